	.target	sm_100a

	.elftype	@"ET_EXEC"


//--------------------- .note.nv.tkinfo           --------------------------
	.section	.note.nv.tkinfo,"",@"SHT_NOTE"
	.sectionflags	@"SHF_NOTE_NV_TKINFO"
	.tkinfo
        /*0018*/ 	.word	0x00000002
        /*0030*/ 	.string	""
        /*0030*/ 	.string	"ptxas"
        /*0030*/ 	.string	"Cuda compilation tools, release 13.0, V13.0.88"
        /*0030*/ 	.string	"Build cuda_13.0.r13.0/compiler.36424714_0"
        /*0030*/ 	.string	"-arch sm_100a -m 64 "



//--------------------- .note.nv.cuinfo           --------------------------
	.section	.note.nv.cuinfo,"",@"SHT_NOTE"
	.sectionflags	@"SHF_NOTE_NV_CUINFO"
        /*0018*/ 	.short	0x0002
        /*001a*/ 	.short	0x0064
        /*001c*/ 	.short	0x0082
	.zero		2


//--------------------- .nv.info                  --------------------------
	.section	.nv.info,"",@"SHT_CUDA_INFO"
	.align	4


	//----- nvinfo : EIATTR_REGCOUNT
	.align		4
        /*0000*/ 	.byte	0x04, 0x2f
        /*0002*/ 	.short	(.L_42 - .L_41)
	.align		4
.L_41:
        /*0004*/ 	.word	index@(_ZN2at6native29vectorized_elementwise_kernelILi8ENS0_13BinaryFunctorIhhbZZZNS0_23logical_and_kernel_cudaERNS_14TensorIteratorEENKUlvE0_clEvENKUlvE_clEvEUlhhE_EESt5arrayIPcLm3EEEEviT0_T1_)
        /*0008*/ 	.word	0x0000001e


	//----- nvinfo : EIATTR_FRAME_SIZE
	.align		4
.L_42:
        /*000c*/ 	.byte	0x04, 0x11
        /*000e*/ 	.short	(.L_44 - .L_43)
	.align		4
.L_43:
        /*0010*/ 	.word	index@(_ZN2at6native29vectorized_elementwise_kernelILi8ENS0_13BinaryFunctorIhhbZZZNS0_23logical_and_kernel_cudaERNS_14TensorIteratorEENKUlvE0_clEvENKUlvE_clEvEUlhhE_EESt5arrayIPcLm3EEEEviT0_T1_)
        /*0014*/ 	.word	0x00000000


	//----- nvinfo : EIATTR_REGCOUNT
	.align		4
.L_44:
        /*0018*/ 	.byte	0x04, 0x2f
        /*001a*/ 	.short	(.L_46 - .L_45)
	.align		4
.L_45:
        /*001c*/ 	.word	index@(_ZN2at6native29vectorized_elementwise_kernelILi4ENS0_13BinaryFunctorIhhbZZZNS0_23logical_and_kernel_cudaERNS_14TensorIteratorEENKUlvE0_clEvENKUlvE_clEvEUlhhE_EESt5arrayIPcLm3EEEEviT0_T1_)
        /*0020*/ 	.word	0x0000001e


	//----- nvinfo : EIATTR_FRAME_SIZE
	.align		4
.L_46:
        /*0024*/ 	.byte	0x04, 0x11
        /*0026*/ 	.short	(.L_48 - .L_47)
	.align		4
.L_47:
        /*0028*/ 	.word	index@(_ZN2at6native29vectorized_elementwise_kernelILi4ENS0_13BinaryFunctorIhhbZZZNS0_23logical_and_kernel_cudaERNS_14TensorIteratorEENKUlvE0_clEvENKUlvE_clEvEUlhhE_EESt5arrayIPcLm3EEEEviT0_T1_)
        /*002c*/ 	.word	0x00000000


	//----- nvinfo : EIATTR_REGCOUNT
	.align		4
.L_48:
        /*0030*/ 	.byte	0x04, 0x2f
        /*0032*/ 	.short	(.L_50 - .L_49)
	.align		4
.L_49:
        /*0034*/ 	.word	index@(_ZN2at6native29vectorized_elementwise_kernelILi2ENS0_13BinaryFunctorIhhbZZZNS0_23logical_and_kernel_cudaERNS_14TensorIteratorEENKUlvE0_clEvENKUlvE_clEvEUlhhE_EESt5arrayIPcLm3EEEEviT0_T1_)
        /*0038*/ 	.word	0x0000001e


	//----- nvinfo : EIATTR_FRAME_SIZE
	.align		4
.L_50:
        /*003c*/ 	.byte	0x04, 0x11
        /*003e*/ 	.short	(.L_52 - .L_51)
	.align		4
.L_51:
        /*0040*/ 	.word	index@(_ZN2at6native29vectorized_elementwise_kernelILi2ENS0_13BinaryFunctorIhhbZZZNS0_23logical_and_kernel_cudaERNS_14TensorIteratorEENKUlvE0_clEvENKUlvE_clEvEUlhhE_EESt5arrayIPcLm3EEEEviT0_T1_)
        /*0044*/ 	.word	0x00000000


	//----- nvinfo : EIATTR_REGCOUNT
	.align		4
.L_52:
        /*0048*/ 	.byte	0x04, 0x2f
        /*004a*/ 	.short	(.L_54 - .L_53)
	.align		4
.L_53:
        /*004c*/ 	.word	index@(_ZN2at6native27unrolled_elementwise_kernelINS0_13BinaryFunctorIhhbZZZNS0_23logical_and_kernel_cudaERNS_14TensorIteratorEENKUlvE0_clEvENKUlvE_clEvEUlhhE_EESt5arrayIPcLm3EELi4E23TrivialOffsetCalculatorILi2EjESC_ILi1EjENS0_6memory15LoadWithoutCastENSF_16StoreWithoutCastEEEviT_T0_T2_T3_T4_T5_)
        /*0050*/ 	.word	0x0000001e


	//----- nvinfo : EIATTR_FRAME_SIZE
	.align		4
.L_54:
        /*0054*/ 	.byte	0x04, 0x11
        /*0056*/ 	.short	(.L_56 - .L_55)
	.align		4
.L_55:
        /*0058*/ 	.word	index@(_ZN2at6native27unrolled_elementwise_kernelINS0_13BinaryFunctorIhhbZZZNS0_23logical_and_kernel_cudaERNS_14TensorIteratorEENKUlvE0_clEvENKUlvE_clEvEUlhhE_EESt5arrayIPcLm3EELi4E23TrivialOffsetCalculatorILi2EjESC_ILi1EjENS0_6memory15LoadWithoutCastENSF_16StoreWithoutCastEEEviT_T0_T2_T3_T4_T5_)
        /*005c*/ 	.word	0x00000000


	//----- nvinfo : EIATTR_REGCOUNT
	.align		4
.L_56:
        /*0060*/ 	.byte	0x04, 0x2f
        /*0062*/ 	.short	(.L_58 - .L_57)
	.align		4
.L_57:
        /*0064*/ 	.word	index@(_ZN2at6native18elementwise_kernelILi128ELi4EZNS0_22gpu_kernel_impl_nocastINS0_13BinaryFunctorIhhbZZZNS0_23logical_and_kernel_cudaERNS_14TensorIteratorEENKUlvE0_clEvENKUlvE_clEvEUlhhE_EEEEvRNS_18TensorIteratorBaseERKT_EUliE_EEviT1_)
        /*0068*/ 	.word	0x00000014


	//----- nvinfo : EIATTR_FRAME_SIZE
	.align		4
.L_58:
        /*006c*/ 	.byte	0x04, 0x11
        /*006e*/ 	.short	(.L_60 - .L_59)
	.align		4
.L_59:
        /*0070*/ 	.word	index@(_ZN2at6native18elementwise_kernelILi128ELi4EZNS0_22gpu_kernel_impl_nocastINS0_13BinaryFunctorIhhbZZZNS0_23logical_and_kernel_cudaERNS_14TensorIteratorEENKUlvE0_clEvENKUlvE_clEvEUlhhE_EEEEvRNS_18TensorIteratorBaseERKT_EUliE_EEviT1_)
        /*0074*/ 	.word	0x00000000


	//----- nvinfo : EIATTR_REGCOUNT
	.align		4
.L_60:
        /*0078*/ 	.byte	0x04, 0x2f
        /*007a*/ 	.short	(.L_62 - .L_61)
	.align		4
.L_61:
        /*007c*/ 	.word	index@(_ZN2at6native27unrolled_elementwise_kernelINS0_13BinaryFunctorIhhbZZZNS0_23logical_and_kernel_cudaERNS_14TensorIteratorEENKUlvE0_clEvENKUlvE_clEvEUlhhE_EESt5arrayIPcLm3EELi4E23TrivialOffsetCalculatorILi2EjESC_ILi1EjENS0_6memory12LoadWithCastILi2EEENSF_13StoreWithCastILi1EEEEEviT_T0_T2_T3_T4_T5_)
        /*0080*/ 	.word	0x0000001b


	//----- nvinfo : EIATTR_FRAME_SIZE
	.align		4
.L_62:
        /*0084*/ 	.byte	0x04, 0x11
        /*0086*/ 	.short	(.L_64 - .L_63)
	.align		4
.L_63:
        /*0088*/ 	.word	index@(_ZN2at6native27unrolled_elementwise_kernelINS0_13BinaryFunctorIhhbZZZNS0_23logical_and_kernel_cudaERNS_14TensorIteratorEENKUlvE0_clEvENKUlvE_clEvEUlhhE_EESt5arrayIPcLm3EELi4E23TrivialOffsetCalculatorILi2EjESC_ILi1EjENS0_6memory12LoadWithCastILi2EEENSF_13StoreWithCastILi1EEEEEviT_T0_T2_T3_T4_T5_)
        /*008c*/ 	.word	0x00000000


	//----- nvinfo : EIATTR_REGCOUNT
	.align		4
.L_64:
        /*0090*/ 	.byte	0x04, 0x2f
        /*0092*/ 	.short	(.L_66 - .L_65)
	.align		4
.L_65:
        /*0094*/ 	.word	index@(_ZN2at6native18elementwise_kernelILi128ELi4EZNS0_15gpu_kernel_implINS0_13BinaryFunctorIhhbZZZNS0_23logical_and_kernel_cudaERNS_14TensorIteratorEENKUlvE0_clEvENKUlvE_clEvEUlhhE_EEEEvRNS_18TensorIteratorBaseERKT_EUliE_EEviT1_)
        /*0098*/ 	.word	0x00000018


	//----- nvinfo : EIATTR_FRAME_SIZE
	.align		4
.L_66:
        /*009c*/ 	.byte	0x04, 0x11
        /*009e*/ 	.short	(.L_68 - .L_67)
	.align		4
.L_67:
        /*00a0*/ 	.word	index@(_ZN2at6native18elementwise_kernelILi128ELi4EZNS0_15gpu_kernel_implINS0_13BinaryFunctorIhhbZZZNS0_23logical_and_kernel_cudaERNS_14TensorIteratorEENKUlvE0_clEvENKUlvE_clEvEUlhhE_EEEEvRNS_18TensorIteratorBaseERKT_EUliE_EEviT1_)
        /*00a4*/ 	.word	0x00000000


	//----- nvinfo : EIATTR_REGCOUNT
	.align		4
.L_68:
        /*00a8*/ 	.byte	0x04, 0x2f
        /*00aa*/ 	.short	(.L_70 - .L_69)
	.align		4
.L_69:
        /*00ac*/ 	.word	index@(_ZN2at6native29vectorized_elementwise_kernelILi8ENS0_13AUnaryFunctorIhhbZZZNS0_23logical_and_kernel_cudaERNS_14TensorIteratorEENKUlvE0_clEvENKUlvE_clEvEUlhhE_EESt5arrayIPcLm2EEEEviT0_T1_)
        /*00b0*/ 	.word	0x0000001c


	//----- nvinfo : EIATTR_FRAME_SIZE
	.align		4
.L_70:
        /*00b4*/ 	.byte	0x04, 0x11
        /*00b6*/ 	.short	(.L_72 - .L_71)
	.align		4
.L_71:
        /*00b8*/ 	.word	index@(_ZN2at6native29vectorized_elementwise_kernelILi8ENS0_13AUnaryFunctorIhhbZZZNS0_23logical_and_kernel_cudaERNS_14TensorIteratorEENKUlvE0_clEvENKUlvE_clEvEUlhhE_EESt5arrayIPcLm2EEEEviT0_T1_)
        /*00bc*/ 	.word	0x00000000


	//----- nvinfo : EIATTR_REGCOUNT
	.align		4
.L_72:
        /*00c0*/ 	.byte	0x04, 0x2f
        /*00c2*/ 	.short	(.L_74 - .L_73)
	.align		4
.L_73:
        /*00c4*/ 	.word	index@(_ZN2at6native29vectorized_elementwise_kernelILi4ENS0_13AUnaryFunctorIhhbZZZNS0_23logical_and_kernel_cudaERNS_14TensorIteratorEENKUlvE0_clEvENKUlvE_clEvEUlhhE_EESt5arrayIPcLm2EEEEviT0_T1_)
        /*00c8*/ 	.word	0x0000001c


	//----- nvinfo : EIATTR_FRAME_SIZE
	.align		4
.L_74:
        /*00cc*/ 	.byte	0x04, 0x11
        /*00ce*/ 	.short	(.L_76 - .L_75)
	.align		4
.L_75:
        /*00d0*/ 	.word	index@(_ZN2at6native29vectorized_elementwise_kernelILi4ENS0_13AUnaryFunctorIhhbZZZNS0_23logical_and_kernel_cudaERNS_14TensorIteratorEENKUlvE0_clEvENKUlvE_clEvEUlhhE_EESt5arrayIPcLm2EEEEviT0_T1_)
        /*00d4*/ 	.word	0x00000000


	//----- nvinfo : EIATTR_REGCOUNT
	.align		4
.L_76:
        /*00d8*/ 	.byte	0x04, 0x2f
        /*00da*/ 	.short	(.L_78 - .L_77)
	.align		4
.L_77:
        /*00dc*/ 	.word	index@(_ZN2at6native29vectorized_elementwise_kernelILi2ENS0_13AUnaryFunctorIhhbZZZNS0_23logical_and_kernel_cudaERNS_14TensorIteratorEENKUlvE0_clEvENKUlvE_clEvEUlhhE_EESt5arrayIPcLm2EEEEviT0_T1_)
        /*00e0*/ 	.word	0x0000001c


	//----- nvinfo : EIATTR_FRAME_SIZE
	.align		4
.L_78:
        /*00e4*/ 	.byte	0x04, 0x11
        /*00e6*/ 	.short	(.L_80 - .L_79)
	.align		4
.L_79:
        /*00e8*/ 	.word	index@(_ZN2at6native29vectorized_elementwise_kernelILi2ENS0_13AUnaryFunctorIhhbZZZNS0_23logical_and_kernel_cudaERNS_14TensorIteratorEENKUlvE0_clEvENKUlvE_clEvEUlhhE_EESt5arrayIPcLm2EEEEviT0_T1_)
        /*00ec*/ 	.word	0x00000000


	//----- nvinfo : EIATTR_REGCOUNT
	.align		4
.L_80:
        /*00f0*/ 	.byte	0x04, 0x2f
        /*00f2*/ 	.short	(.L_82 - .L_81)
	.align		4
.L_81:
        /*00f4*/ 	.word	index@(_ZN2at6native27unrolled_elementwise_kernelINS0_13AUnaryFunctorIhhbZZZNS0_23logical_and_kernel_cudaERNS_14TensorIteratorEENKUlvE0_clEvENKUlvE_clEvEUlhhE_EESt5arrayIPcLm2EELi4E23TrivialOffsetCalculatorILi1EjESD_NS0_6memory15LoadWithoutCastENSE_16StoreWithoutCastEEEviT_T0_T2_T3_T4_T5_)
        /*00f8*/ 	.word	0x00000016


	//----- nvinfo : EIATTR_FRAME_SIZE
	.align		4
.L_82:
        /*00fc*/ 	.byte	0x04, 0x11
        /*00fe*/ 	.short	(.L_84 - .L_83)
	.align		4
.L_83:
        /*0100*/ 	.word	index@(_ZN2at6native27unrolled_elementwise_kernelINS0_13AUnaryFunctorIhhbZZZNS0_23logical_and_kernel_cudaERNS_14TensorIteratorEENKUlvE0_clEvENKUlvE_clEvEUlhhE_EESt5arrayIPcLm2EELi4E23TrivialOffsetCalculatorILi1EjESD_NS0_6memory15LoadWithoutCastENSE_16StoreWithoutCastEEEviT_T0_T2_T3_T4_T5_)
        /*0104*/ 	.word	0x00000000


	//----- nvinfo : EIATTR_REGCOUNT
	.align		4
.L_84:
        /*0108*/ 	.byte	0x04, 0x2f
        /*010a*/ 	.short	(.L_86 - .L_85)
	.align		4
.L_85:
        /*010c*/ 	.word	index@(_ZN2at6native18elementwise_kernelILi128ELi4EZNS0_22gpu_kernel_impl_nocastINS0_13AUnaryFunctorIhhbZZZNS0_23logical_and_kernel_cudaERNS_14TensorIteratorEENKUlvE0_clEvENKUlvE_clEvEUlhhE_EEEEvRNS_18TensorIteratorBaseERKT_EUliE_EEviT1_)
        /*0110*/ 	.word	0x00000014


	//----- nvinfo : EIATTR_FRAME_SIZE
	.align		4
.L_86:
        /*0114*/ 	.byte	0x04, 0x11
        /*0116*/ 	.short	(.L_88 - .L_87)
	.align		4
.L_87:
        /*0118*/ 	.word	index@(_ZN2at6native18elementwise_kernelILi128ELi4EZNS0_22gpu_kernel_impl_nocastINS0_13AUnaryFunctorIhhbZZZNS0_23logical_and_kernel_cudaERNS_14TensorIteratorEENKUlvE0_clEvENKUlvE_clEvEUlhhE_EEEEvRNS_18TensorIteratorBaseERKT_EUliE_EEviT1_)
        /*011c*/ 	.word	0x00000000


	//----- nvinfo : EIATTR_REGCOUNT
	.align		4
.L_88:
        /*0120*/ 	.byte	0x04, 0x2f
        /*0122*/ 	.short	(.L_90 - .L_89)
	.align		4
.L_89:
        /*0124*/ 	.word	index@(_ZN2at6native27unrolled_elementwise_kernelINS0_13AUnaryFunctorIhhbZZZNS0_23logical_and_kernel_cudaERNS_14TensorIteratorEENKUlvE0_clEvENKUlvE_clEvEUlhhE_EESt5arrayIPcLm2EELi4E23TrivialOffsetCalculatorILi1EjESD_NS0_6memory12LoadWithCastILi1EEENSE_13StoreWithCastILi1EEEEEviT_T0_T2_T3_T4_T5_)
        /*0128*/ 	.word	0x0000001b


	//----- nvinfo : EIATTR_FRAME_SIZE
	.align		4
.L_90:
        /*012c*/ 	.byte	0x04, 0x11
        /*012e*/ 	.short	(.L_92 - .L_91)
	.align		4
.L_91:
        /*0130*/ 	.word	index@(_ZN2at6native27unrolled_elementwise_kernelINS0_13AUnaryFunctorIhhbZZZNS0_23logical_and_kernel_cudaERNS_14TensorIteratorEENKUlvE0_clEvENKUlvE_clEvEUlhhE_EESt5arrayIPcLm2EELi4E23TrivialOffsetCalculatorILi1EjESD_NS0_6memory12LoadWithCastILi1EEENSE_13StoreWithCastILi1EEEEEviT_T0_T2_T3_T4_T5_)
        /*0134*/ 	.word	0x00000000


	//----- nvinfo : EIATTR_REGCOUNT
	.align		4
.L_92:
        /*0138*/ 	.byte	0x04, 0x2f
        /*013a*/ 	.short	(.L_94 - .L_93)
	.align		4
.L_93:
        /*013c*/ 	.word	index@(_ZN2at6native18elementwise_kernelILi128ELi4EZNS0_15gpu_kernel_implINS0_13AUnaryFunctorIhhbZZZNS0_23logical_and_kernel_cudaERNS_14TensorIteratorEENKUlvE0_clEvENKUlvE_clEvEUlhhE_EEEEvRNS_18TensorIteratorBaseERKT_EUliE_EEviT1_)
        /*0140*/ 	.word	0x00000018


	//----- nvinfo : EIATTR_FRAME_SIZE
	.align		4
.L_94:
        /*0144*/ 	.byte	0x04, 0x11
        /*0146*/ 	.short	(.L_96 - .L_95)
	.align		4
.L_95:
        /*0148*/ 	.word	index@(_ZN2at6native18elementwise_kernelILi128ELi4EZNS0_15gpu_kernel_implINS0_13AUnaryFunctorIhhbZZZNS0_23logical_and_kernel_cudaERNS_14TensorIteratorEENKUlvE0_clEvENKUlvE_clEvEUlhhE_EEEEvRNS_18TensorIteratorBaseERKT_EUliE_EEviT1_)
        /*014c*/ 	.word	0x00000000


	//----- nvinfo : EIATTR_REGCOUNT
	.align		4
.L_96:
        /*0150*/ 	.byte	0x04, 0x2f
        /*0152*/ 	.short	(.L_98 - .L_97)
	.align		4
.L_97:
        /*0154*/ 	.word	index@(_ZN2at6native29vectorized_elementwise_kernelILi8ENS0_13BinaryFunctorIaabZZZNS0_23logical_and_kernel_cudaERNS_14TensorIteratorEENKUlvE0_clEvENKUlvE0_clEvEUlaaE_EESt5arrayIPcLm3EEEEviT0_T1_)
        /*0158*/ 	.word	0x0000001e


	//----- nvinfo : EIATTR_FRAME_SIZE
	.align		4
.L_98:
        /*015c*/ 	.byte	0x04, 0x11
        /*015e*/ 	.short	(.L_100 - .L_99)
	.align		4
.L_99:
        /*0160*/ 	.word	index@(_ZN2at6native29vectorized_elementwise_kernelILi8ENS0_13BinaryFunctorIaabZZZNS0_23logical_and_kernel_cudaERNS_14TensorIteratorEENKUlvE0_clEvENKUlvE0_clEvEUlaaE_EESt5arrayIPcLm3EEEEviT0_T1_)
        /*0164*/ 	.word	0x00000000


	//----- nvinfo : EIATTR_REGCOUNT
	.align		4
.L_100:
        /*0168*/ 	.byte	0x04, 0x2f
        /*016a*/ 	.short	(.L_102 - .L_101)
	.align		4
.L_101:
        /*016c*/ 	.word	index@(_ZN2at6native29vectorized_elementwise_kernelILi4ENS0_13BinaryFunctorIaabZZZNS0_23logical_and_kernel_cudaERNS_14TensorIteratorEENKUlvE0_clEvENKUlvE0_clEvEUlaaE_EESt5arrayIPcLm3EEEEviT0_T1_)
        /*0170*/ 	.word	0x0000001e


	//----- nvinfo : EIATTR_FRAME_SIZE
	.align		4
.L_102:
        /*0174*/ 	.byte	0x04, 0x11
        /*0176*/ 	.short	(.L_104 - .L_103)
	.align		4
.L_103:
        /*0178*/ 	.word	index@(_ZN2at6native29vectorized_elementwise_kernelILi4ENS0_13BinaryFunctorIaabZZZNS0_23logical_and_kernel_cudaERNS_14TensorIteratorEENKUlvE0_clEvENKUlvE0_clEvEUlaaE_EESt5arrayIPcLm3EEEEviT0_T1_)
        /*017c*/ 	.word	0x00000000


	//----- nvinfo : EIATTR_REGCOUNT
	.align		4
.L_104:
        /*0180*/ 	.byte	0x04, 0x2f
        /*0182*/ 	.short	(.L_106 - .L_105)
	.align		4
.L_105:
        /*0184*/ 	.word	index@(_ZN2at6native29vectorized_elementwise_kernelILi2ENS0_13BinaryFunctorIaabZZZNS0_23logical_and_kernel_cudaERNS_14TensorIteratorEENKUlvE0_clEvENKUlvE0_clEvEUlaaE_EESt5arrayIPcLm3EEEEviT0_T1_)
        /*0188*/ 	.word	0x0000001e


	//----- nvinfo : EIATTR_FRAME_SIZE
	.align		4
.L_106:
        /*018c*/ 	.byte	0x04, 0x11
        /*018e*/ 	.short	(.L_108 - .L_107)
	.align		4
.L_107:
        /*0190*/ 	.word	index@(_ZN2at6native29vectorized_elementwise_kernelILi2ENS0_13BinaryFunctorIaabZZZNS0_23logical_and_kernel_cudaERNS_14TensorIteratorEENKUlvE0_clEvENKUlvE0_clEvEUlaaE_EESt5arrayIPcLm3EEEEviT0_T1_)
        /*0194*/ 	.word	0x00000000


	//----- nvinfo : EIATTR_REGCOUNT
	.align		4
.L_108:
        /*0198*/ 	.byte	0x04, 0x2f
        /*019a*/ 	.short	(.L_110 - .L_109)
	.align		4
.L_109:
        /*019c*/ 	.word	index@(_ZN2at6native27unrolled_elementwise_kernelINS0_13BinaryFunctorIaabZZZNS0_23logical_and_kernel_cudaERNS_14TensorIteratorEENKUlvE0_clEvENKUlvE0_clEvEUlaaE_EESt5arrayIPcLm3EELi4E23TrivialOffsetCalculatorILi2EjESC_ILi1EjENS0_6memory15LoadWithoutCastENSF_16StoreWithoutCastEEEviT_T0_T2_T3_T4_T5_)
        /*01a0*/ 	.word	0x0000001e


	//----- nvinfo : EIATTR_FRAME_SIZE
	.align		4
.L_110:
        /*01a4*/ 	.byte	0x04, 0x11
        /*01a6*/ 	.short	(.L_112 - .L_111)
	.align		4
.L_111:
        /*01a8*/ 	.word	index@(_ZN2at6native27unrolled_elementwise_kernelINS0_13BinaryFunctorIaabZZZNS0_23logical_and_kernel_cudaERNS_14TensorIteratorEENKUlvE0_clEvENKUlvE0_clEvEUlaaE_EESt5arrayIPcLm3EELi4E23TrivialOffsetCalculatorILi2EjESC_ILi1EjENS0_6memory15LoadWithoutCastENSF_16StoreWithoutCastEEEviT_T0_T2_T3_T4_T5_)
        /*01ac*/ 	.word	0x00000000


	//----- nvinfo : EIATTR_REGCOUNT
	.align		4
.L_112:
        /*01b0*/ 	.byte	0x04, 0x2f
        /*01b2*/ 	.short	(.L_114 - .L_113)
	.align		4
.L_113:
        /*01b4*/ 	.word	index@(_ZN2at6native18elementwise_kernelILi128ELi4EZNS0_22gpu_kernel_impl_nocastINS0_13BinaryFunctorIaabZZZNS0_23logical_and_kernel_cudaERNS_14TensorIteratorEENKUlvE0_clEvENKUlvE0_clEvEUlaaE_EEEEvRNS_18TensorIteratorBaseERKT_EUliE_EEviT1_)
        /*01b8*/ 	.word	0x00000014


	//----- nvinfo : EIATTR_FRAME_SIZE
	.align		4
.L_114:
        /*01bc*/ 	.byte	0x04, 0x11
        /*01be*/ 	.short	(.L_116 - .L_115)
	.align		4
.L_115:
        /*01c0*/ 	.word	index@(_ZN2at6native18elementwise_kernelILi128ELi4EZNS0_22gpu_kernel_impl_nocastINS0_13BinaryFunctorIaabZZZNS0_23logical_and_kernel_cudaERNS_14TensorIteratorEENKUlvE0_clEvENKUlvE0_clEvEUlaaE_EEEEvRNS_18TensorIteratorBaseERKT_EUliE_EEviT1_)
        /*01c4*/ 	.word	0x00000000


	//----- nvinfo : EIATTR_REGCOUNT
	.align		4
.L_116:
        /*01c8*/ 	.byte	0x04, 0x2f
        /*01ca*/ 	.short	(.L_118 - .L_117)
	.align		4
.L_117:
        /*01cc*/ 	.word	index@(_ZN2at6native27unrolled_elementwise_kernelINS0_13BinaryFunctorIaabZZZNS0_23logical_and_kernel_cudaERNS_14TensorIteratorEENKUlvE0_clEvENKUlvE0_clEvEUlaaE_EESt5arrayIPcLm3EELi4E23TrivialOffsetCalculatorILi2EjESC_ILi1EjENS0_6memory12LoadWithCastILi2EEENSF_13StoreWithCastILi1EEEEEviT_T0_T2_T3_T4_T5_)
        /*01d0*/ 	.word	0x0000001b


	//----- nvinfo : EIATTR_FRAME_SIZE
	.align		4
.L_118:
        /*01d4*/ 	.byte	0x04, 0x11
        /*01d6*/ 	.short	(.L_120 - .L_119)
	.align		4
.L_119:
        /*01d8*/ 	.word	index@(_ZN2at6native27unrolled_elementwise_kernelINS0_13BinaryFunctorIaabZZZNS0_23logical_and_kernel_cudaERNS_14TensorIteratorEENKUlvE0_clEvENKUlvE0_clEvEUlaaE_EESt5arrayIPcLm3EELi4E23TrivialOffsetCalculatorILi2EjESC_ILi1EjENS0_6memory12LoadWithCastILi2EEENSF_13StoreWithCastILi1EEEEEviT_T0_T2_T3_T4_T5_)
        /*01dc*/ 	.word	0x00000000


	//----- nvinfo : EIATTR_REGCOUNT
	.align		4
.L_120:
        /*01e0*/ 	.byte	0x04, 0x2f
        /*01e2*/ 	.short	(.L_122 - .L_121)
	.align		4
.L_121:
        /*01e4*/ 	.word	index@(_ZN2at6native18elementwise_kernelILi128ELi4EZNS0_15gpu_kernel_implINS0_13BinaryFunctorIaabZZZNS0_23logical_and_kernel_cudaERNS_14TensorIteratorEENKUlvE0_clEvENKUlvE0_clEvEUlaaE_EEEEvRNS_18TensorIteratorBaseERKT_EUliE_EEviT1_)
        /*01e8*/ 	.word	0x00000018


	//----- nvinfo : EIATTR_FRAME_SIZE
	.align		4
.L_122:
        /*01ec*/ 	.byte	0x04, 0x11
        /*01ee*/ 	.short	(.L_124 - .L_123)
	.align		4
.L_123:
        /*01f0*/ 	.word	index@(_ZN2at6native18elementwise_kernelILi128ELi4EZNS0_15gpu_kernel_implINS0_13BinaryFunctorIaabZZZNS0_23logical_and_kernel_cudaERNS_14TensorIteratorEENKUlvE0_clEvENKUlvE0_clEvEUlaaE_EEEEvRNS_18TensorIteratorBaseERKT_EUliE_EEviT1_)
        /*01f4*/ 	.word	0x00000000


	//----- nvinfo : EIATTR_REGCOUNT
	.align		4
.L_124:
        /*01f8*/ 	.byte	0x04, 0x2f
        /*01fa*/ 	.short	(.L_126 - .L_125)
	.align		4
.L_125:
        /*01fc*/ 	.word	index@(_ZN2at6native29vectorized_elementwise_kernelILi8ENS0_13AUnaryFunctorIaabZZZNS0_23logical_and_kernel_cudaERNS_14TensorIteratorEENKUlvE0_clEvENKUlvE0_clEvEUlaaE_EESt5arrayIPcLm2EEEEviT0_T1_)
        /*0200*/ 	.word	0x0000001c


	//----- nvinfo : EIATTR_FRAME_SIZE
	.align		4
.L_126:
        /*0204*/ 	.byte	0x04, 0x11
        /*0206*/ 	.short	(.L_128 - .L_127)
	.align		4
.L_127:
        /*0208*/ 	.word	index@(_ZN2at6native29vectorized_elementwise_kernelILi8ENS0_13AUnaryFunctorIaabZZZNS0_23logical_and_kernel_cudaERNS_14TensorIteratorEENKUlvE0_clEvENKUlvE0_clEvEUlaaE_EESt5arrayIPcLm2EEEEviT0_T1_)
        /*020c*/ 	.word	0x00000000


	//----- nvinfo : EIATTR_REGCOUNT
	.align		4
.L_128:
        /*0210*/ 	.byte	0x04, 0x2f
        /*0212*/ 	.short	(.L_130 - .L_129)
	.align		4
.L_129:
        /*0214*/ 	.word	index@(_ZN2at6native29vectorized_elementwise_kernelILi4ENS0_13AUnaryFunctorIaabZZZNS0_23logical_and_kernel_cudaERNS_14TensorIteratorEENKUlvE0_clEvENKUlvE0_clEvEUlaaE_EESt5arrayIPcLm2EEEEviT0_T1_)
        /*0218*/ 	.word	0x0000001c


	//----- nvinfo : EIATTR_FRAME_SIZE
	.align		4
.L_130:
        /*021c*/ 	.byte	0x04, 0x11
        /*021e*/ 	.short	(.L_132 - .L_131)
	.align		4
.L_131:
        /*0220*/ 	.word	index@(_ZN2at6native29vectorized_elementwise_kernelILi4ENS0_13AUnaryFunctorIaabZZZNS0_23logical_and_kernel_cudaERNS_14TensorIteratorEENKUlvE0_clEvENKUlvE0_clEvEUlaaE_EESt5arrayIPcLm2EEEEviT0_T1_)
        /*0224*/ 	.word	0x00000000


	//----- nvinfo : EIATTR_REGCOUNT
	.align		4
.L_132:
        /*0228*/ 	.byte	0x04, 0x2f
        /*022a*/ 	.short	(.L_134 - .L_133)
	.align		4
.L_133:
        /*022c*/ 	.word	index@(_ZN2at6native29vectorized_elementwise_kernelILi2ENS0_13AUnaryFunctorIaabZZZNS0_23logical_and_kernel_cudaERNS_14TensorIteratorEENKUlvE0_clEvENKUlvE0_clEvEUlaaE_EESt5arrayIPcLm2EEEEviT0_T1_)
        /*0230*/ 	.word	0x0000001c


	//----- nvinfo : EIATTR_FRAME_SIZE
	.align		4
.L_134:
        /*0234*/ 	.byte	0x04, 0x11
        /*0236*/ 	.short	(.L_136 - .L_135)
	.align		4
.L_135:
        /*0238*/ 	.word	index@(_ZN2at6native29vectorized_elementwise_kernelILi2ENS0_13AUnaryFunctorIaabZZZNS0_23logical_and_kernel_cudaERNS_14TensorIteratorEENKUlvE0_clEvENKUlvE0_clEvEUlaaE_EESt5arrayIPcLm2EEEEviT0_T1_)
        /*023c*/ 	.word	0x00000000


	//----- nvinfo : EIATTR_REGCOUNT
	.align		4
.L_136:
        /*0240*/ 	.byte	0x04, 0x2f
        /*0242*/ 	.short	(.L_138 - .L_137)
	.align		4
.L_137:
        /*0244*/ 	.word	index@(_ZN2at6native27unrolled_elementwise_kernelINS0_13AUnaryFunctorIaabZZZNS0_23logical_and_kernel_cudaERNS_14TensorIteratorEENKUlvE0_clEvENKUlvE0_clEvEUlaaE_EESt5arrayIPcLm2EELi4E23TrivialOffsetCalculatorILi1EjESD_NS0_6memory15LoadWithoutCastENSE_16StoreWithoutCastEEEviT_T0_T2_T3_T4_T5_)
        /*0248*/ 	.word	0x00000016


	//----- nvinfo : EIATTR_FRAME_SIZE
	.align		4
.L_138:
        /*024c*/ 	.byte	0x04, 0x11
        /*024e*/ 	.short	(.L_140 - .L_139)
	.align		4
.L_139:
        /*0250*/ 	.word	index@(_ZN2at6native27unrolled_elementwise_kernelINS0_13AUnaryFunctorIaabZZZNS0_23logical_and_kernel_cudaERNS_14TensorIteratorEENKUlvE0_clEvENKUlvE0_clEvEUlaaE_EESt5arrayIPcLm2EELi4E23TrivialOffsetCalculatorILi1EjESD_NS0_6memory15LoadWithoutCastENSE_16StoreWithoutCastEEEviT_T0_T2_T3_T4_T5_)
        /*0254*/ 	.word	0x00000000


	//----- nvinfo : EIATTR_REGCOUNT
	.align		4
.L_140:
        /*0258*/ 	.byte	0x04, 0x2f
        /*025a*/ 	.short	(.L_142 - .L_141)
	.align		4
.L_141:
        /*025c*/ 	.word	index@(_ZN2at6native18elementwise_kernelILi128ELi4EZNS0_22gpu_kernel_impl_nocastINS0_13AUnaryFunctorIaabZZZNS0_23logical_and_kernel_cudaERNS_14TensorIteratorEENKUlvE0_clEvENKUlvE0_clEvEUlaaE_EEEEvRNS_18TensorIteratorBaseERKT_EUliE_EEviT1_)
        /*0260*/ 	.word	0x00000014


	//----- nvinfo : EIATTR_FRAME_SIZE
	.align		4
.L_142:
        /*0264*/ 	.byte	0x04, 0x11
        /*0266*/ 	.short	(.L_144 - .L_143)
	.align		4
.L_143:
        /*0268*/ 	.word	index@(_ZN2at6native18elementwise_kernelILi128ELi4EZNS0_22gpu_kernel_impl_nocastINS0_13AUnaryFunctorIaabZZZNS0_23logical_and_kernel_cudaERNS_14TensorIteratorEENKUlvE0_clEvENKUlvE0_clEvEUlaaE_EEEEvRNS_18TensorIteratorBaseERKT_EUliE_EEviT1_)
        /*026c*/ 	.word	0x00000000


	//----- nvinfo : EIATTR_REGCOUNT
	.align		4
.L_144:
        /*0270*/ 	.byte	0x04, 0x2f
        /*0272*/ 	.short	(.L_146 - .L_145)
	.align		4
.L_145:
        /*0274*/ 	.word	index@(_ZN2at6native27unrolled_elementwise_kernelINS0_13AUnaryFunctorIaabZZZNS0_23logical_and_kernel_cudaERNS_14TensorIteratorEENKUlvE0_clEvENKUlvE0_clEvEUlaaE_EESt5arrayIPcLm2EELi4E23TrivialOffsetCalculatorILi1EjESD_NS0_6memory12LoadWithCastILi1EEENSE_13StoreWithCastILi1EEEEEviT_T0_T2_T3_T4_T5_)
        /*0278*/ 	.word	0x0000001b


	//----- nvinfo : EIATTR_FRAME_SIZE
	.align		4
.L_146:
        /*027c*/ 	.byte	0x04, 0x11
        /*027e*/ 	.short	(.L_148 - .L_147)
	.align		4
.L_147:
        /*0280*/ 	.word	index@(_ZN2at6native27unrolled_elementwise_kernelINS0_13AUnaryFunctorIaabZZZNS0_23logical_and_kernel_cudaERNS_14TensorIteratorEENKUlvE0_clEvENKUlvE0_clEvEUlaaE_EESt5arrayIPcLm2EELi4E23TrivialOffsetCalculatorILi1EjESD_NS0_6memory12LoadWithCastILi1EEENSE_13StoreWithCastILi1EEEEEviT_T0_T2_T3_T4_T5_)
        /*0284*/ 	.word	0x00000000


	//----- nvinfo : EIATTR_REGCOUNT
	.align		4
.L_148:
        /*0288*/ 	.byte	0x04, 0x2f
        /*028a*/ 	.short	(.L_150 - .L_149)
	.align		4
.L_149:
        /*028c*/ 	.word	index@(_ZN2at6native18elementwise_kernelILi128ELi4EZNS0_15gpu_kernel_implINS0_13AUnaryFunctorIaabZZZNS0_23logical_and_kernel_cudaERNS_14TensorIteratorEENKUlvE0_clEvENKUlvE0_clEvEUlaaE_EEEEvRNS_18TensorIteratorBaseERKT_EUliE_EEviT1_)
        /*0290*/ 	.word	0x00000018


	//----- nvinfo : EIATTR_FRAME_SIZE
	.align		4
.L_150:
        /*0294*/ 	.byte	0x04, 0x11
        /*0296*/ 	.short	(.L_152 - .L_151)
	.align		4
.L_151:
        /*0298*/ 	.word	index@(_ZN2at6native18elementwise_kernelILi128ELi4EZNS0_15gpu_kernel_implINS0_13AUnaryFunctorIaabZZZNS0_23logical_and_kernel_cudaERNS_14TensorIteratorEENKUlvE0_clEvENKUlvE0_clEvEUlaaE_EEEEvRNS_18TensorIteratorBaseERKT_EUliE_EEviT1_)
        /*029c*/ 	.word	0x00000000


	//----- nvinfo : EIATTR_REGCOUNT
	.align		4
.L_152:
        /*02a0*/ 	.byte	0x04, 0x2f
        /*02a2*/ 	.short	(.L_154 - .L_153)
	.align		4
.L_153:
        /*02a4*/ 	.word	index@(_ZN2at6native29vectorized_elementwise_kernelILi8ENS0_13BinaryFunctorIiibZZZNS0_23logical_and_kernel_cudaERNS_14TensorIteratorEENKUlvE0_clEvENKUlvE1_clEvEUliiE_EESt5arrayIPcLm3EEEEviT0_T1_)
        /*02a8*/ 	.word	0x00000020


	//----- nvinfo : EIATTR_FRAME_SIZE
	.align		4
.L_154:
        /*02ac*/ 	.byte	0x04, 0x11
        /*02ae*/ 	.short	(.L_156 - .L_155)
	.align		4
.L_155:
        /*02b0*/ 	.word	index@(_ZN2at6native29vectorized_elementwise_kernelILi8ENS0_13BinaryFunctorIiibZZZNS0_23logical_and_kernel_cudaERNS_14TensorIteratorEENKUlvE0_clEvENKUlvE1_clEvEUliiE_EESt5arrayIPcLm3EEEEviT0_T1_)
        /*02b4*/ 	.word	0x00000000


	//----- nvinfo : EIATTR_REGCOUNT
	.align		4
.L_156:
        /*02b8*/ 	.byte	0x04, 0x2f
        /*02ba*/ 	.short	(.L_158 - .L_157)
	.align		4
.L_157:
        /*02bc*/ 	.word	index@(_ZN2at6native29vectorized_elementwise_kernelILi4ENS0_13BinaryFunctorIiibZZZNS0_23logical_and_kernel_cudaERNS_14TensorIteratorEENKUlvE0_clEvENKUlvE1_clEvEUliiE_EESt5arrayIPcLm3EEEEviT0_T1_)
        /*02c0*/ 	.word	0x00000020


	//----- nvinfo : EIATTR_FRAME_SIZE
	.align		4
.L_158:
        /*02c4*/ 	.byte	0x04, 0x11
        /*02c6*/ 	.short	(.L_160 - .L_159)
	.align		4
.L_159:
        /*02c8*/ 	.word	index@(_ZN2at6native29vectorized_elementwise_kernelILi4ENS0_13BinaryFunctorIiibZZZNS0_23logical_and_kernel_cudaERNS_14TensorIteratorEENKUlvE0_clEvENKUlvE1_clEvEUliiE_EESt5arrayIPcLm3EEEEviT0_T1_)
        /*02cc*/ 	.word	0x00000000


	//----- nvinfo : EIATTR_REGCOUNT
	.align		4
.L_160:
        /*02d0*/ 	.byte	0x04, 0x2f
        /*02d2*/ 	.short	(.L_162 - .L_161)
	.align		4
.L_161:
        /*02d4*/ 	.word	index@(_ZN2at6native29vectorized_elementwise_kernelILi2ENS0_13BinaryFunctorIiibZZZNS0_23logical_and_kernel_cudaERNS_14TensorIteratorEENKUlvE0_clEvENKUlvE1_clEvEUliiE_EESt5arrayIPcLm3EEEEviT0_T1_)
        /*02d8*/ 	.word	0x00000020


	//----- nvinfo : EIATTR_FRAME_SIZE
	.align		4
.L_162:
        /*02dc*/ 	.byte	0x04, 0x11
        /*02de*/ 	.short	(.L_164 - .L_163)
	.align		4
.L_163:
        /*02e0*/ 	.word	index@(_ZN2at6native29vectorized_elementwise_kernelILi2ENS0_13BinaryFunctorIiibZZZNS0_23logical_and_kernel_cudaERNS_14TensorIteratorEENKUlvE0_clEvENKUlvE1_clEvEUliiE_EESt5arrayIPcLm3EEEEviT0_T1_)
        /*02e4*/ 	.word	0x00000000


	//----- nvinfo : EIATTR_REGCOUNT
	.align		4
.L_164:
        /*02e8*/ 	.byte	0x04, 0x2f
        /*02ea*/ 	.short	(.L_166 - .L_165)
	.align		4
.L_165:
        /*02ec*/ 	.word	index@(_ZN2at6native27unrolled_elementwise_kernelINS0_13BinaryFunctorIiibZZZNS0_23logical_and_kernel_cudaERNS_14TensorIteratorEENKUlvE0_clEvENKUlvE1_clEvEUliiE_EESt5arrayIPcLm3EELi4E23TrivialOffsetCalculatorILi2EjESC_ILi1EjENS0_6memory15LoadWithoutCastENSF_16StoreWithoutCastEEEviT_T0_T2_T3_T4_T5_)
        /*02f0*/ 	.word	0x0000001e


	//----- nvinfo : EIATTR_FRAME_SIZE
	.align		4
.L_166:
        /*02f4*/ 	.byte	0x04, 0x11
        /*02f6*/ 	.short	(.L_168 - .L_167)
	.align		4
.L_167:
        /*02f8*/ 	.word	index@(_ZN2at6native27unrolled_elementwise_kernelINS0_13BinaryFunctorIiibZZZNS0_23logical_and_kernel_cudaERNS_14TensorIteratorEENKUlvE0_clEvENKUlvE1_clEvEUliiE_EESt5arrayIPcLm3EELi4E23TrivialOffsetCalculatorILi2EjESC_ILi1EjENS0_6memory15LoadWithoutCastENSF_16StoreWithoutCastEEEviT_T0_T2_T3_T4_T5_)
        /*02fc*/ 	.word	0x00000000


	//----- nvinfo : EIATTR_REGCOUNT
	.align		4
.L_168:
        /*0300*/ 	.byte	0x04, 0x2f
        /*0302*/ 	.short	(.L_170 - .L_169)
	.align		4
.L_169:
        /*0304*/ 	.word	index@(_ZN2at6native18elementwise_kernelILi128ELi4EZNS0_22gpu_kernel_impl_nocastINS0_13BinaryFunctorIiibZZZNS0_23logical_and_kernel_cudaERNS_14TensorIteratorEENKUlvE0_clEvENKUlvE1_clEvEUliiE_EEEEvRNS_18TensorIteratorBaseERKT_EUliE_EEviT1_)
        /*0308*/ 	.word	0x00000014


	//----- nvinfo : EIATTR_FRAME_SIZE
	.align		4
.L_170:
        /*030c*/ 	.byte	0x04, 0x11
        /*030e*/ 	.short	(.L_172 - .L_171)
	.align		4
.L_171:
        /*0310*/ 	.word	index@(_ZN2at6native18elementwise_kernelILi128ELi4EZNS0_22gpu_kernel_impl_nocastINS0_13BinaryFunctorIiibZZZNS0_23logical_and_kernel_cudaERNS_14TensorIteratorEENKUlvE0_clEvENKUlvE1_clEvEUliiE_EEEEvRNS_18TensorIteratorBaseERKT_EUliE_EEviT1_)
        /*0314*/ 	.word	0x00000000


	//----- nvinfo : EIATTR_REGCOUNT
	.align		4
.L_172:
        /*0318*/ 	.byte	0x04, 0x2f
        /*031a*/ 	.short	(.L_174 - .L_173)
	.align		4
.L_173:
        /*031c*/ 	.word	index@(_ZN2at6native27unrolled_elementwise_kernelINS0_13BinaryFunctorIiibZZZNS0_23logical_and_kernel_cudaERNS_14TensorIteratorEENKUlvE0_clEvENKUlvE1_clEvEUliiE_EESt5arrayIPcLm3EELi4E23TrivialOffsetCalculatorILi2EjESC_ILi1EjENS0_6memory12LoadWithCastILi2EEENSF_13StoreWithCastILi1EEEEEviT_T0_T2_T3_T4_T5_)
        /*0320*/ 	.word	0x0000001b


	//----- nvinfo : EIATTR_FRAME_SIZE
	.align		4
.L_174:
        /*0324*/ 	.byte	0x04, 0x11
        /*0326*/ 	.short	(.L_176 - .L_175)
	.align		4
.L_175:
        /*0328*/ 	.word	index@(_ZN2at6native27unrolled_elementwise_kernelINS0_13BinaryFunctorIiibZZZNS0_23logical_and_kernel_cudaERNS_14TensorIteratorEENKUlvE0_clEvENKUlvE1_clEvEUliiE_EESt5arrayIPcLm3EELi4E23TrivialOffsetCalculatorILi2EjESC_ILi1EjENS0_6memory12LoadWithCastILi2EEENSF_13StoreWithCastILi1EEEEEviT_T0_T2_T3_T4_T5_)
        /*032c*/ 	.word	0x00000000


	//----- nvinfo : EIATTR_REGCOUNT
	.align		4
.L_176:
        /*0330*/ 	.byte	0x04, 0x2f
        /*0332*/ 	.short	(.L_178 - .L_177)
	.align		4
.L_177:
        /*0334*/ 	.word	index@(_ZN2at6native18elementwise_kernelILi128ELi4EZNS0_15gpu_kernel_implINS0_13BinaryFunctorIiibZZZNS0_23logical_and_kernel_cudaERNS_14TensorIteratorEENKUlvE0_clEvENKUlvE1_clEvEUliiE_EEEEvRNS_18TensorIteratorBaseERKT_EUliE_EEviT1_)
        /*0338*/ 	.word	0x00000018


	//----- nvinfo : EIATTR_FRAME_SIZE
	.align		4
.L_178:
        /*033c*/ 	.byte	0x04, 0x11
        /*033e*/ 	.short	(.L_180 - .L_179)
	.align		4
.L_179:
        /*0340*/ 	.word	index@(_ZN2at6native18elementwise_kernelILi128ELi4EZNS0_15gpu_kernel_implINS0_13BinaryFunctorIiibZZZNS0_23logical_and_kernel_cudaERNS_14TensorIteratorEENKUlvE0_clEvENKUlvE1_clEvEUliiE_EEEEvRNS_18TensorIteratorBaseERKT_EUliE_EEviT1_)
        /*0344*/ 	.word	0x00000000


	//----- nvinfo : EIATTR_REGCOUNT
	.align		4
.L_180:
        /*0348*/ 	.byte	0x04, 0x2f
        /*034a*/ 	.short	(.L_182 - .L_181)
	.align		4
.L_181:
        /*034c*/ 	.word	index@(_ZN2at6native29vectorized_elementwise_kernelILi8ENS0_13AUnaryFunctorIiibZZZNS0_23logical_and_kernel_cudaERNS_14TensorIteratorEENKUlvE0_clEvENKUlvE1_clEvEUliiE_EESt5arrayIPcLm2EEEEviT0_T1_)
        /*0350*/ 	.word	0x00000020


	//----- nvinfo : EIATTR_FRAME_SIZE
	.align		4
.L_182:
        /*0354*/ 	.byte	0x04, 0x11
        /*0356*/ 	.short	(.L_184 - .L_183)
	.align		4
.L_183:
        /*0358*/ 	.word	index@(_ZN2at6native29vectorized_elementwise_kernelILi8ENS0_13AUnaryFunctorIiibZZZNS0_23logical_and_kernel_cudaERNS_14TensorIteratorEENKUlvE0_clEvENKUlvE1_clEvEUliiE_EESt5arrayIPcLm2EEEEviT0_T1_)
        /*035c*/ 	.word	0x00000000


	//----- nvinfo : EIATTR_REGCOUNT
	.align		4
.L_184:
        /*0360*/ 	.byte	0x04, 0x2f
        /*0362*/ 	.short	(.L_186 - .L_185)
	.align		4
.L_185:
        /*0364*/ 	.word	index@(_ZN2at6native29vectorized_elementwise_kernelILi4ENS0_13AUnaryFunctorIiibZZZNS0_23logical_and_kernel_cudaERNS_14TensorIteratorEENKUlvE0_clEvENKUlvE1_clEvEUliiE_EESt5arrayIPcLm2EEEEviT0_T1_)
        /*0368*/ 	.word	0x00000020


	//----- nvinfo : EIATTR_FRAME_SIZE
	.align		4
.L_186:
        /*036c*/ 	.byte	0x04, 0x11
        /*036e*/ 	.short	(.L_188 - .L_187)
	.align		4
.L_187:
        /*0370*/ 	.word	index@(_ZN2at6native29vectorized_elementwise_kernelILi4ENS0_13AUnaryFunctorIiibZZZNS0_23logical_and_kernel_cudaERNS_14TensorIteratorEENKUlvE0_clEvENKUlvE1_clEvEUliiE_EESt5arrayIPcLm2EEEEviT0_T1_)
        /*0374*/ 	.word	0x00000000


	//----- nvinfo : EIATTR_REGCOUNT
	.align		4
.L_188:
        /*0378*/ 	.byte	0x04, 0x2f
        /*037a*/ 	.short	(.L_190 - .L_189)
	.align		4
.L_189:
        /*037c*/ 	.word	index@(_ZN2at6native29vectorized_elementwise_kernelILi2ENS0_13AUnaryFunctorIiibZZZNS0_23logical_and_kernel_cudaERNS_14TensorIteratorEENKUlvE0_clEvENKUlvE1_clEvEUliiE_EESt5arrayIPcLm2EEEEviT0_T1_)
        /*0380*/ 	.word	0x00000020


	//----- nvinfo : EIATTR_FRAME_SIZE
	.align		4
.L_190:
        /*0384*/ 	.byte	0x04, 0x11
        /*0386*/ 	.short	(.L_192 - .L_191)
	.align		4
.L_191:
        /*0388*/ 	.word	index@(_ZN2at6native29vectorized_elementwise_kernelILi2ENS0_13AUnaryFunctorIiibZZZNS0_23logical_and_kernel_cudaERNS_14TensorIteratorEENKUlvE0_clEvENKUlvE1_clEvEUliiE_EESt5arrayIPcLm2EEEEviT0_T1_)
        /*038c*/ 	.word	0x00000000


	//----- nvinfo : EIATTR_REGCOUNT
	.align		4
.L_192:
        /*0390*/ 	.byte	0x04, 0x2f
        /*0392*/ 	.short	(.L_194 - .L_193)
	.align		4
.L_193:
        /*0394*/ 	.word	index@(_ZN2at6native27unrolled_elementwise_kernelINS0_13AUnaryFunctorIiibZZZNS0_23logical_and_kernel_cudaERNS_14TensorIteratorEENKUlvE0_clEvENKUlvE1_clEvEUliiE_EESt5arrayIPcLm2EELi4E23TrivialOffsetCalculatorILi1EjESD_NS0_6memory15LoadWithoutCastENSE_16StoreWithoutCastEEEviT_T0_T2_T3_T4_T5_)
        /*0398*/ 	.word	0x00000016


	//----- nvinfo : EIATTR_FRAME_SIZE
	.align		4
.L_194:
        /*039c*/ 	.byte	0x04, 0x11
        /*039e*/ 	.short	(.L_196 - .L_195)
	.align		4
.L_195:
        /*03a0*/ 	.word	index@(_ZN2at6native27unrolled_elementwise_kernelINS0_13AUnaryFunctorIiibZZZNS0_23logical_and_kernel_cudaERNS_14TensorIteratorEENKUlvE0_clEvENKUlvE1_clEvEUliiE_EESt5arrayIPcLm2EELi4E23TrivialOffsetCalculatorILi1EjESD_NS0_6memory15LoadWithoutCastENSE_16StoreWithoutCastEEEviT_T0_T2_T3_T4_T5_)
        /*03a4*/ 	.word	0x00000000


	//----- nvinfo : EIATTR_REGCOUNT
	.align		4
.L_196:
        /*03a8*/ 	.byte	0x04, 0x2f
        /*03aa*/ 	.short	(.L_198 - .L_197)
	.align		4
.L_197:
        /*03ac*/ 	.word	index@(_ZN2at6native18elementwise_kernelILi128ELi4EZNS0_22gpu_kernel_impl_nocastINS0_13AUnaryFunctorIiibZZZNS0_23logical_and_kernel_cudaERNS_14TensorIteratorEENKUlvE0_clEvENKUlvE1_clEvEUliiE_EEEEvRNS_18TensorIteratorBaseERKT_EUliE_EEviT1_)
        /*03b0*/ 	.word	0x00000014


	//----- nvinfo : EIATTR_FRAME_SIZE
	.align		4
.L_198:
        /*03b4*/ 	.byte	0x04, 0x11
        /*03b6*/ 	.short	(.L_200 - .L_199)
	.align		4
.L_199:
        /*03b8*/ 	.word	index@(_ZN2at6native18elementwise_kernelILi128ELi4EZNS0_22gpu_kernel_impl_nocastINS0_13AUnaryFunctorIiibZZZNS0_23logical_and_kernel_cudaERNS_14TensorIteratorEENKUlvE0_clEvENKUlvE1_clEvEUliiE_EEEEvRNS_18TensorIteratorBaseERKT_EUliE_EEviT1_)
        /*03bc*/ 	.word	0x00000000


	//----- nvinfo : EIATTR_REGCOUNT
	.align		4
.L_200:
        /*03c0*/ 	.byte	0x04, 0x2f
        /*03c2*/ 	.short	(.L_202 - .L_201)
	.align		4
.L_201:
        /*03c4*/ 	.word	index@(_ZN2at6native27unrolled_elementwise_kernelINS0_13AUnaryFunctorIiibZZZNS0_23logical_and_kernel_cudaERNS_14TensorIteratorEENKUlvE0_clEvENKUlvE1_clEvEUliiE_EESt5arrayIPcLm2EELi4E23TrivialOffsetCalculatorILi1EjESD_NS0_6memory12LoadWithCastILi1EEENSE_13StoreWithCastILi1EEEEEviT_T0_T2_T3_T4_T5_)
        /*03c8*/ 	.word	0x0000001a


	//----- nvinfo : EIATTR_FRAME_SIZE
	.align		4
.L_202:
        /*03cc*/ 	.byte	0x04, 0x11
        /*03ce*/ 	.short	(.L_204 - .L_203)
	.align		4
.L_203:
        /*03d0*/ 	.word	index@(_ZN2at6native27unrolled_elementwise_kernelINS0_13AUnaryFunctorIiibZZZNS0_23logical_and_kernel_cudaERNS_14TensorIteratorEENKUlvE0_clEvENKUlvE1_clEvEUliiE_EESt5arrayIPcLm2EELi4E23TrivialOffsetCalculatorILi1EjESD_NS0_6memory12LoadWithCastILi1EEENSE_13StoreWithCastILi1EEEEEviT_T0_T2_T3_T4_T5_)
        /*03d4*/ 	.word	0x00000000


	//----- nvinfo : EIATTR_REGCOUNT
	.align		4
.L_204:
        /*03d8*/ 	.byte	0x04, 0x2f
        /*03da*/ 	.short	(.L_206 - .L_205)
	.align		4
.L_205:
        /*03dc*/ 	.word	index@(_ZN2at6native18elementwise_kernelILi128ELi4EZNS0_15gpu_kernel_implINS0_13AUnaryFunctorIiibZZZNS0_23logical_and_kernel_cudaERNS_14TensorIteratorEENKUlvE0_clEvENKUlvE1_clEvEUliiE_EEEEvRNS_18TensorIteratorBaseERKT_EUliE_EEviT1_)
        /*03e0*/ 	.word	0x00000018


	//----- nvinfo : EIATTR_FRAME_SIZE
	.align		4
.L_206:
        /*03e4*/ 	.byte	0x04, 0x11
        /*03e6*/ 	.short	(.L_208 - .L_207)
	.align		4
.L_207:
        /*03e8*/ 	.word	index@(_ZN2at6native18elementwise_kernelILi128ELi4EZNS0_15gpu_kernel_implINS0_13AUnaryFunctorIiibZZZNS0_23logical_and_kernel_cudaERNS_14TensorIteratorEENKUlvE0_clEvENKUlvE1_clEvEUliiE_EEEEvRNS_18TensorIteratorBaseERKT_EUliE_EEviT1_)
        /*03ec*/ 	.word	0x00000000


	//----- nvinfo : EIATTR_REGCOUNT
	.align		4
.L_208:
        /*03f0*/ 	.byte	0x04, 0x2f
        /*03f2*/ 	.short	(.L_210 - .L_209)
	.align		4
.L_209:
        /*03f4*/ 	.word	index@(_ZN2at6native29vectorized_elementwise_kernelILi8ENS0_13BinaryFunctorIllbZZZNS0_23logical_and_kernel_cudaERNS_14TensorIteratorEENKUlvE0_clEvENKUlvE2_clEvEUlllE_EESt5arrayIPcLm3EEEEviT0_T1_)
        /*03f8*/ 	.word	0x00000024


	//----- nvinfo : EIATTR_FRAME_SIZE
	.align		4
.L_210:
        /*03fc*/ 	.byte	0x04, 0x11
        /*03fe*/ 	.short	(.L_212 - .L_211)
	.align		4
.L_211:
        /*0400*/ 	.word	index@(_ZN2at6native29vectorized_elementwise_kernelILi8ENS0_13BinaryFunctorIllbZZZNS0_23logical_and_kernel_cudaERNS_14TensorIteratorEENKUlvE0_clEvENKUlvE2_clEvEUlllE_EESt5arrayIPcLm3EEEEviT0_T1_)
        /*0404*/ 	.word	0x00000000


	//----- nvinfo : EIATTR_REGCOUNT
	.align		4
.L_212:
        /*0408*/ 	.byte	0x04, 0x2f
        /*040a*/ 	.short	(.L_214 - .L_213)
	.align		4
.L_213:
        /*040c*/ 	.word	index@(_ZN2at6native29vectorized_elementwise_kernelILi4ENS0_13BinaryFunctorIllbZZZNS0_23logical_and_kernel_cudaERNS_14TensorIteratorEENKUlvE0_clEvENKUlvE2_clEvEUlllE_EESt5arrayIPcLm3EEEEviT0_T1_)
        /*0410*/ 	.word	0x00000024


	//----- nvinfo : EIATTR_FRAME_SIZE
	.align		4
.L_214:
        /*0414*/ 	.byte	0x04, 0x11
        /*0416*/ 	.short	(.L_216 - .L_215)
	.align		4
.L_215:
        /*0418*/ 	.word	index@(_ZN2at6native29vectorized_elementwise_kernelILi4ENS0_13BinaryFunctorIllbZZZNS0_23logical_and_kernel_cudaERNS_14TensorIteratorEENKUlvE0_clEvENKUlvE2_clEvEUlllE_EESt5arrayIPcLm3EEEEviT0_T1_)
        /*041c*/ 	.word	0x00000000


	//----- nvinfo : EIATTR_REGCOUNT
	.align		4
.L_216:
        /*0420*/ 	.byte	0x04, 0x2f
        /*0422*/ 	.short	(.L_218 - .L_217)
	.align		4
.L_217:
        /*0424*/ 	.word	index@(_ZN2at6native29vectorized_elementwise_kernelILi2ENS0_13BinaryFunctorIllbZZZNS0_23logical_and_kernel_cudaERNS_14TensorIteratorEENKUlvE0_clEvENKUlvE2_clEvEUlllE_EESt5arrayIPcLm3EEEEviT0_T1_)
        /*0428*/ 	.word	0x00000020


	//----- nvinfo : EIATTR_FRAME_SIZE
	.align		4
.L_218:
        /*042c*/ 	.byte	0x04, 0x11
        /*042e*/ 	.short	(.L_220 - .L_219)
	.align		4
.L_219:
        /*0430*/ 	.word	index@(_ZN2at6native29vectorized_elementwise_kernelILi2ENS0_13BinaryFunctorIllbZZZNS0_23logical_and_kernel_cudaERNS_14TensorIteratorEENKUlvE0_clEvENKUlvE2_clEvEUlllE_EESt5arrayIPcLm3EEEEviT0_T1_)
        /*0434*/ 	.word	0x00000000


	//----- nvinfo : EIATTR_REGCOUNT
	.align		4
.L_220:
        /*0438*/ 	.byte	0x04, 0x2f
        /*043a*/ 	.short	(.L_222 - .L_221)
	.align		4
.L_221:
        /*043c*/ 	.word	index@(_ZN2at6native27unrolled_elementwise_kernelINS0_13BinaryFunctorIllbZZZNS0_23logical_and_kernel_cudaERNS_14TensorIteratorEENKUlvE0_clEvENKUlvE2_clEvEUlllE_EESt5arrayIPcLm3EELi4E23TrivialOffsetCalculatorILi2EjESC_ILi1EjENS0_6memory15LoadWithoutCastENSF_16StoreWithoutCastEEEviT_T0_T2_T3_T4_T5_)
        /*0440*/ 	.word	0x0000001e


	//----- nvinfo : EIATTR_FRAME_SIZE
	.align		4
.L_222:
        /*0444*/ 	.byte	0x04, 0x11
        /*0446*/ 	.short	(.L_224 - .L_223)
	.align		4
.L_223:
        /*0448*/ 	.word	index@(_ZN2at6native27unrolled_elementwise_kernelINS0_13BinaryFunctorIllbZZZNS0_23logical_and_kernel_cudaERNS_14TensorIteratorEENKUlvE0_clEvENKUlvE2_clEvEUlllE_EESt5arrayIPcLm3EELi4E23TrivialOffsetCalculatorILi2EjESC_ILi1EjENS0_6memory15LoadWithoutCastENSF_16StoreWithoutCastEEEviT_T0_T2_T3_T4_T5_)
        /*044c*/ 	.word	0x00000000


	//----- nvinfo : EIATTR_REGCOUNT
	.align		4
.L_224:
        /*0450*/ 	.byte	0x04, 0x2f
        /*0452*/ 	.short	(.L_226 - .L_225)
	.align		4
.L_225:
        /*0454*/ 	.word	index@(_ZN2at6native18elementwise_kernelILi128ELi4EZNS0_22gpu_kernel_impl_nocastINS0_13BinaryFunctorIllbZZZNS0_23logical_and_kernel_cudaERNS_14TensorIteratorEENKUlvE0_clEvENKUlvE2_clEvEUlllE_EEEEvRNS_18TensorIteratorBaseERKT_EUliE_EEviT1_)
        /*0458*/ 	.word	0x00000014


	//----- nvinfo : EIATTR_FRAME_SIZE
	.align		4
.L_226:
        /*045c*/ 	.byte	0x04, 0x11
        /*045e*/ 	.short	(.L_228 - .L_227)
	.align		4
.L_227:
        /*0460*/ 	.word	index@(_ZN2at6native18elementwise_kernelILi128ELi4EZNS0_22gpu_kernel_impl_nocastINS0_13BinaryFunctorIllbZZZNS0_23logical_and_kernel_cudaERNS_14TensorIteratorEENKUlvE0_clEvENKUlvE2_clEvEUlllE_EEEEvRNS_18TensorIteratorBaseERKT_EUliE_EEviT1_)
        /*0464*/ 	.word	0x00000000


	//----- nvinfo : EIATTR_REGCOUNT
	.align		4
.L_228:
        /*0468*/ 	.byte	0x04, 0x2f
        /*046a*/ 	.short	(.L_230 - .L_229)
	.align		4
.L_229:
        /*046c*/ 	.word	index@(_ZN2at6native27unrolled_elementwise_kernelINS0_13BinaryFunctorIllbZZZNS0_23logical_and_kernel_cudaERNS_14TensorIteratorEENKUlvE0_clEvENKUlvE2_clEvEUlllE_EESt5arrayIPcLm3EELi4E23TrivialOffsetCalculatorILi2EjESC_ILi1EjENS0_6memory12LoadWithCastILi2EEENSF_13StoreWithCastILi1EEEEEviT_T0_T2_T3_T4_T5_)
        /*0470*/ 	.word	0x0000001c


	//----- nvinfo : EIATTR_FRAME_SIZE
	.align		4
.L_230:
        /*0474*/ 	.byte	0x04, 0x11
        /*0476*/ 	.short	(.L_232 - .L_231)
	.align		4
.L_231:
        /*0478*/ 	.word	index@(_ZN2at6native27unrolled_elementwise_kernelINS0_13BinaryFunctorIllbZZZNS0_23logical_and_kernel_cudaERNS_14TensorIteratorEENKUlvE0_clEvENKUlvE2_clEvEUlllE_EESt5arrayIPcLm3EELi4E23TrivialOffsetCalculatorILi2EjESC_ILi1EjENS0_6memory12LoadWithCastILi2EEENSF_13StoreWithCastILi1EEEEEviT_T0_T2_T3_T4_T5_)
        /*047c*/ 	.word	0x00000000


	//----- nvinfo : EIATTR_REGCOUNT
	.align		4
.L_232:
        /*0480*/ 	.byte	0x04, 0x2f
        /*0482*/ 	.short	(.L_234 - .L_233)
	.align		4
.L_233:
        /*0484*/ 	.word	index@(_ZN2at6native18elementwise_kernelILi128ELi4EZNS0_15gpu_kernel_implINS0_13BinaryFunctorIllbZZZNS0_23logical_and_kernel_cudaERNS_14TensorIteratorEENKUlvE0_clEvENKUlvE2_clEvEUlllE_EEEEvRNS_18TensorIteratorBaseERKT_EUliE_EEviT1_)
        /*0488*/ 	.word	0x0000001a


	//----- nvinfo : EIATTR_FRAME_SIZE
	.align		4
.L_234:
        /*048c*/ 	.byte	0x04, 0x11
        /*048e*/ 	.short	(.L_236 - .L_235)
	.align		4
.L_235:
        /*0490*/ 	.word	index@(_ZN2at6native18elementwise_kernelILi128ELi4EZNS0_15gpu_kernel_implINS0_13BinaryFunctorIllbZZZNS0_23logical_and_kernel_cudaERNS_14TensorIteratorEENKUlvE0_clEvENKUlvE2_clEvEUlllE_EEEEvRNS_18TensorIteratorBaseERKT_EUliE_EEviT1_)
        /*0494*/ 	.word	0x00000000


	//----- nvinfo : EIATTR_REGCOUNT
	.align		4
.L_236:
        /*0498*/ 	.byte	0x04, 0x2f
        /*049a*/ 	.short	(.L_238 - .L_237)
	.align		4
.L_237:
        /*049c*/ 	.word	index@(_ZN2at6native29vectorized_elementwise_kernelILi8ENS0_13AUnaryFunctorIllbZZZNS0_23logical_and_kernel_cudaERNS_14TensorIteratorEENKUlvE0_clEvENKUlvE2_clEvEUlllE_EESt5arrayIPcLm2EEEEviT0_T1_)
        /*04a0*/ 	.word	0x0000001a


	//----- nvinfo : EIATTR_FRAME_SIZE
	.align		4
.L_238:
        /*04a4*/ 	.byte	0x04, 0x11
        /*04a6*/ 	.short	(.L_240 - .L_239)
	.align		4
.L_239:
        /*04a8*/ 	.word	index@(_ZN2at6native29vectorized_elementwise_kernelILi8ENS0_13AUnaryFunctorIllbZZZNS0_23logical_and_kernel_cudaERNS_14TensorIteratorEENKUlvE0_clEvENKUlvE2_clEvEUlllE_EESt5arrayIPcLm2EEEEviT0_T1_)
        /*04ac*/ 	.word	0x00000000


	//----- nvinfo : EIATTR_REGCOUNT
	.align		4
.L_240:
        /*04b0*/ 	.byte	0x04, 0x2f
        /*04b2*/ 	.short	(.L_242 - .L_241)
	.align		4
.L_241:
        /*04b4*/ 	.word	index@(_ZN2at6native29vectorized_elementwise_kernelILi4ENS0_13AUnaryFunctorIllbZZZNS0_23logical_and_kernel_cudaERNS_14TensorIteratorEENKUlvE0_clEvENKUlvE2_clEvEUlllE_EESt5arrayIPcLm2EEEEviT0_T1_)
        /*04b8*/ 	.word	0x0000001a


	//----- nvinfo : EIATTR_FRAME_SIZE
	.align		4
.L_242:
        /*04bc*/ 	.byte	0x04, 0x11
        /*04be*/ 	.short	(.L_244 - .L_243)
	.align		4
.L_243:
        /*04c0*/ 	.word	index@(_ZN2at6native29vectorized_elementwise_kernelILi4ENS0_13AUnaryFunctorIllbZZZNS0_23logical_and_kernel_cudaERNS_14TensorIteratorEENKUlvE0_clEvENKUlvE2_clEvEUlllE_EESt5arrayIPcLm2EEEEviT0_T1_)
        /*04c4*/ 	.word	0x00000000


	//----- nvinfo : EIATTR_REGCOUNT
	.align		4
.L_244:
        /*04c8*/ 	.byte	0x04, 0x2f
        /*04ca*/ 	.short	(.L_246 - .L_245)
	.align		4
.L_245:
        /*04cc*/ 	.word	index@(_ZN2at6native29vectorized_elementwise_kernelILi2ENS0_13AUnaryFunctorIllbZZZNS0_23logical_and_kernel_cudaERNS_14TensorIteratorEENKUlvE0_clEvENKUlvE2_clEvEUlllE_EESt5arrayIPcLm2EEEEviT0_T1_)
        /*04d0*/ 	.word	0x0000001a


	//----- nvinfo : EIATTR_FRAME_SIZE
	.align		4
.L_246:
        /*04d4*/ 	.byte	0x04, 0x11
        /*04d6*/ 	.short	(.L_248 - .L_247)
	.align		4
.L_247:
        /*04d8*/ 	.word	index@(_ZN2at6native29vectorized_elementwise_kernelILi2ENS0_13AUnaryFunctorIllbZZZNS0_23logical_and_kernel_cudaERNS_14TensorIteratorEENKUlvE0_clEvENKUlvE2_clEvEUlllE_EESt5arrayIPcLm2EEEEviT0_T1_)
        /*04dc*/ 	.word	0x00000000


	//----- nvinfo : EIATTR_REGCOUNT
	.align		4
.L_248:
        /*04e0*/ 	.byte	0x04, 0x2f
        /*04e2*/ 	.short	(.L_250 - .L_249)
	.align		4
.L_249:
        /*04e4*/ 	.word	index@(_ZN2at6native27unrolled_elementwise_kernelINS0_13AUnaryFunctorIllbZZZNS0_23logical_and_kernel_cudaERNS_14TensorIteratorEENKUlvE0_clEvENKUlvE2_clEvEUlllE_EESt5arrayIPcLm2EELi4E23TrivialOffsetCalculatorILi1EjESD_NS0_6memory15LoadWithoutCastENSE_16StoreWithoutCastEEEviT_T0_T2_T3_T4_T5_)
        /*04e8*/ 	.word	0x00000016


	//----- nvinfo : EIATTR_FRAME_SIZE
	.align		4
.L_250:
        /*04ec*/ 	.byte	0x04, 0x11
        /*04ee*/ 	.short	(.L_252 - .L_251)
	.align		4
.L_251:
        /*04f0*/ 	.word	index@(_ZN2at6native27unrolled_elementwise_kernelINS0_13AUnaryFunctorIllbZZZNS0_23logical_and_kernel_cudaERNS_14TensorIteratorEENKUlvE0_clEvENKUlvE2_clEvEUlllE_EESt5arrayIPcLm2EELi4E23TrivialOffsetCalculatorILi1EjESD_NS0_6memory15LoadWithoutCastENSE_16StoreWithoutCastEEEviT_T0_T2_T3_T4_T5_)
        /*04f4*/ 	.word	0x00000000


	//----- nvinfo : EIATTR_REGCOUNT
	.align		4
.L_252:
        /*04f8*/ 	.byte	0x04, 0x2f
        /*04fa*/ 	.short	(.L_254 - .L_253)
	.align		4
.L_253:
        /*04fc*/ 	.word	index@(_ZN2at6native18elementwise_kernelILi128ELi4EZNS0_22gpu_kernel_impl_nocastINS0_13AUnaryFunctorIllbZZZNS0_23logical_and_kernel_cudaERNS_14TensorIteratorEENKUlvE0_clEvENKUlvE2_clEvEUlllE_EEEEvRNS_18TensorIteratorBaseERKT_EUliE_EEviT1_)
        /*0500*/ 	.word	0x00000014


	//----- nvinfo : EIATTR_FRAME_SIZE
	.align		4
.L_254:
        /*0504*/ 	.byte	0x04, 0x11
        /*0506*/ 	.short	(.L_256 - .L_255)
	.align		4
.L_255:
        /*0508*/ 	.word	index@(_ZN2at6native18elementwise_kernelILi128ELi4EZNS0_22gpu_kernel_impl_nocastINS0_13AUnaryFunctorIllbZZZNS0_23logical_and_kernel_cudaERNS_14TensorIteratorEENKUlvE0_clEvENKUlvE2_clEvEUlllE_EEEEvRNS_18TensorIteratorBaseERKT_EUliE_EEviT1_)
        /*050c*/ 	.word	0x00000000


	//----- nvinfo : EIATTR_REGCOUNT
	.align		4
.L_256:
        /*0510*/ 	.byte	0x04, 0x2f
        /*0512*/ 	.short	(.L_258 - .L_257)
	.align		4
.L_257:
        /*0514*/ 	.word	index@(_ZN2at6native27unrolled_elementwise_kernelINS0_13AUnaryFunctorIllbZZZNS0_23logical_and_kernel_cudaERNS_14TensorIteratorEENKUlvE0_clEvENKUlvE2_clEvEUlllE_EESt5arrayIPcLm2EELi4E23TrivialOffsetCalculatorILi1EjESD_NS0_6memory12LoadWithCastILi1EEENSE_13StoreWithCastILi1EEEEEviT_T0_T2_T3_T4_T5_)
        /*0518*/ 	.word	0x0000001a


	//----- nvinfo : EIATTR_FRAME_SIZE
	.align		4
.L_258:
        /*051c*/ 	.byte	0x04, 0x11
        /*051e*/ 	.short	(.L_260 - .L_259)
	.align		4
.L_259:
        /*0520*/ 	.word	index@(_ZN2at6native27unrolled_elementwise_kernelINS0_13AUnaryFunctorIllbZZZNS0_23logical_and_kernel_cudaERNS_14TensorIteratorEENKUlvE0_clEvENKUlvE2_clEvEUlllE_EESt5arrayIPcLm2EELi4E23TrivialOffsetCalculatorILi1EjESD_NS0_6memory12LoadWithCastILi1EEENSE_13StoreWithCastILi1EEEEEviT_T0_T2_T3_T4_T5_)
        /*0524*/ 	.word	0x00000000


	//----- nvinfo : EIATTR_REGCOUNT
	.align		4
.L_260:
        /*0528*/ 	.byte	0x04, 0x2f
        /*052a*/ 	.short	(.L_262 - .L_261)
	.align		4
.L_261:
        /*052c*/ 	.word	index@(_ZN2at6native18elementwise_kernelILi128ELi4EZNS0_15gpu_kernel_implINS0_13AUnaryFunctorIllbZZZNS0_23logical_and_kernel_cudaERNS_14TensorIteratorEENKUlvE0_clEvENKUlvE2_clEvEUlllE_EEEEvRNS_18TensorIteratorBaseERKT_EUliE_EEviT1_)
        /*0530*/ 	.word	0x00000018


	//----- nvinfo : EIATTR_FRAME_SIZE
	.align		4
.L_262:
        /*0534*/ 	.byte	0x04, 0x11
        /*0536*/ 	.short	(.L_264 - .L_263)
	.align		4
.L_263:
        /*0538*/ 	.word	index@(_ZN2at6native18elementwise_kernelILi128ELi4EZNS0_15gpu_kernel_implINS0_13AUnaryFunctorIllbZZZNS0_23logical_and_kernel_cudaERNS_14TensorIteratorEENKUlvE0_clEvENKUlvE2_clEvEUlllE_EEEEvRNS_18TensorIteratorBaseERKT_EUliE_EEviT1_)
        /*053c*/ 	.word	0x00000000


	//----- nvinfo : EIATTR_REGCOUNT
	.align		4
.L_264:
        /*0540*/ 	.byte	0x04, 0x2f
        /*0542*/ 	.short	(.L_266 - .L_265)
	.align		4
.L_265:
        /*0544*/ 	.word	index@(_ZN2at6native29vectorized_elementwise_kernelILi8ENS0_13BinaryFunctorIssbZZZNS0_23logical_and_kernel_cudaERNS_14TensorIteratorEENKUlvE0_clEvENKUlvE3_clEvEUlssE_EESt5arrayIPcLm3EEEEviT0_T1_)
        /*0548*/ 	.word	0x00000020


	//----- nvinfo : EIATTR_FRAME_SIZE
	.align		4
.L_266:
        /*054c*/ 	.byte	0x04, 0x11
        /*054e*/ 	.short	(.L_268 - .L_267)
	.align		4
.L_267:
        /*0550*/ 	.word	index@(_ZN2at6native29vectorized_elementwise_kernelILi8ENS0_13BinaryFunctorIssbZZZNS0_23logical_and_kernel_cudaERNS_14TensorIteratorEENKUlvE0_clEvENKUlvE3_clEvEUlssE_EESt5arrayIPcLm3EEEEviT0_T1_)
        /*0554*/ 	.word	0x00000000


	//----- nvinfo : EIATTR_REGCOUNT
	.align		4
.L_268:
        /*0558*/ 	.byte	0x04, 0x2f
        /*055a*/ 	.short	(.L_270 - .L_269)
	.align		4
.L_269:
        /*055c*/ 	.word	index@(_ZN2at6native29vectorized_elementwise_kernelILi4ENS0_13BinaryFunctorIssbZZZNS0_23logical_and_kernel_cudaERNS_14TensorIteratorEENKUlvE0_clEvENKUlvE3_clEvEUlssE_EESt5arrayIPcLm3EEEEviT0_T1_)
        /*0560*/ 	.word	0x00000020


	//----- nvinfo : EIATTR_FRAME_SIZE
	.align		4
.L_270:
        /*0564*/ 	.byte	0x04, 0x11
        /*0566*/ 	.short	(.L_272 - .L_271)
	.align		4
.L_271:
        /*0568*/ 	.word	index@(_ZN2at6native29vectorized_elementwise_kernelILi4ENS0_13BinaryFunctorIssbZZZNS0_23logical_and_kernel_cudaERNS_14TensorIteratorEENKUlvE0_clEvENKUlvE3_clEvEUlssE_EESt5arrayIPcLm3EEEEviT0_T1_)
        /*056c*/ 	.word	0x00000000


	//----- nvinfo : EIATTR_REGCOUNT
	.align		4
.L_272:
        /*0570*/ 	.byte	0x04, 0x2f
        /*0572*/ 	.short	(.L_274 - .L_273)
	.align		4
.L_273:
        /*0574*/ 	.word	index@(_ZN2at6native29vectorized_elementwise_kernelILi2ENS0_13BinaryFunctorIssbZZZNS0_23logical_and_kernel_cudaERNS_14TensorIteratorEENKUlvE0_clEvENKUlvE3_clEvEUlssE_EESt5arrayIPcLm3EEEEviT0_T1_)
        /*0578*/ 	.word	0x00000020


	//----- nvinfo : EIATTR_FRAME_SIZE
	.align		4
.L_274:
        /*057c*/ 	.byte	0x04, 0x11
        /*057e*/ 	.short	(.L_276 - .L_275)
	.align		4
.L_275:
        /*0580*/ 	.word	index@(_ZN2at6native29vectorized_elementwise_kernelILi2ENS0_13BinaryFunctorIssbZZZNS0_23logical_and_kernel_cudaERNS_14TensorIteratorEENKUlvE0_clEvENKUlvE3_clEvEUlssE_EESt5arrayIPcLm3EEEEviT0_T1_)
        /*0584*/ 	.word	0x00000000


	//----- nvinfo : EIATTR_REGCOUNT
	.align		4
.L_276:
        /*0588*/ 	.byte	0x04, 0x2f
        /*058a*/ 	.short	(.L_278 - .L_277)
	.align		4
.L_277:
        /*058c*/ 	.word	index@(_ZN2at6native27unrolled_elementwise_kernelINS0_13BinaryFunctorIssbZZZNS0_23logical_and_kernel_cudaERNS_14TensorIteratorEENKUlvE0_clEvENKUlvE3_clEvEUlssE_EESt5arrayIPcLm3EELi4E23TrivialOffsetCalculatorILi2EjESC_ILi1EjENS0_6memory15LoadWithoutCastENSF_16StoreWithoutCastEEEviT_T0_T2_T3_T4_T5_)
        /*0590*/ 	.word	0x0000001e


	//----- nvinfo : EIATTR_FRAME_SIZE
	.align		4
.L_278:
        /*0594*/ 	.byte	0x04, 0x11
        /*0596*/ 	.short	(.L_280 - .L_279)
	.align		4
.L_279:
        /*0598*/ 	.word	index@(_ZN2at6native27unrolled_elementwise_kernelINS0_13BinaryFunctorIssbZZZNS0_23logical_and_kernel_cudaERNS_14TensorIteratorEENKUlvE0_clEvENKUlvE3_clEvEUlssE_EESt5arrayIPcLm3EELi4E23TrivialOffsetCalculatorILi2EjESC_ILi1EjENS0_6memory15LoadWithoutCastENSF_16StoreWithoutCastEEEviT_T0_T2_T3_T4_T5_)
        /*059c*/ 	.word	0x00000000


	//----- nvinfo : EIATTR_REGCOUNT
	.align		4
.L_280:
        /*05a0*/ 	.byte	0x04, 0x2f
        /*05a2*/ 	.short	(.L_282 - .L_281)
	.align		4
.L_281:
        /*05a4*/ 	.word	index@(_ZN2at6native18elementwise_kernelILi128ELi4EZNS0_22gpu_kernel_impl_nocastINS0_13BinaryFunctorIssbZZZNS0_23logical_and_kernel_cudaERNS_14TensorIteratorEENKUlvE0_clEvENKUlvE3_clEvEUlssE_EEEEvRNS_18TensorIteratorBaseERKT_EUliE_EEviT1_)
        /*05a8*/ 	.word	0x00000014


	//----- nvinfo : EIATTR_FRAME_SIZE
	.align		4
.L_282:
        /*05ac*/ 	.byte	0x04, 0x11
        /*05ae*/ 	.short	(.L_284 - .L_283)
	.align		4
.L_283:
        /*05b0*/ 	.word	index@(_ZN2at6native18elementwise_kernelILi128ELi4EZNS0_22gpu_kernel_impl_nocastINS0_13BinaryFunctorIssbZZZNS0_23logical_and_kernel_cudaERNS_14TensorIteratorEENKUlvE0_clEvENKUlvE3_clEvEUlssE_EEEEvRNS_18TensorIteratorBaseERKT_EUliE_EEviT1_)
        /*05b4*/ 	.word	0x00000000


	//----- nvinfo : EIATTR_REGCOUNT
	.align		4
.L_284:
        /*05b8*/ 	.byte	0x04, 0x2f
        /*05ba*/ 	.short	(.L_286 - .L_285)
	.align		4
.L_285:
        /*05bc*/ 	.word	index@(_ZN2at6native27unrolled_elementwise_kernelINS0_13BinaryFunctorIssbZZZNS0_23logical_and_kernel_cudaERNS_14TensorIteratorEENKUlvE0_clEvENKUlvE3_clEvEUlssE_EESt5arrayIPcLm3EELi4E23TrivialOffsetCalculatorILi2EjESC_ILi1EjENS0_6memory12LoadWithCastILi2EEENSF_13StoreWithCastILi1EEEEEviT_T0_T2_T3_T4_T5_)
        /*05c0*/ 	.word	0x0000001b


	//----- nvinfo : EIATTR_FRAME_SIZE
	.align		4
.L_286:
        /*05c4*/ 	.byte	0x04, 0x11
        /*05c6*/ 	.short	(.L_288 - .L_287)
	.align		4
.L_287:
        /*05c8*/ 	.word	index@(_ZN2at6native27unrolled_elementwise_kernelINS0_13BinaryFunctorIssbZZZNS0_23logical_and_kernel_cudaERNS_14TensorIteratorEENKUlvE0_clEvENKUlvE3_clEvEUlssE_EESt5arrayIPcLm3EELi4E23TrivialOffsetCalculatorILi2EjESC_ILi1EjENS0_6memory12LoadWithCastILi2EEENSF_13StoreWithCastILi1EEEEEviT_T0_T2_T3_T4_T5_)
        /*05cc*/ 	.word	0x00000000


	//----- nvinfo : EIATTR_REGCOUNT
	.align		4
.L_288:
        /*05d0*/ 	.byte	0x04, 0x2f
        /*05d2*/ 	.short	(.L_290 - .L_289)
	.align		4
.L_289:
        /*05d4*/ 	.word	index@(_ZN2at6native18elementwise_kernelILi128ELi4EZNS0_15gpu_kernel_implINS0_13BinaryFunctorIssbZZZNS0_23logical_and_kernel_cudaERNS_14TensorIteratorEENKUlvE0_clEvENKUlvE3_clEvEUlssE_EEEEvRNS_18TensorIteratorBaseERKT_EUliE_EEviT1_)
        /*05d8*/ 	.word	0x00000018


	//----- nvinfo : EIATTR_FRAME_SIZE
	.align		4
.L_290:
        /*05dc*/ 	.byte	0x04, 0x11
        /*05de*/ 	.short	(.L_292 - .L_291)
	.align		4
.L_291:
        /*05e0*/ 	.word	index@(_ZN2at6native18elementwise_kernelILi128ELi4EZNS0_15gpu_kernel_implINS0_13BinaryFunctorIssbZZZNS0_23logical_and_kernel_cudaERNS_14TensorIteratorEENKUlvE0_clEvENKUlvE3_clEvEUlssE_EEEEvRNS_18TensorIteratorBaseERKT_EUliE_EEviT1_)
        /*05e4*/ 	.word	0x00000000


	//----- nvinfo : EIATTR_REGCOUNT
	.align		4
.L_292:
        /*05e8*/ 	.byte	0x04, 0x2f
        /*05ea*/ 	.short	(.L_294 - .L_293)
	.align		4
.L_293:
        /*05ec*/ 	.word	index@(_ZN2at6native29vectorized_elementwise_kernelILi8ENS0_13AUnaryFunctorIssbZZZNS0_23logical_and_kernel_cudaERNS_14TensorIteratorEENKUlvE0_clEvENKUlvE3_clEvEUlssE_EESt5arrayIPcLm2EEEEviT0_T1_)
        /*05f0*/ 	.word	0x00000020


	//----- nvinfo : EIATTR_FRAME_SIZE
	.align		4
.L_294:
        /*05f4*/ 	.byte	0x04, 0x11
        /*05f6*/ 	.short	(.L_296 - .L_295)
	.align		4
.L_295:
        /*05f8*/ 	.word	index@(_ZN2at6native29vectorized_elementwise_kernelILi8ENS0_13AUnaryFunctorIssbZZZNS0_23logical_and_kernel_cudaERNS_14TensorIteratorEENKUlvE0_clEvENKUlvE3_clEvEUlssE_EESt5arrayIPcLm2EEEEviT0_T1_)
        /*05fc*/ 	.word	0x00000000


	//----- nvinfo : EIATTR_REGCOUNT
	.align		4
.L_296:
        /*0600*/ 	.byte	0x04, 0x2f
        /*0602*/ 	.short	(.L_298 - .L_297)
	.align		4
.L_297:
        /*0604*/ 	.word	index@(_ZN2at6native29vectorized_elementwise_kernelILi4ENS0_13AUnaryFunctorIssbZZZNS0_23logical_and_kernel_cudaERNS_14TensorIteratorEENKUlvE0_clEvENKUlvE3_clEvEUlssE_EESt5arrayIPcLm2EEEEviT0_T1_)
        /*0608*/ 	.word	0x00000020


	//----- nvinfo : EIATTR_FRAME_SIZE
	.align		4
.L_298:
        /*060c*/ 	.byte	0x04, 0x11
        /*060e*/ 	.short	(.L_300 - .L_299)
	.align		4
.L_299:
        /*0610*/ 	.word	index@(_ZN2at6native29vectorized_elementwise_kernelILi4ENS0_13AUnaryFunctorIssbZZZNS0_23logical_and_kernel_cudaERNS_14TensorIteratorEENKUlvE0_clEvENKUlvE3_clEvEUlssE_EESt5arrayIPcLm2EEEEviT0_T1_)
        /*0614*/ 	.word	0x00000000


	//----- nvinfo : EIATTR_REGCOUNT
	.align		4
.L_300:
        /*0618*/ 	.byte	0x04, 0x2f
        /*061a*/ 	.short	(.L_302 - .L_301)
	.align		4
.L_301:
        /*061c*/ 	.word	index@(_ZN2at6native29vectorized_elementwise_kernelILi2ENS0_13AUnaryFunctorIssbZZZNS0_23logical_and_kernel_cudaERNS_14TensorIteratorEENKUlvE0_clEvENKUlvE3_clEvEUlssE_EESt5arrayIPcLm2EEEEviT0_T1_)
        /*0620*/ 	.word	0x00000020


	//----- nvinfo : EIATTR_FRAME_SIZE
	.align		4
.L_302:
        /*0624*/ 	.byte	0x04, 0x11
        /*0626*/ 	.short	(.L_304 - .L_303)
	.align		4
.L_303:
        /*0628*/ 	.word	index@(_ZN2at6native29vectorized_elementwise_kernelILi2ENS0_13AUnaryFunctorIssbZZZNS0_23logical_and_kernel_cudaERNS_14TensorIteratorEENKUlvE0_clEvENKUlvE3_clEvEUlssE_EESt5arrayIPcLm2EEEEviT0_T1_)
        /*062c*/ 	.word	0x00000000


	//----- nvinfo : EIATTR_REGCOUNT
	.align		4
.L_304:
        /*0630*/ 	.byte	0x04, 0x2f
        /*0632*/ 	.short	(.L_306 - .L_305)
	.align		4
.L_305:
        /*0634*/ 	.word	index@(_ZN2at6native27unrolled_elementwise_kernelINS0_13AUnaryFunctorIssbZZZNS0_23logical_and_kernel_cudaERNS_14TensorIteratorEENKUlvE0_clEvENKUlvE3_clEvEUlssE_EESt5arrayIPcLm2EELi4E23TrivialOffsetCalculatorILi1EjESD_NS0_6memory15LoadWithoutCastENSE_16StoreWithoutCastEEEviT_T0_T2_T3_T4_T5_)
        /*0638*/ 	.word	0x00000016


	//----- nvinfo : EIATTR_FRAME_SIZE
	.align		4
.L_306:
        /*063c*/ 	.byte	0x04, 0x11
        /*063e*/ 	.short	(.L_308 - .L_307)
	.align		4
.L_307:
        /*0640*/ 	.word	index@(_ZN2at6native27unrolled_elementwise_kernelINS0_13AUnaryFunctorIssbZZZNS0_23logical_and_kernel_cudaERNS_14TensorIteratorEENKUlvE0_clEvENKUlvE3_clEvEUlssE_EESt5arrayIPcLm2EELi4E23TrivialOffsetCalculatorILi1EjESD_NS0_6memory15LoadWithoutCastENSE_16StoreWithoutCastEEEviT_T0_T2_T3_T4_T5_)
        /*0644*/ 	.word	0x00000000


	//----- nvinfo : EIATTR_REGCOUNT
	.align		4
.L_308:
        /*0648*/ 	.byte	0x04, 0x2f
        /*064a*/ 	.short	(.L_310 - .L_309)
	.align		4
.L_309:
        /*064c*/ 	.word	index@(_ZN2at6native18elementwise_kernelILi128ELi4EZNS0_22gpu_kernel_impl_nocastINS0_13AUnaryFunctorIssbZZZNS0_23logical_and_kernel_cudaERNS_14TensorIteratorEENKUlvE0_clEvENKUlvE3_clEvEUlssE_EEEEvRNS_18TensorIteratorBaseERKT_EUliE_EEviT1_)
        /*0650*/ 	.word	0x00000014


	//----- nvinfo : EIATTR_FRAME_SIZE
	.align		4
.L_310:
        /*0654*/ 	.byte	0x04, 0x11
        /*0656*/ 	.short	(.L_312 - .L_311)
	.align		4
.L_311:
        /*0658*/ 	.word	index@(_ZN2at6native18elementwise_kernelILi128ELi4EZNS0_22gpu_kernel_impl_nocastINS0_13AUnaryFunctorIssbZZZNS0_23logical_and_kernel_cudaERNS_14TensorIteratorEENKUlvE0_clEvENKUlvE3_clEvEUlssE_EEEEvRNS_18TensorIteratorBaseERKT_EUliE_EEviT1_)
        /*065c*/ 	.word	0x00000000


	//----- nvinfo : EIATTR_REGCOUNT
	.align		4
.L_312:
        /*0660*/ 	.byte	0x04, 0x2f
        /*0662*/ 	.short	(.L_314 - .L_313)
	.align		4
.L_313:
        /*0664*/ 	.word	index@(_ZN2at6native27unrolled_elementwise_kernelINS0_13AUnaryFunctorIssbZZZNS0_23logical_and_kernel_cudaERNS_14TensorIteratorEENKUlvE0_clEvENKUlvE3_clEvEUlssE_EESt5arrayIPcLm2EELi4E23TrivialOffsetCalculatorILi1EjESD_NS0_6memory12LoadWithCastILi1EEENSE_13StoreWithCastILi1EEEEEviT_T0_T2_T3_T4_T5_)
        /*0668*/ 	.word	0x0000001a


	//----- nvinfo : EIATTR_FRAME_SIZE
	.align		4
.L_314:
        /*066c*/ 	.byte	0x04, 0x11
        /*066e*/ 	.short	(.L_316 - .L_315)
	.align		4
.L_315:
        /*0670*/ 	.word	index@(_ZN2at6native27unrolled_elementwise_kernelINS0_13AUnaryFunctorIssbZZZNS0_23logical_and_kernel_cudaERNS_14TensorIteratorEENKUlvE0_clEvENKUlvE3_clEvEUlssE_EESt5arrayIPcLm2EELi4E23TrivialOffsetCalculatorILi1EjESD_NS0_6memory12LoadWithCastILi1EEENSE_13StoreWithCastILi1EEEEEviT_T0_T2_T3_T4_T5_)
        /*0674*/ 	.word	0x00000000


	//----- nvinfo : EIATTR_REGCOUNT
	.align		4
.L_316:
        /*0678*/ 	.byte	0x04, 0x2f
        /*067a*/ 	.short	(.L_318 - .L_317)
	.align		4
.L_317:
        /*067c*/ 	.word	index@(_ZN2at6native18elementwise_kernelILi128ELi4EZNS0_15gpu_kernel_implINS0_13AUnaryFunctorIssbZZZNS0_23logical_and_kernel_cudaERNS_14TensorIteratorEENKUlvE0_clEvENKUlvE3_clEvEUlssE_EEEEvRNS_18TensorIteratorBaseERKT_EUliE_EEviT1_)
        /*0680*/ 	.word	0x00000018


	//----- nvinfo : EIATTR_FRAME_SIZE
	.align		4
.L_318:
        /*0684*/ 	.byte	0x04, 0x11
        /*0686*/ 	.short	(.L_320 - .L_319)
	.align		4
.L_319:
        /*0688*/ 	.word	index@(_ZN2at6native18elementwise_kernelILi128ELi4EZNS0_15gpu_kernel_implINS0_13AUnaryFunctorIssbZZZNS0_23logical_and_kernel_cudaERNS_14TensorIteratorEENKUlvE0_clEvENKUlvE3_clEvEUlssE_EEEEvRNS_18TensorIteratorBaseERKT_EUliE_EEviT1_)
        /*068c*/ 	.word	0x00000000


	//----- nvinfo : EIATTR_REGCOUNT
	.align		4
.L_320:
        /*0690*/ 	.byte	0x04, 0x2f
        /*0692*/ 	.short	(.L_322 - .L_321)
	.align		4
.L_321:
        /*0694*/ 	.word	index@(_ZN2at6native29vectorized_elementwise_kernelILi8ENS0_13BinaryFunctorIddbZZZNS0_23logical_and_kernel_cudaERNS_14TensorIteratorEENKUlvE0_clEvENKUlvE4_clEvEUlddE_EESt5arrayIPcLm3EEEEviT0_T1_)
        /*0698*/ 	.word	0x00000024


	//----- nvinfo : EIATTR_FRAME_SIZE
	.align		4
.L_322:
        /*069c*/ 	.byte	0x04, 0x11
        /*069e*/ 	.short	(.L_324 - .L_323)
	.align		4
.L_323:
        /*06a0*/ 	.word	index@(_ZN2at6native29vectorized_elementwise_kernelILi8ENS0_13BinaryFunctorIddbZZZNS0_23logical_and_kernel_cudaERNS_14TensorIteratorEENKUlvE0_clEvENKUlvE4_clEvEUlddE_EESt5arrayIPcLm3EEEEviT0_T1_)
        /*06a4*/ 	.word	0x00000000


	//----- nvinfo : EIATTR_REGCOUNT
	.align		4
.L_324:
        /*06a8*/ 	.byte	0x04, 0x2f
        /*06aa*/ 	.short	(.L_326 - .L_325)
	.align		4
.L_325:
        /*06ac*/ 	.word	index@(_ZN2at6native29vectorized_elementwise_kernelILi4ENS0_13BinaryFunctorIddbZZZNS0_23logical_and_kernel_cudaERNS_14TensorIteratorEENKUlvE0_clEvENKUlvE4_clEvEUlddE_EESt5arrayIPcLm3EEEEviT0_T1_)
        /*06b0*/ 	.word	0x00000024


	//----- nvinfo : EIATTR_FRAME_SIZE
	.align		4
.L_326:
        /*06b4*/ 	.byte	0x04, 0x11
        /*06b6*/ 	.short	(.L_328 - .L_327)
	.align		4
.L_327:
        /*06b8*/ 	.word	index@(_ZN2at6native29vectorized_elementwise_kernelILi4ENS0_13BinaryFunctorIddbZZZNS0_23logical_and_kernel_cudaERNS_14TensorIteratorEENKUlvE0_clEvENKUlvE4_clEvEUlddE_EESt5arrayIPcLm3EEEEviT0_T1_)
        /*06bc*/ 	.word	0x00000000


	//----- nvinfo : EIATTR_REGCOUNT
	.align		4
.L_328:
        /*06c0*/ 	.byte	0x04, 0x2f
        /*06c2*/ 	.short	(.L_330 - .L_329)
	.align		4
.L_329:
        /*06c4*/ 	.word	index@(_ZN2at6native29vectorized_elementwise_kernelILi2ENS0_13BinaryFunctorIddbZZZNS0_23logical_and_kernel_cudaERNS_14TensorIteratorEENKUlvE0_clEvENKUlvE4_clEvEUlddE_EESt5arrayIPcLm3EEEEviT0_T1_)
        /*06c8*/ 	.word	0x00000020


	//----- nvinfo : EIATTR_FRAME_SIZE
	.align		4
.L_330:
        /*06cc*/ 	.byte	0x04, 0x11
        /*06ce*/ 	.short	(.L_332 - .L_331)
	.align		4
.L_331:
        /*06d0*/ 	.word	index@(_ZN2at6native29vectorized_elementwise_kernelILi2ENS0_13BinaryFunctorIddbZZZNS0_23logical_and_kernel_cudaERNS_14TensorIteratorEENKUlvE0_clEvENKUlvE4_clEvEUlddE_EESt5arrayIPcLm3EEEEviT0_T1_)
        /*06d4*/ 	.word	0x00000000


	//----- nvinfo : EIATTR_REGCOUNT
	.align		4
.L_332:
        /*06d8*/ 	.byte	0x04, 0x2f
        /*06da*/ 	.short	(.L_334 - .L_333)
	.align		4
.L_333:
        /*06dc*/ 	.word	index@(_ZN2at6native27unrolled_elementwise_kernelINS0_13BinaryFunctorIddbZZZNS0_23logical_and_kernel_cudaERNS_14TensorIteratorEENKUlvE0_clEvENKUlvE4_clEvEUlddE_EESt5arrayIPcLm3EELi4E23TrivialOffsetCalculatorILi2EjESC_ILi1EjENS0_6memory15LoadWithoutCastENSF_16StoreWithoutCastEEEviT_T0_T2_T3_T4_T5_)
        /*06e0*/ 	.word	0x0000001e


	//----- nvinfo : EIATTR_FRAME_SIZE
	.align		4
.L_334:
        /*06e4*/ 	.byte	0x04, 0x11
        /*06e6*/ 	.short	(.L_336 - .L_335)
	.align		4
.L_335:
        /*06e8*/ 	.word	index@(_ZN2at6native27unrolled_elementwise_kernelINS0_13BinaryFunctorIddbZZZNS0_23logical_and_kernel_cudaERNS_14TensorIteratorEENKUlvE0_clEvENKUlvE4_clEvEUlddE_EESt5arrayIPcLm3EELi4E23TrivialOffsetCalculatorILi2EjESC_ILi1EjENS0_6memory15LoadWithoutCastENSF_16StoreWithoutCastEEEviT_T0_T2_T3_T4_T5_)
        /*06ec*/ 	.word	0x00000000


	//----- nvinfo : EIATTR_REGCOUNT
	.align		4
.L_336:
        /*06f0*/ 	.byte	0x04, 0x2f
        /*06f2*/ 	.short	(.L_338 - .L_337)
	.align		4
.L_337:
        /*06f4*/ 	.word	index@(_ZN2at6native18elementwise_kernelILi128ELi4EZNS0_22gpu_kernel_impl_nocastINS0_13BinaryFunctorIddbZZZNS0_23logical_and_kernel_cudaERNS_14TensorIteratorEENKUlvE0_clEvENKUlvE4_clEvEUlddE_EEEEvRNS_18TensorIteratorBaseERKT_EUliE_EEviT1_)
        /*06f8*/ 	.word	0x00000014


	//----- nvinfo : EIATTR_FRAME_SIZE
	.align		4
.L_338:
        /*06fc*/ 	.byte	0x04, 0x11
        /*06fe*/ 	.short	(.L_340 - .L_339)
	.align		4
.L_339:
        /*0700*/ 	.word	index@(_ZN2at6native18elementwise_kernelILi128ELi4EZNS0_22gpu_kernel_impl_nocastINS0_13BinaryFunctorIddbZZZNS0_23logical_and_kernel_cudaERNS_14TensorIteratorEENKUlvE0_clEvENKUlvE4_clEvEUlddE_EEEEvRNS_18TensorIteratorBaseERKT_EUliE_EEviT1_)
        /*0704*/ 	.word	0x00000000


	//----- nvinfo : EIATTR_REGCOUNT
	.align		4
.L_340:
        /*0708*/ 	.byte	0x04, 0x2f
        /*070a*/ 	.short	(.L_342 - .L_341)
	.align		4
.L_341:
        /*070c*/ 	.word	index@(_ZN2at6native27unrolled_elementwise_kernelINS0_13BinaryFunctorIddbZZZNS0_23logical_and_kernel_cudaERNS_14TensorIteratorEENKUlvE0_clEvENKUlvE4_clEvEUlddE_EESt5arrayIPcLm3EELi4E23TrivialOffsetCalculatorILi2EjESC_ILi1EjENS0_6memory12LoadWithCastILi2EEENSF_13StoreWithCastILi1EEEEEviT_T0_T2_T3_T4_T5_)
        /*0710*/ 	.word	0x0000001c


	//----- nvinfo : EIATTR_FRAME_SIZE
	.align		4
.L_342:
        /*0714*/ 	.byte	0x04, 0x11
        /*0716*/ 	.short	(.L_344 - .L_343)
	.align		4
.L_343:
        /*0718*/ 	.word	index@(_ZN2at6native27unrolled_elementwise_kernelINS0_13BinaryFunctorIddbZZZNS0_23logical_and_kernel_cudaERNS_14TensorIteratorEENKUlvE0_clEvENKUlvE4_clEvEUlddE_EESt5arrayIPcLm3EELi4E23TrivialOffsetCalculatorILi2EjESC_ILi1EjENS0_6memory12LoadWithCastILi2EEENSF_13StoreWithCastILi1EEEEEviT_T0_T2_T3_T4_T5_)
        /*071c*/ 	.word	0x00000000


	//----- nvinfo : EIATTR_REGCOUNT
	.align		4
.L_344:
        /*0720*/ 	.byte	0x04, 0x2f
        /*0722*/ 	.short	(.L_346 - .L_345)
	.align		4
.L_345:
        /*0724*/ 	.word	index@(_ZN2at6native18elementwise_kernelILi128ELi4EZNS0_15gpu_kernel_implINS0_13BinaryFunctorIddbZZZNS0_23logical_and_kernel_cudaERNS_14TensorIteratorEENKUlvE0_clEvENKUlvE4_clEvEUlddE_EEEEvRNS_18TensorIteratorBaseERKT_EUliE_EEviT1_)
        /*0728*/ 	.word	0x0000001a


	//----- nvinfo : EIATTR_FRAME_SIZE
	.align		4
.L_346:
        /*072c*/ 	.byte	0x04, 0x11
        /*072e*/ 	.short	(.L_348 - .L_347)
	.align		4
.L_347:
        /*0730*/ 	.word	index@(_ZN2at6native18elementwise_kernelILi128ELi4EZNS0_15gpu_kernel_implINS0_13BinaryFunctorIddbZZZNS0_23logical_and_kernel_cudaERNS_14TensorIteratorEENKUlvE0_clEvENKUlvE4_clEvEUlddE_EEEEvRNS_18TensorIteratorBaseERKT_EUliE_EEviT1_)
        /*0734*/ 	.word	0x00000000


	//----- nvinfo : EIATTR_REGCOUNT
	.align		4
.L_348:
        /*0738*/ 	.byte	0x04, 0x2f
        /*073a*/ 	.short	(.L_350 - .L_349)
	.align		4
.L_349:
        /*073c*/ 	.word	index@(_ZN2at6native29vectorized_elementwise_kernelILi8ENS0_13AUnaryFunctorIddbZZZNS0_23logical_and_kernel_cudaERNS_14TensorIteratorEENKUlvE0_clEvENKUlvE4_clEvEUlddE_EESt5arrayIPcLm2EEEEviT0_T1_)
        /*0740*/ 	.word	0x0000001e


	//----- nvinfo : EIATTR_FRAME_SIZE
	.align		4
.L_350:
        /*0744*/ 	.byte	0x04, 0x11
        /*0746*/ 	.short	(.L_352 - .L_351)
	.align		4
.L_351:
        /*0748*/ 	.word	index@(_ZN2at6native29vectorized_elementwise_kernelILi8ENS0_13AUnaryFunctorIddbZZZNS0_23logical_and_kernel_cudaERNS_14TensorIteratorEENKUlvE0_clEvENKUlvE4_clEvEUlddE_EESt5arrayIPcLm2EEEEviT0_T1_)
        /*074c*/ 	.word	0x00000000


	//----- nvinfo : EIATTR_REGCOUNT
	.align		4
.L_352:
        /*0750*/ 	.byte	0x04, 0x2f
        /*0752*/ 	.short	(.L_354 - .L_353)
	.align		4
.L_353:
        /*0754*/ 	.word	index@(_ZN2at6native29vectorized_elementwise_kernelILi4ENS0_13AUnaryFunctorIddbZZZNS0_23logical_and_kernel_cudaERNS_14TensorIteratorEENKUlvE0_clEvENKUlvE4_clEvEUlddE_EESt5arrayIPcLm2EEEEviT0_T1_)
        /*0758*/ 	.word	0x0000001e


	//----- nvinfo : EIATTR_FRAME_SIZE
	.align		4
.L_354:
        /*075c*/ 	.byte	0x04, 0x11
        /*075e*/ 	.short	(.L_356 - .L_355)
	.align		4
.L_355:
        /*0760*/ 	.word	index@(_ZN2at6native29vectorized_elementwise_kernelILi4ENS0_13AUnaryFunctorIddbZZZNS0_23logical_and_kernel_cudaERNS_14TensorIteratorEENKUlvE0_clEvENKUlvE4_clEvEUlddE_EESt5arrayIPcLm2EEEEviT0_T1_)
        /*0764*/ 	.word	0x00000000


	//----- nvinfo : EIATTR_REGCOUNT
	.align		4
.L_356:
        /*0768*/ 	.byte	0x04, 0x2f
        /*076a*/ 	.short	(.L_358 - .L_357)
	.align		4
.L_357:
        /*076c*/ 	.word	index@(_ZN2at6native29vectorized_elementwise_kernelILi2ENS0_13AUnaryFunctorIddbZZZNS0_23logical_and_kernel_cudaERNS_14TensorIteratorEENKUlvE0_clEvENKUlvE4_clEvEUlddE_EESt5arrayIPcLm2EEEEviT0_T1_)
        /*0770*/ 	.word	0x0000001e


	//----- nvinfo : EIATTR_FRAME_SIZE
	.align		4
.L_358:
        /*0774*/ 	.byte	0x04, 0x11
        /*0776*/ 	.short	(.L_360 - .L_359)
	.align		4
.L_359:
        /*0778*/ 	.word	index@(_ZN2at6native29vectorized_elementwise_kernelILi2ENS0_13AUnaryFunctorIddbZZZNS0_23logical_and_kernel_cudaERNS_14TensorIteratorEENKUlvE0_clEvENKUlvE4_clEvEUlddE_EESt5arrayIPcLm2EEEEviT0_T1_)
        /*077c*/ 	.word	0x00000000


	//----- nvinfo : EIATTR_REGCOUNT
	.align		4
.L_360:
        /*0780*/ 	.byte	0x04, 0x2f
        /*0782*/ 	.short	(.L_362 - .L_361)
	.align		4
.L_361:
        /*0784*/ 	.word	index@(_ZN2at6native27unrolled_elementwise_kernelINS0_13AUnaryFunctorIddbZZZNS0_23logical_and_kernel_cudaERNS_14TensorIteratorEENKUlvE0_clEvENKUlvE4_clEvEUlddE_EESt5arrayIPcLm2EELi4E23TrivialOffsetCalculatorILi1EjESD_NS0_6memory15LoadWithoutCastENSE_16StoreWithoutCastEEEviT_T0_T2_T3_T4_T5_)
        /*0788*/ 	.word	0x00000016


	//----- nvinfo : EIATTR_FRAME_SIZE
	.align		4
.L_362:
        /*078c*/ 	.byte	0x04, 0x11
        /*078e*/ 	.short	(.L_364 - .L_363)
	.align		4
.L_363:
        /*0790*/ 	.word	index@(_ZN2at6native27unrolled_elementwise_kernelINS0_13AUnaryFunctorIddbZZZNS0_23logical_and_kernel_cudaERNS_14TensorIteratorEENKUlvE0_clEvENKUlvE4_clEvEUlddE_EESt5arrayIPcLm2EELi4E23TrivialOffsetCalculatorILi1EjESD_NS0_6memory15LoadWithoutCastENSE_16StoreWithoutCastEEEviT_T0_T2_T3_T4_T5_)
        /*0794*/ 	.word	0x00000000


	//----- nvinfo : EIATTR_REGCOUNT
	.align		4
.L_364:
        /*0798*/ 	.byte	0x04, 0x2f
        /*079a*/ 	.short	(.L_366 - .L_365)
	.align		4
.L_365:
        /*079c*/ 	.word	index@(_ZN2at6native18elementwise_kernelILi128ELi4EZNS0_22gpu_kernel_impl_nocastINS0_13AUnaryFunctorIddbZZZNS0_23logical_and_kernel_cudaERNS_14TensorIteratorEENKUlvE0_clEvENKUlvE4_clEvEUlddE_EEEEvRNS_18TensorIteratorBaseERKT_EUliE_EEviT1_)
        /*07a0*/ 	.word	0x00000014


	//----- nvinfo : EIATTR_FRAME_SIZE
	.align		4
.L_366:
        /*07a4*/ 	.byte	0x04, 0x11
        /*07a6*/ 	.short	(.L_368 - .L_367)
	.align		4
.L_367:
        /*07a8*/ 	.word	index@(_ZN2at6native18elementwise_kernelILi128ELi4EZNS0_22gpu_kernel_impl_nocastINS0_13AUnaryFunctorIddbZZZNS0_23logical_and_kernel_cudaERNS_14TensorIteratorEENKUlvE0_clEvENKUlvE4_clEvEUlddE_EEEEvRNS_18TensorIteratorBaseERKT_EUliE_EEviT1_)
        /*07ac*/ 	.word	0x00000000


	//----- nvinfo : EIATTR_REGCOUNT
	.align		4
.L_368:
        /*07b0*/ 	.byte	0x04, 0x2f
        /*07b2*/ 	.short	(.L_370 - .L_369)
	.align		4
.L_369:
        /*07b4*/ 	.word	index@(_ZN2at6native27unrolled_elementwise_kernelINS0_13AUnaryFunctorIddbZZZNS0_23logical_and_kernel_cudaERNS_14TensorIteratorEENKUlvE0_clEvENKUlvE4_clEvEUlddE_EESt5arrayIPcLm2EELi4E23TrivialOffsetCalculatorILi1EjESD_NS0_6memory12LoadWithCastILi1EEENSE_13StoreWithCastILi1EEEEEviT_T0_T2_T3_T4_T5_)
        /*07b8*/ 	.word	0x0000001a


	//----- nvinfo : EIATTR_FRAME_SIZE
	.align		4
.L_370:
        /*07bc*/ 	.byte	0x04, 0x11
        /*07be*/ 	.short	(.L_372 - .L_371)
	.align		4
.L_371:
        /*07c0*/ 	.word	index@(_ZN2at6native27unrolled_elementwise_kernelINS0_13AUnaryFunctorIddbZZZNS0_23logical_and_kernel_cudaERNS_14TensorIteratorEENKUlvE0_clEvENKUlvE4_clEvEUlddE_EESt5arrayIPcLm2EELi4E23TrivialOffsetCalculatorILi1EjESD_NS0_6memory12LoadWithCastILi1EEENSE_13StoreWithCastILi1EEEEEviT_T0_T2_T3_T4_T5_)
        /*07c4*/ 	.word	0x00000000


	//----- nvinfo : EIATTR_REGCOUNT
	.align		4
.L_372:
        /*07c8*/ 	.byte	0x04, 0x2f
        /*07ca*/ 	.short	(.L_374 - .L_373)
	.align		4
.L_373:
        /*07cc*/ 	.word	index@(_ZN2at6native18elementwise_kernelILi128ELi4EZNS0_15gpu_kernel_implINS0_13AUnaryFunctorIddbZZZNS0_23logical_and_kernel_cudaERNS_14TensorIteratorEENKUlvE0_clEvENKUlvE4_clEvEUlddE_EEEEvRNS_18TensorIteratorBaseERKT_EUliE_EEviT1_)
        /*07d0*/ 	.word	0x00000018


	//----- nvinfo : EIATTR_FRAME_SIZE
	.align		4
.L_374:
        /*07d4*/ 	.byte	0x04, 0x11
        /*07d6*/ 	.short	(.L_376 - .L_375)
	.align		4
.L_375:
        /*07d8*/ 	.word	index@(_ZN2at6native18elementwise_kernelILi128ELi4EZNS0_15gpu_kernel_implINS0_13AUnaryFunctorIddbZZZNS0_23logical_and_kernel_cudaERNS_14TensorIteratorEENKUlvE0_clEvENKUlvE4_clEvEUlddE_EEEEvRNS_18TensorIteratorBaseERKT_EUliE_EEviT1_)
        /*07dc*/ 	.word	0x00000000


	//----- nvinfo : EIATTR_REGCOUNT
	.align		4
.L_376:
        /*07e0*/ 	.byte	0x04, 0x2f
        /*07e2*/ 	.short	(.L_378 - .L_377)
	.align		4
.L_377:
        /*07e4*/ 	.word	index@(_ZN2at6native29vectorized_elementwise_kernelILi8ENS0_13BinaryFunctorIffbZZZNS0_23logical_and_kernel_cudaERNS_14TensorIteratorEENKUlvE0_clEvENKUlvE5_clEvEUlffE_EESt5arrayIPcLm3EEEEviT0_T1_)
        /*07e8*/ 	.word	0x0000001e


	//----- nvinfo : EIATTR_FRAME_SIZE
	.align		4
.L_378:
        /*07ec*/ 	.byte	0x04, 0x11
        /*07ee*/ 	.short	(.L_380 - .L_379)
	.align		4
.L_379:
        /*07f0*/ 	.word	index@(_ZN2at6native29vectorized_elementwise_kernelILi8ENS0_13BinaryFunctorIffbZZZNS0_23logical_and_kernel_cudaERNS_14TensorIteratorEENKUlvE0_clEvENKUlvE5_clEvEUlffE_EESt5arrayIPcLm3EEEEviT0_T1_)
        /*07f4*/ 	.word	0x00000000


	//----- nvinfo : EIATTR_REGCOUNT
	.align		4
.L_380:
        /*07f8*/ 	.byte	0x04, 0x2f
        /*07fa*/ 	.short	(.L_382 - .L_381)
	.align		4
.L_381:
        /*07fc*/ 	.word	index@(_ZN2at6native29vectorized_elementwise_kernelILi4ENS0_13BinaryFunctorIffbZZZNS0_23logical_and_kernel_cudaERNS_14TensorIteratorEENKUlvE0_clEvENKUlvE5_clEvEUlffE_EESt5arrayIPcLm3EEEEviT0_T1_)
        /*0800*/ 	.word	0x0000001e


	//----- nvinfo : EIATTR_FRAME_SIZE
	.align		4
.L_382:
        /*0804*/ 	.byte	0x04, 0x11
        /*0806*/ 	.short	(.L_384 - .L_383)
	.align		4
.L_383:
        /*0808*/ 	.word	index@(_ZN2at6native29vectorized_elementwise_kernelILi4ENS0_13BinaryFunctorIffbZZZNS0_23logical_and_kernel_cudaERNS_14TensorIteratorEENKUlvE0_clEvENKUlvE5_clEvEUlffE_EESt5arrayIPcLm3EEEEviT0_T1_)
        /*080c*/ 	.word	0x00000000


	//----- nvinfo : EIATTR_REGCOUNT
	.align		4
.L_384:
        /*0810*/ 	.byte	0x04, 0x2f
        /*0812*/ 	.short	(.L_386 - .L_385)
	.align		4
.L_385:
        /*0814*/ 	.word	index@(_ZN2at6native29vectorized_elementwise_kernelILi2ENS0_13BinaryFunctorIffbZZZNS0_23logical_and_kernel_cudaERNS_14TensorIteratorEENKUlvE0_clEvENKUlvE5_clEvEUlffE_EESt5arrayIPcLm3EEEEviT0_T1_)
        /*0818*/ 	.word	0x0000001e


	//----- nvinfo : EIATTR_FRAME_SIZE
	.align		4
.L_386:
        /*081c*/ 	.byte	0x04, 0x11
        /*081e*/ 	.short	(.L_388 - .L_387)
	.align		4
.L_387:
        /*0820*/ 	.word	index@(_ZN2at6native29vectorized_elementwise_kernelILi2ENS0_13BinaryFunctorIffbZZZNS0_23logical_and_kernel_cudaERNS_14TensorIteratorEENKUlvE0_clEvENKUlvE5_clEvEUlffE_EESt5arrayIPcLm3EEEEviT0_T1_)
        /*0824*/ 	.word	0x00000000


	//----- nvinfo : EIATTR_REGCOUNT
	.align		4
.L_388:
        /*0828*/ 	.byte	0x04, 0x2f
        /*082a*/ 	.short	(.L_390 - .L_389)
	.align		4
.L_389:
        /*082c*/ 	.word	index@(_ZN2at6native27unrolled_elementwise_kernelINS0_13BinaryFunctorIffbZZZNS0_23logical_and_kernel_cudaERNS_14TensorIteratorEENKUlvE0_clEvENKUlvE5_clEvEUlffE_EESt5arrayIPcLm3EELi4E23TrivialOffsetCalculatorILi2EjESC_ILi1EjENS0_6memory15LoadWithoutCastENSF_16StoreWithoutCastEEEviT_T0_T2_T3_T4_T5_)
        /*0830*/ 	.word	0x0000001e


	//----- nvinfo : EIATTR_FRAME_SIZE
	.align		4
.L_390:
        /*0834*/ 	.byte	0x04, 0x11
        /*0836*/ 	.short	(.L_392 - .L_391)
	.align		4
.L_391:
        /*0838*/ 	.word	index@(_ZN2at6native27unrolled_elementwise_kernelINS0_13BinaryFunctorIffbZZZNS0_23logical_and_kernel_cudaERNS_14TensorIteratorEENKUlvE0_clEvENKUlvE5_clEvEUlffE_EESt5arrayIPcLm3EELi4E23TrivialOffsetCalculatorILi2EjESC_ILi1EjENS0_6memory15LoadWithoutCastENSF_16StoreWithoutCastEEEviT_T0_T2_T3_T4_T5_)
        /*083c*/ 	.word	0x00000000


	//----- nvinfo : EIATTR_REGCOUNT
	.align		4
.L_392:
        /*0840*/ 	.byte	0x04, 0x2f
        /*0842*/ 	.short	(.L_394 - .L_393)
	.align		4
.L_393:
        /*0844*/ 	.word	index@(_ZN2at6native18elementwise_kernelILi128ELi4EZNS0_22gpu_kernel_impl_nocastINS0_13BinaryFunctorIffbZZZNS0_23logical_and_kernel_cudaERNS_14TensorIteratorEENKUlvE0_clEvENKUlvE5_clEvEUlffE_EEEEvRNS_18TensorIteratorBaseERKT_EUliE_EEviT1_)
        /*0848*/ 	.word	0x00000014


	//----- nvinfo : EIATTR_FRAME_SIZE
	.align		4
.L_394:
        /*084c*/ 	.byte	0x04, 0x11
        /*084e*/ 	.short	(.L_396 - .L_395)
	.align		4
.L_395:
        /*0850*/ 	.word	index@(_ZN2at6native18elementwise_kernelILi128ELi4EZNS0_22gpu_kernel_impl_nocastINS0_13BinaryFunctorIffbZZZNS0_23logical_and_kernel_cudaERNS_14TensorIteratorEENKUlvE0_clEvENKUlvE5_clEvEUlffE_EEEEvRNS_18TensorIteratorBaseERKT_EUliE_EEviT1_)
        /*0854*/ 	.word	0x00000000


	//----- nvinfo : EIATTR_REGCOUNT
	.align		4
.L_396:
        /*0858*/ 	.byte	0x04, 0x2f
        /*085a*/ 	.short	(.L_398 - .L_397)
	.align		4
.L_397:
        /*085c*/ 	.word	index@(_ZN2at6native27unrolled_elementwise_kernelINS0_13BinaryFunctorIffbZZZNS0_23logical_and_kernel_cudaERNS_14TensorIteratorEENKUlvE0_clEvENKUlvE5_clEvEUlffE_EESt5arrayIPcLm3EELi4E23TrivialOffsetCalculatorILi2EjESC_ILi1EjENS0_6memory12LoadWithCastILi2EEENSF_13StoreWithCastILi1EEEEEviT_T0_T2_T3_T4_T5_)
        /*0860*/ 	.word	0x0000001b


	//----- nvinfo : EIATTR_FRAME_SIZE
	.align		4
.L_398:
        /*0864*/ 	.byte	0x04, 0x11
        /*0866*/ 	.short	(.L_400 - .L_399)
	.align		4
.L_399:
        /*0868*/ 	.word	index@(_ZN2at6native27unrolled_elementwise_kernelINS0_13BinaryFunctorIffbZZZNS0_23logical_and_kernel_cudaERNS_14TensorIteratorEENKUlvE0_clEvENKUlvE5_clEvEUlffE_EESt5arrayIPcLm3EELi4E23TrivialOffsetCalculatorILi2EjESC_ILi1EjENS0_6memory12LoadWithCastILi2EEENSF_13StoreWithCastILi1EEEEEviT_T0_T2_T3_T4_T5_)
        /*086c*/ 	.word	0x00000000


	//----- nvinfo : EIATTR_REGCOUNT
	.align		4
.L_400:
        /*0870*/ 	.byte	0x04, 0x2f
        /*0872*/ 	.short	(.L_402 - .L_401)
	.align		4
.L_401:
        /*0874*/ 	.word	index@(_ZN2at6native18elementwise_kernelILi128ELi4EZNS0_15gpu_kernel_implINS0_13BinaryFunctorIffbZZZNS0_23logical_and_kernel_cudaERNS_14TensorIteratorEENKUlvE0_clEvENKUlvE5_clEvEUlffE_EEEEvRNS_18TensorIteratorBaseERKT_EUliE_EEviT1_)
        /*0878*/ 	.word	0x00000018


	//----- nvinfo : EIATTR_FRAME_SIZE
	.align		4
.L_402:
        /*087c*/ 	.byte	0x04, 0x11
        /*087e*/ 	.short	(.L_404 - .L_403)
	.align		4
.L_403:
        /*0880*/ 	.word	index@(_ZN2at6native18elementwise_kernelILi128ELi4EZNS0_15gpu_kernel_implINS0_13BinaryFunctorIffbZZZNS0_23logical_and_kernel_cudaERNS_14TensorIteratorEENKUlvE0_clEvENKUlvE5_clEvEUlffE_EEEEvRNS_18TensorIteratorBaseERKT_EUliE_EEviT1_)
        /*0884*/ 	.word	0x00000000


	//----- nvinfo : EIATTR_REGCOUNT
	.align		4
.L_404:
        /*0888*/ 	.byte	0x04, 0x2f
        /*088a*/ 	.short	(.L_406 - .L_405)
	.align		4
.L_405:
        /*088c*/ 	.word	index@(_ZN2at6native29vectorized_elementwise_kernelILi8ENS0_13AUnaryFunctorIffbZZZNS0_23logical_and_kernel_cudaERNS_14TensorIteratorEENKUlvE0_clEvENKUlvE5_clEvEUlffE_EESt5arrayIPcLm2EEEEviT0_T1_)
        /*0890*/ 	.word	0x00000020


	//----- nvinfo : EIATTR_FRAME_SIZE
	.align		4
.L_406:
        /*0894*/ 	.byte	0x04, 0x11
        /*0896*/ 	.short	(.L_408 - .L_407)
	.align		4
.L_407:
        /*0898*/ 	.word	index@(_ZN2at6native29vectorized_elementwise_kernelILi8ENS0_13AUnaryFunctorIffbZZZNS0_23logical_and_kernel_cudaERNS_14TensorIteratorEENKUlvE0_clEvENKUlvE5_clEvEUlffE_EESt5arrayIPcLm2EEEEviT0_T1_)
        /*089c*/ 	.word	0x00000000


	//----- nvinfo : EIATTR_REGCOUNT
	.align		4
.L_408:
        /*08a0*/ 	.byte	0x04, 0x2f
        /*08a2*/ 	.short	(.L_410 - .L_409)
	.align		4
.L_409:
        /*08a4*/ 	.word	index@(_ZN2at6native29vectorized_elementwise_kernelILi4ENS0_13AUnaryFunctorIffbZZZNS0_23logical_and_kernel_cudaERNS_14TensorIteratorEENKUlvE0_clEvENKUlvE5_clEvEUlffE_EESt5arrayIPcLm2EEEEviT0_T1_)
        /*08a8*/ 	.word	0x00000020


	//----- nvinfo : EIATTR_FRAME_SIZE
	.align		4
.L_410:
        /*08ac*/ 	.byte	0x04, 0x11
        /*08ae*/ 	.short	(.L_412 - .L_411)
	.align		4
.L_411:
        /*08b0*/ 	.word	index@(_ZN2at6native29vectorized_elementwise_kernelILi4ENS0_13AUnaryFunctorIffbZZZNS0_23logical_and_kernel_cudaERNS_14TensorIteratorEENKUlvE0_clEvENKUlvE5_clEvEUlffE_EESt5arrayIPcLm2EEEEviT0_T1_)
        /*08b4*/ 	.word	0x00000000


	//----- nvinfo : EIATTR_REGCOUNT
	.align		4
.L_412:
        /*08b8*/ 	.byte	0x04, 0x2f
        /*08ba*/ 	.short	(.L_414 - .L_413)
	.align		4
.L_413:
        /*08bc*/ 	.word	index@(_ZN2at6native29vectorized_elementwise_kernelILi2ENS0_13AUnaryFunctorIffbZZZNS0_23logical_and_kernel_cudaERNS_14TensorIteratorEENKUlvE0_clEvENKUlvE5_clEvEUlffE_EESt5arrayIPcLm2EEEEviT0_T1_)
        /*08c0*/ 	.word	0x00000020


	//----- nvinfo : EIATTR_FRAME_SIZE
	.align		4
.L_414:
        /*08c4*/ 	.byte	0x04, 0x11
        /*08c6*/ 	.short	(.L_416 - .L_415)
	.align		4
.L_415:
        /*08c8*/ 	.word	index@(_ZN2at6native29vectorized_elementwise_kernelILi2ENS0_13AUnaryFunctorIffbZZZNS0_23logical_and_kernel_cudaERNS_14TensorIteratorEENKUlvE0_clEvENKUlvE5_clEvEUlffE_EESt5arrayIPcLm2EEEEviT0_T1_)
        /*08cc*/ 	.word	0x00000000


	//----- nvinfo : EIATTR_REGCOUNT
	.align		4
.L_416:
        /*08d0*/ 	.byte	0x04, 0x2f
        /*08d2*/ 	.short	(.L_418 - .L_417)
	.align		4
.L_417:
        /*08d4*/ 	.word	index@(_ZN2at6native27unrolled_elementwise_kernelINS0_13AUnaryFunctorIffbZZZNS0_23logical_and_kernel_cudaERNS_14TensorIteratorEENKUlvE0_clEvENKUlvE5_clEvEUlffE_EESt5arrayIPcLm2EELi4E23TrivialOffsetCalculatorILi1EjESD_NS0_6memory15LoadWithoutCastENSE_16StoreWithoutCastEEEviT_T0_T2_T3_T4_T5_)
        /*08d8*/ 	.word	0x00000016


	//----- nvinfo : EIATTR_FRAME_SIZE
	.align		4
.L_418:
        /*08dc*/ 	.byte	0x04, 0x11
        /*08de*/ 	.short	(.L_420 - .L_419)
	.align		4
.L_419:
        /*08e0*/ 	.word	index@(_ZN2at6native27unrolled_elementwise_kernelINS0_13AUnaryFunctorIffbZZZNS0_23logical_and_kernel_cudaERNS_14TensorIteratorEENKUlvE0_clEvENKUlvE5_clEvEUlffE_EESt5arrayIPcLm2EELi4E23TrivialOffsetCalculatorILi1EjESD_NS0_6memory15LoadWithoutCastENSE_16StoreWithoutCastEEEviT_T0_T2_T3_T4_T5_)
        /*08e4*/ 	.word	0x00000000


	//----- nvinfo : EIATTR_REGCOUNT
	.align		4
.L_420:
        /*08e8*/ 	.byte	0x04, 0x2f
        /*08ea*/ 	.short	(.L_422 - .L_421)
	.align		4
.L_421:
        /*08ec*/ 	.word	index@(_ZN2at6native18elementwise_kernelILi128ELi4EZNS0_22gpu_kernel_impl_nocastINS0_13AUnaryFunctorIffbZZZNS0_23logical_and_kernel_cudaERNS_14TensorIteratorEENKUlvE0_clEvENKUlvE5_clEvEUlffE_EEEEvRNS_18TensorIteratorBaseERKT_EUliE_EEviT1_)
        /*08f0*/ 	.word	0x00000014


	//----- nvinfo : EIATTR_FRAME_SIZE
	.align		4
.L_422:
        /*08f4*/ 	.byte	0x04, 0x11
        /*08f6*/ 	.short	(.L_424 - .L_423)
	.align		4
.L_423:
        /*08f8*/ 	.word	index@(_ZN2at6native18elementwise_kernelILi128ELi4EZNS0_22gpu_kernel_impl_nocastINS0_13AUnaryFunctorIffbZZZNS0_23logical_and_kernel_cudaERNS_14TensorIteratorEENKUlvE0_clEvENKUlvE5_clEvEUlffE_EEEEvRNS_18TensorIteratorBaseERKT_EUliE_EEviT1_)
        /*08fc*/ 	.word	0x00000000


	//----- nvinfo : EIATTR_REGCOUNT
	.align		4
.L_424:
        /*0900*/ 	.byte	0x04, 0x2f
        /*0902*/ 	.short	(.L_426 - .L_425)
	.align		4
.L_425:
        /*0904*/ 	.word	index@(_ZN2at6native27unrolled_elementwise_kernelINS0_13AUnaryFunctorIffbZZZNS0_23logical_and_kernel_cudaERNS_14TensorIteratorEENKUlvE0_clEvENKUlvE5_clEvEUlffE_EESt5arrayIPcLm2EELi4E23TrivialOffsetCalculatorILi1EjESD_NS0_6memory12LoadWithCastILi1EEENSE_13StoreWithCastILi1EEEEEviT_T0_T2_T3_T4_T5_)
        /*0908*/ 	.word	0x0000001a


	//----- nvinfo : EIATTR_FRAME_SIZE
	.align		4
.L_426:
        /*090c*/ 	.byte	0x04, 0x11
        /*090e*/ 	.short	(.L_428 - .L_427)
	.align		4
.L_427:
        /*0910*/ 	.word	index@(_ZN2at6native27unrolled_elementwise_kernelINS0_13AUnaryFunctorIffbZZZNS0_23logical_and_kernel_cudaERNS_14TensorIteratorEENKUlvE0_clEvENKUlvE5_clEvEUlffE_EESt5arrayIPcLm2EELi4E23TrivialOffsetCalculatorILi1EjESD_NS0_6memory12LoadWithCastILi1EEENSE_13StoreWithCastILi1EEEEEviT_T0_T2_T3_T4_T5_)
        /*0914*/ 	.word	0x00000000


	//----- nvinfo : EIATTR_REGCOUNT
	.align		4
.L_428:
        /*0918*/ 	.byte	0x04, 0x2f
        /*091a*/ 	.short	(.L_430 - .L_429)
	.align		4
.L_429:
        /*091c*/ 	.word	index@(_ZN2at6native18elementwise_kernelILi128ELi4EZNS0_15gpu_kernel_implINS0_13AUnaryFunctorIffbZZZNS0_23logical_and_kernel_cudaERNS_14TensorIteratorEENKUlvE0_clEvENKUlvE5_clEvEUlffE_EEEEvRNS_18TensorIteratorBaseERKT_EUliE_EEviT1_)
        /*0920*/ 	.word	0x00000018


	//----- nvinfo : EIATTR_FRAME_SIZE
	.align		4
.L_430:
        /*0924*/ 	.byte	0x04, 0x11
        /*0926*/ 	.short	(.L_432 - .L_431)
	.align		4
.L_431:
        /*0928*/ 	.word	index@(_ZN2at6native18elementwise_kernelILi128ELi4EZNS0_15gpu_kernel_implINS0_13AUnaryFunctorIffbZZZNS0_23logical_and_kernel_cudaERNS_14TensorIteratorEENKUlvE0_clEvENKUlvE5_clEvEUlffE_EEEEvRNS_18TensorIteratorBaseERKT_EUliE_EEviT1_)
        /*092c*/ 	.word	0x00000000


	//----- nvinfo : EIATTR_REGCOUNT
	.align		4
.L_432:
        /*0930*/ 	.byte	0x04, 0x2f
        /*0932*/ 	.short	(.L_434 - .L_433)
	.align		4
.L_433:
        /*0934*/ 	.word	index@(_ZN2at6native29vectorized_elementwise_kernelILi8ENS0_13BinaryFunctorIN3c104HalfES4_bZZZNS0_23logical_and_kernel_cudaERNS_14TensorIteratorEENKUlvE0_clEvENKUlvE6_clEvEUlS4_S4_E_EESt5arrayIPcLm3EEEEviT0_T1_)
        /*0938*/ 	.word	0x0000001e


	//----- nvinfo : EIATTR_FRAME_SIZE
	.align		4
.L_434:
        /*093c*/ 	.byte	0x04, 0x11
        /*093e*/ 	.short	(.L_436 - .L_435)
	.align		4
.L_435:
        /*0940*/ 	.word	index@(_ZN2at6native29vectorized_elementwise_kernelILi8ENS0_13BinaryFunctorIN3c104HalfES4_bZZZNS0_23logical_and_kernel_cudaERNS_14TensorIteratorEENKUlvE0_clEvENKUlvE6_clEvEUlS4_S4_E_EESt5arrayIPcLm3EEEEviT0_T1_)
        /*0944*/ 	.word	0x00000000


	//----- nvinfo : EIATTR_REGCOUNT
	.align		4
.L_436:
        /*0948*/ 	.byte	0x04, 0x2f
        /*094a*/ 	.short	(.L_438 - .L_437)
	.align		4
.L_437:
        /*094c*/ 	.word	index@(_ZN2at6native29vectorized_elementwise_kernelILi4ENS0_13BinaryFunctorIN3c104HalfES4_bZZZNS0_23logical_and_kernel_cudaERNS_14TensorIteratorEENKUlvE0_clEvENKUlvE6_clEvEUlS4_S4_E_EESt5arrayIPcLm3EEEEviT0_T1_)
        /*0950*/ 	.word	0x0000001e


	//----- nvinfo : EIATTR_FRAME_SIZE
	.align		4
.L_438:
        /*0954*/ 	.byte	0x04, 0x11
        /*0956*/ 	.short	(.L_440 - .L_439)
	.align		4
.L_439:
        /*0958*/ 	.word	index@(_ZN2at6native29vectorized_elementwise_kernelILi4ENS0_13BinaryFunctorIN3c104HalfES4_bZZZNS0_23logical_and_kernel_cudaERNS_14TensorIteratorEENKUlvE0_clEvENKUlvE6_clEvEUlS4_S4_E_EESt5arrayIPcLm3EEEEviT0_T1_)
        /*095c*/ 	.word	0x00000000


	//----- nvinfo : EIATTR_REGCOUNT
	.align		4
.L_440:
        /*0960*/ 	.byte	0x04, 0x2f
        /*0962*/ 	.short	(.L_442 - .L_441)
	.align		4
.L_441:
        /*0964*/ 	.word	index@(_ZN2at6native29vectorized_elementwise_kernelILi2ENS0_13BinaryFunctorIN3c104HalfES4_bZZZNS0_23logical_and_kernel_cudaERNS_14TensorIteratorEENKUlvE0_clEvENKUlvE6_clEvEUlS4_S4_E_EESt5arrayIPcLm3EEEEviT0_T1_)
        /*0968*/ 	.word	0x0000001e


	//----- nvinfo : EIATTR_FRAME_SIZE
	.align		4
.L_442:
        /*096c*/ 	.byte	0x04, 0x11
        /*096e*/ 	.short	(.L_444 - .L_443)
	.align		4
.L_443:
        /*0970*/ 	.word	index@(_ZN2at6native29vectorized_elementwise_kernelILi2ENS0_13BinaryFunctorIN3c104HalfES4_bZZZNS0_23logical_and_kernel_cudaERNS_14TensorIteratorEENKUlvE0_clEvENKUlvE6_clEvEUlS4_S4_E_EESt5arrayIPcLm3EEEEviT0_T1_)
        /*0974*/ 	.word	0x00000000


	//----- nvinfo : EIATTR_REGCOUNT
	.align		4
.L_444:
        /*0978*/ 	.byte	0x04, 0x2f
        /*097a*/ 	.short	(.L_446 - .L_445)
	.align		4
.L_445:
        /*097c*/ 	.word	index@(_ZN2at6native27unrolled_elementwise_kernelINS0_13BinaryFunctorIN3c104HalfES4_bZZZNS0_23logical_and_kernel_cudaERNS_14TensorIteratorEENKUlvE0_clEvENKUlvE6_clEvEUlS4_S4_E_EESt5arrayIPcLm3EELi4E23TrivialOffsetCalculatorILi2EjESE_ILi1EjENS0_6memory15LoadWithoutCastENSH_16StoreWithoutCastEEEviT_T0_T2_T3_T4_T5_)
        /*0980*/ 	.word	0x0000001c


	//----- nvinfo : EIATTR_FRAME_SIZE
	.align		4
.L_446:
        /*0984*/ 	.byte	0x04, 0x11
        /*0986*/ 	.short	(.L_448 - .L_447)
	.align		4
.L_447:
        /*0988*/ 	.word	index@(_ZN2at6native27unrolled_elementwise_kernelINS0_13BinaryFunctorIN3c104HalfES4_bZZZNS0_23logical_and_kernel_cudaERNS_14TensorIteratorEENKUlvE0_clEvENKUlvE6_clEvEUlS4_S4_E_EESt5arrayIPcLm3EELi4E23TrivialOffsetCalculatorILi2EjESE_ILi1EjENS0_6memory15LoadWithoutCastENSH_16StoreWithoutCastEEEviT_T0_T2_T3_T4_T5_)
        /*098c*/ 	.word	0x00000000


	//----- nvinfo : EIATTR_REGCOUNT
	.align		4
.L_448:
        /*0990*/ 	.byte	0x04, 0x2f
        /*0992*/ 	.short	(.L_450 - .L_449)
	.align		4
.L_449:
        /*0994*/ 	.word	index@(_ZN2at6native18elementwise_kernelILi128ELi4EZNS0_22gpu_kernel_impl_nocastINS0_13BinaryFunctorIN3c104HalfES5_bZZZNS0_23logical_and_kernel_cudaERNS_14TensorIteratorEENKUlvE0_clEvENKUlvE6_clEvEUlS5_S5_E_EEEEvRNS_18TensorIteratorBaseERKT_EUliE_EEviT1_)
        /*0998*/ 	.word	0x00000014


	//----- nvinfo : EIATTR_FRAME_SIZE
	.align		4
.L_450:
        /*099c*/ 	.byte	0x04, 0x11
        /*099e*/ 	.short	(.L_452 - .L_451)
	.align		4
.L_451:
        /*09a0*/ 	.word	index@(_ZN2at6native18elementwise_kernelILi128ELi4EZNS0_22gpu_kernel_impl_nocastINS0_13BinaryFunctorIN3c104HalfES5_bZZZNS0_23logical_and_kernel_cudaERNS_14TensorIteratorEENKUlvE0_clEvENKUlvE6_clEvEUlS5_S5_E_EEEEvRNS_18TensorIteratorBaseERKT_EUliE_EEviT1_)
        /*09a4*/ 	.word	0x00000000


	//----- nvinfo : EIATTR_REGCOUNT
	.align		4
.L_452:
        /*09a8*/ 	.byte	0x04, 0x2f
        /*09aa*/ 	.short	(.L_454 - .L_453)
	.align		4
.L_453:
        /*09ac*/ 	.word	index@(_ZN2at6native27unrolled_elementwise_kernelINS0_13BinaryFunctorIN3c104HalfES4_bZZZNS0_23logical_and_kernel_cudaERNS_14TensorIteratorEENKUlvE0_clEvENKUlvE6_clEvEUlS4_S4_E_EESt5arrayIPcLm3EELi4E23TrivialOffsetCalculatorILi2EjESE_ILi1EjENS0_6memory12LoadWithCastILi2EEENSH_13StoreWithCastILi1EEEEEviT_T0_T2_T3_T4_T5_)
        /*09b0*/ 	.word	0x0000001f


	//----- nvinfo : EIATTR_FRAME_SIZE
	.align		4
.L_454:
        /*09b4*/ 	.byte	0x04, 0x11
        /*09b6*/ 	.short	(.L_456 - .L_455)
	.align		4
.L_455:
        /*09b8*/ 	.word	index@(_ZN2at6native27unrolled_elementwise_kernelINS0_13BinaryFunctorIN3c104HalfES4_bZZZNS0_23logical_and_kernel_cudaERNS_14TensorIteratorEENKUlvE0_clEvENKUlvE6_clEvEUlS4_S4_E_EESt5arrayIPcLm3EELi4E23TrivialOffsetCalculatorILi2EjESE_ILi1EjENS0_6memory12LoadWithCastILi2EEENSH_13StoreWithCastILi1EEEEEviT_T0_T2_T3_T4_T5_)
        /*09bc*/ 	.word	0x00000000


	//----- nvinfo : EIATTR_REGCOUNT
	.align		4
.L_456:
        /*09c0*/ 	.byte	0x04, 0x2f
        /*09c2*/ 	.short	(.L_458 - .L_457)
	.align		4
.L_457:
        /*09c4*/ 	.word	index@(_ZN2at6native18elementwise_kernelILi128ELi4EZNS0_15gpu_kernel_implINS0_13BinaryFunctorIN3c104HalfES5_bZZZNS0_23logical_and_kernel_cudaERNS_14TensorIteratorEENKUlvE0_clEvENKUlvE6_clEvEUlS5_S5_E_EEEEvRNS_18TensorIteratorBaseERKT_EUliE_EEviT1_)
        /*09c8*/ 	.word	0x00000018


	//----- nvinfo : EIATTR_FRAME_SIZE
	.align		4
.L_458:
        /*09cc*/ 	.byte	0x04, 0x11
        /*09ce*/ 	.short	(.L_460 - .L_459)
	.align		4
.L_459:
        /*09d0*/ 	.word	index@(_ZN2at6native18elementwise_kernelILi128ELi4EZNS0_15gpu_kernel_implINS0_13BinaryFunctorIN3c104HalfES5_bZZZNS0_23logical_and_kernel_cudaERNS_14TensorIteratorEENKUlvE0_clEvENKUlvE6_clEvEUlS5_S5_E_EEEEvRNS_18TensorIteratorBaseERKT_EUliE_EEviT1_)
        /*09d4*/ 	.word	0x00000000


	//----- nvinfo : EIATTR_REGCOUNT
	.align		4
.L_460:
        /*09d8*/ 	.byte	0x04, 0x2f
        /*09da*/ 	.short	(.L_462 - .L_461)
	.align		4
.L_461:
        /*09dc*/ 	.word	index@(_ZN2at6native29vectorized_elementwise_kernelILi8ENS0_13AUnaryFunctorIN3c104HalfES4_bZZZNS0_23logical_and_kernel_cudaERNS_14TensorIteratorEENKUlvE0_clEvENKUlvE6_clEvEUlS4_S4_E_EESt5arrayIPcLm2EEEEviT0_T1_)
        /*09e0*/ 	.word	0x0000001c


	//----- nvinfo : EIATTR_FRAME_SIZE
	.align		4
.L_462:
        /*09e4*/ 	.byte	0x04, 0x11
        /*09e6*/ 	.short	(.L_464 - .L_463)
	.align		4
.L_463:
        /*09e8*/ 	.word	index@(_ZN2at6native29vectorized_elementwise_kernelILi8ENS0_13AUnaryFunctorIN3c104HalfES4_bZZZNS0_23logical_and_kernel_cudaERNS_14TensorIteratorEENKUlvE0_clEvENKUlvE6_clEvEUlS4_S4_E_EESt5arrayIPcLm2EEEEviT0_T1_)
        /*09ec*/ 	.word	0x00000000


	//----- nvinfo : EIATTR_REGCOUNT
	.align		4
.L_464:
        /*09f0*/ 	.byte	0x04, 0x2f
        /*09f2*/ 	.short	(.L_466 - .L_465)
	.align		4
.L_465:
        /*09f4*/ 	.word	index@(_ZN2at6native29vectorized_elementwise_kernelILi4ENS0_13AUnaryFunctorIN3c104HalfES4_bZZZNS0_23logical_and_kernel_cudaERNS_14TensorIteratorEENKUlvE0_clEvENKUlvE6_clEvEUlS4_S4_E_EESt5arrayIPcLm2EEEEviT0_T1_)
        /*09f8*/ 	.word	0x0000001c


	//----- nvinfo : EIATTR_FRAME_SIZE
	.align		4
.L_466:
        /*09fc*/ 	.byte	0x04, 0x11
        /*09fe*/ 	.short	(.L_468 - .L_467)
	.align		4
.L_467:
        /*0a00*/ 	.word	index@(_ZN2at6native29vectorized_elementwise_kernelILi4ENS0_13AUnaryFunctorIN3c104HalfES4_bZZZNS0_23logical_and_kernel_cudaERNS_14TensorIteratorEENKUlvE0_clEvENKUlvE6_clEvEUlS4_S4_E_EESt5arrayIPcLm2EEEEviT0_T1_)
        /*0a04*/ 	.word	0x00000000


	//----- nvinfo : EIATTR_REGCOUNT
	.align		4
.L_468:
        /*0a08*/ 	.byte	0x04, 0x2f
        /*0a0a*/ 	.short	(.L_470 - .L_469)
	.align		4
.L_469:
        /*0a0c*/ 	.word	index@(_ZN2at6native29vectorized_elementwise_kernelILi2ENS0_13AUnaryFunctorIN3c104HalfES4_bZZZNS0_23logical_and_kernel_cudaERNS_14TensorIteratorEENKUlvE0_clEvENKUlvE6_clEvEUlS4_S4_E_EESt5arrayIPcLm2EEEEviT0_T1_)
        /*0a10*/ 	.word	0x0000001c


	//----- nvinfo : EIATTR_FRAME_SIZE
	.align		4
.L_470:
        /*0a14*/ 	.byte	0x04, 0x11
        /*0a16*/ 	.short	(.L_472 - .L_471)
	.align		4
.L_471:
        /*0a18*/ 	.word	index@(_ZN2at6native29vectorized_elementwise_kernelILi2ENS0_13AUnaryFunctorIN3c104HalfES4_bZZZNS0_23logical_and_kernel_cudaERNS_14TensorIteratorEENKUlvE0_clEvENKUlvE6_clEvEUlS4_S4_E_EESt5arrayIPcLm2EEEEviT0_T1_)
        /*0a1c*/ 	.word	0x00000000


	//----- nvinfo : EIATTR_REGCOUNT
	.align		4
.L_472:
        /*0a20*/ 	.byte	0x04, 0x2f
        /*0a22*/ 	.short	(.L_474 - .L_473)
	.align		4
.L_473:
        /*0a24*/ 	.word	index@(_ZN2at6native27unrolled_elementwise_kernelINS0_13AUnaryFunctorIN3c104HalfES4_bZZZNS0_23logical_and_kernel_cudaERNS_14TensorIteratorEENKUlvE0_clEvENKUlvE6_clEvEUlS4_S4_E_EESt5arrayIPcLm2EELi4E23TrivialOffsetCalculatorILi1EjESF_NS0_6memory15LoadWithoutCastENSG_16StoreWithoutCastEEEviT_T0_T2_T3_T4_T5_)
        /*0a28*/ 	.word	0x00000016


	//----- nvinfo : EIATTR_FRAME_SIZE
	.align		4
.L_474:
        /*0a2c*/ 	.byte	0x04, 0x11
        /*0a2e*/ 	.short	(.L_476 - .L_475)
	.align		4
.L_475:
        /*0a30*/ 	.word	index@(_ZN2at6native27unrolled_elementwise_kernelINS0_13AUnaryFunctorIN3c104HalfES4_bZZZNS0_23logical_and_kernel_cudaERNS_14TensorIteratorEENKUlvE0_clEvENKUlvE6_clEvEUlS4_S4_E_EESt5arrayIPcLm2EELi4E23TrivialOffsetCalculatorILi1EjESF_NS0_6memory15LoadWithoutCastENSG_16StoreWithoutCastEEEviT_T0_T2_T3_T4_T5_)
        /*0a34*/ 	.word	0x00000000


	//----- nvinfo : EIATTR_REGCOUNT
	.align		4
.L_476:
        /*0a38*/ 	.byte	0x04, 0x2f
        /*0a3a*/ 	.short	(.L_478 - .L_477)
	.align		4
.L_477:
        /*0a3c*/ 	.word	index@(_ZN2at6native18elementwise_kernelILi128ELi4EZNS0_22gpu_kernel_impl_nocastINS0_13AUnaryFunctorIN3c104HalfES5_bZZZNS0_23logical_and_kernel_cudaERNS_14TensorIteratorEENKUlvE0_clEvENKUlvE6_clEvEUlS5_S5_E_EEEEvRNS_18TensorIteratorBaseERKT_EUliE_EEviT1_)
        /*0a40*/ 	.word	0x00000014


	//----- nvinfo : EIATTR_FRAME_SIZE
	.align		4
.L_478:
        /*0a44*/ 	.byte	0x04, 0x11
        /*0a46*/ 	.short	(.L_480 - .L_479)
	.align		4
.L_479:
        /*0a48*/ 	.word	index@(_ZN2at6native18elementwise_kernelILi128ELi4EZNS0_22gpu_kernel_impl_nocastINS0_13AUnaryFunctorIN3c104HalfES5_bZZZNS0_23logical_and_kernel_cudaERNS_14TensorIteratorEENKUlvE0_clEvENKUlvE6_clEvEUlS5_S5_E_EEEEvRNS_18TensorIteratorBaseERKT_EUliE_EEviT1_)
        /*0a4c*/ 	.word	0x00000000


	//----- nvinfo : EIATTR_REGCOUNT
	.align		4
.L_480:
        /*0a50*/ 	.byte	0x04, 0x2f
        /*0a52*/ 	.short	(.L_482 - .L_481)
	.align		4
.L_481:
        /*0a54*/ 	.word	index@(_ZN2at6native27unrolled_elementwise_kernelINS0_13AUnaryFunctorIN3c104HalfES4_bZZZNS0_23logical_and_kernel_cudaERNS_14TensorIteratorEENKUlvE0_clEvENKUlvE6_clEvEUlS4_S4_E_EESt5arrayIPcLm2EELi4E23TrivialOffsetCalculatorILi1EjESF_NS0_6memory12LoadWithCastILi1EEENSG_13StoreWithCastILi1EEEEEviT_T0_T2_T3_T4_T5_)
        /*0a58*/ 	.word	0x0000001e


	//----- nvinfo : EIATTR_FRAME_SIZE
	.align		4
.L_482:
        /*0a5c*/ 	.byte	0x04, 0x11
        /*0a5e*/ 	.short	(.L_484 - .L_483)
	.align		4
.L_483:
        /*0a60*/ 	.word	index@(_ZN2at6native27unrolled_elementwise_kernelINS0_13AUnaryFunctorIN3c104HalfES4_bZZZNS0_23logical_and_kernel_cudaERNS_14TensorIteratorEENKUlvE0_clEvENKUlvE6_clEvEUlS4_S4_E_EESt5arrayIPcLm2EELi4E23TrivialOffsetCalculatorILi1EjESF_NS0_6memory12LoadWithCastILi1EEENSG_13StoreWithCastILi1EEEEEviT_T0_T2_T3_T4_T5_)
        /*0a64*/ 	.word	0x00000000


	//----- nvinfo : EIATTR_REGCOUNT
	.align		4
.L_484:
        /*0a68*/ 	.byte	0x04, 0x2f
        /*0a6a*/ 	.short	(.L_486 - .L_485)
	.align		4
.L_485:
        /*0a6c*/ 	.word	index@(_ZN2at6native18elementwise_kernelILi128ELi4EZNS0_15gpu_kernel_implINS0_13AUnaryFunctorIN3c104HalfES5_bZZZNS0_23logical_and_kernel_cudaERNS_14TensorIteratorEENKUlvE0_clEvENKUlvE6_clEvEUlS5_S5_E_EEEEvRNS_18TensorIteratorBaseERKT_EUliE_EEviT1_)
        /*0a70*/ 	.word	0x00000018


	//----- nvinfo : EIATTR_FRAME_SIZE
	.align		4
.L_486:
        /*0a74*/ 	.byte	0x04, 0x11
        /*0a76*/ 	.short	(.L_488 - .L_487)
	.align		4
.L_487:
        /*0a78*/ 	.word	index@(_ZN2at6native18elementwise_kernelILi128ELi4EZNS0_15gpu_kernel_implINS0_13AUnaryFunctorIN3c104HalfES5_bZZZNS0_23logical_and_kernel_cudaERNS_14TensorIteratorEENKUlvE0_clEvENKUlvE6_clEvEUlS5_S5_E_EEEEvRNS_18TensorIteratorBaseERKT_EUliE_EEviT1_)
        /*0a7c*/ 	.word	0x00000000


	//----- nvinfo : EIATTR_REGCOUNT
	.align		4
.L_488:
        /*0a80*/ 	.byte	0x04, 0x2f
        /*0a82*/ 	.short	(.L_490 - .L_489)
	.align		4
.L_489:
        /*0a84*/ 	.word	index@(_ZN2at6native29vectorized_elementwise_kernelILi8ENS0_13BinaryFunctorIbbbZZZNS0_23logical_and_kernel_cudaERNS_14TensorIteratorEENKUlvE0_clEvENKUlvE7_clEvEUlbbE_EESt5arrayIPcLm3EEEEviT0_T1_)
        /*0a88*/ 	.word	0x0000001e


	//----- nvinfo : EIATTR_FRAME_SIZE
	.align		4
.L_490:
        /*0a8c*/ 	.byte	0x04, 0x11
        /*0a8e*/ 	.short	(.L_492 - .L_491)
	.align		4
.L_491:
        /*0a90*/ 	.word	index@(_ZN2at6native29vectorized_elementwise_kernelILi8ENS0_13BinaryFunctorIbbbZZZNS0_23logical_and_kernel_cudaERNS_14TensorIteratorEENKUlvE0_clEvENKUlvE7_clEvEUlbbE_EESt5arrayIPcLm3EEEEviT0_T1_)
        /*0a94*/ 	.word	0x00000000


	//----- nvinfo : EIATTR_REGCOUNT
	.align		4
.L_492:
        /*0a98*/ 	.byte	0x04, 0x2f
        /*0a9a*/ 	.short	(.L_494 - .L_493)
	.align		4
.L_493:
        /*0a9c*/ 	.word	index@(_ZN2at6native29vectorized_elementwise_kernelILi4ENS0_13BinaryFunctorIbbbZZZNS0_23logical_and_kernel_cudaERNS_14TensorIteratorEENKUlvE0_clEvENKUlvE7_clEvEUlbbE_EESt5arrayIPcLm3EEEEviT0_T1_)
        /*0aa0*/ 	.word	0x0000001e


	//----- nvinfo : EIATTR_FRAME_SIZE
	.align		4
.L_494:
        /*0aa4*/ 	.byte	0x04, 0x11
        /*0aa6*/ 	.short	(.L_496 - .L_495)
	.align		4
.L_495:
        /*0aa8*/ 	.word	index@(_ZN2at6native29vectorized_elementwise_kernelILi4ENS0_13BinaryFunctorIbbbZZZNS0_23logical_and_kernel_cudaERNS_14TensorIteratorEENKUlvE0_clEvENKUlvE7_clEvEUlbbE_EESt5arrayIPcLm3EEEEviT0_T1_)
        /*0aac*/ 	.word	0x00000000


	//----- nvinfo : EIATTR_REGCOUNT
	.align		4
.L_496:
        /*0ab0*/ 	.byte	0x04, 0x2f
        /*0ab2*/ 	.short	(.L_498 - .L_497)
	.align		4
.L_497:
        /*0ab4*/ 	.word	index@(_ZN2at6native29vectorized_elementwise_kernelILi2ENS0_13BinaryFunctorIbbbZZZNS0_23logical_and_kernel_cudaERNS_14TensorIteratorEENKUlvE0_clEvENKUlvE7_clEvEUlbbE_EESt5arrayIPcLm3EEEEviT0_T1_)
        /*0ab8*/ 	.word	0x0000001e


	//----- nvinfo : EIATTR_FRAME_SIZE
	.align		4
.L_498:
        /*0abc*/ 	.byte	0x04, 0x11
        /*0abe*/ 	.short	(.L_500 - .L_499)
	.align		4
.L_499:
        /*0ac0*/ 	.word	index@(_ZN2at6native29vectorized_elementwise_kernelILi2ENS0_13BinaryFunctorIbbbZZZNS0_23logical_and_kernel_cudaERNS_14TensorIteratorEENKUlvE0_clEvENKUlvE7_clEvEUlbbE_EESt5arrayIPcLm3EEEEviT0_T1_)
        /*0ac4*/ 	.word	0x00000000


	//----- nvinfo : EIATTR_REGCOUNT
	.align		4
.L_500:
        /*0ac8*/ 	.byte	0x04, 0x2f
        /*0aca*/ 	.short	(.L_502 - .L_501)
	.align		4
.L_501:
        /*0acc*/ 	.word	index@(_ZN2at6native27unrolled_elementwise_kernelINS0_13BinaryFunctorIbbbZZZNS0_23logical_and_kernel_cudaERNS_14TensorIteratorEENKUlvE0_clEvENKUlvE7_clEvEUlbbE_EESt5arrayIPcLm3EELi4E23TrivialOffsetCalculatorILi2EjESC_ILi1EjENS0_6memory15LoadWithoutCastENSF_16StoreWithoutCastEEEviT_T0_T2_T3_T4_T5_)
        /*0ad0*/ 	.word	0x0000001e


	//----- nvinfo : EIATTR_FRAME_SIZE
	.align		4
.L_502:
        /*0ad4*/ 	.byte	0x04, 0x11
        /*0ad6*/ 	.short	(.L_504 - .L_503)
	.align		4
.L_503:
        /*0ad8*/ 	.word	index@(_ZN2at6native27unrolled_elementwise_kernelINS0_13BinaryFunctorIbbbZZZNS0_23logical_and_kernel_cudaERNS_14TensorIteratorEENKUlvE0_clEvENKUlvE7_clEvEUlbbE_EESt5arrayIPcLm3EELi4E23TrivialOffsetCalculatorILi2EjESC_ILi1EjENS0_6memory15LoadWithoutCastENSF_16StoreWithoutCastEEEviT_T0_T2_T3_T4_T5_)
        /*0adc*/ 	.word	0x00000000


	//----- nvinfo : EIATTR_REGCOUNT
	.align		4
.L_504:
        /*0ae0*/ 	.byte	0x04, 0x2f
        /*0ae2*/ 	.short	(.L_506 - .L_505)
	.align		4
.L_505:
        /*0ae4*/ 	.word	index@(_ZN2at6native18elementwise_kernelILi128ELi4EZNS0_22gpu_kernel_impl_nocastINS0_13BinaryFunctorIbbbZZZNS0_23logical_and_kernel_cudaERNS_14TensorIteratorEENKUlvE0_clEvENKUlvE7_clEvEUlbbE_EEEEvRNS_18TensorIteratorBaseERKT_EUliE_EEviT1_)
        /*0ae8*/ 	.word	0x00000014


	//----- nvinfo : EIATTR_FRAME_SIZE
	.align		4
.L_506:
        /*0aec*/ 	.byte	0x04, 0x11
        /*0aee*/ 	.short	(.L_508 - .L_507)
	.align		4
.L_507:
        /*0af0*/ 	.word	index@(_ZN2at6native18elementwise_kernelILi128ELi4EZNS0_22gpu_kernel_impl_nocastINS0_13BinaryFunctorIbbbZZZNS0_23logical_and_kernel_cudaERNS_14TensorIteratorEENKUlvE0_clEvENKUlvE7_clEvEUlbbE_EEEEvRNS_18TensorIteratorBaseERKT_EUliE_EEviT1_)
        /*0af4*/ 	.word	0x00000000


	//----- nvinfo : EIATTR_REGCOUNT
	.align		4
.L_508:
        /*0af8*/ 	.byte	0x04, 0x2f
        /*0afa*/ 	.short	(.L_510 - .L_509)
	.align		4
.L_509:
        /*0afc*/ 	.word	index@(_ZN2at6native27unrolled_elementwise_kernelINS0_13BinaryFunctorIbbbZZZNS0_23logical_and_kernel_cudaERNS_14TensorIteratorEENKUlvE0_clEvENKUlvE7_clEvEUlbbE_EESt5arrayIPcLm3EELi4E23TrivialOffsetCalculatorILi2EjESC_ILi1EjENS0_6memory12LoadWithCastILi2EEENSF_13StoreWithCastILi1EEEEEviT_T0_T2_T3_T4_T5_)
        /*0b00*/ 	.word	0x0000001c


	//----- nvinfo : EIATTR_FRAME_SIZE
	.align		4
.L_510:
        /*0b04*/ 	.byte	0x04, 0x11
        /*0b06*/ 	.short	(.L_512 - .L_511)
	.align		4
.L_511:
        /*0b08*/ 	.word	index@(_ZN2at6native27unrolled_elementwise_kernelINS0_13BinaryFunctorIbbbZZZNS0_23logical_and_kernel_cudaERNS_14TensorIteratorEENKUlvE0_clEvENKUlvE7_clEvEUlbbE_EESt5arrayIPcLm3EELi4E23TrivialOffsetCalculatorILi2EjESC_ILi1EjENS0_6memory12LoadWithCastILi2EEENSF_13StoreWithCastILi1EEEEEviT_T0_T2_T3_T4_T5_)
        /*0b0c*/ 	.word	0x00000000


	//----- nvinfo : EIATTR_REGCOUNT
	.align		4
.L_512:
        /*0b10*/ 	.byte	0x04, 0x2f
        /*0b12*/ 	.short	(.L_514 - .L_513)
	.align		4
.L_513:
        /*0b14*/ 	.word	index@(_ZN2at6native18elementwise_kernelILi128ELi4EZNS0_15gpu_kernel_implINS0_13BinaryFunctorIbbbZZZNS0_23logical_and_kernel_cudaERNS_14TensorIteratorEENKUlvE0_clEvENKUlvE7_clEvEUlbbE_EEEEvRNS_18TensorIteratorBaseERKT_EUliE_EEviT1_)
        /*0b18*/ 	.word	0x00000018


	//----- nvinfo : EIATTR_FRAME_SIZE
	.align		4
.L_514:
        /*0b1c*/ 	.byte	0x04, 0x11
        /*0b1e*/ 	.short	(.L_516 - .L_515)
	.align		4
.L_515:
        /*0b20*/ 	.word	index@(_ZN2at6native18elementwise_kernelILi128ELi4EZNS0_15gpu_kernel_implINS0_13BinaryFunctorIbbbZZZNS0_23logical_and_kernel_cudaERNS_14TensorIteratorEENKUlvE0_clEvENKUlvE7_clEvEUlbbE_EEEEvRNS_18TensorIteratorBaseERKT_EUliE_EEviT1_)
        /*0b24*/ 	.word	0x00000000


	//----- nvinfo : EIATTR_REGCOUNT
	.align		4
.L_516:
        /*0b28*/ 	.byte	0x04, 0x2f
        /*0b2a*/ 	.short	(.L_518 - .L_517)
	.align		4
.L_517:
        /*0b2c*/ 	.word	index@(_ZN2at6native29vectorized_elementwise_kernelILi8ENS0_13AUnaryFunctorIbbbZZZNS0_23logical_and_kernel_cudaERNS_14TensorIteratorEENKUlvE0_clEvENKUlvE7_clEvEUlbbE_EESt5arrayIPcLm2EEEEviT0_T1_)
        /*0b30*/ 	.word	0x0000001c


	//----- nvinfo : EIATTR_FRAME_SIZE
	.align		4
.L_518:
        /*0b34*/ 	.byte	0x04, 0x11
        /*0b36*/ 	.short	(.L_520 - .L_519)
	.align		4
.L_519:
        /*0b38*/ 	.word	index@(_ZN2at6native29vectorized_elementwise_kernelILi8ENS0_13AUnaryFunctorIbbbZZZNS0_23logical_and_kernel_cudaERNS_14TensorIteratorEENKUlvE0_clEvENKUlvE7_clEvEUlbbE_EESt5arrayIPcLm2EEEEviT0_T1_)
        /*0b3c*/ 	.word	0x00000000


	//----- nvinfo : EIATTR_REGCOUNT
	.align		4
.L_520:
        /*0b40*/ 	.byte	0x04, 0x2f
        /*0b42*/ 	.short	(.L_522 - .L_521)
	.align		4
.L_521:
        /*0b44*/ 	.word	index@(_ZN2at6native29vectorized_elementwise_kernelILi4ENS0_13AUnaryFunctorIbbbZZZNS0_23logical_and_kernel_cudaERNS_14TensorIteratorEENKUlvE0_clEvENKUlvE7_clEvEUlbbE_EESt5arrayIPcLm2EEEEviT0_T1_)
        /*0b48*/ 	.word	0x0000001c


	//----- nvinfo : EIATTR_FRAME_SIZE
	.align		4
.L_522:
        /*0b4c*/ 	.byte	0x04, 0x11
        /*0b4e*/ 	.short	(.L_524 - .L_523)
	.align		4
.L_523:
        /*0b50*/ 	.word	index@(_ZN2at6native29vectorized_elementwise_kernelILi4ENS0_13AUnaryFunctorIbbbZZZNS0_23logical_and_kernel_cudaERNS_14TensorIteratorEENKUlvE0_clEvENKUlvE7_clEvEUlbbE_EESt5arrayIPcLm2EEEEviT0_T1_)
        /*0b54*/ 	.word	0x00000000


	//----- nvinfo : EIATTR_REGCOUNT
	.align		4
.L_524:
        /*0b58*/ 	.byte	0x04, 0x2f
        /*0b5a*/ 	.short	(.L_526 - .L_525)
	.align		4
.L_525:
        /*0b5c*/ 	.word	index@(_ZN2at6native29vectorized_elementwise_kernelILi2ENS0_13AUnaryFunctorIbbbZZZNS0_23logical_and_kernel_cudaERNS_14TensorIteratorEENKUlvE0_clEvENKUlvE7_clEvEUlbbE_EESt5arrayIPcLm2EEEEviT0_T1_)
        /*0b60*/ 	.word	0x0000001c


	//----- nvinfo : EIATTR_FRAME_SIZE
	.align		4
.L_526:
        /*0b64*/ 	.byte	0x04, 0x11
        /*0b66*/ 	.short	(.L_528 - .L_527)
	.align		4
.L_527:
        /*0b68*/ 	.word	index@(_ZN2at6native29vectorized_elementwise_kernelILi2ENS0_13AUnaryFunctorIbbbZZZNS0_23logical_and_kernel_cudaERNS_14TensorIteratorEENKUlvE0_clEvENKUlvE7_clEvEUlbbE_EESt5arrayIPcLm2EEEEviT0_T1_)
        /*0b6c*/ 	.word	0x00000000


	//----- nvinfo : EIATTR_REGCOUNT
	.align		4
.L_528:
        /*0b70*/ 	.byte	0x04, 0x2f
        /*0b72*/ 	.short	(.L_530 - .L_529)
	.align		4
.L_529:
        /*0b74*/ 	.word	index@(_ZN2at6native27unrolled_elementwise_kernelINS0_13AUnaryFunctorIbbbZZZNS0_23logical_and_kernel_cudaERNS_14TensorIteratorEENKUlvE0_clEvENKUlvE7_clEvEUlbbE_EESt5arrayIPcLm2EELi4E23TrivialOffsetCalculatorILi1EjESD_NS0_6memory15LoadWithoutCastENSE_16StoreWithoutCastEEEviT_T0_T2_T3_T4_T5_)
        /*0b78*/ 	.word	0x00000016


	//----- nvinfo : EIATTR_FRAME_SIZE
	.align		4
.L_530:
        /*0b7c*/ 	.byte	0x04, 0x11
        /*0b7e*/ 	.short	(.L_532 - .L_531)
	.align		4
.L_531:
        /*0b80*/ 	.word	index@(_ZN2at6native27unrolled_elementwise_kernelINS0_13AUnaryFunctorIbbbZZZNS0_23logical_and_kernel_cudaERNS_14TensorIteratorEENKUlvE0_clEvENKUlvE7_clEvEUlbbE_EESt5arrayIPcLm2EELi4E23TrivialOffsetCalculatorILi1EjESD_NS0_6memory15LoadWithoutCastENSE_16StoreWithoutCastEEEviT_T0_T2_T3_T4_T5_)
        /*0b84*/ 	.word	0x00000000


	//----- nvinfo : EIATTR_REGCOUNT
	.align		4
.L_532:
        /*0b88*/ 	.byte	0x04, 0x2f
        /*0b8a*/ 	.short	(.L_534 - .L_533)
	.align		4
.L_533:
        /*0b8c*/ 	.word	index@(_ZN2at6native18elementwise_kernelILi128ELi4EZNS0_22gpu_kernel_impl_nocastINS0_13AUnaryFunctorIbbbZZZNS0_23logical_and_kernel_cudaERNS_14TensorIteratorEENKUlvE0_clEvENKUlvE7_clEvEUlbbE_EEEEvRNS_18TensorIteratorBaseERKT_EUliE_EEviT1_)
        /*0b90*/ 	.word	0x00000014


	//----- nvinfo : EIATTR_FRAME_SIZE
	.align		4
.L_534:
        /*0b94*/ 	.byte	0x04, 0x11
        /*0b96*/ 	.short	(.L_536 - .L_535)
	.align		4
.L_535:
        /*0b98*/ 	.word	index@(_ZN2at6native18elementwise_kernelILi128ELi4EZNS0_22gpu_kernel_impl_nocastINS0_13AUnaryFunctorIbbbZZZNS0_23logical_and_kernel_cudaERNS_14TensorIteratorEENKUlvE0_clEvENKUlvE7_clEvEUlbbE_EEEEvRNS_18TensorIteratorBaseERKT_EUliE_EEviT1_)
        /*0b9c*/ 	.word	0x00000000


	//----- nvinfo : EIATTR_REGCOUNT
	.align		4
.L_536:
        /*0ba0*/ 	.byte	0x04, 0x2f
        /*0ba2*/ 	.short	(.L_538 - .L_537)
	.align		4
.L_537:
        /*0ba4*/ 	.word	index@(_ZN2at6native27unrolled_elementwise_kernelINS0_13AUnaryFunctorIbbbZZZNS0_23logical_and_kernel_cudaERNS_14TensorIteratorEENKUlvE0_clEvENKUlvE7_clEvEUlbbE_EESt5arrayIPcLm2EELi4E23TrivialOffsetCalculatorILi1EjESD_NS0_6memory12LoadWithCastILi1EEENSE_13StoreWithCastILi1EEEEEviT_T0_T2_T3_T4_T5_)
        /*0ba8*/ 	.word	0x0000001b


	//----- nvinfo : EIATTR_FRAME_SIZE
	.align		4
.L_538:
        /*0bac*/ 	.byte	0x04, 0x11
        /*0bae*/ 	.short	(.L_540 - .L_539)
	.align		4
.L_539:
        /*0bb0*/ 	.word	index@(_ZN2at6native27unrolled_elementwise_kernelINS0_13AUnaryFunctorIbbbZZZNS0_23logical_and_kernel_cudaERNS_14TensorIteratorEENKUlvE0_clEvENKUlvE7_clEvEUlbbE_EESt5arrayIPcLm2EELi4E23TrivialOffsetCalculatorILi1EjESD_NS0_6memory12LoadWithCastILi1EEENSE_13StoreWithCastILi1EEEEEviT_T0_T2_T3_T4_T5_)
        /*0bb4*/ 	.word	0x00000000


	//----- nvinfo : EIATTR_REGCOUNT
	.align		4
.L_540:
        /*0bb8*/ 	.byte	0x04, 0x2f
        /*0bba*/ 	.short	(.L_542 - .L_541)
	.align		4
.L_541:
        /*0bbc*/ 	.word	index@(_ZN2at6native18elementwise_kernelILi128ELi4EZNS0_15gpu_kernel_implINS0_13AUnaryFunctorIbbbZZZNS0_23logical_and_kernel_cudaERNS_14TensorIteratorEENKUlvE0_clEvENKUlvE7_clEvEUlbbE_EEEEvRNS_18TensorIteratorBaseERKT_EUliE_EEviT1_)
        /*0bc0*/ 	.word	0x00000018


	//----- nvinfo : EIATTR_FRAME_SIZE
	.align		4
.L_542:
        /*0bc4*/ 	.byte	0x04, 0x11
        /*0bc6*/ 	.short	(.L_544 - .L_543)
	.align		4
.L_543:
        /*0bc8*/ 	.word	index@(_ZN2at6native18elementwise_kernelILi128ELi4EZNS0_15gpu_kernel_implINS0_13AUnaryFunctorIbbbZZZNS0_23logical_and_kernel_cudaERNS_14TensorIteratorEENKUlvE0_clEvENKUlvE7_clEvEUlbbE_EEEEvRNS_18TensorIteratorBaseERKT_EUliE_EEviT1_)
        /*0bcc*/ 	.word	0x00000000


	//----- nvinfo : EIATTR_REGCOUNT
	.align		4
.L_544:
        /*0bd0*/ 	.byte	0x04, 0x2f
        /*0bd2*/ 	.short	(.L_546 - .L_545)
	.align		4
.L_545:
        /*0bd4*/ 	.word	index@(_ZN2at6native29vectorized_elementwise_kernelILi8ENS0_13BinaryFunctorIN3c108BFloat16ES4_bZZZNS0_23logical_and_kernel_cudaERNS_14TensorIteratorEENKUlvE0_clEvENKUlvE8_clEvEUlS4_S4_E_EESt5arrayIPcLm3EEEEviT0_T1_)
        /*0bd8*/ 	.word	0x0000001e


	//----- nvinfo : EIATTR_FRAME_SIZE
	.align		4
.L_546:
        /*0bdc*/ 	.byte	0x04, 0x11
        /*0bde*/ 	.short	(.L_548 - .L_547)
	.align		4
.L_547:
        /*0be0*/ 	.word	index@(_ZN2at6native29vectorized_elementwise_kernelILi8ENS0_13BinaryFunctorIN3c108BFloat16ES4_bZZZNS0_23logical_and_kernel_cudaERNS_14TensorIteratorEENKUlvE0_clEvENKUlvE8_clEvEUlS4_S4_E_EESt5arrayIPcLm3EEEEviT0_T1_)
        /*0be4*/ 	.word	0x00000000


	//----- nvinfo : EIATTR_REGCOUNT
	.align		4
.L_548:
        /*0be8*/ 	.byte	0x04, 0x2f
        /*0bea*/ 	.short	(.L_550 - .L_549)
	.align		4
.L_549:
        /*0bec*/ 	.word	index@(_ZN2at6native29vectorized_elementwise_kernelILi4ENS0_13BinaryFunctorIN3c108BFloat16ES4_bZZZNS0_23logical_and_kernel_cudaERNS_14TensorIteratorEENKUlvE0_clEvENKUlvE8_clEvEUlS4_S4_E_EESt5arrayIPcLm3EEEEviT0_T1_)
        /*0bf0*/ 	.word	0x0000001e


	//----- nvinfo : EIATTR_FRAME_SIZE
	.align		4
.L_550:
        /*0bf4*/ 	.byte	0x04, 0x11
        /*0bf6*/ 	.short	(.L_552 - .L_551)
	.align		4
.L_551:
        /*0bf8*/ 	.word	index@(_ZN2at6native29vectorized_elementwise_kernelILi4ENS0_13BinaryFunctorIN3c108BFloat16ES4_bZZZNS0_23logical_and_kernel_cudaERNS_14TensorIteratorEENKUlvE0_clEvENKUlvE8_clEvEUlS4_S4_E_EESt5arrayIPcLm3EEEEviT0_T1_)
        /*0bfc*/ 	.word	0x00000000


	//----- nvinfo : EIATTR_REGCOUNT
	.align		4
.L_552:
        /*0c00*/ 	.byte	0x04, 0x2f
        /*0c02*/ 	.short	(.L_554 - .L_553)
	.align		4
.L_553:
        /*0c04*/ 	.word	index@(_ZN2at6native29vectorized_elementwise_kernelILi2ENS0_13BinaryFunctorIN3c108BFloat16ES4_bZZZNS0_23logical_and_kernel_cudaERNS_14TensorIteratorEENKUlvE0_clEvENKUlvE8_clEvEUlS4_S4_E_EESt5arrayIPcLm3EEEEviT0_T1_)
        /*0c08*/ 	.word	0x0000001e


	//----- nvinfo : EIATTR_FRAME_SIZE
	.align		4
.L_554:
        /*0c0c*/ 	.byte	0x04, 0x11
        /*0c0e*/ 	.short	(.L_556 - .L_555)
	.align		4
.L_555:
        /*0c10*/ 	.word	index@(_ZN2at6native29vectorized_elementwise_kernelILi2ENS0_13BinaryFunctorIN3c108BFloat16ES4_bZZZNS0_23logical_and_kernel_cudaERNS_14TensorIteratorEENKUlvE0_clEvENKUlvE8_clEvEUlS4_S4_E_EESt5arrayIPcLm3EEEEviT0_T1_)
        /*0c14*/ 	.word	0x00000000


	//----- nvinfo : EIATTR_REGCOUNT
	.align		4
.L_556:
        /*0c18*/ 	.byte	0x04, 0x2f
        /*0c1a*/ 	.short	(.L_558 - .L_557)
	.align		4
.L_557:
        /*0c1c*/ 	.word	index@(_ZN2at6native27unrolled_elementwise_kernelINS0_13BinaryFunctorIN3c108BFloat16ES4_bZZZNS0_23logical_and_kernel_cudaERNS_14TensorIteratorEENKUlvE0_clEvENKUlvE8_clEvEUlS4_S4_E_EESt5arrayIPcLm3EELi4E23TrivialOffsetCalculatorILi2EjESE_ILi1EjENS0_6memory15LoadWithoutCastENSH_16StoreWithoutCastEEEviT_T0_T2_T3_T4_T5_)
        /*0c20*/ 	.word	0x0000001c


	//----- nvinfo : EIATTR_FRAME_SIZE
	.align		4
.L_558:
        /*0c24*/ 	.byte	0x04, 0x11
        /*0c26*/ 	.short	(.L_560 - .L_559)
	.align		4
.L_559:
        /*0c28*/ 	.word	index@(_ZN2at6native27unrolled_elementwise_kernelINS0_13BinaryFunctorIN3c108BFloat16ES4_bZZZNS0_23logical_and_kernel_cudaERNS_14TensorIteratorEENKUlvE0_clEvENKUlvE8_clEvEUlS4_S4_E_EESt5arrayIPcLm3EELi4E23TrivialOffsetCalculatorILi2EjESE_ILi1EjENS0_6memory15LoadWithoutCastENSH_16StoreWithoutCastEEEviT_T0_T2_T3_T4_T5_)
        /*0c2c*/ 	.word	0x00000000


	//----- nvinfo : EIATTR_REGCOUNT
	.align		4
.L_560:
        /*0c30*/ 	.byte	0x04, 0x2f
        /*0c32*/ 	.short	(.L_562 - .L_561)
	.align		4
.L_561:
        /*0c34*/ 	.word	index@(_ZN2at6native18elementwise_kernelILi128ELi4EZNS0_22gpu_kernel_impl_nocastINS0_13BinaryFunctorIN3c108BFloat16ES5_bZZZNS0_23logical_and_kernel_cudaERNS_14TensorIteratorEENKUlvE0_clEvENKUlvE8_clEvEUlS5_S5_E_EEEEvRNS_18TensorIteratorBaseERKT_EUliE_EEviT1_)
        /*0c38*/ 	.word	0x00000014


	//----- nvinfo : EIATTR_FRAME_SIZE
	.align		4
.L_562:
        /*0c3c*/ 	.byte	0x04, 0x11
        /*0c3e*/ 	.short	(.L_564 - .L_563)
	.align		4
.L_563:
        /*0c40*/ 	.word	index@(_ZN2at6native18elementwise_kernelILi128ELi4EZNS0_22gpu_kernel_impl_nocastINS0_13BinaryFunctorIN3c108BFloat16ES5_bZZZNS0_23logical_and_kernel_cudaERNS_14TensorIteratorEENKUlvE0_clEvENKUlvE8_clEvEUlS5_S5_E_EEEEvRNS_18TensorIteratorBaseERKT_EUliE_EEviT1_)
        /*0c44*/ 	.word	0x00000000


	//----- nvinfo : EIATTR_REGCOUNT
	.align		4
.L_564:
        /*0c48*/ 	.byte	0x04, 0x2f
        /*0c4a*/ 	.short	(.L_566 - .L_565)
	.align		4
.L_565:
        /*0c4c*/ 	.word	index@(_ZN2at6native27unrolled_elementwise_kernelINS0_13BinaryFunctorIN3c108BFloat16ES4_bZZZNS0_23logical_and_kernel_cudaERNS_14TensorIteratorEENKUlvE0_clEvENKUlvE8_clEvEUlS4_S4_E_EESt5arrayIPcLm3EELi4E23TrivialOffsetCalculatorILi2EjESE_ILi1EjENS0_6memory12LoadWithCastILi2EEENSH_13StoreWithCastILi1EEEEEviT_T0_T2_T3_T4_T5_)
        /*0c50*/ 	.word	0x0000001f


	//----- nvinfo : EIATTR_FRAME_SIZE
	.align		4
.L_566:
        /*0c54*/ 	.byte	0x04, 0x11
        /*0c56*/ 	.short	(.L_568 - .L_567)
	.align		4
.L_567:
        /*0c58*/ 	.word	index@(_ZN2at6native27unrolled_elementwise_kernelINS0_13BinaryFunctorIN3c108BFloat16ES4_bZZZNS0_23logical_and_kernel_cudaERNS_14TensorIteratorEENKUlvE0_clEvENKUlvE8_clEvEUlS4_S4_E_EESt5arrayIPcLm3EELi4E23TrivialOffsetCalculatorILi2EjESE_ILi1EjENS0_6memory12LoadWithCastILi2EEENSH_13StoreWithCastILi1EEEEEviT_T0_T2_T3_T4_T5_)
        /*0c5c*/ 	.word	0x00000000


	//----- nvinfo : EIATTR_REGCOUNT
	.align		4
.L_568:
        /*0c60*/ 	.byte	0x04, 0x2f
        /*0c62*/ 	.short	(.L_570 - .L_569)
	.align		4
.L_569:
        /*0c64*/ 	.word	index@(_ZN2at6native18elementwise_kernelILi128ELi4EZNS0_15gpu_kernel_implINS0_13BinaryFunctorIN3c108BFloat16ES5_bZZZNS0_23logical_and_kernel_cudaERNS_14TensorIteratorEENKUlvE0_clEvENKUlvE8_clEvEUlS5_S5_E_EEEEvRNS_18TensorIteratorBaseERKT_EUliE_EEviT1_)
        /*0c68*/ 	.word	0x00000018


	//----- nvinfo : EIATTR_FRAME_SIZE
	.align		4
.L_570:
        /*0c6c*/ 	.byte	0x04, 0x11
        /*0c6e*/ 	.short	(.L_572 - .L_571)
	.align		4
.L_571:
        /*0c70*/ 	.word	index@(_ZN2at6native18elementwise_kernelILi128ELi4EZNS0_15gpu_kernel_implINS0_13BinaryFunctorIN3c108BFloat16ES5_bZZZNS0_23logical_and_kernel_cudaERNS_14TensorIteratorEENKUlvE0_clEvENKUlvE8_clEvEUlS5_S5_E_EEEEvRNS_18TensorIteratorBaseERKT_EUliE_EEviT1_)
        /*0c74*/ 	.word	0x00000000


	//----- nvinfo : EIATTR_REGCOUNT
	.align		4
.L_572:
        /*0c78*/ 	.byte	0x04, 0x2f
        /*0c7a*/ 	.short	(.L_574 - .L_573)
	.align		4
.L_573:
        /*0c7c*/ 	.word	index@(_ZN2at6native29vectorized_elementwise_kernelILi8ENS0_13AUnaryFunctorIN3c108BFloat16ES4_bZZZNS0_23logical_and_kernel_cudaERNS_14TensorIteratorEENKUlvE0_clEvENKUlvE8_clEvEUlS4_S4_E_EESt5arrayIPcLm2EEEEviT0_T1_)
        /*0c80*/ 	.word	0x0000001c


	//----- nvinfo : EIATTR_FRAME_SIZE
	.align		4
.L_574:
        /*0c84*/ 	.byte	0x04, 0x11
        /*0c86*/ 	.short	(.L_576 - .L_575)
	.align		4
.L_575:
        /*0c88*/ 	.word	index@(_ZN2at6native29vectorized_elementwise_kernelILi8ENS0_13AUnaryFunctorIN3c108BFloat16ES4_bZZZNS0_23logical_and_kernel_cudaERNS_14TensorIteratorEENKUlvE0_clEvENKUlvE8_clEvEUlS4_S4_E_EESt5arrayIPcLm2EEEEviT0_T1_)
        /*0c8c*/ 	.word	0x00000000


	//----- nvinfo : EIATTR_REGCOUNT
	.align		4
.L_576:
        /*0c90*/ 	.byte	0x04, 0x2f
        /*0c92*/ 	.short	(.L_578 - .L_577)
	.align		4
.L_577:
        /*0c94*/ 	.word	index@(_ZN2at6native29vectorized_elementwise_kernelILi4ENS0_13AUnaryFunctorIN3c108BFloat16ES4_bZZZNS0_23logical_and_kernel_cudaERNS_14TensorIteratorEENKUlvE0_clEvENKUlvE8_clEvEUlS4_S4_E_EESt5arrayIPcLm2EEEEviT0_T1_)
        /*0c98*/ 	.word	0x0000001c


	//----- nvinfo : EIATTR_FRAME_SIZE
	.align		4
.L_578:
        /*0c9c*/ 	.byte	0x04, 0x11
        /*0c9e*/ 	.short	(.L_580 - .L_579)
	.align		4
.L_579:
        /*0ca0*/ 	.word	index@(_ZN2at6native29vectorized_elementwise_kernelILi4ENS0_13AUnaryFunctorIN3c108BFloat16ES4_bZZZNS0_23logical_and_kernel_cudaERNS_14TensorIteratorEENKUlvE0_clEvENKUlvE8_clEvEUlS4_S4_E_EESt5arrayIPcLm2EEEEviT0_T1_)
        /*0ca4*/ 	.word	0x00000000


	//----- nvinfo : EIATTR_REGCOUNT
	.align		4
.L_580:
        /*0ca8*/ 	.byte	0x04, 0x2f
        /*0caa*/ 	.short	(.L_582 - .L_581)
	.align		4
.L_581:
        /*0cac*/ 	.word	index@(_ZN2at6native29vectorized_elementwise_kernelILi2ENS0_13AUnaryFunctorIN3c108BFloat16ES4_bZZZNS0_23logical_and_kernel_cudaERNS_14TensorIteratorEENKUlvE0_clEvENKUlvE8_clEvEUlS4_S4_E_EESt5arrayIPcLm2EEEEviT0_T1_)
        /*0cb0*/ 	.word	0x0000001c


	//----- nvinfo : EIATTR_FRAME_SIZE
	.align		4
.L_582:
        /*0cb4*/ 	.byte	0x04, 0x11
        /*0cb6*/ 	.short	(.L_584 - .L_583)
	.align		4
.L_583:
        /*0cb8*/ 	.word	index@(_ZN2at6native29vectorized_elementwise_kernelILi2ENS0_13AUnaryFunctorIN3c108BFloat16ES4_bZZZNS0_23logical_and_kernel_cudaERNS_14TensorIteratorEENKUlvE0_clEvENKUlvE8_clEvEUlS4_S4_E_EESt5arrayIPcLm2EEEEviT0_T1_)
        /*0cbc*/ 	.word	0x00000000


	//----- nvinfo : EIATTR_REGCOUNT
	.align		4
.L_584:
        /*0cc0*/ 	.byte	0x04, 0x2f
        /*0cc2*/ 	.short	(.L_586 - .L_585)
	.align		4
.L_585:
        /*0cc4*/ 	.word	index@(_ZN2at6native27unrolled_elementwise_kernelINS0_13AUnaryFunctorIN3c108BFloat16ES4_bZZZNS0_23logical_and_kernel_cudaERNS_14TensorIteratorEENKUlvE0_clEvENKUlvE8_clEvEUlS4_S4_E_EESt5arrayIPcLm2EELi4E23TrivialOffsetCalculatorILi1EjESF_NS0_6memory15LoadWithoutCastENSG_16StoreWithoutCastEEEviT_T0_T2_T3_T4_T5_)
        /*0cc8*/ 	.word	0x00000016


	//----- nvinfo : EIATTR_FRAME_SIZE
	.align		4
.L_586:
        /*0ccc*/ 	.byte	0x04, 0x11
        /*0cce*/ 	.short	(.L_588 - .L_587)
	.align		4
.L_587:
        /*0cd0*/ 	.word	index@(_ZN2at6native27unrolled_elementwise_kernelINS0_13AUnaryFunctorIN3c108BFloat16ES4_bZZZNS0_23logical_and_kernel_cudaERNS_14TensorIteratorEENKUlvE0_clEvENKUlvE8_clEvEUlS4_S4_E_EESt5arrayIPcLm2EELi4E23TrivialOffsetCalculatorILi1EjESF_NS0_6memory15LoadWithoutCastENSG_16StoreWithoutCastEEEviT_T0_T2_T3_T4_T5_)
        /*0cd4*/ 	.word	0x00000000


	//----- nvinfo : EIATTR_REGCOUNT
	.align		4
.L_588:
        /*0cd8*/ 	.byte	0x04, 0x2f
        /*0cda*/ 	.short	(.L_590 - .L_589)
	.align		4
.L_589:
        /*0cdc*/ 	.word	index@(_ZN2at6native18elementwise_kernelILi128ELi4EZNS0_22gpu_kernel_impl_nocastINS0_13AUnaryFunctorIN3c108BFloat16ES5_bZZZNS0_23logical_and_kernel_cudaERNS_14TensorIteratorEENKUlvE0_clEvENKUlvE8_clEvEUlS5_S5_E_EEEEvRNS_18TensorIteratorBaseERKT_EUliE_EEviT1_)
        /*0ce0*/ 	.word	0x00000014


	//----- nvinfo : EIATTR_FRAME_SIZE
	.align		4
.L_590:
        /*0ce4*/ 	.byte	0x04, 0x11
        /*0ce6*/ 	.short	(.L_592 - .L_591)
	.align		4
.L_591:
        /*0ce8*/ 	.word	index@(_ZN2at6native18elementwise_kernelILi128ELi4EZNS0_22gpu_kernel_impl_nocastINS0_13AUnaryFunctorIN3c108BFloat16ES5_bZZZNS0_23logical_and_kernel_cudaERNS_14TensorIteratorEENKUlvE0_clEvENKUlvE8_clEvEUlS5_S5_E_EEEEvRNS_18TensorIteratorBaseERKT_EUliE_EEviT1_)
        /*0cec*/ 	.word	0x00000000


	//----- nvinfo : EIATTR_REGCOUNT
	.align		4
.L_592:
        /*0cf0*/ 	.byte	0x04, 0x2f
        /*0cf2*/ 	.short	(.L_594 - .L_593)
	.align		4
.L_593:
        /*0cf4*/ 	.word	index@(_ZN2at6native27unrolled_elementwise_kernelINS0_13AUnaryFunctorIN3c108BFloat16ES4_bZZZNS0_23logical_and_kernel_cudaERNS_14TensorIteratorEENKUlvE0_clEvENKUlvE8_clEvEUlS4_S4_E_EESt5arrayIPcLm2EELi4E23TrivialOffsetCalculatorILi1EjESF_NS0_6memory12LoadWithCastILi1EEENSG_13StoreWithCastILi1EEEEEviT_T0_T2_T3_T4_T5_)
        /*0cf8*/ 	.word	0x0000001e


	//----- nvinfo : EIATTR_FRAME_SIZE
	.align		4
.L_594:
        /*0cfc*/ 	.byte	0x04, 0x11
        /*0cfe*/ 	.short	(.L_596 - .L_595)
	.align		4
.L_595:
        /*0d00*/ 	.word	index@(_ZN2at6native27unrolled_elementwise_kernelINS0_13AUnaryFunctorIN3c108BFloat16ES4_bZZZNS0_23logical_and_kernel_cudaERNS_14TensorIteratorEENKUlvE0_clEvENKUlvE8_clEvEUlS4_S4_E_EESt5arrayIPcLm2EELi4E23TrivialOffsetCalculatorILi1EjESF_NS0_6memory12LoadWithCastILi1EEENSG_13StoreWithCastILi1EEEEEviT_T0_T2_T3_T4_T5_)
        /*0d04*/ 	.word	0x00000000


	//----- nvinfo : EIATTR_REGCOUNT
	.align		4
.L_596:
        /*0d08*/ 	.byte	0x04, 0x2f
        /*0d0a*/ 	.short	(.L_598 - .L_597)
	.align		4
.L_597:
        /*0d0c*/ 	.word	index@(_ZN2at6native18elementwise_kernelILi128ELi4EZNS0_15gpu_kernel_implINS0_13AUnaryFunctorIN3c108BFloat16ES5_bZZZNS0_23logical_and_kernel_cudaERNS_14TensorIteratorEENKUlvE0_clEvENKUlvE8_clEvEUlS5_S5_E_EEEEvRNS_18TensorIteratorBaseERKT_EUliE_EEviT1_)
        /*0d10*/ 	.word	0x00000018


	//----- nvinfo : EIATTR_FRAME_SIZE
	.align		4
.L_598:
        /*0d14*/ 	.byte	0x04, 0x11
        /*0d16*/ 	.short	(.L_600 - .L_599)
	.align		4
.L_599:
        /*0d18*/ 	.word	index@(_ZN2at6native18elementwise_kernelILi128ELi4EZNS0_15gpu_kernel_implINS0_13AUnaryFunctorIN3c108BFloat16ES5_bZZZNS0_23logical_and_kernel_cudaERNS_14TensorIteratorEENKUlvE0_clEvENKUlvE8_clEvEUlS5_S5_E_EEEEvRNS_18TensorIteratorBaseERKT_EUliE_EEviT1_)
        /*0d1c*/ 	.word	0x00000000


	//----- nvinfo : EIATTR_REGCOUNT
	.align		4
.L_600:
        /*0d20*/ 	.byte	0x04, 0x2f
        /*0d22*/ 	.short	(.L_602 - .L_601)
	.align		4
.L_601:
        /*0d24*/ 	.word	index@(_ZN2at6native29vectorized_elementwise_kernelILi8ENS0_13BinaryFunctorIhhbZZZNS0_22logical_or_kernel_cudaERNS_14TensorIteratorEENKUlvE0_clEvENKUlvE_clEvEUlhhE_EESt5arrayIPcLm3EEEEviT0_T1_)
        /*0d28*/ 	.word	0x0000001e


	//----- nvinfo : EIATTR_FRAME_SIZE
	.align		4
.L_602:
        /*0d2c*/ 	.byte	0x04, 0x11
        /*0d2e*/ 	.short	(.L_604 - .L_603)
	.align		4
.L_603:
        /*0d30*/ 	.word	index@(_ZN2at6native29vectorized_elementwise_kernelILi8ENS0_13BinaryFunctorIhhbZZZNS0_22logical_or_kernel_cudaERNS_14TensorIteratorEENKUlvE0_clEvENKUlvE_clEvEUlhhE_EESt5arrayIPcLm3EEEEviT0_T1_)
        /*0d34*/ 	.word	0x00000000


	//----- nvinfo : EIATTR_REGCOUNT
	.align		4
.L_604:
        /*0d38*/ 	.byte	0x04, 0x2f
        /*0d3a*/ 	.short	(.L_606 - .L_605)
	.align		4
.L_605:
        /*0d3c*/ 	.word	index@(_ZN2at6native29vectorized_elementwise_kernelILi4ENS0_13BinaryFunctorIhhbZZZNS0_22logical_or_kernel_cudaERNS_14TensorIteratorEENKUlvE0_clEvENKUlvE_clEvEUlhhE_EESt5arrayIPcLm3EEEEviT0_T1_)
        /*0d40*/ 	.word	0x0000001e


	//----- nvinfo : EIATTR_FRAME_SIZE
	.align		4
.L_606:
        /*0d44*/ 	.byte	0x04, 0x11
        /*0d46*/ 	.short	(.L_608 - .L_607)
	.align		4
.L_607:
        /*0d48*/ 	.word	index@(_ZN2at6native29vectorized_elementwise_kernelILi4ENS0_13BinaryFunctorIhhbZZZNS0_22logical_or_kernel_cudaERNS_14TensorIteratorEENKUlvE0_clEvENKUlvE_clEvEUlhhE_EESt5arrayIPcLm3EEEEviT0_T1_)
        /*0d4c*/ 	.word	0x00000000


	//----- nvinfo : EIATTR_REGCOUNT
	.align		4
.L_608:
        /*0d50*/ 	.byte	0x04, 0x2f
        /*0d52*/ 	.short	(.L_610 - .L_609)
	.align		4
.L_609:
        /*0d54*/ 	.word	index@(_ZN2at6native29vectorized_elementwise_kernelILi2ENS0_13BinaryFunctorIhhbZZZNS0_22logical_or_kernel_cudaERNS_14TensorIteratorEENKUlvE0_clEvENKUlvE_clEvEUlhhE_EESt5arrayIPcLm3EEEEviT0_T1_)
        /*0d58*/ 	.word	0x0000001e


	//----- nvinfo : EIATTR_FRAME_SIZE
	.align		4
.L_610:
        /*0d5c*/ 	.byte	0x04, 0x11
        /*0d5e*/ 	.short	(.L_612 - .L_611)
	.align		4
.L_611:
        /*0d60*/ 	.word	index@(_ZN2at6native29vectorized_elementwise_kernelILi2ENS0_13BinaryFunctorIhhbZZZNS0_22logical_or_kernel_cudaERNS_14TensorIteratorEENKUlvE0_clEvENKUlvE_clEvEUlhhE_EESt5arrayIPcLm3EEEEviT0_T1_)
        /*0d64*/ 	.word	0x00000000


	//----- nvinfo : EIATTR_REGCOUNT
	.align		4
.L_612:
        /*0d68*/ 	.byte	0x04, 0x2f
        /*0d6a*/ 	.short	(.L_614 - .L_613)
	.align		4
.L_613:
        /*0d6c*/ 	.word	index@(_ZN2at6native27unrolled_elementwise_kernelINS0_13BinaryFunctorIhhbZZZNS0_22logical_or_kernel_cudaERNS_14TensorIteratorEENKUlvE0_clEvENKUlvE_clEvEUlhhE_EESt5arrayIPcLm3EELi4E23TrivialOffsetCalculatorILi2EjESC_ILi1EjENS0_6memory15LoadWithoutCastENSF_16StoreWithoutCastEEEviT_T0_T2_T3_T4_T5_)
        /*0d70*/ 	.word	0x0000001e


	//----- nvinfo : EIATTR_FRAME_SIZE
	.align		4
.L_614:
        /*0d74*/ 	.byte	0x04, 0x11
        /*0d76*/ 	.short	(.L_616 - .L_615)
	.align		4
.L_615:
        /*0d78*/ 	.word	index@(_ZN2at6native27unrolled_elementwise_kernelINS0_13BinaryFunctorIhhbZZZNS0_22logical_or_kernel_cudaERNS_14TensorIteratorEENKUlvE0_clEvENKUlvE_clEvEUlhhE_EESt5arrayIPcLm3EELi4E23TrivialOffsetCalculatorILi2EjESC_ILi1EjENS0_6memory15LoadWithoutCastENSF_16StoreWithoutCastEEEviT_T0_T2_T3_T4_T5_)
        /*0d7c*/ 	.word	0x00000000


	//----- nvinfo : EIATTR_REGCOUNT
	.align		4
.L_616:
        /*0d80*/ 	.byte	0x04, 0x2f
        /*0d82*/ 	.short	(.L_618 - .L_617)
	.align		4
.L_617:
        /*0d84*/ 	.word	index@(_ZN2at6native18elementwise_kernelILi128ELi4EZNS0_22gpu_kernel_impl_nocastINS0_13BinaryFunctorIhhbZZZNS0_22logical_or_kernel_cudaERNS_14TensorIteratorEENKUlvE0_clEvENKUlvE_clEvEUlhhE_EEEEvRNS_18TensorIteratorBaseERKT_EUliE_EEviT1_)
        /*0d88*/ 	.word	0x00000014


	//----- nvinfo : EIATTR_FRAME_SIZE
	.align		4
.L_618:
        /*0d8c*/ 	.byte	0x04, 0x11
        /*0d8e*/ 	.short	(.L_620 - .L_619)
	.align		4
.L_619:
        /*0d90*/ 	.word	index@(_ZN2at6native18elementwise_kernelILi128ELi4EZNS0_22gpu_kernel_impl_nocastINS0_13BinaryFunctorIhhbZZZNS0_22logical_or_kernel_cudaERNS_14TensorIteratorEENKUlvE0_clEvENKUlvE_clEvEUlhhE_EEEEvRNS_18TensorIteratorBaseERKT_EUliE_EEviT1_)
        /*0d94*/ 	.word	0x00000000


	//----- nvinfo : EIATTR_REGCOUNT
	.align		4
.L_620:
        /*0d98*/ 	.byte	0x04, 0x2f
        /*0d9a*/ 	.short	(.L_622 - .L_621)
	.align		4
.L_621:
        /*0d9c*/ 	.word	index@(_ZN2at6native27unrolled_elementwise_kernelINS0_13BinaryFunctorIhhbZZZNS0_22logical_or_kernel_cudaERNS_14TensorIteratorEENKUlvE0_clEvENKUlvE_clEvEUlhhE_EESt5arrayIPcLm3EELi4E23TrivialOffsetCalculatorILi2EjESC_ILi1EjENS0_6memory12LoadWithCastILi2EEENSF_13StoreWithCastILi1EEEEEviT_T0_T2_T3_T4_T5_)
        /*0da0*/ 	.word	0x0000001b


	//----- nvinfo : EIATTR_FRAME_SIZE
	.align		4
.L_622:
        /*0da4*/ 	.byte	0x04, 0x11
        /*0da6*/ 	.short	(.L_624 - .L_623)
	.align		4
.L_623:
        /*0da8*/ 	.word	index@(_ZN2at6native27unrolled_elementwise_kernelINS0_13BinaryFunctorIhhbZZZNS0_22logical_or_kernel_cudaERNS_14TensorIteratorEENKUlvE0_clEvENKUlvE_clEvEUlhhE_EESt5arrayIPcLm3EELi4E23TrivialOffsetCalculatorILi2EjESC_ILi1EjENS0_6memory12LoadWithCastILi2EEENSF_13StoreWithCastILi1EEEEEviT_T0_T2_T3_T4_T5_)
        /*0dac*/ 	.word	0x00000000


	//----- nvinfo : EIATTR_REGCOUNT
	.align		4
.L_624:
        /*0db0*/ 	.byte	0x04, 0x2f
        /*0db2*/ 	.short	(.L_626 - .L_625)
	.align		4
.L_625:
        /*0db4*/ 	.word	index@(_ZN2at6native18elementwise_kernelILi128ELi4EZNS0_15gpu_kernel_implINS0_13BinaryFunctorIhhbZZZNS0_22logical_or_kernel_cudaERNS_14TensorIteratorEENKUlvE0_clEvENKUlvE_clEvEUlhhE_EEEEvRNS_18TensorIteratorBaseERKT_EUliE_EEviT1_)
        /*0db8*/ 	.word	0x00000018


	//----- nvinfo : EIATTR_FRAME_SIZE
	.align		4
.L_626:
        /*0dbc*/ 	.byte	0x04, 0x11
        /*0dbe*/ 	.short	(.L_628 - .L_627)
	.align		4
.L_627:
        /*0dc0*/ 	.word	index@(_ZN2at6native18elementwise_kernelILi128ELi4EZNS0_15gpu_kernel_implINS0_13BinaryFunctorIhhbZZZNS0_22logical_or_kernel_cudaERNS_14TensorIteratorEENKUlvE0_clEvENKUlvE_clEvEUlhhE_EEEEvRNS_18TensorIteratorBaseERKT_EUliE_EEviT1_)
        /*0dc4*/ 	.word	0x00000000


	//----- nvinfo : EIATTR_REGCOUNT
	.align		4
.L_628:
        /*0dc8*/ 	.byte	0x04, 0x2f
        /*0dca*/ 	.short	(.L_630 - .L_629)
	.align		4
.L_629:
        /*0dcc*/ 	.word	index@(_ZN2at6native29vectorized_elementwise_kernelILi8ENS0_13AUnaryFunctorIhhbZZZNS0_22logical_or_kernel_cudaERNS_14TensorIteratorEENKUlvE0_clEvENKUlvE_clEvEUlhhE_EESt5arrayIPcLm2EEEEviT0_T1_)
        /*0dd0*/ 	.word	0x0000001c


	//----- nvinfo : EIATTR_FRAME_SIZE
	.align		4
.L_630:
        /*0dd4*/ 	.byte	0x04, 0x11
        /*0dd6*/ 	.short	(.L_632 - .L_631)
	.align		4
.L_631:
        /*0dd8*/ 	.word	index@(_ZN2at6native29vectorized_elementwise_kernelILi8ENS0_13AUnaryFunctorIhhbZZZNS0_22logical_or_kernel_cudaERNS_14TensorIteratorEENKUlvE0_clEvENKUlvE_clEvEUlhhE_EESt5arrayIPcLm2EEEEviT0_T1_)
        /*0ddc*/ 	.word	0x00000000


	//----- nvinfo : EIATTR_REGCOUNT
	.align		4
.L_632:
        /*0de0*/ 	.byte	0x04, 0x2f
        /*0de2*/ 	.short	(.L_634 - .L_633)
	.align		4
.L_633:
        /*0de4*/ 	.word	index@(_ZN2at6native29vectorized_elementwise_kernelILi4ENS0_13AUnaryFunctorIhhbZZZNS0_22logical_or_kernel_cudaERNS_14TensorIteratorEENKUlvE0_clEvENKUlvE_clEvEUlhhE_EESt5arrayIPcLm2EEEEviT0_T1_)
        /*0de8*/ 	.word	0x0000001c


	//----- nvinfo : EIATTR_FRAME_SIZE
	.align		4
.L_634:
        /*0dec*/ 	.byte	0x04, 0x11
        /*0dee*/ 	.short	(.L_636 - .L_635)
	.align		4
.L_635:
        /*0df0*/ 	.word	index@(_ZN2at6native29vectorized_elementwise_kernelILi4ENS0_13AUnaryFunctorIhhbZZZNS0_22logical_or_kernel_cudaERNS_14TensorIteratorEENKUlvE0_clEvENKUlvE_clEvEUlhhE_EESt5arrayIPcLm2EEEEviT0_T1_)
        /*0df4*/ 	.word	0x00000000


	//----- nvinfo : EIATTR_REGCOUNT
	.align		4
.L_636:
        /*0df8*/ 	.byte	0x04, 0x2f
        /*0dfa*/ 	.short	(.L_638 - .L_637)
	.align		4
.L_637:
        /*0dfc*/ 	.word	index@(_ZN2at6native29vectorized_elementwise_kernelILi2ENS0_13AUnaryFunctorIhhbZZZNS0_22logical_or_kernel_cudaERNS_14TensorIteratorEENKUlvE0_clEvENKUlvE_clEvEUlhhE_EESt5arrayIPcLm2EEEEviT0_T1_)
        /*0e00*/ 	.word	0x0000001c


	//----- nvinfo : EIATTR_FRAME_SIZE
	.align		4
.L_638:
        /*0e04*/ 	.byte	0x04, 0x11
        /*0e06*/ 	.short	(.L_640 - .L_639)
	.align		4
.L_639:
        /*0e08*/ 	.word	index@(_ZN2at6native29vectorized_elementwise_kernelILi2ENS0_13AUnaryFunctorIhhbZZZNS0_22logical_or_kernel_cudaERNS_14TensorIteratorEENKUlvE0_clEvENKUlvE_clEvEUlhhE_EESt5arrayIPcLm2EEEEviT0_T1_)
        /*0e0c*/ 	.word	0x00000000


	//----- nvinfo : EIATTR_REGCOUNT
	.align		4
.L_640:
        /*0e10*/ 	.byte	0x04, 0x2f
        /*0e12*/ 	.short	(.L_642 - .L_641)
	.align		4
.L_641:
        /*0e14*/ 	.word	index@(_ZN2at6native27unrolled_elementwise_kernelINS0_13AUnaryFunctorIhhbZZZNS0_22logical_or_kernel_cudaERNS_14TensorIteratorEENKUlvE0_clEvENKUlvE_clEvEUlhhE_EESt5arrayIPcLm2EELi4E23TrivialOffsetCalculatorILi1EjESD_NS0_6memory15LoadWithoutCastENSE_16StoreWithoutCastEEEviT_T0_T2_T3_T4_T5_)
        /*0e18*/ 	.word	0x00000016


	//----- nvinfo : EIATTR_FRAME_SIZE
	.align		4
.L_642:
        /*0e1c*/ 	.byte	0x04, 0x11
        /*0e1e*/ 	.short	(.L_644 - .L_643)
	.align		4
.L_643:
        /*0e20*/ 	.word	index@(_ZN2at6native27unrolled_elementwise_kernelINS0_13AUnaryFunctorIhhbZZZNS0_22logical_or_kernel_cudaERNS_14TensorIteratorEENKUlvE0_clEvENKUlvE_clEvEUlhhE_EESt5arrayIPcLm2EELi4E23TrivialOffsetCalculatorILi1EjESD_NS0_6memory15LoadWithoutCastENSE_16StoreWithoutCastEEEviT_T0_T2_T3_T4_T5_)
        /*0e24*/ 	.word	0x00000000


	//----- nvinfo : EIATTR_REGCOUNT
	.align		4
.L_644:
        /*0e28*/ 	.byte	0x04, 0x2f
        /*0e2a*/ 	.short	(.L_646 - .L_645)
	.align		4
.L_645:
        /*0e2c*/ 	.word	index@(_ZN2at6native18elementwise_kernelILi128ELi4EZNS0_22gpu_kernel_impl_nocastINS0_13AUnaryFunctorIhhbZZZNS0_22logical_or_kernel_cudaERNS_14TensorIteratorEENKUlvE0_clEvENKUlvE_clEvEUlhhE_EEEEvRNS_18TensorIteratorBaseERKT_EUliE_EEviT1_)
        /*0e30*/ 	.word	0x00000014


	//----- nvinfo : EIATTR_FRAME_SIZE
	.align		4
.L_646:
        /*0e34*/ 	.byte	0x04, 0x11
        /*0e36*/ 	.short	(.L_648 - .L_647)
	.align		4
.L_647:
        /*0e38*/ 	.word	index@(_ZN2at6native18elementwise_kernelILi128ELi4EZNS0_22gpu_kernel_impl_nocastINS0_13AUnaryFunctorIhhbZZZNS0_22logical_or_kernel_cudaERNS_14TensorIteratorEENKUlvE0_clEvENKUlvE_clEvEUlhhE_EEEEvRNS_18TensorIteratorBaseERKT_EUliE_EEviT1_)
        /*0e3c*/ 	.word	0x00000000


	//----- nvinfo : EIATTR_REGCOUNT
	.align		4
.L_648:
        /*0e40*/ 	.byte	0x04, 0x2f
        /*0e42*/ 	.short	(.L_650 - .L_649)
	.align		4
.L_649:
        /*0e44*/ 	.word	index@(_ZN2at6native27unrolled_elementwise_kernelINS0_13AUnaryFunctorIhhbZZZNS0_22logical_or_kernel_cudaERNS_14TensorIteratorEENKUlvE0_clEvENKUlvE_clEvEUlhhE_EESt5arrayIPcLm2EELi4E23TrivialOffsetCalculatorILi1EjESD_NS0_6memory12LoadWithCastILi1EEENSE_13StoreWithCastILi1EEEEEviT_T0_T2_T3_T4_T5_)
        /*0e48*/ 	.word	0x0000001b


	//----- nvinfo : EIATTR_FRAME_SIZE
	.align		4
.L_650:
        /*0e4c*/ 	.byte	0x04, 0x11
        /*0e4e*/ 	.short	(.L_652 - .L_651)
	.align		4
.L_651:
        /*0e50*/ 	.word	index@(_ZN2at6native27unrolled_elementwise_kernelINS0_13AUnaryFunctorIhhbZZZNS0_22logical_or_kernel_cudaERNS_14TensorIteratorEENKUlvE0_clEvENKUlvE_clEvEUlhhE_EESt5arrayIPcLm2EELi4E23TrivialOffsetCalculatorILi1EjESD_NS0_6memory12LoadWithCastILi1EEENSE_13StoreWithCastILi1EEEEEviT_T0_T2_T3_T4_T5_)
        /*0e54*/ 	.word	0x00000000


	//----- nvinfo : EIATTR_REGCOUNT
	.align		4
.L_652:
        /*0e58*/ 	.byte	0x04, 0x2f
        /*0e5a*/ 	.short	(.L_654 - .L_653)
	.align		4
.L_653:
        /*0e5c*/ 	.word	index@(_ZN2at6native18elementwise_kernelILi128ELi4EZNS0_15gpu_kernel_implINS0_13AUnaryFunctorIhhbZZZNS0_22logical_or_kernel_cudaERNS_14TensorIteratorEENKUlvE0_clEvENKUlvE_clEvEUlhhE_EEEEvRNS_18TensorIteratorBaseERKT_EUliE_EEviT1_)
        /*0e60*/ 	.word	0x00000018


	//----- nvinfo : EIATTR_FRAME_SIZE
	.align		4
.L_654:
        /*0e64*/ 	.byte	0x04, 0x11
        /*0e66*/ 	.short	(.L_656 - .L_655)
	.align		4
.L_655:
        /*0e68*/ 	.word	index@(_ZN2at6native18elementwise_kernelILi128ELi4EZNS0_15gpu_kernel_implINS0_13AUnaryFunctorIhhbZZZNS0_22logical_or_kernel_cudaERNS_14TensorIteratorEENKUlvE0_clEvENKUlvE_clEvEUlhhE_EEEEvRNS_18TensorIteratorBaseERKT_EUliE_EEviT1_)
        /*0e6c*/ 	.word	0x00000000


	//----- nvinfo : EIATTR_REGCOUNT
	.align		4
.L_656:
        /*0e70*/ 	.byte	0x04, 0x2f
        /*0e72*/ 	.short	(.L_658 - .L_657)
	.align		4
.L_657:
        /*0e74*/ 	.word	index@(_ZN2at6native29vectorized_elementwise_kernelILi8ENS0_13BinaryFunctorIaabZZZNS0_22logical_or_kernel_cudaERNS_14TensorIteratorEENKUlvE0_clEvENKUlvE0_clEvEUlaaE_EESt5arrayIPcLm3EEEEviT0_T1_)
        /*0e78*/ 	.word	0x0000001e


	//----- nvinfo : EIATTR_FRAME_SIZE
	.align		4
.L_658:
        /*0e7c*/ 	.byte	0x04, 0x11
        /*0e7e*/ 	.short	(.L_660 - .L_659)
	.align		4
.L_659:
        /*0e80*/ 	.word	index@(_ZN2at6native29vectorized_elementwise_kernelILi8ENS0_13BinaryFunctorIaabZZZNS0_22logical_or_kernel_cudaERNS_14TensorIteratorEENKUlvE0_clEvENKUlvE0_clEvEUlaaE_EESt5arrayIPcLm3EEEEviT0_T1_)
        /*0e84*/ 	.word	0x00000000


	//----- nvinfo : EIATTR_REGCOUNT
	.align		4
.L_660:
        /*0e88*/ 	.byte	0x04, 0x2f
        /*0e8a*/ 	.short	(.L_662 - .L_661)
	.align		4
.L_661:
        /*0e8c*/ 	.word	index@(_ZN2at6native29vectorized_elementwise_kernelILi4ENS0_13BinaryFunctorIaabZZZNS0_22logical_or_kernel_cudaERNS_14TensorIteratorEENKUlvE0_clEvENKUlvE0_clEvEUlaaE_EESt5arrayIPcLm3EEEEviT0_T1_)
        /*0e90*/ 	.word	0x0000001e


	//----- nvinfo : EIATTR_FRAME_SIZE
	.align		4
.L_662:
        /*0e94*/ 	.byte	0x04, 0x11
        /*0e96*/ 	.short	(.L_664 - .L_663)
	.align		4
.L_663:
        /*0e98*/ 	.word	index@(_ZN2at6native29vectorized_elementwise_kernelILi4ENS0_13BinaryFunctorIaabZZZNS0_22logical_or_kernel_cudaERNS_14TensorIteratorEENKUlvE0_clEvENKUlvE0_clEvEUlaaE_EESt5arrayIPcLm3EEEEviT0_T1_)
        /*0e9c*/ 	.word	0x00000000


	//----- nvinfo : EIATTR_REGCOUNT
	.align		4
.L_664:
        /*0ea0*/ 	.byte	0x04, 0x2f
        /*0ea2*/ 	.short	(.L_666 - .L_665)
	.align		4
.L_665:
        /*0ea4*/ 	.word	index@(_ZN2at6native29vectorized_elementwise_kernelILi2ENS0_13BinaryFunctorIaabZZZNS0_22logical_or_kernel_cudaERNS_14TensorIteratorEENKUlvE0_clEvENKUlvE0_clEvEUlaaE_EESt5arrayIPcLm3EEEEviT0_T1_)
        /*0ea8*/ 	.word	0x0000001e


	//----- nvinfo : EIATTR_FRAME_SIZE
	.align		4
.L_666:
        /*0eac*/ 	.byte	0x04, 0x11
        /*0eae*/ 	.short	(.L_668 - .L_667)
	.align		4
.L_667:
        /*0eb0*/ 	.word	index@(_ZN2at6native29vectorized_elementwise_kernelILi2ENS0_13BinaryFunctorIaabZZZNS0_22logical_or_kernel_cudaERNS_14TensorIteratorEENKUlvE0_clEvENKUlvE0_clEvEUlaaE_EESt5arrayIPcLm3EEEEviT0_T1_)
        /*0eb4*/ 	.word	0x00000000


	//----- nvinfo : EIATTR_REGCOUNT
	.align		4
.L_668:
        /*0eb8*/ 	.byte	0x04, 0x2f
        /*0eba*/ 	.short	(.L_670 - .L_669)
	.align		4
.L_669:
        /*0ebc*/ 	.word	index@(_ZN2at6native27unrolled_elementwise_kernelINS0_13BinaryFunctorIaabZZZNS0_22logical_or_kernel_cudaERNS_14TensorIteratorEENKUlvE0_clEvENKUlvE0_clEvEUlaaE_EESt5arrayIPcLm3EELi4E23TrivialOffsetCalculatorILi2EjESC_ILi1EjENS0_6memory15LoadWithoutCastENSF_16StoreWithoutCastEEEviT_T0_T2_T3_T4_T5_)
        /*0ec0*/ 	.word	0x0000001e


	//----- nvinfo : EIATTR_FRAME_SIZE
	.align		4
.L_670:
        /*0ec4*/ 	.byte	0x04, 0x11
        /*0ec6*/ 	.short	(.L_672 - .L_671)
	.align		4
.L_671:
        /*0ec8*/ 	.word	index@(_ZN2at6native27unrolled_elementwise_kernelINS0_13BinaryFunctorIaabZZZNS0_22logical_or_kernel_cudaERNS_14TensorIteratorEENKUlvE0_clEvENKUlvE0_clEvEUlaaE_EESt5arrayIPcLm3EELi4E23TrivialOffsetCalculatorILi2EjESC_ILi1EjENS0_6memory15LoadWithoutCastENSF_16StoreWithoutCastEEEviT_T0_T2_T3_T4_T5_)
        /*0ecc*/ 	.word	0x00000000


	//----- nvinfo : EIATTR_REGCOUNT
	.align		4
.L_672:
        /*0ed0*/ 	.byte	0x04, 0x2f
        /*0ed2*/ 	.short	(.L_674 - .L_673)
	.align		4
.L_673:
        /*0ed4*/ 	.word	index@(_ZN2at6native18elementwise_kernelILi128ELi4EZNS0_22gpu_kernel_impl_nocastINS0_13BinaryFunctorIaabZZZNS0_22logical_or_kernel_cudaERNS_14TensorIteratorEENKUlvE0_clEvENKUlvE0_clEvEUlaaE_EEEEvRNS_18TensorIteratorBaseERKT_EUliE_EEviT1_)
        /*0ed8*/ 	.word	0x00000014


	//----- nvinfo : EIATTR_FRAME_SIZE
	.align		4
.L_674:
        /*0edc*/ 	.byte	0x04, 0x11
        /*0ede*/ 	.short	(.L_676 - .L_675)
	.align		4
.L_675:
        /*0ee0*/ 	.word	index@(_ZN2at6native18elementwise_kernelILi128ELi4EZNS0_22gpu_kernel_impl_nocastINS0_13BinaryFunctorIaabZZZNS0_22logical_or_kernel_cudaERNS_14TensorIteratorEENKUlvE0_clEvENKUlvE0_clEvEUlaaE_EEEEvRNS_18TensorIteratorBaseERKT_EUliE_EEviT1_)
        /*0ee4*/ 	.word	0x00000000


	//----- nvinfo : EIATTR_REGCOUNT
	.align		4
.L_676:
        /*0ee8*/ 	.byte	0x04, 0x2f
        /*0eea*/ 	.short	(.L_678 - .L_677)
	.align		4
.L_677:
        /*0eec*/ 	.word	index@(_ZN2at6native27unrolled_elementwise_kernelINS0_13BinaryFunctorIaabZZZNS0_22logical_or_kernel_cudaERNS_14TensorIteratorEENKUlvE0_clEvENKUlvE0_clEvEUlaaE_EESt5arrayIPcLm3EELi4E23TrivialOffsetCalculatorILi2EjESC_ILi1EjENS0_6memory12LoadWithCastILi2EEENSF_13StoreWithCastILi1EEEEEviT_T0_T2_T3_T4_T5_)
        /*0ef0*/ 	.word	0x0000001b


	//----- nvinfo : EIATTR_FRAME_SIZE
	.align		4
.L_678:
        /*0ef4*/ 	.byte	0x04, 0x11
        /*0ef6*/ 	.short	(.L_680 - .L_679)
	.align		4
.L_679:
        /*0ef8*/ 	.word	index@(_ZN2at6native27unrolled_elementwise_kernelINS0_13BinaryFunctorIaabZZZNS0_22logical_or_kernel_cudaERNS_14TensorIteratorEENKUlvE0_clEvENKUlvE0_clEvEUlaaE_EESt5arrayIPcLm3EELi4E23TrivialOffsetCalculatorILi2EjESC_ILi1EjENS0_6memory12LoadWithCastILi2EEENSF_13StoreWithCastILi1EEEEEviT_T0_T2_T3_T4_T5_)
        /*0efc*/ 	.word	0x00000000


	//----- nvinfo : EIATTR_REGCOUNT
	.align		4
.L_680:
        /*0f00*/ 	.byte	0x04, 0x2f
        /*0f02*/ 	.short	(.L_682 - .L_681)
	.align		4
.L_681:
        /*0f04*/ 	.word	index@(_ZN2at6native18elementwise_kernelILi128ELi4EZNS0_15gpu_kernel_implINS0_13BinaryFunctorIaabZZZNS0_22logical_or_kernel_cudaERNS_14TensorIteratorEENKUlvE0_clEvENKUlvE0_clEvEUlaaE_EEEEvRNS_18TensorIteratorBaseERKT_EUliE_EEviT1_)
        /*0f08*/ 	.word	0x00000018


	//----- nvinfo : EIATTR_FRAME_SIZE
	.align		4
.L_682:
        /*0f0c*/ 	.byte	0x04, 0x11
        /*0f0e*/ 	.short	(.L_684 - .L_683)
	.align		4
.L_683:
        /*0f10*/ 	.word	index@(_ZN2at6native18elementwise_kernelILi128ELi4EZNS0_15gpu_kernel_implINS0_13BinaryFunctorIaabZZZNS0_22logical_or_kernel_cudaERNS_14TensorIteratorEENKUlvE0_clEvENKUlvE0_clEvEUlaaE_EEEEvRNS_18TensorIteratorBaseERKT_EUliE_EEviT1_)
        /*0f14*/ 	.word	0x00000000


	//----- nvinfo : EIATTR_REGCOUNT
	.align		4
.L_684:
        /*0f18*/ 	.byte	0x04, 0x2f
        /*0f1a*/ 	.short	(.L_686 - .L_685)
	.align		4
.L_685:
        /*0f1c*/ 	.word	index@(_ZN2at6native29vectorized_elementwise_kernelILi8ENS0_13AUnaryFunctorIaabZZZNS0_22logical_or_kernel_cudaERNS_14TensorIteratorEENKUlvE0_clEvENKUlvE0_clEvEUlaaE_EESt5arrayIPcLm2EEEEviT0_T1_)
        /*0f20*/ 	.word	0x0000001c


	//----- nvinfo : EIATTR_FRAME_SIZE
	.align		4
.L_686:
        /*0f24*/ 	.byte	0x04, 0x11
        /*0f26*/ 	.short	(.L_688 - .L_687)
	.align		4
.L_687:
        /*0f28*/ 	.word	index@(_ZN2at6native29vectorized_elementwise_kernelILi8ENS0_13AUnaryFunctorIaabZZZNS0_22logical_or_kernel_cudaERNS_14TensorIteratorEENKUlvE0_clEvENKUlvE0_clEvEUlaaE_EESt5arrayIPcLm2EEEEviT0_T1_)
        /*0f2c*/ 	.word	0x00000000


	//----- nvinfo : EIATTR_REGCOUNT
	.align		4
.L_688:
        /*0f30*/ 	.byte	0x04, 0x2f
        /*0f32*/ 	.short	(.L_690 - .L_689)
	.align		4
.L_689:
        /*0f34*/ 	.word	index@(_ZN2at6native29vectorized_elementwise_kernelILi4ENS0_13AUnaryFunctorIaabZZZNS0_22logical_or_kernel_cudaERNS_14TensorIteratorEENKUlvE0_clEvENKUlvE0_clEvEUlaaE_EESt5arrayIPcLm2EEEEviT0_T1_)
        /*0f38*/ 	.word	0x0000001c


	//----- nvinfo : EIATTR_FRAME_SIZE
	.align		4
.L_690:
        /*0f3c*/ 	.byte	0x04, 0x11
        /*0f3e*/ 	.short	(.L_692 - .L_691)
	.align		4
.L_691:
        /*0f40*/ 	.word	index@(_ZN2at6native29vectorized_elementwise_kernelILi4ENS0_13AUnaryFunctorIaabZZZNS0_22logical_or_kernel_cudaERNS_14TensorIteratorEENKUlvE0_clEvENKUlvE0_clEvEUlaaE_EESt5arrayIPcLm2EEEEviT0_T1_)
        /*0f44*/ 	.word	0x00000000


	//----- nvinfo : EIATTR_REGCOUNT
	.align		4
.L_692:
        /*0f48*/ 	.byte	0x04, 0x2f
        /*0f4a*/ 	.short	(.L_694 - .L_693)
	.align		4
.L_693:
        /*0f4c*/ 	.word	index@(_ZN2at6native29vectorized_elementwise_kernelILi2ENS0_13AUnaryFunctorIaabZZZNS0_22logical_or_kernel_cudaERNS_14TensorIteratorEENKUlvE0_clEvENKUlvE0_clEvEUlaaE_EESt5arrayIPcLm2EEEEviT0_T1_)
        /*0f50*/ 	.word	0x0000001c


	//----- nvinfo : EIATTR_FRAME_SIZE
	.align		4
.L_694:
        /*0f54*/ 	.byte	0x04, 0x11
        /*0f56*/ 	.short	(.L_696 - .L_695)
	.align		4
.L_695:
        /*0f58*/ 	.word	index@(_ZN2at6native29vectorized_elementwise_kernelILi2ENS0_13AUnaryFunctorIaabZZZNS0_22logical_or_kernel_cudaERNS_14TensorIteratorEENKUlvE0_clEvENKUlvE0_clEvEUlaaE_EESt5arrayIPcLm2EEEEviT0_T1_)
        /*0f5c*/ 	.word	0x00000000


	//----- nvinfo : EIATTR_REGCOUNT
	.align		4
.L_696:
        /*0f60*/ 	.byte	0x04, 0x2f
        /*0f62*/ 	.short	(.L_698 - .L_697)
	.align		4
.L_697:
        /*0f64*/ 	.word	index@(_ZN2at6native27unrolled_elementwise_kernelINS0_13AUnaryFunctorIaabZZZNS0_22logical_or_kernel_cudaERNS_14TensorIteratorEENKUlvE0_clEvENKUlvE0_clEvEUlaaE_EESt5arrayIPcLm2EELi4E23TrivialOffsetCalculatorILi1EjESD_NS0_6memory15LoadWithoutCastENSE_16StoreWithoutCastEEEviT_T0_T2_T3_T4_T5_)
        /*0f68*/ 	.word	0x00000016


	//----- nvinfo : EIATTR_FRAME_SIZE
	.align		4
.L_698:
        /*0f6c*/ 	.byte	0x04, 0x11
        /*0f6e*/ 	.short	(.L_700 - .L_699)
	.align		4
.L_699:
        /*0f70*/ 	.word	index@(_ZN2at6native27unrolled_elementwise_kernelINS0_13AUnaryFunctorIaabZZZNS0_22logical_or_kernel_cudaERNS_14TensorIteratorEENKUlvE0_clEvENKUlvE0_clEvEUlaaE_EESt5arrayIPcLm2EELi4E23TrivialOffsetCalculatorILi1EjESD_NS0_6memory15LoadWithoutCastENSE_16StoreWithoutCastEEEviT_T0_T2_T3_T4_T5_)
        /*0f74*/ 	.word	0x00000000


	//----- nvinfo : EIATTR_REGCOUNT
	.align		4
.L_700:
        /*0f78*/ 	.byte	0x04, 0x2f
        /*0f7a*/ 	.short	(.L_702 - .L_701)
	.align		4
.L_701:
        /*0f7c*/ 	.word	index@(_ZN2at6native18elementwise_kernelILi128ELi4EZNS0_22gpu_kernel_impl_nocastINS0_13AUnaryFunctorIaabZZZNS0_22logical_or_kernel_cudaERNS_14TensorIteratorEENKUlvE0_clEvENKUlvE0_clEvEUlaaE_EEEEvRNS_18TensorIteratorBaseERKT_EUliE_EEviT1_)
        /*0f80*/ 	.word	0x00000014


	//----- nvinfo : EIATTR_FRAME_SIZE
	.align		4
.L_702:
        /*0f84*/ 	.byte	0x04, 0x11
        /*0f86*/ 	.short	(.L_704 - .L_703)
	.align		4
.L_703:
        /*0f88*/ 	.word	index@(_ZN2at6native18elementwise_kernelILi128ELi4EZNS0_22gpu_kernel_impl_nocastINS0_13AUnaryFunctorIaabZZZNS0_22logical_or_kernel_cudaERNS_14TensorIteratorEENKUlvE0_clEvENKUlvE0_clEvEUlaaE_EEEEvRNS_18TensorIteratorBaseERKT_EUliE_EEviT1_)
        /*0f8c*/ 	.word	0x00000000


	//----- nvinfo : EIATTR_REGCOUNT
	.align		4
.L_704:
        /*0f90*/ 	.byte	0x04, 0x2f
        /*0f92*/ 	.short	(.L_706 - .L_705)
	.align		4
.L_705:
        /*0f94*/ 	.word	index@(_ZN2at6native27unrolled_elementwise_kernelINS0_13AUnaryFunctorIaabZZZNS0_22logical_or_kernel_cudaERNS_14TensorIteratorEENKUlvE0_clEvENKUlvE0_clEvEUlaaE_EESt5arrayIPcLm2EELi4E23TrivialOffsetCalculatorILi1EjESD_NS0_6memory12LoadWithCastILi1EEENSE_13StoreWithCastILi1EEEEEviT_T0_T2_T3_T4_T5_)
        /*0f98*/ 	.word	0x0000001b


	//----- nvinfo : EIATTR_FRAME_SIZE
	.align		4
.L_706:
        /*0f9c*/ 	.byte	0x04, 0x11
        /*0f9e*/ 	.short	(.L_708 - .L_707)
	.align		4
.L_707:
        /*0fa0*/ 	.word	index@(_ZN2at6native27unrolled_elementwise_kernelINS0_13AUnaryFunctorIaabZZZNS0_22logical_or_kernel_cudaERNS_14TensorIteratorEENKUlvE0_clEvENKUlvE0_clEvEUlaaE_EESt5arrayIPcLm2EELi4E23TrivialOffsetCalculatorILi1EjESD_NS0_6memory12LoadWithCastILi1EEENSE_13StoreWithCastILi1EEEEEviT_T0_T2_T3_T4_T5_)
        /*0fa4*/ 	.word	0x00000000


	//----- nvinfo : EIATTR_REGCOUNT
	.align		4
.L_708:
        /*0fa8*/ 	.byte	0x04, 0x2f
        /*0faa*/ 	.short	(.L_710 - .L_709)
	.align		4
.L_709:
        /*0fac*/ 	.word	index@(_ZN2at6native18elementwise_kernelILi128ELi4EZNS0_15gpu_kernel_implINS0_13AUnaryFunctorIaabZZZNS0_22logical_or_kernel_cudaERNS_14TensorIteratorEENKUlvE0_clEvENKUlvE0_clEvEUlaaE_EEEEvRNS_18TensorIteratorBaseERKT_EUliE_EEviT1_)
        /*0fb0*/ 	.word	0x00000018


	//----- nvinfo : EIATTR_FRAME_SIZE
	.align		4
.L_710:
        /*0fb4*/ 	.byte	0x04, 0x11
        /*0fb6*/ 	.short	(.L_712 - .L_711)
	.align		4
.L_711:
        /*0fb8*/ 	.word	index@(_ZN2at6native18elementwise_kernelILi128ELi4EZNS0_15gpu_kernel_implINS0_13AUnaryFunctorIaabZZZNS0_22logical_or_kernel_cudaERNS_14TensorIteratorEENKUlvE0_clEvENKUlvE0_clEvEUlaaE_EEEEvRNS_18TensorIteratorBaseERKT_EUliE_EEviT1_)
        /*0fbc*/ 	.word	0x00000000


	//----- nvinfo : EIATTR_REGCOUNT
	.align		4
.L_712:
        /*0fc0*/ 	.byte	0x04, 0x2f
        /*0fc2*/ 	.short	(.L_714 - .L_713)
	.align		4
.L_713:
        /*0fc4*/ 	.word	index@(_ZN2at6native29vectorized_elementwise_kernelILi8ENS0_13BinaryFunctorIiibZZZNS0_22logical_or_kernel_cudaERNS_14TensorIteratorEENKUlvE0_clEvENKUlvE1_clEvEUliiE_EESt5arrayIPcLm3EEEEviT0_T1_)
        /*0fc8*/ 	.word	0x00000020


	//----- nvinfo : EIATTR_FRAME_SIZE
	.align		4
.L_714:
        /*0fcc*/ 	.byte	0x04, 0x11
        /*0fce*/ 	.short	(.L_716 - .L_715)
	.align		4
.L_715:
        /*0fd0*/ 	.word	index@(_ZN2at6native29vectorized_elementwise_kernelILi8ENS0_13BinaryFunctorIiibZZZNS0_22logical_or_kernel_cudaERNS_14TensorIteratorEENKUlvE0_clEvENKUlvE1_clEvEUliiE_EESt5arrayIPcLm3EEEEviT0_T1_)
        /*0fd4*/ 	.word	0x00000000


	//----- nvinfo : EIATTR_REGCOUNT
	.align		4
.L_716:
        /*0fd8*/ 	.byte	0x04, 0x2f
        /*0fda*/ 	.short	(.L_718 - .L_717)
	.align		4
.L_717:
        /*0fdc*/ 	.word	index@(_ZN2at6native29vectorized_elementwise_kernelILi4ENS0_13BinaryFunctorIiibZZZNS0_22logical_or_kernel_cudaERNS_14TensorIteratorEENKUlvE0_clEvENKUlvE1_clEvEUliiE_EESt5arrayIPcLm3EEEEviT0_T1_)
        /*0fe0*/ 	.word	0x00000020


	//----- nvinfo : EIATTR_FRAME_SIZE
	.align		4
.L_718:
        /*0fe4*/ 	.byte	0x04, 0x11
        /*0fe6*/ 	.short	(.L_720 - .L_719)
	.align		4
.L_719:
        /*0fe8*/ 	.word	index@(_ZN2at6native29vectorized_elementwise_kernelILi4ENS0_13BinaryFunctorIiibZZZNS0_22logical_or_kernel_cudaERNS_14TensorIteratorEENKUlvE0_clEvENKUlvE1_clEvEUliiE_EESt5arrayIPcLm3EEEEviT0_T1_)
        /*0fec*/ 	.word	0x00000000


	//----- nvinfo : EIATTR_REGCOUNT
	.align		4
.L_720:
        /*0ff0*/ 	.byte	0x04, 0x2f
        /*0ff2*/ 	.short	(.L_722 - .L_721)
	.align		4
.L_721:
        /*0ff4*/ 	.word	index@(_ZN2at6native29vectorized_elementwise_kernelILi2ENS0_13BinaryFunctorIiibZZZNS0_22logical_or_kernel_cudaERNS_14TensorIteratorEENKUlvE0_clEvENKUlvE1_clEvEUliiE_EESt5arrayIPcLm3EEEEviT0_T1_)
        /*0ff8*/ 	.word	0x00000020


	//----- nvinfo : EIATTR_FRAME_SIZE
	.align		4
.L_722:
        /*0ffc*/ 	.byte	0x04, 0x11
        /*0ffe*/ 	.short	(.L_724 - .L_723)
	.align		4
.L_723:
        /*1000*/ 	.word	index@(_ZN2at6native29vectorized_elementwise_kernelILi2ENS0_13BinaryFunctorIiibZZZNS0_22logical_or_kernel_cudaERNS_14TensorIteratorEENKUlvE0_clEvENKUlvE1_clEvEUliiE_EESt5arrayIPcLm3EEEEviT0_T1_)
        /*1004*/ 	.word	0x00000000


	//----- nvinfo : EIATTR_REGCOUNT
	.align		4
.L_724:
        /*1008*/ 	.byte	0x04, 0x2f
        /*100a*/ 	.short	(.L_726 - .L_725)
	.align		4
.L_725:
        /*100c*/ 	.word	index@(_ZN2at6native27unrolled_elementwise_kernelINS0_13BinaryFunctorIiibZZZNS0_22logical_or_kernel_cudaERNS_14TensorIteratorEENKUlvE0_clEvENKUlvE1_clEvEUliiE_EESt5arrayIPcLm3EELi4E23TrivialOffsetCalculatorILi2EjESC_ILi1EjENS0_6memory15LoadWithoutCastENSF_16StoreWithoutCastEEEviT_T0_T2_T3_T4_T5_)
        /*1010*/ 	.word	0x0000001e


	//----- nvinfo : EIATTR_FRAME_SIZE
	.align		4
.L_726:
        /*1014*/ 	.byte	0x04, 0x11
        /*1016*/ 	.short	(.L_728 - .L_727)
	.align		4
.L_727:
        /*1018*/ 	.word	index@(_ZN2at6native27unrolled_elementwise_kernelINS0_13BinaryFunctorIiibZZZNS0_22logical_or_kernel_cudaERNS_14TensorIteratorEENKUlvE0_clEvENKUlvE1_clEvEUliiE_EESt5arrayIPcLm3EELi4E23TrivialOffsetCalculatorILi2EjESC_ILi1EjENS0_6memory15LoadWithoutCastENSF_16StoreWithoutCastEEEviT_T0_T2_T3_T4_T5_)
        /*101c*/ 	.word	0x00000000


	//----- nvinfo : EIATTR_REGCOUNT
	.align		4
.L_728:
        /*1020*/ 	.byte	0x04, 0x2f
        /*1022*/ 	.short	(.L_730 - .L_729)
	.align		4
.L_729:
        /*1024*/ 	.word	index@(_ZN2at6native18elementwise_kernelILi128ELi4EZNS0_22gpu_kernel_impl_nocastINS0_13BinaryFunctorIiibZZZNS0_22logical_or_kernel_cudaERNS_14TensorIteratorEENKUlvE0_clEvENKUlvE1_clEvEUliiE_EEEEvRNS_18TensorIteratorBaseERKT_EUliE_EEviT1_)
        /*1028*/ 	.word	0x00000014


	//----- nvinfo : EIATTR_FRAME_SIZE
	.align		4
.L_730:
        /*102c*/ 	.byte	0x04, 0x11
        /*102e*/ 	.short	(.L_732 - .L_731)
	.align		4
.L_731:
        /*1030*/ 	.word	index@(_ZN2at6native18elementwise_kernelILi128ELi4EZNS0_22gpu_kernel_impl_nocastINS0_13BinaryFunctorIiibZZZNS0_22logical_or_kernel_cudaERNS_14TensorIteratorEENKUlvE0_clEvENKUlvE1_clEvEUliiE_EEEEvRNS_18TensorIteratorBaseERKT_EUliE_EEviT1_)
        /*1034*/ 	.word	0x00000000


	//----- nvinfo : EIATTR_REGCOUNT
	.align		4
.L_732:
        /*1038*/ 	.byte	0x04, 0x2f
        /*103a*/ 	.short	(.L_734 - .L_733)
	.align		4
.L_733:
        /*103c*/ 	.word	index@(_ZN2at6native27unrolled_elementwise_kernelINS0_13BinaryFunctorIiibZZZNS0_22logical_or_kernel_cudaERNS_14TensorIteratorEENKUlvE0_clEvENKUlvE1_clEvEUliiE_EESt5arrayIPcLm3EELi4E23TrivialOffsetCalculatorILi2EjESC_ILi1EjENS0_6memory12LoadWithCastILi2EEENSF_13StoreWithCastILi1EEEEEviT_T0_T2_T3_T4_T5_)
        /*1040*/ 	.word	0x0000001b


	//----- nvinfo : EIATTR_FRAME_SIZE
	.align		4
.L_734:
        /*1044*/ 	.byte	0x04, 0x11
        /*1046*/ 	.short	(.L_736 - .L_735)
	.align		4
.L_735:
        /*1048*/ 	.word	index@(_ZN2at6native27unrolled_elementwise_kernelINS0_13BinaryFunctorIiibZZZNS0_22logical_or_kernel_cudaERNS_14TensorIteratorEENKUlvE0_clEvENKUlvE1_clEvEUliiE_EESt5arrayIPcLm3EELi4E23TrivialOffsetCalculatorILi2EjESC_ILi1EjENS0_6memory12LoadWithCastILi2EEENSF_13StoreWithCastILi1EEEEEviT_T0_T2_T3_T4_T5_)
        /*104c*/ 	.word	0x00000000


	//----- nvinfo : EIATTR_REGCOUNT
	.align		4
.L_736:
        /*1050*/ 	.byte	0x04, 0x2f
        /*1052*/ 	.short	(.L_738 - .L_737)
	.align		4
.L_737:
        /*1054*/ 	.word	index@(_ZN2at6native18elementwise_kernelILi128ELi4EZNS0_15gpu_kernel_implINS0_13BinaryFunctorIiibZZZNS0_22logical_or_kernel_cudaERNS_14TensorIteratorEENKUlvE0_clEvENKUlvE1_clEvEUliiE_EEEEvRNS_18TensorIteratorBaseERKT_EUliE_EEviT1_)
        /*1058*/ 	.word	0x00000018


	//----- nvinfo : EIATTR_FRAME_SIZE
	.align		4
.L_738:
        /*105c*/ 	.byte	0x04, 0x11
        /*105e*/ 	.short	(.L_740 - .L_739)
	.align		4
.L_739:
        /*1060*/ 	.word	index@(_ZN2at6native18elementwise_kernelILi128ELi4EZNS0_15gpu_kernel_implINS0_13BinaryFunctorIiibZZZNS0_22logical_or_kernel_cudaERNS_14TensorIteratorEENKUlvE0_clEvENKUlvE1_clEvEUliiE_EEEEvRNS_18TensorIteratorBaseERKT_EUliE_EEviT1_)
        /*1064*/ 	.word	0x00000000


	//----- nvinfo : EIATTR_REGCOUNT
	.align		4
.L_740:
        /*1068*/ 	.byte	0x04, 0x2f
        /*106a*/ 	.short	(.L_742 - .L_741)
	.align		4
.L_741:
        /*106c*/ 	.word	index@(_ZN2at6native29vectorized_elementwise_kernelILi8ENS0_13AUnaryFunctorIiibZZZNS0_22logical_or_kernel_cudaERNS_14TensorIteratorEENKUlvE0_clEvENKUlvE1_clEvEUliiE_EESt5arrayIPcLm2EEEEviT0_T1_)
        /*1070*/ 	.word	0x00000020


	//----- nvinfo : EIATTR_FRAME_SIZE
	.align		4
.L_742:
        /*1074*/ 	.byte	0x04, 0x11
        /*1076*/ 	.short	(.L_744 - .L_743)
	.align		4
.L_743:
        /*1078*/ 	.word	index@(_ZN2at6native29vectorized_elementwise_kernelILi8ENS0_13AUnaryFunctorIiibZZZNS0_22logical_or_kernel_cudaERNS_14TensorIteratorEENKUlvE0_clEvENKUlvE1_clEvEUliiE_EESt5arrayIPcLm2EEEEviT0_T1_)
        /*107c*/ 	.word	0x00000000


	//----- nvinfo : EIATTR_REGCOUNT
	.align		4
.L_744:
        /*1080*/ 	.byte	0x04, 0x2f
        /*1082*/ 	.short	(.L_746 - .L_745)
	.align		4
.L_745:
        /*1084*/ 	.word	index@(_ZN2at6native29vectorized_elementwise_kernelILi4ENS0_13AUnaryFunctorIiibZZZNS0_22logical_or_kernel_cudaERNS_14TensorIteratorEENKUlvE0_clEvENKUlvE1_clEvEUliiE_EESt5arrayIPcLm2EEEEviT0_T1_)
        /*1088*/ 	.word	0x00000020


	//----- nvinfo : EIATTR_FRAME_SIZE
	.align		4
.L_746:
        /*108c*/ 	.byte	0x04, 0x11
        /*108e*/ 	.short	(.L_748 - .L_747)
	.align		4
.L_747:
        /*1090*/ 	.word	index@(_ZN2at6native29vectorized_elementwise_kernelILi4ENS0_13AUnaryFunctorIiibZZZNS0_22logical_or_kernel_cudaERNS_14TensorIteratorEENKUlvE0_clEvENKUlvE1_clEvEUliiE_EESt5arrayIPcLm2EEEEviT0_T1_)
        /*1094*/ 	.word	0x00000000


	//----- nvinfo : EIATTR_REGCOUNT
	.align		4
.L_748:
        /*1098*/ 	.byte	0x04, 0x2f
        /*109a*/ 	.short	(.L_750 - .L_749)
	.align		4
.L_749:
        /*109c*/ 	.word	index@(_ZN2at6native29vectorized_elementwise_kernelILi2ENS0_13AUnaryFunctorIiibZZZNS0_22logical_or_kernel_cudaERNS_14TensorIteratorEENKUlvE0_clEvENKUlvE1_clEvEUliiE_EESt5arrayIPcLm2EEEEviT0_T1_)
        /*10a0*/ 	.word	0x00000020


	//----- nvinfo : EIATTR_FRAME_SIZE
	.align		4
.L_750:
        /*10a4*/ 	.byte	0x04, 0x11
        /*10a6*/ 	.short	(.L_752 - .L_751)
	.align		4
.L_751:
        /*10a8*/ 	.word	index@(_ZN2at6native29vectorized_elementwise_kernelILi2ENS0_13AUnaryFunctorIiibZZZNS0_22logical_or_kernel_cudaERNS_14TensorIteratorEENKUlvE0_clEvENKUlvE1_clEvEUliiE_EESt5arrayIPcLm2EEEEviT0_T1_)
        /*10ac*/ 	.word	0x00000000


	//----- nvinfo : EIATTR_REGCOUNT
	.align		4
.L_752:
        /*10b0*/ 	.byte	0x04, 0x2f
        /*10b2*/ 	.short	(.L_754 - .L_753)
	.align		4
.L_753:
        /*10b4*/ 	.word	index@(_ZN2at6native27unrolled_elementwise_kernelINS0_13AUnaryFunctorIiibZZZNS0_22logical_or_kernel_cudaERNS_14TensorIteratorEENKUlvE0_clEvENKUlvE1_clEvEUliiE_EESt5arrayIPcLm2EELi4E23TrivialOffsetCalculatorILi1EjESD_NS0_6memory15LoadWithoutCastENSE_16StoreWithoutCastEEEviT_T0_T2_T3_T4_T5_)
        /*10b8*/ 	.word	0x00000016


	//----- nvinfo : EIATTR_FRAME_SIZE
	.align		4
.L_754:
        /*10bc*/ 	.byte	0x04, 0x11
        /*10be*/ 	.short	(.L_756 - .L_755)
	.align		4
.L_755:
        /*10c0*/ 	.word	index@(_ZN2at6native27unrolled_elementwise_kernelINS0_13AUnaryFunctorIiibZZZNS0_22logical_or_kernel_cudaERNS_14TensorIteratorEENKUlvE0_clEvENKUlvE1_clEvEUliiE_EESt5arrayIPcLm2EELi4E23TrivialOffsetCalculatorILi1EjESD_NS0_6memory15LoadWithoutCastENSE_16StoreWithoutCastEEEviT_T0_T2_T3_T4_T5_)
        /*10c4*/ 	.word	0x00000000


	//----- nvinfo : EIATTR_REGCOUNT
	.align		4
.L_756:
        /*10c8*/ 	.byte	0x04, 0x2f
        /*10ca*/ 	.short	(.L_758 - .L_757)
	.align		4
.L_757:
        /*10cc*/ 	.word	index@(_ZN2at6native18elementwise_kernelILi128ELi4EZNS0_22gpu_kernel_impl_nocastINS0_13AUnaryFunctorIiibZZZNS0_22logical_or_kernel_cudaERNS_14TensorIteratorEENKUlvE0_clEvENKUlvE1_clEvEUliiE_EEEEvRNS_18TensorIteratorBaseERKT_EUliE_EEviT1_)
        /*10d0*/ 	.word	0x00000014


	//----- nvinfo : EIATTR_FRAME_SIZE
	.align		4
.L_758:
        /*10d4*/ 	.byte	0x04, 0x11
        /*10d6*/ 	.short	(.L_760 - .L_759)
	.align		4
.L_759:
        /*10d8*/ 	.word	index@(_ZN2at6native18elementwise_kernelILi128ELi4EZNS0_22gpu_kernel_impl_nocastINS0_13AUnaryFunctorIiibZZZNS0_22logical_or_kernel_cudaERNS_14TensorIteratorEENKUlvE0_clEvENKUlvE1_clEvEUliiE_EEEEvRNS_18TensorIteratorBaseERKT_EUliE_EEviT1_)
        /*10dc*/ 	.word	0x00000000


	//----- nvinfo : EIATTR_REGCOUNT
	.align		4
.L_760:
        /*10e0*/ 	.byte	0x04, 0x2f
        /*10e2*/ 	.short	(.L_762 - .L_761)
	.align		4
.L_761:
        /*10e4*/ 	.word	index@(_ZN2at6native27unrolled_elementwise_kernelINS0_13AUnaryFunctorIiibZZZNS0_22logical_or_kernel_cudaERNS_14TensorIteratorEENKUlvE0_clEvENKUlvE1_clEvEUliiE_EESt5arrayIPcLm2EELi4E23TrivialOffsetCalculatorILi1EjESD_NS0_6memory12LoadWithCastILi1EEENSE_13StoreWithCastILi1EEEEEviT_T0_T2_T3_T4_T5_)
        /*10e8*/ 	.word	0x0000001a


	//----- nvinfo : EIATTR_FRAME_SIZE
	.align		4
.L_762:
        /*10ec*/ 	.byte	0x04, 0x11
        /*10ee*/ 	.short	(.L_764 - .L_763)
	.align		4
.L_763:
        /*10f0*/ 	.word	index@(_ZN2at6native27unrolled_elementwise_kernelINS0_13AUnaryFunctorIiibZZZNS0_22logical_or_kernel_cudaERNS_14TensorIteratorEENKUlvE0_clEvENKUlvE1_clEvEUliiE_EESt5arrayIPcLm2EELi4E23TrivialOffsetCalculatorILi1EjESD_NS0_6memory12LoadWithCastILi1EEENSE_13StoreWithCastILi1EEEEEviT_T0_T2_T3_T4_T5_)
        /*10f4*/ 	.word	0x00000000


	//----- nvinfo : EIATTR_REGCOUNT
	.align		4
.L_764:
        /*10f8*/ 	.byte	0x04, 0x2f
        /*10fa*/ 	.short	(.L_766 - .L_765)
	.align		4
.L_765:
        /*10fc*/ 	.word	index@(_ZN2at6native18elementwise_kernelILi128ELi4EZNS0_15gpu_kernel_implINS0_13AUnaryFunctorIiibZZZNS0_22logical_or_kernel_cudaERNS_14TensorIteratorEENKUlvE0_clEvENKUlvE1_clEvEUliiE_EEEEvRNS_18TensorIteratorBaseERKT_EUliE_EEviT1_)
        /*1100*/ 	.word	0x00000018


	//----- nvinfo : EIATTR_FRAME_SIZE
	.align		4
.L_766:
        /*1104*/ 	.byte	0x04, 0x11
        /*1106*/ 	.short	(.L_768 - .L_767)
	.align		4
.L_767:
        /*1108*/ 	.word	index@(_ZN2at6native18elementwise_kernelILi128ELi4EZNS0_15gpu_kernel_implINS0_13AUnaryFunctorIiibZZZNS0_22logical_or_kernel_cudaERNS_14TensorIteratorEENKUlvE0_clEvENKUlvE1_clEvEUliiE_EEEEvRNS_18TensorIteratorBaseERKT_EUliE_EEviT1_)
        /*110c*/ 	.word	0x00000000


	//----- nvinfo : EIATTR_REGCOUNT
	.align		4
.L_768:
        /*1110*/ 	.byte	0x04, 0x2f
        /*1112*/ 	.short	(.L_770 - .L_769)
	.align		4
.L_769:
        /*1114*/ 	.word	index@(_ZN2at6native29vectorized_elementwise_kernelILi8ENS0_13BinaryFunctorIllbZZZNS0_22logical_or_kernel_cudaERNS_14TensorIteratorEENKUlvE0_clEvENKUlvE2_clEvEUlllE_EESt5arrayIPcLm3EEEEviT0_T1_)
        /*1118*/ 	.word	0x00000028


	//----- nvinfo : EIATTR_FRAME_SIZE
	.align		4
.L_770:
        /*111c*/ 	.byte	0x04, 0x11
        /*111e*/ 	.short	(.L_772 - .L_771)
	.align		4
.L_771:
        /*1120*/ 	.word	index@(_ZN2at6native29vectorized_elementwise_kernelILi8ENS0_13BinaryFunctorIllbZZZNS0_22logical_or_kernel_cudaERNS_14TensorIteratorEENKUlvE0_clEvENKUlvE2_clEvEUlllE_EESt5arrayIPcLm3EEEEviT0_T1_)
        /*1124*/ 	.word	0x00000000


	//----- nvinfo : EIATTR_REGCOUNT
	.align		4
.L_772:
        /*1128*/ 	.byte	0x04, 0x2f
        /*112a*/ 	.short	(.L_774 - .L_773)
	.align		4
.L_773:
        /*112c*/ 	.word	index@(_ZN2at6native29vectorized_elementwise_kernelILi4ENS0_13BinaryFunctorIllbZZZNS0_22logical_or_kernel_cudaERNS_14TensorIteratorEENKUlvE0_clEvENKUlvE2_clEvEUlllE_EESt5arrayIPcLm3EEEEviT0_T1_)
        /*1130*/ 	.word	0x00000028


	//----- nvinfo : EIATTR_FRAME_SIZE
	.align		4
.L_774:
        /*1134*/ 	.byte	0x04, 0x11
        /*1136*/ 	.short	(.L_776 - .L_775)
	.align		4
.L_775:
        /*1138*/ 	.word	index@(_ZN2at6native29vectorized_elementwise_kernelILi4ENS0_13BinaryFunctorIllbZZZNS0_22logical_or_kernel_cudaERNS_14TensorIteratorEENKUlvE0_clEvENKUlvE2_clEvEUlllE_EESt5arrayIPcLm3EEEEviT0_T1_)
        /*113c*/ 	.word	0x00000000


	//----- nvinfo : EIATTR_REGCOUNT
	.align		4
.L_776:
        /*1140*/ 	.byte	0x04, 0x2f
        /*1142*/ 	.short	(.L_778 - .L_777)
	.align		4
.L_777:
        /*1144*/ 	.word	index@(_ZN2at6native29vectorized_elementwise_kernelILi2ENS0_13BinaryFunctorIllbZZZNS0_22logical_or_kernel_cudaERNS_14TensorIteratorEENKUlvE0_clEvENKUlvE2_clEvEUlllE_EESt5arrayIPcLm3EEEEviT0_T1_)
        /*1148*/ 	.word	0x00000020


	//----- nvinfo : EIATTR_FRAME_SIZE
	.align		4
.L_778:
        /*114c*/ 	.byte	0x04, 0x11
        /*114e*/ 	.short	(.L_780 - .L_779)
	.align		4
.L_779:
        /*1150*/ 	.word	index@(_ZN2at6native29vectorized_elementwise_kernelILi2ENS0_13BinaryFunctorIllbZZZNS0_22logical_or_kernel_cudaERNS_14TensorIteratorEENKUlvE0_clEvENKUlvE2_clEvEUlllE_EESt5arrayIPcLm3EEEEviT0_T1_)
        /*1154*/ 	.word	0x00000000


	//----- nvinfo : EIATTR_REGCOUNT
	.align		4
.L_780:
        /*1158*/ 	.byte	0x04, 0x2f
        /*115a*/ 	.short	(.L_782 - .L_781)
	.align		4
.L_781:
        /*115c*/ 	.word	index@(_ZN2at6native27unrolled_elementwise_kernelINS0_13BinaryFunctorIllbZZZNS0_22logical_or_kernel_cudaERNS_14TensorIteratorEENKUlvE0_clEvENKUlvE2_clEvEUlllE_EESt5arrayIPcLm3EELi4E23TrivialOffsetCalculatorILi2EjESC_ILi1EjENS0_6memory15LoadWithoutCastENSF_16StoreWithoutCastEEEviT_T0_T2_T3_T4_T5_)
        /*1160*/ 	.word	0x00000010


	//----- nvinfo : EIATTR_FRAME_SIZE
	.align		4
.L_782:
        /*1164*/ 	.byte	0x04, 0x11
        /*1166*/ 	.short	(.L_784 - .L_783)
	.align		4
.L_783:
        /*1168*/ 	.word	index@(_ZN2at6native27unrolled_elementwise_kernelINS0_13BinaryFunctorIllbZZZNS0_22logical_or_kernel_cudaERNS_14TensorIteratorEENKUlvE0_clEvENKUlvE2_clEvEUlllE_EESt5arrayIPcLm3EELi4E23TrivialOffsetCalculatorILi2EjESC_ILi1EjENS0_6memory15LoadWithoutCastENSF_16StoreWithoutCastEEEviT_T0_T2_T3_T4_T5_)
        /*116c*/ 	.word	0x00000000


	//----- nvinfo : EIATTR_REGCOUNT
	.align		4
.L_784:
        /*1170*/ 	.byte	0x04, 0x2f
        /*1172*/ 	.short	(.L_786 - .L_785)
	.align		4
.L_785:
        /*1174*/ 	.word	index@(_ZN2at6native18elementwise_kernelILi128ELi4EZNS0_22gpu_kernel_impl_nocastINS0_13BinaryFunctorIllbZZZNS0_22logical_or_kernel_cudaERNS_14TensorIteratorEENKUlvE0_clEvENKUlvE2_clEvEUlllE_EEEEvRNS_18TensorIteratorBaseERKT_EUliE_EEviT1_)
        /*1178*/ 	.word	0x00000014


	//----- nvinfo : EIATTR_FRAME_SIZE
	.align		4
.L_786:
        /*117c*/ 	.byte	0x04, 0x11
        /*117e*/ 	.short	(.L_788 - .L_787)
	.align		4
.L_787:
        /*1180*/ 	.word	index@(_ZN2at6native18elementwise_kernelILi128ELi4EZNS0_22gpu_kernel_impl_nocastINS0_13BinaryFunctorIllbZZZNS0_22logical_or_kernel_cudaERNS_14TensorIteratorEENKUlvE0_clEvENKUlvE2_clEvEUlllE_EEEEvRNS_18TensorIteratorBaseERKT_EUliE_EEviT1_)
        /*1184*/ 	.word	0x00000000


	//----- nvinfo : EIATTR_REGCOUNT
	.align		4
.L_788:
        /*1188*/ 	.byte	0x04, 0x2f
        /*118a*/ 	.short	(.L_790 - .L_789)
	.align		4
.L_789:
        /*118c*/ 	.word	index@(_ZN2at6native27unrolled_elementwise_kernelINS0_13BinaryFunctorIllbZZZNS0_22logical_or_kernel_cudaERNS_14TensorIteratorEENKUlvE0_clEvENKUlvE2_clEvEUlllE_EESt5arrayIPcLm3EELi4E23TrivialOffsetCalculatorILi2EjESC_ILi1EjENS0_6memory12LoadWithCastILi2EEENSF_13StoreWithCastILi1EEEEEviT_T0_T2_T3_T4_T5_)
        /*1190*/ 	.word	0x0000001c


	//----- nvinfo : EIATTR_FRAME_SIZE
	.align		4
.L_790:
        /*1194*/ 	.byte	0x04, 0x11
        /*1196*/ 	.short	(.L_792 - .L_791)
	.align		4
.L_791:
        /*1198*/ 	.word	index@(_ZN2at6native27unrolled_elementwise_kernelINS0_13BinaryFunctorIllbZZZNS0_22logical_or_kernel_cudaERNS_14TensorIteratorEENKUlvE0_clEvENKUlvE2_clEvEUlllE_EESt5arrayIPcLm3EELi4E23TrivialOffsetCalculatorILi2EjESC_ILi1EjENS0_6memory12LoadWithCastILi2EEENSF_13StoreWithCastILi1EEEEEviT_T0_T2_T3_T4_T5_)
        /*119c*/ 	.word	0x00000000


	//----- nvinfo : EIATTR_REGCOUNT
	.align		4
.L_792:
        /*11a0*/ 	.byte	0x04, 0x2f
        /*11a2*/ 	.short	(.L_794 - .L_793)
	.align		4
.L_793:
        /*11a4*/ 	.word	index@(_ZN2at6native18elementwise_kernelILi128ELi4EZNS0_15gpu_kernel_implINS0_13BinaryFunctorIllbZZZNS0_22logical_or_kernel_cudaERNS_14TensorIteratorEENKUlvE0_clEvENKUlvE2_clEvEUlllE_EEEEvRNS_18TensorIteratorBaseERKT_EUliE_EEviT1_)
        /*11a8*/ 	.word	0x0000001a


	//----- nvinfo : EIATTR_FRAME_SIZE
	.align		4
.L_794:
        /*11ac*/ 	.byte	0x04, 0x11
        /*11ae*/ 	.short	(.L_796 - .L_795)
	.align		4
.L_795:
        /*11b0*/ 	.word	index@(_ZN2at6native18elementwise_kernelILi128ELi4EZNS0_15gpu_kernel_implINS0_13BinaryFunctorIllbZZZNS0_22logical_or_kernel_cudaERNS_14TensorIteratorEENKUlvE0_clEvENKUlvE2_clEvEUlllE_EEEEvRNS_18TensorIteratorBaseERKT_EUliE_EEviT1_)
        /*11b4*/ 	.word	0x00000000


	//----- nvinfo : EIATTR_REGCOUNT
	.align		4
.L_796:
        /*11b8*/ 	.byte	0x04, 0x2f
        /*11ba*/ 	.short	(.L_798 - .L_797)
	.align		4
.L_797:
        /*11bc*/ 	.word	index@(_ZN2at6native29vectorized_elementwise_kernelILi8ENS0_13AUnaryFunctorIllbZZZNS0_22logical_or_kernel_cudaERNS_14TensorIteratorEENKUlvE0_clEvENKUlvE2_clEvEUlllE_EESt5arrayIPcLm2EEEEviT0_T1_)
        /*11c0*/ 	.word	0x0000001a


	//----- nvinfo : EIATTR_FRAME_SIZE
	.align		4
.L_798:
        /*11c4*/ 	.byte	0x04, 0x11
        /*11c6*/ 	.short	(.L_800 - .L_799)
	.align		4
.L_799:
        /*11c8*/ 	.word	index@(_ZN2at6native29vectorized_elementwise_kernelILi8ENS0_13AUnaryFunctorIllbZZZNS0_22logical_or_kernel_cudaERNS_14TensorIteratorEENKUlvE0_clEvENKUlvE2_clEvEUlllE_EESt5arrayIPcLm2EEEEviT0_T1_)
        /*11cc*/ 	.word	0x00000000


	//----- nvinfo : EIATTR_REGCOUNT
	.align		4
.L_800:
        /*11d0*/ 	.byte	0x04, 0x2f
        /*11d2*/ 	.short	(.L_802 - .L_801)
	.align		4
.L_801:
        /*11d4*/ 	.word	index@(_ZN2at6native29vectorized_elementwise_kernelILi4ENS0_13AUnaryFunctorIllbZZZNS0_22logical_or_kernel_cudaERNS_14TensorIteratorEENKUlvE0_clEvENKUlvE2_clEvEUlllE_EESt5arrayIPcLm2EEEEviT0_T1_)
        /*11d8*/ 	.word	0x0000001a


	//----- nvinfo : EIATTR_FRAME_SIZE
	.align		4
.L_802:
        /*11dc*/ 	.byte	0x04, 0x11
        /*11de*/ 	.short	(.L_804 - .L_803)
	.align		4
.L_803:
        /*11e0*/ 	.word	index@(_ZN2at6native29vectorized_elementwise_kernelILi4ENS0_13AUnaryFunctorIllbZZZNS0_22logical_or_kernel_cudaERNS_14TensorIteratorEENKUlvE0_clEvENKUlvE2_clEvEUlllE_EESt5arrayIPcLm2EEEEviT0_T1_)
        /*11e4*/ 	.word	0x00000000


	//----- nvinfo : EIATTR_REGCOUNT
	.align		4
.L_804:
        /*11e8*/ 	.byte	0x04, 0x2f
        /*11ea*/ 	.short	(.L_806 - .L_805)
	.align		4
.L_805:
        /*11ec*/ 	.word	index@(_ZN2at6native29vectorized_elementwise_kernelILi2ENS0_13AUnaryFunctorIllbZZZNS0_22logical_or_kernel_cudaERNS_14TensorIteratorEENKUlvE0_clEvENKUlvE2_clEvEUlllE_EESt5arrayIPcLm2EEEEviT0_T1_)
        /*11f0*/ 	.word	0x0000001a


	//----- nvinfo : EIATTR_FRAME_SIZE
	.align		4
.L_806:
        /*11f4*/ 	.byte	0x04, 0x11
        /*11f6*/ 	.short	(.L_808 - .L_807)
	.align		4
.L_807:
        /*11f8*/ 	.word	index@(_ZN2at6native29vectorized_elementwise_kernelILi2ENS0_13AUnaryFunctorIllbZZZNS0_22logical_or_kernel_cudaERNS_14TensorIteratorEENKUlvE0_clEvENKUlvE2_clEvEUlllE_EESt5arrayIPcLm2EEEEviT0_T1_)
        /*11fc*/ 	.word	0x00000000


	//----- nvinfo : EIATTR_REGCOUNT
	.align		4
.L_808:
        /*1200*/ 	.byte	0x04, 0x2f
        /*1202*/ 	.short	(.L_810 - .L_809)
	.align		4
.L_809:
        /*1204*/ 	.word	index@(_ZN2at6native27unrolled_elementwise_kernelINS0_13AUnaryFunctorIllbZZZNS0_22logical_or_kernel_cudaERNS_14TensorIteratorEENKUlvE0_clEvENKUlvE2_clEvEUlllE_EESt5arrayIPcLm2EELi4E23TrivialOffsetCalculatorILi1EjESD_NS0_6memory15LoadWithoutCastENSE_16StoreWithoutCastEEEviT_T0_T2_T3_T4_T5_)
        /*1208*/ 	.word	0x00000016


	//----- nvinfo : EIATTR_FRAME_SIZE
	.align		4
.L_810:
        /*120c*/ 	.byte	0x04, 0x11
        /*120e*/ 	.short	(.L_812 - .L_811)
	.align		4
.L_811:
        /*1210*/ 	.word	index@(_ZN2at6native27unrolled_elementwise_kernelINS0_13AUnaryFunctorIllbZZZNS0_22logical_or_kernel_cudaERNS_14TensorIteratorEENKUlvE0_clEvENKUlvE2_clEvEUlllE_EESt5arrayIPcLm2EELi4E23TrivialOffsetCalculatorILi1EjESD_NS0_6memory15LoadWithoutCastENSE_16StoreWithoutCastEEEviT_T0_T2_T3_T4_T5_)
        /*1214*/ 	.word	0x00000000


	//----- nvinfo : EIATTR_REGCOUNT
	.align		4
.L_812:
        /*1218*/ 	.byte	0x04, 0x2f
        /*121a*/ 	.short	(.L_814 - .L_813)
	.align		4
.L_813:
        /*121c*/ 	.word	index@(_ZN2at6native18elementwise_kernelILi128ELi4EZNS0_22gpu_kernel_impl_nocastINS0_13AUnaryFunctorIllbZZZNS0_22logical_or_kernel_cudaERNS_14TensorIteratorEENKUlvE0_clEvENKUlvE2_clEvEUlllE_EEEEvRNS_18TensorIteratorBaseERKT_EUliE_EEviT1_)
        /*1220*/ 	.word	0x00000014


	//----- nvinfo : EIATTR_FRAME_SIZE
	.align		4
.L_814:
        /*1224*/ 	.byte	0x04, 0x11
        /*1226*/ 	.short	(.L_816 - .L_815)
	.align		4
.L_815:
        /*1228*/ 	.word	index@(_ZN2at6native18elementwise_kernelILi128ELi4EZNS0_22gpu_kernel_impl_nocastINS0_13AUnaryFunctorIllbZZZNS0_22logical_or_kernel_cudaERNS_14TensorIteratorEENKUlvE0_clEvENKUlvE2_clEvEUlllE_EEEEvRNS_18TensorIteratorBaseERKT_EUliE_EEviT1_)
        /*122c*/ 	.word	0x00000000


	//----- nvinfo : EIATTR_REGCOUNT
	.align		4
.L_816:
        /*1230*/ 	.byte	0x04, 0x2f
        /*1232*/ 	.short	(.L_818 - .L_817)
	.align		4
.L_817:
        /*1234*/ 	.word	index@(_ZN2at6native27unrolled_elementwise_kernelINS0_13AUnaryFunctorIllbZZZNS0_22logical_or_kernel_cudaERNS_14TensorIteratorEENKUlvE0_clEvENKUlvE2_clEvEUlllE_EESt5arrayIPcLm2EELi4E23TrivialOffsetCalculatorILi1EjESD_NS0_6memory12LoadWithCastILi1EEENSE_13StoreWithCastILi1EEEEEviT_T0_T2_T3_T4_T5_)
        /*1238*/ 	.word	0x0000001a


	//----- nvinfo : EIATTR_FRAME_SIZE
	.align		4
.L_818:
        /*123c*/ 	.byte	0x04, 0x11
        /*123e*/ 	.short	(.L_820 - .L_819)
	.align		4
.L_819:
        /*1240*/ 	.word	index@(_ZN2at6native27unrolled_elementwise_kernelINS0_13AUnaryFunctorIllbZZZNS0_22logical_or_kernel_cudaERNS_14TensorIteratorEENKUlvE0_clEvENKUlvE2_clEvEUlllE_EESt5arrayIPcLm2EELi4E23TrivialOffsetCalculatorILi1EjESD_NS0_6memory12LoadWithCastILi1EEENSE_13StoreWithCastILi1EEEEEviT_T0_T2_T3_T4_T5_)
        /*1244*/ 	.word	0x00000000


	//----- nvinfo : EIATTR_REGCOUNT
	.align		4
.L_820:
        /*1248*/ 	.byte	0x04, 0x2f
        /*124a*/ 	.short	(.L_822 - .L_821)
	.align		4
.L_821:
        /*124c*/ 	.word	index@(_ZN2at6native18elementwise_kernelILi128ELi4EZNS0_15gpu_kernel_implINS0_13AUnaryFunctorIllbZZZNS0_22logical_or_kernel_cudaERNS_14TensorIteratorEENKUlvE0_clEvENKUlvE2_clEvEUlllE_EEEEvRNS_18TensorIteratorBaseERKT_EUliE_EEviT1_)
        /*1250*/ 	.word	0x00000018


	//----- nvinfo : EIATTR_FRAME_SIZE
	.align		4
.L_822:
        /*1254*/ 	.byte	0x04, 0x11
        /*1256*/ 	.short	(.L_824 - .L_823)
	.align		4
.L_823:
        /*1258*/ 	.word	index@(_ZN2at6native18elementwise_kernelILi128ELi4EZNS0_15gpu_kernel_implINS0_13AUnaryFunctorIllbZZZNS0_22logical_or_kernel_cudaERNS_14TensorIteratorEENKUlvE0_clEvENKUlvE2_clEvEUlllE_EEEEvRNS_18TensorIteratorBaseERKT_EUliE_EEviT1_)
        /*125c*/ 	.word	0x00000000


	//----- nvinfo : EIATTR_REGCOUNT
	.align		4
.L_824:
        /*1260*/ 	.byte	0x04, 0x2f
        /*1262*/ 	.short	(.L_826 - .L_825)
	.align		4
.L_825:
        /*1264*/ 	.word	index@(_ZN2at6native29vectorized_elementwise_kernelILi8ENS0_13BinaryFunctorIssbZZZNS0_22logical_or_kernel_cudaERNS_14TensorIteratorEENKUlvE0_clEvENKUlvE3_clEvEUlssE_EESt5arrayIPcLm3EEEEviT0_T1_)
        /*1268*/ 	.word	0x00000020


	//----- nvinfo : EIATTR_FRAME_SIZE
	.align		4
.L_826:
        /*126c*/ 	.byte	0x04, 0x11
        /*126e*/ 	.short	(.L_828 - .L_827)
	.align		4
.L_827:
        /*1270*/ 	.word	index@(_ZN2at6native29vectorized_elementwise_kernelILi8ENS0_13BinaryFunctorIssbZZZNS0_22logical_or_kernel_cudaERNS_14TensorIteratorEENKUlvE0_clEvENKUlvE3_clEvEUlssE_EESt5arrayIPcLm3EEEEviT0_T1_)
        /*1274*/ 	.word	0x00000000


	//----- nvinfo : EIATTR_REGCOUNT
	.align		4
.L_828:
        /*1278*/ 	.byte	0x04, 0x2f
        /*127a*/ 	.short	(.L_830 - .L_829)
	.align		4
.L_829:
        /*127c*/ 	.word	index@(_ZN2at6native29vectorized_elementwise_kernelILi4ENS0_13BinaryFunctorIssbZZZNS0_22logical_or_kernel_cudaERNS_14TensorIteratorEENKUlvE0_clEvENKUlvE3_clEvEUlssE_EESt5arrayIPcLm3EEEEviT0_T1_)
        /*1280*/ 	.word	0x00000020


	//----- nvinfo : EIATTR_FRAME_SIZE
	.align		4
.L_830:
        /*1284*/ 	.byte	0x04, 0x11
        /*1286*/ 	.short	(.L_832 - .L_831)
	.align		4
.L_831:
        /*1288*/ 	.word	index@(_ZN2at6native29vectorized_elementwise_kernelILi4ENS0_13BinaryFunctorIssbZZZNS0_22logical_or_kernel_cudaERNS_14TensorIteratorEENKUlvE0_clEvENKUlvE3_clEvEUlssE_EESt5arrayIPcLm3EEEEviT0_T1_)
        /*128c*/ 	.word	0x00000000


	//----- nvinfo : EIATTR_REGCOUNT
	.align		4
.L_832:
        /*1290*/ 	.byte	0x04, 0x2f
        /*1292*/ 	.short	(.L_834 - .L_833)
	.align		4
.L_833:
        /*1294*/ 	.word	index@(_ZN2at6native29vectorized_elementwise_kernelILi2ENS0_13BinaryFunctorIssbZZZNS0_22logical_or_kernel_cudaERNS_14TensorIteratorEENKUlvE0_clEvENKUlvE3_clEvEUlssE_EESt5arrayIPcLm3EEEEviT0_T1_)
        /*1298*/ 	.word	0x00000020


	//----- nvinfo : EIATTR_FRAME_SIZE
	.align		4
.L_834:
        /*129c*/ 	.byte	0x04, 0x11
        /*129e*/ 	.short	(.L_836 - .L_835)
	.align		4
.L_835:
        /*12a0*/ 	.word	index@(_ZN2at6native29vectorized_elementwise_kernelILi2ENS0_13BinaryFunctorIssbZZZNS0_22logical_or_kernel_cudaERNS_14TensorIteratorEENKUlvE0_clEvENKUlvE3_clEvEUlssE_EESt5arrayIPcLm3EEEEviT0_T1_)
        /*12a4*/ 	.word	0x00000000


	//----- nvinfo : EIATTR_REGCOUNT
	.align		4
.L_836:
        /*12a8*/ 	.byte	0x04, 0x2f
        /*12aa*/ 	.short	(.L_838 - .L_837)
	.align		4
.L_837:
        /*12ac*/ 	.word	index@(_ZN2at6native27unrolled_elementwise_kernelINS0_13BinaryFunctorIssbZZZNS0_22logical_or_kernel_cudaERNS_14TensorIteratorEENKUlvE0_clEvENKUlvE3_clEvEUlssE_EESt5arrayIPcLm3EELi4E23TrivialOffsetCalculatorILi2EjESC_ILi1EjENS0_6memory15LoadWithoutCastENSF_16StoreWithoutCastEEEviT_T0_T2_T3_T4_T5_)
        /*12b0*/ 	.word	0x0000001e


	//----- nvinfo : EIATTR_FRAME_SIZE
	.align		4
.L_838:
        /*12b4*/ 	.byte	0x04, 0x11
        /*12b6*/ 	.short	(.L_840 - .L_839)
	.align		4
.L_839:
        /*12b8*/ 	.word	index@(_ZN2at6native27unrolled_elementwise_kernelINS0_13BinaryFunctorIssbZZZNS0_22logical_or_kernel_cudaERNS_14TensorIteratorEENKUlvE0_clEvENKUlvE3_clEvEUlssE_EESt5arrayIPcLm3EELi4E23TrivialOffsetCalculatorILi2EjESC_ILi1EjENS0_6memory15LoadWithoutCastENSF_16StoreWithoutCastEEEviT_T0_T2_T3_T4_T5_)
        /*12bc*/ 	.word	0x00000000


	//----- nvinfo : EIATTR_REGCOUNT
	.align		4
.L_840:
        /*12c0*/ 	.byte	0x04, 0x2f
        /*12c2*/ 	.short	(.L_842 - .L_841)
	.align		4
.L_841:
        /*12c4*/ 	.word	index@(_ZN2at6native18elementwise_kernelILi128ELi4EZNS0_22gpu_kernel_impl_nocastINS0_13BinaryFunctorIssbZZZNS0_22logical_or_kernel_cudaERNS_14TensorIteratorEENKUlvE0_clEvENKUlvE3_clEvEUlssE_EEEEvRNS_18TensorIteratorBaseERKT_EUliE_EEviT1_)
        /*12c8*/ 	.word	0x00000014


	//----- nvinfo : EIATTR_FRAME_SIZE
	.align		4
.L_842:
        /*12cc*/ 	.byte	0x04, 0x11
        /*12ce*/ 	.short	(.L_844 - .L_843)
	.align		4
.L_843:
        /*12d0*/ 	.word	index@(_ZN2at6native18elementwise_kernelILi128ELi4EZNS0_22gpu_kernel_impl_nocastINS0_13BinaryFunctorIssbZZZNS0_22logical_or_kernel_cudaERNS_14TensorIteratorEENKUlvE0_clEvENKUlvE3_clEvEUlssE_EEEEvRNS_18TensorIteratorBaseERKT_EUliE_EEviT1_)
        /*12d4*/ 	.word	0x00000000


	//----- nvinfo : EIATTR_REGCOUNT
	.align		4
.L_844:
        /*12d8*/ 	.byte	0x04, 0x2f
        /*12da*/ 	.short	(.L_846 - .L_845)
	.align		4
.L_845:
        /*12dc*/ 	.word	index@(_ZN2at6native27unrolled_elementwise_kernelINS0_13BinaryFunctorIssbZZZNS0_22logical_or_kernel_cudaERNS_14TensorIteratorEENKUlvE0_clEvENKUlvE3_clEvEUlssE_EESt5arrayIPcLm3EELi4E23TrivialOffsetCalculatorILi2EjESC_ILi1EjENS0_6memory12LoadWithCastILi2EEENSF_13StoreWithCastILi1EEEEEviT_T0_T2_T3_T4_T5_)
        /*12e0*/ 	.word	0x0000001b


	//----- nvinfo : EIATTR_FRAME_SIZE
	.align		4
.L_846:
        /*12e4*/ 	.byte	0x04, 0x11
        /*12e6*/ 	.short	(.L_848 - .L_847)
	.align		4
.L_847:
        /*12e8*/ 	.word	index@(_ZN2at6native27unrolled_elementwise_kernelINS0_13BinaryFunctorIssbZZZNS0_22logical_or_kernel_cudaERNS_14TensorIteratorEENKUlvE0_clEvENKUlvE3_clEvEUlssE_EESt5arrayIPcLm3EELi4E23TrivialOffsetCalculatorILi2EjESC_ILi1EjENS0_6memory12LoadWithCastILi2EEENSF_13StoreWithCastILi1EEEEEviT_T0_T2_T3_T4_T5_)
        /*12ec*/ 	.word	0x00000000


	//----- nvinfo : EIATTR_REGCOUNT
	.align		4
.L_848:
        /*12f0*/ 	.byte	0x04, 0x2f
        /*12f2*/ 	.short	(.L_850 - .L_849)
	.align		4
.L_849:
        /*12f4*/ 	.word	index@(_ZN2at6native18elementwise_kernelILi128ELi4EZNS0_15gpu_kernel_implINS0_13BinaryFunctorIssbZZZNS0_22logical_or_kernel_cudaERNS_14TensorIteratorEENKUlvE0_clEvENKUlvE3_clEvEUlssE_EEEEvRNS_18TensorIteratorBaseERKT_EUliE_EEviT1_)
        /*12f8*/ 	.word	0x00000018


	//----- nvinfo : EIATTR_FRAME_SIZE
	.align		4
.L_850:
        /*12fc*/ 	.byte	0x04, 0x11
        /*12fe*/ 	.short	(.L_852 - .L_851)
	.align		4
.L_851:
        /*1300*/ 	.word	index@(_ZN2at6native18elementwise_kernelILi128ELi4EZNS0_15gpu_kernel_implINS0_13BinaryFunctorIssbZZZNS0_22logical_or_kernel_cudaERNS_14TensorIteratorEENKUlvE0_clEvENKUlvE3_clEvEUlssE_EEEEvRNS_18TensorIteratorBaseERKT_EUliE_EEviT1_)
        /*1304*/ 	.word	0x00000000


	//----- nvinfo : EIATTR_REGCOUNT
	.align		4
.L_852:
        /*1308*/ 	.byte	0x04, 0x2f
        /*130a*/ 	.short	(.L_854 - .L_853)
	.align		4
.L_853:
        /*130c*/ 	.word	index@(_ZN2at6native29vectorized_elementwise_kernelILi8ENS0_13AUnaryFunctorIssbZZZNS0_22logical_or_kernel_cudaERNS_14TensorIteratorEENKUlvE0_clEvENKUlvE3_clEvEUlssE_EESt5arrayIPcLm2EEEEviT0_T1_)
        /*1310*/ 	.word	0x00000020


	//----- nvinfo : EIATTR_FRAME_SIZE
	.align		4
.L_854:
        /*1314*/ 	.byte	0x04, 0x11
        /*1316*/ 	.short	(.L_856 - .L_855)
	.align		4
.L_855:
        /*1318*/ 	.word	index@(_ZN2at6native29vectorized_elementwise_kernelILi8ENS0_13AUnaryFunctorIssbZZZNS0_22logical_or_kernel_cudaERNS_14TensorIteratorEENKUlvE0_clEvENKUlvE3_clEvEUlssE_EESt5arrayIPcLm2EEEEviT0_T1_)
        /*131c*/ 	.word	0x00000000


	//----- nvinfo : EIATTR_REGCOUNT
	.align		4
.L_856:
        /*1320*/ 	.byte	0x04, 0x2f
        /*1322*/ 	.short	(.L_858 - .L_857)
	.align		4
.L_857:
        /*1324*/ 	.word	index@(_ZN2at6native29vectorized_elementwise_kernelILi4ENS0_13AUnaryFunctorIssbZZZNS0_22logical_or_kernel_cudaERNS_14TensorIteratorEENKUlvE0_clEvENKUlvE3_clEvEUlssE_EESt5arrayIPcLm2EEEEviT0_T1_)
        /*1328*/ 	.word	0x00000020


	//----- nvinfo : EIATTR_FRAME_SIZE
	.align		4
.L_858:
        /*132c*/ 	.byte	0x04, 0x11
        /*132e*/ 	.short	(.L_860 - .L_859)
	.align		4
.L_859:
        /*1330*/ 	.word	index@(_ZN2at6native29vectorized_elementwise_kernelILi4ENS0_13AUnaryFunctorIssbZZZNS0_22logical_or_kernel_cudaERNS_14TensorIteratorEENKUlvE0_clEvENKUlvE3_clEvEUlssE_EESt5arrayIPcLm2EEEEviT0_T1_)
        /*1334*/ 	.word	0x00000000


	//----- nvinfo : EIATTR_REGCOUNT
	.align		4
.L_860:
        /*1338*/ 	.byte	0x04, 0x2f
        /*133a*/ 	.short	(.L_862 - .L_861)
	.align		4
.L_861:
        /*133c*/ 	.word	index@(_ZN2at6native29vectorized_elementwise_kernelILi2ENS0_13AUnaryFunctorIssbZZZNS0_22logical_or_kernel_cudaERNS_14TensorIteratorEENKUlvE0_clEvENKUlvE3_clEvEUlssE_EESt5arrayIPcLm2EEEEviT0_T1_)
        /*1340*/ 	.word	0x00000020


	//----- nvinfo : EIATTR_FRAME_SIZE
	.align		4
.L_862:
        /*1344*/ 	.byte	0x04, 0x11
        /*1346*/ 	.short	(.L_864 - .L_863)
	.align		4
.L_863:
        /*1348*/ 	.word	index@(_ZN2at6native29vectorized_elementwise_kernelILi2ENS0_13AUnaryFunctorIssbZZZNS0_22logical_or_kernel_cudaERNS_14TensorIteratorEENKUlvE0_clEvENKUlvE3_clEvEUlssE_EESt5arrayIPcLm2EEEEviT0_T1_)
        /*134c*/ 	.word	0x00000000


	//----- nvinfo : EIATTR_REGCOUNT
	.align		4
.L_864:
        /*1350*/ 	.byte	0x04, 0x2f
        /*1352*/ 	.short	(.L_866 - .L_865)
	.align		4
.L_865:
        /*1354*/ 	.word	index@(_ZN2at6native27unrolled_elementwise_kernelINS0_13AUnaryFunctorIssbZZZNS0_22logical_or_kernel_cudaERNS_14TensorIteratorEENKUlvE0_clEvENKUlvE3_clEvEUlssE_EESt5arrayIPcLm2EELi4E23TrivialOffsetCalculatorILi1EjESD_NS0_6memory15LoadWithoutCastENSE_16StoreWithoutCastEEEviT_T0_T2_T3_T4_T5_)
        /*1358*/ 	.word	0x00000016


	//----- nvinfo : EIATTR_FRAME_SIZE
	.align		4
.L_866:
        /*135c*/ 	.byte	0x04, 0x11
        /*135e*/ 	.short	(.L_868 - .L_867)
	.align		4
.L_867:
        /*1360*/ 	.word	index@(_ZN2at6native27unrolled_elementwise_kernelINS0_13AUnaryFunctorIssbZZZNS0_22logical_or_kernel_cudaERNS_14TensorIteratorEENKUlvE0_clEvENKUlvE3_clEvEUlssE_EESt5arrayIPcLm2EELi4E23TrivialOffsetCalculatorILi1EjESD_NS0_6memory15LoadWithoutCastENSE_16StoreWithoutCastEEEviT_T0_T2_T3_T4_T5_)
        /*1364*/ 	.word	0x00000000


	//----- nvinfo : EIATTR_REGCOUNT
	.align		4
.L_868:
        /*1368*/ 	.byte	0x04, 0x2f
        /*136a*/ 	.short	(.L_870 - .L_869)
	.align		4
.L_869:
        /*136c*/ 	.word	index@(_ZN2at6native18elementwise_kernelILi128ELi4EZNS0_22gpu_kernel_impl_nocastINS0_13AUnaryFunctorIssbZZZNS0_22logical_or_kernel_cudaERNS_14TensorIteratorEENKUlvE0_clEvENKUlvE3_clEvEUlssE_EEEEvRNS_18TensorIteratorBaseERKT_EUliE_EEviT1_)
        /*1370*/ 	.word	0x00000014


	//----- nvinfo : EIATTR_FRAME_SIZE
	.align		4
.L_870:
        /*1374*/ 	.byte	0x04, 0x11
        /*1376*/ 	.short	(.L_872 - .L_871)
	.align		4
.L_871:
        /*1378*/ 	.word	index@(_ZN2at6native18elementwise_kernelILi128ELi4EZNS0_22gpu_kernel_impl_nocastINS0_13AUnaryFunctorIssbZZZNS0_22logical_or_kernel_cudaERNS_14TensorIteratorEENKUlvE0_clEvENKUlvE3_clEvEUlssE_EEEEvRNS_18TensorIteratorBaseERKT_EUliE_EEviT1_)
        /*137c*/ 	.word	0x00000000


	//----- nvinfo : EIATTR_REGCOUNT
	.align		4
.L_872:
        /*1380*/ 	.byte	0x04, 0x2f
        /*1382*/ 	.short	(.L_874 - .L_873)
	.align		4
.L_873:
        /*1384*/ 	.word	index@(_ZN2at6native27unrolled_elementwise_kernelINS0_13AUnaryFunctorIssbZZZNS0_22logical_or_kernel_cudaERNS_14TensorIteratorEENKUlvE0_clEvENKUlvE3_clEvEUlssE_EESt5arrayIPcLm2EELi4E23TrivialOffsetCalculatorILi1EjESD_NS0_6memory12LoadWithCastILi1EEENSE_13StoreWithCastILi1EEEEEviT_T0_T2_T3_T4_T5_)
        /*1388*/ 	.word	0x0000001a


	//----- nvinfo : EIATTR_FRAME_SIZE
	.align		4
.L_874:
        /*138c*/ 	.byte	0x04, 0x11
        /*138e*/ 	.short	(.L_876 - .L_875)
	.align		4
.L_875:
        /*1390*/ 	.word	index@(_ZN2at6native27unrolled_elementwise_kernelINS0_13AUnaryFunctorIssbZZZNS0_22logical_or_kernel_cudaERNS_14TensorIteratorEENKUlvE0_clEvENKUlvE3_clEvEUlssE_EESt5arrayIPcLm2EELi4E23TrivialOffsetCalculatorILi1EjESD_NS0_6memory12LoadWithCastILi1EEENSE_13StoreWithCastILi1EEEEEviT_T0_T2_T3_T4_T5_)
        /*1394*/ 	.word	0x00000000


	//----- nvinfo : EIATTR_REGCOUNT
	.align		4
.L_876:
        /*1398*/ 	.byte	0x04, 0x2f
        /*139a*/ 	.short	(.L_878 - .L_877)
	.align		4
.L_877:
        /*139c*/ 	.word	index@(_ZN2at6native18elementwise_kernelILi128ELi4EZNS0_15gpu_kernel_implINS0_13AUnaryFunctorIssbZZZNS0_22logical_or_kernel_cudaERNS_14TensorIteratorEENKUlvE0_clEvENKUlvE3_clEvEUlssE_EEEEvRNS_18TensorIteratorBaseERKT_EUliE_EEviT1_)
        /*13a0*/ 	.word	0x00000018


	//----- nvinfo : EIATTR_FRAME_SIZE
	.align		4
.L_878:
        /*13a4*/ 	.byte	0x04, 0x11
        /*13a6*/ 	.short	(.L_880 - .L_879)
	.align		4
.L_879:
        /*13a8*/ 	.word	index@(_ZN2at6native18elementwise_kernelILi128ELi4EZNS0_15gpu_kernel_implINS0_13AUnaryFunctorIssbZZZNS0_22logical_or_kernel_cudaERNS_14TensorIteratorEENKUlvE0_clEvENKUlvE3_clEvEUlssE_EEEEvRNS_18TensorIteratorBaseERKT_EUliE_EEviT1_)
        /*13ac*/ 	.word	0x00000000


	//----- nvinfo : EIATTR_REGCOUNT
	.align		4
.L_880:
        /*13b0*/ 	.byte	0x04, 0x2f
        /*13b2*/ 	.short	(.L_882 - .L_881)
	.align		4
.L_881:
        /*13b4*/ 	.word	index@(_ZN2at6native29vectorized_elementwise_kernelILi8ENS0_13BinaryFunctorIddbZZZNS0_22logical_or_kernel_cudaERNS_14TensorIteratorEENKUlvE0_clEvENKUlvE4_clEvEUlddE_EESt5arrayIPcLm3EEEEviT0_T1_)
        /*13b8*/ 	.word	0x00000024


	//----- nvinfo : EIATTR_FRAME_SIZE
	.align		4
.L_882:
        /*13bc*/ 	.byte	0x04, 0x11
        /*13be*/ 	.short	(.L_884 - .L_883)
	.align		4
.L_883:
        /*13c0*/ 	.word	index@(_ZN2at6native29vectorized_elementwise_kernelILi8ENS0_13BinaryFunctorIddbZZZNS0_22logical_or_kernel_cudaERNS_14TensorIteratorEENKUlvE0_clEvENKUlvE4_clEvEUlddE_EESt5arrayIPcLm3EEEEviT0_T1_)
        /*13c4*/ 	.word	0x00000000


	//----- nvinfo : EIATTR_REGCOUNT
	.align		4
.L_884:
        /*13c8*/ 	.byte	0x04, 0x2f
        /*13ca*/ 	.short	(.L_886 - .L_885)
	.align		4
.L_885:
        /*13cc*/ 	.word	index@(_ZN2at6native29vectorized_elementwise_kernelILi4ENS0_13BinaryFunctorIddbZZZNS0_22logical_or_kernel_cudaERNS_14TensorIteratorEENKUlvE0_clEvENKUlvE4_clEvEUlddE_EESt5arrayIPcLm3EEEEviT0_T1_)
        /*13d0*/ 	.word	0x00000024


	//----- nvinfo : EIATTR_FRAME_SIZE
	.align		4
.L_886:
        /*13d4*/ 	.byte	0x04, 0x11
        /*13d6*/ 	.short	(.L_888 - .L_887)
	.align		4
.L_887:
        /*13d8*/ 	.word	index@(_ZN2at6native29vectorized_elementwise_kernelILi4ENS0_13BinaryFunctorIddbZZZNS0_22logical_or_kernel_cudaERNS_14TensorIteratorEENKUlvE0_clEvENKUlvE4_clEvEUlddE_EESt5arrayIPcLm3EEEEviT0_T1_)
        /*13dc*/ 	.word	0x00000000


	//----- nvinfo : EIATTR_REGCOUNT
	.align		4
.L_888:
        /*13e0*/ 	.byte	0x04, 0x2f
        /*13e2*/ 	.short	(.L_890 - .L_889)
	.align		4
.L_889:
        /*13e4*/ 	.word	index@(_ZN2at6native29vectorized_elementwise_kernelILi2ENS0_13BinaryFunctorIddbZZZNS0_22logical_or_kernel_cudaERNS_14TensorIteratorEENKUlvE0_clEvENKUlvE4_clEvEUlddE_EESt5arrayIPcLm3EEEEviT0_T1_)
        /*13e8*/ 	.word	0x00000020


	//----- nvinfo : EIATTR_FRAME_SIZE
	.align		4
.L_890:
        /*13ec*/ 	.byte	0x04, 0x11
        /*13ee*/ 	.short	(.L_892 - .L_891)
	.align		4
.L_891:
        /*13f0*/ 	.word	index@(_ZN2at6native29vectorized_elementwise_kernelILi2ENS0_13BinaryFunctorIddbZZZNS0_22logical_or_kernel_cudaERNS_14TensorIteratorEENKUlvE0_clEvENKUlvE4_clEvEUlddE_EESt5arrayIPcLm3EEEEviT0_T1_)
        /*13f4*/ 	.word	0x00000000


	//----- nvinfo : EIATTR_REGCOUNT
	.align		4
.L_892:
        /*13f8*/ 	.byte	0x04, 0x2f
        /*13fa*/ 	.short	(.L_894 - .L_893)
	.align		4
.L_893:
        /*13fc*/ 	.word	index@(_ZN2at6native27unrolled_elementwise_kernelINS0_13BinaryFunctorIddbZZZNS0_22logical_or_kernel_cudaERNS_14TensorIteratorEENKUlvE0_clEvENKUlvE4_clEvEUlddE_EESt5arrayIPcLm3EELi4E23TrivialOffsetCalculatorILi2EjESC_ILi1EjENS0_6memory15LoadWithoutCastENSF_16StoreWithoutCastEEEviT_T0_T2_T3_T4_T5_)
        /*1400*/ 	.word	0x0000001e


	//----- nvinfo : EIATTR_FRAME_SIZE
	.align		4
.L_894:
        /*1404*/ 	.byte	0x04, 0x11
        /*1406*/ 	.short	(.L_896 - .L_895)
	.align		4
.L_895:
        /*1408*/ 	.word	index@(_ZN2at6native27unrolled_elementwise_kernelINS0_13BinaryFunctorIddbZZZNS0_22logical_or_kernel_cudaERNS_14TensorIteratorEENKUlvE0_clEvENKUlvE4_clEvEUlddE_EESt5arrayIPcLm3EELi4E23TrivialOffsetCalculatorILi2EjESC_ILi1EjENS0_6memory15LoadWithoutCastENSF_16StoreWithoutCastEEEviT_T0_T2_T3_T4_T5_)
        /*140c*/ 	.word	0x00000000


	//----- nvinfo : EIATTR_REGCOUNT
	.align		4
.L_896:
        /*1410*/ 	.byte	0x04, 0x2f
        /*1412*/ 	.short	(.L_898 - .L_897)
	.align		4
.L_897:
        /*1414*/ 	.word	index@(_ZN2at6native18elementwise_kernelILi128ELi4EZNS0_22gpu_kernel_impl_nocastINS0_13BinaryFunctorIddbZZZNS0_22logical_or_kernel_cudaERNS_14TensorIteratorEENKUlvE0_clEvENKUlvE4_clEvEUlddE_EEEEvRNS_18TensorIteratorBaseERKT_EUliE_EEviT1_)
        /*1418*/ 	.word	0x00000014


	//----- nvinfo : EIATTR_FRAME_SIZE
	.align		4
.L_898:
        /*141c*/ 	.byte	0x04, 0x11
        /*141e*/ 	.short	(.L_900 - .L_899)
	.align		4
.L_899:
        /*1420*/ 	.word	index@(_ZN2at6native18elementwise_kernelILi128ELi4EZNS0_22gpu_kernel_impl_nocastINS0_13BinaryFunctorIddbZZZNS0_22logical_or_kernel_cudaERNS_14TensorIteratorEENKUlvE0_clEvENKUlvE4_clEvEUlddE_EEEEvRNS_18TensorIteratorBaseERKT_EUliE_EEviT1_)
        /*1424*/ 	.word	0x00000000


	//----- nvinfo : EIATTR_REGCOUNT
	.align		4
.L_900:
        /*1428*/ 	.byte	0x04, 0x2f
        /*142a*/ 	.short	(.L_902 - .L_901)
	.align		4
.L_901:
        /*142c*/ 	.word	index@(_ZN2at6native27unrolled_elementwise_kernelINS0_13BinaryFunctorIddbZZZNS0_22logical_or_kernel_cudaERNS_14TensorIteratorEENKUlvE0_clEvENKUlvE4_clEvEUlddE_EESt5arrayIPcLm3EELi4E23TrivialOffsetCalculatorILi2EjESC_ILi1EjENS0_6memory12LoadWithCastILi2EEENSF_13StoreWithCastILi1EEEEEviT_T0_T2_T3_T4_T5_)
        /*1430*/ 	.word	0x0000001c


	//----- nvinfo : EIATTR_FRAME_SIZE
	.align		4
.L_902:
        /*1434*/ 	.byte	0x04, 0x11
        /*1436*/ 	.short	(.L_904 - .L_903)
	.align		4
.L_903:
        /*1438*/ 	.word	index@(_ZN2at6native27unrolled_elementwise_kernelINS0_13BinaryFunctorIddbZZZNS0_22logical_or_kernel_cudaERNS_14TensorIteratorEENKUlvE0_clEvENKUlvE4_clEvEUlddE_EESt5arrayIPcLm3EELi4E23TrivialOffsetCalculatorILi2EjESC_ILi1EjENS0_6memory12LoadWithCastILi2EEENSF_13StoreWithCastILi1EEEEEviT_T0_T2_T3_T4_T5_)
        /*143c*/ 	.word	0x00000000


	//----- nvinfo : EIATTR_REGCOUNT
	.align		4
.L_904:
        /*1440*/ 	.byte	0x04, 0x2f
        /*1442*/ 	.short	(.L_906 - .L_905)
	.align		4
.L_905:
        /*1444*/ 	.word	index@(_ZN2at6native18elementwise_kernelILi128ELi4EZNS0_15gpu_kernel_implINS0_13BinaryFunctorIddbZZZNS0_22logical_or_kernel_cudaERNS_14TensorIteratorEENKUlvE0_clEvENKUlvE4_clEvEUlddE_EEEEvRNS_18TensorIteratorBaseERKT_EUliE_EEviT1_)
        /*1448*/ 	.word	0x0000001a


	//----- nvinfo : EIATTR_FRAME_SIZE
	.align		4
.L_906:
        /*144c*/ 	.byte	0x04, 0x11
        /*144e*/ 	.short	(.L_908 - .L_907)
	.align		4
.L_907:
        /*1450*/ 	.word	index@(_ZN2at6native18elementwise_kernelILi128ELi4EZNS0_15gpu_kernel_implINS0_13BinaryFunctorIddbZZZNS0_22logical_or_kernel_cudaERNS_14TensorIteratorEENKUlvE0_clEvENKUlvE4_clEvEUlddE_EEEEvRNS_18TensorIteratorBaseERKT_EUliE_EEviT1_)
        /*1454*/ 	.word	0x00000000


	//----- nvinfo : EIATTR_REGCOUNT
	.align		4
.L_908:
        /*1458*/ 	.byte	0x04, 0x2f
        /*145a*/ 	.short	(.L_910 - .L_909)
	.align		4
.L_909:
        /*145c*/ 	.word	index@(_ZN2at6native29vectorized_elementwise_kernelILi8ENS0_13AUnaryFunctorIddbZZZNS0_22logical_or_kernel_cudaERNS_14TensorIteratorEENKUlvE0_clEvENKUlvE4_clEvEUlddE_EESt5arrayIPcLm2EEEEviT0_T1_)
        /*1460*/ 	.word	0x0000001e


	//----- nvinfo : EIATTR_FRAME_SIZE
	.align		4
.L_910:
        /*1464*/ 	.byte	0x04, 0x11
        /*1466*/ 	.short	(.L_912 - .L_911)
	.align		4
.L_911:
        /*1468*/ 	.word	index@(_ZN2at6native29vectorized_elementwise_kernelILi8ENS0_13AUnaryFunctorIddbZZZNS0_22logical_or_kernel_cudaERNS_14TensorIteratorEENKUlvE0_clEvENKUlvE4_clEvEUlddE_EESt5arrayIPcLm2EEEEviT0_T1_)
        /*146c*/ 	.word	0x00000000


	//----- nvinfo : EIATTR_REGCOUNT
	.align		4
.L_912:
        /*1470*/ 	.byte	0x04, 0x2f
        /*1472*/ 	.short	(.L_914 - .L_913)
	.align		4
.L_913:
        /*1474*/ 	.word	index@(_ZN2at6native29vectorized_elementwise_kernelILi4ENS0_13AUnaryFunctorIddbZZZNS0_22logical_or_kernel_cudaERNS_14TensorIteratorEENKUlvE0_clEvENKUlvE4_clEvEUlddE_EESt5arrayIPcLm2EEEEviT0_T1_)
        /*1478*/ 	.word	0x0000001e


	//----- nvinfo : EIATTR_FRAME_SIZE
	.align		4
.L_914:
        /*147c*/ 	.byte	0x04, 0x11
        /*147e*/ 	.short	(.L_916 - .L_915)
	.align		4
.L_915:
        /*1480*/ 	.word	index@(_ZN2at6native29vectorized_elementwise_kernelILi4ENS0_13AUnaryFunctorIddbZZZNS0_22logical_or_kernel_cudaERNS_14TensorIteratorEENKUlvE0_clEvENKUlvE4_clEvEUlddE_EESt5arrayIPcLm2EEEEviT0_T1_)
        /*1484*/ 	.word	0x00000000


	//----- nvinfo : EIATTR_REGCOUNT
	.align		4
.L_916:
        /*1488*/ 	.byte	0x04, 0x2f
        /*148a*/ 	.short	(.L_918 - .L_917)
	.align		4
.L_917:
        /*148c*/ 	.word	index@(_ZN2at6native29vectorized_elementwise_kernelILi2ENS0_13AUnaryFunctorIddbZZZNS0_22logical_or_kernel_cudaERNS_14TensorIteratorEENKUlvE0_clEvENKUlvE4_clEvEUlddE_EESt5arrayIPcLm2EEEEviT0_T1_)
        /*1490*/ 	.word	0x0000001e


	//----- nvinfo : EIATTR_FRAME_SIZE
	.align		4
.L_918:
        /*1494*/ 	.byte	0x04, 0x11
        /*1496*/ 	.short	(.L_920 - .L_919)
	.align		4
.L_919:
        /*1498*/ 	.word	index@(_ZN2at6native29vectorized_elementwise_kernelILi2ENS0_13AUnaryFunctorIddbZZZNS0_22logical_or_kernel_cudaERNS_14TensorIteratorEENKUlvE0_clEvENKUlvE4_clEvEUlddE_EESt5arrayIPcLm2EEEEviT0_T1_)
        /*149c*/ 	.word	0x00000000


	//----- nvinfo : EIATTR_REGCOUNT
	.align		4
.L_920:
        /*14a0*/ 	.byte	0x04, 0x2f
        /*14a2*/ 	.short	(.L_922 - .L_921)
	.align		4
.L_921:
        /*14a4*/ 	.word	index@(_ZN2at6native27unrolled_elementwise_kernelINS0_13AUnaryFunctorIddbZZZNS0_22logical_or_kernel_cudaERNS_14TensorIteratorEENKUlvE0_clEvENKUlvE4_clEvEUlddE_EESt5arrayIPcLm2EELi4E23TrivialOffsetCalculatorILi1EjESD_NS0_6memory15LoadWithoutCastENSE_16StoreWithoutCastEEEviT_T0_T2_T3_T4_T5_)
        /*14a8*/ 	.word	0x00000016


	//----- nvinfo : EIATTR_FRAME_SIZE
	.align		4
.L_922:
        /*14ac*/ 	.byte	0x04, 0x11
        /*14ae*/ 	.short	(.L_924 - .L_923)
	.align		4
.L_923:
        /*14b0*/ 	.word	index@(_ZN2at6native27unrolled_elementwise_kernelINS0_13AUnaryFunctorIddbZZZNS0_22logical_or_kernel_cudaERNS_14TensorIteratorEENKUlvE0_clEvENKUlvE4_clEvEUlddE_EESt5arrayIPcLm2EELi4E23TrivialOffsetCalculatorILi1EjESD_NS0_6memory15LoadWithoutCastENSE_16StoreWithoutCastEEEviT_T0_T2_T3_T4_T5_)
        /*14b4*/ 	.word	0x00000000


	//----- nvinfo : EIATTR_REGCOUNT
	.align		4
.L_924:
        /*14b8*/ 	.byte	0x04, 0x2f
        /*14ba*/ 	.short	(.L_926 - .L_925)
	.align		4
.L_925:
        /*14bc*/ 	.word	index@(_ZN2at6native18elementwise_kernelILi128ELi4EZNS0_22gpu_kernel_impl_nocastINS0_13AUnaryFunctorIddbZZZNS0_22logical_or_kernel_cudaERNS_14TensorIteratorEENKUlvE0_clEvENKUlvE4_clEvEUlddE_EEEEvRNS_18TensorIteratorBaseERKT_EUliE_EEviT1_)
        /*14c0*/ 	.word	0x00000014


	//----- nvinfo : EIATTR_FRAME_SIZE
	.align		4
.L_926:
        /*14c4*/ 	.byte	0x04, 0x11
        /*14c6*/ 	.short	(.L_928 - .L_927)
	.align		4
.L_927:
        /*14c8*/ 	.word	index@(_ZN2at6native18elementwise_kernelILi128ELi4EZNS0_22gpu_kernel_impl_nocastINS0_13AUnaryFunctorIddbZZZNS0_22logical_or_kernel_cudaERNS_14TensorIteratorEENKUlvE0_clEvENKUlvE4_clEvEUlddE_EEEEvRNS_18TensorIteratorBaseERKT_EUliE_EEviT1_)
        /*14cc*/ 	.word	0x00000000


	//----- nvinfo : EIATTR_REGCOUNT
	.align		4
.L_928:
        /*14d0*/ 	.byte	0x04, 0x2f
        /*14d2*/ 	.short	(.L_930 - .L_929)
	.align		4
.L_929:
        /*14d4*/ 	.word	index@(_ZN2at6native27unrolled_elementwise_kernelINS0_13AUnaryFunctorIddbZZZNS0_22logical_or_kernel_cudaERNS_14TensorIteratorEENKUlvE0_clEvENKUlvE4_clEvEUlddE_EESt5arrayIPcLm2EELi4E23TrivialOffsetCalculatorILi1EjESD_NS0_6memory12LoadWithCastILi1EEENSE_13StoreWithCastILi1EEEEEviT_T0_T2_T3_T4_T5_)
        /*14d8*/ 	.word	0x0000001a


	//----- nvinfo : EIATTR_FRAME_SIZE
	.align		4
.L_930:
        /*14dc*/ 	.byte	0x04, 0x11
        /*14de*/ 	.short	(.L_932 - .L_931)
	.align		4
.L_931:
        /*14e0*/ 	.word	index@(_ZN2at6native27unrolled_elementwise_kernelINS0_13AUnaryFunctorIddbZZZNS0_22logical_or_kernel_cudaERNS_14TensorIteratorEENKUlvE0_clEvENKUlvE4_clEvEUlddE_EESt5arrayIPcLm2EELi4E23TrivialOffsetCalculatorILi1EjESD_NS0_6memory12LoadWithCastILi1EEENSE_13StoreWithCastILi1EEEEEviT_T0_T2_T3_T4_T5_)
        /*14e4*/ 	.word	0x00000000


	//----- nvinfo : EIATTR_REGCOUNT
	.align		4
.L_932:
        /*14e8*/ 	.byte	0x04, 0x2f
        /*14ea*/ 	.short	(.L_934 - .L_933)
	.align		4
.L_933:
        /*14ec*/ 	.word	index@(_ZN2at6native18elementwise_kernelILi128ELi4EZNS0_15gpu_kernel_implINS0_13AUnaryFunctorIddbZZZNS0_22logical_or_kernel_cudaERNS_14TensorIteratorEENKUlvE0_clEvENKUlvE4_clEvEUlddE_EEEEvRNS_18TensorIteratorBaseERKT_EUliE_EEviT1_)
        /*14f0*/ 	.word	0x00000018


	//----- nvinfo : EIATTR_FRAME_SIZE
	.align		4
.L_934:
        /*14f4*/ 	.byte	0x04, 0x11
        /*14f6*/ 	.short	(.L_936 - .L_935)
	.align		4
.L_935:
        /*14f8*/ 	.word	index@(_ZN2at6native18elementwise_kernelILi128ELi4EZNS0_15gpu_kernel_implINS0_13AUnaryFunctorIddbZZZNS0_22logical_or_kernel_cudaERNS_14TensorIteratorEENKUlvE0_clEvENKUlvE4_clEvEUlddE_EEEEvRNS_18TensorIteratorBaseERKT_EUliE_EEviT1_)
        /*14fc*/ 	.word	0x00000000


	//----- nvinfo : EIATTR_REGCOUNT
	.align		4
.L_936:
        /*1500*/ 	.byte	0x04, 0x2f
        /*1502*/ 	.short	(.L_938 - .L_937)
	.align		4
.L_937:
        /*1504*/ 	.word	index@(_ZN2at6native29vectorized_elementwise_kernelILi8ENS0_13BinaryFunctorIffbZZZNS0_22logical_or_kernel_cudaERNS_14TensorIteratorEENKUlvE0_clEvENKUlvE5_clEvEUlffE_EESt5arrayIPcLm3EEEEviT0_T1_)
        /*1508*/ 	.word	0x0000001e


	//----- nvinfo : EIATTR_FRAME_SIZE
	.align		4
.L_938:
        /*150c*/ 	.byte	0x04, 0x11
        /*150e*/ 	.short	(.L_940 - .L_939)
	.align		4
.L_939:
        /*1510*/ 	.word	index@(_ZN2at6native29vectorized_elementwise_kernelILi8ENS0_13BinaryFunctorIffbZZZNS0_22logical_or_kernel_cudaERNS_14TensorIteratorEENKUlvE0_clEvENKUlvE5_clEvEUlffE_EESt5arrayIPcLm3EEEEviT0_T1_)
        /*1514*/ 	.word	0x00000000


	//----- nvinfo : EIATTR_REGCOUNT
	.align		4
.L_940:
        /*1518*/ 	.byte	0x04, 0x2f
        /*151a*/ 	.short	(.L_942 - .L_941)
	.align		4
.L_941:
        /*151c*/ 	.word	index@(_ZN2at6native29vectorized_elementwise_kernelILi4ENS0_13BinaryFunctorIffbZZZNS0_22logical_or_kernel_cudaERNS_14TensorIteratorEENKUlvE0_clEvENKUlvE5_clEvEUlffE_EESt5arrayIPcLm3EEEEviT0_T1_)
        /*1520*/ 	.word	0x0000001e


	//----- nvinfo : EIATTR_FRAME_SIZE
	.align		4
.L_942:
        /*1524*/ 	.byte	0x04, 0x11
        /*1526*/ 	.short	(.L_944 - .L_943)
	.align		4
.L_943:
        /*1528*/ 	.word	index@(_ZN2at6native29vectorized_elementwise_kernelILi4ENS0_13BinaryFunctorIffbZZZNS0_22logical_or_kernel_cudaERNS_14TensorIteratorEENKUlvE0_clEvENKUlvE5_clEvEUlffE_EESt5arrayIPcLm3EEEEviT0_T1_)
        /*152c*/ 	.word	0x00000000


	//----- nvinfo : EIATTR_REGCOUNT
	.align		4
.L_944:
        /*1530*/ 	.byte	0x04, 0x2f
        /*1532*/ 	.short	(.L_946 - .L_945)
	.align		4
.L_945:
        /*1534*/ 	.word	index@(_ZN2at6native29vectorized_elementwise_kernelILi2ENS0_13BinaryFunctorIffbZZZNS0_22logical_or_kernel_cudaERNS_14TensorIteratorEENKUlvE0_clEvENKUlvE5_clEvEUlffE_EESt5arrayIPcLm3EEEEviT0_T1_)
        /*1538*/ 	.word	0x0000001e


	//----- nvinfo : EIATTR_FRAME_SIZE
	.align		4
.L_946:
        /*153c*/ 	.byte	0x04, 0x11
        /*153e*/ 	.short	(.L_948 - .L_947)
	.align		4
.L_947:
        /*1540*/ 	.word	index@(_ZN2at6native29vectorized_elementwise_kernelILi2ENS0_13BinaryFunctorIffbZZZNS0_22logical_or_kernel_cudaERNS_14TensorIteratorEENKUlvE0_clEvENKUlvE5_clEvEUlffE_EESt5arrayIPcLm3EEEEviT0_T1_)
        /*1544*/ 	.word	0x00000000


	//----- nvinfo : EIATTR_REGCOUNT
	.align		4
.L_948:
        /*1548*/ 	.byte	0x04, 0x2f
        /*154a*/ 	.short	(.L_950 - .L_949)
	.align		4
.L_949:
        /*154c*/ 	.word	index@(_ZN2at6native27unrolled_elementwise_kernelINS0_13BinaryFunctorIffbZZZNS0_22logical_or_kernel_cudaERNS_14TensorIteratorEENKUlvE0_clEvENKUlvE5_clEvEUlffE_EESt5arrayIPcLm3EELi4E23TrivialOffsetCalculatorILi2EjESC_ILi1EjENS0_6memory15LoadWithoutCastENSF_16StoreWithoutCastEEEviT_T0_T2_T3_T4_T5_)
        /*1550*/ 	.word	0x0000001e


	//----- nvinfo : EIATTR_FRAME_SIZE
	.align		4
.L_950:
        /*1554*/ 	.byte	0x04, 0x11
        /*1556*/ 	.short	(.L_952 - .L_951)
	.align		4
.L_951:
        /*1558*/ 	.word	index@(_ZN2at6native27unrolled_elementwise_kernelINS0_13BinaryFunctorIffbZZZNS0_22logical_or_kernel_cudaERNS_14TensorIteratorEENKUlvE0_clEvENKUlvE5_clEvEUlffE_EESt5arrayIPcLm3EELi4E23TrivialOffsetCalculatorILi2EjESC_ILi1EjENS0_6memory15LoadWithoutCastENSF_16StoreWithoutCastEEEviT_T0_T2_T3_T4_T5_)
        /*155c*/ 	.word	0x00000000


	//----- nvinfo : EIATTR_REGCOUNT
	.align		4
.L_952:
        /*1560*/ 	.byte	0x04, 0x2f
        /*1562*/ 	.short	(.L_954 - .L_953)
	.align		4
.L_953:
        /*1564*/ 	.word	index@(_ZN2at6native18elementwise_kernelILi128ELi4EZNS0_22gpu_kernel_impl_nocastINS0_13BinaryFunctorIffbZZZNS0_22logical_or_kernel_cudaERNS_14TensorIteratorEENKUlvE0_clEvENKUlvE5_clEvEUlffE_EEEEvRNS_18TensorIteratorBaseERKT_EUliE_EEviT1_)
        /*1568*/ 	.word	0x00000014


	//----- nvinfo : EIATTR_FRAME_SIZE
	.align		4
.L_954:
        /*156c*/ 	.byte	0x04, 0x11
        /*156e*/ 	.short	(.L_956 - .L_955)
	.align		4
.L_955:
        /*1570*/ 	.word	index@(_ZN2at6native18elementwise_kernelILi128ELi4EZNS0_22gpu_kernel_impl_nocastINS0_13BinaryFunctorIffbZZZNS0_22logical_or_kernel_cudaERNS_14TensorIteratorEENKUlvE0_clEvENKUlvE5_clEvEUlffE_EEEEvRNS_18TensorIteratorBaseERKT_EUliE_EEviT1_)
        /*1574*/ 	.word	0x00000000


	//----- nvinfo : EIATTR_REGCOUNT
	.align		4
.L_956:
        /*1578*/ 	.byte	0x04, 0x2f
        /*157a*/ 	.short	(.L_958 - .L_957)
	.align		4
.L_957:
        /*157c*/ 	.word	index@(_ZN2at6native27unrolled_elementwise_kernelINS0_13BinaryFunctorIffbZZZNS0_22logical_or_kernel_cudaERNS_14TensorIteratorEENKUlvE0_clEvENKUlvE5_clEvEUlffE_EESt5arrayIPcLm3EELi4E23TrivialOffsetCalculatorILi2EjESC_ILi1EjENS0_6memory12LoadWithCastILi2EEENSF_13StoreWithCastILi1EEEEEviT_T0_T2_T3_T4_T5_)
        /*1580*/ 	.word	0x0000001b


	//----- nvinfo : EIATTR_FRAME_SIZE
	.align		4
.L_958:
        /*1584*/ 	.byte	0x04, 0x11
        /*1586*/ 	.short	(.L_960 - .L_959)
	.align		4
.L_959:
        /*1588*/ 	.word	index@(_ZN2at6native27unrolled_elementwise_kernelINS0_13BinaryFunctorIffbZZZNS0_22logical_or_kernel_cudaERNS_14TensorIteratorEENKUlvE0_clEvENKUlvE5_clEvEUlffE_EESt5arrayIPcLm3EELi4E23TrivialOffsetCalculatorILi2EjESC_ILi1EjENS0_6memory12LoadWithCastILi2EEENSF_13StoreWithCastILi1EEEEEviT_T0_T2_T3_T4_T5_)
        /*158c*/ 	.word	0x00000000


	//----- nvinfo : EIATTR_REGCOUNT
	.align		4
.L_960:
        /*1590*/ 	.byte	0x04, 0x2f
        /*1592*/ 	.short	(.L_962 - .L_961)
	.align		4
.L_961:
        /*1594*/ 	.word	index@(_ZN2at6native18elementwise_kernelILi128ELi4EZNS0_15gpu_kernel_implINS0_13BinaryFunctorIffbZZZNS0_22logical_or_kernel_cudaERNS_14TensorIteratorEENKUlvE0_clEvENKUlvE5_clEvEUlffE_EEEEvRNS_18TensorIteratorBaseERKT_EUliE_EEviT1_)
        /*1598*/ 	.word	0x00000018


	//----- nvinfo : EIATTR_FRAME_SIZE
	.align		4
.L_962:
        /*159c*/ 	.byte	0x04, 0x11
        /*159e*/ 	.short	(.L_964 - .L_963)
	.align		4
.L_963:
        /*15a0*/ 	.word	index@(_ZN2at6native18elementwise_kernelILi128ELi4EZNS0_15gpu_kernel_implINS0_13BinaryFunctorIffbZZZNS0_22logical_or_kernel_cudaERNS_14TensorIteratorEENKUlvE0_clEvENKUlvE5_clEvEUlffE_EEEEvRNS_18TensorIteratorBaseERKT_EUliE_EEviT1_)
        /*15a4*/ 	.word	0x00000000


	//----- nvinfo : EIATTR_REGCOUNT
	.align		4
.L_964:
        /*15a8*/ 	.byte	0x04, 0x2f
        /*15aa*/ 	.short	(.L_966 - .L_965)
	.align		4
.L_965:
        /*15ac*/ 	.word	index@(_ZN2at6native29vectorized_elementwise_kernelILi8ENS0_13AUnaryFunctorIffbZZZNS0_22logical_or_kernel_cudaERNS_14TensorIteratorEENKUlvE0_clEvENKUlvE5_clEvEUlffE_EESt5arrayIPcLm2EEEEviT0_T1_)
        /*15b0*/ 	.word	0x00000020


	//----- nvinfo : EIATTR_FRAME_SIZE
	.align		4
.L_966:
        /*15b4*/ 	.byte	0x04, 0x11
        /*15b6*/ 	.short	(.L_968 - .L_967)
	.align		4
.L_967:
        /*15b8*/ 	.word	index@(_ZN2at6native29vectorized_elementwise_kernelILi8ENS0_13AUnaryFunctorIffbZZZNS0_22logical_or_kernel_cudaERNS_14TensorIteratorEENKUlvE0_clEvENKUlvE5_clEvEUlffE_EESt5arrayIPcLm2EEEEviT0_T1_)
        /*15bc*/ 	.word	0x00000000


	//----- nvinfo : EIATTR_REGCOUNT
	.align		4
.L_968:
        /*15c0*/ 	.byte	0x04, 0x2f
        /*15c2*/ 	.short	(.L_970 - .L_969)
	.align		4
.L_969:
        /*15c4*/ 	.word	index@(_ZN2at6native29vectorized_elementwise_kernelILi4ENS0_13AUnaryFunctorIffbZZZNS0_22logical_or_kernel_cudaERNS_14TensorIteratorEENKUlvE0_clEvENKUlvE5_clEvEUlffE_EESt5arrayIPcLm2EEEEviT0_T1_)
        /*15c8*/ 	.word	0x00000020


	//----- nvinfo : EIATTR_FRAME_SIZE
	.align		4
.L_970:
        /*15cc*/ 	.byte	0x04, 0x11
        /*15ce*/ 	.short	(.L_972 - .L_971)
	.align		4
.L_971:
        /*15d0*/ 	.word	index@(_ZN2at6native29vectorized_elementwise_kernelILi4ENS0_13AUnaryFunctorIffbZZZNS0_22logical_or_kernel_cudaERNS_14TensorIteratorEENKUlvE0_clEvENKUlvE5_clEvEUlffE_EESt5arrayIPcLm2EEEEviT0_T1_)
        /*15d4*/ 	.word	0x00000000


	//----- nvinfo : EIATTR_REGCOUNT
	.align		4
.L_972:
        /*15d8*/ 	.byte	0x04, 0x2f
        /*15da*/ 	.short	(.L_974 - .L_973)
	.align		4
.L_973:
        /*15dc*/ 	.word	index@(_ZN2at6native29vectorized_elementwise_kernelILi2ENS0_13AUnaryFunctorIffbZZZNS0_22logical_or_kernel_cudaERNS_14TensorIteratorEENKUlvE0_clEvENKUlvE5_clEvEUlffE_EESt5arrayIPcLm2EEEEviT0_T1_)
        /*15e0*/ 	.word	0x00000020


	//----- nvinfo : EIATTR_FRAME_SIZE
	.align		4
.L_974:
        /*15e4*/ 	.byte	0x04, 0x11
        /*15e6*/ 	.short	(.L_976 - .L_975)
	.align		4
.L_975:
        /*15e8*/ 	.word	index@(_ZN2at6native29vectorized_elementwise_kernelILi2ENS0_13AUnaryFunctorIffbZZZNS0_22logical_or_kernel_cudaERNS_14TensorIteratorEENKUlvE0_clEvENKUlvE5_clEvEUlffE_EESt5arrayIPcLm2EEEEviT0_T1_)
        /*15ec*/ 	.word	0x00000000


	//----- nvinfo : EIATTR_REGCOUNT
	.align		4
.L_976:
        /*15f0*/ 	.byte	0x04, 0x2f
        /*15f2*/ 	.short	(.L_978 - .L_977)
	.align		4
.L_977:
        /*15f4*/ 	.word	index@(_ZN2at6native27unrolled_elementwise_kernelINS0_13AUnaryFunctorIffbZZZNS0_22logical_or_kernel_cudaERNS_14TensorIteratorEENKUlvE0_clEvENKUlvE5_clEvEUlffE_EESt5arrayIPcLm2EELi4E23TrivialOffsetCalculatorILi1EjESD_NS0_6memory15LoadWithoutCastENSE_16StoreWithoutCastEEEviT_T0_T2_T3_T4_T5_)
        /*15f8*/ 	.word	0x00000016


	//----- nvinfo : EIATTR_FRAME_SIZE
	.align		4
.L_978:
        /*15fc*/ 	.byte	0x04, 0x11
        /*15fe*/ 	.short	(.L_980 - .L_979)
	.align		4
.L_979:
        /*1600*/ 	.word	index@(_ZN2at6native27unrolled_elementwise_kernelINS0_13AUnaryFunctorIffbZZZNS0_22logical_or_kernel_cudaERNS_14TensorIteratorEENKUlvE0_clEvENKUlvE5_clEvEUlffE_EESt5arrayIPcLm2EELi4E23TrivialOffsetCalculatorILi1EjESD_NS0_6memory15LoadWithoutCastENSE_16StoreWithoutCastEEEviT_T0_T2_T3_T4_T5_)
        /*1604*/ 	.word	0x00000000


	//----- nvinfo : EIATTR_REGCOUNT
	.align		4
.L_980:
        /*1608*/ 	.byte	0x04, 0x2f
        /*160a*/ 	.short	(.L_982 - .L_981)
	.align		4
.L_981:
        /*160c*/ 	.word	index@(_ZN2at6native18elementwise_kernelILi128ELi4EZNS0_22gpu_kernel_impl_nocastINS0_13AUnaryFunctorIffbZZZNS0_22logical_or_kernel_cudaERNS_14TensorIteratorEENKUlvE0_clEvENKUlvE5_clEvEUlffE_EEEEvRNS_18TensorIteratorBaseERKT_EUliE_EEviT1_)
        /*1610*/ 	.word	0x00000014


	//----- nvinfo : EIATTR_FRAME_SIZE
	.align		4
.L_982:
        /*1614*/ 	.byte	0x04, 0x11
        /*1616*/ 	.short	(.L_984 - .L_983)
	.align		4
.L_983:
        /*1618*/ 	.word	index@(_ZN2at6native18elementwise_kernelILi128ELi4EZNS0_22gpu_kernel_impl_nocastINS0_13AUnaryFunctorIffbZZZNS0_22logical_or_kernel_cudaERNS_14TensorIteratorEENKUlvE0_clEvENKUlvE5_clEvEUlffE_EEEEvRNS_18TensorIteratorBaseERKT_EUliE_EEviT1_)
        /*161c*/ 	.word	0x00000000


	//----- nvinfo : EIATTR_REGCOUNT
	.align		4
.L_984:
        /*1620*/ 	.byte	0x04, 0x2f
        /*1622*/ 	.short	(.L_986 - .L_985)
	.align		4
.L_985:
        /*1624*/ 	.word	index@(_ZN2at6native27unrolled_elementwise_kernelINS0_13AUnaryFunctorIffbZZZNS0_22logical_or_kernel_cudaERNS_14TensorIteratorEENKUlvE0_clEvENKUlvE5_clEvEUlffE_EESt5arrayIPcLm2EELi4E23TrivialOffsetCalculatorILi1EjESD_NS0_6memory12LoadWithCastILi1EEENSE_13StoreWithCastILi1EEEEEviT_T0_T2_T3_T4_T5_)
        /*1628*/ 	.word	0x0000001a


	//----- nvinfo : EIATTR_FRAME_SIZE
	.align		4
.L_986:
        /*162c*/ 	.byte	0x04, 0x11
        /*162e*/ 	.short	(.L_988 - .L_987)
	.align		4
.L_987:
        /*1630*/ 	.word	index@(_ZN2at6native27unrolled_elementwise_kernelINS0_13AUnaryFunctorIffbZZZNS0_22logical_or_kernel_cudaERNS_14TensorIteratorEENKUlvE0_clEvENKUlvE5_clEvEUlffE_EESt5arrayIPcLm2EELi4E23TrivialOffsetCalculatorILi1EjESD_NS0_6memory12LoadWithCastILi1EEENSE_13StoreWithCastILi1EEEEEviT_T0_T2_T3_T4_T5_)
        /*1634*/ 	.word	0x00000000


	//----- nvinfo : EIATTR_REGCOUNT
	.align		4
.L_988:
        /*1638*/ 	.byte	0x04, 0x2f
        /*163a*/ 	.short	(.L_990 - .L_989)
	.align		4
.L_989:
        /*163c*/ 	.word	index@(_ZN2at6native18elementwise_kernelILi128ELi4EZNS0_15gpu_kernel_implINS0_13AUnaryFunctorIffbZZZNS0_22logical_or_kernel_cudaERNS_14TensorIteratorEENKUlvE0_clEvENKUlvE5_clEvEUlffE_EEEEvRNS_18TensorIteratorBaseERKT_EUliE_EEviT1_)
        /*1640*/ 	.word	0x00000018


	//----- nvinfo : EIATTR_FRAME_SIZE
	.align		4
.L_990:
        /*1644*/ 	.byte	0x04, 0x11
        /*1646*/ 	.short	(.L_992 - .L_991)
	.align		4
.L_991:
        /*1648*/ 	.word	index@(_ZN2at6native18elementwise_kernelILi128ELi4EZNS0_15gpu_kernel_implINS0_13AUnaryFunctorIffbZZZNS0_22logical_or_kernel_cudaERNS_14TensorIteratorEENKUlvE0_clEvENKUlvE5_clEvEUlffE_EEEEvRNS_18TensorIteratorBaseERKT_EUliE_EEviT1_)
        /*164c*/ 	.word	0x00000000


	//----- nvinfo : EIATTR_REGCOUNT
	.align		4
.L_992:
        /*1650*/ 	.byte	0x04, 0x2f
        /*1652*/ 	.short	(.L_994 - .L_993)
	.align		4
.L_993:
        /*1654*/ 	.word	index@(_ZN2at6native29vectorized_elementwise_kernelILi8ENS0_13BinaryFunctorIN3c104HalfES4_bZZZNS0_22logical_or_kernel_cudaERNS_14TensorIteratorEENKUlvE0_clEvENKUlvE6_clEvEUlS4_S4_E_EESt5arrayIPcLm3EEEEviT0_T1_)
        /*1658*/ 	.word	0x0000001e


	//----- nvinfo : EIATTR_FRAME_SIZE
	.align		4
.L_994:
        /*165c*/ 	.byte	0x04, 0x11
        /*165e*/ 	.short	(.L_996 - .L_995)
	.align		4
.L_995:
        /*1660*/ 	.word	index@(_ZN2at6native29vectorized_elementwise_kernelILi8ENS0_13BinaryFunctorIN3c104HalfES4_bZZZNS0_22logical_or_kernel_cudaERNS_14TensorIteratorEENKUlvE0_clEvENKUlvE6_clEvEUlS4_S4_E_EESt5arrayIPcLm3EEEEviT0_T1_)
        /*1664*/ 	.word	0x00000000


	//----- nvinfo : EIATTR_REGCOUNT
	.align		4
.L_996:
        /*1668*/ 	.byte	0x04, 0x2f
        /*166a*/ 	.short	(.L_998 - .L_997)
	.align		4
.L_997:
        /*166c*/ 	.word	index@(_ZN2at6native29vectorized_elementwise_kernelILi4ENS0_13BinaryFunctorIN3c104HalfES4_bZZZNS0_22logical_or_kernel_cudaERNS_14TensorIteratorEENKUlvE0_clEvENKUlvE6_clEvEUlS4_S4_E_EESt5arrayIPcLm3EEEEviT0_T1_)
        /*1670*/ 	.word	0x0000001e


	//----- nvinfo : EIATTR_FRAME_SIZE
	.align		4
.L_998:
        /*1674*/ 	.byte	0x04, 0x11
        /*1676*/ 	.short	(.L_1000 - .L_999)
	.align		4
.L_999:
        /*1678*/ 	.word	index@(_ZN2at6native29vectorized_elementwise_kernelILi4ENS0_13BinaryFunctorIN3c104HalfES4_bZZZNS0_22logical_or_kernel_cudaERNS_14TensorIteratorEENKUlvE0_clEvENKUlvE6_clEvEUlS4_S4_E_EESt5arrayIPcLm3EEEEviT0_T1_)
        /*167c*/ 	.word	0x00000000


	//----- nvinfo : EIATTR_REGCOUNT
	.align		4
.L_1000:
        /*1680*/ 	.byte	0x04, 0x2f
        /*1682*/ 	.short	(.L_1002 - .L_1001)
	.align		4
.L_1001:
        /*1684*/ 	.word	index@(_ZN2at6native29vectorized_elementwise_kernelILi2ENS0_13BinaryFunctorIN3c104HalfES4_bZZZNS0_22logical_or_kernel_cudaERNS_14TensorIteratorEENKUlvE0_clEvENKUlvE6_clEvEUlS4_S4_E_EESt5arrayIPcLm3EEEEviT0_T1_)
        /*1688*/ 	.word	0x0000001e


	//----- nvinfo : EIATTR_FRAME_SIZE
	.align		4
.L_1002:
        /*168c*/ 	.byte	0x04, 0x11
        /*168e*/ 	.short	(.L_1004 - .L_1003)
	.align		4
.L_1003:
        /*1690*/ 	.word	index@(_ZN2at6native29vectorized_elementwise_kernelILi2ENS0_13BinaryFunctorIN3c104HalfES4_bZZZNS0_22logical_or_kernel_cudaERNS_14TensorIteratorEENKUlvE0_clEvENKUlvE6_clEvEUlS4_S4_E_EESt5arrayIPcLm3EEEEviT0_T1_)
        /*1694*/ 	.word	0x00000000


	//----- nvinfo : EIATTR_REGCOUNT
	.align		4
.L_1004:
        /*1698*/ 	.byte	0x04, 0x2f
        /*169a*/ 	.short	(.L_1006 - .L_1005)
	.align		4
.L_1005:
        /*169c*/ 	.word	index@(_ZN2at6native27unrolled_elementwise_kernelINS0_13BinaryFunctorIN3c104HalfES4_bZZZNS0_22logical_or_kernel_cudaERNS_14TensorIteratorEENKUlvE0_clEvENKUlvE6_clEvEUlS4_S4_E_EESt5arrayIPcLm3EELi4E23TrivialOffsetCalculatorILi2EjESE_ILi1EjENS0_6memory15LoadWithoutCastENSH_16StoreWithoutCastEEEviT_T0_T2_T3_T4_T5_)
        /*16a0*/ 	.word	0x0000001c


	//----- nvinfo : EIATTR_FRAME_SIZE
	.align		4
.L_1006:
        /*16a4*/ 	.byte	0x04, 0x11
        /*16a6*/ 	.short	(.L_1008 - .L_1007)
	.align		4
.L_1007:
        /*16a8*/ 	.word	index@(_ZN2at6native27unrolled_elementwise_kernelINS0_13BinaryFunctorIN3c104HalfES4_bZZZNS0_22logical_or_kernel_cudaERNS_14TensorIteratorEENKUlvE0_clEvENKUlvE6_clEvEUlS4_S4_E_EESt5arrayIPcLm3EELi4E23TrivialOffsetCalculatorILi2EjESE_ILi1EjENS0_6memory15LoadWithoutCastENSH_16StoreWithoutCastEEEviT_T0_T2_T3_T4_T5_)
        /*16ac*/ 	.word	0x00000000


	//----- nvinfo : EIATTR_REGCOUNT
	.align		4
.L_1008:
        /*16b0*/ 	.byte	0x04, 0x2f
        /*16b2*/ 	.short	(.L_1010 - .L_1009)
	.align		4
.L_1009:
        /*16b4*/ 	.word	index@(_ZN2at6native18elementwise_kernelILi128ELi4EZNS0_22gpu_kernel_impl_nocastINS0_13BinaryFunctorIN3c104HalfES5_bZZZNS0_22logical_or_kernel_cudaERNS_14TensorIteratorEENKUlvE0_clEvENKUlvE6_clEvEUlS5_S5_E_EEEEvRNS_18TensorIteratorBaseERKT_EUliE_EEviT1_)
        /*16b8*/ 	.word	0x00000014


	//----- nvinfo : EIATTR_FRAME_SIZE
	.align		4
.L_1010:
        /*16bc*/ 	.byte	0x04, 0x11
        /*16be*/ 	.short	(.L_1012 - .L_1011)
	.align		4
.L_1011:
        /*16c0*/ 	.word	index@(_ZN2at6native18elementwise_kernelILi128ELi4EZNS0_22gpu_kernel_impl_nocastINS0_13BinaryFunctorIN3c104HalfES5_bZZZNS0_22logical_or_kernel_cudaERNS_14TensorIteratorEENKUlvE0_clEvENKUlvE6_clEvEUlS5_S5_E_EEEEvRNS_18TensorIteratorBaseERKT_EUliE_EEviT1_)
        /*16c4*/ 	.word	0x00000000


	//----- nvinfo : EIATTR_REGCOUNT
	.align		4
.L_1012:
        /*16c8*/ 	.byte	0x04, 0x2f
        /*16ca*/ 	.short	(.L_1014 - .L_1013)
	.align		4
.L_1013:
        /*16cc*/ 	.word	index@(_ZN2at6native27unrolled_elementwise_kernelINS0_13BinaryFunctorIN3c104HalfES4_bZZZNS0_22logical_or_kernel_cudaERNS_14TensorIteratorEENKUlvE0_clEvENKUlvE6_clEvEUlS4_S4_E_EESt5arrayIPcLm3EELi4E23TrivialOffsetCalculatorILi2EjESE_ILi1EjENS0_6memory12LoadWithCastILi2EEENSH_13StoreWithCastILi1EEEEEviT_T0_T2_T3_T4_T5_)
        /*16d0*/ 	.word	0x0000001f


	//----- nvinfo : EIATTR_FRAME_SIZE
	.align		4
.L_1014:
        /*16d4*/ 	.byte	0x04, 0x11
        /*16d6*/ 	.short	(.L_1016 - .L_1015)
	.align		4
.L_1015:
        /*16d8*/ 	.word	index@(_ZN2at6native27unrolled_elementwise_kernelINS0_13BinaryFunctorIN3c104HalfES4_bZZZNS0_22logical_or_kernel_cudaERNS_14TensorIteratorEENKUlvE0_clEvENKUlvE6_clEvEUlS4_S4_E_EESt5arrayIPcLm3EELi4E23TrivialOffsetCalculatorILi2EjESE_ILi1EjENS0_6memory12LoadWithCastILi2EEENSH_13StoreWithCastILi1EEEEEviT_T0_T2_T3_T4_T5_)
        /*16dc*/ 	.word	0x00000000


	//----- nvinfo : EIATTR_REGCOUNT
	.align		4
.L_1016:
        /*16e0*/ 	.byte	0x04, 0x2f
        /*16e2*/ 	.short	(.L_1018 - .L_1017)
	.align		4
.L_1017:
        /*16e4*/ 	.word	index@(_ZN2at6native18elementwise_kernelILi128ELi4EZNS0_15gpu_kernel_implINS0_13BinaryFunctorIN3c104HalfES5_bZZZNS0_22logical_or_kernel_cudaERNS_14TensorIteratorEENKUlvE0_clEvENKUlvE6_clEvEUlS5_S5_E_EEEEvRNS_18TensorIteratorBaseERKT_EUliE_EEviT1_)
        /*16e8*/ 	.word	0x00000018


	//----- nvinfo : EIATTR_FRAME_SIZE
	.align		4
.L_1018:
        /*16ec*/ 	.byte	0x04, 0x11
        /*16ee*/ 	.short	(.L_1020 - .L_1019)
	.align		4
.L_1019:
        /*16f0*/ 	.word	index@(_ZN2at6native18elementwise_kernelILi128ELi4EZNS0_15gpu_kernel_implINS0_13BinaryFunctorIN3c104HalfES5_bZZZNS0_22logical_or_kernel_cudaERNS_14TensorIteratorEENKUlvE0_clEvENKUlvE6_clEvEUlS5_S5_E_EEEEvRNS_18TensorIteratorBaseERKT_EUliE_EEviT1_)
        /*16f4*/ 	.word	0x00000000


	//----- nvinfo : EIATTR_REGCOUNT
	.align		4
.L_1020:
        /*16f8*/ 	.byte	0x04, 0x2f
        /*16fa*/ 	.short	(.L_1022 - .L_1021)
	.align		4
.L_1021:
        /*16fc*/ 	.word	index@(_ZN2at6native29vectorized_elementwise_kernelILi8ENS0_13AUnaryFunctorIN3c104HalfES4_bZZZNS0_22logical_or_kernel_cudaERNS_14TensorIteratorEENKUlvE0_clEvENKUlvE6_clEvEUlS4_S4_E_EESt5arrayIPcLm2EEEEviT0_T1_)
        /*1700*/ 	.word	0x0000001c


	//----- nvinfo : EIATTR_FRAME_SIZE
	.align		4
.L_1022:
        /*1704*/ 	.byte	0x04, 0x11
        /*1706*/ 	.short	(.L_1024 - .L_1023)
	.align		4
.L_1023:
        /*1708*/ 	.word	index@(_ZN2at6native29vectorized_elementwise_kernelILi8ENS0_13AUnaryFunctorIN3c104HalfES4_bZZZNS0_22logical_or_kernel_cudaERNS_14TensorIteratorEENKUlvE0_clEvENKUlvE6_clEvEUlS4_S4_E_EESt5arrayIPcLm2EEEEviT0_T1_)
        /*170c*/ 	.word	0x00000000


	//----- nvinfo : EIATTR_REGCOUNT
	.align		4
.L_1024:
        /*1710*/ 	.byte	0x04, 0x2f
        /*1712*/ 	.short	(.L_1026 - .L_1025)
	.align		4
.L_1025:
        /*1714*/ 	.word	index@(_ZN2at6native29vectorized_elementwise_kernelILi4ENS0_13AUnaryFunctorIN3c104HalfES4_bZZZNS0_22logical_or_kernel_cudaERNS_14TensorIteratorEENKUlvE0_clEvENKUlvE6_clEvEUlS4_S4_E_EESt5arrayIPcLm2EEEEviT0_T1_)
        /*1718*/ 	.word	0x0000001c


	//----- nvinfo : EIATTR_FRAME_SIZE
	.align		4
.L_1026:
        /*171c*/ 	.byte	0x04, 0x11
        /*171e*/ 	.short	(.L_1028 - .L_1027)
	.align		4
.L_1027:
        /*1720*/ 	.word	index@(_ZN2at6native29vectorized_elementwise_kernelILi4ENS0_13AUnaryFunctorIN3c104HalfES4_bZZZNS0_22logical_or_kernel_cudaERNS_14TensorIteratorEENKUlvE0_clEvENKUlvE6_clEvEUlS4_S4_E_EESt5arrayIPcLm2EEEEviT0_T1_)
        /*1724*/ 	.word	0x00000000


	//----- nvinfo : EIATTR_REGCOUNT
	.align		4
.L_1028:
        /*1728*/ 	.byte	0x04, 0x2f
        /*172a*/ 	.short	(.L_1030 - .L_1029)
	.align		4
.L_1029:
        /*172c*/ 	.word	index@(_ZN2at6native29vectorized_elementwise_kernelILi2ENS0_13AUnaryFunctorIN3c104HalfES4_bZZZNS0_22logical_or_kernel_cudaERNS_14TensorIteratorEENKUlvE0_clEvENKUlvE6_clEvEUlS4_S4_E_EESt5arrayIPcLm2EEEEviT0_T1_)
        /*1730*/ 	.word	0x0000001c


	//----- nvinfo : EIATTR_FRAME_SIZE
	.align		4
.L_1030:
        /*1734*/ 	.byte	0x04, 0x11
        /*1736*/ 	.short	(.L_1032 - .L_1031)
	.align		4
.L_1031:
        /*1738*/ 	.word	index@(_ZN2at6native29vectorized_elementwise_kernelILi2ENS0_13AUnaryFunctorIN3c104HalfES4_bZZZNS0_22logical_or_kernel_cudaERNS_14TensorIteratorEENKUlvE0_clEvENKUlvE6_clEvEUlS4_S4_E_EESt5arrayIPcLm2EEEEviT0_T1_)
        /*173c*/ 	.word	0x00000000


	//----- nvinfo : EIATTR_REGCOUNT
	.align		4
.L_1032:
        /*1740*/ 	.byte	0x04, 0x2f
        /*1742*/ 	.short	(.L_1034 - .L_1033)
	.align		4
.L_1033:
        /*1744*/ 	.word	index@(_ZN2at6native27unrolled_elementwise_kernelINS0_13AUnaryFunctorIN3c104HalfES4_bZZZNS0_22logical_or_kernel_cudaERNS_14TensorIteratorEENKUlvE0_clEvENKUlvE6_clEvEUlS4_S4_E_EESt5arrayIPcLm2EELi4E23TrivialOffsetCalculatorILi1EjESF_NS0_6memory15LoadWithoutCastENSG_16StoreWithoutCastEEEviT_T0_T2_T3_T4_T5_)
        /*1748*/ 	.word	0x00000016


	//----- nvinfo : EIATTR_FRAME_SIZE
	.align		4
.L_1034:
        /*174c*/ 	.byte	0x04, 0x11
        /*174e*/ 	.short	(.L_1036 - .L_1035)
	.align		4
.L_1035:
        /*1750*/ 	.word	index@(_ZN2at6native27unrolled_elementwise_kernelINS0_13AUnaryFunctorIN3c104HalfES4_bZZZNS0_22logical_or_kernel_cudaERNS_14TensorIteratorEENKUlvE0_clEvENKUlvE6_clEvEUlS4_S4_E_EESt5arrayIPcLm2EELi4E23TrivialOffsetCalculatorILi1EjESF_NS0_6memory15LoadWithoutCastENSG_16StoreWithoutCastEEEviT_T0_T2_T3_T4_T5_)
        /*1754*/ 	.word	0x00000000


	//----- nvinfo : EIATTR_REGCOUNT
	.align		4
.L_1036:
        /*1758*/ 	.byte	0x04, 0x2f
        /*175a*/ 	.short	(.L_1038 - .L_1037)
	.align		4
.L_1037:
        /*175c*/ 	.word	index@(_ZN2at6native18elementwise_kernelILi128ELi4EZNS0_22gpu_kernel_impl_nocastINS0_13AUnaryFunctorIN3c104HalfES5_bZZZNS0_22logical_or_kernel_cudaERNS_14TensorIteratorEENKUlvE0_clEvENKUlvE6_clEvEUlS5_S5_E_EEEEvRNS_18TensorIteratorBaseERKT_EUliE_EEviT1_)
        /*1760*/ 	.word	0x00000014


	//----- nvinfo : EIATTR_FRAME_SIZE
	.align		4
.L_1038:
        /*1764*/ 	.byte	0x04, 0x11
        /*1766*/ 	.short	(.L_1040 - .L_1039)
	.align		4
.L_1039:
        /*1768*/ 	.word	index@(_ZN2at6native18elementwise_kernelILi128ELi4EZNS0_22gpu_kernel_impl_nocastINS0_13AUnaryFunctorIN3c104HalfES5_bZZZNS0_22logical_or_kernel_cudaERNS_14TensorIteratorEENKUlvE0_clEvENKUlvE6_clEvEUlS5_S5_E_EEEEvRNS_18TensorIteratorBaseERKT_EUliE_EEviT1_)
        /*176c*/ 	.word	0x00000000


	//----- nvinfo : EIATTR_REGCOUNT
	.align		4
.L_1040:
        /*1770*/ 	.byte	0x04, 0x2f
        /*1772*/ 	.short	(.L_1042 - .L_1041)
	.align		4
.L_1041:
        /*1774*/ 	.word	index@(_ZN2at6native27unrolled_elementwise_kernelINS0_13AUnaryFunctorIN3c104HalfES4_bZZZNS0_22logical_or_kernel_cudaERNS_14TensorIteratorEENKUlvE0_clEvENKUlvE6_clEvEUlS4_S4_E_EESt5arrayIPcLm2EELi4E23TrivialOffsetCalculatorILi1EjESF_NS0_6memory12LoadWithCastILi1EEENSG_13StoreWithCastILi1EEEEEviT_T0_T2_T3_T4_T5_)
        /*1778*/ 	.word	0x0000001e


	//----- nvinfo : EIATTR_FRAME_SIZE
	.align		4
.L_1042:
        /*177c*/ 	.byte	0x04, 0x11
        /*177e*/ 	.short	(.L_1044 - .L_1043)
	.align		4
.L_1043:
        /*1780*/ 	.word	index@(_ZN2at6native27unrolled_elementwise_kernelINS0_13AUnaryFunctorIN3c104HalfES4_bZZZNS0_22logical_or_kernel_cudaERNS_14TensorIteratorEENKUlvE0_clEvENKUlvE6_clEvEUlS4_S4_E_EESt5arrayIPcLm2EELi4E23TrivialOffsetCalculatorILi1EjESF_NS0_6memory12LoadWithCastILi1EEENSG_13StoreWithCastILi1EEEEEviT_T0_T2_T3_T4_T5_)
        /*1784*/ 	.word	0x00000000


	//----- nvinfo : EIATTR_REGCOUNT
	.align		4
.L_1044:
        /*1788*/ 	.byte	0x04, 0x2f
        /*178a*/ 	.short	(.L_1046 - .L_1045)
	.align		4
.L_1045:
        /*178c*/ 	.word	index@(_ZN2at6native18elementwise_kernelILi128ELi4EZNS0_15gpu_kernel_implINS0_13AUnaryFunctorIN3c104HalfES5_bZZZNS0_22logical_or_kernel_cudaERNS_14TensorIteratorEENKUlvE0_clEvENKUlvE6_clEvEUlS5_S5_E_EEEEvRNS_18TensorIteratorBaseERKT_EUliE_EEviT1_)
        /*1790*/ 	.word	0x00000018


	//----- nvinfo : EIATTR_FRAME_SIZE
	.align		4
.L_1046:
        /*1794*/ 	.byte	0x04, 0x11
        /*1796*/ 	.short	(.L_1048 - .L_1047)
	.align		4
.L_1047:
        /*1798*/ 	.word	index@(_ZN2at6native18elementwise_kernelILi128ELi4EZNS0_15gpu_kernel_implINS0_13AUnaryFunctorIN3c104HalfES5_bZZZNS0_22logical_or_kernel_cudaERNS_14TensorIteratorEENKUlvE0_clEvENKUlvE6_clEvEUlS5_S5_E_EEEEvRNS_18TensorIteratorBaseERKT_EUliE_EEviT1_)
        /*179c*/ 	.word	0x00000000


	//----- nvinfo : EIATTR_REGCOUNT
	.align		4
.L_1048:
        /*17a0*/ 	.byte	0x04, 0x2f
        /*17a2*/ 	.short	(.L_1050 - .L_1049)
	.align		4
.L_1049:
        /*17a4*/ 	.word	index@(_ZN2at6native29vectorized_elementwise_kernelILi8ENS0_13BinaryFunctorIbbbZZZNS0_22logical_or_kernel_cudaERNS_14TensorIteratorEENKUlvE0_clEvENKUlvE7_clEvEUlbbE_EESt5arrayIPcLm3EEEEviT0_T1_)
        /*17a8*/ 	.word	0x0000001e


	//----- nvinfo : EIATTR_FRAME_SIZE
	.align		4
.L_1050:
        /*17ac*/ 	.byte	0x04, 0x11
        /*17ae*/ 	.short	(.L_1052 - .L_1051)
	.align		4
.L_1051:
        /*17b0*/ 	.word	index@(_ZN2at6native29vectorized_elementwise_kernelILi8ENS0_13BinaryFunctorIbbbZZZNS0_22logical_or_kernel_cudaERNS_14TensorIteratorEENKUlvE0_clEvENKUlvE7_clEvEUlbbE_EESt5arrayIPcLm3EEEEviT0_T1_)
        /*17b4*/ 	.word	0x00000000


	//----- nvinfo : EIATTR_REGCOUNT
	.align		4
.L_1052:
        /*17b8*/ 	.byte	0x04, 0x2f
        /*17ba*/ 	.short	(.L_1054 - .L_1053)
	.align		4
.L_1053:
        /*17bc*/ 	.word	index@(_ZN2at6native29vectorized_elementwise_kernelILi4ENS0_13BinaryFunctorIbbbZZZNS0_22logical_or_kernel_cudaERNS_14TensorIteratorEENKUlvE0_clEvENKUlvE7_clEvEUlbbE_EESt5arrayIPcLm3EEEEviT0_T1_)
        /*17c0*/ 	.word	0x0000001e


	//----- nvinfo : EIATTR_FRAME_SIZE
	.align		4
.L_1054:
        /*17c4*/ 	.byte	0x04, 0x11
        /*17c6*/ 	.short	(.L_1056 - .L_1055)
	.align		4
.L_1055:
        /*17c8*/ 	.word	index@(_ZN2at6native29vectorized_elementwise_kernelILi4ENS0_13BinaryFunctorIbbbZZZNS0_22logical_or_kernel_cudaERNS_14TensorIteratorEENKUlvE0_clEvENKUlvE7_clEvEUlbbE_EESt5arrayIPcLm3EEEEviT0_T1_)
        /*17cc*/ 	.word	0x00000000


	//----- nvinfo : EIATTR_REGCOUNT
	.align		4
.L_1056:
        /*17d0*/ 	.byte	0x04, 0x2f
        /*17d2*/ 	.short	(.L_1058 - .L_1057)
	.align		4
.L_1057:
        /*17d4*/ 	.word	index@(_ZN2at6native29vectorized_elementwise_kernelILi2ENS0_13BinaryFunctorIbbbZZZNS0_22logical_or_kernel_cudaERNS_14TensorIteratorEENKUlvE0_clEvENKUlvE7_clEvEUlbbE_EESt5arrayIPcLm3EEEEviT0_T1_)
        /*17d8*/ 	.word	0x0000001e


	//----- nvinfo : EIATTR_FRAME_SIZE
	.align		4
.L_1058:
        /*17dc*/ 	.byte	0x04, 0x11
        /*17de*/ 	.short	(.L_1060 - .L_1059)
	.align		4
.L_1059:
        /*17e0*/ 	.word	index@(_ZN2at6native29vectorized_elementwise_kernelILi2ENS0_13BinaryFunctorIbbbZZZNS0_22logical_or_kernel_cudaERNS_14TensorIteratorEENKUlvE0_clEvENKUlvE7_clEvEUlbbE_EESt5arrayIPcLm3EEEEviT0_T1_)
        /*17e4*/ 	.word	0x00000000


	//----- nvinfo : EIATTR_REGCOUNT
	.align		4
.L_1060:
        /*17e8*/ 	.byte	0x04, 0x2f
        /*17ea*/ 	.short	(.L_1062 - .L_1061)
	.align		4
.L_1061:
        /*17ec*/ 	.word	index@(_ZN2at6native27unrolled_elementwise_kernelINS0_13BinaryFunctorIbbbZZZNS0_22logical_or_kernel_cudaERNS_14TensorIteratorEENKUlvE0_clEvENKUlvE7_clEvEUlbbE_EESt5arrayIPcLm3EELi4E23TrivialOffsetCalculatorILi2EjESC_ILi1EjENS0_6memory15LoadWithoutCastENSF_16StoreWithoutCastEEEviT_T0_T2_T3_T4_T5_)
        /*17f0*/ 	.word	0x0000001e


	//----- nvinfo : EIATTR_FRAME_SIZE
	.align		4
.L_1062:
        /*17f4*/ 	.byte	0x04, 0x11
        /*17f6*/ 	.short	(.L_1064 - .L_1063)
	.align		4
.L_1063:
        /*17f8*/ 	.word	index@(_ZN2at6native27unrolled_elementwise_kernelINS0_13BinaryFunctorIbbbZZZNS0_22logical_or_kernel_cudaERNS_14TensorIteratorEENKUlvE0_clEvENKUlvE7_clEvEUlbbE_EESt5arrayIPcLm3EELi4E23TrivialOffsetCalculatorILi2EjESC_ILi1EjENS0_6memory15LoadWithoutCastENSF_16StoreWithoutCastEEEviT_T0_T2_T3_T4_T5_)
        /*17fc*/ 	.word	0x00000000


	//----- nvinfo : EIATTR_REGCOUNT
	.align		4
.L_1064:
        /*1800*/ 	.byte	0x04, 0x2f
        /*1802*/ 	.short	(.L_1066 - .L_1065)
	.align		4
.L_1065:
        /*1804*/ 	.word	index@(_ZN2at6native18elementwise_kernelILi128ELi4EZNS0_22gpu_kernel_impl_nocastINS0_13BinaryFunctorIbbbZZZNS0_22logical_or_kernel_cudaERNS_14TensorIteratorEENKUlvE0_clEvENKUlvE7_clEvEUlbbE_EEEEvRNS_18TensorIteratorBaseERKT_EUliE_EEviT1_)
        /*1808*/ 	.word	0x00000014


	//----- nvinfo : EIATTR_FRAME_SIZE
	.align		4
.L_1066:
        /*180c*/ 	.byte	0x04, 0x11
        /*180e*/ 	.short	(.L_1068 - .L_1067)
	.align		4
.L_1067:
        /*1810*/ 	.word	index@(_ZN2at6native18elementwise_kernelILi128ELi4EZNS0_22gpu_kernel_impl_nocastINS0_13BinaryFunctorIbbbZZZNS0_22logical_or_kernel_cudaERNS_14TensorIteratorEENKUlvE0_clEvENKUlvE7_clEvEUlbbE_EEEEvRNS_18TensorIteratorBaseERKT_EUliE_EEviT1_)
        /*1814*/ 	.word	0x00000000


	//----- nvinfo : EIATTR_REGCOUNT
	.align		4
.L_1068:
        /*1818*/ 	.byte	0x04, 0x2f
        /*181a*/ 	.short	(.L_1070 - .L_1069)
	.align		4
.L_1069:
        /*181c*/ 	.word	index@(_ZN2at6native27unrolled_elementwise_kernelINS0_13BinaryFunctorIbbbZZZNS0_22logical_or_kernel_cudaERNS_14TensorIteratorEENKUlvE0_clEvENKUlvE7_clEvEUlbbE_EESt5arrayIPcLm3EELi4E23TrivialOffsetCalculatorILi2EjESC_ILi1EjENS0_6memory12LoadWithCastILi2EEENSF_13StoreWithCastILi1EEEEEviT_T0_T2_T3_T4_T5_)
        /*1820*/ 	.word	0x0000001c


	//----- nvinfo : EIATTR_FRAME_SIZE
	.align		4
.L_1070:
        /*1824*/ 	.byte	0x04, 0x11
        /*1826*/ 	.short	(.L_1072 - .L_1071)
	.align		4
.L_1071:
        /*1828*/ 	.word	index@(_ZN2at6native27unrolled_elementwise_kernelINS0_13BinaryFunctorIbbbZZZNS0_22logical_or_kernel_cudaERNS_14TensorIteratorEENKUlvE0_clEvENKUlvE7_clEvEUlbbE_EESt5arrayIPcLm3EELi4E23TrivialOffsetCalculatorILi2EjESC_ILi1EjENS0_6memory12LoadWithCastILi2EEENSF_13StoreWithCastILi1EEEEEviT_T0_T2_T3_T4_T5_)
        /*182c*/ 	.word	0x00000000


	//----- nvinfo : EIATTR_REGCOUNT
	.align		4
.L_1072:
        /*1830*/ 	.byte	0x04, 0x2f
        /*1832*/ 	.short	(.L_1074 - .L_1073)
	.align		4
.L_1073:
        /*1834*/ 	.word	index@(_ZN2at6native18elementwise_kernelILi128ELi4EZNS0_15gpu_kernel_implINS0_13BinaryFunctorIbbbZZZNS0_22logical_or_kernel_cudaERNS_14TensorIteratorEENKUlvE0_clEvENKUlvE7_clEvEUlbbE_EEEEvRNS_18TensorIteratorBaseERKT_EUliE_EEviT1_)
        /*1838*/ 	.word	0x00000018


	//----- nvinfo : EIATTR_FRAME_SIZE
	.align		4
.L_1074:
        /*183c*/ 	.byte	0x04, 0x11
        /*183e*/ 	.short	(.L_1076 - .L_1075)
	.align		4
.L_1075:
        /*1840*/ 	.word	index@(_ZN2at6native18elementwise_kernelILi128ELi4EZNS0_15gpu_kernel_implINS0_13BinaryFunctorIbbbZZZNS0_22logical_or_kernel_cudaERNS_14TensorIteratorEENKUlvE0_clEvENKUlvE7_clEvEUlbbE_EEEEvRNS_18TensorIteratorBaseERKT_EUliE_EEviT1_)
        /*1844*/ 	.word	0x00000000


	//----- nvinfo : EIATTR_REGCOUNT
	.align		4
.L_1076:
        /*1848*/ 	.byte	0x04, 0x2f
        /*184a*/ 	.short	(.L_1078 - .L_1077)
	.align		4
.L_1077:
        /*184c*/ 	.word	index@(_ZN2at6native29vectorized_elementwise_kernelILi8ENS0_13AUnaryFunctorIbbbZZZNS0_22logical_or_kernel_cudaERNS_14TensorIteratorEENKUlvE0_clEvENKUlvE7_clEvEUlbbE_EESt5arrayIPcLm2EEEEviT0_T1_)
        /*1850*/ 	.word	0x0000001c


	//----- nvinfo : EIATTR_FRAME_SIZE
	.align		4
.L_1078:
        /*1854*/ 	.byte	0x04, 0x11
        /*1856*/ 	.short	(.L_1080 - .L_1079)
	.align		4
.L_1079:
        /*1858*/ 	.word	index@(_ZN2at6native29vectorized_elementwise_kernelILi8ENS0_13AUnaryFunctorIbbbZZZNS0_22logical_or_kernel_cudaERNS_14TensorIteratorEENKUlvE0_clEvENKUlvE7_clEvEUlbbE_EESt5arrayIPcLm2EEEEviT0_T1_)
        /*185c*/ 	.word	0x00000000


	//----- nvinfo : EIATTR_REGCOUNT
	.align		4
.L_1080:
        /*1860*/ 	.byte	0x04, 0x2f
        /*1862*/ 	.short	(.L_1082 - .L_1081)
	.align		4
.L_1081:
        /*1864*/ 	.word	index@(_ZN2at6native29vectorized_elementwise_kernelILi4ENS0_13AUnaryFunctorIbbbZZZNS0_22logical_or_kernel_cudaERNS_14TensorIteratorEENKUlvE0_clEvENKUlvE7_clEvEUlbbE_EESt5arrayIPcLm2EEEEviT0_T1_)
        /*1868*/ 	.word	0x0000001c


	//----- nvinfo : EIATTR_FRAME_SIZE
	.align		4
.L_1082:
        /*186c*/ 	.byte	0x04, 0x11
        /*186e*/ 	.short	(.L_1084 - .L_1083)
	.align		4
.L_1083:
        /*1870*/ 	.word	index@(_ZN2at6native29vectorized_elementwise_kernelILi4ENS0_13AUnaryFunctorIbbbZZZNS0_22logical_or_kernel_cudaERNS_14TensorIteratorEENKUlvE0_clEvENKUlvE7_clEvEUlbbE_EESt5arrayIPcLm2EEEEviT0_T1_)
        /*1874*/ 	.word	0x00000000


	//----- nvinfo : EIATTR_REGCOUNT
	.align		4
.L_1084:
        /*1878*/ 	.byte	0x04, 0x2f
        /*187a*/ 	.short	(.L_1086 - .L_1085)
	.align		4
.L_1085:
        /*187c*/ 	.word	index@(_ZN2at6native29vectorized_elementwise_kernelILi2ENS0_13AUnaryFunctorIbbbZZZNS0_22logical_or_kernel_cudaERNS_14TensorIteratorEENKUlvE0_clEvENKUlvE7_clEvEUlbbE_EESt5arrayIPcLm2EEEEviT0_T1_)
        /*1880*/ 	.word	0x0000001c


	//----- nvinfo : EIATTR_FRAME_SIZE
	.align		4
.L_1086:
        /*1884*/ 	.byte	0x04, 0x11
        /*1886*/ 	.short	(.L_1088 - .L_1087)
	.align		4
.L_1087:
        /*1888*/ 	.word	index@(_ZN2at6native29vectorized_elementwise_kernelILi2ENS0_13AUnaryFunctorIbbbZZZNS0_22logical_or_kernel_cudaERNS_14TensorIteratorEENKUlvE0_clEvENKUlvE7_clEvEUlbbE_EESt5arrayIPcLm2EEEEviT0_T1_)
        /*188c*/ 	.word	0x00000000


	//----- nvinfo : EIATTR_REGCOUNT
	.align		4
.L_1088:
        /*1890*/ 	.byte	0x04, 0x2f
        /*1892*/ 	.short	(.L_1090 - .L_1089)
	.align		4
.L_1089:
        /*1894*/ 	.word	index@(_ZN2at6native27unrolled_elementwise_kernelINS0_13AUnaryFunctorIbbbZZZNS0_22logical_or_kernel_cudaERNS_14TensorIteratorEENKUlvE0_clEvENKUlvE7_clEvEUlbbE_EESt5arrayIPcLm2EELi4E23TrivialOffsetCalculatorILi1EjESD_NS0_6memory15LoadWithoutCastENSE_16StoreWithoutCastEEEviT_T0_T2_T3_T4_T5_)
        /*1898*/ 	.word	0x00000016


	//----- nvinfo : EIATTR_FRAME_SIZE
	.align		4
.L_1090:
        /*189c*/ 	.byte	0x04, 0x11
        /*189e*/ 	.short	(.L_1092 - .L_1091)
	.align		4
.L_1091:
        /*18a0*/ 	.word	index@(_ZN2at6native27unrolled_elementwise_kernelINS0_13AUnaryFunctorIbbbZZZNS0_22logical_or_kernel_cudaERNS_14TensorIteratorEENKUlvE0_clEvENKUlvE7_clEvEUlbbE_EESt5arrayIPcLm2EELi4E23TrivialOffsetCalculatorILi1EjESD_NS0_6memory15LoadWithoutCastENSE_16StoreWithoutCastEEEviT_T0_T2_T3_T4_T5_)
        /*18a4*/ 	.word	0x00000000


	//----- nvinfo : EIATTR_REGCOUNT
	.align		4
.L_1092:
        /*18a8*/ 	.byte	0x04, 0x2f
        /*18aa*/ 	.short	(.L_1094 - .L_1093)
	.align		4
.L_1093:
        /*18ac*/ 	.word	index@(_ZN2at6native18elementwise_kernelILi128ELi4EZNS0_22gpu_kernel_impl_nocastINS0_13AUnaryFunctorIbbbZZZNS0_22logical_or_kernel_cudaERNS_14TensorIteratorEENKUlvE0_clEvENKUlvE7_clEvEUlbbE_EEEEvRNS_18TensorIteratorBaseERKT_EUliE_EEviT1_)
        /*18b0*/ 	.word	0x00000014


	//----- nvinfo : EIATTR_FRAME_SIZE
	.align		4
.L_1094:
        /*18b4*/ 	.byte	0x04, 0x11
        /*18b6*/ 	.short	(.L_1096 - .L_1095)
	.align		4
.L_1095:
        /*18b8*/ 	.word	index@(_ZN2at6native18elementwise_kernelILi128ELi4EZNS0_22gpu_kernel_impl_nocastINS0_13AUnaryFunctorIbbbZZZNS0_22logical_or_kernel_cudaERNS_14TensorIteratorEENKUlvE0_clEvENKUlvE7_clEvEUlbbE_EEEEvRNS_18TensorIteratorBaseERKT_EUliE_EEviT1_)
        /*18bc*/ 	.word	0x00000000


	//----- nvinfo : EIATTR_REGCOUNT
	.align		4
.L_1096:
        /*18c0*/ 	.byte	0x04, 0x2f
        /*18c2*/ 	.short	(.L_1098 - .L_1097)
	.align		4
.L_1097:
        /*18c4*/ 	.word	index@(_ZN2at6native27unrolled_elementwise_kernelINS0_13AUnaryFunctorIbbbZZZNS0_22logical_or_kernel_cudaERNS_14TensorIteratorEENKUlvE0_clEvENKUlvE7_clEvEUlbbE_EESt5arrayIPcLm2EELi4E23TrivialOffsetCalculatorILi1EjESD_NS0_6memory12LoadWithCastILi1EEENSE_13StoreWithCastILi1EEEEEviT_T0_T2_T3_T4_T5_)
        /*18c8*/ 	.word	0x0000001b


	//----- nvinfo : EIATTR_FRAME_SIZE
	.align		4
.L_1098:
        /*18cc*/ 	.byte	0x04, 0x11
        /*18ce*/ 	.short	(.L_1100 - .L_1099)
	.align		4
.L_1099:
        /*18d0*/ 	.word	index@(_ZN2at6native27unrolled_elementwise_kernelINS0_13AUnaryFunctorIbbbZZZNS0_22logical_or_kernel_cudaERNS_14TensorIteratorEENKUlvE0_clEvENKUlvE7_clEvEUlbbE_EESt5arrayIPcLm2EELi4E23TrivialOffsetCalculatorILi1EjESD_NS0_6memory12LoadWithCastILi1EEENSE_13StoreWithCastILi1EEEEEviT_T0_T2_T3_T4_T5_)
        /*18d4*/ 	.word	0x00000000


	//----- nvinfo : EIATTR_REGCOUNT
	.align		4
.L_1100:
        /*18d8*/ 	.byte	0x04, 0x2f
        /*18da*/ 	.short	(.L_1102 - .L_1101)
	.align		4
.L_1101:
        /*18dc*/ 	.word	index@(_ZN2at6native18elementwise_kernelILi128ELi4EZNS0_15gpu_kernel_implINS0_13AUnaryFunctorIbbbZZZNS0_22logical_or_kernel_cudaERNS_14TensorIteratorEENKUlvE0_clEvENKUlvE7_clEvEUlbbE_EEEEvRNS_18TensorIteratorBaseERKT_EUliE_EEviT1_)
        /*18e0*/ 	.word	0x00000018


	//----- nvinfo : EIATTR_FRAME_SIZE
	.align		4
.L_1102:
        /*18e4*/ 	.byte	0x04, 0x11
        /*18e6*/ 	.short	(.L_1104 - .L_1103)
	.align		4
.L_1103:
        /*18e8*/ 	.word	index@(_ZN2at6native18elementwise_kernelILi128ELi4EZNS0_15gpu_kernel_implINS0_13AUnaryFunctorIbbbZZZNS0_22logical_or_kernel_cudaERNS_14TensorIteratorEENKUlvE0_clEvENKUlvE7_clEvEUlbbE_EEEEvRNS_18TensorIteratorBaseERKT_EUliE_EEviT1_)
        /*18ec*/ 	.word	0x00000000


	//----- nvinfo : EIATTR_REGCOUNT
	.align		4
.L_1104:
        /*18f0*/ 	.byte	0x04, 0x2f
        /*18f2*/ 	.short	(.L_1106 - .L_1105)
	.align		4
.L_1105:
        /*18f4*/ 	.word	index@(_ZN2at6native29vectorized_elementwise_kernelILi8ENS0_13BinaryFunctorIN3c108BFloat16ES4_bZZZNS0_22logical_or_kernel_cudaERNS_14TensorIteratorEENKUlvE0_clEvENKUlvE8_clEvEUlS4_S4_E_EESt5arrayIPcLm3EEEEviT0_T1_)
        /*18f8*/ 	.word	0x0000001e


	//----- nvinfo : EIATTR_FRAME_SIZE
	.align		4
.L_1106:
        /*18fc*/ 	.byte	0x04, 0x11
        /*18fe*/ 	.short	(.L_1108 - .L_1107)
	.align		4
.L_1107:
        /*1900*/ 	.word	index@(_ZN2at6native29vectorized_elementwise_kernelILi8ENS0_13BinaryFunctorIN3c108BFloat16ES4_bZZZNS0_22logical_or_kernel_cudaERNS_14TensorIteratorEENKUlvE0_clEvENKUlvE8_clEvEUlS4_S4_E_EESt5arrayIPcLm3EEEEviT0_T1_)
        /*1904*/ 	.word	0x00000000


	//----- nvinfo : EIATTR_REGCOUNT
	.align		4
.L_1108:
        /*1908*/ 	.byte	0x04, 0x2f
        /*190a*/ 	.short	(.L_1110 - .L_1109)
	.align		4
.L_1109:
        /*190c*/ 	.word	index@(_ZN2at6native29vectorized_elementwise_kernelILi4ENS0_13BinaryFunctorIN3c108BFloat16ES4_bZZZNS0_22logical_or_kernel_cudaERNS_14TensorIteratorEENKUlvE0_clEvENKUlvE8_clEvEUlS4_S4_E_EESt5arrayIPcLm3EEEEviT0_T1_)
        /*1910*/ 	.word	0x0000001e


	//----- nvinfo : EIATTR_FRAME_SIZE
	.align		4
.L_1110:
        /*1914*/ 	.byte	0x04, 0x11
        /*1916*/ 	.short	(.L_1112 - .L_1111)
	.align		4
.L_1111:
        /*1918*/ 	.word	index@(_ZN2at6native29vectorized_elementwise_kernelILi4ENS0_13BinaryFunctorIN3c108BFloat16ES4_bZZZNS0_22logical_or_kernel_cudaERNS_14TensorIteratorEENKUlvE0_clEvENKUlvE8_clEvEUlS4_S4_E_EESt5arrayIPcLm3EEEEviT0_T1_)
        /*191c*/ 	.word	0x00000000


	//----- nvinfo : EIATTR_REGCOUNT
	.align		4
.L_1112:
        /*1920*/ 	.byte	0x04, 0x2f
        /*1922*/ 	.short	(.L_1114 - .L_1113)
	.align		4
.L_1113:
        /*1924*/ 	.word	index@(_ZN2at6native29vectorized_elementwise_kernelILi2ENS0_13BinaryFunctorIN3c108BFloat16ES4_bZZZNS0_22logical_or_kernel_cudaERNS_14TensorIteratorEENKUlvE0_clEvENKUlvE8_clEvEUlS4_S4_E_EESt5arrayIPcLm3EEEEviT0_T1_)
        /*1928*/ 	.word	0x0000001e


	//----- nvinfo : EIATTR_FRAME_SIZE
	.align		4
.L_1114:
        /*192c*/ 	.byte	0x04, 0x11
        /*192e*/ 	.short	(.L_1116 - .L_1115)
	.align		4
.L_1115:
        /*1930*/ 	.word	index@(_ZN2at6native29vectorized_elementwise_kernelILi2ENS0_13BinaryFunctorIN3c108BFloat16ES4_bZZZNS0_22logical_or_kernel_cudaERNS_14TensorIteratorEENKUlvE0_clEvENKUlvE8_clEvEUlS4_S4_E_EESt5arrayIPcLm3EEEEviT0_T1_)
        /*1934*/ 	.word	0x00000000


	//----- nvinfo : EIATTR_REGCOUNT
	.align		4
.L_1116:
        /*1938*/ 	.byte	0x04, 0x2f
        /*193a*/ 	.short	(.L_1118 - .L_1117)
	.align		4
.L_1117:
        /*193c*/ 	.word	index@(_ZN2at6native27unrolled_elementwise_kernelINS0_13BinaryFunctorIN3c108BFloat16ES4_bZZZNS0_22logical_or_kernel_cudaERNS_14TensorIteratorEENKUlvE0_clEvENKUlvE8_clEvEUlS4_S4_E_EESt5arrayIPcLm3EELi4E23TrivialOffsetCalculatorILi2EjESE_ILi1EjENS0_6memory15LoadWithoutCastENSH_16StoreWithoutCastEEEviT_T0_T2_T3_T4_T5_)
        /*1940*/ 	.word	0x0000001c


	//----- nvinfo : EIATTR_FRAME_SIZE
	.align		4
.L_1118:
        /*1944*/ 	.byte	0x04, 0x11
        /*1946*/ 	.short	(.L_1120 - .L_1119)
	.align		4
.L_1119:
        /*1948*/ 	.word	index@(_ZN2at6native27unrolled_elementwise_kernelINS0_13BinaryFunctorIN3c108BFloat16ES4_bZZZNS0_22logical_or_kernel_cudaERNS_14TensorIteratorEENKUlvE0_clEvENKUlvE8_clEvEUlS4_S4_E_EESt5arrayIPcLm3EELi4E23TrivialOffsetCalculatorILi2EjESE_ILi1EjENS0_6memory15LoadWithoutCastENSH_16StoreWithoutCastEEEviT_T0_T2_T3_T4_T5_)
        /*194c*/ 	.word	0x00000000


	//----- nvinfo : EIATTR_REGCOUNT
	.align		4
.L_1120:
        /*1950*/ 	.byte	0x04, 0x2f
        /*1952*/ 	.short	(.L_1122 - .L_1121)
	.align		4
.L_1121:
        /*1954*/ 	.word	index@(_ZN2at6native18elementwise_kernelILi128ELi4EZNS0_22gpu_kernel_impl_nocastINS0_13BinaryFunctorIN3c108BFloat16ES5_bZZZNS0_22logical_or_kernel_cudaERNS_14TensorIteratorEENKUlvE0_clEvENKUlvE8_clEvEUlS5_S5_E_EEEEvRNS_18TensorIteratorBaseERKT_EUliE_EEviT1_)
        /*1958*/ 	.word	0x00000014


	//----- nvinfo : EIATTR_FRAME_SIZE
	.align		4
.L_1122:
        /*195c*/ 	.byte	0x04, 0x11
        /*195e*/ 	.short	(.L_1124 - .L_1123)
	.align		4
.L_1123:
        /*1960*/ 	.word	index@(_ZN2at6native18elementwise_kernelILi128ELi4EZNS0_22gpu_kernel_impl_nocastINS0_13BinaryFunctorIN3c108BFloat16ES5_bZZZNS0_22logical_or_kernel_cudaERNS_14TensorIteratorEENKUlvE0_clEvENKUlvE8_clEvEUlS5_S5_E_EEEEvRNS_18TensorIteratorBaseERKT_EUliE_EEviT1_)
        /*1964*/ 	.word	0x00000000


	//----- nvinfo : EIATTR_REGCOUNT
	.align		4
.L_1124:
        /*1968*/ 	.byte	0x04, 0x2f
        /*196a*/ 	.short	(.L_1126 - .L_1125)
	.align		4
.L_1125:
        /*196c*/ 	.word	index@(_ZN2at6native27unrolled_elementwise_kernelINS0_13BinaryFunctorIN3c108BFloat16ES4_bZZZNS0_22logical_or_kernel_cudaERNS_14TensorIteratorEENKUlvE0_clEvENKUlvE8_clEvEUlS4_S4_E_EESt5arrayIPcLm3EELi4E23TrivialOffsetCalculatorILi2EjESE_ILi1EjENS0_6memory12LoadWithCastILi2EEENSH_13StoreWithCastILi1EEEEEviT_T0_T2_T3_T4_T5_)
        /*1970*/ 	.word	0x0000001f


	//----- nvinfo : EIATTR_FRAME_SIZE
	.align		4
.L_1126:
        /*1974*/ 	.byte	0x04, 0x11
        /*1976*/ 	.short	(.L_1128 - .L_1127)
	.align		4
.L_1127:
        /*1978*/ 	.word	index@(_ZN2at6native27unrolled_elementwise_kernelINS0_13BinaryFunctorIN3c108BFloat16ES4_bZZZNS0_22logical_or_kernel_cudaERNS_14TensorIteratorEENKUlvE0_clEvENKUlvE8_clEvEUlS4_S4_E_EESt5arrayIPcLm3EELi4E23TrivialOffsetCalculatorILi2EjESE_ILi1EjENS0_6memory12LoadWithCastILi2EEENSH_13StoreWithCastILi1EEEEEviT_T0_T2_T3_T4_T5_)
        /*197c*/ 	.word	0x00000000


	//----- nvinfo : EIATTR_REGCOUNT
	.align		4
.L_1128:
        /*1980*/ 	.byte	0x04, 0x2f
        /*1982*/ 	.short	(.L_1130 - .L_1129)
	.align		4
.L_1129:
        /*1984*/ 	.word	index@(_ZN2at6native18elementwise_kernelILi128ELi4EZNS0_15gpu_kernel_implINS0_13BinaryFunctorIN3c108BFloat16ES5_bZZZNS0_22logical_or_kernel_cudaERNS_14TensorIteratorEENKUlvE0_clEvENKUlvE8_clEvEUlS5_S5_E_EEEEvRNS_18TensorIteratorBaseERKT_EUliE_EEviT1_)
        /*1988*/ 	.word	0x00000018


	//----- nvinfo : EIATTR_FRAME_SIZE
	.align		4
.L_1130:
        /*198c*/ 	.byte	0x04, 0x11
        /*198e*/ 	.short	(.L_1132 - .L_1131)
	.align		4
.L_1131:
        /*1990*/ 	.word	index@(_ZN2at6native18elementwise_kernelILi128ELi4EZNS0_15gpu_kernel_implINS0_13BinaryFunctorIN3c108BFloat16ES5_bZZZNS0_22logical_or_kernel_cudaERNS_14TensorIteratorEENKUlvE0_clEvENKUlvE8_clEvEUlS5_S5_E_EEEEvRNS_18TensorIteratorBaseERKT_EUliE_EEviT1_)
        /*1994*/ 	.word	0x00000000


	//----- nvinfo : EIATTR_REGCOUNT
	.align		4
.L_1132:
        /*1998*/ 	.byte	0x04, 0x2f
        /*199a*/ 	.short	(.L_1134 - .L_1133)
	.align		4
.L_1133:
        /*199c*/ 	.word	index@(_ZN2at6native29vectorized_elementwise_kernelILi8ENS0_13AUnaryFunctorIN3c108BFloat16ES4_bZZZNS0_22logical_or_kernel_cudaERNS_14TensorIteratorEENKUlvE0_clEvENKUlvE8_clEvEUlS4_S4_E_EESt5arrayIPcLm2EEEEviT0_T1_)
        /*19a0*/ 	.word	0x0000001c


	//----- nvinfo : EIATTR_FRAME_SIZE
	.align		4
.L_1134:
        /*19a4*/ 	.byte	0x04, 0x11
        /*19a6*/ 	.short	(.L_1136 - .L_1135)
	.align		4
.L_1135:
        /*19a8*/ 	.word	index@(_ZN2at6native29vectorized_elementwise_kernelILi8ENS0_13AUnaryFunctorIN3c108BFloat16ES4_bZZZNS0_22logical_or_kernel_cudaERNS_14TensorIteratorEENKUlvE0_clEvENKUlvE8_clEvEUlS4_S4_E_EESt5arrayIPcLm2EEEEviT0_T1_)
        /*19ac*/ 	.word	0x00000000


	//----- nvinfo : EIATTR_REGCOUNT
	.align		4
.L_1136:
        /*19b0*/ 	.byte	0x04, 0x2f
        /*19b2*/ 	.short	(.L_1138 - .L_1137)
	.align		4
.L_1137:
        /*19b4*/ 	.word	index@(_ZN2at6native29vectorized_elementwise_kernelILi4ENS0_13AUnaryFunctorIN3c108BFloat16ES4_bZZZNS0_22logical_or_kernel_cudaERNS_14TensorIteratorEENKUlvE0_clEvENKUlvE8_clEvEUlS4_S4_E_EESt5arrayIPcLm2EEEEviT0_T1_)
        /*19b8*/ 	.word	0x0000001c


	//----- nvinfo : EIATTR_FRAME_SIZE
	.align		4
.L_1138:
        /*19bc*/ 	.byte	0x04, 0x11
        /*19be*/ 	.short	(.L_1140 - .L_1139)
	.align		4
.L_1139:
        /*19c0*/ 	.word	index@(_ZN2at6native29vectorized_elementwise_kernelILi4ENS0_13AUnaryFunctorIN3c108BFloat16ES4_bZZZNS0_22logical_or_kernel_cudaERNS_14TensorIteratorEENKUlvE0_clEvENKUlvE8_clEvEUlS4_S4_E_EESt5arrayIPcLm2EEEEviT0_T1_)
        /*19c4*/ 	.word	0x00000000


	//----- nvinfo : EIATTR_REGCOUNT
	.align		4
.L_1140:
        /*19c8*/ 	.byte	0x04, 0x2f
        /*19ca*/ 	.short	(.L_1142 - .L_1141)
	.align		4
.L_1141:
        /*19cc*/ 	.word	index@(_ZN2at6native29vectorized_elementwise_kernelILi2ENS0_13AUnaryFunctorIN3c108BFloat16ES4_bZZZNS0_22logical_or_kernel_cudaERNS_14TensorIteratorEENKUlvE0_clEvENKUlvE8_clEvEUlS4_S4_E_EESt5arrayIPcLm2EEEEviT0_T1_)
        /*19d0*/ 	.word	0x0000001c


	//----- nvinfo : EIATTR_FRAME_SIZE
	.align		4
.L_1142:
        /*19d4*/ 	.byte	0x04, 0x11
        /*19d6*/ 	.short	(.L_1144 - .L_1143)
	.align		4
.L_1143:
        /*19d8*/ 	.word	index@(_ZN2at6native29vectorized_elementwise_kernelILi2ENS0_13AUnaryFunctorIN3c108BFloat16ES4_bZZZNS0_22logical_or_kernel_cudaERNS_14TensorIteratorEENKUlvE0_clEvENKUlvE8_clEvEUlS4_S4_E_EESt5arrayIPcLm2EEEEviT0_T1_)
        /*19dc*/ 	.word	0x00000000


	//----- nvinfo : EIATTR_REGCOUNT
	.align		4
.L_1144:
        /*19e0*/ 	.byte	0x04, 0x2f
        /*19e2*/ 	.short	(.L_1146 - .L_1145)
	.align		4
.L_1145:
        /*19e4*/ 	.word	index@(_ZN2at6native27unrolled_elementwise_kernelINS0_13AUnaryFunctorIN3c108BFloat16ES4_bZZZNS0_22logical_or_kernel_cudaERNS_14TensorIteratorEENKUlvE0_clEvENKUlvE8_clEvEUlS4_S4_E_EESt5arrayIPcLm2EELi4E23TrivialOffsetCalculatorILi1EjESF_NS0_6memory15LoadWithoutCastENSG_16StoreWithoutCastEEEviT_T0_T2_T3_T4_T5_)
        /*19e8*/ 	.word	0x00000016


	//----- nvinfo : EIATTR_FRAME_SIZE
	.align		4
.L_1146:
        /*19ec*/ 	.byte	0x04, 0x11
        /*19ee*/ 	.short	(.L_1148 - .L_1147)
	.align		4
.L_1147:
        /*19f0*/ 	.word	index@(_ZN2at6native27unrolled_elementwise_kernelINS0_13AUnaryFunctorIN3c108BFloat16ES4_bZZZNS0_22logical_or_kernel_cudaERNS_14TensorIteratorEENKUlvE0_clEvENKUlvE8_clEvEUlS4_S4_E_EESt5arrayIPcLm2EELi4E23TrivialOffsetCalculatorILi1EjESF_NS0_6memory15LoadWithoutCastENSG_16StoreWithoutCastEEEviT_T0_T2_T3_T4_T5_)
        /*19f4*/ 	.word	0x00000000


	//----- nvinfo : EIATTR_REGCOUNT
	.align		4
.L_1148:
        /*19f8*/ 	.byte	0x04, 0x2f
        /*19fa*/ 	.short	(.L_1150 - .L_1149)
	.align		4
.L_1149:
        /*19fc*/ 	.word	index@(_ZN2at6native18elementwise_kernelILi128ELi4EZNS0_22gpu_kernel_impl_nocastINS0_13AUnaryFunctorIN3c108BFloat16ES5_bZZZNS0_22logical_or_kernel_cudaERNS_14TensorIteratorEENKUlvE0_clEvENKUlvE8_clEvEUlS5_S5_E_EEEEvRNS_18TensorIteratorBaseERKT_EUliE_EEviT1_)
        /*1a00*/ 	.word	0x00000014


	//----- nvinfo : EIATTR_FRAME_SIZE
	.align		4
.L_1150:
        /*1a04*/ 	.byte	0x04, 0x11
        /*1a06*/ 	.short	(.L_1152 - .L_1151)
	.align		4
.L_1151:
        /*1a08*/ 	.word	index@(_ZN2at6native18elementwise_kernelILi128ELi4EZNS0_22gpu_kernel_impl_nocastINS0_13AUnaryFunctorIN3c108BFloat16ES5_bZZZNS0_22logical_or_kernel_cudaERNS_14TensorIteratorEENKUlvE0_clEvENKUlvE8_clEvEUlS5_S5_E_EEEEvRNS_18TensorIteratorBaseERKT_EUliE_EEviT1_)
        /*1a0c*/ 	.word	0x00000000


	//----- nvinfo : EIATTR_REGCOUNT
	.align		4
.L_1152:
        /*1a10*/ 	.byte	0x04, 0x2f
        /*1a12*/ 	.short	(.L_1154 - .L_1153)
	.align		4
.L_1153:
        /*1a14*/ 	.word	index@(_ZN2at6native27unrolled_elementwise_kernelINS0_13AUnaryFunctorIN3c108BFloat16ES4_bZZZNS0_22logical_or_kernel_cudaERNS_14TensorIteratorEENKUlvE0_clEvENKUlvE8_clEvEUlS4_S4_E_EESt5arrayIPcLm2EELi4E23TrivialOffsetCalculatorILi1EjESF_NS0_6memory12LoadWithCastILi1EEENSG_13StoreWithCastILi1EEEEEviT_T0_T2_T3_T4_T5_)
        /*1a18*/ 	.word	0x0000001e


	//----- nvinfo : EIATTR_FRAME_SIZE
	.align		4
.L_1154:
        /*1a1c*/ 	.byte	0x04, 0x11
        /*1a1e*/ 	.short	(.L_1156 - .L_1155)
	.align		4
.L_1155:
        /*1a20*/ 	.word	index@(_ZN2at6native27unrolled_elementwise_kernelINS0_13AUnaryFunctorIN3c108BFloat16ES4_bZZZNS0_22logical_or_kernel_cudaERNS_14TensorIteratorEENKUlvE0_clEvENKUlvE8_clEvEUlS4_S4_E_EESt5arrayIPcLm2EELi4E23TrivialOffsetCalculatorILi1EjESF_NS0_6memory12LoadWithCastILi1EEENSG_13StoreWithCastILi1EEEEEviT_T0_T2_T3_T4_T5_)
        /*1a24*/ 	.word	0x00000000


	//----- nvinfo : EIATTR_REGCOUNT
	.align		4
.L_1156:
        /*1a28*/ 	.byte	0x04, 0x2f
        /*1a2a*/ 	.short	(.L_1158 - .L_1157)
	.align		4
.L_1157:
        /*1a2c*/ 	.word	index@(_ZN2at6native18elementwise_kernelILi128ELi4EZNS0_15gpu_kernel_implINS0_13AUnaryFunctorIN3c108BFloat16ES5_bZZZNS0_22logical_or_kernel_cudaERNS_14TensorIteratorEENKUlvE0_clEvENKUlvE8_clEvEUlS5_S5_E_EEEEvRNS_18TensorIteratorBaseERKT_EUliE_EEviT1_)
        /*1a30*/ 	.word	0x00000018


	//----- nvinfo : EIATTR_FRAME_SIZE
	.align		4
.L_1158:
        /*1a34*/ 	.byte	0x04, 0x11
        /*1a36*/ 	.short	(.L_1160 - .L_1159)
	.align		4
.L_1159:
        /*1a38*/ 	.word	index@(_ZN2at6native18elementwise_kernelILi128ELi4EZNS0_15gpu_kernel_implINS0_13AUnaryFunctorIN3c108BFloat16ES5_bZZZNS0_22logical_or_kernel_cudaERNS_14TensorIteratorEENKUlvE0_clEvENKUlvE8_clEvEUlS5_S5_E_EEEEvRNS_18TensorIteratorBaseERKT_EUliE_EEviT1_)
        /*1a3c*/ 	.word	0x00000000


	//----- nvinfo : EIATTR_REGCOUNT
	.align		4
.L_1160:
        /*1a40*/ 	.byte	0x04, 0x2f
        /*1a42*/ 	.short	(.L_1162 - .L_1161)
	.align		4
.L_1161:
        /*1a44*/ 	.word	index@(_ZN2at6native29vectorized_elementwise_kernelILi8ENS0_13BinaryFunctorIhhbZZZNS0_23logical_xor_kernel_cudaERNS_14TensorIteratorEENKUlvE0_clEvENKUlvE_clEvEUlhhE_EESt5arrayIPcLm3EEEEviT0_T1_)
        /*1a48*/ 	.word	0x00000030


	//----- nvinfo : EIATTR_FRAME_SIZE
	.align		4
.L_1162:
        /*1a4c*/ 	.byte	0x04, 0x11
        /*1a4e*/ 	.short	(.L_1164 - .L_1163)
	.align		4
.L_1163:
        /*1a50*/ 	.word	index@(_ZN2at6native29vectorized_elementwise_kernelILi8ENS0_13BinaryFunctorIhhbZZZNS0_23logical_xor_kernel_cudaERNS_14TensorIteratorEENKUlvE0_clEvENKUlvE_clEvEUlhhE_EESt5arrayIPcLm3EEEEviT0_T1_)
        /*1a54*/ 	.word	0x00000000


	//----- nvinfo : EIATTR_REGCOUNT
	.align		4
.L_1164:
        /*1a58*/ 	.byte	0x04, 0x2f
        /*1a5a*/ 	.short	(.L_1166 - .L_1165)
	.align		4
.L_1165:
        /*1a5c*/ 	.word	index@(_ZN2at6native29vectorized_elementwise_kernelILi4ENS0_13BinaryFunctorIhhbZZZNS0_23logical_xor_kernel_cudaERNS_14TensorIteratorEENKUlvE0_clEvENKUlvE_clEvEUlhhE_EESt5arrayIPcLm3EEEEviT0_T1_)
        /*1a60*/ 	.word	0x00000030


	//----- nvinfo : EIATTR_FRAME_SIZE
	.align		4
.L_1166:
        /*1a64*/ 	.byte	0x04, 0x11
        /*1a66*/ 	.short	(.L_1168 - .L_1167)
	.align		4
.L_1167:
        /*1a68*/ 	.word	index@(_ZN2at6native29vectorized_elementwise_kernelILi4ENS0_13BinaryFunctorIhhbZZZNS0_23logical_xor_kernel_cudaERNS_14TensorIteratorEENKUlvE0_clEvENKUlvE_clEvEUlhhE_EESt5arrayIPcLm3EEEEviT0_T1_)
        /*1a6c*/ 	.word	0x00000000


	//----- nvinfo : EIATTR_REGCOUNT
	.align		4
.L_1168:
        /*1a70*/ 	.byte	0x04, 0x2f
        /*1a72*/ 	.short	(.L_1170 - .L_1169)
	.align		4
.L_1169:
        /*1a74*/ 	.word	index@(_ZN2at6native29vectorized_elementwise_kernelILi2ENS0_13BinaryFunctorIhhbZZZNS0_23logical_xor_kernel_cudaERNS_14TensorIteratorEENKUlvE0_clEvENKUlvE_clEvEUlhhE_EESt5arrayIPcLm3EEEEviT0_T1_)
        /*1a78*/ 	.word	0x00000030


	//----- nvinfo : EIATTR_FRAME_SIZE
	.align		4
.L_1170:
        /*1a7c*/ 	.byte	0x04, 0x11
        /*1a7e*/ 	.short	(.L_1172 - .L_1171)
	.align		4
.L_1171:
        /*1a80*/ 	.word	index@(_ZN2at6native29vectorized_elementwise_kernelILi2ENS0_13BinaryFunctorIhhbZZZNS0_23logical_xor_kernel_cudaERNS_14TensorIteratorEENKUlvE0_clEvENKUlvE_clEvEUlhhE_EESt5arrayIPcLm3EEEEviT0_T1_)
        /*1a84*/ 	.word	0x00000000


	//----- nvinfo : EIATTR_REGCOUNT
	.align		4
.L_1172:
        /*1a88*/ 	.byte	0x04, 0x2f
        /*1a8a*/ 	.short	(.L_1174 - .L_1173)
	.align		4
.L_1173:
        /*1a8c*/ 	.word	index@(_ZN2at6native27unrolled_elementwise_kernelINS0_13BinaryFunctorIhhbZZZNS0_23logical_xor_kernel_cudaERNS_14TensorIteratorEENKUlvE0_clEvENKUlvE_clEvEUlhhE_EESt5arrayIPcLm3EELi4E23TrivialOffsetCalculatorILi2EjESC_ILi1EjENS0_6memory15LoadWithoutCastENSF_16StoreWithoutCastEEEviT_T0_T2_T3_T4_T5_)
        /*1a90*/ 	.word	0x0000001e


	//----- nvinfo : EIATTR_FRAME_SIZE
	.align		4
.L_1174:
        /*1a94*/ 	.byte	0x04, 0x11
        /*1a96*/ 	.short	(.L_1176 - .L_1175)
	.align		4
.L_1175:
        /*1a98*/ 	.word	index@(_ZN2at6native27unrolled_elementwise_kernelINS0_13BinaryFunctorIhhbZZZNS0_23logical_xor_kernel_cudaERNS_14TensorIteratorEENKUlvE0_clEvENKUlvE_clEvEUlhhE_EESt5arrayIPcLm3EELi4E23TrivialOffsetCalculatorILi2EjESC_ILi1EjENS0_6memory15LoadWithoutCastENSF_16StoreWithoutCastEEEviT_T0_T2_T3_T4_T5_)
        /*1a9c*/ 	.word	0x00000000


	//----- nvinfo : EIATTR_REGCOUNT
	.align		4
.L_1176:
        /*1aa0*/ 	.byte	0x04, 0x2f
        /*1aa2*/ 	.short	(.L_1178 - .L_1177)
	.align		4
.L_1177:
        /*1aa4*/ 	.word	index@(_ZN2at6native18elementwise_kernelILi128ELi4EZNS0_22gpu_kernel_impl_nocastINS0_13BinaryFunctorIhhbZZZNS0_23logical_xor_kernel_cudaERNS_14TensorIteratorEENKUlvE0_clEvENKUlvE_clEvEUlhhE_EEEEvRNS_18TensorIteratorBaseERKT_EUliE_EEviT1_)
        /*1aa8*/ 	.word	0x00000014


	//----- nvinfo : EIATTR_FRAME_SIZE
	.align		4
.L_1178:
        /*1aac*/ 	.byte	0x04, 0x11
        /*1aae*/ 	.short	(.L_1180 - .L_1179)
	.align		4
.L_1179:
        /*1ab0*/ 	.word	index@(_ZN2at6native18elementwise_kernelILi128ELi4EZNS0_22gpu_kernel_impl_nocastINS0_13BinaryFunctorIhhbZZZNS0_23logical_xor_kernel_cudaERNS_14TensorIteratorEENKUlvE0_clEvENKUlvE_clEvEUlhhE_EEEEvRNS_18TensorIteratorBaseERKT_EUliE_EEviT1_)
        /*1ab4*/ 	.word	0x00000000


	//----- nvinfo : EIATTR_REGCOUNT
	.align		4
.L_1180:
        /*1ab8*/ 	.byte	0x04, 0x2f
        /*1aba*/ 	.short	(.L_1182 - .L_1181)
	.align		4
.L_1181:
        /*1abc*/ 	.word	index@(_ZN2at6native27unrolled_elementwise_kernelINS0_13BinaryFunctorIhhbZZZNS0_23logical_xor_kernel_cudaERNS_14TensorIteratorEENKUlvE0_clEvENKUlvE_clEvEUlhhE_EESt5arrayIPcLm3EELi4E23TrivialOffsetCalculatorILi2EjESC_ILi1EjENS0_6memory12LoadWithCastILi2EEENSF_13StoreWithCastILi1EEEEEviT_T0_T2_T3_T4_T5_)
        /*1ac0*/ 	.word	0x0000001e


	//----- nvinfo : EIATTR_FRAME_SIZE
	.align		4
.L_1182:
        /*1ac4*/ 	.byte	0x04, 0x11
        /*1ac6*/ 	.short	(.L_1184 - .L_1183)
	.align		4
.L_1183:
        /*1ac8*/ 	.word	index@(_ZN2at6native27unrolled_elementwise_kernelINS0_13BinaryFunctorIhhbZZZNS0_23logical_xor_kernel_cudaERNS_14TensorIteratorEENKUlvE0_clEvENKUlvE_clEvEUlhhE_EESt5arrayIPcLm3EELi4E23TrivialOffsetCalculatorILi2EjESC_ILi1EjENS0_6memory12LoadWithCastILi2EEENSF_13StoreWithCastILi1EEEEEviT_T0_T2_T3_T4_T5_)
        /*1acc*/ 	.word	0x00000000


	//----- nvinfo : EIATTR_REGCOUNT
	.align		4
.L_1184:
        /*1ad0*/ 	.byte	0x04, 0x2f
        /*1ad2*/ 	.short	(.L_1186 - .L_1185)
	.align		4
.L_1185:
        /*1ad4*/ 	.word	index@(_ZN2at6native18elementwise_kernelILi128ELi4EZNS0_15gpu_kernel_implINS0_13BinaryFunctorIhhbZZZNS0_23logical_xor_kernel_cudaERNS_14TensorIteratorEENKUlvE0_clEvENKUlvE_clEvEUlhhE_EEEEvRNS_18TensorIteratorBaseERKT_EUliE_EEviT1_)
        /*1ad8*/ 	.word	0x00000018


	//----- nvinfo : EIATTR_FRAME_SIZE
	.align		4
.L_1186:
        /*1adc*/ 	.byte	0x04, 0x11
        /*1ade*/ 	.short	(.L_1188 - .L_1187)
	.align		4
.L_1187:
        /*1ae0*/ 	.word	index@(_ZN2at6native18elementwise_kernelILi128ELi4EZNS0_15gpu_kernel_implINS0_13BinaryFunctorIhhbZZZNS0_23logical_xor_kernel_cudaERNS_14TensorIteratorEENKUlvE0_clEvENKUlvE_clEvEUlhhE_EEEEvRNS_18TensorIteratorBaseERKT_EUliE_EEviT1_)
        /*1ae4*/ 	.word	0x00000000


	//----- nvinfo : EIATTR_REGCOUNT
	.align		4
.L_1188:
        /*1ae8*/ 	.byte	0x04, 0x2f
        /*1aea*/ 	.short	(.L_1190 - .L_1189)
	.align		4
.L_1189:
        /*1aec*/ 	.word	index@(_ZN2at6native29vectorized_elementwise_kernelILi8ENS0_13AUnaryFunctorIhhbZZZNS0_23logical_xor_kernel_cudaERNS_14TensorIteratorEENKUlvE0_clEvENKUlvE_clEvEUlhhE_EESt5arrayIPcLm2EEEEviT0_T1_)
        /*1af0*/ 	.word	0x0000001c


	//----- nvinfo : EIATTR_FRAME_SIZE
	.align		4
.L_1190:
        /*1af4*/ 	.byte	0x04, 0x11
        /*1af6*/ 	.short	(.L_1192 - .L_1191)
	.align		4
.L_1191:
        /*1af8*/ 	.word	index@(_ZN2at6native29vectorized_elementwise_kernelILi8ENS0_13AUnaryFunctorIhhbZZZNS0_23logical_xor_kernel_cudaERNS_14TensorIteratorEENKUlvE0_clEvENKUlvE_clEvEUlhhE_EESt5arrayIPcLm2EEEEviT0_T1_)
        /*1afc*/ 	.word	0x00000000


	//----- nvinfo : EIATTR_REGCOUNT
	.align		4
.L_1192:
        /*1b00*/ 	.byte	0x04, 0x2f
        /*1b02*/ 	.short	(.L_1194 - .L_1193)
	.align		4
.L_1193:
        /*1b04*/ 	.word	index@(_ZN2at6native29vectorized_elementwise_kernelILi4ENS0_13AUnaryFunctorIhhbZZZNS0_23logical_xor_kernel_cudaERNS_14TensorIteratorEENKUlvE0_clEvENKUlvE_clEvEUlhhE_EESt5arrayIPcLm2EEEEviT0_T1_)
        /*1b08*/ 	.word	0x0000001c


	//----- nvinfo : EIATTR_FRAME_SIZE
	.align		4
.L_1194:
        /*1b0c*/ 	.byte	0x04, 0x11
        /*1b0e*/ 	.short	(.L_1196 - .L_1195)
	.align		4
.L_1195:
        /*1b10*/ 	.word	index@(_ZN2at6native29vectorized_elementwise_kernelILi4ENS0_13AUnaryFunctorIhhbZZZNS0_23logical_xor_kernel_cudaERNS_14TensorIteratorEENKUlvE0_clEvENKUlvE_clEvEUlhhE_EESt5arrayIPcLm2EEEEviT0_T1_)
        /*1b14*/ 	.word	0x00000000


	//----- nvinfo : EIATTR_REGCOUNT
	.align		4
.L_1196:
        /*1b18*/ 	.byte	0x04, 0x2f
        /*1b1a*/ 	.short	(.L_1198 - .L_1197)
	.align		4
.L_1197:
        /*1b1c*/ 	.word	index@(_ZN2at6native29vectorized_elementwise_kernelILi2ENS0_13AUnaryFunctorIhhbZZZNS0_23logical_xor_kernel_cudaERNS_14TensorIteratorEENKUlvE0_clEvENKUlvE_clEvEUlhhE_EESt5arrayIPcLm2EEEEviT0_T1_)
        /*1b20*/ 	.word	0x0000001c


	//----- nvinfo : EIATTR_FRAME_SIZE
	.align		4
.L_1198:
        /*1b24*/ 	.byte	0x04, 0x11
        /*1b26*/ 	.short	(.L_1200 - .L_1199)
	.align		4
.L_1199:
        /*1b28*/ 	.word	index@(_ZN2at6native29vectorized_elementwise_kernelILi2ENS0_13AUnaryFunctorIhhbZZZNS0_23logical_xor_kernel_cudaERNS_14TensorIteratorEENKUlvE0_clEvENKUlvE_clEvEUlhhE_EESt5arrayIPcLm2EEEEviT0_T1_)
        /*1b2c*/ 	.word	0x00000000


	//----- nvinfo : EIATTR_REGCOUNT
	.align		4
.L_1200:
        /*1b30*/ 	.byte	0x04, 0x2f
        /*1b32*/ 	.short	(.L_1202 - .L_1201)
	.align		4
.L_1201:
        /*1b34*/ 	.word	index@(_ZN2at6native27unrolled_elementwise_kernelINS0_13AUnaryFunctorIhhbZZZNS0_23logical_xor_kernel_cudaERNS_14TensorIteratorEENKUlvE0_clEvENKUlvE_clEvEUlhhE_EESt5arrayIPcLm2EELi4E23TrivialOffsetCalculatorILi1EjESD_NS0_6memory15LoadWithoutCastENSE_16StoreWithoutCastEEEviT_T0_T2_T3_T4_T5_)
        /*1b38*/ 	.word	0x00000016


	//----- nvinfo : EIATTR_FRAME_SIZE
	.align		4
.L_1202:
        /*1b3c*/ 	.byte	0x04, 0x11
        /*1b3e*/ 	.short	(.L_1204 - .L_1203)
	.align		4
.L_1203:
        /*1b40*/ 	.word	index@(_ZN2at6native27unrolled_elementwise_kernelINS0_13AUnaryFunctorIhhbZZZNS0_23logical_xor_kernel_cudaERNS_14TensorIteratorEENKUlvE0_clEvENKUlvE_clEvEUlhhE_EESt5arrayIPcLm2EELi4E23TrivialOffsetCalculatorILi1EjESD_NS0_6memory15LoadWithoutCastENSE_16StoreWithoutCastEEEviT_T0_T2_T3_T4_T5_)
        /*1b44*/ 	.word	0x00000000


	//----- nvinfo : EIATTR_REGCOUNT
	.align		4
.L_1204:
        /*1b48*/ 	.byte	0x04, 0x2f
        /*1b4a*/ 	.short	(.L_1206 - .L_1205)
	.align		4
.L_1205:
        /*1b4c*/ 	.word	index@(_ZN2at6native18elementwise_kernelILi128ELi4EZNS0_22gpu_kernel_impl_nocastINS0_13AUnaryFunctorIhhbZZZNS0_23logical_xor_kernel_cudaERNS_14TensorIteratorEENKUlvE0_clEvENKUlvE_clEvEUlhhE_EEEEvRNS_18TensorIteratorBaseERKT_EUliE_EEviT1_)
        /*1b50*/ 	.word	0x00000014


	//----- nvinfo : EIATTR_FRAME_SIZE
	.align		4
.L_1206:
        /*1b54*/ 	.byte	0x04, 0x11
        /*1b56*/ 	.short	(.L_1208 - .L_1207)
	.align		4
.L_1207:
        /*1b58*/ 	.word	index@(_ZN2at6native18elementwise_kernelILi128ELi4EZNS0_22gpu_kernel_impl_nocastINS0_13AUnaryFunctorIhhbZZZNS0_23logical_xor_kernel_cudaERNS_14TensorIteratorEENKUlvE0_clEvENKUlvE_clEvEUlhhE_EEEEvRNS_18TensorIteratorBaseERKT_EUliE_EEviT1_)
        /*1b5c*/ 	.word	0x00000000


	//----- nvinfo : EIATTR_REGCOUNT
	.align		4
.L_1208:
        /*1b60*/ 	.byte	0x04, 0x2f
        /*1b62*/ 	.short	(.L_1210 - .L_1209)
	.align		4
.L_1209:
        /*1b64*/ 	.word	index@(_ZN2at6native27unrolled_elementwise_kernelINS0_13AUnaryFunctorIhhbZZZNS0_23logical_xor_kernel_cudaERNS_14TensorIteratorEENKUlvE0_clEvENKUlvE_clEvEUlhhE_EESt5arrayIPcLm2EELi4E23TrivialOffsetCalculatorILi1EjESD_NS0_6memory12LoadWithCastILi1EEENSE_13StoreWithCastILi1EEEEEviT_T0_T2_T3_T4_T5_)
        /*1b68*/ 	.word	0x0000001b


	//----- nvinfo : EIATTR_FRAME_SIZE
	.align		4
.L_1210:
        /*1b6c*/ 	.byte	0x04, 0x11
        /*1b6e*/ 	.short	(.L_1212 - .L_1211)
	.align		4
.L_1211:
        /*1b70*/ 	.word	index@(_ZN2at6native27unrolled_elementwise_kernelINS0_13AUnaryFunctorIhhbZZZNS0_23logical_xor_kernel_cudaERNS_14TensorIteratorEENKUlvE0_clEvENKUlvE_clEvEUlhhE_EESt5arrayIPcLm2EELi4E23TrivialOffsetCalculatorILi1EjESD_NS0_6memory12LoadWithCastILi1EEENSE_13StoreWithCastILi1EEEEEviT_T0_T2_T3_T4_T5_)
        /*1b74*/ 	.word	0x00000000


	//----- nvinfo : EIATTR_REGCOUNT
	.align		4
.L_1212:
        /*1b78*/ 	.byte	0x04, 0x2f
        /*1b7a*/ 	.short	(.L_1214 - .L_1213)
	.align		4
.L_1213:
        /*1b7c*/ 	.word	index@(_ZN2at6native18elementwise_kernelILi128ELi4EZNS0_15gpu_kernel_implINS0_13AUnaryFunctorIhhbZZZNS0_23logical_xor_kernel_cudaERNS_14TensorIteratorEENKUlvE0_clEvENKUlvE_clEvEUlhhE_EEEEvRNS_18TensorIteratorBaseERKT_EUliE_EEviT1_)
        /*1b80*/ 	.word	0x00000018


	//----- nvinfo : EIATTR_FRAME_SIZE
	.align		4
.L_1214:
        /*1b84*/ 	.byte	0x04, 0x11
        /*1b86*/ 	.short	(.L_1216 - .L_1215)
	.align		4
.L_1215:
        /*1b88*/ 	.word	index@(_ZN2at6native18elementwise_kernelILi128ELi4EZNS0_15gpu_kernel_implINS0_13AUnaryFunctorIhhbZZZNS0_23logical_xor_kernel_cudaERNS_14TensorIteratorEENKUlvE0_clEvENKUlvE_clEvEUlhhE_EEEEvRNS_18TensorIteratorBaseERKT_EUliE_EEviT1_)
        /*1b8c*/ 	.word	0x00000000


	//----- nvinfo : EIATTR_REGCOUNT
	.align		4
.L_1216:
        /*1b90*/ 	.byte	0x04, 0x2f
        /*1b92*/ 	.short	(.L_1218 - .L_1217)
	.align		4
.L_1217:
        /*1b94*/ 	.word	index@(_ZN2at6native29vectorized_elementwise_kernelILi8ENS0_13BinaryFunctorIaabZZZNS0_23logical_xor_kernel_cudaERNS_14TensorIteratorEENKUlvE0_clEvENKUlvE0_clEvEUlaaE_EESt5arrayIPcLm3EEEEviT0_T1_)
        /*1b98*/ 	.word	0x00000030


	//----- nvinfo : EIATTR_FRAME_SIZE
	.align		4
.L_1218:
        /*1b9c*/ 	.byte	0x04, 0x11
        /*1b9e*/ 	.short	(.L_1220 - .L_1219)
	.align		4
.L_1219:
        /*1ba0*/ 	.word	index@(_ZN2at6native29vectorized_elementwise_kernelILi8ENS0_13BinaryFunctorIaabZZZNS0_23logical_xor_kernel_cudaERNS_14TensorIteratorEENKUlvE0_clEvENKUlvE0_clEvEUlaaE_EESt5arrayIPcLm3EEEEviT0_T1_)
        /*1ba4*/ 	.word	0x00000000


	//----- nvinfo : EIATTR_REGCOUNT
	.align		4
.L_1220:
        /*1ba8*/ 	.byte	0x04, 0x2f
        /*1baa*/ 	.short	(.L_1222 - .L_1221)
	.align		4
.L_1221:
        /*1bac*/ 	.word	index@(_ZN2at6native29vectorized_elementwise_kernelILi4ENS0_13BinaryFunctorIaabZZZNS0_23logical_xor_kernel_cudaERNS_14TensorIteratorEENKUlvE0_clEvENKUlvE0_clEvEUlaaE_EESt5arrayIPcLm3EEEEviT0_T1_)
        /*1bb0*/ 	.word	0x00000030


	//----- nvinfo : EIATTR_FRAME_SIZE
	.align		4
.L_1222:
        /*1bb4*/ 	.byte	0x04, 0x11
        /*1bb6*/ 	.short	(.L_1224 - .L_1223)
	.align		4
.L_1223:
        /*1bb8*/ 	.word	index@(_ZN2at6native29vectorized_elementwise_kernelILi4ENS0_13BinaryFunctorIaabZZZNS0_23logical_xor_kernel_cudaERNS_14TensorIteratorEENKUlvE0_clEvENKUlvE0_clEvEUlaaE_EESt5arrayIPcLm3EEEEviT0_T1_)
        /*1bbc*/ 	.word	0x00000000


	//----- nvinfo : EIATTR_REGCOUNT
	.align		4
.L_1224:
        /*1bc0*/ 	.byte	0x04, 0x2f
        /*1bc2*/ 	.short	(.L_1226 - .L_1225)
	.align		4
.L_1225:
        /*1bc4*/ 	.word	index@(_ZN2at6native29vectorized_elementwise_kernelILi2ENS0_13BinaryFunctorIaabZZZNS0_23logical_xor_kernel_cudaERNS_14TensorIteratorEENKUlvE0_clEvENKUlvE0_clEvEUlaaE_EESt5arrayIPcLm3EEEEviT0_T1_)
        /*1bc8*/ 	.word	0x00000030


	//----- nvinfo : EIATTR_FRAME_SIZE
	.align		4
.L_1226:
        /*1bcc*/ 	.byte	0x04, 0x11
        /*1bce*/ 	.short	(.L_1228 - .L_1227)
	.align		4
.L_1227:
        /*1bd0*/ 	.word	index@(_ZN2at6native29vectorized_elementwise_kernelILi2ENS0_13BinaryFunctorIaabZZZNS0_23logical_xor_kernel_cudaERNS_14TensorIteratorEENKUlvE0_clEvENKUlvE0_clEvEUlaaE_EESt5arrayIPcLm3EEEEviT0_T1_)
        /*1bd4*/ 	.word	0x00000000


	//----- nvinfo : EIATTR_REGCOUNT
	.align		4
.L_1228:
        /*1bd8*/ 	.byte	0x04, 0x2f
        /*1bda*/ 	.short	(.L_1230 - .L_1229)
	.align		4
.L_1229:
        /*1bdc*/ 	.word	index@(_ZN2at6native27unrolled_elementwise_kernelINS0_13BinaryFunctorIaabZZZNS0_23logical_xor_kernel_cudaERNS_14TensorIteratorEENKUlvE0_clEvENKUlvE0_clEvEUlaaE_EESt5arrayIPcLm3EELi4E23TrivialOffsetCalculatorILi2EjESC_ILi1EjENS0_6memory15LoadWithoutCastENSF_16StoreWithoutCastEEEviT_T0_T2_T3_T4_T5_)
        /*1be0*/ 	.word	0x0000001e


	//----- nvinfo : EIATTR_FRAME_SIZE
	.align		4
.L_1230:
        /*1be4*/ 	.byte	0x04, 0x11
        /*1be6*/ 	.short	(.L_1232 - .L_1231)
	.align		4
.L_1231:
        /*1be8*/ 	.word	index@(_ZN2at6native27unrolled_elementwise_kernelINS0_13BinaryFunctorIaabZZZNS0_23logical_xor_kernel_cudaERNS_14TensorIteratorEENKUlvE0_clEvENKUlvE0_clEvEUlaaE_EESt5arrayIPcLm3EELi4E23TrivialOffsetCalculatorILi2EjESC_ILi1EjENS0_6memory15LoadWithoutCastENSF_16StoreWithoutCastEEEviT_T0_T2_T3_T4_T5_)
        /*1bec*/ 	.word	0x00000000


	//----- nvinfo : EIATTR_REGCOUNT
	.align		4
.L_1232:
        /*1bf0*/ 	.byte	0x04, 0x2f
        /*1bf2*/ 	.short	(.L_1234 - .L_1233)
	.align		4
.L_1233:
        /*1bf4*/ 	.word	index@(_ZN2at6native18elementwise_kernelILi128ELi4EZNS0_22gpu_kernel_impl_nocastINS0_13BinaryFunctorIaabZZZNS0_23logical_xor_kernel_cudaERNS_14TensorIteratorEENKUlvE0_clEvENKUlvE0_clEvEUlaaE_EEEEvRNS_18TensorIteratorBaseERKT_EUliE_EEviT1_)
        /*1bf8*/ 	.word	0x00000014


	//----- nvinfo : EIATTR_FRAME_SIZE
	.align		4
.L_1234:
        /*1bfc*/ 	.byte	0x04, 0x11
        /*1bfe*/ 	.short	(.L_1236 - .L_1235)
	.align		4
.L_1235:
        /*1c00*/ 	.word	index@(_ZN2at6native18elementwise_kernelILi128ELi4EZNS0_22gpu_kernel_impl_nocastINS0_13BinaryFunctorIaabZZZNS0_23logical_xor_kernel_cudaERNS_14TensorIteratorEENKUlvE0_clEvENKUlvE0_clEvEUlaaE_EEEEvRNS_18TensorIteratorBaseERKT_EUliE_EEviT1_)
        /*1c04*/ 	.word	0x00000000


	//----- nvinfo : EIATTR_REGCOUNT
	.align		4
.L_1236:
        /*1c08*/ 	.byte	0x04, 0x2f
        /*1c0a*/ 	.short	(.L_1238 - .L_1237)
	.align		4
.L_1237:
        /*1c0c*/ 	.word	index@(_ZN2at6native27unrolled_elementwise_kernelINS0_13BinaryFunctorIaabZZZNS0_23logical_xor_kernel_cudaERNS_14TensorIteratorEENKUlvE0_clEvENKUlvE0_clEvEUlaaE_EESt5arrayIPcLm3EELi4E23TrivialOffsetCalculatorILi2EjESC_ILi1EjENS0_6memory12LoadWithCastILi2EEENSF_13StoreWithCastILi1EEEEEviT_T0_T2_T3_T4_T5_)
        /*1c10*/ 	.word	0x0000001e


	//----- nvinfo : EIATTR_FRAME_SIZE
	.align		4
.L_1238:
        /*1c14*/ 	.byte	0x04, 0x11
        /*1c16*/ 	.short	(.L_1240 - .L_1239)
	.align		4
.L_1239:
        /*1c18*/ 	.word	index@(_ZN2at6native27unrolled_elementwise_kernelINS0_13BinaryFunctorIaabZZZNS0_23logical_xor_kernel_cudaERNS_14TensorIteratorEENKUlvE0_clEvENKUlvE0_clEvEUlaaE_EESt5arrayIPcLm3EELi4E23TrivialOffsetCalculatorILi2EjESC_ILi1EjENS0_6memory12LoadWithCastILi2EEENSF_13StoreWithCastILi1EEEEEviT_T0_T2_T3_T4_T5_)
        /*1c1c*/ 	.word	0x00000000


	//----- nvinfo : EIATTR_REGCOUNT
	.align		4
.L_1240:
        /*1c20*/ 	.byte	0x04, 0x2f
        /*1c22*/ 	.short	(.L_1242 - .L_1241)
	.align		4
.L_1241:
        /*1c24*/ 	.word	index@(_ZN2at6native18elementwise_kernelILi128ELi4EZNS0_15gpu_kernel_implINS0_13BinaryFunctorIaabZZZNS0_23logical_xor_kernel_cudaERNS_14TensorIteratorEENKUlvE0_clEvENKUlvE0_clEvEUlaaE_EEEEvRNS_18TensorIteratorBaseERKT_EUliE_EEviT1_)
        /*1c28*/ 	.word	0x00000018


	//----- nvinfo : EIATTR_FRAME_SIZE
	.align		4
.L_1242:
        /*1c2c*/ 	.byte	0x04, 0x11
        /*1c2e*/ 	.short	(.L_1244 - .L_1243)
	.align		4
.L_1243:
        /*1c30*/ 	.word	index@(_ZN2at6native18elementwise_kernelILi128ELi4EZNS0_15gpu_kernel_implINS0_13BinaryFunctorIaabZZZNS0_23logical_xor_kernel_cudaERNS_14TensorIteratorEENKUlvE0_clEvENKUlvE0_clEvEUlaaE_EEEEvRNS_18TensorIteratorBaseERKT_EUliE_EEviT1_)
        /*1c34*/ 	.word	0x00000000


	//----- nvinfo : EIATTR_REGCOUNT
	.align		4
.L_1244:
        /*1c38*/ 	.byte	0x04, 0x2f
        /*1c3a*/ 	.short	(.L_1246 - .L_1245)
	.align		4
.L_1245:
        /*1c3c*/ 	.word	index@(_ZN2at6native29vectorized_elementwise_kernelILi8ENS0_13AUnaryFunctorIaabZZZNS0_23logical_xor_kernel_cudaERNS_14TensorIteratorEENKUlvE0_clEvENKUlvE0_clEvEUlaaE_EESt5arrayIPcLm2EEEEviT0_T1_)
        /*1c40*/ 	.word	0x0000001c


	//----- nvinfo : EIATTR_FRAME_SIZE
	.align		4
.L_1246:
        /*1c44*/ 	.byte	0x04, 0x11
        /*1c46*/ 	.short	(.L_1248 - .L_1247)
	.align		4
.L_1247:
        /*1c48*/ 	.word	index@(_ZN2at6native29vectorized_elementwise_kernelILi8ENS0_13AUnaryFunctorIaabZZZNS0_23logical_xor_kernel_cudaERNS_14TensorIteratorEENKUlvE0_clEvENKUlvE0_clEvEUlaaE_EESt5arrayIPcLm2EEEEviT0_T1_)
        /*1c4c*/ 	.word	0x00000000


	//----- nvinfo : EIATTR_REGCOUNT
	.align		4
.L_1248:
        /*1c50*/ 	.byte	0x04, 0x2f
        /*1c52*/ 	.short	(.L_1250 - .L_1249)
	.align		4
.L_1249:
        /*1c54*/ 	.word	index@(_ZN2at6native29vectorized_elementwise_kernelILi4ENS0_13AUnaryFunctorIaabZZZNS0_23logical_xor_kernel_cudaERNS_14TensorIteratorEENKUlvE0_clEvENKUlvE0_clEvEUlaaE_EESt5arrayIPcLm2EEEEviT0_T1_)
        /*1c58*/ 	.word	0x0000001c


	//----- nvinfo : EIATTR_FRAME_SIZE
	.align		4
.L_1250:
        /*1c5c*/ 	.byte	0x04, 0x11
        /*1c5e*/ 	.short	(.L_1252 - .L_1251)
	.align		4
.L_1251:
        /*1c60*/ 	.word	index@(_ZN2at6native29vectorized_elementwise_kernelILi4ENS0_13AUnaryFunctorIaabZZZNS0_23logical_xor_kernel_cudaERNS_14TensorIteratorEENKUlvE0_clEvENKUlvE0_clEvEUlaaE_EESt5arrayIPcLm2EEEEviT0_T1_)
        /*1c64*/ 	.word	0x00000000


	//----- nvinfo : EIATTR_REGCOUNT
	.align		4
.L_1252:
        /*1c68*/ 	.byte	0x04, 0x2f
        /*1c6a*/ 	.short	(.L_1254 - .L_1253)
	.align		4
.L_1253:
        /*1c6c*/ 	.word	index@(_ZN2at6native29vectorized_elementwise_kernelILi2ENS0_13AUnaryFunctorIaabZZZNS0_23logical_xor_kernel_cudaERNS_14TensorIteratorEENKUlvE0_clEvENKUlvE0_clEvEUlaaE_EESt5arrayIPcLm2EEEEviT0_T1_)
        /*1c70*/ 	.word	0x0000001c


	//----- nvinfo : EIATTR_FRAME_SIZE
	.align		4
.L_1254:
        /*1c74*/ 	.byte	0x04, 0x11
        /*1c76*/ 	.short	(.L_1256 - .L_1255)
	.align		4
.L_1255:
        /*1c78*/ 	.word	index@(_ZN2at6native29vectorized_elementwise_kernelILi2ENS0_13AUnaryFunctorIaabZZZNS0_23logical_xor_kernel_cudaERNS_14TensorIteratorEENKUlvE0_clEvENKUlvE0_clEvEUlaaE_EESt5arrayIPcLm2EEEEviT0_T1_)
        /*1c7c*/ 	.word	0x00000000


	//----- nvinfo : EIATTR_REGCOUNT
	.align		4
.L_1256:
        /*1c80*/ 	.byte	0x04, 0x2f
        /*1c82*/ 	.short	(.L_1258 - .L_1257)
	.align		4
.L_1257:
        /*1c84*/ 	.word	index@(_ZN2at6native27unrolled_elementwise_kernelINS0_13AUnaryFunctorIaabZZZNS0_23logical_xor_kernel_cudaERNS_14TensorIteratorEENKUlvE0_clEvENKUlvE0_clEvEUlaaE_EESt5arrayIPcLm2EELi4E23TrivialOffsetCalculatorILi1EjESD_NS0_6memory15LoadWithoutCastENSE_16StoreWithoutCastEEEviT_T0_T2_T3_T4_T5_)
        /*1c88*/ 	.word	0x00000016


	//----- nvinfo : EIATTR_FRAME_SIZE
	.align		4
.L_1258:
        /*1c8c*/ 	.byte	0x04, 0x11
        /*1c8e*/ 	.short	(.L_1260 - .L_1259)
	.align		4
.L_1259:
        /*1c90*/ 	.word	index@(_ZN2at6native27unrolled_elementwise_kernelINS0_13AUnaryFunctorIaabZZZNS0_23logical_xor_kernel_cudaERNS_14TensorIteratorEENKUlvE0_clEvENKUlvE0_clEvEUlaaE_EESt5arrayIPcLm2EELi4E23TrivialOffsetCalculatorILi1EjESD_NS0_6memory15LoadWithoutCastENSE_16StoreWithoutCastEEEviT_T0_T2_T3_T4_T5_)
        /*1c94*/ 	.word	0x00000000


	//----- nvinfo : EIATTR_REGCOUNT
	.align		4
.L_1260:
        /*1c98*/ 	.byte	0x04, 0x2f
        /*1c9a*/ 	.short	(.L_1262 - .L_1261)
	.align		4
.L_1261:
        /*1c9c*/ 	.word	index@(_ZN2at6native18elementwise_kernelILi128ELi4EZNS0_22gpu_kernel_impl_nocastINS0_13AUnaryFunctorIaabZZZNS0_23logical_xor_kernel_cudaERNS_14TensorIteratorEENKUlvE0_clEvENKUlvE0_clEvEUlaaE_EEEEvRNS_18TensorIteratorBaseERKT_EUliE_EEviT1_)
        /*1ca0*/ 	.word	0x00000014


	//----- nvinfo : EIATTR_FRAME_SIZE
	.align		4
.L_1262:
        /*1ca4*/ 	.byte	0x04, 0x11
        /*1ca6*/ 	.short	(.L_1264 - .L_1263)
	.align		4
.L_1263:
        /*1ca8*/ 	.word	index@(_ZN2at6native18elementwise_kernelILi128ELi4EZNS0_22gpu_kernel_impl_nocastINS0_13AUnaryFunctorIaabZZZNS0_23logical_xor_kernel_cudaERNS_14TensorIteratorEENKUlvE0_clEvENKUlvE0_clEvEUlaaE_EEEEvRNS_18TensorIteratorBaseERKT_EUliE_EEviT1_)
        /*1cac*/ 	.word	0x00000000


	//----- nvinfo : EIATTR_REGCOUNT
	.align		4
.L_1264:
        /*1cb0*/ 	.byte	0x04, 0x2f
        /*1cb2*/ 	.short	(.L_1266 - .L_1265)
	.align		4
.L_1265:
        /*1cb4*/ 	.word	index@(_ZN2at6native27unrolled_elementwise_kernelINS0_13AUnaryFunctorIaabZZZNS0_23logical_xor_kernel_cudaERNS_14TensorIteratorEENKUlvE0_clEvENKUlvE0_clEvEUlaaE_EESt5arrayIPcLm2EELi4E23TrivialOffsetCalculatorILi1EjESD_NS0_6memory12LoadWithCastILi1EEENSE_13StoreWithCastILi1EEEEEviT_T0_T2_T3_T4_T5_)
        /*1cb8*/ 	.word	0x0000001b


	//----- nvinfo : EIATTR_FRAME_SIZE
	.align		4
.L_1266:
        /*1cbc*/ 	.byte	0x04, 0x11
        /*1cbe*/ 	.short	(.L_1268 - .L_1267)
	.align		4
.L_1267:
        /*1cc0*/ 	.word	index@(_ZN2at6native27unrolled_elementwise_kernelINS0_13AUnaryFunctorIaabZZZNS0_23logical_xor_kernel_cudaERNS_14TensorIteratorEENKUlvE0_clEvENKUlvE0_clEvEUlaaE_EESt5arrayIPcLm2EELi4E23TrivialOffsetCalculatorILi1EjESD_NS0_6memory12LoadWithCastILi1EEENSE_13StoreWithCastILi1EEEEEviT_T0_T2_T3_T4_T5_)
        /*1cc4*/ 	.word	0x00000000


	//----- nvinfo : EIATTR_REGCOUNT
	.align		4
.L_1268:
        /*1cc8*/ 	.byte	0x04, 0x2f
        /*1cca*/ 	.short	(.L_1270 - .L_1269)
	.align		4
.L_1269:
        /*1ccc*/ 	.word	index@(_ZN2at6native18elementwise_kernelILi128ELi4EZNS0_15gpu_kernel_implINS0_13AUnaryFunctorIaabZZZNS0_23logical_xor_kernel_cudaERNS_14TensorIteratorEENKUlvE0_clEvENKUlvE0_clEvEUlaaE_EEEEvRNS_18TensorIteratorBaseERKT_EUliE_EEviT1_)
        /*1cd0*/ 	.word	0x00000018


	//----- nvinfo : EIATTR_FRAME_SIZE
	.align		4
.L_1270:
        /*1cd4*/ 	.byte	0x04, 0x11
        /*1cd6*/ 	.short	(.L_1272 - .L_1271)
	.align		4
.L_1271:
        /*1cd8*/ 	.word	index@(_ZN2at6native18elementwise_kernelILi128ELi4EZNS0_15gpu_kernel_implINS0_13AUnaryFunctorIaabZZZNS0_23logical_xor_kernel_cudaERNS_14TensorIteratorEENKUlvE0_clEvENKUlvE0_clEvEUlaaE_EEEEvRNS_18TensorIteratorBaseERKT_EUliE_EEviT1_)
        /*1cdc*/ 	.word	0x00000000


	//----- nvinfo : EIATTR_REGCOUNT
	.align		4
.L_1272:
        /*1ce0*/ 	.byte	0x04, 0x2f
        /*1ce2*/ 	.short	(.L_1274 - .L_1273)
	.align		4
.L_1273:
        /*1ce4*/ 	.word	index@(_ZN2at6native29vectorized_elementwise_kernelILi8ENS0_13BinaryFunctorIiibZZZNS0_23logical_xor_kernel_cudaERNS_14TensorIteratorEENKUlvE0_clEvENKUlvE1_clEvEUliiE_EESt5arrayIPcLm3EEEEviT0_T1_)
        /*1ce8*/ 	.word	0x00000020


	//----- nvinfo : EIATTR_FRAME_SIZE
	.align		4
.L_1274:
        /*1cec*/ 	.byte	0x04, 0x11
        /*1cee*/ 	.short	(.L_1276 - .L_1275)
	.align		4
.L_1275:
        /*1cf0*/ 	.word	index@(_ZN2at6native29vectorized_elementwise_kernelILi8ENS0_13BinaryFunctorIiibZZZNS0_23logical_xor_kernel_cudaERNS_14TensorIteratorEENKUlvE0_clEvENKUlvE1_clEvEUliiE_EESt5arrayIPcLm3EEEEviT0_T1_)
        /*1cf4*/ 	.word	0x00000000


	//----- nvinfo : EIATTR_REGCOUNT
	.align		4
.L_1276:
        /*1cf8*/ 	.byte	0x04, 0x2f
        /*1cfa*/ 	.short	(.L_1278 - .L_1277)
	.align		4
.L_1277:
        /*1cfc*/ 	.word	index@(_ZN2at6native29vectorized_elementwise_kernelILi4ENS0_13BinaryFunctorIiibZZZNS0_23logical_xor_kernel_cudaERNS_14TensorIteratorEENKUlvE0_clEvENKUlvE1_clEvEUliiE_EESt5arrayIPcLm3EEEEviT0_T1_)
        /*1d00*/ 	.word	0x00000020


	//----- nvinfo : EIATTR_FRAME_SIZE
	.align		4
.L_1278:
        /*1d04*/ 	.byte	0x04, 0x11
        /*1d06*/ 	.short	(.L_1280 - .L_1279)
	.align		4
.L_1279:
        /*1d08*/ 	.word	index@(_ZN2at6native29vectorized_elementwise_kernelILi4ENS0_13BinaryFunctorIiibZZZNS0_23logical_xor_kernel_cudaERNS_14TensorIteratorEENKUlvE0_clEvENKUlvE1_clEvEUliiE_EESt5arrayIPcLm3EEEEviT0_T1_)
        /*1d0c*/ 	.word	0x00000000


	//----- nvinfo : EIATTR_REGCOUNT
	.align		4
.L_1280:
        /*1d10*/ 	.byte	0x04, 0x2f
        /*1d12*/ 	.short	(.L_1282 - .L_1281)
	.align		4
.L_1281:
        /*1d14*/ 	.word	index@(_ZN2at6native29vectorized_elementwise_kernelILi2ENS0_13BinaryFunctorIiibZZZNS0_23logical_xor_kernel_cudaERNS_14TensorIteratorEENKUlvE0_clEvENKUlvE1_clEvEUliiE_EESt5arrayIPcLm3EEEEviT0_T1_)
        /*1d18*/ 	.word	0x00000020


	//----- nvinfo : EIATTR_FRAME_SIZE
	.align		4
.L_1282:
        /*1d1c*/ 	.byte	0x04, 0x11
        /*1d1e*/ 	.short	(.L_1284 - .L_1283)
	.align		4
.L_1283:
        /*1d20*/ 	.word	index@(_ZN2at6native29vectorized_elementwise_kernelILi2ENS0_13BinaryFunctorIiibZZZNS0_23logical_xor_kernel_cudaERNS_14TensorIteratorEENKUlvE0_clEvENKUlvE1_clEvEUliiE_EESt5arrayIPcLm3EEEEviT0_T1_)
        /*1d24*/ 	.word	0x00000000


	//----- nvinfo : EIATTR_REGCOUNT
	.align		4
.L_1284:
        /*1d28*/ 	.byte	0x04, 0x2f
        /*1d2a*/ 	.short	(.L_1286 - .L_1285)
	.align		4
.L_1285:
        /*1d2c*/ 	.word	index@(_ZN2at6native27unrolled_elementwise_kernelINS0_13BinaryFunctorIiibZZZNS0_23logical_xor_kernel_cudaERNS_14TensorIteratorEENKUlvE0_clEvENKUlvE1_clEvEUliiE_EESt5arrayIPcLm3EELi4E23TrivialOffsetCalculatorILi2EjESC_ILi1EjENS0_6memory15LoadWithoutCastENSF_16StoreWithoutCastEEEviT_T0_T2_T3_T4_T5_)
        /*1d30*/ 	.word	0x0000001e


	//----- nvinfo : EIATTR_FRAME_SIZE
	.align		4
.L_1286:
        /*1d34*/ 	.byte	0x04, 0x11
        /*1d36*/ 	.short	(.L_1288 - .L_1287)
	.align		4
.L_1287:
        /*1d38*/ 	.word	index@(_ZN2at6native27unrolled_elementwise_kernelINS0_13BinaryFunctorIiibZZZNS0_23logical_xor_kernel_cudaERNS_14TensorIteratorEENKUlvE0_clEvENKUlvE1_clEvEUliiE_EESt5arrayIPcLm3EELi4E23TrivialOffsetCalculatorILi2EjESC_ILi1EjENS0_6memory15LoadWithoutCastENSF_16StoreWithoutCastEEEviT_T0_T2_T3_T4_T5_)
        /*1d3c*/ 	.word	0x00000000


	//----- nvinfo : EIATTR_REGCOUNT
	.align		4
.L_1288:
        /*1d40*/ 	.byte	0x04, 0x2f
        /*1d42*/ 	.short	(.L_1290 - .L_1289)
	.align		4
.L_1289:
        /*1d44*/ 	.word	index@(_ZN2at6native18elementwise_kernelILi128ELi4EZNS0_22gpu_kernel_impl_nocastINS0_13BinaryFunctorIiibZZZNS0_23logical_xor_kernel_cudaERNS_14TensorIteratorEENKUlvE0_clEvENKUlvE1_clEvEUliiE_EEEEvRNS_18TensorIteratorBaseERKT_EUliE_EEviT1_)
        /*1d48*/ 	.word	0x00000014


	//----- nvinfo : EIATTR_FRAME_SIZE
	.align		4
.L_1290:
        /*1d4c*/ 	.byte	0x04, 0x11
        /*1d4e*/ 	.short	(.L_1292 - .L_1291)
	.align		4
.L_1291:
        /*1d50*/ 	.word	index@(_ZN2at6native18elementwise_kernelILi128ELi4EZNS0_22gpu_kernel_impl_nocastINS0_13BinaryFunctorIiibZZZNS0_23logical_xor_kernel_cudaERNS_14TensorIteratorEENKUlvE0_clEvENKUlvE1_clEvEUliiE_EEEEvRNS_18TensorIteratorBaseERKT_EUliE_EEviT1_)
        /*1d54*/ 	.word	0x00000000


	//----- nvinfo : EIATTR_REGCOUNT
	.align		4
.L_1292:
        /*1d58*/ 	.byte	0x04, 0x2f
        /*1d5a*/ 	.short	(.L_1294 - .L_1293)
	.align		4
.L_1293:
        /*1d5c*/ 	.word	index@(_ZN2at6native27unrolled_elementwise_kernelINS0_13BinaryFunctorIiibZZZNS0_23logical_xor_kernel_cudaERNS_14TensorIteratorEENKUlvE0_clEvENKUlvE1_clEvEUliiE_EESt5arrayIPcLm3EELi4E23TrivialOffsetCalculatorILi2EjESC_ILi1EjENS0_6memory12LoadWithCastILi2EEENSF_13StoreWithCastILi1EEEEEviT_T0_T2_T3_T4_T5_)
        /*1d60*/ 	.word	0x0000001e


	//----- nvinfo : EIATTR_FRAME_SIZE
	.align		4
.L_1294:
        /*1d64*/ 	.byte	0x04, 0x11
        /*1d66*/ 	.short	(.L_1296 - .L_1295)
	.align		4
.L_1295:
        /*1d68*/ 	.word	index@(_ZN2at6native27unrolled_elementwise_kernelINS0_13BinaryFunctorIiibZZZNS0_23logical_xor_kernel_cudaERNS_14TensorIteratorEENKUlvE0_clEvENKUlvE1_clEvEUliiE_EESt5arrayIPcLm3EELi4E23TrivialOffsetCalculatorILi2EjESC_ILi1EjENS0_6memory12LoadWithCastILi2EEENSF_13StoreWithCastILi1EEEEEviT_T0_T2_T3_T4_T5_)
        /*1d6c*/ 	.word	0x00000000


	//----- nvinfo : EIATTR_REGCOUNT
	.align		4
.L_1296:
        /*1d70*/ 	.byte	0x04, 0x2f
        /*1d72*/ 	.short	(.L_1298 - .L_1297)
	.align		4
.L_1297:
        /*1d74*/ 	.word	index@(_ZN2at6native18elementwise_kernelILi128ELi4EZNS0_15gpu_kernel_implINS0_13BinaryFunctorIiibZZZNS0_23logical_xor_kernel_cudaERNS_14TensorIteratorEENKUlvE0_clEvENKUlvE1_clEvEUliiE_EEEEvRNS_18TensorIteratorBaseERKT_EUliE_EEviT1_)
        /*1d78*/ 	.word	0x00000018


	//----- nvinfo : EIATTR_FRAME_SIZE
	.align		4
.L_1298:
        /*1d7c*/ 	.byte	0x04, 0x11
        /*1d7e*/ 	.short	(.L_1300 - .L_1299)
	.align		4
.L_1299:
        /*1d80*/ 	.word	index@(_ZN2at6native18elementwise_kernelILi128ELi4EZNS0_15gpu_kernel_implINS0_13BinaryFunctorIiibZZZNS0_23logical_xor_kernel_cudaERNS_14TensorIteratorEENKUlvE0_clEvENKUlvE1_clEvEUliiE_EEEEvRNS_18TensorIteratorBaseERKT_EUliE_EEviT1_)
        /*1d84*/ 	.word	0x00000000


	//----- nvinfo : EIATTR_REGCOUNT
	.align		4
.L_1300:
        /*1d88*/ 	.byte	0x04, 0x2f
        /*1d8a*/ 	.short	(.L_1302 - .L_1301)
	.align		4
.L_1301:
        /*1d8c*/ 	.word	index@(_ZN2at6native29vectorized_elementwise_kernelILi8ENS0_13AUnaryFunctorIiibZZZNS0_23logical_xor_kernel_cudaERNS_14TensorIteratorEENKUlvE0_clEvENKUlvE1_clEvEUliiE_EESt5arrayIPcLm2EEEEviT0_T1_)
        /*1d90*/ 	.word	0x00000020


	//----- nvinfo : EIATTR_FRAME_SIZE
	.align		4
.L_1302:
        /*1d94*/ 	.byte	0x04, 0x11
        /*1d96*/ 	.short	(.L_1304 - .L_1303)
	.align		4
.L_1303:
        /*1d98*/ 	.word	index@(_ZN2at6native29vectorized_elementwise_kernelILi8ENS0_13AUnaryFunctorIiibZZZNS0_23logical_xor_kernel_cudaERNS_14TensorIteratorEENKUlvE0_clEvENKUlvE1_clEvEUliiE_EESt5arrayIPcLm2EEEEviT0_T1_)
        /*1d9c*/ 	.word	0x00000000


	//----- nvinfo : EIATTR_REGCOUNT
	.align		4
.L_1304:
        /*1da0*/ 	.byte	0x04, 0x2f
        /*1da2*/ 	.short	(.L_1306 - .L_1305)
	.align		4
.L_1305:
        /*1da4*/ 	.word	index@(_ZN2at6native29vectorized_elementwise_kernelILi4ENS0_13AUnaryFunctorIiibZZZNS0_23logical_xor_kernel_cudaERNS_14TensorIteratorEENKUlvE0_clEvENKUlvE1_clEvEUliiE_EESt5arrayIPcLm2EEEEviT0_T1_)
        /*1da8*/ 	.word	0x00000020


	//----- nvinfo : EIATTR_FRAME_SIZE
	.align		4
.L_1306:
        /*1dac*/ 	.byte	0x04, 0x11
        /*1dae*/ 	.short	(.L_1308 - .L_1307)
	.align		4
.L_1307:
        /*1db0*/ 	.word	index@(_ZN2at6native29vectorized_elementwise_kernelILi4ENS0_13AUnaryFunctorIiibZZZNS0_23logical_xor_kernel_cudaERNS_14TensorIteratorEENKUlvE0_clEvENKUlvE1_clEvEUliiE_EESt5arrayIPcLm2EEEEviT0_T1_)
        /*1db4*/ 	.word	0x00000000


	//----- nvinfo : EIATTR_REGCOUNT
	.align		4
.L_1308:
        /*1db8*/ 	.byte	0x04, 0x2f
        /*1dba*/ 	.short	(.L_1310 - .L_1309)
	.align		4
.L_1309:
        /*1dbc*/ 	.word	index@(_ZN2at6native29vectorized_elementwise_kernelILi2ENS0_13AUnaryFunctorIiibZZZNS0_23logical_xor_kernel_cudaERNS_14TensorIteratorEENKUlvE0_clEvENKUlvE1_clEvEUliiE_EESt5arrayIPcLm2EEEEviT0_T1_)
        /*1dc0*/ 	.word	0x00000020


	//----- nvinfo : EIATTR_FRAME_SIZE
	.align		4
.L_1310:
        /*1dc4*/ 	.byte	0x04, 0x11
        /*1dc6*/ 	.short	(.L_1312 - .L_1311)
	.align		4
.L_1311:
        /*1dc8*/ 	.word	index@(_ZN2at6native29vectorized_elementwise_kernelILi2ENS0_13AUnaryFunctorIiibZZZNS0_23logical_xor_kernel_cudaERNS_14TensorIteratorEENKUlvE0_clEvENKUlvE1_clEvEUliiE_EESt5arrayIPcLm2EEEEviT0_T1_)
        /*1dcc*/ 	.word	0x00000000


	//----- nvinfo : EIATTR_REGCOUNT
	.align		4
.L_1312:
        /*1dd0*/ 	.byte	0x04, 0x2f
        /*1dd2*/ 	.short	(.L_1314 - .L_1313)
	.align		4
.L_1313:
        /*1dd4*/ 	.word	index@(_ZN2at6native27unrolled_elementwise_kernelINS0_13AUnaryFunctorIiibZZZNS0_23logical_xor_kernel_cudaERNS_14TensorIteratorEENKUlvE0_clEvENKUlvE1_clEvEUliiE_EESt5arrayIPcLm2EELi4E23TrivialOffsetCalculatorILi1EjESD_NS0_6memory15LoadWithoutCastENSE_16StoreWithoutCastEEEviT_T0_T2_T3_T4_T5_)
        /*1dd8*/ 	.word	0x00000016


	//----- nvinfo : EIATTR_FRAME_SIZE
	.align		4
.L_1314:
        /*1ddc*/ 	.byte	0x04, 0x11
        /*1dde*/ 	.short	(.L_1316 - .L_1315)
	.align		4
.L_1315:
        /*1de0*/ 	.word	index@(_ZN2at6native27unrolled_elementwise_kernelINS0_13AUnaryFunctorIiibZZZNS0_23logical_xor_kernel_cudaERNS_14TensorIteratorEENKUlvE0_clEvENKUlvE1_clEvEUliiE_EESt5arrayIPcLm2EELi4E23TrivialOffsetCalculatorILi1EjESD_NS0_6memory15LoadWithoutCastENSE_16StoreWithoutCastEEEviT_T0_T2_T3_T4_T5_)
        /*1de4*/ 	.word	0x00000000


	//----- nvinfo : EIATTR_REGCOUNT
	.align		4
.L_1316:
        /*1de8*/ 	.byte	0x04, 0x2f
        /*1dea*/ 	.short	(.L_1318 - .L_1317)
	.align		4
.L_1317:
        /*1dec*/ 	.word	index@(_ZN2at6native18elementwise_kernelILi128ELi4EZNS0_22gpu_kernel_impl_nocastINS0_13AUnaryFunctorIiibZZZNS0_23logical_xor_kernel_cudaERNS_14TensorIteratorEENKUlvE0_clEvENKUlvE1_clEvEUliiE_EEEEvRNS_18TensorIteratorBaseERKT_EUliE_EEviT1_)
        /*1df0*/ 	.word	0x00000014


	//----- nvinfo : EIATTR_FRAME_SIZE
	.align		4
.L_1318:
        /*1df4*/ 	.byte	0x04, 0x11
        /*1df6*/ 	.short	(.L_1320 - .L_1319)
	.align		4
.L_1319:
        /*1df8*/ 	.word	index@(_ZN2at6native18elementwise_kernelILi128ELi4EZNS0_22gpu_kernel_impl_nocastINS0_13AUnaryFunctorIiibZZZNS0_23logical_xor_kernel_cudaERNS_14TensorIteratorEENKUlvE0_clEvENKUlvE1_clEvEUliiE_EEEEvRNS_18TensorIteratorBaseERKT_EUliE_EEviT1_)
        /*1dfc*/ 	.word	0x00000000


	//----- nvinfo : EIATTR_REGCOUNT
	.align		4
.L_1320:
        /*1e00*/ 	.byte	0x04, 0x2f
        /*1e02*/ 	.short	(.L_1322 - .L_1321)
	.align		4
.L_1321:
        /*1e04*/ 	.word	index@(_ZN2at6native27unrolled_elementwise_kernelINS0_13AUnaryFunctorIiibZZZNS0_23logical_xor_kernel_cudaERNS_14TensorIteratorEENKUlvE0_clEvENKUlvE1_clEvEUliiE_EESt5arrayIPcLm2EELi4E23TrivialOffsetCalculatorILi1EjESD_NS0_6memory12LoadWithCastILi1EEENSE_13StoreWithCastILi1EEEEEviT_T0_T2_T3_T4_T5_)
        /*1e08*/ 	.word	0x0000001a


	//----- nvinfo : EIATTR_FRAME_SIZE
	.align		4
.L_1322:
        /*1e0c*/ 	.byte	0x04, 0x11
        /*1e0e*/ 	.short	(.L_1324 - .L_1323)
	.align		4
.L_1323:
        /*1e10*/ 	.word	index@(_ZN2at6native27unrolled_elementwise_kernelINS0_13AUnaryFunctorIiibZZZNS0_23logical_xor_kernel_cudaERNS_14TensorIteratorEENKUlvE0_clEvENKUlvE1_clEvEUliiE_EESt5arrayIPcLm2EELi4E23TrivialOffsetCalculatorILi1EjESD_NS0_6memory12LoadWithCastILi1EEENSE_13StoreWithCastILi1EEEEEviT_T0_T2_T3_T4_T5_)
        /*1e14*/ 	.word	0x00000000


	//----- nvinfo : EIATTR_REGCOUNT
	.align		4
.L_1324:
        /*1e18*/ 	.byte	0x04, 0x2f
        /*1e1a*/ 	.short	(.L_1326 - .L_1325)
	.align		4
.L_1325:
        /*1e1c*/ 	.word	index@(_ZN2at6native18elementwise_kernelILi128ELi4EZNS0_15gpu_kernel_implINS0_13AUnaryFunctorIiibZZZNS0_23logical_xor_kernel_cudaERNS_14TensorIteratorEENKUlvE0_clEvENKUlvE1_clEvEUliiE_EEEEvRNS_18TensorIteratorBaseERKT_EUliE_EEviT1_)
        /*1e20*/ 	.word	0x00000018


	//----- nvinfo : EIATTR_FRAME_SIZE
	.align		4
.L_1326:
        /*1e24*/ 	.byte	0x04, 0x11
        /*1e26*/ 	.short	(.L_1328 - .L_1327)
	.align		4
.L_1327:
        /*1e28*/ 	.word	index@(_ZN2at6native18elementwise_kernelILi128ELi4EZNS0_15gpu_kernel_implINS0_13AUnaryFunctorIiibZZZNS0_23logical_xor_kernel_cudaERNS_14TensorIteratorEENKUlvE0_clEvENKUlvE1_clEvEUliiE_EEEEvRNS_18TensorIteratorBaseERKT_EUliE_EEviT1_)
        /*1e2c*/ 	.word	0x00000000


	//----- nvinfo : EIATTR_REGCOUNT
	.align		4
.L_1328:
        /*1e30*/ 	.byte	0x04, 0x2f
        /*1e32*/ 	.short	(.L_1330 - .L_1329)
	.align		4
.L_1329:
        /*1e34*/ 	.word	index@(_ZN2at6native29vectorized_elementwise_kernelILi8ENS0_13BinaryFunctorIllbZZZNS0_23logical_xor_kernel_cudaERNS_14TensorIteratorEENKUlvE0_clEvENKUlvE2_clEvEUlllE_EESt5arrayIPcLm3EEEEviT0_T1_)
        /*1e38*/ 	.word	0x00000024


	//----- nvinfo : EIATTR_FRAME_SIZE
	.align		4
.L_1330:
        /*1e3c*/ 	.byte	0x04, 0x11
        /*1e3e*/ 	.short	(.L_1332 - .L_1331)
	.align		4
.L_1331:
        /*1e40*/ 	.word	index@(_ZN2at6native29vectorized_elementwise_kernelILi8ENS0_13BinaryFunctorIllbZZZNS0_23logical_xor_kernel_cudaERNS_14TensorIteratorEENKUlvE0_clEvENKUlvE2_clEvEUlllE_EESt5arrayIPcLm3EEEEviT0_T1_)
        /*1e44*/ 	.word	0x00000000


	//----- nvinfo : EIATTR_REGCOUNT
	.align		4
.L_1332:
        /*1e48*/ 	.byte	0x04, 0x2f
        /*1e4a*/ 	.short	(.L_1334 - .L_1333)
	.align		4
.L_1333:
        /*1e4c*/ 	.word	index@(_ZN2at6native29vectorized_elementwise_kernelILi4ENS0_13BinaryFunctorIllbZZZNS0_23logical_xor_kernel_cudaERNS_14TensorIteratorEENKUlvE0_clEvENKUlvE2_clEvEUlllE_EESt5arrayIPcLm3EEEEviT0_T1_)
        /*1e50*/ 	.word	0x00000024


	//----- nvinfo : EIATTR_FRAME_SIZE
	.align		4
.L_1334:
        /*1e54*/ 	.byte	0x04, 0x11
        /*1e56*/ 	.short	(.L_1336 - .L_1335)
	.align		4
.L_1335:
        /*1e58*/ 	.word	index@(_ZN2at6native29vectorized_elementwise_kernelILi4ENS0_13BinaryFunctorIllbZZZNS0_23logical_xor_kernel_cudaERNS_14TensorIteratorEENKUlvE0_clEvENKUlvE2_clEvEUlllE_EESt5arrayIPcLm3EEEEviT0_T1_)
        /*1e5c*/ 	.word	0x00000000


	//----- nvinfo : EIATTR_REGCOUNT
	.align		4
.L_1336:
        /*1e60*/ 	.byte	0x04, 0x2f
        /*1e62*/ 	.short	(.L_1338 - .L_1337)
	.align		4
.L_1337:
        /*1e64*/ 	.word	index@(_ZN2at6native29vectorized_elementwise_kernelILi2ENS0_13BinaryFunctorIllbZZZNS0_23logical_xor_kernel_cudaERNS_14TensorIteratorEENKUlvE0_clEvENKUlvE2_clEvEUlllE_EESt5arrayIPcLm3EEEEviT0_T1_)
        /*1e68*/ 	.word	0x00000020


	//----- nvinfo : EIATTR_FRAME_SIZE
	.align		4
.L_1338:
        /*1e6c*/ 	.byte	0x04, 0x11
        /*1e6e*/ 	.short	(.L_1340 - .L_1339)
	.align		4
.L_1339:
        /*1e70*/ 	.word	index@(_ZN2at6native29vectorized_elementwise_kernelILi2ENS0_13BinaryFunctorIllbZZZNS0_23logical_xor_kernel_cudaERNS_14TensorIteratorEENKUlvE0_clEvENKUlvE2_clEvEUlllE_EESt5arrayIPcLm3EEEEviT0_T1_)
        /*1e74*/ 	.word	0x00000000


	//----- nvinfo : EIATTR_REGCOUNT
	.align		4
.L_1340:
        /*1e78*/ 	.byte	0x04, 0x2f
        /*1e7a*/ 	.short	(.L_1342 - .L_1341)
	.align		4
.L_1341:
        /*1e7c*/ 	.word	index@(_ZN2at6native27unrolled_elementwise_kernelINS0_13BinaryFunctorIllbZZZNS0_23logical_xor_kernel_cudaERNS_14TensorIteratorEENKUlvE0_clEvENKUlvE2_clEvEUlllE_EESt5arrayIPcLm3EELi4E23TrivialOffsetCalculatorILi2EjESC_ILi1EjENS0_6memory15LoadWithoutCastENSF_16StoreWithoutCastEEEviT_T0_T2_T3_T4_T5_)
        /*1e80*/ 	.word	0x00000018


	//----- nvinfo : EIATTR_FRAME_SIZE
	.align		4
.L_1342:
        /*1e84*/ 	.byte	0x04, 0x11
        /*1e86*/ 	.short	(.L_1344 - .L_1343)
	.align		4
.L_1343:
        /*1e88*/ 	.word	index@(_ZN2at6native27unrolled_elementwise_kernelINS0_13BinaryFunctorIllbZZZNS0_23logical_xor_kernel_cudaERNS_14TensorIteratorEENKUlvE0_clEvENKUlvE2_clEvEUlllE_EESt5arrayIPcLm3EELi4E23TrivialOffsetCalculatorILi2EjESC_ILi1EjENS0_6memory15LoadWithoutCastENSF_16StoreWithoutCastEEEviT_T0_T2_T3_T4_T5_)
        /*1e8c*/ 	.word	0x00000000


	//----- nvinfo : EIATTR_REGCOUNT
	.align		4
.L_1344:
        /*1e90*/ 	.byte	0x04, 0x2f
        /*1e92*/ 	.short	(.L_1346 - .L_1345)
	.align		4
.L_1345:
        /*1e94*/ 	.word	index@(_ZN2at6native18elementwise_kernelILi128ELi4EZNS0_22gpu_kernel_impl_nocastINS0_13BinaryFunctorIllbZZZNS0_23logical_xor_kernel_cudaERNS_14TensorIteratorEENKUlvE0_clEvENKUlvE2_clEvEUlllE_EEEEvRNS_18TensorIteratorBaseERKT_EUliE_EEviT1_)
        /*1e98*/ 	.word	0x00000014


	//----- nvinfo : EIATTR_FRAME_SIZE
	.align		4
.L_1346:
        /*1e9c*/ 	.byte	0x04, 0x11
        /*1e9e*/ 	.short	(.L_1348 - .L_1347)
	.align		4
.L_1347:
        /*1ea0*/ 	.word	index@(_ZN2at6native18elementwise_kernelILi128ELi4EZNS0_22gpu_kernel_impl_nocastINS0_13BinaryFunctorIllbZZZNS0_23logical_xor_kernel_cudaERNS_14TensorIteratorEENKUlvE0_clEvENKUlvE2_clEvEUlllE_EEEEvRNS_18TensorIteratorBaseERKT_EUliE_EEviT1_)
        /*1ea4*/ 	.word	0x00000000


	//----- nvinfo : EIATTR_REGCOUNT
	.align		4
.L_1348:
        /*1ea8*/ 	.byte	0x04, 0x2f
        /*1eaa*/ 	.short	(.L_1350 - .L_1349)
	.align		4
.L_1349:
        /*1eac*/ 	.word	index@(_ZN2at6native27unrolled_elementwise_kernelINS0_13BinaryFunctorIllbZZZNS0_23logical_xor_kernel_cudaERNS_14TensorIteratorEENKUlvE0_clEvENKUlvE2_clEvEUlllE_EESt5arrayIPcLm3EELi4E23TrivialOffsetCalculatorILi2EjESC_ILi1EjENS0_6memory12LoadWithCastILi2EEENSF_13StoreWithCastILi1EEEEEviT_T0_T2_T3_T4_T5_)
        /*1eb0*/ 	.word	0x00000020


	//----- nvinfo : EIATTR_FRAME_SIZE
	.align		4
.L_1350:
        /*1eb4*/ 	.byte	0x04, 0x11
        /*1eb6*/ 	.short	(.L_1352 - .L_1351)
	.align		4
.L_1351:
        /*1eb8*/ 	.word	index@(_ZN2at6native27unrolled_elementwise_kernelINS0_13BinaryFunctorIllbZZZNS0_23logical_xor_kernel_cudaERNS_14TensorIteratorEENKUlvE0_clEvENKUlvE2_clEvEUlllE_EESt5arrayIPcLm3EELi4E23TrivialOffsetCalculatorILi2EjESC_ILi1EjENS0_6memory12LoadWithCastILi2EEENSF_13StoreWithCastILi1EEEEEviT_T0_T2_T3_T4_T5_)
        /*1ebc*/ 	.word	0x00000000


	//----- nvinfo : EIATTR_REGCOUNT
	.align		4
.L_1352:
        /*1ec0*/ 	.byte	0x04, 0x2f
        /*1ec2*/ 	.short	(.L_1354 - .L_1353)
	.align		4
.L_1353:
        /*1ec4*/ 	.word	index@(_ZN2at6native18elementwise_kernelILi128ELi4EZNS0_15gpu_kernel_implINS0_13BinaryFunctorIllbZZZNS0_23logical_xor_kernel_cudaERNS_14TensorIteratorEENKUlvE0_clEvENKUlvE2_clEvEUlllE_EEEEvRNS_18TensorIteratorBaseERKT_EUliE_EEviT1_)
        /*1ec8*/ 	.word	0x0000001a


	//----- nvinfo : EIATTR_FRAME_SIZE
	.align		4
.L_1354:
        /*1ecc*/ 	.byte	0x04, 0x11
        /*1ece*/ 	.short	(.L_1356 - .L_1355)
	.align		4
.L_1355:
        /*1ed0*/ 	.word	index@(_ZN2at6native18elementwise_kernelILi128ELi4EZNS0_15gpu_kernel_implINS0_13BinaryFunctorIllbZZZNS0_23logical_xor_kernel_cudaERNS_14TensorIteratorEENKUlvE0_clEvENKUlvE2_clEvEUlllE_EEEEvRNS_18TensorIteratorBaseERKT_EUliE_EEviT1_)
        /*1ed4*/ 	.word	0x00000000


	//----- nvinfo : EIATTR_REGCOUNT
	.align		4
.L_1356:
        /*1ed8*/ 	.byte	0x04, 0x2f
        /*1eda*/ 	.short	(.L_1358 - .L_1357)
	.align		4
.L_1357:
        /*1edc*/ 	.word	index@(_ZN2at6native29vectorized_elementwise_kernelILi8ENS0_13AUnaryFunctorIllbZZZNS0_23logical_xor_kernel_cudaERNS_14TensorIteratorEENKUlvE0_clEvENKUlvE2_clEvEUlllE_EESt5arrayIPcLm2EEEEviT0_T1_)
        /*1ee0*/ 	.word	0x0000001a


	//----- nvinfo : EIATTR_FRAME_SIZE
	.align		4
.L_1358:
        /*1ee4*/ 	.byte	0x04, 0x11
        /*1ee6*/ 	.short	(.L_1360 - .L_1359)
	.align		4
.L_1359:
        /*1ee8*/ 	.word	index@(_ZN2at6native29vectorized_elementwise_kernelILi8ENS0_13AUnaryFunctorIllbZZZNS0_23logical_xor_kernel_cudaERNS_14TensorIteratorEENKUlvE0_clEvENKUlvE2_clEvEUlllE_EESt5arrayIPcLm2EEEEviT0_T1_)
        /*1eec*/ 	.word	0x00000000


	//----- nvinfo : EIATTR_REGCOUNT
	.align		4
.L_1360:
        /*1ef0*/ 	.byte	0x04, 0x2f
        /*1ef2*/ 	.short	(.L_1362 - .L_1361)
	.align		4
.L_1361:
        /*1ef4*/ 	.word	index@(_ZN2at6native29vectorized_elementwise_kernelILi4ENS0_13AUnaryFunctorIllbZZZNS0_23logical_xor_kernel_cudaERNS_14TensorIteratorEENKUlvE0_clEvENKUlvE2_clEvEUlllE_EESt5arrayIPcLm2EEEEviT0_T1_)
        /*1ef8*/ 	.word	0x0000001a


	//----- nvinfo : EIATTR_FRAME_SIZE
	.align		4
.L_1362:
        /*1efc*/ 	.byte	0x04, 0x11
        /*1efe*/ 	.short	(.L_1364 - .L_1363)
	.align		4
.L_1363:
        /*1f00*/ 	.word	index@(_ZN2at6native29vectorized_elementwise_kernelILi4ENS0_13AUnaryFunctorIllbZZZNS0_23logical_xor_kernel_cudaERNS_14TensorIteratorEENKUlvE0_clEvENKUlvE2_clEvEUlllE_EESt5arrayIPcLm2EEEEviT0_T1_)
        /*1f04*/ 	.word	0x00000000


	//----- nvinfo : EIATTR_REGCOUNT
	.align		4
.L_1364:
        /*1f08*/ 	.byte	0x04, 0x2f
        /*1f0a*/ 	.short	(.L_1366 - .L_1365)
	.align		4
.L_1365:
        /*1f0c*/ 	.word	index@(_ZN2at6native29vectorized_elementwise_kernelILi2ENS0_13AUnaryFunctorIllbZZZNS0_23logical_xor_kernel_cudaERNS_14TensorIteratorEENKUlvE0_clEvENKUlvE2_clEvEUlllE_EESt5arrayIPcLm2EEEEviT0_T1_)
        /*1f10*/ 	.word	0x0000001a


	//----- nvinfo : EIATTR_FRAME_SIZE
	.align		4
.L_1366:
        /*1f14*/ 	.byte	0x04, 0x11
        /*1f16*/ 	.short	(.L_1368 - .L_1367)
	.align		4
.L_1367:
        /*1f18*/ 	.word	index@(_ZN2at6native29vectorized_elementwise_kernelILi2ENS0_13AUnaryFunctorIllbZZZNS0_23logical_xor_kernel_cudaERNS_14TensorIteratorEENKUlvE0_clEvENKUlvE2_clEvEUlllE_EESt5arrayIPcLm2EEEEviT0_T1_)
        /*1f1c*/ 	.word	0x00000000


	//----- nvinfo : EIATTR_REGCOUNT
	.align		4
.L_1368:
        /*1f20*/ 	.byte	0x04, 0x2f
        /*1f22*/ 	.short	(.L_1370 - .L_1369)
	.align		4
.L_1369:
        /*1f24*/ 	.word	index@(_ZN2at6native27unrolled_elementwise_kernelINS0_13AUnaryFunctorIllbZZZNS0_23logical_xor_kernel_cudaERNS_14TensorIteratorEENKUlvE0_clEvENKUlvE2_clEvEUlllE_EESt5arrayIPcLm2EELi4E23TrivialOffsetCalculatorILi1EjESD_NS0_6memory15LoadWithoutCastENSE_16StoreWithoutCastEEEviT_T0_T2_T3_T4_T5_)
        /*1f28*/ 	.word	0x00000016


	//----- nvinfo : EIATTR_FRAME_SIZE
	.align		4
.L_1370:
        /*1f2c*/ 	.byte	0x04, 0x11
        /*1f2e*/ 	.short	(.L_1372 - .L_1371)
	.align		4
.L_1371:
        /*1f30*/ 	.word	index@(_ZN2at6native27unrolled_elementwise_kernelINS0_13AUnaryFunctorIllbZZZNS0_23logical_xor_kernel_cudaERNS_14TensorIteratorEENKUlvE0_clEvENKUlvE2_clEvEUlllE_EESt5arrayIPcLm2EELi4E23TrivialOffsetCalculatorILi1EjESD_NS0_6memory15LoadWithoutCastENSE_16StoreWithoutCastEEEviT_T0_T2_T3_T4_T5_)
        /*1f34*/ 	.word	0x00000000


	//----- nvinfo : EIATTR_REGCOUNT
	.align		4
.L_1372:
        /*1f38*/ 	.byte	0x04, 0x2f
        /*1f3a*/ 	.short	(.L_1374 - .L_1373)
	.align		4
.L_1373:
        /*1f3c*/ 	.word	index@(_ZN2at6native18elementwise_kernelILi128ELi4EZNS0_22gpu_kernel_impl_nocastINS0_13AUnaryFunctorIllbZZZNS0_23logical_xor_kernel_cudaERNS_14TensorIteratorEENKUlvE0_clEvENKUlvE2_clEvEUlllE_EEEEvRNS_18TensorIteratorBaseERKT_EUliE_EEviT1_)
        /*1f40*/ 	.word	0x00000014


	//----- nvinfo : EIATTR_FRAME_SIZE
	.align		4
.L_1374:
        /*1f44*/ 	.byte	0x04, 0x11
        /*1f46*/ 	.short	(.L_1376 - .L_1375)
	.align		4
.L_1375:
        /*1f48*/ 	.word	index@(_ZN2at6native18elementwise_kernelILi128ELi4EZNS0_22gpu_kernel_impl_nocastINS0_13AUnaryFunctorIllbZZZNS0_23logical_xor_kernel_cudaERNS_14TensorIteratorEENKUlvE0_clEvENKUlvE2_clEvEUlllE_EEEEvRNS_18TensorIteratorBaseERKT_EUliE_EEviT1_)
        /*1f4c*/ 	.word	0x00000000


	//----- nvinfo : EIATTR_REGCOUNT
	.align		4
.L_1376:
        /*1f50*/ 	.byte	0x04, 0x2f
        /*1f52*/ 	.short	(.L_1378 - .L_1377)
	.align		4
.L_1377:
        /*1f54*/ 	.word	index@(_ZN2at6native27unrolled_elementwise_kernelINS0_13AUnaryFunctorIllbZZZNS0_23logical_xor_kernel_cudaERNS_14TensorIteratorEENKUlvE0_clEvENKUlvE2_clEvEUlllE_EESt5arrayIPcLm2EELi4E23TrivialOffsetCalculatorILi1EjESD_NS0_6memory12LoadWithCastILi1EEENSE_13StoreWithCastILi1EEEEEviT_T0_T2_T3_T4_T5_)
        /*1f58*/ 	.word	0x0000001a


	//----- nvinfo : EIATTR_FRAME_SIZE
	.align		4
.L_1378:
        /*1f5c*/ 	.byte	0x04, 0x11
        /*1f5e*/ 	.short	(.L_1380 - .L_1379)
	.align		4
.L_1379:
        /*1f60*/ 	.word	index@(_ZN2at6native27unrolled_elementwise_kernelINS0_13AUnaryFunctorIllbZZZNS0_23logical_xor_kernel_cudaERNS_14TensorIteratorEENKUlvE0_clEvENKUlvE2_clEvEUlllE_EESt5arrayIPcLm2EELi4E23TrivialOffsetCalculatorILi1EjESD_NS0_6memory12LoadWithCastILi1EEENSE_13StoreWithCastILi1EEEEEviT_T0_T2_T3_T4_T5_)
        /*1f64*/ 	.word	0x00000000


	//----- nvinfo : EIATTR_REGCOUNT
	.align		4
.L_1380:
        /*1f68*/ 	.byte	0x04, 0x2f
        /*1f6a*/ 	.short	(.L_1382 - .L_1381)
	.align		4
.L_1381:
        /*1f6c*/ 	.word	index@(_ZN2at6native18elementwise_kernelILi128ELi4EZNS0_15gpu_kernel_implINS0_13AUnaryFunctorIllbZZZNS0_23logical_xor_kernel_cudaERNS_14TensorIteratorEENKUlvE0_clEvENKUlvE2_clEvEUlllE_EEEEvRNS_18TensorIteratorBaseERKT_EUliE_EEviT1_)
        /*1f70*/ 	.word	0x00000018


	//----- nvinfo : EIATTR_FRAME_SIZE
	.align		4
.L_1382:
        /*1f74*/ 	.byte	0x04, 0x11
        /*1f76*/ 	.short	(.L_1384 - .L_1383)
	.align		4
.L_1383:
        /*1f78*/ 	.word	index@(_ZN2at6native18elementwise_kernelILi128ELi4EZNS0_15gpu_kernel_implINS0_13AUnaryFunctorIllbZZZNS0_23logical_xor_kernel_cudaERNS_14TensorIteratorEENKUlvE0_clEvENKUlvE2_clEvEUlllE_EEEEvRNS_18TensorIteratorBaseERKT_EUliE_EEviT1_)
        /*1f7c*/ 	.word	0x00000000


	//----- nvinfo : EIATTR_REGCOUNT
	.align		4
.L_1384:
        /*1f80*/ 	.byte	0x04, 0x2f
        /*1f82*/ 	.short	(.L_1386 - .L_1385)
	.align		4
.L_1385:
        /*1f84*/ 	.word	index@(_ZN2at6native29vectorized_elementwise_kernelILi8ENS0_13BinaryFunctorIssbZZZNS0_23logical_xor_kernel_cudaERNS_14TensorIteratorEENKUlvE0_clEvENKUlvE3_clEvEUlssE_EESt5arrayIPcLm3EEEEviT0_T1_)
        /*1f88*/ 	.word	0x00000020


	//----- nvinfo : EIATTR_FRAME_SIZE
	.align		4
.L_1386:
        /*1f8c*/ 	.byte	0x04, 0x11
        /*1f8e*/ 	.short	(.L_1388 - .L_1387)
	.align		4
.L_1387:
        /*1f90*/ 	.word	index@(_ZN2at6native29vectorized_elementwise_kernelILi8ENS0_13BinaryFunctorIssbZZZNS0_23logical_xor_kernel_cudaERNS_14TensorIteratorEENKUlvE0_clEvENKUlvE3_clEvEUlssE_EESt5arrayIPcLm3EEEEviT0_T1_)
        /*1f94*/ 	.word	0x00000000


	//----- nvinfo : EIATTR_REGCOUNT
	.align		4
.L_1388:
        /*1f98*/ 	.byte	0x04, 0x2f
        /*1f9a*/ 	.short	(.L_1390 - .L_1389)
	.align		4
.L_1389:
        /*1f9c*/ 	.word	index@(_ZN2at6native29vectorized_elementwise_kernelILi4ENS0_13BinaryFunctorIssbZZZNS0_23logical_xor_kernel_cudaERNS_14TensorIteratorEENKUlvE0_clEvENKUlvE3_clEvEUlssE_EESt5arrayIPcLm3EEEEviT0_T1_)
        /*1fa0*/ 	.word	0x00000020


	//----- nvinfo : EIATTR_FRAME_SIZE
	.align		4
.L_1390:
        /*1fa4*/ 	.byte	0x04, 0x11
        /*1fa6*/ 	.short	(.L_1392 - .L_1391)
	.align		4
.L_1391:
        /*1fa8*/ 	.word	index@(_ZN2at6native29vectorized_elementwise_kernelILi4ENS0_13BinaryFunctorIssbZZZNS0_23logical_xor_kernel_cudaERNS_14TensorIteratorEENKUlvE0_clEvENKUlvE3_clEvEUlssE_EESt5arrayIPcLm3EEEEviT0_T1_)
        /*1fac*/ 	.word	0x00000000


	//----- nvinfo : EIATTR_REGCOUNT
	.align		4
.L_1392:
        /*1fb0*/ 	.byte	0x04, 0x2f
        /*1fb2*/ 	.short	(.L_1394 - .L_1393)
	.align		4
.L_1393:
        /*1fb4*/ 	.word	index@(_ZN2at6native29vectorized_elementwise_kernelILi2ENS0_13BinaryFunctorIssbZZZNS0_23logical_xor_kernel_cudaERNS_14TensorIteratorEENKUlvE0_clEvENKUlvE3_clEvEUlssE_EESt5arrayIPcLm3EEEEviT0_T1_)
        /*1fb8*/ 	.word	0x00000020


	//----- nvinfo : EIATTR_FRAME_SIZE
	.align		4
.L_1394:
        /*1fbc*/ 	.byte	0x04, 0x11
        /*1fbe*/ 	.short	(.L_1396 - .L_1395)
	.align		4
.L_1395:
        /*1fc0*/ 	.word	index@(_ZN2at6native29vectorized_elementwise_kernelILi2ENS0_13BinaryFunctorIssbZZZNS0_23logical_xor_kernel_cudaERNS_14TensorIteratorEENKUlvE0_clEvENKUlvE3_clEvEUlssE_EESt5arrayIPcLm3EEEEviT0_T1_)
        /*1fc4*/ 	.word	0x00000000


	//----- nvinfo : EIATTR_REGCOUNT
	.align		4
.L_1396:
        /*1fc8*/ 	.byte	0x04, 0x2f
        /*1fca*/ 	.short	(.L_1398 - .L_1397)
	.align		4
.L_1397:
        /*1fcc*/ 	.word	index@(_ZN2at6native27unrolled_elementwise_kernelINS0_13BinaryFunctorIssbZZZNS0_23logical_xor_kernel_cudaERNS_14TensorIteratorEENKUlvE0_clEvENKUlvE3_clEvEUlssE_EESt5arrayIPcLm3EELi4E23TrivialOffsetCalculatorILi2EjESC_ILi1EjENS0_6memory15LoadWithoutCastENSF_16StoreWithoutCastEEEviT_T0_T2_T3_T4_T5_)
        /*1fd0*/ 	.word	0x0000001e


	//----- nvinfo : EIATTR_FRAME_SIZE
	.align		4
.L_1398:
        /*1fd4*/ 	.byte	0x04, 0x11
        /*1fd6*/ 	.short	(.L_1400 - .L_1399)
	.align		4
.L_1399:
        /*1fd8*/ 	.word	index@(_ZN2at6native27unrolled_elementwise_kernelINS0_13BinaryFunctorIssbZZZNS0_23logical_xor_kernel_cudaERNS_14TensorIteratorEENKUlvE0_clEvENKUlvE3_clEvEUlssE_EESt5arrayIPcLm3EELi4E23TrivialOffsetCalculatorILi2EjESC_ILi1EjENS0_6memory15LoadWithoutCastENSF_16StoreWithoutCastEEEviT_T0_T2_T3_T4_T5_)
        /*1fdc*/ 	.word	0x00000000


	//----- nvinfo : EIATTR_REGCOUNT
	.align		4
.L_1400:
        /*1fe0*/ 	.byte	0x04, 0x2f
        /*1fe2*/ 	.short	(.L_1402 - .L_1401)
	.align		4
.L_1401:
        /*1fe4*/ 	.word	index@(_ZN2at6native18elementwise_kernelILi128ELi4EZNS0_22gpu_kernel_impl_nocastINS0_13BinaryFunctorIssbZZZNS0_23logical_xor_kernel_cudaERNS_14TensorIteratorEENKUlvE0_clEvENKUlvE3_clEvEUlssE_EEEEvRNS_18TensorIteratorBaseERKT_EUliE_EEviT1_)
        /*1fe8*/ 	.word	0x00000014


	//----- nvinfo : EIATTR_FRAME_SIZE
	.align		4
.L_1402:
        /*1fec*/ 	.byte	0x04, 0x11
        /*1fee*/ 	.short	(.L_1404 - .L_1403)
	.align		4
.L_1403:
        /*1ff0*/ 	.word	index@(_ZN2at6native18elementwise_kernelILi128ELi4EZNS0_22gpu_kernel_impl_nocastINS0_13BinaryFunctorIssbZZZNS0_23logical_xor_kernel_cudaERNS_14TensorIteratorEENKUlvE0_clEvENKUlvE3_clEvEUlssE_EEEEvRNS_18TensorIteratorBaseERKT_EUliE_EEviT1_)
        /*1ff4*/ 	.word	0x00000000


	//----- nvinfo : EIATTR_REGCOUNT
	.align		4
.L_1404:
        /*1ff8*/ 	.byte	0x04, 0x2f
        /*1ffa*/ 	.short	(.L_1406 - .L_1405)
	.align		4
.L_1405:
        /*1ffc*/ 	.word	index@(_ZN2at6native27unrolled_elementwise_kernelINS0_13BinaryFunctorIssbZZZNS0_23logical_xor_kernel_cudaERNS_14TensorIteratorEENKUlvE0_clEvENKUlvE3_clEvEUlssE_EESt5arrayIPcLm3EELi4E23TrivialOffsetCalculatorILi2EjESC_ILi1EjENS0_6memory12LoadWithCastILi2EEENSF_13StoreWithCastILi1EEEEEviT_T0_T2_T3_T4_T5_)
        /*2000*/ 	.word	0x0000001e


	//----- nvinfo : EIATTR_FRAME_SIZE
	.align		4
.L_1406:
        /*2004*/ 	.byte	0x04, 0x11
        /*2006*/ 	.short	(.L_1408 - .L_1407)
	.align		4
.L_1407:
        /*2008*/ 	.word	index@(_ZN2at6native27unrolled_elementwise_kernelINS0_13BinaryFunctorIssbZZZNS0_23logical_xor_kernel_cudaERNS_14TensorIteratorEENKUlvE0_clEvENKUlvE3_clEvEUlssE_EESt5arrayIPcLm3EELi4E23TrivialOffsetCalculatorILi2EjESC_ILi1EjENS0_6memory12LoadWithCastILi2EEENSF_13StoreWithCastILi1EEEEEviT_T0_T2_T3_T4_T5_)
        /*200c*/ 	.word	0x00000000


	//----- nvinfo : EIATTR_REGCOUNT
	.align		4
.L_1408:
        /*2010*/ 	.byte	0x04, 0x2f
        /*2012*/ 	.short	(.L_1410 - .L_1409)
	.align		4
.L_1409:
        /*2014*/ 	.word	index@(_ZN2at6native18elementwise_kernelILi128ELi4EZNS0_15gpu_kernel_implINS0_13BinaryFunctorIssbZZZNS0_23logical_xor_kernel_cudaERNS_14TensorIteratorEENKUlvE0_clEvENKUlvE3_clEvEUlssE_EEEEvRNS_18TensorIteratorBaseERKT_EUliE_EEviT1_)
        /*2018*/ 	.word	0x00000018


	//----- nvinfo : EIATTR_FRAME_SIZE
	.align		4
.L_1410:
        /*201c*/ 	.byte	0x04, 0x11
        /*201e*/ 	.short	(.L_1412 - .L_1411)
	.align		4
.L_1411:
        /*2020*/ 	.word	index@(_ZN2at6native18elementwise_kernelILi128ELi4EZNS0_15gpu_kernel_implINS0_13BinaryFunctorIssbZZZNS0_23logical_xor_kernel_cudaERNS_14TensorIteratorEENKUlvE0_clEvENKUlvE3_clEvEUlssE_EEEEvRNS_18TensorIteratorBaseERKT_EUliE_EEviT1_)
        /*2024*/ 	.word	0x00000000


	//----- nvinfo : EIATTR_REGCOUNT
	.align		4
.L_1412:
        /*2028*/ 	.byte	0x04, 0x2f
        /*202a*/ 	.short	(.L_1414 - .L_1413)
	.align		4
.L_1413:
        /*202c*/ 	.word	index@(_ZN2at6native29vectorized_elementwise_kernelILi8ENS0_13AUnaryFunctorIssbZZZNS0_23logical_xor_kernel_cudaERNS_14TensorIteratorEENKUlvE0_clEvENKUlvE3_clEvEUlssE_EESt5arrayIPcLm2EEEEviT0_T1_)
        /*2030*/ 	.word	0x00000020


	//----- nvinfo : EIATTR_FRAME_SIZE
	.align		4
.L_1414:
        /*2034*/ 	.byte	0x04, 0x11
        /*2036*/ 	.short	(.L_1416 - .L_1415)
	.align		4
.L_1415:
        /*2038*/ 	.word	index@(_ZN2at6native29vectorized_elementwise_kernelILi8ENS0_13AUnaryFunctorIssbZZZNS0_23logical_xor_kernel_cudaERNS_14TensorIteratorEENKUlvE0_clEvENKUlvE3_clEvEUlssE_EESt5arrayIPcLm2EEEEviT0_T1_)
        /*203c*/ 	.word	0x00000000


	//----- nvinfo : EIATTR_REGCOUNT
	.align		4
.L_1416:
        /*2040*/ 	.byte	0x04, 0x2f
        /*2042*/ 	.short	(.L_1418 - .L_1417)
	.align		4
.L_1417:
        /*2044*/ 	.word	index@(_ZN2at6native29vectorized_elementwise_kernelILi4ENS0_13AUnaryFunctorIssbZZZNS0_23logical_xor_kernel_cudaERNS_14TensorIteratorEENKUlvE0_clEvENKUlvE3_clEvEUlssE_EESt5arrayIPcLm2EEEEviT0_T1_)
        /*2048*/ 	.word	0x00000020


	//----- nvinfo : EIATTR_FRAME_SIZE
	.align		4
.L_1418:
        /*204c*/ 	.byte	0x04, 0x11
        /*204e*/ 	.short	(.L_1420 - .L_1419)
	.align		4
.L_1419:
        /*2050*/ 	.word	index@(_ZN2at6native29vectorized_elementwise_kernelILi4ENS0_13AUnaryFunctorIssbZZZNS0_23logical_xor_kernel_cudaERNS_14TensorIteratorEENKUlvE0_clEvENKUlvE3_clEvEUlssE_EESt5arrayIPcLm2EEEEviT0_T1_)
        /*2054*/ 	.word	0x00000000


	//----- nvinfo : EIATTR_REGCOUNT
	.align		4
.L_1420:
        /*2058*/ 	.byte	0x04, 0x2f
        /*205a*/ 	.short	(.L_1422 - .L_1421)
	.align		4
.L_1421:
        /*205c*/ 	.word	index@(_ZN2at6native29vectorized_elementwise_kernelILi2ENS0_13AUnaryFunctorIssbZZZNS0_23logical_xor_kernel_cudaERNS_14TensorIteratorEENKUlvE0_clEvENKUlvE3_clEvEUlssE_EESt5arrayIPcLm2EEEEviT0_T1_)
        /*2060*/ 	.word	0x00000020


	//----- nvinfo : EIATTR_FRAME_SIZE
	.align		4
.L_1422:
        /*2064*/ 	.byte	0x04, 0x11
        /*2066*/ 	.short	(.L_1424 - .L_1423)
	.align		4
.L_1423:
        /*2068*/ 	.word	index@(_ZN2at6native29vectorized_elementwise_kernelILi2ENS0_13AUnaryFunctorIssbZZZNS0_23logical_xor_kernel_cudaERNS_14TensorIteratorEENKUlvE0_clEvENKUlvE3_clEvEUlssE_EESt5arrayIPcLm2EEEEviT0_T1_)
        /*206c*/ 	.word	0x00000000


	//----- nvinfo : EIATTR_REGCOUNT
	.align		4
.L_1424:
        /*2070*/ 	.byte	0x04, 0x2f
        /*2072*/ 	.short	(.L_1426 - .L_1425)
	.align		4
.L_1425:
        /*2074*/ 	.word	index@(_ZN2at6native27unrolled_elementwise_kernelINS0_13AUnaryFunctorIssbZZZNS0_23logical_xor_kernel_cudaERNS_14TensorIteratorEENKUlvE0_clEvENKUlvE3_clEvEUlssE_EESt5arrayIPcLm2EELi4E23TrivialOffsetCalculatorILi1EjESD_NS0_6memory15LoadWithoutCastENSE_16StoreWithoutCastEEEviT_T0_T2_T3_T4_T5_)
        /*2078*/ 	.word	0x00000016


	//----- nvinfo : EIATTR_FRAME_SIZE
	.align		4
.L_1426:
        /*207c*/ 	.byte	0x04, 0x11
        /*207e*/ 	.short	(.L_1428 - .L_1427)
	.align		4
.L_1427:
        /*2080*/ 	.word	index@(_ZN2at6native27unrolled_elementwise_kernelINS0_13AUnaryFunctorIssbZZZNS0_23logical_xor_kernel_cudaERNS_14TensorIteratorEENKUlvE0_clEvENKUlvE3_clEvEUlssE_EESt5arrayIPcLm2EELi4E23TrivialOffsetCalculatorILi1EjESD_NS0_6memory15LoadWithoutCastENSE_16StoreWithoutCastEEEviT_T0_T2_T3_T4_T5_)
        /*2084*/ 	.word	0x00000000


	//----- nvinfo : EIATTR_REGCOUNT
	.align		4
.L_1428:
        /*2088*/ 	.byte	0x04, 0x2f
        /*208a*/ 	.short	(.L_1430 - .L_1429)
	.align		4
.L_1429:
        /*208c*/ 	.word	index@(_ZN2at6native18elementwise_kernelILi128ELi4EZNS0_22gpu_kernel_impl_nocastINS0_13AUnaryFunctorIssbZZZNS0_23logical_xor_kernel_cudaERNS_14TensorIteratorEENKUlvE0_clEvENKUlvE3_clEvEUlssE_EEEEvRNS_18TensorIteratorBaseERKT_EUliE_EEviT1_)
        /*2090*/ 	.word	0x00000014


	//----- nvinfo : EIATTR_FRAME_SIZE
	.align		4
.L_1430:
        /*2094*/ 	.byte	0x04, 0x11
        /*2096*/ 	.short	(.L_1432 - .L_1431)
	.align		4
.L_1431:
        /*2098*/ 	.word	index@(_ZN2at6native18elementwise_kernelILi128ELi4EZNS0_22gpu_kernel_impl_nocastINS0_13AUnaryFunctorIssbZZZNS0_23logical_xor_kernel_cudaERNS_14TensorIteratorEENKUlvE0_clEvENKUlvE3_clEvEUlssE_EEEEvRNS_18TensorIteratorBaseERKT_EUliE_EEviT1_)
        /*209c*/ 	.word	0x00000000


	//----- nvinfo : EIATTR_REGCOUNT
	.align		4
.L_1432:
        /*20a0*/ 	.byte	0x04, 0x2f
        /*20a2*/ 	.short	(.L_1434 - .L_1433)
	.align		4
.L_1433:
        /*20a4*/ 	.word	index@(_ZN2at6native27unrolled_elementwise_kernelINS0_13AUnaryFunctorIssbZZZNS0_23logical_xor_kernel_cudaERNS_14TensorIteratorEENKUlvE0_clEvENKUlvE3_clEvEUlssE_EESt5arrayIPcLm2EELi4E23TrivialOffsetCalculatorILi1EjESD_NS0_6memory12LoadWithCastILi1EEENSE_13StoreWithCastILi1EEEEEviT_T0_T2_T3_T4_T5_)
        /*20a8*/ 	.word	0x0000001a


	//----- nvinfo : EIATTR_FRAME_SIZE
	.align		4
.L_1434:
        /*20ac*/ 	.byte	0x04, 0x11
        /*20ae*/ 	.short	(.L_1436 - .L_1435)
	.align		4
.L_1435:
        /*20b0*/ 	.word	index@(_ZN2at6native27unrolled_elementwise_kernelINS0_13AUnaryFunctorIssbZZZNS0_23logical_xor_kernel_cudaERNS_14TensorIteratorEENKUlvE0_clEvENKUlvE3_clEvEUlssE_EESt5arrayIPcLm2EELi4E23TrivialOffsetCalculatorILi1EjESD_NS0_6memory12LoadWithCastILi1EEENSE_13StoreWithCastILi1EEEEEviT_T0_T2_T3_T4_T5_)
        /*20b4*/ 	.word	0x00000000


	//----- nvinfo : EIATTR_REGCOUNT
	.align		4
.L_1436:
        /*20b8*/ 	.byte	0x04, 0x2f
        /*20ba*/ 	.short	(.L_1438 - .L_1437)
	.align		4
.L_1437:
        /*20bc*/ 	.word	index@(_ZN2at6native18elementwise_kernelILi128ELi4EZNS0_15gpu_kernel_implINS0_13AUnaryFunctorIssbZZZNS0_23logical_xor_kernel_cudaERNS_14TensorIteratorEENKUlvE0_clEvENKUlvE3_clEvEUlssE_EEEEvRNS_18TensorIteratorBaseERKT_EUliE_EEviT1_)
        /*20c0*/ 	.word	0x00000018


	//----- nvinfo : EIATTR_FRAME_SIZE
	.align		4
.L_1438:
        /*20c4*/ 	.byte	0x04, 0x11
        /*20c6*/ 	.short	(.L_1440 - .L_1439)
	.align		4
.L_1439:
        /*20c8*/ 	.word	index@(_ZN2at6native18elementwise_kernelILi128ELi4EZNS0_15gpu_kernel_implINS0_13AUnaryFunctorIssbZZZNS0_23logical_xor_kernel_cudaERNS_14TensorIteratorEENKUlvE0_clEvENKUlvE3_clEvEUlssE_EEEEvRNS_18TensorIteratorBaseERKT_EUliE_EEviT1_)
        /*20cc*/ 	.word	0x00000000


	//----- nvinfo : EIATTR_REGCOUNT
	.align		4
.L_1440:
        /*20d0*/ 	.byte	0x04, 0x2f
        /*20d2*/ 	.short	(.L_1442 - .L_1441)
	.align		4
.L_1441:
        /*20d4*/ 	.word	index@(_ZN2at6native29vectorized_elementwise_kernelILi8ENS0_13BinaryFunctorIddbZZZNS0_23logical_xor_kernel_cudaERNS_14TensorIteratorEENKUlvE0_clEvENKUlvE4_clEvEUlddE_EESt5arrayIPcLm3EEEEviT0_T1_)
        /*20d8*/ 	.word	0x00000024


	//----- nvinfo : EIATTR_FRAME_SIZE
	.align		4
.L_1442:
        /*20dc*/ 	.byte	0x04, 0x11
        /*20de*/ 	.short	(.L_1444 - .L_1443)
	.align		4
.L_1443:
        /*20e0*/ 	.word	index@(_ZN2at6native29vectorized_elementwise_kernelILi8ENS0_13BinaryFunctorIddbZZZNS0_23logical_xor_kernel_cudaERNS_14TensorIteratorEENKUlvE0_clEvENKUlvE4_clEvEUlddE_EESt5arrayIPcLm3EEEEviT0_T1_)
        /*20e4*/ 	.word	0x00000000


	//----- nvinfo : EIATTR_REGCOUNT
	.align		4
.L_1444:
        /*20e8*/ 	.byte	0x04, 0x2f
        /*20ea*/ 	.short	(.L_1446 - .L_1445)
	.align		4
.L_1445:
        /*20ec*/ 	.word	index@(_ZN2at6native29vectorized_elementwise_kernelILi4ENS0_13BinaryFunctorIddbZZZNS0_23logical_xor_kernel_cudaERNS_14TensorIteratorEENKUlvE0_clEvENKUlvE4_clEvEUlddE_EESt5arrayIPcLm3EEEEviT0_T1_)
        /*20f0*/ 	.word	0x00000024


	//----- nvinfo : EIATTR_FRAME_SIZE
	.align		4
.L_1446:
        /*20f4*/ 	.byte	0x04, 0x11
        /*20f6*/ 	.short	(.L_1448 - .L_1447)
	.align		4
.L_1447:
        /*20f8*/ 	.word	index@(_ZN2at6native29vectorized_elementwise_kernelILi4ENS0_13BinaryFunctorIddbZZZNS0_23logical_xor_kernel_cudaERNS_14TensorIteratorEENKUlvE0_clEvENKUlvE4_clEvEUlddE_EESt5arrayIPcLm3EEEEviT0_T1_)
        /*20fc*/ 	.word	0x00000000


	//----- nvinfo : EIATTR_REGCOUNT
	.align		4
.L_1448:
        /*2100*/ 	.byte	0x04, 0x2f
        /*2102*/ 	.short	(.L_1450 - .L_1449)
	.align		4
.L_1449:
        /*2104*/ 	.word	index@(_ZN2at6native29vectorized_elementwise_kernelILi2ENS0_13BinaryFunctorIddbZZZNS0_23logical_xor_kernel_cudaERNS_14TensorIteratorEENKUlvE0_clEvENKUlvE4_clEvEUlddE_EESt5arrayIPcLm3EEEEviT0_T1_)
        /*2108*/ 	.word	0x00000020


	//----- nvinfo : EIATTR_FRAME_SIZE
	.align		4
.L_1450:
        /*210c*/ 	.byte	0x04, 0x11
        /*210e*/ 	.short	(.L_1452 - .L_1451)
	.align		4
.L_1451:
        /*2110*/ 	.word	index@(_ZN2at6native29vectorized_elementwise_kernelILi2ENS0_13BinaryFunctorIddbZZZNS0_23logical_xor_kernel_cudaERNS_14TensorIteratorEENKUlvE0_clEvENKUlvE4_clEvEUlddE_EESt5arrayIPcLm3EEEEviT0_T1_)
        /*2114*/ 	.word	0x00000000


	//----- nvinfo : EIATTR_REGCOUNT
	.align		4
.L_1452:
        /*2118*/ 	.byte	0x04, 0x2f
        /*211a*/ 	.short	(.L_1454 - .L_1453)
	.align		4
.L_1453:
        /*211c*/ 	.word	index@(_ZN2at6native27unrolled_elementwise_kernelINS0_13BinaryFunctorIddbZZZNS0_23logical_xor_kernel_cudaERNS_14TensorIteratorEENKUlvE0_clEvENKUlvE4_clEvEUlddE_EESt5arrayIPcLm3EELi4E23TrivialOffsetCalculatorILi2EjESC_ILi1EjENS0_6memory15LoadWithoutCastENSF_16StoreWithoutCastEEEviT_T0_T2_T3_T4_T5_)
        /*2120*/ 	.word	0x0000001e


	//----- nvinfo : EIATTR_FRAME_SIZE
	.align		4
.L_1454:
        /*2124*/ 	.byte	0x04, 0x11
        /*2126*/ 	.short	(.L_1456 - .L_1455)
	.align		4
.L_1455:
        /*2128*/ 	.word	index@(_ZN2at6native27unrolled_elementwise_kernelINS0_13BinaryFunctorIddbZZZNS0_23logical_xor_kernel_cudaERNS_14TensorIteratorEENKUlvE0_clEvENKUlvE4_clEvEUlddE_EESt5arrayIPcLm3EELi4E23TrivialOffsetCalculatorILi2EjESC_ILi1EjENS0_6memory15LoadWithoutCastENSF_16StoreWithoutCastEEEviT_T0_T2_T3_T4_T5_)
        /*212c*/ 	.word	0x00000000


	//----- nvinfo : EIATTR_REGCOUNT
	.align		4
.L_1456:
        /*2130*/ 	.byte	0x04, 0x2f
        /*2132*/ 	.short	(.L_1458 - .L_1457)
	.align		4
.L_1457:
        /*2134*/ 	.word	index@(_ZN2at6native18elementwise_kernelILi128ELi4EZNS0_22gpu_kernel_impl_nocastINS0_13BinaryFunctorIddbZZZNS0_23logical_xor_kernel_cudaERNS_14TensorIteratorEENKUlvE0_clEvENKUlvE4_clEvEUlddE_EEEEvRNS_18TensorIteratorBaseERKT_EUliE_EEviT1_)
        /*2138*/ 	.word	0x00000014


	//----- nvinfo : EIATTR_FRAME_SIZE
	.align		4
.L_1458:
        /*213c*/ 	.byte	0x04, 0x11
        /*213e*/ 	.short	(.L_1460 - .L_1459)
	.align		4
.L_1459:
        /*2140*/ 	.word	index@(_ZN2at6native18elementwise_kernelILi128ELi4EZNS0_22gpu_kernel_impl_nocastINS0_13BinaryFunctorIddbZZZNS0_23logical_xor_kernel_cudaERNS_14TensorIteratorEENKUlvE0_clEvENKUlvE4_clEvEUlddE_EEEEvRNS_18TensorIteratorBaseERKT_EUliE_EEviT1_)
        /*2144*/ 	.word	0x00000000


	//----- nvinfo : EIATTR_REGCOUNT
	.align		4
.L_1460:
        /*2148*/ 	.byte	0x04, 0x2f
        /*214a*/ 	.short	(.L_1462 - .L_1461)
	.align		4
.L_1461:
        /*214c*/ 	.word	index@(_ZN2at6native27unrolled_elementwise_kernelINS0_13BinaryFunctorIddbZZZNS0_23logical_xor_kernel_cudaERNS_14TensorIteratorEENKUlvE0_clEvENKUlvE4_clEvEUlddE_EESt5arrayIPcLm3EELi4E23TrivialOffsetCalculatorILi2EjESC_ILi1EjENS0_6memory12LoadWithCastILi2EEENSF_13StoreWithCastILi1EEEEEviT_T0_T2_T3_T4_T5_)
        /*2150*/ 	.word	0x00000020


	//----- nvinfo : EIATTR_FRAME_SIZE
	.align		4
.L_1462:
        /*2154*/ 	.byte	0x04, 0x11
        /*2156*/ 	.short	(.L_1464 - .L_1463)
	.align		4
.L_1463:
        /*2158*/ 	.word	index@(_ZN2at6native27unrolled_elementwise_kernelINS0_13BinaryFunctorIddbZZZNS0_23logical_xor_kernel_cudaERNS_14TensorIteratorEENKUlvE0_clEvENKUlvE4_clEvEUlddE_EESt5arrayIPcLm3EELi4E23TrivialOffsetCalculatorILi2EjESC_ILi1EjENS0_6memory12LoadWithCastILi2EEENSF_13StoreWithCastILi1EEEEEviT_T0_T2_T3_T4_T5_)
        /*215c*/ 	.word	0x00000000


	//----- nvinfo : EIATTR_REGCOUNT
	.align		4
.L_1464:
        /*2160*/ 	.byte	0x04, 0x2f
        /*2162*/ 	.short	(.L_1466 - .L_1465)
	.align		4
.L_1465:
        /*2164*/ 	.word	index@(_ZN2at6native18elementwise_kernelILi128ELi4EZNS0_15gpu_kernel_implINS0_13BinaryFunctorIddbZZZNS0_23logical_xor_kernel_cudaERNS_14TensorIteratorEENKUlvE0_clEvENKUlvE4_clEvEUlddE_EEEEvRNS_18TensorIteratorBaseERKT_EUliE_EEviT1_)
        /*2168*/ 	.word	0x0000001a


	//----- nvinfo : EIATTR_FRAME_SIZE
	.align		4
.L_1466:
        /*216c*/ 	.byte	0x04, 0x11
        /*216e*/ 	.short	(.L_1468 - .L_1467)
	.align		4
.L_1467:
        /*2170*/ 	.word	index@(_ZN2at6native18elementwise_kernelILi128ELi4EZNS0_15gpu_kernel_implINS0_13BinaryFunctorIddbZZZNS0_23logical_xor_kernel_cudaERNS_14TensorIteratorEENKUlvE0_clEvENKUlvE4_clEvEUlddE_EEEEvRNS_18TensorIteratorBaseERKT_EUliE_EEviT1_)
        /*2174*/ 	.word	0x00000000


	//----- nvinfo : EIATTR_REGCOUNT
	.align		4
.L_1468:
        /*2178*/ 	.byte	0x04, 0x2f
        /*217a*/ 	.short	(.L_1470 - .L_1469)
	.align		4
.L_1469:
        /*217c*/ 	.word	index@(_ZN2at6native29vectorized_elementwise_kernelILi8ENS0_13AUnaryFunctorIddbZZZNS0_23logical_xor_kernel_cudaERNS_14TensorIteratorEENKUlvE0_clEvENKUlvE4_clEvEUlddE_EESt5arrayIPcLm2EEEEviT0_T1_)
        /*2180*/ 	.word	0x0000001e


	//----- nvinfo : EIATTR_FRAME_SIZE
	.align		4
.L_1470:
        /*2184*/ 	.byte	0x04, 0x11
        /*2186*/ 	.short	(.L_1472 - .L_1471)
	.align		4
.L_1471:
        /*2188*/ 	.word	index@(_ZN2at6native29vectorized_elementwise_kernelILi8ENS0_13AUnaryFunctorIddbZZZNS0_23logical_xor_kernel_cudaERNS_14TensorIteratorEENKUlvE0_clEvENKUlvE4_clEvEUlddE_EESt5arrayIPcLm2EEEEviT0_T1_)
        /*218c*/ 	.word	0x00000000


	//----- nvinfo : EIATTR_REGCOUNT
	.align		4
.L_1472:
        /*2190*/ 	.byte	0x04, 0x2f
        /*2192*/ 	.short	(.L_1474 - .L_1473)
	.align		4
.L_1473:
        /*2194*/ 	.word	index@(_ZN2at6native29vectorized_elementwise_kernelILi4ENS0_13AUnaryFunctorIddbZZZNS0_23logical_xor_kernel_cudaERNS_14TensorIteratorEENKUlvE0_clEvENKUlvE4_clEvEUlddE_EESt5arrayIPcLm2EEEEviT0_T1_)
        /*2198*/ 	.word	0x0000001e


	//----- nvinfo : EIATTR_FRAME_SIZE
	.align		4
.L_1474:
        /*219c*/ 	.byte	0x04, 0x11
        /*219e*/ 	.short	(.L_1476 - .L_1475)
	.align		4
.L_1475:
        /*21a0*/ 	.word	index@(_ZN2at6native29vectorized_elementwise_kernelILi4ENS0_13AUnaryFunctorIddbZZZNS0_23logical_xor_kernel_cudaERNS_14TensorIteratorEENKUlvE0_clEvENKUlvE4_clEvEUlddE_EESt5arrayIPcLm2EEEEviT0_T1_)
        /*21a4*/ 	.word	0x00000000


	//----- nvinfo : EIATTR_REGCOUNT
	.align		4
.L_1476:
        /*21a8*/ 	.byte	0x04, 0x2f
        /*21aa*/ 	.short	(.L_1478 - .L_1477)
	.align		4
.L_1477:
        /*21ac*/ 	.word	index@(_ZN2at6native29vectorized_elementwise_kernelILi2ENS0_13AUnaryFunctorIddbZZZNS0_23logical_xor_kernel_cudaERNS_14TensorIteratorEENKUlvE0_clEvENKUlvE4_clEvEUlddE_EESt5arrayIPcLm2EEEEviT0_T1_)
        /*21b0*/ 	.word	0x0000001e


	//----- nvinfo : EIATTR_FRAME_SIZE
	.align		4
.L_1478:
        /*21b4*/ 	.byte	0x04, 0x11
        /*21b6*/ 	.short	(.L_1480 - .L_1479)
	.align		4
.L_1479:
        /*21b8*/ 	.word	index@(_ZN2at6native29vectorized_elementwise_kernelILi2ENS0_13AUnaryFunctorIddbZZZNS0_23logical_xor_kernel_cudaERNS_14TensorIteratorEENKUlvE0_clEvENKUlvE4_clEvEUlddE_EESt5arrayIPcLm2EEEEviT0_T1_)
        /*21bc*/ 	.word	0x00000000


	//----- nvinfo : EIATTR_REGCOUNT
	.align		4
.L_1480:
        /*21c0*/ 	.byte	0x04, 0x2f
        /*21c2*/ 	.short	(.L_1482 - .L_1481)
	.align		4
.L_1481:
        /*21c4*/ 	.word	index@(_ZN2at6native27unrolled_elementwise_kernelINS0_13AUnaryFunctorIddbZZZNS0_23logical_xor_kernel_cudaERNS_14TensorIteratorEENKUlvE0_clEvENKUlvE4_clEvEUlddE_EESt5arrayIPcLm2EELi4E23TrivialOffsetCalculatorILi1EjESD_NS0_6memory15LoadWithoutCastENSE_16StoreWithoutCastEEEviT_T0_T2_T3_T4_T5_)
        /*21c8*/ 	.word	0x00000016


	//----- nvinfo : EIATTR_FRAME_SIZE
	.align		4
.L_1482:
        /*21cc*/ 	.byte	0x04, 0x11
        /*21ce*/ 	.short	(.L_1484 - .L_1483)
	.align		4
.L_1483:
        /*21d0*/ 	.word	index@(_ZN2at6native27unrolled_elementwise_kernelINS0_13AUnaryFunctorIddbZZZNS0_23logical_xor_kernel_cudaERNS_14TensorIteratorEENKUlvE0_clEvENKUlvE4_clEvEUlddE_EESt5arrayIPcLm2EELi4E23TrivialOffsetCalculatorILi1EjESD_NS0_6memory15LoadWithoutCastENSE_16StoreWithoutCastEEEviT_T0_T2_T3_T4_T5_)
        /*21d4*/ 	.word	0x00000000


	//----- nvinfo : EIATTR_REGCOUNT
	.align		4
.L_1484:
        /*21d8*/ 	.byte	0x04, 0x2f
        /*21da*/ 	.short	(.L_1486 - .L_1485)
	.align		4
.L_1485:
        /*21dc*/ 	.word	index@(_ZN2at6native18elementwise_kernelILi128ELi4EZNS0_22gpu_kernel_impl_nocastINS0_13AUnaryFunctorIddbZZZNS0_23logical_xor_kernel_cudaERNS_14TensorIteratorEENKUlvE0_clEvENKUlvE4_clEvEUlddE_EEEEvRNS_18TensorIteratorBaseERKT_EUliE_EEviT1_)
        /*21e0*/ 	.word	0x00000014


	//----- nvinfo : EIATTR_FRAME_SIZE
	.align		4
.L_1486:
        /*21e4*/ 	.byte	0x04, 0x11
        /*21e6*/ 	.short	(.L_1488 - .L_1487)
	.align		4
.L_1487:
        /*21e8*/ 	.word	index@(_ZN2at6native18elementwise_kernelILi128ELi4EZNS0_22gpu_kernel_impl_nocastINS0_13AUnaryFunctorIddbZZZNS0_23logical_xor_kernel_cudaERNS_14TensorIteratorEENKUlvE0_clEvENKUlvE4_clEvEUlddE_EEEEvRNS_18TensorIteratorBaseERKT_EUliE_EEviT1_)
        /*21ec*/ 	.word	0x00000000


	//----- nvinfo : EIATTR_REGCOUNT
	.align		4
.L_1488:
        /*21f0*/ 	.byte	0x04, 0x2f
        /*21f2*/ 	.short	(.L_1490 - .L_1489)
	.align		4
.L_1489:
        /*21f4*/ 	.word	index@(_ZN2at6native27unrolled_elementwise_kernelINS0_13AUnaryFunctorIddbZZZNS0_23logical_xor_kernel_cudaERNS_14TensorIteratorEENKUlvE0_clEvENKUlvE4_clEvEUlddE_EESt5arrayIPcLm2EELi4E23TrivialOffsetCalculatorILi1EjESD_NS0_6memory12LoadWithCastILi1EEENSE_13StoreWithCastILi1EEEEEviT_T0_T2_T3_T4_T5_)
        /*21f8*/ 	.word	0x0000001a


	//----- nvinfo : EIATTR_FRAME_SIZE
	.align		4
.L_1490:
        /*21fc*/ 	.byte	0x04, 0x11
        /*21fe*/ 	.short	(.L_1492 - .L_1491)
	.align		4
.L_1491:
        /*2200*/ 	.word	index@(_ZN2at6native27unrolled_elementwise_kernelINS0_13AUnaryFunctorIddbZZZNS0_23logical_xor_kernel_cudaERNS_14TensorIteratorEENKUlvE0_clEvENKUlvE4_clEvEUlddE_EESt5arrayIPcLm2EELi4E23TrivialOffsetCalculatorILi1EjESD_NS0_6memory12LoadWithCastILi1EEENSE_13StoreWithCastILi1EEEEEviT_T0_T2_T3_T4_T5_)
        /*2204*/ 	.word	0x00000000


	//----- nvinfo : EIATTR_REGCOUNT
	.align		4
.L_1492:
        /*2208*/ 	.byte	0x04, 0x2f
        /*220a*/ 	.short	(.L_1494 - .L_1493)
	.align		4
.L_1493:
        /*220c*/ 	.word	index@(_ZN2at6native18elementwise_kernelILi128ELi4EZNS0_15gpu_kernel_implINS0_13AUnaryFunctorIddbZZZNS0_23logical_xor_kernel_cudaERNS_14TensorIteratorEENKUlvE0_clEvENKUlvE4_clEvEUlddE_EEEEvRNS_18TensorIteratorBaseERKT_EUliE_EEviT1_)
        /*2210*/ 	.word	0x00000018


	//----- nvinfo : EIATTR_FRAME_SIZE
	.align		4
.L_1494:
        /*2214*/ 	.byte	0x04, 0x11
        /*2216*/ 	.short	(.L_1496 - .L_1495)
	.align		4
.L_1495:
        /*2218*/ 	.word	index@(_ZN2at6native18elementwise_kernelILi128ELi4EZNS0_15gpu_kernel_implINS0_13AUnaryFunctorIddbZZZNS0_23logical_xor_kernel_cudaERNS_14TensorIteratorEENKUlvE0_clEvENKUlvE4_clEvEUlddE_EEEEvRNS_18TensorIteratorBaseERKT_EUliE_EEviT1_)
        /*221c*/ 	.word	0x00000000


	//----- nvinfo : EIATTR_REGCOUNT
	.align		4
.L_1496:
        /*2220*/ 	.byte	0x04, 0x2f
        /*2222*/ 	.short	(.L_1498 - .L_1497)
	.align		4
.L_1497:
        /*2224*/ 	.word	index@(_ZN2at6native29vectorized_elementwise_kernelILi8ENS0_13BinaryFunctorIffbZZZNS0_23logical_xor_kernel_cudaERNS_14TensorIteratorEENKUlvE0_clEvENKUlvE5_clEvEUlffE_EESt5arrayIPcLm3EEEEviT0_T1_)
        /*2228*/ 	.word	0x00000020


	//----- nvinfo : EIATTR_FRAME_SIZE
	.align		4
.L_1498:
        /*222c*/ 	.byte	0x04, 0x11
        /*222e*/ 	.short	(.L_1500 - .L_1499)
	.align		4
.L_1499:
        /*2230*/ 	.word	index@(_ZN2at6native29vectorized_elementwise_kernelILi8ENS0_13BinaryFunctorIffbZZZNS0_23logical_xor_kernel_cudaERNS_14TensorIteratorEENKUlvE0_clEvENKUlvE5_clEvEUlffE_EESt5arrayIPcLm3EEEEviT0_T1_)
        /*2234*/ 	.word	0x00000000


	//----- nvinfo : EIATTR_REGCOUNT
	.align		4
.L_1500:
        /*2238*/ 	.byte	0x04, 0x2f
        /*223a*/ 	.short	(.L_1502 - .L_1501)
	.align		4
.L_1501:
        /*223c*/ 	.word	index@(_ZN2at6native29vectorized_elementwise_kernelILi4ENS0_13BinaryFunctorIffbZZZNS0_23logical_xor_kernel_cudaERNS_14TensorIteratorEENKUlvE0_clEvENKUlvE5_clEvEUlffE_EESt5arrayIPcLm3EEEEviT0_T1_)
        /*2240*/ 	.word	0x00000020


	//----- nvinfo : EIATTR_FRAME_SIZE
	.align		4
.L_1502:
        /*2244*/ 	.byte	0x04, 0x11
        /*2246*/ 	.short	(.L_1504 - .L_1503)
	.align		4
.L_1503:
        /*2248*/ 	.word	index@(_ZN2at6native29vectorized_elementwise_kernelILi4ENS0_13BinaryFunctorIffbZZZNS0_23logical_xor_kernel_cudaERNS_14TensorIteratorEENKUlvE0_clEvENKUlvE5_clEvEUlffE_EESt5arrayIPcLm3EEEEviT0_T1_)
        /*224c*/ 	.word	0x00000000


	//----- nvinfo : EIATTR_REGCOUNT
	.align		4
.L_1504:
        /*2250*/ 	.byte	0x04, 0x2f
        /*2252*/ 	.short	(.L_1506 - .L_1505)
	.align		4
.L_1505:
        /*2254*/ 	.word	index@(_ZN2at6native29vectorized_elementwise_kernelILi2ENS0_13BinaryFunctorIffbZZZNS0_23logical_xor_kernel_cudaERNS_14TensorIteratorEENKUlvE0_clEvENKUlvE5_clEvEUlffE_EESt5arrayIPcLm3EEEEviT0_T1_)
        /*2258*/ 	.word	0x00000020


	//----- nvinfo : EIATTR_FRAME_SIZE
	.align		4
.L_1506:
        /*225c*/ 	.byte	0x04, 0x11
        /*225e*/ 	.short	(.L_1508 - .L_1507)
	.align		4
.L_1507:
        /*2260*/ 	.word	index@(_ZN2at6native29vectorized_elementwise_kernelILi2ENS0_13BinaryFunctorIffbZZZNS0_23logical_xor_kernel_cudaERNS_14TensorIteratorEENKUlvE0_clEvENKUlvE5_clEvEUlffE_EESt5arrayIPcLm3EEEEviT0_T1_)
        /*2264*/ 	.word	0x00000000


	//----- nvinfo : EIATTR_REGCOUNT
	.align		4
.L_1508:
        /*2268*/ 	.byte	0x04, 0x2f
        /*226a*/ 	.short	(.L_1510 - .L_1509)
	.align		4
.L_1509:
        /*226c*/ 	.word	index@(_ZN2at6native27unrolled_elementwise_kernelINS0_13BinaryFunctorIffbZZZNS0_23logical_xor_kernel_cudaERNS_14TensorIteratorEENKUlvE0_clEvENKUlvE5_clEvEUlffE_EESt5arrayIPcLm3EELi4E23TrivialOffsetCalculatorILi2EjESC_ILi1EjENS0_6memory15LoadWithoutCastENSF_16StoreWithoutCastEEEviT_T0_T2_T3_T4_T5_)
        /*2270*/ 	.word	0x0000001e


	//----- nvinfo : EIATTR_FRAME_SIZE
	.align		4
.L_1510:
        /*2274*/ 	.byte	0x04, 0x11
        /*2276*/ 	.short	(.L_1512 - .L_1511)
	.align		4
.L_1511:
        /*2278*/ 	.word	index@(_ZN2at6native27unrolled_elementwise_kernelINS0_13BinaryFunctorIffbZZZNS0_23logical_xor_kernel_cudaERNS_14TensorIteratorEENKUlvE0_clEvENKUlvE5_clEvEUlffE_EESt5arrayIPcLm3EELi4E23TrivialOffsetCalculatorILi2EjESC_ILi1EjENS0_6memory15LoadWithoutCastENSF_16StoreWithoutCastEEEviT_T0_T2_T3_T4_T5_)
        /*227c*/ 	.word	0x00000000


	//----- nvinfo : EIATTR_REGCOUNT
	.align		4
.L_1512:
        /*2280*/ 	.byte	0x04, 0x2f
        /*2282*/ 	.short	(.L_1514 - .L_1513)
	.align		4
.L_1513:
        /*2284*/ 	.word	index@(_ZN2at6native18elementwise_kernelILi128ELi4EZNS0_22gpu_kernel_impl_nocastINS0_13BinaryFunctorIffbZZZNS0_23logical_xor_kernel_cudaERNS_14TensorIteratorEENKUlvE0_clEvENKUlvE5_clEvEUlffE_EEEEvRNS_18TensorIteratorBaseERKT_EUliE_EEviT1_)
        /*2288*/ 	.word	0x00000014


	//----- nvinfo : EIATTR_FRAME_SIZE
	.align		4
.L_1514:
        /*228c*/ 	.byte	0x04, 0x11
        /*228e*/ 	.short	(.L_1516 - .L_1515)
	.align		4
.L_1515:
        /*2290*/ 	.word	index@(_ZN2at6native18elementwise_kernelILi128ELi4EZNS0_22gpu_kernel_impl_nocastINS0_13BinaryFunctorIffbZZZNS0_23logical_xor_kernel_cudaERNS_14TensorIteratorEENKUlvE0_clEvENKUlvE5_clEvEUlffE_EEEEvRNS_18TensorIteratorBaseERKT_EUliE_EEviT1_)
        /*2294*/ 	.word	0x00000000


	//----- nvinfo : EIATTR_REGCOUNT
	.align		4
.L_1516:
        /*2298*/ 	.byte	0x04, 0x2f
        /*229a*/ 	.short	(.L_1518 - .L_1517)
	.align		4
.L_1517:
        /*229c*/ 	.word	index@(_ZN2at6native27unrolled_elementwise_kernelINS0_13BinaryFunctorIffbZZZNS0_23logical_xor_kernel_cudaERNS_14TensorIteratorEENKUlvE0_clEvENKUlvE5_clEvEUlffE_EESt5arrayIPcLm3EELi4E23TrivialOffsetCalculatorILi2EjESC_ILi1EjENS0_6memory12LoadWithCastILi2EEENSF_13StoreWithCastILi1EEEEEviT_T0_T2_T3_T4_T5_)
        /*22a0*/ 	.word	0x0000001e


	//----- nvinfo : EIATTR_FRAME_SIZE
	.align		4
.L_1518:
        /*22a4*/ 	.byte	0x04, 0x11
        /*22a6*/ 	.short	(.L_1520 - .L_1519)
	.align		4
.L_1519:
        /*22a8*/ 	.word	index@(_ZN2at6native27unrolled_elementwise_kernelINS0_13BinaryFunctorIffbZZZNS0_23logical_xor_kernel_cudaERNS_14TensorIteratorEENKUlvE0_clEvENKUlvE5_clEvEUlffE_EESt5arrayIPcLm3EELi4E23TrivialOffsetCalculatorILi2EjESC_ILi1EjENS0_6memory12LoadWithCastILi2EEENSF_13StoreWithCastILi1EEEEEviT_T0_T2_T3_T4_T5_)
        /*22ac*/ 	.word	0x00000000


	//----- nvinfo : EIATTR_REGCOUNT
	.align		4
.L_1520:
        /*22b0*/ 	.byte	0x04, 0x2f
        /*22b2*/ 	.short	(.L_1522 - .L_1521)
	.align		4
.L_1521:
        /*22b4*/ 	.word	index@(_ZN2at6native18elementwise_kernelILi128ELi4EZNS0_15gpu_kernel_implINS0_13BinaryFunctorIffbZZZNS0_23logical_xor_kernel_cudaERNS_14TensorIteratorEENKUlvE0_clEvENKUlvE5_clEvEUlffE_EEEEvRNS_18TensorIteratorBaseERKT_EUliE_EEviT1_)
        /*22b8*/ 	.word	0x00000018


	//----- nvinfo : EIATTR_FRAME_SIZE
	.align		4
.L_1522:
        /*22bc*/ 	.byte	0x04, 0x11
        /*22be*/ 	.short	(.L_1524 - .L_1523)
	.align		4
.L_1523:
        /*22c0*/ 	.word	index@(_ZN2at6native18elementwise_kernelILi128ELi4EZNS0_15gpu_kernel_implINS0_13BinaryFunctorIffbZZZNS0_23logical_xor_kernel_cudaERNS_14TensorIteratorEENKUlvE0_clEvENKUlvE5_clEvEUlffE_EEEEvRNS_18TensorIteratorBaseERKT_EUliE_EEviT1_)
        /*22c4*/ 	.word	0x00000000


	//----- nvinfo : EIATTR_REGCOUNT
	.align		4
.L_1524:
        /*22c8*/ 	.byte	0x04, 0x2f
        /*22ca*/ 	.short	(.L_1526 - .L_1525)
	.align		4
.L_1525:
        /*22cc*/ 	.word	index@(_ZN2at6native29vectorized_elementwise_kernelILi8ENS0_13AUnaryFunctorIffbZZZNS0_23logical_xor_kernel_cudaERNS_14TensorIteratorEENKUlvE0_clEvENKUlvE5_clEvEUlffE_EESt5arrayIPcLm2EEEEviT0_T1_)
        /*22d0*/ 	.word	0x00000020


	//----- nvinfo : EIATTR_FRAME_SIZE
	.align		4
.L_1526:
        /*22d4*/ 	.byte	0x04, 0x11
        /*22d6*/ 	.short	(.L_1528 - .L_1527)
	.align		4
.L_1527:
        /*22d8*/ 	.word	index@(_ZN2at6native29vectorized_elementwise_kernelILi8ENS0_13AUnaryFunctorIffbZZZNS0_23logical_xor_kernel_cudaERNS_14TensorIteratorEENKUlvE0_clEvENKUlvE5_clEvEUlffE_EESt5arrayIPcLm2EEEEviT0_T1_)
        /*22dc*/ 	.word	0x00000000


	//----- nvinfo : EIATTR_REGCOUNT
	.align		4
.L_1528:
        /*22e0*/ 	.byte	0x04, 0x2f
        /*22e2*/ 	.short	(.L_1530 - .L_1529)
	.align		4
.L_1529:
        /*22e4*/ 	.word	index@(_ZN2at6native29vectorized_elementwise_kernelILi4ENS0_13AUnaryFunctorIffbZZZNS0_23logical_xor_kernel_cudaERNS_14TensorIteratorEENKUlvE0_clEvENKUlvE5_clEvEUlffE_EESt5arrayIPcLm2EEEEviT0_T1_)
        /*22e8*/ 	.word	0x00000020


	//----- nvinfo : EIATTR_FRAME_SIZE
	.align		4
.L_1530:
        /*22ec*/ 	.byte	0x04, 0x11
        /*22ee*/ 	.short	(.L_1532 - .L_1531)
	.align		4
.L_1531:
        /*22f0*/ 	.word	index@(_ZN2at6native29vectorized_elementwise_kernelILi4ENS0_13AUnaryFunctorIffbZZZNS0_23logical_xor_kernel_cudaERNS_14TensorIteratorEENKUlvE0_clEvENKUlvE5_clEvEUlffE_EESt5arrayIPcLm2EEEEviT0_T1_)
        /*22f4*/ 	.word	0x00000000


	//----- nvinfo : EIATTR_REGCOUNT
	.align		4
.L_1532:
        /*22f8*/ 	.byte	0x04, 0x2f
        /*22fa*/ 	.short	(.L_1534 - .L_1533)
	.align		4
.L_1533:
        /*22fc*/ 	.word	index@(_ZN2at6native29vectorized_elementwise_kernelILi2ENS0_13AUnaryFunctorIffbZZZNS0_23logical_xor_kernel_cudaERNS_14TensorIteratorEENKUlvE0_clEvENKUlvE5_clEvEUlffE_EESt5arrayIPcLm2EEEEviT0_T1_)
        /*2300*/ 	.word	0x00000020


	//----- nvinfo : EIATTR_FRAME_SIZE
	.align		4
.L_1534:
        /*2304*/ 	.byte	0x04, 0x11
        /*2306*/ 	.short	(.L_1536 - .L_1535)
	.align		4
.L_1535:
        /*2308*/ 	.word	index@(_ZN2at6native29vectorized_elementwise_kernelILi2ENS0_13AUnaryFunctorIffbZZZNS0_23logical_xor_kernel_cudaERNS_14TensorIteratorEENKUlvE0_clEvENKUlvE5_clEvEUlffE_EESt5arrayIPcLm2EEEEviT0_T1_)
        /*230c*/ 	.word	0x00000000


	//----- nvinfo : EIATTR_REGCOUNT
	.align		4
.L_1536:
        /*2310*/ 	.byte	0x04, 0x2f
        /*2312*/ 	.short	(.L_1538 - .L_1537)
	.align		4
.L_1537:
        /*2314*/ 	.word	index@(_ZN2at6native27unrolled_elementwise_kernelINS0_13AUnaryFunctorIffbZZZNS0_23logical_xor_kernel_cudaERNS_14TensorIteratorEENKUlvE0_clEvENKUlvE5_clEvEUlffE_EESt5arrayIPcLm2EELi4E23TrivialOffsetCalculatorILi1EjESD_NS0_6memory15LoadWithoutCastENSE_16StoreWithoutCastEEEviT_T0_T2_T3_T4_T5_)
        /*2318*/ 	.word	0x00000016


	//----- nvinfo : EIATTR_FRAME_SIZE
	.align		4
.L_1538:
        /*231c*/ 	.byte	0x04, 0x11
        /*231e*/ 	.short	(.L_1540 - .L_1539)
	.align		4
.L_1539:
        /*2320*/ 	.word	index@(_ZN2at6native27unrolled_elementwise_kernelINS0_13AUnaryFunctorIffbZZZNS0_23logical_xor_kernel_cudaERNS_14TensorIteratorEENKUlvE0_clEvENKUlvE5_clEvEUlffE_EESt5arrayIPcLm2EELi4E23TrivialOffsetCalculatorILi1EjESD_NS0_6memory15LoadWithoutCastENSE_16StoreWithoutCastEEEviT_T0_T2_T3_T4_T5_)
        /*2324*/ 	.word	0x00000000


	//----- nvinfo : EIATTR_REGCOUNT
	.align		4
.L_1540:
        /*2328*/ 	.byte	0x04, 0x2f
        /*232a*/ 	.short	(.L_1542 - .L_1541)
	.align		4
.L_1541:
        /*232c*/ 	.word	index@(_ZN2at6native18elementwise_kernelILi128ELi4EZNS0_22gpu_kernel_impl_nocastINS0_13AUnaryFunctorIffbZZZNS0_23logical_xor_kernel_cudaERNS_14TensorIteratorEENKUlvE0_clEvENKUlvE5_clEvEUlffE_EEEEvRNS_18TensorIteratorBaseERKT_EUliE_EEviT1_)
        /*2330*/ 	.word	0x00000014


	//----- nvinfo : EIATTR_FRAME_SIZE
	.align		4
.L_1542:
        /*2334*/ 	.byte	0x04, 0x11
        /*2336*/ 	.short	(.L_1544 - .L_1543)
	.align		4
.L_1543:
        /*2338*/ 	.word	index@(_ZN2at6native18elementwise_kernelILi128ELi4EZNS0_22gpu_kernel_impl_nocastINS0_13AUnaryFunctorIffbZZZNS0_23logical_xor_kernel_cudaERNS_14TensorIteratorEENKUlvE0_clEvENKUlvE5_clEvEUlffE_EEEEvRNS_18TensorIteratorBaseERKT_EUliE_EEviT1_)
        /*233c*/ 	.word	0x00000000


	//----- nvinfo : EIATTR_REGCOUNT
	.align		4
.L_1544:
        /*2340*/ 	.byte	0x04, 0x2f
        /*2342*/ 	.short	(.L_1546 - .L_1545)
	.align		4
.L_1545:
        /*2344*/ 	.word	index@(_ZN2at6native27unrolled_elementwise_kernelINS0_13AUnaryFunctorIffbZZZNS0_23logical_xor_kernel_cudaERNS_14TensorIteratorEENKUlvE0_clEvENKUlvE5_clEvEUlffE_EESt5arrayIPcLm2EELi4E23TrivialOffsetCalculatorILi1EjESD_NS0_6memory12LoadWithCastILi1EEENSE_13StoreWithCastILi1EEEEEviT_T0_T2_T3_T4_T5_)
        /*2348*/ 	.word	0x0000001a


	//----- nvinfo : EIATTR_FRAME_SIZE
	.align		4
.L_1546:
        /*234c*/ 	.byte	0x04, 0x11
        /*234e*/ 	.short	(.L_1548 - .L_1547)
	.align		4
.L_1547:
        /*2350*/ 	.word	index@(_ZN2at6native27unrolled_elementwise_kernelINS0_13AUnaryFunctorIffbZZZNS0_23logical_xor_kernel_cudaERNS_14TensorIteratorEENKUlvE0_clEvENKUlvE5_clEvEUlffE_EESt5arrayIPcLm2EELi4E23TrivialOffsetCalculatorILi1EjESD_NS0_6memory12LoadWithCastILi1EEENSE_13StoreWithCastILi1EEEEEviT_T0_T2_T3_T4_T5_)
        /*2354*/ 	.word	0x00000000


	//----- nvinfo : EIATTR_REGCOUNT
	.align		4
.L_1548:
        /*2358*/ 	.byte	0x04, 0x2f
        /*235a*/ 	.short	(.L_1550 - .L_1549)
	.align		4
.L_1549:
        /*235c*/ 	.word	index@(_ZN2at6native18elementwise_kernelILi128ELi4EZNS0_15gpu_kernel_implINS0_13AUnaryFunctorIffbZZZNS0_23logical_xor_kernel_cudaERNS_14TensorIteratorEENKUlvE0_clEvENKUlvE5_clEvEUlffE_EEEEvRNS_18TensorIteratorBaseERKT_EUliE_EEviT1_)
        /*2360*/ 	.word	0x00000018


	//----- nvinfo : EIATTR_FRAME_SIZE
	.align		4
.L_1550:
        /*2364*/ 	.byte	0x04, 0x11
        /*2366*/ 	.short	(.L_1552 - .L_1551)
	.align		4
.L_1551:
        /*2368*/ 	.word	index@(_ZN2at6native18elementwise_kernelILi128ELi4EZNS0_15gpu_kernel_implINS0_13AUnaryFunctorIffbZZZNS0_23logical_xor_kernel_cudaERNS_14TensorIteratorEENKUlvE0_clEvENKUlvE5_clEvEUlffE_EEEEvRNS_18TensorIteratorBaseERKT_EUliE_EEviT1_)
        /*236c*/ 	.word	0x00000000


	//----- nvinfo : EIATTR_REGCOUNT
	.align		4
.L_1552:
        /*2370*/ 	.byte	0x04, 0x2f
        /*2372*/ 	.short	(.L_1554 - .L_1553)
	.align		4
.L_1553:
        /*2374*/ 	.word	index@(_ZN2at6native29vectorized_elementwise_kernelILi8ENS0_13BinaryFunctorIN3c104HalfES4_bZZZNS0_23logical_xor_kernel_cudaERNS_14TensorIteratorEENKUlvE0_clEvENKUlvE6_clEvEUlS4_S4_E_EESt5arrayIPcLm3EEEEviT0_T1_)
        /*2378*/ 	.word	0x00000028


	//----- nvinfo : EIATTR_FRAME_SIZE
	.align		4
.L_1554:
        /*237c*/ 	.byte	0x04, 0x11
        /*237e*/ 	.short	(.L_1556 - .L_1555)
	.align		4
.L_1555:
        /*2380*/ 	.word	index@(_ZN2at6native29vectorized_elementwise_kernelILi8ENS0_13BinaryFunctorIN3c104HalfES4_bZZZNS0_23logical_xor_kernel_cudaERNS_14TensorIteratorEENKUlvE0_clEvENKUlvE6_clEvEUlS4_S4_E_EESt5arrayIPcLm3EEEEviT0_T1_)
        /*2384*/ 	.word	0x00000000


	//----- nvinfo : EIATTR_REGCOUNT
	.align		4
.L_1556:
        /*2388*/ 	.byte	0x04, 0x2f
        /*238a*/ 	.short	(.L_1558 - .L_1557)
	.align		4
.L_1557:
        /*238c*/ 	.word	index@(_ZN2at6native29vectorized_elementwise_kernelILi4ENS0_13BinaryFunctorIN3c104HalfES4_bZZZNS0_23logical_xor_kernel_cudaERNS_14TensorIteratorEENKUlvE0_clEvENKUlvE6_clEvEUlS4_S4_E_EESt5arrayIPcLm3EEEEviT0_T1_)
        /*2390*/ 	.word	0x00000028


	//----- nvinfo : EIATTR_FRAME_SIZE
	.align		4
.L_1558:
        /*2394*/ 	.byte	0x04, 0x11
        /*2396*/ 	.short	(.L_1560 - .L_1559)
	.align		4
.L_1559:
        /*2398*/ 	.word	index@(_ZN2at6native29vectorized_elementwise_kernelILi4ENS0_13BinaryFunctorIN3c104HalfES4_bZZZNS0_23logical_xor_kernel_cudaERNS_14TensorIteratorEENKUlvE0_clEvENKUlvE6_clEvEUlS4_S4_E_EESt5arrayIPcLm3EEEEviT0_T1_)
        /*239c*/ 	.word	0x00000000


	//----- nvinfo : EIATTR_REGCOUNT
	.align		4
.L_1560:
        /*23a0*/ 	.byte	0x04, 0x2f
        /*23a2*/ 	.short	(.L_1562 - .L_1561)
	.align		4
.L_1561:
        /*23a4*/ 	.word	index@(_ZN2at6native29vectorized_elementwise_kernelILi2ENS0_13BinaryFunctorIN3c104HalfES4_bZZZNS0_23logical_xor_kernel_cudaERNS_14TensorIteratorEENKUlvE0_clEvENKUlvE6_clEvEUlS4_S4_E_EESt5arrayIPcLm3EEEEviT0_T1_)
        /*23a8*/ 	.word	0x00000028


	//----- nvinfo : EIATTR_FRAME_SIZE
	.align		4
.L_1562:
        /*23ac*/ 	.byte	0x04, 0x11
        /*23ae*/ 	.short	(.L_1564 - .L_1563)
	.align		4
.L_1563:
        /*23b0*/ 	.word	index@(_ZN2at6native29vectorized_elementwise_kernelILi2ENS0_13BinaryFunctorIN3c104HalfES4_bZZZNS0_23logical_xor_kernel_cudaERNS_14TensorIteratorEENKUlvE0_clEvENKUlvE6_clEvEUlS4_S4_E_EESt5arrayIPcLm3EEEEviT0_T1_)
        /*23b4*/ 	.word	0x00000000


	//----- nvinfo : EIATTR_REGCOUNT
	.align		4
.L_1564:
        /*23b8*/ 	.byte	0x04, 0x2f
        /*23ba*/ 	.short	(.L_1566 - .L_1565)
	.align		4
.L_1565:
        /*23bc*/ 	.word	index@(_ZN2at6native27unrolled_elementwise_kernelINS0_13BinaryFunctorIN3c104HalfES4_bZZZNS0_23logical_xor_kernel_cudaERNS_14TensorIteratorEENKUlvE0_clEvENKUlvE6_clEvEUlS4_S4_E_EESt5arrayIPcLm3EELi4E23TrivialOffsetCalculatorILi2EjESE_ILi1EjENS0_6memory15LoadWithoutCastENSH_16StoreWithoutCastEEEviT_T0_T2_T3_T4_T5_)
        /*23c0*/ 	.word	0x0000001e


	//----- nvinfo : EIATTR_FRAME_SIZE
	.align		4
.L_1566:
        /*23c4*/ 	.byte	0x04, 0x11
        /*23c6*/ 	.short	(.L_1568 - .L_1567)
	.align		4
.L_1567:
        /*23c8*/ 	.word	index@(_ZN2at6native27unrolled_elementwise_kernelINS0_13BinaryFunctorIN3c104HalfES4_bZZZNS0_23logical_xor_kernel_cudaERNS_14TensorIteratorEENKUlvE0_clEvENKUlvE6_clEvEUlS4_S4_E_EESt5arrayIPcLm3EELi4E23TrivialOffsetCalculatorILi2EjESE_ILi1EjENS0_6memory15LoadWithoutCastENSH_16StoreWithoutCastEEEviT_T0_T2_T3_T4_T5_)
        /*23cc*/ 	.word	0x00000000


	//----- nvinfo : EIATTR_REGCOUNT
	.align		4
.L_1568:
        /*23d0*/ 	.byte	0x04, 0x2f
        /*23d2*/ 	.short	(.L_1570 - .L_1569)
	.align		4
.L_1569:
        /*23d4*/ 	.word	index@(_ZN2at6native18elementwise_kernelILi128ELi4EZNS0_22gpu_kernel_impl_nocastINS0_13BinaryFunctorIN3c104HalfES5_bZZZNS0_23logical_xor_kernel_cudaERNS_14TensorIteratorEENKUlvE0_clEvENKUlvE6_clEvEUlS5_S5_E_EEEEvRNS_18TensorIteratorBaseERKT_EUliE_EEviT1_)
        /*23d8*/ 	.word	0x00000014


	//----- nvinfo : EIATTR_FRAME_SIZE
	.align		4
.L_1570:
        /*23dc*/ 	.byte	0x04, 0x11
        /*23de*/ 	.short	(.L_1572 - .L_1571)
	.align		4
.L_1571:
        /*23e0*/ 	.word	index@(_ZN2at6native18elementwise_kernelILi128ELi4EZNS0_22gpu_kernel_impl_nocastINS0_13BinaryFunctorIN3c104HalfES5_bZZZNS0_23logical_xor_kernel_cudaERNS_14TensorIteratorEENKUlvE0_clEvENKUlvE6_clEvEUlS5_S5_E_EEEEvRNS_18TensorIteratorBaseERKT_EUliE_EEviT1_)
        /*23e4*/ 	.word	0x00000000


	//----- nvinfo : EIATTR_REGCOUNT
	.align		4
.L_1572:
        /*23e8*/ 	.byte	0x04, 0x2f
        /*23ea*/ 	.short	(.L_1574 - .L_1573)
	.align		4
.L_1573:
        /*23ec*/ 	.word	index@(_ZN2at6native27unrolled_elementwise_kernelINS0_13BinaryFunctorIN3c104HalfES4_bZZZNS0_23logical_xor_kernel_cudaERNS_14TensorIteratorEENKUlvE0_clEvENKUlvE6_clEvEUlS4_S4_E_EESt5arrayIPcLm3EELi4E23TrivialOffsetCalculatorILi2EjESE_ILi1EjENS0_6memory12LoadWithCastILi2EEENSH_13StoreWithCastILi1EEEEEviT_T0_T2_T3_T4_T5_)
        /*23f0*/ 	.word	0x0000001e


	//----- nvinfo : EIATTR_FRAME_SIZE
	.align		4
.L_1574:
        /*23f4*/ 	.byte	0x04, 0x11
        /*23f6*/ 	.short	(.L_1576 - .L_1575)
	.align		4
.L_1575:
        /*23f8*/ 	.word	index@(_ZN2at6native27unrolled_elementwise_kernelINS0_13BinaryFunctorIN3c104HalfES4_bZZZNS0_23logical_xor_kernel_cudaERNS_14TensorIteratorEENKUlvE0_clEvENKUlvE6_clEvEUlS4_S4_E_EESt5arrayIPcLm3EELi4E23TrivialOffsetCalculatorILi2EjESE_ILi1EjENS0_6memory12LoadWithCastILi2EEENSH_13StoreWithCastILi1EEEEEviT_T0_T2_T3_T4_T5_)
        /*23fc*/ 	.word	0x00000000


	//----- nvinfo : EIATTR_REGCOUNT
	.align		4
.L_1576:
        /*2400*/ 	.byte	0x04, 0x2f
        /*2402*/ 	.short	(.L_1578 - .L_1577)
	.align		4
.L_1577:
        /*2404*/ 	.word	index@(_ZN2at6native18elementwise_kernelILi128ELi4EZNS0_15gpu_kernel_implINS0_13BinaryFunctorIN3c104HalfES5_bZZZNS0_23logical_xor_kernel_cudaERNS_14TensorIteratorEENKUlvE0_clEvENKUlvE6_clEvEUlS5_S5_E_EEEEvRNS_18TensorIteratorBaseERKT_EUliE_EEviT1_)
        /*2408*/ 	.word	0x00000018


	//----- nvinfo : EIATTR_FRAME_SIZE
	.align		4
.L_1578:
        /*240c*/ 	.byte	0x04, 0x11
        /*240e*/ 	.short	(.L_1580 - .L_1579)
	.align		4
.L_1579:
        /*2410*/ 	.word	index@(_ZN2at6native18elementwise_kernelILi128ELi4EZNS0_15gpu_kernel_implINS0_13BinaryFunctorIN3c104HalfES5_bZZZNS0_23logical_xor_kernel_cudaERNS_14TensorIteratorEENKUlvE0_clEvENKUlvE6_clEvEUlS5_S5_E_EEEEvRNS_18TensorIteratorBaseERKT_EUliE_EEviT1_)
        /*2414*/ 	.word	0x00000000


	//----- nvinfo : EIATTR_REGCOUNT
	.align		4
.L_1580:
        /*2418*/ 	.byte	0x04, 0x2f
        /*241a*/ 	.short	(.L_1582 - .L_1581)
	.align		4
.L_1581:
        /*241c*/ 	.word	index@(_ZN2at6native29vectorized_elementwise_kernelILi8ENS0_13AUnaryFunctorIN3c104HalfES4_bZZZNS0_23logical_xor_kernel_cudaERNS_14TensorIteratorEENKUlvE0_clEvENKUlvE6_clEvEUlS4_S4_E_EESt5arrayIPcLm2EEEEviT0_T1_)
        /*2420*/ 	.word	0x00000020


	//----- nvinfo : EIATTR_FRAME_SIZE
	.align		4
.L_1582:
        /*2424*/ 	.byte	0x04, 0x11
        /*2426*/ 	.short	(.L_1584 - .L_1583)
	.align		4
.L_1583:
        /*2428*/ 	.word	index@(_ZN2at6native29vectorized_elementwise_kernelILi8ENS0_13AUnaryFunctorIN3c104HalfES4_bZZZNS0_23logical_xor_kernel_cudaERNS_14TensorIteratorEENKUlvE0_clEvENKUlvE6_clEvEUlS4_S4_E_EESt5arrayIPcLm2EEEEviT0_T1_)
        /*242c*/ 	.word	0x00000000


	//----- nvinfo : EIATTR_REGCOUNT
	.align		4
.L_1584:
        /*2430*/ 	.byte	0x04, 0x2f
        /*2432*/ 	.short	(.L_1586 - .L_1585)
	.align		4
.L_1585:
        /*2434*/ 	.word	index@(_ZN2at6native29vectorized_elementwise_kernelILi4ENS0_13AUnaryFunctorIN3c104HalfES4_bZZZNS0_23logical_xor_kernel_cudaERNS_14TensorIteratorEENKUlvE0_clEvENKUlvE6_clEvEUlS4_S4_E_EESt5arrayIPcLm2EEEEviT0_T1_)
        /*2438*/ 	.word	0x00000020


	//----- nvinfo : EIATTR_FRAME_SIZE
	.align		4
.L_1586:
        /*243c*/ 	.byte	0x04, 0x11
        /*243e*/ 	.short	(.L_1588 - .L_1587)
	.align		4
.L_1587:
        /*2440*/ 	.word	index@(_ZN2at6native29vectorized_elementwise_kernelILi4ENS0_13AUnaryFunctorIN3c104HalfES4_bZZZNS0_23logical_xor_kernel_cudaERNS_14TensorIteratorEENKUlvE0_clEvENKUlvE6_clEvEUlS4_S4_E_EESt5arrayIPcLm2EEEEviT0_T1_)
        /*2444*/ 	.word	0x00000000


	//----- nvinfo : EIATTR_REGCOUNT
	.align		4
.L_1588:
        /*2448*/ 	.byte	0x04, 0x2f
        /*244a*/ 	.short	(.L_1590 - .L_1589)
	.align		4
.L_1589:
        /*244c*/ 	.word	index@(_ZN2at6native29vectorized_elementwise_kernelILi2ENS0_13AUnaryFunctorIN3c104HalfES4_bZZZNS0_23logical_xor_kernel_cudaERNS_14TensorIteratorEENKUlvE0_clEvENKUlvE6_clEvEUlS4_S4_E_EESt5arrayIPcLm2EEEEviT0_T1_)
        /*2450*/ 	.word	0x00000020


	//----- nvinfo : EIATTR_FRAME_SIZE
	.align		4
.L_1590:
        /*2454*/ 	.byte	0x04, 0x11
        /*2456*/ 	.short	(.L_1592 - .L_1591)
	.align		4
.L_1591:
        /*2458*/ 	.word	index@(_ZN2at6native29vectorized_elementwise_kernelILi2ENS0_13AUnaryFunctorIN3c104HalfES4_bZZZNS0_23logical_xor_kernel_cudaERNS_14TensorIteratorEENKUlvE0_clEvENKUlvE6_clEvEUlS4_S4_E_EESt5arrayIPcLm2EEEEviT0_T1_)
        /*245c*/ 	.word	0x00000000


	//----- nvinfo : EIATTR_REGCOUNT
	.align		4
.L_1592:
        /*2460*/ 	.byte	0x04, 0x2f
        /*2462*/ 	.short	(.L_1594 - .L_1593)
	.align		4
.L_1593:
        /*2464*/ 	.word	index@(_ZN2at6native27unrolled_elementwise_kernelINS0_13AUnaryFunctorIN3c104HalfES4_bZZZNS0_23logical_xor_kernel_cudaERNS_14TensorIteratorEENKUlvE0_clEvENKUlvE6_clEvEUlS4_S4_E_EESt5arrayIPcLm2EELi4E23TrivialOffsetCalculatorILi1EjESF_NS0_6memory15LoadWithoutCastENSG_16StoreWithoutCastEEEviT_T0_T2_T3_T4_T5_)
        /*2468*/ 	.word	0x00000017


	//----- nvinfo : EIATTR_FRAME_SIZE
	.align		4
.L_1594:
        /*246c*/ 	.byte	0x04, 0x11
        /*246e*/ 	.short	(.L_1596 - .L_1595)
	.align		4
.L_1595:
        /*2470*/ 	.word	index@(_ZN2at6native27unrolled_elementwise_kernelINS0_13AUnaryFunctorIN3c104HalfES4_bZZZNS0_23logical_xor_kernel_cudaERNS_14TensorIteratorEENKUlvE0_clEvENKUlvE6_clEvEUlS4_S4_E_EESt5arrayIPcLm2EELi4E23TrivialOffsetCalculatorILi1EjESF_NS0_6memory15LoadWithoutCastENSG_16StoreWithoutCastEEEviT_T0_T2_T3_T4_T5_)
        /*2474*/ 	.word	0x00000000


	//----- nvinfo : EIATTR_REGCOUNT
	.align		4
.L_1596:
        /*2478*/ 	.byte	0x04, 0x2f
        /*247a*/ 	.short	(.L_1598 - .L_1597)
	.align		4
.L_1597:
        /*247c*/ 	.word	index@(_ZN2at6native18elementwise_kernelILi128ELi4EZNS0_22gpu_kernel_impl_nocastINS0_13AUnaryFunctorIN3c104HalfES5_bZZZNS0_23logical_xor_kernel_cudaERNS_14TensorIteratorEENKUlvE0_clEvENKUlvE6_clEvEUlS5_S5_E_EEEEvRNS_18TensorIteratorBaseERKT_EUliE_EEviT1_)
        /*2480*/ 	.word	0x00000014


	//----- nvinfo : EIATTR_FRAME_SIZE
	.align		4
.L_1598:
        /*2484*/ 	.byte	0x04, 0x11
        /*2486*/ 	.short	(.L_1600 - .L_1599)
	.align		4
.L_1599:
        /*2488*/ 	.word	index@(_ZN2at6native18elementwise_kernelILi128ELi4EZNS0_22gpu_kernel_impl_nocastINS0_13AUnaryFunctorIN3c104HalfES5_bZZZNS0_23logical_xor_kernel_cudaERNS_14TensorIteratorEENKUlvE0_clEvENKUlvE6_clEvEUlS5_S5_E_EEEEvRNS_18TensorIteratorBaseERKT_EUliE_EEviT1_)
        /*248c*/ 	.word	0x00000000


	//----- nvinfo : EIATTR_REGCOUNT
	.align		4
.L_1600:
        /*2490*/ 	.byte	0x04, 0x2f
        /*2492*/ 	.short	(.L_1602 - .L_1601)
	.align		4
.L_1601:
        /*2494*/ 	.word	index@(_ZN2at6native27unrolled_elementwise_kernelINS0_13AUnaryFunctorIN3c104HalfES4_bZZZNS0_23logical_xor_kernel_cudaERNS_14TensorIteratorEENKUlvE0_clEvENKUlvE6_clEvEUlS4_S4_E_EESt5arrayIPcLm2EELi4E23TrivialOffsetCalculatorILi1EjESF_NS0_6memory12LoadWithCastILi1EEENSG_13StoreWithCastILi1EEEEEviT_T0_T2_T3_T4_T5_)
        /*2498*/ 	.word	0x0000001e


	//----- nvinfo : EIATTR_FRAME_SIZE
	.align		4
.L_1602:
        /*249c*/ 	.byte	0x04, 0x11
        /*249e*/ 	.short	(.L_1604 - .L_1603)
	.align		4
.L_1603:
        /*24a0*/ 	.word	index@(_ZN2at6native27unrolled_elementwise_kernelINS0_13AUnaryFunctorIN3c104HalfES4_bZZZNS0_23logical_xor_kernel_cudaERNS_14TensorIteratorEENKUlvE0_clEvENKUlvE6_clEvEUlS4_S4_E_EESt5arrayIPcLm2EELi4E23TrivialOffsetCalculatorILi1EjESF_NS0_6memory12LoadWithCastILi1EEENSG_13StoreWithCastILi1EEEEEviT_T0_T2_T3_T4_T5_)
        /*24a4*/ 	.word	0x00000000


	//----- nvinfo : EIATTR_REGCOUNT
	.align		4
.L_1604:
        /*24a8*/ 	.byte	0x04, 0x2f
        /*24aa*/ 	.short	(.L_1606 - .L_1605)
	.align		4
.L_1605:
        /*24ac*/ 	.word	index@(_ZN2at6native18elementwise_kernelILi128ELi4EZNS0_15gpu_kernel_implINS0_13AUnaryFunctorIN3c104HalfES5_bZZZNS0_23logical_xor_kernel_cudaERNS_14TensorIteratorEENKUlvE0_clEvENKUlvE6_clEvEUlS5_S5_E_EEEEvRNS_18TensorIteratorBaseERKT_EUliE_EEviT1_)
        /*24b0*/ 	.word	0x00000018


	//----- nvinfo : EIATTR_FRAME_SIZE
	.align		4
.L_1606:
        /*24b4*/ 	.byte	0x04, 0x11
        /*24b6*/ 	.short	(.L_1608 - .L_1607)
	.align		4
.L_1607:
        /*24b8*/ 	.word	index@(_ZN2at6native18elementwise_kernelILi128ELi4EZNS0_15gpu_kernel_implINS0_13AUnaryFunctorIN3c104HalfES5_bZZZNS0_23logical_xor_kernel_cudaERNS_14TensorIteratorEENKUlvE0_clEvENKUlvE6_clEvEUlS5_S5_E_EEEEvRNS_18TensorIteratorBaseERKT_EUliE_EEviT1_)
        /*24bc*/ 	.word	0x00000000


	//----- nvinfo : EIATTR_REGCOUNT
	.align		4
.L_1608:
        /*24c0*/ 	.byte	0x04, 0x2f
        /*24c2*/ 	.short	(.L_1610 - .L_1609)
	.align		4
.L_1609:
        /*24c4*/ 	.word	index@(_ZN2at6native29vectorized_elementwise_kernelILi8ENS0_13BinaryFunctorIbbbZZZNS0_23logical_xor_kernel_cudaERNS_14TensorIteratorEENKUlvE0_clEvENKUlvE7_clEvEUlbbE_EESt5arrayIPcLm3EEEEviT0_T1_)
        /*24c8*/ 	.word	0x00000030


	//----- nvinfo : EIATTR_FRAME_SIZE
	.align		4
.L_1610:
        /*24cc*/ 	.byte	0x04, 0x11
        /*24ce*/ 	.short	(.L_1612 - .L_1611)
	.align		4
.L_1611:
        /*24d0*/ 	.word	index@(_ZN2at6native29vectorized_elementwise_kernelILi8ENS0_13BinaryFunctorIbbbZZZNS0_23logical_xor_kernel_cudaERNS_14TensorIteratorEENKUlvE0_clEvENKUlvE7_clEvEUlbbE_EESt5arrayIPcLm3EEEEviT0_T1_)
        /*24d4*/ 	.word	0x00000000


	//----- nvinfo : EIATTR_REGCOUNT
	.align		4
.L_1612:
        /*24d8*/ 	.byte	0x04, 0x2f
        /*24da*/ 	.short	(.L_1614 - .L_1613)
	.align		4
.L_1613:
        /*24dc*/ 	.word	index@(_ZN2at6native29vectorized_elementwise_kernelILi4ENS0_13BinaryFunctorIbbbZZZNS0_23logical_xor_kernel_cudaERNS_14TensorIteratorEENKUlvE0_clEvENKUlvE7_clEvEUlbbE_EESt5arrayIPcLm3EEEEviT0_T1_)
        /*24e0*/ 	.word	0x00000030


	//----- nvinfo : EIATTR_FRAME_SIZE
	.align		4
.L_1614:
        /*24e4*/ 	.byte	0x04, 0x11
        /*24e6*/ 	.short	(.L_1616 - .L_1615)
	.align		4
.L_1615:
        /*24e8*/ 	.word	index@(_ZN2at6native29vectorized_elementwise_kernelILi4ENS0_13BinaryFunctorIbbbZZZNS0_23logical_xor_kernel_cudaERNS_14TensorIteratorEENKUlvE0_clEvENKUlvE7_clEvEUlbbE_EESt5arrayIPcLm3EEEEviT0_T1_)
        /*24ec*/ 	.word	0x00000000


	//----- nvinfo : EIATTR_REGCOUNT
	.align		4
.L_1616:
        /*24f0*/ 	.byte	0x04, 0x2f
        /*24f2*/ 	.short	(.L_1618 - .L_1617)
	.align		4
.L_1617:
        /*24f4*/ 	.word	index@(_ZN2at6native29vectorized_elementwise_kernelILi2ENS0_13BinaryFunctorIbbbZZZNS0_23logical_xor_kernel_cudaERNS_14TensorIteratorEENKUlvE0_clEvENKUlvE7_clEvEUlbbE_EESt5arrayIPcLm3EEEEviT0_T1_)
        /*24f8*/ 	.word	0x00000030


	//----- nvinfo : EIATTR_FRAME_SIZE
	.align		4
.L_1618:
        /*24fc*/ 	.byte	0x04, 0x11
        /*24fe*/ 	.short	(.L_1620 - .L_1619)
	.align		4
.L_1619:
        /*2500*/ 	.word	index@(_ZN2at6native29vectorized_elementwise_kernelILi2ENS0_13BinaryFunctorIbbbZZZNS0_23logical_xor_kernel_cudaERNS_14TensorIteratorEENKUlvE0_clEvENKUlvE7_clEvEUlbbE_EESt5arrayIPcLm3EEEEviT0_T1_)
        /*2504*/ 	.word	0x00000000


	//----- nvinfo : EIATTR_REGCOUNT
	.align		4
.L_1620:
        /*2508*/ 	.byte	0x04, 0x2f
        /*250a*/ 	.short	(.L_1622 - .L_1621)
	.align		4
.L_1621:
        /*250c*/ 	.word	index@(_ZN2at6native27unrolled_elementwise_kernelINS0_13BinaryFunctorIbbbZZZNS0_23logical_xor_kernel_cudaERNS_14TensorIteratorEENKUlvE0_clEvENKUlvE7_clEvEUlbbE_EESt5arrayIPcLm3EELi4E23TrivialOffsetCalculatorILi2EjESC_ILi1EjENS0_6memory15LoadWithoutCastENSF_16StoreWithoutCastEEEviT_T0_T2_T3_T4_T5_)
        /*2510*/ 	.word	0x0000001e


	//----- nvinfo : EIATTR_FRAME_SIZE
	.align		4
.L_1622:
        /*2514*/ 	.byte	0x04, 0x11
        /*2516*/ 	.short	(.L_1624 - .L_1623)
	.align		4
.L_1623:
        /*2518*/ 	.word	index@(_ZN2at6native27unrolled_elementwise_kernelINS0_13BinaryFunctorIbbbZZZNS0_23logical_xor_kernel_cudaERNS_14TensorIteratorEENKUlvE0_clEvENKUlvE7_clEvEUlbbE_EESt5arrayIPcLm3EELi4E23TrivialOffsetCalculatorILi2EjESC_ILi1EjENS0_6memory15LoadWithoutCastENSF_16StoreWithoutCastEEEviT_T0_T2_T3_T4_T5_)
        /*251c*/ 	.word	0x00000000


	//----- nvinfo : EIATTR_REGCOUNT
	.align		4
.L_1624:
        /*2520*/ 	.byte	0x04, 0x2f
        /*2522*/ 	.short	(.L_1626 - .L_1625)
	.align		4
.L_1625:
        /*2524*/ 	.word	index@(_ZN2at6native18elementwise_kernelILi128ELi4EZNS0_22gpu_kernel_impl_nocastINS0_13BinaryFunctorIbbbZZZNS0_23logical_xor_kernel_cudaERNS_14TensorIteratorEENKUlvE0_clEvENKUlvE7_clEvEUlbbE_EEEEvRNS_18TensorIteratorBaseERKT_EUliE_EEviT1_)
        /*2528*/ 	.word	0x00000014


	//----- nvinfo : EIATTR_FRAME_SIZE
	.align		4
.L_1626:
        /*252c*/ 	.byte	0x04, 0x11
        /*252e*/ 	.short	(.L_1628 - .L_1627)
	.align		4
.L_1627:
        /*2530*/ 	.word	index@(_ZN2at6native18elementwise_kernelILi128ELi4EZNS0_22gpu_kernel_impl_nocastINS0_13BinaryFunctorIbbbZZZNS0_23logical_xor_kernel_cudaERNS_14TensorIteratorEENKUlvE0_clEvENKUlvE7_clEvEUlbbE_EEEEvRNS_18TensorIteratorBaseERKT_EUliE_EEviT1_)
        /*2534*/ 	.word	0x00000000


	//----- nvinfo : EIATTR_REGCOUNT
	.align		4
.L_1628:
        /*2538*/ 	.byte	0x04, 0x2f
        /*253a*/ 	.short	(.L_1630 - .L_1629)
	.align		4
.L_1629:
        /*253c*/ 	.word	index@(_ZN2at6native27unrolled_elementwise_kernelINS0_13BinaryFunctorIbbbZZZNS0_23logical_xor_kernel_cudaERNS_14TensorIteratorEENKUlvE0_clEvENKUlvE7_clEvEUlbbE_EESt5arrayIPcLm3EELi4E23TrivialOffsetCalculatorILi2EjESC_ILi1EjENS0_6memory12LoadWithCastILi2EEENSF_13StoreWithCastILi1EEEEEviT_T0_T2_T3_T4_T5_)
        /*2540*/ 	.word	0x0000001f


	//----- nvinfo : EIATTR_FRAME_SIZE
	.align		4
.L_1630:
        /*2544*/ 	.byte	0x04, 0x11
        /*2546*/ 	.short	(.L_1632 - .L_1631)
	.align		4
.L_1631:
        /*2548*/ 	.word	index@(_ZN2at6native27unrolled_elementwise_kernelINS0_13BinaryFunctorIbbbZZZNS0_23logical_xor_kernel_cudaERNS_14TensorIteratorEENKUlvE0_clEvENKUlvE7_clEvEUlbbE_EESt5arrayIPcLm3EELi4E23TrivialOffsetCalculatorILi2EjESC_ILi1EjENS0_6memory12LoadWithCastILi2EEENSF_13StoreWithCastILi1EEEEEviT_T0_T2_T3_T4_T5_)
        /*254c*/ 	.word	0x00000000


	//----- nvinfo : EIATTR_REGCOUNT
	.align		4
.L_1632:
        /*2550*/ 	.byte	0x04, 0x2f
        /*2552*/ 	.short	(.L_1634 - .L_1633)
	.align		4
.L_1633:
        /*2554*/ 	.word	index@(_ZN2at6native18elementwise_kernelILi128ELi4EZNS0_15gpu_kernel_implINS0_13BinaryFunctorIbbbZZZNS0_23logical_xor_kernel_cudaERNS_14TensorIteratorEENKUlvE0_clEvENKUlvE7_clEvEUlbbE_EEEEvRNS_18TensorIteratorBaseERKT_EUliE_EEviT1_)
        /*2558*/ 	.word	0x00000018


	//----- nvinfo : EIATTR_FRAME_SIZE
	.align		4
.L_1634:
        /*255c*/ 	.byte	0x04, 0x11
        /*255e*/ 	.short	(.L_1636 - .L_1635)
	.align		4
.L_1635:
        /*2560*/ 	.word	index@(_ZN2at6native18elementwise_kernelILi128ELi4EZNS0_15gpu_kernel_implINS0_13BinaryFunctorIbbbZZZNS0_23logical_xor_kernel_cudaERNS_14TensorIteratorEENKUlvE0_clEvENKUlvE7_clEvEUlbbE_EEEEvRNS_18TensorIteratorBaseERKT_EUliE_EEviT1_)
        /*2564*/ 	.word	0x00000000


	//----- nvinfo : EIATTR_REGCOUNT
	.align		4
.L_1636:
        /*2568*/ 	.byte	0x04, 0x2f
        /*256a*/ 	.short	(.L_1638 - .L_1637)
	.align		4
.L_1637:
        /*256c*/ 	.word	index@(_ZN2at6native29vectorized_elementwise_kernelILi8ENS0_13AUnaryFunctorIbbbZZZNS0_23logical_xor_kernel_cudaERNS_14TensorIteratorEENKUlvE0_clEvENKUlvE7_clEvEUlbbE_EESt5arrayIPcLm2EEEEviT0_T1_)
        /*2570*/ 	.word	0x0000001c


	//----- nvinfo : EIATTR_FRAME_SIZE
	.align		4
.L_1638:
        /*2574*/ 	.byte	0x04, 0x11
        /*2576*/ 	.short	(.L_1640 - .L_1639)
	.align		4
.L_1639:
        /*2578*/ 	.word	index@(_ZN2at6native29vectorized_elementwise_kernelILi8ENS0_13AUnaryFunctorIbbbZZZNS0_23logical_xor_kernel_cudaERNS_14TensorIteratorEENKUlvE0_clEvENKUlvE7_clEvEUlbbE_EESt5arrayIPcLm2EEEEviT0_T1_)
        /*257c*/ 	.word	0x00000000


	//----- nvinfo : EIATTR_REGCOUNT
	.align		4
.L_1640:
        /*2580*/ 	.byte	0x04, 0x2f
        /*2582*/ 	.short	(.L_1642 - .L_1641)
	.align		4
.L_1641:
        /*2584*/ 	.word	index@(_ZN2at6native29vectorized_elementwise_kernelILi4ENS0_13AUnaryFunctorIbbbZZZNS0_23logical_xor_kernel_cudaERNS_14TensorIteratorEENKUlvE0_clEvENKUlvE7_clEvEUlbbE_EESt5arrayIPcLm2EEEEviT0_T1_)
        /*2588*/ 	.word	0x0000001c


	//----- nvinfo : EIATTR_FRAME_SIZE
	.align		4
.L_1642:
        /*258c*/ 	.byte	0x04, 0x11
        /*258e*/ 	.short	(.L_1644 - .L_1643)
	.align		4
.L_1643:
        /*2590*/ 	.word	index@(_ZN2at6native29vectorized_elementwise_kernelILi4ENS0_13AUnaryFunctorIbbbZZZNS0_23logical_xor_kernel_cudaERNS_14TensorIteratorEENKUlvE0_clEvENKUlvE7_clEvEUlbbE_EESt5arrayIPcLm2EEEEviT0_T1_)
        /*2594*/ 	.word	0x00000000


	//----- nvinfo : EIATTR_REGCOUNT
	.align		4
.L_1644:
        /*2598*/ 	.byte	0x04, 0x2f
        /*259a*/ 	.short	(.L_1646 - .L_1645)
	.align		4
.L_1645:
        /*259c*/ 	.word	index@(_ZN2at6native29vectorized_elementwise_kernelILi2ENS0_13AUnaryFunctorIbbbZZZNS0_23logical_xor_kernel_cudaERNS_14TensorIteratorEENKUlvE0_clEvENKUlvE7_clEvEUlbbE_EESt5arrayIPcLm2EEEEviT0_T1_)
        /*25a0*/ 	.word	0x0000001c


	//----- nvinfo : EIATTR_FRAME_SIZE
	.align		4
.L_1646:
        /*25a4*/ 	.byte	0x04, 0x11
        /*25a6*/ 	.short	(.L_1648 - .L_1647)
	.align		4
.L_1647:
        /*25a8*/ 	.word	index@(_ZN2at6native29vectorized_elementwise_kernelILi2ENS0_13AUnaryFunctorIbbbZZZNS0_23logical_xor_kernel_cudaERNS_14TensorIteratorEENKUlvE0_clEvENKUlvE7_clEvEUlbbE_EESt5arrayIPcLm2EEEEviT0_T1_)
        /*25ac*/ 	.word	0x00000000


	//----- nvinfo : EIATTR_REGCOUNT
	.align		4
.L_1648:
        /*25b0*/ 	.byte	0x04, 0x2f
        /*25b2*/ 	.short	(.L_1650 - .L_1649)
	.align		4
.L_1649:
        /*25b4*/ 	.word	index@(_ZN2at6native27unrolled_elementwise_kernelINS0_13AUnaryFunctorIbbbZZZNS0_23logical_xor_kernel_cudaERNS_14TensorIteratorEENKUlvE0_clEvENKUlvE7_clEvEUlbbE_EESt5arrayIPcLm2EELi4E23TrivialOffsetCalculatorILi1EjESD_NS0_6memory15LoadWithoutCastENSE_16StoreWithoutCastEEEviT_T0_T2_T3_T4_T5_)
        /*25b8*/ 	.word	0x00000016


	//----- nvinfo : EIATTR_FRAME_SIZE
	.align		4
.L_1650:
        /*25bc*/ 	.byte	0x04, 0x11
        /*25be*/ 	.short	(.L_1652 - .L_1651)
	.align		4
.L_1651:
        /*25c0*/ 	.word	index@(_ZN2at6native27unrolled_elementwise_kernelINS0_13AUnaryFunctorIbbbZZZNS0_23logical_xor_kernel_cudaERNS_14TensorIteratorEENKUlvE0_clEvENKUlvE7_clEvEUlbbE_EESt5arrayIPcLm2EELi4E23TrivialOffsetCalculatorILi1EjESD_NS0_6memory15LoadWithoutCastENSE_16StoreWithoutCastEEEviT_T0_T2_T3_T4_T5_)
        /*25c4*/ 	.word	0x00000000


	//----- nvinfo : EIATTR_REGCOUNT
	.align		4
.L_1652:
        /*25c8*/ 	.byte	0x04, 0x2f
        /*25ca*/ 	.short	(.L_1654 - .L_1653)
	.align		4
.L_1653:
        /*25cc*/ 	.word	index@(_ZN2at6native18elementwise_kernelILi128ELi4EZNS0_22gpu_kernel_impl_nocastINS0_13AUnaryFunctorIbbbZZZNS0_23logical_xor_kernel_cudaERNS_14TensorIteratorEENKUlvE0_clEvENKUlvE7_clEvEUlbbE_EEEEvRNS_18TensorIteratorBaseERKT_EUliE_EEviT1_)
        /*25d0*/ 	.word	0x00000014


	//----- nvinfo : EIATTR_FRAME_SIZE
	.align		4
.L_1654:
        /*25d4*/ 	.byte	0x04, 0x11
        /*25d6*/ 	.short	(.L_1656 - .L_1655)
	.align		4
.L_1655:
        /*25d8*/ 	.word	index@(_ZN2at6native18elementwise_kernelILi128ELi4EZNS0_22gpu_kernel_impl_nocastINS0_13AUnaryFunctorIbbbZZZNS0_23logical_xor_kernel_cudaERNS_14TensorIteratorEENKUlvE0_clEvENKUlvE7_clEvEUlbbE_EEEEvRNS_18TensorIteratorBaseERKT_EUliE_EEviT1_)
        /*25dc*/ 	.word	0x00000000


	//----- nvinfo : EIATTR_REGCOUNT
	.align		4
.L_1656:
        /*25e0*/ 	.byte	0x04, 0x2f
        /*25e2*/ 	.short	(.L_1658 - .L_1657)
	.align		4
.L_1657:
        /*25e4*/ 	.word	index@(_ZN2at6native27unrolled_elementwise_kernelINS0_13AUnaryFunctorIbbbZZZNS0_23logical_xor_kernel_cudaERNS_14TensorIteratorEENKUlvE0_clEvENKUlvE7_clEvEUlbbE_EESt5arrayIPcLm2EELi4E23TrivialOffsetCalculatorILi1EjESD_NS0_6memory12LoadWithCastILi1EEENSE_13StoreWithCastILi1EEEEEviT_T0_T2_T3_T4_T5_)
        /*25e8*/ 	.word	0x0000001b


	//----- nvinfo : EIATTR_FRAME_SIZE
	.align		4
.L_1658:
        /*25ec*/ 	.byte	0x04, 0x11
        /*25ee*/ 	.short	(.L_1660 - .L_1659)
	.align		4
.L_1659:
        /*25f0*/ 	.word	index@(_ZN2at6native27unrolled_elementwise_kernelINS0_13AUnaryFunctorIbbbZZZNS0_23logical_xor_kernel_cudaERNS_14TensorIteratorEENKUlvE0_clEvENKUlvE7_clEvEUlbbE_EESt5arrayIPcLm2EELi4E23TrivialOffsetCalculatorILi1EjESD_NS0_6memory12LoadWithCastILi1EEENSE_13StoreWithCastILi1EEEEEviT_T0_T2_T3_T4_T5_)
        /*25f4*/ 	.word	0x00000000


	//----- nvinfo : EIATTR_REGCOUNT
	.align		4
.L_1660:
        /*25f8*/ 	.byte	0x04, 0x2f
        /*25fa*/ 	.short	(.L_1662 - .L_1661)
	.align		4
.L_1661:
        /*25fc*/ 	.word	index@(_ZN2at6native18elementwise_kernelILi128ELi4EZNS0_15gpu_kernel_implINS0_13AUnaryFunctorIbbbZZZNS0_23logical_xor_kernel_cudaERNS_14TensorIteratorEENKUlvE0_clEvENKUlvE7_clEvEUlbbE_EEEEvRNS_18TensorIteratorBaseERKT_EUliE_EEviT1_)
        /*2600*/ 	.word	0x00000018


	//----- nvinfo : EIATTR_FRAME_SIZE
	.align		4
.L_1662:
        /*2604*/ 	.byte	0x04, 0x11
        /*2606*/ 	.short	(.L_1664 - .L_1663)
	.align		4
.L_1663:
        /*2608*/ 	.word	index@(_ZN2at6native18elementwise_kernelILi128ELi4EZNS0_15gpu_kernel_implINS0_13AUnaryFunctorIbbbZZZNS0_23logical_xor_kernel_cudaERNS_14TensorIteratorEENKUlvE0_clEvENKUlvE7_clEvEUlbbE_EEEEvRNS_18TensorIteratorBaseERKT_EUliE_EEviT1_)
        /*260c*/ 	.word	0x00000000


	//----- nvinfo : EIATTR_REGCOUNT
	.align		4
.L_1664:
        /*2610*/ 	.byte	0x04, 0x2f
        /*2612*/ 	.short	(.L_1666 - .L_1665)
	.align		4
.L_1665:
        /*2614*/ 	.word	index@(_ZN2at6native29vectorized_elementwise_kernelILi8ENS0_13BinaryFunctorIN3c108BFloat16ES4_bZZZNS0_23logical_xor_kernel_cudaERNS_14TensorIteratorEENKUlvE0_clEvENKUlvE8_clEvEUlS4_S4_E_EESt5arrayIPcLm3EEEEviT0_T1_)
        /*2618*/ 	.word	0x00000028


	//----- nvinfo : EIATTR_FRAME_SIZE
	.align		4
.L_1666:
        /*261c*/ 	.byte	0x04, 0x11
        /*261e*/ 	.short	(.L_1668 - .L_1667)
	.align		4
.L_1667:
        /*2620*/ 	.word	index@(_ZN2at6native29vectorized_elementwise_kernelILi8ENS0_13BinaryFunctorIN3c108BFloat16ES4_bZZZNS0_23logical_xor_kernel_cudaERNS_14TensorIteratorEENKUlvE0_clEvENKUlvE8_clEvEUlS4_S4_E_EESt5arrayIPcLm3EEEEviT0_T1_)
        /*2624*/ 	.word	0x00000000


	//----- nvinfo : EIATTR_REGCOUNT
	.align		4
.L_1668:
        /*2628*/ 	.byte	0x04, 0x2f
        /*262a*/ 	.short	(.L_1670 - .L_1669)
	.align		4
.L_1669:
        /*262c*/ 	.word	index@(_ZN2at6native29vectorized_elementwise_kernelILi4ENS0_13BinaryFunctorIN3c108BFloat16ES4_bZZZNS0_23logical_xor_kernel_cudaERNS_14TensorIteratorEENKUlvE0_clEvENKUlvE8_clEvEUlS4_S4_E_EESt5arrayIPcLm3EEEEviT0_T1_)
        /*2630*/ 	.word	0x00000028


	//----- nvinfo : EIATTR_FRAME_SIZE
	.align		4
.L_1670:
        /*2634*/ 	.byte	0x04, 0x11
        /*2636*/ 	.short	(.L_1672 - .L_1671)
	.align		4
.L_1671:
        /*2638*/ 	.word	index@(_ZN2at6native29vectorized_elementwise_kernelILi4ENS0_13BinaryFunctorIN3c108BFloat16ES4_bZZZNS0_23logical_xor_kernel_cudaERNS_14TensorIteratorEENKUlvE0_clEvENKUlvE8_clEvEUlS4_S4_E_EESt5arrayIPcLm3EEEEviT0_T1_)
        /*263c*/ 	.word	0x00000000


	//----- nvinfo : EIATTR_REGCOUNT
	.align		4
.L_1672:
        /*2640*/ 	.byte	0x04, 0x2f
        /*2642*/ 	.short	(.L_1674 - .L_1673)
	.align		4
.L_1673:
        /*2644*/ 	.word	index@(_ZN2at6native29vectorized_elementwise_kernelILi2ENS0_13BinaryFunctorIN3c108BFloat16ES4_bZZZNS0_23logical_xor_kernel_cudaERNS_14TensorIteratorEENKUlvE0_clEvENKUlvE8_clEvEUlS4_S4_E_EESt5arrayIPcLm3EEEEviT0_T1_)
        /*2648*/ 	.word	0x00000028


	//----- nvinfo : EIATTR_FRAME_SIZE
	.align		4
.L_1674:
        /*264c*/ 	.byte	0x04, 0x11
        /*264e*/ 	.short	(.L_1676 - .L_1675)
	.align		4
.L_1675:
        /*2650*/ 	.word	index@(_ZN2at6native29vectorized_elementwise_kernelILi2ENS0_13BinaryFunctorIN3c108BFloat16ES4_bZZZNS0_23logical_xor_kernel_cudaERNS_14TensorIteratorEENKUlvE0_clEvENKUlvE8_clEvEUlS4_S4_E_EESt5arrayIPcLm3EEEEviT0_T1_)
        /*2654*/ 	.word	0x00000000


	//----- nvinfo : EIATTR_REGCOUNT
	.align		4
.L_1676:
        /*2658*/ 	.byte	0x04, 0x2f
        /*265a*/ 	.short	(.L_1678 - .L_1677)
	.align		4
.L_1677:
        /*265c*/ 	.word	index@(_ZN2at6native27unrolled_elementwise_kernelINS0_13BinaryFunctorIN3c108BFloat16ES4_bZZZNS0_23logical_xor_kernel_cudaERNS_14TensorIteratorEENKUlvE0_clEvENKUlvE8_clEvEUlS4_S4_E_EESt5arrayIPcLm3EELi4E23TrivialOffsetCalculatorILi2EjESE_ILi1EjENS0_6memory15LoadWithoutCastENSH_16StoreWithoutCastEEEviT_T0_T2_T3_T4_T5_)
        /*2660*/ 	.word	0x0000001e


	//----- nvinfo : EIATTR_FRAME_SIZE
	.align		4
.L_1678:
        /*2664*/ 	.byte	0x04, 0x11
        /*2666*/ 	.short	(.L_1680 - .L_1679)
	.align		4
.L_1679:
        /*2668*/ 	.word	index@(_ZN2at6native27unrolled_elementwise_kernelINS0_13BinaryFunctorIN3c108BFloat16ES4_bZZZNS0_23logical_xor_kernel_cudaERNS_14TensorIteratorEENKUlvE0_clEvENKUlvE8_clEvEUlS4_S4_E_EESt5arrayIPcLm3EELi4E23TrivialOffsetCalculatorILi2EjESE_ILi1EjENS0_6memory15LoadWithoutCastENSH_16StoreWithoutCastEEEviT_T0_T2_T3_T4_T5_)
        /*266c*/ 	.word	0x00000000


	//----- nvinfo : EIATTR_REGCOUNT
	.align		4
.L_1680:
        /*2670*/ 	.byte	0x04, 0x2f
        /*2672*/ 	.short	(.L_1682 - .L_1681)
	.align		4
.L_1681:
        /*2674*/ 	.word	index@(_ZN2at6native18elementwise_kernelILi128ELi4EZNS0_22gpu_kernel_impl_nocastINS0_13BinaryFunctorIN3c108BFloat16ES5_bZZZNS0_23logical_xor_kernel_cudaERNS_14TensorIteratorEENKUlvE0_clEvENKUlvE8_clEvEUlS5_S5_E_EEEEvRNS_18TensorIteratorBaseERKT_EUliE_EEviT1_)
        /*2678*/ 	.word	0x00000014


	//----- nvinfo : EIATTR_FRAME_SIZE
	.align		4
.L_1682:
        /*267c*/ 	.byte	0x04, 0x11
        /*267e*/ 	.short	(.L_1684 - .L_1683)
	.align		4
.L_1683:
        /*2680*/ 	.word	index@(_ZN2at6native18elementwise_kernelILi128ELi4EZNS0_22gpu_kernel_impl_nocastINS0_13BinaryFunctorIN3c108BFloat16ES5_bZZZNS0_23logical_xor_kernel_cudaERNS_14TensorIteratorEENKUlvE0_clEvENKUlvE8_clEvEUlS5_S5_E_EEEEvRNS_18TensorIteratorBaseERKT_EUliE_EEviT1_)
        /*2684*/ 	.word	0x00000000


	//----- nvinfo : EIATTR_REGCOUNT
	.align		4
.L_1684:
        /*2688*/ 	.byte	0x04, 0x2f
        /*268a*/ 	.short	(.L_1686 - .L_1685)
	.align		4
.L_1685:
        /*268c*/ 	.word	index@(_ZN2at6native27unrolled_elementwise_kernelINS0_13BinaryFunctorIN3c108BFloat16ES4_bZZZNS0_23logical_xor_kernel_cudaERNS_14TensorIteratorEENKUlvE0_clEvENKUlvE8_clEvEUlS4_S4_E_EESt5arrayIPcLm3EELi4E23TrivialOffsetCalculatorILi2EjESE_ILi1EjENS0_6memory12LoadWithCastILi2EEENSH_13StoreWithCastILi1EEEEEviT_T0_T2_T3_T4_T5_)
        /*2690*/ 	.word	0x0000001e


	//----- nvinfo : EIATTR_FRAME_SIZE
	.align		4
.L_1686:
        /*2694*/ 	.byte	0x04, 0x11
        /*2696*/ 	.short	(.L_1688 - .L_1687)
	.align		4
.L_1687:
        /*2698*/ 	.word	index@(_ZN2at6native27unrolled_elementwise_kernelINS0_13BinaryFunctorIN3c108BFloat16ES4_bZZZNS0_23logical_xor_kernel_cudaERNS_14TensorIteratorEENKUlvE0_clEvENKUlvE8_clEvEUlS4_S4_E_EESt5arrayIPcLm3EELi4E23TrivialOffsetCalculatorILi2EjESE_ILi1EjENS0_6memory12LoadWithCastILi2EEENSH_13StoreWithCastILi1EEEEEviT_T0_T2_T3_T4_T5_)
        /*269c*/ 	.word	0x00000000


	//----- nvinfo : EIATTR_REGCOUNT
	.align		4
.L_1688:
        /*26a0*/ 	.byte	0x04, 0x2f
        /*26a2*/ 	.short	(.L_1690 - .L_1689)
	.align		4
.L_1689:
        /*26a4*/ 	.word	index@(_ZN2at6native18elementwise_kernelILi128ELi4EZNS0_15gpu_kernel_implINS0_13BinaryFunctorIN3c108BFloat16ES5_bZZZNS0_23logical_xor_kernel_cudaERNS_14TensorIteratorEENKUlvE0_clEvENKUlvE8_clEvEUlS5_S5_E_EEEEvRNS_18TensorIteratorBaseERKT_EUliE_EEviT1_)
        /*26a8*/ 	.word	0x00000018


	//----- nvinfo : EIATTR_FRAME_SIZE
	.align		4
.L_1690:
        /*26ac*/ 	.byte	0x04, 0x11
        /*26ae*/ 	.short	(.L_1692 - .L_1691)
	.align		4
.L_1691:
        /*26b0*/ 	.word	index@(_ZN2at6native18elementwise_kernelILi128ELi4EZNS0_15gpu_kernel_implINS0_13BinaryFunctorIN3c108BFloat16ES5_bZZZNS0_23logical_xor_kernel_cudaERNS_14TensorIteratorEENKUlvE0_clEvENKUlvE8_clEvEUlS5_S5_E_EEEEvRNS_18TensorIteratorBaseERKT_EUliE_EEviT1_)
        /*26b4*/ 	.word	0x00000000


	//----- nvinfo : EIATTR_REGCOUNT
	.align		4
.L_1692:
        /*26b8*/ 	.byte	0x04, 0x2f
        /*26ba*/ 	.short	(.L_1694 - .L_1693)
	.align		4
.L_1693:
        /*26bc*/ 	.word	index@(_ZN2at6native29vectorized_elementwise_kernelILi8ENS0_13AUnaryFunctorIN3c108BFloat16ES4_bZZZNS0_23logical_xor_kernel_cudaERNS_14TensorIteratorEENKUlvE0_clEvENKUlvE8_clEvEUlS4_S4_E_EESt5arrayIPcLm2EEEEviT0_T1_)
        /*26c0*/ 	.word	0x00000020


	//----- nvinfo : EIATTR_FRAME_SIZE
	.align		4
.L_1694:
        /*26c4*/ 	.byte	0x04, 0x11
        /*26c6*/ 	.short	(.L_1696 - .L_1695)
	.align		4
.L_1695:
        /*26c8*/ 	.word	index@(_ZN2at6native29vectorized_elementwise_kernelILi8ENS0_13AUnaryFunctorIN3c108BFloat16ES4_bZZZNS0_23logical_xor_kernel_cudaERNS_14TensorIteratorEENKUlvE0_clEvENKUlvE8_clEvEUlS4_S4_E_EESt5arrayIPcLm2EEEEviT0_T1_)
        /*26cc*/ 	.word	0x00000000


	//----- nvinfo : EIATTR_REGCOUNT
	.align		4
.L_1696:
        /*26d0*/ 	.byte	0x04, 0x2f
        /*26d2*/ 	.short	(.L_1698 - .L_1697)
	.align		4
.L_1697:
        /*26d4*/ 	.word	index@(_ZN2at6native29vectorized_elementwise_kernelILi4ENS0_13AUnaryFunctorIN3c108BFloat16ES4_bZZZNS0_23logical_xor_kernel_cudaERNS_14TensorIteratorEENKUlvE0_clEvENKUlvE8_clEvEUlS4_S4_E_EESt5arrayIPcLm2EEEEviT0_T1_)
        /*26d8*/ 	.word	0x00000020


	//----- nvinfo : EIATTR_FRAME_SIZE
	.align		4
.L_1698:
        /*26dc*/ 	.byte	0x04, 0x11
        /*26de*/ 	.short	(.L_1700 - .L_1699)
	.align		4
.L_1699:
        /*26e0*/ 	.word	index@(_ZN2at6native29vectorized_elementwise_kernelILi4ENS0_13AUnaryFunctorIN3c108BFloat16ES4_bZZZNS0_23logical_xor_kernel_cudaERNS_14TensorIteratorEENKUlvE0_clEvENKUlvE8_clEvEUlS4_S4_E_EESt5arrayIPcLm2EEEEviT0_T1_)
        /*26e4*/ 	.word	0x00000000


	//----- nvinfo : EIATTR_REGCOUNT
	.align		4
.L_1700:
        /*26e8*/ 	.byte	0x04, 0x2f
        /*26ea*/ 	.short	(.L_1702 - .L_1701)
	.align		4
.L_1701:
        /*26ec*/ 	.word	index@(_ZN2at6native29vectorized_elementwise_kernelILi2ENS0_13AUnaryFunctorIN3c108BFloat16ES4_bZZZNS0_23logical_xor_kernel_cudaERNS_14TensorIteratorEENKUlvE0_clEvENKUlvE8_clEvEUlS4_S4_E_EESt5arrayIPcLm2EEEEviT0_T1_)
        /*26f0*/ 	.word	0x00000020


	//----- nvinfo : EIATTR_FRAME_SIZE
	.align		4
.L_1702:
        /*26f4*/ 	.byte	0x04, 0x11
        /*26f6*/ 	.short	(.L_1704 - .L_1703)
	.align		4
.L_1703:
        /*26f8*/ 	.word	index@(_ZN2at6native29vectorized_elementwise_kernelILi2ENS0_13AUnaryFunctorIN3c108BFloat16ES4_bZZZNS0_23logical_xor_kernel_cudaERNS_14TensorIteratorEENKUlvE0_clEvENKUlvE8_clEvEUlS4_S4_E_EESt5arrayIPcLm2EEEEviT0_T1_)
        /*26fc*/ 	.word	0x00000000


	//----- nvinfo : EIATTR_REGCOUNT
	.align		4
.L_1704:
        /*2700*/ 	.byte	0x04, 0x2f
        /*2702*/ 	.short	(.L_1706 - .L_1705)
	.align		4
.L_1705:
        /*2704*/ 	.word	index@(_ZN2at6native27unrolled_elementwise_kernelINS0_13AUnaryFunctorIN3c108BFloat16ES4_bZZZNS0_23logical_xor_kernel_cudaERNS_14TensorIteratorEENKUlvE0_clEvENKUlvE8_clEvEUlS4_S4_E_EESt5arrayIPcLm2EELi4E23TrivialOffsetCalculatorILi1EjESF_NS0_6memory15LoadWithoutCastENSG_16StoreWithoutCastEEEviT_T0_T2_T3_T4_T5_)
        /*2708*/ 	.word	0x00000015


	//----- nvinfo : EIATTR_FRAME_SIZE
	.align		4
.L_1706:
        /*270c*/ 	.byte	0x04, 0x11
        /*270e*/ 	.short	(.L_1708 - .L_1707)
	.align		4
.L_1707:
        /*2710*/ 	.word	index@(_ZN2at6native27unrolled_elementwise_kernelINS0_13AUnaryFunctorIN3c108BFloat16ES4_bZZZNS0_23logical_xor_kernel_cudaERNS_14TensorIteratorEENKUlvE0_clEvENKUlvE8_clEvEUlS4_S4_E_EESt5arrayIPcLm2EELi4E23TrivialOffsetCalculatorILi1EjESF_NS0_6memory15LoadWithoutCastENSG_16StoreWithoutCastEEEviT_T0_T2_T3_T4_T5_)
        /*2714*/ 	.word	0x00000000


	//----- nvinfo : EIATTR_REGCOUNT
	.align		4
.L_1708:
        /*2718*/ 	.byte	0x04, 0x2f
        /*271a*/ 	.short	(.L_1710 - .L_1709)
	.align		4
.L_1709:
        /*271c*/ 	.word	index@(_ZN2at6native18elementwise_kernelILi128ELi4EZNS0_22gpu_kernel_impl_nocastINS0_13AUnaryFunctorIN3c108BFloat16ES5_bZZZNS0_23logical_xor_kernel_cudaERNS_14TensorIteratorEENKUlvE0_clEvENKUlvE8_clEvEUlS5_S5_E_EEEEvRNS_18TensorIteratorBaseERKT_EUliE_EEviT1_)
        /*2720*/ 	.word	0x00000014


	//----- nvinfo : EIATTR_FRAME_SIZE
	.align		4
.L_1710:
        /*2724*/ 	.byte	0x04, 0x11
        /*2726*/ 	.short	(.L_1712 - .L_1711)
	.align		4
.L_1711:
        /*2728*/ 	.word	index@(_ZN2at6native18elementwise_kernelILi128ELi4EZNS0_22gpu_kernel_impl_nocastINS0_13AUnaryFunctorIN3c108BFloat16ES5_bZZZNS0_23logical_xor_kernel_cudaERNS_14TensorIteratorEENKUlvE0_clEvENKUlvE8_clEvEUlS5_S5_E_EEEEvRNS_18TensorIteratorBaseERKT_EUliE_EEviT1_)
        /*272c*/ 	.word	0x00000000


	//----- nvinfo : EIATTR_REGCOUNT
	.align		4
.L_1712:
        /*2730*/ 	.byte	0x04, 0x2f
        /*2732*/ 	.short	(.L_1714 - .L_1713)
	.align		4
.L_1713:
        /*2734*/ 	.word	index@(_ZN2at6native27unrolled_elementwise_kernelINS0_13AUnaryFunctorIN3c108BFloat16ES4_bZZZNS0_23logical_xor_kernel_cudaERNS_14TensorIteratorEENKUlvE0_clEvENKUlvE8_clEvEUlS4_S4_E_EESt5arrayIPcLm2EELi4E23TrivialOffsetCalculatorILi1EjESF_NS0_6memory12LoadWithCastILi1EEENSG_13StoreWithCastILi1EEEEEviT_T0_T2_T3_T4_T5_)
        /*2738*/ 	.word	0x0000001e


	//----- nvinfo : EIATTR_FRAME_SIZE
	.align		4
.L_1714:
        /*273c*/ 	.byte	0x04, 0x11
        /*273e*/ 	.short	(.L_1716 - .L_1715)
	.align		4
.L_1715:
        /*2740*/ 	.word	index@(_ZN2at6native27unrolled_elementwise_kernelINS0_13AUnaryFunctorIN3c108BFloat16ES4_bZZZNS0_23logical_xor_kernel_cudaERNS_14TensorIteratorEENKUlvE0_clEvENKUlvE8_clEvEUlS4_S4_E_EESt5arrayIPcLm2EELi4E23TrivialOffsetCalculatorILi1EjESF_NS0_6memory12LoadWithCastILi1EEENSG_13StoreWithCastILi1EEEEEviT_T0_T2_T3_T4_T5_)
        /*2744*/ 	.word	0x00000000


	//----- nvinfo : EIATTR_REGCOUNT
	.align		4
.L_1716:
        /*2748*/ 	.byte	0x04, 0x2f
        /*274a*/ 	.short	(.L_1718 - .L_1717)
	.align		4
.L_1717:
        /*274c*/ 	.word	index@(_ZN2at6native18elementwise_kernelILi128ELi4EZNS0_15gpu_kernel_implINS0_13AUnaryFunctorIN3c108BFloat16ES5_bZZZNS0_23logical_xor_kernel_cudaERNS_14TensorIteratorEENKUlvE0_clEvENKUlvE8_clEvEUlS5_S5_E_EEEEvRNS_18TensorIteratorBaseERKT_EUliE_EEviT1_)
        /*2750*/ 	.word	0x00000018


	//----- nvinfo : EIATTR_FRAME_SIZE
	.align		4
.L_1718:
        /*2754*/ 	.byte	0x04, 0x11
        /*2756*/ 	.short	(.L_1720 - .L_1719)
	.align		4
.L_1719:
        /*2758*/ 	.word	index@(_ZN2at6native18elementwise_kernelILi128ELi4EZNS0_15gpu_kernel_implINS0_13AUnaryFunctorIN3c108BFloat16ES5_bZZZNS0_23logical_xor_kernel_cudaERNS_14TensorIteratorEENKUlvE0_clEvENKUlvE8_clEvEUlS5_S5_E_EEEEvRNS_18TensorIteratorBaseERKT_EUliE_EEviT1_)
        /*275c*/ 	.word	0x00000000


	//----- nvinfo : EIATTR_MIN_STACK_SIZE
	.align		4
.L_1720:
        /*2760*/ 	.byte	0x04, 0x12
        /*2762*/ 	.short	(.L_1722 - .L_1721)
	.align		4
.L_1721:
        /*2764*/ 	.word	index@(_ZN2at6native18elementwise_kernelILi128ELi4EZNS0_15gpu_kernel_implINS0_13AUnaryFunctorIN3c108BFloat16ES5_bZZZNS0_23logical_xor_kernel_cudaERNS_14TensorIteratorEENKUlvE0_clEvENKUlvE8_clEvEUlS5_S5_E_EEEEvRNS_18TensorIteratorBaseERKT_EUliE_EEviT1_)
        /*2768*/ 	.word	0x00000000


	//----- nvinfo : EIATTR_MIN_STACK_SIZE
	.align		4
.L_1722:
        /*276c*/ 	.byte	0x04, 0x12
        /*276e*/ 	.short	(.L_1724 - .L_1723)
	.align		4
.L_1723:
        /*2770*/ 	.word	index@(_ZN2at6native27unrolled_elementwise_kernelINS0_13AUnaryFunctorIN3c108BFloat16ES4_bZZZNS0_23logical_xor_kernel_cudaERNS_14TensorIteratorEENKUlvE0_clEvENKUlvE8_clEvEUlS4_S4_E_EESt5arrayIPcLm2EELi4E23TrivialOffsetCalculatorILi1EjESF_NS0_6memory12LoadWithCastILi1EEENSG_13StoreWithCastILi1EEEEEviT_T0_T2_T3_T4_T5_)
        /*2774*/ 	.word	0x00000000


	//----- nvinfo : EIATTR_MIN_STACK_SIZE
	.align		4
.L_1724:
        /*2778*/ 	.byte	0x04, 0x12
        /*277a*/ 	.short	(.L_1726 - .L_1725)
	.align		4
.L_1725:
        /*277c*/ 	.word	index@(_ZN2at6native18elementwise_kernelILi128ELi4EZNS0_22gpu_kernel_impl_nocastINS0_13AUnaryFunctorIN3c108BFloat16ES5_bZZZNS0_23logical_xor_kernel_cudaERNS_14TensorIteratorEENKUlvE0_clEvENKUlvE8_clEvEUlS5_S5_E_EEEEvRNS_18TensorIteratorBaseERKT_EUliE_EEviT1_)
        /*2780*/ 	.word	0x00000000


	//----- nvinfo : EIATTR_MIN_STACK_SIZE
	.align		4
.L_1726:
        /*2784*/ 	.byte	0x04, 0x12
        /*2786*/ 	.short	(.L_1728 - .L_1727)
	.align		4
.L_1727:
        /*2788*/ 	.word	index@(_ZN2at6native27unrolled_elementwise_kernelINS0_13AUnaryFunctorIN3c108BFloat16ES4_bZZZNS0_23logical_xor_kernel_cudaERNS_14TensorIteratorEENKUlvE0_clEvENKUlvE8_clEvEUlS4_S4_E_EESt5arrayIPcLm2EELi4E23TrivialOffsetCalculatorILi1EjESF_NS0_6memory15LoadWithoutCastENSG_16StoreWithoutCastEEEviT_T0_T2_T3_T4_T5_)
        /*278c*/ 	.word	0x00000000


	//----- nvinfo : EIATTR_MIN_STACK_SIZE
	.align		4
.L_1728:
        /*2790*/ 	.byte	0x04, 0x12
        /*2792*/ 	.short	(.L_1730 - .L_1729)
	.align		4
.L_1729:
        /*2794*/ 	.word	index@(_ZN2at6native29vectorized_elementwise_kernelILi2ENS0_13AUnaryFunctorIN3c108BFloat16ES4_bZZZNS0_23logical_xor_kernel_cudaERNS_14TensorIteratorEENKUlvE0_clEvENKUlvE8_clEvEUlS4_S4_E_EESt5arrayIPcLm2EEEEviT0_T1_)
        /*2798*/ 	.word	0x00000000


	//----- nvinfo : EIATTR_MIN_STACK_SIZE
	.align		4
.L_1730:
        /*279c*/ 	.byte	0x04, 0x12
        /*279e*/ 	.short	(.L_1732 - .L_1731)
	.align		4
.L_1731:
        /*27a0*/ 	.word	index@(_ZN2at6native29vectorized_elementwise_kernelILi4ENS0_13AUnaryFunctorIN3c108BFloat16ES4_bZZZNS0_23logical_xor_kernel_cudaERNS_14TensorIteratorEENKUlvE0_clEvENKUlvE8_clEvEUlS4_S4_E_EESt5arrayIPcLm2EEEEviT0_T1_)
        /*27a4*/ 	.word	0x00000000


	//----- nvinfo : EIATTR_MIN_STACK_SIZE
	.align		4
.L_1732:
        /*27a8*/ 	.byte	0x04, 0x12
        /*27aa*/ 	.short	(.L_1734 - .L_1733)
	.align		4
.L_1733:
        /*27ac*/ 	.word	index@(_ZN2at6native29vectorized_elementwise_kernelILi8ENS0_13AUnaryFunctorIN3c108BFloat16ES4_bZZZNS0_23logical_xor_kernel_cudaERNS_14TensorIteratorEENKUlvE0_clEvENKUlvE8_clEvEUlS4_S4_E_EESt5arrayIPcLm2EEEEviT0_T1_)
        /*27b0*/ 	.word	0x00000000


	//----- nvinfo : EIATTR_MIN_STACK_SIZE
	.align		4
.L_1734:
        /*27b4*/ 	.byte	0x04, 0x12
        /*27b6*/ 	.short	(.L_1736 - .L_1735)
	.align		4
.L_1735:
        /*27b8*/ 	.word	index@(_ZN2at6native18elementwise_kernelILi128ELi4EZNS0_15gpu_kernel_implINS0_13BinaryFunctorIN3c108BFloat16ES5_bZZZNS0_23logical_xor_kernel_cudaERNS_14TensorIteratorEENKUlvE0_clEvENKUlvE8_clEvEUlS5_S5_E_EEEEvRNS_18TensorIteratorBaseERKT_EUliE_EEviT1_)
        /*27bc*/ 	.word	0x00000000


	//----- nvinfo : EIATTR_MIN_STACK_SIZE
	.align		4
.L_1736:
        /*27c0*/ 	.byte	0x04, 0x12
        /*27c2*/ 	.short	(.L_1738 - .L_1737)
	.align		4
.L_1737:
        /*27c4*/ 	.word	index@(_ZN2at6native27unrolled_elementwise_kernelINS0_13BinaryFunctorIN3c108BFloat16ES4_bZZZNS0_23logical_xor_kernel_cudaERNS_14TensorIteratorEENKUlvE0_clEvENKUlvE8_clEvEUlS4_S4_E_EESt5arrayIPcLm3EELi4E23TrivialOffsetCalculatorILi2EjESE_ILi1EjENS0_6memory12LoadWithCastILi2EEENSH_13StoreWithCastILi1EEEEEviT_T0_T2_T3_T4_T5_)
        /*27c8*/ 	.word	0x00000000


	//----- nvinfo : EIATTR_MIN_STACK_SIZE
	.align		4
.L_1738:
        /*27cc*/ 	.byte	0x04, 0x12
        /*27ce*/ 	.short	(.L_1740 - .L_1739)
	.align		4
.L_1739:
        /*27d0*/ 	.word	index@(_ZN2at6native18elementwise_kernelILi128ELi4EZNS0_22gpu_kernel_impl_nocastINS0_13BinaryFunctorIN3c108BFloat16ES5_bZZZNS0_23logical_xor_kernel_cudaERNS_14TensorIteratorEENKUlvE0_clEvENKUlvE8_clEvEUlS5_S5_E_EEEEvRNS_18TensorIteratorBaseERKT_EUliE_EEviT1_)
        /*27d4*/ 	.word	0x00000000


	//----- nvinfo : EIATTR_MIN_STACK_SIZE
	.align		4
.L_1740:
        /*27d8*/ 	.byte	0x04, 0x12
        /*27da*/ 	.short	(.L_1742 - .L_1741)
	.align		4
.L_1741:
        /*27dc*/ 	.word	index@(_ZN2at6native27unrolled_elementwise_kernelINS0_13BinaryFunctorIN3c108BFloat16ES4_bZZZNS0_23logical_xor_kernel_cudaERNS_14TensorIteratorEENKUlvE0_clEvENKUlvE8_clEvEUlS4_S4_E_EESt5arrayIPcLm3EELi4E23TrivialOffsetCalculatorILi2EjESE_ILi1EjENS0_6memory15LoadWithoutCastENSH_16StoreWithoutCastEEEviT_T0_T2_T3_T4_T5_)
        /*27e0*/ 	.word	0x00000000


	//----- nvinfo : EIATTR_MIN_STACK_SIZE
	.align		4
.L_1742:
        /*27e4*/ 	.byte	0x04, 0x12
        /*27e6*/ 	.short	(.L_1744 - .L_1743)
	.align		4
.L_1743:
        /*27e8*/ 	.word	index@(_ZN2at6native29vectorized_elementwise_kernelILi2ENS0_13BinaryFunctorIN3c108BFloat16ES4_bZZZNS0_23logical_xor_kernel_cudaERNS_14TensorIteratorEENKUlvE0_clEvENKUlvE8_clEvEUlS4_S4_E_EESt5arrayIPcLm3EEEEviT0_T1_)
        /*27ec*/ 	.word	0x00000000


	//----- nvinfo : EIATTR_MIN_STACK_SIZE
	.align		4
.L_1744:
        /*27f0*/ 	.byte	0x04, 0x12
        /*27f2*/ 	.short	(.L_1746 - .L_1745)
	.align		4
.L_1745:
        /*27f4*/ 	.word	index@(_ZN2at6native29vectorized_elementwise_kernelILi4ENS0_13BinaryFunctorIN3c108BFloat16ES4_bZZZNS0_23logical_xor_kernel_cudaERNS_14TensorIteratorEENKUlvE0_clEvENKUlvE8_clEvEUlS4_S4_E_EESt5arrayIPcLm3EEEEviT0_T1_)
        /*27f8*/ 	.word	0x00000000


	//----- nvinfo : EIATTR_MIN_STACK_SIZE
	.align		4
.L_1746:
        /*27fc*/ 	.byte	0x04, 0x12
        /*27fe*/ 	.short	(.L_1748 - .L_1747)
	.align		4
.L_1747:
        /*2800*/ 	.word	index@(_ZN2at6native29vectorized_elementwise_kernelILi8ENS0_13BinaryFunctorIN3c108BFloat16ES4_bZZZNS0_23logical_xor_kernel_cudaERNS_14TensorIteratorEENKUlvE0_clEvENKUlvE8_clEvEUlS4_S4_E_EESt5arrayIPcLm3EEEEviT0_T1_)
        /*2804*/ 	.word	0x00000000


	//----- nvinfo : EIATTR_MIN_STACK_SIZE
	.align		4
.L_1748:
        /*2808*/ 	.byte	0x04, 0x12
        /*280a*/ 	.short	(.L_1750 - .L_1749)
	.align		4
.L_1749:
        /*280c*/ 	.word	index@(_ZN2at6native18elementwise_kernelILi128ELi4EZNS0_15gpu_kernel_implINS0_13AUnaryFunctorIbbbZZZNS0_23logical_xor_kernel_cudaERNS_14TensorIteratorEENKUlvE0_clEvENKUlvE7_clEvEUlbbE_EEEEvRNS_18TensorIteratorBaseERKT_EUliE_EEviT1_)
        /*2810*/ 	.word	0x00000000


	//----- nvinfo : EIATTR_MIN_STACK_SIZE
	.align		4
.L_1750:
        /*2814*/ 	.byte	0x04, 0x12
        /*2816*/ 	.short	(.L_1752 - .L_1751)
	.align		4
.L_1751:
        /*2818*/ 	.word	index@(_ZN2at6native27unrolled_elementwise_kernelINS0_13AUnaryFunctorIbbbZZZNS0_23logical_xor_kernel_cudaERNS_14TensorIteratorEENKUlvE0_clEvENKUlvE7_clEvEUlbbE_EESt5arrayIPcLm2EELi4E23TrivialOffsetCalculatorILi1EjESD_NS0_6memory12LoadWithCastILi1EEENSE_13StoreWithCastILi1EEEEEviT_T0_T2_T3_T4_T5_)
        /*281c*/ 	.word	0x00000000


	//----- nvinfo : EIATTR_MIN_STACK_SIZE
	.align		4
.L_1752:
        /*2820*/ 	.byte	0x04, 0x12
        /*2822*/ 	.short	(.L_1754 - .L_1753)
	.align		4
.L_1753:
        /*2824*/ 	.word	index@(_ZN2at6native18elementwise_kernelILi128ELi4EZNS0_22gpu_kernel_impl_nocastINS0_13AUnaryFunctorIbbbZZZNS0_23logical_xor_kernel_cudaERNS_14TensorIteratorEENKUlvE0_clEvENKUlvE7_clEvEUlbbE_EEEEvRNS_18TensorIteratorBaseERKT_EUliE_EEviT1_)
        /*2828*/ 	.word	0x00000000


	//----- nvinfo : EIATTR_MIN_STACK_SIZE
	.align		4
.L_1754:
        /*282c*/ 	.byte	0x04, 0x12
        /*282e*/ 	.short	(.L_1756 - .L_1755)
	.align		4
.L_1755:
        /*2830*/ 	.word	index@(_ZN2at6native27unrolled_elementwise_kernelINS0_13AUnaryFunctorIbbbZZZNS0_23logical_xor_kernel_cudaERNS_14TensorIteratorEENKUlvE0_clEvENKUlvE7_clEvEUlbbE_EESt5arrayIPcLm2EELi4E23TrivialOffsetCalculatorILi1EjESD_NS0_6memory15LoadWithoutCastENSE_16StoreWithoutCastEEEviT_T0_T2_T3_T4_T5_)
        /*2834*/ 	.word	0x00000000


	//----- nvinfo : EIATTR_MIN_STACK_SIZE
	.align		4
.L_1756:
        /*2838*/ 	.byte	0x04, 0x12
        /*283a*/ 	.short	(.L_1758 - .L_1757)
	.align		4
.L_1757:
        /*283c*/ 	.word	index@(_ZN2at6native29vectorized_elementwise_kernelILi2ENS0_13AUnaryFunctorIbbbZZZNS0_23logical_xor_kernel_cudaERNS_14TensorIteratorEENKUlvE0_clEvENKUlvE7_clEvEUlbbE_EESt5arrayIPcLm2EEEEviT0_T1_)
        /*2840*/ 	.word	0x00000000


	//----- nvinfo : EIATTR_MIN_STACK_SIZE
	.align		4
.L_1758:
        /*2844*/ 	.byte	0x04, 0x12
        /*2846*/ 	.short	(.L_1760 - .L_1759)
	.align		4
.L_1759:
        /*2848*/ 	.word	index@(_ZN2at6native29vectorized_elementwise_kernelILi4ENS0_13AUnaryFunctorIbbbZZZNS0_23logical_xor_kernel_cudaERNS_14TensorIteratorEENKUlvE0_clEvENKUlvE7_clEvEUlbbE_EESt5arrayIPcLm2EEEEviT0_T1_)
        /*284c*/ 	.word	0x00000000


	//----- nvinfo : EIATTR_MIN_STACK_SIZE
	.align		4
.L_1760:
        /*2850*/ 	.byte	0x04, 0x12
        /*2852*/ 	.short	(.L_1762 - .L_1761)
	.align		4
.L_1761:
        /*2854*/ 	.word	index@(_ZN2at6native29vectorized_elementwise_kernelILi8ENS0_13AUnaryFunctorIbbbZZZNS0_23logical_xor_kernel_cudaERNS_14TensorIteratorEENKUlvE0_clEvENKUlvE7_clEvEUlbbE_EESt5arrayIPcLm2EEEEviT0_T1_)
        /*2858*/ 	.word	0x00000000


	//----- nvinfo : EIATTR_MIN_STACK_SIZE
	.align		4
.L_1762:
        /*285c*/ 	.byte	0x04, 0x12
        /*285e*/ 	.short	(.L_1764 - .L_1763)
	.align		4
.L_1763:
        /*2860*/ 	.word	index@(_ZN2at6native18elementwise_kernelILi128ELi4EZNS0_15gpu_kernel_implINS0_13BinaryFunctorIbbbZZZNS0_23logical_xor_kernel_cudaERNS_14TensorIteratorEENKUlvE0_clEvENKUlvE7_clEvEUlbbE_EEEEvRNS_18TensorIteratorBaseERKT_EUliE_EEviT1_)
        /*2864*/ 	.word	0x00000000


	//----- nvinfo : EIATTR_MIN_STACK_SIZE
	.align		4
.L_1764:
        /*2868*/ 	.byte	0x04, 0x12
        /*286a*/ 	.short	(.L_1766 - .L_1765)
	.align		4
.L_1765:
        /*286c*/ 	.word	index@(_ZN2at6native27unrolled_elementwise_kernelINS0_13BinaryFunctorIbbbZZZNS0_23logical_xor_kernel_cudaERNS_14TensorIteratorEENKUlvE0_clEvENKUlvE7_clEvEUlbbE_EESt5arrayIPcLm3EELi4E23TrivialOffsetCalculatorILi2EjESC_ILi1EjENS0_6memory12LoadWithCastILi2EEENSF_13StoreWithCastILi1EEEEEviT_T0_T2_T3_T4_T5_)
        /*2870*/ 	.word	0x00000000


	//----- nvinfo : EIATTR_MIN_STACK_SIZE
	.align		4
.L_1766:
        /*2874*/ 	.byte	0x04, 0x12
        /*2876*/ 	.short	(.L_1768 - .L_1767)
	.align		4
.L_1767:
        /*2878*/ 	.word	index@(_ZN2at6native18elementwise_kernelILi128ELi4EZNS0_22gpu_kernel_impl_nocastINS0_13BinaryFunctorIbbbZZZNS0_23logical_xor_kernel_cudaERNS_14TensorIteratorEENKUlvE0_clEvENKUlvE7_clEvEUlbbE_EEEEvRNS_18TensorIteratorBaseERKT_EUliE_EEviT1_)
        /*287c*/ 	.word	0x00000000


	//----- nvinfo : EIATTR_MIN_STACK_SIZE
	.align		4
.L_1768:
        /*2880*/ 	.byte	0x04, 0x12
        /*2882*/ 	.short	(.L_1770 - .L_1769)
	.align		4
.L_1769:
        /*2884*/ 	.word	index@(_ZN2at6native27unrolled_elementwise_kernelINS0_13BinaryFunctorIbbbZZZNS0_23logical_xor_kernel_cudaERNS_14TensorIteratorEENKUlvE0_clEvENKUlvE7_clEvEUlbbE_EESt5arrayIPcLm3EELi4E23TrivialOffsetCalculatorILi2EjESC_ILi1EjENS0_6memory15LoadWithoutCastENSF_16StoreWithoutCastEEEviT_T0_T2_T3_T4_T5_)
        /*2888*/ 	.word	0x00000000


	//----- nvinfo : EIATTR_MIN_STACK_SIZE
	.align		4
.L_1770:
        /*288c*/ 	.byte	0x04, 0x12
        /*288e*/ 	.short	(.L_1772 - .L_1771)
	.align		4
.L_1771:
        /*2890*/ 	.word	index@(_ZN2at6native29vectorized_elementwise_kernelILi2ENS0_13BinaryFunctorIbbbZZZNS0_23logical_xor_kernel_cudaERNS_14TensorIteratorEENKUlvE0_clEvENKUlvE7_clEvEUlbbE_EESt5arrayIPcLm3EEEEviT0_T1_)
        /*2894*/ 	.word	0x00000000


	//----- nvinfo : EIATTR_MIN_STACK_SIZE
	.align		4
.L_1772:
        /*2898*/ 	.byte	0x04, 0x12
        /*289a*/ 	.short	(.L_1774 - .L_1773)
	.align		4
.L_1773:
        /*289c*/ 	.word	index@(_ZN2at6native29vectorized_elementwise_kernelILi4ENS0_13BinaryFunctorIbbbZZZNS0_23logical_xor_kernel_cudaERNS_14TensorIteratorEENKUlvE0_clEvENKUlvE7_clEvEUlbbE_EESt5arrayIPcLm3EEEEviT0_T1_)
        /*28a0*/ 	.word	0x00000000


	//----- nvinfo : EIATTR_MIN_STACK_SIZE
	.align		4
.L_1774:
        /*28a4*/ 	.byte	0x04, 0x12
        /*28a6*/ 	.short	(.L_1776 - .L_1775)
	.align		4
.L_1775:
        /*28a8*/ 	.word	index@(_ZN2at6native29vectorized_elementwise_kernelILi8ENS0_13BinaryFunctorIbbbZZZNS0_23logical_xor_kernel_cudaERNS_14TensorIteratorEENKUlvE0_clEvENKUlvE7_clEvEUlbbE_EESt5arrayIPcLm3EEEEviT0_T1_)
        /*28ac*/ 	.word	0x00000000


	//----- nvinfo : EIATTR_MIN_STACK_SIZE
	.align		4
.L_1776:
        /*28b0*/ 	.byte	0x04, 0x12
        /*28b2*/ 	.short	(.L_1778 - .L_1777)
	.align		4
.L_1777:
        /*28b4*/ 	.word	index@(_ZN2at6native18elementwise_kernelILi128ELi4EZNS0_15gpu_kernel_implINS0_13AUnaryFunctorIN3c104HalfES5_bZZZNS0_23logical_xor_kernel_cudaERNS_14TensorIteratorEENKUlvE0_clEvENKUlvE6_clEvEUlS5_S5_E_EEEEvRNS_18TensorIteratorBaseERKT_EUliE_EEviT1_)
        /*28b8*/ 	.word	0x00000000


	//----- nvinfo : EIATTR_MIN_STACK_SIZE
	.align		4
.L_1778:
        /*28bc*/ 	.byte	0x04, 0x12
        /*28be*/ 	.short	(.L_1780 - .L_1779)
	.align		4
.L_1779:
        /*28c0*/ 	.word	index@(_ZN2at6native27unrolled_elementwise_kernelINS0_13AUnaryFunctorIN3c104HalfES4_bZZZNS0_23logical_xor_kernel_cudaERNS_14TensorIteratorEENKUlvE0_clEvENKUlvE6_clEvEUlS4_S4_E_EESt5arrayIPcLm2EELi4E23TrivialOffsetCalculatorILi1EjESF_NS0_6memory12LoadWithCastILi1EEENSG_13StoreWithCastILi1EEEEEviT_T0_T2_T3_T4_T5_)
        /*28c4*/ 	.word	0x00000000


	//----- nvinfo : EIATTR_MIN_STACK_SIZE
	.align		4
.L_1780:
        /*28c8*/ 	.byte	0x04, 0x12
        /*28ca*/ 	.short	(.L_1782 - .L_1781)
	.align		4
.L_1781:
        /*28cc*/ 	.word	index@(_ZN2at6native18elementwise_kernelILi128ELi4EZNS0_22gpu_kernel_impl_nocastINS0_13AUnaryFunctorIN3c104HalfES5_bZZZNS0_23logical_xor_kernel_cudaERNS_14TensorIteratorEENKUlvE0_clEvENKUlvE6_clEvEUlS5_S5_E_EEEEvRNS_18TensorIteratorBaseERKT_EUliE_EEviT1_)
        /*28d0*/ 	.word	0x00000000


	//----- nvinfo : EIATTR_MIN_STACK_SIZE
	.align		4
.L_1782:
        /*28d4*/ 	.byte	0x04, 0x12
        /*28d6*/ 	.short	(.L_1784 - .L_1783)
	.align		4
.L_1783:
        /*28d8*/ 	.word	index@(_ZN2at6native27unrolled_elementwise_kernelINS0_13AUnaryFunctorIN3c104HalfES4_bZZZNS0_23logical_xor_kernel_cudaERNS_14TensorIteratorEENKUlvE0_clEvENKUlvE6_clEvEUlS4_S4_E_EESt5arrayIPcLm2EELi4E23TrivialOffsetCalculatorILi1EjESF_NS0_6memory15LoadWithoutCastENSG_16StoreWithoutCastEEEviT_T0_T2_T3_T4_T5_)
        /*28dc*/ 	.word	0x00000000


	//----- nvinfo : EIATTR_MIN_STACK_SIZE
	.align		4
.L_1784:
        /*28e0*/ 	.byte	0x04, 0x12
        /*28e2*/ 	.short	(.L_1786 - .L_1785)
	.align		4
.L_1785:
        /*28e4*/ 	.word	index@(_ZN2at6native29vectorized_elementwise_kernelILi2ENS0_13AUnaryFunctorIN3c104HalfES4_bZZZNS0_23logical_xor_kernel_cudaERNS_14TensorIteratorEENKUlvE0_clEvENKUlvE6_clEvEUlS4_S4_E_EESt5arrayIPcLm2EEEEviT0_T1_)
        /*28e8*/ 	.word	0x00000000


	//----- nvinfo : EIATTR_MIN_STACK_SIZE
	.align		4
.L_1786:
        /*28ec*/ 	.byte	0x04, 0x12
        /*28ee*/ 	.short	(.L_1788 - .L_1787)
	.align		4
.L_1787:
        /*28f0*/ 	.word	index@(_ZN2at6native29vectorized_elementwise_kernelILi4ENS0_13AUnaryFunctorIN3c104HalfES4_bZZZNS0_23logical_xor_kernel_cudaERNS_14TensorIteratorEENKUlvE0_clEvENKUlvE6_clEvEUlS4_S4_E_EESt5arrayIPcLm2EEEEviT0_T1_)
        /*28f4*/ 	.word	0x00000000


	//----- nvinfo : EIATTR_MIN_STACK_SIZE
	.align		4
.L_1788:
        /*28f8*/ 	.byte	0x04, 0x12
        /*28fa*/ 	.short	(.L_1790 - .L_1789)
	.align		4
.L_1789:
        /*28fc*/ 	.word	index@(_ZN2at6native29vectorized_elementwise_kernelILi8ENS0_13AUnaryFunctorIN3c104HalfES4_bZZZNS0_23logical_xor_kernel_cudaERNS_14TensorIteratorEENKUlvE0_clEvENKUlvE6_clEvEUlS4_S4_E_EESt5arrayIPcLm2EEEEviT0_T1_)
        /*2900*/ 	.word	0x00000000


	//----- nvinfo : EIATTR_MIN_STACK_SIZE
	.align		4
.L_1790:
        /*2904*/ 	.byte	0x04, 0x12
        /*2906*/ 	.short	(.L_1792 - .L_1791)
	.align		4
.L_1791:
        /*2908*/ 	.word	index@(_ZN2at6native18elementwise_kernelILi128ELi4EZNS0_15gpu_kernel_implINS0_13BinaryFunctorIN3c104HalfES5_bZZZNS0_23logical_xor_kernel_cudaERNS_14TensorIteratorEENKUlvE0_clEvENKUlvE6_clEvEUlS5_S5_E_EEEEvRNS_18TensorIteratorBaseERKT_EUliE_EEviT1_)
        /*290c*/ 	.word	0x00000000


	//----- nvinfo : EIATTR_MIN_STACK_SIZE
	.align		4
.L_1792:
        /*2910*/ 	.byte	0x04, 0x12
        /*2912*/ 	.short	(.L_1794 - .L_1793)
	.align		4
.L_1793:
        /*2914*/ 	.word	index@(_ZN2at6native27unrolled_elementwise_kernelINS0_13BinaryFunctorIN3c104HalfES4_bZZZNS0_23logical_xor_kernel_cudaERNS_14TensorIteratorEENKUlvE0_clEvENKUlvE6_clEvEUlS4_S4_E_EESt5arrayIPcLm3EELi4E23TrivialOffsetCalculatorILi2EjESE_ILi1EjENS0_6memory12LoadWithCastILi2EEENSH_13StoreWithCastILi1EEEEEviT_T0_T2_T3_T4_T5_)
        /*2918*/ 	.word	0x00000000


	//----- nvinfo : EIATTR_MIN_STACK_SIZE
	.align		4
.L_1794:
        /*291c*/ 	.byte	0x04, 0x12
        /*291e*/ 	.short	(.L_1796 - .L_1795)
	.align		4
.L_1795:
        /*2920*/ 	.word	index@(_ZN2at6native18elementwise_kernelILi128ELi4EZNS0_22gpu_kernel_impl_nocastINS0_13BinaryFunctorIN3c104HalfES5_bZZZNS0_23logical_xor_kernel_cudaERNS_14TensorIteratorEENKUlvE0_clEvENKUlvE6_clEvEUlS5_S5_E_EEEEvRNS_18TensorIteratorBaseERKT_EUliE_EEviT1_)
        /*2924*/ 	.word	0x00000000


	//----- nvinfo : EIATTR_MIN_STACK_SIZE
	.align		4
.L_1796:
        /*2928*/ 	.byte	0x04, 0x12
        /*292a*/ 	.short	(.L_1798 - .L_1797)
	.align		4
.L_1797:
        /*292c*/ 	.word	index@(_ZN2at6native27unrolled_elementwise_kernelINS0_13BinaryFunctorIN3c104HalfES4_bZZZNS0_23logical_xor_kernel_cudaERNS_14TensorIteratorEENKUlvE0_clEvENKUlvE6_clEvEUlS4_S4_E_EESt5arrayIPcLm3EELi4E23TrivialOffsetCalculatorILi2EjESE_ILi1EjENS0_6memory15LoadWithoutCastENSH_16StoreWithoutCastEEEviT_T0_T2_T3_T4_T5_)
        /*2930*/ 	.word	0x00000000


	//----- nvinfo : EIATTR_MIN_STACK_SIZE
	.align		4
.L_1798:
        /*2934*/ 	.byte	0x04, 0x12
        /*2936*/ 	.short	(.L_1800 - .L_1799)
	.align		4
.L_1799:
        /*2938*/ 	.word	index@(_ZN2at6native29vectorized_elementwise_kernelILi2ENS0_13BinaryFunctorIN3c104HalfES4_bZZZNS0_23logical_xor_kernel_cudaERNS_14TensorIteratorEENKUlvE0_clEvENKUlvE6_clEvEUlS4_S4_E_EESt5arrayIPcLm3EEEEviT0_T1_)
        /*293c*/ 	.word	0x00000000


	//----- nvinfo : EIATTR_MIN_STACK_SIZE
	.align		4
.L_1800:
        /*2940*/ 	.byte	0x04, 0x12
        /*2942*/ 	.short	(.L_1802 - .L_1801)
	.align		4
.L_1801:
        /*2944*/ 	.word	index@(_ZN2at6native29vectorized_elementwise_kernelILi4ENS0_13BinaryFunctorIN3c104HalfES4_bZZZNS0_23logical_xor_kernel_cudaERNS_14TensorIteratorEENKUlvE0_clEvENKUlvE6_clEvEUlS4_S4_E_EESt5arrayIPcLm3EEEEviT0_T1_)
        /*2948*/ 	.word	0x00000000


	//----- nvinfo : EIATTR_MIN_STACK_SIZE
	.align		4
.L_1802:
        /*294c*/ 	.byte	0x04, 0x12
        /*294e*/ 	.short	(.L_1804 - .L_1803)
	.align		4
.L_1803:
        /*2950*/ 	.word	index@(_ZN2at6native29vectorized_elementwise_kernelILi8ENS0_13BinaryFunctorIN3c104HalfES4_bZZZNS0_23logical_xor_kernel_cudaERNS_14TensorIteratorEENKUlvE0_clEvENKUlvE6_clEvEUlS4_S4_E_EESt5arrayIPcLm3EEEEviT0_T1_)
        /*2954*/ 	.word	0x00000000


	//----- nvinfo : EIATTR_MIN_STACK_SIZE
	.align		4
.L_1804:
        /*2958*/ 	.byte	0x04, 0x12
        /*295a*/ 	.short	(.L_1806 - .L_1805)
	.align		4
.L_1805:
        /*295c*/ 	.word	index@(_ZN2at6native18elementwise_kernelILi128ELi4EZNS0_15gpu_kernel_implINS0_13AUnaryFunctorIffbZZZNS0_23logical_xor_kernel_cudaERNS_14TensorIteratorEENKUlvE0_clEvENKUlvE5_clEvEUlffE_EEEEvRNS_18TensorIteratorBaseERKT_EUliE_EEviT1_)
        /*2960*/ 	.word	0x00000000


	//----- nvinfo : EIATTR_MIN_STACK_SIZE
	.align		4
.L_1806:
        /*2964*/ 	.byte	0x04, 0x12
        /*2966*/ 	.short	(.L_1808 - .L_1807)
	.align		4
.L_1807:
        /*2968*/ 	.word	index@(_ZN2at6native27unrolled_elementwise_kernelINS0_13AUnaryFunctorIffbZZZNS0_23logical_xor_kernel_cudaERNS_14TensorIteratorEENKUlvE0_clEvENKUlvE5_clEvEUlffE_EESt5arrayIPcLm2EELi4E23TrivialOffsetCalculatorILi1EjESD_NS0_6memory12LoadWithCastILi1EEENSE_13StoreWithCastILi1EEEEEviT_T0_T2_T3_T4_T5_)
        /*296c*/ 	.word	0x00000000


	//----- nvinfo : EIATTR_MIN_STACK_SIZE
	.align		4
.L_1808:
        /*2970*/ 	.byte	0x04, 0x12
        /*2972*/ 	.short	(.L_1810 - .L_1809)
	.align		4
.L_1809:
        /*2974*/ 	.word	index@(_ZN2at6native18elementwise_kernelILi128ELi4EZNS0_22gpu_kernel_impl_nocastINS0_13AUnaryFunctorIffbZZZNS0_23logical_xor_kernel_cudaERNS_14TensorIteratorEENKUlvE0_clEvENKUlvE5_clEvEUlffE_EEEEvRNS_18TensorIteratorBaseERKT_EUliE_EEviT1_)
        /*2978*/ 	.word	0x00000000


	//----- nvinfo : EIATTR_MIN_STACK_SIZE
	.align		4
.L_1810:
        /*297c*/ 	.byte	0x04, 0x12
        /*297e*/ 	.short	(.L_1812 - .L_1811)
	.align		4
.L_1811:
        /*2980*/ 	.word	index@(_ZN2at6native27unrolled_elementwise_kernelINS0_13AUnaryFunctorIffbZZZNS0_23logical_xor_kernel_cudaERNS_14TensorIteratorEENKUlvE0_clEvENKUlvE5_clEvEUlffE_EESt5arrayIPcLm2EELi4E23TrivialOffsetCalculatorILi1EjESD_NS0_6memory15LoadWithoutCastENSE_16StoreWithoutCastEEEviT_T0_T2_T3_T4_T5_)
        /*2984*/ 	.word	0x00000000


	//----- nvinfo : EIATTR_MIN_STACK_SIZE
	.align		4
.L_1812:
        /*2988*/ 	.byte	0x04, 0x12
        /*298a*/ 	.short	(.L_1814 - .L_1813)
	.align		4
.L_1813:
        /*298c*/ 	.word	index@(_ZN2at6native29vectorized_elementwise_kernelILi2ENS0_13AUnaryFunctorIffbZZZNS0_23logical_xor_kernel_cudaERNS_14TensorIteratorEENKUlvE0_clEvENKUlvE5_clEvEUlffE_EESt5arrayIPcLm2EEEEviT0_T1_)
        /*2990*/ 	.word	0x00000000


	//----- nvinfo : EIATTR_MIN_STACK_SIZE
	.align		4
.L_1814:
        /*2994*/ 	.byte	0x04, 0x12
        /*2996*/ 	.short	(.L_1816 - .L_1815)
	.align		4
.L_1815:
        /*2998*/ 	.word	index@(_ZN2at6native29vectorized_elementwise_kernelILi4ENS0_13AUnaryFunctorIffbZZZNS0_23logical_xor_kernel_cudaERNS_14TensorIteratorEENKUlvE0_clEvENKUlvE5_clEvEUlffE_EESt5arrayIPcLm2EEEEviT0_T1_)
        /*299c*/ 	.word	0x00000000


	//----- nvinfo : EIATTR_MIN_STACK_SIZE
	.align		4
.L_1816:
        /*29a0*/ 	.byte	0x04, 0x12
        /*29a2*/ 	.short	(.L_1818 - .L_1817)
	.align		4
.L_1817:
        /*29a4*/ 	.word	index@(_ZN2at6native29vectorized_elementwise_kernelILi8ENS0_13AUnaryFunctorIffbZZZNS0_23logical_xor_kernel_cudaERNS_14TensorIteratorEENKUlvE0_clEvENKUlvE5_clEvEUlffE_EESt5arrayIPcLm2EEEEviT0_T1_)
        /*29a8*/ 	.word	0x00000000


	//----- nvinfo : EIATTR_MIN_STACK_SIZE
	.align		4
.L_1818:
        /*29ac*/ 	.byte	0x04, 0x12
        /*29ae*/ 	.short	(.L_1820 - .L_1819)
	.align		4
.L_1819:
        /*29b0*/ 	.word	index@(_ZN2at6native18elementwise_kernelILi128ELi4EZNS0_15gpu_kernel_implINS0_13BinaryFunctorIffbZZZNS0_23logical_xor_kernel_cudaERNS_14TensorIteratorEENKUlvE0_clEvENKUlvE5_clEvEUlffE_EEEEvRNS_18TensorIteratorBaseERKT_EUliE_EEviT1_)
        /*29b4*/ 	.word	0x00000000


	//----- nvinfo : EIATTR_MIN_STACK_SIZE
	.align		4
.L_1820:
        /*29b8*/ 	.byte	0x04, 0x12
        /*29ba*/ 	.short	(.L_1822 - .L_1821)
	.align		4
.L_1821:
        /*29bc*/ 	.word	index@(_ZN2at6native27unrolled_elementwise_kernelINS0_13BinaryFunctorIffbZZZNS0_23logical_xor_kernel_cudaERNS_14TensorIteratorEENKUlvE0_clEvENKUlvE5_clEvEUlffE_EESt5arrayIPcLm3EELi4E23TrivialOffsetCalculatorILi2EjESC_ILi1EjENS0_6memory12LoadWithCastILi2EEENSF_13StoreWithCastILi1EEEEEviT_T0_T2_T3_T4_T5_)
        /*29c0*/ 	.word	0x00000000


	//----- nvinfo : EIATTR_MIN_STACK_SIZE
	.align		4
.L_1822:
        /*29c4*/ 	.byte	0x04, 0x12
        /*29c6*/ 	.short	(.L_1824 - .L_1823)
	.align		4
.L_1823:
        /*29c8*/ 	.word	index@(_ZN2at6native18elementwise_kernelILi128ELi4EZNS0_22gpu_kernel_impl_nocastINS0_13BinaryFunctorIffbZZZNS0_23logical_xor_kernel_cudaERNS_14TensorIteratorEENKUlvE0_clEvENKUlvE5_clEvEUlffE_EEEEvRNS_18TensorIteratorBaseERKT_EUliE_EEviT1_)
        /*29cc*/ 	.word	0x00000000


	//----- nvinfo : EIATTR_MIN_STACK_SIZE
	.align		4
.L_1824:
        /*29d0*/ 	.byte	0x04, 0x12
        /*29d2*/ 	.short	(.L_1826 - .L_1825)
	.align		4
.L_1825:
        /*29d4*/ 	.word	index@(_ZN2at6native27unrolled_elementwise_kernelINS0_13BinaryFunctorIffbZZZNS0_23logical_xor_kernel_cudaERNS_14TensorIteratorEENKUlvE0_clEvENKUlvE5_clEvEUlffE_EESt5arrayIPcLm3EELi4E23TrivialOffsetCalculatorILi2EjESC_ILi1EjENS0_6memory15LoadWithoutCastENSF_16StoreWithoutCastEEEviT_T0_T2_T3_T4_T5_)
        /*29d8*/ 	.word	0x00000000


	//----- nvinfo : EIATTR_MIN_STACK_SIZE
	.align		4
.L_1826:
        /*29dc*/ 	.byte	0x04, 0x12
        /*29de*/ 	.short	(.L_1828 - .L_1827)
	.align		4
.L_1827:
        /*29e0*/ 	.word	index@(_ZN2at6native29vectorized_elementwise_kernelILi2ENS0_13BinaryFunctorIffbZZZNS0_23logical_xor_kernel_cudaERNS_14TensorIteratorEENKUlvE0_clEvENKUlvE5_clEvEUlffE_EESt5arrayIPcLm3EEEEviT0_T1_)
        /*29e4*/ 	.word	0x00000000


	//----- nvinfo : EIATTR_MIN_STACK_SIZE
	.align		4
.L_1828:
        /*29e8*/ 	.byte	0x04, 0x12
        /*29ea*/ 	.short	(.L_1830 - .L_1829)
	.align		4
.L_1829:
        /*29ec*/ 	.word	index@(_ZN2at6native29vectorized_elementwise_kernelILi4ENS0_13BinaryFunctorIffbZZZNS0_23logical_xor_kernel_cudaERNS_14TensorIteratorEENKUlvE0_clEvENKUlvE5_clEvEUlffE_EESt5arrayIPcLm3EEEEviT0_T1_)
        /*29f0*/ 	.word	0x00000000


	//----- nvinfo : EIATTR_MIN_STACK_SIZE
	.align		4
.L_1830:
        /*29f4*/ 	.byte	0x04, 0x12
        /*29f6*/ 	.short	(.L_1832 - .L_1831)
	.align		4
.L_1831:
        /*29f8*/ 	.word	index@(_ZN2at6native29vectorized_elementwise_kernelILi8ENS0_13BinaryFunctorIffbZZZNS0_23logical_xor_kernel_cudaERNS_14TensorIteratorEENKUlvE0_clEvENKUlvE5_clEvEUlffE_EESt5arrayIPcLm3EEEEviT0_T1_)
        /*29fc*/ 	.word	0x00000000


	//----- nvinfo : EIATTR_MIN_STACK_SIZE
	.align		4
.L_1832:
        /*2a00*/ 	.byte	0x04, 0x12
        /*2a02*/ 	.short	(.L_1834 - .L_1833)
	.align		4
.L_1833:
        /*2a04*/ 	.word	index@(_ZN2at6native18elementwise_kernelILi128ELi4EZNS0_15gpu_kernel_implINS0_13AUnaryFunctorIddbZZZNS0_23logical_xor_kernel_cudaERNS_14TensorIteratorEENKUlvE0_clEvENKUlvE4_clEvEUlddE_EEEEvRNS_18TensorIteratorBaseERKT_EUliE_EEviT1_)
        /*2a08*/ 	.word	0x00000000


	//----- nvinfo : EIATTR_MIN_STACK_SIZE
	.align		4
.L_1834:
        /*2a0c*/ 	.byte	0x04, 0x12
        /*2a0e*/ 	.short	(.L_1836 - .L_1835)
	.align		4
.L_1835:
        /*2a10*/ 	.word	index@(_ZN2at6native27unrolled_elementwise_kernelINS0_13AUnaryFunctorIddbZZZNS0_23logical_xor_kernel_cudaERNS_14TensorIteratorEENKUlvE0_clEvENKUlvE4_clEvEUlddE_EESt5arrayIPcLm2EELi4E23TrivialOffsetCalculatorILi1EjESD_NS0_6memory12LoadWithCastILi1EEENSE_13StoreWithCastILi1EEEEEviT_T0_T2_T3_T4_T5_)
        /*2a14*/ 	.word	0x00000000


	//----- nvinfo : EIATTR_MIN_STACK_SIZE
	.align		4
.L_1836:
        /*2a18*/ 	.byte	0x04, 0x12
        /*2a1a*/ 	.short	(.L_1838 - .L_1837)
	.align		4
.L_1837:
        /*2a1c*/ 	.word	index@(_ZN2at6native18elementwise_kernelILi128ELi4EZNS0_22gpu_kernel_impl_nocastINS0_13AUnaryFunctorIddbZZZNS0_23logical_xor_kernel_cudaERNS_14TensorIteratorEENKUlvE0_clEvENKUlvE4_clEvEUlddE_EEEEvRNS_18TensorIteratorBaseERKT_EUliE_EEviT1_)
        /*2a20*/ 	.word	0x00000000


	//----- nvinfo : EIATTR_MIN_STACK_SIZE
	.align		4
.L_1838:
        /*2a24*/ 	.byte	0x04, 0x12
        /*2a26*/ 	.short	(.L_1840 - .L_1839)
	.align		4
.L_1839:
        /*2a28*/ 	.word	index@(_ZN2at6native27unrolled_elementwise_kernelINS0_13AUnaryFunctorIddbZZZNS0_23logical_xor_kernel_cudaERNS_14TensorIteratorEENKUlvE0_clEvENKUlvE4_clEvEUlddE_EESt5arrayIPcLm2EELi4E23TrivialOffsetCalculatorILi1EjESD_NS0_6memory15LoadWithoutCastENSE_16StoreWithoutCastEEEviT_T0_T2_T3_T4_T5_)
        /*2a2c*/ 	.word	0x00000000


	//----- nvinfo : EIATTR_MIN_STACK_SIZE
	.align		4
.L_1840:
        /*2a30*/ 	.byte	0x04, 0x12
        /*2a32*/ 	.short	(.L_1842 - .L_1841)
	.align		4
.L_1841:
        /*2a34*/ 	.word	index@(_ZN2at6native29vectorized_elementwise_kernelILi2ENS0_13AUnaryFunctorIddbZZZNS0_23logical_xor_kernel_cudaERNS_14TensorIteratorEENKUlvE0_clEvENKUlvE4_clEvEUlddE_EESt5arrayIPcLm2EEEEviT0_T1_)
        /*2a38*/ 	.word	0x00000000


	//----- nvinfo : EIATTR_MIN_STACK_SIZE
	.align		4
.L_1842:
        /*2a3c*/ 	.byte	0x04, 0x12
        /*2a3e*/ 	.short	(.L_1844 - .L_1843)
	.align		4
.L_1843:
        /*2a40*/ 	.word	index@(_ZN2at6native29vectorized_elementwise_kernelILi4ENS0_13AUnaryFunctorIddbZZZNS0_23logical_xor_kernel_cudaERNS_14TensorIteratorEENKUlvE0_clEvENKUlvE4_clEvEUlddE_EESt5arrayIPcLm2EEEEviT0_T1_)
        /*2a44*/ 	.word	0x00000000


	//----- nvinfo : EIATTR_MIN_STACK_SIZE
	.align		4
.L_1844:
        /*2a48*/ 	.byte	0x04, 0x12
        /*2a4a*/ 	.short	(.L_1846 - .L_1845)
	.align		4
.L_1845:
        /*2a4c*/ 	.word	index@(_ZN2at6native29vectorized_elementwise_kernelILi8ENS0_13AUnaryFunctorIddbZZZNS0_23logical_xor_kernel_cudaERNS_14TensorIteratorEENKUlvE0_clEvENKUlvE4_clEvEUlddE_EESt5arrayIPcLm2EEEEviT0_T1_)
        /*2a50*/ 	.word	0x00000000


	//----- nvinfo : EIATTR_MIN_STACK_SIZE
	.align		4
.L_1846:
        /*2a54*/ 	.byte	0x04, 0x12
        /*2a56*/ 	.short	(.L_1848 - .L_1847)
	.align		4
.L_1847:
        /*2a58*/ 	.word	index@(_ZN2at6native18elementwise_kernelILi128ELi4EZNS0_15gpu_kernel_implINS0_13BinaryFunctorIddbZZZNS0_23logical_xor_kernel_cudaERNS_14TensorIteratorEENKUlvE0_clEvENKUlvE4_clEvEUlddE_EEEEvRNS_18TensorIteratorBaseERKT_EUliE_EEviT1_)
        /*2a5c*/ 	.word	0x00000000


	//----- nvinfo : EIATTR_MIN_STACK_SIZE
	.align		4
.L_1848:
        /*2a60*/ 	.byte	0x04, 0x12
        /*2a62*/ 	.short	(.L_1850 - .L_1849)
	.align		4
.L_1849:
        /*2a64*/ 	.word	index@(_ZN2at6native27unrolled_elementwise_kernelINS0_13BinaryFunctorIddbZZZNS0_23logical_xor_kernel_cudaERNS_14TensorIteratorEENKUlvE0_clEvENKUlvE4_clEvEUlddE_EESt5arrayIPcLm3EELi4E23TrivialOffsetCalculatorILi2EjESC_ILi1EjENS0_6memory12LoadWithCastILi2EEENSF_13StoreWithCastILi1EEEEEviT_T0_T2_T3_T4_T5_)
        /*2a68*/ 	.word	0x00000000


	//----- nvinfo : EIATTR_MIN_STACK_SIZE
	.align		4
.L_1850:
        /*2a6c*/ 	.byte	0x04, 0x12
        /*2a6e*/ 	.short	(.L_1852 - .L_1851)
	.align		4
.L_1851:
        /*2a70*/ 	.word	index@(_ZN2at6native18elementwise_kernelILi128ELi4EZNS0_22gpu_kernel_impl_nocastINS0_13BinaryFunctorIddbZZZNS0_23logical_xor_kernel_cudaERNS_14TensorIteratorEENKUlvE0_clEvENKUlvE4_clEvEUlddE_EEEEvRNS_18TensorIteratorBaseERKT_EUliE_EEviT1_)
        /*2a74*/ 	.word	0x00000000


	//----- nvinfo : EIATTR_MIN_STACK_SIZE
	.align		4
.L_1852:
        /*2a78*/ 	.byte	0x04, 0x12
        /*2a7a*/ 	.short	(.L_1854 - .L_1853)
	.align		4
.L_1853:
        /*2a7c*/ 	.word	index@(_ZN2at6native27unrolled_elementwise_kernelINS0_13BinaryFunctorIddbZZZNS0_23logical_xor_kernel_cudaERNS_14TensorIteratorEENKUlvE0_clEvENKUlvE4_clEvEUlddE_EESt5arrayIPcLm3EELi4E23TrivialOffsetCalculatorILi2EjESC_ILi1EjENS0_6memory15LoadWithoutCastENSF_16StoreWithoutCastEEEviT_T0_T2_T3_T4_T5_)
        /*2a80*/ 	.word	0x00000000


	//----- nvinfo : EIATTR_MIN_STACK_SIZE
	.align		4
.L_1854:
        /*2a84*/ 	.byte	0x04, 0x12
        /*2a86*/ 	.short	(.L_1856 - .L_1855)
	.align		4
.L_1855:
        /*2a88*/ 	.word	index@(_ZN2at6native29vectorized_elementwise_kernelILi2ENS0_13BinaryFunctorIddbZZZNS0_23logical_xor_kernel_cudaERNS_14TensorIteratorEENKUlvE0_clEvENKUlvE4_clEvEUlddE_EESt5arrayIPcLm3EEEEviT0_T1_)
        /*2a8c*/ 	.word	0x00000000


	//----- nvinfo : EIATTR_MIN_STACK_SIZE
	.align		4
.L_1856:
        /*2a90*/ 	.byte	0x04, 0x12
        /*2a92*/ 	.short	(.L_1858 - .L_1857)
	.align		4
.L_1857:
        /*2a94*/ 	.word	index@(_ZN2at6native29vectorized_elementwise_kernelILi4ENS0_13BinaryFunctorIddbZZZNS0_23logical_xor_kernel_cudaERNS_14TensorIteratorEENKUlvE0_clEvENKUlvE4_clEvEUlddE_EESt5arrayIPcLm3EEEEviT0_T1_)
        /*2a98*/ 	.word	0x00000000


	//----- nvinfo : EIATTR_MIN_STACK_SIZE
	.align		4
.L_1858:
        /*2a9c*/ 	.byte	0x04, 0x12
        /*2a9e*/ 	.short	(.L_1860 - .L_1859)
	.align		4
.L_1859:
        /*2aa0*/ 	.word	index@(_ZN2at6native29vectorized_elementwise_kernelILi8ENS0_13BinaryFunctorIddbZZZNS0_23logical_xor_kernel_cudaERNS_14TensorIteratorEENKUlvE0_clEvENKUlvE4_clEvEUlddE_EESt5arrayIPcLm3EEEEviT0_T1_)
        /*2aa4*/ 	.word	0x00000000


	//----- nvinfo : EIATTR_MIN_STACK_SIZE
	.align		4
.L_1860:
        /*2aa8*/ 	.byte	0x04, 0x12
        /*2aaa*/ 	.short	(.L_1862 - .L_1861)
	.align		4
.L_1861:
        /*2aac*/ 	.word	index@(_ZN2at6native18elementwise_kernelILi128ELi4EZNS0_15gpu_kernel_implINS0_13AUnaryFunctorIssbZZZNS0_23logical_xor_kernel_cudaERNS_14TensorIteratorEENKUlvE0_clEvENKUlvE3_clEvEUlssE_EEEEvRNS_18TensorIteratorBaseERKT_EUliE_EEviT1_)
        /*2ab0*/ 	.word	0x00000000


	//----- nvinfo : EIATTR_MIN_STACK_SIZE
	.align		4
.L_1862:
        /*2ab4*/ 	.byte	0x04, 0x12
        /*2ab6*/ 	.short	(.L_1864 - .L_1863)
	.align		4
.L_1863:
        /*2ab8*/ 	.word	index@(_ZN2at6native27unrolled_elementwise_kernelINS0_13AUnaryFunctorIssbZZZNS0_23logical_xor_kernel_cudaERNS_14TensorIteratorEENKUlvE0_clEvENKUlvE3_clEvEUlssE_EESt5arrayIPcLm2EELi4E23TrivialOffsetCalculatorILi1EjESD_NS0_6memory12LoadWithCastILi1EEENSE_13StoreWithCastILi1EEEEEviT_T0_T2_T3_T4_T5_)
        /*2abc*/ 	.word	0x00000000


	//----- nvinfo : EIATTR_MIN_STACK_SIZE
	.align		4
.L_1864:
        /*2ac0*/ 	.byte	0x04, 0x12
        /*2ac2*/ 	.short	(.L_1866 - .L_1865)
	.align		4
.L_1865:
        /*2ac4*/ 	.word	index@(_ZN2at6native18elementwise_kernelILi128ELi4EZNS0_22gpu_kernel_impl_nocastINS0_13AUnaryFunctorIssbZZZNS0_23logical_xor_kernel_cudaERNS_14TensorIteratorEENKUlvE0_clEvENKUlvE3_clEvEUlssE_EEEEvRNS_18TensorIteratorBaseERKT_EUliE_EEviT1_)
        /*2ac8*/ 	.word	0x00000000


	//----- nvinfo : EIATTR_MIN_STACK_SIZE
	.align		4
.L_1866:
        /*2acc*/ 	.byte	0x04, 0x12
        /*2ace*/ 	.short	(.L_1868 - .L_1867)
	.align		4
.L_1867:
        /*2ad0*/ 	.word	index@(_ZN2at6native27unrolled_elementwise_kernelINS0_13AUnaryFunctorIssbZZZNS0_23logical_xor_kernel_cudaERNS_14TensorIteratorEENKUlvE0_clEvENKUlvE3_clEvEUlssE_EESt5arrayIPcLm2EELi4E23TrivialOffsetCalculatorILi1EjESD_NS0_6memory15LoadWithoutCastENSE_16StoreWithoutCastEEEviT_T0_T2_T3_T4_T5_)
        /*2ad4*/ 	.word	0x00000000


	//----- nvinfo : EIATTR_MIN_STACK_SIZE
	.align		4
.L_1868:
        /*2ad8*/ 	.byte	0x04, 0x12
        /*2ada*/ 	.short	(.L_1870 - .L_1869)
	.align		4
.L_1869:
        /*2adc*/ 	.word	index@(_ZN2at6native29vectorized_elementwise_kernelILi2ENS0_13AUnaryFunctorIssbZZZNS0_23logical_xor_kernel_cudaERNS_14TensorIteratorEENKUlvE0_clEvENKUlvE3_clEvEUlssE_EESt5arrayIPcLm2EEEEviT0_T1_)
        /*2ae0*/ 	.word	0x00000000


	//----- nvinfo : EIATTR_MIN_STACK_SIZE
	.align		4
.L_1870:
        /*2ae4*/ 	.byte	0x04, 0x12
        /*2ae6*/ 	.short	(.L_1872 - .L_1871)
	.align		4
.L_1871:
        /*2ae8*/ 	.word	index@(_ZN2at6native29vectorized_elementwise_kernelILi4ENS0_13AUnaryFunctorIssbZZZNS0_23logical_xor_kernel_cudaERNS_14TensorIteratorEENKUlvE0_clEvENKUlvE3_clEvEUlssE_EESt5arrayIPcLm2EEEEviT0_T1_)
        /*2aec*/ 	.word	0x00000000


	//----- nvinfo : EIATTR_MIN_STACK_SIZE
	.align		4
.L_1872:
        /*2af0*/ 	.byte	0x04, 0x12
        /*2af2*/ 	.short	(.L_1874 - .L_1873)
	.align		4
.L_1873:
        /*2af4*/ 	.word	index@(_ZN2at6native29vectorized_elementwise_kernelILi8ENS0_13AUnaryFunctorIssbZZZNS0_23logical_xor_kernel_cudaERNS_14TensorIteratorEENKUlvE0_clEvENKUlvE3_clEvEUlssE_EESt5arrayIPcLm2EEEEviT0_T1_)
        /*2af8*/ 	.word	0x00000000


	//----- nvinfo : EIATTR_MIN_STACK_SIZE
	.align		4
.L_1874:
        /*2afc*/ 	.byte	0x04, 0x12
        /*2afe*/ 	.short	(.L_1876 - .L_1875)
	.align		4
.L_1875:
        /*2b00*/ 	.word	index@(_ZN2at6native18elementwise_kernelILi128ELi4EZNS0_15gpu_kernel_implINS0_13BinaryFunctorIssbZZZNS0_23logical_xor_kernel_cudaERNS_14TensorIteratorEENKUlvE0_clEvENKUlvE3_clEvEUlssE_EEEEvRNS_18TensorIteratorBaseERKT_EUliE_EEviT1_)
        /*2b04*/ 	.word	0x00000000


	//----- nvinfo : EIATTR_MIN_STACK_SIZE
	.align		4
.L_1876:
        /*2b08*/ 	.byte	0x04, 0x12
        /*2b0a*/ 	.short	(.L_1878 - .L_1877)
	.align		4
.L_1877:
        /*2b0c*/ 	.word	index@(_ZN2at6native27unrolled_elementwise_kernelINS0_13BinaryFunctorIssbZZZNS0_23logical_xor_kernel_cudaERNS_14TensorIteratorEENKUlvE0_clEvENKUlvE3_clEvEUlssE_EESt5arrayIPcLm3EELi4E23TrivialOffsetCalculatorILi2EjESC_ILi1EjENS0_6memory12LoadWithCastILi2EEENSF_13StoreWithCastILi1EEEEEviT_T0_T2_T3_T4_T5_)
        /*2b10*/ 	.word	0x00000000


	//----- nvinfo : EIATTR_MIN_STACK_SIZE
	.align		4
.L_1878:
        /*2b14*/ 	.byte	0x04, 0x12
        /*2b16*/ 	.short	(.L_1880 - .L_1879)
	.align		4
.L_1879:
        /*2b18*/ 	.word	index@(_ZN2at6native18elementwise_kernelILi128ELi4EZNS0_22gpu_kernel_impl_nocastINS0_13BinaryFunctorIssbZZZNS0_23logical_xor_kernel_cudaERNS_14TensorIteratorEENKUlvE0_clEvENKUlvE3_clEvEUlssE_EEEEvRNS_18TensorIteratorBaseERKT_EUliE_EEviT1_)
        /*2b1c*/ 	.word	0x00000000


	//----- nvinfo : EIATTR_MIN_STACK_SIZE
	.align		4
.L_1880:
        /*2b20*/ 	.byte	0x04, 0x12
        /*2b22*/ 	.short	(.L_1882 - .L_1881)
	.align		4
.L_1881:
        /*2b24*/ 	.word	index@(_ZN2at6native27unrolled_elementwise_kernelINS0_13BinaryFunctorIssbZZZNS0_23logical_xor_kernel_cudaERNS_14TensorIteratorEENKUlvE0_clEvENKUlvE3_clEvEUlssE_EESt5arrayIPcLm3EELi4E23TrivialOffsetCalculatorILi2EjESC_ILi1EjENS0_6memory15LoadWithoutCastENSF_16StoreWithoutCastEEEviT_T0_T2_T3_T4_T5_)
        /*2b28*/ 	.word	0x00000000


	//----- nvinfo : EIATTR_MIN_STACK_SIZE
	.align		4
.L_1882:
        /*2b2c*/ 	.byte	0x04, 0x12
        /*2b2e*/ 	.short	(.L_1884 - .L_1883)
	.align		4
.L_1883:
        /*2b30*/ 	.word	index@(_ZN2at6native29vectorized_elementwise_kernelILi2ENS0_13BinaryFunctorIssbZZZNS0_23logical_xor_kernel_cudaERNS_14TensorIteratorEENKUlvE0_clEvENKUlvE3_clEvEUlssE_EESt5arrayIPcLm3EEEEviT0_T1_)
        /*2b34*/ 	.word	0x00000000


	//----- nvinfo : EIATTR_MIN_STACK_SIZE
	.align		4
.L_1884:
        /*2b38*/ 	.byte	0x04, 0x12
        /*2b3a*/ 	.short	(.L_1886 - .L_1885)
	.align		4
.L_1885:
        /*2b3c*/ 	.word	index@(_ZN2at6native29vectorized_elementwise_kernelILi4ENS0_13BinaryFunctorIssbZZZNS0_23logical_xor_kernel_cudaERNS_14TensorIteratorEENKUlvE0_clEvENKUlvE3_clEvEUlssE_EESt5arrayIPcLm3EEEEviT0_T1_)
        /*2b40*/ 	.word	0x00000000


	//----- nvinfo : EIATTR_MIN_STACK_SIZE
	.align		4
.L_1886:
        /*2b44*/ 	.byte	0x04, 0x12
        /*2b46*/ 	.short	(.L_1888 - .L_1887)
	.align		4
.L_1887:
        /*2b48*/ 	.word	index@(_ZN2at6native29vectorized_elementwise_kernelILi8ENS0_13BinaryFunctorIssbZZZNS0_23logical_xor_kernel_cudaERNS_14TensorIteratorEENKUlvE0_clEvENKUlvE3_clEvEUlssE_EESt5arrayIPcLm3EEEEviT0_T1_)
        /*2b4c*/ 	.word	0x00000000


	//----- nvinfo : EIATTR_MIN_STACK_SIZE
	.align		4
.L_1888:
        /*2b50*/ 	.byte	0x04, 0x12
        /*2b52*/ 	.short	(.L_1890 - .L_1889)
	.align		4
.L_1889:
        /*2b54*/ 	.word	index@(_ZN2at6native18elementwise_kernelILi128ELi4EZNS0_15gpu_kernel_implINS0_13AUnaryFunctorIllbZZZNS0_23logical_xor_kernel_cudaERNS_14TensorIteratorEENKUlvE0_clEvENKUlvE2_clEvEUlllE_EEEEvRNS_18TensorIteratorBaseERKT_EUliE_EEviT1_)
        /*2b58*/ 	.word	0x00000000


	//----- nvinfo : EIATTR_MIN_STACK_SIZE
	.align		4
.L_1890:
        /*2b5c*/ 	.byte	0x04, 0x12
        /*2b5e*/ 	.short	(.L_1892 - .L_1891)
	.align		4
.L_1891:
        /*2b60*/ 	.word	index@(_ZN2at6native27unrolled_elementwise_kernelINS0_13AUnaryFunctorIllbZZZNS0_23logical_xor_kernel_cudaERNS_14TensorIteratorEENKUlvE0_clEvENKUlvE2_clEvEUlllE_EESt5arrayIPcLm2EELi4E23TrivialOffsetCalculatorILi1EjESD_NS0_6memory12LoadWithCastILi1EEENSE_13StoreWithCastILi1EEEEEviT_T0_T2_T3_T4_T5_)
        /*2b64*/ 	.word	0x00000000


	//----- nvinfo : EIATTR_MIN_STACK_SIZE
	.align		4
.L_1892:
        /*2b68*/ 	.byte	0x04, 0x12
        /*2b6a*/ 	.short	(.L_1894 - .L_1893)
	.align		4
.L_1893:
        /*2b6c*/ 	.word	index@(_ZN2at6native18elementwise_kernelILi128ELi4EZNS0_22gpu_kernel_impl_nocastINS0_13AUnaryFunctorIllbZZZNS0_23logical_xor_kernel_cudaERNS_14TensorIteratorEENKUlvE0_clEvENKUlvE2_clEvEUlllE_EEEEvRNS_18TensorIteratorBaseERKT_EUliE_EEviT1_)
        /*2b70*/ 	.word	0x00000000


	//----- nvinfo : EIATTR_MIN_STACK_SIZE
	.align		4
.L_1894:
        /*2b74*/ 	.byte	0x04, 0x12
        /*2b76*/ 	.short	(.L_1896 - .L_1895)
	.align		4
.L_1895:
        /*2b78*/ 	.word	index@(_ZN2at6native27unrolled_elementwise_kernelINS0_13AUnaryFunctorIllbZZZNS0_23logical_xor_kernel_cudaERNS_14TensorIteratorEENKUlvE0_clEvENKUlvE2_clEvEUlllE_EESt5arrayIPcLm2EELi4E23TrivialOffsetCalculatorILi1EjESD_NS0_6memory15LoadWithoutCastENSE_16StoreWithoutCastEEEviT_T0_T2_T3_T4_T5_)
        /*2b7c*/ 	.word	0x00000000


	//----- nvinfo : EIATTR_MIN_STACK_SIZE
	.align		4
.L_1896:
        /*2b80*/ 	.byte	0x04, 0x12
        /*2b82*/ 	.short	(.L_1898 - .L_1897)
	.align		4
.L_1897:
        /*2b84*/ 	.word	index@(_ZN2at6native29vectorized_elementwise_kernelILi2ENS0_13AUnaryFunctorIllbZZZNS0_23logical_xor_kernel_cudaERNS_14TensorIteratorEENKUlvE0_clEvENKUlvE2_clEvEUlllE_EESt5arrayIPcLm2EEEEviT0_T1_)
        /*2b88*/ 	.word	0x00000000


	//----- nvinfo : EIATTR_MIN_STACK_SIZE
	.align		4
.L_1898:
        /*2b8c*/ 	.byte	0x04, 0x12
        /*2b8e*/ 	.short	(.L_1900 - .L_1899)
	.align		4
.L_1899:
        /*2b90*/ 	.word	index@(_ZN2at6native29vectorized_elementwise_kernelILi4ENS0_13AUnaryFunctorIllbZZZNS0_23logical_xor_kernel_cudaERNS_14TensorIteratorEENKUlvE0_clEvENKUlvE2_clEvEUlllE_EESt5arrayIPcLm2EEEEviT0_T1_)
        /*2b94*/ 	.word	0x00000000


	//----- nvinfo : EIATTR_MIN_STACK_SIZE
	.align		4
.L_1900:
        /*2b98*/ 	.byte	0x04, 0x12
        /*2b9a*/ 	.short	(.L_1902 - .L_1901)
	.align		4
.L_1901:
        /*2b9c*/ 	.word	index@(_ZN2at6native29vectorized_elementwise_kernelILi8ENS0_13AUnaryFunctorIllbZZZNS0_23logical_xor_kernel_cudaERNS_14TensorIteratorEENKUlvE0_clEvENKUlvE2_clEvEUlllE_EESt5arrayIPcLm2EEEEviT0_T1_)
        /*2ba0*/ 	.word	0x00000000


	//----- nvinfo : EIATTR_MIN_STACK_SIZE
	.align		4
.L_1902:
        /*2ba4*/ 	.byte	0x04, 0x12
        /*2ba6*/ 	.short	(.L_1904 - .L_1903)
	.align		4
.L_1903:
        /*2ba8*/ 	.word	index@(_ZN2at6native18elementwise_kernelILi128ELi4EZNS0_15gpu_kernel_implINS0_13BinaryFunctorIllbZZZNS0_23logical_xor_kernel_cudaERNS_14TensorIteratorEENKUlvE0_clEvENKUlvE2_clEvEUlllE_EEEEvRNS_18TensorIteratorBaseERKT_EUliE_EEviT1_)
        /*2bac*/ 	.word	0x00000000


	//----- nvinfo : EIATTR_MIN_STACK_SIZE
	.align		4
.L_1904:
        /*2bb0*/ 	.byte	0x04, 0x12
        /*2bb2*/ 	.short	(.L_1906 - .L_1905)
	.align		4
.L_1905:
        /*2bb4*/ 	.word	index@(_ZN2at6native27unrolled_elementwise_kernelINS0_13BinaryFunctorIllbZZZNS0_23logical_xor_kernel_cudaERNS_14TensorIteratorEENKUlvE0_clEvENKUlvE2_clEvEUlllE_EESt5arrayIPcLm3EELi4E23TrivialOffsetCalculatorILi2EjESC_ILi1EjENS0_6memory12LoadWithCastILi2EEENSF_13StoreWithCastILi1EEEEEviT_T0_T2_T3_T4_T5_)
        /*2bb8*/ 	.word	0x00000000


	//----- nvinfo : EIATTR_MIN_STACK_SIZE
	.align		4
.L_1906:
        /*2bbc*/ 	.byte	0x04, 0x12
        /*2bbe*/ 	.short	(.L_1908 - .L_1907)
	.align		4
.L_1907:
        /*2bc0*/ 	.word	index@(_ZN2at6native18elementwise_kernelILi128ELi4EZNS0_22gpu_kernel_impl_nocastINS0_13BinaryFunctorIllbZZZNS0_23logical_xor_kernel_cudaERNS_14TensorIteratorEENKUlvE0_clEvENKUlvE2_clEvEUlllE_EEEEvRNS_18TensorIteratorBaseERKT_EUliE_EEviT1_)
        /*2bc4*/ 	.word	0x00000000


	//----- nvinfo : EIATTR_MIN_STACK_SIZE
	.align		4
.L_1908:
        /*2bc8*/ 	.byte	0x04, 0x12
        /*2bca*/ 	.short	(.L_1910 - .L_1909)
	.align		4
.L_1909:
        /*2bcc*/ 	.word	index@(_ZN2at6native27unrolled_elementwise_kernelINS0_13BinaryFunctorIllbZZZNS0_23logical_xor_kernel_cudaERNS_14TensorIteratorEENKUlvE0_clEvENKUlvE2_clEvEUlllE_EESt5arrayIPcLm3EELi4E23TrivialOffsetCalculatorILi2EjESC_ILi1EjENS0_6memory15LoadWithoutCastENSF_16StoreWithoutCastEEEviT_T0_T2_T3_T4_T5_)
        /*2bd0*/ 	.word	0x00000000


	//----- nvinfo : EIATTR_MIN_STACK_SIZE
	.align		4
.L_1910:
        /*2bd4*/ 	.byte	0x04, 0x12
        /*2bd6*/ 	.short	(.L_1912 - .L_1911)
	.align		4
.L_1911:
        /*2bd8*/ 	.word	index@(_ZN2at6native29vectorized_elementwise_kernelILi2ENS0_13BinaryFunctorIllbZZZNS0_23logical_xor_kernel_cudaERNS_14TensorIteratorEENKUlvE0_clEvENKUlvE2_clEvEUlllE_EESt5arrayIPcLm3EEEEviT0_T1_)
        /*2bdc*/ 	.word	0x00000000


	//----- nvinfo : EIATTR_MIN_STACK_SIZE
	.align		4
.L_1912:
        /*2be0*/ 	.byte	0x04, 0x12
        /*2be2*/ 	.short	(.L_1914 - .L_1913)
	.align		4
.L_1913:
        /*2be4*/ 	.word	index@(_ZN2at6native29vectorized_elementwise_kernelILi4ENS0_13BinaryFunctorIllbZZZNS0_23logical_xor_kernel_cudaERNS_14TensorIteratorEENKUlvE0_clEvENKUlvE2_clEvEUlllE_EESt5arrayIPcLm3EEEEviT0_T1_)
        /*2be8*/ 	.word	0x00000000


	//----- nvinfo : EIATTR_MIN_STACK_SIZE
	.align		4
.L_1914:
        /*2bec*/ 	.byte	0x04, 0x12
        /*2bee*/ 	.short	(.L_1916 - .L_1915)
	.align		4
.L_1915:
        /*2bf0*/ 	.word	index@(_ZN2at6native29vectorized_elementwise_kernelILi8ENS0_13BinaryFunctorIllbZZZNS0_23logical_xor_kernel_cudaERNS_14TensorIteratorEENKUlvE0_clEvENKUlvE2_clEvEUlllE_EESt5arrayIPcLm3EEEEviT0_T1_)
        /*2bf4*/ 	.word	0x00000000


	//----- nvinfo : EIATTR_MIN_STACK_SIZE
	.align		4
.L_1916:
        /*2bf8*/ 	.byte	0x04, 0x12
        /*2bfa*/ 	.short	(.L_1918 - .L_1917)
	.align		4
.L_1917:
        /*2bfc*/ 	.word	index@(_ZN2at6native18elementwise_kernelILi128ELi4EZNS0_15gpu_kernel_implINS0_13AUnaryFunctorIiibZZZNS0_23logical_xor_kernel_cudaERNS_14TensorIteratorEENKUlvE0_clEvENKUlvE1_clEvEUliiE_EEEEvRNS_18TensorIteratorBaseERKT_EUliE_EEviT1_)
        /*2c00*/ 	.word	0x00000000


	//----- nvinfo : EIATTR_MIN_STACK_SIZE
	.align		4
.L_1918:
        /*2c04*/ 	.byte	0x04, 0x12
        /*2c06*/ 	.short	(.L_1920 - .L_1919)
	.align		4
.L_1919:
        /*2c08*/ 	.word	index@(_ZN2at6native27unrolled_elementwise_kernelINS0_13AUnaryFunctorIiibZZZNS0_23logical_xor_kernel_cudaERNS_14TensorIteratorEENKUlvE0_clEvENKUlvE1_clEvEUliiE_EESt5arrayIPcLm2EELi4E23TrivialOffsetCalculatorILi1EjESD_NS0_6memory12LoadWithCastILi1EEENSE_13StoreWithCastILi1EEEEEviT_T0_T2_T3_T4_T5_)
        /*2c0c*/ 	.word	0x00000000


	//----- nvinfo : EIATTR_MIN_STACK_SIZE
	.align		4
.L_1920:
        /*2c10*/ 	.byte	0x04, 0x12
        /*2c12*/ 	.short	(.L_1922 - .L_1921)
	.align		4
.L_1921:
        /*2c14*/ 	.word	index@(_ZN2at6native18elementwise_kernelILi128ELi4EZNS0_22gpu_kernel_impl_nocastINS0_13AUnaryFunctorIiibZZZNS0_23logical_xor_kernel_cudaERNS_14TensorIteratorEENKUlvE0_clEvENKUlvE1_clEvEUliiE_EEEEvRNS_18TensorIteratorBaseERKT_EUliE_EEviT1_)
        /*2c18*/ 	.word	0x00000000


	//----- nvinfo : EIATTR_MIN_STACK_SIZE
	.align		4
.L_1922:
        /*2c1c*/ 	.byte	0x04, 0x12
        /*2c1e*/ 	.short	(.L_1924 - .L_1923)
	.align		4
.L_1923:
        /*2c20*/ 	.word	index@(_ZN2at6native27unrolled_elementwise_kernelINS0_13AUnaryFunctorIiibZZZNS0_23logical_xor_kernel_cudaERNS_14TensorIteratorEENKUlvE0_clEvENKUlvE1_clEvEUliiE_EESt5arrayIPcLm2EELi4E23TrivialOffsetCalculatorILi1EjESD_NS0_6memory15LoadWithoutCastENSE_16StoreWithoutCastEEEviT_T0_T2_T3_T4_T5_)
        /*2c24*/ 	.word	0x00000000


	//----- nvinfo : EIATTR_MIN_STACK_SIZE
	.align		4
.L_1924:
        /*2c28*/ 	.byte	0x04, 0x12
        /*2c2a*/ 	.short	(.L_1926 - .L_1925)
	.align		4
.L_1925:
        /*2c2c*/ 	.word	index@(_ZN2at6native29vectorized_elementwise_kernelILi2ENS0_13AUnaryFunctorIiibZZZNS0_23logical_xor_kernel_cudaERNS_14TensorIteratorEENKUlvE0_clEvENKUlvE1_clEvEUliiE_EESt5arrayIPcLm2EEEEviT0_T1_)
        /*2c30*/ 	.word	0x00000000


	//----- nvinfo : EIATTR_MIN_STACK_SIZE
	.align		4
.L_1926:
        /*2c34*/ 	.byte	0x04, 0x12
        /*2c36*/ 	.short	(.L_1928 - .L_1927)
	.align		4
.L_1927:
        /*2c38*/ 	.word	index@(_ZN2at6native29vectorized_elementwise_kernelILi4ENS0_13AUnaryFunctorIiibZZZNS0_23logical_xor_kernel_cudaERNS_14TensorIteratorEENKUlvE0_clEvENKUlvE1_clEvEUliiE_EESt5arrayIPcLm2EEEEviT0_T1_)
        /*2c3c*/ 	.word	0x00000000


	//----- nvinfo : EIATTR_MIN_STACK_SIZE
	.align		4
.L_1928:
        /*2c40*/ 	.byte	0x04, 0x12
        /*2c42*/ 	.short	(.L_1930 - .L_1929)
	.align		4
.L_1929:
        /*2c44*/ 	.word	index@(_ZN2at6native29vectorized_elementwise_kernelILi8ENS0_13AUnaryFunctorIiibZZZNS0_23logical_xor_kernel_cudaERNS_14TensorIteratorEENKUlvE0_clEvENKUlvE1_clEvEUliiE_EESt5arrayIPcLm2EEEEviT0_T1_)
        /*2c48*/ 	.word	0x00000000


	//----- nvinfo : EIATTR_MIN_STACK_SIZE
	.align		4
.L_1930:
        /*2c4c*/ 	.byte	0x04, 0x12
        /*2c4e*/ 	.short	(.L_1932 - .L_1931)
	.align		4
.L_1931:
        /*2c50*/ 	.word	index@(_ZN2at6native18elementwise_kernelILi128ELi4EZNS0_15gpu_kernel_implINS0_13BinaryFunctorIiibZZZNS0_23logical_xor_kernel_cudaERNS_14TensorIteratorEENKUlvE0_clEvENKUlvE1_clEvEUliiE_EEEEvRNS_18TensorIteratorBaseERKT_EUliE_EEviT1_)
        /*2c54*/ 	.word	0x00000000


	//----- nvinfo : EIATTR_MIN_STACK_SIZE
	.align		4
.L_1932:
        /*2c58*/ 	.byte	0x04, 0x12
        /*2c5a*/ 	.short	(.L_1934 - .L_1933)
	.align		4
.L_1933:
        /*2c5c*/ 	.word	index@(_ZN2at6native27unrolled_elementwise_kernelINS0_13BinaryFunctorIiibZZZNS0_23logical_xor_kernel_cudaERNS_14TensorIteratorEENKUlvE0_clEvENKUlvE1_clEvEUliiE_EESt5arrayIPcLm3EELi4E23TrivialOffsetCalculatorILi2EjESC_ILi1EjENS0_6memory12LoadWithCastILi2EEENSF_13StoreWithCastILi1EEEEEviT_T0_T2_T3_T4_T5_)
        /*2c60*/ 	.word	0x00000000


	//----- nvinfo : EIATTR_MIN_STACK_SIZE
	.align		4
.L_1934:
        /*2c64*/ 	.byte	0x04, 0x12
        /*2c66*/ 	.short	(.L_1936 - .L_1935)
	.align		4
.L_1935:
        /*2c68*/ 	.word	index@(_ZN2at6native18elementwise_kernelILi128ELi4EZNS0_22gpu_kernel_impl_nocastINS0_13BinaryFunctorIiibZZZNS0_23logical_xor_kernel_cudaERNS_14TensorIteratorEENKUlvE0_clEvENKUlvE1_clEvEUliiE_EEEEvRNS_18TensorIteratorBaseERKT_EUliE_EEviT1_)
        /*2c6c*/ 	.word	0x00000000


	//----- nvinfo : EIATTR_MIN_STACK_SIZE
	.align		4
.L_1936:
        /*2c70*/ 	.byte	0x04, 0x12
        /*2c72*/ 	.short	(.L_1938 - .L_1937)
	.align		4
.L_1937:
        /*2c74*/ 	.word	index@(_ZN2at6native27unrolled_elementwise_kernelINS0_13BinaryFunctorIiibZZZNS0_23logical_xor_kernel_cudaERNS_14TensorIteratorEENKUlvE0_clEvENKUlvE1_clEvEUliiE_EESt5arrayIPcLm3EELi4E23TrivialOffsetCalculatorILi2EjESC_ILi1EjENS0_6memory15LoadWithoutCastENSF_16StoreWithoutCastEEEviT_T0_T2_T3_T4_T5_)
        /*2c78*/ 	.word	0x00000000


	//----- nvinfo : EIATTR_MIN_STACK_SIZE
	.align		4
.L_1938:
        /*2c7c*/ 	.byte	0x04, 0x12
        /*2c7e*/ 	.short	(.L_1940 - .L_1939)
	.align		4
.L_1939:
        /*2c80*/ 	.word	index@(_ZN2at6native29vectorized_elementwise_kernelILi2ENS0_13BinaryFunctorIiibZZZNS0_23logical_xor_kernel_cudaERNS_14TensorIteratorEENKUlvE0_clEvENKUlvE1_clEvEUliiE_EESt5arrayIPcLm3EEEEviT0_T1_)
        /*2c84*/ 	.word	0x00000000


	//----- nvinfo : EIATTR_MIN_STACK_SIZE
	.align		4
.L_1940:
        /*2c88*/ 	.byte	0x04, 0x12
        /*2c8a*/ 	.short	(.L_1942 - .L_1941)
	.align		4
.L_1941:
        /*2c8c*/ 	.word	index@(_ZN2at6native29vectorized_elementwise_kernelILi4ENS0_13BinaryFunctorIiibZZZNS0_23logical_xor_kernel_cudaERNS_14TensorIteratorEENKUlvE0_clEvENKUlvE1_clEvEUliiE_EESt5arrayIPcLm3EEEEviT0_T1_)
        /*2c90*/ 	.word	0x00000000


	//----- nvinfo : EIATTR_MIN_STACK_SIZE
	.align		4
.L_1942:
        /*2c94*/ 	.byte	0x04, 0x12
        /*2c96*/ 	.short	(.L_1944 - .L_1943)
	.align		4
.L_1943:
        /*2c98*/ 	.word	index@(_ZN2at6native29vectorized_elementwise_kernelILi8ENS0_13BinaryFunctorIiibZZZNS0_23logical_xor_kernel_cudaERNS_14TensorIteratorEENKUlvE0_clEvENKUlvE1_clEvEUliiE_EESt5arrayIPcLm3EEEEviT0_T1_)
        /*2c9c*/ 	.word	0x00000000


	//----- nvinfo : EIATTR_MIN_STACK_SIZE
	.align		4
.L_1944:
        /*2ca0*/ 	.byte	0x04, 0x12
        /*2ca2*/ 	.short	(.L_1946 - .L_1945)
	.align		4
.L_1945:
        /*2ca4*/ 	.word	index@(_ZN2at6native18elementwise_kernelILi128ELi4EZNS0_15gpu_kernel_implINS0_13AUnaryFunctorIaabZZZNS0_23logical_xor_kernel_cudaERNS_14TensorIteratorEENKUlvE0_clEvENKUlvE0_clEvEUlaaE_EEEEvRNS_18TensorIteratorBaseERKT_EUliE_EEviT1_)
        /*2ca8*/ 	.word	0x00000000


	//----- nvinfo : EIATTR_MIN_STACK_SIZE
	.align		4
.L_1946:
        /*2cac*/ 	.byte	0x04, 0x12
        /*2cae*/ 	.short	(.L_1948 - .L_1947)
	.align		4
.L_1947:
        /*2cb0*/ 	.word	index@(_ZN2at6native27unrolled_elementwise_kernelINS0_13AUnaryFunctorIaabZZZNS0_23logical_xor_kernel_cudaERNS_14TensorIteratorEENKUlvE0_clEvENKUlvE0_clEvEUlaaE_EESt5arrayIPcLm2EELi4E23TrivialOffsetCalculatorILi1EjESD_NS0_6memory12LoadWithCastILi1EEENSE_13StoreWithCastILi1EEEEEviT_T0_T2_T3_T4_T5_)
        /*2cb4*/ 	.word	0x00000000


	//----- nvinfo : EIATTR_MIN_STACK_SIZE
	.align		4
.L_1948:
        /*2cb8*/ 	.byte	0x04, 0x12
        /*2cba*/ 	.short	(.L_1950 - .L_1949)
	.align		4
.L_1949:
        /*2cbc*/ 	.word	index@(_ZN2at6native18elementwise_kernelILi128ELi4EZNS0_22gpu_kernel_impl_nocastINS0_13AUnaryFunctorIaabZZZNS0_23logical_xor_kernel_cudaERNS_14TensorIteratorEENKUlvE0_clEvENKUlvE0_clEvEUlaaE_EEEEvRNS_18TensorIteratorBaseERKT_EUliE_EEviT1_)
        /*2cc0*/ 	.word	0x00000000


	//----- nvinfo : EIATTR_MIN_STACK_SIZE
	.align		4
.L_1950:
        /*2cc4*/ 	.byte	0x04, 0x12
        /*2cc6*/ 	.short	(.L_1952 - .L_1951)
	.align		4
.L_1951:
        /*2cc8*/ 	.word	index@(_ZN2at6native27unrolled_elementwise_kernelINS0_13AUnaryFunctorIaabZZZNS0_23logical_xor_kernel_cudaERNS_14TensorIteratorEENKUlvE0_clEvENKUlvE0_clEvEUlaaE_EESt5arrayIPcLm2EELi4E23TrivialOffsetCalculatorILi1EjESD_NS0_6memory15LoadWithoutCastENSE_16StoreWithoutCastEEEviT_T0_T2_T3_T4_T5_)
        /*2ccc*/ 	.word	0x00000000


	//----- nvinfo : EIATTR_MIN_STACK_SIZE
	.align		4
.L_1952:
        /*2cd0*/ 	.byte	0x04, 0x12
        /*2cd2*/ 	.short	(.L_1954 - .L_1953)
	.align		4
.L_1953:
        /*2cd4*/ 	.word	index@(_ZN2at6native29vectorized_elementwise_kernelILi2ENS0_13AUnaryFunctorIaabZZZNS0_23logical_xor_kernel_cudaERNS_14TensorIteratorEENKUlvE0_clEvENKUlvE0_clEvEUlaaE_EESt5arrayIPcLm2EEEEviT0_T1_)
        /*2cd8*/ 	.word	0x00000000


	//----- nvinfo : EIATTR_MIN_STACK_SIZE
	.align		4
.L_1954:
        /*2cdc*/ 	.byte	0x04, 0x12
        /*2cde*/ 	.short	(.L_1956 - .L_1955)
	.align		4
.L_1955:
        /*2ce0*/ 	.word	index@(_ZN2at6native29vectorized_elementwise_kernelILi4ENS0_13AUnaryFunctorIaabZZZNS0_23logical_xor_kernel_cudaERNS_14TensorIteratorEENKUlvE0_clEvENKUlvE0_clEvEUlaaE_EESt5arrayIPcLm2EEEEviT0_T1_)
        /*2ce4*/ 	.word	0x00000000


	//----- nvinfo : EIATTR_MIN_STACK_SIZE
	.align		4
.L_1956:
        /*2ce8*/ 	.byte	0x04, 0x12
        /*2cea*/ 	.short	(.L_1958 - .L_1957)
	.align		4
.L_1957:
        /*2cec*/ 	.word	index@(_ZN2at6native29vectorized_elementwise_kernelILi8ENS0_13AUnaryFunctorIaabZZZNS0_23logical_xor_kernel_cudaERNS_14TensorIteratorEENKUlvE0_clEvENKUlvE0_clEvEUlaaE_EESt5arrayIPcLm2EEEEviT0_T1_)
        /*2cf0*/ 	.word	0x00000000


	//----- nvinfo : EIATTR_MIN_STACK_SIZE
	.align		4
.L_1958:
        /*2cf4*/ 	.byte	0x04, 0x12
        /*2cf6*/ 	.short	(.L_1960 - .L_1959)
	.align		4
.L_1959:
        /*2cf8*/ 	.word	index@(_ZN2at6native18elementwise_kernelILi128ELi4EZNS0_15gpu_kernel_implINS0_13BinaryFunctorIaabZZZNS0_23logical_xor_kernel_cudaERNS_14TensorIteratorEENKUlvE0_clEvENKUlvE0_clEvEUlaaE_EEEEvRNS_18TensorIteratorBaseERKT_EUliE_EEviT1_)
        /*2cfc*/ 	.word	0x00000000


	//----- nvinfo : EIATTR_MIN_STACK_SIZE
	.align		4
.L_1960:
        /*2d00*/ 	.byte	0x04, 0x12
        /*2d02*/ 	.short	(.L_1962 - .L_1961)
	.align		4
.L_1961:
        /*2d04*/ 	.word	index@(_ZN2at6native27unrolled_elementwise_kernelINS0_13BinaryFunctorIaabZZZNS0_23logical_xor_kernel_cudaERNS_14TensorIteratorEENKUlvE0_clEvENKUlvE0_clEvEUlaaE_EESt5arrayIPcLm3EELi4E23TrivialOffsetCalculatorILi2EjESC_ILi1EjENS0_6memory12LoadWithCastILi2EEENSF_13StoreWithCastILi1EEEEEviT_T0_T2_T3_T4_T5_)
        /*2d08*/ 	.word	0x00000000


	//----- nvinfo : EIATTR_MIN_STACK_SIZE
	.align		4
.L_1962:
        /*2d0c*/ 	.byte	0x04, 0x12
        /*2d0e*/ 	.short	(.L_1964 - .L_1963)
	.align		4
.L_1963:
        /*2d10*/ 	.word	index@(_ZN2at6native18elementwise_kernelILi128ELi4EZNS0_22gpu_kernel_impl_nocastINS0_13BinaryFunctorIaabZZZNS0_23logical_xor_kernel_cudaERNS_14TensorIteratorEENKUlvE0_clEvENKUlvE0_clEvEUlaaE_EEEEvRNS_18TensorIteratorBaseERKT_EUliE_EEviT1_)
        /*2d14*/ 	.word	0x00000000


	//----- nvinfo : EIATTR_MIN_STACK_SIZE
	.align		4
.L_1964:
        /*2d18*/ 	.byte	0x04, 0x12
        /*2d1a*/ 	.short	(.L_1966 - .L_1965)
	.align		4
.L_1965:
        /*2d1c*/ 	.word	index@(_ZN2at6native27unrolled_elementwise_kernelINS0_13BinaryFunctorIaabZZZNS0_23logical_xor_kernel_cudaERNS_14TensorIteratorEENKUlvE0_clEvENKUlvE0_clEvEUlaaE_EESt5arrayIPcLm3EELi4E23TrivialOffsetCalculatorILi2EjESC_ILi1EjENS0_6memory15LoadWithoutCastENSF_16StoreWithoutCastEEEviT_T0_T2_T3_T4_T5_)
        /*2d20*/ 	.word	0x00000000


	//----- nvinfo : EIATTR_MIN_STACK_SIZE
	.align		4
.L_1966:
        /*2d24*/ 	.byte	0x04, 0x12
        /*2d26*/ 	.short	(.L_1968 - .L_1967)
	.align		4
.L_1967:
        /*2d28*/ 	.word	index@(_ZN2at6native29vectorized_elementwise_kernelILi2ENS0_13BinaryFunctorIaabZZZNS0_23logical_xor_kernel_cudaERNS_14TensorIteratorEENKUlvE0_clEvENKUlvE0_clEvEUlaaE_EESt5arrayIPcLm3EEEEviT0_T1_)
        /*2d2c*/ 	.word	0x00000000


	//----- nvinfo : EIATTR_MIN_STACK_SIZE
	.align		4
.L_1968:
        /*2d30*/ 	.byte	0x04, 0x12
        /*2d32*/ 	.short	(.L_1970 - .L_1969)
	.align		4
.L_1969:
        /*2d34*/ 	.word	index@(_ZN2at6native29vectorized_elementwise_kernelILi4ENS0_13BinaryFunctorIaabZZZNS0_23logical_xor_kernel_cudaERNS_14TensorIteratorEENKUlvE0_clEvENKUlvE0_clEvEUlaaE_EESt5arrayIPcLm3EEEEviT0_T1_)
        /*2d38*/ 	.word	0x00000000


	//----- nvinfo : EIATTR_MIN_STACK_SIZE
	.align		4
.L_1970:
        /*2d3c*/ 	.byte	0x04, 0x12
        /*2d3e*/ 	.short	(.L_1972 - .L_1971)
	.align		4
.L_1971:
        /*2d40*/ 	.word	index@(_ZN2at6native29vectorized_elementwise_kernelILi8ENS0_13BinaryFunctorIaabZZZNS0_23logical_xor_kernel_cudaERNS_14TensorIteratorEENKUlvE0_clEvENKUlvE0_clEvEUlaaE_EESt5arrayIPcLm3EEEEviT0_T1_)
        /*2d44*/ 	.word	0x00000000


	//----- nvinfo : EIATTR_MIN_STACK_SIZE
	.align		4
.L_1972:
        /*2d48*/ 	.byte	0x04, 0x12
        /*2d4a*/ 	.short	(.L_1974 - .L_1973)
	.align		4
.L_1973:
        /*2d4c*/ 	.word	index@(_ZN2at6native18elementwise_kernelILi128ELi4EZNS0_15gpu_kernel_implINS0_13AUnaryFunctorIhhbZZZNS0_23logical_xor_kernel_cudaERNS_14TensorIteratorEENKUlvE0_clEvENKUlvE_clEvEUlhhE_EEEEvRNS_18TensorIteratorBaseERKT_EUliE_EEviT1_)
        /*2d50*/ 	.word	0x00000000


	//----- nvinfo : EIATTR_MIN_STACK_SIZE
	.align		4
.L_1974:
        /*2d54*/ 	.byte	0x04, 0x12
        /*2d56*/ 	.short	(.L_1976 - .L_1975)
	.align		4
.L_1975:
        /*2d58*/ 	.word	index@(_ZN2at6native27unrolled_elementwise_kernelINS0_13AUnaryFunctorIhhbZZZNS0_23logical_xor_kernel_cudaERNS_14TensorIteratorEENKUlvE0_clEvENKUlvE_clEvEUlhhE_EESt5arrayIPcLm2EELi4E23TrivialOffsetCalculatorILi1EjESD_NS0_6memory12LoadWithCastILi1EEENSE_13StoreWithCastILi1EEEEEviT_T0_T2_T3_T4_T5_)
        /*2d5c*/ 	.word	0x00000000


	//----- nvinfo : EIATTR_MIN_STACK_SIZE
	.align		4
.L_1976:
        /*2d60*/ 	.byte	0x04, 0x12
        /*2d62*/ 	.short	(.L_1978 - .L_1977)
	.align		4
.L_1977:
        /*2d64*/ 	.word	index@(_ZN2at6native18elementwise_kernelILi128ELi4EZNS0_22gpu_kernel_impl_nocastINS0_13AUnaryFunctorIhhbZZZNS0_23logical_xor_kernel_cudaERNS_14TensorIteratorEENKUlvE0_clEvENKUlvE_clEvEUlhhE_EEEEvRNS_18TensorIteratorBaseERKT_EUliE_EEviT1_)
        /*2d68*/ 	.word	0x00000000


	//----- nvinfo : EIATTR_MIN_STACK_SIZE
	.align		4
.L_1978:
        /*2d6c*/ 	.byte	0x04, 0x12
        /*2d6e*/ 	.short	(.L_1980 - .L_1979)
	.align		4
.L_1979:
        /*2d70*/ 	.word	index@(_ZN2at6native27unrolled_elementwise_kernelINS0_13AUnaryFunctorIhhbZZZNS0_23logical_xor_kernel_cudaERNS_14TensorIteratorEENKUlvE0_clEvENKUlvE_clEvEUlhhE_EESt5arrayIPcLm2EELi4E23TrivialOffsetCalculatorILi1EjESD_NS0_6memory15LoadWithoutCastENSE_16StoreWithoutCastEEEviT_T0_T2_T3_T4_T5_)
        /*2d74*/ 	.word	0x00000000


	//----- nvinfo : EIATTR_MIN_STACK_SIZE
	.align		4
.L_1980:
        /*2d78*/ 	.byte	0x04, 0x12
        /*2d7a*/ 	.short	(.L_1982 - .L_1981)
	.align		4
.L_1981:
        /*2d7c*/ 	.word	index@(_ZN2at6native29vectorized_elementwise_kernelILi2ENS0_13AUnaryFunctorIhhbZZZNS0_23logical_xor_kernel_cudaERNS_14TensorIteratorEENKUlvE0_clEvENKUlvE_clEvEUlhhE_EESt5arrayIPcLm2EEEEviT0_T1_)
        /*2d80*/ 	.word	0x00000000


	//----- nvinfo : EIATTR_MIN_STACK_SIZE
	.align		4
.L_1982:
        /*2d84*/ 	.byte	0x04, 0x12
        /*2d86*/ 	.short	(.L_1984 - .L_1983)
	.align		4
.L_1983:
        /*2d88*/ 	.word	index@(_ZN2at6native29vectorized_elementwise_kernelILi4ENS0_13AUnaryFunctorIhhbZZZNS0_23logical_xor_kernel_cudaERNS_14TensorIteratorEENKUlvE0_clEvENKUlvE_clEvEUlhhE_EESt5arrayIPcLm2EEEEviT0_T1_)
        /*2d8c*/ 	.word	0x00000000


	//----- nvinfo : EIATTR_MIN_STACK_SIZE
	.align		4
.L_1984:
        /*2d90*/ 	.byte	0x04, 0x12
        /*2d92*/ 	.short	(.L_1986 - .L_1985)
	.align		4
.L_1985:
        /*2d94*/ 	.word	index@(_ZN2at6native29vectorized_elementwise_kernelILi8ENS0_13AUnaryFunctorIhhbZZZNS0_23logical_xor_kernel_cudaERNS_14TensorIteratorEENKUlvE0_clEvENKUlvE_clEvEUlhhE_EESt5arrayIPcLm2EEEEviT0_T1_)
        /*2d98*/ 	.word	0x00000000


	//----- nvinfo : EIATTR_MIN_STACK_SIZE
	.align		4
.L_1986:
        /*2d9c*/ 	.byte	0x04, 0x12
        /*2d9e*/ 	.short	(.L_1988 - .L_1987)
	.align		4
.L_1987:
        /*2da0*/ 	.word	index@(_ZN2at6native18elementwise_kernelILi128ELi4EZNS0_15gpu_kernel_implINS0_13BinaryFunctorIhhbZZZNS0_23logical_xor_kernel_cudaERNS_14TensorIteratorEENKUlvE0_clEvENKUlvE_clEvEUlhhE_EEEEvRNS_18TensorIteratorBaseERKT_EUliE_EEviT1_)
        /*2da4*/ 	.word	0x00000000


	//----- nvinfo : EIATTR_MIN_STACK_SIZE
	.align		4
.L_1988:
        /*2da8*/ 	.byte	0x04, 0x12
        /*2daa*/ 	.short	(.L_1990 - .L_1989)
	.align		4
.L_1989:
        /*2dac*/ 	.word	index@(_ZN2at6native27unrolled_elementwise_kernelINS0_13BinaryFunctorIhhbZZZNS0_23logical_xor_kernel_cudaERNS_14TensorIteratorEENKUlvE0_clEvENKUlvE_clEvEUlhhE_EESt5arrayIPcLm3EELi4E23TrivialOffsetCalculatorILi2EjESC_ILi1EjENS0_6memory12LoadWithCastILi2EEENSF_13StoreWithCastILi1EEEEEviT_T0_T2_T3_T4_T5_)
        /*2db0*/ 	.word	0x00000000


	//----- nvinfo : EIATTR_MIN_STACK_SIZE
	.align		4
.L_1990:
        /*2db4*/ 	.byte	0x04, 0x12
        /*2db6*/ 	.short	(.L_1992 - .L_1991)
	.align		4
.L_1991:
        /*2db8*/ 	.word	index@(_ZN2at6native18elementwise_kernelILi128ELi4EZNS0_22gpu_kernel_impl_nocastINS0_13BinaryFunctorIhhbZZZNS0_23logical_xor_kernel_cudaERNS_14TensorIteratorEENKUlvE0_clEvENKUlvE_clEvEUlhhE_EEEEvRNS_18TensorIteratorBaseERKT_EUliE_EEviT1_)
        /*2dbc*/ 	.word	0x00000000


	//----- nvinfo : EIATTR_MIN_STACK_SIZE
	.align		4
.L_1992:
        /*2dc0*/ 	.byte	0x04, 0x12
        /*2dc2*/ 	.short	(.L_1994 - .L_1993)
	.align		4
.L_1993:
        /*2dc4*/ 	.word	index@(_ZN2at6native27unrolled_elementwise_kernelINS0_13BinaryFunctorIhhbZZZNS0_23logical_xor_kernel_cudaERNS_14TensorIteratorEENKUlvE0_clEvENKUlvE_clEvEUlhhE_EESt5arrayIPcLm3EELi4E23TrivialOffsetCalculatorILi2EjESC_ILi1EjENS0_6memory15LoadWithoutCastENSF_16StoreWithoutCastEEEviT_T0_T2_T3_T4_T5_)
        /*2dc8*/ 	.word	0x00000000


	//----- nvinfo : EIATTR_MIN_STACK_SIZE
	.align		4
.L_1994:
        /*2dcc*/ 	.byte	0x04, 0x12
        /*2dce*/ 	.short	(.L_1996 - .L_1995)
	.align		4
.L_1995:
        /*2dd0*/ 	.word	index@(_ZN2at6native29vectorized_elementwise_kernelILi2ENS0_13BinaryFunctorIhhbZZZNS0_23logical_xor_kernel_cudaERNS_14TensorIteratorEENKUlvE0_clEvENKUlvE_clEvEUlhhE_EESt5arrayIPcLm3EEEEviT0_T1_)
        /*2dd4*/ 	.word	0x00000000


	//----- nvinfo : EIATTR_MIN_STACK_SIZE
	.align		4
.L_1996:
        /*2dd8*/ 	.byte	0x04, 0x12
        /*2dda*/ 	.short	(.L_1998 - .L_1997)
	.align		4
.L_1997:
        /*2ddc*/ 	.word	index@(_ZN2at6native29vectorized_elementwise_kernelILi4ENS0_13BinaryFunctorIhhbZZZNS0_23logical_xor_kernel_cudaERNS_14TensorIteratorEENKUlvE0_clEvENKUlvE_clEvEUlhhE_EESt5arrayIPcLm3EEEEviT0_T1_)
        /*2de0*/ 	.word	0x00000000


	//----- nvinfo : EIATTR_MIN_STACK_SIZE
	.align		4
.L_1998:
        /*2de4*/ 	.byte	0x04, 0x12
        /*2de6*/ 	.short	(.L_2000 - .L_1999)
	.align		4
.L_1999:
        /*2de8*/ 	.word	index@(_ZN2at6native29vectorized_elementwise_kernelILi8ENS0_13BinaryFunctorIhhbZZZNS0_23logical_xor_kernel_cudaERNS_14TensorIteratorEENKUlvE0_clEvENKUlvE_clEvEUlhhE_EESt5arrayIPcLm3EEEEviT0_T1_)
        /*2dec*/ 	.word	0x00000000


	//----- nvinfo : EIATTR_MIN_STACK_SIZE
	.align		4
.L_2000:
        /*2df0*/ 	.byte	0x04, 0x12
        /*2df2*/ 	.short	(.L_2002 - .L_2001)
	.align		4
.L_2001:
        /*2df4*/ 	.word	index@(_ZN2at6native18elementwise_kernelILi128ELi4EZNS0_15gpu_kernel_implINS0_13AUnaryFunctorIN3c108BFloat16ES5_bZZZNS0_22logical_or_kernel_cudaERNS_14TensorIteratorEENKUlvE0_clEvENKUlvE8_clEvEUlS5_S5_E_EEEEvRNS_18TensorIteratorBaseERKT_EUliE_EEviT1_)
        /*2df8*/ 	.word	0x00000000


	//----- nvinfo : EIATTR_MIN_STACK_SIZE
	.align		4
.L_2002:
        /*2dfc*/ 	.byte	0x04, 0x12
        /*2dfe*/ 	.short	(.L_2004 - .L_2003)
	.align		4
.L_2003:
        /*2e00*/ 	.word	index@(_ZN2at6native27unrolled_elementwise_kernelINS0_13AUnaryFunctorIN3c108BFloat16ES4_bZZZNS0_22logical_or_kernel_cudaERNS_14TensorIteratorEENKUlvE0_clEvENKUlvE8_clEvEUlS4_S4_E_EESt5arrayIPcLm2EELi4E23TrivialOffsetCalculatorILi1EjESF_NS0_6memory12LoadWithCastILi1EEENSG_13StoreWithCastILi1EEEEEviT_T0_T2_T3_T4_T5_)
        /*2e04*/ 	.word	0x00000000


	//----- nvinfo : EIATTR_MIN_STACK_SIZE
	.align		4
.L_2004:
        /*2e08*/ 	.byte	0x04, 0x12
        /*2e0a*/ 	.short	(.L_2006 - .L_2005)
	.align		4
.L_2005:
        /*2e0c*/ 	.word	index@(_ZN2at6native18elementwise_kernelILi128ELi4EZNS0_22gpu_kernel_impl_nocastINS0_13AUnaryFunctorIN3c108BFloat16ES5_bZZZNS0_22logical_or_kernel_cudaERNS_14TensorIteratorEENKUlvE0_clEvENKUlvE8_clEvEUlS5_S5_E_EEEEvRNS_18TensorIteratorBaseERKT_EUliE_EEviT1_)
        /*2e10*/ 	.word	0x00000000


	//----- nvinfo : EIATTR_MIN_STACK_SIZE
	.align		4
.L_2006:
        /*2e14*/ 	.byte	0x04, 0x12
        /*2e16*/ 	.short	(.L_2008 - .L_2007)
	.align		4
.L_2007:
        /*2e18*/ 	.word	index@(_ZN2at6native27unrolled_elementwise_kernelINS0_13AUnaryFunctorIN3c108BFloat16ES4_bZZZNS0_22logical_or_kernel_cudaERNS_14TensorIteratorEENKUlvE0_clEvENKUlvE8_clEvEUlS4_S4_E_EESt5arrayIPcLm2EELi4E23TrivialOffsetCalculatorILi1EjESF_NS0_6memory15LoadWithoutCastENSG_16StoreWithoutCastEEEviT_T0_T2_T3_T4_T5_)
        /*2e1c*/ 	.word	0x00000000


	//----- nvinfo : EIATTR_MIN_STACK_SIZE
	.align		4
.L_2008:
        /*2e20*/ 	.byte	0x04, 0x12
        /*2e22*/ 	.short	(.L_2010 - .L_2009)
	.align		4
.L_2009:
        /*2e24*/ 	.word	index@(_ZN2at6native29vectorized_elementwise_kernelILi2ENS0_13AUnaryFunctorIN3c108BFloat16ES4_bZZZNS0_22logical_or_kernel_cudaERNS_14TensorIteratorEENKUlvE0_clEvENKUlvE8_clEvEUlS4_S4_E_EESt5arrayIPcLm2EEEEviT0_T1_)
        /*2e28*/ 	.word	0x00000000


	//----- nvinfo : EIATTR_MIN_STACK_SIZE
	.align		4
.L_2010:
        /*2e2c*/ 	.byte	0x04, 0x12
        /*2e2e*/ 	.short	(.L_2012 - .L_2011)
	.align		4
.L_2011:
        /*2e30*/ 	.word	index@(_ZN2at6native29vectorized_elementwise_kernelILi4ENS0_13AUnaryFunctorIN3c108BFloat16ES4_bZZZNS0_22logical_or_kernel_cudaERNS_14TensorIteratorEENKUlvE0_clEvENKUlvE8_clEvEUlS4_S4_E_EESt5arrayIPcLm2EEEEviT0_T1_)
        /*2e34*/ 	.word	0x00000000


	//----- nvinfo : EIATTR_MIN_STACK_SIZE
	.align		4
.L_2012:
        /*2e38*/ 	.byte	0x04, 0x12
        /*2e3a*/ 	.short	(.L_2014 - .L_2013)
	.align		4
.L_2013:
        /*2e3c*/ 	.word	index@(_ZN2at6native29vectorized_elementwise_kernelILi8ENS0_13AUnaryFunctorIN3c108BFloat16ES4_bZZZNS0_22logical_or_kernel_cudaERNS_14TensorIteratorEENKUlvE0_clEvENKUlvE8_clEvEUlS4_S4_E_EESt5arrayIPcLm2EEEEviT0_T1_)
        /*2e40*/ 	.word	0x00000000


	//----- nvinfo : EIATTR_MIN_STACK_SIZE
	.align		4
.L_2014:
        /*2e44*/ 	.byte	0x04, 0x12
        /*2e46*/ 	.short	(.L_2016 - .L_2015)
	.align		4
.L_2015:
        /*2e48*/ 	.word	index@(_ZN2at6native18elementwise_kernelILi128ELi4EZNS0_15gpu_kernel_implINS0_13BinaryFunctorIN3c108BFloat16ES5_bZZZNS0_22logical_or_kernel_cudaERNS_14TensorIteratorEENKUlvE0_clEvENKUlvE8_clEvEUlS5_S5_E_EEEEvRNS_18TensorIteratorBaseERKT_EUliE_EEviT1_)
        /*2e4c*/ 	.word	0x00000000


	//----- nvinfo : EIATTR_MIN_STACK_SIZE
	.align		4
.L_2016:
        /*2e50*/ 	.byte	0x04, 0x12
        /*2e52*/ 	.short	(.L_2018 - .L_2017)
	.align		4
.L_2017:
        /*2e54*/ 	.word	index@(_ZN2at6native27unrolled_elementwise_kernelINS0_13BinaryFunctorIN3c108BFloat16ES4_bZZZNS0_22logical_or_kernel_cudaERNS_14TensorIteratorEENKUlvE0_clEvENKUlvE8_clEvEUlS4_S4_E_EESt5arrayIPcLm3EELi4E23TrivialOffsetCalculatorILi2EjESE_ILi1EjENS0_6memory12LoadWithCastILi2EEENSH_13StoreWithCastILi1EEEEEviT_T0_T2_T3_T4_T5_)
        /*2e58*/ 	.word	0x00000000


	//----- nvinfo : EIATTR_MIN_STACK_SIZE
	.align		4
.L_2018:
        /*2e5c*/ 	.byte	0x04, 0x12
        /*2e5e*/ 	.short	(.L_2020 - .L_2019)
	.align		4
.L_2019:
        /*2e60*/ 	.word	index@(_ZN2at6native18elementwise_kernelILi128ELi4EZNS0_22gpu_kernel_impl_nocastINS0_13BinaryFunctorIN3c108BFloat16ES5_bZZZNS0_22logical_or_kernel_cudaERNS_14TensorIteratorEENKUlvE0_clEvENKUlvE8_clEvEUlS5_S5_E_EEEEvRNS_18TensorIteratorBaseERKT_EUliE_EEviT1_)
        /*2e64*/ 	.word	0x00000000


	//----- nvinfo : EIATTR_MIN_STACK_SIZE
	.align		4
.L_2020:
        /*2e68*/ 	.byte	0x04, 0x12
        /*2e6a*/ 	.short	(.L_2022 - .L_2021)
	.align		4
.L_2021:
        /*2e6c*/ 	.word	index@(_ZN2at6native27unrolled_elementwise_kernelINS0_13BinaryFunctorIN3c108BFloat16ES4_bZZZNS0_22logical_or_kernel_cudaERNS_14TensorIteratorEENKUlvE0_clEvENKUlvE8_clEvEUlS4_S4_E_EESt5arrayIPcLm3EELi4E23TrivialOffsetCalculatorILi2EjESE_ILi1EjENS0_6memory15LoadWithoutCastENSH_16StoreWithoutCastEEEviT_T0_T2_T3_T4_T5_)
        /*2e70*/ 	.word	0x00000000


	//----- nvinfo : EIATTR_MIN_STACK_SIZE
	.align		4
.L_2022:
        /*2e74*/ 	.byte	0x04, 0x12
        /*2e76*/ 	.short	(.L_2024 - .L_2023)
	.align		4
.L_2023:
        /*2e78*/ 	.word	index@(_ZN2at6native29vectorized_elementwise_kernelILi2ENS0_13BinaryFunctorIN3c108BFloat16ES4_bZZZNS0_22logical_or_kernel_cudaERNS_14TensorIteratorEENKUlvE0_clEvENKUlvE8_clEvEUlS4_S4_E_EESt5arrayIPcLm3EEEEviT0_T1_)
        /*2e7c*/ 	.word	0x00000000


	//----- nvinfo : EIATTR_MIN_STACK_SIZE
	.align		4
.L_2024:
        /*2e80*/ 	.byte	0x04, 0x12
        /*2e82*/ 	.short	(.L_2026 - .L_2025)
	.align		4
.L_2025:
        /*2e84*/ 	.word	index@(_ZN2at6native29vectorized_elementwise_kernelILi4ENS0_13BinaryFunctorIN3c108BFloat16ES4_bZZZNS0_22logical_or_kernel_cudaERNS_14TensorIteratorEENKUlvE0_clEvENKUlvE8_clEvEUlS4_S4_E_EESt5arrayIPcLm3EEEEviT0_T1_)
        /*2e88*/ 	.word	0x00000000


	//----- nvinfo : EIATTR_MIN_STACK_SIZE
	.align		4
.L_2026:
        /*2e8c*/ 	.byte	0x04, 0x12
        /*2e8e*/ 	.short	(.L_2028 - .L_2027)
	.align		4
.L_2027:
        /*2e90*/ 	.word	index@(_ZN2at6native29vectorized_elementwise_kernelILi8ENS0_13BinaryFunctorIN3c108BFloat16ES4_bZZZNS0_22logical_or_kernel_cudaERNS_14TensorIteratorEENKUlvE0_clEvENKUlvE8_clEvEUlS4_S4_E_EESt5arrayIPcLm3EEEEviT0_T1_)
        /*2e94*/ 	.word	0x00000000


	//----- nvinfo : EIATTR_MIN_STACK_SIZE
	.align		4
.L_2028:
        /*2e98*/ 	.byte	0x04, 0x12
        /*2e9a*/ 	.short	(.L_2030 - .L_2029)
	.align		4
.L_2029:
        /*2e9c*/ 	.word	index@(_ZN2at6native18elementwise_kernelILi128ELi4EZNS0_15gpu_kernel_implINS0_13AUnaryFunctorIbbbZZZNS0_22logical_or_kernel_cudaERNS_14TensorIteratorEENKUlvE0_clEvENKUlvE7_clEvEUlbbE_EEEEvRNS_18TensorIteratorBaseERKT_EUliE_EEviT1_)
        /*2ea0*/ 	.word	0x00000000


	//----- nvinfo : EIATTR_MIN_STACK_SIZE
	.align		4
.L_2030:
        /*2ea4*/ 	.byte	0x04, 0x12
        /*2ea6*/ 	.short	(.L_2032 - .L_2031)
	.align		4
.L_2031:
        /*2ea8*/ 	.word	index@(_ZN2at6native27unrolled_elementwise_kernelINS0_13AUnaryFunctorIbbbZZZNS0_22logical_or_kernel_cudaERNS_14TensorIteratorEENKUlvE0_clEvENKUlvE7_clEvEUlbbE_EESt5arrayIPcLm2EELi4E23TrivialOffsetCalculatorILi1EjESD_NS0_6memory12LoadWithCastILi1EEENSE_13StoreWithCastILi1EEEEEviT_T0_T2_T3_T4_T5_)
        /*2eac*/ 	.word	0x00000000


	//----- nvinfo : EIATTR_MIN_STACK_SIZE
	.align		4
.L_2032:
        /*2eb0*/ 	.byte	0x04, 0x12
        /*2eb2*/ 	.short	(.L_2034 - .L_2033)
	.align		4
.L_2033:
        /*2eb4*/ 	.word	index@(_ZN2at6native18elementwise_kernelILi128ELi4EZNS0_22gpu_kernel_impl_nocastINS0_13AUnaryFunctorIbbbZZZNS0_22logical_or_kernel_cudaERNS_14TensorIteratorEENKUlvE0_clEvENKUlvE7_clEvEUlbbE_EEEEvRNS_18TensorIteratorBaseERKT_EUliE_EEviT1_)
        /*2eb8*/ 	.word	0x00000000


	//----- nvinfo : EIATTR_MIN_STACK_SIZE
	.align		4
.L_2034:
        /*2ebc*/ 	.byte	0x04, 0x12
        /*2ebe*/ 	.short	(.L_2036 - .L_2035)
	.align		4
.L_2035:
        /*2ec0*/ 	.word	index@(_ZN2at6native27unrolled_elementwise_kernelINS0_13AUnaryFunctorIbbbZZZNS0_22logical_or_kernel_cudaERNS_14TensorIteratorEENKUlvE0_clEvENKUlvE7_clEvEUlbbE_EESt5arrayIPcLm2EELi4E23TrivialOffsetCalculatorILi1EjESD_NS0_6memory15LoadWithoutCastENSE_16StoreWithoutCastEEEviT_T0_T2_T3_T4_T5_)
        /*2ec4*/ 	.word	0x00000000


	//----- nvinfo : EIATTR_MIN_STACK_SIZE
	.align		4
.L_2036:
        /*2ec8*/ 	.byte	0x04, 0x12
        /*2eca*/ 	.short	(.L_2038 - .L_2037)
	.align		4
.L_2037:
        /*2ecc*/ 	.word	index@(_ZN2at6native29vectorized_elementwise_kernelILi2ENS0_13AUnaryFunctorIbbbZZZNS0_22logical_or_kernel_cudaERNS_14TensorIteratorEENKUlvE0_clEvENKUlvE7_clEvEUlbbE_EESt5arrayIPcLm2EEEEviT0_T1_)
        /*2ed0*/ 	.word	0x00000000


	//----- nvinfo : EIATTR_MIN_STACK_SIZE
	.align		4
.L_2038:
        /*2ed4*/ 	.byte	0x04, 0x12
        /*2ed6*/ 	.short	(.L_2040 - .L_2039)
	.align		4
.L_2039:
        /*2ed8*/ 	.word	index@(_ZN2at6native29vectorized_elementwise_kernelILi4ENS0_13AUnaryFunctorIbbbZZZNS0_22logical_or_kernel_cudaERNS_14TensorIteratorEENKUlvE0_clEvENKUlvE7_clEvEUlbbE_EESt5arrayIPcLm2EEEEviT0_T1_)
        /*2edc*/ 	.word	0x00000000


	//----- nvinfo : EIATTR_MIN_STACK_SIZE
	.align		4
.L_2040:
        /*2ee0*/ 	.byte	0x04, 0x12
        /*2ee2*/ 	.short	(.L_2042 - .L_2041)
	.align		4
.L_2041:
        /*2ee4*/ 	.word	index@(_ZN2at6native29vectorized_elementwise_kernelILi8ENS0_13AUnaryFunctorIbbbZZZNS0_22logical_or_kernel_cudaERNS_14TensorIteratorEENKUlvE0_clEvENKUlvE7_clEvEUlbbE_EESt5arrayIPcLm2EEEEviT0_T1_)
        /*2ee8*/ 	.word	0x00000000


	//----- nvinfo : EIATTR_MIN_STACK_SIZE
	.align		4
.L_2042:
        /*2eec*/ 	.byte	0x04, 0x12
        /*2eee*/ 	.short	(.L_2044 - .L_2043)
	.align		4
.L_2043:
        /*2ef0*/ 	.word	index@(_ZN2at6native18elementwise_kernelILi128ELi4EZNS0_15gpu_kernel_implINS0_13BinaryFunctorIbbbZZZNS0_22logical_or_kernel_cudaERNS_14TensorIteratorEENKUlvE0_clEvENKUlvE7_clEvEUlbbE_EEEEvRNS_18TensorIteratorBaseERKT_EUliE_EEviT1_)
        /*2ef4*/ 	.word	0x00000000


	//----- nvinfo : EIATTR_MIN_STACK_SIZE
	.align		4
.L_2044:
        /*2ef8*/ 	.byte	0x04, 0x12
        /*2efa*/ 	.short	(.L_2046 - .L_2045)
	.align		4
.L_2045:
        /*2efc*/ 	.word	index@(_ZN2at6native27unrolled_elementwise_kernelINS0_13BinaryFunctorIbbbZZZNS0_22logical_or_kernel_cudaERNS_14TensorIteratorEENKUlvE0_clEvENKUlvE7_clEvEUlbbE_EESt5arrayIPcLm3EELi4E23TrivialOffsetCalculatorILi2EjESC_ILi1EjENS0_6memory12LoadWithCastILi2EEENSF_13StoreWithCastILi1EEEEEviT_T0_T2_T3_T4_T5_)
        /*2f00*/ 	.word	0x00000000


	//----- nvinfo : EIATTR_MIN_STACK_SIZE
	.align		4
.L_2046:
        /*2f04*/ 	.byte	0x04, 0x12
        /*2f06*/ 	.short	(.L_2048 - .L_2047)
	.align		4
.L_2047:
        /*2f08*/ 	.word	index@(_ZN2at6native18elementwise_kernelILi128ELi4EZNS0_22gpu_kernel_impl_nocastINS0_13BinaryFunctorIbbbZZZNS0_22logical_or_kernel_cudaERNS_14TensorIteratorEENKUlvE0_clEvENKUlvE7_clEvEUlbbE_EEEEvRNS_18TensorIteratorBaseERKT_EUliE_EEviT1_)
        /*2f0c*/ 	.word	0x00000000


	//----- nvinfo : EIATTR_MIN_STACK_SIZE
	.align		4
.L_2048:
        /*2f10*/ 	.byte	0x04, 0x12
        /*2f12*/ 	.short	(.L_2050 - .L_2049)
	.align		4
.L_2049:
        /*2f14*/ 	.word	index@(_ZN2at6native27unrolled_elementwise_kernelINS0_13BinaryFunctorIbbbZZZNS0_22logical_or_kernel_cudaERNS_14TensorIteratorEENKUlvE0_clEvENKUlvE7_clEvEUlbbE_EESt5arrayIPcLm3EELi4E23TrivialOffsetCalculatorILi2EjESC_ILi1EjENS0_6memory15LoadWithoutCastENSF_16StoreWithoutCastEEEviT_T0_T2_T3_T4_T5_)
        /*2f18*/ 	.word	0x00000000


	//----- nvinfo : EIATTR_MIN_STACK_SIZE
	.align		4
.L_2050:
        /*2f1c*/ 	.byte	0x04, 0x12
        /*2f1e*/ 	.short	(.L_2052 - .L_2051)
	.align		4
.L_2051:
        /*2f20*/ 	.word	index@(_ZN2at6native29vectorized_elementwise_kernelILi2ENS0_13BinaryFunctorIbbbZZZNS0_22logical_or_kernel_cudaERNS_14TensorIteratorEENKUlvE0_clEvENKUlvE7_clEvEUlbbE_EESt5arrayIPcLm3EEEEviT0_T1_)
        /*2f24*/ 	.word	0x00000000


	//----- nvinfo : EIATTR_MIN_STACK_SIZE
	.align		4
.L_2052:
        /*2f28*/ 	.byte	0x04, 0x12
        /*2f2a*/ 	.short	(.L_2054 - .L_2053)
	.align		4
.L_2053:
        /*2f2c*/ 	.word	index@(_ZN2at6native29vectorized_elementwise_kernelILi4ENS0_13BinaryFunctorIbbbZZZNS0_22logical_or_kernel_cudaERNS_14TensorIteratorEENKUlvE0_clEvENKUlvE7_clEvEUlbbE_EESt5arrayIPcLm3EEEEviT0_T1_)
        /*2f30*/ 	.word	0x00000000


	//----- nvinfo : EIATTR_MIN_STACK_SIZE
	.align		4
.L_2054:
        /*2f34*/ 	.byte	0x04, 0x12
        /*2f36*/ 	.short	(.L_2056 - .L_2055)
	.align		4
.L_2055:
        /*2f38*/ 	.word	index@(_ZN2at6native29vectorized_elementwise_kernelILi8ENS0_13BinaryFunctorIbbbZZZNS0_22logical_or_kernel_cudaERNS_14TensorIteratorEENKUlvE0_clEvENKUlvE7_clEvEUlbbE_EESt5arrayIPcLm3EEEEviT0_T1_)
        /*2f3c*/ 	.word	0x00000000


	//----- nvinfo : EIATTR_MIN_STACK_SIZE
	.align		4
.L_2056:
        /*2f40*/ 	.byte	0x04, 0x12
        /*2f42*/ 	.short	(.L_2058 - .L_2057)
	.align		4
.L_2057:
        /*2f44*/ 	.word	index@(_ZN2at6native18elementwise_kernelILi128ELi4EZNS0_15gpu_kernel_implINS0_13AUnaryFunctorIN3c104HalfES5_bZZZNS0_22logical_or_kernel_cudaERNS_14TensorIteratorEENKUlvE0_clEvENKUlvE6_clEvEUlS5_S5_E_EEEEvRNS_18TensorIteratorBaseERKT_EUliE_EEviT1_)
        /*2f48*/ 	.word	0x00000000


	//----- nvinfo : EIATTR_MIN_STACK_SIZE
	.align		4
.L_2058:
        /*2f4c*/ 	.byte	0x04, 0x12
        /*2f4e*/ 	.short	(.L_2060 - .L_2059)
	.align		4
.L_2059:
        /*2f50*/ 	.word	index@(_ZN2at6native27unrolled_elementwise_kernelINS0_13AUnaryFunctorIN3c104HalfES4_bZZZNS0_22logical_or_kernel_cudaERNS_14TensorIteratorEENKUlvE0_clEvENKUlvE6_clEvEUlS4_S4_E_EESt5arrayIPcLm2EELi4E23TrivialOffsetCalculatorILi1EjESF_NS0_6memory12LoadWithCastILi1EEENSG_13StoreWithCastILi1EEEEEviT_T0_T2_T3_T4_T5_)
        /*2f54*/ 	.word	0x00000000


	//----- nvinfo : EIATTR_MIN_STACK_SIZE
	.align		4
.L_2060:
        /*2f58*/ 	.byte	0x04, 0x12
        /*2f5a*/ 	.short	(.L_2062 - .L_2061)
	.align		4
.L_2061:
        /*2f5c*/ 	.word	index@(_ZN2at6native18elementwise_kernelILi128ELi4EZNS0_22gpu_kernel_impl_nocastINS0_13AUnaryFunctorIN3c104HalfES5_bZZZNS0_22logical_or_kernel_cudaERNS_14TensorIteratorEENKUlvE0_clEvENKUlvE6_clEvEUlS5_S5_E_EEEEvRNS_18TensorIteratorBaseERKT_EUliE_EEviT1_)
        /*2f60*/ 	.word	0x00000000


	//----- nvinfo : EIATTR_MIN_STACK_SIZE
	.align		4
.L_2062:
        /*2f64*/ 	.byte	0x04, 0x12
        /*2f66*/ 	.short	(.L_2064 - .L_2063)
	.align		4
.L_2063:
        /*2f68*/ 	.word	index@(_ZN2at6native27unrolled_elementwise_kernelINS0_13AUnaryFunctorIN3c104HalfES4_bZZZNS0_22logical_or_kernel_cudaERNS_14TensorIteratorEENKUlvE0_clEvENKUlvE6_clEvEUlS4_S4_E_EESt5arrayIPcLm2EELi4E23TrivialOffsetCalculatorILi1EjESF_NS0_6memory15LoadWithoutCastENSG_16StoreWithoutCastEEEviT_T0_T2_T3_T4_T5_)
        /*2f6c*/ 	.word	0x00000000


	//----- nvinfo : EIATTR_MIN_STACK_SIZE
	.align		4
.L_2064:
        /*2f70*/ 	.byte	0x04, 0x12
        /*2f72*/ 	.short	(.L_2066 - .L_2065)
	.align		4
.L_2065:
        /*2f74*/ 	.word	index@(_ZN2at6native29vectorized_elementwise_kernelILi2ENS0_13AUnaryFunctorIN3c104HalfES4_bZZZNS0_22logical_or_kernel_cudaERNS_14TensorIteratorEENKUlvE0_clEvENKUlvE6_clEvEUlS4_S4_E_EESt5arrayIPcLm2EEEEviT0_T1_)
        /*2f78*/ 	.word	0x00000000


	//----- nvinfo : EIATTR_MIN_STACK_SIZE
	.align		4
.L_2066:
        /*2f7c*/ 	.byte	0x04, 0x12
        /*2f7e*/ 	.short	(.L_2068 - .L_2067)
	.align		4
.L_2067:
        /*2f80*/ 	.word	index@(_ZN2at6native29vectorized_elementwise_kernelILi4ENS0_13AUnaryFunctorIN3c104HalfES4_bZZZNS0_22logical_or_kernel_cudaERNS_14TensorIteratorEENKUlvE0_clEvENKUlvE6_clEvEUlS4_S4_E_EESt5arrayIPcLm2EEEEviT0_T1_)
        /*2f84*/ 	.word	0x00000000


	//----- nvinfo : EIATTR_MIN_STACK_SIZE
	.align		4
.L_2068:
        /*2f88*/ 	.byte	0x04, 0x12
        /*2f8a*/ 	.short	(.L_2070 - .L_2069)
	.align		4
.L_2069:
        /*2f8c*/ 	.word	index@(_ZN2at6native29vectorized_elementwise_kernelILi8ENS0_13AUnaryFunctorIN3c104HalfES4_bZZZNS0_22logical_or_kernel_cudaERNS_14TensorIteratorEENKUlvE0_clEvENKUlvE6_clEvEUlS4_S4_E_EESt5arrayIPcLm2EEEEviT0_T1_)
        /*2f90*/ 	.word	0x00000000


	//----- nvinfo : EIATTR_MIN_STACK_SIZE
	.align		4
.L_2070:
        /*2f94*/ 	.byte	0x04, 0x12
        /*2f96*/ 	.short	(.L_2072 - .L_2071)
	.align		4
.L_2071:
        /*2f98*/ 	.word	index@(_ZN2at6native18elementwise_kernelILi128ELi4EZNS0_15gpu_kernel_implINS0_13BinaryFunctorIN3c104HalfES5_bZZZNS0_22logical_or_kernel_cudaERNS_14TensorIteratorEENKUlvE0_clEvENKUlvE6_clEvEUlS5_S5_E_EEEEvRNS_18TensorIteratorBaseERKT_EUliE_EEviT1_)
        /*2f9c*/ 	.word	0x00000000


	//----- nvinfo : EIATTR_MIN_STACK_SIZE
	.align		4
.L_2072:
        /*2fa0*/ 	.byte	0x04, 0x12
        /*2fa2*/ 	.short	(.L_2074 - .L_2073)
	.align		4
.L_2073:
        /*2fa4*/ 	.word	index@(_ZN2at6native27unrolled_elementwise_kernelINS0_13BinaryFunctorIN3c104HalfES4_bZZZNS0_22logical_or_kernel_cudaERNS_14TensorIteratorEENKUlvE0_clEvENKUlvE6_clEvEUlS4_S4_E_EESt5arrayIPcLm3EELi4E23TrivialOffsetCalculatorILi2EjESE_ILi1EjENS0_6memory12LoadWithCastILi2EEENSH_13StoreWithCastILi1EEEEEviT_T0_T2_T3_T4_T5_)
        /*2fa8*/ 	.word	0x00000000


	//----- nvinfo : EIATTR_MIN_STACK_SIZE
	.align		4
.L_2074:
        /*2fac*/ 	.byte	0x04, 0x12
        /*2fae*/ 	.short	(.L_2076 - .L_2075)
	.align		4
.L_2075:
        /*2fb0*/ 	.word	index@(_ZN2at6native18elementwise_kernelILi128ELi4EZNS0_22gpu_kernel_impl_nocastINS0_13BinaryFunctorIN3c104HalfES5_bZZZNS0_22logical_or_kernel_cudaERNS_14TensorIteratorEENKUlvE0_clEvENKUlvE6_clEvEUlS5_S5_E_EEEEvRNS_18TensorIteratorBaseERKT_EUliE_EEviT1_)
        /*2fb4*/ 	.word	0x00000000


	//----- nvinfo : EIATTR_MIN_STACK_SIZE
	.align		4
.L_2076:
        /*2fb8*/ 	.byte	0x04, 0x12
        /*2fba*/ 	.short	(.L_2078 - .L_2077)
	.align		4
.L_2077:
        /*2fbc*/ 	.word	index@(_ZN2at6native27unrolled_elementwise_kernelINS0_13BinaryFunctorIN3c104HalfES4_bZZZNS0_22logical_or_kernel_cudaERNS_14TensorIteratorEENKUlvE0_clEvENKUlvE6_clEvEUlS4_S4_E_EESt5arrayIPcLm3EELi4E23TrivialOffsetCalculatorILi2EjESE_ILi1EjENS0_6memory15LoadWithoutCastENSH_16StoreWithoutCastEEEviT_T0_T2_T3_T4_T5_)
        /*2fc0*/ 	.word	0x00000000


	//----- nvinfo : EIATTR_MIN_STACK_SIZE
	.align		4
.L_2078:
        /*2fc4*/ 	.byte	0x04, 0x12
        /*2fc6*/ 	.short	(.L_2080 - .L_2079)
	.align		4
.L_2079:
        /*2fc8*/ 	.word	index@(_ZN2at6native29vectorized_elementwise_kernelILi2ENS0_13BinaryFunctorIN3c104HalfES4_bZZZNS0_22logical_or_kernel_cudaERNS_14TensorIteratorEENKUlvE0_clEvENKUlvE6_clEvEUlS4_S4_E_EESt5arrayIPcLm3EEEEviT0_T1_)
        /*2fcc*/ 	.word	0x00000000


	//----- nvinfo : EIATTR_MIN_STACK_SIZE
	.align		4
.L_2080:
        /*2fd0*/ 	.byte	0x04, 0x12
        /*2fd2*/ 	.short	(.L_2082 - .L_2081)
	.align		4
.L_2081:
        /*2fd4*/ 	.word	index@(_ZN2at6native29vectorized_elementwise_kernelILi4ENS0_13BinaryFunctorIN3c104HalfES4_bZZZNS0_22logical_or_kernel_cudaERNS_14TensorIteratorEENKUlvE0_clEvENKUlvE6_clEvEUlS4_S4_E_EESt5arrayIPcLm3EEEEviT0_T1_)
        /*2fd8*/ 	.word	0x00000000


	//----- nvinfo : EIATTR_MIN_STACK_SIZE
	.align		4
.L_2082:
        /*2fdc*/ 	.byte	0x04, 0x12
        /*2fde*/ 	.short	(.L_2084 - .L_2083)
	.align		4
.L_2083:
        /*2fe0*/ 	.word	index@(_ZN2at6native29vectorized_elementwise_kernelILi8ENS0_13BinaryFunctorIN3c104HalfES4_bZZZNS0_22logical_or_kernel_cudaERNS_14TensorIteratorEENKUlvE0_clEvENKUlvE6_clEvEUlS4_S4_E_EESt5arrayIPcLm3EEEEviT0_T1_)
        /*2fe4*/ 	.word	0x00000000


	//----- nvinfo : EIATTR_MIN_STACK_SIZE
	.align		4
.L_2084:
        /*2fe8*/ 	.byte	0x04, 0x12
        /*2fea*/ 	.short	(.L_2086 - .L_2085)
	.align		4
.L_2085:
        /*2fec*/ 	.word	index@(_ZN2at6native18elementwise_kernelILi128ELi4EZNS0_15gpu_kernel_implINS0_13AUnaryFunctorIffbZZZNS0_22logical_or_kernel_cudaERNS_14TensorIteratorEENKUlvE0_clEvENKUlvE5_clEvEUlffE_EEEEvRNS_18TensorIteratorBaseERKT_EUliE_EEviT1_)
        /*2ff0*/ 	.word	0x00000000


	//----- nvinfo : EIATTR_MIN_STACK_SIZE
	.align		4
.L_2086:
        /*2ff4*/ 	.byte	0x04, 0x12
        /*2ff6*/ 	.short	(.L_2088 - .L_2087)
	.align		4
.L_2087:
        /*2ff8*/ 	.word	index@(_ZN2at6native27unrolled_elementwise_kernelINS0_13AUnaryFunctorIffbZZZNS0_22logical_or_kernel_cudaERNS_14TensorIteratorEENKUlvE0_clEvENKUlvE5_clEvEUlffE_EESt5arrayIPcLm2EELi4E23TrivialOffsetCalculatorILi1EjESD_NS0_6memory12LoadWithCastILi1EEENSE_13StoreWithCastILi1EEEEEviT_T0_T2_T3_T4_T5_)
        /*2ffc*/ 	.word	0x00000000


	//----- nvinfo : EIATTR_MIN_STACK_SIZE
	.align		4
.L_2088:
        /*3000*/ 	.byte	0x04, 0x12
        /*3002*/ 	.short	(.L_2090 - .L_2089)
	.align		4
.L_2089:
        /*3004*/ 	.word	index@(_ZN2at6native18elementwise_kernelILi128ELi4EZNS0_22gpu_kernel_impl_nocastINS0_13AUnaryFunctorIffbZZZNS0_22logical_or_kernel_cudaERNS_14TensorIteratorEENKUlvE0_clEvENKUlvE5_clEvEUlffE_EEEEvRNS_18TensorIteratorBaseERKT_EUliE_EEviT1_)
        /*3008*/ 	.word	0x00000000


	//----- nvinfo : EIATTR_MIN_STACK_SIZE
	.align		4
.L_2090:
        /*300c*/ 	.byte	0x04, 0x12
        /*300e*/ 	.short	(.L_2092 - .L_2091)
	.align		4
.L_2091:
        /*3010*/ 	.word	index@(_ZN2at6native27unrolled_elementwise_kernelINS0_13AUnaryFunctorIffbZZZNS0_22logical_or_kernel_cudaERNS_14TensorIteratorEENKUlvE0_clEvENKUlvE5_clEvEUlffE_EESt5arrayIPcLm2EELi4E23TrivialOffsetCalculatorILi1EjESD_NS0_6memory15LoadWithoutCastENSE_16StoreWithoutCastEEEviT_T0_T2_T3_T4_T5_)
        /*3014*/ 	.word	0x00000000


	//----- nvinfo : EIATTR_MIN_STACK_SIZE
	.align		4
.L_2092:
        /*3018*/ 	.byte	0x04, 0x12
        /*301a*/ 	.short	(.L_2094 - .L_2093)
	.align		4
.L_2093:
        /*301c*/ 	.word	index@(_ZN2at6native29vectorized_elementwise_kernelILi2ENS0_13AUnaryFunctorIffbZZZNS0_22logical_or_kernel_cudaERNS_14TensorIteratorEENKUlvE0_clEvENKUlvE5_clEvEUlffE_EESt5arrayIPcLm2EEEEviT0_T1_)
        /*3020*/ 	.word	0x00000000


	//----- nvinfo : EIATTR_MIN_STACK_SIZE
	.align		4
.L_2094:
        /*3024*/ 	.byte	0x04, 0x12
        /*3026*/ 	.short	(.L_2096 - .L_2095)
	.align		4
.L_2095:
        /*3028*/ 	.word	index@(_ZN2at6native29vectorized_elementwise_kernelILi4ENS0_13AUnaryFunctorIffbZZZNS0_22logical_or_kernel_cudaERNS_14TensorIteratorEENKUlvE0_clEvENKUlvE5_clEvEUlffE_EESt5arrayIPcLm2EEEEviT0_T1_)
        /*302c*/ 	.word	0x00000000


	//----- nvinfo : EIATTR_MIN_STACK_SIZE
	.align		4
.L_2096:
        /*3030*/ 	.byte	0x04, 0x12
        /*3032*/ 	.short	(.L_2098 - .L_2097)
	.align		4
.L_2097:
        /*3034*/ 	.word	index@(_ZN2at6native29vectorized_elementwise_kernelILi8ENS0_13AUnaryFunctorIffbZZZNS0_22logical_or_kernel_cudaERNS_14TensorIteratorEENKUlvE0_clEvENKUlvE5_clEvEUlffE_EESt5arrayIPcLm2EEEEviT0_T1_)
        /*3038*/ 	.word	0x00000000


	//----- nvinfo : EIATTR_MIN_STACK_SIZE
	.align		4
.L_2098:
        /*303c*/ 	.byte	0x04, 0x12
        /*303e*/ 	.short	(.L_2100 - .L_2099)
	.align		4
.L_2099:
        /*3040*/ 	.word	index@(_ZN2at6native18elementwise_kernelILi128ELi4EZNS0_15gpu_kernel_implINS0_13BinaryFunctorIffbZZZNS0_22logical_or_kernel_cudaERNS_14TensorIteratorEENKUlvE0_clEvENKUlvE5_clEvEUlffE_EEEEvRNS_18TensorIteratorBaseERKT_EUliE_EEviT1_)
        /*3044*/ 	.word	0x00000000


	//----- nvinfo : EIATTR_MIN_STACK_SIZE
	.align		4
.L_2100:
        /*3048*/ 	.byte	0x04, 0x12
        /*304a*/ 	.short	(.L_2102 - .L_2101)
	.align		4
.L_2101:
        /*304c*/ 	.word	index@(_ZN2at6native27unrolled_elementwise_kernelINS0_13BinaryFunctorIffbZZZNS0_22logical_or_kernel_cudaERNS_14TensorIteratorEENKUlvE0_clEvENKUlvE5_clEvEUlffE_EESt5arrayIPcLm3EELi4E23TrivialOffsetCalculatorILi2EjESC_ILi1EjENS0_6memory12LoadWithCastILi2EEENSF_13StoreWithCastILi1EEEEEviT_T0_T2_T3_T4_T5_)
        /*3050*/ 	.word	0x00000000


	//----- nvinfo : EIATTR_MIN_STACK_SIZE
	.align		4
.L_2102:
        /*3054*/ 	.byte	0x04, 0x12
        /*3056*/ 	.short	(.L_2104 - .L_2103)
	.align		4
.L_2103:
        /*3058*/ 	.word	index@(_ZN2at6native18elementwise_kernelILi128ELi4EZNS0_22gpu_kernel_impl_nocastINS0_13BinaryFunctorIffbZZZNS0_22logical_or_kernel_cudaERNS_14TensorIteratorEENKUlvE0_clEvENKUlvE5_clEvEUlffE_EEEEvRNS_18TensorIteratorBaseERKT_EUliE_EEviT1_)
        /*305c*/ 	.word	0x00000000


	//----- nvinfo : EIATTR_MIN_STACK_SIZE
	.align		4
.L_2104:
        /*3060*/ 	.byte	0x04, 0x12
        /*3062*/ 	.short	(.L_2106 - .L_2105)
	.align		4
.L_2105:
        /*3064*/ 	.word	index@(_ZN2at6native27unrolled_elementwise_kernelINS0_13BinaryFunctorIffbZZZNS0_22logical_or_kernel_cudaERNS_14TensorIteratorEENKUlvE0_clEvENKUlvE5_clEvEUlffE_EESt5arrayIPcLm3EELi4E23TrivialOffsetCalculatorILi2EjESC_ILi1EjENS0_6memory15LoadWithoutCastENSF_16StoreWithoutCastEEEviT_T0_T2_T3_T4_T5_)
        /*3068*/ 	.word	0x00000000


	//----- nvinfo : EIATTR_MIN_STACK_SIZE
	.align		4
.L_2106:
        /*306c*/ 	.byte	0x04, 0x12
        /*306e*/ 	.short	(.L_2108 - .L_2107)
	.align		4
.L_2107:
        /*3070*/ 	.word	index@(_ZN2at6native29vectorized_elementwise_kernelILi2ENS0_13BinaryFunctorIffbZZZNS0_22logical_or_kernel_cudaERNS_14TensorIteratorEENKUlvE0_clEvENKUlvE5_clEvEUlffE_EESt5arrayIPcLm3EEEEviT0_T1_)
        /*3074*/ 	.word	0x00000000


	//----- nvinfo : EIATTR_MIN_STACK_SIZE
	.align		4
.L_2108:
        /*3078*/ 	.byte	0x04, 0x12
        /*307a*/ 	.short	(.L_2110 - .L_2109)
	.align		4
.L_2109:
        /*307c*/ 	.word	index@(_ZN2at6native29vectorized_elementwise_kernelILi4ENS0_13BinaryFunctorIffbZZZNS0_22logical_or_kernel_cudaERNS_14TensorIteratorEENKUlvE0_clEvENKUlvE5_clEvEUlffE_EESt5arrayIPcLm3EEEEviT0_T1_)
        /*3080*/ 	.word	0x00000000


	//----- nvinfo : EIATTR_MIN_STACK_SIZE
	.align		4
.L_2110:
        /*3084*/ 	.byte	0x04, 0x12
        /*3086*/ 	.short	(.L_2112 - .L_2111)
	.align		4
.L_2111:
        /*3088*/ 	.word	index@(_ZN2at6native29vectorized_elementwise_kernelILi8ENS0_13BinaryFunctorIffbZZZNS0_22logical_or_kernel_cudaERNS_14TensorIteratorEENKUlvE0_clEvENKUlvE5_clEvEUlffE_EESt5arrayIPcLm3EEEEviT0_T1_)
        /*308c*/ 	.word	0x00000000


	//----- nvinfo : EIATTR_MIN_STACK_SIZE
	.align		4
.L_2112:
        /*3090*/ 	.byte	0x04, 0x12
        /*3092*/ 	.short	(.L_2114 - .L_2113)
	.align		4
.L_2113:
        /*3094*/ 	.word	index@(_ZN2at6native18elementwise_kernelILi128ELi4EZNS0_15gpu_kernel_implINS0_13AUnaryFunctorIddbZZZNS0_22logical_or_kernel_cudaERNS_14TensorIteratorEENKUlvE0_clEvENKUlvE4_clEvEUlddE_EEEEvRNS_18TensorIteratorBaseERKT_EUliE_EEviT1_)
        /*3098*/ 	.word	0x00000000


	//----- nvinfo : EIATTR_MIN_STACK_SIZE
	.align		4
.L_2114:
        /*309c*/ 	.byte	0x04, 0x12
        /*309e*/ 	.short	(.L_2116 - .L_2115)
	.align		4
.L_2115:
        /*30a0*/ 	.word	index@(_ZN2at6native27unrolled_elementwise_kernelINS0_13AUnaryFunctorIddbZZZNS0_22logical_or_kernel_cudaERNS_14TensorIteratorEENKUlvE0_clEvENKUlvE4_clEvEUlddE_EESt5arrayIPcLm2EELi4E23TrivialOffsetCalculatorILi1EjESD_NS0_6memory12LoadWithCastILi1EEENSE_13StoreWithCastILi1EEEEEviT_T0_T2_T3_T4_T5_)
        /*30a4*/ 	.word	0x00000000


	//----- nvinfo : EIATTR_MIN_STACK_SIZE
	.align		4
.L_2116:
        /*30a8*/ 	.byte	0x04, 0x12
        /*30aa*/ 	.short	(.L_2118 - .L_2117)
	.align		4
.L_2117:
        /*30ac*/ 	.word	index@(_ZN2at6native18elementwise_kernelILi128ELi4EZNS0_22gpu_kernel_impl_nocastINS0_13AUnaryFunctorIddbZZZNS0_22logical_or_kernel_cudaERNS_14TensorIteratorEENKUlvE0_clEvENKUlvE4_clEvEUlddE_EEEEvRNS_18TensorIteratorBaseERKT_EUliE_EEviT1_)
        /*30b0*/ 	.word	0x00000000


	//----- nvinfo : EIATTR_MIN_STACK_SIZE
	.align		4
.L_2118:
        /*30b4*/ 	.byte	0x04, 0x12
        /*30b6*/ 	.short	(.L_2120 - .L_2119)
	.align		4
.L_2119:
        /*30b8*/ 	.word	index@(_ZN2at6native27unrolled_elementwise_kernelINS0_13AUnaryFunctorIddbZZZNS0_22logical_or_kernel_cudaERNS_14TensorIteratorEENKUlvE0_clEvENKUlvE4_clEvEUlddE_EESt5arrayIPcLm2EELi4E23TrivialOffsetCalculatorILi1EjESD_NS0_6memory15LoadWithoutCastENSE_16StoreWithoutCastEEEviT_T0_T2_T3_T4_T5_)
        /*30bc*/ 	.word	0x00000000


	//----- nvinfo : EIATTR_MIN_STACK_SIZE
	.align		4
.L_2120:
        /*30c0*/ 	.byte	0x04, 0x12
        /*30c2*/ 	.short	(.L_2122 - .L_2121)
	.align		4
.L_2121:
        /*30c4*/ 	.word	index@(_ZN2at6native29vectorized_elementwise_kernelILi2ENS0_13AUnaryFunctorIddbZZZNS0_22logical_or_kernel_cudaERNS_14TensorIteratorEENKUlvE0_clEvENKUlvE4_clEvEUlddE_EESt5arrayIPcLm2EEEEviT0_T1_)
        /*30c8*/ 	.word	0x00000000


	//----- nvinfo : EIATTR_MIN_STACK_SIZE
	.align		4
.L_2122:
        /*30cc*/ 	.byte	0x04, 0x12
        /*30ce*/ 	.short	(.L_2124 - .L_2123)
	.align		4
.L_2123:
        /*30d0*/ 	.word	index@(_ZN2at6native29vectorized_elementwise_kernelILi4ENS0_13AUnaryFunctorIddbZZZNS0_22logical_or_kernel_cudaERNS_14TensorIteratorEENKUlvE0_clEvENKUlvE4_clEvEUlddE_EESt5arrayIPcLm2EEEEviT0_T1_)
        /*30d4*/ 	.word	0x00000000


	//----- nvinfo : EIATTR_MIN_STACK_SIZE
	.align		4
.L_2124:
        /*30d8*/ 	.byte	0x04, 0x12
        /*30da*/ 	.short	(.L_2126 - .L_2125)
	.align		4
.L_2125:
        /*30dc*/ 	.word	index@(_ZN2at6native29vectorized_elementwise_kernelILi8ENS0_13AUnaryFunctorIddbZZZNS0_22logical_or_kernel_cudaERNS_14TensorIteratorEENKUlvE0_clEvENKUlvE4_clEvEUlddE_EESt5arrayIPcLm2EEEEviT0_T1_)
        /*30e0*/ 	.word	0x00000000


	//----- nvinfo : EIATTR_MIN_STACK_SIZE
	.align		4
.L_2126:
        /*30e4*/ 	.byte	0x04, 0x12
        /*30e6*/ 	.short	(.L_2128 - .L_2127)
	.align		4
.L_2127:
        /*30e8*/ 	.word	index@(_ZN2at6native18elementwise_kernelILi128ELi4EZNS0_15gpu_kernel_implINS0_13BinaryFunctorIddbZZZNS0_22logical_or_kernel_cudaERNS_14TensorIteratorEENKUlvE0_clEvENKUlvE4_clEvEUlddE_EEEEvRNS_18TensorIteratorBaseERKT_EUliE_EEviT1_)
        /*30ec*/ 	.word	0x00000000


	//----- nvinfo : EIATTR_MIN_STACK_SIZE
	.align		4
.L_2128:
        /*30f0*/ 	.byte	0x04, 0x12
        /*30f2*/ 	.short	(.L_2130 - .L_2129)
	.align		4
.L_2129:
        /*30f4*/ 	.word	index@(_ZN2at6native27unrolled_elementwise_kernelINS0_13BinaryFunctorIddbZZZNS0_22logical_or_kernel_cudaERNS_14TensorIteratorEENKUlvE0_clEvENKUlvE4_clEvEUlddE_EESt5arrayIPcLm3EELi4E23TrivialOffsetCalculatorILi2EjESC_ILi1EjENS0_6memory12LoadWithCastILi2EEENSF_13StoreWithCastILi1EEEEEviT_T0_T2_T3_T4_T5_)
        /*30f8*/ 	.word	0x00000000


	//----- nvinfo : EIATTR_MIN_STACK_SIZE
	.align		4
.L_2130:
        /*30fc*/ 	.byte	0x04, 0x12
        /*30fe*/ 	.short	(.L_2132 - .L_2131)
	.align		4
.L_2131:
        /*3100*/ 	.word	index@(_ZN2at6native18elementwise_kernelILi128ELi4EZNS0_22gpu_kernel_impl_nocastINS0_13BinaryFunctorIddbZZZNS0_22logical_or_kernel_cudaERNS_14TensorIteratorEENKUlvE0_clEvENKUlvE4_clEvEUlddE_EEEEvRNS_18TensorIteratorBaseERKT_EUliE_EEviT1_)
        /*3104*/ 	.word	0x00000000


	//----- nvinfo : EIATTR_MIN_STACK_SIZE
	.align		4
.L_2132:
        /*3108*/ 	.byte	0x04, 0x12
        /*310a*/ 	.short	(.L_2134 - .L_2133)
	.align		4
.L_2133:
        /*310c*/ 	.word	index@(_ZN2at6native27unrolled_elementwise_kernelINS0_13BinaryFunctorIddbZZZNS0_22logical_or_kernel_cudaERNS_14TensorIteratorEENKUlvE0_clEvENKUlvE4_clEvEUlddE_EESt5arrayIPcLm3EELi4E23TrivialOffsetCalculatorILi2EjESC_ILi1EjENS0_6memory15LoadWithoutCastENSF_16StoreWithoutCastEEEviT_T0_T2_T3_T4_T5_)
        /*3110*/ 	.word	0x00000000


	//----- nvinfo : EIATTR_MIN_STACK_SIZE
	.align		4
.L_2134:
        /*3114*/ 	.byte	0x04, 0x12
        /*3116*/ 	.short	(.L_2136 - .L_2135)
	.align		4
.L_2135:
        /*3118*/ 	.word	index@(_ZN2at6native29vectorized_elementwise_kernelILi2ENS0_13BinaryFunctorIddbZZZNS0_22logical_or_kernel_cudaERNS_14TensorIteratorEENKUlvE0_clEvENKUlvE4_clEvEUlddE_EESt5arrayIPcLm3EEEEviT0_T1_)
        /*311c*/ 	.word	0x00000000


	//----- nvinfo : EIATTR_MIN_STACK_SIZE
	.align		4
.L_2136:
        /*3120*/ 	.byte	0x04, 0x12
        /*3122*/ 	.short	(.L_2138 - .L_2137)
	.align		4
.L_2137:
        /*3124*/ 	.word	index@(_ZN2at6native29vectorized_elementwise_kernelILi4ENS0_13BinaryFunctorIddbZZZNS0_22logical_or_kernel_cudaERNS_14TensorIteratorEENKUlvE0_clEvENKUlvE4_clEvEUlddE_EESt5arrayIPcLm3EEEEviT0_T1_)
        /*3128*/ 	.word	0x00000000


	//----- nvinfo : EIATTR_MIN_STACK_SIZE
	.align		4
.L_2138:
        /*312c*/ 	.byte	0x04, 0x12
        /*312e*/ 	.short	(.L_2140 - .L_2139)
	.align		4
.L_2139:
        /*3130*/ 	.word	index@(_ZN2at6native29vectorized_elementwise_kernelILi8ENS0_13BinaryFunctorIddbZZZNS0_22logical_or_kernel_cudaERNS_14TensorIteratorEENKUlvE0_clEvENKUlvE4_clEvEUlddE_EESt5arrayIPcLm3EEEEviT0_T1_)
        /*3134*/ 	.word	0x00000000


	//----- nvinfo : EIATTR_MIN_STACK_SIZE
	.align		4
.L_2140:
        /*3138*/ 	.byte	0x04, 0x12
        /*313a*/ 	.short	(.L_2142 - .L_2141)
	.align		4
.L_2141:
        /*313c*/ 	.word	index@(_ZN2at6native18elementwise_kernelILi128ELi4EZNS0_15gpu_kernel_implINS0_13AUnaryFunctorIssbZZZNS0_22logical_or_kernel_cudaERNS_14TensorIteratorEENKUlvE0_clEvENKUlvE3_clEvEUlssE_EEEEvRNS_18TensorIteratorBaseERKT_EUliE_EEviT1_)
        /*3140*/ 	.word	0x00000000


	//----- nvinfo : EIATTR_MIN_STACK_SIZE
	.align		4
.L_2142:
        /*3144*/ 	.byte	0x04, 0x12
        /*3146*/ 	.short	(.L_2144 - .L_2143)
	.align		4
.L_2143:
        /*3148*/ 	.word	index@(_ZN2at6native27unrolled_elementwise_kernelINS0_13AUnaryFunctorIssbZZZNS0_22logical_or_kernel_cudaERNS_14TensorIteratorEENKUlvE0_clEvENKUlvE3_clEvEUlssE_EESt5arrayIPcLm2EELi4E23TrivialOffsetCalculatorILi1EjESD_NS0_6memory12LoadWithCastILi1EEENSE_13StoreWithCastILi1EEEEEviT_T0_T2_T3_T4_T5_)
        /*314c*/ 	.word	0x00000000


	//----- nvinfo : EIATTR_MIN_STACK_SIZE
	.align		4
.L_2144:
        /*3150*/ 	.byte	0x04, 0x12
        /*3152*/ 	.short	(.L_2146 - .L_2145)
	.align		4
.L_2145:
        /*3154*/ 	.word	index@(_ZN2at6native18elementwise_kernelILi128ELi4EZNS0_22gpu_kernel_impl_nocastINS0_13AUnaryFunctorIssbZZZNS0_22logical_or_kernel_cudaERNS_14TensorIteratorEENKUlvE0_clEvENKUlvE3_clEvEUlssE_EEEEvRNS_18TensorIteratorBaseERKT_EUliE_EEviT1_)
        /*3158*/ 	.word	0x00000000


	//----- nvinfo : EIATTR_MIN_STACK_SIZE
	.align		4
.L_2146:
        /*315c*/ 	.byte	0x04, 0x12
        /*315e*/ 	.short	(.L_2148 - .L_2147)
	.align		4
.L_2147:
        /*3160*/ 	.word	index@(_ZN2at6native27unrolled_elementwise_kernelINS0_13AUnaryFunctorIssbZZZNS0_22logical_or_kernel_cudaERNS_14TensorIteratorEENKUlvE0_clEvENKUlvE3_clEvEUlssE_EESt5arrayIPcLm2EELi4E23TrivialOffsetCalculatorILi1EjESD_NS0_6memory15LoadWithoutCastENSE_16StoreWithoutCastEEEviT_T0_T2_T3_T4_T5_)
        /*3164*/ 	.word	0x00000000


	//----- nvinfo : EIATTR_MIN_STACK_SIZE
	.align		4
.L_2148:
        /*3168*/ 	.byte	0x04, 0x12
        /*316a*/ 	.short	(.L_2150 - .L_2149)
	.align		4
.L_2149:
        /*316c*/ 	.word	index@(_ZN2at6native29vectorized_elementwise_kernelILi2ENS0_13AUnaryFunctorIssbZZZNS0_22logical_or_kernel_cudaERNS_14TensorIteratorEENKUlvE0_clEvENKUlvE3_clEvEUlssE_EESt5arrayIPcLm2EEEEviT0_T1_)
        /*3170*/ 	.word	0x00000000


	//----- nvinfo : EIATTR_MIN_STACK_SIZE
	.align		4
.L_2150:
        /*3174*/ 	.byte	0x04, 0x12
        /*3176*/ 	.short	(.L_2152 - .L_2151)
	.align		4
.L_2151:
        /*3178*/ 	.word	index@(_ZN2at6native29vectorized_elementwise_kernelILi4ENS0_13AUnaryFunctorIssbZZZNS0_22logical_or_kernel_cudaERNS_14TensorIteratorEENKUlvE0_clEvENKUlvE3_clEvEUlssE_EESt5arrayIPcLm2EEEEviT0_T1_)
        /*317c*/ 	.word	0x00000000


	//----- nvinfo : EIATTR_MIN_STACK_SIZE
	.align		4
.L_2152:
        /*3180*/ 	.byte	0x04, 0x12
        /*3182*/ 	.short	(.L_2154 - .L_2153)
	.align		4
.L_2153:
        /*3184*/ 	.word	index@(_ZN2at6native29vectorized_elementwise_kernelILi8ENS0_13AUnaryFunctorIssbZZZNS0_22logical_or_kernel_cudaERNS_14TensorIteratorEENKUlvE0_clEvENKUlvE3_clEvEUlssE_EESt5arrayIPcLm2EEEEviT0_T1_)
        /*3188*/ 	.word	0x00000000


	//----- nvinfo : EIATTR_MIN_STACK_SIZE
	.align		4
.L_2154:
        /*318c*/ 	.byte	0x04, 0x12
        /*318e*/ 	.short	(.L_2156 - .L_2155)
	.align		4
.L_2155:
        /*3190*/ 	.word	index@(_ZN2at6native18elementwise_kernelILi128ELi4EZNS0_15gpu_kernel_implINS0_13BinaryFunctorIssbZZZNS0_22logical_or_kernel_cudaERNS_14TensorIteratorEENKUlvE0_clEvENKUlvE3_clEvEUlssE_EEEEvRNS_18TensorIteratorBaseERKT_EUliE_EEviT1_)
        /*3194*/ 	.word	0x00000000


	//----- nvinfo : EIATTR_MIN_STACK_SIZE
	.align		4
.L_2156:
        /*3198*/ 	.byte	0x04, 0x12
        /*319a*/ 	.short	(.L_2158 - .L_2157)
	.align		4
.L_2157:
        /*319c*/ 	.word	index@(_ZN2at6native27unrolled_elementwise_kernelINS0_13BinaryFunctorIssbZZZNS0_22logical_or_kernel_cudaERNS_14TensorIteratorEENKUlvE0_clEvENKUlvE3_clEvEUlssE_EESt5arrayIPcLm3EELi4E23TrivialOffsetCalculatorILi2EjESC_ILi1EjENS0_6memory12LoadWithCastILi2EEENSF_13StoreWithCastILi1EEEEEviT_T0_T2_T3_T4_T5_)
        /*31a0*/ 	.word	0x00000000


	//----- nvinfo : EIATTR_MIN_STACK_SIZE
	.align		4
.L_2158:
        /*31a4*/ 	.byte	0x04, 0x12
        /*31a6*/ 	.short	(.L_2160 - .L_2159)
	.align		4
.L_2159:
        /*31a8*/ 	.word	index@(_ZN2at6native18elementwise_kernelILi128ELi4EZNS0_22gpu_kernel_impl_nocastINS0_13BinaryFunctorIssbZZZNS0_22logical_or_kernel_cudaERNS_14TensorIteratorEENKUlvE0_clEvENKUlvE3_clEvEUlssE_EEEEvRNS_18TensorIteratorBaseERKT_EUliE_EEviT1_)
        /*31ac*/ 	.word	0x00000000


	//----- nvinfo : EIATTR_MIN_STACK_SIZE
	.align		4
.L_2160:
        /*31b0*/ 	.byte	0x04, 0x12
        /*31b2*/ 	.short	(.L_2162 - .L_2161)
	.align		4
.L_2161:
        /*31b4*/ 	.word	index@(_ZN2at6native27unrolled_elementwise_kernelINS0_13BinaryFunctorIssbZZZNS0_22logical_or_kernel_cudaERNS_14TensorIteratorEENKUlvE0_clEvENKUlvE3_clEvEUlssE_EESt5arrayIPcLm3EELi4E23TrivialOffsetCalculatorILi2EjESC_ILi1EjENS0_6memory15LoadWithoutCastENSF_16StoreWithoutCastEEEviT_T0_T2_T3_T4_T5_)
        /*31b8*/ 	.word	0x00000000


	//----- nvinfo : EIATTR_MIN_STACK_SIZE
	.align		4
.L_2162:
        /*31bc*/ 	.byte	0x04, 0x12
        /*31be*/ 	.short	(.L_2164 - .L_2163)
	.align		4
.L_2163:
        /*31c0*/ 	.word	index@(_ZN2at6native29vectorized_elementwise_kernelILi2ENS0_13BinaryFunctorIssbZZZNS0_22logical_or_kernel_cudaERNS_14TensorIteratorEENKUlvE0_clEvENKUlvE3_clEvEUlssE_EESt5arrayIPcLm3EEEEviT0_T1_)
        /*31c4*/ 	.word	0x00000000


	//----- nvinfo : EIATTR_MIN_STACK_SIZE
	.align		4
.L_2164:
        /*31c8*/ 	.byte	0x04, 0x12
        /*31ca*/ 	.short	(.L_2166 - .L_2165)
	.align		4
.L_2165:
        /*31cc*/ 	.word	index@(_ZN2at6native29vectorized_elementwise_kernelILi4ENS0_13BinaryFunctorIssbZZZNS0_22logical_or_kernel_cudaERNS_14TensorIteratorEENKUlvE0_clEvENKUlvE3_clEvEUlssE_EESt5arrayIPcLm3EEEEviT0_T1_)
        /*31d0*/ 	.word	0x00000000


	//----- nvinfo : EIATTR_MIN_STACK_SIZE
	.align		4
.L_2166:
        /*31d4*/ 	.byte	0x04, 0x12
        /*31d6*/ 	.short	(.L_2168 - .L_2167)
	.align		4
.L_2167:
        /*31d8*/ 	.word	index@(_ZN2at6native29vectorized_elementwise_kernelILi8ENS0_13BinaryFunctorIssbZZZNS0_22logical_or_kernel_cudaERNS_14TensorIteratorEENKUlvE0_clEvENKUlvE3_clEvEUlssE_EESt5arrayIPcLm3EEEEviT0_T1_)
        /*31dc*/ 	.word	0x00000000


	//----- nvinfo : EIATTR_MIN_STACK_SIZE
	.align		4
.L_2168:
        /*31e0*/ 	.byte	0x04, 0x12
        /*31e2*/ 	.short	(.L_2170 - .L_2169)
	.align		4
.L_2169:
        /*31e4*/ 	.word	index@(_ZN2at6native18elementwise_kernelILi128ELi4EZNS0_15gpu_kernel_implINS0_13AUnaryFunctorIllbZZZNS0_22logical_or_kernel_cudaERNS_14TensorIteratorEENKUlvE0_clEvENKUlvE2_clEvEUlllE_EEEEvRNS_18TensorIteratorBaseERKT_EUliE_EEviT1_)
        /*31e8*/ 	.word	0x00000000


	//----- nvinfo : EIATTR_MIN_STACK_SIZE
	.align		4
.L_2170:
        /*31ec*/ 	.byte	0x04, 0x12
        /*31ee*/ 	.short	(.L_2172 - .L_2171)
	.align		4
.L_2171:
        /*31f0*/ 	.word	index@(_ZN2at6native27unrolled_elementwise_kernelINS0_13AUnaryFunctorIllbZZZNS0_22logical_or_kernel_cudaERNS_14TensorIteratorEENKUlvE0_clEvENKUlvE2_clEvEUlllE_EESt5arrayIPcLm2EELi4E23TrivialOffsetCalculatorILi1EjESD_NS0_6memory12LoadWithCastILi1EEENSE_13StoreWithCastILi1EEEEEviT_T0_T2_T3_T4_T5_)
        /*31f4*/ 	.word	0x00000000


	//----- nvinfo : EIATTR_MIN_STACK_SIZE
	.align		4
.L_2172:
        /*31f8*/ 	.byte	0x04, 0x12
        /*31fa*/ 	.short	(.L_2174 - .L_2173)
	.align		4
.L_2173:
        /*31fc*/ 	.word	index@(_ZN2at6native18elementwise_kernelILi128ELi4EZNS0_22gpu_kernel_impl_nocastINS0_13AUnaryFunctorIllbZZZNS0_22logical_or_kernel_cudaERNS_14TensorIteratorEENKUlvE0_clEvENKUlvE2_clEvEUlllE_EEEEvRNS_18TensorIteratorBaseERKT_EUliE_EEviT1_)
        /*3200*/ 	.word	0x00000000


	//----- nvinfo : EIATTR_MIN_STACK_SIZE
	.align		4
.L_2174:
        /*3204*/ 	.byte	0x04, 0x12
        /*3206*/ 	.short	(.L_2176 - .L_2175)
	.align		4
.L_2175:
        /*3208*/ 	.word	index@(_ZN2at6native27unrolled_elementwise_kernelINS0_13AUnaryFunctorIllbZZZNS0_22logical_or_kernel_cudaERNS_14TensorIteratorEENKUlvE0_clEvENKUlvE2_clEvEUlllE_EESt5arrayIPcLm2EELi4E23TrivialOffsetCalculatorILi1EjESD_NS0_6memory15LoadWithoutCastENSE_16StoreWithoutCastEEEviT_T0_T2_T3_T4_T5_)
        /*320c*/ 	.word	0x00000000


	//----- nvinfo : EIATTR_MIN_STACK_SIZE
	.align		4
.L_2176:
        /*3210*/ 	.byte	0x04, 0x12
        /*3212*/ 	.short	(.L_2178 - .L_2177)
	.align		4
.L_2177:
        /*3214*/ 	.word	index@(_ZN2at6native29vectorized_elementwise_kernelILi2ENS0_13AUnaryFunctorIllbZZZNS0_22logical_or_kernel_cudaERNS_14TensorIteratorEENKUlvE0_clEvENKUlvE2_clEvEUlllE_EESt5arrayIPcLm2EEEEviT0_T1_)
        /*3218*/ 	.word	0x00000000


	//----- nvinfo : EIATTR_MIN_STACK_SIZE
	.align		4
.L_2178:
        /*321c*/ 	.byte	0x04, 0x12
        /*321e*/ 	.short	(.L_2180 - .L_2179)
	.align		4
.L_2179:
        /*3220*/ 	.word	index@(_ZN2at6native29vectorized_elementwise_kernelILi4ENS0_13AUnaryFunctorIllbZZZNS0_22logical_or_kernel_cudaERNS_14TensorIteratorEENKUlvE0_clEvENKUlvE2_clEvEUlllE_EESt5arrayIPcLm2EEEEviT0_T1_)
        /*3224*/ 	.word	0x00000000


	//----- nvinfo : EIATTR_MIN_STACK_SIZE
	.align		4
.L_2180:
        /*3228*/ 	.byte	0x04, 0x12
        /*322a*/ 	.short	(.L_2182 - .L_2181)
	.align		4
.L_2181:
        /*322c*/ 	.word	index@(_ZN2at6native29vectorized_elementwise_kernelILi8ENS0_13AUnaryFunctorIllbZZZNS0_22logical_or_kernel_cudaERNS_14TensorIteratorEENKUlvE0_clEvENKUlvE2_clEvEUlllE_EESt5arrayIPcLm2EEEEviT0_T1_)
        /*3230*/ 	.word	0x00000000


	//----- nvinfo : EIATTR_MIN_STACK_SIZE
	.align		4
.L_2182:
        /*3234*/ 	.byte	0x04, 0x12
        /*3236*/ 	.short	(.L_2184 - .L_2183)
	.align		4
.L_2183:
        /*3238*/ 	.word	index@(_ZN2at6native18elementwise_kernelILi128ELi4EZNS0_15gpu_kernel_implINS0_13BinaryFunctorIllbZZZNS0_22logical_or_kernel_cudaERNS_14TensorIteratorEENKUlvE0_clEvENKUlvE2_clEvEUlllE_EEEEvRNS_18TensorIteratorBaseERKT_EUliE_EEviT1_)
        /*323c*/ 	.word	0x00000000


	//----- nvinfo : EIATTR_MIN_STACK_SIZE
	.align		4
.L_2184:
        /*3240*/ 	.byte	0x04, 0x12
        /*3242*/ 	.short	(.L_2186 - .L_2185)
	.align		4
.L_2185:
        /*3244*/ 	.word	index@(_ZN2at6native27unrolled_elementwise_kernelINS0_13BinaryFunctorIllbZZZNS0_22logical_or_kernel_cudaERNS_14TensorIteratorEENKUlvE0_clEvENKUlvE2_clEvEUlllE_EESt5arrayIPcLm3EELi4E23TrivialOffsetCalculatorILi2EjESC_ILi1EjENS0_6memory12LoadWithCastILi2EEENSF_13StoreWithCastILi1EEEEEviT_T0_T2_T3_T4_T5_)
        /*3248*/ 	.word	0x00000000


	//----- nvinfo : EIATTR_MIN_STACK_SIZE
	.align		4
.L_2186:
        /*324c*/ 	.byte	0x04, 0x12
        /*324e*/ 	.short	(.L_2188 - .L_2187)
	.align		4
.L_2187:
        /*3250*/ 	.word	index@(_ZN2at6native18elementwise_kernelILi128ELi4EZNS0_22gpu_kernel_impl_nocastINS0_13BinaryFunctorIllbZZZNS0_22logical_or_kernel_cudaERNS_14TensorIteratorEENKUlvE0_clEvENKUlvE2_clEvEUlllE_EEEEvRNS_18TensorIteratorBaseERKT_EUliE_EEviT1_)
        /*3254*/ 	.word	0x00000000


	//----- nvinfo : EIATTR_MIN_STACK_SIZE
	.align		4
.L_2188:
        /*3258*/ 	.byte	0x04, 0x12
        /*325a*/ 	.short	(.L_2190 - .L_2189)
	.align		4
.L_2189:
        /*325c*/ 	.word	index@(_ZN2at6native27unrolled_elementwise_kernelINS0_13BinaryFunctorIllbZZZNS0_22logical_or_kernel_cudaERNS_14TensorIteratorEENKUlvE0_clEvENKUlvE2_clEvEUlllE_EESt5arrayIPcLm3EELi4E23TrivialOffsetCalculatorILi2EjESC_ILi1EjENS0_6memory15LoadWithoutCastENSF_16StoreWithoutCastEEEviT_T0_T2_T3_T4_T5_)
        /*3260*/ 	.word	0x00000000


	//----- nvinfo : EIATTR_MIN_STACK_SIZE
	.align		4
.L_2190:
        /*3264*/ 	.byte	0x04, 0x12
        /*3266*/ 	.short	(.L_2192 - .L_2191)
	.align		4
.L_2191:
        /*3268*/ 	.word	index@(_ZN2at6native29vectorized_elementwise_kernelILi2ENS0_13BinaryFunctorIllbZZZNS0_22logical_or_kernel_cudaERNS_14TensorIteratorEENKUlvE0_clEvENKUlvE2_clEvEUlllE_EESt5arrayIPcLm3EEEEviT0_T1_)
        /*326c*/ 	.word	0x00000000


	//----- nvinfo : EIATTR_MIN_STACK_SIZE
	.align		4
.L_2192:
        /*3270*/ 	.byte	0x04, 0x12
        /*3272*/ 	.short	(.L_2194 - .L_2193)
	.align		4
.L_2193:
        /*3274*/ 	.word	index@(_ZN2at6native29vectorized_elementwise_kernelILi4ENS0_13BinaryFunctorIllbZZZNS0_22logical_or_kernel_cudaERNS_14TensorIteratorEENKUlvE0_clEvENKUlvE2_clEvEUlllE_EESt5arrayIPcLm3EEEEviT0_T1_)
        /*3278*/ 	.word	0x00000000


	//----- nvinfo : EIATTR_MIN_STACK_SIZE
	.align		4
.L_2194:
        /*327c*/ 	.byte	0x04, 0x12
        /*327e*/ 	.short	(.L_2196 - .L_2195)
	.align		4
.L_2195:
        /*3280*/ 	.word	index@(_ZN2at6native29vectorized_elementwise_kernelILi8ENS0_13BinaryFunctorIllbZZZNS0_22logical_or_kernel_cudaERNS_14TensorIteratorEENKUlvE0_clEvENKUlvE2_clEvEUlllE_EESt5arrayIPcLm3EEEEviT0_T1_)
        /*3284*/ 	.word	0x00000000


	//----- nvinfo : EIATTR_MIN_STACK_SIZE
	.align		4
.L_2196:
        /*3288*/ 	.byte	0x04, 0x12
        /*328a*/ 	.short	(.L_2198 - .L_2197)
	.align		4
.L_2197:
        /*328c*/ 	.word	index@(_ZN2at6native18elementwise_kernelILi128ELi4EZNS0_15gpu_kernel_implINS0_13AUnaryFunctorIiibZZZNS0_22logical_or_kernel_cudaERNS_14TensorIteratorEENKUlvE0_clEvENKUlvE1_clEvEUliiE_EEEEvRNS_18TensorIteratorBaseERKT_EUliE_EEviT1_)
        /*3290*/ 	.word	0x00000000


	//----- nvinfo : EIATTR_MIN_STACK_SIZE
	.align		4
.L_2198:
        /*3294*/ 	.byte	0x04, 0x12
        /*3296*/ 	.short	(.L_2200 - .L_2199)
	.align		4
.L_2199:
        /*3298*/ 	.word	index@(_ZN2at6native27unrolled_elementwise_kernelINS0_13AUnaryFunctorIiibZZZNS0_22logical_or_kernel_cudaERNS_14TensorIteratorEENKUlvE0_clEvENKUlvE1_clEvEUliiE_EESt5arrayIPcLm2EELi4E23TrivialOffsetCalculatorILi1EjESD_NS0_6memory12LoadWithCastILi1EEENSE_13StoreWithCastILi1EEEEEviT_T0_T2_T3_T4_T5_)
        /*329c*/ 	.word	0x00000000


	//----- nvinfo : EIATTR_MIN_STACK_SIZE
	.align		4
.L_2200:
        /*32a0*/ 	.byte	0x04, 0x12
        /*32a2*/ 	.short	(.L_2202 - .L_2201)
	.align		4
.L_2201:
        /*32a4*/ 	.word	index@(_ZN2at6native18elementwise_kernelILi128ELi4EZNS0_22gpu_kernel_impl_nocastINS0_13AUnaryFunctorIiibZZZNS0_22logical_or_kernel_cudaERNS_14TensorIteratorEENKUlvE0_clEvENKUlvE1_clEvEUliiE_EEEEvRNS_18TensorIteratorBaseERKT_EUliE_EEviT1_)
        /*32a8*/ 	.word	0x00000000


	//----- nvinfo : EIATTR_MIN_STACK_SIZE
	.align		4
.L_2202:
        /*32ac*/ 	.byte	0x04, 0x12
        /*32ae*/ 	.short	(.L_2204 - .L_2203)
	.align		4
.L_2203:
        /*32b0*/ 	.word	index@(_ZN2at6native27unrolled_elementwise_kernelINS0_13AUnaryFunctorIiibZZZNS0_22logical_or_kernel_cudaERNS_14TensorIteratorEENKUlvE0_clEvENKUlvE1_clEvEUliiE_EESt5arrayIPcLm2EELi4E23TrivialOffsetCalculatorILi1EjESD_NS0_6memory15LoadWithoutCastENSE_16StoreWithoutCastEEEviT_T0_T2_T3_T4_T5_)
        /*32b4*/ 	.word	0x00000000


	//----- nvinfo : EIATTR_MIN_STACK_SIZE
	.align		4
.L_2204:
        /*32b8*/ 	.byte	0x04, 0x12
        /*32ba*/ 	.short	(.L_2206 - .L_2205)
	.align		4
.L_2205:
        /*32bc*/ 	.word	index@(_ZN2at6native29vectorized_elementwise_kernelILi2ENS0_13AUnaryFunctorIiibZZZNS0_22logical_or_kernel_cudaERNS_14TensorIteratorEENKUlvE0_clEvENKUlvE1_clEvEUliiE_EESt5arrayIPcLm2EEEEviT0_T1_)
        /*32c0*/ 	.word	0x00000000


	//----- nvinfo : EIATTR_MIN_STACK_SIZE
	.align		4
.L_2206:
        /*32c4*/ 	.byte	0x04, 0x12
        /*32c6*/ 	.short	(.L_2208 - .L_2207)
	.align		4
.L_2207:
        /*32c8*/ 	.word	index@(_ZN2at6native29vectorized_elementwise_kernelILi4ENS0_13AUnaryFunctorIiibZZZNS0_22logical_or_kernel_cudaERNS_14TensorIteratorEENKUlvE0_clEvENKUlvE1_clEvEUliiE_EESt5arrayIPcLm2EEEEviT0_T1_)
        /*32cc*/ 	.word	0x00000000


	//----- nvinfo : EIATTR_MIN_STACK_SIZE
	.align		4
.L_2208:
        /*32d0*/ 	.byte	0x04, 0x12
        /*32d2*/ 	.short	(.L_2210 - .L_2209)
	.align		4
.L_2209:
        /*32d4*/ 	.word	index@(_ZN2at6native29vectorized_elementwise_kernelILi8ENS0_13AUnaryFunctorIiibZZZNS0_22logical_or_kernel_cudaERNS_14TensorIteratorEENKUlvE0_clEvENKUlvE1_clEvEUliiE_EESt5arrayIPcLm2EEEEviT0_T1_)
        /*32d8*/ 	.word	0x00000000


	//----- nvinfo : EIATTR_MIN_STACK_SIZE
	.align		4
.L_2210:
        /*32dc*/ 	.byte	0x04, 0x12
        /*32de*/ 	.short	(.L_2212 - .L_2211)
	.align		4
.L_2211:
        /*32e0*/ 	.word	index@(_ZN2at6native18elementwise_kernelILi128ELi4EZNS0_15gpu_kernel_implINS0_13BinaryFunctorIiibZZZNS0_22logical_or_kernel_cudaERNS_14TensorIteratorEENKUlvE0_clEvENKUlvE1_clEvEUliiE_EEEEvRNS_18TensorIteratorBaseERKT_EUliE_EEviT1_)
        /*32e4*/ 	.word	0x00000000


	//----- nvinfo : EIATTR_MIN_STACK_SIZE
	.align		4
.L_2212:
        /*32e8*/ 	.byte	0x04, 0x12
        /*32ea*/ 	.short	(.L_2214 - .L_2213)
	.align		4
.L_2213:
        /*32ec*/ 	.word	index@(_ZN2at6native27unrolled_elementwise_kernelINS0_13BinaryFunctorIiibZZZNS0_22logical_or_kernel_cudaERNS_14TensorIteratorEENKUlvE0_clEvENKUlvE1_clEvEUliiE_EESt5arrayIPcLm3EELi4E23TrivialOffsetCalculatorILi2EjESC_ILi1EjENS0_6memory12LoadWithCastILi2EEENSF_13StoreWithCastILi1EEEEEviT_T0_T2_T3_T4_T5_)
        /*32f0*/ 	.word	0x00000000


	//----- nvinfo : EIATTR_MIN_STACK_SIZE
	.align		4
.L_2214:
        /*32f4*/ 	.byte	0x04, 0x12
        /*32f6*/ 	.short	(.L_2216 - .L_2215)
	.align		4
.L_2215:
        /*32f8*/ 	.word	index@(_ZN2at6native18elementwise_kernelILi128ELi4EZNS0_22gpu_kernel_impl_nocastINS0_13BinaryFunctorIiibZZZNS0_22logical_or_kernel_cudaERNS_14TensorIteratorEENKUlvE0_clEvENKUlvE1_clEvEUliiE_EEEEvRNS_18TensorIteratorBaseERKT_EUliE_EEviT1_)
        /*32fc*/ 	.word	0x00000000


	//----- nvinfo : EIATTR_MIN_STACK_SIZE
	.align		4
.L_2216:
        /*3300*/ 	.byte	0x04, 0x12
        /*3302*/ 	.short	(.L_2218 - .L_2217)
	.align		4
.L_2217:
        /*3304*/ 	.word	index@(_ZN2at6native27unrolled_elementwise_kernelINS0_13BinaryFunctorIiibZZZNS0_22logical_or_kernel_cudaERNS_14TensorIteratorEENKUlvE0_clEvENKUlvE1_clEvEUliiE_EESt5arrayIPcLm3EELi4E23TrivialOffsetCalculatorILi2EjESC_ILi1EjENS0_6memory15LoadWithoutCastENSF_16StoreWithoutCastEEEviT_T0_T2_T3_T4_T5_)
        /*3308*/ 	.word	0x00000000


	//----- nvinfo : EIATTR_MIN_STACK_SIZE
	.align		4
.L_2218:
        /*330c*/ 	.byte	0x04, 0x12
        /*330e*/ 	.short	(.L_2220 - .L_2219)
	.align		4
.L_2219:
        /*3310*/ 	.word	index@(_ZN2at6native29vectorized_elementwise_kernelILi2ENS0_13BinaryFunctorIiibZZZNS0_22logical_or_kernel_cudaERNS_14TensorIteratorEENKUlvE0_clEvENKUlvE1_clEvEUliiE_EESt5arrayIPcLm3EEEEviT0_T1_)
        /*3314*/ 	.word	0x00000000


	//----- nvinfo : EIATTR_MIN_STACK_SIZE
	.align		4
.L_2220:
        /*3318*/ 	.byte	0x04, 0x12
        /*331a*/ 	.short	(.L_2222 - .L_2221)
	.align		4
.L_2221:
        /*331c*/ 	.word	index@(_ZN2at6native29vectorized_elementwise_kernelILi4ENS0_13BinaryFunctorIiibZZZNS0_22logical_or_kernel_cudaERNS_14TensorIteratorEENKUlvE0_clEvENKUlvE1_clEvEUliiE_EESt5arrayIPcLm3EEEEviT0_T1_)
        /*3320*/ 	.word	0x00000000


	//----- nvinfo : EIATTR_MIN_STACK_SIZE
	.align		4
.L_2222:
        /*3324*/ 	.byte	0x04, 0x12
        /*3326*/ 	.short	(.L_2224 - .L_2223)
	.align		4
.L_2223:
        /*3328*/ 	.word	index@(_ZN2at6native29vectorized_elementwise_kernelILi8ENS0_13BinaryFunctorIiibZZZNS0_22logical_or_kernel_cudaERNS_14TensorIteratorEENKUlvE0_clEvENKUlvE1_clEvEUliiE_EESt5arrayIPcLm3EEEEviT0_T1_)
        /*332c*/ 	.word	0x00000000


	//----- nvinfo : EIATTR_MIN_STACK_SIZE
	.align		4
.L_2224:
        /*3330*/ 	.byte	0x04, 0x12
        /*3332*/ 	.short	(.L_2226 - .L_2225)
	.align		4
.L_2225:
        /*3334*/ 	.word	index@(_ZN2at6native18elementwise_kernelILi128ELi4EZNS0_15gpu_kernel_implINS0_13AUnaryFunctorIaabZZZNS0_22logical_or_kernel_cudaERNS_14TensorIteratorEENKUlvE0_clEvENKUlvE0_clEvEUlaaE_EEEEvRNS_18TensorIteratorBaseERKT_EUliE_EEviT1_)
        /*3338*/ 	.word	0x00000000


	//----- nvinfo : EIATTR_MIN_STACK_SIZE
	.align		4
.L_2226:
        /*333c*/ 	.byte	0x04, 0x12
        /*333e*/ 	.short	(.L_2228 - .L_2227)
	.align		4
.L_2227:
        /*3340*/ 	.word	index@(_ZN2at6native27unrolled_elementwise_kernelINS0_13AUnaryFunctorIaabZZZNS0_22logical_or_kernel_cudaERNS_14TensorIteratorEENKUlvE0_clEvENKUlvE0_clEvEUlaaE_EESt5arrayIPcLm2EELi4E23TrivialOffsetCalculatorILi1EjESD_NS0_6memory12LoadWithCastILi1EEENSE_13StoreWithCastILi1EEEEEviT_T0_T2_T3_T4_T5_)
        /*3344*/ 	.word	0x00000000


	//----- nvinfo : EIATTR_MIN_STACK_SIZE
	.align		4
.L_2228:
        /*3348*/ 	.byte	0x04, 0x12
        /*334a*/ 	.short	(.L_2230 - .L_2229)
	.align		4
.L_2229:
        /*334c*/ 	.word	index@(_ZN2at6native18elementwise_kernelILi128ELi4EZNS0_22gpu_kernel_impl_nocastINS0_13AUnaryFunctorIaabZZZNS0_22logical_or_kernel_cudaERNS_14TensorIteratorEENKUlvE0_clEvENKUlvE0_clEvEUlaaE_EEEEvRNS_18TensorIteratorBaseERKT_EUliE_EEviT1_)
        /*3350*/ 	.word	0x00000000


	//----- nvinfo : EIATTR_MIN_STACK_SIZE
	.align		4
.L_2230:
        /*3354*/ 	.byte	0x04, 0x12
        /*3356*/ 	.short	(.L_2232 - .L_2231)
	.align		4
.L_2231:
        /*3358*/ 	.word	index@(_ZN2at6native27unrolled_elementwise_kernelINS0_13AUnaryFunctorIaabZZZNS0_22logical_or_kernel_cudaERNS_14TensorIteratorEENKUlvE0_clEvENKUlvE0_clEvEUlaaE_EESt5arrayIPcLm2EELi4E23TrivialOffsetCalculatorILi1EjESD_NS0_6memory15LoadWithoutCastENSE_16StoreWithoutCastEEEviT_T0_T2_T3_T4_T5_)
        /*335c*/ 	.word	0x00000000


	//----- nvinfo : EIATTR_MIN_STACK_SIZE
	.align		4
.L_2232:
        /*3360*/ 	.byte	0x04, 0x12
        /*3362*/ 	.short	(.L_2234 - .L_2233)
	.align		4
.L_2233:
        /*3364*/ 	.word	index@(_ZN2at6native29vectorized_elementwise_kernelILi2ENS0_13AUnaryFunctorIaabZZZNS0_22logical_or_kernel_cudaERNS_14TensorIteratorEENKUlvE0_clEvENKUlvE0_clEvEUlaaE_EESt5arrayIPcLm2EEEEviT0_T1_)
        /*3368*/ 	.word	0x00000000


	//----- nvinfo : EIATTR_MIN_STACK_SIZE
	.align		4
.L_2234:
        /*336c*/ 	.byte	0x04, 0x12
        /*336e*/ 	.short	(.L_2236 - .L_2235)
	.align		4
.L_2235:
        /*3370*/ 	.word	index@(_ZN2at6native29vectorized_elementwise_kernelILi4ENS0_13AUnaryFunctorIaabZZZNS0_22logical_or_kernel_cudaERNS_14TensorIteratorEENKUlvE0_clEvENKUlvE0_clEvEUlaaE_EESt5arrayIPcLm2EEEEviT0_T1_)
        /*3374*/ 	.word	0x00000000


	//----- nvinfo : EIATTR_MIN_STACK_SIZE
	.align		4
.L_2236:
        /*3378*/ 	.byte	0x04, 0x12
        /*337a*/ 	.short	(.L_2238 - .L_2237)
	.align		4
.L_2237:
        /*337c*/ 	.word	index@(_ZN2at6native29vectorized_elementwise_kernelILi8ENS0_13AUnaryFunctorIaabZZZNS0_22logical_or_kernel_cudaERNS_14TensorIteratorEENKUlvE0_clEvENKUlvE0_clEvEUlaaE_EESt5arrayIPcLm2EEEEviT0_T1_)
        /*3380*/ 	.word	0x00000000


	//----- nvinfo : EIATTR_MIN_STACK_SIZE
	.align		4
.L_2238:
        /*3384*/ 	.byte	0x04, 0x12
        /*3386*/ 	.short	(.L_2240 - .L_2239)
	.align		4
.L_2239:
        /*3388*/ 	.word	index@(_ZN2at6native18elementwise_kernelILi128ELi4EZNS0_15gpu_kernel_implINS0_13BinaryFunctorIaabZZZNS0_22logical_or_kernel_cudaERNS_14TensorIteratorEENKUlvE0_clEvENKUlvE0_clEvEUlaaE_EEEEvRNS_18TensorIteratorBaseERKT_EUliE_EEviT1_)
        /*338c*/ 	.word	0x00000000


	//----- nvinfo : EIATTR_MIN_STACK_SIZE
	.align		4
.L_2240:
        /*3390*/ 	.byte	0x04, 0x12
        /*3392*/ 	.short	(.L_2242 - .L_2241)
	.align		4
.L_2241:
        /*3394*/ 	.word	index@(_ZN2at6native27unrolled_elementwise_kernelINS0_13BinaryFunctorIaabZZZNS0_22logical_or_kernel_cudaERNS_14TensorIteratorEENKUlvE0_clEvENKUlvE0_clEvEUlaaE_EESt5arrayIPcLm3EELi4E23TrivialOffsetCalculatorILi2EjESC_ILi1EjENS0_6memory12LoadWithCastILi2EEENSF_13StoreWithCastILi1EEEEEviT_T0_T2_T3_T4_T5_)
        /*3398*/ 	.word	0x00000000


	//----- nvinfo : EIATTR_MIN_STACK_SIZE
	.align		4
.L_2242:
        /*339c*/ 	.byte	0x04, 0x12
        /*339e*/ 	.short	(.L_2244 - .L_2243)
	.align		4
.L_2243:
        /*33a0*/ 	.word	index@(_ZN2at6native18elementwise_kernelILi128ELi4EZNS0_22gpu_kernel_impl_nocastINS0_13BinaryFunctorIaabZZZNS0_22logical_or_kernel_cudaERNS_14TensorIteratorEENKUlvE0_clEvENKUlvE0_clEvEUlaaE_EEEEvRNS_18TensorIteratorBaseERKT_EUliE_EEviT1_)
        /*33a4*/ 	.word	0x00000000


	//----- nvinfo : EIATTR_MIN_STACK_SIZE
	.align		4
.L_2244:
        /*33a8*/ 	.byte	0x04, 0x12
        /*33aa*/ 	.short	(.L_2246 - .L_2245)
	.align		4
.L_2245:
        /*33ac*/ 	.word	index@(_ZN2at6native27unrolled_elementwise_kernelINS0_13BinaryFunctorIaabZZZNS0_22logical_or_kernel_cudaERNS_14TensorIteratorEENKUlvE0_clEvENKUlvE0_clEvEUlaaE_EESt5arrayIPcLm3EELi4E23TrivialOffsetCalculatorILi2EjESC_ILi1EjENS0_6memory15LoadWithoutCastENSF_16StoreWithoutCastEEEviT_T0_T2_T3_T4_T5_)
        /*33b0*/ 	.word	0x00000000


	//----- nvinfo : EIATTR_MIN_STACK_SIZE
	.align		4
.L_2246:
        /*33b4*/ 	.byte	0x04, 0x12
        /*33b6*/ 	.short	(.L_2248 - .L_2247)
	.align		4
.L_2247:
        /*33b8*/ 	.word	index@(_ZN2at6native29vectorized_elementwise_kernelILi2ENS0_13BinaryFunctorIaabZZZNS0_22logical_or_kernel_cudaERNS_14TensorIteratorEENKUlvE0_clEvENKUlvE0_clEvEUlaaE_EESt5arrayIPcLm3EEEEviT0_T1_)
        /*33bc*/ 	.word	0x00000000


	//----- nvinfo : EIATTR_MIN_STACK_SIZE
	.align		4
.L_2248:
        /*33c0*/ 	.byte	0x04, 0x12
        /*33c2*/ 	.short	(.L_2250 - .L_2249)
	.align		4
.L_2249:
        /*33c4*/ 	.word	index@(_ZN2at6native29vectorized_elementwise_kernelILi4ENS0_13BinaryFunctorIaabZZZNS0_22logical_or_kernel_cudaERNS_14TensorIteratorEENKUlvE0_clEvENKUlvE0_clEvEUlaaE_EESt5arrayIPcLm3EEEEviT0_T1_)
        /*33c8*/ 	.word	0x00000000


	//----- nvinfo : EIATTR_MIN_STACK_SIZE
	.align		4
.L_2250:
        /*33cc*/ 	.byte	0x04, 0x12
        /*33ce*/ 	.short	(.L_2252 - .L_2251)
	.align		4
.L_2251:
        /*33d0*/ 	.word	index@(_ZN2at6native29vectorized_elementwise_kernelILi8ENS0_13BinaryFunctorIaabZZZNS0_22logical_or_kernel_cudaERNS_14TensorIteratorEENKUlvE0_clEvENKUlvE0_clEvEUlaaE_EESt5arrayIPcLm3EEEEviT0_T1_)
        /*33d4*/ 	.word	0x00000000


	//----- nvinfo : EIATTR_MIN_STACK_SIZE
	.align		4
.L_2252:
        /*33d8*/ 	.byte	0x04, 0x12
        /*33da*/ 	.short	(.L_2254 - .L_2253)
	.align		4
.L_2253:
        /*33dc*/ 	.word	index@(_ZN2at6native18elementwise_kernelILi128ELi4EZNS0_15gpu_kernel_implINS0_13AUnaryFunctorIhhbZZZNS0_22logical_or_kernel_cudaERNS_14TensorIteratorEENKUlvE0_clEvENKUlvE_clEvEUlhhE_EEEEvRNS_18TensorIteratorBaseERKT_EUliE_EEviT1_)
        /*33e0*/ 	.word	0x00000000


	//----- nvinfo : EIATTR_MIN_STACK_SIZE
	.align		4
.L_2254:
        /*33e4*/ 	.byte	0x04, 0x12
        /*33e6*/ 	.short	(.L_2256 - .L_2255)
	.align		4
.L_2255:
        /*33e8*/ 	.word	index@(_ZN2at6native27unrolled_elementwise_kernelINS0_13AUnaryFunctorIhhbZZZNS0_22logical_or_kernel_cudaERNS_14TensorIteratorEENKUlvE0_clEvENKUlvE_clEvEUlhhE_EESt5arrayIPcLm2EELi4E23TrivialOffsetCalculatorILi1EjESD_NS0_6memory12LoadWithCastILi1EEENSE_13StoreWithCastILi1EEEEEviT_T0_T2_T3_T4_T5_)
        /*33ec*/ 	.word	0x00000000


	//----- nvinfo : EIATTR_MIN_STACK_SIZE
	.align		4
.L_2256:
        /*33f0*/ 	.byte	0x04, 0x12
        /*33f2*/ 	.short	(.L_2258 - .L_2257)
	.align		4
.L_2257:
        /*33f4*/ 	.word	index@(_ZN2at6native18elementwise_kernelILi128ELi4EZNS0_22gpu_kernel_impl_nocastINS0_13AUnaryFunctorIhhbZZZNS0_22logical_or_kernel_cudaERNS_14TensorIteratorEENKUlvE0_clEvENKUlvE_clEvEUlhhE_EEEEvRNS_18TensorIteratorBaseERKT_EUliE_EEviT1_)
        /*33f8*/ 	.word	0x00000000


	//----- nvinfo : EIATTR_MIN_STACK_SIZE
	.align		4
.L_2258:
        /*33fc*/ 	.byte	0x04, 0x12
        /*33fe*/ 	.short	(.L_2260 - .L_2259)
	.align		4
.L_2259:
        /*3400*/ 	.word	index@(_ZN2at6native27unrolled_elementwise_kernelINS0_13AUnaryFunctorIhhbZZZNS0_22logical_or_kernel_cudaERNS_14TensorIteratorEENKUlvE0_clEvENKUlvE_clEvEUlhhE_EESt5arrayIPcLm2EELi4E23TrivialOffsetCalculatorILi1EjESD_NS0_6memory15LoadWithoutCastENSE_16StoreWithoutCastEEEviT_T0_T2_T3_T4_T5_)
        /*3404*/ 	.word	0x00000000


	//----- nvinfo : EIATTR_MIN_STACK_SIZE
	.align		4
.L_2260:
        /*3408*/ 	.byte	0x04, 0x12
        /*340a*/ 	.short	(.L_2262 - .L_2261)
	.align		4
.L_2261:
        /*340c*/ 	.word	index@(_ZN2at6native29vectorized_elementwise_kernelILi2ENS0_13AUnaryFunctorIhhbZZZNS0_22logical_or_kernel_cudaERNS_14TensorIteratorEENKUlvE0_clEvENKUlvE_clEvEUlhhE_EESt5arrayIPcLm2EEEEviT0_T1_)
        /*3410*/ 	.word	0x00000000


	//----- nvinfo : EIATTR_MIN_STACK_SIZE
	.align		4
.L_2262:
        /*3414*/ 	.byte	0x04, 0x12
        /*3416*/ 	.short	(.L_2264 - .L_2263)
	.align		4
.L_2263:
        /*3418*/ 	.word	index@(_ZN2at6native29vectorized_elementwise_kernelILi4ENS0_13AUnaryFunctorIhhbZZZNS0_22logical_or_kernel_cudaERNS_14TensorIteratorEENKUlvE0_clEvENKUlvE_clEvEUlhhE_EESt5arrayIPcLm2EEEEviT0_T1_)
        /*341c*/ 	.word	0x00000000


	//----- nvinfo : EIATTR_MIN_STACK_SIZE
	.align		4
.L_2264:
        /*3420*/ 	.byte	0x04, 0x12
        /*3422*/ 	.short	(.L_2266 - .L_2265)
	.align		4
.L_2265:
        /*3424*/ 	.word	index@(_ZN2at6native29vectorized_elementwise_kernelILi8ENS0_13AUnaryFunctorIhhbZZZNS0_22logical_or_kernel_cudaERNS_14TensorIteratorEENKUlvE0_clEvENKUlvE_clEvEUlhhE_EESt5arrayIPcLm2EEEEviT0_T1_)
        /*3428*/ 	.word	0x00000000


	//----- nvinfo : EIATTR_MIN_STACK_SIZE
	.align		4
.L_2266:
        /*342c*/ 	.byte	0x04, 0x12
        /*342e*/ 	.short	(.L_2268 - .L_2267)
	.align		4
.L_2267:
        /*3430*/ 	.word	index@(_ZN2at6native18elementwise_kernelILi128ELi4EZNS0_15gpu_kernel_implINS0_13BinaryFunctorIhhbZZZNS0_22logical_or_kernel_cudaERNS_14TensorIteratorEENKUlvE0_clEvENKUlvE_clEvEUlhhE_EEEEvRNS_18TensorIteratorBaseERKT_EUliE_EEviT1_)
        /*3434*/ 	.word	0x00000000


	//----- nvinfo : EIATTR_MIN_STACK_SIZE
	.align		4
.L_2268:
        /*3438*/ 	.byte	0x04, 0x12
        /*343a*/ 	.short	(.L_2270 - .L_2269)
	.align		4
.L_2269:
        /*343c*/ 	.word	index@(_ZN2at6native27unrolled_elementwise_kernelINS0_13BinaryFunctorIhhbZZZNS0_22logical_or_kernel_cudaERNS_14TensorIteratorEENKUlvE0_clEvENKUlvE_clEvEUlhhE_EESt5arrayIPcLm3EELi4E23TrivialOffsetCalculatorILi2EjESC_ILi1EjENS0_6memory12LoadWithCastILi2EEENSF_13StoreWithCastILi1EEEEEviT_T0_T2_T3_T4_T5_)
        /*3440*/ 	.word	0x00000000


	//----- nvinfo : EIATTR_MIN_STACK_SIZE
	.align		4
.L_2270:
        /*3444*/ 	.byte	0x04, 0x12
        /*3446*/ 	.short	(.L_2272 - .L_2271)
	.align		4
.L_2271:
        /*3448*/ 	.word	index@(_ZN2at6native18elementwise_kernelILi128ELi4EZNS0_22gpu_kernel_impl_nocastINS0_13BinaryFunctorIhhbZZZNS0_22logical_or_kernel_cudaERNS_14TensorIteratorEENKUlvE0_clEvENKUlvE_clEvEUlhhE_EEEEvRNS_18TensorIteratorBaseERKT_EUliE_EEviT1_)
        /*344c*/ 	.word	0x00000000


	//----- nvinfo : EIATTR_MIN_STACK_SIZE
	.align		4
.L_2272:
        /*3450*/ 	.byte	0x04, 0x12
        /*3452*/ 	.short	(.L_2274 - .L_2273)
	.align		4
.L_2273:
        /*3454*/ 	.word	index@(_ZN2at6native27unrolled_elementwise_kernelINS0_13BinaryFunctorIhhbZZZNS0_22logical_or_kernel_cudaERNS_14TensorIteratorEENKUlvE0_clEvENKUlvE_clEvEUlhhE_EESt5arrayIPcLm3EELi4E23TrivialOffsetCalculatorILi2EjESC_ILi1EjENS0_6memory15LoadWithoutCastENSF_16StoreWithoutCastEEEviT_T0_T2_T3_T4_T5_)
        /*3458*/ 	.word	0x00000000


	//----- nvinfo : EIATTR_MIN_STACK_SIZE
	.align		4
.L_2274:
        /*345c*/ 	.byte	0x04, 0x12
        /*345e*/ 	.short	(.L_2276 - .L_2275)
	.align		4
.L_2275:
        /*3460*/ 	.word	index@(_ZN2at6native29vectorized_elementwise_kernelILi2ENS0_13BinaryFunctorIhhbZZZNS0_22logical_or_kernel_cudaERNS_14TensorIteratorEENKUlvE0_clEvENKUlvE_clEvEUlhhE_EESt5arrayIPcLm3EEEEviT0_T1_)
        /*3464*/ 	.word	0x00000000


	//----- nvinfo : EIATTR_MIN_STACK_SIZE
	.align		4
.L_2276:
        /*3468*/ 	.byte	0x04, 0x12
        /*346a*/ 	.short	(.L_2278 - .L_2277)
	.align		4
.L_2277:
        /*346c*/ 	.word	index@(_ZN2at6native29vectorized_elementwise_kernelILi4ENS0_13BinaryFunctorIhhbZZZNS0_22logical_or_kernel_cudaERNS_14TensorIteratorEENKUlvE0_clEvENKUlvE_clEvEUlhhE_EESt5arrayIPcLm3EEEEviT0_T1_)
        /*3470*/ 	.word	0x00000000


	//----- nvinfo : EIATTR_MIN_STACK_SIZE
	.align		4
.L_2278:
        /*3474*/ 	.byte	0x04, 0x12
        /*3476*/ 	.short	(.L_2280 - .L_2279)
	.align		4
.L_2279:
        /*3478*/ 	.word	index@(_ZN2at6native29vectorized_elementwise_kernelILi8ENS0_13BinaryFunctorIhhbZZZNS0_22logical_or_kernel_cudaERNS_14TensorIteratorEENKUlvE0_clEvENKUlvE_clEvEUlhhE_EESt5arrayIPcLm3EEEEviT0_T1_)
        /*347c*/ 	.word	0x00000000


	//----- nvinfo : EIATTR_MIN_STACK_SIZE
	.align		4
.L_2280:
        /*3480*/ 	.byte	0x04, 0x12
        /*3482*/ 	.short	(.L_2282 - .L_2281)
	.align		4
.L_2281:
        /*3484*/ 	.word	index@(_ZN2at6native18elementwise_kernelILi128ELi4EZNS0_15gpu_kernel_implINS0_13AUnaryFunctorIN3c108BFloat16ES5_bZZZNS0_23logical_and_kernel_cudaERNS_14TensorIteratorEENKUlvE0_clEvENKUlvE8_clEvEUlS5_S5_E_EEEEvRNS_18TensorIteratorBaseERKT_EUliE_EEviT1_)
        /*3488*/ 	.word	0x00000000


	//----- nvinfo : EIATTR_MIN_STACK_SIZE
	.align		4
.L_2282:
        /*348c*/ 	.byte	0x04, 0x12
        /*348e*/ 	.short	(.L_2284 - .L_2283)
	.align		4
.L_2283:
        /*3490*/ 	.word	index@(_ZN2at6native27unrolled_elementwise_kernelINS0_13AUnaryFunctorIN3c108BFloat16ES4_bZZZNS0_23logical_and_kernel_cudaERNS_14TensorIteratorEENKUlvE0_clEvENKUlvE8_clEvEUlS4_S4_E_EESt5arrayIPcLm2EELi4E23TrivialOffsetCalculatorILi1EjESF_NS0_6memory12LoadWithCastILi1EEENSG_13StoreWithCastILi1EEEEEviT_T0_T2_T3_T4_T5_)
        /*3494*/ 	.word	0x00000000


	//----- nvinfo : EIATTR_MIN_STACK_SIZE
	.align		4
.L_2284:
        /*3498*/ 	.byte	0x04, 0x12
        /*349a*/ 	.short	(.L_2286 - .L_2285)
	.align		4
.L_2285:
        /*349c*/ 	.word	index@(_ZN2at6native18elementwise_kernelILi128ELi4EZNS0_22gpu_kernel_impl_nocastINS0_13AUnaryFunctorIN3c108BFloat16ES5_bZZZNS0_23logical_and_kernel_cudaERNS_14TensorIteratorEENKUlvE0_clEvENKUlvE8_clEvEUlS5_S5_E_EEEEvRNS_18TensorIteratorBaseERKT_EUliE_EEviT1_)
        /*34a0*/ 	.word	0x00000000


	//----- nvinfo : EIATTR_MIN_STACK_SIZE
	.align		4
.L_2286:
        /*34a4*/ 	.byte	0x04, 0x12
        /*34a6*/ 	.short	(.L_2288 - .L_2287)
	.align		4
.L_2287:
        /*34a8*/ 	.word	index@(_ZN2at6native27unrolled_elementwise_kernelINS0_13AUnaryFunctorIN3c108BFloat16ES4_bZZZNS0_23logical_and_kernel_cudaERNS_14TensorIteratorEENKUlvE0_clEvENKUlvE8_clEvEUlS4_S4_E_EESt5arrayIPcLm2EELi4E23TrivialOffsetCalculatorILi1EjESF_NS0_6memory15LoadWithoutCastENSG_16StoreWithoutCastEEEviT_T0_T2_T3_T4_T5_)
        /*34ac*/ 	.word	0x00000000


	//----- nvinfo : EIATTR_MIN_STACK_SIZE
	.align		4
.L_2288:
        /*34b0*/ 	.byte	0x04, 0x12
        /*34b2*/ 	.short	(.L_2290 - .L_2289)
	.align		4
.L_2289:
        /*34b4*/ 	.word	index@(_ZN2at6native29vectorized_elementwise_kernelILi2ENS0_13AUnaryFunctorIN3c108BFloat16ES4_bZZZNS0_23logical_and_kernel_cudaERNS_14TensorIteratorEENKUlvE0_clEvENKUlvE8_clEvEUlS4_S4_E_EESt5arrayIPcLm2EEEEviT0_T1_)
        /*34b8*/ 	.word	0x00000000


	//----- nvinfo : EIATTR_MIN_STACK_SIZE
	.align		4
.L_2290:
        /*34bc*/ 	.byte	0x04, 0x12
        /*34be*/ 	.short	(.L_2292 - .L_2291)
	.align		4
.L_2291:
        /*34c0*/ 	.word	index@(_ZN2at6native29vectorized_elementwise_kernelILi4ENS0_13AUnaryFunctorIN3c108BFloat16ES4_bZZZNS0_23logical_and_kernel_cudaERNS_14TensorIteratorEENKUlvE0_clEvENKUlvE8_clEvEUlS4_S4_E_EESt5arrayIPcLm2EEEEviT0_T1_)
        /*34c4*/ 	.word	0x00000000


	//----- nvinfo : EIATTR_MIN_STACK_SIZE
	.align		4
.L_2292:
        /*34c8*/ 	.byte	0x04, 0x12
        /*34ca*/ 	.short	(.L_2294 - .L_2293)
	.align		4
.L_2293:
        /*34cc*/ 	.word	index@(_ZN2at6native29vectorized_elementwise_kernelILi8ENS0_13AUnaryFunctorIN3c108BFloat16ES4_bZZZNS0_23logical_and_kernel_cudaERNS_14TensorIteratorEENKUlvE0_clEvENKUlvE8_clEvEUlS4_S4_E_EESt5arrayIPcLm2EEEEviT0_T1_)
        /*34d0*/ 	.word	0x00000000


	//----- nvinfo : EIATTR_MIN_STACK_SIZE
	.align		4
.L_2294:
        /*34d4*/ 	.byte	0x04, 0x12
        /*34d6*/ 	.short	(.L_2296 - .L_2295)
	.align		4
.L_2295:
        /*34d8*/ 	.word	index@(_ZN2at6native18elementwise_kernelILi128ELi4EZNS0_15gpu_kernel_implINS0_13BinaryFunctorIN3c108BFloat16ES5_bZZZNS0_23logical_and_kernel_cudaERNS_14TensorIteratorEENKUlvE0_clEvENKUlvE8_clEvEUlS5_S5_E_EEEEvRNS_18TensorIteratorBaseERKT_EUliE_EEviT1_)
        /*34dc*/ 	.word	0x00000000


	//----- nvinfo : EIATTR_MIN_STACK_SIZE
	.align		4
.L_2296:
        /*34e0*/ 	.byte	0x04, 0x12
        /*34e2*/ 	.short	(.L_2298 - .L_2297)
	.align		4
.L_2297:
        /*34e4*/ 	.word	index@(_ZN2at6native27unrolled_elementwise_kernelINS0_13BinaryFunctorIN3c108BFloat16ES4_bZZZNS0_23logical_and_kernel_cudaERNS_14TensorIteratorEENKUlvE0_clEvENKUlvE8_clEvEUlS4_S4_E_EESt5arrayIPcLm3EELi4E23TrivialOffsetCalculatorILi2EjESE_ILi1EjENS0_6memory12LoadWithCastILi2EEENSH_13StoreWithCastILi1EEEEEviT_T0_T2_T3_T4_T5_)
        /*34e8*/ 	.word	0x00000000


	//----- nvinfo : EIATTR_MIN_STACK_SIZE
	.align		4
.L_2298:
        /*34ec*/ 	.byte	0x04, 0x12
        /*34ee*/ 	.short	(.L_2300 - .L_2299)
	.align		4
.L_2299:
        /*34f0*/ 	.word	index@(_ZN2at6native18elementwise_kernelILi128ELi4EZNS0_22gpu_kernel_impl_nocastINS0_13BinaryFunctorIN3c108BFloat16ES5_bZZZNS0_23logical_and_kernel_cudaERNS_14TensorIteratorEENKUlvE0_clEvENKUlvE8_clEvEUlS5_S5_E_EEEEvRNS_18TensorIteratorBaseERKT_EUliE_EEviT1_)
        /*34f4*/ 	.word	0x00000000


	//----- nvinfo : EIATTR_MIN_STACK_SIZE
	.align		4
.L_2300:
        /*34f8*/ 	.byte	0x04, 0x12
        /*34fa*/ 	.short	(.L_2302 - .L_2301)
	.align		4
.L_2301:
        /*34fc*/ 	.word	index@(_ZN2at6native27unrolled_elementwise_kernelINS0_13BinaryFunctorIN3c108BFloat16ES4_bZZZNS0_23logical_and_kernel_cudaERNS_14TensorIteratorEENKUlvE0_clEvENKUlvE8_clEvEUlS4_S4_E_EESt5arrayIPcLm3EELi4E23TrivialOffsetCalculatorILi2EjESE_ILi1EjENS0_6memory15LoadWithoutCastENSH_16StoreWithoutCastEEEviT_T0_T2_T3_T4_T5_)
        /*3500*/ 	.word	0x00000000


	//----- nvinfo : EIATTR_MIN_STACK_SIZE
	.align		4
.L_2302:
        /*3504*/ 	.byte	0x04, 0x12
        /*3506*/ 	.short	(.L_2304 - .L_2303)
	.align		4
.L_2303:
        /*3508*/ 	.word	index@(_ZN2at6native29vectorized_elementwise_kernelILi2ENS0_13BinaryFunctorIN3c108BFloat16ES4_bZZZNS0_23logical_and_kernel_cudaERNS_14TensorIteratorEENKUlvE0_clEvENKUlvE8_clEvEUlS4_S4_E_EESt5arrayIPcLm3EEEEviT0_T1_)
        /*350c*/ 	.word	0x00000000


	//----- nvinfo : EIATTR_MIN_STACK_SIZE
	.align		4
.L_2304:
        /*3510*/ 	.byte	0x04, 0x12
        /*3512*/ 	.short	(.L_2306 - .L_2305)
	.align		4
.L_2305:
        /*3514*/ 	.word	index@(_ZN2at6native29vectorized_elementwise_kernelILi4ENS0_13BinaryFunctorIN3c108BFloat16ES4_bZZZNS0_23logical_and_kernel_cudaERNS_14TensorIteratorEENKUlvE0_clEvENKUlvE8_clEvEUlS4_S4_E_EESt5arrayIPcLm3EEEEviT0_T1_)
        /*3518*/ 	.word	0x00000000


	//----- nvinfo : EIATTR_MIN_STACK_SIZE
	.align		4
.L_2306:
        /*351c*/ 	.byte	0x04, 0x12
        /*351e*/ 	.short	(.L_2308 - .L_2307)
	.align		4
.L_2307:
        /*3520*/ 	.word	index@(_ZN2at6native29vectorized_elementwise_kernelILi8ENS0_13BinaryFunctorIN3c108BFloat16ES4_bZZZNS0_23logical_and_kernel_cudaERNS_14TensorIteratorEENKUlvE0_clEvENKUlvE8_clEvEUlS4_S4_E_EESt5arrayIPcLm3EEEEviT0_T1_)
        /*3524*/ 	.word	0x00000000


	//----- nvinfo : EIATTR_MIN_STACK_SIZE
	.align		4
.L_2308:
        /*3528*/ 	.byte	0x04, 0x12
        /*352a*/ 	.short	(.L_2310 - .L_2309)
	.align		4
.L_2309:
        /*352c*/ 	.word	index@(_ZN2at6native18elementwise_kernelILi128ELi4EZNS0_15gpu_kernel_implINS0_13AUnaryFunctorIbbbZZZNS0_23logical_and_kernel_cudaERNS_14TensorIteratorEENKUlvE0_clEvENKUlvE7_clEvEUlbbE_EEEEvRNS_18TensorIteratorBaseERKT_EUliE_EEviT1_)
        /*3530*/ 	.word	0x00000000


	//----- nvinfo : EIATTR_MIN_STACK_SIZE
	.align		4
.L_2310:
        /*3534*/ 	.byte	0x04, 0x12
        /*3536*/ 	.short	(.L_2312 - .L_2311)
	.align		4
.L_2311:
        /*3538*/ 	.word	index@(_ZN2at6native27unrolled_elementwise_kernelINS0_13AUnaryFunctorIbbbZZZNS0_23logical_and_kernel_cudaERNS_14TensorIteratorEENKUlvE0_clEvENKUlvE7_clEvEUlbbE_EESt5arrayIPcLm2EELi4E23TrivialOffsetCalculatorILi1EjESD_NS0_6memory12LoadWithCastILi1EEENSE_13StoreWithCastILi1EEEEEviT_T0_T2_T3_T4_T5_)
        /*353c*/ 	.word	0x00000000


	//----- nvinfo : EIATTR_MIN_STACK_SIZE
	.align		4
.L_2312:
        /*3540*/ 	.byte	0x04, 0x12
        /*3542*/ 	.short	(.L_2314 - .L_2313)
	.align		4
.L_2313:
        /*3544*/ 	.word	index@(_ZN2at6native18elementwise_kernelILi128ELi4EZNS0_22gpu_kernel_impl_nocastINS0_13AUnaryFunctorIbbbZZZNS0_23logical_and_kernel_cudaERNS_14TensorIteratorEENKUlvE0_clEvENKUlvE7_clEvEUlbbE_EEEEvRNS_18TensorIteratorBaseERKT_EUliE_EEviT1_)
        /*3548*/ 	.word	0x00000000


	//----- nvinfo : EIATTR_MIN_STACK_SIZE
	.align		4
.L_2314:
        /*354c*/ 	.byte	0x04, 0x12
        /*354e*/ 	.short	(.L_2316 - .L_2315)
	.align		4
.L_2315:
        /*3550*/ 	.word	index@(_ZN2at6native27unrolled_elementwise_kernelINS0_13AUnaryFunctorIbbbZZZNS0_23logical_and_kernel_cudaERNS_14TensorIteratorEENKUlvE0_clEvENKUlvE7_clEvEUlbbE_EESt5arrayIPcLm2EELi4E23TrivialOffsetCalculatorILi1EjESD_NS0_6memory15LoadWithoutCastENSE_16StoreWithoutCastEEEviT_T0_T2_T3_T4_T5_)
        /*3554*/ 	.word	0x00000000


	//----- nvinfo : EIATTR_MIN_STACK_SIZE
	.align		4
.L_2316:
        /*3558*/ 	.byte	0x04, 0x12
        /*355a*/ 	.short	(.L_2318 - .L_2317)
	.align		4
.L_2317:
        /*355c*/ 	.word	index@(_ZN2at6native29vectorized_elementwise_kernelILi2ENS0_13AUnaryFunctorIbbbZZZNS0_23logical_and_kernel_cudaERNS_14TensorIteratorEENKUlvE0_clEvENKUlvE7_clEvEUlbbE_EESt5arrayIPcLm2EEEEviT0_T1_)
        /*3560*/ 	.word	0x00000000


	//----- nvinfo : EIATTR_MIN_STACK_SIZE
	.align		4
.L_2318:
        /*3564*/ 	.byte	0x04, 0x12
        /*3566*/ 	.short	(.L_2320 - .L_2319)
	.align		4
.L_2319:
        /*3568*/ 	.word	index@(_ZN2at6native29vectorized_elementwise_kernelILi4ENS0_13AUnaryFunctorIbbbZZZNS0_23logical_and_kernel_cudaERNS_14TensorIteratorEENKUlvE0_clEvENKUlvE7_clEvEUlbbE_EESt5arrayIPcLm2EEEEviT0_T1_)
        /*356c*/ 	.word	0x00000000


	//----- nvinfo : EIATTR_MIN_STACK_SIZE
	.align		4
.L_2320:
        /*3570*/ 	.byte	0x04, 0x12
        /*3572*/ 	.short	(.L_2322 - .L_2321)
	.align		4
.L_2321:
        /*3574*/ 	.word	index@(_ZN2at6native29vectorized_elementwise_kernelILi8ENS0_13AUnaryFunctorIbbbZZZNS0_23logical_and_kernel_cudaERNS_14TensorIteratorEENKUlvE0_clEvENKUlvE7_clEvEUlbbE_EESt5arrayIPcLm2EEEEviT0_T1_)
        /*3578*/ 	.word	0x00000000


	//----- nvinfo : EIATTR_MIN_STACK_SIZE
	.align		4
.L_2322:
        /*357c*/ 	.byte	0x04, 0x12
        /*357e*/ 	.short	(.L_2324 - .L_2323)
	.align		4
.L_2323:
        /*3580*/ 	.word	index@(_ZN2at6native18elementwise_kernelILi128ELi4EZNS0_15gpu_kernel_implINS0_13BinaryFunctorIbbbZZZNS0_23logical_and_kernel_cudaERNS_14TensorIteratorEENKUlvE0_clEvENKUlvE7_clEvEUlbbE_EEEEvRNS_18TensorIteratorBaseERKT_EUliE_EEviT1_)
        /*3584*/ 	.word	0x00000000


	//----- nvinfo : EIATTR_MIN_STACK_SIZE
	.align		4
.L_2324:
        /*3588*/ 	.byte	0x04, 0x12
        /*358a*/ 	.short	(.L_2326 - .L_2325)
	.align		4
.L_2325:
        /*358c*/ 	.word	index@(_ZN2at6native27unrolled_elementwise_kernelINS0_13BinaryFunctorIbbbZZZNS0_23logical_and_kernel_cudaERNS_14TensorIteratorEENKUlvE0_clEvENKUlvE7_clEvEUlbbE_EESt5arrayIPcLm3EELi4E23TrivialOffsetCalculatorILi2EjESC_ILi1EjENS0_6memory12LoadWithCastILi2EEENSF_13StoreWithCastILi1EEEEEviT_T0_T2_T3_T4_T5_)
        /*3590*/ 	.word	0x00000000


	//----- nvinfo : EIATTR_MIN_STACK_SIZE
	.align		4
.L_2326:
        /*3594*/ 	.byte	0x04, 0x12
        /*3596*/ 	.short	(.L_2328 - .L_2327)
	.align		4
.L_2327:
        /*3598*/ 	.word	index@(_ZN2at6native18elementwise_kernelILi128ELi4EZNS0_22gpu_kernel_impl_nocastINS0_13BinaryFunctorIbbbZZZNS0_23logical_and_kernel_cudaERNS_14TensorIteratorEENKUlvE0_clEvENKUlvE7_clEvEUlbbE_EEEEvRNS_18TensorIteratorBaseERKT_EUliE_EEviT1_)
        /*359c*/ 	.word	0x00000000


	//----- nvinfo : EIATTR_MIN_STACK_SIZE
	.align		4
.L_2328:
        /*35a0*/ 	.byte	0x04, 0x12
        /*35a2*/ 	.short	(.L_2330 - .L_2329)
	.align		4
.L_2329:
        /*35a4*/ 	.word	index@(_ZN2at6native27unrolled_elementwise_kernelINS0_13BinaryFunctorIbbbZZZNS0_23logical_and_kernel_cudaERNS_14TensorIteratorEENKUlvE0_clEvENKUlvE7_clEvEUlbbE_EESt5arrayIPcLm3EELi4E23TrivialOffsetCalculatorILi2EjESC_ILi1EjENS0_6memory15LoadWithoutCastENSF_16StoreWithoutCastEEEviT_T0_T2_T3_T4_T5_)
        /*35a8*/ 	.word	0x00000000


	//----- nvinfo : EIATTR_MIN_STACK_SIZE
	.align		4
.L_2330:
        /*35ac*/ 	.byte	0x04, 0x12
        /*35ae*/ 	.short	(.L_2332 - .L_2331)
	.align		4
.L_2331:
        /*35b0*/ 	.word	index@(_ZN2at6native29vectorized_elementwise_kernelILi2ENS0_13BinaryFunctorIbbbZZZNS0_23logical_and_kernel_cudaERNS_14TensorIteratorEENKUlvE0_clEvENKUlvE7_clEvEUlbbE_EESt5arrayIPcLm3EEEEviT0_T1_)
        /*35b4*/ 	.word	0x00000000


	//----- nvinfo : EIATTR_MIN_STACK_SIZE
	.align		4
.L_2332:
        /*35b8*/ 	.byte	0x04, 0x12
        /*35ba*/ 	.short	(.L_2334 - .L_2333)
	.align		4
.L_2333:
        /*35bc*/ 	.word	index@(_ZN2at6native29vectorized_elementwise_kernelILi4ENS0_13BinaryFunctorIbbbZZZNS0_23logical_and_kernel_cudaERNS_14TensorIteratorEENKUlvE0_clEvENKUlvE7_clEvEUlbbE_EESt5arrayIPcLm3EEEEviT0_T1_)
        /*35c0*/ 	.word	0x00000000


	//----- nvinfo : EIATTR_MIN_STACK_SIZE
	.align		4
.L_2334:
        /*35c4*/ 	.byte	0x04, 0x12
        /*35c6*/ 	.short	(.L_2336 - .L_2335)
	.align		4
.L_2335:
        /*35c8*/ 	.word	index@(_ZN2at6native29vectorized_elementwise_kernelILi8ENS0_13BinaryFunctorIbbbZZZNS0_23logical_and_kernel_cudaERNS_14TensorIteratorEENKUlvE0_clEvENKUlvE7_clEvEUlbbE_EESt5arrayIPcLm3EEEEviT0_T1_)
        /*35cc*/ 	.word	0x00000000


	//----- nvinfo : EIATTR_MIN_STACK_SIZE
	.align		4
.L_2336:
        /*35d0*/ 	.byte	0x04, 0x12
        /*35d2*/ 	.short	(.L_2338 - .L_2337)
	.align		4
.L_2337:
        /*35d4*/ 	.word	index@(_ZN2at6native18elementwise_kernelILi128ELi4EZNS0_15gpu_kernel_implINS0_13AUnaryFunctorIN3c104HalfES5_bZZZNS0_23logical_and_kernel_cudaERNS_14TensorIteratorEENKUlvE0_clEvENKUlvE6_clEvEUlS5_S5_E_EEEEvRNS_18TensorIteratorBaseERKT_EUliE_EEviT1_)
        /*35d8*/ 	.word	0x00000000


	//----- nvinfo : EIATTR_MIN_STACK_SIZE
	.align		4
.L_2338:
        /*35dc*/ 	.byte	0x04, 0x12
        /*35de*/ 	.short	(.L_2340 - .L_2339)
	.align		4
.L_2339:
        /*35e0*/ 	.word	index@(_ZN2at6native27unrolled_elementwise_kernelINS0_13AUnaryFunctorIN3c104HalfES4_bZZZNS0_23logical_and_kernel_cudaERNS_14TensorIteratorEENKUlvE0_clEvENKUlvE6_clEvEUlS4_S4_E_EESt5arrayIPcLm2EELi4E23TrivialOffsetCalculatorILi1EjESF_NS0_6memory12LoadWithCastILi1EEENSG_13StoreWithCastILi1EEEEEviT_T0_T2_T3_T4_T5_)
        /*35e4*/ 	.word	0x00000000


	//----- nvinfo : EIATTR_MIN_STACK_SIZE
	.align		4
.L_2340:
        /*35e8*/ 	.byte	0x04, 0x12
        /*35ea*/ 	.short	(.L_2342 - .L_2341)
	.align		4
.L_2341:
        /*35ec*/ 	.word	index@(_ZN2at6native18elementwise_kernelILi128ELi4EZNS0_22gpu_kernel_impl_nocastINS0_13AUnaryFunctorIN3c104HalfES5_bZZZNS0_23logical_and_kernel_cudaERNS_14TensorIteratorEENKUlvE0_clEvENKUlvE6_clEvEUlS5_S5_E_EEEEvRNS_18TensorIteratorBaseERKT_EUliE_EEviT1_)
        /*35f0*/ 	.word	0x00000000


	//----- nvinfo : EIATTR_MIN_STACK_SIZE
	.align		4
.L_2342:
        /*35f4*/ 	.byte	0x04, 0x12
        /*35f6*/ 	.short	(.L_2344 - .L_2343)
	.align		4
.L_2343:
        /*35f8*/ 	.word	index@(_ZN2at6native27unrolled_elementwise_kernelINS0_13AUnaryFunctorIN3c104HalfES4_bZZZNS0_23logical_and_kernel_cudaERNS_14TensorIteratorEENKUlvE0_clEvENKUlvE6_clEvEUlS4_S4_E_EESt5arrayIPcLm2EELi4E23TrivialOffsetCalculatorILi1EjESF_NS0_6memory15LoadWithoutCastENSG_16StoreWithoutCastEEEviT_T0_T2_T3_T4_T5_)
        /*35fc*/ 	.word	0x00000000


	//----- nvinfo : EIATTR_MIN_STACK_SIZE
	.align		4
.L_2344:
        /*3600*/ 	.byte	0x04, 0x12
        /*3602*/ 	.short	(.L_2346 - .L_2345)
	.align		4
.L_2345:
        /*3604*/ 	.word	index@(_ZN2at6native29vectorized_elementwise_kernelILi2ENS0_13AUnaryFunctorIN3c104HalfES4_bZZZNS0_23logical_and_kernel_cudaERNS_14TensorIteratorEENKUlvE0_clEvENKUlvE6_clEvEUlS4_S4_E_EESt5arrayIPcLm2EEEEviT0_T1_)
        /*3608*/ 	.word	0x00000000


	//----- nvinfo : EIATTR_MIN_STACK_SIZE
	.align		4
.L_2346:
        /*360c*/ 	.byte	0x04, 0x12
        /*360e*/ 	.short	(.L_2348 - .L_2347)
	.align		4
.L_2347:
        /*3610*/ 	.word	index@(_ZN2at6native29vectorized_elementwise_kernelILi4ENS0_13AUnaryFunctorIN3c104HalfES4_bZZZNS0_23logical_and_kernel_cudaERNS_14TensorIteratorEENKUlvE0_clEvENKUlvE6_clEvEUlS4_S4_E_EESt5arrayIPcLm2EEEEviT0_T1_)
        /*3614*/ 	.word	0x00000000


	//----- nvinfo : EIATTR_MIN_STACK_SIZE
	.align		4
.L_2348:
        /*3618*/ 	.byte	0x04, 0x12
        /*361a*/ 	.short	(.L_2350 - .L_2349)
	.align		4
.L_2349:
        /*361c*/ 	.word	index@(_ZN2at6native29vectorized_elementwise_kernelILi8ENS0_13AUnaryFunctorIN3c104HalfES4_bZZZNS0_23logical_and_kernel_cudaERNS_14TensorIteratorEENKUlvE0_clEvENKUlvE6_clEvEUlS4_S4_E_EESt5arrayIPcLm2EEEEviT0_T1_)
        /*3620*/ 	.word	0x00000000


	//----- nvinfo : EIATTR_MIN_STACK_SIZE
	.align		4
.L_2350:
        /*3624*/ 	.byte	0x04, 0x12
        /*3626*/ 	.short	(.L_2352 - .L_2351)
	.align		4
.L_2351:
        /*3628*/ 	.word	index@(_ZN2at6native18elementwise_kernelILi128ELi4EZNS0_15gpu_kernel_implINS0_13BinaryFunctorIN3c104HalfES5_bZZZNS0_23logical_and_kernel_cudaERNS_14TensorIteratorEENKUlvE0_clEvENKUlvE6_clEvEUlS5_S5_E_EEEEvRNS_18TensorIteratorBaseERKT_EUliE_EEviT1_)
        /*362c*/ 	.word	0x00000000


	//----- nvinfo : EIATTR_MIN_STACK_SIZE
	.align		4
.L_2352:
        /*3630*/ 	.byte	0x04, 0x12
        /*3632*/ 	.short	(.L_2354 - .L_2353)
	.align		4
.L_2353:
        /*3634*/ 	.word	index@(_ZN2at6native27unrolled_elementwise_kernelINS0_13BinaryFunctorIN3c104HalfES4_bZZZNS0_23logical_and_kernel_cudaERNS_14TensorIteratorEENKUlvE0_clEvENKUlvE6_clEvEUlS4_S4_E_EESt5arrayIPcLm3EELi4E23TrivialOffsetCalculatorILi2EjESE_ILi1EjENS0_6memory12LoadWithCastILi2EEENSH_13StoreWithCastILi1EEEEEviT_T0_T2_T3_T4_T5_)
        /*3638*/ 	.word	0x00000000


	//----- nvinfo : EIATTR_MIN_STACK_SIZE
	.align		4
.L_2354:
        /*363c*/ 	.byte	0x04, 0x12
        /*363e*/ 	.short	(.L_2356 - .L_2355)
	.align		4
.L_2355:
        /*3640*/ 	.word	index@(_ZN2at6native18elementwise_kernelILi128ELi4EZNS0_22gpu_kernel_impl_nocastINS0_13BinaryFunctorIN3c104HalfES5_bZZZNS0_23logical_and_kernel_cudaERNS_14TensorIteratorEENKUlvE0_clEvENKUlvE6_clEvEUlS5_S5_E_EEEEvRNS_18TensorIteratorBaseERKT_EUliE_EEviT1_)
        /*3644*/ 	.word	0x00000000


	//----- nvinfo : EIATTR_MIN_STACK_SIZE
	.align		4
.L_2356:
        /*3648*/ 	.byte	0x04, 0x12
        /*364a*/ 	.short	(.L_2358 - .L_2357)
	.align		4
.L_2357:
        /*364c*/ 	.word	index@(_ZN2at6native27unrolled_elementwise_kernelINS0_13BinaryFunctorIN3c104HalfES4_bZZZNS0_23logical_and_kernel_cudaERNS_14TensorIteratorEENKUlvE0_clEvENKUlvE6_clEvEUlS4_S4_E_EESt5arrayIPcLm3EELi4E23TrivialOffsetCalculatorILi2EjESE_ILi1EjENS0_6memory15LoadWithoutCastENSH_16StoreWithoutCastEEEviT_T0_T2_T3_T4_T5_)
        /*3650*/ 	.word	0x00000000


	//----- nvinfo : EIATTR_MIN_STACK_SIZE
	.align		4
.L_2358:
        /*3654*/ 	.byte	0x04, 0x12
        /*3656*/ 	.short	(.L_2360 - .L_2359)
	.align		4
.L_2359:
        /*3658*/ 	.word	index@(_ZN2at6native29vectorized_elementwise_kernelILi2ENS0_13BinaryFunctorIN3c104HalfES4_bZZZNS0_23logical_and_kernel_cudaERNS_14TensorIteratorEENKUlvE0_clEvENKUlvE6_clEvEUlS4_S4_E_EESt5arrayIPcLm3EEEEviT0_T1_)
        /*365c*/ 	.word	0x00000000


	//----- nvinfo : EIATTR_MIN_STACK_SIZE
	.align		4
.L_2360:
        /*3660*/ 	.byte	0x04, 0x12
        /*3662*/ 	.short	(.L_2362 - .L_2361)
	.align		4
.L_2361:
        /*3664*/ 	.word	index@(_ZN2at6native29vectorized_elementwise_kernelILi4ENS0_13BinaryFunctorIN3c104HalfES4_bZZZNS0_23logical_and_kernel_cudaERNS_14TensorIteratorEENKUlvE0_clEvENKUlvE6_clEvEUlS4_S4_E_EESt5arrayIPcLm3EEEEviT0_T1_)
        /*3668*/ 	.word	0x00000000


	//----- nvinfo : EIATTR_MIN_STACK_SIZE
	.align		4
.L_2362:
        /*366c*/ 	.byte	0x04, 0x12
        /*366e*/ 	.short	(.L_2364 - .L_2363)
	.align		4
.L_2363:
        /*3670*/ 	.word	index@(_ZN2at6native29vectorized_elementwise_kernelILi8ENS0_13BinaryFunctorIN3c104HalfES4_bZZZNS0_23logical_and_kernel_cudaERNS_14TensorIteratorEENKUlvE0_clEvENKUlvE6_clEvEUlS4_S4_E_EESt5arrayIPcLm3EEEEviT0_T1_)
        /*3674*/ 	.word	0x00000000


	//----- nvinfo : EIATTR_MIN_STACK_SIZE
	.align		4
.L_2364:
        /*3678*/ 	.byte	0x04, 0x12
        /*367a*/ 	.short	(.L_2366 - .L_2365)
	.align		4
.L_2365:
        /*367c*/ 	.word	index@(_ZN2at6native18elementwise_kernelILi128ELi4EZNS0_15gpu_kernel_implINS0_13AUnaryFunctorIffbZZZNS0_23logical_and_kernel_cudaERNS_14TensorIteratorEENKUlvE0_clEvENKUlvE5_clEvEUlffE_EEEEvRNS_18TensorIteratorBaseERKT_EUliE_EEviT1_)
        /*3680*/ 	.word	0x00000000


	//----- nvinfo : EIATTR_MIN_STACK_SIZE
	.align		4
.L_2366:
        /*3684*/ 	.byte	0x04, 0x12
        /*3686*/ 	.short	(.L_2368 - .L_2367)
	.align		4
.L_2367:
        /*3688*/ 	.word	index@(_ZN2at6native27unrolled_elementwise_kernelINS0_13AUnaryFunctorIffbZZZNS0_23logical_and_kernel_cudaERNS_14TensorIteratorEENKUlvE0_clEvENKUlvE5_clEvEUlffE_EESt5arrayIPcLm2EELi4E23TrivialOffsetCalculatorILi1EjESD_NS0_6memory12LoadWithCastILi1EEENSE_13StoreWithCastILi1EEEEEviT_T0_T2_T3_T4_T5_)
        /*368c*/ 	.word	0x00000000


	//----- nvinfo : EIATTR_MIN_STACK_SIZE
	.align		4
.L_2368:
        /*3690*/ 	.byte	0x04, 0x12
        /*3692*/ 	.short	(.L_2370 - .L_2369)
	.align		4
.L_2369:
        /*3694*/ 	.word	index@(_ZN2at6native18elementwise_kernelILi128ELi4EZNS0_22gpu_kernel_impl_nocastINS0_13AUnaryFunctorIffbZZZNS0_23logical_and_kernel_cudaERNS_14TensorIteratorEENKUlvE0_clEvENKUlvE5_clEvEUlffE_EEEEvRNS_18TensorIteratorBaseERKT_EUliE_EEviT1_)
        /*3698*/ 	.word	0x00000000


	//----- nvinfo : EIATTR_MIN_STACK_SIZE
	.align		4
.L_2370:
        /*369c*/ 	.byte	0x04, 0x12
        /*369e*/ 	.short	(.L_2372 - .L_2371)
	.align		4
.L_2371:
        /*36a0*/ 	.word	index@(_ZN2at6native27unrolled_elementwise_kernelINS0_13AUnaryFunctorIffbZZZNS0_23logical_and_kernel_cudaERNS_14TensorIteratorEENKUlvE0_clEvENKUlvE5_clEvEUlffE_EESt5arrayIPcLm2EELi4E23TrivialOffsetCalculatorILi1EjESD_NS0_6memory15LoadWithoutCastENSE_16StoreWithoutCastEEEviT_T0_T2_T3_T4_T5_)
        /*36a4*/ 	.word	0x00000000


	//----- nvinfo : EIATTR_MIN_STACK_SIZE
	.align		4
.L_2372:
        /*36a8*/ 	.byte	0x04, 0x12
        /*36aa*/ 	.short	(.L_2374 - .L_2373)
	.align		4
.L_2373:
        /*36ac*/ 	.word	index@(_ZN2at6native29vectorized_elementwise_kernelILi2ENS0_13AUnaryFunctorIffbZZZNS0_23logical_and_kernel_cudaERNS_14TensorIteratorEENKUlvE0_clEvENKUlvE5_clEvEUlffE_EESt5arrayIPcLm2EEEEviT0_T1_)
        /*36b0*/ 	.word	0x00000000


	//----- nvinfo : EIATTR_MIN_STACK_SIZE
	.align		4
.L_2374:
        /*36b4*/ 	.byte	0x04, 0x12
        /*36b6*/ 	.short	(.L_2376 - .L_2375)
	.align		4
.L_2375:
        /*36b8*/ 	.word	index@(_ZN2at6native29vectorized_elementwise_kernelILi4ENS0_13AUnaryFunctorIffbZZZNS0_23logical_and_kernel_cudaERNS_14TensorIteratorEENKUlvE0_clEvENKUlvE5_clEvEUlffE_EESt5arrayIPcLm2EEEEviT0_T1_)
        /*36bc*/ 	.word	0x00000000


	//----- nvinfo : EIATTR_MIN_STACK_SIZE
	.align		4
.L_2376:
        /*36c0*/ 	.byte	0x04, 0x12
        /*36c2*/ 	.short	(.L_2378 - .L_2377)
	.align		4
.L_2377:
        /*36c4*/ 	.word	index@(_ZN2at6native29vectorized_elementwise_kernelILi8ENS0_13AUnaryFunctorIffbZZZNS0_23logical_and_kernel_cudaERNS_14TensorIteratorEENKUlvE0_clEvENKUlvE5_clEvEUlffE_EESt5arrayIPcLm2EEEEviT0_T1_)
        /*36c8*/ 	.word	0x00000000


	//----- nvinfo : EIATTR_MIN_STACK_SIZE
	.align		4
.L_2378:
        /*36cc*/ 	.byte	0x04, 0x12
        /*36ce*/ 	.short	(.L_2380 - .L_2379)
	.align		4
.L_2379:
        /*36d0*/ 	.word	index@(_ZN2at6native18elementwise_kernelILi128ELi4EZNS0_15gpu_kernel_implINS0_13BinaryFunctorIffbZZZNS0_23logical_and_kernel_cudaERNS_14TensorIteratorEENKUlvE0_clEvENKUlvE5_clEvEUlffE_EEEEvRNS_18TensorIteratorBaseERKT_EUliE_EEviT1_)
        /*36d4*/ 	.word	0x00000000


	//----- nvinfo : EIATTR_MIN_STACK_SIZE
	.align		4
.L_2380:
        /*36d8*/ 	.byte	0x04, 0x12
        /*36da*/ 	.short	(.L_2382 - .L_2381)
	.align		4
.L_2381:
        /*36dc*/ 	.word	index@(_ZN2at6native27unrolled_elementwise_kernelINS0_13BinaryFunctorIffbZZZNS0_23logical_and_kernel_cudaERNS_14TensorIteratorEENKUlvE0_clEvENKUlvE5_clEvEUlffE_EESt5arrayIPcLm3EELi4E23TrivialOffsetCalculatorILi2EjESC_ILi1EjENS0_6memory12LoadWithCastILi2EEENSF_13StoreWithCastILi1EEEEEviT_T0_T2_T3_T4_T5_)
        /*36e0*/ 	.word	0x00000000


	//----- nvinfo : EIATTR_MIN_STACK_SIZE
	.align		4
.L_2382:
        /*36e4*/ 	.byte	0x04, 0x12
        /*36e6*/ 	.short	(.L_2384 - .L_2383)
	.align		4
.L_2383:
        /*36e8*/ 	.word	index@(_ZN2at6native18elementwise_kernelILi128ELi4EZNS0_22gpu_kernel_impl_nocastINS0_13BinaryFunctorIffbZZZNS0_23logical_and_kernel_cudaERNS_14TensorIteratorEENKUlvE0_clEvENKUlvE5_clEvEUlffE_EEEEvRNS_18TensorIteratorBaseERKT_EUliE_EEviT1_)
        /*36ec*/ 	.word	0x00000000


	//----- nvinfo : EIATTR_MIN_STACK_SIZE
	.align		4
.L_2384:
        /*36f0*/ 	.byte	0x04, 0x12
        /*36f2*/ 	.short	(.L_2386 - .L_2385)
	.align		4
.L_2385:
        /*36f4*/ 	.word	index@(_ZN2at6native27unrolled_elementwise_kernelINS0_13BinaryFunctorIffbZZZNS0_23logical_and_kernel_cudaERNS_14TensorIteratorEENKUlvE0_clEvENKUlvE5_clEvEUlffE_EESt5arrayIPcLm3EELi4E23TrivialOffsetCalculatorILi2EjESC_ILi1EjENS0_6memory15LoadWithoutCastENSF_16StoreWithoutCastEEEviT_T0_T2_T3_T4_T5_)
        /*36f8*/ 	.word	0x00000000


	//----- nvinfo : EIATTR_MIN_STACK_SIZE
	.align		4
.L_2386:
        /*36fc*/ 	.byte	0x04, 0x12
        /*36fe*/ 	.short	(.L_2388 - .L_2387)
	.align		4
.L_2387:
        /*3700*/ 	.word	index@(_ZN2at6native29vectorized_elementwise_kernelILi2ENS0_13BinaryFunctorIffbZZZNS0_23logical_and_kernel_cudaERNS_14TensorIteratorEENKUlvE0_clEvENKUlvE5_clEvEUlffE_EESt5arrayIPcLm3EEEEviT0_T1_)
        /*3704*/ 	.word	0x00000000


	//----- nvinfo : EIATTR_MIN_STACK_SIZE
	.align		4
.L_2388:
        /*3708*/ 	.byte	0x04, 0x12
        /*370a*/ 	.short	(.L_2390 - .L_2389)
	.align		4
.L_2389:
        /*370c*/ 	.word	index@(_ZN2at6native29vectorized_elementwise_kernelILi4ENS0_13BinaryFunctorIffbZZZNS0_23logical_and_kernel_cudaERNS_14TensorIteratorEENKUlvE0_clEvENKUlvE5_clEvEUlffE_EESt5arrayIPcLm3EEEEviT0_T1_)
        /*3710*/ 	.word	0x00000000


	//----- nvinfo : EIATTR_MIN_STACK_SIZE
	.align		4
.L_2390:
        /*3714*/ 	.byte	0x04, 0x12
        /*3716*/ 	.short	(.L_2392 - .L_2391)
	.align		4
.L_2391:
        /*3718*/ 	.word	index@(_ZN2at6native29vectorized_elementwise_kernelILi8ENS0_13BinaryFunctorIffbZZZNS0_23logical_and_kernel_cudaERNS_14TensorIteratorEENKUlvE0_clEvENKUlvE5_clEvEUlffE_EESt5arrayIPcLm3EEEEviT0_T1_)
        /*371c*/ 	.word	0x00000000


	//----- nvinfo : EIATTR_MIN_STACK_SIZE
	.align		4
.L_2392:
        /*3720*/ 	.byte	0x04, 0x12
        /*3722*/ 	.short	(.L_2394 - .L_2393)
	.align		4
.L_2393:
        /*3724*/ 	.word	index@(_ZN2at6native18elementwise_kernelILi128ELi4EZNS0_15gpu_kernel_implINS0_13AUnaryFunctorIddbZZZNS0_23logical_and_kernel_cudaERNS_14TensorIteratorEENKUlvE0_clEvENKUlvE4_clEvEUlddE_EEEEvRNS_18TensorIteratorBaseERKT_EUliE_EEviT1_)
        /*3728*/ 	.word	0x00000000


	//----- nvinfo : EIATTR_MIN_STACK_SIZE
	.align		4
.L_2394:
        /*372c*/ 	.byte	0x04, 0x12
        /*372e*/ 	.short	(.L_2396 - .L_2395)
	.align		4
.L_2395:
        /*3730*/ 	.word	index@(_ZN2at6native27unrolled_elementwise_kernelINS0_13AUnaryFunctorIddbZZZNS0_23logical_and_kernel_cudaERNS_14TensorIteratorEENKUlvE0_clEvENKUlvE4_clEvEUlddE_EESt5arrayIPcLm2EELi4E23TrivialOffsetCalculatorILi1EjESD_NS0_6memory12LoadWithCastILi1EEENSE_13StoreWithCastILi1EEEEEviT_T0_T2_T3_T4_T5_)
        /*3734*/ 	.word	0x00000000


	//----- nvinfo : EIATTR_MIN_STACK_SIZE
	.align		4
.L_2396:
        /*3738*/ 	.byte	0x04, 0x12
        /*373a*/ 	.short	(.L_2398 - .L_2397)
	.align		4
.L_2397:
        /*373c*/ 	.word	index@(_ZN2at6native18elementwise_kernelILi128ELi4EZNS0_22gpu_kernel_impl_nocastINS0_13AUnaryFunctorIddbZZZNS0_23logical_and_kernel_cudaERNS_14TensorIteratorEENKUlvE0_clEvENKUlvE4_clEvEUlddE_EEEEvRNS_18TensorIteratorBaseERKT_EUliE_EEviT1_)
        /*3740*/ 	.word	0x00000000


	//----- nvinfo : EIATTR_MIN_STACK_SIZE
	.align		4
.L_2398:
        /*3744*/ 	.byte	0x04, 0x12
        /*3746*/ 	.short	(.L_2400 - .L_2399)
	.align		4
.L_2399:
        /*3748*/ 	.word	index@(_ZN2at6native27unrolled_elementwise_kernelINS0_13AUnaryFunctorIddbZZZNS0_23logical_and_kernel_cudaERNS_14TensorIteratorEENKUlvE0_clEvENKUlvE4_clEvEUlddE_EESt5arrayIPcLm2EELi4E23TrivialOffsetCalculatorILi1EjESD_NS0_6memory15LoadWithoutCastENSE_16StoreWithoutCastEEEviT_T0_T2_T3_T4_T5_)
        /*374c*/ 	.word	0x00000000


	//----- nvinfo : EIATTR_MIN_STACK_SIZE
	.align		4
.L_2400:
        /*3750*/ 	.byte	0x04, 0x12
        /*3752*/ 	.short	(.L_2402 - .L_2401)
	.align		4
.L_2401:
        /*3754*/ 	.word	index@(_ZN2at6native29vectorized_elementwise_kernelILi2ENS0_13AUnaryFunctorIddbZZZNS0_23logical_and_kernel_cudaERNS_14TensorIteratorEENKUlvE0_clEvENKUlvE4_clEvEUlddE_EESt5arrayIPcLm2EEEEviT0_T1_)
        /*3758*/ 	.word	0x00000000


	//----- nvinfo : EIATTR_MIN_STACK_SIZE
	.align		4
.L_2402:
        /*375c*/ 	.byte	0x04, 0x12
        /*375e*/ 	.short	(.L_2404 - .L_2403)
	.align		4
.L_2403:
        /*3760*/ 	.word	index@(_ZN2at6native29vectorized_elementwise_kernelILi4ENS0_13AUnaryFunctorIddbZZZNS0_23logical_and_kernel_cudaERNS_14TensorIteratorEENKUlvE0_clEvENKUlvE4_clEvEUlddE_EESt5arrayIPcLm2EEEEviT0_T1_)
        /*3764*/ 	.word	0x00000000


	//----- nvinfo : EIATTR_MIN_STACK_SIZE
	.align		4
.L_2404:
        /*3768*/ 	.byte	0x04, 0x12
        /*376a*/ 	.short	(.L_2406 - .L_2405)
	.align		4
.L_2405:
        /*376c*/ 	.word	index@(_ZN2at6native29vectorized_elementwise_kernelILi8ENS0_13AUnaryFunctorIddbZZZNS0_23logical_and_kernel_cudaERNS_14TensorIteratorEENKUlvE0_clEvENKUlvE4_clEvEUlddE_EESt5arrayIPcLm2EEEEviT0_T1_)
        /*3770*/ 	.word	0x00000000


	//----- nvinfo : EIATTR_MIN_STACK_SIZE
	.align		4
.L_2406:
        /*3774*/ 	.byte	0x04, 0x12
        /*3776*/ 	.short	(.L_2408 - .L_2407)
	.align		4
.L_2407:
        /*3778*/ 	.word	index@(_ZN2at6native18elementwise_kernelILi128ELi4EZNS0_15gpu_kernel_implINS0_13BinaryFunctorIddbZZZNS0_23logical_and_kernel_cudaERNS_14TensorIteratorEENKUlvE0_clEvENKUlvE4_clEvEUlddE_EEEEvRNS_18TensorIteratorBaseERKT_EUliE_EEviT1_)
        /*377c*/ 	.word	0x00000000


	//----- nvinfo : EIATTR_MIN_STACK_SIZE
	.align		4
.L_2408:
        /*3780*/ 	.byte	0x04, 0x12
        /*3782*/ 	.short	(.L_2410 - .L_2409)
	.align		4
.L_2409:
        /*3784*/ 	.word	index@(_ZN2at6native27unrolled_elementwise_kernelINS0_13BinaryFunctorIddbZZZNS0_23logical_and_kernel_cudaERNS_14TensorIteratorEENKUlvE0_clEvENKUlvE4_clEvEUlddE_EESt5arrayIPcLm3EELi4E23TrivialOffsetCalculatorILi2EjESC_ILi1EjENS0_6memory12LoadWithCastILi2EEENSF_13StoreWithCastILi1EEEEEviT_T0_T2_T3_T4_T5_)
        /*3788*/ 	.word	0x00000000


	//----- nvinfo : EIATTR_MIN_STACK_SIZE
	.align		4
.L_2410:
        /*378c*/ 	.byte	0x04, 0x12
        /*378e*/ 	.short	(.L_2412 - .L_2411)
	.align		4
.L_2411:
        /*3790*/ 	.word	index@(_ZN2at6native18elementwise_kernelILi128ELi4EZNS0_22gpu_kernel_impl_nocastINS0_13BinaryFunctorIddbZZZNS0_23logical_and_kernel_cudaERNS_14TensorIteratorEENKUlvE0_clEvENKUlvE4_clEvEUlddE_EEEEvRNS_18TensorIteratorBaseERKT_EUliE_EEviT1_)
        /*3794*/ 	.word	0x00000000


	//----- nvinfo : EIATTR_MIN_STACK_SIZE
	.align		4
.L_2412:
        /*3798*/ 	.byte	0x04, 0x12
        /*379a*/ 	.short	(.L_2414 - .L_2413)
	.align		4
.L_2413:
        /*379c*/ 	.word	index@(_ZN2at6native27unrolled_elementwise_kernelINS0_13BinaryFunctorIddbZZZNS0_23logical_and_kernel_cudaERNS_14TensorIteratorEENKUlvE0_clEvENKUlvE4_clEvEUlddE_EESt5arrayIPcLm3EELi4E23TrivialOffsetCalculatorILi2EjESC_ILi1EjENS0_6memory15LoadWithoutCastENSF_16StoreWithoutCastEEEviT_T0_T2_T3_T4_T5_)
        /*37a0*/ 	.word	0x00000000


	//----- nvinfo : EIATTR_MIN_STACK_SIZE
	.align		4
.L_2414:
        /*37a4*/ 	.byte	0x04, 0x12
        /*37a6*/ 	.short	(.L_2416 - .L_2415)
	.align		4
.L_2415:
        /*37a8*/ 	.word	index@(_ZN2at6native29vectorized_elementwise_kernelILi2ENS0_13BinaryFunctorIddbZZZNS0_23logical_and_kernel_cudaERNS_14TensorIteratorEENKUlvE0_clEvENKUlvE4_clEvEUlddE_EESt5arrayIPcLm3EEEEviT0_T1_)
        /*37ac*/ 	.word	0x00000000


	//----- nvinfo : EIATTR_MIN_STACK_SIZE
	.align		4
.L_2416:
        /*37b0*/ 	.byte	0x04, 0x12
        /*37b2*/ 	.short	(.L_2418 - .L_2417)
	.align		4
.L_2417:
        /*37b4*/ 	.word	index@(_ZN2at6native29vectorized_elementwise_kernelILi4ENS0_13BinaryFunctorIddbZZZNS0_23logical_and_kernel_cudaERNS_14TensorIteratorEENKUlvE0_clEvENKUlvE4_clEvEUlddE_EESt5arrayIPcLm3EEEEviT0_T1_)
        /*37b8*/ 	.word	0x00000000


	//----- nvinfo : EIATTR_MIN_STACK_SIZE
	.align		4
.L_2418:
        /*37bc*/ 	.byte	0x04, 0x12
        /*37be*/ 	.short	(.L_2420 - .L_2419)
	.align		4
.L_2419:
        /*37c0*/ 	.word	index@(_ZN2at6native29vectorized_elementwise_kernelILi8ENS0_13BinaryFunctorIddbZZZNS0_23logical_and_kernel_cudaERNS_14TensorIteratorEENKUlvE0_clEvENKUlvE4_clEvEUlddE_EESt5arrayIPcLm3EEEEviT0_T1_)
        /*37c4*/ 	.word	0x00000000


	//----- nvinfo : EIATTR_MIN_STACK_SIZE
	.align		4
.L_2420:
        /*37c8*/ 	.byte	0x04, 0x12
        /*37ca*/ 	.short	(.L_2422 - .L_2421)
	.align		4
.L_2421:
        /*37cc*/ 	.word	index@(_ZN2at6native18elementwise_kernelILi128ELi4EZNS0_15gpu_kernel_implINS0_13AUnaryFunctorIssbZZZNS0_23logical_and_kernel_cudaERNS_14TensorIteratorEENKUlvE0_clEvENKUlvE3_clEvEUlssE_EEEEvRNS_18TensorIteratorBaseERKT_EUliE_EEviT1_)
        /*37d0*/ 	.word	0x00000000


	//----- nvinfo : EIATTR_MIN_STACK_SIZE
	.align		4
.L_2422:
        /*37d4*/ 	.byte	0x04, 0x12
        /*37d6*/ 	.short	(.L_2424 - .L_2423)
	.align		4
.L_2423:
        /*37d8*/ 	.word	index@(_ZN2at6native27unrolled_elementwise_kernelINS0_13AUnaryFunctorIssbZZZNS0_23logical_and_kernel_cudaERNS_14TensorIteratorEENKUlvE0_clEvENKUlvE3_clEvEUlssE_EESt5arrayIPcLm2EELi4E23TrivialOffsetCalculatorILi1EjESD_NS0_6memory12LoadWithCastILi1EEENSE_13StoreWithCastILi1EEEEEviT_T0_T2_T3_T4_T5_)
        /*37dc*/ 	.word	0x00000000


	//----- nvinfo : EIATTR_MIN_STACK_SIZE
	.align		4
.L_2424:
        /*37e0*/ 	.byte	0x04, 0x12
        /*37e2*/ 	.short	(.L_2426 - .L_2425)
	.align		4
.L_2425:
        /*37e4*/ 	.word	index@(_ZN2at6native18elementwise_kernelILi128ELi4EZNS0_22gpu_kernel_impl_nocastINS0_13AUnaryFunctorIssbZZZNS0_23logical_and_kernel_cudaERNS_14TensorIteratorEENKUlvE0_clEvENKUlvE3_clEvEUlssE_EEEEvRNS_18TensorIteratorBaseERKT_EUliE_EEviT1_)
        /*37e8*/ 	.word	0x00000000


	//----- nvinfo : EIATTR_MIN_STACK_SIZE
	.align		4
.L_2426:
        /*37ec*/ 	.byte	0x04, 0x12
        /*37ee*/ 	.short	(.L_2428 - .L_2427)
	.align		4
.L_2427:
        /*37f0*/ 	.word	index@(_ZN2at6native27unrolled_elementwise_kernelINS0_13AUnaryFunctorIssbZZZNS0_23logical_and_kernel_cudaERNS_14TensorIteratorEENKUlvE0_clEvENKUlvE3_clEvEUlssE_EESt5arrayIPcLm2EELi4E23TrivialOffsetCalculatorILi1EjESD_NS0_6memory15LoadWithoutCastENSE_16StoreWithoutCastEEEviT_T0_T2_T3_T4_T5_)
        /*37f4*/ 	.word	0x00000000


	//----- nvinfo : EIATTR_MIN_STACK_SIZE
	.align		4
.L_2428:
        /*37f8*/ 	.byte	0x04, 0x12
        /*37fa*/ 	.short	(.L_2430 - .L_2429)
	.align		4
.L_2429:
        /*37fc*/ 	.word	index@(_ZN2at6native29vectorized_elementwise_kernelILi2ENS0_13AUnaryFunctorIssbZZZNS0_23logical_and_kernel_cudaERNS_14TensorIteratorEENKUlvE0_clEvENKUlvE3_clEvEUlssE_EESt5arrayIPcLm2EEEEviT0_T1_)
        /*3800*/ 	.word	0x00000000


	//----- nvinfo : EIATTR_MIN_STACK_SIZE
	.align		4
.L_2430:
        /*3804*/ 	.byte	0x04, 0x12
        /*3806*/ 	.short	(.L_2432 - .L_2431)
	.align		4
.L_2431:
        /*3808*/ 	.word	index@(_ZN2at6native29vectorized_elementwise_kernelILi4ENS0_13AUnaryFunctorIssbZZZNS0_23logical_and_kernel_cudaERNS_14TensorIteratorEENKUlvE0_clEvENKUlvE3_clEvEUlssE_EESt5arrayIPcLm2EEEEviT0_T1_)
        /*380c*/ 	.word	0x00000000


	//----- nvinfo : EIATTR_MIN_STACK_SIZE
	.align		4
.L_2432:
        /*3810*/ 	.byte	0x04, 0x12
        /*3812*/ 	.short	(.L_2434 - .L_2433)
	.align		4
.L_2433:
        /*3814*/ 	.word	index@(_ZN2at6native29vectorized_elementwise_kernelILi8ENS0_13AUnaryFunctorIssbZZZNS0_23logical_and_kernel_cudaERNS_14TensorIteratorEENKUlvE0_clEvENKUlvE3_clEvEUlssE_EESt5arrayIPcLm2EEEEviT0_T1_)
        /*3818*/ 	.word	0x00000000


	//----- nvinfo : EIATTR_MIN_STACK_SIZE
	.align		4
.L_2434:
        /*381c*/ 	.byte	0x04, 0x12
        /*381e*/ 	.short	(.L_2436 - .L_2435)
	.align		4
.L_2435:
        /*3820*/ 	.word	index@(_ZN2at6native18elementwise_kernelILi128ELi4EZNS0_15gpu_kernel_implINS0_13BinaryFunctorIssbZZZNS0_23logical_and_kernel_cudaERNS_14TensorIteratorEENKUlvE0_clEvENKUlvE3_clEvEUlssE_EEEEvRNS_18TensorIteratorBaseERKT_EUliE_EEviT1_)
        /*3824*/ 	.word	0x00000000


	//----- nvinfo : EIATTR_MIN_STACK_SIZE
	.align		4
.L_2436:
        /*3828*/ 	.byte	0x04, 0x12
        /*382a*/ 	.short	(.L_2438 - .L_2437)
	.align		4
.L_2437:
        /*382c*/ 	.word	index@(_ZN2at6native27unrolled_elementwise_kernelINS0_13BinaryFunctorIssbZZZNS0_23logical_and_kernel_cudaERNS_14TensorIteratorEENKUlvE0_clEvENKUlvE3_clEvEUlssE_EESt5arrayIPcLm3EELi4E23TrivialOffsetCalculatorILi2EjESC_ILi1EjENS0_6memory12LoadWithCastILi2EEENSF_13StoreWithCastILi1EEEEEviT_T0_T2_T3_T4_T5_)
        /*3830*/ 	.word	0x00000000


	//----- nvinfo : EIATTR_MIN_STACK_SIZE
	.align		4
.L_2438:
        /*3834*/ 	.byte	0x04, 0x12
        /*3836*/ 	.short	(.L_2440 - .L_2439)
	.align		4
.L_2439:
        /*3838*/ 	.word	index@(_ZN2at6native18elementwise_kernelILi128ELi4EZNS0_22gpu_kernel_impl_nocastINS0_13BinaryFunctorIssbZZZNS0_23logical_and_kernel_cudaERNS_14TensorIteratorEENKUlvE0_clEvENKUlvE3_clEvEUlssE_EEEEvRNS_18TensorIteratorBaseERKT_EUliE_EEviT1_)
        /*383c*/ 	.word	0x00000000


	//----- nvinfo : EIATTR_MIN_STACK_SIZE
	.align		4
.L_2440:
        /*3840*/ 	.byte	0x04, 0x12
        /*3842*/ 	.short	(.L_2442 - .L_2441)
	.align		4
.L_2441:
        /*3844*/ 	.word	index@(_ZN2at6native27unrolled_elementwise_kernelINS0_13BinaryFunctorIssbZZZNS0_23logical_and_kernel_cudaERNS_14TensorIteratorEENKUlvE0_clEvENKUlvE3_clEvEUlssE_EESt5arrayIPcLm3EELi4E23TrivialOffsetCalculatorILi2EjESC_ILi1EjENS0_6memory15LoadWithoutCastENSF_16StoreWithoutCastEEEviT_T0_T2_T3_T4_T5_)
        /*3848*/ 	.word	0x00000000


	//----- nvinfo : EIATTR_MIN_STACK_SIZE
	.align		4
.L_2442:
        /*384c*/ 	.byte	0x04, 0x12
        /*384e*/ 	.short	(.L_2444 - .L_2443)
	.align		4
.L_2443:
        /*3850*/ 	.word	index@(_ZN2at6native29vectorized_elementwise_kernelILi2ENS0_13BinaryFunctorIssbZZZNS0_23logical_and_kernel_cudaERNS_14TensorIteratorEENKUlvE0_clEvENKUlvE3_clEvEUlssE_EESt5arrayIPcLm3EEEEviT0_T1_)
        /*3854*/ 	.word	0x00000000


	//----- nvinfo : EIATTR_MIN_STACK_SIZE
	.align		4
.L_2444:
        /*3858*/ 	.byte	0x04, 0x12
        /*385a*/ 	.short	(.L_2446 - .L_2445)
	.align		4
.L_2445:
        /*385c*/ 	.word	index@(_ZN2at6native29vectorized_elementwise_kernelILi4ENS0_13BinaryFunctorIssbZZZNS0_23logical_and_kernel_cudaERNS_14TensorIteratorEENKUlvE0_clEvENKUlvE3_clEvEUlssE_EESt5arrayIPcLm3EEEEviT0_T1_)
        /*3860*/ 	.word	0x00000000


	//----- nvinfo : EIATTR_MIN_STACK_SIZE
	.align		4
.L_2446:
        /*3864*/ 	.byte	0x04, 0x12
        /*3866*/ 	.short	(.L_2448 - .L_2447)
	.align		4
.L_2447:
        /*3868*/ 	.word	index@(_ZN2at6native29vectorized_elementwise_kernelILi8ENS0_13BinaryFunctorIssbZZZNS0_23logical_and_kernel_cudaERNS_14TensorIteratorEENKUlvE0_clEvENKUlvE3_clEvEUlssE_EESt5arrayIPcLm3EEEEviT0_T1_)
        /*386c*/ 	.word	0x00000000


	//----- nvinfo : EIATTR_MIN_STACK_SIZE
	.align		4
.L_2448:
        /*3870*/ 	.byte	0x04, 0x12
        /*3872*/ 	.short	(.L_2450 - .L_2449)
	.align		4
.L_2449:
        /*3874*/ 	.word	index@(_ZN2at6native18elementwise_kernelILi128ELi4EZNS0_15gpu_kernel_implINS0_13AUnaryFunctorIllbZZZNS0_23logical_and_kernel_cudaERNS_14TensorIteratorEENKUlvE0_clEvENKUlvE2_clEvEUlllE_EEEEvRNS_18TensorIteratorBaseERKT_EUliE_EEviT1_)
        /*3878*/ 	.word	0x00000000


	//----- nvinfo : EIATTR_MIN_STACK_SIZE
	.align		4
.L_2450:
        /*387c*/ 	.byte	0x04, 0x12
        /*387e*/ 	.short	(.L_2452 - .L_2451)
	.align		4
.L_2451:
        /*3880*/ 	.word	index@(_ZN2at6native27unrolled_elementwise_kernelINS0_13AUnaryFunctorIllbZZZNS0_23logical_and_kernel_cudaERNS_14TensorIteratorEENKUlvE0_clEvENKUlvE2_clEvEUlllE_EESt5arrayIPcLm2EELi4E23TrivialOffsetCalculatorILi1EjESD_NS0_6memory12LoadWithCastILi1EEENSE_13StoreWithCastILi1EEEEEviT_T0_T2_T3_T4_T5_)
        /*3884*/ 	.word	0x00000000


	//----- nvinfo : EIATTR_MIN_STACK_SIZE
	.align		4
.L_2452:
        /*3888*/ 	.byte	0x04, 0x12
        /*388a*/ 	.short	(.L_2454 - .L_2453)
	.align		4
.L_2453:
        /*388c*/ 	.word	index@(_ZN2at6native18elementwise_kernelILi128ELi4EZNS0_22gpu_kernel_impl_nocastINS0_13AUnaryFunctorIllbZZZNS0_23logical_and_kernel_cudaERNS_14TensorIteratorEENKUlvE0_clEvENKUlvE2_clEvEUlllE_EEEEvRNS_18TensorIteratorBaseERKT_EUliE_EEviT1_)
        /*3890*/ 	.word	0x00000000


	//----- nvinfo : EIATTR_MIN_STACK_SIZE
	.align		4
.L_2454:
        /*3894*/ 	.byte	0x04, 0x12
        /*3896*/ 	.short	(.L_2456 - .L_2455)
	.align		4
.L_2455:
        /*3898*/ 	.word	index@(_ZN2at6native27unrolled_elementwise_kernelINS0_13AUnaryFunctorIllbZZZNS0_23logical_and_kernel_cudaERNS_14TensorIteratorEENKUlvE0_clEvENKUlvE2_clEvEUlllE_EESt5arrayIPcLm2EELi4E23TrivialOffsetCalculatorILi1EjESD_NS0_6memory15LoadWithoutCastENSE_16StoreWithoutCastEEEviT_T0_T2_T3_T4_T5_)
        /*389c*/ 	.word	0x00000000


	//----- nvinfo : EIATTR_MIN_STACK_SIZE
	.align		4
.L_2456:
        /*38a0*/ 	.byte	0x04, 0x12
        /*38a2*/ 	.short	(.L_2458 - .L_2457)
	.align		4
.L_2457:
        /*38a4*/ 	.word	index@(_ZN2at6native29vectorized_elementwise_kernelILi2ENS0_13AUnaryFunctorIllbZZZNS0_23logical_and_kernel_cudaERNS_14TensorIteratorEENKUlvE0_clEvENKUlvE2_clEvEUlllE_EESt5arrayIPcLm2EEEEviT0_T1_)
        /*38a8*/ 	.word	0x00000000


	//----- nvinfo : EIATTR_MIN_STACK_SIZE
	.align		4
.L_2458:
        /*38ac*/ 	.byte	0x04, 0x12
        /*38ae*/ 	.short	(.L_2460 - .L_2459)
	.align		4
.L_2459:
        /*38b0*/ 	.word	index@(_ZN2at6native29vectorized_elementwise_kernelILi4ENS0_13AUnaryFunctorIllbZZZNS0_23logical_and_kernel_cudaERNS_14TensorIteratorEENKUlvE0_clEvENKUlvE2_clEvEUlllE_EESt5arrayIPcLm2EEEEviT0_T1_)
        /*38b4*/ 	.word	0x00000000


	//----- nvinfo : EIATTR_MIN_STACK_SIZE
	.align		4
.L_2460:
        /*38b8*/ 	.byte	0x04, 0x12
        /*38ba*/ 	.short	(.L_2462 - .L_2461)
	.align		4
.L_2461:
        /*38bc*/ 	.word	index@(_ZN2at6native29vectorized_elementwise_kernelILi8ENS0_13AUnaryFunctorIllbZZZNS0_23logical_and_kernel_cudaERNS_14TensorIteratorEENKUlvE0_clEvENKUlvE2_clEvEUlllE_EESt5arrayIPcLm2EEEEviT0_T1_)
        /*38c0*/ 	.word	0x00000000


	//----- nvinfo : EIATTR_MIN_STACK_SIZE
	.align		4
.L_2462:
        /*38c4*/ 	.byte	0x04, 0x12
        /*38c6*/ 	.short	(.L_2464 - .L_2463)
	.align		4
.L_2463:
        /*38c8*/ 	.word	index@(_ZN2at6native18elementwise_kernelILi128ELi4EZNS0_15gpu_kernel_implINS0_13BinaryFunctorIllbZZZNS0_23logical_and_kernel_cudaERNS_14TensorIteratorEENKUlvE0_clEvENKUlvE2_clEvEUlllE_EEEEvRNS_18TensorIteratorBaseERKT_EUliE_EEviT1_)
        /*38cc*/ 	.word	0x00000000


	//----- nvinfo : EIATTR_MIN_STACK_SIZE
	.align		4
.L_2464:
        /*38d0*/ 	.byte	0x04, 0x12
        /*38d2*/ 	.short	(.L_2466 - .L_2465)
	.align		4
.L_2465:
        /*38d4*/ 	.word	index@(_ZN2at6native27unrolled_elementwise_kernelINS0_13BinaryFunctorIllbZZZNS0_23logical_and_kernel_cudaERNS_14TensorIteratorEENKUlvE0_clEvENKUlvE2_clEvEUlllE_EESt5arrayIPcLm3EELi4E23TrivialOffsetCalculatorILi2EjESC_ILi1EjENS0_6memory12LoadWithCastILi2EEENSF_13StoreWithCastILi1EEEEEviT_T0_T2_T3_T4_T5_)
        /*38d8*/ 	.word	0x00000000


	//----- nvinfo : EIATTR_MIN_STACK_SIZE
	.align		4
.L_2466:
        /*38dc*/ 	.byte	0x04, 0x12
        /*38de*/ 	.short	(.L_2468 - .L_2467)
	.align		4
.L_2467:
        /*38e0*/ 	.word	index@(_ZN2at6native18elementwise_kernelILi128ELi4EZNS0_22gpu_kernel_impl_nocastINS0_13BinaryFunctorIllbZZZNS0_23logical_and_kernel_cudaERNS_14TensorIteratorEENKUlvE0_clEvENKUlvE2_clEvEUlllE_EEEEvRNS_18TensorIteratorBaseERKT_EUliE_EEviT1_)
        /*38e4*/ 	.word	0x00000000


	//----- nvinfo : EIATTR_MIN_STACK_SIZE
	.align		4
.L_2468:
        /*38e8*/ 	.byte	0x04, 0x12
        /*38ea*/ 	.short	(.L_2470 - .L_2469)
	.align		4
.L_2469:
        /*38ec*/ 	.word	index@(_ZN2at6native27unrolled_elementwise_kernelINS0_13BinaryFunctorIllbZZZNS0_23logical_and_kernel_cudaERNS_14TensorIteratorEENKUlvE0_clEvENKUlvE2_clEvEUlllE_EESt5arrayIPcLm3EELi4E23TrivialOffsetCalculatorILi2EjESC_ILi1EjENS0_6memory15LoadWithoutCastENSF_16StoreWithoutCastEEEviT_T0_T2_T3_T4_T5_)
        /*38f0*/ 	.word	0x00000000


	//----- nvinfo : EIATTR_MIN_STACK_SIZE
	.align		4
.L_2470:
        /*38f4*/ 	.byte	0x04, 0x12
        /*38f6*/ 	.short	(.L_2472 - .L_2471)
	.align		4
.L_2471:
        /*38f8*/ 	.word	index@(_ZN2at6native29vectorized_elementwise_kernelILi2ENS0_13BinaryFunctorIllbZZZNS0_23logical_and_kernel_cudaERNS_14TensorIteratorEENKUlvE0_clEvENKUlvE2_clEvEUlllE_EESt5arrayIPcLm3EEEEviT0_T1_)
        /*38fc*/ 	.word	0x00000000


	//----- nvinfo : EIATTR_MIN_STACK_SIZE
	.align		4
.L_2472:
        /*3900*/ 	.byte	0x04, 0x12
        /*3902*/ 	.short	(.L_2474 - .L_2473)
	.align		4
.L_2473:
        /*3904*/ 	.word	index@(_ZN2at6native29vectorized_elementwise_kernelILi4ENS0_13BinaryFunctorIllbZZZNS0_23logical_and_kernel_cudaERNS_14TensorIteratorEENKUlvE0_clEvENKUlvE2_clEvEUlllE_EESt5arrayIPcLm3EEEEviT0_T1_)
        /*3908*/ 	.word	0x00000000


	//----- nvinfo : EIATTR_MIN_STACK_SIZE
	.align		4
.L_2474:
        /*390c*/ 	.byte	0x04, 0x12
        /*390e*/ 	.short	(.L_2476 - .L_2475)
	.align		4
.L_2475:
        /*3910*/ 	.word	index@(_ZN2at6native29vectorized_elementwise_kernelILi8ENS0_13BinaryFunctorIllbZZZNS0_23logical_and_kernel_cudaERNS_14TensorIteratorEENKUlvE0_clEvENKUlvE2_clEvEUlllE_EESt5arrayIPcLm3EEEEviT0_T1_)
        /*3914*/ 	.word	0x00000000


	//----- nvinfo : EIATTR_MIN_STACK_SIZE
	.align		4
.L_2476:
        /*3918*/ 	.byte	0x04, 0x12
        /*391a*/ 	.short	(.L_2478 - .L_2477)
	.align		4
.L_2477:
        /*391c*/ 	.word	index@(_ZN2at6native18elementwise_kernelILi128ELi4EZNS0_15gpu_kernel_implINS0_13AUnaryFunctorIiibZZZNS0_23logical_and_kernel_cudaERNS_14TensorIteratorEENKUlvE0_clEvENKUlvE1_clEvEUliiE_EEEEvRNS_18TensorIteratorBaseERKT_EUliE_EEviT1_)
        /*3920*/ 	.word	0x00000000


	//----- nvinfo : EIATTR_MIN_STACK_SIZE
	.align		4
.L_2478:
        /*3924*/ 	.byte	0x04, 0x12
        /*3926*/ 	.short	(.L_2480 - .L_2479)
	.align		4
.L_2479:
        /*3928*/ 	.word	index@(_ZN2at6native27unrolled_elementwise_kernelINS0_13AUnaryFunctorIiibZZZNS0_23logical_and_kernel_cudaERNS_14TensorIteratorEENKUlvE0_clEvENKUlvE1_clEvEUliiE_EESt5arrayIPcLm2EELi4E23TrivialOffsetCalculatorILi1EjESD_NS0_6memory12LoadWithCastILi1EEENSE_13StoreWithCastILi1EEEEEviT_T0_T2_T3_T4_T5_)
        /*392c*/ 	.word	0x00000000


	//----- nvinfo : EIATTR_MIN_STACK_SIZE
	.align		4
.L_2480:
        /*3930*/ 	.byte	0x04, 0x12
        /*3932*/ 	.short	(.L_2482 - .L_2481)
	.align		4
.L_2481:
        /*3934*/ 	.word	index@(_ZN2at6native18elementwise_kernelILi128ELi4EZNS0_22gpu_kernel_impl_nocastINS0_13AUnaryFunctorIiibZZZNS0_23logical_and_kernel_cudaERNS_14TensorIteratorEENKUlvE0_clEvENKUlvE1_clEvEUliiE_EEEEvRNS_18TensorIteratorBaseERKT_EUliE_EEviT1_)
        /*3938*/ 	.word	0x00000000


	//----- nvinfo : EIATTR_MIN_STACK_SIZE
	.align		4
.L_2482:
        /*393c*/ 	.byte	0x04, 0x12
        /*393e*/ 	.short	(.L_2484 - .L_2483)
	.align		4
.L_2483:
        /*3940*/ 	.word	index@(_ZN2at6native27unrolled_elementwise_kernelINS0_13AUnaryFunctorIiibZZZNS0_23logical_and_kernel_cudaERNS_14TensorIteratorEENKUlvE0_clEvENKUlvE1_clEvEUliiE_EESt5arrayIPcLm2EELi4E23TrivialOffsetCalculatorILi1EjESD_NS0_6memory15LoadWithoutCastENSE_16StoreWithoutCastEEEviT_T0_T2_T3_T4_T5_)
        /*3944*/ 	.word	0x00000000


	//----- nvinfo : EIATTR_MIN_STACK_SIZE
	.align		4
.L_2484:
        /*3948*/ 	.byte	0x04, 0x12
        /*394a*/ 	.short	(.L_2486 - .L_2485)
	.align		4
.L_2485:
        /*394c*/ 	.word	index@(_ZN2at6native29vectorized_elementwise_kernelILi2ENS0_13AUnaryFunctorIiibZZZNS0_23logical_and_kernel_cudaERNS_14TensorIteratorEENKUlvE0_clEvENKUlvE1_clEvEUliiE_EESt5arrayIPcLm2EEEEviT0_T1_)
        /*3950*/ 	.word	0x00000000


	//----- nvinfo : EIATTR_MIN_STACK_SIZE
	.align		4
.L_2486:
        /*3954*/ 	.byte	0x04, 0x12
        /*3956*/ 	.short	(.L_2488 - .L_2487)
	.align		4
.L_2487:
        /*3958*/ 	.word	index@(_ZN2at6native29vectorized_elementwise_kernelILi4ENS0_13AUnaryFunctorIiibZZZNS0_23logical_and_kernel_cudaERNS_14TensorIteratorEENKUlvE0_clEvENKUlvE1_clEvEUliiE_EESt5arrayIPcLm2EEEEviT0_T1_)
        /*395c*/ 	.word	0x00000000


	//----- nvinfo : EIATTR_MIN_STACK_SIZE
	.align		4
.L_2488:
        /*3960*/ 	.byte	0x04, 0x12
        /*3962*/ 	.short	(.L_2490 - .L_2489)
	.align		4
.L_2489:
        /*3964*/ 	.word	index@(_ZN2at6native29vectorized_elementwise_kernelILi8ENS0_13AUnaryFunctorIiibZZZNS0_23logical_and_kernel_cudaERNS_14TensorIteratorEENKUlvE0_clEvENKUlvE1_clEvEUliiE_EESt5arrayIPcLm2EEEEviT0_T1_)
        /*3968*/ 	.word	0x00000000


	//----- nvinfo : EIATTR_MIN_STACK_SIZE
	.align		4
.L_2490:
        /*396c*/ 	.byte	0x04, 0x12
        /*396e*/ 	.short	(.L_2492 - .L_2491)
	.align		4
.L_2491:
        /*3970*/ 	.word	index@(_ZN2at6native18elementwise_kernelILi128ELi4EZNS0_15gpu_kernel_implINS0_13BinaryFunctorIiibZZZNS0_23logical_and_kernel_cudaERNS_14TensorIteratorEENKUlvE0_clEvENKUlvE1_clEvEUliiE_EEEEvRNS_18TensorIteratorBaseERKT_EUliE_EEviT1_)
        /*3974*/ 	.word	0x00000000


	//----- nvinfo : EIATTR_MIN_STACK_SIZE
	.align		4
.L_2492:
        /*3978*/ 	.byte	0x04, 0x12
        /*397a*/ 	.short	(.L_2494 - .L_2493)
	.align		4
.L_2493:
        /*397c*/ 	.word	index@(_ZN2at6native27unrolled_elementwise_kernelINS0_13BinaryFunctorIiibZZZNS0_23logical_and_kernel_cudaERNS_14TensorIteratorEENKUlvE0_clEvENKUlvE1_clEvEUliiE_EESt5arrayIPcLm3EELi4E23TrivialOffsetCalculatorILi2EjESC_ILi1EjENS0_6memory12LoadWithCastILi2EEENSF_13StoreWithCastILi1EEEEEviT_T0_T2_T3_T4_T5_)
        /*3980*/ 	.word	0x00000000


	//----- nvinfo : EIATTR_MIN_STACK_SIZE
	.align		4
.L_2494:
        /*3984*/ 	.byte	0x04, 0x12
        /*3986*/ 	.short	(.L_2496 - .L_2495)
	.align		4
.L_2495:
        /*3988*/ 	.word	index@(_ZN2at6native18elementwise_kernelILi128ELi4EZNS0_22gpu_kernel_impl_nocastINS0_13BinaryFunctorIiibZZZNS0_23logical_and_kernel_cudaERNS_14TensorIteratorEENKUlvE0_clEvENKUlvE1_clEvEUliiE_EEEEvRNS_18TensorIteratorBaseERKT_EUliE_EEviT1_)
        /*398c*/ 	.word	0x00000000


	//----- nvinfo : EIATTR_MIN_STACK_SIZE
	.align		4
.L_2496:
        /*3990*/ 	.byte	0x04, 0x12
        /*3992*/ 	.short	(.L_2498 - .L_2497)
	.align		4
.L_2497:
        /*3994*/ 	.word	index@(_ZN2at6native27unrolled_elementwise_kernelINS0_13BinaryFunctorIiibZZZNS0_23logical_and_kernel_cudaERNS_14TensorIteratorEENKUlvE0_clEvENKUlvE1_clEvEUliiE_EESt5arrayIPcLm3EELi4E23TrivialOffsetCalculatorILi2EjESC_ILi1EjENS0_6memory15LoadWithoutCastENSF_16StoreWithoutCastEEEviT_T0_T2_T3_T4_T5_)
        /*3998*/ 	.word	0x00000000


	//----- nvinfo : EIATTR_MIN_STACK_SIZE
	.align		4
.L_2498:
        /*399c*/ 	.byte	0x04, 0x12
        /*399e*/ 	.short	(.L_2500 - .L_2499)
	.align		4
.L_2499:
        /*39a0*/ 	.word	index@(_ZN2at6native29vectorized_elementwise_kernelILi2ENS0_13BinaryFunctorIiibZZZNS0_23logical_and_kernel_cudaERNS_14TensorIteratorEENKUlvE0_clEvENKUlvE1_clEvEUliiE_EESt5arrayIPcLm3EEEEviT0_T1_)
        /*39a4*/ 	.word	0x00000000


	//----- nvinfo : EIATTR_MIN_STACK_SIZE
	.align		4
.L_2500:
        /*39a8*/ 	.byte	0x04, 0x12
        /*39aa*/ 	.short	(.L_2502 - .L_2501)
	.align		4
.L_2501:
        /*39ac*/ 	.word	index@(_ZN2at6native29vectorized_elementwise_kernelILi4ENS0_13BinaryFunctorIiibZZZNS0_23logical_and_kernel_cudaERNS_14TensorIteratorEENKUlvE0_clEvENKUlvE1_clEvEUliiE_EESt5arrayIPcLm3EEEEviT0_T1_)
        /*39b0*/ 	.word	0x00000000


	//----- nvinfo : EIATTR_MIN_STACK_SIZE
	.align		4
.L_2502:
        /*39b4*/ 	.byte	0x04, 0x12
        /*39b6*/ 	.short	(.L_2504 - .L_2503)
	.align		4
.L_2503:
        /*39b8*/ 	.word	index@(_ZN2at6native29vectorized_elementwise_kernelILi8ENS0_13BinaryFunctorIiibZZZNS0_23logical_and_kernel_cudaERNS_14TensorIteratorEENKUlvE0_clEvENKUlvE1_clEvEUliiE_EESt5arrayIPcLm3EEEEviT0_T1_)
        /*39bc*/ 	.word	0x00000000


	//----- nvinfo : EIATTR_MIN_STACK_SIZE
	.align		4
.L_2504:
        /*39c0*/ 	.byte	0x04, 0x12
        /*39c2*/ 	.short	(.L_2506 - .L_2505)
	.align		4
.L_2505:
        /*39c4*/ 	.word	index@(_ZN2at6native18elementwise_kernelILi128ELi4EZNS0_15gpu_kernel_implINS0_13AUnaryFunctorIaabZZZNS0_23logical_and_kernel_cudaERNS_14TensorIteratorEENKUlvE0_clEvENKUlvE0_clEvEUlaaE_EEEEvRNS_18TensorIteratorBaseERKT_EUliE_EEviT1_)
        /*39c8*/ 	.word	0x00000000


	//----- nvinfo : EIATTR_MIN_STACK_SIZE
	.align		4
.L_2506:
        /*39cc*/ 	.byte	0x04, 0x12
        /*39ce*/ 	.short	(.L_2508 - .L_2507)
	.align		4
.L_2507:
        /*39d0*/ 	.word	index@(_ZN2at6native27unrolled_elementwise_kernelINS0_13AUnaryFunctorIaabZZZNS0_23logical_and_kernel_cudaERNS_14TensorIteratorEENKUlvE0_clEvENKUlvE0_clEvEUlaaE_EESt5arrayIPcLm2EELi4E23TrivialOffsetCalculatorILi1EjESD_NS0_6memory12LoadWithCastILi1EEENSE_13StoreWithCastILi1EEEEEviT_T0_T2_T3_T4_T5_)
        /*39d4*/ 	.word	0x00000000


	//----- nvinfo : EIATTR_MIN_STACK_SIZE
	.align		4
.L_2508:
        /*39d8*/ 	.byte	0x04, 0x12
        /*39da*/ 	.short	(.L_2510 - .L_2509)
	.align		4
.L_2509:
        /*39dc*/ 	.word	index@(_ZN2at6native18elementwise_kernelILi128ELi4EZNS0_22gpu_kernel_impl_nocastINS0_13AUnaryFunctorIaabZZZNS0_23logical_and_kernel_cudaERNS_14TensorIteratorEENKUlvE0_clEvENKUlvE0_clEvEUlaaE_EEEEvRNS_18TensorIteratorBaseERKT_EUliE_EEviT1_)
        /*39e0*/ 	.word	0x00000000


	//----- nvinfo : EIATTR_MIN_STACK_SIZE
	.align		4
.L_2510:
        /*39e4*/ 	.byte	0x04, 0x12
        /*39e6*/ 	.short	(.L_2512 - .L_2511)
	.align		4
.L_2511:
        /*39e8*/ 	.word	index@(_ZN2at6native27unrolled_elementwise_kernelINS0_13AUnaryFunctorIaabZZZNS0_23logical_and_kernel_cudaERNS_14TensorIteratorEENKUlvE0_clEvENKUlvE0_clEvEUlaaE_EESt5arrayIPcLm2EELi4E23TrivialOffsetCalculatorILi1EjESD_NS0_6memory15LoadWithoutCastENSE_16StoreWithoutCastEEEviT_T0_T2_T3_T4_T5_)
        /*39ec*/ 	.word	0x00000000


	//----- nvinfo : EIATTR_MIN_STACK_SIZE
	.align		4
.L_2512:
        /*39f0*/ 	.byte	0x04, 0x12
        /*39f2*/ 	.short	(.L_2514 - .L_2513)
	.align		4
.L_2513:
        /*39f4*/ 	.word	index@(_ZN2at6native29vectorized_elementwise_kernelILi2ENS0_13AUnaryFunctorIaabZZZNS0_23logical_and_kernel_cudaERNS_14TensorIteratorEENKUlvE0_clEvENKUlvE0_clEvEUlaaE_EESt5arrayIPcLm2EEEEviT0_T1_)
        /*39f8*/ 	.word	0x00000000


	//----- nvinfo : EIATTR_MIN_STACK_SIZE
	.align		4
.L_2514:
        /*39fc*/ 	.byte	0x04, 0x12
        /*39fe*/ 	.short	(.L_2516 - .L_2515)
	.align		4
.L_2515:
        /*3a00*/ 	.word	index@(_ZN2at6native29vectorized_elementwise_kernelILi4ENS0_13AUnaryFunctorIaabZZZNS0_23logical_and_kernel_cudaERNS_14TensorIteratorEENKUlvE0_clEvENKUlvE0_clEvEUlaaE_EESt5arrayIPcLm2EEEEviT0_T1_)
        /*3a04*/ 	.word	0x00000000


	//----- nvinfo : EIATTR_MIN_STACK_SIZE
	.align		4
.L_2516:
        /*3a08*/ 	.byte	0x04, 0x12
        /*3a0a*/ 	.short	(.L_2518 - .L_2517)
	.align		4
.L_2517:
        /*3a0c*/ 	.word	index@(_ZN2at6native29vectorized_elementwise_kernelILi8ENS0_13AUnaryFunctorIaabZZZNS0_23logical_and_kernel_cudaERNS_14TensorIteratorEENKUlvE0_clEvENKUlvE0_clEvEUlaaE_EESt5arrayIPcLm2EEEEviT0_T1_)
        /*3a10*/ 	.word	0x00000000


	//----- nvinfo : EIATTR_MIN_STACK_SIZE
	.align		4
.L_2518:
        /*3a14*/ 	.byte	0x04, 0x12
        /*3a16*/ 	.short	(.L_2520 - .L_2519)
	.align		4
.L_2519:
        /*3a18*/ 	.word	index@(_ZN2at6native18elementwise_kernelILi128ELi4EZNS0_15gpu_kernel_implINS0_13BinaryFunctorIaabZZZNS0_23logical_and_kernel_cudaERNS_14TensorIteratorEENKUlvE0_clEvENKUlvE0_clEvEUlaaE_EEEEvRNS_18TensorIteratorBaseERKT_EUliE_EEviT1_)
        /*3a1c*/ 	.word	0x00000000


	//----- nvinfo : EIATTR_MIN_STACK_SIZE
	.align		4
.L_2520:
        /*3a20*/ 	.byte	0x04, 0x12
        /*3a22*/ 	.short	(.L_2522 - .L_2521)
	.align		4
.L_2521:
        /*3a24*/ 	.word	index@(_ZN2at6native27unrolled_elementwise_kernelINS0_13BinaryFunctorIaabZZZNS0_23logical_and_kernel_cudaERNS_14TensorIteratorEENKUlvE0_clEvENKUlvE0_clEvEUlaaE_EESt5arrayIPcLm3EELi4E23TrivialOffsetCalculatorILi2EjESC_ILi1EjENS0_6memory12LoadWithCastILi2EEENSF_13StoreWithCastILi1EEEEEviT_T0_T2_T3_T4_T5_)
        /*3a28*/ 	.word	0x00000000


	//----- nvinfo : EIATTR_MIN_STACK_SIZE
	.align		4
.L_2522:
        /*3a2c*/ 	.byte	0x04, 0x12
        /*3a2e*/ 	.short	(.L_2524 - .L_2523)
	.align		4
.L_2523:
        /*3a30*/ 	.word	index@(_ZN2at6native18elementwise_kernelILi128ELi4EZNS0_22gpu_kernel_impl_nocastINS0_13BinaryFunctorIaabZZZNS0_23logical_and_kernel_cudaERNS_14TensorIteratorEENKUlvE0_clEvENKUlvE0_clEvEUlaaE_EEEEvRNS_18TensorIteratorBaseERKT_EUliE_EEviT1_)
        /*3a34*/ 	.word	0x00000000


	//----- nvinfo : EIATTR_MIN_STACK_SIZE
	.align		4
.L_2524:
        /*3a38*/ 	.byte	0x04, 0x12
        /*3a3a*/ 	.short	(.L_2526 - .L_2525)
	.align		4
.L_2525:
        /*3a3c*/ 	.word	index@(_ZN2at6native27unrolled_elementwise_kernelINS0_13BinaryFunctorIaabZZZNS0_23logical_and_kernel_cudaERNS_14TensorIteratorEENKUlvE0_clEvENKUlvE0_clEvEUlaaE_EESt5arrayIPcLm3EELi4E23TrivialOffsetCalculatorILi2EjESC_ILi1EjENS0_6memory15LoadWithoutCastENSF_16StoreWithoutCastEEEviT_T0_T2_T3_T4_T5_)
        /*3a40*/ 	.word	0x00000000


	//----- nvinfo : EIATTR_MIN_STACK_SIZE
	.align		4
.L_2526:
        /*3a44*/ 	.byte	0x04, 0x12
        /*3a46*/ 	.short	(.L_2528 - .L_2527)
	.align		4
.L_2527:
        /*3a48*/ 	.word	index@(_ZN2at6native29vectorized_elementwise_kernelILi2ENS0_13BinaryFunctorIaabZZZNS0_23logical_and_kernel_cudaERNS_14TensorIteratorEENKUlvE0_clEvENKUlvE0_clEvEUlaaE_EESt5arrayIPcLm3EEEEviT0_T1_)
        /*3a4c*/ 	.word	0x00000000


	//----- nvinfo : EIATTR_MIN_STACK_SIZE
	.align		4
.L_2528:
        /*3a50*/ 	.byte	0x04, 0x12
        /*3a52*/ 	.short	(.L_2530 - .L_2529)
	.align		4
.L_2529:
        /*3a54*/ 	.word	index@(_ZN2at6native29vectorized_elementwise_kernelILi4ENS0_13BinaryFunctorIaabZZZNS0_23logical_and_kernel_cudaERNS_14TensorIteratorEENKUlvE0_clEvENKUlvE0_clEvEUlaaE_EESt5arrayIPcLm3EEEEviT0_T1_)
        /*3a58*/ 	.word	0x00000000


	//----- nvinfo : EIATTR_MIN_STACK_SIZE
	.align		4
.L_2530:
        /*3a5c*/ 	.byte	0x04, 0x12
        /*3a5e*/ 	.short	(.L_2532 - .L_2531)
	.align		4
.L_2531:
        /*3a60*/ 	.word	index@(_ZN2at6native29vectorized_elementwise_kernelILi8ENS0_13BinaryFunctorIaabZZZNS0_23logical_and_kernel_cudaERNS_14TensorIteratorEENKUlvE0_clEvENKUlvE0_clEvEUlaaE_EESt5arrayIPcLm3EEEEviT0_T1_)
        /*3a64*/ 	.word	0x00000000


	//----- nvinfo : EIATTR_MIN_STACK_SIZE
	.align		4
.L_2532:
        /*3a68*/ 	.byte	0x04, 0x12
        /*3a6a*/ 	.short	(.L_2534 - .L_2533)
	.align		4
.L_2533:
        /*3a6c*/ 	.word	index@(_ZN2at6native18elementwise_kernelILi128ELi4EZNS0_15gpu_kernel_implINS0_13AUnaryFunctorIhhbZZZNS0_23logical_and_kernel_cudaERNS_14TensorIteratorEENKUlvE0_clEvENKUlvE_clEvEUlhhE_EEEEvRNS_18TensorIteratorBaseERKT_EUliE_EEviT1_)
        /*3a70*/ 	.word	0x00000000


	//----- nvinfo : EIATTR_MIN_STACK_SIZE
	.align		4
.L_2534:
        /*3a74*/ 	.byte	0x04, 0x12
        /*3a76*/ 	.short	(.L_2536 - .L_2535)
	.align		4
.L_2535:
        /*3a78*/ 	.word	index@(_ZN2at6native27unrolled_elementwise_kernelINS0_13AUnaryFunctorIhhbZZZNS0_23logical_and_kernel_cudaERNS_14TensorIteratorEENKUlvE0_clEvENKUlvE_clEvEUlhhE_EESt5arrayIPcLm2EELi4E23TrivialOffsetCalculatorILi1EjESD_NS0_6memory12LoadWithCastILi1EEENSE_13StoreWithCastILi1EEEEEviT_T0_T2_T3_T4_T5_)
        /*3a7c*/ 	.word	0x00000000


	//----- nvinfo : EIATTR_MIN_STACK_SIZE
	.align		4
.L_2536:
        /*3a80*/ 	.byte	0x04, 0x12
        /*3a82*/ 	.short	(.L_2538 - .L_2537)
	.align		4
.L_2537:
        /*3a84*/ 	.word	index@(_ZN2at6native18elementwise_kernelILi128ELi4EZNS0_22gpu_kernel_impl_nocastINS0_13AUnaryFunctorIhhbZZZNS0_23logical_and_kernel_cudaERNS_14TensorIteratorEENKUlvE0_clEvENKUlvE_clEvEUlhhE_EEEEvRNS_18TensorIteratorBaseERKT_EUliE_EEviT1_)
        /*3a88*/ 	.word	0x00000000


	//----- nvinfo : EIATTR_MIN_STACK_SIZE
	.align		4
.L_2538:
        /*3a8c*/ 	.byte	0x04, 0x12
        /*3a8e*/ 	.short	(.L_2540 - .L_2539)
	.align		4
.L_2539:
        /*3a90*/ 	.word	index@(_ZN2at6native27unrolled_elementwise_kernelINS0_13AUnaryFunctorIhhbZZZNS0_23logical_and_kernel_cudaERNS_14TensorIteratorEENKUlvE0_clEvENKUlvE_clEvEUlhhE_EESt5arrayIPcLm2EELi4E23TrivialOffsetCalculatorILi1EjESD_NS0_6memory15LoadWithoutCastENSE_16StoreWithoutCastEEEviT_T0_T2_T3_T4_T5_)
        /*3a94*/ 	.word	0x00000000


	//----- nvinfo : EIATTR_MIN_STACK_SIZE
	.align		4
.L_2540:
        /*3a98*/ 	.byte	0x04, 0x12
        /*3a9a*/ 	.short	(.L_2542 - .L_2541)
	.align		4
.L_2541:
        /*3a9c*/ 	.word	index@(_ZN2at6native29vectorized_elementwise_kernelILi2ENS0_13AUnaryFunctorIhhbZZZNS0_23logical_and_kernel_cudaERNS_14TensorIteratorEENKUlvE0_clEvENKUlvE_clEvEUlhhE_EESt5arrayIPcLm2EEEEviT0_T1_)
        /*3aa0*/ 	.word	0x00000000


	//----- nvinfo : EIATTR_MIN_STACK_SIZE
	.align		4
.L_2542:
        /*3aa4*/ 	.byte	0x04, 0x12
        /*3aa6*/ 	.short	(.L_2544 - .L_2543)
	.align		4
.L_2543:
        /*3aa8*/ 	.word	index@(_ZN2at6native29vectorized_elementwise_kernelILi4ENS0_13AUnaryFunctorIhhbZZZNS0_23logical_and_kernel_cudaERNS_14TensorIteratorEENKUlvE0_clEvENKUlvE_clEvEUlhhE_EESt5arrayIPcLm2EEEEviT0_T1_)
        /*3aac*/ 	.word	0x00000000


	//----- nvinfo : EIATTR_MIN_STACK_SIZE
	.align		4
.L_2544:
        /*3ab0*/ 	.byte	0x04, 0x12
        /*3ab2*/ 	.short	(.L_2546 - .L_2545)
	.align		4
.L_2545:
        /*3ab4*/ 	.word	index@(_ZN2at6native29vectorized_elementwise_kernelILi8ENS0_13AUnaryFunctorIhhbZZZNS0_23logical_and_kernel_cudaERNS_14TensorIteratorEENKUlvE0_clEvENKUlvE_clEvEUlhhE_EESt5arrayIPcLm2EEEEviT0_T1_)
        /*3ab8*/ 	.word	0x00000000


	//----- nvinfo : EIATTR_MIN_STACK_SIZE
	.align		4
.L_2546:
        /*3abc*/ 	.byte	0x04, 0x12
        /*3abe*/ 	.short	(.L_2548 - .L_2547)
	.align		4
.L_2547:
        /*3ac0*/ 	.word	index@(_ZN2at6native18elementwise_kernelILi128ELi4EZNS0_15gpu_kernel_implINS0_13BinaryFunctorIhhbZZZNS0_23logical_and_kernel_cudaERNS_14TensorIteratorEENKUlvE0_clEvENKUlvE_clEvEUlhhE_EEEEvRNS_18TensorIteratorBaseERKT_EUliE_EEviT1_)
        /*3ac4*/ 	.word	0x00000000


	//----- nvinfo : EIATTR_MIN_STACK_SIZE
	.align		4
.L_2548:
        /*3ac8*/ 	.byte	0x04, 0x12
        /*3aca*/ 	.short	(.L_2550 - .L_2549)
	.align		4
.L_2549:
        /*3acc*/ 	.word	index@(_ZN2at6native27unrolled_elementwise_kernelINS0_13BinaryFunctorIhhbZZZNS0_23logical_and_kernel_cudaERNS_14TensorIteratorEENKUlvE0_clEvENKUlvE_clEvEUlhhE_EESt5arrayIPcLm3EELi4E23TrivialOffsetCalculatorILi2EjESC_ILi1EjENS0_6memory12LoadWithCastILi2EEENSF_13StoreWithCastILi1EEEEEviT_T0_T2_T3_T4_T5_)
        /*3ad0*/ 	.word	0x00000000


	//----- nvinfo : EIATTR_MIN_STACK_SIZE
	.align		4
.L_2550:
        /*3ad4*/ 	.byte	0x04, 0x12
        /*3ad6*/ 	.short	(.L_2552 - .L_2551)
	.align		4
.L_2551:
        /*3ad8*/ 	.word	index@(_ZN2at6native18elementwise_kernelILi128ELi4EZNS0_22gpu_kernel_impl_nocastINS0_13BinaryFunctorIhhbZZZNS0_23logical_and_kernel_cudaERNS_14TensorIteratorEENKUlvE0_clEvENKUlvE_clEvEUlhhE_EEEEvRNS_18TensorIteratorBaseERKT_EUliE_EEviT1_)
        /*3adc*/ 	.word	0x00000000


	//----- nvinfo : EIATTR_MIN_STACK_SIZE
	.align		4
.L_2552:
        /*3ae0*/ 	.byte	0x04, 0x12
        /*3ae2*/ 	.short	(.L_2554 - .L_2553)
	.align		4
.L_2553:
        /*3ae4*/ 	.word	index@(_ZN2at6native27unrolled_elementwise_kernelINS0_13BinaryFunctorIhhbZZZNS0_23logical_and_kernel_cudaERNS_14TensorIteratorEENKUlvE0_clEvENKUlvE_clEvEUlhhE_EESt5arrayIPcLm3EELi4E23TrivialOffsetCalculatorILi2EjESC_ILi1EjENS0_6memory15LoadWithoutCastENSF_16StoreWithoutCastEEEviT_T0_T2_T3_T4_T5_)
        /*3ae8*/ 	.word	0x00000000


	//----- nvinfo : EIATTR_MIN_STACK_SIZE
	.align		4
.L_2554:
        /*3aec*/ 	.byte	0x04, 0x12
        /*3aee*/ 	.short	(.L_2556 - .L_2555)
	.align		4
.L_2555:
        /*3af0*/ 	.word	index@(_ZN2at6native29vectorized_elementwise_kernelILi2ENS0_13BinaryFunctorIhhbZZZNS0_23logical_and_kernel_cudaERNS_14TensorIteratorEENKUlvE0_clEvENKUlvE_clEvEUlhhE_EESt5arrayIPcLm3EEEEviT0_T1_)
        /*3af4*/ 	.word	0x00000000


	//----- nvinfo : EIATTR_MIN_STACK_SIZE
	.align		4
.L_2556:
        /*3af8*/ 	.byte	0x04, 0x12
        /*3afa*/ 	.short	(.L_2558 - .L_2557)
	.align		4
.L_2557:
        /*3afc*/ 	.word	index@(_ZN2at6native29vectorized_elementwise_kernelILi4ENS0_13BinaryFunctorIhhbZZZNS0_23logical_and_kernel_cudaERNS_14TensorIteratorEENKUlvE0_clEvENKUlvE_clEvEUlhhE_EESt5arrayIPcLm3EEEEviT0_T1_)
        /*3b00*/ 	.word	0x00000000


	//----- nvinfo : EIATTR_MIN_STACK_SIZE
	.align		4
.L_2558:
        /*3b04*/ 	.byte	0x04, 0x12
        /*3b06*/ 	.short	(.L_2560 - .L_2559)
	.align		4
.L_2559:
        /*3b08*/ 	.word	index@(_ZN2at6native29vectorized_elementwise_kernelILi8ENS0_13BinaryFunctorIhhbZZZNS0_23logical_and_kernel_cudaERNS_14TensorIteratorEENKUlvE0_clEvENKUlvE_clEvEUlhhE_EESt5arrayIPcLm3EEEEviT0_T1_)
        /*3b0c*/ 	.word	0x00000000
.L_2560:


//--------------------- .nv.compat                --------------------------
	.section	.nv.compat,"",@"SHT_CUDA_COMPAT_INFO"
	.align	4
        /*0000*/ 	.byte	0x02, 0x09, 0x01, 0x00, 0x02, 0x02, 0x01, 0x00, 0x02, 0x05, 0x05, 0x00, 0x03, 0x07, 0x01, 0x01
        /*0010*/ 	.byte	0x02, 0x03, 0x00, 0x00, 0x02, 0x06, 0x01, 0x00, 0x04, 0x0b, 0x08, 0x00, 0x01, 0x00, 0x00, 0x00
        /*0020*/ 	.byte	0x00, 0x00, 0x00, 0x00


//--------------------- .nv.info._ZN2at6native18elementwise_kernelILi128ELi4EZNS0_15gpu_kernel_implINS0_13AUnaryFunctorIN3c108BFloat16ES5_bZZZNS0_23logical_xor_kernel_cudaERNS_14TensorIteratorEENKUlvE0_clEvENKUlvE8_clEvEUlS5_S5_E_EEEEvRNS_18TensorIteratorBaseERKT_EUliE_EEviT1_ --------------------------
	.section	.nv.info._ZN2at6native18elementwise_kernelILi128ELi4EZNS0_15gpu_kernel_implINS0_13AUnaryFunctorIN3c108BFloat16ES5_bZZZNS0_23logical_xor_kernel_cudaERNS_14TensorIteratorEENKUlvE0_clEvENKUlvE8_clEvEUlS5_S5_E_EEEEvRNS_18TensorIteratorBaseERKT_EUliE_EEviT1_,"",@"SHT_CUDA_INFO"
	.sectionflags	@""
	.align	4


	//----- nvinfo : EIATTR_CUDA_API_VERSION
	.align		4
        /*0000*/ 	.byte	0x04, 0x37
        /*0002*/ 	.short	(.L_2562 - .L_2561)
.L_2561:
        /*0004*/ 	.word	0x00000082


	//----- nvinfo : EIATTR_KPARAM_INFO
	.align		4
.L_2562:
        /*0008*/ 	.byte	0x04, 0x17
        /*000a*/ 	.short	(.L_2564 - .L_2563)
.L_2563:
        /*000c*/ 	.word	0x00000000
        /*0010*/ 	.short	0x0001
        /*0012*/ 	.short	0x0008
        /*0014*/ 	.byte	0x00, 0xf0, 0x61, 0x08


	//----- nvinfo : EIATTR_KPARAM_INFO
	.align		4
.L_2564:
        /*0018*/ 	.byte	0x04, 0x17
        /*001a*/ 	.short	(.L_2566 - .L_2565)
.L_2565:
        /*001c*/ 	.word	0x00000000
        /*0020*/ 	.short	0x0000
        /*0022*/ 	.short	0x0000
        /*0024*/ 	.byte	0x00, 0xf0, 0x11, 0x00


	//----- nvinfo : EIATTR_SPARSE_MMA_MASK
	.align		4
.L_2566:
        /*0028*/ 	.byte	0x03, 0x50
        /*002a*/ 	.short	0x0000


	//----- nvinfo : EIATTR_MAXREG_COUNT
	.align		4
        /*002c*/ 	.byte	0x03, 0x1b
        /*002e*/ 	.short	0x0080


	//----- nvinfo : EIATTR_EXTERNS
	.align		4
        /*0030*/ 	.byte	0x04, 0x0f
        /*0032*/ 	.short	(.L_2568 - .L_2567)


	//   ....[0]....
	.align		4
.L_2567:
        /*0034*/ 	.word	index@(__assertfail)


	//----- nvinfo : EIATTR_MERCURY_ISA_VERSION
	.align		4
.L_2568:
        /*0038*/ 	.byte	0x03, 0x5f
        /*003a*/ 	.short	0x0101


	//----- nvinfo : EIATTR_VRC_CTA_INIT_COUNT
	.align		4
        /*003c*/ 	.byte	0x02, 0x4a
	.zero		1
	.zero		1


	//----- nvinfo : EIATTR_SYSCALL_OFFSETS
	.align		4
        /*0040*/ 	.byte	0x04, 0x46
        /*0042*/ 	.short	(.L_2570 - .L_2569)


	//   ....[0]....
.L_2569:
        /*0044*/ 	.word	0x00002220


	//   ....[1]....
        /*0048*/ 	.word	0x00002fb0


	//   ....[2]....
        /*004c*/ 	.word	0x00005330


	//   ....[3]....
        /*0050*/ 	.word	0x00005f10


	//   ....[4]....
        /*0054*/ 	.word	0x00008380


	//   ....[5]....
        /*0058*/ 	.word	0x00008f60


	//   ....[6]....
        /*005c*/ 	.word	0x0000b3e0


	//   ....[7]....
        /*0060*/ 	.word	0x0000bf80


	//----- nvinfo : EIATTR_EXIT_INSTR_OFFSETS
	.align		4
.L_2570:
        /*0064*/ 	.byte	0x04, 0x1c
        /*0066*/ 	.short	(.L_2572 - .L_2571)


	//   ....[0]....
.L_2571:
        /*0068*/ 	.word	0x000091f0


	//   ....[1]....
        /*006c*/ 	.word	0x0000b5a0


	//   ....[2]....
        /*0070*/ 	.word	0x0000b5c0


	//   ....[3]....
        /*0074*/ 	.word	0x0000b650


	//   ....[4]....
        /*0078*/ 	.word	0x0000b670


	//   ....[5]....
        /*007c*/ 	.word	0x0000b690


	//   ....[6]....
        /*0080*/ 	.word	0x0000b720


	//   ....[7]....
        /*0084*/ 	.word	0x0000b760


	//   ....[8]....
        /*0088*/ 	.word	0x0000b800


	//   ....[9]....
        /*008c*/ 	.word	0x0000b850


	//   ....[10]....
        /*0090*/ 	.word	0x0000b880


	//   ....[11]....
        /*0094*/ 	.word	0x0000b940


	//   ....[12]....
        /*0098*/ 	.word	0x0000ba80


	//   ....[13]....
        /*009c*/ 	.word	0x0000bbc0


	//   ....[14]....
        /*00a0*/ 	.word	0x0000bd10


	//   ....[15]....
        /*00a4*/ 	.word	0x0000bd40


	//   ....[16]....
        /*00a8*/ 	.word	0x0000bd60


	//   ....[17]....
        /*00ac*/ 	.word	0x0000bde0


	//   ....[18]....
        /*00b0*/ 	.word	0x0000be20


	//   ....[19]....
        /*00b4*/ 	.word	0x0000bf90


	//   ....[20]....
        /*00b8*/ 	.word	0x0000c070


	//   ....[21]....
        /*00bc*/ 	.word	0x0000c110


	//   ....[22]....
        /*00c0*/ 	.word	0x0000c140


	//   ....[23]....
        /*00c4*/ 	.word	0x0000c190


	//   ....[24]....
        /*00c8*/ 	.word	0x0000c1d0


	//----- nvinfo : EIATTR_MAX_THREADS
	.align		4
.L_2572:
        /*00cc*/ 	.byte	0x04, 0x05
        /*00ce*/ 	.short	(.L_2574 - .L_2573)
.L_2573:
        /*00d0*/ 	.word	0x00000080
        /*00d4*/ 	.word	0x00000001
        /*00d8*/ 	.word	0x00000001


	//----- nvinfo : EIATTR_CRS_STACK_SIZE
	.align		4
.L_2574:
        /*00dc*/ 	.byte	0x04, 0x1e
        /*00de*/ 	.short	(.L_2576 - .L_2575)
.L_2575:
        /*00e0*/ 	.word	0x00000000


	//----- nvinfo : EIATTR_CBANK_PARAM_SIZE
	.align		4
.L_2576:
        /*00e4*/ 	.byte	0x03, 0x19
        /*00e6*/ 	.short	0x0220


	//----- nvinfo : EIATTR_PARAM_CBANK
	.align		4
        /*00e8*/ 	.byte	0x04, 0x0a
        /*00ea*/ 	.short	(.L_2578 - .L_2577)
	.align		4
.L_2577:
        /*00ec*/ 	.word	index@(.nv.constant0._ZN2at6native18elementwise_kernelILi128ELi4EZNS0_15gpu_kernel_implINS0_13AUnaryFunctorIN3c108BFloat16ES5_bZZZNS0_23logical_xor_kernel_cudaERNS_14TensorIteratorEENKUlvE0_clEvENKUlvE8_clEvEUlS5_S5_E_EEEEvRNS_18TensorIteratorBaseERKT_EUliE_EEviT1_)
        /*00f0*/ 	.short	0x0380
        /*00f2*/ 	.short	0x0220


	//----- nvinfo : EIATTR_SW_WAR
	.align		4
.L_2578:
        /*00f4*/ 	.byte	0x04, 0x36
        /*00f6*/ 	.short	(.L_2580 - .L_2579)
.L_2579:
        /*00f8*/ 	.word	0x00000008
.L_2580:


//--------------------- .nv.info._ZN2at6native27unrolled_elementwise_kernelINS0_13AUnaryFunctorIN3c108BFloat16ES4_bZZZNS0_23logical_xor_kernel_cudaERNS_14TensorIteratorEENKUlvE0_clEvENKUlvE8_clEvEUlS4_S4_E_EESt5arrayIPcLm2EELi4E23TrivialOffsetCalculatorILi1EjESF_NS0_6memory12LoadWithCastILi1EEENSG_13StoreWithCastILi1EEEEEviT_T0_T2_T3_T4_T5_ --------------------------
	.section	.nv.info._ZN2at6native27unrolled_elementwise_kernelINS0_13AUnaryFunctorIN3c108BFloat16ES4_bZZZNS0_23logical_xor_kernel_cudaERNS_14TensorIteratorEENKUlvE0_clEvENKUlvE8_clEvEUlS4_S4_E_EESt5arrayIPcLm2EELi4E23TrivialOffsetCalculatorILi1EjESF_NS0_6memory12LoadWithCastILi1EEENSG_13StoreWithCastILi1EEEEEviT_T0_T2_T3_T4_T5_,"",@"SHT_CUDA_INFO"
	.sectionflags	@""
	.align	4


	//----- nvinfo : EIATTR_CUDA_API_VERSION
	.align		4
        /*0000*/ 	.byte	0x04, 0x37
        /*0002*/ 	.short	(.L_2582 - .L_2581)
.L_2581:
        /*0004*/ 	.word	0x00000082


	//----- nvinfo : EIATTR_KPARAM_INFO
	.align		4
.L_2582:
        /*0008*/ 	.byte	0x04, 0x17
        /*000a*/ 	.short	(.L_2584 - .L_2583)
.L_2583:
        /*000c*/ 	.word	0x00000000
        /*0010*/ 	.short	0x0006
        /*0012*/ 	.short	0x0024
        /*0014*/ 	.byte	0x00, 0xf0, 0x21, 0x00


	//----- nvinfo : EIATTR_KPARAM_INFO
	.align		4
.L_2584:
        /*0018*/ 	.byte	0x04, 0x17
        /*001a*/ 	.short	(.L_2586 - .L_2585)
.L_2585:
        /*001c*/ 	.word	0x00000000
        /*0020*/ 	.short	0x0005
        /*0022*/ 	.short	0x001c
        /*0024*/ 	.byte	0x00, 0xf0, 0x21, 0x00


	//----- nvinfo : EIATTR_KPARAM_INFO
	.align		4
.L_2586:
        /*0028*/ 	.byte	0x04, 0x17
        /*002a*/ 	.short	(.L_2588 - .L_2587)
.L_2587:
        /*002c*/ 	.word	0x00000000
        /*0030*/ 	.short	0x0004
        /*0032*/ 	.short	0x0019
        /*0034*/ 	.byte	0x00, 0xf0, 0x05, 0x00


	//----- nvinfo : EIATTR_KPARAM_INFO
	.align		4
.L_2588:
        /*0038*/ 	.byte	0x04, 0x17
        /*003a*/ 	.short	(.L_2590 - .L_2589)
.L_2589:
        /*003c*/ 	.word	0x00000000
        /*0040*/ 	.short	0x0003
        /*0042*/ 	.short	0x0018
        /*0044*/ 	.byte	0x00, 0xf0, 0x05, 0x00


	//----- nvinfo : EIATTR_KPARAM_INFO
	.align		4
.L_2590:
        /*0048*/ 	.byte	0x04, 0x17
        /*004a*/ 	.short	(.L_2592 - .L_2591)
.L_2591:
        /*004c*/ 	.word	0x00000000
        /*0050*/ 	.short	0x0002
        /*0052*/ 	.short	0x0008
        /*0054*/ 	.byte	0x00, 0xf0, 0x41, 0x00


	//----- nvinfo : EIATTR_KPARAM_INFO
	.align		4
.L_2592:
        /*0058*/ 	.byte	0x04, 0x17
        /*005a*/ 	.short	(.L_2594 - .L_2593)
.L_2593:
        /*005c*/ 	.word	0x00000000
        /*0060*/ 	.short	0x0001
        /*0062*/ 	.short	0x0004
        /*0064*/ 	.byte	0x00, 0xf0, 0x11, 0x00


	//----- nvinfo : EIATTR_KPARAM_INFO
	.align		4
.L_2594:
        /*0068*/ 	.byte	0x04, 0x17
        /*006a*/ 	.short	(.L_2596 - .L_2595)
.L_2595:
        /*006c*/ 	.word	0x00000000
        /*0070*/ 	.short	0x0000
        /*0072*/ 	.short	0x0000
        /*0074*/ 	.byte	0x00, 0xf0, 0x11, 0x00


	//----- nvinfo : EIATTR_SPARSE_MMA_MASK
	.align		4
.L_2596:
        /*0078*/ 	.byte	0x03, 0x50
        /*007a*/ 	.short	0x0000


	//----- nvinfo : EIATTR_MAXREG_COUNT
	.align		4
        /*007c*/ 	.byte	0x03, 0x1b
        /*007e*/ 	.short	0x00ff


	//----- nvinfo : EIATTR_EXTERNS
	.align		4
        /*0080*/ 	.byte	0x04, 0x0f
        /*0082*/ 	.short	(.L_2598 - .L_2597)


	//   ....[0]....
	.align		4
.L_2597:
        /*0084*/ 	.word	index@(__assertfail)


	//----- nvinfo : EIATTR_MERCURY_ISA_VERSION
	.align		4
.L_2598:
        /*0088*/ 	.byte	0x03, 0x5f
        /*008a*/ 	.short	0x0101


	//----- nvinfo : EIATTR_VRC_CTA_INIT_COUNT
	.align		4
        /*008c*/ 	.byte	0x02, 0x4a
	.zero		1
	.zero		1


	//----- nvinfo : EIATTR_SYSCALL_OFFSETS
	.align		4
        /*0090*/ 	.byte	0x04, 0x46
        /*0092*/ 	.short	(.L_2600 - .L_2599)


	//   ....[0]....
.L_2599:
        /*0094*/ 	.word	0x00001000


	//   ....[1]....
        /*0098*/ 	.word	0x000021e0


	//   ....[2]....
        /*009c*/ 	.word	0x00003300


	//   ....[3]....
        /*00a0*/ 	.word	0x00004330


	//   ....[4]....
        /*00a4*/ 	.word	0x000054e0


	//   ....[5]....
        /*00a8*/ 	.word	0x00006270


	//   ....[6]....
        /*00ac*/ 	.word	0x00007100


	//   ....[7]....
        /*00b0*/ 	.word	0x00007f70


	//----- nvinfo : EIATTR_EXIT_INSTR_OFFSETS
	.align		4
.L_2600:
        /*00b4*/ 	.byte	0x04, 0x1c
        /*00b6*/ 	.short	(.L_2602 - .L_2601)


	//   ....[0]....
.L_2601:
        /*00b8*/ 	.word	0x000073d0


	//   ....[1]....
        /*00bc*/ 	.word	0x00007500


	//   ....[2]....
        /*00c0*/ 	.word	0x00007520


	//   ....[3]....
        /*00c4*/ 	.word	0x000075b0


	//   ....[4]....
        /*00c8*/ 	.word	0x000075d0


	//   ....[5]....
        /*00cc*/ 	.word	0x000075f0


	//   ....[6]....
        /*00d0*/ 	.word	0x00007680


	//   ....[7]....
        /*00d4*/ 	.word	0x000076c0


	//   ....[8]....
        /*00d8*/ 	.word	0x00007760


	//   ....[9]....
        /*00dc*/ 	.word	0x000077b0


	//   ....[10]....
        /*00e0*/ 	.word	0x000077e0


	//   ....[11]....
        /*00e4*/ 	.word	0x000078a0


	//   ....[12]....
        /*00e8*/ 	.word	0x00007a10


	//   ....[13]....
        /*00ec*/ 	.word	0x00007b80


	//   ....[14]....
        /*00f0*/ 	.word	0x00007ce0


	//   ....[15]....
        /*00f4*/ 	.word	0x00007d10


	//   ....[16]....
        /*00f8*/ 	.word	0x00007d30


	//   ....[17]....
        /*00fc*/ 	.word	0x00007dd0


	//   ....[18]....
        /*0100*/ 	.word	0x00007e10


	//   ....[19]....
        /*0104*/ 	.word	0x00007f80


	//   ....[20]....
        /*0108*/ 	.word	0x00008090


	//   ....[21]....
        /*010c*/ 	.word	0x000081d0


	//   ....[22]....
        /*0110*/ 	.word	0x00008210


	//----- nvinfo : EIATTR_MAX_THREADS
	.align		4
.L_2602:
        /*0114*/ 	.byte	0x04, 0x05
        /*0116*/ 	.short	(.L_2604 - .L_2603)
.L_2603:
        /*0118*/ 	.word	0x00000080
        /*011c*/ 	.word	0x00000001
        /*0120*/ 	.word	0x00000001


	//----- nvinfo : EIATTR_CRS_STACK_SIZE
	.align		4
.L_2604:
        /*0124*/ 	.byte	0x04, 0x1e
        /*0126*/ 	.short	(.L_2606 - .L_2605)
.L_2605:
        /*0128*/ 	.word	0x00000000


	//----- nvinfo : EIATTR_CBANK_PARAM_SIZE
	.align		4
.L_2606:
        /*012c*/ 	.byte	0x03, 0x19
        /*012e*/ 	.short	0x002c


	//----- nvinfo : EIATTR_PARAM_CBANK
	.align		4
        /*0130*/ 	.byte	0x04, 0x0a
        /*0132*/ 	.short	(.L_2608 - .L_2607)
	.align		4
.L_2607:
        /*0134*/ 	.word	index@(.nv.constant0._ZN2at6native27unrolled_elementwise_kernelINS0_13AUnaryFunctorIN3c108BFloat16ES4_bZZZNS0_23logical_xor_kernel_cudaERNS_14TensorIteratorEENKUlvE0_clEvENKUlvE8_clEvEUlS4_S4_E_EESt5arrayIPcLm2EELi4E23TrivialOffsetCalculatorILi1EjESF_NS0_6memory12LoadWithCastILi1EEENSG_13StoreWithCastILi1EEEEEviT_T0_T2_T3_T4_T5_)
        /*0138*/ 	.short	0x0380
        /*013a*/ 	.short	0x002c


	//----- nvinfo : EIATTR_SW_WAR
	.align		4
.L_2608:
        /*013c*/ 	.byte	0x04, 0x36
        /*013e*/ 	.short	(.L_2610 - .L_2609)
.L_2609:
        /*0140*/ 	.word	0x00000008
.L_2610:


//--------------------- .nv.info._ZN2at6native18elementwise_kernelILi128ELi4EZNS0_22gpu_kernel_impl_nocastINS0_13AUnaryFunctorIN3c108BFloat16ES5_bZZZNS0_23logical_xor_kernel_cudaERNS_14TensorIteratorEENKUlvE0_clEvENKUlvE8_clEvEUlS5_S5_E_EEEEvRNS_18TensorIteratorBaseERKT_EUliE_EEviT1_ --------------------------
	.section	.nv.info._ZN2at6native18elementwise_kernelILi128ELi4EZNS0_22gpu_kernel_impl_nocastINS0_13AUnaryFunctorIN3c108BFloat16ES5_bZZZNS0_23logical_xor_kernel_cudaERNS_14TensorIteratorEENKUlvE0_clEvENKUlvE8_clEvEUlS5_S5_E_EEEEvRNS_18TensorIteratorBaseERKT_EUliE_EEviT1_,"",@"SHT_CUDA_INFO"
	.sectionflags	@""
	.align	4


	//----- nvinfo : EIATTR_CUDA_API_VERSION
	.align		4
        /*0000*/ 	.byte	0x04, 0x37
        /*0002*/ 	.short	(.L_2612 - .L_2611)
.L_2611:
        /*0004*/ 	.word	0x00000082


	//----- nvinfo : EIATTR_KPARAM_INFO
	.align		4
.L_2612:
        /*0008*/ 	.byte	0x04, 0x17
        /*000a*/ 	.short	(.L_2614 - .L_2613)
.L_2613:
        /*000c*/ 	.word	0x00000000
        /*0010*/ 	.short	0x0001
        /*0012*/ 	.short	0x0008
        /*0014*/ 	.byte	0x00, 0xf0, 0x61, 0x08


	//----- nvinfo : EIATTR_KPARAM_INFO
	.align		4
.L_2614:
        /*0018*/ 	.byte	0x04, 0x17
        /*001a*/ 	.short	(.L_2616 - .L_2615)
.L_2615:
        /*001c*/ 	.word	0x00000000
        /*0020*/ 	.short	0x0000
        /*0022*/ 	.short	0x0000
        /*0024*/ 	.byte	0x00, 0xf0, 0x11, 0x00


	//----- nvinfo : EIATTR_SPARSE_MMA_MASK
	.align		4
.L_2616:
        /*0028*/ 	.byte	0x03, 0x50
        /*002a*/ 	.short	0x0000


	//----- nvinfo : EIATTR_MAXREG_COUNT
	.align		4
        /*002c*/ 	.byte	0x03, 0x1b
        /*002e*/ 	.short	0x0080


	//----- nvinfo : EIATTR_MERCURY_ISA_VERSION
	.align		4
        /*0030*/ 	.byte	0x03, 0x5f
        /*0032*/ 	.short	0x0101


	//----- nvinfo : EIATTR_VRC_CTA_INIT_COUNT
	.align		4
        /*0034*/ 	.byte	0x02, 0x4a
	.zero		1
	.zero		1


	//----- nvinfo : EIATTR_EXIT_INSTR_OFFSETS
	.align		4
        /*0038*/ 	.byte	0x04, 0x1c
        /*003a*/ 	.short	(.L_2618 - .L_2617)


	//   ....[0]....
.L_2617:
        /*003c*/ 	.word	0x000003a0


	//   ....[1]....
        /*0040*/ 	.word	0x00000450


	//   ....[2]....
        /*0044*/ 	.word	0x00004000


	//   ....[3]....
        /*0048*/ 	.word	0x00005380


	//----- nvinfo : EIATTR_MAX_THREADS
	.align		4
.L_2618:
        /*004c*/ 	.byte	0x04, 0x05
        /*004e*/ 	.short	(.L_2620 - .L_2619)
.L_2619:
        /*0050*/ 	.word	0x00000080
        /*0054*/ 	.word	0x00000001
        /*0058*/ 	.word	0x00000001


	//----- nvinfo : EIATTR_CRS_STACK_SIZE
	.align		4
.L_2620:
        /*005c*/ 	.byte	0x04, 0x1e
        /*005e*/ 	.short	(.L_2622 - .L_2621)
.L_2621:
        /*0060*/ 	.word	0x00000000


	//----- nvinfo : EIATTR_CBANK_PARAM_SIZE
	.align		4
.L_2622:
        /*0064*/ 	.byte	0x03, 0x19
        /*0066*/ 	.short	0x0220


	//----- nvinfo : EIATTR_PARAM_CBANK
	.align		4
        /*0068*/ 	.byte	0x04, 0x0a
        /*006a*/ 	.short	(.L_2624 - .L_2623)
	.align		4
.L_2623:
        /*006c*/ 	.word	index@(.nv.constant0._ZN2at6native18elementwise_kernelILi128ELi4EZNS0_22gpu_kernel_impl_nocastINS0_13AUnaryFunctorIN3c108BFloat16ES5_bZZZNS0_23logical_xor_kernel_cudaERNS_14TensorIteratorEENKUlvE0_clEvENKUlvE8_clEvEUlS5_S5_E_EEEEvRNS_18TensorIteratorBaseERKT_EUliE_EEviT1_)
        /*0070*/ 	.short	0x0380
        /*0072*/ 	.short	0x0220


	//----- nvinfo : EIATTR_SW_WAR
	.align		4
.L_2624:
        /*0074*/ 	.byte	0x04, 0x36
        /*0076*/ 	.short	(.L_2626 - .L_2625)
.L_2625:
        /*0078*/ 	.word	0x00000008
.L_2626:


//--------------------- .nv.info._ZN2at6native27unrolled_elementwise_kernelINS0_13AUnaryFunctorIN3c108BFloat16ES4_bZZZNS0_23logical_xor_kernel_cudaERNS_14TensorIteratorEENKUlvE0_clEvENKUlvE8_clEvEUlS4_S4_E_EESt5arrayIPcLm2EELi4E23TrivialOffsetCalculatorILi1EjESF_NS0_6memory15LoadWithoutCastENSG_16StoreWithoutCastEEEviT_T0_T2_T3_T4_T5_ --------------------------
	.section	.nv.info._ZN2at6native27unrolled_elementwise_kernelINS0_13AUnaryFunctorIN3c108BFloat16ES4_bZZZNS0_23logical_xor_kernel_cudaERNS_14TensorIteratorEENKUlvE0_clEvENKUlvE8_clEvEUlS4_S4_E_EESt5arrayIPcLm2EELi4E23TrivialOffsetCalculatorILi1EjESF_NS0_6memory15LoadWithoutCastENSG_16StoreWithoutCastEEEviT_T0_T2_T3_T4_T5_,"",@"SHT_CUDA_INFO"
	.sectionflags	@""
	.align	4


	//----- nvinfo : EIATTR_CUDA_API_VERSION
	.align		4
        /*0000*/ 	.byte	0x04, 0x37
        /*0002*/ 	.short	(.L_2628 - .L_2627)
.L_2627:
        /*0004*/ 	.word	0x00000082


	//----- nvinfo : EIATTR_KPARAM_INFO
	.align		4
.L_2628:
        /*0008*/ 	.byte	0x04, 0x17
        /*000a*/ 	.short	(.L_2630 - .L_2629)
.L_2629:
        /*000c*/ 	.word	0x00000000
        /*0010*/ 	.short	0x0006
        /*0012*/ 	.short	0x001b
        /*0014*/ 	.byte	0x00, 0xf0, 0x05, 0x00


	//----- nvinfo : EIATTR_KPARAM_INFO
	.align		4
.L_2630:
        /*0018*/ 	.byte	0x04, 0x17
        /*001a*/ 	.short	(.L_2632 - .L_2631)
.L_2631:
        /*001c*/ 	.word	0x00000000
        /*0020*/ 	.short	0x0005
        /*0022*/ 	.short	0x001a
        /*0024*/ 	.byte	0x00, 0xf0, 0x05, 0x00


	//----- nvinfo : EIATTR_KPARAM_INFO
	.align		4
.L_2632:
        /*0028*/ 	.byte	0x04, 0x17
        /*002a*/ 	.short	(.L_2634 - .L_2633)
.L_2633:
        /*002c*/ 	.word	0x00000000
        /*0030*/ 	.short	0x0004
        /*0032*/ 	.short	0x0019
        /*0034*/ 	.byte	0x00, 0xf0, 0x05, 0x00


	//----- nvinfo : EIATTR_KPARAM_INFO
	.align		4
.L_2634:
        /*0038*/ 	.byte	0x04, 0x17
        /*003a*/ 	.short	(.L_2636 - .L_2635)
.L_2635:
        /*003c*/ 	.word	0x00000000
        /*0040*/ 	.short	0x0003
        /*0042*/ 	.short	0x0018
        /*0044*/ 	.byte	0x00, 0xf0, 0x05, 0x00


	//----- nvinfo : EIATTR_KPARAM_INFO
	.align		4
.L_2636:
        /*0048*/ 	.byte	0x04, 0x17
        /*004a*/ 	.short	(.L_2638 - .L_2637)
.L_2637:
        /*004c*/ 	.word	0x00000000
        /*0050*/ 	.short	0x0002
        /*0052*/ 	.short	0x0008
        /*0054*/ 	.byte	0x00, 0xf0, 0x41, 0x00


	//----- nvinfo : EIATTR_KPARAM_INFO
	.align		4
.L_2638:
        /*0058*/ 	.byte	0x04, 0x17
        /*005a*/ 	.short	(.L_2640 - .L_2639)
.L_2639:
        /*005c*/ 	.word	0x00000000
        /*0060*/ 	.short	0x0001
        /*0062*/ 	.short	0x0004
        /*0064*/ 	.byte	0x00, 0xf0, 0x11, 0x00


	//----- nvinfo : EIATTR_KPARAM_INFO
	.align		4
.L_2640:
        /*0068*/ 	.byte	0x04, 0x17
        /*006a*/ 	.short	(.L_2642 - .L_2641)
.L_2641:
        /*006c*/ 	.word	0x00000000
        /*0070*/ 	.short	0x0000
        /*0072*/ 	.short	0x0000
        /*0074*/ 	.byte	0x00, 0xf0, 0x11, 0x00


	//----- nvinfo : EIATTR_SPARSE_MMA_MASK
	.align		4
.L_2642:
        /*0078*/ 	.byte	0x03, 0x50
        /*007a*/ 	.short	0x0000


	//----- nvinfo : EIATTR_MAXREG_COUNT
	.align		4
        /*007c*/ 	.byte	0x03, 0x1b
        /*007e*/ 	.short	0x00ff


	//----- nvinfo : EIATTR_MERCURY_ISA_VERSION
	.align		4
        /*0080*/ 	.byte	0x03, 0x5f
        /*0082*/ 	.short	0x0101


	//----- nvinfo : EIATTR_VRC_CTA_INIT_COUNT
	.align		4
        /*0084*/ 	.byte	0x02, 0x4a
	.zero		1
	.zero		1


	//----- nvinfo : EIATTR_EXIT_INSTR_OFFSETS
	.align		4
        /*0088*/ 	.byte	0x04, 0x1c
        /*008a*/ 	.short	(.L_2644 - .L_2643)


	//   ....[0]....
.L_2643:
        /*008c*/ 	.word	0x00000530


	//   ....[1]....
        /*0090*/ 	.word	0x000005f0


	//----- nvinfo : EIATTR_MAX_THREADS
	.align		4
.L_2644:
        /*0094*/ 	.byte	0x04, 0x05
        /*0096*/ 	.short	(.L_2646 - .L_2645)
.L_2645:
        /*0098*/ 	.word	0x00000080
        /*009c*/ 	.word	0x00000001
        /*00a0*/ 	.word	0x00000001


	//----- nvinfo : EIATTR_CRS_STACK_SIZE
	.align		4
.L_2646:
        /*00a4*/ 	.byte	0x04, 0x1e
        /*00a6*/ 	.short	(.L_2648 - .L_2647)
.L_2647:
        /*00a8*/ 	.word	0x00000000


	//----- nvinfo : EIATTR_CBANK_PARAM_SIZE
	.align		4
.L_2648:
        /*00ac*/ 	.byte	0x03, 0x19
        /*00ae*/ 	.short	0x001c


	//----- nvinfo : EIATTR_PARAM_CBANK
	.align		4
        /*00b0*/ 	.byte	0x04, 0x0a
        /*00b2*/ 	.short	(.L_2650 - .L_2649)
	.align		4
.L_2649:
        /*00b4*/ 	.word	index@(.nv.constant0._ZN2at6native27unrolled_elementwise_kernelINS0_13AUnaryFunctorIN3c108BFloat16ES4_bZZZNS0_23logical_xor_kernel_cudaERNS_14TensorIteratorEENKUlvE0_clEvENKUlvE8_clEvEUlS4_S4_E_EESt5arrayIPcLm2EELi4E23TrivialOffsetCalculatorILi1EjESF_NS0_6memory15LoadWithoutCastENSG_16StoreWithoutCastEEEviT_T0_T2_T3_T4_T5_)
        /*00b8*/ 	.short	0x0380
        /*00ba*/ 	.short	0x001c


	//----- nvinfo : EIATTR_SW_WAR
	.align		4
.L_2650:
        /*00bc*/ 	.byte	0x04, 0x36
        /*00be*/ 	.short	(.L_2652 - .L_2651)
.L_2651:
        /*00c0*/ 	.word	0x00000008
.L_2652:


//--------------------- .nv.info._ZN2at6native29vectorized_elementwise_kernelILi2ENS0_13AUnaryFunctorIN3c108BFloat16ES4_bZZZNS0_23logical_xor_kernel_cudaERNS_14TensorIteratorEENKUlvE0_clEvENKUlvE8_clEvEUlS4_S4_E_EESt5arrayIPcLm2EEEEviT0_T1_ --------------------------
	.section	.nv.info._ZN2at6native29vectorized_elementwise_kernelILi2ENS0_13AUnaryFunctorIN3c108BFloat16ES4_bZZZNS0_23logical_xor_kernel_cudaERNS_14TensorIteratorEENKUlvE0_clEvENKUlvE8_clEvEUlS4_S4_E_EESt5arrayIPcLm2EEEEviT0_T1_,"",@"SHT_CUDA_INFO"
	.sectionflags	@""
	.align	4


	//----- nvinfo : EIATTR_CUDA_API_VERSION
	.align		4
        /*0000*/ 	.byte	0x04, 0x37
        /*0002*/ 	.short	(.L_2654 - .L_2653)
.L_2653:
        /*0004*/ 	.word	0x00000082


	//----- nvinfo : EIATTR_KPARAM_INFO
	.align		4
.L_2654:
        /*0008*/ 	.byte	0x04, 0x17
        /*000a*/ 	.short	(.L_2656 - .L_2655)
.L_2655:
        /*000c*/ 	.word	0x00000000
        /*0010*/ 	.short	0x0002
        /*0012*/ 	.short	0x0008
        /*0014*/ 	.byte	0x00, 0xf0, 0x41, 0x00


	//----- nvinfo : EIATTR_KPARAM_INFO
	.align		4
.L_2656:
        /*0018*/ 	.byte	0x04, 0x17
        /*001a*/ 	.short	(.L_2658 - .L_2657)
.L_2657:
        /*001c*/ 	.word	0x00000000
        /*0020*/ 	.short	0x0001
        /*0022*/ 	.short	0x0004
        /*0024*/ 	.byte	0x00, 0xf0, 0x11, 0x00


	//----- nvinfo : EIATTR_KPARAM_INFO
	.align		4
.L_2658:
        /*0028*/ 	.byte	0x04, 0x17
        /*002a*/ 	.short	(.L_2660 - .L_2659)
.L_2659:
        /*002c*/ 	.word	0x00000000
        /*0030*/ 	.short	0x0000
        /*0032*/ 	.short	0x0000
        /*0034*/ 	.byte	0x00, 0xf0, 0x11, 0x00


	//----- nvinfo : EIATTR_SPARSE_MMA_MASK
	.align		4
.L_2660:
        /*0038*/ 	.byte	0x03, 0x50
        /*003a*/ 	.short	0x0000


	//----- nvinfo : EIATTR_MAXREG_COUNT
	.align		4
        /*003c*/ 	.byte	0x03, 0x1b
        /*003e*/ 	.short	0x00ff


	//----- nvinfo : EIATTR_MERCURY_ISA_VERSION
	.align		4
        /*0040*/ 	.byte	0x03, 0x5f
        /*0042*/ 	.short	0x0101


	//----- nvinfo : EIATTR_VRC_CTA_INIT_COUNT
	.align		4
        /*0044*/ 	.byte	0x02, 0x4a
	.zero		1
	.zero		1


	//----- nvinfo : EIATTR_EXIT_INSTR_OFFSETS
	.align		4
        /*0048*/ 	.byte	0x04, 0x1c
        /*004a*/ 	.short	(.L_2662 - .L_2661)


	//   ....[0]....
.L_2661:
        /*004c*/ 	.word	0x00000bf0


	//   ....[1]....
        /*0050*/ 	.word	0x00000c50


	//   ....[2]....
        /*0054*/ 	.word	0x00001000


	//----- nvinfo : EIATTR_MAX_THREADS
	.align		4
.L_2662:
        /*0058*/ 	.byte	0x04, 0x05
        /*005a*/ 	.short	(.L_2664 - .L_2663)
.L_2663:
        /*005c*/ 	.word	0x00000080
        /*0060*/ 	.word	0x00000001
        /*0064*/ 	.word	0x00000001


	//----- nvinfo : EIATTR_CRS_STACK_SIZE
	.align		4
.L_2664:
        /*0068*/ 	.byte	0x04, 0x1e
        /*006a*/ 	.short	(.L_2666 - .L_2665)
.L_2665:
        /*006c*/ 	.word	0x00000000


	//----- nvinfo : EIATTR_CBANK_PARAM_SIZE
	.align		4
.L_2666:
        /*0070*/ 	.byte	0x03, 0x19
        /*0072*/ 	.short	0x0018


	//----- nvinfo : EIATTR_PARAM_CBANK
	.align		4
        /*0074*/ 	.byte	0x04, 0x0a
        /*0076*/ 	.short	(.L_2668 - .L_2667)
	.align		4
.L_2667:
        /*0078*/ 	.word	index@(.nv.constant0._ZN2at6native29vectorized_elementwise_kernelILi2ENS0_13AUnaryFunctorIN3c108BFloat16ES4_bZZZNS0_23logical_xor_kernel_cudaERNS_14TensorIteratorEENKUlvE0_clEvENKUlvE8_clEvEUlS4_S4_E_EESt5arrayIPcLm2EEEEviT0_T1_)
        /*007c*/ 	.short	0x0380
        /*007e*/ 	.short	0x0018


	//----- nvinfo : EIATTR_SW_WAR
	.align		4
.L_2668:
        /*0080*/ 	.byte	0x04, 0x36
        /*0082*/ 	.short	(.L_2670 - .L_2669)
.L_2669:
        /*0084*/ 	.word	0x00000008
.L_2670:


//--------------------- .nv.info._ZN2at6native29vectorized_elementwise_kernelILi4ENS0_13AUnaryFunctorIN3c108BFloat16ES4_bZZZNS0_23logical_xor_kernel_cudaERNS_14TensorIteratorEENKUlvE0_clEvENKUlvE8_clEvEUlS4_S4_E_EESt5arrayIPcLm2EEEEviT0_T1_ --------------------------
	.section	.nv.info._ZN2at6native29vectorized_elementwise_kernelILi4ENS0_13AUnaryFunctorIN3c108BFloat16ES4_bZZZNS0_23logical_xor_kernel_cudaERNS_14TensorIteratorEENKUlvE0_clEvENKUlvE8_clEvEUlS4_S4_E_EESt5arrayIPcLm2EEEEviT0_T1_,"",@"SHT_CUDA_INFO"
	.sectionflags	@""
	.align	4


	//----- nvinfo : EIATTR_CUDA_API_VERSION
	.align		4
        /*0000*/ 	.byte	0x04, 0x37
        /*0002*/ 	.short	(.L_2672 - .L_2671)
.L_2671:
        /*0004*/ 	.word	0x00000082


	//----- nvinfo : EIATTR_KPARAM_INFO
	.align		4
.L_2672:
        /*0008*/ 	.byte	0x04, 0x17
        /*000a*/ 	.short	(.L_2674 - .L_2673)
.L_2673:
        /*000c*/ 	.word	0x00000000
        /*0010*/ 	.short	0x0002
        /*0012*/ 	.short	0x0008
        /*0014*/ 	.byte	0x00, 0xf0, 0x41, 0x00


	//----- nvinfo : EIATTR_KPARAM_INFO
	.align		4
.L_2674:
        /*0018*/ 	.byte	0x04, 0x17
        /*001a*/ 	.short	(.L_2676 - .L_2675)
.L_2675:
        /*001c*/ 	.word	0x00000000
        /*0020*/ 	.short	0x0001
        /*0022*/ 	.short	0x0004
        /*0024*/ 	.byte	0x00, 0xf0, 0x11, 0x00


	//----- nvinfo : EIATTR_KPARAM_INFO
	.align		4
.L_2676:
        /*0028*/ 	.byte	0x04, 0x17
        /*002a*/ 	.short	(.L_2678 - .L_2677)
.L_2677:
        /*002c*/ 	.word	0x00000000
        /*0030*/ 	.short	0x0000
        /*0032*/ 	.short	0x0000
        /*0034*/ 	.byte	0x00, 0xf0, 0x11, 0x00


	//----- nvinfo : EIATTR_SPARSE_MMA_MASK
	.align		4
.L_2678:
        /*0038*/ 	.byte	0x03, 0x50
        /*003a*/ 	.short	0x0000


	//----- nvinfo : EIATTR_MAXREG_COUNT
	.align		4
        /*003c*/ 	.byte	0x03, 0x1b
        /*003e*/ 	.short	0x00ff


	//----- nvinfo : EIATTR_MERCURY_ISA_VERSION
	.align		4
        /*0040*/ 	.byte	0x03, 0x5f
        /*0042*/ 	.short	0x0101


	//----- nvinfo : EIATTR_VRC_CTA_INIT_COUNT
	.align		4
        /*0044*/ 	.byte	0x02, 0x4a
	.zero		1
	.zero		1


	//----- nvinfo : EIATTR_EXIT_INSTR_OFFSETS
	.align		4
        /*0048*/ 	.byte	0x04, 0x1c
        /*004a*/ 	.short	(.L_2680 - .L_2679)


	//   ....[0]....
.L_2679:
        /*004c*/ 	.word	0x00000bf0


	//   ....[1]....
        /*0050*/ 	.word	0x00000c50


	//   ....[2]....
        /*0054*/ 	.word	0x00000fe0


	//----- nvinfo : EIATTR_MAX_THREADS
	.align		4
.L_2680:
        /*0058*/ 	.byte	0x04, 0x05
        /*005a*/ 	.short	(.L_2682 - .L_2681)
.L_2681:
        /*005c*/ 	.word	0x00000080
        /*0060*/ 	.word	0x00000001
        /*0064*/ 	.word	0x00000001


	//----- nvinfo : EIATTR_CRS_STACK_SIZE
	.align		4
.L_2682:
        /*0068*/ 	.byte	0x04, 0x1e
        /*006a*/ 	.short	(.L_2684 - .L_2683)
.L_2683:
        /*006c*/ 	.word	0x00000000


	//----- nvinfo : EIATTR_CBANK_PARAM_SIZE
	.align		4
.L_2684:
        /*0070*/ 	.byte	0x03, 0x19
        /*0072*/ 	.short	0x0018


	//----- nvinfo : EIATTR_PARAM_CBANK
	.align		4
        /*0074*/ 	.byte	0x04, 0x0a
        /*0076*/ 	.short	(.L_2686 - .L_2685)
	.align		4
.L_2685:
        /*0078*/ 	.word	index@(.nv.constant0._ZN2at6native29vectorized_elementwise_kernelILi4ENS0_13AUnaryFunctorIN3c108BFloat16ES4_bZZZNS0_23logical_xor_kernel_cudaERNS_14TensorIteratorEENKUlvE0_clEvENKUlvE8_clEvEUlS4_S4_E_EESt5arrayIPcLm2EEEEviT0_T1_)
        /*007c*/ 	.short	0x0380
        /*007e*/ 	.short	0x0018


	//----- nvinfo : EIATTR_SW_WAR
	.align		4
.L_2686:
        /*0080*/ 	.byte	0x04, 0x36
        /*0082*/ 	.short	(.L_2688 - .L_2687)
.L_2687:
        /*0084*/ 	.word	0x00000008
.L_2688:


//--------------------- .nv.info._ZN2at6native29vectorized_elementwise_kernelILi8ENS0_13AUnaryFunctorIN3c108BFloat16ES4_bZZZNS0_23logical_xor_kernel_cudaERNS_14TensorIteratorEENKUlvE0_clEvENKUlvE8_clEvEUlS4_S4_E_EESt5arrayIPcLm2EEEEviT0_T1_ --------------------------
	.section	.nv.info._ZN2at6native29vectorized_elementwise_kernelILi8ENS0_13AUnaryFunctorIN3c108BFloat16ES4_bZZZNS0_23logical_xor_kernel_cudaERNS_14TensorIteratorEENKUlvE0_clEvENKUlvE8_clEvEUlS4_S4_E_EESt5arrayIPcLm2EEEEviT0_T1_,"",@"SHT_CUDA_INFO"
	.sectionflags	@""
	.align	4


	//----- nvinfo : EIATTR_CUDA_API_VERSION
	.align		4
        /*0000*/ 	.byte	0x04, 0x37
        /*0002*/ 	.short	(.L_2690 - .L_2689)
.L_2689:
        /*0004*/ 	.word	0x00000082


	//----- nvinfo : EIATTR_KPARAM_INFO
	.align		4
.L_2690:
        /*0008*/ 	.byte	0x04, 0x17
        /*000a*/ 	.short	(.L_2692 - .L_2691)
.L_2691:
        /*000c*/ 	.word	0x00000000
        /*0010*/ 	.short	0x0002
        /*0012*/ 	.short	0x0008
        /*0014*/ 	.byte	0x00, 0xf0, 0x41, 0x00


	//----- nvinfo : EIATTR_KPARAM_INFO
	.align		4
.L_2692:
        /*0018*/ 	.byte	0x04, 0x17
        /*001a*/ 	.short	(.L_2694 - .L_2693)
.L_2693:
        /*001c*/ 	.word	0x00000000
        /*0020*/ 	.short	0x0001
        /*0022*/ 	.short	0x0004
        /*0024*/ 	.byte	0x00, 0xf0, 0x11, 0x00


	//----- nvinfo : EIATTR_KPARAM_INFO
	.align		4
.L_2694:
        /*0028*/ 	.byte	0x04, 0x17
        /*002a*/ 	.short	(.L_2696 - .L_2695)
.L_2695:
        /*002c*/ 	.word	0x00000000
        /*0030*/ 	.short	0x0000
        /*0032*/ 	.short	0x0000
        /*0034*/ 	.byte	0x00, 0xf0, 0x11, 0x00


	//----- nvinfo : EIATTR_SPARSE_MMA_MASK
	.align		4
.L_2696:
        /*0038*/ 	.byte	0x03, 0x50
        /*003a*/ 	.short	0x0000


	//----- nvinfo : EIATTR_MAXREG_COUNT
	.align		4
        /*003c*/ 	.byte	0x03, 0x1b
        /*003e*/ 	.short	0x00ff


	//----- nvinfo : EIATTR_MERCURY_ISA_VERSION
	.align		4
        /*0040*/ 	.byte	0x03, 0x5f
        /*0042*/ 	.short	0x0101


	//----- nvinfo : EIATTR_VRC_CTA_INIT_COUNT
	.align		4
        /*0044*/ 	.byte	0x02, 0x4a
	.zero		1
	.zero		1


	//----- nvinfo : EIATTR_EXIT_INSTR_OFFSETS
	.align		4
        /*0048*/ 	.byte	0x04, 0x1c
        /*004a*/ 	.short	(.L_2698 - .L_2697)


	//   ....[0]....
.L_2697:
        /*004c*/ 	.word	0x00000bf0


	//   ....[1]....
        /*0050*/ 	.word	0x00000c50


	//   ....[2]....
        /*0054*/ 	.word	0x00000fc0


	//----- nvinfo : EIATTR_MAX_THREADS
	.align		4
.L_2698:
        /*0058*/ 	.byte	0x04, 0x05
        /*005a*/ 	.short	(.L_2700 - .L_2699)
.L_2699:
        /*005c*/ 	.word	0x00000080
        /*0060*/ 	.word	0x00000001
        /*0064*/ 	.word	0x00000001


	//----- nvinfo : EIATTR_CRS_STACK_SIZE
	.align		4
.L_2700:
        /*0068*/ 	.byte	0x04, 0x1e
        /*006a*/ 	.short	(.L_2702 - .L_2701)
.L_2701:
        /*006c*/ 	.word	0x00000000


	//----- nvinfo : EIATTR_CBANK_PARAM_SIZE
	.align		4
.L_2702:
        /*0070*/ 	.byte	0x03, 0x19
        /*0072*/ 	.short	0x0018


	//----- nvinfo : EIATTR_PARAM_CBANK
	.align		4
        /*0074*/ 	.byte	0x04, 0x0a
        /*0076*/ 	.short	(.L_2704 - .L_2703)
	.align		4
.L_2703:
        /*0078*/ 	.word	index@(.nv.constant0._ZN2at6native29vectorized_elementwise_kernelILi8ENS0_13AUnaryFunctorIN3c108BFloat16ES4_bZZZNS0_23logical_xor_kernel_cudaERNS_14TensorIteratorEENKUlvE0_clEvENKUlvE8_clEvEUlS4_S4_E_EESt5arrayIPcLm2EEEEviT0_T1_)
        /*007c*/ 	.short	0x0380
        /*007e*/ 	.short	0x0018


	//----- nvinfo : EIATTR_SW_WAR
	.align		4
.L_2704:
        /*0080*/ 	.byte	0x04, 0x36
        /*0082*/ 	.short	(.L_2706 - .L_2705)
.L_2705:
        /*0084*/ 	.word	0x00000008
.L_2706:


//--------------------- .nv.info._ZN2at6native18elementwise_kernelILi128ELi4EZNS0_15gpu_kernel_implINS0_13BinaryFunctorIN3c108BFloat16ES5_bZZZNS0_23logical_xor_kernel_cudaERNS_14TensorIteratorEENKUlvE0_clEvENKUlvE8_clEvEUlS5_S5_E_EEEEvRNS_18TensorIteratorBaseERKT_EUliE_EEviT1_ --------------------------
	.section	.nv.info._ZN2at6native18elementwise_kernelILi128ELi4EZNS0_15gpu_kernel_implINS0_13BinaryFunctorIN3c108BFloat16ES5_bZZZNS0_23logical_xor_kernel_cudaERNS_14TensorIteratorEENKUlvE0_clEvENKUlvE8_clEvEUlS5_S5_E_EEEEvRNS_18TensorIteratorBaseERKT_EUliE_EEviT1_,"",@"SHT_CUDA_INFO"
	.sectionflags	@""
	.align	4


	//----- nvinfo : EIATTR_CUDA_API_VERSION
	.align		4
        /*0000*/ 	.byte	0x04, 0x37
        /*0002*/ 	.short	(.L_2708 - .L_2707)
.L_2707:
        /*0004*/ 	.word	0x00000082


	//----- nvinfo : EIATTR_KPARAM_INFO
	.align		4
.L_2708:
        /*0008*/ 	.byte	0x04, 0x17
        /*000a*/ 	.short	(.L_2710 - .L_2709)
.L_2709:
        /*000c*/ 	.word	0x00000000
        /*0010*/ 	.short	0x0001
        /*0012*/ 	.short	0x0008
        /*0014*/ 	.byte	0x00, 0xf0, 0x21, 0x0a


	//----- nvinfo : EIATTR_KPARAM_INFO
	.align		4
.L_2710:
        /*0018*/ 	.byte	0x04, 0x17
        /*001a*/ 	.short	(.L_2712 - .L_2711)
.L_2711:
        /*001c*/ 	.word	0x00000000
        /*0020*/ 	.short	0x0000
        /*0022*/ 	.short	0x0000
        /*0024*/ 	.byte	0x00, 0xf0, 0x11, 0x00


	//----- nvinfo : EIATTR_SPARSE_MMA_MASK
	.align		4
.L_2712:
        /*0028*/ 	.byte	0x03, 0x50
        /*002a*/ 	.short	0x0000


	//----- nvinfo : EIATTR_MAXREG_COUNT
	.align		4
        /*002c*/ 	.byte	0x03, 0x1b
        /*002e*/ 	.short	0x0080


	//----- nvinfo : EIATTR_EXTERNS
	.align		4
        /*0030*/ 	.byte	0x04, 0x0f
        /*0032*/ 	.short	(.L_2714 - .L_2713)


	//   ....[0]....
	.align		4
.L_2713:
        /*0034*/ 	.word	index@(__assertfail)


	//----- nvinfo : EIATTR_MERCURY_ISA_VERSION
	.align		4
.L_2714:
        /*0038*/ 	.byte	0x03, 0x5f
        /*003a*/ 	.short	0x0101


	//----- nvinfo : EIATTR_VRC_CTA_INIT_COUNT
	.align		4
        /*003c*/ 	.byte	0x02, 0x4a
	.zero		1
	.zero		1


	//----- nvinfo : EIATTR_SYSCALL_OFFSETS
	.align		4
        /*0040*/ 	.byte	0x04, 0x46
        /*0042*/ 	.short	(.L_2716 - .L_2715)


	//   ....[0]....
.L_2715:
        /*0044*/ 	.word	0x00002630


	//   ....[1]....
        /*0048*/ 	.word	0x000035d0


	//   ....[2]....
        /*004c*/ 	.word	0x00004360


	//   ....[3]....
        /*0050*/ 	.word	0x00006b00


	//   ....[4]....
        /*0054*/ 	.word	0x00007a90


	//   ....[5]....
        /*0058*/ 	.word	0x00008670


	//   ....[6]....
        /*005c*/ 	.word	0x0000af00


	//   ....[7]....
        /*0060*/ 	.word	0x0000be90


	//   ....[8]....
        /*0064*/ 	.word	0x0000ca70


	//   ....[9]....
        /*0068*/ 	.word	0x0000f320


	//   ....[10]....
        /*006c*/ 	.word	0x000102b0


	//   ....[11]....
        /*0070*/ 	.word	0x00010e50


	//----- nvinfo : EIATTR_EXIT_INSTR_OFFSETS
	.align		4
.L_2716:
        /*0074*/ 	.byte	0x04, 0x1c
        /*0076*/ 	.short	(.L_2718 - .L_2717)


	//   ....[0]....
.L_2717:
        /*0078*/ 	.word	0x0000cd00


	//   ....[1]....
        /*007c*/ 	.word	0x00010470


	//   ....[2]....
        /*0080*/ 	.word	0x00010490


	//   ....[3]....
        /*0084*/ 	.word	0x00010520


	//   ....[4]....
        /*0088*/ 	.word	0x00010540


	//   ....[5]....
        /*008c*/ 	.word	0x00010560


	//   ....[6]....
        /*0090*/ 	.word	0x000105f0


	//   ....[7]....
        /*0094*/ 	.word	0x00010630


	//   ....[8]....
        /*0098*/ 	.word	0x000106d0


	//   ....[9]....
        /*009c*/ 	.word	0x00010720


	//   ....[10]....
        /*00a0*/ 	.word	0x00010750


	//   ....[11]....
        /*00a4*/ 	.word	0x00010810


	//   ....[12]....
        /*00a8*/ 	.word	0x00010950


	//   ....[13]....
        /*00ac*/ 	.word	0x00010a90


	//   ....[14]....
        /*00b0*/ 	.word	0x00010be0


	//   ....[15]....
        /*00b4*/ 	.word	0x00010c10


	//   ....[16]....
        /*00b8*/ 	.word	0x00010c30


	//   ....[17]....
        /*00bc*/ 	.word	0x00010cb0


	//   ....[18]....
        /*00c0*/ 	.word	0x00010cf0


	//   ....[19]....
        /*00c4*/ 	.word	0x00010e60


	//   ....[20]....
        /*00c8*/ 	.word	0x00010f40


	//   ....[21]....
        /*00cc*/ 	.word	0x00010fe0


	//   ....[22]....
        /*00d0*/ 	.word	0x00011010


	//   ....[23]....
        /*00d4*/ 	.word	0x00011060


	//   ....[24]....
        /*00d8*/ 	.word	0x000110a0


	//----- nvinfo : EIATTR_MAX_THREADS
	.align		4
.L_2718:
        /*00dc*/ 	.byte	0x04, 0x05
        /*00de*/ 	.short	(.L_2720 - .L_2719)
.L_2719:
        /*00e0*/ 	.word	0x00000080
        /*00e4*/ 	.word	0x00000001
        /*00e8*/ 	.word	0x00000001


	//----- nvinfo : EIATTR_CRS_STACK_SIZE
	.align		4
.L_2720:
        /*00ec*/ 	.byte	0x04, 0x1e
        /*00ee*/ 	.short	(.L_2722 - .L_2721)
.L_2721:
        /*00f0*/ 	.word	0x00000000


	//----- nvinfo : EIATTR_CBANK_PARAM_SIZE
	.align		4
.L_2722:
        /*00f4*/ 	.byte	0x03, 0x19
        /*00f6*/ 	.short	0x0290


	//----- nvinfo : EIATTR_PARAM_CBANK
	.align		4
        /*00f8*/ 	.byte	0x04, 0x0a
        /*00fa*/ 	.short	(.L_2724 - .L_2723)
	.align		4
.L_2723:
        /*00fc*/ 	.word	index@(.nv.constant0._ZN2at6native18elementwise_kernelILi128ELi4EZNS0_15gpu_kernel_implINS0_13BinaryFunctorIN3c108BFloat16ES5_bZZZNS0_23logical_xor_kernel_cudaERNS_14TensorIteratorEENKUlvE0_clEvENKUlvE8_clEvEUlS5_S5_E_EEEEvRNS_18TensorIteratorBaseERKT_EUliE_EEviT1_)
        /*0100*/ 	.short	0x0380
        /*0102*/ 	.short	0x0290


	//----- nvinfo : EIATTR_SW_WAR
	.align		4
.L_2724:
        /*0104*/ 	.byte	0x04, 0x36
        /*0106*/ 	.short	(.L_2726 - .L_2725)
.L_2725:
        /*0108*/ 	.word	0x00000008
.L_2726:


//--------------------- .nv.info._ZN2at6native27unrolled_elementwise_kernelINS0_13BinaryFunctorIN3c108BFloat16ES4_bZZZNS0_23logical_xor_kernel_cudaERNS_14TensorIteratorEENKUlvE0_clEvENKUlvE8_clEvEUlS4_S4_E_EESt5arrayIPcLm3EELi4E23TrivialOffsetCalculatorILi2EjESE_ILi1EjENS0_6memory12LoadWithCastILi2EEENSH_13StoreWithCastILi1EEEEEviT_T0_T2_T3_T4_T5_ --------------------------
	.section	.nv.info._ZN2at6native27unrolled_elementwise_kernelINS0_13BinaryFunctorIN3c108BFloat16ES4_bZZZNS0_23logical_xor_kernel_cudaERNS_14TensorIteratorEENKUlvE0_clEvENKUlvE8_clEvEUlS4_S4_E_EESt5arrayIPcLm3EELi4E23TrivialOffsetCalculatorILi2EjESE_ILi1EjENS0_6memory12LoadWithCastILi2EEENSH_13StoreWithCastILi1EEEEEviT_T0_T2_T3_T4_T5_,"",@"SHT_CUDA_INFO"
	.sectionflags	@""
	.align	4


	//----- nvinfo : EIATTR_CUDA_API_VERSION
	.align		4
        /*0000*/ 	.byte	0x04, 0x37
        /*0002*/ 	.short	(.L_2728 - .L_2727)
.L_2727:
        /*0004*/ 	.word	0x00000082


	//----- nvinfo : EIATTR_KPARAM_INFO
	.align		4
.L_2728:
        /*0008*/ 	.byte	0x04, 0x17
        /*000a*/ 	.short	(.L_2730 - .L_2729)
.L_2729:
        /*000c*/ 	.word	0x00000000
        /*0010*/ 	.short	0x0006
        /*0012*/ 	.short	0x0030
        /*0014*/ 	.byte	0x00, 0xf0, 0x21, 0x00


	//----- nvinfo : EIATTR_KPARAM_INFO
	.align		4
.L_2730:
        /*0018*/ 	.byte	0x04, 0x17
        /*001a*/ 	.short	(.L_2732 - .L_2731)
.L_2731:
        /*001c*/ 	.word	0x00000000
        /*0020*/ 	.short	0x0005
        /*0022*/ 	.short	0x0024
        /*0024*/ 	.byte	0x00, 0xf0, 0x31, 0x00


	//----- nvinfo : EIATTR_KPARAM_INFO
	.align		4
.L_2732:
        /*0028*/ 	.byte	0x04, 0x17
        /*002a*/ 	.short	(.L_2734 - .L_2733)
.L_2733:
        /*002c*/ 	.word	0x00000000
        /*0030*/ 	.short	0x0004
        /*0032*/ 	.short	0x0021
        /*0034*/ 	.byte	0x00, 0xf0, 0x05, 0x00


	//----- nvinfo : EIATTR_KPARAM_INFO
	.align		4
.L_2734:
        /*0038*/ 	.byte	0x04, 0x17
        /*003a*/ 	.short	(.L_2736 - .L_2735)
.L_2735:
        /*003c*/ 	.word	0x00000000
        /*0040*/ 	.short	0x0003
        /*0042*/ 	.short	0x0020
        /*0044*/ 	.byte	0x00, 0xf0, 0x05, 0x00


	//----- nvinfo : EIATTR_KPARAM_INFO
	.align		4
.L_2736:
        /*0048*/ 	.byte	0x04, 0x17
        /*004a*/ 	.short	(.L_2738 - .L_2737)
.L_2737:
        /*004c*/ 	.word	0x00000000
        /*0050*/ 	.short	0x0002
        /*0052*/ 	.short	0x0008
        /*0054*/ 	.byte	0x00, 0xf0, 0x61, 0x00


	//----- nvinfo : EIATTR_KPARAM_INFO
	.align		4
.L_2738:
        /*0058*/ 	.byte	0x04, 0x17
        /*005a*/ 	.short	(.L_2740 - .L_2739)
.L_2739:
        /*005c*/ 	.word	0x00000000
        /*0060*/ 	.short	0x0001
        /*0062*/ 	.short	0x0004
        /*0064*/ 	.byte	0x00, 0xf0, 0x05, 0x00


	//----- nvinfo : EIATTR_KPARAM_INFO
	.align		4
.L_2740:
        /*0068*/ 	.byte	0x04, 0x17
        /*006a*/ 	.short	(.L_2742 - .L_2741)
.L_2741:
        /*006c*/ 	.word	0x00000000
        /*0070*/ 	.short	0x0000
        /*0072*/ 	.short	0x0000
        /*0074*/ 	.byte	0x00, 0xf0, 0x11, 0x00


	//----- nvinfo : EIATTR_SPARSE_MMA_MASK
	.align		4
.L_2742:
        /*0078*/ 	.byte	0x03, 0x50
        /*007a*/ 	.short	0x0000


	//----- nvinfo : EIATTR_MAXREG_COUNT
	.align		4
        /*007c*/ 	.byte	0x03, 0x1b
        /*007e*/ 	.short	0x00ff


	//----- nvinfo : EIATTR_EXTERNS
	.align		4
        /*0080*/ 	.byte	0x04, 0x0f
        /*0082*/ 	.short	(.L_2744 - .L_2743)


	//   ....[0]....
	.align		4
.L_2743:
        /*0084*/ 	.word	index@(__assertfail)


	//----- nvinfo : EIATTR_MERCURY_ISA_VERSION
	.align		4
.L_2744:
        /*0088*/ 	.byte	0x03, 0x5f
        /*008a*/ 	.short	0x0101


	//----- nvinfo : EIATTR_VRC_CTA_INIT_COUNT
	.align		4
        /*008c*/ 	.byte	0x02, 0x4a
	.zero		1
	.zero		1


	//----- nvinfo : EIATTR_SYSCALL_OFFSETS
	.align		4
        /*0090*/ 	.byte	0x04, 0x46
        /*0092*/ 	.short	(.L_2746 - .L_2745)


	//   ....[0]....
.L_2745:
        /*0094*/ 	.word	0x00001020


	//   ....[1]....
        /*0098*/ 	.word	0x000020d0


	//   ....[2]....
        /*009c*/ 	.word	0x000032c0


	//   ....[3]....
        /*00a0*/ 	.word	0x00004370


	//   ....[4]....
        /*00a4*/ 	.word	0x000054a0


	//   ....[5]....
        /*00a8*/ 	.word	0x00006560


	//   ....[6]....
        /*00ac*/ 	.word	0x00007690


	//   ....[7]....
        /*00b0*/ 	.word	0x00008660


	//   ....[8]....
        /*00b4*/ 	.word	0x00009800


	//   ....[9]....
        /*00b8*/ 	.word	0x0000a590


	//   ....[10]....
        /*00bc*/ 	.word	0x0000b420


	//   ....[11]....
        /*00c0*/ 	.word	0x0000c290


	//----- nvinfo : EIATTR_EXIT_INSTR_OFFSETS
	.align		4
.L_2746:
        /*00c4*/ 	.byte	0x04, 0x1c
        /*00c6*/ 	.short	(.L_2748 - .L_2747)


	//   ....[0]....
.L_2747:
        /*00c8*/ 	.word	0x0000b6f0


	//   ....[1]....
        /*00cc*/ 	.word	0x0000b820


	//   ....[2]....
        /*00d0*/ 	.word	0x0000b840


	//   ....[3]....
        /*00d4*/ 	.word	0x0000b8d0


	//   ....[4]....
        /*00d8*/ 	.word	0x0000b8f0


	//   ....[5]....
        /*00dc*/ 	.word	0x0000b910


	//   ....[6]....
        /*00e0*/ 	.word	0x0000b9a0


	//   ....[7]....
        /*00e4*/ 	.word	0x0000b9e0


	//   ....[8]....
        /*00e8*/ 	.word	0x0000ba80


	//   ....[9]....
        /*00ec*/ 	.word	0x0000bad0


	//   ....[10]....
        /*00f0*/ 	.word	0x0000bb00


	//   ....[11]....
        /*00f4*/ 	.word	0x0000bbc0


	//   ....[12]....
        /*00f8*/ 	.word	0x0000bd30


	//   ....[13]....
        /*00fc*/ 	.word	0x0000bea0


	//   ....[14]....
        /*0100*/ 	.word	0x0000c000


	//   ....[15]....
        /*0104*/ 	.word	0x0000c030


	//   ....[16]....
        /*0108*/ 	.word	0x0000c050


	//   ....[17]....
        /*010c*/ 	.word	0x0000c0f0


	//   ....[18]....
        /*0110*/ 	.word	0x0000c130


	//   ....[19]....
        /*0114*/ 	.word	0x0000c2a0


	//   ....[20]....
        /*0118*/ 	.word	0x0000c3b0


	//   ....[21]....
        /*011c*/ 	.word	0x0000c4f0


	//   ....[22]....
        /*0120*/ 	.word	0x0000c530


	//----- nvinfo : EIATTR_MAX_THREADS
	.align		4
.L_2748:
        /*0124*/ 	.byte	0x04, 0x05
        /*0126*/ 	.short	(.L_2750 - .L_2749)
.L_2749:
        /*0128*/ 	.word	0x00000080
        /*012c*/ 	.word	0x00000001
        /*0130*/ 	.word	0x00000001


	//----- nvinfo : EIATTR_CRS_STACK_SIZE
	.align		4
.L_2750:
        /*0134*/ 	.byte	0x04, 0x1e
        /*0136*/ 	.short	(.L_2752 - .L_2751)
.L_2751:
        /*0138*/ 	.word	0x00000000


	//----- nvinfo : EIATTR_CBANK_PARAM_SIZE
	.align		4
.L_2752:
        /*013c*/ 	.byte	0x03, 0x19
        /*013e*/ 	.short	0x0038


	//----- nvinfo : EIATTR_PARAM_CBANK
	.align		4
        /*0140*/ 	.byte	0x04, 0x0a
        /*0142*/ 	.short	(.L_2754 - .L_2753)
	.align		4
.L_2753:
        /*0144*/ 	.word	index@(.nv.constant0._ZN2at6native27unrolled_elementwise_kernelINS0_13BinaryFunctorIN3c108BFloat16ES4_bZZZNS0_23logical_xor_kernel_cudaERNS_14TensorIteratorEENKUlvE0_clEvENKUlvE8_clEvEUlS4_S4_E_EESt5arrayIPcLm3EELi4E23TrivialOffsetCalculatorILi2EjESE_ILi1EjENS0_6memory12LoadWithCastILi2EEENSH_13StoreWithCastILi1EEEEEviT_T0_T2_T3_T4_T5_)
        /*0148*/ 	.short	0x0380
        /*014a*/ 	.short	0x0038


	//----- nvinfo : EIATTR_SW_WAR
	.align		4
.L_2754:
        /*014c*/ 	.byte	0x04, 0x36
        /*014e*/ 	.short	(.L_2756 - .L_2755)
.L_2755:
        /*0150*/ 	.word	0x00000008
.L_2756:


//--------------------- .nv.info._ZN2at6native18elementwise_kernelILi128ELi4EZNS0_22gpu_kernel_impl_nocastINS0_13BinaryFunctorIN3c108BFloat16ES5_bZZZNS0_23logical_xor_kernel_cudaERNS_14TensorIteratorEENKUlvE0_clEvENKUlvE8_clEvEUlS5_S5_E_EEEEvRNS_18TensorIteratorBaseERKT_EUliE_EEviT1_ --------------------------
	.section	.nv.info._ZN2at6native18elementwise_kernelILi128ELi4EZNS0_22gpu_kernel_impl_nocastINS0_13BinaryFunctorIN3c108BFloat16ES5_bZZZNS0_23logical_xor_kernel_cudaERNS_14TensorIteratorEENKUlvE0_clEvENKUlvE8_clEvEUlS5_S5_E_EEEEvRNS_18TensorIteratorBaseERKT_EUliE_EEviT1_,"",@"SHT_CUDA_INFO"
	.sectionflags	@""
	.align	4


	//----- nvinfo : EIATTR_CUDA_API_VERSION
	.align		4
        /*0000*/ 	.byte	0x04, 0x37
        /*0002*/ 	.short	(.L_2758 - .L_2757)
.L_2757:
        /*0004*/ 	.word	0x00000082


	//----- nvinfo : EIATTR_KPARAM_INFO
	.align		4
.L_2758:
        /*0008*/ 	.byte	0x04, 0x17
        /*000a*/ 	.short	(.L_2760 - .L_2759)
.L_2759:
        /*000c*/ 	.word	0x00000000
        /*0010*/ 	.short	0x0001
        /*0012*/ 	.short	0x0008
        /*0014*/ 	.byte	0x00, 0xf0, 0x21, 0x0a


	//----- nvinfo : EIATTR_KPARAM_INFO
	.align		4
.L_2760:
        /*0018*/ 	.byte	0x04, 0x17
        /*001a*/ 	.short	(.L_2762 - .L_2761)
.L_2761:
        /*001c*/ 	.word	0x00000000
        /*0020*/ 	.short	0x0000
        /*0022*/ 	.short	0x0000
        /*0024*/ 	.byte	0x00, 0xf0, 0x11, 0x00


	//----- nvinfo : EIATTR_SPARSE_MMA_MASK
	.align		4
.L_2762:
        /*0028*/ 	.byte	0x03, 0x50
        /*002a*/ 	.short	0x0000


	//----- nvinfo : EIATTR_MAXREG_COUNT
	.align		4
        /*002c*/ 	.byte	0x03, 0x1b
        /*002e*/ 	.short	0x0080


	//----- nvinfo : EIATTR_MERCURY_ISA_VERSION
	.align		4
        /*0030*/ 	.byte	0x03, 0x5f
        /*0032*/ 	.short	0x0101


	//----- nvinfo : EIATTR_VRC_CTA_INIT_COUNT
	.align		4
        /*0034*/ 	.byte	0x02, 0x4a
	.zero		1
	.zero		1


	//----- nvinfo : EIATTR_EXIT_INSTR_OFFSETS
	.align		4
        /*0038*/ 	.byte	0x04, 0x1c
        /*003a*/ 	.short	(.L_2764 - .L_2763)


	//   ....[0]....
.L_2763:
        /*003c*/ 	.word	0x000003f0


	//   ....[1]....
        /*0040*/ 	.word	0x000004c0


	//   ....[2]....
        /*0044*/ 	.word	0x00004a90


	//   ....[3]....
        /*0048*/ 	.word	0x00006170


	//----- nvinfo : EIATTR_MAX_THREADS
	.align		4
.L_2764:
        /*004c*/ 	.byte	0x04, 0x05
        /*004e*/ 	.short	(.L_2766 - .L_2765)
.L_2765:
        /*0050*/ 	.word	0x00000080
        /*0054*/ 	.word	0x00000001
        /*0058*/ 	.word	0x00000001


	//----- nvinfo : EIATTR_CRS_STACK_SIZE
	.align		4
.L_2766:
        /*005c*/ 	.byte	0x04, 0x1e
        /*005e*/ 	.short	(.L_2768 - .L_2767)
.L_2767:
        /*0060*/ 	.word	0x00000000


	//----- nvinfo : EIATTR_CBANK_PARAM_SIZE
	.align		4
.L_2768:
        /*0064*/ 	.byte	0x03, 0x19
        /*0066*/ 	.short	0x0290


	//----- nvinfo : EIATTR_PARAM_CBANK
	.align		4
        /*0068*/ 	.byte	0x04, 0x0a
        /*006a*/ 	.short	(.L_2770 - .L_2769)
	.align		4
.L_2769:
        /*006c*/ 	.word	index@(.nv.constant0._ZN2at6native18elementwise_kernelILi128ELi4EZNS0_22gpu_kernel_impl_nocastINS0_13BinaryFunctorIN3c108BFloat16ES5_bZZZNS0_23logical_xor_kernel_cudaERNS_14TensorIteratorEENKUlvE0_clEvENKUlvE8_clEvEUlS5_S5_E_EEEEvRNS_18TensorIteratorBaseERKT_EUliE_EEviT1_)
        /*0070*/ 	.short	0x0380
        /*0072*/ 	.short	0x0290


	//----- nvinfo : EIATTR_SW_WAR
	.align		4
.L_2770:
        /*0074*/ 	.byte	0x04, 0x36
        /*0076*/ 	.short	(.L_2772 - .L_2771)
.L_2771:
        /*0078*/ 	.word	0x00000008
.L_2772:


//--------------------- .nv.info._ZN2at6native27unrolled_elementwise_kernelINS0_13BinaryFunctorIN3c108BFloat16ES4_bZZZNS0_23logical_xor_kernel_cudaERNS_14TensorIteratorEENKUlvE0_clEvENKUlvE8_clEvEUlS4_S4_E_EESt5arrayIPcLm3EELi4E23TrivialOffsetCalculatorILi2EjESE_ILi1EjENS0_6memory15LoadWithoutCastENSH_16StoreWithoutCastEEEviT_T0_T2_T3_T4_T5_ --------------------------
	.section	.nv.info._ZN2at6native27unrolled_elementwise_kernelINS0_13BinaryFunctorIN3c108BFloat16ES4_bZZZNS0_23logical_xor_kernel_cudaERNS_14TensorIteratorEENKUlvE0_clEvENKUlvE8_clEvEUlS4_S4_E_EESt5arrayIPcLm3EELi4E23TrivialOffsetCalculatorILi2EjESE_ILi1EjENS0_6memory15LoadWithoutCastENSH_16StoreWithoutCastEEEviT_T0_T2_T3_T4_T5_,"",@"SHT_CUDA_INFO"
	.sectionflags	@""
	.align	4


	//----- nvinfo : EIATTR_CUDA_API_VERSION
	.align		4
        /*0000*/ 	.byte	0x04, 0x37
        /*0002*/ 	.short	(.L_2774 - .L_2773)
.L_2773:
        /*0004*/ 	.word	0x00000082


	//----- nvinfo : EIATTR_KPARAM_INFO
	.align		4
.L_2774:
        /*0008*/ 	.byte	0x04, 0x17
        /*000a*/ 	.short	(.L_2776 - .L_2775)
.L_2775:
        /*000c*/ 	.word	0x00000000
        /*0010*/ 	.short	0x0006
        /*0012*/ 	.short	0x0023
        /*0014*/ 	.byte	0x00, 0xf0, 0x05, 0x00


	//----- nvinfo : EIATTR_KPARAM_INFO
	.align		4
.L_2776:
        /*0018*/ 	.byte	0x04, 0x17
        /*001a*/ 	.short	(.L_2778 - .L_2777)
.L_2777:
        /*001c*/ 	.word	0x00000000
        /*0020*/ 	.short	0x0005
        /*0022*/ 	.short	0x0022
        /*0024*/ 	.byte	0x00, 0xf0, 0x05, 0x00


	//----- nvinfo : EIATTR_KPARAM_INFO
	.align		4
.L_2778:
        /*0028*/ 	.byte	0x04, 0x17
        /*002a*/ 	.short	(.L_2780 - .L_2779)
.L_2779:
        /*002c*/ 	.word	0x00000000
        /*0030*/ 	.short	0x0004
        /*0032*/ 	.short	0x0021
        /*0034*/ 	.byte	0x00, 0xf0, 0x05, 0x00


	//----- nvinfo : EIATTR_KPARAM_INFO
	.align		4
.L_2780:
        /*0038*/ 	.byte	0x04, 0x17
        /*003a*/ 	.short	(.L_2782 - .L_2781)
.L_2781:
        /*003c*/ 	.word	0x00000000
        /*0040*/ 	.short	0x0003
        /*0042*/ 	.short	0x0020
        /*0044*/ 	.byte	0x00, 0xf0, 0x05, 0x00


	//----- nvinfo : EIATTR_KPARAM_INFO
	.align		4
.L_2782:
        /*0048*/ 	.byte	0x04, 0x17
        /*004a*/ 	.short	(.L_2784 - .L_2783)
.L_2783:
        /*004c*/ 	.word	0x00000000
        /*0050*/ 	.short	0x0002
        /*0052*/ 	.short	0x0008
        /*0054*/ 	.byte	0x00, 0xf0, 0x61, 0x00


	//----- nvinfo : EIATTR_KPARAM_INFO
	.align		4
.L_2784:
        /*0058*/ 	.byte	0x04, 0x17
        /*005a*/ 	.short	(.L_2786 - .L_2785)
.L_2785:
        /*005c*/ 	.word	0x00000000
        /*0060*/ 	.short	0x0001
        /*0062*/ 	.short	0x0004
        /*0064*/ 	.byte	0x00, 0xf0, 0x05, 0x00


	//----- nvinfo : EIATTR_KPARAM_INFO
	.align		4
.L_2786:
        /*0068*/ 	.byte	0x04, 0x17
        /*006a*/ 	.short	(.L_2788 - .L_2787)
.L_2787:
        /*006c*/ 	.word	0x00000000
        /*0070*/ 	.short	0x0000
        /*0072*/ 	.short	0x0000
        /*0074*/ 	.byte	0x00, 0xf0, 0x11, 0x00


	//----- nvinfo : EIATTR_SPARSE_MMA_MASK
	.align		4
.L_2788:
        /*0078*/ 	.byte	0x03, 0x50
        /*007a*/ 	.short	0x0000


	//----- nvinfo : EIATTR_MAXREG_COUNT
	.align		4
        /*007c*/ 	.byte	0x03, 0x1b
        /*007e*/ 	.short	0x00ff


	//----- nvinfo : EIATTR_MERCURY_ISA_VERSION
	.align		4
        /*0080*/ 	.byte	0x03, 0x5f
        /*0082*/ 	.short	0x0101


	//----- nvinfo : EIATTR_VRC_CTA_INIT_COUNT
	.align		4
        /*0084*/ 	.byte	0x02, 0x4a
	.zero		1
	.zero		1


	//----- nvinfo : EIATTR_EXIT_INSTR_OFFSETS
	.align		4
        /*0088*/ 	.byte	0x04, 0x1c
        /*008a*/ 	.short	(.L_2790 - .L_2789)


	//   ....[0]....
.L_2789:
        /*008c*/ 	.word	0x00000620


	//   ....[1]....
        /*0090*/ 	.word	0x000006e0


	//----- nvinfo : EIATTR_MAX_THREADS
	.align		4
.L_2790:
        /*0094*/ 	.byte	0x04, 0x05
        /*0096*/ 	.short	(.L_2792 - .L_2791)
.L_2791:
        /*0098*/ 	.word	0x00000080
        /*009c*/ 	.word	0x00000001
        /*00a0*/ 	.word	0x00000001


	//----- nvinfo : EIATTR_CRS_STACK_SIZE
	.align		4
.L_2792:
        /*00a4*/ 	.byte	0x04, 0x1e
        /*00a6*/ 	.short	(.L_2794 - .L_2793)
.L_2793:
        /*00a8*/ 	.word	0x00000000


	//----- nvinfo : EIATTR_CBANK_PARAM_SIZE
	.align		4
.L_2794:
        /*00ac*/ 	.byte	0x03, 0x19
        /*00ae*/ 	.short	0x0024


	//----- nvinfo : EIATTR_PARAM_CBANK
	.align		4
        /*00b0*/ 	.byte	0x04, 0x0a
        /*00b2*/ 	.short	(.L_2796 - .L_2795)
	.align		4
.L_2795:
        /*00b4*/ 	.word	index@(.nv.constant0._ZN2at6native27unrolled_elementwise_kernelINS0_13BinaryFunctorIN3c108BFloat16ES4_bZZZNS0_23logical_xor_kernel_cudaERNS_14TensorIteratorEENKUlvE0_clEvENKUlvE8_clEvEUlS4_S4_E_EESt5arrayIPcLm3EELi4E23TrivialOffsetCalculatorILi2EjESE_ILi1EjENS0_6memory15LoadWithoutCastENSH_16StoreWithoutCastEEEviT_T0_T2_T3_T4_T5_)
        /*00b8*/ 	.short	0x0380
        /*00ba*/ 	.short	0x0024


	//----- nvinfo : EIATTR_SW_WAR
	.align		4
.L_2796:
        /*00bc*/ 	.byte	0x04, 0x36
        /*00be*/ 	.short	(.L_2798 - .L_2797)
.L_2797:
        /*00c0*/ 	.word	0x00000008
.L_2798:


//--------------------- .nv.info._ZN2at6native29vectorized_elementwise_kernelILi2ENS0_13BinaryFunctorIN3c108BFloat16ES4_bZZZNS0_23logical_xor_kernel_cudaERNS_14TensorIteratorEENKUlvE0_clEvENKUlvE8_clEvEUlS4_S4_E_EESt5arrayIPcLm3EEEEviT0_T1_ --------------------------
	.section	.nv.info._ZN2at6native29vectorized_elementwise_kernelILi2ENS0_13BinaryFunctorIN3c108BFloat16ES4_bZZZNS0_23logical_xor_kernel_cudaERNS_14TensorIteratorEENKUlvE0_clEvENKUlvE8_clEvEUlS4_S4_E_EESt5arrayIPcLm3EEEEviT0_T1_,"",@"SHT_CUDA_INFO"
	.sectionflags	@""
	.align	4


	//----- nvinfo : EIATTR_CUDA_API_VERSION
	.align		4
        /*0000*/ 	.byte	0x04, 0x37
        /*0002*/ 	.short	(.L_2800 - .L_2799)
.L_2799:
        /*0004*/ 	.word	0x00000082


	//----- nvinfo : EIATTR_KPARAM_INFO
	.align		4
.L_2800:
        /*0008*/ 	.byte	0x04, 0x17
        /*000a*/ 	.short	(.L_2802 - .L_2801)
.L_2801:
        /*000c*/ 	.word	0x00000000
        /*0010*/ 	.short	0x0002
        /*0012*/ 	.short	0x0008
        /*0014*/ 	.byte	0x00, 0xf0, 0x61, 0x00


	//----- nvinfo : EIATTR_KPARAM_INFO
	.align		4
.L_2802:
        /*0018*/ 	.byte	0x04, 0x17
        /*001a*/ 	.short	(.L_2804 - .L_2803)
.L_2803:
        /*001c*/ 	.word	0x00000000
        /*0020*/ 	.short	0x0001
        /*0022*/ 	.short	0x0004
        /*0024*/ 	.byte	0x00, 0xf0, 0x05, 0x00


	//----- nvinfo : EIATTR_KPARAM_INFO
	.align		4
.L_2804:
        /*0028*/ 	.byte	0x04, 0x17
        /*002a*/ 	.short	(.L_2806 - .L_2805)
.L_2805:
        /*002c*/ 	.word	0x00000000
        /*0030*/ 	.short	0x0000
        /*0032*/ 	.short	0x0000
        /*0034*/ 	.byte	0x00, 0xf0, 0x11, 0x00


	//----- nvinfo : EIATTR_SPARSE_MMA_MASK
	.align		4
.L_2806:
        /*0038*/ 	.byte	0x03, 0x50
        /*003a*/ 	.short	0x0000


	//----- nvinfo : EIATTR_MAXREG_COUNT
	.align		4
        /*003c*/ 	.byte	0x03, 0x1b
        /*003e*/ 	.short	0x00ff


	//----- nvinfo : EIATTR_MERCURY_ISA_VERSION
	.align		4
        /*0040*/ 	.byte	0x03, 0x5f
        /*0042*/ 	.short	0x0101


	//----- nvinfo : EIATTR_VRC_CTA_INIT_COUNT
	.align		4
        /*0044*/ 	.byte	0x02, 0x4a
	.zero		1
	.zero		1


	//----- nvinfo : EIATTR_EXIT_INSTR_OFFSETS
	.align		4
        /*0048*/ 	.byte	0x04, 0x1c
        /*004a*/ 	.short	(.L_2808 - .L_2807)


	//   ....[0]....
.L_2807:
        /*004c*/ 	.word	0x00000de0


	//   ....[1]....
        /*0050*/ 	.word	0x00000e40


	//   ....[2]....
        /*0054*/ 	.word	0x00001380


	//----- nvinfo : EIATTR_MAX_THREADS
	.align		4
.L_2808:
        /*0058*/ 	.byte	0x04, 0x05
        /*005a*/ 	.short	(.L_2810 - .L_2809)
.L_2809:
        /*005c*/ 	.word	0x00000080
        /*0060*/ 	.word	0x00000001
        /*0064*/ 	.word	0x00000001


	//----- nvinfo : EIATTR_CRS_STACK_SIZE
	.align		4
.L_2810:
        /*0068*/ 	.byte	0x04, 0x1e
        /*006a*/ 	.short	(.L_2812 - .L_2811)
.L_2811:
        /*006c*/ 	.word	0x00000000


	//----- nvinfo : EIATTR_CBANK_PARAM_SIZE
	.align		4
.L_2812:
        /*0070*/ 	.byte	0x03, 0x19
        /*0072*/ 	.short	0x0020


	//----- nvinfo : EIATTR_PARAM_CBANK
	.align		4
        /*0074*/ 	.byte	0x04, 0x0a
        /*0076*/ 	.short	(.L_2814 - .L_2813)
	.align		4
.L_2813:
        /*0078*/ 	.word	index@(.nv.constant0._ZN2at6native29vectorized_elementwise_kernelILi2ENS0_13BinaryFunctorIN3c108BFloat16ES4_bZZZNS0_23logical_xor_kernel_cudaERNS_14TensorIteratorEENKUlvE0_clEvENKUlvE8_clEvEUlS4_S4_E_EESt5arrayIPcLm3EEEEviT0_T1_)
        /*007c*/ 	.short	0x0380
        /*007e*/ 	.short	0x0020


	//----- nvinfo : EIATTR_SW_WAR
	.align		4
.L_2814:
        /*0080*/ 	.byte	0x04, 0x36
        /*0082*/ 	.short	(.L_2816 - .L_2815)
.L_2815:
        /*0084*/ 	.word	0x00000008
.L_2816:


//--------------------- .nv.info._ZN2at6native29vectorized_elementwise_kernelILi4ENS0_13BinaryFunctorIN3c108BFloat16ES4_bZZZNS0_23logical_xor_kernel_cudaERNS_14TensorIteratorEENKUlvE0_clEvENKUlvE8_clEvEUlS4_S4_E_EESt5arrayIPcLm3EEEEviT0_T1_ --------------------------
	.section	.nv.info._ZN2at6native29vectorized_elementwise_kernelILi4ENS0_13BinaryFunctorIN3c108BFloat16ES4_bZZZNS0_23logical_xor_kernel_cudaERNS_14TensorIteratorEENKUlvE0_clEvENKUlvE8_clEvEUlS4_S4_E_EESt5arrayIPcLm3EEEEviT0_T1_,"",@"SHT_CUDA_INFO"
	.sectionflags	@""
	.align	4


	//----- nvinfo : EIATTR_CUDA_API_VERSION
	.align		4
        /*0000*/ 	.byte	0x04, 0x37
        /*0002*/ 	.short	(.L_2818 - .L_2817)
.L_2817:
        /*0004*/ 	.word	0x00000082


	//----- nvinfo : EIATTR_KPARAM_INFO
	.align		4
.L_2818:
        /*0008*/ 	.byte	0x04, 0x17
        /*000a*/ 	.short	(.L_2820 - .L_2819)
.L_2819:
        /*000c*/ 	.word	0x00000000
        /*0010*/ 	.short	0x0002
        /*0012*/ 	.short	0x0008
        /*0014*/ 	.byte	0x00, 0xf0, 0x61, 0x00


	//----- nvinfo : EIATTR_KPARAM_INFO
	.align		4
.L_2820:
        /*0018*/ 	.byte	0x04, 0x17
        /*001a*/ 	.short	(.L_2822 - .L_2821)
.L_2821:
        /*001c*/ 	.word	0x00000000
        /*0020*/ 	.short	0x0001
        /*0022*/ 	.short	0x0004
        /*0024*/ 	.byte	0x00, 0xf0, 0x05, 0x00


	//----- nvinfo : EIATTR_KPARAM_INFO
	.align		4
.L_2822:
        /*0028*/ 	.byte	0x04, 0x17
        /*002a*/ 	.short	(.L_2824 - .L_2823)
.L_2823:
        /*002c*/ 	.word	0x00000000
        /*0030*/ 	.short	0x0000
        /*0032*/ 	.short	0x0000
        /*0034*/ 	.byte	0x00, 0xf0, 0x11, 0x00


	//----- nvinfo : EIATTR_SPARSE_MMA_MASK
	.align		4
.L_2824:
        /*0038*/ 	.byte	0x03, 0x50
        /*003a*/ 	.short	0x0000


	//----- nvinfo : EIATTR_MAXREG_COUNT
	.align		4
        /*003c*/ 	.byte	0x03, 0x1b
        /*003e*/ 	.short	0x00ff


	//----- nvinfo : EIATTR_MERCURY_ISA_VERSION
	.align		4
        /*0040*/ 	.byte	0x03, 0x5f
        /*0042*/ 	.short	0x0101


	//----- nvinfo : EIATTR_VRC_CTA_INIT_COUNT
	.align		4
        /*0044*/ 	.byte	0x02, 0x4a
	.zero		1
	.zero		1


	//----- nvinfo : EIATTR_EXIT_INSTR_OFFSETS
	.align		4
        /*0048*/ 	.byte	0x04, 0x1c
        /*004a*/ 	.short	(.L_2826 - .L_2825)


	//   ....[0]....
.L_2825:
        /*004c*/ 	.word	0x00000de0


	//   ....[1]....
        /*0050*/ 	.word	0x00000e40


	//   ....[2]....
        /*0054*/ 	.word	0x00001340


	//----- nvinfo : EIATTR_MAX_THREADS
	.align		4
.L_2826:
        /*0058*/ 	.byte	0x04, 0x05
        /*005a*/ 	.short	(.L_2828 - .L_2827)
.L_2827:
        /*005c*/ 	.word	0x00000080
        /*0060*/ 	.word	0x00000001
        /*0064*/ 	.word	0x00000001


	//----- nvinfo : EIATTR_CRS_STACK_SIZE
	.align		4
.L_2828:
        /*0068*/ 	.byte	0x04, 0x1e
        /*006a*/ 	.short	(.L_2830 - .L_2829)
.L_2829:
        /*006c*/ 	.word	0x00000000


	//----- nvinfo : EIATTR_CBANK_PARAM_SIZE
	.align		4
.L_2830:
        /*0070*/ 	.byte	0x03, 0x19
        /*0072*/ 	.short	0x0020


	//----- nvinfo : EIATTR_PARAM_CBANK
	.align		4
        /*0074*/ 	.byte	0x04, 0x0a
        /*0076*/ 	.short	(.L_2832 - .L_2831)
	.align		4
.L_2831:
        /*0078*/ 	.word	index@(.nv.constant0._ZN2at6native29vectorized_elementwise_kernelILi4ENS0_13BinaryFunctorIN3c108BFloat16ES4_bZZZNS0_23logical_xor_kernel_cudaERNS_14TensorIteratorEENKUlvE0_clEvENKUlvE8_clEvEUlS4_S4_E_EESt5arrayIPcLm3EEEEviT0_T1_)
        /*007c*/ 	.short	0x0380
        /*007e*/ 	.short	0x0020


	//----- nvinfo : EIATTR_SW_WAR
	.align		4
.L_2832:
        /*0080*/ 	.byte	0x04, 0x36
        /*0082*/ 	.short	(.L_2834 - .L_2833)
.L_2833:
        /*0084*/ 	.word	0x00000008
.L_2834:


//--------------------- .nv.info._ZN2at6native29vectorized_elementwise_kernelILi8ENS0_13BinaryFunctorIN3c108BFloat16ES4_bZZZNS0_23logical_xor_kernel_cudaERNS_14TensorIteratorEENKUlvE0_clEvENKUlvE8_clEvEUlS4_S4_E_EESt5arrayIPcLm3EEEEviT0_T1_ --------------------------
	.section	.nv.info._ZN2at6native29vectorized_elementwise_kernelILi8ENS0_13BinaryFunctorIN3c108BFloat16ES4_bZZZNS0_23logical_xor_kernel_cudaERNS_14TensorIteratorEENKUlvE0_clEvENKUlvE8_clEvEUlS4_S4_E_EESt5arrayIPcLm3EEEEviT0_T1_,"",@"SHT_CUDA_INFO"
	.sectionflags	@""
	.align	4


	//----- nvinfo : EIATTR_CUDA_API_VERSION
	.align		4
        /*0000*/ 	.byte	0x04, 0x37
        /*0002*/ 	.short	(.L_2836 - .L_2835)
.L_2835:
        /*0004*/ 	.word	0x00000082


	//----- nvinfo : EIATTR_KPARAM_INFO
	.align		4
.L_2836:
        /*0008*/ 	.byte	0x04, 0x17
        /*000a*/ 	.short	(.L_2838 - .L_2837)
.L_2837:
        /*000c*/ 	.word	0x00000000
        /*0010*/ 	.short	0x0002
        /*0012*/ 	.short	0x0008
        /*0014*/ 	.byte	0x00, 0xf0, 0x61, 0x00


	//----- nvinfo : EIATTR_KPARAM_INFO
	.align		4
.L_2838:
        /*0018*/ 	.byte	0x04, 0x17
        /*001a*/ 	.short	(.L_2840 - .L_2839)
.L_2839:
        /*001c*/ 	.word	0x00000000
        /*0020*/ 	.short	0x0001
        /*0022*/ 	.short	0x0004
        /*0024*/ 	.byte	0x00, 0xf0, 0x05, 0x00


	//----- nvinfo : EIATTR_KPARAM_INFO
	.align		4
.L_2840:
        /*0028*/ 	.byte	0x04, 0x17
        /*002a*/ 	.short	(.L_2842 - .L_2841)
.L_2841:
        /*002c*/ 	.word	0x00000000
        /*0030*/ 	.short	0x0000
        /*0032*/ 	.short	0x0000
        /*0034*/ 	.byte	0x00, 0xf0, 0x11, 0x00


	//----- nvinfo : EIATTR_SPARSE_MMA_MASK
	.align		4
.L_2842:
        /*0038*/ 	.byte	0x03, 0x50
        /*003a*/ 	.short	0x0000


	//----- nvinfo : EIATTR_MAXREG_COUNT
	.align		4
        /*003c*/ 	.byte	0x03, 0x1b
        /*003e*/ 	.short	0x00ff


	//----- nvinfo : EIATTR_MERCURY_ISA_VERSION
	.align		4
        /*0040*/ 	.byte	0x03, 0x5f
        /*0042*/ 	.short	0x0101


	//----- nvinfo : EIATTR_VRC_CTA_INIT_COUNT
	.align		4
        /*0044*/ 	.byte	0x02, 0x4a
	.zero		1
	.zero		1


	//----- nvinfo : EIATTR_EXIT_INSTR_OFFSETS
	.align		4
        /*0048*/ 	.byte	0x04, 0x1c
        /*004a*/ 	.short	(.L_2844 - .L_2843)


	//   ....[0]....
.L_2843:
        /*004c*/ 	.word	0x00000de0


	//   ....[1]....
        /*0050*/ 	.word	0x00000e40


	//   ....[2]....
        /*0054*/ 	.word	0x00001310


	//----- nvinfo : EIATTR_MAX_THREADS
	.align		4
.L_2844:
        /*0058*/ 	.byte	0x04, 0x05
        /*005a*/ 	.short	(.L_2846 - .L_2845)
.L_2845:
        /*005c*/ 	.word	0x00000080
        /*0060*/ 	.word	0x00000001
        /*0064*/ 	.word	0x00000001


	//----- nvinfo : EIATTR_CRS_STACK_SIZE
	.align		4
.L_2846:
        /*0068*/ 	.byte	0x04, 0x1e
        /*006a*/ 	.short	(.L_2848 - .L_2847)
.L_2847:
        /*006c*/ 	.word	0x00000000


	//----- nvinfo : EIATTR_CBANK_PARAM_SIZE
	.align		4
.L_2848:
        /*0070*/ 	.byte	0x03, 0x19
        /*0072*/ 	.short	0x0020


	//----- nvinfo : EIATTR_PARAM_CBANK
	.align		4
        /*0074*/ 	.byte	0x04, 0x0a
        /*0076*/ 	.short	(.L_2850 - .L_2849)
	.align		4
.L_2849:
        /*0078*/ 	.word	index@(.nv.constant0._ZN2at6native29vectorized_elementwise_kernelILi8ENS0_13BinaryFunctorIN3c108BFloat16ES4_bZZZNS0_23logical_xor_kernel_cudaERNS_14TensorIteratorEENKUlvE0_clEvENKUlvE8_clEvEUlS4_S4_E_EESt5arrayIPcLm3EEEEviT0_T1_)
        /*007c*/ 	.short	0x0380
        /*007e*/ 	.short	0x0020


	//----- nvinfo : EIATTR_SW_WAR
	.align		4
.L_2850:
        /*0080*/ 	.byte	0x04, 0x36
        /*0082*/ 	.short	(.L_2852 - .L_2851)
.L_2851:
        /*0084*/ 	.word	0x00000008
.L_2852:


//--------------------- .nv.info._ZN2at6native18elementwise_kernelILi128ELi4EZNS0_15gpu_kernel_implINS0_13AUnaryFunctorIbbbZZZNS0_23logical_xor_kernel_cudaERNS_14TensorIteratorEENKUlvE0_clEvENKUlvE7_clEvEUlbbE_EEEEvRNS_18TensorIteratorBaseERKT_EUliE_EEviT1_ --------------------------
	.section	.nv.info._ZN2at6native18elementwise_kernelILi128ELi4EZNS0_15gpu_kernel_implINS0_13AUnaryFunctorIbbbZZZNS0_23logical_xor_kernel_cudaERNS_14TensorIteratorEENKUlvE0_clEvENKUlvE7_clEvEUlbbE_EEEEvRNS_18TensorIteratorBaseERKT_EUliE_EEviT1_,"",@"SHT_CUDA_INFO"
	.sectionflags	@""
	.align	4


	//----- nvinfo : EIATTR_CUDA_API_VERSION
	.align		4
        /*0000*/ 	.byte	0x04, 0x37
        /*0002*/ 	.short	(.L_2854 - .L_2853)
.L_2853:
        /*0004*/ 	.word	0x00000082


	//----- nvinfo : EIATTR_KPARAM_INFO
	.align		4
.L_2854:
        /*0008*/ 	.byte	0x04, 0x17
        /*000a*/ 	.short	(.L_2856 - .L_2855)
.L_2855:
        /*000c*/ 	.word	0x00000000
        /*0010*/ 	.short	0x0001
        /*0012*/ 	.short	0x0008
        /*0014*/ 	.byte	0x00, 0xf0, 0x61, 0x08


	//----- nvinfo : EIATTR_KPARAM_INFO
	.align		4
.L_2856:
        /*0018*/ 	.byte	0x04, 0x17
        /*001a*/ 	.short	(.L_2858 - .L_2857)
.L_2857:
        /*001c*/ 	.word	0x00000000
        /*0020*/ 	.short	0x0000
        /*0022*/ 	.short	0x0000
        /*0024*/ 	.byte	0x00, 0xf0, 0x11, 0x00


	//----- nvinfo : EIATTR_SPARSE_MMA_MASK
	.align		4
.L_2858:
        /*0028*/ 	.byte	0x03, 0x50
        /*002a*/ 	.short	0x0000


	//----- nvinfo : EIATTR_MAXREG_COUNT
	.align		4
        /*002c*/ 	.byte	0x03, 0x1b
        /*002e*/ 	.short	0x0080


	//----- nvinfo : EIATTR_EXTERNS
	.align		4
        /*0030*/ 	.byte	0x04, 0x0f
        /*0032*/ 	.short	(.L_2860 - .L_2859)


	//   ....[0]....
	.align		4
.L_2859:
        /*0034*/ 	.word	index@(__assertfail)


	//----- nvinfo : EIATTR_MERCURY_ISA_VERSION
	.align		4
.L_2860:
        /*0038*/ 	.byte	0x03, 0x5f
        /*003a*/ 	.short	0x0101


	//----- nvinfo : EIATTR_VRC_CTA_INIT_COUNT
	.align		4
        /*003c*/ 	.byte	0x02, 0x4a
	.zero		1
	.zero		1


	//----- nvinfo : EIATTR_SYSCALL_OFFSETS
	.align		4
        /*0040*/ 	.byte	0x04, 0x46
        /*0042*/ 	.short	(.L_2862 - .L_2861)


	//   ....[0]....
.L_2861:
        /*0044*/ 	.word	0x00001d50


	//   ....[1]....
        /*0048*/ 	.word	0x00002a20


	//   ....[2]....
        /*004c*/ 	.word	0x00004850


	//   ....[3]....
        /*0050*/ 	.word	0x000053f0


	//   ....[4]....
        /*0054*/ 	.word	0x00007310


	//   ....[5]....
        /*0058*/ 	.word	0x00007eb0


	//   ....[6]....
        /*005c*/ 	.word	0x00009de0


	//   ....[7]....
        /*0060*/ 	.word	0x0000a940


	//----- nvinfo : EIATTR_EXIT_INSTR_OFFSETS
	.align		4
.L_2862:
        /*0064*/ 	.byte	0x04, 0x1c
        /*0066*/ 	.short	(.L_2864 - .L_2863)


	//   ....[0]....
.L_2863:
        /*0068*/ 	.word	0x00008140


	//   ....[1]....
        /*006c*/ 	.word	0x00009f60


	//   ....[2]....
        /*0070*/ 	.word	0x00009f80


	//   ....[3]....
        /*0074*/ 	.word	0x0000a010


	//   ....[4]....
        /*0078*/ 	.word	0x0000a030


	//   ....[5]....
        /*007c*/ 	.word	0x0000a050


	//   ....[6]....
        /*0080*/ 	.word	0x0000a0e0


	//   ....[7]....
        /*0084*/ 	.word	0x0000a120


	//   ....[8]....
        /*0088*/ 	.word	0x0000a1c0


	//   ....[9]....
        /*008c*/ 	.word	0x0000a210


	//   ....[10]....
        /*0090*/ 	.word	0x0000a240


	//   ....[11]....
        /*0094*/ 	.word	0x0000a300


	//   ....[12]....
        /*0098*/ 	.word	0x0000a440


	//   ....[13]....
        /*009c*/ 	.word	0x0000a580


	//   ....[14]....
        /*00a0*/ 	.word	0x0000a6d0


	//   ....[15]....
        /*00a4*/ 	.word	0x0000a700


	//   ....[16]....
        /*00a8*/ 	.word	0x0000a720


	//   ....[17]....
        /*00ac*/ 	.word	0x0000a7a0


	//   ....[18]....
        /*00b0*/ 	.word	0x0000a7e0


	//   ....[19]....
        /*00b4*/ 	.word	0x0000a950


	//   ....[20]....
        /*00b8*/ 	.word	0x0000aa30


	//   ....[21]....
        /*00bc*/ 	.word	0x0000aad0


	//   ....[22]....
        /*00c0*/ 	.word	0x0000ab00


	//   ....[23]....
        /*00c4*/ 	.word	0x0000ab50


	//   ....[24]....
        /*00c8*/ 	.word	0x0000ab90


	//----- nvinfo : EIATTR_MAX_THREADS
	.align		4
.L_2864:
        /*00cc*/ 	.byte	0x04, 0x05
        /*00ce*/ 	.short	(.L_2866 - .L_2865)
.L_2865:
        /*00d0*/ 	.word	0x00000080
        /*00d4*/ 	.word	0x00000001
        /*00d8*/ 	.word	0x00000001


	//----- nvinfo : EIATTR_CRS_STACK_SIZE
	.align		4
.L_2866:
        /*00dc*/ 	.byte	0x04, 0x1e
        /*00de*/ 	.short	(.L_2868 - .L_2867)
.L_2867:
        /*00e0*/ 	.word	0x00000000


	//----- nvinfo : EIATTR_CBANK_PARAM_SIZE
	.align		4
.L_2868:
        /*00e4*/ 	.byte	0x03, 0x19
        /*00e6*/ 	.short	0x0220


	//----- nvinfo : EIATTR_PARAM_CBANK
	.align		4
        /*00e8*/ 	.byte	0x04, 0x0a
        /*00ea*/ 	.short	(.L_2870 - .L_2869)
	.align		4
.L_2869:
        /*00ec*/ 	.word	index@(.nv.constant0._ZN2at6native18elementwise_kernelILi128ELi4EZNS0_15gpu_kernel_implINS0_13AUnaryFunctorIbbbZZZNS0_23logical_xor_kernel_cudaERNS_14TensorIteratorEENKUlvE0_clEvENKUlvE7_clEvEUlbbE_EEEEvRNS_18TensorIteratorBaseERKT_EUliE_EEviT1_)
        /*00f0*/ 	.short	0x0380
        /*00f2*/ 	.short	0x0220


	//----- nvinfo : EIATTR_SW_WAR
	.align		4
.L_2870:
        /*00f4*/ 	.byte	0x04, 0x36
        /*00f6*/ 	.short	(.L_2872 - .L_2871)
.L_2871:
        /*00f8*/ 	.word	0x00000008
.L_2872:


//--------------------- .nv.info._ZN2at6native27unrolled_elementwise_kernelINS0_13AUnaryFunctorIbbbZZZNS0_23logical_xor_kernel_cudaERNS_14TensorIteratorEENKUlvE0_clEvENKUlvE7_clEvEUlbbE_EESt5arrayIPcLm2EELi4E23TrivialOffsetCalculatorILi1EjESD_NS0_6memory12LoadWithCastILi1EEENSE_13StoreWithCastILi1EEEEEviT_T0_T2_T3_T4_T5_ --------------------------
	.section	.nv.info._ZN2at6native27unrolled_elementwise_kernelINS0_13AUnaryFunctorIbbbZZZNS0_23logical_xor_kernel_cudaERNS_14TensorIteratorEENKUlvE0_clEvENKUlvE7_clEvEUlbbE_EESt5arrayIPcLm2EELi4E23TrivialOffsetCalculatorILi1EjESD_NS0_6memory12LoadWithCastILi1EEENSE_13StoreWithCastILi1EEEEEviT_T0_T2_T3_T4_T5_,"",@"SHT_CUDA_INFO"
	.sectionflags	@""
	.align	4


	//----- nvinfo : EIATTR_CUDA_API_VERSION
	.align		4
        /*0000*/ 	.byte	0x04, 0x37
        /*0002*/ 	.short	(.L_2874 - .L_2873)
.L_2873:
        /*0004*/ 	.word	0x00000082


	//----- nvinfo : EIATTR_KPARAM_INFO
	.align		4
.L_2874:
        /*0008*/ 	.byte	0x04, 0x17
        /*000a*/ 	.short	(.L_2876 - .L_2875)
.L_2875:
        /*000c*/ 	.word	0x00000000
        /*0010*/ 	.short	0x0006
        /*0012*/ 	.short	0x0024
        /*0014*/ 	.byte	0x00, 0xf0, 0x21, 0x00


	//----- nvinfo : EIATTR_KPARAM_INFO
	.align		4
.L_2876:
        /*0018*/ 	.byte	0x04, 0x17
        /*001a*/ 	.short	(.L_2878 - .L_2877)
.L_2877:
        /*001c*/ 	.word	0x00000000
        /*0020*/ 	.short	0x0005
        /*0022*/ 	.short	0x001c
        /*0024*/ 	.byte	0x00, 0xf0, 0x21, 0x00


	//----- nvinfo : EIATTR_KPARAM_INFO
	.align		4
.L_2878:
        /*0028*/ 	.byte	0x04, 0x17
        /*002a*/ 	.short	(.L_2880 - .L_2879)
.L_2879:
        /*002c*/ 	.word	0x00000000
        /*0030*/ 	.short	0x0004
        /*0032*/ 	.short	0x0019
        /*0034*/ 	.byte	0x00, 0xf0, 0x05, 0x00


	//----- nvinfo : EIATTR_KPARAM_INFO
	.align		4
.L_2880:
        /*0038*/ 	.byte	0x04, 0x17
        /*003a*/ 	.short	(.L_2882 - .L_2881)
.L_2881:
        /*003c*/ 	.word	0x00000000
        /*0040*/ 	.short	0x0003
        /*0042*/ 	.short	0x0018
        /*0044*/ 	.byte	0x00, 0xf0, 0x05, 0x00


	//----- nvinfo : EIATTR_KPARAM_INFO
	.align		4
.L_2882:
        /*0048*/ 	.byte	0x04, 0x17
        /*004a*/ 	.short	(.L_2884 - .L_2883)
.L_2883:
        /*004c*/ 	.word	0x00000000
        /*0050*/ 	.short	0x0002
        /*0052*/ 	.short	0x0008
        /*0054*/ 	.byte	0x00, 0xf0, 0x41, 0x00


	//----- nvinfo : EIATTR_KPARAM_INFO
	.align		4
.L_2884:
        /*0058*/ 	.byte	0x04, 0x17
        /*005a*/ 	.short	(.L_2886 - .L_2885)
.L_2885:
        /*005c*/ 	.word	0x00000000
        /*0060*/ 	.short	0x0001
        /*0062*/ 	.short	0x0004
        /*0064*/ 	.byte	0x00, 0xf0, 0x09, 0x00


	//----- nvinfo : EIATTR_KPARAM_INFO
	.align		4
.L_2886:
        /*0068*/ 	.byte	0x04, 0x17
        /*006a*/ 	.short	(.L_2888 - .L_2887)
.L_2887:
        /*006c*/ 	.word	0x00000000
        /*0070*/ 	.short	0x0000
        /*0072*/ 	.short	0x0000
        /*0074*/ 	.byte	0x00, 0xf0, 0x11, 0x00


	//----- nvinfo : EIATTR_SPARSE_MMA_MASK
	.align		4
.L_2888:
        /*0078*/ 	.byte	0x03, 0x50
        /*007a*/ 	.short	0x0000


	//----- nvinfo : EIATTR_MAXREG_COUNT
	.align		4
        /*007c*/ 	.byte	0x03, 0x1b
        /*007e*/ 	.short	0x00ff


	//----- nvinfo : EIATTR_EXTERNS
	.align		4
        /*0080*/ 	.byte	0x04, 0x0f
        /*0082*/ 	.short	(.L_2890 - .L_2889)


	//   ....[0]....
	.align		4
.L_2889:
        /*0084*/ 	.word	index@(__assertfail)


	//----- nvinfo : EIATTR_MERCURY_ISA_VERSION
	.align		4
.L_2890:
        /*0088*/ 	.byte	0x03, 0x5f
        /*008a*/ 	.short	0x0101


	//----- nvinfo : EIATTR_VRC_CTA_INIT_COUNT
	.align		4
        /*008c*/ 	.byte	0x02, 0x4a
	.zero		1
	.zero		1


	//----- nvinfo : EIATTR_SYSCALL_OFFSETS
	.align		4
        /*0090*/ 	.byte	0x04, 0x46
        /*0092*/ 	.short	(.L_2892 - .L_2891)


	//   ....[0]....
.L_2891:
        /*0094*/ 	.word	0x00000b80


	//   ....[1]....
        /*0098*/ 	.word	0x000017f0


	//   ....[2]....
        /*009c*/ 	.word	0x00002420


	//   ....[3]....
        /*00a0*/ 	.word	0x00003040


	//   ....[4]....
        /*00a4*/ 	.word	0x00003e50


	//   ....[5]....
        /*00a8*/ 	.word	0x00004b30


	//   ....[6]....
        /*00ac*/ 	.word	0x00005910


	//   ....[7]....
        /*00b0*/ 	.word	0x000066a0


	//----- nvinfo : EIATTR_EXIT_INSTR_OFFSETS
	.align		4
.L_2892:
        /*00b4*/ 	.byte	0x04, 0x1c
        /*00b6*/ 	.short	(.L_2894 - .L_2893)


	//   ....[0]....
.L_2893:
        /*00b8*/ 	.word	0x00005b90


	//   ....[1]....
        /*00bc*/ 	.word	0x00005cc0


	//   ....[2]....
        /*00c0*/ 	.word	0x00005ce0


	//   ....[3]....
        /*00c4*/ 	.word	0x00005d70


	//   ....[4]....
        /*00c8*/ 	.word	0x00005d90


	//   ....[5]....
        /*00cc*/ 	.word	0x00005db0


	//   ....[6]....
        /*00d0*/ 	.word	0x00005e40


	//   ....[7]....
        /*00d4*/ 	.word	0x00005e80


	//   ....[8]....
        /*00d8*/ 	.word	0x00005f20


	//   ....[9]....
        /*00dc*/ 	.word	0x00005f70


	//   ....[10]....
        /*00e0*/ 	.word	0x00005fa0


	//   ....[11]....
        /*00e4*/ 	.word	0x00006060


	//   ....[12]....
        /*00e8*/ 	.word	0x000061a0


	//   ....[13]....
        /*00ec*/ 	.word	0x000062e0


	//   ....[14]....
        /*00f0*/ 	.word	0x00006430


	//   ....[15]....
        /*00f4*/ 	.word	0x00006460


	//   ....[16]....
        /*00f8*/ 	.word	0x00006480


	//   ....[17]....
        /*00fc*/ 	.word	0x00006500


	//   ....[18]....
        /*0100*/ 	.word	0x00006540


	//   ....[19]....
        /*0104*/ 	.word	0x000066b0


	//   ....[20]....
        /*0108*/ 	.word	0x00006790


	//   ....[21]....
        /*010c*/ 	.word	0x00006830


	//   ....[22]....
        /*0110*/ 	.word	0x00006860


	//   ....[23]....
        /*0114*/ 	.word	0x000068b0


	//   ....[24]....
        /*0118*/ 	.word	0x000068f0


	//----- nvinfo : EIATTR_MAX_THREADS
	.align		4
.L_2894:
        /*011c*/ 	.byte	0x04, 0x05
        /*011e*/ 	.short	(.L_2896 - .L_2895)
.L_2895:
        /*0120*/ 	.word	0x00000080
        /*0124*/ 	.word	0x00000001
        /*0128*/ 	.word	0x00000001


	//----- nvinfo : EIATTR_CRS_STACK_SIZE
	.align		4
.L_2896:
        /*012c*/ 	.byte	0x04, 0x1e
        /*012e*/ 	.short	(.L_2898 - .L_2897)
.L_2897:
        /*0130*/ 	.word	0x00000000


	//----- nvinfo : EIATTR_CBANK_PARAM_SIZE
	.align		4
.L_2898:
        /*0134*/ 	.byte	0x03, 0x19
        /*0136*/ 	.short	0x002c


	//----- nvinfo : EIATTR_PARAM_CBANK
	.align		4
        /*0138*/ 	.byte	0x04, 0x0a
        /*013a*/ 	.short	(.L_2900 - .L_2899)
	.align		4
.L_2899:
        /*013c*/ 	.word	index@(.nv.constant0._ZN2at6native27unrolled_elementwise_kernelINS0_13AUnaryFunctorIbbbZZZNS0_23logical_xor_kernel_cudaERNS_14TensorIteratorEENKUlvE0_clEvENKUlvE7_clEvEUlbbE_EESt5arrayIPcLm2EELi4E23TrivialOffsetCalculatorILi1EjESD_NS0_6memory12LoadWithCastILi1EEENSE_13StoreWithCastILi1EEEEEviT_T0_T2_T3_T4_T5_)
        /*0140*/ 	.short	0x0380
        /*0142*/ 	.short	0x002c


	//----- nvinfo : EIATTR_SW_WAR
	.align		4
.L_2900:
        /*0144*/ 	.byte	0x04, 0x36
        /*0146*/ 	.short	(.L_2902 - .L_2901)
.L_2901:
        /*0148*/ 	.word	0x00000008
.L_2902:


//--------------------- .nv.info._ZN2at6native18elementwise_kernelILi128ELi4EZNS0_22gpu_kernel_impl_nocastINS0_13AUnaryFunctorIbbbZZZNS0_23logical_xor_kernel_cudaERNS_14TensorIteratorEENKUlvE0_clEvENKUlvE7_clEvEUlbbE_EEEEvRNS_18TensorIteratorBaseERKT_EUliE_EEviT1_ --------------------------
	.section	.nv.info._ZN2at6native18elementwise_kernelILi128ELi4EZNS0_22gpu_kernel_impl_nocastINS0_13AUnaryFunctorIbbbZZZNS0_23logical_xor_kernel_cudaERNS_14TensorIteratorEENKUlvE0_clEvENKUlvE7_clEvEUlbbE_EEEEvRNS_18TensorIteratorBaseERKT_EUliE_EEviT1_,"",@"SHT_CUDA_INFO"
	.sectionflags	@""
	.align	4


	//----- nvinfo : EIATTR_CUDA_API_VERSION
	.align		4
        /*0000*/ 	.byte	0x04, 0x37
        /*0002*/ 	.short	(.L_2904 - .L_2903)
.L_2903:
        /*0004*/ 	.word	0x00000082


	//----- nvinfo : EIATTR_KPARAM_INFO
	.align		4
.L_2904:
        /*0008*/ 	.byte	0x04, 0x17
        /*000a*/ 	.short	(.L_2906 - .L_2905)
.L_2905:
        /*000c*/ 	.word	0x00000000
        /*0010*/ 	.short	0x0001
        /*0012*/ 	.short	0x0008
        /*0014*/ 	.byte	0x00, 0xf0, 0x61, 0x08


	//----- nvinfo : EIATTR_KPARAM_INFO
	.align		4
.L_2906:
        /*0018*/ 	.byte	0x04, 0x17
        /*001a*/ 	.short	(.L_2908 - .L_2907)
.L_2907:
        /*001c*/ 	.word	0x00000000
        /*0020*/ 	.short	0x0000
        /*0022*/ 	.short	0x0000
        /*0024*/ 	.byte	0x00, 0xf0, 0x11, 0x00


	//----- nvinfo : EIATTR_SPARSE_MMA_MASK
	.align		4
.L_2908:
        /*0028*/ 	.byte	0x03, 0x50
        /*002a*/ 	.short	0x0000


	//----- nvinfo : EIATTR_MAXREG_COUNT
	.align		4
        /*002c*/ 	.byte	0x03, 0x1b
        /*002e*/ 	.short	0x0080


	//----- nvinfo : EIATTR_MERCURY_ISA_VERSION
	.align		4
        /*0030*/ 	.byte	0x03, 0x5f
        /*0032*/ 	.short	0x0101


	//----- nvinfo : EIATTR_VRC_CTA_INIT_COUNT
	.align		4
        /*0034*/ 	.byte	0x02, 0x4a
	.zero		1
	.zero		1


	//----- nvinfo : EIATTR_EXIT_INSTR_OFFSETS
	.align		4
        /*0038*/ 	.byte	0x04, 0x1c
        /*003a*/ 	.short	(.L_2910 - .L_2909)


	//   ....[0]....
.L_2909:
        /*003c*/ 	.word	0x00000310


	//   ....[1]....
        /*0040*/ 	.word	0x00000390


	//   ....[2]....
        /*0044*/ 	.word	0x00003eb0


	//   ....[3]....
        /*0048*/ 	.word	0x00005200


	//----- nvinfo : EIATTR_MAX_THREADS
	.align		4
.L_2910:
        /*004c*/ 	.byte	0x04, 0x05
        /*004e*/ 	.short	(.L_2912 - .L_2911)
.L_2911:
        /*0050*/ 	.word	0x00000080
        /*0054*/ 	.word	0x00000001
        /*0058*/ 	.word	0x00000001


	//----- nvinfo : EIATTR_CRS_STACK_SIZE
	.align		4
.L_2912:
        /*005c*/ 	.byte	0x04, 0x1e
        /*005e*/ 	.short	(.L_2914 - .L_2913)
.L_2913:
        /*0060*/ 	.word	0x00000000


	//----- nvinfo : EIATTR_CBANK_PARAM_SIZE
	.align		4
.L_2914:
        /*0064*/ 	.byte	0x03, 0x19
        /*0066*/ 	.short	0x0220


	//----- nvinfo : EIATTR_PARAM_CBANK
	.align		4
        /*0068*/ 	.byte	0x04, 0x0a
        /*006a*/ 	.short	(.L_2916 - .L_2915)
	.align		4
.L_2915:
        /*006c*/ 	.word	index@(.nv.constant0._ZN2at6native18elementwise_kernelILi128ELi4EZNS0_22gpu_kernel_impl_nocastINS0_13AUnaryFunctorIbbbZZZNS0_23logical_xor_kernel_cudaERNS_14TensorIteratorEENKUlvE0_clEvENKUlvE7_clEvEUlbbE_EEEEvRNS_18TensorIteratorBaseERKT_EUliE_EEviT1_)
        /*0070*/ 	.short	0x0380
        /*0072*/ 	.short	0x0220


	//----- nvinfo : EIATTR_SW_WAR
	.align		4
.L_2916:
        /*0074*/ 	.byte	0x04, 0x36
        /*0076*/ 	.short	(.L_2918 - .L_2917)
.L_2917:
        /*0078*/ 	.word	0x00000008
.L_2918:


//--------------------- .nv.info._ZN2at6native27unrolled_elementwise_kernelINS0_13AUnaryFunctorIbbbZZZNS0_23logical_xor_kernel_cudaERNS_14TensorIteratorEENKUlvE0_clEvENKUlvE7_clEvEUlbbE_EESt5arrayIPcLm2EELi4E23TrivialOffsetCalculatorILi1EjESD_NS0_6memory15LoadWithoutCastENSE_16StoreWithoutCastEEEviT_T0_T2_T3_T4_T5_ --------------------------
	.section	.nv.info._ZN2at6native27unrolled_elementwise_kernelINS0_13AUnaryFunctorIbbbZZZNS0_23logical_xor_kernel_cudaERNS_14TensorIteratorEENKUlvE0_clEvENKUlvE7_clEvEUlbbE_EESt5arrayIPcLm2EELi4E23TrivialOffsetCalculatorILi1EjESD_NS0_6memory15LoadWithoutCastENSE_16StoreWithoutCastEEEviT_T0_T2_T3_T4_T5_,"",@"SHT_CUDA_INFO"
	.sectionflags	@""
	.align	4


	//----- nvinfo : EIATTR_CUDA_API_VERSION
	.align		4
        /*0000*/ 	.byte	0x04, 0x37
        /*0002*/ 	.short	(.L_2920 - .L_2919)
.L_2919:
        /*0004*/ 	.word	0x00000082


	//----- nvinfo : EIATTR_KPARAM_INFO
	.align		4
.L_2920:
        /*0008*/ 	.byte	0x04, 0x17
        /*000a*/ 	.short	(.L_2922 - .L_2921)
.L_2921:
        /*000c*/ 	.word	0x00000000
        /*0010*/ 	.short	0x0006
        /*0012*/ 	.short	0x001b
        /*0014*/ 	.byte	0x00, 0xf0, 0x05, 0x00


	//----- nvinfo : EIATTR_KPARAM_INFO
	.align		4
.L_2922:
        /*0018*/ 	.byte	0x04, 0x17
        /*001a*/ 	.short	(.L_2924 - .L_2923)
.L_2923:
        /*001c*/ 	.word	0x00000000
        /*0020*/ 	.short	0x0005
        /*0022*/ 	.short	0x001a
        /*0024*/ 	.byte	0x00, 0xf0, 0x05, 0x00


	//----- nvinfo : EIATTR_KPARAM_INFO
	.align		4
.L_2924:
        /*0028*/ 	.byte	0x04, 0x17
        /*002a*/ 	.short	(.L_2926 - .L_2925)
.L_2925:
        /*002c*/ 	.word	0x00000000
        /*0030*/ 	.short	0x0004
        /*0032*/ 	.short	0x0019
        /*0034*/ 	.byte	0x00, 0xf0, 0x05, 0x00


	//----- nvinfo : EIATTR_KPARAM_INFO
	.align		4
.L_2926:
        /*0038*/ 	.byte	0x04, 0x17
        /*003a*/ 	.short	(.L_2928 - .L_2927)
.L_2927:
        /*003c*/ 	.word	0x00000000
        /*0040*/ 	.short	0x0003
        /*0042*/ 	.short	0x0018
        /*0044*/ 	.byte	0x00, 0xf0, 0x05, 0x00


	//----- nvinfo : EIATTR_KPARAM_INFO
	.align		4
.L_2928:
        /*0048*/ 	.byte	0x04, 0x17
        /*004a*/ 	.short	(.L_2930 - .L_2929)
.L_2929:
        /*004c*/ 	.word	0x00000000
        /*0050*/ 	.short	0x0002
        /*0052*/ 	.short	0x0008
        /*0054*/ 	.byte	0x00, 0xf0, 0x41, 0x00


	//----- nvinfo : EIATTR_KPARAM_INFO
	.align		4
.L_2930:
        /*0058*/ 	.byte	0x04, 0x17
        /*005a*/ 	.short	(.L_2932 - .L_2931)
.L_2931:
        /*005c*/ 	.word	0x00000000
        /*0060*/ 	.short	0x0001
        /*0062*/ 	.short	0x0004
        /*0064*/ 	.byte	0x00, 0xf0, 0x09, 0x00


	//----- nvinfo : EIATTR_KPARAM_INFO
	.align		4
.L_2932:
        /*0068*/ 	.byte	0x04, 0x17
        /*006a*/ 	.short	(.L_2934 - .L_2933)
.L_2933:
        /*006c*/ 	.word	0x00000000
        /*0070*/ 	.short	0x0000
        /*0072*/ 	.short	0x0000
        /*0074*/ 	.byte	0x00, 0xf0, 0x11, 0x00


	//----- nvinfo : EIATTR_SPARSE_MMA_MASK
	.align		4
.L_2934:
        /*0078*/ 	.byte	0x03, 0x50
        /*007a*/ 	.short	0x0000


	//----- nvinfo : EIATTR_MAXREG_COUNT
	.align		4
        /*007c*/ 	.byte	0x03, 0x1b
        /*007e*/ 	.short	0x00ff


	//----- nvinfo : EIATTR_MERCURY_ISA_VERSION
	.align		4
        /*0080*/ 	.byte	0x03, 0x5f
        /*0082*/ 	.short	0x0101


	//----- nvinfo : EIATTR_VRC_CTA_INIT_COUNT
	.align		4
        /*0084*/ 	.byte	0x02, 0x4a
	.zero		1
	.zero		1


	//----- nvinfo : EIATTR_EXIT_INSTR_OFFSETS
	.align		4
        /*0088*/ 	.byte	0x04, 0x1c
        /*008a*/ 	.short	(.L_2936 - .L_2935)


	//   ....[0]....
.L_2935:
        /*008c*/ 	.word	0x000004d0


	//   ....[1]....
        /*0090*/ 	.word	0x00000530


	//----- nvinfo : EIATTR_MAX_THREADS
	.align		4
.L_2936:
        /*0094*/ 	.byte	0x04, 0x05
        /*0096*/ 	.short	(.L_2938 - .L_2937)
.L_2937:
        /*0098*/ 	.word	0x00000080
        /*009c*/ 	.word	0x00000001
        /*00a0*/ 	.word	0x00000001


	//----- nvinfo : EIATTR_CRS_STACK_SIZE
	.align		4
.L_2938:
        /*00a4*/ 	.byte	0x04, 0x1e
        /*00a6*/ 	.short	(.L_2940 - .L_2939)
.L_2939:
        /*00a8*/ 	.word	0x00000000


	//----- nvinfo : EIATTR_CBANK_PARAM_SIZE
	.align		4
.L_2940:
        /*00ac*/ 	.byte	0x03, 0x19
        /*00ae*/ 	.short	0x001c


	//----- nvinfo : EIATTR_PARAM_CBANK
	.align		4
        /*00b0*/ 	.byte	0x04, 0x0a
        /*00b2*/ 	.short	(.L_2942 - .L_2941)
	.align		4
.L_2941:
        /*00b4*/ 	.word	index@(.nv.constant0._ZN2at6native27unrolled_elementwise_kernelINS0_13AUnaryFunctorIbbbZZZNS0_23logical_xor_kernel_cudaERNS_14TensorIteratorEENKUlvE0_clEvENKUlvE7_clEvEUlbbE_EESt5arrayIPcLm2EELi4E23TrivialOffsetCalculatorILi1EjESD_NS0_6memory15LoadWithoutCastENSE_16StoreWithoutCastEEEviT_T0_T2_T3_T4_T5_)
        /*00b8*/ 	.short	0x0380
        /*00ba*/ 	.short	0x001c


	//----- nvinfo : EIATTR_SW_WAR
	.align		4
.L_2942:
        /*00bc*/ 	.byte	0x04, 0x36
        /*00be*/ 	.short	(.L_2944 - .L_2943)
.L_2943:
        /*00c0*/ 	.word	0x00000008
.L_2944:


//--------------------- .nv.info._ZN2at6native29vectorized_elementwise_kernelILi2ENS0_13AUnaryFunctorIbbbZZZNS0_23logical_xor_kernel_cudaERNS_14TensorIteratorEENKUlvE0_clEvENKUlvE7_clEvEUlbbE_EESt5arrayIPcLm2EEEEviT0_T1_ --------------------------
	.section	.nv.info._ZN2at6native29vectorized_elementwise_kernelILi2ENS0_13AUnaryFunctorIbbbZZZNS0_23logical_xor_kernel_cudaERNS_14TensorIteratorEENKUlvE0_clEvENKUlvE7_clEvEUlbbE_EESt5arrayIPcLm2EEEEviT0_T1_,"",@"SHT_CUDA_INFO"
	.sectionflags	@""
	.align	4


	//----- nvinfo : EIATTR_CUDA_API_VERSION
	.align		4
        /*0000*/ 	.byte	0x04, 0x37
        /*0002*/ 	.short	(.L_2946 - .L_2945)
.L_2945:
        /*0004*/ 	.word	0x00000082


	//----- nvinfo : EIATTR_KPARAM_INFO
	.align		4
.L_2946:
        /*0008*/ 	.byte	0x04, 0x17
        /*000a*/ 	.short	(.L_2948 - .L_2947)
.L_2947:
        /*000c*/ 	.word	0x00000000
        /*0010*/ 	.short	0x0002
        /*0012*/ 	.short	0x0008
        /*0014*/ 	.byte	0x00, 0xf0, 0x41, 0x00


	//----- nvinfo : EIATTR_KPARAM_INFO
	.align		4
.L_2948:
        /*0018*/ 	.byte	0x04, 0x17
        /*001a*/ 	.short	(.L_2950 - .L_2949)
.L_2949:
        /*001c*/ 	.word	0x00000000
        /*0020*/ 	.short	0x0001
        /*0022*/ 	.short	0x0004
        /*0024*/ 	.byte	0x00, 0xf0, 0x09, 0x00


	//----- nvinfo : EIATTR_KPARAM_INFO
	.align		4
.L_2950:
        /*0028*/ 	.byte	0x04, 0x17
        /*002a*/ 	.short	(.L_2952 - .L_2951)
.L_2951:
        /*002c*/ 	.word	0x00000000
        /*0030*/ 	.short	0x0000
        /*0032*/ 	.short	0x0000
        /*0034*/ 	.byte	0x00, 0xf0, 0x11, 0x00


	//----- nvinfo : EIATTR_SPARSE_MMA_MASK
	.align		4
.L_2952:
        /*0038*/ 	.byte	0x03, 0x50
        /*003a*/ 	.short	0x0000


	//----- nvinfo : EIATTR_MAXREG_COUNT
	.align		4
        /*003c*/ 	.byte	0x03, 0x1b
        /*003e*/ 	.short	0x00ff


	//----- nvinfo : EIATTR_MERCURY_ISA_VERSION
	.align		4
        /*0040*/ 	.byte	0x03, 0x5f
        /*0042*/ 	.short	0x0101


	//----- nvinfo : EIATTR_VRC_CTA_INIT_COUNT
	.align		4
        /*0044*/ 	.byte	0x02, 0x4a
	.zero		1
	.zero		1


	//----- nvinfo : EIATTR_EXIT_INSTR_OFFSETS
	.align		4
        /*0048*/ 	.byte	0x04, 0x1c
        /*004a*/ 	.short	(.L_2954 - .L_2953)


	//   ....[0]....
.L_2953:
        /*004c*/ 	.word	0x000009e0


	//   ....[1]....
        /*0050*/ 	.word	0x00000a40


	//   ....[2]....
        /*0054*/ 	.word	0x00000d70


	//----- nvinfo : EIATTR_MAX_THREADS
	.align		4
.L_2954:
        /*0058*/ 	.byte	0x04, 0x05
        /*005a*/ 	.short	(.L_2956 - .L_2955)
.L_2955:
        /*005c*/ 	.word	0x00000080
        /*0060*/ 	.word	0x00000001
        /*0064*/ 	.word	0x00000001


	//----- nvinfo : EIATTR_CRS_STACK_SIZE
	.align		4
.L_2956:
        /*0068*/ 	.byte	0x04, 0x1e
        /*006a*/ 	.short	(.L_2958 - .L_2957)
.L_2957:
        /*006c*/ 	.word	0x00000000


	//----- nvinfo : EIATTR_CBANK_PARAM_SIZE
	.align		4
.L_2958:
        /*0070*/ 	.byte	0x03, 0x19
        /*0072*/ 	.short	0x0018


	//----- nvinfo : EIATTR_PARAM_CBANK
	.align		4
        /*0074*/ 	.byte	0x04, 0x0a
        /*0076*/ 	.short	(.L_2960 - .L_2959)
	.align		4
.L_2959:
        /*0078*/ 	.word	index@(.nv.constant0._ZN2at6native29vectorized_elementwise_kernelILi2ENS0_13AUnaryFunctorIbbbZZZNS0_23logical_xor_kernel_cudaERNS_14TensorIteratorEENKUlvE0_clEvENKUlvE7_clEvEUlbbE_EESt5arrayIPcLm2EEEEviT0_T1_)
        /*007c*/ 	.short	0x0380
        /*007e*/ 	.short	0x0018


	//----- nvinfo : EIATTR_SW_WAR
	.align		4
.L_2960:
        /*0080*/ 	.byte	0x04, 0x36
        /*0082*/ 	.short	(.L_2962 - .L_2961)
.L_2961:
        /*0084*/ 	.word	0x00000008
.L_2962:


//--------------------- .nv.info._ZN2at6native29vectorized_elementwise_kernelILi4ENS0_13AUnaryFunctorIbbbZZZNS0_23logical_xor_kernel_cudaERNS_14TensorIteratorEENKUlvE0_clEvENKUlvE7_clEvEUlbbE_EESt5arrayIPcLm2EEEEviT0_T1_ --------------------------
	.section	.nv.info._ZN2at6native29vectorized_elementwise_kernelILi4ENS0_13AUnaryFunctorIbbbZZZNS0_23logical_xor_kernel_cudaERNS_14TensorIteratorEENKUlvE0_clEvENKUlvE7_clEvEUlbbE_EESt5arrayIPcLm2EEEEviT0_T1_,"",@"SHT_CUDA_INFO"
	.sectionflags	@""
	.align	4


	//----- nvinfo : EIATTR_CUDA_API_VERSION
	.align		4
        /*0000*/ 	.byte	0x04, 0x37
        /*0002*/ 	.short	(.L_2964 - .L_2963)
.L_2963:
        /*0004*/ 	.word	0x00000082


	//----- nvinfo : EIATTR_KPARAM_INFO
	.align		4
.L_2964:
        /*0008*/ 	.byte	0x04, 0x17
        /*000a*/ 	.short	(.L_2966 - .L_2965)
.L_2965:
        /*000c*/ 	.word	0x00000000
        /*0010*/ 	.short	0x0002
        /*0012*/ 	.short	0x0008
        /*0014*/ 	.byte	0x00, 0xf0, 0x41, 0x00


	//----- nvinfo : EIATTR_KPARAM_INFO
	.align		4
.L_2966:
        /*0018*/ 	.byte	0x04, 0x17
        /*001a*/ 	.short	(.L_2968 - .L_2967)
.L_2967:
        /*001c*/ 	.word	0x00000000
        /*0020*/ 	.short	0x0001
        /*0022*/ 	.short	0x0004
        /*0024*/ 	.byte	0x00, 0xf0, 0x09, 0x00


	//----- nvinfo : EIATTR_KPARAM_INFO
	.align		4
.L_2968:
        /*0028*/ 	.byte	0x04, 0x17
        /*002a*/ 	.short	(.L_2970 - .L_2969)
.L_2969:
        /*002c*/ 	.word	0x00000000
        /*0030*/ 	.short	0x0000
        /*0032*/ 	.short	0x0000
        /*0034*/ 	.byte	0x00, 0xf0, 0x11, 0x00


	//----- nvinfo : EIATTR_SPARSE_MMA_MASK
	.align		4
.L_2970:
        /*0038*/ 	.byte	0x03, 0x50
        /*003a*/ 	.short	0x0000


	//----- nvinfo : EIATTR_MAXREG_COUNT
	.align		4
        /*003c*/ 	.byte	0x03, 0x1b
        /*003e*/ 	.short	0x00ff


	//----- nvinfo : EIATTR_MERCURY_ISA_VERSION
	.align		4
        /*0040*/ 	.byte	0x03, 0x5f
        /*0042*/ 	.short	0x0101


	//----- nvinfo : EIATTR_VRC_CTA_INIT_COUNT
	.align		4
        /*0044*/ 	.byte	0x02, 0x4a
	.zero		1
	.zero		1


	//----- nvinfo : EIATTR_EXIT_INSTR_OFFSETS
	.align		4
        /*0048*/ 	.byte	0x04, 0x1c
        /*004a*/ 	.short	(.L_2972 - .L_2971)


	//   ....[0]....
.L_2971:
        /*004c*/ 	.word	0x000009e0


	//   ....[1]....
        /*0050*/ 	.word	0x00000a40


	//   ....[2]....
        /*0054*/ 	.word	0x00000d50


	//----- nvinfo : EIATTR_MAX_THREADS
	.align		4
.L_2972:
        /*0058*/ 	.byte	0x04, 0x05
        /*005a*/ 	.short	(.L_2974 - .L_2973)
.L_2973:
        /*005c*/ 	.word	0x00000080
        /*0060*/ 	.word	0x00000001
        /*0064*/ 	.word	0x00000001


	//----- nvinfo : EIATTR_CRS_STACK_SIZE
	.align		4
.L_2974:
        /*0068*/ 	.byte	0x04, 0x1e
        /*006a*/ 	.short	(.L_2976 - .L_2975)
.L_2975:
        /*006c*/ 	.word	0x00000000


	//----- nvinfo : EIATTR_CBANK_PARAM_SIZE
	.align		4
.L_2976:
        /*0070*/ 	.byte	0x03, 0x19
        /*0072*/ 	.short	0x0018


	//----- nvinfo : EIATTR_PARAM_CBANK
	.align		4
        /*0074*/ 	.byte	0x04, 0x0a
        /*0076*/ 	.short	(.L_2978 - .L_2977)
	.align		4
.L_2977:
        /*0078*/ 	.word	index@(.nv.constant0._ZN2at6native29vectorized_elementwise_kernelILi4ENS0_13AUnaryFunctorIbbbZZZNS0_23logical_xor_kernel_cudaERNS_14TensorIteratorEENKUlvE0_clEvENKUlvE7_clEvEUlbbE_EESt5arrayIPcLm2EEEEviT0_T1_)
        /*007c*/ 	.short	0x0380
        /*007e*/ 	.short	0x0018


	//----- nvinfo : EIATTR_SW_WAR
	.align		4
.L_2978:
        /*0080*/ 	.byte	0x04, 0x36
        /*0082*/ 	.short	(.L_2980 - .L_2979)
.L_2979:
        /*0084*/ 	.word	0x00000008
.L_2980:


//--------------------- .nv.info._ZN2at6native29vectorized_elementwise_kernelILi8ENS0_13AUnaryFunctorIbbbZZZNS0_23logical_xor_kernel_cudaERNS_14TensorIteratorEENKUlvE0_clEvENKUlvE7_clEvEUlbbE_EESt5arrayIPcLm2EEEEviT0_T1_ --------------------------
	.section	.nv.info._ZN2at6native29vectorized_elementwise_kernelILi8ENS0_13AUnaryFunctorIbbbZZZNS0_23logical_xor_kernel_cudaERNS_14TensorIteratorEENKUlvE0_clEvENKUlvE7_clEvEUlbbE_EESt5arrayIPcLm2EEEEviT0_T1_,"",@"SHT_CUDA_INFO"
	.sectionflags	@""
	.align	4


	//----- nvinfo : EIATTR_CUDA_API_VERSION
	.align		4
        /*0000*/ 	.byte	0x04, 0x37
        /*0002*/ 	.short	(.L_2982 - .L_2981)
.L_2981:
        /*0004*/ 	.word	0x00000082


	//----- nvinfo : EIATTR_KPARAM_INFO
	.align		4
.L_2982:
        /*0008*/ 	.byte	0x04, 0x17
        /*000a*/ 	.short	(.L_2984 - .L_2983)
.L_2983:
        /*000c*/ 	.word	0x00000000
        /*0010*/ 	.short	0x0002
        /*0012*/ 	.short	0x0008
        /*0014*/ 	.byte	0x00, 0xf0, 0x41, 0x00


	//----- nvinfo : EIATTR_KPARAM_INFO
	.align		4
.L_2984:
        /*0018*/ 	.byte	0x04, 0x17
        /*001a*/ 	.short	(.L_2986 - .L_2985)
.L_2985:
        /*001c*/ 	.word	0x00000000
        /*0020*/ 	.short	0x0001
        /*0022*/ 	.short	0x0004
        /*0024*/ 	.byte	0x00, 0xf0, 0x09, 0x00


	//----- nvinfo : EIATTR_KPARAM_INFO
	.align		4
.L_2986:
        /*0028*/ 	.byte	0x04, 0x17
        /*002a*/ 	.short	(.L_2988 - .L_2987)
.L_2987:
        /*002c*/ 	.word	0x00000000
        /*0030*/ 	.short	0x0000
        /*0032*/ 	.short	0x0000
        /*0034*/ 	.byte	0x00, 0xf0, 0x11, 0x00


	//----- nvinfo : EIATTR_SPARSE_MMA_MASK
	.align		4
.L_2988:
        /*0038*/ 	.byte	0x03, 0x50
        /*003a*/ 	.short	0x0000


	//----- nvinfo : EIATTR_MAXREG_COUNT
	.align		4
        /*003c*/ 	.byte	0x03, 0x1b
        /*003e*/ 	.short	0x00ff


	//----- nvinfo : EIATTR_MERCURY_ISA_VERSION
	.align		4
        /*0040*/ 	.byte	0x03, 0x5f
        /*0042*/ 	.short	0x0101


	//----- nvinfo : EIATTR_VRC_CTA_INIT_COUNT
	.align		4
        /*0044*/ 	.byte	0x02, 0x4a
	.zero		1
	.zero		1


	//----- nvinfo : EIATTR_EXIT_INSTR_OFFSETS
	.align		4
        /*0048*/ 	.byte	0x04, 0x1c
        /*004a*/ 	.short	(.L_2990 - .L_2989)


	//   ....[0]....
.L_2989:
        /*004c*/ 	.word	0x000009e0


	//   ....[1]....
        /*0050*/ 	.word	0x00000a40


	//   ....[2]....
        /*0054*/ 	.word	0x00000d30


	//----- nvinfo : EIATTR_MAX_THREADS
	.align		4
.L_2990:
        /*0058*/ 	.byte	0x04, 0x05
        /*005a*/ 	.short	(.L_2992 - .L_2991)
.L_2991:
        /*005c*/ 	.word	0x00000080
        /*0060*/ 	.word	0x00000001
        /*0064*/ 	.word	0x00000001


	//----- nvinfo : EIATTR_CRS_STACK_SIZE
	.align		4
.L_2992:
        /*0068*/ 	.byte	0x04, 0x1e
        /*006a*/ 	.short	(.L_2994 - .L_2993)
.L_2993:
        /*006c*/ 	.word	0x00000000


	//----- nvinfo : EIATTR_CBANK_PARAM_SIZE
	.align		4
.L_2994:
        /*0070*/ 	.byte	0x03, 0x19
        /*0072*/ 	.short	0x0018


	//----- nvinfo : EIATTR_PARAM_CBANK
	.align		4
        /*0074*/ 	.byte	0x04, 0x0a
        /*0076*/ 	.short	(.L_2996 - .L_2995)
	.align		4
.L_2995:
        /*0078*/ 	.word	index@(.nv.constant0._ZN2at6native29vectorized_elementwise_kernelILi8ENS0_13AUnaryFunctorIbbbZZZNS0_23logical_xor_kernel_cudaERNS_14TensorIteratorEENKUlvE0_clEvENKUlvE7_clEvEUlbbE_EESt5arrayIPcLm2EEEEviT0_T1_)
        /*007c*/ 	.short	0x0380
        /*007e*/ 	.short	0x0018


	//----- nvinfo : EIATTR_SW_WAR
	.align		4
.L_2996:
        /*0080*/ 	.byte	0x04, 0x36
        /*0082*/ 	.short	(.L_2998 - .L_2997)
.L_2997:
        /*0084*/ 	.word	0x00000008
.L_2998:


//--------------------- .nv.info._ZN2at6native18elementwise_kernelILi128ELi4EZNS0_15gpu_kernel_implINS0_13BinaryFunctorIbbbZZZNS0_23logical_xor_kernel_cudaERNS_14TensorIteratorEENKUlvE0_clEvENKUlvE7_clEvEUlbbE_EEEEvRNS_18TensorIteratorBaseERKT_EUliE_EEviT1_ --------------------------
	.section	.nv.info._ZN2at6native18elementwise_kernelILi128ELi4EZNS0_15gpu_kernel_implINS0_13BinaryFunctorIbbbZZZNS0_23logical_xor_kernel_cudaERNS_14TensorIteratorEENKUlvE0_clEvENKUlvE7_clEvEUlbbE_EEEEvRNS_18TensorIteratorBaseERKT_EUliE_EEviT1_,"",@"SHT_CUDA_INFO"
	.sectionflags	@""
	.align	4


	//----- nvinfo : EIATTR_CUDA_API_VERSION
	.align		4
        /*0000*/ 	.byte	0x04, 0x37
        /*0002*/ 	.short	(.L_3000 - .L_2999)
.L_2999:
        /*0004*/ 	.word	0x00000082


	//----- nvinfo : EIATTR_KPARAM_INFO
	.align		4
.L_3000:
        /*0008*/ 	.byte	0x04, 0x17
        /*000a*/ 	.short	(.L_3002 - .L_3001)
.L_3001:
        /*000c*/ 	.word	0x00000000
        /*0010*/ 	.short	0x0001
        /*0012*/ 	.short	0x0008
        /*0014*/ 	.byte	0x00, 0xf0, 0x21, 0x0a


	//----- nvinfo : EIATTR_KPARAM_INFO
	.align		4
.L_3002:
        /*0018*/ 	.byte	0x04, 0x17
        /*001a*/ 	.short	(.L_3004 - .L_3003)
.L_3003:
        /*001c*/ 	.word	0x00000000
        /*0020*/ 	.short	0x0000
        /*0022*/ 	.short	0x0000
        /*0024*/ 	.byte	0x00, 0xf0, 0x11, 0x00


	//----- nvinfo : EIATTR_SPARSE_MMA_MASK
	.align		4
.L_3004:
        /*0028*/ 	.byte	0x03, 0x50
        /*002a*/ 	.short	0x0000


	//----- nvinfo : EIATTR_MAXREG_COUNT
	.align		4
        /*002c*/ 	.byte	0x03, 0x1b
        /*002e*/ 	.short	0x0080


	//----- nvinfo : EIATTR_EXTERNS
	.align		4
        /*0030*/ 	.byte	0x04, 0x0f
        /*0032*/ 	.short	(.L_3006 - .L_3005)


	//   ....[0]....
	.align		4
.L_3005:
        /*0034*/ 	.word	index@(__assertfail)


	//----- nvinfo : EIATTR_MERCURY_ISA_VERSION
	.align		4
.L_3006:
        /*0038*/ 	.byte	0x03, 0x5f
        /*003a*/ 	.short	0x0101


	//----- nvinfo : EIATTR_VRC_CTA_INIT_COUNT
	.align		4
        /*003c*/ 	.byte	0x02, 0x4a
	.zero		1
	.zero		1


	//----- nvinfo : EIATTR_SYSCALL_OFFSETS
	.align		4
        /*0040*/ 	.byte	0x04, 0x46
        /*0042*/ 	.short	(.L_3008 - .L_3007)


	//   ....[0]....
.L_3007:
        /*0044*/ 	.word	0x000021b0


	//   ....[1]....
        /*0048*/ 	.word	0x00002c10


	//   ....[2]....
        /*004c*/ 	.word	0x000038f0


	//   ....[3]....
        /*0050*/ 	.word	0x00005b90


	//   ....[4]....
        /*0054*/ 	.word	0x000065e0


	//   ....[5]....
        /*0058*/ 	.word	0x00007190


	//   ....[6]....
        /*005c*/ 	.word	0x00009520


	//   ....[7]....
        /*0060*/ 	.word	0x00009f70


	//   ....[8]....
        /*0064*/ 	.word	0x0000ab20


	//   ....[9]....
        /*0068*/ 	.word	0x0000ced0


	//   ....[10]....
        /*006c*/ 	.word	0x0000d920


	//   ....[11]....
        /*0070*/ 	.word	0x0000e490


	//----- nvinfo : EIATTR_EXIT_INSTR_OFFSETS
	.align		4
.L_3008:
        /*0074*/ 	.byte	0x04, 0x1c
        /*0076*/ 	.short	(.L_3010 - .L_3009)


	//   ....[0]....
.L_3009:
        /*0078*/ 	.word	0x0000adb0


	//   ....[1]....
        /*007c*/ 	.word	0x0000dab0


	//   ....[2]....
        /*0080*/ 	.word	0x0000dad0


	//   ....[3]....
        /*0084*/ 	.word	0x0000db60


	//   ....[4]....
        /*0088*/ 	.word	0x0000db80


	//   ....[5]....
        /*008c*/ 	.word	0x0000dba0


	//   ....[6]....
        /*0090*/ 	.word	0x0000dc30


	//   ....[7]....
        /*0094*/ 	.word	0x0000dc70


	//   ....[8]....
        /*0098*/ 	.word	0x0000dd10


	//   ....[9]....
        /*009c*/ 	.word	0x0000dd60


	//   ....[10]....
        /*00a0*/ 	.word	0x0000dd90


	//   ....[11]....
        /*00a4*/ 	.word	0x0000de50


	//   ....[12]....
        /*00a8*/ 	.word	0x0000df90


	//   ....[13]....
        /*00ac*/ 	.word	0x0000e0d0


	//   ....[14]....
        /*00b0*/ 	.word	0x0000e220


	//   ....[15]....
        /*00b4*/ 	.word	0x0000e250


	//   ....[16]....
        /*00b8*/ 	.word	0x0000e270


	//   ....[17]....
        /*00bc*/ 	.word	0x0000e2f0


	//   ....[18]....
        /*00c0*/ 	.word	0x0000e330


	//   ....[19]....
        /*00c4*/ 	.word	0x0000e4a0


	//   ....[20]....
        /*00c8*/ 	.word	0x0000e580


	//   ....[21]....
        /*00cc*/ 	.word	0x0000e620


	//   ....[22]....
        /*00d0*/ 	.word	0x0000e650


	//   ....[23]....
        /*00d4*/ 	.word	0x0000e6a0


	//   ....[24]....
        /*00d8*/ 	.word	0x0000e6e0


	//----- nvinfo : EIATTR_MAX_THREADS
	.align		4
.L_3010:
        /*00dc*/ 	.byte	0x04, 0x05
        /*00de*/ 	.short	(.L_3012 - .L_3011)
.L_3011:
        /*00e0*/ 	.word	0x00000080
        /*00e4*/ 	.word	0x00000001
        /*00e8*/ 	.word	0x00000001


	//----- nvinfo : EIATTR_CRS_STACK_SIZE
	.align		4
.L_3012:
        /*00ec*/ 	.byte	0x04, 0x1e
        /*00ee*/ 	.short	(.L_3014 - .L_3013)
.L_3013:
        /*00f0*/ 	.word	0x00000000


	//----- nvinfo : EIATTR_CBANK_PARAM_SIZE
	.align		4
.L_3014:
        /*00f4*/ 	.byte	0x03, 0x19
        /*00f6*/ 	.short	0x0290


	//----- nvinfo : EIATTR_PARAM_CBANK
	.align		4
        /*00f8*/ 	.byte	0x04, 0x0a
        /*00fa*/ 	.short	(.L_3016 - .L_3015)
	.align		4
.L_3015:
        /*00fc*/ 	.word	index@(.nv.constant0._ZN2at6native18elementwise_kernelILi128ELi4EZNS0_15gpu_kernel_implINS0_13BinaryFunctorIbbbZZZNS0_23logical_xor_kernel_cudaERNS_14TensorIteratorEENKUlvE0_clEvENKUlvE7_clEvEUlbbE_EEEEvRNS_18TensorIteratorBaseERKT_EUliE_EEviT1_)
        /*0100*/ 	.short	0x0380
        /*0102*/ 	.short	0x0290


	//----- nvinfo : EIATTR_SW_WAR
	.align		4
.L_3016:
        /*0104*/ 	.byte	0x04, 0x36
        /*0106*/ 	.short	(.L_3018 - .L_3017)
.L_3017:
        /*0108*/ 	.word	0x00000008
.L_3018:


//--------------------- .nv.info._ZN2at6native27unrolled_elementwise_kernelINS0_13BinaryFunctorIbbbZZZNS0_23logical_xor_kernel_cudaERNS_14TensorIteratorEENKUlvE0_clEvENKUlvE7_clEvEUlbbE_EESt5arrayIPcLm3EELi4E23TrivialOffsetCalculatorILi2EjESC_ILi1EjENS0_6memory12LoadWithCastILi2EEENSF_13StoreWithCastILi1EEEEEviT_T0_T2_T3_T4_T5_ --------------------------
	.section	.nv.info._ZN2at6native27unrolled_elementwise_kernelINS0_13BinaryFunctorIbbbZZZNS0_23logical_xor_kernel_cudaERNS_14TensorIteratorEENKUlvE0_clEvENKUlvE7_clEvEUlbbE_EESt5arrayIPcLm3EELi4E23TrivialOffsetCalculatorILi2EjESC_ILi1EjENS0_6memory12LoadWithCastILi2EEENSF_13StoreWithCastILi1EEEEEviT_T0_T2_T3_T4_T5_,"",@"SHT_CUDA_INFO"
	.sectionflags	@""
	.align	4


	//----- nvinfo : EIATTR_CUDA_API_VERSION
	.align		4
        /*0000*/ 	.byte	0x04, 0x37
        /*0002*/ 	.short	(.L_3020 - .L_3019)
.L_3019:
        /*0004*/ 	.word	0x00000082


	//----- nvinfo : EIATTR_KPARAM_INFO
	.align		4
.L_3020:
        /*0008*/ 	.byte	0x04, 0x17
        /*000a*/ 	.short	(.L_3022 - .L_3021)
.L_3021:
        /*000c*/ 	.word	0x00000000
        /*0010*/ 	.short	0x0006
        /*0012*/ 	.short	0x0030
        /*0014*/ 	.byte	0x00, 0xf0, 0x21, 0x00


	//----- nvinfo : EIATTR_KPARAM_INFO
	.align		4
.L_3022:
        /*0018*/ 	.byte	0x04, 0x17
        /*001a*/ 	.short	(.L_3024 - .L_3023)
.L_3023:
        /*001c*/ 	.word	0x00000000
        /*0020*/ 	.short	0x0005
        /*0022*/ 	.short	0x0024
        /*0024*/ 	.byte	0x00, 0xf0, 0x31, 0x00


	//----- nvinfo : EIATTR_KPARAM_INFO
	.align		4
.L_3024:
        /*0028*/ 	.byte	0x04, 0x17
        /*002a*/ 	.short	(.L_3026 - .L_3025)
.L_3025:
        /*002c*/ 	.word	0x00000000
        /*0030*/ 	.short	0x0004
        /*0032*/ 	.short	0x0021
        /*0034*/ 	.byte	0x00, 0xf0, 0x05, 0x00


	//----- nvinfo : EIATTR_KPARAM_INFO
	.align		4
.L_3026:
        /*0038*/ 	.byte	0x04, 0x17
        /*003a*/ 	.short	(.L_3028 - .L_3027)
.L_3027:
        /*003c*/ 	.word	0x00000000
        /*0040*/ 	.short	0x0003
        /*0042*/ 	.short	0x0020
        /*0044*/ 	.byte	0x00, 0xf0, 0x05, 0x00


	//----- nvinfo : EIATTR_KPARAM_INFO
	.align		4
.L_3028:
        /*0048*/ 	.byte	0x04, 0x17
        /*004a*/ 	.short	(.L_3030 - .L_3029)
.L_3029:
        /*004c*/ 	.word	0x00000000
        /*0050*/ 	.short	0x0002
        /*0052*/ 	.short	0x0008
        /*0054*/ 	.byte	0x00, 0xf0, 0x61, 0x00


	//----- nvinfo : EIATTR_KPARAM_INFO
	.align		4
.L_3030:
        /*0058*/ 	.byte	0x04, 0x17
        /*005a*/ 	.short	(.L_3032 - .L_3031)
.L_3031:
        /*005c*/ 	.word	0x00000000
        /*0060*/ 	.short	0x0001
        /*0062*/ 	.short	0x0004
        /*0064*/ 	.byte	0x00, 0xf0, 0x05, 0x00


	//----- nvinfo : EIATTR_KPARAM_INFO
	.align		4
.L_3032:
        /*0068*/ 	.byte	0x04, 0x17
        /*006a*/ 	.short	(.L_3034 - .L_3033)
.L_3033:
        /*006c*/ 	.word	0x00000000
        /*0070*/ 	.short	0x0000
        /*0072*/ 	.short	0x0000
        /*0074*/ 	.byte	0x00, 0xf0, 0x11, 0x00


	//----- nvinfo : EIATTR_SPARSE_MMA_MASK
	.align		4
.L_3034:
        /*0078*/ 	.byte	0x03, 0x50
        /*007a*/ 	.short	0x0000


	//----- nvinfo : EIATTR_MAXREG_COUNT
	.align		4
        /*007c*/ 	.byte	0x03, 0x1b
        /*007e*/ 	.short	0x00ff


	//----- nvinfo : EIATTR_EXTERNS
	.align		4
        /*0080*/ 	.byte	0x04, 0x0f
        /*0082*/ 	.short	(.L_3036 - .L_3035)


	//   ....[0]....
	.align		4
.L_3035:
        /*0084*/ 	.word	index@(__assertfail)


	//----- nvinfo : EIATTR_MERCURY_ISA_VERSION
	.align		4
.L_3036:
        /*0088*/ 	.byte	0x03, 0x5f
        /*008a*/ 	.short	0x0101


	//----- nvinfo : EIATTR_VRC_CTA_INIT_COUNT
	.align		4
        /*008c*/ 	.byte	0x02, 0x4a
	.zero		1
	.zero		1


	//----- nvinfo : EIATTR_SYSCALL_OFFSETS
	.align		4
        /*0090*/ 	.byte	0x04, 0x46
        /*0092*/ 	.short	(.L_3038 - .L_3037)


	//   ....[0]....
.L_3037:
        /*0094*/ 	.word	0x00000bb0


	//   ....[1]....
        /*0098*/ 	.word	0x00001760


	//   ....[2]....
        /*009c*/ 	.word	0x000023f0


	//   ....[3]....
        /*00a0*/ 	.word	0x00002fa0


	//   ....[4]....
        /*00a4*/ 	.word	0x00003bf0


	//   ....[5]....
        /*00a8*/ 	.word	0x000047a0


	//   ....[6]....
        /*00ac*/ 	.word	0x000053f0


	//   ....[7]....
        /*00b0*/ 	.word	0x00005fa0


	//   ....[8]....
        /*00b4*/ 	.word	0x00006e00


	//   ....[9]....
        /*00b8*/ 	.word	0x00007ac0


	//   ....[10]....
        /*00bc*/ 	.word	0x00008880


	//   ....[11]....
        /*00c0*/ 	.word	0x00009610


	//----- nvinfo : EIATTR_EXIT_INSTR_OFFSETS
	.align		4
.L_3038:
        /*00c4*/ 	.byte	0x04, 0x1c
        /*00c6*/ 	.short	(.L_3040 - .L_3039)


	//   ....[0]....
.L_3039:
        /*00c8*/ 	.word	0x00008b00


	//   ....[1]....
        /*00cc*/ 	.word	0x00008c30


	//   ....[2]....
        /*00d0*/ 	.word	0x00008c50


	//   ....[3]....
        /*00d4*/ 	.word	0x00008ce0


	//   ....[4]....
        /*00d8*/ 	.word	0x00008d00


	//   ....[5]....
        /*00dc*/ 	.word	0x00008d20


	//   ....[6]....
        /*00e0*/ 	.word	0x00008db0


	//   ....[7]....
        /*00e4*/ 	.word	0x00008df0


	//   ....[8]....
        /*00e8*/ 	.word	0x00008e90


	//   ....[9]....
        /*00ec*/ 	.word	0x00008ee0


	//   ....[10]....
        /*00f0*/ 	.word	0x00008f10


	//   ....[11]....
        /*00f4*/ 	.word	0x00008fd0


	//   ....[12]....
        /*00f8*/ 	.word	0x00009110


	//   ....[13]....
        /*00fc*/ 	.word	0x00009250


	//   ....[14]....
        /*0100*/ 	.word	0x000093a0


	//   ....[15]....
        /*0104*/ 	.word	0x000093d0


	//   ....[16]....
        /*0108*/ 	.word	0x000093f0


	//   ....[17]....
        /*010c*/ 	.word	0x00009470


	//   ....[18]....
        /*0110*/ 	.word	0x000094b0


	//   ....[19]....
        /*0114*/ 	.word	0x00009620


	//   ....[20]....
        /*0118*/ 	.word	0x00009700


	//   ....[21]....
        /*011c*/ 	.word	0x000097a0


	//   ....[22]....
        /*0120*/ 	.word	0x000097d0


	//   ....[23]....
        /*0124*/ 	.word	0x00009820


	//   ....[24]....
        /*0128*/ 	.word	0x00009860


	//----- nvinfo : EIATTR_MAX_THREADS
	.align		4
.L_3040:
        /*012c*/ 	.byte	0x04, 0x05
        /*012e*/ 	.short	(.L_3042 - .L_3041)
.L_3041:
        /*0130*/ 	.word	0x00000080
        /*0134*/ 	.word	0x00000001
        /*0138*/ 	.word	0x00000001


	//----- nvinfo : EIATTR_CRS_STACK_SIZE
	.align		4
.L_3042:
        /*013c*/ 	.byte	0x04, 0x1e
        /*013e*/ 	.short	(.L_3044 - .L_3043)
.L_3043:
        /*0140*/ 	.word	0x00000000


	//----- nvinfo : EIATTR_CBANK_PARAM_SIZE
	.align		4
.L_3044:
        /*0144*/ 	.byte	0x03, 0x19
        /*0146*/ 	.short	0x0038


	//----- nvinfo : EIATTR_PARAM_CBANK
	.align		4
        /*0148*/ 	.byte	0x04, 0x0a
        /*014a*/ 	.short	(.L_3046 - .L_3045)
	.align		4
.L_3045:
        /*014c*/ 	.word	index@(.nv.constant0._ZN2at6native27unrolled_elementwise_kernelINS0_13BinaryFunctorIbbbZZZNS0_23logical_xor_kernel_cudaERNS_14TensorIteratorEENKUlvE0_clEvENKUlvE7_clEvEUlbbE_EESt5arrayIPcLm3EELi4E23TrivialOffsetCalculatorILi2EjESC_ILi1EjENS0_6memory12LoadWithCastILi2EEENSF_13StoreWithCastILi1EEEEEviT_T0_T2_T3_T4_T5_)
        /*0150*/ 	.short	0x0380
        /*0152*/ 	.short	0x0038


	//----- nvinfo : EIATTR_SW_WAR
	.align		4
.L_3046:
        /*0154*/ 	.byte	0x04, 0x36
        /*0156*/ 	.short	(.L_3048 - .L_3047)
.L_3047:
        /*0158*/ 	.word	0x00000008
.L_3048:


//--------------------- .nv.info._ZN2at6native18elementwise_kernelILi128ELi4EZNS0_22gpu_kernel_impl_nocastINS0_13BinaryFunctorIbbbZZZNS0_23logical_xor_kernel_cudaERNS_14TensorIteratorEENKUlvE0_clEvENKUlvE7_clEvEUlbbE_EEEEvRNS_18TensorIteratorBaseERKT_EUliE_EEviT1_ --------------------------
	.section	.nv.info._ZN2at6native18elementwise_kernelILi128ELi4EZNS0_22gpu_kernel_impl_nocastINS0_13BinaryFunctorIbbbZZZNS0_23logical_xor_kernel_cudaERNS_14TensorIteratorEENKUlvE0_clEvENKUlvE7_clEvEUlbbE_EEEEvRNS_18TensorIteratorBaseERKT_EUliE_EEviT1_,"",@"SHT_CUDA_INFO"
	.sectionflags	@""
	.align	4


	//----- nvinfo : EIATTR_CUDA_API_VERSION
	.align		4
        /*0000*/ 	.byte	0x04, 0x37
        /*0002*/ 	.short	(.L_3050 - .L_3049)
.L_3049:
        /*0004*/ 	.word	0x00000082


	//----- nvinfo : EIATTR_KPARAM_INFO
	.align		4
.L_3050:
        /*0008*/ 	.byte	0x04, 0x17
        /*000a*/ 	.short	(.L_3052 - .L_3051)
.L_3051:
        /*000c*/ 	.word	0x00000000
        /*0010*/ 	.short	0x0001
        /*0012*/ 	.short	0x0008
        /*0014*/ 	.byte	0x00, 0xf0, 0x21, 0x0a


	//----- nvinfo : EIATTR_KPARAM_INFO
	.align		4
.L_3052:
        /*0018*/ 	.byte	0x04, 0x17
        /*001a*/ 	.short	(.L_3054 - .L_3053)
.L_3053:
        /*001c*/ 	.word	0x00000000
        /*0020*/ 	.short	0x0000
        /*0022*/ 	.short	0x0000
        /*0024*/ 	.byte	0x00, 0xf0, 0x11, 0x00


	//----- nvinfo : EIATTR_SPARSE_MMA_MASK
	.align		4
.L_3054:
        /*0028*/ 	.byte	0x03, 0x50
        /*002a*/ 	.short	0x0000


	//----- nvinfo : EIATTR_MAXREG_COUNT
	.align		4
        /*002c*/ 	.byte	0x03, 0x1b
        /*002e*/ 	.short	0x0080


	//----- nvinfo : EIATTR_MERCURY_ISA_VERSION
	.align		4
        /*0030*/ 	.byte	0x03, 0x5f
        /*0032*/ 	.short	0x0101


	//----- nvinfo : EIATTR_VRC_CTA_INIT_COUNT
	.align		4
        /*0034*/ 	.byte	0x02, 0x4a
	.zero		1
	.zero		1


	//----- nvinfo : EIATTR_EXIT_INSTR_OFFSETS
	.align		4
        /*0038*/ 	.byte	0x04, 0x1c
        /*003a*/ 	.short	(.L_3056 - .L_3055)


	//   ....[0]....
.L_3055:
        /*003c*/ 	.word	0x00000360


	//   ....[1]....
        /*0040*/ 	.word	0x00000400


	//   ....[2]....
        /*0044*/ 	.word	0x00004940


	//   ....[3]....
        /*0048*/ 	.word	0x00005ff0


	//----- nvinfo : EIATTR_MAX_THREADS
	.align		4
.L_3056:
        /*004c*/ 	.byte	0x04, 0x05
        /*004e*/ 	.short	(.L_3058 - .L_3057)
.L_3057:
        /*0050*/ 	.word	0x00000080
        /*0054*/ 	.word	0x00000001
        /*0058*/ 	.word	0x00000001


	//----- nvinfo : EIATTR_CRS_STACK_SIZE
	.align		4
.L_3058:
        /*005c*/ 	.byte	0x04, 0x1e
        /*005e*/ 	.short	(.L_3060 - .L_3059)
.L_3059:
        /*0060*/ 	.word	0x00000000


	//----- nvinfo : EIATTR_CBANK_PARAM_SIZE
	.align		4
.L_3060:
        /*0064*/ 	.byte	0x03, 0x19
        /*0066*/ 	.short	0x0290


	//----- nvinfo : EIATTR_PARAM_CBANK
	.align		4
        /*0068*/ 	.byte	0x04, 0x0a
        /*006a*/ 	.short	(.L_3062 - .L_3061)
	.align		4
.L_3061:
        /*006c*/ 	.word	index@(.nv.constant0._ZN2at6native18elementwise_kernelILi128ELi4EZNS0_22gpu_kernel_impl_nocastINS0_13BinaryFunctorIbbbZZZNS0_23logical_xor_kernel_cudaERNS_14TensorIteratorEENKUlvE0_clEvENKUlvE7_clEvEUlbbE_EEEEvRNS_18TensorIteratorBaseERKT_EUliE_EEviT1_)
        /*0070*/ 	.short	0x0380
        /*0072*/ 	.short	0x0290


	//----- nvinfo : EIATTR_SW_WAR
	.align		4
.L_3062:
        /*0074*/ 	.byte	0x04, 0x36
        /*0076*/ 	.short	(.L_3064 - .L_3063)
.L_3063:
        /*0078*/ 	.word	0x00000008
.L_3064:


//--------------------- .nv.info._ZN2at6native27unrolled_elementwise_kernelINS0_13BinaryFunctorIbbbZZZNS0_23logical_xor_kernel_cudaERNS_14TensorIteratorEENKUlvE0_clEvENKUlvE7_clEvEUlbbE_EESt5arrayIPcLm3EELi4E23TrivialOffsetCalculatorILi2EjESC_ILi1EjENS0_6memory15LoadWithoutCastENSF_16StoreWithoutCastEEEviT_T0_T2_T3_T4_T5_ --------------------------
	.section	.nv.info._ZN2at6native27unrolled_elementwise_kernelINS0_13BinaryFunctorIbbbZZZNS0_23logical_xor_kernel_cudaERNS_14TensorIteratorEENKUlvE0_clEvENKUlvE7_clEvEUlbbE_EESt5arrayIPcLm3EELi4E23TrivialOffsetCalculatorILi2EjESC_ILi1EjENS0_6memory15LoadWithoutCastENSF_16StoreWithoutCastEEEviT_T0_T2_T3_T4_T5_,"",@"SHT_CUDA_INFO"
	.sectionflags	@""
	.align	4


	//----- nvinfo : EIATTR_CUDA_API_VERSION
	.align		4
        /*0000*/ 	.byte	0x04, 0x37
        /*0002*/ 	.short	(.L_3066 - .L_3065)
.L_3065:
        /*0004*/ 	.word	0x00000082


	//----- nvinfo : EIATTR_KPARAM_INFO
	.align		4
.L_3066:
        /*0008*/ 	.byte	0x04, 0x17
        /*000a*/ 	.short	(.L_3068 - .L_3067)
.L_3067:
        /*000c*/ 	.word	0x00000000
        /*0010*/ 	.short	0x0006
        /*0012*/ 	.short	0x0023
        /*0014*/ 	.byte	0x00, 0xf0, 0x05, 0x00


	//----- nvinfo : EIATTR_KPARAM_INFO
	.align		4
.L_3068:
        /*0018*/ 	.byte	0x04, 0x17
        /*001a*/ 	.short	(.L_3070 - .L_3069)
.L_3069:
        /*001c*/ 	.word	0x00000000
        /*0020*/ 	.short	0x0005
        /*0022*/ 	.short	0x0022
        /*0024*/ 	.byte	0x00, 0xf0, 0x05, 0x00


	//----- nvinfo : EIATTR_KPARAM_INFO
	.align		4
.L_3070:
        /*0028*/ 	.byte	0x04, 0x17
        /*002a*/ 	.short	(.L_3072 - .L_3071)
.L_3071:
        /*002c*/ 	.word	0x00000000
        /*0030*/ 	.short	0x0004
        /*0032*/ 	.short	0x0021
        /*0034*/ 	.byte	0x00, 0xf0, 0x05, 0x00


	//----- nvinfo : EIATTR_KPARAM_INFO
	.align		4
.L_3072:
        /*0038*/ 	.byte	0x04, 0x17
        /*003a*/ 	.short	(.L_3074 - .L_3073)
.L_3073:
        /*003c*/ 	.word	0x00000000
        /*0040*/ 	.short	0x0003
        /*0042*/ 	.short	0x0020
        /*0044*/ 	.byte	0x00, 0xf0, 0x05, 0x00


	//----- nvinfo : EIATTR_KPARAM_INFO
	.align		4
.L_3074:
        /*0048*/ 	.byte	0x04, 0x17
        /*004a*/ 	.short	(.L_3076 - .L_3075)
.L_3075:
        /*004c*/ 	.word	0x00000000
        /*0050*/ 	.short	0x0002
        /*0052*/ 	.short	0x0008
        /*0054*/ 	.byte	0x00, 0xf0, 0x61, 0x00


	//----- nvinfo : EIATTR_KPARAM_INFO
	.align		4
.L_3076:
        /*0058*/ 	.byte	0x04, 0x17
        /*005a*/ 	.short	(.L_3078 - .L_3077)
.L_3077:
        /*005c*/ 	.word	0x00000000
        /*0060*/ 	.short	0x0001
        /*0062*/ 	.short	0x0004
        /*0064*/ 	.byte	0x00, 0xf0, 0x05, 0x00


	//----- nvinfo : EIATTR_KPARAM_INFO
	.align		4
.L_3078:
        /*0068*/ 	.byte	0x04, 0x17
        /*006a*/ 	.short	(.L_3080 - .L_3079)
.L_3079:
        /*006c*/ 	.word	0x00000000
        /*0070*/ 	.short	0x0000
        /*0072*/ 	.short	0x0000
        /*0074*/ 	.byte	0x00, 0xf0, 0x11, 0x00


	//----- nvinfo : EIATTR_SPARSE_MMA_MASK
	.align		4
.L_3080:
        /*0078*/ 	.byte	0x03, 0x50
        /*007a*/ 	.short	0x0000


	//----- nvinfo : EIATTR_MAXREG_COUNT
	.align		4
        /*007c*/ 	.byte	0x03, 0x1b
        /*007e*/ 	.short	0x00ff


	//----- nvinfo : EIATTR_MERCURY_ISA_VERSION
	.align		4
        /*0080*/ 	.byte	0x03, 0x5f
        /*0082*/ 	.short	0x0101


	//----- nvinfo : EIATTR_VRC_CTA_INIT_COUNT
	.align		4
        /*0084*/ 	.byte	0x02, 0x4a
	.zero		1
	.zero		1


	//----- nvinfo : EIATTR_EXIT_INSTR_OFFSETS
	.align		4
        /*0088*/ 	.byte	0x04, 0x1c
        /*008a*/ 	.short	(.L_3082 - .L_3081)


	//   ....[0]....
.L_3081:
        /*008c*/ 	.word	0x00000600


	//   ....[1]....
        /*0090*/ 	.word	0x00000660


	//----- nvinfo : EIATTR_MAX_THREADS
	.align		4
.L_3082:
        /*0094*/ 	.byte	0x04, 0x05
        /*0096*/ 	.short	(.L_3084 - .L_3083)
.L_3083:
        /*0098*/ 	.word	0x00000080
        /*009c*/ 	.word	0x00000001
        /*00a0*/ 	.word	0x00000001


	//----- nvinfo : EIATTR_CRS_STACK_SIZE
	.align		4
.L_3084:
        /*00a4*/ 	.byte	0x04, 0x1e
        /*00a6*/ 	.short	(.L_3086 - .L_3085)
.L_3085:
        /*00a8*/ 	.word	0x00000000


	//----- nvinfo : EIATTR_CBANK_PARAM_SIZE
	.align		4
.L_3086:
        /*00ac*/ 	.byte	0x03, 0x19
        /*00ae*/ 	.short	0x0024


	//----- nvinfo : EIATTR_PARAM_CBANK
	.align		4
        /*00b0*/ 	.byte	0x04, 0x0a
        /*00b2*/ 	.short	(.L_3088 - .L_3087)
	.align		4
.L_3087:
        /*00b4*/ 	.word	index@(.nv.constant0._ZN2at6native27unrolled_elementwise_kernelINS0_13BinaryFunctorIbbbZZZNS0_23logical_xor_kernel_cudaERNS_14TensorIteratorEENKUlvE0_clEvENKUlvE7_clEvEUlbbE_EESt5arrayIPcLm3EELi4E23TrivialOffsetCalculatorILi2EjESC_ILi1EjENS0_6memory15LoadWithoutCastENSF_16StoreWithoutCastEEEviT_T0_T2_T3_T4_T5_)
        /*00b8*/ 	.short	0x0380
        /*00ba*/ 	.short	0x0024


	//----- nvinfo : EIATTR_SW_WAR
	.align		4
.L_3088:
        /*00bc*/ 	.byte	0x04, 0x36
        /*00be*/ 	.short	(.L_3090 - .L_3089)
.L_3089:
        /*00c0*/ 	.word	0x00000008
.L_3090:


//--------------------- .nv.info._ZN2at6native29vectorized_elementwise_kernelILi2ENS0_13BinaryFunctorIbbbZZZNS0_23logical_xor_kernel_cudaERNS_14TensorIteratorEENKUlvE0_clEvENKUlvE7_clEvEUlbbE_EESt5arrayIPcLm3EEEEviT0_T1_ --------------------------
	.section	.nv.info._ZN2at6native29vectorized_elementwise_kernelILi2ENS0_13BinaryFunctorIbbbZZZNS0_23logical_xor_kernel_cudaERNS_14TensorIteratorEENKUlvE0_clEvENKUlvE7_clEvEUlbbE_EESt5arrayIPcLm3EEEEviT0_T1_,"",@"SHT_CUDA_INFO"
	.sectionflags	@""
	.align	4


	//----- nvinfo : EIATTR_CUDA_API_VERSION
	.align		4
        /*0000*/ 	.byte	0x04, 0x37
        /*0002*/ 	.short	(.L_3092 - .L_3091)
.L_3091:
        /*0004*/ 	.word	0x00000082


	//----- nvinfo : EIATTR_KPARAM_INFO
	.align		4
.L_3092:
        /*0008*/ 	.byte	0x04, 0x17
        /*000a*/ 	.short	(.L_3094 - .L_3093)
.L_3093:
        /*000c*/ 	.word	0x00000000
        /*0010*/ 	.short	0x0002
        /*0012*/ 	.short	0x0008
        /*0014*/ 	.byte	0x00, 0xf0, 0x61, 0x00


	//----- nvinfo : EIATTR_KPARAM_INFO
	.align		4
.L_3094:
        /*0018*/ 	.byte	0x04, 0x17
        /*001a*/ 	.short	(.L_3096 - .L_3095)
.L_3095:
        /*001c*/ 	.word	0x00000000
        /*0020*/ 	.short	0x0001
        /*0022*/ 	.short	0x0004
        /*0024*/ 	.byte	0x00, 0xf0, 0x05, 0x00


	//----- nvinfo : EIATTR_KPARAM_INFO
	.align		4
.L_3096:
        /*0028*/ 	.byte	0x04, 0x17
        /*002a*/ 	.short	(.L_3098 - .L_3097)
.L_3097:
        /*002c*/ 	.word	0x00000000
        /*0030*/ 	.short	0x0000
        /*0032*/ 	.short	0x0000
        /*0034*/ 	.byte	0x00, 0xf0, 0x11, 0x00


	//----- nvinfo : EIATTR_SPARSE_MMA_MASK
	.align		4
.L_3098:
        /*0038*/ 	.byte	0x03, 0x50
        /*003a*/ 	.short	0x0000


	//----- nvinfo : EIATTR_MAXREG_COUNT
	.align		4
        /*003c*/ 	.byte	0x03, 0x1b
        /*003e*/ 	.short	0x00ff


	//----- nvinfo : EIATTR_MERCURY_ISA_VERSION
	.align		4
        /*0040*/ 	.byte	0x03, 0x5f
        /*0042*/ 	.short	0x0101


	//----- nvinfo : EIATTR_VRC_CTA_INIT_COUNT
	.align		4
        /*0044*/ 	.byte	0x02, 0x4a
	.zero		1
	.zero		1


	//----- nvinfo : EIATTR_EXIT_INSTR_OFFSETS
	.align		4
        /*0048*/ 	.byte	0x04, 0x1c
        /*004a*/ 	.short	(.L_3100 - .L_3099)


	//   ....[0]....
.L_3099:
        /*004c*/ 	.word	0x00000f70


	//   ....[1]....
        /*0050*/ 	.word	0x00000fd0


	//   ....[2]....
        /*0054*/ 	.word	0x00001480


	//----- nvinfo : EIATTR_MAX_THREADS
	.align		4
.L_3100:
        /*0058*/ 	.byte	0x04, 0x05
        /*005a*/ 	.short	(.L_3102 - .L_3101)
.L_3101:
        /*005c*/ 	.word	0x00000080
        /*0060*/ 	.word	0x00000001
        /*0064*/ 	.word	0x00000001


	//----- nvinfo : EIATTR_CRS_STACK_SIZE
	.align		4
.L_3102:
        /*0068*/ 	.byte	0x04, 0x1e
        /*006a*/ 	.short	(.L_3104 - .L_3103)
.L_3103:
        /*006c*/ 	.word	0x00000000


	//----- nvinfo : EIATTR_CBANK_PARAM_SIZE
	.align		4
.L_3104:
        /*0070*/ 	.byte	0x03, 0x19
        /*0072*/ 	.short	0x0020


	//----- nvinfo : EIATTR_PARAM_CBANK
	.align		4
        /*0074*/ 	.byte	0x04, 0x0a
        /*0076*/ 	.short	(.L_3106 - .L_3105)
	.align		4
.L_3105:
        /*0078*/ 	.word	index@(.nv.constant0._ZN2at6native29vectorized_elementwise_kernelILi2ENS0_13BinaryFunctorIbbbZZZNS0_23logical_xor_kernel_cudaERNS_14TensorIteratorEENKUlvE0_clEvENKUlvE7_clEvEUlbbE_EESt5arrayIPcLm3EEEEviT0_T1_)
        /*007c*/ 	.short	0x0380
        /*007e*/ 	.short	0x0020


	//----- nvinfo : EIATTR_SW_WAR
	.align		4
.L_3106:
        /*0080*/ 	.byte	0x04, 0x36
        /*0082*/ 	.short	(.L_3108 - .L_3107)
.L_3107:
        /*0084*/ 	.word	0x00000008
.L_3108:


//--------------------- .nv.info._ZN2at6native29vectorized_elementwise_kernelILi4ENS0_13BinaryFunctorIbbbZZZNS0_23logical_xor_kernel_cudaERNS_14TensorIteratorEENKUlvE0_clEvENKUlvE7_clEvEUlbbE_EESt5arrayIPcLm3EEEEviT0_T1_ --------------------------
	.section	.nv.info._ZN2at6native29vectorized_elementwise_kernelILi4ENS0_13BinaryFunctorIbbbZZZNS0_23logical_xor_kernel_cudaERNS_14TensorIteratorEENKUlvE0_clEvENKUlvE7_clEvEUlbbE_EESt5arrayIPcLm3EEEEviT0_T1_,"",@"SHT_CUDA_INFO"
	.sectionflags	@""
	.align	4


	//----- nvinfo : EIATTR_CUDA_API_VERSION
	.align		4
        /*0000*/ 	.byte	0x04, 0x37
        /*0002*/ 	.short	(.L_3110 - .L_3109)
.L_3109:
        /*0004*/ 	.word	0x00000082


	//----- nvinfo : EIATTR_KPARAM_INFO
	.align		4
.L_3110:
        /*0008*/ 	.byte	0x04, 0x17
        /*000a*/ 	.short	(.L_3112 - .L_3111)
.L_3111:
        /*000c*/ 	.word	0x00000000
        /*0010*/ 	.short	0x0002
        /*0012*/ 	.short	0x0008
        /*0014*/ 	.byte	0x00, 0xf0, 0x61, 0x00


	//----- nvinfo : EIATTR_KPARAM_INFO
	.align		4
.L_3112:
        /*0018*/ 	.byte	0x04, 0x17
        /*001a*/ 	.short	(.L_3114 - .L_3113)
.L_3113:
        /*001c*/ 	.word	0x00000000
        /*0020*/ 	.short	0x0001
        /*0022*/ 	.short	0x0004
        /*0024*/ 	.byte	0x00, 0xf0, 0x05, 0x00


	//----- nvinfo : EIATTR_KPARAM_INFO
	.align		4
.L_3114:
        /*0028*/ 	.byte	0x04, 0x17
        /*002a*/ 	.short	(.L_3116 - .L_3115)
.L_3115:
        /*002c*/ 	.word	0x00000000
        /*0030*/ 	.short	0x0000
        /*0032*/ 	.short	0x0000
        /*0034*/ 	.byte	0x00, 0xf0, 0x11, 0x00


	//----- nvinfo : EIATTR_SPARSE_MMA_MASK
	.align		4
.L_3116:
        /*0038*/ 	.byte	0x03, 0x50
        /*003a*/ 	.short	0x0000


	//----- nvinfo : EIATTR_MAXREG_COUNT
	.align		4
        /*003c*/ 	.byte	0x03, 0x1b
        /*003e*/ 	.short	0x00ff


	//----- nvinfo : EIATTR_MERCURY_ISA_VERSION
	.align		4
        /*0040*/ 	.byte	0x03, 0x5f
        /*0042*/ 	.short	0x0101


	//----- nvinfo : EIATTR_VRC_CTA_INIT_COUNT
	.align		4
        /*0044*/ 	.byte	0x02, 0x4a
	.zero		1
	.zero		1


	//----- nvinfo : EIATTR_EXIT_INSTR_OFFSETS
	.align		4
        /*0048*/ 	.byte	0x04, 0x1c
        /*004a*/ 	.short	(.L_3118 - .L_3117)


	//   ....[0]....
.L_3117:
        /*004c*/ 	.word	0x00000f70


	//   ....[1]....
        /*0050*/ 	.word	0x00000fd0


	//   ....[2]....
        /*0054*/ 	.word	0x00001440


	//----- nvinfo : EIATTR_MAX_THREADS
	.align		4
.L_3118:
        /*0058*/ 	.byte	0x04, 0x05
        /*005a*/ 	.short	(.L_3120 - .L_3119)
.L_3119:
        /*005c*/ 	.word	0x00000080
        /*0060*/ 	.word	0x00000001
        /*0064*/ 	.word	0x00000001


	//----- nvinfo : EIATTR_CRS_STACK_SIZE
	.align		4
.L_3120:
        /*0068*/ 	.byte	0x04, 0x1e
        /*006a*/ 	.short	(.L_3122 - .L_3121)
.L_3121:
        /*006c*/ 	.word	0x00000000


	//----- nvinfo : EIATTR_CBANK_PARAM_SIZE
	.align		4
.L_3122:
        /*0070*/ 	.byte	0x03, 0x19
        /*0072*/ 	.short	0x0020


	//----- nvinfo : EIATTR_PARAM_CBANK
	.align		4
        /*0074*/ 	.byte	0x04, 0x0a
        /*0076*/ 	.short	(.L_3124 - .L_3123)
	.align		4
.L_3123:
        /*0078*/ 	.word	index@(.nv.constant0._ZN2at6native29vectorized_elementwise_kernelILi4ENS0_13BinaryFunctorIbbbZZZNS0_23logical_xor_kernel_cudaERNS_14TensorIteratorEENKUlvE0_clEvENKUlvE7_clEvEUlbbE_EESt5arrayIPcLm3EEEEviT0_T1_)
        /*007c*/ 	.short	0x0380
        /*007e*/ 	.short	0x0020


	//----- nvinfo : EIATTR_SW_WAR
	.align		4
.L_3124:
        /*0080*/ 	.byte	0x04, 0x36
        /*0082*/ 	.short	(.L_3126 - .L_3125)
.L_3125:
        /*0084*/ 	.word	0x00000008
.L_3126:


//--------------------- .nv.info._ZN2at6native29vectorized_elementwise_kernelILi8ENS0_13BinaryFunctorIbbbZZZNS0_23logical_xor_kernel_cudaERNS_14TensorIteratorEENKUlvE0_clEvENKUlvE7_clEvEUlbbE_EESt5arrayIPcLm3EEEEviT0_T1_ --------------------------
	.section	.nv.info._ZN2at6native29vectorized_elementwise_kernelILi8ENS0_13BinaryFunctorIbbbZZZNS0_23logical_xor_kernel_cudaERNS_14TensorIteratorEENKUlvE0_clEvENKUlvE7_clEvEUlbbE_EESt5arrayIPcLm3EEEEviT0_T1_,"",@"SHT_CUDA_INFO"
	.sectionflags	@""
	.align	4


	//----- nvinfo : EIATTR_CUDA_API_VERSION
	.align		4
        /*0000*/ 	.byte	0x04, 0x37
        /*0002*/ 	.short	(.L_3128 - .L_3127)
.L_3127:
        /*0004*/ 	.word	0x00000082


	//----- nvinfo : EIATTR_KPARAM_INFO
	.align		4
.L_3128:
        /*0008*/ 	.byte	0x04, 0x17
        /*000a*/ 	.short	(.L_3130 - .L_3129)
.L_3129:
        /*000c*/ 	.word	0x00000000
        /*0010*/ 	.short	0x0002
        /*0012*/ 	.short	0x0008
        /*0014*/ 	.byte	0x00, 0xf0, 0x61, 0x00


	//----- nvinfo : EIATTR_KPARAM_INFO
	.align		4
.L_3130:
        /*0018*/ 	.byte	0x04, 0x17
        /*001a*/ 	.short	(.L_3132 - .L_3131)
.L_3131:
        /*001c*/ 	.word	0x00000000
        /*0020*/ 	.short	0x0001
        /*0022*/ 	.short	0x0004
        /*0024*/ 	.byte	0x00, 0xf0, 0x05, 0x00


	//----- nvinfo : EIATTR_KPARAM_INFO
	.align		4
.L_3132:
        /*0028*/ 	.byte	0x04, 0x17
        /*002a*/ 	.short	(.L_3134 - .L_3133)
.L_3133:
        /*002c*/ 	.word	0x00000000
        /*0030*/ 	.short	0x0000
        /*0032*/ 	.short	0x0000
        /*0034*/ 	.byte	0x00, 0xf0, 0x11, 0x00


	//----- nvinfo : EIATTR_SPARSE_MMA_MASK
	.align		4
.L_3134:
        /*0038*/ 	.byte	0x03, 0x50
        /*003a*/ 	.short	0x0000


	//----- nvinfo : EIATTR_MAXREG_COUNT
	.align		4
        /*003c*/ 	.byte	0x03, 0x1b
        /*003e*/ 	.short	0x00ff


	//----- nvinfo : EIATTR_MERCURY_ISA_VERSION
	.align		4
        /*0040*/ 	.byte	0x03, 0x5f
        /*0042*/ 	.short	0x0101


	//----- nvinfo : EIATTR_VRC_CTA_INIT_COUNT
	.align		4
        /*0044*/ 	.byte	0x02, 0x4a
	.zero		1
	.zero		1


	//----- nvinfo : EIATTR_EXIT_INSTR_OFFSETS
	.align		4
        /*0048*/ 	.byte	0x04, 0x1c
        /*004a*/ 	.short	(.L_3136 - .L_3135)


	//   ....[0]....
.L_3135:
        /*004c*/ 	.word	0x00000f70


	//   ....[1]....
        /*0050*/ 	.word	0x00000fd0


	//   ....[2]....
        /*0054*/ 	.word	0x00001410


	//----- nvinfo : EIATTR_MAX_THREADS
	.align		4
.L_3136:
        /*0058*/ 	.byte	0x04, 0x05
        /*005a*/ 	.short	(.L_3138 - .L_3137)
.L_3137:
        /*005c*/ 	.word	0x00000080
        /*0060*/ 	.word	0x00000001
        /*0064*/ 	.word	0x00000001


	//----- nvinfo : EIATTR_CRS_STACK_SIZE
	.align		4
.L_3138:
        /*0068*/ 	.byte	0x04, 0x1e
        /*006a*/ 	.short	(.L_3140 - .L_3139)
.L_3139:
        /*006c*/ 	.word	0x00000000


	//----- nvinfo : EIATTR_CBANK_PARAM_SIZE
	.align		4
.L_3140:
        /*0070*/ 	.byte	0x03, 0x19
        /*0072*/ 	.short	0x0020


	//----- nvinfo : EIATTR_PARAM_CBANK
	.align		4
        /*0074*/ 	.byte	0x04, 0x0a
        /*0076*/ 	.short	(.L_3142 - .L_3141)
	.align		4
.L_3141:
        /*0078*/ 	.word	index@(.nv.constant0._ZN2at6native29vectorized_elementwise_kernelILi8ENS0_13BinaryFunctorIbbbZZZNS0_23logical_xor_kernel_cudaERNS_14TensorIteratorEENKUlvE0_clEvENKUlvE7_clEvEUlbbE_EESt5arrayIPcLm3EEEEviT0_T1_)
        /*007c*/ 	.short	0x0380
        /*007e*/ 	.short	0x0020


	//----- nvinfo : EIATTR_SW_WAR
	.align		4
.L_3142:
        /*0080*/ 	.byte	0x04, 0x36
        /*0082*/ 	.short	(.L_3144 - .L_3143)
.L_3143:
        /*0084*/ 	.word	0x00000008
.L_3144:


//--------------------- .nv.info._ZN2at6native18elementwise_kernelILi128ELi4EZNS0_15gpu_kernel_implINS0_13AUnaryFunctorIN3c104HalfES5_bZZZNS0_23logical_xor_kernel_cudaERNS_14TensorIteratorEENKUlvE0_clEvENKUlvE6_clEvEUlS5_S5_E_EEEEvRNS_18TensorIteratorBaseERKT_EUliE_EEviT1_ --------------------------
	.section	.nv.info._ZN2at6native18elementwise_kernelILi128ELi4EZNS0_15gpu_kernel_implINS0_13AUnaryFunctorIN3c104HalfES5_bZZZNS0_23logical_xor_kernel_cudaERNS_14TensorIteratorEENKUlvE0_clEvENKUlvE6_clEvEUlS5_S5_E_EEEEvRNS_18TensorIteratorBaseERKT_EUliE_EEviT1_,"",@"SHT_CUDA_INFO"
	.sectionflags	@""
	.align	4


	//----- nvinfo : EIATTR_CUDA_API_VERSION
	.align		4
        /*0000*/ 	.byte	0x04, 0x37
        /*0002*/ 	.short	(.L_3146 - .L_3145)
.L_3145:
        /*0004*/ 	.word	0x00000082


	//----- nvinfo : EIATTR_KPARAM_INFO
	.align		4
.L_3146:
        /*0008*/ 	.byte	0x04, 0x17
        /*000a*/ 	.short	(.L_3148 - .L_3147)
.L_3147:
        /*000c*/ 	.word	0x00000000
        /*0010*/ 	.short	0x0001
        /*0012*/ 	.short	0x0008
        /*0014*/ 	.byte	0x00, 0xf0, 0x61, 0x08


	//----- nvinfo : EIATTR_KPARAM_INFO
	.align		4
.L_3148:
        /*0018*/ 	.byte	0x04, 0x17
        /*001a*/ 	.short	(.L_3150 - .L_3149)
.L_3149:
        /*001c*/ 	.word	0x00000000
        /*0020*/ 	.short	0x0000
        /*0022*/ 	.short	0x0000
        /*0024*/ 	.byte	0x00, 0xf0, 0x11, 0x00


	//----- nvinfo : EIATTR_SPARSE_MMA_MASK
	.align		4
.L_3150:
        /*0028*/ 	.byte	0x03, 0x50
        /*002a*/ 	.short	0x0000


	//----- nvinfo : EIATTR_MAXREG_COUNT
	.align		4
        /*002c*/ 	.byte	0x03, 0x1b
        /*002e*/ 	.short	0x0080


	//----- nvinfo : EIATTR_EXTERNS
	.align		4
        /*0030*/ 	.byte	0x04, 0x0f
        /*0032*/ 	.short	(.L_3152 - .L_3151)


	//   ....[0]....
	.align		4
.L_3151:
        /*0034*/ 	.word	index@(__assertfail)


	//----- nvinfo : EIATTR_MERCURY_ISA_VERSION
	.align		4
.L_3152:
        /*0038*/ 	.byte	0x03, 0x5f
        /*003a*/ 	.short	0x0101


	//----- nvinfo : EIATTR_VRC_CTA_INIT_COUNT
	.align		4
        /*003c*/ 	.byte	0x02, 0x4a
	.zero		1
	.zero		1


	//----- nvinfo : EIATTR_SYSCALL_OFFSETS
	.align		4
        /*0040*/ 	.byte	0x04, 0x46
        /*0042*/ 	.short	(.L_3154 - .L_3153)


	//   ....[0]....
.L_3153:
        /*0044*/ 	.word	0x000021f0


	//   ....[1]....
        /*0048*/ 	.word	0x00002f90


	//   ....[2]....
        /*004c*/ 	.word	0x000052f0


	//   ....[3]....
        /*0050*/ 	.word	0x00005ee0


	//   ....[4]....
        /*0054*/ 	.word	0x00008330


	//   ....[5]....
        /*0058*/ 	.word	0x00008f20


	//   ....[6]....
        /*005c*/ 	.word	0x0000b380


	//   ....[7]....
        /*0060*/ 	.word	0x0000bf30


	//----- nvinfo : EIATTR_EXIT_INSTR_OFFSETS
	.align		4
.L_3154:
        /*0064*/ 	.byte	0x04, 0x1c
        /*0066*/ 	.short	(.L_3156 - .L_3155)


	//   ....[0]....
.L_3155:
        /*0068*/ 	.word	0x000091b0


	//   ....[1]....
        /*006c*/ 	.word	0x0000b550


	//   ....[2]....
        /*0070*/ 	.word	0x0000b570


	//   ....[3]....
        /*0074*/ 	.word	0x0000b600


	//   ....[4]....
        /*0078*/ 	.word	0x0000b620


	//   ....[5]....
        /*007c*/ 	.word	0x0000b640


	//   ....[6]....
        /*0080*/ 	.word	0x0000b6d0


	//   ....[7]....
        /*0084*/ 	.word	0x0000b710


	//   ....[8]....
        /*0088*/ 	.word	0x0000b7b0


	//   ....[9]....
        /*008c*/ 	.word	0x0000b800


	//   ....[10]....
        /*0090*/ 	.word	0x0000b830


	//   ....[11]....
        /*0094*/ 	.word	0x0000b8f0


	//   ....[12]....
        /*0098*/ 	.word	0x0000ba30


	//   ....[13]....
        /*009c*/ 	.word	0x0000bb70


	//   ....[14]....
        /*00a0*/ 	.word	0x0000bcc0


	//   ....[15]....
        /*00a4*/ 	.word	0x0000bcf0


	//   ....[16]....
        /*00a8*/ 	.word	0x0000bd10


	//   ....[17]....
        /*00ac*/ 	.word	0x0000bd90


	//   ....[18]....
        /*00b0*/ 	.word	0x0000bdd0


	//   ....[19]....
        /*00b4*/ 	.word	0x0000bf40


	//   ....[20]....
        /*00b8*/ 	.word	0x0000c020


	//   ....[21]....
        /*00bc*/ 	.word	0x0000c0c0


	//   ....[22]....
        /*00c0*/ 	.word	0x0000c0f0


	//   ....[23]....
        /*00c4*/ 	.word	0x0000c140


	//   ....[24]....
        /*00c8*/ 	.word	0x0000c180


	//----- nvinfo : EIATTR_MAX_THREADS
	.align		4
.L_3156:
        /*00cc*/ 	.byte	0x04, 0x05
        /*00ce*/ 	.short	(.L_3158 - .L_3157)
.L_3157:
        /*00d0*/ 	.word	0x00000080
        /*00d4*/ 	.word	0x00000001
        /*00d8*/ 	.word	0x00000001


	//----- nvinfo : EIATTR_CRS_STACK_SIZE
	.align		4
.L_3158:
        /*00dc*/ 	.byte	0x04, 0x1e
        /*00de*/ 	.short	(.L_3160 - .L_3159)
.L_3159:
        /*00e0*/ 	.word	0x00000000


	//----- nvinfo : EIATTR_CBANK_PARAM_SIZE
	.align		4
.L_3160:
        /*00e4*/ 	.byte	0x03, 0x19
        /*00e6*/ 	.short	0x0220


	//----- nvinfo : EIATTR_PARAM_CBANK
	.align		4
        /*00e8*/ 	.byte	0x04, 0x0a
        /*00ea*/ 	.short	(.L_3162 - .L_3161)
	.align		4
.L_3161:
        /*00ec*/ 	.word	index@(.nv.constant0._ZN2at6native18elementwise_kernelILi128ELi4EZNS0_15gpu_kernel_implINS0_13AUnaryFunctorIN3c104HalfES5_bZZZNS0_23logical_xor_kernel_cudaERNS_14TensorIteratorEENKUlvE0_clEvENKUlvE6_clEvEUlS5_S5_E_EEEEvRNS_18TensorIteratorBaseERKT_EUliE_EEviT1_)
        /*00f0*/ 	.short	0x0380
        /*00f2*/ 	.short	0x0220


	//----- nvinfo : EIATTR_SW_WAR
	.align		4
.L_3162:
        /*00f4*/ 	.byte	0x04, 0x36
        /*00f6*/ 	.short	(.L_3164 - .L_3163)
.L_3163:
        /*00f8*/ 	.word	0x00000008
.L_3164:


//--------------------- .nv.info._ZN2at6native27unrolled_elementwise_kernelINS0_13AUnaryFunctorIN3c104HalfES4_bZZZNS0_23logical_xor_kernel_cudaERNS_14TensorIteratorEENKUlvE0_clEvENKUlvE6_clEvEUlS4_S4_E_EESt5arrayIPcLm2EELi4E23TrivialOffsetCalculatorILi1EjESF_NS0_6memory12LoadWithCastILi1EEENSG_13StoreWithCastILi1EEEEEviT_T0_T2_T3_T4_T5_ --------------------------
	.section	.nv.info._ZN2at6native27unrolled_elementwise_kernelINS0_13AUnaryFunctorIN3c104HalfES4_bZZZNS0_23logical_xor_kernel_cudaERNS_14TensorIteratorEENKUlvE0_clEvENKUlvE6_clEvEUlS4_S4_E_EESt5arrayIPcLm2EELi4E23TrivialOffsetCalculatorILi1EjESF_NS0_6memory12LoadWithCastILi1EEENSG_13StoreWithCastILi1EEEEEviT_T0_T2_T3_T4_T5_,"",@"SHT_CUDA_INFO"
	.sectionflags	@""
	.align	4


	//----- nvinfo : EIATTR_CUDA_API_VERSION
	.align		4
        /*0000*/ 	.byte	0x04, 0x37
        /*0002*/ 	.short	(.L_3166 - .L_3165)
.L_3165:
        /*0004*/ 	.word	0x00000082


	//----- nvinfo : EIATTR_KPARAM_INFO
	.align		4
.L_3166:
        /*0008*/ 	.byte	0x04, 0x17
        /*000a*/ 	.short	(.L_3168 - .L_3167)
.L_3167:
        /*000c*/ 	.word	0x00000000
        /*0010*/ 	.short	0x0006
        /*0012*/ 	.short	0x0024
        /*0014*/ 	.byte	0x00, 0xf0, 0x21, 0x00


	//----- nvinfo : EIATTR_KPARAM_INFO
	.align		4
.L_3168:
        /*0018*/ 	.byte	0x04, 0x17
        /*001a*/ 	.short	(.L_3170 - .L_3169)
.L_3169:
        /*001c*/ 	.word	0x00000000
        /*0020*/ 	.short	0x0005
        /*0022*/ 	.short	0x001c
        /*0024*/ 	.byte	0x00, 0xf0, 0x21, 0x00


	//----- nvinfo : EIATTR_KPARAM_INFO
	.align		4
.L_3170:
        /*0028*/ 	.byte	0x04, 0x17
        /*002a*/ 	.short	(.L_3172 - .L_3171)
.L_3171:
        /*002c*/ 	.word	0x00000000
        /*0030*/ 	.short	0x0004
        /*0032*/ 	.short	0x0019
        /*0034*/ 	.byte	0x00, 0xf0, 0x05, 0x00


	//----- nvinfo : EIATTR_KPARAM_INFO
	.align		4
.L_3172:
        /*0038*/ 	.byte	0x04, 0x17
        /*003a*/ 	.short	(.L_3174 - .L_3173)
.L_3173:
        /*003c*/ 	.word	0x00000000
        /*0040*/ 	.short	0x0003
        /*0042*/ 	.short	0x0018
        /*0044*/ 	.byte	0x00, 0xf0, 0x05, 0x00


	//----- nvinfo : EIATTR_KPARAM_INFO
	.align		4
.L_3174:
        /*0048*/ 	.byte	0x04, 0x17
        /*004a*/ 	.short	(.L_3176 - .L_3175)
.L_3175:
        /*004c*/ 	.word	0x00000000
        /*0050*/ 	.short	0x0002
        /*0052*/ 	.short	0x0008
        /*0054*/ 	.byte	0x00, 0xf0, 0x41, 0x00


	//----- nvinfo : EIATTR_KPARAM_INFO
	.align		4
.L_3176:
        /*0058*/ 	.byte	0x04, 0x17
        /*005a*/ 	.short	(.L_3178 - .L_3177)
.L_3177:
        /*005c*/ 	.word	0x00000000
        /*0060*/ 	.short	0x0001
        /*0062*/ 	.short	0x0004
        /*0064*/ 	.byte	0x00, 0xf0, 0x11, 0x00


	//----- nvinfo : EIATTR_KPARAM_INFO
	.align		4
.L_3178:
        /*0068*/ 	.byte	0x04, 0x17
        /*006a*/ 	.short	(.L_3180 - .L_3179)
.L_3179:
        /*006c*/ 	.word	0x00000000
        /*0070*/ 	.short	0x0000
        /*0072*/ 	.short	0x0000
        /*0074*/ 	.byte	0x00, 0xf0, 0x11, 0x00


	//----- nvinfo : EIATTR_SPARSE_MMA_MASK
	.align		4
.L_3180:
        /*0078*/ 	.byte	0x03, 0x50
        /*007a*/ 	.short	0x0000


	//----- nvinfo : EIATTR_MAXREG_COUNT
	.align		4
        /*007c*/ 	.byte	0x03, 0x1b
        /*007e*/ 	.short	0x00ff


	//----- nvinfo : EIATTR_EXTERNS
	.align		4
        /*0080*/ 	.byte	0x04, 0x0f
        /*0082*/ 	.short	(.L_3182 - .L_3181)


	//   ....[0]....
	.align		4
.L_3181:
        /*0084*/ 	.word	index@(__assertfail)


	//----- nvinfo : EIATTR_MERCURY_ISA_VERSION
	.align		4
.L_3182:
        /*0088*/ 	.byte	0x03, 0x5f
        /*008a*/ 	.short	0x0101


	//----- nvinfo : EIATTR_VRC_CTA_INIT_COUNT
	.align		4
        /*008c*/ 	.byte	0x02, 0x4a
	.zero		1
	.zero		1


	//----- nvinfo : EIATTR_SYSCALL_OFFSETS
	.align		4
        /*0090*/ 	.byte	0x04, 0x46
        /*0092*/ 	.short	(.L_3184 - .L_3183)


	//   ....[0]....
.L_3183:
        /*0094*/ 	.word	0x00000fd0


	//   ....[1]....
        /*0098*/ 	.word	0x00002180


	//   ....[2]....
        /*009c*/ 	.word	0x00003270


	//   ....[3]....
        /*00a0*/ 	.word	0x00004280


	//   ....[4]....
        /*00a4*/ 	.word	0x00005460


	//   ....[5]....
        /*00a8*/ 	.word	0x000061f0


	//   ....[6]....
        /*00ac*/ 	.word	0x00007080


	//   ....[7]....
        /*00b0*/ 	.word	0x00007ef0


	//----- nvinfo : EIATTR_EXIT_INSTR_OFFSETS
	.align		4
.L_3184:
        /*00b4*/ 	.byte	0x04, 0x1c
        /*00b6*/ 	.short	(.L_3186 - .L_3185)


	//   ....[0]....
.L_3185:
        /*00b8*/ 	.word	0x00007350


	//   ....[1]....
        /*00bc*/ 	.word	0x00007480


	//   ....[2]....
        /*00c0*/ 	.word	0x000074a0


	//   ....[3]....
        /*00c4*/ 	.word	0x00007530


	//   ....[4]....
        /*00c8*/ 	.word	0x00007550


	//   ....[5]....
        /*00cc*/ 	.word	0x00007570


	//   ....[6]....
        /*00d0*/ 	.word	0x00007600


	//   ....[7]....
        /*00d4*/ 	.word	0x00007640


	//   ....[8]....
        /*00d8*/ 	.word	0x000076e0


	//   ....[9]....
        /*00dc*/ 	.word	0x00007730


	//   ....[10]....
        /*00e0*/ 	.word	0x00007760


	//   ....[11]....
        /*00e4*/ 	.word	0x00007820


	//   ....[12]....
        /*00e8*/ 	.word	0x00007990


	//   ....[13]....
        /*00ec*/ 	.word	0x00007b00


	//   ....[14]....
        /*00f0*/ 	.word	0x00007c60


	//   ....[15]....
        /*00f4*/ 	.word	0x00007c90


	//   ....[16]....
        /*00f8*/ 	.word	0x00007cb0


	//   ....[17]....
        /*00fc*/ 	.word	0x00007d50


	//   ....[18]....
        /*0100*/ 	.word	0x00007d90


	//   ....[19]....
        /*0104*/ 	.word	0x00007f00


	//   ....[20]....
        /*0108*/ 	.word	0x00008010


	//   ....[21]....
        /*010c*/ 	.word	0x00008150


	//   ....[22]....
        /*0110*/ 	.word	0x00008190


	//----- nvinfo : EIATTR_MAX_THREADS
	.align		4
.L_3186:
        /*0114*/ 	.byte	0x04, 0x05
        /*0116*/ 	.short	(.L_3188 - .L_3187)
.L_3187:
        /*0118*/ 	.word	0x00000080
        /*011c*/ 	.word	0x00000001
        /*0120*/ 	.word	0x00000001


	//----- nvinfo : EIATTR_CRS_STACK_SIZE
	.align		4
.L_3188:
        /*0124*/ 	.byte	0x04, 0x1e
        /*0126*/ 	.short	(.L_3190 - .L_3189)
.L_3189:
        /*0128*/ 	.word	0x00000000


	//----- nvinfo : EIATTR_CBANK_PARAM_SIZE
	.align		4
.L_3190:
        /*012c*/ 	.byte	0x03, 0x19
        /*012e*/ 	.short	0x002c


	//----- nvinfo : EIATTR_PARAM_CBANK
	.align		4
        /*0130*/ 	.byte	0x04, 0x0a
        /*0132*/ 	.short	(.L_3192 - .L_3191)
	.align		4
.L_3191:
        /*0134*/ 	.word	index@(.nv.constant0._ZN2at6native27unrolled_elementwise_kernelINS0_13AUnaryFunctorIN3c104HalfES4_bZZZNS0_23logical_xor_kernel_cudaERNS_14TensorIteratorEENKUlvE0_clEvENKUlvE6_clEvEUlS4_S4_E_EESt5arrayIPcLm2EELi4E23TrivialOffsetCalculatorILi1EjESF_NS0_6memory12LoadWithCastILi1EEENSG_13StoreWithCastILi1EEEEEviT_T0_T2_T3_T4_T5_)
        /*0138*/ 	.short	0x0380
        /*013a*/ 	.short	0x002c


	//----- nvinfo : EIATTR_SW_WAR
	.align		4
.L_3192:
        /*013c*/ 	.byte	0x04, 0x36
        /*013e*/ 	.short	(.L_3194 - .L_3193)
.L_3193:
        /*0140*/ 	.word	0x00000008
.L_3194:


//--------------------- .nv.info._ZN2at6native18elementwise_kernelILi128ELi4EZNS0_22gpu_kernel_impl_nocastINS0_13AUnaryFunctorIN3c104HalfES5_bZZZNS0_23logical_xor_kernel_cudaERNS_14TensorIteratorEENKUlvE0_clEvENKUlvE6_clEvEUlS5_S5_E_EEEEvRNS_18TensorIteratorBaseERKT_EUliE_EEviT1_ --------------------------
	.section	.nv.info._ZN2at6native18elementwise_kernelILi128ELi4EZNS0_22gpu_kernel_impl_nocastINS0_13AUnaryFunctorIN3c104HalfES5_bZZZNS0_23logical_xor_kernel_cudaERNS_14TensorIteratorEENKUlvE0_clEvENKUlvE6_clEvEUlS5_S5_E_EEEEvRNS_18TensorIteratorBaseERKT_EUliE_EEviT1_,"",@"SHT_CUDA_INFO"
	.sectionflags	@""
	.align	4


	//----- nvinfo : EIATTR_CUDA_API_VERSION
	.align		4
        /*0000*/ 	.byte	0x04, 0x37
        /*0002*/ 	.short	(.L_3196 - .L_3195)
.L_3195:
        /*0004*/ 	.word	0x00000082


	//----- nvinfo : EIATTR_KPARAM_INFO
	.align		4
.L_3196:
        /*0008*/ 	.byte	0x04, 0x17
        /*000a*/ 	.short	(.L_3198 - .L_3197)
.L_3197:
        /*000c*/ 	.word	0x00000000
        /*0010*/ 	.short	0x0001
        /*0012*/ 	.short	0x0008
        /*0014*/ 	.byte	0x00, 0xf0, 0x61, 0x08


	//----- nvinfo : EIATTR_KPARAM_INFO
	.align		4
.L_3198:
        /*0018*/ 	.byte	0x04, 0x17
        /*001a*/ 	.short	(.L_3200 - .L_3199)
.L_3199:
        /*001c*/ 	.word	0x00000000
        /*0020*/ 	.short	0x0000
        /*0022*/ 	.short	0x0000
        /*0024*/ 	.byte	0x00, 0xf0, 0x11, 0x00


	//----- nvinfo : EIATTR_SPARSE_MMA_MASK
	.align		4
.L_3200:
        /*0028*/ 	.byte	0x03, 0x50
        /*002a*/ 	.short	0x0000


	//----- nvinfo : EIATTR_MAXREG_COUNT
	.align		4
        /*002c*/ 	.byte	0x03, 0x1b
        /*002e*/ 	.short	0x0080


	//----- nvinfo : EIATTR_MERCURY_ISA_VERSION
	.align		4
        /*0030*/ 	.byte	0x03, 0x5f
        /*0032*/ 	.short	0x0101


	//----- nvinfo : EIATTR_VRC_CTA_INIT_COUNT
	.align		4
        /*0034*/ 	.byte	0x02, 0x4a
	.zero		1
	.zero		1


	//----- nvinfo : EIATTR_EXIT_INSTR_OFFSETS
	.align		4
        /*0038*/ 	.byte	0x04, 0x1c
        /*003a*/ 	.short	(.L_3202 - .L_3201)


	//   ....[0]....
.L_3201:
        /*003c*/ 	.word	0x000003c0


	//   ....[1]....
        /*0040*/ 	.word	0x00000480


	//   ....[2]....
        /*0044*/ 	.word	0x00004060


	//   ....[3]....
        /*0048*/ 	.word	0x000053f0


	//----- nvinfo : EIATTR_MAX_THREADS
	.align		4
.L_3202:
        /*004c*/ 	.byte	0x04, 0x05
        /*004e*/ 	.short	(.L_3204 - .L_3203)
.L_3203:
        /*0050*/ 	.word	0x00000080
        /*0054*/ 	.word	0x00000001
        /*0058*/ 	.word	0x00000001


	//----- nvinfo : EIATTR_CRS_STACK_SIZE
	.align		4
.L_3204:
        /*005c*/ 	.byte	0x04, 0x1e
        /*005e*/ 	.short	(.L_3206 - .L_3205)
.L_3205:
        /*0060*/ 	.word	0x00000000


	//----- nvinfo : EIATTR_CBANK_PARAM_SIZE
	.align		4
.L_3206:
        /*0064*/ 	.byte	0x03, 0x19
        /*0066*/ 	.short	0x0220


	//----- nvinfo : EIATTR_PARAM_CBANK
	.align		4
        /*0068*/ 	.byte	0x04, 0x0a
        /*006a*/ 	.short	(.L_3208 - .L_3207)
	.align		4
.L_3207:
        /*006c*/ 	.word	index@(.nv.constant0._ZN2at6native18elementwise_kernelILi128ELi4EZNS0_22gpu_kernel_impl_nocastINS0_13AUnaryFunctorIN3c104HalfES5_bZZZNS0_23logical_xor_kernel_cudaERNS_14TensorIteratorEENKUlvE0_clEvENKUlvE6_clEvEUlS5_S5_E_EEEEvRNS_18TensorIteratorBaseERKT_EUliE_EEviT1_)
        /*0070*/ 	.short	0x0380
        /*0072*/ 	.short	0x0220


	//----- nvinfo : EIATTR_SW_WAR
	.align		4
.L_3208:
        /*0074*/ 	.byte	0x04, 0x36
        /*0076*/ 	.short	(.L_3210 - .L_3209)
.L_3209:
        /*0078*/ 	.word	0x00000008
.L_3210:


//--------------------- .nv.info._ZN2at6native27unrolled_elementwise_kernelINS0_13AUnaryFunctorIN3c104HalfES4_bZZZNS0_23logical_xor_kernel_cudaERNS_14TensorIteratorEENKUlvE0_clEvENKUlvE6_clEvEUlS4_S4_E_EESt5arrayIPcLm2EELi4E23TrivialOffsetCalculatorILi1EjESF_NS0_6memory15LoadWithoutCastENSG_16StoreWithoutCastEEEviT_T0_T2_T3_T4_T5_ --------------------------
	.section	.nv.info._ZN2at6native27unrolled_elementwise_kernelINS0_13AUnaryFunctorIN3c104HalfES4_bZZZNS0_23logical_xor_kernel_cudaERNS_14TensorIteratorEENKUlvE0_clEvENKUlvE6_clEvEUlS4_S4_E_EESt5arrayIPcLm2EELi4E23TrivialOffsetCalculatorILi1EjESF_NS0_6memory15LoadWithoutCastENSG_16StoreWithoutCastEEEviT_T0_T2_T3_T4_T5_,"",@"SHT_CUDA_INFO"
	.sectionflags	@""
	.align	4


	//----- nvinfo : EIATTR_CUDA_API_VERSION
	.align		4
        /*0000*/ 	.byte	0x04, 0x37
        /*0002*/ 	.short	(.L_3212 - .L_3211)
.L_3211:
        /*0004*/ 	.word	0x00000082


	//----- nvinfo : EIATTR_KPARAM_INFO
	.align		4
.L_3212:
        /*0008*/ 	.byte	0x04, 0x17
        /*000a*/ 	.short	(.L_3214 - .L_3213)
.L_3213:
        /*000c*/ 	.word	0x00000000
        /*0010*/ 	.short	0x0006
        /*0012*/ 	.short	0x001b
        /*0014*/ 	.byte	0x00, 0xf0, 0x05, 0x00


	//----- nvinfo : EIATTR_KPARAM_INFO
	.align		4
.L_3214:
        /*0018*/ 	.byte	0x04, 0x17
        /*001a*/ 	.short	(.L_3216 - .L_3215)
.L_3215:
        /*001c*/ 	.word	0x00000000
        /*0020*/ 	.short	0x0005
        /*0022*/ 	.short	0x001a
        /*0024*/ 	.byte	0x00, 0xf0, 0x05, 0x00


	//----- nvinfo : EIATTR_KPARAM_INFO
	.align		4
.L_3216:
        /*0028*/ 	.byte	0x04, 0x17
        /*002a*/ 	.short	(.L_3218 - .L_3217)
.L_3217:
        /*002c*/ 	.word	0x00000000
        /*0030*/ 	.short	0x0004
        /*0032*/ 	.short	0x0019
        /*0034*/ 	.byte	0x00, 0xf0, 0x05, 0x00


	//----- nvinfo : EIATTR_KPARAM_INFO
	.align		4
.L_3218:
        /*0038*/ 	.byte	0x04, 0x17
        /*003a*/ 	.short	(.L_3220 - .L_3219)
.L_3219:
        /*003c*/ 	.word	0x00000000
        /*0040*/ 	.short	0x0003
        /*0042*/ 	.short	0x0018
        /*0044*/ 	.byte	0x00, 0xf0, 0x05, 0x00


	//----- nvinfo : EIATTR_KPARAM_INFO
	.align		4
.L_3220:
        /*0048*/ 	.byte	0x04, 0x17
        /*004a*/ 	.short	(.L_3222 - .L_3221)
.L_3221:
        /*004c*/ 	.word	0x00000000
        /*0050*/ 	.short	0x0002
        /*0052*/ 	.short	0x0008
        /*0054*/ 	.byte	0x00, 0xf0, 0x41, 0x00


	//----- nvinfo : EIATTR_KPARAM_INFO
	.align		4
.L_3222:
        /*0058*/ 	.byte	0x04, 0x17
        /*005a*/ 	.short	(.L_3224 - .L_3223)
.L_3223:
        /*005c*/ 	.word	0x00000000
        /*0060*/ 	.short	0x0001
        /*0062*/ 	.short	0x0004
        /*0064*/ 	.byte	0x00, 0xf0, 0x11, 0x00


	//----- nvinfo : EIATTR_KPARAM_INFO
	.align		4
.L_3224:
        /*0068*/ 	.byte	0x04, 0x17
        /*006a*/ 	.short	(.L_3226 - .L_3225)
.L_3225:
        /*006c*/ 	.word	0x00000000
        /*0070*/ 	.short	0x0000
        /*0072*/ 	.short	0x0000
        /*0074*/ 	.byte	0x00, 0xf0, 0x11, 0x00


	//----- nvinfo : EIATTR_SPARSE_MMA_MASK
	.align		4
.L_3226:
        /*0078*/ 	.byte	0x03, 0x50
        /*007a*/ 	.short	0x0000


	//----- nvinfo : EIATTR_MAXREG_COUNT
	.align		4
        /*007c*/ 	.byte	0x03, 0x1b
        /*007e*/ 	.short	0x00ff


	//----- nvinfo : EIATTR_MERCURY_ISA_VERSION
	.align		4
        /*0080*/ 	.byte	0x03, 0x5f
        /*0082*/ 	.short	0x0101


	//----- nvinfo : EIATTR_VRC_CTA_INIT_COUNT
	.align		4
        /*0084*/ 	.byte	0x02, 0x4a
	.zero		1
	.zero		1


	//----- nvinfo : EIATTR_EXIT_INSTR_OFFSETS
	.align		4
        /*0088*/ 	.byte	0x04, 0x1c
        /*008a*/ 	.short	(.L_3228 - .L_3227)


	//   ....[0]....
.L_3227:
        /*008c*/ 	.word	0x00000560


	//   ....[1]....
        /*0090*/ 	.word	0x00000620


	//----- nvinfo : EIATTR_MAX_THREADS
	.align		4
.L_3228:
        /*0094*/ 	.byte	0x04, 0x05
        /*0096*/ 	.short	(.L_3230 - .L_3229)
.L_3229:
        /*0098*/ 	.word	0x00000080
        /*009c*/ 	.word	0x00000001
        /*00a0*/ 	.word	0x00000001


	//----- nvinfo : EIATTR_CRS_STACK_SIZE
	.align		4
.L_3230:
        /*00a4*/ 	.byte	0x04, 0x1e
        /*00a6*/ 	.short	(.L_3232 - .L_3231)
.L_3231:
        /*00a8*/ 	.word	0x00000000


	//----- nvinfo : EIATTR_CBANK_PARAM_SIZE
	.align		4
.L_3232:
        /*00ac*/ 	.byte	0x03, 0x19
        /*00ae*/ 	.short	0x001c


	//----- nvinfo : EIATTR_PARAM_CBANK
	.align		4
        /*00b0*/ 	.byte	0x04, 0x0a
        /*00b2*/ 	.short	(.L_3234 - .L_3233)
	.align		4
.L_3233:
        /*00b4*/ 	.word	index@(.nv.constant0._ZN2at6native27unrolled_elementwise_kernelINS0_13AUnaryFunctorIN3c104HalfES4_bZZZNS0_23logical_xor_kernel_cudaERNS_14TensorIteratorEENKUlvE0_clEvENKUlvE6_clEvEUlS4_S4_E_EESt5arrayIPcLm2EELi4E23TrivialOffsetCalculatorILi1EjESF_NS0_6memory15LoadWithoutCastENSG_16StoreWithoutCastEEEviT_T0_T2_T3_T4_T5_)
        /*00b8*/ 	.short	0x0380
        /*00ba*/ 	.short	0x001c


	//----- nvinfo : EIATTR_SW_WAR
	.align		4
.L_3234:
        /*00bc*/ 	.byte	0x04, 0x36
        /*00be*/ 	.short	(.L_3236 - .L_3235)
.L_3235:
        /*00c0*/ 	.word	0x00000008
.L_3236:


//--------------------- .nv.info._ZN2at6native29vectorized_elementwise_kernelILi2ENS0_13AUnaryFunctorIN3c104HalfES4_bZZZNS0_23logical_xor_kernel_cudaERNS_14TensorIteratorEENKUlvE0_clEvENKUlvE6_clEvEUlS4_S4_E_EESt5arrayIPcLm2EEEEviT0_T1_ --------------------------
	.section	.nv.info._ZN2at6native29vectorized_elementwise_kernelILi2ENS0_13AUnaryFunctorIN3c104HalfES4_bZZZNS0_23logical_xor_kernel_cudaERNS_14TensorIteratorEENKUlvE0_clEvENKUlvE6_clEvEUlS4_S4_E_EESt5arrayIPcLm2EEEEviT0_T1_,"",@"SHT_CUDA_INFO"
	.sectionflags	@""
	.align	4


	//----- nvinfo : EIATTR_CUDA_API_VERSION
	.align		4
        /*0000*/ 	.byte	0x04, 0x37
        /*0002*/ 	.short	(.L_3238 - .L_3237)
.L_3237:
        /*0004*/ 	.word	0x00000082


	//----- nvinfo : EIATTR_KPARAM_INFO
	.align		4
.L_3238:
        /*0008*/ 	.byte	0x04, 0x17
        /*000a*/ 	.short	(.L_3240 - .L_3239)
.L_3239:
        /*000c*/ 	.word	0x00000000
        /*0010*/ 	.short	0x0002
        /*0012*/ 	.short	0x0008
        /*0014*/ 	.byte	0x00, 0xf0, 0x41, 0x00


	//----- nvinfo : EIATTR_KPARAM_INFO
	.align		4
.L_3240:
        /*0018*/ 	.byte	0x04, 0x17
        /*001a*/ 	.short	(.L_3242 - .L_3241)
.L_3241:
        /*001c*/ 	.word	0x00000000
        /*0020*/ 	.short	0x0001
        /*0022*/ 	.short	0x0004
        /*0024*/ 	.byte	0x00, 0xf0, 0x11, 0x00


	//----- nvinfo : EIATTR_KPARAM_INFO
	.align		4
.L_3242:
        /*0028*/ 	.byte	0x04, 0x17
        /*002a*/ 	.short	(.L_3244 - .L_3243)
.L_3243:
        /*002c*/ 	.word	0x00000000
        /*0030*/ 	.short	0x0000
        /*0032*/ 	.short	0x0000
        /*0034*/ 	.byte	0x00, 0xf0, 0x11, 0x00


	//----- nvinfo : EIATTR_SPARSE_MMA_MASK
	.align		4
.L_3244:
        /*0038*/ 	.byte	0x03, 0x50
        /*003a*/ 	.short	0x0000


	//----- nvinfo : EIATTR_MAXREG_COUNT
	.align		4
        /*003c*/ 	.byte	0x03, 0x1b
        /*003e*/ 	.short	0x00ff


	//----- nvinfo : EIATTR_MERCURY_ISA_VERSION
	.align		4
        /*0040*/ 	.byte	0x03, 0x5f
        /*0042*/ 	.short	0x0101


	//----- nvinfo : EIATTR_VRC_CTA_INIT_COUNT
	.align		4
        /*0044*/ 	.byte	0x02, 0x4a
	.zero		1
	.zero		1


	//----- nvinfo : EIATTR_EXIT_INSTR_OFFSETS
	.align		4
        /*0048*/ 	.byte	0x04, 0x1c
        /*004a*/ 	.short	(.L_3246 - .L_3245)


	//   ....[0]....
.L_3245:
        /*004c*/ 	.word	0x00000c60


	//   ....[1]....
        /*0050*/ 	.word	0x00000cc0


	//   ....[2]....
        /*0054*/ 	.word	0x00001040


	//----- nvinfo : EIATTR_MAX_THREADS
	.align		4
.L_3246:
        /*0058*/ 	.byte	0x04, 0x05
        /*005a*/ 	.short	(.L_3248 - .L_3247)
.L_3247:
        /*005c*/ 	.word	0x00000080
        /*0060*/ 	.word	0x00000001
        /*0064*/ 	.word	0x00000001


	//----- nvinfo : EIATTR_CRS_STACK_SIZE
	.align		4
.L_3248:
        /*0068*/ 	.byte	0x04, 0x1e
        /*006a*/ 	.short	(.L_3250 - .L_3249)
.L_3249:
        /*006c*/ 	.word	0x00000000


	//----- nvinfo : EIATTR_CBANK_PARAM_SIZE
	.align		4
.L_3250:
        /*0070*/ 	.byte	0x03, 0x19
        /*0072*/ 	.short	0x0018


	//----- nvinfo : EIATTR_PARAM_CBANK
	.align		4
        /*0074*/ 	.byte	0x04, 0x0a
        /*0076*/ 	.short	(.L_3252 - .L_3251)
	.align		4
.L_3251:
        /*0078*/ 	.word	index@(.nv.constant0._ZN2at6native29vectorized_elementwise_kernelILi2ENS0_13AUnaryFunctorIN3c104HalfES4_bZZZNS0_23logical_xor_kernel_cudaERNS_14TensorIteratorEENKUlvE0_clEvENKUlvE6_clEvEUlS4_S4_E_EESt5arrayIPcLm2EEEEviT0_T1_)
        /*007c*/ 	.short	0x0380
        /*007e*/ 	.short	0x0018


	//----- nvinfo : EIATTR_SW_WAR
	.align		4
.L_3252:
        /*0080*/ 	.byte	0x04, 0x36
        /*0082*/ 	.short	(.L_3254 - .L_3253)
.L_3253:
        /*0084*/ 	.word	0x00000008
.L_3254:


//--------------------- .nv.info._ZN2at6native29vectorized_elementwise_kernelILi4ENS0_13AUnaryFunctorIN3c104HalfES4_bZZZNS0_23logical_xor_kernel_cudaERNS_14TensorIteratorEENKUlvE0_clEvENKUlvE6_clEvEUlS4_S4_E_EESt5arrayIPcLm2EEEEviT0_T1_ --------------------------
	.section	.nv.info._ZN2at6native29vectorized_elementwise_kernelILi4ENS0_13AUnaryFunctorIN3c104HalfES4_bZZZNS0_23logical_xor_kernel_cudaERNS_14TensorIteratorEENKUlvE0_clEvENKUlvE6_clEvEUlS4_S4_E_EESt5arrayIPcLm2EEEEviT0_T1_,"",@"SHT_CUDA_INFO"
	.sectionflags	@""
	.align	4


	//----- nvinfo : EIATTR_CUDA_API_VERSION
	.align		4
        /*0000*/ 	.byte	0x04, 0x37
        /*0002*/ 	.short	(.L_3256 - .L_3255)
.L_3255:
        /*0004*/ 	.word	0x00000082


	//----- nvinfo : EIATTR_KPARAM_INFO
	.align		4
.L_3256:
        /*0008*/ 	.byte	0x04, 0x17
        /*000a*/ 	.short	(.L_3258 - .L_3257)
.L_3257:
        /*000c*/ 	.word	0x00000000
        /*0010*/ 	.short	0x0002
        /*0012*/ 	.short	0x0008
        /*0014*/ 	.byte	0x00, 0xf0, 0x41, 0x00


	//----- nvinfo : EIATTR_KPARAM_INFO
	.align		4
.L_3258:
        /*0018*/ 	.byte	0x04, 0x17
        /*001a*/ 	.short	(.L_3260 - .L_3259)
.L_3259:
        /*001c*/ 	.word	0x00000000
        /*0020*/ 	.short	0x0001
        /*0022*/ 	.short	0x0004
        /*0024*/ 	.byte	0x00, 0xf0, 0x11, 0x00


	//----- nvinfo : EIATTR_KPARAM_INFO
	.align		4
.L_3260:
        /*0028*/ 	.byte	0x04, 0x17
        /*002a*/ 	.short	(.L_3262 - .L_3261)
.L_3261:
        /*002c*/ 	.word	0x00000000
        /*0030*/ 	.short	0x0000
        /*0032*/ 	.short	0x0000
        /*0034*/ 	.byte	0x00, 0xf0, 0x11, 0x00


	//----- nvinfo : EIATTR_SPARSE_MMA_MASK
	.align		4
.L_3262:
        /*0038*/ 	.byte	0x03, 0x50
        /*003a*/ 	.short	0x0000


	//----- nvinfo : EIATTR_MAXREG_COUNT
	.align		4
        /*003c*/ 	.byte	0x03, 0x1b
        /*003e*/ 	.short	0x00ff


	//----- nvinfo : EIATTR_MERCURY_ISA_VERSION
	.align		4
        /*0040*/ 	.byte	0x03, 0x5f
        /*0042*/ 	.short	0x0101


	//----- nvinfo : EIATTR_VRC_CTA_INIT_COUNT
	.align		4
        /*0044*/ 	.byte	0x02, 0x4a
	.zero		1
	.zero		1


	//----- nvinfo : EIATTR_EXIT_INSTR_OFFSETS
	.align		4
        /*0048*/ 	.byte	0x04, 0x1c
        /*004a*/ 	.short	(.L_3264 - .L_3263)


	//   ....[0]....
.L_3263:
        /*004c*/ 	.word	0x00000c60


	//   ....[1]....
        /*0050*/ 	.word	0x00000cc0


	//   ....[2]....
        /*0054*/ 	.word	0x00001020


	//----- nvinfo : EIATTR_MAX_THREADS
	.align		4
.L_3264:
        /*0058*/ 	.byte	0x04, 0x05
        /*005a*/ 	.short	(.L_3266 - .L_3265)
.L_3265:
        /*005c*/ 	.word	0x00000080
        /*0060*/ 	.word	0x00000001
        /*0064*/ 	.word	0x00000001


	//----- nvinfo : EIATTR_CRS_STACK_SIZE
	.align		4
.L_3266:
        /*0068*/ 	.byte	0x04, 0x1e
        /*006a*/ 	.short	(.L_3268 - .L_3267)
.L_3267:
        /*006c*/ 	.word	0x00000000


	//----- nvinfo : EIATTR_CBANK_PARAM_SIZE
	.align		4
.L_3268:
        /*0070*/ 	.byte	0x03, 0x19
        /*0072*/ 	.short	0x0018


	//----- nvinfo : EIATTR_PARAM_CBANK
	.align		4
        /*0074*/ 	.byte	0x04, 0x0a
        /*0076*/ 	.short	(.L_3270 - .L_3269)
	.align		4
.L_3269:
        /*0078*/ 	.word	index@(.nv.constant0._ZN2at6native29vectorized_elementwise_kernelILi4ENS0_13AUnaryFunctorIN3c104HalfES4_bZZZNS0_23logical_xor_kernel_cudaERNS_14TensorIteratorEENKUlvE0_clEvENKUlvE6_clEvEUlS4_S4_E_EESt5arrayIPcLm2EEEEviT0_T1_)
        /*007c*/ 	.short	0x0380
        /*007e*/ 	.short	0x0018


	//----- nvinfo : EIATTR_SW_WAR
	.align		4
.L_3270:
        /*0080*/ 	.byte	0x04, 0x36
        /*0082*/ 	.short	(.L_3272 - .L_3271)
.L_3271:
        /*0084*/ 	.word	0x00000008
.L_3272:


//--------------------- .nv.info._ZN2at6native29vectorized_elementwise_kernelILi8ENS0_13AUnaryFunctorIN3c104HalfES4_bZZZNS0_23logical_xor_kernel_cudaERNS_14TensorIteratorEENKUlvE0_clEvENKUlvE6_clEvEUlS4_S4_E_EESt5arrayIPcLm2EEEEviT0_T1_ --------------------------
	.section	.nv.info._ZN2at6native29vectorized_elementwise_kernelILi8ENS0_13AUnaryFunctorIN3c104HalfES4_bZZZNS0_23logical_xor_kernel_cudaERNS_14TensorIteratorEENKUlvE0_clEvENKUlvE6_clEvEUlS4_S4_E_EESt5arrayIPcLm2EEEEviT0_T1_,"",@"SHT_CUDA_INFO"
	.sectionflags	@""
	.align	4


	//----- nvinfo : EIATTR_CUDA_API_VERSION
	.align		4
        /*0000*/ 	.byte	0x04, 0x37
        /*0002*/ 	.short	(.L_3274 - .L_3273)
.L_3273:
        /*0004*/ 	.word	0x00000082


	//----- nvinfo : EIATTR_KPARAM_INFO
	.align		4
.L_3274:
        /*0008*/ 	.byte	0x04, 0x17
        /*000a*/ 	.short	(.L_3276 - .L_3275)
.L_3275:
        /*000c*/ 	.word	0x00000000
        /*0010*/ 	.short	0x0002
        /*0012*/ 	.short	0x0008
        /*0014*/ 	.byte	0x00, 0xf0, 0x41, 0x00


	//----- nvinfo : EIATTR_KPARAM_INFO
	.align		4
.L_3276:
        /*0018*/ 	.byte	0x04, 0x17
        /*001a*/ 	.short	(.L_3278 - .L_3277)
.L_3277:
        /*001c*/ 	.word	0x00000000
        /*0020*/ 	.short	0x0001
        /*0022*/ 	.short	0x0004
        /*0024*/ 	.byte	0x00, 0xf0, 0x11, 0x00


	//----- nvinfo : EIATTR_KPARAM_INFO
	.align		4
.L_3278:
        /*0028*/ 	.byte	0x04, 0x17
        /*002a*/ 	.short	(.L_3280 - .L_3279)
.L_3279:
        /*002c*/ 	.word	0x00000000
        /*0030*/ 	.short	0x0000
        /*0032*/ 	.short	0x0000
        /*0034*/ 	.byte	0x00, 0xf0, 0x11, 0x00


	//----- nvinfo : EIATTR_SPARSE_MMA_MASK
	.align		4
.L_3280:
        /*0038*/ 	.byte	0x03, 0x50
        /*003a*/ 	.short	0x0000


	//----- nvinfo : EIATTR_MAXREG_COUNT
	.align		4
        /*003c*/ 	.byte	0x03, 0x1b
        /*003e*/ 	.short	0x00ff


	//----- nvinfo : EIATTR_MERCURY_ISA_VERSION
	.align		4
        /*0040*/ 	.byte	0x03, 0x5f
        /*0042*/ 	.short	0x0101


	//----- nvinfo : EIATTR_VRC_CTA_INIT_COUNT
	.align		4
        /*0044*/ 	.byte	0x02, 0x4a
	.zero		1
	.zero		1


	//----- nvinfo : EIATTR_EXIT_INSTR_OFFSETS
	.align		4
        /*0048*/ 	.byte	0x04, 0x1c
        /*004a*/ 	.short	(.L_3282 - .L_3281)


	//   ....[0]....
.L_3281:
        /*004c*/ 	.word	0x00000c60


	//   ....[1]....
        /*0050*/ 	.word	0x00000cc0


	//   ....[2]....
        /*0054*/ 	.word	0x00001000


	//----- nvinfo : EIATTR_MAX_THREADS
	.align		4
.L_3282:
        /*0058*/ 	.byte	0x04, 0x05
        /*005a*/ 	.short	(.L_3284 - .L_3283)
.L_3283:
        /*005c*/ 	.word	0x00000080
        /*0060*/ 	.word	0x00000001
        /*0064*/ 	.word	0x00000001


	//----- nvinfo : EIATTR_CRS_STACK_SIZE
	.align		4
.L_3284:
        /*0068*/ 	.byte	0x04, 0x1e
        /*006a*/ 	.short	(.L_3286 - .L_3285)
.L_3285:
        /*006c*/ 	.word	0x00000000


	//----- nvinfo : EIATTR_CBANK_PARAM_SIZE
	.align		4
.L_3286:
        /*0070*/ 	.byte	0x03, 0x19
        /*0072*/ 	.short	0x0018


	//----- nvinfo : EIATTR_PARAM_CBANK
	.align		4
        /*0074*/ 	.byte	0x04, 0x0a
        /*0076*/ 	.short	(.L_3288 - .L_3287)
	.align		4
.L_3287:
        /*0078*/ 	.word	index@(.nv.constant0._ZN2at6native29vectorized_elementwise_kernelILi8ENS0_13AUnaryFunctorIN3c104HalfES4_bZZZNS0_23logical_xor_kernel_cudaERNS_14TensorIteratorEENKUlvE0_clEvENKUlvE6_clEvEUlS4_S4_E_EESt5arrayIPcLm2EEEEviT0_T1_)
        /*007c*/ 	.short	0x0380
        /*007e*/ 	.short	0x0018


	//----- nvinfo : EIATTR_SW_WAR
	.align		4
.L_3288:
        /*0080*/ 	.byte	0x04, 0x36
        /*0082*/ 	.short	(.L_3290 - .L_3289)
.L_3289:
        /*0084*/ 	.word	0x00000008
.L_3290:


//--------------------- .nv.info._ZN2at6native18elementwise_kernelILi128ELi4EZNS0_15gpu_kernel_implINS0_13BinaryFunctorIN3c104HalfES5_bZZZNS0_23logical_xor_kernel_cudaERNS_14TensorIteratorEENKUlvE0_clEvENKUlvE6_clEvEUlS5_S5_E_EEEEvRNS_18TensorIteratorBaseERKT_EUliE_EEviT1_ --------------------------
	.section	.nv.info._ZN2at6native18elementwise_kernelILi128ELi4EZNS0_15gpu_kernel_implINS0_13BinaryFunctorIN3c104HalfES5_bZZZNS0_23logical_xor_kernel_cudaERNS_14TensorIteratorEENKUlvE0_clEvENKUlvE6_clEvEUlS5_S5_E_EEEEvRNS_18TensorIteratorBaseERKT_EUliE_EEviT1_,"",@"SHT_CUDA_INFO"
	.sectionflags	@""
	.align	4


	//----- nvinfo : EIATTR_CUDA_API_VERSION
	.align		4
        /*0000*/ 	.byte	0x04, 0x37
        /*0002*/ 	.short	(.L_3292 - .L_3291)
.L_3291:
        /*0004*/ 	.word	0x00000082


	//----- nvinfo : EIATTR_KPARAM_INFO
	.align		4
.L_3292:
        /*0008*/ 	.byte	0x04, 0x17
        /*000a*/ 	.short	(.L_3294 - .L_3293)
.L_3293:
        /*000c*/ 	.word	0x00000000
        /*0010*/ 	.short	0x0001
        /*0012*/ 	.short	0x0008
        /*0014*/ 	.byte	0x00, 0xf0, 0x21, 0x0a


	//----- nvinfo : EIATTR_KPARAM_INFO
	.align		4
.L_3294:
        /*0018*/ 	.byte	0x04, 0x17
        /*001a*/ 	.short	(.L_3296 - .L_3295)
.L_3295:
        /*001c*/ 	.word	0x00000000
        /*0020*/ 	.short	0x0000
        /*0022*/ 	.short	0x0000
        /*0024*/ 	.byte	0x00, 0xf0, 0x11, 0x00


	//----- nvinfo : EIATTR_SPARSE_MMA_MASK
	.align		4
.L_3296:
        /*0028*/ 	.byte	0x03, 0x50
        /*002a*/ 	.short	0x0000


	//----- nvinfo : EIATTR_MAXREG_COUNT
	.align		4
        /*002c*/ 	.byte	0x03, 0x1b
        /*002e*/ 	.short	0x0080


	//----- nvinfo : EIATTR_EXTERNS
	.align		4
        /*0030*/ 	.byte	0x04, 0x0f
        /*0032*/ 	.short	(.L_3298 - .L_3297)


	//   ....[0]....
	.align		4
.L_3297:
        /*0034*/ 	.word	index@(__assertfail)


	//----- nvinfo : EIATTR_MERCURY_ISA_VERSION
	.align		4
.L_3298:
        /*0038*/ 	.byte	0x03, 0x5f
        /*003a*/ 	.short	0x0101


	//----- nvinfo : EIATTR_VRC_CTA_INIT_COUNT
	.align		4
        /*003c*/ 	.byte	0x02, 0x4a
	.zero		1
	.zero		1


	//----- nvinfo : EIATTR_SYSCALL_OFFSETS
	.align		4
        /*0040*/ 	.byte	0x04, 0x46
        /*0042*/ 	.short	(.L_3300 - .L_3299)


	//   ....[0]....
.L_3299:
        /*0044*/ 	.word	0x00002600


	//   ....[1]....
        /*0048*/ 	.word	0x00003580


	//   ....[2]....
        /*004c*/ 	.word	0x00004310


	//   ....[3]....
        /*0050*/ 	.word	0x00006a80


	//   ....[4]....
        /*0054*/ 	.word	0x000079f0


	//   ....[5]....
        /*0058*/ 	.word	0x000085d0


	//   ....[6]....
        /*005c*/ 	.word	0x0000ae30


	//   ....[7]....
        /*0060*/ 	.word	0x0000bda0


	//   ....[8]....
        /*0064*/ 	.word	0x0000c980


	//   ....[9]....
        /*0068*/ 	.word	0x0000f200


	//   ....[10]....
        /*006c*/ 	.word	0x00010170


	//   ....[11]....
        /*0070*/ 	.word	0x00010d10


	//----- nvinfo : EIATTR_EXIT_INSTR_OFFSETS
	.align		4
.L_3300:
        /*0074*/ 	.byte	0x04, 0x1c
        /*0076*/ 	.short	(.L_3302 - .L_3301)


	//   ....[0]....
.L_3301:
        /*0078*/ 	.word	0x0000cc10


	//   ....[1]....
        /*007c*/ 	.word	0x00010330


	//   ....[2]....
        /*0080*/ 	.word	0x00010350


	//   ....[3]....
        /*0084*/ 	.word	0x000103e0


	//   ....[4]....
        /*0088*/ 	.word	0x00010400


	//   ....[5]....
        /*008c*/ 	.word	0x00010420


	//   ....[6]....
        /*0090*/ 	.word	0x000104b0


	//   ....[7]....
        /*0094*/ 	.word	0x000104f0


	//   ....[8]....
        /*0098*/ 	.word	0x00010590


	//   ....[9]....
        /*009c*/ 	.word	0x000105e0


	//   ....[10]....
        /*00a0*/ 	.word	0x00010610


	//   ....[11]....
        /*00a4*/ 	.word	0x000106d0


	//   ....[12]....
        /*00a8*/ 	.word	0x00010810


	//   ....[13]....
        /*00ac*/ 	.word	0x00010950


	//   ....[14]....
        /*00b0*/ 	.word	0x00010aa0


	//   ....[15]....
        /*00b4*/ 	.word	0x00010ad0


	//   ....[16]....
        /*00b8*/ 	.word	0x00010af0


	//   ....[17]....
        /*00bc*/ 	.word	0x00010b70


	//   ....[18]....
        /*00c0*/ 	.word	0x00010bb0


	//   ....[19]....
        /*00c4*/ 	.word	0x00010d20


	//   ....[20]....
        /*00c8*/ 	.word	0x00010e00


	//   ....[21]....
        /*00cc*/ 	.word	0x00010ea0


	//   ....[22]....
        /*00d0*/ 	.word	0x00010ed0


	//   ....[23]....
        /*00d4*/ 	.word	0x00010f20


	//   ....[24]....
        /*00d8*/ 	.word	0x00010f60


	//----- nvinfo : EIATTR_MAX_THREADS
	.align		4
.L_3302:
        /*00dc*/ 	.byte	0x04, 0x05
        /*00de*/ 	.short	(.L_3304 - .L_3303)
.L_3303:
        /*00e0*/ 	.word	0x00000080
        /*00e4*/ 	.word	0x00000001
        /*00e8*/ 	.word	0x00000001


	//----- nvinfo : EIATTR_CRS_STACK_SIZE
	.align		4
.L_3304:
        /*00ec*/ 	.byte	0x04, 0x1e
        /*00ee*/ 	.short	(.L_3306 - .L_3305)
.L_3305:
        /*00f0*/ 	.word	0x00000000


	//----- nvinfo : EIATTR_CBANK_PARAM_SIZE
	.align		4
.L_3306:
        /*00f4*/ 	.byte	0x03, 0x19
        /*00f6*/ 	.short	0x0290


	//----- nvinfo : EIATTR_PARAM_CBANK
	.align		4
        /*00f8*/ 	.byte	0x04, 0x0a
        /*00fa*/ 	.short	(.L_3308 - .L_3307)
	.align		4
.L_3307:
        /*00fc*/ 	.word	index@(.nv.constant0._ZN2at6native18elementwise_kernelILi128ELi4EZNS0_15gpu_kernel_implINS0_13BinaryFunctorIN3c104HalfES5_bZZZNS0_23logical_xor_kernel_cudaERNS_14TensorIteratorEENKUlvE0_clEvENKUlvE6_clEvEUlS5_S5_E_EEEEvRNS_18TensorIteratorBaseERKT_EUliE_EEviT1_)
        /*0100*/ 	.short	0x0380
        /*0102*/ 	.short	0x0290


	//----- nvinfo : EIATTR_SW_WAR
	.align		4
.L_3308:
        /*0104*/ 	.byte	0x04, 0x36
        /*0106*/ 	.short	(.L_3310 - .L_3309)
.L_3309:
        /*0108*/ 	.word	0x00000008
.L_3310:


//--------------------- .nv.info._ZN2at6native27unrolled_elementwise_kernelINS0_13BinaryFunctorIN3c104HalfES4_bZZZNS0_23logical_xor_kernel_cudaERNS_14TensorIteratorEENKUlvE0_clEvENKUlvE6_clEvEUlS4_S4_E_EESt5arrayIPcLm3EELi4E23TrivialOffsetCalculatorILi2EjESE_ILi1EjENS0_6memory12LoadWithCastILi2EEENSH_13StoreWithCastILi1EEEEEviT_T0_T2_T3_T4_T5_ --------------------------
	.section	.nv.info._ZN2at6native27unrolled_elementwise_kernelINS0_13BinaryFunctorIN3c104HalfES4_bZZZNS0_23logical_xor_kernel_cudaERNS_14TensorIteratorEENKUlvE0_clEvENKUlvE6_clEvEUlS4_S4_E_EESt5arrayIPcLm3EELi4E23TrivialOffsetCalculatorILi2EjESE_ILi1EjENS0_6memory12LoadWithCastILi2EEENSH_13StoreWithCastILi1EEEEEviT_T0_T2_T3_T4_T5_,"",@"SHT_CUDA_INFO"
	.sectionflags	@""
	.align	4


	//----- nvinfo : EIATTR_CUDA_API_VERSION
	.align		4
        /*0000*/ 	.byte	0x04, 0x37
        /*0002*/ 	.short	(.L_3312 - .L_3311)
.L_3311:
        /*0004*/ 	.word	0x00000082


	//----- nvinfo : EIATTR_KPARAM_INFO
	.align		4
.L_3312:
        /*0008*/ 	.byte	0x04, 0x17
        /*000a*/ 	.short	(.L_3314 - .L_3313)
.L_3313:
        /*000c*/ 	.word	0x00000000
        /*0010*/ 	.short	0x0006
        /*0012*/ 	.short	0x0030
        /*0014*/ 	.byte	0x00, 0xf0, 0x21, 0x00


	//----- nvinfo : EIATTR_KPARAM_INFO
	.align		4
.L_3314:
        /*0018*/ 	.byte	0x04, 0x17
        /*001a*/ 	.short	(.L_3316 - .L_3315)
.L_3315:
        /*001c*/ 	.word	0x00000000
        /*0020*/ 	.short	0x0005
        /*0022*/ 	.short	0x0024
        /*0024*/ 	.byte	0x00, 0xf0, 0x31, 0x00


	//----- nvinfo : EIATTR_KPARAM_INFO
	.align		4
.L_3316:
        /*0028*/ 	.byte	0x04, 0x17
        /*002a*/ 	.short	(.L_3318 - .L_3317)
.L_3317:
        /*002c*/ 	.word	0x00000000
        /*0030*/ 	.short	0x0004
        /*0032*/ 	.short	0x0021
        /*0034*/ 	.byte	0x00, 0xf0, 0x05, 0x00


	//----- nvinfo : EIATTR_KPARAM_INFO
	.align		4
.L_3318:
        /*0038*/ 	.byte	0x04, 0x17
        /*003a*/ 	.short	(.L_3320 - .L_3319)
.L_3319:
        /*003c*/ 	.word	0x00000000
        /*0040*/ 	.short	0x0003
        /*0042*/ 	.short	0x0020
        /*0044*/ 	.byte	0x00, 0xf0, 0x05, 0x00


	//----- nvinfo : EIATTR_KPARAM_INFO
	.align		4
.L_3320:
        /*0048*/ 	.byte	0x04, 0x17
        /*004a*/ 	.short	(.L_3322 - .L_3321)
.L_3321:
        /*004c*/ 	.word	0x00000000
        /*0050*/ 	.short	0x0002
        /*0052*/ 	.short	0x0008
        /*0054*/ 	.byte	0x00, 0xf0, 0x61, 0x00


	//----- nvinfo : EIATTR_KPARAM_INFO
	.align		4
.L_3322:
        /*0058*/ 	.byte	0x04, 0x17
        /*005a*/ 	.short	(.L_3324 - .L_3323)
.L_3323:
        /*005c*/ 	.word	0x00000000
        /*0060*/ 	.short	0x0001
        /*0062*/ 	.short	0x0004
        /*0064*/ 	.byte	0x00, 0xf0, 0x05, 0x00


	//----- nvinfo : EIATTR_KPARAM_INFO
	.align		4
.L_3324:
        /*0068*/ 	.byte	0x04, 0x17
        /*006a*/ 	.short	(.L_3326 - .L_3325)
.L_3325:
        /*006c*/ 	.word	0x00000000
        /*0070*/ 	.short	0x0000
        /*0072*/ 	.short	0x0000
        /*0074*/ 	.byte	0x00, 0xf0, 0x11, 0x00


	//----- nvinfo : EIATTR_SPARSE_MMA_MASK
	.align		4
.L_3326:
        /*0078*/ 	.byte	0x03, 0x50
        /*007a*/ 	.short	0x0000


	//----- nvinfo : EIATTR_MAXREG_COUNT
	.align		4
        /*007c*/ 	.byte	0x03, 0x1b
        /*007e*/ 	.short	0x00ff


	//----- nvinfo : EIATTR_EXTERNS
	.align		4
        /*0080*/ 	.byte	0x04, 0x0f
        /*0082*/ 	.short	(.L_3328 - .L_3327)


	//   ....[0]....
	.align		4
.L_3327:
        /*0084*/ 	.word	index@(__assertfail)


	//----- nvinfo : EIATTR_MERCURY_ISA_VERSION
	.align		4
.L_3328:
        /*0088*/ 	.byte	0x03, 0x5f
        /*008a*/ 	.short	0x0101


	//----- nvinfo : EIATTR_VRC_CTA_INIT_COUNT
	.align		4
        /*008c*/ 	.byte	0x02, 0x4a
	.zero		1
	.zero		1


	//----- nvinfo : EIATTR_SYSCALL_OFFSETS
	.align		4
        /*0090*/ 	.byte	0x04, 0x46
        /*0092*/ 	.short	(.L_3330 - .L_3329)


	//   ....[0]....
.L_3329:
        /*0094*/ 	.word	0x00000ff0


	//   ....[1]....
        /*0098*/ 	.word	0x00002070


	//   ....[2]....
        /*009c*/ 	.word	0x00003230


	//   ....[3]....
        /*00a0*/ 	.word	0x000042b0


	//   ....[4]....
        /*00a4*/ 	.word	0x000053b0


	//   ....[5]....
        /*00a8*/ 	.word	0x00006440


	//   ....[6]....
        /*00ac*/ 	.word	0x00007540


	//   ....[7]....
        /*00b0*/ 	.word	0x000084f0


	//   ....[8]....
        /*00b4*/ 	.word	0x00009690


	//   ....[9]....
        /*00b8*/ 	.word	0x0000a420


	//   ....[10]....
        /*00bc*/ 	.word	0x0000b2b0


	//   ....[11]....
        /*00c0*/ 	.word	0x0000c120


	//----- nvinfo : EIATTR_EXIT_INSTR_OFFSETS
	.align		4
.L_3330:
        /*00c4*/ 	.byte	0x04, 0x1c
        /*00c6*/ 	.short	(.L_3332 - .L_3331)


	//   ....[0]....
.L_3331:
        /*00c8*/ 	.word	0x0000b580


	//   ....[1]....
        /*00cc*/ 	.word	0x0000b6b0


	//   ....[2]....
        /*00d0*/ 	.word	0x0000b6d0


	//   ....[3]....
        /*00d4*/ 	.word	0x0000b760


	//   ....[4]....
        /*00d8*/ 	.word	0x0000b780


	//   ....[5]....
        /*00dc*/ 	.word	0x0000b7a0


	//   ....[6]....
        /*00e0*/ 	.word	0x0000b830


	//   ....[7]....
        /*00e4*/ 	.word	0x0000b870


	//   ....[8]....
        /*00e8*/ 	.word	0x0000b910


	//   ....[9]....
        /*00ec*/ 	.word	0x0000b960


	//   ....[10]....
        /*00f0*/ 	.word	0x0000b990


	//   ....[11]....
        /*00f4*/ 	.word	0x0000ba50


	//   ....[12]....
        /*00f8*/ 	.word	0x0000bbc0


	//   ....[13]....
        /*00fc*/ 	.word	0x0000bd30


	//   ....[14]....
        /*0100*/ 	.word	0x0000be90


	//   ....[15]....
        /*0104*/ 	.word	0x0000bec0


	//   ....[16]....
        /*0108*/ 	.word	0x0000bee0


	//   ....[17]....
        /*010c*/ 	.word	0x0000bf80


	//   ....[18]....
        /*0110*/ 	.word	0x0000bfc0


	//   ....[19]....
        /*0114*/ 	.word	0x0000c130


	//   ....[20]....
        /*0118*/ 	.word	0x0000c240


	//   ....[21]....
        /*011c*/ 	.word	0x0000c380


	//   ....[22]....
        /*0120*/ 	.word	0x0000c3c0


	//----- nvinfo : EIATTR_MAX_THREADS
	.align		4
.L_3332:
        /*0124*/ 	.byte	0x04, 0x05
        /*0126*/ 	.short	(.L_3334 - .L_3333)
.L_3333:
        /*0128*/ 	.word	0x00000080
        /*012c*/ 	.word	0x00000001
        /*0130*/ 	.word	0x00000001


	//----- nvinfo : EIATTR_CRS_STACK_SIZE
	.align		4
.L_3334:
        /*0134*/ 	.byte	0x04, 0x1e
        /*0136*/ 	.short	(.L_3336 - .L_3335)
.L_3335:
        /*0138*/ 	.word	0x00000000


	//----- nvinfo : EIATTR_CBANK_PARAM_SIZE
	.align		4
.L_3336:
        /*013c*/ 	.byte	0x03, 0x19
        /*013e*/ 	.short	0x0038


	//----- nvinfo : EIATTR_PARAM_CBANK
	.align		4
        /*0140*/ 	.byte	0x04, 0x0a
        /*0142*/ 	.short	(.L_3338 - .L_3337)
	.align		4
.L_3337:
        /*0144*/ 	.word	index@(.nv.constant0._ZN2at6native27unrolled_elementwise_kernelINS0_13BinaryFunctorIN3c104HalfES4_bZZZNS0_23logical_xor_kernel_cudaERNS_14TensorIteratorEENKUlvE0_clEvENKUlvE6_clEvEUlS4_S4_E_EESt5arrayIPcLm3EELi4E23TrivialOffsetCalculatorILi2EjESE_ILi1EjENS0_6memory12LoadWithCastILi2EEENSH_13StoreWithCastILi1EEEEEviT_T0_T2_T3_T4_T5_)
        /*0148*/ 	.short	0x0380
        /*014a*/ 	.short	0x0038


	//----- nvinfo : EIATTR_SW_WAR
	.align		4
.L_3338:
        /*014c*/ 	.byte	0x04, 0x36
        /*014e*/ 	.short	(.L_3340 - .L_3339)
.L_3339:
        /*0150*/ 	.word	0x00000008
.L_3340:


//--------------------- .nv.info._ZN2at6native18elementwise_kernelILi128ELi4EZNS0_22gpu_kernel_impl_nocastINS0_13BinaryFunctorIN3c104HalfES5_bZZZNS0_23logical_xor_kernel_cudaERNS_14TensorIteratorEENKUlvE0_clEvENKUlvE6_clEvEUlS5_S5_E_EEEEvRNS_18TensorIteratorBaseERKT_EUliE_EEviT1_ --------------------------
	.section	.nv.info._ZN2at6native18elementwise_kernelILi128ELi4EZNS0_22gpu_kernel_impl_nocastINS0_13BinaryFunctorIN3c104HalfES5_bZZZNS0_23logical_xor_kernel_cudaERNS_14TensorIteratorEENKUlvE0_clEvENKUlvE6_clEvEUlS5_S5_E_EEEEvRNS_18TensorIteratorBaseERKT_EUliE_EEviT1_,"",@"SHT_CUDA_INFO"
	.sectionflags	@""
	.align	4


	//----- nvinfo : EIATTR_CUDA_API_VERSION
	.align		4
        /*0000*/ 	.byte	0x04, 0x37
        /*0002*/ 	.short	(.L_3342 - .L_3341)
.L_3341:
        /*0004*/ 	.word	0x00000082


	//----- nvinfo : EIATTR_KPARAM_INFO
	.align		4
.L_3342:
        /*0008*/ 	.byte	0x04, 0x17
        /*000a*/ 	.short	(.L_3344 - .L_3343)
.L_3343:
        /*000c*/ 	.word	0x00000000
        /*0010*/ 	.short	0x0001
        /*0012*/ 	.short	0x0008
        /*0014*/ 	.byte	0x00, 0xf0, 0x21, 0x0a


	//----- nvinfo : EIATTR_KPARAM_INFO
	.align		4
.L_3344:
        /*0018*/ 	.byte	0x04, 0x17
        /*001a*/ 	.short	(.L_3346 - .L_3345)
.L_3345:
        /*001c*/ 	.word	0x00000000
        /*0020*/ 	.short	0x0000
        /*0022*/ 	.short	0x0000
        /*0024*/ 	.byte	0x00, 0xf0, 0x11, 0x00


	//----- nvinfo : EIATTR_SPARSE_MMA_MASK
	.align		4
.L_3346:
        /*0028*/ 	.byte	0x03, 0x50
        /*002a*/ 	.short	0x0000


	//----- nvinfo : EIATTR_MAXREG_COUNT
	.align		4
        /*002c*/ 	.byte	0x03, 0x1b
        /*002e*/ 	.short	0x0080


	//----- nvinfo : EIATTR_MERCURY_ISA_VERSION
	.align		4
        /*0030*/ 	.byte	0x03, 0x5f
        /*0032*/ 	.short	0x0101


	//----- nvinfo : EIATTR_VRC_CTA_INIT_COUNT
	.align		4
        /*0034*/ 	.byte	0x02, 0x4a
	.zero		1
	.zero		1


	//----- nvinfo : EIATTR_EXIT_INSTR_OFFSETS
	.align		4
        /*0038*/ 	.byte	0x04, 0x1c
        /*003a*/ 	.short	(.L_3348 - .L_3347)


	//   ....[0]....
.L_3347:
        /*003c*/ 	.word	0x000003f0


	//   ....[1]....
        /*0040*/ 	.word	0x000004c0


	//   ....[2]....
        /*0044*/ 	.word	0x00004a90


	//   ....[3]....
        /*0048*/ 	.word	0x00006170


	//----- nvinfo : EIATTR_MAX_THREADS
	.align		4
.L_3348:
        /*004c*/ 	.byte	0x04, 0x05
        /*004e*/ 	.short	(.L_3350 - .L_3349)
.L_3349:
        /*0050*/ 	.word	0x00000080
        /*0054*/ 	.word	0x00000001
        /*0058*/ 	.word	0x00000001


	//----- nvinfo : EIATTR_CRS_STACK_SIZE
	.align		4
.L_3350:
        /*005c*/ 	.byte	0x04, 0x1e
        /*005e*/ 	.short	(.L_3352 - .L_3351)
.L_3351:
        /*0060*/ 	.word	0x00000000


	//----- nvinfo : EIATTR_CBANK_PARAM_SIZE
	.align		4
.L_3352:
        /*0064*/ 	.byte	0x03, 0x19
        /*0066*/ 	.short	0x0290


	//----- nvinfo : EIATTR_PARAM_CBANK
	.align		4
        /*0068*/ 	.byte	0x04, 0x0a
        /*006a*/ 	.short	(.L_3354 - .L_3353)
	.align		4
.L_3353:
        /*006c*/ 	.word	index@(.nv.constant0._ZN2at6native18elementwise_kernelILi128ELi4EZNS0_22gpu_kernel_impl_nocastINS0_13BinaryFunctorIN3c104HalfES5_bZZZNS0_23logical_xor_kernel_cudaERNS_14TensorIteratorEENKUlvE0_clEvENKUlvE6_clEvEUlS5_S5_E_EEEEvRNS_18TensorIteratorBaseERKT_EUliE_EEviT1_)
        /*0070*/ 	.short	0x0380
        /*0072*/ 	.short	0x0290


	//----- nvinfo : EIATTR_SW_WAR
	.align		4
.L_3354:
        /*0074*/ 	.byte	0x04, 0x36
        /*0076*/ 	.short	(.L_3356 - .L_3355)
.L_3355:
        /*0078*/ 	.word	0x00000008
.L_3356:


//--------------------- .nv.info._ZN2at6native27unrolled_elementwise_kernelINS0_13BinaryFunctorIN3c104HalfES4_bZZZNS0_23logical_xor_kernel_cudaERNS_14TensorIteratorEENKUlvE0_clEvENKUlvE6_clEvEUlS4_S4_E_EESt5arrayIPcLm3EELi4E23TrivialOffsetCalculatorILi2EjESE_ILi1EjENS0_6memory15LoadWithoutCastENSH_16StoreWithoutCastEEEviT_T0_T2_T3_T4_T5_ --------------------------
	.section	.nv.info._ZN2at6native27unrolled_elementwise_kernelINS0_13BinaryFunctorIN3c104HalfES4_bZZZNS0_23logical_xor_kernel_cudaERNS_14TensorIteratorEENKUlvE0_clEvENKUlvE6_clEvEUlS4_S4_E_EESt5arrayIPcLm3EELi4E23TrivialOffsetCalculatorILi2EjESE_ILi1EjENS0_6memory15LoadWithoutCastENSH_16StoreWithoutCastEEEviT_T0_T2_T3_T4_T5_,"",@"SHT_CUDA_INFO"
	.sectionflags	@""
	.align	4


	//----- nvinfo : EIATTR_CUDA_API_VERSION
	.align		4
        /*0000*/ 	.byte	0x04, 0x37
        /*0002*/ 	.short	(.L_3358 - .L_3357)
.L_3357:
        /*0004*/ 	.word	0x00000082


	//----- nvinfo : EIATTR_KPARAM_INFO
	.align		4
.L_3358:
        /*0008*/ 	.byte	0x04, 0x17
        /*000a*/ 	.short	(.L_3360 - .L_3359)
.L_3359:
        /*000c*/ 	.word	0x00000000
        /*0010*/ 	.short	0x0006
        /*0012*/ 	.short	0x0023
        /*0014*/ 	.byte	0x00, 0xf0, 0x05, 0x00


	//----- nvinfo : EIATTR_KPARAM_INFO
	.align		4
.L_3360:
        /*0018*/ 	.byte	0x04, 0x17
        /*001a*/ 	.short	(.L_3362 - .L_3361)
.L_3361:
        /*001c*/ 	.word	0x00000000
        /*0020*/ 	.short	0x0005
        /*0022*/ 	.short	0x0022
        /*0024*/ 	.byte	0x00, 0xf0, 0x05, 0x00


	//----- nvinfo : EIATTR_KPARAM_INFO
	.align		4
.L_3362:
        /*0028*/ 	.byte	0x04, 0x17
        /*002a*/ 	.short	(.L_3364 - .L_3363)
.L_3363:
        /*002c*/ 	.word	0x00000000
        /*0030*/ 	.short	0x0004
        /*0032*/ 	.short	0x0021
        /*0034*/ 	.byte	0x00, 0xf0, 0x05, 0x00


	//----- nvinfo : EIATTR_KPARAM_INFO
	.align		4
.L_3364:
        /*0038*/ 	.byte	0x04, 0x17
        /*003a*/ 	.short	(.L_3366 - .L_3365)
.L_3365:
        /*003c*/ 	.word	0x00000000
        /*0040*/ 	.short	0x0003
        /*0042*/ 	.short	0x0020
        /*0044*/ 	.byte	0x00, 0xf0, 0x05, 0x00


	//----- nvinfo : EIATTR_KPARAM_INFO
	.align		4
.L_3366:
        /*0048*/ 	.byte	0x04, 0x17
        /*004a*/ 	.short	(.L_3368 - .L_3367)
.L_3367:
        /*004c*/ 	.word	0x00000000
        /*0050*/ 	.short	0x0002
        /*0052*/ 	.short	0x0008
        /*0054*/ 	.byte	0x00, 0xf0, 0x61, 0x00


	//----- nvinfo : EIATTR_KPARAM_INFO
	.align		4
.L_3368:
        /*0058*/ 	.byte	0x04, 0x17
        /*005a*/ 	.short	(.L_3370 - .L_3369)
.L_3369:
        /*005c*/ 	.word	0x00000000
        /*0060*/ 	.short	0x0001
        /*0062*/ 	.short	0x0004
        /*0064*/ 	.byte	0x00, 0xf0, 0x05, 0x00


	//----- nvinfo : EIATTR_KPARAM_INFO
	.align		4
.L_3370:
        /*0068*/ 	.byte	0x04, 0x17
        /*006a*/ 	.short	(.L_3372 - .L_3371)
.L_3371:
        /*006c*/ 	.word	0x00000000
        /*0070*/ 	.short	0x0000
        /*0072*/ 	.short	0x0000
        /*0074*/ 	.byte	0x00, 0xf0, 0x11, 0x00


	//----- nvinfo : EIATTR_SPARSE_MMA_MASK
	.align		4
.L_3372:
        /*0078*/ 	.byte	0x03, 0x50
        /*007a*/ 	.short	0x0000


	//----- nvinfo : EIATTR_MAXREG_COUNT
	.align		4
        /*007c*/ 	.byte	0x03, 0x1b
        /*007e*/ 	.short	0x00ff


	//----- nvinfo : EIATTR_MERCURY_ISA_VERSION
	.align		4
        /*0080*/ 	.byte	0x03, 0x5f
        /*0082*/ 	.short	0x0101


	//----- nvinfo : EIATTR_VRC_CTA_INIT_COUNT
	.align		4
        /*0084*/ 	.byte	0x02, 0x4a
	.zero		1
	.zero		1


	//----- nvinfo : EIATTR_EXIT_INSTR_OFFSETS
	.align		4
        /*0088*/ 	.byte	0x04, 0x1c
        /*008a*/ 	.short	(.L_3374 - .L_3373)


	//   ....[0]....
.L_3373:
        /*008c*/ 	.word	0x00000620


	//   ....[1]....
        /*0090*/ 	.word	0x000006e0


	//----- nvinfo : EIATTR_MAX_THREADS
	.align		4
.L_3374:
        /*0094*/ 	.byte	0x04, 0x05
        /*0096*/ 	.short	(.L_3376 - .L_3375)
.L_3375:
        /*0098*/ 	.word	0x00000080
        /*009c*/ 	.word	0x00000001
        /*00a0*/ 	.word	0x00000001


	//----- nvinfo : EIATTR_CRS_STACK_SIZE
	.align		4
.L_3376:
        /*00a4*/ 	.byte	0x04, 0x1e
        /*00a6*/ 	.short	(.L_3378 - .L_3377)
.L_3377:
        /*00a8*/ 	.word	0x00000000


	//----- nvinfo : EIATTR_CBANK_PARAM_SIZE
	.align		4
.L_3378:
        /*00ac*/ 	.byte	0x03, 0x19
        /*00ae*/ 	.short	0x0024


	//----- nvinfo : EIATTR_PARAM_CBANK
	.align		4
        /*00b0*/ 	.byte	0x04, 0x0a
        /*00b2*/ 	.short	(.L_3380 - .L_3379)
	.align		4
.L_3379:
        /*00b4*/ 	.word	index@(.nv.constant0._ZN2at6native27unrolled_elementwise_kernelINS0_13BinaryFunctorIN3c104HalfES4_bZZZNS0_23logical_xor_kernel_cudaERNS_14TensorIteratorEENKUlvE0_clEvENKUlvE6_clEvEUlS4_S4_E_EESt5arrayIPcLm3EELi4E23TrivialOffsetCalculatorILi2EjESE_ILi1EjENS0_6memory15LoadWithoutCastENSH_16StoreWithoutCastEEEviT_T0_T2_T3_T4_T5_)
        /*00b8*/ 	.short	0x0380
        /*00ba*/ 	.short	0x0024


	//----- nvinfo : EIATTR_SW_WAR
	.align		4
.L_3380:
        /*00bc*/ 	.byte	0x04, 0x36
        /*00be*/ 	.short	(.L_3382 - .L_3381)
.L_3381:
        /*00c0*/ 	.word	0x00000008
.L_3382:


//--------------------- .nv.info._ZN2at6native29vectorized_elementwise_kernelILi2ENS0_13BinaryFunctorIN3c104HalfES4_bZZZNS0_23logical_xor_kernel_cudaERNS_14TensorIteratorEENKUlvE0_clEvENKUlvE6_clEvEUlS4_S4_E_EESt5arrayIPcLm3EEEEviT0_T1_ --------------------------
	.section	.nv.info._ZN2at6native29vectorized_elementwise_kernelILi2ENS0_13BinaryFunctorIN3c104HalfES4_bZZZNS0_23logical_xor_kernel_cudaERNS_14TensorIteratorEENKUlvE0_clEvENKUlvE6_clEvEUlS4_S4_E_EESt5arrayIPcLm3EEEEviT0_T1_,"",@"SHT_CUDA_INFO"
	.sectionflags	@""
	.align	4


	//----- nvinfo : EIATTR_CUDA_API_VERSION
	.align		4
        /*0000*/ 	.byte	0x04, 0x37
        /*0002*/ 	.short	(.L_3384 - .L_3383)
.L_3383:
        /*0004*/ 	.word	0x00000082


	//----- nvinfo : EIATTR_KPARAM_INFO
	.align		4
.L_3384:
        /*0008*/ 	.byte	0x04, 0x17
        /*000a*/ 	.short	(.L_3386 - .L_3385)
.L_3385:
        /*000c*/ 	.word	0x00000000
        /*0010*/ 	.short	0x0002
        /*0012*/ 	.short	0x0008
        /*0014*/ 	.byte	0x00, 0xf0, 0x61, 0x00


	//----- nvinfo : EIATTR_KPARAM_INFO
	.align		4
.L_3386:
        /*0018*/ 	.byte	0x04, 0x17
        /*001a*/ 	.short	(.L_3388 - .L_3387)
.L_3387:
        /*001c*/ 	.word	0x00000000
        /*0020*/ 	.short	0x0001
        /*0022*/ 	.short	0x0004
        /*0024*/ 	.byte	0x00, 0xf0, 0x05, 0x00


	//----- nvinfo : EIATTR_KPARAM_INFO
	.align		4
.L_3388:
        /*0028*/ 	.byte	0x04, 0x17
        /*002a*/ 	.short	(.L_3390 - .L_3389)
.L_3389:
        /*002c*/ 	.word	0x00000000
        /*0030*/ 	.short	0x0000
        /*0032*/ 	.short	0x0000
        /*0034*/ 	.byte	0x00, 0xf0, 0x11, 0x00


	//----- nvinfo : EIATTR_SPARSE_MMA_MASK
	.align		4
.L_3390:
        /*0038*/ 	.byte	0x03, 0x50
        /*003a*/ 	.short	0x0000


	//----- nvinfo : EIATTR_MAXREG_COUNT
	.align		4
        /*003c*/ 	.byte	0x03, 0x1b
        /*003e*/ 	.short	0x00ff


	//----- nvinfo : EIATTR_MERCURY_ISA_VERSION
	.align		4
        /*0040*/ 	.byte	0x03, 0x5f
        /*0042*/ 	.short	0x0101


	//----- nvinfo : EIATTR_VRC_CTA_INIT_COUNT
	.align		4
        /*0044*/ 	.byte	0x02, 0x4a
	.zero		1
	.zero		1


	//----- nvinfo : EIATTR_EXIT_INSTR_OFFSETS
	.align		4
        /*0048*/ 	.byte	0x04, 0x1c
        /*004a*/ 	.short	(.L_3392 - .L_3391)


	//   ....[0]....
.L_3391:
        /*004c*/ 	.word	0x00000de0


	//   ....[1]....
        /*0050*/ 	.word	0x00000e40


	//   ....[2]....
        /*0054*/ 	.word	0x00001300


	//----- nvinfo : EIATTR_MAX_THREADS
	.align		4
.L_3392:
        /*0058*/ 	.byte	0x04, 0x05
        /*005a*/ 	.short	(.L_3394 - .L_3393)
.L_3393:
        /*005c*/ 	.word	0x00000080
        /*0060*/ 	.word	0x00000001
        /*0064*/ 	.word	0x00000001


	//----- nvinfo : EIATTR_CRS_STACK_SIZE
	.align		4
.L_3394:
        /*0068*/ 	.byte	0x04, 0x1e
        /*006a*/ 	.short	(.L_3396 - .L_3395)
.L_3395:
        /*006c*/ 	.word	0x00000000


	//----- nvinfo : EIATTR_CBANK_PARAM_SIZE
	.align		4
.L_3396:
        /*0070*/ 	.byte	0x03, 0x19
        /*0072*/ 	.short	0x0020


	//----- nvinfo : EIATTR_PARAM_CBANK
	.align		4
        /*0074*/ 	.byte	0x04, 0x0a
        /*0076*/ 	.short	(.L_3398 - .L_3397)
	.align		4
.L_3397:
        /*0078*/ 	.word	index@(.nv.constant0._ZN2at6native29vectorized_elementwise_kernelILi2ENS0_13BinaryFunctorIN3c104HalfES4_bZZZNS0_23logical_xor_kernel_cudaERNS_14TensorIteratorEENKUlvE0_clEvENKUlvE6_clEvEUlS4_S4_E_EESt5arrayIPcLm3EEEEviT0_T1_)
        /*007c*/ 	.short	0x0380
        /*007e*/ 	.short	0x0020


	//----- nvinfo : EIATTR_SW_WAR
	.align		4
.L_3398:
        /*0080*/ 	.byte	0x04, 0x36
        /*0082*/ 	.short	(.L_3400 - .L_3399)
.L_3399:
        /*0084*/ 	.word	0x00000008
.L_3400:


//--------------------- .nv.info._ZN2at6native29vectorized_elementwise_kernelILi4ENS0_13BinaryFunctorIN3c104HalfES4_bZZZNS0_23logical_xor_kernel_cudaERNS_14TensorIteratorEENKUlvE0_clEvENKUlvE6_clEvEUlS4_S4_E_EESt5arrayIPcLm3EEEEviT0_T1_ --------------------------
	.section	.nv.info._ZN2at6native29vectorized_elementwise_kernelILi4ENS0_13BinaryFunctorIN3c104HalfES4_bZZZNS0_23logical_xor_kernel_cudaERNS_14TensorIteratorEENKUlvE0_clEvENKUlvE6_clEvEUlS4_S4_E_EESt5arrayIPcLm3EEEEviT0_T1_,"",@"SHT_CUDA_INFO"
	.sectionflags	@""
	.align	4


	//----- nvinfo : EIATTR_CUDA_API_VERSION
	.align		4
        /*0000*/ 	.byte	0x04, 0x37
        /*0002*/ 	.short	(.L_3402 - .L_3401)
.L_3401:
        /*0004*/ 	.word	0x00000082


	//----- nvinfo : EIATTR_KPARAM_INFO
	.align		4
.L_3402:
        /*0008*/ 	.byte	0x04, 0x17
        /*000a*/ 	.short	(.L_3404 - .L_3403)
.L_3403:
        /*000c*/ 	.word	0x00000000
        /*0010*/ 	.short	0x0002
        /*0012*/ 	.short	0x0008
        /*0014*/ 	.byte	0x00, 0xf0, 0x61, 0x00


	//----- nvinfo : EIATTR_KPARAM_INFO
	.align		4
.L_3404:
        /*0018*/ 	.byte	0x04, 0x17
        /*001a*/ 	.short	(.L_3406 - .L_3405)
.L_3405:
        /*001c*/ 	.word	0x00000000
        /*0020*/ 	.short	0x0001
        /*0022*/ 	.short	0x0004
        /*0024*/ 	.byte	0x00, 0xf0, 0x05, 0x00


	//----- nvinfo : EIATTR_KPARAM_INFO
	.align		4
.L_3406:
        /*0028*/ 	.byte	0x04, 0x17
        /*002a*/ 	.short	(.L_3408 - .L_3407)
.L_3407:
        /*002c*/ 	.word	0x00000000
        /*0030*/ 	.short	0x0000
        /*0032*/ 	.short	0x0000
        /*0034*/ 	.byte	0x00, 0xf0, 0x11, 0x00


	//----- nvinfo : EIATTR_SPARSE_MMA_MASK
	.align		4
.L_3408:
        /*0038*/ 	.byte	0x03, 0x50
        /*003a*/ 	.short	0x0000


	//----- nvinfo : EIATTR_MAXREG_COUNT
	.align		4
        /*003c*/ 	.byte	0x03, 0x1b
        /*003e*/ 	.short	0x00ff


	//----- nvinfo : EIATTR_MERCURY_ISA_VERSION
	.align		4
        /*0040*/ 	.byte	0x03, 0x5f
        /*0042*/ 	.short	0x0101


	//----- nvinfo : EIATTR_VRC_CTA_INIT_COUNT
	.align		4
        /*0044*/ 	.byte	0x02, 0x4a
	.zero		1
	.zero		1


	//----- nvinfo : EIATTR_EXIT_INSTR_OFFSETS
	.align		4
        /*0048*/ 	.byte	0x04, 0x1c
        /*004a*/ 	.short	(.L_3410 - .L_3409)


	//   ....[0]....
.L_3409:
        /*004c*/ 	.word	0x00000de0


	//   ....[1]....
        /*0050*/ 	.word	0x00000e40


	//   ....[2]....
        /*0054*/ 	.word	0x000012c0


	//----- nvinfo : EIATTR_MAX_THREADS
	.align		4
.L_3410:
        /*0058*/ 	.byte	0x04, 0x05
        /*005a*/ 	.short	(.L_3412 - .L_3411)
.L_3411:
        /*005c*/ 	.word	0x00000080
        /*0060*/ 	.word	0x00000001
        /*0064*/ 	.word	0x00000001


	//----- nvinfo : EIATTR_CRS_STACK_SIZE
	.align		4
.L_3412:
        /*0068*/ 	.byte	0x04, 0x1e
        /*006a*/ 	.short	(.L_3414 - .L_3413)
.L_3413:
        /*006c*/ 	.word	0x00000000


	//----- nvinfo : EIATTR_CBANK_PARAM_SIZE
	.align		4
.L_3414:
        /*0070*/ 	.byte	0x03, 0x19
        /*0072*/ 	.short	0x0020


	//----- nvinfo : EIATTR_PARAM_CBANK
	.align		4
        /*0074*/ 	.byte	0x04, 0x0a
        /*0076*/ 	.short	(.L_3416 - .L_3415)
	.align		4
.L_3415:
        /*0078*/ 	.word	index@(.nv.constant0._ZN2at6native29vectorized_elementwise_kernelILi4ENS0_13BinaryFunctorIN3c104HalfES4_bZZZNS0_23logical_xor_kernel_cudaERNS_14TensorIteratorEENKUlvE0_clEvENKUlvE6_clEvEUlS4_S4_E_EESt5arrayIPcLm3EEEEviT0_T1_)
        /*007c*/ 	.short	0x0380
        /*007e*/ 	.short	0x0020


	//----- nvinfo : EIATTR_SW_WAR
	.align		4
.L_3416:
        /*0080*/ 	.byte	0x04, 0x36
        /*0082*/ 	.short	(.L_3418 - .L_3417)
.L_3417:
        /*0084*/ 	.word	0x00000008
.L_3418:


//--------------------- .nv.info._ZN2at6native29vectorized_elementwise_kernelILi8ENS0_13BinaryFunctorIN3c104HalfES4_bZZZNS0_23logical_xor_kernel_cudaERNS_14TensorIteratorEENKUlvE0_clEvENKUlvE6_clEvEUlS4_S4_E_EESt5arrayIPcLm3EEEEviT0_T1_ --------------------------
	.section	.nv.info._ZN2at6native29vectorized_elementwise_kernelILi8ENS0_13BinaryFunctorIN3c104HalfES4_bZZZNS0_23logical_xor_kernel_cudaERNS_14TensorIteratorEENKUlvE0_clEvENKUlvE6_clEvEUlS4_S4_E_EESt5arrayIPcLm3EEEEviT0_T1_,"",@"SHT_CUDA_INFO"
	.sectionflags	@""
	.align	4


	//----- nvinfo : EIATTR_CUDA_API_VERSION
	.align		4
        /*0000*/ 	.byte	0x04, 0x37
        /*0002*/ 	.short	(.L_3420 - .L_3419)
.L_3419:
        /*0004*/ 	.word	0x00000082


	//----- nvinfo : EIATTR_KPARAM_INFO
	.align		4
.L_3420:
        /*0008*/ 	.byte	0x04, 0x17
        /*000a*/ 	.short	(.L_3422 - .L_3421)
.L_3421:
        /*000c*/ 	.word	0x00000000
        /*0010*/ 	.short	0x0002
        /*0012*/ 	.short	0x0008
        /*0014*/ 	.byte	0x00, 0xf0, 0x61, 0x00


	//----- nvinfo : EIATTR_KPARAM_INFO
	.align		4
.L_3422:
        /*0018*/ 	.byte	0x04, 0x17
        /*001a*/ 	.short	(.L_3424 - .L_3423)
.L_3423:
        /*001c*/ 	.word	0x00000000
        /*0020*/ 	.short	0x0001
        /*0022*/ 	.short	0x0004
        /*0024*/ 	.byte	0x00, 0xf0, 0x05, 0x00


	//----- nvinfo : EIATTR_KPARAM_INFO
	.align		4
.L_3424:
        /*0028*/ 	.byte	0x04, 0x17
        /*002a*/ 	.short	(.L_3426 - .L_3425)
.L_3425:
        /*002c*/ 	.word	0x00000000
        /*0030*/ 	.short	0x0000
        /*0032*/ 	.short	0x0000
        /*0034*/ 	.byte	0x00, 0xf0, 0x11, 0x00


	//----- nvinfo : EIATTR_SPARSE_MMA_MASK
	.align		4
.L_3426:
        /*0038*/ 	.byte	0x03, 0x50
        /*003a*/ 	.short	0x0000


	//----- nvinfo : EIATTR_MAXREG_COUNT
	.align		4
        /*003c*/ 	.byte	0x03, 0x1b
        /*003e*/ 	.short	0x00ff


	//----- nvinfo : EIATTR_MERCURY_ISA_VERSION
	.align		4
        /*0040*/ 	.byte	0x03, 0x5f
        /*0042*/ 	.short	0x0101


	//----- nvinfo : EIATTR_VRC_CTA_INIT_COUNT
	.align		4
        /*0044*/ 	.byte	0x02, 0x4a
	.zero		1
	.zero		1


	//----- nvinfo : EIATTR_EXIT_INSTR_OFFSETS
	.align		4
        /*0048*/ 	.byte	0x04, 0x1c
        /*004a*/ 	.short	(.L_3428 - .L_3427)


	//   ....[0]....
.L_3427:
        /*004c*/ 	.word	0x00000de0


	//   ....[1]....
        /*0050*/ 	.word	0x00000e40


	//   ....[2]....
        /*0054*/ 	.word	0x00001290


	//----- nvinfo : EIATTR_MAX_THREADS
	.align		4
.L_3428:
        /*0058*/ 	.byte	0x04, 0x05
        /*005a*/ 	.short	(.L_3430 - .L_3429)
.L_3429:
        /*005c*/ 	.word	0x00000080
        /*0060*/ 	.word	0x00000001
        /*0064*/ 	.word	0x00000001


	//----- nvinfo : EIATTR_CRS_STACK_SIZE
	.align		4
.L_3430:
        /*0068*/ 	.byte	0x04, 0x1e
        /*006a*/ 	.short	(.L_3432 - .L_3431)
.L_3431:
        /*006c*/ 	.word	0x00000000


	//----- nvinfo : EIATTR_CBANK_PARAM_SIZE
	.align		4
.L_3432:
        /*0070*/ 	.byte	0x03, 0x19
        /*0072*/ 	.short	0x0020


	//----- nvinfo : EIATTR_PARAM_CBANK
	.align		4
        /*0074*/ 	.byte	0x04, 0x0a
        /*0076*/ 	.short	(.L_3434 - .L_3433)
	.align		4
.L_3433:
        /*0078*/ 	.word	index@(.nv.constant0._ZN2at6native29vectorized_elementwise_kernelILi8ENS0_13BinaryFunctorIN3c104HalfES4_bZZZNS0_23logical_xor_kernel_cudaERNS_14TensorIteratorEENKUlvE0_clEvENKUlvE6_clEvEUlS4_S4_E_EESt5arrayIPcLm3EEEEviT0_T1_)
        /*007c*/ 	.short	0x0380
        /*007e*/ 	.short	0x0020


	//----- nvinfo : EIATTR_SW_WAR
	.align		4
.L_3434:
        /*0080*/ 	.byte	0x04, 0x36
        /*0082*/ 	.short	(.L_3436 - .L_3435)
.L_3435:
        /*0084*/ 	.word	0x00000008
.L_3436:


//--------------------- .nv.info._ZN2at6native18elementwise_kernelILi128ELi4EZNS0_15gpu_kernel_implINS0_13AUnaryFunctorIffbZZZNS0_23logical_xor_kernel_cudaERNS_14TensorIteratorEENKUlvE0_clEvENKUlvE5_clEvEUlffE_EEEEvRNS_18TensorIteratorBaseERKT_EUliE_EEviT1_ --------------------------
	.section	.nv.info._ZN2at6native18elementwise_kernelILi128ELi4EZNS0_15gpu_kernel_implINS0_13AUnaryFunctorIffbZZZNS0_23logical_xor_kernel_cudaERNS_14TensorIteratorEENKUlvE0_clEvENKUlvE5_clEvEUlffE_EEEEvRNS_18TensorIteratorBaseERKT_EUliE_EEviT1_,"",@"SHT_CUDA_INFO"
	.sectionflags	@""
	.align	4


	//----- nvinfo : EIATTR_CUDA_API_VERSION
	.align		4
        /*0000*/ 	.byte	0x04, 0x37
        /*0002*/ 	.short	(.L_3438 - .L_3437)
.L_3437:
        /*0004*/ 	.word	0x00000082


	//----- nvinfo : EIATTR_KPARAM_INFO
	.align		4
.L_3438:
        /*0008*/ 	.byte	0x04, 0x17
        /*000a*/ 	.short	(.L_3440 - .L_3439)
.L_3439:
        /*000c*/ 	.word	0x00000000
        /*0010*/ 	.short	0x0001
        /*0012*/ 	.short	0x0008
        /*0014*/ 	.byte	0x00, 0xf0, 0x81, 0x08


	//----- nvinfo : EIATTR_KPARAM_INFO
	.align		4
.L_3440:
        /*0018*/ 	.byte	0x04, 0x17
        /*001a*/ 	.short	(.L_3442 - .L_3441)
.L_3441:
        /*001c*/ 	.word	0x00000000
        /*0020*/ 	.short	0x0000
        /*0022*/ 	.short	0x0000
        /*0024*/ 	.byte	0x00, 0xf0, 0x11, 0x00


	//----- nvinfo : EIATTR_SPARSE_MMA_MASK
	.align		4
.L_3442:
        /*0028*/ 	.byte	0x03, 0x50
        /*002a*/ 	.short	0x0000


	//----- nvinfo : EIATTR_MAXREG_COUNT
	.align		4
        /*002c*/ 	.byte	0x03, 0x1b
        /*002e*/ 	.short	0x0080


	//----- nvinfo : EIATTR_EXTERNS
	.align		4
        /*0030*/ 	.byte	0x04, 0x0f
        /*0032*/ 	.short	(.L_3444 - .L_3443)


	//   ....[0]....
	.align		4
.L_3443:
        /*0034*/ 	.word	index@(__assertfail)


	//----- nvinfo : EIATTR_MERCURY_ISA_VERSION
	.align		4
.L_3444:
        /*0038*/ 	.byte	0x03, 0x5f
        /*003a*/ 	.short	0x0101


	//----- nvinfo : EIATTR_VRC_CTA_INIT_COUNT
	.align		4
        /*003c*/ 	.byte	0x02, 0x4a
	.zero		1
	.zero		1


	//----- nvinfo : EIATTR_SYSCALL_OFFSETS
	.align		4
        /*0040*/ 	.byte	0x04, 0x46
        /*0042*/ 	.short	(.L_3446 - .L_3445)


	//   ....[0]....
.L_3445:
        /*0044*/ 	.word	0x000020d0


	//   ....[1]....
        /*0048*/ 	.word	0x00002e10


	//   ....[2]....
        /*004c*/ 	.word	0x00005020


	//   ....[3]....
        /*0050*/ 	.word	0x00005be0


	//   ....[4]....
        /*0054*/ 	.word	0x00007ee0


	//   ....[5]....
        /*0058*/ 	.word	0x00008aa0


	//   ....[6]....
        /*005c*/ 	.word	0x0000adb0


	//   ....[7]....
        /*0060*/ 	.word	0x0000b930


	//----- nvinfo : EIATTR_EXIT_INSTR_OFFSETS
	.align		4
.L_3446:
        /*0064*/ 	.byte	0x04, 0x1c
        /*0066*/ 	.short	(.L_3448 - .L_3447)


	//   ....[0]....
.L_3447:
        /*0068*/ 	.word	0x00008d30


	//   ....[1]....
        /*006c*/ 	.word	0x0000af50


	//   ....[2]....
        /*0070*/ 	.word	0x0000af70


	//   ....[3]....
        /*0074*/ 	.word	0x0000b000


	//   ....[4]....
        /*0078*/ 	.word	0x0000b020


	//   ....[5]....
        /*007c*/ 	.word	0x0000b040


	//   ....[6]....
        /*0080*/ 	.word	0x0000b0d0


	//   ....[7]....
        /*0084*/ 	.word	0x0000b110


	//   ....[8]....
        /*0088*/ 	.word	0x0000b1b0


	//   ....[9]....
        /*008c*/ 	.word	0x0000b200


	//   ....[10]....
        /*0090*/ 	.word	0x0000b230


	//   ....[11]....
        /*0094*/ 	.word	0x0000b2f0


	//   ....[12]....
        /*0098*/ 	.word	0x0000b430


	//   ....[13]....
        /*009c*/ 	.word	0x0000b570


	//   ....[14]....
        /*00a0*/ 	.word	0x0000b6c0


	//   ....[15]....
        /*00a4*/ 	.word	0x0000b6f0


	//   ....[16]....
        /*00a8*/ 	.word	0x0000b710


	//   ....[17]....
        /*00ac*/ 	.word	0x0000b790


	//   ....[18]....
        /*00b0*/ 	.word	0x0000b7d0


	//   ....[19]....
        /*00b4*/ 	.word	0x0000b940


	//   ....[20]....
        /*00b8*/ 	.word	0x0000ba20


	//   ....[21]....
        /*00bc*/ 	.word	0x0000bac0


	//   ....[22]....
        /*00c0*/ 	.word	0x0000baf0


	//   ....[23]....
        /*00c4*/ 	.word	0x0000bb40


	//   ....[24]....
        /*00c8*/ 	.word	0x0000bb80


	//----- nvinfo : EIATTR_MAX_THREADS
	.align		4
.L_3448:
        /*00cc*/ 	.byte	0x04, 0x05
        /*00ce*/ 	.short	(.L_3450 - .L_3449)
.L_3449:
        /*00d0*/ 	.word	0x00000080
        /*00d4*/ 	.word	0x00000001
        /*00d8*/ 	.word	0x00000001


	//----- nvinfo : EIATTR_CRS_STACK_SIZE
	.align		4
.L_3450:
        /*00dc*/ 	.byte	0x04, 0x1e
        /*00de*/ 	.short	(.L_3452 - .L_3451)
.L_3451:
        /*00e0*/ 	.word	0x00000000


	//----- nvinfo : EIATTR_CBANK_PARAM_SIZE
	.align		4
.L_3452:
        /*00e4*/ 	.byte	0x03, 0x19
        /*00e6*/ 	.short	0x0228


	//----- nvinfo : EIATTR_PARAM_CBANK
	.align		4
        /*00e8*/ 	.byte	0x04, 0x0a
        /*00ea*/ 	.short	(.L_3454 - .L_3453)
	.align		4
.L_3453:
        /*00ec*/ 	.word	index@(.nv.constant0._ZN2at6native18elementwise_kernelILi128ELi4EZNS0_15gpu_kernel_implINS0_13AUnaryFunctorIffbZZZNS0_23logical_xor_kernel_cudaERNS_14TensorIteratorEENKUlvE0_clEvENKUlvE5_clEvEUlffE_EEEEvRNS_18TensorIteratorBaseERKT_EUliE_EEviT1_)
        /*00f0*/ 	.short	0x0380
        /*00f2*/ 	.short	0x0228


	//----- nvinfo : EIATTR_SW_WAR
	.align		4
.L_3454:
        /*00f4*/ 	.byte	0x04, 0x36
        /*00f6*/ 	.short	(.L_3456 - .L_3455)
.L_3455:
        /*00f8*/ 	.word	0x00000008
.L_3456:


//--------------------- .nv.info._ZN2at6native27unrolled_elementwise_kernelINS0_13AUnaryFunctorIffbZZZNS0_23logical_xor_kernel_cudaERNS_14TensorIteratorEENKUlvE0_clEvENKUlvE5_clEvEUlffE_EESt5arrayIPcLm2EELi4E23TrivialOffsetCalculatorILi1EjESD_NS0_6memory12LoadWithCastILi1EEENSE_13StoreWithCastILi1EEEEEviT_T0_T2_T3_T4_T5_ --------------------------
	.section	.nv.info._ZN2at6native27unrolled_elementwise_kernelINS0_13AUnaryFunctorIffbZZZNS0_23logical_xor_kernel_cudaERNS_14TensorIteratorEENKUlvE0_clEvENKUlvE5_clEvEUlffE_EESt5arrayIPcLm2EELi4E23TrivialOffsetCalculatorILi1EjESD_NS0_6memory12LoadWithCastILi1EEENSE_13StoreWithCastILi1EEEEEviT_T0_T2_T3_T4_T5_,"",@"SHT_CUDA_INFO"
	.sectionflags	@""
	.align	4


	//----- nvinfo : EIATTR_CUDA_API_VERSION
	.align		4
        /*0000*/ 	.byte	0x04, 0x37
        /*0002*/ 	.short	(.L_3458 - .L_3457)
.L_3457:
        /*0004*/ 	.word	0x00000082


	//----- nvinfo : EIATTR_KPARAM_INFO
	.align		4
.L_3458:
        /*0008*/ 	.byte	0x04, 0x17
        /*000a*/ 	.short	(.L_3460 - .L_3459)
.L_3459:
        /*000c*/ 	.word	0x00000000
        /*0010*/ 	.short	0x0006
        /*0012*/ 	.short	0x002c
        /*0014*/ 	.byte	0x00, 0xf0, 0x21, 0x00


	//----- nvinfo : EIATTR_KPARAM_INFO
	.align		4
.L_3460:
        /*0018*/ 	.byte	0x04, 0x17
        /*001a*/ 	.short	(.L_3462 - .L_3461)
.L_3461:
        /*001c*/ 	.word	0x00000000
        /*0020*/ 	.short	0x0005
        /*0022*/ 	.short	0x0024
        /*0024*/ 	.byte	0x00, 0xf0, 0x21, 0x00


	//----- nvinfo : EIATTR_KPARAM_INFO
	.align		4
.L_3462:
        /*0028*/ 	.byte	0x04, 0x17
        /*002a*/ 	.short	(.L_3464 - .L_3463)
.L_3463:
        /*002c*/ 	.word	0x00000000
        /*0030*/ 	.short	0x0004
        /*0032*/ 	.short	0x0021
        /*0034*/ 	.byte	0x00, 0xf0, 0x05, 0x00


	//----- nvinfo : EIATTR_KPARAM_INFO
	.align		4
.L_3464:
        /*0038*/ 	.byte	0x04, 0x17
        /*003a*/ 	.short	(.L_3466 - .L_3465)
.L_3465:
        /*003c*/ 	.word	0x00000000
        /*0040*/ 	.short	0x0003
        /*0042*/ 	.short	0x0020
        /*0044*/ 	.byte	0x00, 0xf0, 0x05, 0x00


	//----- nvinfo : EIATTR_KPARAM_INFO
	.align		4
.L_3466:
        /*0048*/ 	.byte	0x04, 0x17
        /*004a*/ 	.short	(.L_3468 - .L_3467)
.L_3467:
        /*004c*/ 	.word	0x00000000
        /*0050*/ 	.short	0x0002
        /*0052*/ 	.short	0x0010
        /*0054*/ 	.byte	0x00, 0xf0, 0x41, 0x00


	//----- nvinfo : EIATTR_KPARAM_INFO
	.align		4
.L_3468:
        /*0058*/ 	.byte	0x04, 0x17
        /*005a*/ 	.short	(.L_3470 - .L_3469)
.L_3469:
        /*005c*/ 	.word	0x00000000
        /*0060*/ 	.short	0x0001
        /*0062*/ 	.short	0x0004
        /*0064*/ 	.byte	0x00, 0xf0, 0x21, 0x00


	//----- nvinfo : EIATTR_KPARAM_INFO
	.align		4
.L_3470:
        /*0068*/ 	.byte	0x04, 0x17
        /*006a*/ 	.short	(.L_3472 - .L_3471)
.L_3471:
        /*006c*/ 	.word	0x00000000
        /*0070*/ 	.short	0x0000
        /*0072*/ 	.short	0x0000
        /*0074*/ 	.byte	0x00, 0xf0, 0x11, 0x00


	//----- nvinfo : EIATTR_SPARSE_MMA_MASK
	.align		4
.L_3472:
        /*0078*/ 	.byte	0x03, 0x50
        /*007a*/ 	.short	0x0000


	//----- nvinfo : EIATTR_MAXREG_COUNT
	.align		4
        /*007c*/ 	.byte	0x03, 0x1b
        /*007e*/ 	.short	0x00ff


	//----- nvinfo : EIATTR_EXTERNS
	.align		4
        /*0080*/ 	.byte	0x04, 0x0f
        /*0082*/ 	.short	(.L_3474 - .L_3473)


	//   ....[0]....
	.align		4
.L_3473:
        /*0084*/ 	.word	index@(__assertfail)


	//----- nvinfo : EIATTR_MERCURY_ISA_VERSION
	.align		4
.L_3474:
        /*0088*/ 	.byte	0x03, 0x5f
        /*008a*/ 	.short	0x0101


	//----- nvinfo : EIATTR_VRC_CTA_INIT_COUNT
	.align		4
        /*008c*/ 	.byte	0x02, 0x4a
	.zero		1
	.zero		1


	//----- nvinfo : EIATTR_SYSCALL_OFFSETS
	.align		4
        /*0090*/ 	.byte	0x04, 0x46
        /*0092*/ 	.short	(.L_3476 - .L_3475)


	//   ....[0]....
.L_3475:
        /*0094*/ 	.word	0x00000df0


	//   ....[1]....
        /*0098*/ 	.word	0x00001d30


	//   ....[2]....
        /*009c*/ 	.word	0x00002bf0


	//   ....[3]....
        /*00a0*/ 	.word	0x00003aa0


	//   ....[4]....
        /*00a4*/ 	.word	0x000048b0


	//   ....[5]....
        /*00a8*/ 	.word	0x00005590


	//   ....[6]....
        /*00ac*/ 	.word	0x00006370


	//   ....[7]....
        /*00b0*/ 	.word	0x00007100


	//----- nvinfo : EIATTR_EXIT_INSTR_OFFSETS
	.align		4
.L_3476:
        /*00b4*/ 	.byte	0x04, 0x1c
        /*00b6*/ 	.short	(.L_3478 - .L_3477)


	//   ....[0]....
.L_3477:
        /*00b8*/ 	.word	0x000065f0


	//   ....[1]....
        /*00bc*/ 	.word	0x00006720


	//   ....[2]....
        /*00c0*/ 	.word	0x00006740


	//   ....[3]....
        /*00c4*/ 	.word	0x000067d0


	//   ....[4]....
        /*00c8*/ 	.word	0x000067f0


	//   ....[5]....
        /*00cc*/ 	.word	0x00006810


	//   ....[6]....
        /*00d0*/ 	.word	0x000068a0


	//   ....[7]....
        /*00d4*/ 	.word	0x000068e0


	//   ....[8]....
        /*00d8*/ 	.word	0x00006980


	//   ....[9]....
        /*00dc*/ 	.word	0x000069d0


	//   ....[10]....
        /*00e0*/ 	.word	0x00006a00


	//   ....[11]....
        /*00e4*/ 	.word	0x00006ac0


	//   ....[12]....
        /*00e8*/ 	.word	0x00006c00


	//   ....[13]....
        /*00ec*/ 	.word	0x00006d40


	//   ....[14]....
        /*00f0*/ 	.word	0x00006e90


	//   ....[15]....
        /*00f4*/ 	.word	0x00006ec0


	//   ....[16]....
        /*00f8*/ 	.word	0x00006ee0


	//   ....[17]....
        /*00fc*/ 	.word	0x00006f60


	//   ....[18]....
        /*0100*/ 	.word	0x00006fa0


	//   ....[19]....
        /*0104*/ 	.word	0x00007110


	//   ....[20]....
        /*0108*/ 	.word	0x000071f0


	//   ....[21]....
        /*010c*/ 	.word	0x00007290


	//   ....[22]....
        /*0110*/ 	.word	0x000072c0


	//   ....[23]....
        /*0114*/ 	.word	0x00007310


	//   ....[24]....
        /*0118*/ 	.word	0x00007350


	//----- nvinfo : EIATTR_MAX_THREADS
	.align		4
.L_3478:
        /*011c*/ 	.byte	0x04, 0x05
        /*011e*/ 	.short	(.L_3480 - .L_3479)
.L_3479:
        /*0120*/ 	.word	0x00000080
        /*0124*/ 	.word	0x00000001
        /*0128*/ 	.word	0x00000001


	//----- nvinfo : EIATTR_CRS_STACK_SIZE
	.align		4
.L_3480:
        /*012c*/ 	.byte	0x04, 0x1e
        /*012e*/ 	.short	(.L_3482 - .L_3481)
.L_3481:
        /*0130*/ 	.word	0x00000000


	//----- nvinfo : EIATTR_CBANK_PARAM_SIZE
	.align		4
.L_3482:
        /*0134*/ 	.byte	0x03, 0x19
        /*0136*/ 	.short	0x0034


	//----- nvinfo : EIATTR_PARAM_CBANK
	.align		4
        /*0138*/ 	.byte	0x04, 0x0a
        /*013a*/ 	.short	(.L_3484 - .L_3483)
	.align		4
.L_3483:
        /*013c*/ 	.word	index@(.nv.constant0._ZN2at6native27unrolled_elementwise_kernelINS0_13AUnaryFunctorIffbZZZNS0_23logical_xor_kernel_cudaERNS_14TensorIteratorEENKUlvE0_clEvENKUlvE5_clEvEUlffE_EESt5arrayIPcLm2EELi4E23TrivialOffsetCalculatorILi1EjESD_NS0_6memory12LoadWithCastILi1EEENSE_13StoreWithCastILi1EEEEEviT_T0_T2_T3_T4_T5_)
        /*0140*/ 	.short	0x0380
        /*0142*/ 	.short	0x0034


	//----- nvinfo : EIATTR_SW_WAR
	.align		4
.L_3484:
        /*0144*/ 	.byte	0x04, 0x36
        /*0146*/ 	.short	(.L_3486 - .L_3485)
.L_3485:
        /*0148*/ 	.word	0x00000008
.L_3486:


//--------------------- .nv.info._ZN2at6native18elementwise_kernelILi128ELi4EZNS0_22gpu_kernel_impl_nocastINS0_13AUnaryFunctorIffbZZZNS0_23logical_xor_kernel_cudaERNS_14TensorIteratorEENKUlvE0_clEvENKUlvE5_clEvEUlffE_EEEEvRNS_18TensorIteratorBaseERKT_EUliE_EEviT1_ --------------------------
	.section	.nv.info._ZN2at6native18elementwise_kernelILi128ELi4EZNS0_22gpu_kernel_impl_nocastINS0_13AUnaryFunctorIffbZZZNS0_23logical_xor_kernel_cudaERNS_14TensorIteratorEENKUlvE0_clEvENKUlvE5_clEvEUlffE_EEEEvRNS_18TensorIteratorBaseERKT_EUliE_EEviT1_,"",@"SHT_CUDA_INFO"
	.sectionflags	@""
	.align	4


	//----- nvinfo : EIATTR_CUDA_API_VERSION
	.align		4
        /*0000*/ 	.byte	0x04, 0x37
        /*0002*/ 	.short	(.L_3488 - .L_3487)
.L_3487:
        /*0004*/ 	.word	0x00000082


	//----- nvinfo : EIATTR_KPARAM_INFO
	.align		4
.L_3488:
        /*0008*/ 	.byte	0x04, 0x17
        /*000a*/ 	.short	(.L_3490 - .L_3489)
.L_3489:
        /*000c*/ 	.word	0x00000000
        /*0010*/ 	.short	0x0001
        /*0012*/ 	.short	0x0008
        /*0014*/ 	.byte	0x00, 0xf0, 0x61, 0x08


	//----- nvinfo : EIATTR_KPARAM_INFO
	.align		4
.L_3490:
        /*0018*/ 	.byte	0x04, 0x17
        /*001a*/ 	.short	(.L_3492 - .L_3491)
.L_3491:
        /*001c*/ 	.word	0x00000000
        /*0020*/ 	.short	0x0000
        /*0022*/ 	.short	0x0000
        /*0024*/ 	.byte	0x00, 0xf0, 0x11, 0x00


	//----- nvinfo : EIATTR_SPARSE_MMA_MASK
	.align		4
.L_3492:
        /*0028*/ 	.byte	0x03, 0x50
        /*002a*/ 	.short	0x0000


	//----- nvinfo : EIATTR_MAXREG_COUNT
	.align		4
        /*002c*/ 	.byte	0x03, 0x1b
        /*002e*/ 	.short	0x0080


	//----- nvinfo : EIATTR_MERCURY_ISA_VERSION
	.align		4
        /*0030*/ 	.byte	0x03, 0x5f
        /*0032*/ 	.short	0x0101


	//----- nvinfo : EIATTR_VRC_CTA_INIT_COUNT
	.align		4
        /*0034*/ 	.byte	0x02, 0x4a
	.zero		1
	.zero		1


	//----- nvinfo : EIATTR_EXIT_INSTR_OFFSETS
	.align		4
        /*0038*/ 	.byte	0x04, 0x1c
        /*003a*/ 	.short	(.L_3494 - .L_3493)


	//   ....[0]....
.L_3493:
        /*003c*/ 	.word	0x00000360


	//   ....[1]....
        /*0040*/ 	.word	0x00000400


	//   ....[2]....
        /*0044*/ 	.word	0x00003f80


	//   ....[3]....
        /*0048*/ 	.word	0x000052f0


	//----- nvinfo : EIATTR_MAX_THREADS
	.align		4
.L_3494:
        /*004c*/ 	.byte	0x04, 0x05
        /*004e*/ 	.short	(.L_3496 - .L_3495)
.L_3495:
        /*0050*/ 	.word	0x00000080
        /*0054*/ 	.word	0x00000001
        /*0058*/ 	.word	0x00000001


	//----- nvinfo : EIATTR_CRS_STACK_SIZE
	.align		4
.L_3496:
        /*005c*/ 	.byte	0x04, 0x1e
        /*005e*/ 	.short	(.L_3498 - .L_3497)
.L_3497:
        /*0060*/ 	.word	0x00000000


	//----- nvinfo : EIATTR_CBANK_PARAM_SIZE
	.align		4
.L_3498:
        /*0064*/ 	.byte	0x03, 0x19
        /*0066*/ 	.short	0x0220


	//----- nvinfo : EIATTR_PARAM_CBANK
	.align		4
        /*0068*/ 	.byte	0x04, 0x0a
        /*006a*/ 	.short	(.L_3500 - .L_3499)
	.align		4
.L_3499:
        /*006c*/ 	.word	index@(.nv.constant0._ZN2at6native18elementwise_kernelILi128ELi4EZNS0_22gpu_kernel_impl_nocastINS0_13AUnaryFunctorIffbZZZNS0_23logical_xor_kernel_cudaERNS_14TensorIteratorEENKUlvE0_clEvENKUlvE5_clEvEUlffE_EEEEvRNS_18TensorIteratorBaseERKT_EUliE_EEviT1_)
        /*0070*/ 	.short	0x0380
        /*0072*/ 	.short	0x0220


	//----- nvinfo : EIATTR_SW_WAR
	.align		4
.L_3500:
        /*0074*/ 	.byte	0x04, 0x36
        /*0076*/ 	.short	(.L_3502 - .L_3501)
.L_3501:
        /*0078*/ 	.word	0x00000008
.L_3502:


//--------------------- .nv.info._ZN2at6native27unrolled_elementwise_kernelINS0_13AUnaryFunctorIffbZZZNS0_23logical_xor_kernel_cudaERNS_14TensorIteratorEENKUlvE0_clEvENKUlvE5_clEvEUlffE_EESt5arrayIPcLm2EELi4E23TrivialOffsetCalculatorILi1EjESD_NS0_6memory15LoadWithoutCastENSE_16StoreWithoutCastEEEviT_T0_T2_T3_T4_T5_ --------------------------
	.section	.nv.info._ZN2at6native27unrolled_elementwise_kernelINS0_13AUnaryFunctorIffbZZZNS0_23logical_xor_kernel_cudaERNS_14TensorIteratorEENKUlvE0_clEvENKUlvE5_clEvEUlffE_EESt5arrayIPcLm2EELi4E23TrivialOffsetCalculatorILi1EjESD_NS0_6memory15LoadWithoutCastENSE_16StoreWithoutCastEEEviT_T0_T2_T3_T4_T5_,"",@"SHT_CUDA_INFO"
	.sectionflags	@""
	.align	4


	//----- nvinfo : EIATTR_CUDA_API_VERSION
	.align		4
        /*0000*/ 	.byte	0x04, 0x37
        /*0002*/ 	.short	(.L_3504 - .L_3503)
.L_3503:
        /*0004*/ 	.word	0x00000082


	//----- nvinfo : EIATTR_KPARAM_INFO
	.align		4
.L_3504:
        /*0008*/ 	.byte	0x04, 0x17
        /*000a*/ 	.short	(.L_3506 - .L_3505)
.L_3505:
        /*000c*/ 	.word	0x00000000
        /*0010*/ 	.short	0x0006
        /*0012*/ 	.short	0x0023
        /*0014*/ 	.byte	0x00, 0xf0, 0x05, 0x00


	//----- nvinfo : EIATTR_KPARAM_INFO
	.align		4
.L_3506:
        /*0018*/ 	.byte	0x04, 0x17
        /*001a*/ 	.short	(.L_3508 - .L_3507)
.L_3507:
        /*001c*/ 	.word	0x00000000
        /*0020*/ 	.short	0x0005
        /*0022*/ 	.short	0x0022
        /*0024*/ 	.byte	0x00, 0xf0, 0x05, 0x00


	//----- nvinfo : EIATTR_KPARAM_INFO
	.align		4
.L_3508:
        /*0028*/ 	.byte	0x04, 0x17
        /*002a*/ 	.short	(.L_3510 - .L_3509)
.L_3509:
        /*002c*/ 	.word	0x00000000
        /*0030*/ 	.short	0x0004
        /*0032*/ 	.short	0x0021
        /*0034*/ 	.byte	0x00, 0xf0, 0x05, 0x00


	//----- nvinfo : EIATTR_KPARAM_INFO
	.align		4
.L_3510:
        /*0038*/ 	.byte	0x04, 0x17
        /*003a*/ 	.short	(.L_3512 - .L_3511)
.L_3511:
        /*003c*/ 	.word	0x00000000
        /*0040*/ 	.short	0x0003
        /*0042*/ 	.short	0x0020
        /*0044*/ 	.byte	0x00, 0xf0, 0x05, 0x00


	//----- nvinfo : EIATTR_KPARAM_INFO
	.align		4
.L_3512:
        /*0048*/ 	.byte	0x04, 0x17
        /*004a*/ 	.short	(.L_3514 - .L_3513)
.L_3513:
        /*004c*/ 	.word	0x00000000
        /*0050*/ 	.short	0x0002
        /*0052*/ 	.short	0x0010
        /*0054*/ 	.byte	0x00, 0xf0, 0x41, 0x00


	//----- nvinfo : EIATTR_KPARAM_INFO
	.align		4
.L_3514:
        /*0058*/ 	.byte	0x04, 0x17
        /*005a*/ 	.short	(.L_3516 - .L_3515)
.L_3515:
        /*005c*/ 	.word	0x00000000
        /*0060*/ 	.short	0x0001
        /*0062*/ 	.short	0x0004
        /*0064*/ 	.byte	0x00, 0xf0, 0x21, 0x00


	//----- nvinfo : EIATTR_KPARAM_INFO
	.align		4
.L_3516:
        /*0068*/ 	.byte	0x04, 0x17
        /*006a*/ 	.short	(.L_3518 - .L_3517)
.L_3517:
        /*006c*/ 	.word	0x00000000
        /*0070*/ 	.short	0x0000
        /*0072*/ 	.short	0x0000
        /*0074*/ 	.byte	0x00, 0xf0, 0x11, 0x00


	//----- nvinfo : EIATTR_SPARSE_MMA_MASK
	.align		4
.L_3518:
        /*0078*/ 	.byte	0x03, 0x50
        /*007a*/ 	.short	0x0000


	//----- nvinfo : EIATTR_MAXREG_COUNT
	.align		4
        /*007c*/ 	.byte	0x03, 0x1b
        /*007e*/ 	.short	0x00ff


	//----- nvinfo : EIATTR_MERCURY_ISA_VERSION
	.align		4
        /*0080*/ 	.byte	0x03, 0x5f
        /*0082*/ 	.short	0x0101


	//----- nvinfo : EIATTR_VRC_CTA_INIT_COUNT
	.align		4
        /*0084*/ 	.byte	0x02, 0x4a
	.zero		1
	.zero		1


	//----- nvinfo : EIATTR_EXIT_INSTR_OFFSETS
	.align		4
        /*0088*/ 	.byte	0x04, 0x1c
        /*008a*/ 	.short	(.L_3520 - .L_3519)


	//   ....[0]....
.L_3519:
        /*008c*/ 	.word	0x000004a0


	//   ....[1]....
        /*0090*/ 	.word	0x00000500


	//----- nvinfo : EIATTR_MAX_THREADS
	.align		4
.L_3520:
        /*0094*/ 	.byte	0x04, 0x05
        /*0096*/ 	.short	(.L_3522 - .L_3521)
.L_3521:
        /*0098*/ 	.word	0x00000080
        /*009c*/ 	.word	0x00000001
        /*00a0*/ 	.word	0x00000001


	//----- nvinfo : EIATTR_CRS_STACK_SIZE
	.align		4
.L_3522:
        /*00a4*/ 	.byte	0x04, 0x1e
        /*00a6*/ 	.short	(.L_3524 - .L_3523)
.L_3523:
        /*00a8*/ 	.word	0x00000000


	//----- nvinfo : EIATTR_CBANK_PARAM_SIZE
	.align		4
.L_3524:
        /*00ac*/ 	.byte	0x03, 0x19
        /*00ae*/ 	.short	0x0024


	//----- nvinfo : EIATTR_PARAM_CBANK
	.align		4
        /*00b0*/ 	.byte	0x04, 0x0a
        /*00b2*/ 	.short	(.L_3526 - .L_3525)
	.align		4
.L_3525:
        /*00b4*/ 	.word	index@(.nv.constant0._ZN2at6native27unrolled_elementwise_kernelINS0_13AUnaryFunctorIffbZZZNS0_23logical_xor_kernel_cudaERNS_14TensorIteratorEENKUlvE0_clEvENKUlvE5_clEvEUlffE_EESt5arrayIPcLm2EELi4E23TrivialOffsetCalculatorILi1EjESD_NS0_6memory15LoadWithoutCastENSE_16StoreWithoutCastEEEviT_T0_T2_T3_T4_T5_)
        /*00b8*/ 	.short	0x0380
        /*00ba*/ 	.short	0x0024


	//----- nvinfo : EIATTR_SW_WAR
	.align		4
.L_3526:
        /*00bc*/ 	.byte	0x04, 0x36
        /*00be*/ 	.short	(.L_3528 - .L_3527)
.L_3527:
        /*00c0*/ 	.word	0x00000008
.L_3528:


//--------------------- .nv.info._ZN2at6native29vectorized_elementwise_kernelILi2ENS0_13AUnaryFunctorIffbZZZNS0_23logical_xor_kernel_cudaERNS_14TensorIteratorEENKUlvE0_clEvENKUlvE5_clEvEUlffE_EESt5arrayIPcLm2EEEEviT0_T1_ --------------------------
	.section	.nv.info._ZN2at6native29vectorized_elementwise_kernelILi2ENS0_13AUnaryFunctorIffbZZZNS0_23logical_xor_kernel_cudaERNS_14TensorIteratorEENKUlvE0_clEvENKUlvE5_clEvEUlffE_EESt5arrayIPcLm2EEEEviT0_T1_,"",@"SHT_CUDA_INFO"
	.sectionflags	@""
	.align	4


	//----- nvinfo : EIATTR_CUDA_API_VERSION
	.align		4
        /*0000*/ 	.byte	0x04, 0x37
        /*0002*/ 	.short	(.L_3530 - .L_3529)
.L_3529:
        /*0004*/ 	.word	0x00000082


	//----- nvinfo : EIATTR_KPARAM_INFO
	.align		4
.L_3530:
        /*0008*/ 	.byte	0x04, 0x17
        /*000a*/ 	.short	(.L_3532 - .L_3531)
.L_3531:
        /*000c*/ 	.word	0x00000000
        /*0010*/ 	.short	0x0002
        /*0012*/ 	.short	0x0010
        /*0014*/ 	.byte	0x00, 0xf0, 0x41, 0x00


	//----- nvinfo : EIATTR_KPARAM_INFO
	.align		4
.L_3532:
        /*0018*/ 	.byte	0x04, 0x17
        /*001a*/ 	.short	(.L_3534 - .L_3533)
.L_3533:
        /*001c*/ 	.word	0x00000000
        /*0020*/ 	.short	0x0001
        /*0022*/ 	.short	0x0004
        /*0024*/ 	.byte	0x00, 0xf0, 0x21, 0x00


	//----- nvinfo : EIATTR_KPARAM_INFO
	.align		4
.L_3534:
        /*0028*/ 	.byte	0x04, 0x17
        /*002a*/ 	.short	(.L_3536 - .L_3535)
.L_3535:
        /*002c*/ 	.word	0x00000000
        /*0030*/ 	.short	0x0000
        /*0032*/ 	.short	0x0000
        /*0034*/ 	.byte	0x00, 0xf0, 0x11, 0x00


	//----- nvinfo : EIATTR_SPARSE_MMA_MASK
	.align		4
.L_3536:
        /*0038*/ 	.byte	0x03, 0x50
        /*003a*/ 	.short	0x0000


	//----- nvinfo : EIATTR_MAXREG_COUNT
	.align		4
        /*003c*/ 	.byte	0x03, 0x1b
        /*003e*/ 	.short	0x00ff


	//----- nvinfo : EIATTR_MERCURY_ISA_VERSION
	.align		4
        /*0040*/ 	.byte	0x03, 0x5f
        /*0042*/ 	.short	0x0101


	//----- nvinfo : EIATTR_VRC_CTA_INIT_COUNT
	.align		4
        /*0044*/ 	.byte	0x02, 0x4a
	.zero		1
	.zero		1


	//----- nvinfo : EIATTR_EXIT_INSTR_OFFSETS
	.align		4
        /*0048*/ 	.byte	0x04, 0x1c
        /*004a*/ 	.short	(.L_3538 - .L_3537)


	//   ....[0]....
.L_3537:
        /*004c*/ 	.word	0x000009c0


	//   ....[1]....
        /*0050*/ 	.word	0x00000a20


	//   ....[2]....
        /*0054*/ 	.word	0x00000d10


	//----- nvinfo : EIATTR_MAX_THREADS
	.align		4
.L_3538:
        /*0058*/ 	.byte	0x04, 0x05
        /*005a*/ 	.short	(.L_3540 - .L_3539)
.L_3539:
        /*005c*/ 	.word	0x00000080
        /*0060*/ 	.word	0x00000001
        /*0064*/ 	.word	0x00000001


	//----- nvinfo : EIATTR_CRS_STACK_SIZE
	.align		4
.L_3540:
        /*0068*/ 	.byte	0x04, 0x1e
        /*006a*/ 	.short	(.L_3542 - .L_3541)
.L_3541:
        /*006c*/ 	.word	0x00000000


	//----- nvinfo : EIATTR_CBANK_PARAM_SIZE
	.align		4
.L_3542:
        /*0070*/ 	.byte	0x03, 0x19
        /*0072*/ 	.short	0x0020


	//----- nvinfo : EIATTR_PARAM_CBANK
	.align		4
        /*0074*/ 	.byte	0x04, 0x0a
        /*0076*/ 	.short	(.L_3544 - .L_3543)
	.align		4
.L_3543:
        /*0078*/ 	.word	index@(.nv.constant0._ZN2at6native29vectorized_elementwise_kernelILi2ENS0_13AUnaryFunctorIffbZZZNS0_23logical_xor_kernel_cudaERNS_14TensorIteratorEENKUlvE0_clEvENKUlvE5_clEvEUlffE_EESt5arrayIPcLm2EEEEviT0_T1_)
        /*007c*/ 	.short	0x0380
        /*007e*/ 	.short	0x0020


	//----- nvinfo : EIATTR_SW_WAR
	.align		4
.L_3544:
        /*0080*/ 	.byte	0x04, 0x36
        /*0082*/ 	.short	(.L_3546 - .L_3545)
.L_3545:
        /*0084*/ 	.word	0x00000008
.L_3546:


//--------------------- .nv.info._ZN2at6native29vectorized_elementwise_kernelILi4ENS0_13AUnaryFunctorIffbZZZNS0_23logical_xor_kernel_cudaERNS_14TensorIteratorEENKUlvE0_clEvENKUlvE5_clEvEUlffE_EESt5arrayIPcLm2EEEEviT0_T1_ --------------------------
	.section	.nv.info._ZN2at6native29vectorized_elementwise_kernelILi4ENS0_13AUnaryFunctorIffbZZZNS0_23logical_xor_kernel_cudaERNS_14TensorIteratorEENKUlvE0_clEvENKUlvE5_clEvEUlffE_EESt5arrayIPcLm2EEEEviT0_T1_,"",@"SHT_CUDA_INFO"
	.sectionflags	@""
	.align	4


	//----- nvinfo : EIATTR_CUDA_API_VERSION
	.align		4
        /*0000*/ 	.byte	0x04, 0x37
        /*0002*/ 	.short	(.L_3548 - .L_3547)
.L_3547:
        /*0004*/ 	.word	0x00000082


	//----- nvinfo : EIATTR_KPARAM_INFO
	.align		4
.L_3548:
        /*0008*/ 	.byte	0x04, 0x17
        /*000a*/ 	.short	(.L_3550 - .L_3549)
.L_3549:
        /*000c*/ 	.word	0x00000000
        /*0010*/ 	.short	0x0002
        /*0012*/ 	.short	0x0010
        /*0014*/ 	.byte	0x00, 0xf0, 0x41, 0x00


	//----- nvinfo : EIATTR_KPARAM_INFO
	.align		4
.L_3550:
        /*0018*/ 	.byte	0x04, 0x17
        /*001a*/ 	.short	(.L_3552 - .L_3551)
.L_3551:
        /*001c*/ 	.word	0x00000000
        /*0020*/ 	.short	0x0001
        /*0022*/ 	.short	0x0004
        /*0024*/ 	.byte	0x00, 0xf0, 0x21, 0x00


	//----- nvinfo : EIATTR_KPARAM_INFO
	.align		4
.L_3552:
        /*0028*/ 	.byte	0x04, 0x17
        /*002a*/ 	.short	(.L_3554 - .L_3553)
.L_3553:
        /*002c*/ 	.word	0x00000000
        /*0030*/ 	.short	0x0000
        /*0032*/ 	.short	0x0000
        /*0034*/ 	.byte	0x00, 0xf0, 0x11, 0x00


	//----- nvinfo : EIATTR_SPARSE_MMA_MASK
	.align		4
.L_3554:
        /*0038*/ 	.byte	0x03, 0x50
        /*003a*/ 	.short	0x0000


	//----- nvinfo : EIATTR_MAXREG_COUNT
	.align		4
        /*003c*/ 	.byte	0x03, 0x1b
        /*003e*/ 	.short	0x00ff


	//----- nvinfo : EIATTR_MERCURY_ISA_VERSION
	.align		4
        /*0040*/ 	.byte	0x03, 0x5f
        /*0042*/ 	.short	0x0101


	//----- nvinfo : EIATTR_VRC_CTA_INIT_COUNT
	.align		4
        /*0044*/ 	.byte	0x02, 0x4a
	.zero		1
	.zero		1


	//----- nvinfo : EIATTR_EXIT_INSTR_OFFSETS
	.align		4
        /*0048*/ 	.byte	0x04, 0x1c
        /*004a*/ 	.short	(.L_3556 - .L_3555)


	//   ....[0]....
.L_3555:
        /*004c*/ 	.word	0x000009c0


	//   ....[1]....
        /*0050*/ 	.word	0x00000a20


	//   ....[2]....
        /*0054*/ 	.word	0x00000cf0


	//----- nvinfo : EIATTR_MAX_THREADS
	.align		4
.L_3556:
        /*0058*/ 	.byte	0x04, 0x05
        /*005a*/ 	.short	(.L_3558 - .L_3557)
.L_3557:
        /*005c*/ 	.word	0x00000080
        /*0060*/ 	.word	0x00000001
        /*0064*/ 	.word	0x00000001


	//----- nvinfo : EIATTR_CRS_STACK_SIZE
	.align		4
.L_3558:
        /*0068*/ 	.byte	0x04, 0x1e
        /*006a*/ 	.short	(.L_3560 - .L_3559)
.L_3559:
        /*006c*/ 	.word	0x00000000


	//----- nvinfo : EIATTR_CBANK_PARAM_SIZE
	.align		4
.L_3560:
        /*0070*/ 	.byte	0x03, 0x19
        /*0072*/ 	.short	0x0020


	//----- nvinfo : EIATTR_PARAM_CBANK
	.align		4
        /*0074*/ 	.byte	0x04, 0x0a
        /*0076*/ 	.short	(.L_3562 - .L_3561)
	.align		4
.L_3561:
        /*0078*/ 	.word	index@(.nv.constant0._ZN2at6native29vectorized_elementwise_kernelILi4ENS0_13AUnaryFunctorIffbZZZNS0_23logical_xor_kernel_cudaERNS_14TensorIteratorEENKUlvE0_clEvENKUlvE5_clEvEUlffE_EESt5arrayIPcLm2EEEEviT0_T1_)
        /*007c*/ 	.short	0x0380
        /*007e*/ 	.short	0x0020


	//----- nvinfo : EIATTR_SW_WAR
	.align		4
.L_3562:
        /*0080*/ 	.byte	0x04, 0x36
        /*0082*/ 	.short	(.L_3564 - .L_3563)
.L_3563:
        /*0084*/ 	.word	0x00000008
.L_3564:


//--------------------- .nv.info._ZN2at6native29vectorized_elementwise_kernelILi8ENS0_13AUnaryFunctorIffbZZZNS0_23logical_xor_kernel_cudaERNS_14TensorIteratorEENKUlvE0_clEvENKUlvE5_clEvEUlffE_EESt5arrayIPcLm2EEEEviT0_T1_ --------------------------
	.section	.nv.info._ZN2at6native29vectorized_elementwise_kernelILi8ENS0_13AUnaryFunctorIffbZZZNS0_23logical_xor_kernel_cudaERNS_14TensorIteratorEENKUlvE0_clEvENKUlvE5_clEvEUlffE_EESt5arrayIPcLm2EEEEviT0_T1_,"",@"SHT_CUDA_INFO"
	.sectionflags	@""
	.align	4


	//----- nvinfo : EIATTR_CUDA_API_VERSION
	.align		4
        /*0000*/ 	.byte	0x04, 0x37
        /*0002*/ 	.short	(.L_3566 - .L_3565)
.L_3565:
        /*0004*/ 	.word	0x00000082


	//----- nvinfo : EIATTR_KPARAM_INFO
	.align		4
.L_3566:
        /*0008*/ 	.byte	0x04, 0x17
        /*000a*/ 	.short	(.L_3568 - .L_3567)
.L_3567:
        /*000c*/ 	.word	0x00000000
        /*0010*/ 	.short	0x0002
        /*0012*/ 	.short	0x0010
        /*0014*/ 	.byte	0x00, 0xf0, 0x41, 0x00


	//----- nvinfo : EIATTR_KPARAM_INFO
	.align		4
.L_3568:
        /*0018*/ 	.byte	0x04, 0x17
        /*001a*/ 	.short	(.L_3570 - .L_3569)
.L_3569:
        /*001c*/ 	.word	0x00000000
        /*0020*/ 	.short	0x0001
        /*0022*/ 	.short	0x0004
        /*0024*/ 	.byte	0x00, 0xf0, 0x21, 0x00


	//----- nvinfo : EIATTR_KPARAM_INFO
	.align		4
.L_3570:
        /*0028*/ 	.byte	0x04, 0x17
        /*002a*/ 	.short	(.L_3572 - .L_3571)
.L_3571:
        /*002c*/ 	.word	0x00000000
        /*0030*/ 	.short	0x0000
        /*0032*/ 	.short	0x0000
        /*0034*/ 	.byte	0x00, 0xf0, 0x11, 0x00


	//----- nvinfo : EIATTR_SPARSE_MMA_MASK
	.align		4
.L_3572:
        /*0038*/ 	.byte	0x03, 0x50
        /*003a*/ 	.short	0x0000


	//----- nvinfo : EIATTR_MAXREG_COUNT
	.align		4
        /*003c*/ 	.byte	0x03, 0x1b
        /*003e*/ 	.short	0x00ff


	//----- nvinfo : EIATTR_MERCURY_ISA_VERSION
	.align		4
        /*0040*/ 	.byte	0x03, 0x5f
        /*0042*/ 	.short	0x0101


	//----- nvinfo : EIATTR_VRC_CTA_INIT_COUNT
	.align		4
        /*0044*/ 	.byte	0x02, 0x4a
	.zero		1
	.zero		1


	//----- nvinfo : EIATTR_EXIT_INSTR_OFFSETS
	.align		4
        /*0048*/ 	.byte	0x04, 0x1c
        /*004a*/ 	.short	(.L_3574 - .L_3573)


	//   ....[0]....
.L_3573:
        /*004c*/ 	.word	0x000009c0


	//   ....[1]....
        /*0050*/ 	.word	0x00000a20


	//   ....[2]....
        /*0054*/ 	.word	0x00000d10


	//----- nvinfo : EIATTR_MAX_THREADS
	.align		4
.L_3574:
        /*0058*/ 	.byte	0x04, 0x05
        /*005a*/ 	.short	(.L_3576 - .L_3575)
.L_3575:
        /*005c*/ 	.word	0x00000080
        /*0060*/ 	.word	0x00000001
        /*0064*/ 	.word	0x00000001


	//----- nvinfo : EIATTR_CRS_STACK_SIZE
	.align		4
.L_3576:
        /*0068*/ 	.byte	0x04, 0x1e
        /*006a*/ 	.short	(.L_3578 - .L_3577)
.L_3577:
        /*006c*/ 	.word	0x00000000


	//----- nvinfo : EIATTR_CBANK_PARAM_SIZE
	.align		4
.L_3578:
        /*0070*/ 	.byte	0x03, 0x19
        /*0072*/ 	.short	0x0020


	//----- nvinfo : EIATTR_PARAM_CBANK
	.align		4
        /*0074*/ 	.byte	0x04, 0x0a
        /*0076*/ 	.short	(.L_3580 - .L_3579)
	.align		4
.L_3579:
        /*0078*/ 	.word	index@(.nv.constant0._ZN2at6native29vectorized_elementwise_kernelILi8ENS0_13AUnaryFunctorIffbZZZNS0_23logical_xor_kernel_cudaERNS_14TensorIteratorEENKUlvE0_clEvENKUlvE5_clEvEUlffE_EESt5arrayIPcLm2EEEEviT0_T1_)
        /*007c*/ 	.short	0x0380
        /*007e*/ 	.short	0x0020


	//----- nvinfo : EIATTR_SW_WAR
	.align		4
.L_3580:
        /*0080*/ 	.byte	0x04, 0x36
        /*0082*/ 	.short	(.L_3582 - .L_3581)
.L_3581:
        /*0084*/ 	.word	0x00000008
.L_3582:


//--------------------- .nv.info._ZN2at6native18elementwise_kernelILi128ELi4EZNS0_15gpu_kernel_implINS0_13BinaryFunctorIffbZZZNS0_23logical_xor_kernel_cudaERNS_14TensorIteratorEENKUlvE0_clEvENKUlvE5_clEvEUlffE_EEEEvRNS_18TensorIteratorBaseERKT_EUliE_EEviT1_ --------------------------
	.section	.nv.info._ZN2at6native18elementwise_kernelILi128ELi4EZNS0_15gpu_kernel_implINS0_13BinaryFunctorIffbZZZNS0_23logical_xor_kernel_cudaERNS_14TensorIteratorEENKUlvE0_clEvENKUlvE5_clEvEUlffE_EEEEvRNS_18TensorIteratorBaseERKT_EUliE_EEviT1_,"",@"SHT_CUDA_INFO"
	.sectionflags	@""
	.align	4


	//----- nvinfo : EIATTR_CUDA_API_VERSION
	.align		4
        /*0000*/ 	.byte	0x04, 0x37
        /*0002*/ 	.short	(.L_3584 - .L_3583)
.L_3583:
        /*0004*/ 	.word	0x00000082


	//----- nvinfo : EIATTR_KPARAM_INFO
	.align		4
.L_3584:
        /*0008*/ 	.byte	0x04, 0x17
        /*000a*/ 	.short	(.L_3586 - .L_3585)
.L_3585:
        /*000c*/ 	.word	0x00000000
        /*0010*/ 	.short	0x0001
        /*0012*/ 	.short	0x0008
        /*0014*/ 	.byte	0x00, 0xf0, 0x21, 0x0a


	//----- nvinfo : EIATTR_KPARAM_INFO
	.align		4
.L_3586:
        /*0018*/ 	.byte	0x04, 0x17
        /*001a*/ 	.short	(.L_3588 - .L_3587)
.L_3587:
        /*001c*/ 	.word	0x00000000
        /*0020*/ 	.short	0x0000
        /*0022*/ 	.short	0x0000
        /*0024*/ 	.byte	0x00, 0xf0, 0x11, 0x00


	//----- nvinfo : EIATTR_SPARSE_MMA_MASK
	.align		4
.L_3588:
        /*0028*/ 	.byte	0x03, 0x50
        /*002a*/ 	.short	0x0000


	//----- nvinfo : EIATTR_MAXREG_COUNT
	.align		4
        /*002c*/ 	.byte	0x03, 0x1b
        /*002e*/ 	.short	0x0080


	//----- nvinfo : EIATTR_EXTERNS
	.align		4
        /*0030*/ 	.byte	0x04, 0x0f
        /*0032*/ 	.short	(.L_3590 - .L_3589)


	//   ....[0]....
	.align		4
.L_3589:
        /*0034*/ 	.word	index@(__assertfail)


	//----- nvinfo : EIATTR_MERCURY_ISA_VERSION
	.align		4
.L_3590:
        /*0038*/ 	.byte	0x03, 0x5f
        /*003a*/ 	.short	0x0101


	//----- nvinfo : EIATTR_VRC_CTA_INIT_COUNT
	.align		4
        /*003c*/ 	.byte	0x02, 0x4a
	.zero		1
	.zero		1


	//----- nvinfo : EIATTR_SYSCALL_OFFSETS
	.align		4
        /*0040*/ 	.byte	0x04, 0x46
        /*0042*/ 	.short	(.L_3592 - .L_3591)


	//   ....[0]....
.L_3591:
        /*0044*/ 	.word	0x00002410


	//   ....[1]....
        /*0048*/ 	.word	0x00003200


	//   ....[2]....
        /*004c*/ 	.word	0x00003f30


	//   ....[3]....
        /*0050*/ 	.word	0x00006470


	//   ....[4]....
        /*0054*/ 	.word	0x00007260


	//   ....[5]....
        /*0058*/ 	.word	0x00007e10


	//   ....[6]....
        /*005c*/ 	.word	0x0000a440


	//   ....[7]....
        /*0060*/ 	.word	0x0000b230


	//   ....[8]....
        /*0064*/ 	.word	0x0000bde0


	//   ....[9]....
        /*0068*/ 	.word	0x0000e430


	//   ....[10]....
        /*006c*/ 	.word	0x0000f220


	//   ....[11]....
        /*0070*/ 	.word	0x0000fd90


	//----- nvinfo : EIATTR_EXIT_INSTR_OFFSETS
	.align		4
.L_3592:
        /*0074*/ 	.byte	0x04, 0x1c
        /*0076*/ 	.short	(.L_3594 - .L_3593)


	//   ....[0]....
.L_3593:
        /*0078*/ 	.word	0x0000c070


	//   ....[1]....
        /*007c*/ 	.word	0x0000f3b0


	//   ....[2]....
        /*0080*/ 	.word	0x0000f3d0


	//   ....[3]....
        /*0084*/ 	.word	0x0000f460


	//   ....[4]....
        /*0088*/ 	.word	0x0000f480


	//   ....[5]....
        /*008c*/ 	.word	0x0000f4a0


	//   ....[6]....
        /*0090*/ 	.word	0x0000f530


	//   ....[7]....
        /*0094*/ 	.word	0x0000f570


	//   ....[8]....
        /*0098*/ 	.word	0x0000f610


	//   ....[9]....
        /*009c*/ 	.word	0x0000f660


	//   ....[10]....
        /*00a0*/ 	.word	0x0000f690


	//   ....[11]....
        /*00a4*/ 	.word	0x0000f750


	//   ....[12]....
        /*00a8*/ 	.word	0x0000f890


	//   ....[13]....
        /*00ac*/ 	.word	0x0000f9d0


	//   ....[14]....
        /*00b0*/ 	.word	0x0000fb20


	//   ....[15]....
        /*00b4*/ 	.word	0x0000fb50


	//   ....[16]....
        /*00b8*/ 	.word	0x0000fb70


	//   ....[17]....
        /*00bc*/ 	.word	0x0000fbf0


	//   ....[18]....
        /*00c0*/ 	.word	0x0000fc30


	//   ....[19]....
        /*00c4*/ 	.word	0x0000fda0


	//   ....[20]....
        /*00c8*/ 	.word	0x0000fe80


	//   ....[21]....
        /*00cc*/ 	.word	0x0000ff20


	//   ....[22]....
        /*00d0*/ 	.word	0x0000ff50


	//   ....[23]....
        /*00d4*/ 	.word	0x0000ffa0


	//   ....[24]....
        /*00d8*/ 	.word	0x0000ffe0


	//----- nvinfo : EIATTR_MAX_THREADS
	.align		4
.L_3594:
        /*00dc*/ 	.byte	0x04, 0x05
        /*00de*/ 	.short	(.L_3596 - .L_3595)
.L_3595:
        /*00e0*/ 	.word	0x00000080
        /*00e4*/ 	.word	0x00000001
        /*00e8*/ 	.word	0x00000001


	//----- nvinfo : EIATTR_CRS_STACK_SIZE
	.align		4
.L_3596:
        /*00ec*/ 	.byte	0x04, 0x1e
        /*00ee*/ 	.short	(.L_3598 - .L_3597)
.L_3597:
        /*00f0*/ 	.word	0x00000000


	//----- nvinfo : EIATTR_CBANK_PARAM_SIZE
	.align		4
.L_3598:
        /*00f4*/ 	.byte	0x03, 0x19
        /*00f6*/ 	.short	0x0290


	//----- nvinfo : EIATTR_PARAM_CBANK
	.align		4
        /*00f8*/ 	.byte	0x04, 0x0a
        /*00fa*/ 	.short	(.L_3600 - .L_3599)
	.align		4
.L_3599:
        /*00fc*/ 	.word	index@(.nv.constant0._ZN2at6native18elementwise_kernelILi128ELi4EZNS0_15gpu_kernel_implINS0_13BinaryFunctorIffbZZZNS0_23logical_xor_kernel_cudaERNS_14TensorIteratorEENKUlvE0_clEvENKUlvE5_clEvEUlffE_EEEEvRNS_18TensorIteratorBaseERKT_EUliE_EEviT1_)
        /*0100*/ 	.short	0x0380
        /*0102*/ 	.short	0x0290


	//----- nvinfo : EIATTR_SW_WAR
	.align		4
.L_3600:
        /*0104*/ 	.byte	0x04, 0x36
        /*0106*/ 	.short	(.L_3602 - .L_3601)
.L_3601:
        /*0108*/ 	.word	0x00000008
.L_3602:


//--------------------- .nv.info._ZN2at6native27unrolled_elementwise_kernelINS0_13BinaryFunctorIffbZZZNS0_23logical_xor_kernel_cudaERNS_14TensorIteratorEENKUlvE0_clEvENKUlvE5_clEvEUlffE_EESt5arrayIPcLm3EELi4E23TrivialOffsetCalculatorILi2EjESC_ILi1EjENS0_6memory12LoadWithCastILi2EEENSF_13StoreWithCastILi1EEEEEviT_T0_T2_T3_T4_T5_ --------------------------
	.section	.nv.info._ZN2at6native27unrolled_elementwise_kernelINS0_13BinaryFunctorIffbZZZNS0_23logical_xor_kernel_cudaERNS_14TensorIteratorEENKUlvE0_clEvENKUlvE5_clEvEUlffE_EESt5arrayIPcLm3EELi4E23TrivialOffsetCalculatorILi2EjESC_ILi1EjENS0_6memory12LoadWithCastILi2EEENSF_13StoreWithCastILi1EEEEEviT_T0_T2_T3_T4_T5_,"",@"SHT_CUDA_INFO"
	.sectionflags	@""
	.align	4


	//----- nvinfo : EIATTR_CUDA_API_VERSION
	.align		4
        /*0000*/ 	.byte	0x04, 0x37
        /*0002*/ 	.short	(.L_3604 - .L_3603)
.L_3603:
        /*0004*/ 	.word	0x00000082


	//----- nvinfo : EIATTR_KPARAM_INFO
	.align		4
.L_3604:
        /*0008*/ 	.byte	0x04, 0x17
        /*000a*/ 	.short	(.L_3606 - .L_3605)
.L_3605:
        /*000c*/ 	.word	0x00000000
        /*0010*/ 	.short	0x0006
        /*0012*/ 	.short	0x0030
        /*0014*/ 	.byte	0x00, 0xf0, 0x21, 0x00


	//----- nvinfo : EIATTR_KPARAM_INFO
	.align		4
.L_3606:
        /*0018*/ 	.byte	0x04, 0x17
        /*001a*/ 	.short	(.L_3608 - .L_3607)
.L_3607:
        /*001c*/ 	.word	0x00000000
        /*0020*/ 	.short	0x0005
        /*0022*/ 	.short	0x0024
        /*0024*/ 	.byte	0x00, 0xf0, 0x31, 0x00


	//----- nvinfo : EIATTR_KPARAM_INFO
	.align		4
.L_3608:
        /*0028*/ 	.byte	0x04, 0x17
        /*002a*/ 	.short	(.L_3610 - .L_3609)
.L_3609:
        /*002c*/ 	.word	0x00000000
        /*0030*/ 	.short	0x0004
        /*0032*/ 	.short	0x0021
        /*0034*/ 	.byte	0x00, 0xf0, 0x05, 0x00


	//----- nvinfo : EIATTR_KPARAM_INFO
	.align		4
.L_3610:
        /*0038*/ 	.byte	0x04, 0x17
        /*003a*/ 	.short	(.L_3612 - .L_3611)
.L_3611:
        /*003c*/ 	.word	0x00000000
        /*0040*/ 	.short	0x0003
        /*0042*/ 	.short	0x0020
        /*0044*/ 	.byte	0x00, 0xf0, 0x05, 0x00


	//----- nvinfo : EIATTR_KPARAM_INFO
	.align		4
.L_3612:
        /*0048*/ 	.byte	0x04, 0x17
        /*004a*/ 	.short	(.L_3614 - .L_3613)
.L_3613:
        /*004c*/ 	.word	0x00000000
        /*0050*/ 	.short	0x0002
        /*0052*/ 	.short	0x0008
        /*0054*/ 	.byte	0x00, 0xf0, 0x61, 0x00


	//----- nvinfo : EIATTR_KPARAM_INFO
	.align		4
.L_3614:
        /*0058*/ 	.byte	0x04, 0x17
        /*005a*/ 	.short	(.L_3616 - .L_3615)
.L_3615:
        /*005c*/ 	.word	0x00000000
        /*0060*/ 	.short	0x0001
        /*0062*/ 	.short	0x0004
        /*0064*/ 	.byte	0x00, 0xf0, 0x05, 0x00


	//----- nvinfo : EIATTR_KPARAM_INFO
	.align		4
.L_3616:
        /*0068*/ 	.byte	0x04, 0x17
        /*006a*/ 	.short	(.L_3618 - .L_3617)
.L_3617:
        /*006c*/ 	.word	0x00000000
        /*0070*/ 	.short	0x0000
        /*0072*/ 	.short	0x0000
        /*0074*/ 	.byte	0x00, 0xf0, 0x11, 0x00


	//----- nvinfo : EIATTR_SPARSE_MMA_MASK
	.align		4
.L_3618:
        /*0078*/ 	.byte	0x03, 0x50
        /*007a*/ 	.short	0x0000


	//----- nvinfo : EIATTR_MAXREG_COUNT
	.align		4
        /*007c*/ 	.byte	0x03, 0x1b
        /*007e*/ 	.short	0x00ff


	//----- nvinfo : EIATTR_EXTERNS
	.align		4
        /*0080*/ 	.byte	0x04, 0x0f
        /*0082*/ 	.short	(.L_3620 - .L_3619)


	//   ....[0]....
	.align		4
.L_3619:
        /*0084*/ 	.word	index@(__assertfail)


	//----- nvinfo : EIATTR_MERCURY_ISA_VERSION
	.align		4
.L_3620:
        /*0088*/ 	.byte	0x03, 0x5f
        /*008a*/ 	.short	0x0101


	//----- nvinfo : EIATTR_VRC_CTA_INIT_COUNT
	.align		4
        /*008c*/ 	.byte	0x02, 0x4a
	.zero		1
	.zero		1


	//----- nvinfo : EIATTR_SYSCALL_OFFSETS
	.align		4
        /*0090*/ 	.byte	0x04, 0x46
        /*0092*/ 	.short	(.L_3622 - .L_3621)


	//   ....[0]....
.L_3621:
        /*0094*/ 	.word	0x00000e10


	//   ....[1]....
        /*0098*/ 	.word	0x00001c20


	//   ....[2]....
        /*009c*/ 	.word	0x00002b90


	//   ....[3]....
        /*00a0*/ 	.word	0x000039b0


	//   ....[4]....
        /*00a4*/ 	.word	0x000048a0


	//   ....[5]....
        /*00a8*/ 	.word	0x000056d0


	//   ....[6]....
        /*00ac*/ 	.word	0x00006590


	//   ....[7]....
        /*00b0*/ 	.word	0x000073c0


	//   ....[8]....
        /*00b4*/ 	.word	0x000081f0


	//   ....[9]....
        /*00b8*/ 	.word	0x00008eb0


	//   ....[10]....
        /*00bc*/ 	.word	0x00009c70


	//   ....[11]....
        /*00c0*/ 	.word	0x0000aa00


	//----- nvinfo : EIATTR_EXIT_INSTR_OFFSETS
	.align		4
.L_3622:
        /*00c4*/ 	.byte	0x04, 0x1c
        /*00c6*/ 	.short	(.L_3624 - .L_3623)


	//   ....[0]....
.L_3623:
        /*00c8*/ 	.word	0x00009ef0


	//   ....[1]....
        /*00cc*/ 	.word	0x0000a020


	//   ....[2]....
        /*00d0*/ 	.word	0x0000a040


	//   ....[3]....
        /*00d4*/ 	.word	0x0000a0d0


	//   ....[4]....
        /*00d8*/ 	.word	0x0000a0f0


	//   ....[5]....
        /*00dc*/ 	.word	0x0000a110


	//   ....[6]....
        /*00e0*/ 	.word	0x0000a1a0


	//   ....[7]....
        /*00e4*/ 	.word	0x0000a1e0


	//   ....[8]....
        /*00e8*/ 	.word	0x0000a280


	//   ....[9]....
        /*00ec*/ 	.word	0x0000a2d0


	//   ....[10]....
        /*00f0*/ 	.word	0x0000a300


	//   ....[11]....
        /*00f4*/ 	.word	0x0000a3c0


	//   ....[12]....
        /*00f8*/ 	.word	0x0000a500


	//   ....[13]....
        /*00fc*/ 	.word	0x0000a640


	//   ....[14]....
        /*0100*/ 	.word	0x0000a790


	//   ....[15]....
        /*0104*/ 	.word	0x0000a7c0


	//   ....[16]....
        /*0108*/ 	.word	0x0000a7e0


	//   ....[17]....
        /*010c*/ 	.word	0x0000a860


	//   ....[18]....
        /*0110*/ 	.word	0x0000a8a0


	//   ....[19]....
        /*0114*/ 	.word	0x0000aa10


	//   ....[20]....
        /*0118*/ 	.word	0x0000aaf0


	//   ....[21]....
        /*011c*/ 	.word	0x0000ab90


	//   ....[22]....
        /*0120*/ 	.word	0x0000abc0


	//   ....[23]....
        /*0124*/ 	.word	0x0000ac10


	//   ....[24]....
        /*0128*/ 	.word	0x0000ac50


	//----- nvinfo : EIATTR_MAX_THREADS
	.align		4
.L_3624:
        /*012c*/ 	.byte	0x04, 0x05
        /*012e*/ 	.short	(.L_3626 - .L_3625)
.L_3625:
        /*0130*/ 	.word	0x00000080
        /*0134*/ 	.word	0x00000001
        /*0138*/ 	.word	0x00000001


	//----- nvinfo : EIATTR_CRS_STACK_SIZE
	.align		4
.L_3626:
        /*013c*/ 	.byte	0x04, 0x1e
        /*013e*/ 	.short	(.L_3628 - .L_3627)
.L_3627:
        /*0140*/ 	.word	0x00000000


	//----- nvinfo : EIATTR_CBANK_PARAM_SIZE
	.align		4
.L_3628:
        /*0144*/ 	.byte	0x03, 0x19
        /*0146*/ 	.short	0x0038


	//----- nvinfo : EIATTR_PARAM_CBANK
	.align		4
        /*0148*/ 	.byte	0x04, 0x0a
        /*014a*/ 	.short	(.L_3630 - .L_3629)
	.align		4
.L_3629:
        /*014c*/ 	.word	index@(.nv.constant0._ZN2at6native27unrolled_elementwise_kernelINS0_13BinaryFunctorIffbZZZNS0_23logical_xor_kernel_cudaERNS_14TensorIteratorEENKUlvE0_clEvENKUlvE5_clEvEUlffE_EESt5arrayIPcLm3EELi4E23TrivialOffsetCalculatorILi2EjESC_ILi1EjENS0_6memory12LoadWithCastILi2EEENSF_13StoreWithCastILi1EEEEEviT_T0_T2_T3_T4_T5_)
        /*0150*/ 	.short	0x0380
        /*0152*/ 	.short	0x0038


	//----- nvinfo : EIATTR_SW_WAR
	.align		4
.L_3630:
        /*0154*/ 	.byte	0x04, 0x36
        /*0156*/ 	.short	(.L_3632 - .L_3631)
.L_3631:
        /*0158*/ 	.word	0x00000008
.L_3632:


//--------------------- .nv.info._ZN2at6native18elementwise_kernelILi128ELi4EZNS0_22gpu_kernel_impl_nocastINS0_13BinaryFunctorIffbZZZNS0_23logical_xor_kernel_cudaERNS_14TensorIteratorEENKUlvE0_clEvENKUlvE5_clEvEUlffE_EEEEvRNS_18TensorIteratorBaseERKT_EUliE_EEviT1_ --------------------------
	.section	.nv.info._ZN2at6native18elementwise_kernelILi128ELi4EZNS0_22gpu_kernel_impl_nocastINS0_13BinaryFunctorIffbZZZNS0_23logical_xor_kernel_cudaERNS_14TensorIteratorEENKUlvE0_clEvENKUlvE5_clEvEUlffE_EEEEvRNS_18TensorIteratorBaseERKT_EUliE_EEviT1_,"",@"SHT_CUDA_INFO"
	.sectionflags	@""
	.align	4


	//----- nvinfo : EIATTR_CUDA_API_VERSION
	.align		4
        /*0000*/ 	.byte	0x04, 0x37
        /*0002*/ 	.short	(.L_3634 - .L_3633)
.L_3633:
        /*0004*/ 	.word	0x00000082


	//----- nvinfo : EIATTR_KPARAM_INFO
	.align		4
.L_3634:
        /*0008*/ 	.byte	0x04, 0x17
        /*000a*/ 	.short	(.L_3636 - .L_3635)
.L_3635:
        /*000c*/ 	.word	0x00000000
        /*0010*/ 	.short	0x0001
        /*0012*/ 	.short	0x0008
        /*0014*/ 	.byte	0x00, 0xf0, 0x21, 0x0a


	//----- nvinfo : EIATTR_KPARAM_INFO
	.align		4
.L_3636:
        /*0018*/ 	.byte	0x04, 0x17
        /*001a*/ 	.short	(.L_3638 - .L_3637)
.L_3637:
        /*001c*/ 	.word	0x00000000
        /*0020*/ 	.short	0x0000
        /*0022*/ 	.short	0x0000
        /*0024*/ 	.byte	0x00, 0xf0, 0x11, 0x00


	//----- nvinfo : EIATTR_SPARSE_MMA_MASK
	.align		4
.L_3638:
        /*0028*/ 	.byte	0x03, 0x50
        /*002a*/ 	.short	0x0000


	//----- nvinfo : EIATTR_MAXREG_COUNT
	.align		4
        /*002c*/ 	.byte	0x03, 0x1b
        /*002e*/ 	.short	0x0080


	//----- nvinfo : EIATTR_MERCURY_ISA_VERSION
	.align		4
        /*0030*/ 	.byte	0x03, 0x5f
        /*0032*/ 	.short	0x0101


	//----- nvinfo : EIATTR_VRC_CTA_INIT_COUNT
	.align		4
        /*0034*/ 	.byte	0x02, 0x4a
	.zero		1
	.zero		1


	//----- nvinfo : EIATTR_EXIT_INSTR_OFFSETS
	.align		4
        /*0038*/ 	.byte	0x04, 0x1c
        /*003a*/ 	.short	(.L_3640 - .L_3639)


	//   ....[0]....
.L_3639:
        /*003c*/ 	.word	0x00000390


	//   ....[1]....
        /*0040*/ 	.word	0x00000440


	//   ....[2]....
        /*0044*/ 	.word	0x000049b0


	//   ....[3]....
        /*0048*/ 	.word	0x00006070


	//----- nvinfo : EIATTR_MAX_THREADS
	.align		4
.L_3640:
        /*004c*/ 	.byte	0x04, 0x05
        /*004e*/ 	.short	(.L_3642 - .L_3641)
.L_3641:
        /*0050*/ 	.word	0x00000080
        /*0054*/ 	.word	0x00000001
        /*0058*/ 	.word	0x00000001


	//----- nvinfo : EIATTR_CRS_STACK_SIZE
	.align		4
.L_3642:
        /*005c*/ 	.byte	0x04, 0x1e
        /*005e*/ 	.short	(.L_3644 - .L_3643)
.L_3643:
        /*0060*/ 	.word	0x00000000


	//----- nvinfo : EIATTR_CBANK_PARAM_SIZE
	.align		4
.L_3644:
        /*0064*/ 	.byte	0x03, 0x19
        /*0066*/ 	.short	0x0290


	//----- nvinfo : EIATTR_PARAM_CBANK
	.align		4
        /*0068*/ 	.byte	0x04, 0x0a
        /*006a*/ 	.short	(.L_3646 - .L_3645)
	.align		4
.L_3645:
        /*006c*/ 	.word	index@(.nv.constant0._ZN2at6native18elementwise_kernelILi128ELi4EZNS0_22gpu_kernel_impl_nocastINS0_13BinaryFunctorIffbZZZNS0_23logical_xor_kernel_cudaERNS_14TensorIteratorEENKUlvE0_clEvENKUlvE5_clEvEUlffE_EEEEvRNS_18TensorIteratorBaseERKT_EUliE_EEviT1_)
        /*0070*/ 	.short	0x0380
        /*0072*/ 	.short	0x0290


	//----- nvinfo : EIATTR_SW_WAR
	.align		4
.L_3646:
        /*0074*/ 	.byte	0x04, 0x36
        /*0076*/ 	.short	(.L_3648 - .L_3647)
.L_3647:
        /*0078*/ 	.word	0x00000008
.L_3648:


//--------------------- .nv.info._ZN2at6native27unrolled_elementwise_kernelINS0_13BinaryFunctorIffbZZZNS0_23logical_xor_kernel_cudaERNS_14TensorIteratorEENKUlvE0_clEvENKUlvE5_clEvEUlffE_EESt5arrayIPcLm3EELi4E23TrivialOffsetCalculatorILi2EjESC_ILi1EjENS0_6memory15LoadWithoutCastENSF_16StoreWithoutCastEEEviT_T0_T2_T3_T4_T5_ --------------------------
	.section	.nv.info._ZN2at6native27unrolled_elementwise_kernelINS0_13BinaryFunctorIffbZZZNS0_23logical_xor_kernel_cudaERNS_14TensorIteratorEENKUlvE0_clEvENKUlvE5_clEvEUlffE_EESt5arrayIPcLm3EELi4E23TrivialOffsetCalculatorILi2EjESC_ILi1EjENS0_6memory15LoadWithoutCastENSF_16StoreWithoutCastEEEviT_T0_T2_T3_T4_T5_,"",@"SHT_CUDA_INFO"
	.sectionflags	@""
	.align	4


	//----- nvinfo : EIATTR_CUDA_API_VERSION
	.align		4
        /*0000*/ 	.byte	0x04, 0x37
        /*0002*/ 	.short	(.L_3650 - .L_3649)
.L_3649:
        /*0004*/ 	.word	0x00000082


	//----- nvinfo : EIATTR_KPARAM_INFO
	.align		4
.L_3650:
        /*0008*/ 	.byte	0x04, 0x17
        /*000a*/ 	.short	(.L_3652 - .L_3651)
.L_3651:
        /*000c*/ 	.word	0x00000000
        /*0010*/ 	.short	0x0006
        /*0012*/ 	.short	0x0023
        /*0014*/ 	.byte	0x00, 0xf0, 0x05, 0x00


	//----- nvinfo : EIATTR_KPARAM_INFO
	.align		4
.L_3652:
        /*0018*/ 	.byte	0x04, 0x17
        /*001a*/ 	.short	(.L_3654 - .L_3653)
.L_3653:
        /*001c*/ 	.word	0x00000000
        /*0020*/ 	.short	0x0005
        /*0022*/ 	.short	0x0022
        /*0024*/ 	.byte	0x00, 0xf0, 0x05, 0x00


	//----- nvinfo : EIATTR_KPARAM_INFO
	.align		4
.L_3654:
        /*0028*/ 	.byte	0x04, 0x17
        /*002a*/ 	.short	(.L_3656 - .L_3655)
.L_3655:
        /*002c*/ 	.word	0x00000000
        /*0030*/ 	.short	0x0004
        /*0032*/ 	.short	0x0021
        /*0034*/ 	.byte	0x00, 0xf0, 0x05, 0x00


	//----- nvinfo : EIATTR_KPARAM_INFO
	.align		4
.L_3656:
        /*0038*/ 	.byte	0x04, 0x17
        /*003a*/ 	.short	(.L_3658 - .L_3657)
.L_3657:
        /*003c*/ 	.word	0x00000000
        /*0040*/ 	.short	0x0003
        /*0042*/ 	.short	0x0020
        /*0044*/ 	.byte	0x00, 0xf0, 0x05, 0x00


	//----- nvinfo : EIATTR_KPARAM_INFO
	.align		4
.L_3658:
        /*0048*/ 	.byte	0x04, 0x17
        /*004a*/ 	.short	(.L_3660 - .L_3659)
.L_3659:
        /*004c*/ 	.word	0x00000000
        /*0050*/ 	.short	0x0002
        /*0052*/ 	.short	0x0008
        /*0054*/ 	.byte	0x00, 0xf0, 0x61, 0x00


	//----- nvinfo : EIATTR_KPARAM_INFO
	.align		4
.L_3660:
        /*0058*/ 	.byte	0x04, 0x17
        /*005a*/ 	.short	(.L_3662 - .L_3661)
.L_3661:
        /*005c*/ 	.word	0x00000000
        /*0060*/ 	.short	0x0001
        /*0062*/ 	.short	0x0004
        /*0064*/ 	.byte	0x00, 0xf0, 0x05, 0x00


	//----- nvinfo : EIATTR_KPARAM_INFO
	.align		4
.L_3662:
        /*0068*/ 	.byte	0x04, 0x17
        /*006a*/ 	.short	(.L_3664 - .L_3663)
.L_3663:
        /*006c*/ 	.word	0x00000000
        /*0070*/ 	.short	0x0000
        /*0072*/ 	.short	0x0000
        /*0074*/ 	.byte	0x00, 0xf0, 0x11, 0x00


	//----- nvinfo : EIATTR_SPARSE_MMA_MASK
	.align		4
.L_3664:
        /*0078*/ 	.byte	0x03, 0x50
        /*007a*/ 	.short	0x0000


	//----- nvinfo : EIATTR_MAXREG_COUNT
	.align		4
        /*007c*/ 	.byte	0x03, 0x1b
        /*007e*/ 	.short	0x00ff


	//----- nvinfo : EIATTR_MERCURY_ISA_VERSION
	.align		4
        /*0080*/ 	.byte	0x03, 0x5f
        /*0082*/ 	.short	0x0101


	//----- nvinfo : EIATTR_VRC_CTA_INIT_COUNT
	.align		4
        /*0084*/ 	.byte	0x02, 0x4a
	.zero		1
	.zero		1


	//----- nvinfo : EIATTR_EXIT_INSTR_OFFSETS
	.align		4
        /*0088*/ 	.byte	0x04, 0x1c
        /*008a*/ 	.short	(.L_3666 - .L_3665)


	//   ....[0]....
.L_3665:
        /*008c*/ 	.word	0x00000590


	//   ....[1]....
        /*0090*/ 	.word	0x000005f0


	//----- nvinfo : EIATTR_MAX_THREADS
	.align		4
.L_3666:
        /*0094*/ 	.byte	0x04, 0x05
        /*0096*/ 	.short	(.L_3668 - .L_3667)
.L_3667:
        /*0098*/ 	.word	0x00000080
        /*009c*/ 	.word	0x00000001
        /*00a0*/ 	.word	0x00000001


	//----- nvinfo : EIATTR_CRS_STACK_SIZE
	.align		4
.L_3668:
        /*00a4*/ 	.byte	0x04, 0x1e
        /*00a6*/ 	.short	(.L_3670 - .L_3669)
.L_3669:
        /*00a8*/ 	.word	0x00000000


	//----- nvinfo : EIATTR_CBANK_PARAM_SIZE
	.align		4
.L_3670:
        /*00ac*/ 	.byte	0x03, 0x19
        /*00ae*/ 	.short	0x0024


	//----- nvinfo : EIATTR_PARAM_CBANK
	.align		4
        /*00b0*/ 	.byte	0x04, 0x0a
        /*00b2*/ 	.short	(.L_3672 - .L_3671)
	.align		4
.L_3671:
        /*00b4*/ 	.word	index@(.nv.constant0._ZN2at6native27unrolled_elementwise_kernelINS0_13BinaryFunctorIffbZZZNS0_23logical_xor_kernel_cudaERNS_14TensorIteratorEENKUlvE0_clEvENKUlvE5_clEvEUlffE_EESt5arrayIPcLm3EELi4E23TrivialOffsetCalculatorILi2EjESC_ILi1EjENS0_6memory15LoadWithoutCastENSF_16StoreWithoutCastEEEviT_T0_T2_T3_T4_T5_)
        /*00b8*/ 	.short	0x0380
        /*00ba*/ 	.short	0x0024


	//----- nvinfo : EIATTR_SW_WAR
	.align		4
.L_3672:
        /*00bc*/ 	.byte	0x04, 0x36
        /*00be*/ 	.short	(.L_3674 - .L_3673)
.L_3673:
        /*00c0*/ 	.word	0x00000008
.L_3674:


//--------------------- .nv.info._ZN2at6native29vectorized_elementwise_kernelILi2ENS0_13BinaryFunctorIffbZZZNS0_23logical_xor_kernel_cudaERNS_14TensorIteratorEENKUlvE0_clEvENKUlvE5_clEvEUlffE_EESt5arrayIPcLm3EEEEviT0_T1_ --------------------------
	.section	.nv.info._ZN2at6native29vectorized_elementwise_kernelILi2ENS0_13BinaryFunctorIffbZZZNS0_23logical_xor_kernel_cudaERNS_14TensorIteratorEENKUlvE0_clEvENKUlvE5_clEvEUlffE_EESt5arrayIPcLm3EEEEviT0_T1_,"",@"SHT_CUDA_INFO"
	.sectionflags	@""
	.align	4


	//----- nvinfo : EIATTR_CUDA_API_VERSION
	.align		4
        /*0000*/ 	.byte	0x04, 0x37
        /*0002*/ 	.short	(.L_3676 - .L_3675)
.L_3675:
        /*0004*/ 	.word	0x00000082


	//----- nvinfo : EIATTR_KPARAM_INFO
	.align		4
.L_3676:
        /*0008*/ 	.byte	0x04, 0x17
        /*000a*/ 	.short	(.L_3678 - .L_3677)
.L_3677:
        /*000c*/ 	.word	0x00000000
        /*0010*/ 	.short	0x0002
        /*0012*/ 	.short	0x0008
        /*0014*/ 	.byte	0x00, 0xf0, 0x61, 0x00


	//----- nvinfo : EIATTR_KPARAM_INFO
	.align		4
.L_3678:
        /*0018*/ 	.byte	0x04, 0x17
        /*001a*/ 	.short	(.L_3680 - .L_3679)
.L_3679:
        /*001c*/ 	.word	0x00000000
        /*0020*/ 	.short	0x0001
        /*0022*/ 	.short	0x0004
        /*0024*/ 	.byte	0x00, 0xf0, 0x05, 0x00


	//----- nvinfo : EIATTR_KPARAM_INFO
	.align		4
.L_3680:
        /*0028*/ 	.byte	0x04, 0x17
        /*002a*/ 	.short	(.L_3682 - .L_3681)
.L_3681:
        /*002c*/ 	.word	0x00000000
        /*0030*/ 	.short	0x0000
        /*0032*/ 	.short	0x0000
        /*0034*/ 	.byte	0x00, 0xf0, 0x11, 0x00


	//----- nvinfo : EIATTR_SPARSE_MMA_MASK
	.align		4
.L_3682:
        /*0038*/ 	.byte	0x03, 0x50
        /*003a*/ 	.short	0x0000


	//----- nvinfo : EIATTR_MAXREG_COUNT
	.align		4
        /*003c*/ 	.byte	0x03, 0x1b
        /*003e*/ 	.short	0x00ff


	//----- nvinfo : EIATTR_MERCURY_ISA_VERSION
	.align		4
        /*0040*/ 	.byte	0x03, 0x5f
        /*0042*/ 	.short	0x0101


	//----- nvinfo : EIATTR_VRC_CTA_INIT_COUNT
	.align		4
        /*0044*/ 	.byte	0x02, 0x4a
	.zero		1
	.zero		1


	//----- nvinfo : EIATTR_EXIT_INSTR_OFFSETS
	.align		4
        /*0048*/ 	.byte	0x04, 0x1c
        /*004a*/ 	.short	(.L_3684 - .L_3683)


	//   ....[0]....
.L_3683:
        /*004c*/ 	.word	0x00000ba0


	//   ....[1]....
        /*0050*/ 	.word	0x00000c00


	//   ....[2]....
        /*0054*/ 	.word	0x00000fc0


	//----- nvinfo : EIATTR_MAX_THREADS
	.align		4
.L_3684:
        /*0058*/ 	.byte	0x04, 0x05
        /*005a*/ 	.short	(.L_3686 - .L_3685)
.L_3685:
        /*005c*/ 	.word	0x00000080
        /*0060*/ 	.word	0x00000001
        /*0064*/ 	.word	0x00000001


	//----- nvinfo : EIATTR_CRS_STACK_SIZE
	.align		4
.L_3686:
        /*0068*/ 	.byte	0x04, 0x1e
        /*006a*/ 	.short	(.L_3688 - .L_3687)
.L_3687:
        /*006c*/ 	.word	0x00000000


	//----- nvinfo : EIATTR_CBANK_PARAM_SIZE
	.align		4
.L_3688:
        /*0070*/ 	.byte	0x03, 0x19
        /*0072*/ 	.short	0x0020


	//----- nvinfo : EIATTR_PARAM_CBANK
	.align		4
        /*0074*/ 	.byte	0x04, 0x0a
        /*0076*/ 	.short	(.L_3690 - .L_3689)
	.align		4
.L_3689:
        /*0078*/ 	.word	index@(.nv.constant0._ZN2at6native29vectorized_elementwise_kernelILi2ENS0_13BinaryFunctorIffbZZZNS0_23logical_xor_kernel_cudaERNS_14TensorIteratorEENKUlvE0_clEvENKUlvE5_clEvEUlffE_EESt5arrayIPcLm3EEEEviT0_T1_)
        /*007c*/ 	.short	0x0380
        /*007e*/ 	.short	0x0020


	//----- nvinfo : EIATTR_SW_WAR
	.align		4
.L_3690:
        /*0080*/ 	.byte	0x04, 0x36
        /*0082*/ 	.short	(.L_3692 - .L_3691)
.L_3691:
        /*0084*/ 	.word	0x00000008
.L_3692:


//--------------------- .nv.info._ZN2at6native29vectorized_elementwise_kernelILi4ENS0_13BinaryFunctorIffbZZZNS0_23logical_xor_kernel_cudaERNS_14TensorIteratorEENKUlvE0_clEvENKUlvE5_clEvEUlffE_EESt5arrayIPcLm3EEEEviT0_T1_ --------------------------
	.section	.nv.info._ZN2at6native29vectorized_elementwise_kernelILi4ENS0_13BinaryFunctorIffbZZZNS0_23logical_xor_kernel_cudaERNS_14TensorIteratorEENKUlvE0_clEvENKUlvE5_clEvEUlffE_EESt5arrayIPcLm3EEEEviT0_T1_,"",@"SHT_CUDA_INFO"
	.sectionflags	@""
	.align	4


	//----- nvinfo : EIATTR_CUDA_API_VERSION
	.align		4
        /*0000*/ 	.byte	0x04, 0x37
        /*0002*/ 	.short	(.L_3694 - .L_3693)
.L_3693:
        /*0004*/ 	.word	0x00000082


	//----- nvinfo : EIATTR_KPARAM_INFO
	.align		4
.L_3694:
        /*0008*/ 	.byte	0x04, 0x17
        /*000a*/ 	.short	(.L_3696 - .L_3695)
.L_3695:
        /*000c*/ 	.word	0x00000000
        /*0010*/ 	.short	0x0002
        /*0012*/ 	.short	0x0008
        /*0014*/ 	.byte	0x00, 0xf0, 0x61, 0x00


	//----- nvinfo : EIATTR_KPARAM_INFO
	.align		4
.L_3696:
        /*0018*/ 	.byte	0x04, 0x17
        /*001a*/ 	.short	(.L_3698 - .L_3697)
.L_3697:
        /*001c*/ 	.word	0x00000000
        /*0020*/ 	.short	0x0001
        /*0022*/ 	.short	0x0004
        /*0024*/ 	.byte	0x00, 0xf0, 0x05, 0x00


	//----- nvinfo : EIATTR_KPARAM_INFO
	.align		4
.L_3698:
        /*0028*/ 	.byte	0x04, 0x17
        /*002a*/ 	.short	(.L_3700 - .L_3699)
.L_3699:
        /*002c*/ 	.word	0x00000000
        /*0030*/ 	.short	0x0000
        /*0032*/ 	.short	0x0000
        /*0034*/ 	.byte	0x00, 0xf0, 0x11, 0x00


	//----- nvinfo : EIATTR_SPARSE_MMA_MASK
	.align		4
.L_3700:
        /*0038*/ 	.byte	0x03, 0x50
        /*003a*/ 	.short	0x0000


	//----- nvinfo : EIATTR_MAXREG_COUNT
	.align		4
        /*003c*/ 	.byte	0x03, 0x1b
        /*003e*/ 	.short	0x00ff


	//----- nvinfo : EIATTR_MERCURY_ISA_VERSION
	.align		4
        /*0040*/ 	.byte	0x03, 0x5f
        /*0042*/ 	.short	0x0101


	//----- nvinfo : EIATTR_VRC_CTA_INIT_COUNT
	.align		4
        /*0044*/ 	.byte	0x02, 0x4a
	.zero		1
	.zero		1


	//----- nvinfo : EIATTR_EXIT_INSTR_OFFSETS
	.align		4
        /*0048*/ 	.byte	0x04, 0x1c
        /*004a*/ 	.short	(.L_3702 - .L_3701)


	//   ....[0]....
.L_3701:
        /*004c*/ 	.word	0x00000ba0


	//   ....[1]....
        /*0050*/ 	.word	0x00000c00


	//   ....[2]....
        /*0054*/ 	.word	0x00000f80


	//----- nvinfo : EIATTR_MAX_THREADS
	.align		4
.L_3702:
        /*0058*/ 	.byte	0x04, 0x05
        /*005a*/ 	.short	(.L_3704 - .L_3703)
.L_3703:
        /*005c*/ 	.word	0x00000080
        /*0060*/ 	.word	0x00000001
        /*0064*/ 	.word	0x00000001


	//----- nvinfo : EIATTR_CRS_STACK_SIZE
	.align		4
.L_3704:
        /*0068*/ 	.byte	0x04, 0x1e
        /*006a*/ 	.short	(.L_3706 - .L_3705)
.L_3705:
        /*006c*/ 	.word	0x00000000


	//----- nvinfo : EIATTR_CBANK_PARAM_SIZE
	.align		4
.L_3706:
        /*0070*/ 	.byte	0x03, 0x19
        /*0072*/ 	.short	0x0020


	//----- nvinfo : EIATTR_PARAM_CBANK
	.align		4
        /*0074*/ 	.byte	0x04, 0x0a
        /*0076*/ 	.short	(.L_3708 - .L_3707)
	.align		4
.L_3707:
        /*0078*/ 	.word	index@(.nv.constant0._ZN2at6native29vectorized_elementwise_kernelILi4ENS0_13BinaryFunctorIffbZZZNS0_23logical_xor_kernel_cudaERNS_14TensorIteratorEENKUlvE0_clEvENKUlvE5_clEvEUlffE_EESt5arrayIPcLm3EEEEviT0_T1_)
        /*007c*/ 	.short	0x0380
        /*007e*/ 	.short	0x0020


	//----- nvinfo : EIATTR_SW_WAR
	.align		4
.L_3708:
        /*0080*/ 	.byte	0x04, 0x36
        /*0082*/ 	.short	(.L_3710 - .L_3709)
.L_3709:
        /*0084*/ 	.word	0x00000008
.L_3710:


//--------------------- .nv.info._ZN2at6native29vectorized_elementwise_kernelILi8ENS0_13BinaryFunctorIffbZZZNS0_23logical_xor_kernel_cudaERNS_14TensorIteratorEENKUlvE0_clEvENKUlvE5_clEvEUlffE_EESt5arrayIPcLm3EEEEviT0_T1_ --------------------------
	.section	.nv.info._ZN2at6native29vectorized_elementwise_kernelILi8ENS0_13BinaryFunctorIffbZZZNS0_23logical_xor_kernel_cudaERNS_14TensorIteratorEENKUlvE0_clEvENKUlvE5_clEvEUlffE_EESt5arrayIPcLm3EEEEviT0_T1_,"",@"SHT_CUDA_INFO"
	.sectionflags	@""
	.align	4


	//----- nvinfo : EIATTR_CUDA_API_VERSION
	.align		4
        /*0000*/ 	.byte	0x04, 0x37
        /*0002*/ 	.short	(.L_3712 - .L_3711)
.L_3711:
        /*0004*/ 	.word	0x00000082


	//----- nvinfo : EIATTR_KPARAM_INFO
	.align		4
.L_3712:
        /*0008*/ 	.byte	0x04, 0x17
        /*000a*/ 	.short	(.L_3714 - .L_3713)
.L_3713:
        /*000c*/ 	.word	0x00000000
        /*0010*/ 	.short	0x0002
        /*0012*/ 	.short	0x0008
        /*0014*/ 	.byte	0x00, 0xf0, 0x61, 0x00


	//----- nvinfo : EIATTR_KPARAM_INFO
	.align		4
.L_3714:
        /*0018*/ 	.byte	0x04, 0x17
        /*001a*/ 	.short	(.L_3716 - .L_3715)
.L_3715:
        /*001c*/ 	.word	0x00000000
        /*0020*/ 	.short	0x0001
        /*0022*/ 	.short	0x0004
        /*0024*/ 	.byte	0x00, 0xf0, 0x05, 0x00


	//----- nvinfo : EIATTR_KPARAM_INFO
	.align		4
.L_3716:
        /*0028*/ 	.byte	0x04, 0x17
        /*002a*/ 	.short	(.L_3718 - .L_3717)
.L_3717:
        /*002c*/ 	.word	0x00000000
        /*0030*/ 	.short	0x0000
        /*0032*/ 	.short	0x0000
        /*0034*/ 	.byte	0x00, 0xf0, 0x11, 0x00


	//----- nvinfo : EIATTR_SPARSE_MMA_MASK
	.align		4
.L_3718:
        /*0038*/ 	.byte	0x03, 0x50
        /*003a*/ 	.short	0x0000


	//----- nvinfo : EIATTR_MAXREG_COUNT
	.align		4
        /*003c*/ 	.byte	0x03, 0x1b
        /*003e*/ 	.short	0x00ff


	//----- nvinfo : EIATTR_MERCURY_ISA_VERSION
	.align		4
        /*0040*/ 	.byte	0x03, 0x5f
        /*0042*/ 	.short	0x0101


	//----- nvinfo : EIATTR_VRC_CTA_INIT_COUNT
	.align		4
        /*0044*/ 	.byte	0x02, 0x4a
	.zero		1
	.zero		1


	//----- nvinfo : EIATTR_EXIT_INSTR_OFFSETS
	.align		4
        /*0048*/ 	.byte	0x04, 0x1c
        /*004a*/ 	.short	(.L_3720 - .L_3719)


	//   ....[0]....
.L_3719:
        /*004c*/ 	.word	0x00000ba0


	//   ....[1]....
        /*0050*/ 	.word	0x00000c00


	//   ....[2]....
        /*0054*/ 	.word	0x00000f90


	//----- nvinfo : EIATTR_MAX_THREADS
	.align		4
.L_3720:
        /*0058*/ 	.byte	0x04, 0x05
        /*005a*/ 	.short	(.L_3722 - .L_3721)
.L_3721:
        /*005c*/ 	.word	0x00000080
        /*0060*/ 	.word	0x00000001
        /*0064*/ 	.word	0x00000001


	//----- nvinfo : EIATTR_CRS_STACK_SIZE
	.align		4
.L_3722:
        /*0068*/ 	.byte	0x04, 0x1e
        /*006a*/ 	.short	(.L_3724 - .L_3723)
.L_3723:
        /*006c*/ 	.word	0x00000000


	//----- nvinfo : EIATTR_CBANK_PARAM_SIZE
	.align		4
.L_3724:
        /*0070*/ 	.byte	0x03, 0x19
        /*0072*/ 	.short	0x0020


	//----- nvinfo : EIATTR_PARAM_CBANK
	.align		4
        /*0074*/ 	.byte	0x04, 0x0a
        /*0076*/ 	.short	(.L_3726 - .L_3725)
	.align		4
.L_3725:
        /*0078*/ 	.word	index@(.nv.constant0._ZN2at6native29vectorized_elementwise_kernelILi8ENS0_13BinaryFunctorIffbZZZNS0_23logical_xor_kernel_cudaERNS_14TensorIteratorEENKUlvE0_clEvENKUlvE5_clEvEUlffE_EESt5arrayIPcLm3EEEEviT0_T1_)
        /*007c*/ 	.short	0x0380
        /*007e*/ 	.short	0x0020


	//----- nvinfo : EIATTR_SW_WAR
	.align		4
.L_3726:
        /*0080*/ 	.byte	0x04, 0x36
        /*0082*/ 	.short	(.L_3728 - .L_3727)
.L_3727:
        /*0084*/ 	.word	0x00000008
.L_3728:


//--------------------- .nv.info._ZN2at6native18elementwise_kernelILi128ELi4EZNS0_15gpu_kernel_implINS0_13AUnaryFunctorIddbZZZNS0_23logical_xor_kernel_cudaERNS_14TensorIteratorEENKUlvE0_clEvENKUlvE4_clEvEUlddE_EEEEvRNS_18TensorIteratorBaseERKT_EUliE_EEviT1_ --------------------------
	.section	.nv.info._ZN2at6native18elementwise_kernelILi128ELi4EZNS0_15gpu_kernel_implINS0_13AUnaryFunctorIddbZZZNS0_23logical_xor_kernel_cudaERNS_14TensorIteratorEENKUlvE0_clEvENKUlvE4_clEvEUlddE_EEEEvRNS_18TensorIteratorBaseERKT_EUliE_EEviT1_,"",@"SHT_CUDA_INFO"
	.sectionflags	@""
	.align	4


	//----- nvinfo : EIATTR_CUDA_API_VERSION
	.align		4
        /*0000*/ 	.byte	0x04, 0x37
        /*0002*/ 	.short	(.L_3730 - .L_3729)
.L_3729:
        /*0004*/ 	.word	0x00000082


	//----- nvinfo : EIATTR_KPARAM_INFO
	.align		4
.L_3730:
        /*0008*/ 	.byte	0x04, 0x17
        /*000a*/ 	.short	(.L_3732 - .L_3731)
.L_3731:
        /*000c*/ 	.word	0x00000000
        /*0010*/ 	.short	0x0001
        /*0012*/ 	.short	0x0008
        /*0014*/ 	.byte	0x00, 0xf0, 0xa1, 0x08


	//----- nvinfo : EIATTR_KPARAM_INFO
	.align		4
.L_3732:
        /*0018*/ 	.byte	0x04, 0x17
        /*001a*/ 	.short	(.L_3734 - .L_3733)
.L_3733:
        /*001c*/ 	.word	0x00000000
        /*0020*/ 	.short	0x0000
        /*0022*/ 	.short	0x0000
        /*0024*/ 	.byte	0x00, 0xf0, 0x11, 0x00


	//----- nvinfo : EIATTR_SPARSE_MMA_MASK
	.align		4
.L_3734:
        /*0028*/ 	.byte	0x03, 0x50
        /*002a*/ 	.short	0x0000


	//----- nvinfo : EIATTR_MAXREG_COUNT
	.align		4
        /*002c*/ 	.byte	0x03, 0x1b
        /*002e*/ 	.short	0x0080


	//----- nvinfo : EIATTR_EXTERNS
	.align		4
        /*0030*/ 	.byte	0x04, 0x0f
        /*0032*/ 	.short	(.L_3736 - .L_3735)


	//   ....[0]....
	.align		4
.L_3735:
        /*0034*/ 	.word	index@(__assertfail)


	//----- nvinfo : EIATTR_MERCURY_ISA_VERSION
	.align		4
.L_3736:
        /*0038*/ 	.byte	0x03, 0x5f
        /*003a*/ 	.short	0x0101


	//----- nvinfo : EIATTR_VRC_CTA_INIT_COUNT
	.align		4
        /*003c*/ 	.byte	0x02, 0x4a
	.zero		1
	.zero		1


	//----- nvinfo : EIATTR_SYSCALL_OFFSETS
	.align		4
        /*0040*/ 	.byte	0x04, 0x46
        /*0042*/ 	.short	(.L_3738 - .L_3737)


	//   ....[0]....
.L_3737:
        /*0044*/ 	.word	0x00002180


	//   ....[1]....
        /*0048*/ 	.word	0x00002ef0


	//   ....[2]....
        /*004c*/ 	.word	0x000051f0


	//   ....[3]....
        /*0050*/ 	.word	0x00005da0


	//   ....[4]....
        /*0054*/ 	.word	0x00008190


	//   ....[5]....
        /*0058*/ 	.word	0x00008d40


	//   ....[6]....
        /*005c*/ 	.word	0x0000b140


	//   ....[7]....
        /*0060*/ 	.word	0x0000bcb0


	//----- nvinfo : EIATTR_EXIT_INSTR_OFFSETS
	.align		4
.L_3738:
        /*0064*/ 	.byte	0x04, 0x1c
        /*0066*/ 	.short	(.L_3740 - .L_3739)


	//   ....[0]....
.L_3739:
        /*0068*/ 	.word	0x00008fd0


	//   ....[1]....
        /*006c*/ 	.word	0x0000b2d0


	//   ....[2]....
        /*0070*/ 	.word	0x0000b2f0


	//   ....[3]....
        /*0074*/ 	.word	0x0000b380


	//   ....[4]....
        /*0078*/ 	.word	0x0000b3a0


	//   ....[5]....
        /*007c*/ 	.word	0x0000b3c0


	//   ....[6]....
        /*0080*/ 	.word	0x0000b450


	//   ....[7]....
        /*0084*/ 	.word	0x0000b490


	//   ....[8]....
        /*0088*/ 	.word	0x0000b530


	//   ....[9]....
        /*008c*/ 	.word	0x0000b580


	//   ....[10]....
        /*0090*/ 	.word	0x0000b5b0


	//   ....[11]....
        /*0094*/ 	.word	0x0000b670


	//   ....[12]....
        /*0098*/ 	.word	0x0000b7b0


	//   ....[13]....
        /*009c*/ 	.word	0x0000b8f0


	//   ....[14]....
        /*00a0*/ 	.word	0x0000ba40


	//   ....[15]....
        /*00a4*/ 	.word	0x0000ba70


	//   ....[16]....
        /*00a8*/ 	.word	0x0000ba90


	//   ....[17]....
        /*00ac*/ 	.word	0x0000bb10


	//   ....[18]....
        /*00b0*/ 	.word	0x0000bb50


	//   ....[19]....
        /*00b4*/ 	.word	0x0000bcc0


	//   ....[20]....
        /*00b8*/ 	.word	0x0000bda0


	//   ....[21]....
        /*00bc*/ 	.word	0x0000be40


	//   ....[22]....
        /*00c0*/ 	.word	0x0000be70


	//   ....[23]....
        /*00c4*/ 	.word	0x0000bec0


	//   ....[24]....
        /*00c8*/ 	.word	0x0000bf00


	//----- nvinfo : EIATTR_MAX_THREADS
	.align		4
.L_3740:
        /*00cc*/ 	.byte	0x04, 0x05
        /*00ce*/ 	.short	(.L_3742 - .L_3741)
.L_3741:
        /*00d0*/ 	.word	0x00000080
        /*00d4*/ 	.word	0x00000001
        /*00d8*/ 	.word	0x00000001


	//----- nvinfo : EIATTR_CRS_STACK_SIZE
	.align		4
.L_3742:
        /*00dc*/ 	.byte	0x04, 0x1e
        /*00de*/ 	.short	(.L_3744 - .L_3743)
.L_3743:
        /*00e0*/ 	.word	0x00000000


	//----- nvinfo : EIATTR_CBANK_PARAM_SIZE
	.align		4
.L_3744:
        /*00e4*/ 	.byte	0x03, 0x19
        /*00e6*/ 	.short	0x0230


	//----- nvinfo : EIATTR_PARAM_CBANK
	.align		4
        /*00e8*/ 	.byte	0x04, 0x0a
        /*00ea*/ 	.short	(.L_3746 - .L_3745)
	.align		4
.L_3745:
        /*00ec*/ 	.word	index@(.nv.constant0._ZN2at6native18elementwise_kernelILi128ELi4EZNS0_15gpu_kernel_implINS0_13AUnaryFunctorIddbZZZNS0_23logical_xor_kernel_cudaERNS_14TensorIteratorEENKUlvE0_clEvENKUlvE4_clEvEUlddE_EEEEvRNS_18TensorIteratorBaseERKT_EUliE_EEviT1_)
        /*00f0*/ 	.short	0x0380
        /*00f2*/ 	.short	0x0230


	//----- nvinfo : EIATTR_SW_WAR
	.align		4
.L_3746:
        /*00f4*/ 	.byte	0x04, 0x36
        /*00f6*/ 	.short	(.L_3748 - .L_3747)
.L_3747:
        /*00f8*/ 	.word	0x00000008
.L_3748:


//--------------------- .nv.info._ZN2at6native27unrolled_elementwise_kernelINS0_13AUnaryFunctorIddbZZZNS0_23logical_xor_kernel_cudaERNS_14TensorIteratorEENKUlvE0_clEvENKUlvE4_clEvEUlddE_EESt5arrayIPcLm2EELi4E23TrivialOffsetCalculatorILi1EjESD_NS0_6memory12LoadWithCastILi1EEENSE_13StoreWithCastILi1EEEEEviT_T0_T2_T3_T4_T5_ --------------------------
	.section	.nv.info._ZN2at6native27unrolled_elementwise_kernelINS0_13AUnaryFunctorIddbZZZNS0_23logical_xor_kernel_cudaERNS_14TensorIteratorEENKUlvE0_clEvENKUlvE4_clEvEUlddE_EESt5arrayIPcLm2EELi4E23TrivialOffsetCalculatorILi1EjESD_NS0_6memory12LoadWithCastILi1EEENSE_13StoreWithCastILi1EEEEEviT_T0_T2_T3_T4_T5_,"",@"SHT_CUDA_INFO"
	.sectionflags	@""
	.align	4


	//----- nvinfo : EIATTR_CUDA_API_VERSION
	.align		4
        /*0000*/ 	.byte	0x04, 0x37
        /*0002*/ 	.short	(.L_3750 - .L_3749)
.L_3749:
        /*0004*/ 	.word	0x00000082


	//----- nvinfo : EIATTR_KPARAM_INFO
	.align		4
.L_3750:
        /*0008*/ 	.byte	0x04, 0x17
        /*000a*/ 	.short	(.L_3752 - .L_3751)
.L_3751:
        /*000c*/ 	.word	0x00000000
        /*0010*/ 	.short	0x0006
        /*0012*/ 	.short	0x0034
        /*0014*/ 	.byte	0x00, 0xf0, 0x21, 0x00


	//----- nvinfo : EIATTR_KPARAM_INFO
	.align		4
.L_3752:
        /*0018*/ 	.byte	0x04, 0x17
        /*001a*/ 	.short	(.L_3754 - .L_3753)
.L_3753:
        /*001c*/ 	.word	0x00000000
        /*0020*/ 	.short	0x0005
        /*0022*/ 	.short	0x002c
        /*0024*/ 	.byte	0x00, 0xf0, 0x21, 0x00


	//----- nvinfo : EIATTR_KPARAM_INFO
	.align		4
.L_3754:
        /*0028*/ 	.byte	0x04, 0x17
        /*002a*/ 	.short	(.L_3756 - .L_3755)
.L_3755:
        /*002c*/ 	.word	0x00000000
        /*0030*/ 	.short	0x0004
        /*0032*/ 	.short	0x0029
        /*0034*/ 	.byte	0x00, 0xf0, 0x05, 0x00


	//----- nvinfo : EIATTR_KPARAM_INFO
	.align		4
.L_3756:
        /*0038*/ 	.byte	0x04, 0x17
        /*003a*/ 	.short	(.L_3758 - .L_3757)
.L_3757:
        /*003c*/ 	.word	0x00000000
        /*0040*/ 	.short	0x0003
        /*0042*/ 	.short	0x0028
        /*0044*/ 	.byte	0x00, 0xf0, 0x05, 0x00


	//----- nvinfo : EIATTR_KPARAM_INFO
	.align		4
.L_3758:
        /*0048*/ 	.byte	0x04, 0x17
        /*004a*/ 	.short	(.L_3760 - .L_3759)
.L_3759:
        /*004c*/ 	.word	0x00000000
        /*0050*/ 	.short	0x0002
        /*0052*/ 	.short	0x0018
        /*0054*/ 	.byte	0x00, 0xf0, 0x41, 0x00


	//----- nvinfo : EIATTR_KPARAM_INFO
	.align		4
.L_3760:
        /*0058*/ 	.byte	0x04, 0x17
        /*005a*/ 	.short	(.L_3762 - .L_3761)
.L_3761:
        /*005c*/ 	.word	0x00000000
        /*0060*/ 	.short	0x0001
        /*0062*/ 	.short	0x0008
        /*0064*/ 	.byte	0x00, 0xf0, 0x41, 0x00


	//----- nvinfo : EIATTR_KPARAM_INFO
	.align		4
.L_3762:
        /*0068*/ 	.byte	0x04, 0x17
        /*006a*/ 	.short	(.L_3764 - .L_3763)
.L_3763:
        /*006c*/ 	.word	0x00000000
        /*0070*/ 	.short	0x0000
        /*0072*/ 	.short	0x0000
        /*0074*/ 	.byte	0x00, 0xf0, 0x11, 0x00


	//----- nvinfo : EIATTR_SPARSE_MMA_MASK
	.align		4
.L_3764:
        /*0078*/ 	.byte	0x03, 0x50
        /*007a*/ 	.short	0x0000


	//----- nvinfo : EIATTR_MAXREG_COUNT
	.align		4
        /*007c*/ 	.byte	0x03, 0x1b
        /*007e*/ 	.short	0x00ff


	//----- nvinfo : EIATTR_EXTERNS
	.align		4
        /*0080*/ 	.byte	0x04, 0x0f
        /*0082*/ 	.short	(.L_3766 - .L_3765)


	//   ....[0]....
	.align		4
.L_3765:
        /*0084*/ 	.word	index@(__assertfail)


	//----- nvinfo : EIATTR_MERCURY_ISA_VERSION
	.align		4
.L_3766:
        /*0088*/ 	.byte	0x03, 0x5f
        /*008a*/ 	.short	0x0101


	//----- nvinfo : EIATTR_VRC_CTA_INIT_COUNT
	.align		4
        /*008c*/ 	.byte	0x02, 0x4a
	.zero		1
	.zero		1


	//----- nvinfo : EIATTR_SYSCALL_OFFSETS
	.align		4
        /*0090*/ 	.byte	0x04, 0x46
        /*0092*/ 	.short	(.L_3768 - .L_3767)


	//   ....[0]....
.L_3767:
        /*0094*/ 	.word	0x00000ea0


	//   ....[1]....
        /*0098*/ 	.word	0x00001f10


	//   ....[2]....
        /*009c*/ 	.word	0x00002ec0


	//   ....[3]....
        /*00a0*/ 	.word	0x00003e60


	//   ....[4]....
        /*00a4*/ 	.word	0x00004c60


	//   ....[5]....
        /*00a8*/ 	.word	0x00005940


	//   ....[6]....
        /*00ac*/ 	.word	0x00006720


	//   ....[7]....
        /*00b0*/ 	.word	0x000074b0


	//----- nvinfo : EIATTR_EXIT_INSTR_OFFSETS
	.align		4
.L_3768:
        /*00b4*/ 	.byte	0x04, 0x1c
        /*00b6*/ 	.short	(.L_3770 - .L_3769)


	//   ....[0]....
.L_3769:
        /*00b8*/ 	.word	0x000069a0


	//   ....[1]....
        /*00bc*/ 	.word	0x00006ad0


	//   ....[2]....
        /*00c0*/ 	.word	0x00006af0


	//   ....[3]....
        /*00c4*/ 	.word	0x00006b80


	//   ....[4]....
        /*00c8*/ 	.word	0x00006ba0


	//   ....[5]....
        /*00cc*/ 	.word	0x00006bc0


	//   ....[6]....
        /*00d0*/ 	.word	0x00006c50


	//   ....[7]....
        /*00d4*/ 	.word	0x00006c90


	//   ....[8]....
        /*00d8*/ 	.word	0x00006d30


	//   ....[9]....
        /*00dc*/ 	.word	0x00006d80


	//   ....[10]....
        /*00e0*/ 	.word	0x00006db0


	//   ....[11]....
        /*00e4*/ 	.word	0x00006e70


	//   ....[12]....
        /*00e8*/ 	.word	0x00006fb0


	//   ....[13]....
        /*00ec*/ 	.word	0x000070f0


	//   ....[14]....
        /*00f0*/ 	.word	0x00007240


	//   ....[15]....
        /*00f4*/ 	.word	0x00007270


	//   ....[16]....
        /*00f8*/ 	.word	0x00007290


	//   ....[17]....
        /*00fc*/ 	.word	0x00007310


	//   ....[18]....
        /*0100*/ 	.word	0x00007350


	//   ....[19]....
        /*0104*/ 	.word	0x000074c0


	//   ....[20]....
        /*0108*/ 	.word	0x000075a0


	//   ....[21]....
        /*010c*/ 	.word	0x00007640


	//   ....[22]....
        /*0110*/ 	.word	0x00007670


	//   ....[23]....
        /*0114*/ 	.word	0x000076c0


	//   ....[24]....
        /*0118*/ 	.word	0x00007700


	//----- nvinfo : EIATTR_MAX_THREADS
	.align		4
.L_3770:
        /*011c*/ 	.byte	0x04, 0x05
        /*011e*/ 	.short	(.L_3772 - .L_3771)
.L_3771:
        /*0120*/ 	.word	0x00000080
        /*0124*/ 	.word	0x00000001
        /*0128*/ 	.word	0x00000001


	//----- nvinfo : EIATTR_CRS_STACK_SIZE
	.align		4
.L_3772:
        /*012c*/ 	.byte	0x04, 0x1e
        /*012e*/ 	.short	(.L_3774 - .L_3773)
.L_3773:
        /*0130*/ 	.word	0x00000000


	//----- nvinfo : EIATTR_CBANK_PARAM_SIZE
	.align		4
.L_3774:
        /*0134*/ 	.byte	0x03, 0x19
        /*0136*/ 	.short	0x003c


	//----- nvinfo : EIATTR_PARAM_CBANK
	.align		4
        /*0138*/ 	.byte	0x04, 0x0a
        /*013a*/ 	.short	(.L_3776 - .L_3775)
	.align		4
.L_3775:
        /*013c*/ 	.word	index@(.nv.constant0._ZN2at6native27unrolled_elementwise_kernelINS0_13AUnaryFunctorIddbZZZNS0_23logical_xor_kernel_cudaERNS_14TensorIteratorEENKUlvE0_clEvENKUlvE4_clEvEUlddE_EESt5arrayIPcLm2EELi4E23TrivialOffsetCalculatorILi1EjESD_NS0_6memory12LoadWithCastILi1EEENSE_13StoreWithCastILi1EEEEEviT_T0_T2_T3_T4_T5_)
        /*0140*/ 	.short	0x0380
        /*0142*/ 	.short	0x003c


	//----- nvinfo : EIATTR_SW_WAR
	.align		4
.L_3776:
        /*0144*/ 	.byte	0x04, 0x36
        /*0146*/ 	.short	(.L_3778 - .L_3777)
.L_3777:
        /*0148*/ 	.word	0x00000008
.L_3778:


//--------------------- .nv.info._ZN2at6native18elementwise_kernelILi128ELi4EZNS0_22gpu_kernel_impl_nocastINS0_13AUnaryFunctorIddbZZZNS0_23logical_xor_kernel_cudaERNS_14TensorIteratorEENKUlvE0_clEvENKUlvE4_clEvEUlddE_EEEEvRNS_18TensorIteratorBaseERKT_EUliE_EEviT1_ --------------------------
	.section	.nv.info._ZN2at6native18elementwise_kernelILi128ELi4EZNS0_22gpu_kernel_impl_nocastINS0_13AUnaryFunctorIddbZZZNS0_23logical_xor_kernel_cudaERNS_14TensorIteratorEENKUlvE0_clEvENKUlvE4_clEvEUlddE_EEEEvRNS_18TensorIteratorBaseERKT_EUliE_EEviT1_,"",@"SHT_CUDA_INFO"
	.sectionflags	@""
	.align	4


	//----- nvinfo : EIATTR_CUDA_API_VERSION
	.align		4
        /*0000*/ 	.byte	0x04, 0x37
        /*0002*/ 	.short	(.L_3780 - .L_3779)
.L_3779:
        /*0004*/ 	.word	0x00000082


	//----- nvinfo : EIATTR_KPARAM_INFO
	.align		4
.L_3780:
        /*0008*/ 	.byte	0x04, 0x17
        /*000a*/ 	.short	(.L_3782 - .L_3781)
.L_3781:
        /*000c*/ 	.word	0x00000000
        /*0010*/ 	.short	0x0001
        /*0012*/ 	.short	0x0008
        /*0014*/ 	.byte	0x00, 0xf0, 0x81, 0x08


	//----- nvinfo : EIATTR_KPARAM_INFO
	.align		4
.L_3782:
        /*0018*/ 	.byte	0x04, 0x17
        /*001a*/ 	.short	(.L_3784 - .L_3783)
.L_3783:
        /*001c*/ 	.word	0x00000000
        /*0020*/ 	.short	0x0000
        /*0022*/ 	.short	0x0000
        /*0024*/ 	.byte	0x00, 0xf0, 0x11, 0x00


	//----- nvinfo : EIATTR_SPARSE_MMA_MASK
	.align		4
.L_3784:
        /*0028*/ 	.byte	0x03, 0x50
        /*002a*/ 	.short	0x0000


	//----- nvinfo : EIATTR_MAXREG_COUNT
	.align		4
        /*002c*/ 	.byte	0x03, 0x1b
        /*002e*/ 	.short	0x0080


	//----- nvinfo : EIATTR_MERCURY_ISA_VERSION
	.align		4
        /*0030*/ 	.byte	0x03, 0x5f
        /*0032*/ 	.short	0x0101


	//----- nvinfo : EIATTR_VRC_CTA_INIT_COUNT
	.align		4
        /*0034*/ 	.byte	0x02, 0x4a
	.zero		1
	.zero		1


	//----- nvinfo : EIATTR_EXIT_INSTR_OFFSETS
	.align		4
        /*0038*/ 	.byte	0x04, 0x1c
        /*003a*/ 	.short	(.L_3786 - .L_3785)


	//   ....[0]....
.L_3785:
        /*003c*/ 	.word	0x00000330


	//   ....[1]....
        /*0040*/ 	.word	0x000003c0


	//   ....[2]....
        /*0044*/ 	.word	0x00003f10


	//   ....[3]....
        /*0048*/ 	.word	0x00005270


	//----- nvinfo : EIATTR_MAX_THREADS
	.align		4
.L_3786:
        /*004c*/ 	.byte	0x04, 0x05
        /*004e*/ 	.short	(.L_3788 - .L_3787)
.L_3787:
        /*0050*/ 	.word	0x00000080
        /*0054*/ 	.word	0x00000001
        /*0058*/ 	.word	0x00000001


	//----- nvinfo : EIATTR_CRS_STACK_SIZE
	.align		4
.L_3788:
        /*005c*/ 	.byte	0x04, 0x1e
        /*005e*/ 	.short	(.L_3790 - .L_3789)
.L_3789:
        /*0060*/ 	.word	0x00000000


	//----- nvinfo : EIATTR_CBANK_PARAM_SIZE
	.align		4
.L_3790:
        /*0064*/ 	.byte	0x03, 0x19
        /*0066*/ 	.short	0x0228


	//----- nvinfo : EIATTR_PARAM_CBANK
	.align		4
        /*0068*/ 	.byte	0x04, 0x0a
        /*006a*/ 	.short	(.L_3792 - .L_3791)
	.align		4
.L_3791:
        /*006c*/ 	.word	index@(.nv.constant0._ZN2at6native18elementwise_kernelILi128ELi4EZNS0_22gpu_kernel_impl_nocastINS0_13AUnaryFunctorIddbZZZNS0_23logical_xor_kernel_cudaERNS_14TensorIteratorEENKUlvE0_clEvENKUlvE4_clEvEUlddE_EEEEvRNS_18TensorIteratorBaseERKT_EUliE_EEviT1_)
        /*0070*/ 	.short	0x0380
        /*0072*/ 	.short	0x0228


	//----- nvinfo : EIATTR_SW_WAR
	.align		4
.L_3792:
        /*0074*/ 	.byte	0x04, 0x36
        /*0076*/ 	.short	(.L_3794 - .L_3793)
.L_3793:
        /*0078*/ 	.word	0x00000008
.L_3794:


//--------------------- .nv.info._ZN2at6native27unrolled_elementwise_kernelINS0_13AUnaryFunctorIddbZZZNS0_23logical_xor_kernel_cudaERNS_14TensorIteratorEENKUlvE0_clEvENKUlvE4_clEvEUlddE_EESt5arrayIPcLm2EELi4E23TrivialOffsetCalculatorILi1EjESD_NS0_6memory15LoadWithoutCastENSE_16StoreWithoutCastEEEviT_T0_T2_T3_T4_T5_ --------------------------
	.section	.nv.info._ZN2at6native27unrolled_elementwise_kernelINS0_13AUnaryFunctorIddbZZZNS0_23logical_xor_kernel_cudaERNS_14TensorIteratorEENKUlvE0_clEvENKUlvE4_clEvEUlddE_EESt5arrayIPcLm2EELi4E23TrivialOffsetCalculatorILi1EjESD_NS0_6memory15LoadWithoutCastENSE_16StoreWithoutCastEEEviT_T0_T2_T3_T4_T5_,"",@"SHT_CUDA_INFO"
	.sectionflags	@""
	.align	4


	//----- nvinfo : EIATTR_CUDA_API_VERSION
	.align		4
        /*0000*/ 	.byte	0x04, 0x37
        /*0002*/ 	.short	(.L_3796 - .L_3795)
.L_3795:
        /*0004*/ 	.word	0x00000082


	//----- nvinfo : EIATTR_KPARAM_INFO
	.align		4
.L_3796:
        /*0008*/ 	.byte	0x04, 0x17
        /*000a*/ 	.short	(.L_3798 - .L_3797)
.L_3797:
        /*000c*/ 	.word	0x00000000
        /*0010*/ 	.short	0x0006
        /*0012*/ 	.short	0x002b
        /*0014*/ 	.byte	0x00, 0xf0, 0x05, 0x00


	//----- nvinfo : EIATTR_KPARAM_INFO
	.align		4
.L_3798:
        /*0018*/ 	.byte	0x04, 0x17
        /*001a*/ 	.short	(.L_3800 - .L_3799)
.L_3799:
        /*001c*/ 	.word	0x00000000
        /*0020*/ 	.short	0x0005
        /*0022*/ 	.short	0x002a
        /*0024*/ 	.byte	0x00, 0xf0, 0x05, 0x00


	//----- nvinfo : EIATTR_KPARAM_INFO
	.align		4
.L_3800:
        /*0028*/ 	.byte	0x04, 0x17
        /*002a*/ 	.short	(.L_3802 - .L_3801)
.L_3801:
        /*002c*/ 	.word	0x00000000
        /*0030*/ 	.short	0x0004
        /*0032*/ 	.short	0x0029
        /*0034*/ 	.byte	0x00, 0xf0, 0x05, 0x00


	//----- nvinfo : EIATTR_KPARAM_INFO
	.align		4
.L_3802:
        /*0038*/ 	.byte	0x04, 0x17
        /*003a*/ 	.short	(.L_3804 - .L_3803)
.L_3803:
        /*003c*/ 	.word	0x00000000
        /*0040*/ 	.short	0x0003
        /*0042*/ 	.short	0x0028
        /*0044*/ 	.byte	0x00, 0xf0, 0x05, 0x00


	//----- nvinfo : EIATTR_KPARAM_INFO
	.align		4
.L_3804:
        /*0048*/ 	.byte	0x04, 0x17
        /*004a*/ 	.short	(.L_3806 - .L_3805)
.L_3805:
        /*004c*/ 	.word	0x00000000
        /*0050*/ 	.short	0x0002
        /*0052*/ 	.short	0x0018
        /*0054*/ 	.byte	0x00, 0xf0, 0x41, 0x00


	//----- nvinfo : EIATTR_KPARAM_INFO
	.align		4
.L_3806:
        /*0058*/ 	.byte	0x04, 0x17
        /*005a*/ 	.short	(.L_3808 - .L_3807)
.L_3807:
        /*005c*/ 	.word	0x00000000
        /*0060*/ 	.short	0x0001
        /*0062*/ 	.short	0x0008
        /*0064*/ 	.byte	0x00, 0xf0, 0x41, 0x00


	//----- nvinfo : EIATTR_KPARAM_INFO
	.align		4
.L_3808:
        /*0068*/ 	.byte	0x04, 0x17
        /*006a*/ 	.short	(.L_3810 - .L_3809)
.L_3809:
        /*006c*/ 	.word	0x00000000
        /*0070*/ 	.short	0x0000
        /*0072*/ 	.short	0x0000
        /*0074*/ 	.byte	0x00, 0xf0, 0x11, 0x00


	//----- nvinfo : EIATTR_SPARSE_MMA_MASK
	.align		4
.L_3810:
        /*0078*/ 	.byte	0x03, 0x50
        /*007a*/ 	.short	0x0000


	//----- nvinfo : EIATTR_MAXREG_COUNT
	.align		4
        /*007c*/ 	.byte	0x03, 0x1b
        /*007e*/ 	.short	0x00ff


	//----- nvinfo : EIATTR_MERCURY_ISA_VERSION
	.align		4
        /*0080*/ 	.byte	0x03, 0x5f
        /*0082*/ 	.short	0x0101


	//----- nvinfo : EIATTR_VRC_CTA_INIT_COUNT
	.align		4
        /*0084*/ 	.byte	0x02, 0x4a
	.zero		1
	.zero		1


	//----- nvinfo : EIATTR_EXIT_INSTR_OFFSETS
	.align		4
        /*0088*/ 	.byte	0x04, 0x1c
        /*008a*/ 	.short	(.L_3812 - .L_3811)


	//   ....[0]....
.L_3811:
        /*008c*/ 	.word	0x000004d0


	//   ....[1]....
        /*0090*/ 	.word	0x00000530


	//----- nvinfo : EIATTR_MAX_THREADS
	.align		4
.L_3812:
        /*0094*/ 	.byte	0x04, 0x05
        /*0096*/ 	.short	(.L_3814 - .L_3813)
.L_3813:
        /*0098*/ 	.word	0x00000080
        /*009c*/ 	.word	0x00000001
        /*00a0*/ 	.word	0x00000001


	//----- nvinfo : EIATTR_CRS_STACK_SIZE
	.align		4
.L_3814:
        /*00a4*/ 	.byte	0x04, 0x1e
        /*00a6*/ 	.short	(.L_3816 - .L_3815)
.L_3815:
        /*00a8*/ 	.word	0x00000000


	//----- nvinfo : EIATTR_CBANK_PARAM_SIZE
	.align		4
.L_3816:
        /*00ac*/ 	.byte	0x03, 0x19
        /*00ae*/ 	.short	0x002c


	//----- nvinfo : EIATTR_PARAM_CBANK
	.align		4
        /*00b0*/ 	.byte	0x04, 0x0a
        /*00b2*/ 	.short	(.L_3818 - .L_3817)
	.align		4
.L_3817:
        /*00b4*/ 	.word	index@(.nv.constant0._ZN2at6native27unrolled_elementwise_kernelINS0_13AUnaryFunctorIddbZZZNS0_23logical_xor_kernel_cudaERNS_14TensorIteratorEENKUlvE0_clEvENKUlvE4_clEvEUlddE_EESt5arrayIPcLm2EELi4E23TrivialOffsetCalculatorILi1EjESD_NS0_6memory15LoadWithoutCastENSE_16StoreWithoutCastEEEviT_T0_T2_T3_T4_T5_)
        /*00b8*/ 	.short	0x0380
        /*00ba*/ 	.short	0x002c


	//----- nvinfo : EIATTR_SW_WAR
	.align		4
.L_3818:
        /*00bc*/ 	.byte	0x04, 0x36
        /*00be*/ 	.short	(.L_3820 - .L_3819)
.L_3819:
        /*00c0*/ 	.word	0x00000008
.L_3820:


//--------------------- .nv.info._ZN2at6native29vectorized_elementwise_kernelILi2ENS0_13AUnaryFunctorIddbZZZNS0_23logical_xor_kernel_cudaERNS_14TensorIteratorEENKUlvE0_clEvENKUlvE4_clEvEUlddE_EESt5arrayIPcLm2EEEEviT0_T1_ --------------------------
	.section	.nv.info._ZN2at6native29vectorized_elementwise_kernelILi2ENS0_13AUnaryFunctorIddbZZZNS0_23logical_xor_kernel_cudaERNS_14TensorIteratorEENKUlvE0_clEvENKUlvE4_clEvEUlddE_EESt5arrayIPcLm2EEEEviT0_T1_,"",@"SHT_CUDA_INFO"
	.sectionflags	@""
	.align	4


	//----- nvinfo : EIATTR_CUDA_API_VERSION
	.align		4
        /*0000*/ 	.byte	0x04, 0x37
        /*0002*/ 	.short	(.L_3822 - .L_3821)
.L_3821:
        /*0004*/ 	.word	0x00000082


	//----- nvinfo : EIATTR_KPARAM_INFO
	.align		4
.L_3822:
        /*0008*/ 	.byte	0x04, 0x17
        /*000a*/ 	.short	(.L_3824 - .L_3823)
.L_3823:
        /*000c*/ 	.word	0x00000000
        /*0010*/ 	.short	0x0002
        /*0012*/ 	.short	0x0018
        /*0014*/ 	.byte	0x00, 0xf0, 0x41, 0x00


	//----- nvinfo : EIATTR_KPARAM_INFO
	.align		4
.L_3824:
        /*0018*/ 	.byte	0x04, 0x17
        /*001a*/ 	.short	(.L_3826 - .L_3825)
.L_3825:
        /*001c*/ 	.word	0x00000000
        /*0020*/ 	.short	0x0001
        /*0022*/ 	.short	0x0008
        /*0024*/ 	.byte	0x00, 0xf0, 0x41, 0x00


	//----- nvinfo : EIATTR_KPARAM_INFO
	.align		4
.L_3826:
        /*0028*/ 	.byte	0x04, 0x17
        /*002a*/ 	.short	(.L_3828 - .L_3827)
.L_3827:
        /*002c*/ 	.word	0x00000000
        /*0030*/ 	.short	0x0000
        /*0032*/ 	.short	0x0000
        /*0034*/ 	.byte	0x00, 0xf0, 0x11, 0x00


	//----- nvinfo : EIATTR_SPARSE_MMA_MASK
	.align		4
.L_3828:
        /*0038*/ 	.byte	0x03, 0x50
        /*003a*/ 	.short	0x0000


	//----- nvinfo : EIATTR_MAXREG_COUNT
	.align		4
        /*003c*/ 	.byte	0x03, 0x1b
        /*003e*/ 	.short	0x00ff


	//----- nvinfo : EIATTR_MERCURY_ISA_VERSION
	.align		4
        /*0040*/ 	.byte	0x03, 0x5f
        /*0042*/ 	.short	0x0101


	//----- nvinfo : EIATTR_VRC_CTA_INIT_COUNT
	.align		4
        /*0044*/ 	.byte	0x02, 0x4a
	.zero		1
	.zero		1


	//----- nvinfo : EIATTR_EXIT_INSTR_OFFSETS
	.align		4
        /*0048*/ 	.byte	0x04, 0x1c
        /*004a*/ 	.short	(.L_3830 - .L_3829)


	//   ....[0]....
.L_3829:
        /*004c*/ 	.word	0x000009c0


	//   ....[1]....
        /*0050*/ 	.word	0x00000a20


	//   ....[2]....
        /*0054*/ 	.word	0x00000c90


	//----- nvinfo : EIATTR_MAX_THREADS
	.align		4
.L_3830:
        /*0058*/ 	.byte	0x04, 0x05
        /*005a*/ 	.short	(.L_3832 - .L_3831)
.L_3831:
        /*005c*/ 	.word	0x00000080
        /*0060*/ 	.word	0x00000001
        /*0064*/ 	.word	0x00000001


	//----- nvinfo : EIATTR_CRS_STACK_SIZE
	.align		4
.L_3832:
        /*0068*/ 	.byte	0x04, 0x1e
        /*006a*/ 	.short	(.L_3834 - .L_3833)
.L_3833:
        /*006c*/ 	.word	0x00000000


	//----- nvinfo : EIATTR_CBANK_PARAM_SIZE
	.align		4
.L_3834:
        /*0070*/ 	.byte	0x03, 0x19
        /*0072*/ 	.short	0x0028


	//----- nvinfo : EIATTR_PARAM_CBANK
	.align		4
        /*0074*/ 	.byte	0x04, 0x0a
        /*0076*/ 	.short	(.L_3836 - .L_3835)
	.align		4
.L_3835:
        /*0078*/ 	.word	index@(.nv.constant0._ZN2at6native29vectorized_elementwise_kernelILi2ENS0_13AUnaryFunctorIddbZZZNS0_23logical_xor_kernel_cudaERNS_14TensorIteratorEENKUlvE0_clEvENKUlvE4_clEvEUlddE_EESt5arrayIPcLm2EEEEviT0_T1_)
        /*007c*/ 	.short	0x0380
        /*007e*/ 	.short	0x0028


	//----- nvinfo : EIATTR_SW_WAR
	.align		4
.L_3836:
        /*0080*/ 	.byte	0x04, 0x36
        /*0082*/ 	.short	(.L_3838 - .L_3837)
.L_3837:
        /*0084*/ 	.word	0x00000008
.L_3838:


//--------------------- .nv.info._ZN2at6native29vectorized_elementwise_kernelILi4ENS0_13AUnaryFunctorIddbZZZNS0_23logical_xor_kernel_cudaERNS_14TensorIteratorEENKUlvE0_clEvENKUlvE4_clEvEUlddE_EESt5arrayIPcLm2EEEEviT0_T1_ --------------------------
	.section	.nv.info._ZN2at6native29vectorized_elementwise_kernelILi4ENS0_13AUnaryFunctorIddbZZZNS0_23logical_xor_kernel_cudaERNS_14TensorIteratorEENKUlvE0_clEvENKUlvE4_clEvEUlddE_EESt5arrayIPcLm2EEEEviT0_T1_,"",@"SHT_CUDA_INFO"
	.sectionflags	@""
	.align	4


	//----- nvinfo : EIATTR_CUDA_API_VERSION
	.align		4
        /*0000*/ 	.byte	0x04, 0x37
        /*0002*/ 	.short	(.L_3840 - .L_3839)
.L_3839:
        /*0004*/ 	.word	0x00000082


	//----- nvinfo : EIATTR_KPARAM_INFO
	.align		4
.L_3840:
        /*0008*/ 	.byte	0x04, 0x17
        /*000a*/ 	.short	(.L_3842 - .L_3841)
.L_3841:
        /*000c*/ 	.word	0x00000000
        /*0010*/ 	.short	0x0002
        /*0012*/ 	.short	0x0018
        /*0014*/ 	.byte	0x00, 0xf0, 0x41, 0x00


	//----- nvinfo : EIATTR_KPARAM_INFO
	.align		4
.L_3842:
        /*0018*/ 	.byte	0x04, 0x17
        /*001a*/ 	.short	(.L_3844 - .L_3843)
.L_3843:
        /*001c*/ 	.word	0x00000000
        /*0020*/ 	.short	0x0001
        /*0022*/ 	.short	0x0008
        /*0024*/ 	.byte	0x00, 0xf0, 0x41, 0x00


	//----- nvinfo : EIATTR_KPARAM_INFO
	.align		4
.L_3844:
        /*0028*/ 	.byte	0x04, 0x17
        /*002a*/ 	.short	(.L_3846 - .L_3845)
.L_3845:
        /*002c*/ 	.word	0x00000000
        /*0030*/ 	.short	0x0000
        /*0032*/ 	.short	0x0000
        /*0034*/ 	.byte	0x00, 0xf0, 0x11, 0x00


	//----- nvinfo : EIATTR_SPARSE_MMA_MASK
	.align		4
.L_3846:
        /*0038*/ 	.byte	0x03, 0x50
        /*003a*/ 	.short	0x0000


	//----- nvinfo : EIATTR_MAXREG_COUNT
	.align		4
        /*003c*/ 	.byte	0x03, 0x1b
        /*003e*/ 	.short	0x00ff


	//----- nvinfo : EIATTR_MERCURY_ISA_VERSION
	.align		4
        /*0040*/ 	.byte	0x03, 0x5f
        /*0042*/ 	.short	0x0101


	//----- nvinfo : EIATTR_VRC_CTA_INIT_COUNT
	.align		4
        /*0044*/ 	.byte	0x02, 0x4a
	.zero		1
	.zero		1


	//----- nvinfo : EIATTR_EXIT_INSTR_OFFSETS
	.align		4
        /*0048*/ 	.byte	0x04, 0x1c
        /*004a*/ 	.short	(.L_3848 - .L_3847)


	//   ....[0]....
.L_3847:
        /*004c*/ 	.word	0x000009c0


	//   ....[1]....
        /*0050*/ 	.word	0x00000a20


	//   ....[2]....
        /*0054*/ 	.word	0x00000c70


	//----- nvinfo : EIATTR_MAX_THREADS
	.align		4
.L_3848:
        /*0058*/ 	.byte	0x04, 0x05
        /*005a*/ 	.short	(.L_3850 - .L_3849)
.L_3849:
        /*005c*/ 	.word	0x00000080
        /*0060*/ 	.word	0x00000001
        /*0064*/ 	.word	0x00000001


	//----- nvinfo : EIATTR_CRS_STACK_SIZE
	.align		4
.L_3850:
        /*0068*/ 	.byte	0x04, 0x1e
        /*006a*/ 	.short	(.L_3852 - .L_3851)
.L_3851:
        /*006c*/ 	.word	0x00000000


	//----- nvinfo : EIATTR_CBANK_PARAM_SIZE
	.align		4
.L_3852:
        /*0070*/ 	.byte	0x03, 0x19
        /*0072*/ 	.short	0x0028


	//----- nvinfo : EIATTR_PARAM_CBANK
	.align		4
        /*0074*/ 	.byte	0x04, 0x0a
        /*0076*/ 	.short	(.L_3854 - .L_3853)
	.align		4
.L_3853:
        /*0078*/ 	.word	index@(.nv.constant0._ZN2at6native29vectorized_elementwise_kernelILi4ENS0_13AUnaryFunctorIddbZZZNS0_23logical_xor_kernel_cudaERNS_14TensorIteratorEENKUlvE0_clEvENKUlvE4_clEvEUlddE_EESt5arrayIPcLm2EEEEviT0_T1_)
        /*007c*/ 	.short	0x0380
        /*007e*/ 	.short	0x0028


	//----- nvinfo : EIATTR_SW_WAR
	.align		4
.L_3854:
        /*0080*/ 	.byte	0x04, 0x36
        /*0082*/ 	.short	(.L_3856 - .L_3855)
.L_3855:
        /*0084*/ 	.word	0x00000008
.L_3856:


//--------------------- .nv.info._ZN2at6native29vectorized_elementwise_kernelILi8ENS0_13AUnaryFunctorIddbZZZNS0_23logical_xor_kernel_cudaERNS_14TensorIteratorEENKUlvE0_clEvENKUlvE4_clEvEUlddE_EESt5arrayIPcLm2EEEEviT0_T1_ --------------------------
	.section	.nv.info._ZN2at6native29vectorized_elementwise_kernelILi8ENS0_13AUnaryFunctorIddbZZZNS0_23logical_xor_kernel_cudaERNS_14TensorIteratorEENKUlvE0_clEvENKUlvE4_clEvEUlddE_EESt5arrayIPcLm2EEEEviT0_T1_,"",@"SHT_CUDA_INFO"
	.sectionflags	@""
	.align	4


	//----- nvinfo : EIATTR_CUDA_API_VERSION
	.align		4
        /*0000*/ 	.byte	0x04, 0x37
        /*0002*/ 	.short	(.L_3858 - .L_3857)
.L_3857:
        /*0004*/ 	.word	0x00000082


	//----- nvinfo : EIATTR_KPARAM_INFO
	.align		4
.L_3858:
        /*0008*/ 	.byte	0x04, 0x17
        /*000a*/ 	.short	(.L_3860 - .L_3859)
.L_3859:
        /*000c*/ 	.word	0x00000000
        /*0010*/ 	.short	0x0002
        /*0012*/ 	.short	0x0018
        /*0014*/ 	.byte	0x00, 0xf0, 0x41, 0x00


	//----- nvinfo : EIATTR_KPARAM_INFO
	.align		4
.L_3860:
        /*0018*/ 	.byte	0x04, 0x17
        /*001a*/ 	.short	(.L_3862 - .L_3861)
.L_3861:
        /*001c*/ 	.word	0x00000000
        /*0020*/ 	.short	0x0001
        /*0022*/ 	.short	0x0008
        /*0024*/ 	.byte	0x00, 0xf0, 0x41, 0x00


	//----- nvinfo : EIATTR_KPARAM_INFO
	.align		4
.L_3862:
        /*0028*/ 	.byte	0x04, 0x17
        /*002a*/ 	.short	(.L_3864 - .L_3863)
.L_3863:
        /*002c*/ 	.word	0x00000000
        /*0030*/ 	.short	0x0000
        /*0032*/ 	.short	0x0000
        /*0034*/ 	.byte	0x00, 0xf0, 0x11, 0x00


	//----- nvinfo : EIATTR_SPARSE_MMA_MASK
	.align		4
.L_3864:
        /*0038*/ 	.byte	0x03, 0x50
        /*003a*/ 	.short	0x0000


	//----- nvinfo : EIATTR_MAXREG_COUNT
	.align		4
        /*003c*/ 	.byte	0x03, 0x1b
        /*003e*/ 	.short	0x00ff


	//----- nvinfo : EIATTR_MERCURY_ISA_VERSION
	.align		4
        /*0040*/ 	.byte	0x03, 0x5f
        /*0042*/ 	.short	0x0101


	//----- nvinfo : EIATTR_VRC_CTA_INIT_COUNT
	.align		4
        /*0044*/ 	.byte	0x02, 0x4a
	.zero		1
	.zero		1


	//----- nvinfo : EIATTR_EXIT_INSTR_OFFSETS
	.align		4
        /*0048*/ 	.byte	0x04, 0x1c
        /*004a*/ 	.short	(.L_3866 - .L_3865)


	//   ....[0]....
.L_3865:
        /*004c*/ 	.word	0x000009c0


	//   ....[1]....
        /*0050*/ 	.word	0x00000a20


	//   ....[2]....
        /*0054*/ 	.word	0x00000c60


	//----- nvinfo : EIATTR_MAX_THREADS
	.align		4
.L_3866:
        /*0058*/ 	.byte	0x04, 0x05
        /*005a*/ 	.short	(.L_3868 - .L_3867)
.L_3867:
        /*005c*/ 	.word	0x00000080
        /*0060*/ 	.word	0x00000001
        /*0064*/ 	.word	0x00000001


	//----- nvinfo : EIATTR_CRS_STACK_SIZE
	.align		4
.L_3868:
        /*0068*/ 	.byte	0x04, 0x1e
        /*006a*/ 	.short	(.L_3870 - .L_3869)
.L_3869:
        /*006c*/ 	.word	0x00000000


	//----- nvinfo : EIATTR_CBANK_PARAM_SIZE
	.align		4
.L_3870:
        /*0070*/ 	.byte	0x03, 0x19
        /*0072*/ 	.short	0x0028


	//----- nvinfo : EIATTR_PARAM_CBANK
	.align		4
        /*0074*/ 	.byte	0x04, 0x0a
        /*0076*/ 	.short	(.L_3872 - .L_3871)
	.align		4
.L_3871:
        /*0078*/ 	.word	index@(.nv.constant0._ZN2at6native29vectorized_elementwise_kernelILi8ENS0_13AUnaryFunctorIddbZZZNS0_23logical_xor_kernel_cudaERNS_14TensorIteratorEENKUlvE0_clEvENKUlvE4_clEvEUlddE_EESt5arrayIPcLm2EEEEviT0_T1_)
        /*007c*/ 	.short	0x0380
        /*007e*/ 	.short	0x0028


	//----- nvinfo : EIATTR_SW_WAR
	.align		4
.L_3872:
        /*0080*/ 	.byte	0x04, 0x36
        /*0082*/ 	.short	(.L_3874 - .L_3873)
.L_3873:
        /*0084*/ 	.word	0x00000008
.L_3874:


//--------------------- .nv.info._ZN2at6native18elementwise_kernelILi128ELi4EZNS0_15gpu_kernel_implINS0_13BinaryFunctorIddbZZZNS0_23logical_xor_kernel_cudaERNS_14TensorIteratorEENKUlvE0_clEvENKUlvE4_clEvEUlddE_EEEEvRNS_18TensorIteratorBaseERKT_EUliE_EEviT1_ --------------------------
	.section	.nv.info._ZN2at6native18elementwise_kernelILi128ELi4EZNS0_15gpu_kernel_implINS0_13BinaryFunctorIddbZZZNS0_23logical_xor_kernel_cudaERNS_14TensorIteratorEENKUlvE0_clEvENKUlvE4_clEvEUlddE_EEEEvRNS_18TensorIteratorBaseERKT_EUliE_EEviT1_,"",@"SHT_CUDA_INFO"
	.sectionflags	@""
	.align	4


	//----- nvinfo : EIATTR_CUDA_API_VERSION
	.align		4
        /*0000*/ 	.byte	0x04, 0x37
        /*0002*/ 	.short	(.L_3876 - .L_3875)
.L_3875:
        /*0004*/ 	.word	0x00000082


	//----- nvinfo : EIATTR_KPARAM_INFO
	.align		4
.L_3876:
        /*0008*/ 	.byte	0x04, 0x17
        /*000a*/ 	.short	(.L_3878 - .L_3877)
.L_3877:
        /*000c*/ 	.word	0x00000000
        /*0010*/ 	.short	0x0001
        /*0012*/ 	.short	0x0008
        /*0014*/ 	.byte	0x00, 0xf0, 0x21, 0x0a


	//----- nvinfo : EIATTR_KPARAM_INFO
	.align		4
.L_3878:
        /*0018*/ 	.byte	0x04, 0x17
        /*001a*/ 	.short	(.L_3880 - .L_3879)
.L_3879:
        /*001c*/ 	.word	0x00000000
        /*0020*/ 	.short	0x0000
        /*0022*/ 	.short	0x0000
        /*0024*/ 	.byte	0x00, 0xf0, 0x11, 0x00


	//----- nvinfo : EIATTR_SPARSE_MMA_MASK
	.align		4
.L_3880:
        /*0028*/ 	.byte	0x03, 0x50
        /*002a*/ 	.short	0x0000


	//----- nvinfo : EIATTR_MAXREG_COUNT
	.align		4
        /*002c*/ 	.byte	0x03, 0x1b
        /*002e*/ 	.short	0x0080


	//----- nvinfo : EIATTR_EXTERNS
	.align		4
        /*0030*/ 	.byte	0x04, 0x0f
        /*0032*/ 	.short	(.L_3882 - .L_3881)


	//   ....[0]....
	.align		4
.L_3881:
        /*0034*/ 	.word	index@(__assertfail)


	//----- nvinfo : EIATTR_MERCURY_ISA_VERSION
	.align		4
.L_3882:
        /*0038*/ 	.byte	0x03, 0x5f
        /*003a*/ 	.short	0x0101


	//----- nvinfo : EIATTR_VRC_CTA_INIT_COUNT
	.align		4
        /*003c*/ 	.byte	0x02, 0x4a
	.zero		1
	.zero		1


	//----- nvinfo : EIATTR_SYSCALL_OFFSETS
	.align		4
        /*0040*/ 	.byte	0x04, 0x46
        /*0042*/ 	.short	(.L_3884 - .L_3883)


	//   ....[0]....
.L_3883:
        /*0044*/ 	.word	0x000024c0


	//   ....[1]....
        /*0048*/ 	.word	0x000033a0


	//   ....[2]....
        /*004c*/ 	.word	0x00004100


	//   ....[3]....
        /*0050*/ 	.word	0x00006730


	//   ....[4]....
        /*0054*/ 	.word	0x00007610


	//   ....[5]....
        /*0058*/ 	.word	0x000081b0


	//   ....[6]....
        /*005c*/ 	.word	0x0000a8d0


	//   ....[7]....
        /*0060*/ 	.word	0x0000b7b0


	//   ....[8]....
        /*0064*/ 	.word	0x0000c350


	//   ....[9]....
        /*0068*/ 	.word	0x0000ea90


	//   ....[10]....
        /*006c*/ 	.word	0x0000f970


	//   ....[11]....
        /*0070*/ 	.word	0x000104d0


	//----- nvinfo : EIATTR_EXIT_INSTR_OFFSETS
	.align		4
.L_3884:
        /*0074*/ 	.byte	0x04, 0x1c
        /*0076*/ 	.short	(.L_3886 - .L_3885)


	//   ....[0]....
.L_3885:
        /*0078*/ 	.word	0x0000c5e0


	//   ....[1]....
        /*007c*/ 	.word	0x0000faf0


	//   ....[2]....
        /*0080*/ 	.word	0x0000fb10


	//   ....[3]....
        /*0084*/ 	.word	0x0000fba0


	//   ....[4]....
        /*0088*/ 	.word	0x0000fbc0


	//   ....[5]....
        /*008c*/ 	.word	0x0000fbe0


	//   ....[6]....
        /*0090*/ 	.word	0x0000fc70


	//   ....[7]....
        /*0094*/ 	.word	0x0000fcb0


	//   ....[8]....
        /*0098*/ 	.word	0x0000fd50


	//   ....[9]....
        /*009c*/ 	.word	0x0000fda0


	//   ....[10]....
        /*00a0*/ 	.word	0x0000fdd0


	//   ....[11]....
        /*00a4*/ 	.word	0x0000fe90


	//   ....[12]....
        /*00a8*/ 	.word	0x0000ffd0


	//   ....[13]....
        /*00ac*/ 	.word	0x00010110


	//   ....[14]....
        /*00b0*/ 	.word	0x00010260


	//   ....[15]....
        /*00b4*/ 	.word	0x00010290


	//   ....[16]....
        /*00b8*/ 	.word	0x000102b0


	//   ....[17]....
        /*00bc*/ 	.word	0x00010330


	//   ....[18]....
        /*00c0*/ 	.word	0x00010370


	//   ....[19]....
        /*00c4*/ 	.word	0x000104e0


	//   ....[20]....
        /*00c8*/ 	.word	0x000105c0


	//   ....[21]....
        /*00cc*/ 	.word	0x00010660


	//   ....[22]....
        /*00d0*/ 	.word	0x00010690


	//   ....[23]....
        /*00d4*/ 	.word	0x000106e0


	//   ....[24]....
        /*00d8*/ 	.word	0x00010720


	//----- nvinfo : EIATTR_MAX_THREADS
	.align		4
.L_3886:
        /*00dc*/ 	.byte	0x04, 0x05
        /*00de*/ 	.short	(.L_3888 - .L_3887)
.L_3887:
        /*00e0*/ 	.word	0x00000080
        /*00e4*/ 	.word	0x00000001
        /*00e8*/ 	.word	0x00000001


	//----- nvinfo : EIATTR_CRS_STACK_SIZE
	.align		4
.L_3888:
        /*00ec*/ 	.byte	0x04, 0x1e
        /*00ee*/ 	.short	(.L_3890 - .L_3889)
.L_3889:
        /*00f0*/ 	.word	0x00000000


	//----- nvinfo : EIATTR_CBANK_PARAM_SIZE
	.align		4
.L_3890:
        /*00f4*/ 	.byte	0x03, 0x19
        /*00f6*/ 	.short	0x0290


	//----- nvinfo : EIATTR_PARAM_CBANK
	.align		4
        /*00f8*/ 	.byte	0x04, 0x0a
        /*00fa*/ 	.short	(.L_3892 - .L_3891)
	.align		4
.L_3891:
        /*00fc*/ 	.word	index@(.nv.constant0._ZN2at6native18elementwise_kernelILi128ELi4EZNS0_15gpu_kernel_implINS0_13BinaryFunctorIddbZZZNS0_23logical_xor_kernel_cudaERNS_14TensorIteratorEENKUlvE0_clEvENKUlvE4_clEvEUlddE_EEEEvRNS_18TensorIteratorBaseERKT_EUliE_EEviT1_)
        /*0100*/ 	.short	0x0380
        /*0102*/ 	.short	0x0290


	//----- nvinfo : EIATTR_SW_WAR
	.align		4
.L_3892:
        /*0104*/ 	.byte	0x04, 0x36
        /*0106*/ 	.short	(.L_3894 - .L_3893)
.L_3893:
        /*0108*/ 	.word	0x00000008
.L_3894:


//--------------------- .nv.info._ZN2at6native27unrolled_elementwise_kernelINS0_13BinaryFunctorIddbZZZNS0_23logical_xor_kernel_cudaERNS_14TensorIteratorEENKUlvE0_clEvENKUlvE4_clEvEUlddE_EESt5arrayIPcLm3EELi4E23TrivialOffsetCalculatorILi2EjESC_ILi1EjENS0_6memory12LoadWithCastILi2EEENSF_13StoreWithCastILi1EEEEEviT_T0_T2_T3_T4_T5_ --------------------------
	.section	.nv.info._ZN2at6native27unrolled_elementwise_kernelINS0_13BinaryFunctorIddbZZZNS0_23logical_xor_kernel_cudaERNS_14TensorIteratorEENKUlvE0_clEvENKUlvE4_clEvEUlddE_EESt5arrayIPcLm3EELi4E23TrivialOffsetCalculatorILi2EjESC_ILi1EjENS0_6memory12LoadWithCastILi2EEENSF_13StoreWithCastILi1EEEEEviT_T0_T2_T3_T4_T5_,"",@"SHT_CUDA_INFO"
	.sectionflags	@""
	.align	4


	//----- nvinfo : EIATTR_CUDA_API_VERSION
	.align		4
        /*0000*/ 	.byte	0x04, 0x37
        /*0002*/ 	.short	(.L_3896 - .L_3895)
.L_3895:
        /*0004*/ 	.word	0x00000082


	//----- nvinfo : EIATTR_KPARAM_INFO
	.align		4
.L_3896:
        /*0008*/ 	.byte	0x04, 0x17
        /*000a*/ 	.short	(.L_3898 - .L_3897)
.L_3897:
        /*000c*/ 	.word	0x00000000
        /*0010*/ 	.short	0x0006
        /*0012*/ 	.short	0x0030
        /*0014*/ 	.byte	0x00, 0xf0, 0x21, 0x00


	//----- nvinfo : EIATTR_KPARAM_INFO
	.align		4
.L_3898:
        /*0018*/ 	.byte	0x04, 0x17
        /*001a*/ 	.short	(.L_3900 - .L_3899)
.L_3899:
        /*001c*/ 	.word	0x00000000
        /*0020*/ 	.short	0x0005
        /*0022*/ 	.short	0x0024
        /*0024*/ 	.byte	0x00, 0xf0, 0x31, 0x00


	//----- nvinfo : EIATTR_KPARAM_INFO
	.align		4
.L_3900:
        /*0028*/ 	.byte	0x04, 0x17
        /*002a*/ 	.short	(.L_3902 - .L_3901)
.L_3901:
        /*002c*/ 	.word	0x00000000
        /*0030*/ 	.short	0x0004
        /*0032*/ 	.short	0x0021
        /*0034*/ 	.byte	0x00, 0xf0, 0x05, 0x00


	//----- nvinfo : EIATTR_KPARAM_INFO
	.align		4
.L_3902:
        /*0038*/ 	.byte	0x04, 0x17
        /*003a*/ 	.short	(.L_3904 - .L_3903)
.L_3903:
        /*003c*/ 	.word	0x00000000
        /*0040*/ 	.short	0x0003
        /*0042*/ 	.short	0x0020
        /*0044*/ 	.byte	0x00, 0xf0, 0x05, 0x00


	//----- nvinfo : EIATTR_KPARAM_INFO
	.align		4
.L_3904:
        /*0048*/ 	.byte	0x04, 0x17
        /*004a*/ 	.short	(.L_3906 - .L_3905)
.L_3905:
        /*004c*/ 	.word	0x00000000
        /*0050*/ 	.short	0x0002
        /*0052*/ 	.short	0x0008
        /*0054*/ 	.byte	0x00, 0xf0, 0x61, 0x00


	//----- nvinfo : EIATTR_KPARAM_INFO
	.align		4
.L_3906:
        /*0058*/ 	.byte	0x04, 0x17
        /*005a*/ 	.short	(.L_3908 - .L_3907)
.L_3907:
        /*005c*/ 	.word	0x00000000
        /*0060*/ 	.short	0x0001
        /*0062*/ 	.short	0x0004
        /*0064*/ 	.byte	0x00, 0xf0, 0x05, 0x00


	//----- nvinfo : EIATTR_KPARAM_INFO
	.align		4
.L_3908:
        /*0068*/ 	.byte	0x04, 0x17
        /*006a*/ 	.short	(.L_3910 - .L_3909)
.L_3909:
        /*006c*/ 	.word	0x00000000
        /*0070*/ 	.short	0x0000
        /*0072*/ 	.short	0x0000
        /*0074*/ 	.byte	0x00, 0xf0, 0x11, 0x00


	//----- nvinfo : EIATTR_SPARSE_MMA_MASK
	.align		4
.L_3910:
        /*0078*/ 	.byte	0x03, 0x50
        /*007a*/ 	.short	0x0000


	//----- nvinfo : EIATTR_MAXREG_COUNT
	.align		4
        /*007c*/ 	.byte	0x03, 0x1b
        /*007e*/ 	.short	0x00ff


	//----- nvinfo : EIATTR_EXTERNS
	.align		4
        /*0080*/ 	.byte	0x04, 0x0f
        /*0082*/ 	.short	(.L_3912 - .L_3911)


	//   ....[0]....
	.align		4
.L_3911:
        /*0084*/ 	.word	index@(__assertfail)


	//----- nvinfo : EIATTR_MERCURY_ISA_VERSION
	.align		4
.L_3912:
        /*0088*/ 	.byte	0x03, 0x5f
        /*008a*/ 	.short	0x0101


	//----- nvinfo : EIATTR_VRC_CTA_INIT_COUNT
	.align		4
        /*008c*/ 	.byte	0x02, 0x4a
	.zero		1
	.zero		1


	//----- nvinfo : EIATTR_SYSCALL_OFFSETS
	.align		4
        /*0090*/ 	.byte	0x04, 0x46
        /*0092*/ 	.short	(.L_3914 - .L_3913)


	//   ....[0]....
.L_3913:
        /*0094*/ 	.word	0x00000ec0


	//   ....[1]....
        /*0098*/ 	.word	0x00001dc0


	//   ....[2]....
        /*009c*/ 	.word	0x00002e70


	//   ....[3]....
        /*00a0*/ 	.word	0x00003d80


	//   ....[4]....
        /*00a4*/ 	.word	0x00004d70


	//   ....[5]....
        /*00a8*/ 	.word	0x00005c90


	//   ....[6]....
        /*00ac*/ 	.word	0x00006c50


	//   ....[7]....
        /*00b0*/ 	.word	0x00007b60


	//   ....[8]....
        /*00b4*/ 	.word	0x00008980


	//   ....[9]....
        /*00b8*/ 	.word	0x00009640


	//   ....[10]....
        /*00bc*/ 	.word	0x0000a400


	//   ....[11]....
        /*00c0*/ 	.word	0x0000b190


	//----- nvinfo : EIATTR_EXIT_INSTR_OFFSETS
	.align		4
.L_3914:
        /*00c4*/ 	.byte	0x04, 0x1c
        /*00c6*/ 	.short	(.L_3916 - .L_3915)


	//   ....[0]....
.L_3915:
        /*00c8*/ 	.word	0x0000a680


	//   ....[1]....
        /*00cc*/ 	.word	0x0000a7b0


	//   ....[2]....
        /*00d0*/ 	.word	0x0000a7d0


	//   ....[3]....
        /*00d4*/ 	.word	0x0000a860


	//   ....[4]....
        /*00d8*/ 	.word	0x0000a880


	//   ....[5]....
        /*00dc*/ 	.word	0x0000a8a0


	//   ....[6]....
        /*00e0*/ 	.word	0x0000a930


	//   ....[7]....
        /*00e4*/ 	.word	0x0000a970


	//   ....[8]....
        /*00e8*/ 	.word	0x0000aa10


	//   ....[9]....
        /*00ec*/ 	.word	0x0000aa60


	//   ....[10]....
        /*00f0*/ 	.word	0x0000aa90


	//   ....[11]....
        /*00f4*/ 	.word	0x0000ab50


	//   ....[12]....
        /*00f8*/ 	.word	0x0000ac90


	//   ....[13]....
        /*00fc*/ 	.word	0x0000add0


	//   ....[14]....
        /*0100*/ 	.word	0x0000af20


	//   ....[15]....
        /*0104*/ 	.word	0x0000af50


	//   ....[16]....
        /*0108*/ 	.word	0x0000af70


	//   ....[17]....
        /*010c*/ 	.word	0x0000aff0


	//   ....[18]....
        /*0110*/ 	.word	0x0000b030


	//   ....[19]....
        /*0114*/ 	.word	0x0000b1a0


	//   ....[20]....
        /*0118*/ 	.word	0x0000b280


	//   ....[21]....
        /*011c*/ 	.word	0x0000b320


	//   ....[22]....
        /*0120*/ 	.word	0x0000b350


	//   ....[23]....
        /*0124*/ 	.word	0x0000b3a0


	//   ....[24]....
        /*0128*/ 	.word	0x0000b3e0


	//----- nvinfo : EIATTR_MAX_THREADS
	.align		4
.L_3916:
        /*012c*/ 	.byte	0x04, 0x05
        /*012e*/ 	.short	(.L_3918 - .L_3917)
.L_3917:
        /*0130*/ 	.word	0x00000080
        /*0134*/ 	.word	0x00000001
        /*0138*/ 	.word	0x00000001


	//----- nvinfo : EIATTR_CRS_STACK_SIZE
	.align		4
.L_3918:
        /*013c*/ 	.byte	0x04, 0x1e
        /*013e*/ 	.short	(.L_3920 - .L_3919)
.L_3919:
        /*0140*/ 	.word	0x00000000


	//----- nvinfo : EIATTR_CBANK_PARAM_SIZE
	.align		4
.L_3920:
        /*0144*/ 	.byte	0x03, 0x19
        /*0146*/ 	.short	0x0038


	//----- nvinfo : EIATTR_PARAM_CBANK
	.align		4
        /*0148*/ 	.byte	0x04, 0x0a
        /*014a*/ 	.short	(.L_3922 - .L_3921)
	.align		4
.L_3921:
        /*014c*/ 	.word	index@(.nv.constant0._ZN2at6native27unrolled_elementwise_kernelINS0_13BinaryFunctorIddbZZZNS0_23logical_xor_kernel_cudaERNS_14TensorIteratorEENKUlvE0_clEvENKUlvE4_clEvEUlddE_EESt5arrayIPcLm3EELi4E23TrivialOffsetCalculatorILi2EjESC_ILi1EjENS0_6memory12LoadWithCastILi2EEENSF_13StoreWithCastILi1EEEEEviT_T0_T2_T3_T4_T5_)
        /*0150*/ 	.short	0x0380
        /*0152*/ 	.short	0x0038


	//----- nvinfo : EIATTR_SW_WAR
	.align		4
.L_3922:
        /*0154*/ 	.byte	0x04, 0x36
        /*0156*/ 	.short	(.L_3924 - .L_3923)
.L_3923:
        /*0158*/ 	.word	0x00000008
.L_3924:


//--------------------- .nv.info._ZN2at6native18elementwise_kernelILi128ELi4EZNS0_22gpu_kernel_impl_nocastINS0_13BinaryFunctorIddbZZZNS0_23logical_xor_kernel_cudaERNS_14TensorIteratorEENKUlvE0_clEvENKUlvE4_clEvEUlddE_EEEEvRNS_18TensorIteratorBaseERKT_EUliE_EEviT1_ --------------------------
	.section	.nv.info._ZN2at6native18elementwise_kernelILi128ELi4EZNS0_22gpu_kernel_impl_nocastINS0_13BinaryFunctorIddbZZZNS0_23logical_xor_kernel_cudaERNS_14TensorIteratorEENKUlvE0_clEvENKUlvE4_clEvEUlddE_EEEEvRNS_18TensorIteratorBaseERKT_EUliE_EEviT1_,"",@"SHT_CUDA_INFO"
	.sectionflags	@""
	.align	4


	//----- nvinfo : EIATTR_CUDA_API_VERSION
	.align		4
        /*0000*/ 	.byte	0x04, 0x37
        /*0002*/ 	.short	(.L_3926 - .L_3925)
.L_3925:
        /*0004*/ 	.word	0x00000082


	//----- nvinfo : EIATTR_KPARAM_INFO
	.align		4
.L_3926:
        /*0008*/ 	.byte	0x04, 0x17
        /*000a*/ 	.short	(.L_3928 - .L_3927)
.L_3927:
        /*000c*/ 	.word	0x00000000
        /*0010*/ 	.short	0x0001
        /*0012*/ 	.short	0x0008
        /*0014*/ 	.byte	0x00, 0xf0, 0x21, 0x0a


	//----- nvinfo : EIATTR_KPARAM_INFO
	.align		4
.L_3928:
        /*0018*/ 	.byte	0x04, 0x17
        /*001a*/ 	.short	(.L_3930 - .L_3929)
.L_3929:
        /*001c*/ 	.word	0x00000000
        /*0020*/ 	.short	0x0000
        /*0022*/ 	.short	0x0000
        /*0024*/ 	.byte	0x00, 0xf0, 0x11, 0x00


	//----- nvinfo : EIATTR_SPARSE_MMA_MASK
	.align		4
.L_3930:
        /*0028*/ 	.byte	0x03, 0x50
        /*002a*/ 	.short	0x0000


	//----- nvinfo : EIATTR_MAXREG_COUNT
	.align		4
        /*002c*/ 	.byte	0x03, 0x1b
        /*002e*/ 	.short	0x0080


	//----- nvinfo : EIATTR_MERCURY_ISA_VERSION
	.align		4
        /*0030*/ 	.byte	0x03, 0x5f
        /*0032*/ 	.short	0x0101


	//----- nvinfo : EIATTR_VRC_CTA_INIT_COUNT
	.align		4
        /*0034*/ 	.byte	0x02, 0x4a
	.zero		1
	.zero		1


	//----- nvinfo : EIATTR_EXIT_INSTR_OFFSETS
	.align		4
        /*0038*/ 	.byte	0x04, 0x1c
        /*003a*/ 	.short	(.L_3932 - .L_3931)


	//   ....[0]....
.L_3931:
        /*003c*/ 	.word	0x00000360


	//   ....[1]....
        /*0040*/ 	.word	0x00000400


	//   ....[2]....
        /*0044*/ 	.word	0x00004940


	//   ....[3]....
        /*0048*/ 	.word	0x00005ff0


	//----- nvinfo : EIATTR_MAX_THREADS
	.align		4
.L_3932:
        /*004c*/ 	.byte	0x04, 0x05
        /*004e*/ 	.short	(.L_3934 - .L_3933)
.L_3933:
        /*0050*/ 	.word	0x00000080
        /*0054*/ 	.word	0x00000001
        /*0058*/ 	.word	0x00000001


	//----- nvinfo : EIATTR_CRS_STACK_SIZE
	.align		4
.L_3934:
        /*005c*/ 	.byte	0x04, 0x1e
        /*005e*/ 	.short	(.L_3936 - .L_3935)
.L_3935:
        /*0060*/ 	.word	0x00000000


	//----- nvinfo : EIATTR_CBANK_PARAM_SIZE
	.align		4
.L_3936:
        /*0064*/ 	.byte	0x03, 0x19
        /*0066*/ 	.short	0x0290


	//----- nvinfo : EIATTR_PARAM_CBANK
	.align		4
        /*0068*/ 	.byte	0x04, 0x0a
        /*006a*/ 	.short	(.L_3938 - .L_3937)
	.align		4
.L_3937:
        /*006c*/ 	.word	index@(.nv.constant0._ZN2at6native18elementwise_kernelILi128ELi4EZNS0_22gpu_kernel_impl_nocastINS0_13BinaryFunctorIddbZZZNS0_23logical_xor_kernel_cudaERNS_14TensorIteratorEENKUlvE0_clEvENKUlvE4_clEvEUlddE_EEEEvRNS_18TensorIteratorBaseERKT_EUliE_EEviT1_)
        /*0070*/ 	.short	0x0380
        /*0072*/ 	.short	0x0290


	//----- nvinfo : EIATTR_SW_WAR
	.align		4
.L_3938:
        /*0074*/ 	.byte	0x04, 0x36
        /*0076*/ 	.short	(.L_3940 - .L_3939)
.L_3939:
        /*0078*/ 	.word	0x00000008
.L_3940:


//--------------------- .nv.info._ZN2at6native27unrolled_elementwise_kernelINS0_13BinaryFunctorIddbZZZNS0_23logical_xor_kernel_cudaERNS_14TensorIteratorEENKUlvE0_clEvENKUlvE4_clEvEUlddE_EESt5arrayIPcLm3EELi4E23TrivialOffsetCalculatorILi2EjESC_ILi1EjENS0_6memory15LoadWithoutCastENSF_16StoreWithoutCastEEEviT_T0_T2_T3_T4_T5_ --------------------------
	.section	.nv.info._ZN2at6native27unrolled_elementwise_kernelINS0_13BinaryFunctorIddbZZZNS0_23logical_xor_kernel_cudaERNS_14TensorIteratorEENKUlvE0_clEvENKUlvE4_clEvEUlddE_EESt5arrayIPcLm3EELi4E23TrivialOffsetCalculatorILi2EjESC_ILi1EjENS0_6memory15LoadWithoutCastENSF_16StoreWithoutCastEEEviT_T0_T2_T3_T4_T5_,"",@"SHT_CUDA_INFO"
	.sectionflags	@""
	.align	4


	//----- nvinfo : EIATTR_CUDA_API_VERSION
	.align		4
        /*0000*/ 	.byte	0x04, 0x37
        /*0002*/ 	.short	(.L_3942 - .L_3941)
.L_3941:
        /*0004*/ 	.word	0x00000082


	//----- nvinfo : EIATTR_KPARAM_INFO
	.align		4
.L_3942:
        /*0008*/ 	.byte	0x04, 0x17
        /*000a*/ 	.short	(.L_3944 - .L_3943)
.L_3943:
        /*000c*/ 	.word	0x00000000
        /*0010*/ 	.short	0x0006
        /*0012*/ 	.short	0x0023
        /*0014*/ 	.byte	0x00, 0xf0, 0x05, 0x00


	//----- nvinfo : EIATTR_KPARAM_INFO
	.align		4
.L_3944:
        /*0018*/ 	.byte	0x04, 0x17
        /*001a*/ 	.short	(.L_3946 - .L_3945)
.L_3945:
        /*001c*/ 	.word	0x00000000
        /*0020*/ 	.short	0x0005
        /*0022*/ 	.short	0x0022
        /*0024*/ 	.byte	0x00, 0xf0, 0x05, 0x00


	//----- nvinfo : EIATTR_KPARAM_INFO
	.align		4
.L_3946:
        /*0028*/ 	.byte	0x04, 0x17
        /*002a*/ 	.short	(.L_3948 - .L_3947)
.L_3947:
        /*002c*/ 	.word	0x00000000
        /*0030*/ 	.short	0x0004
        /*0032*/ 	.short	0x0021
        /*0034*/ 	.byte	0x00, 0xf0, 0x05, 0x00


	//----- nvinfo : EIATTR_KPARAM_INFO
	.align		4
.L_3948:
        /*0038*/ 	.byte	0x04, 0x17
        /*003a*/ 	.short	(.L_3950 - .L_3949)
.L_3949:
        /*003c*/ 	.word	0x00000000
        /*0040*/ 	.short	0x0003
        /*0042*/ 	.short	0x0020
        /*0044*/ 	.byte	0x00, 0xf0, 0x05, 0x00


	//----- nvinfo : EIATTR_KPARAM_INFO
	.align		4
.L_3950:
        /*0048*/ 	.byte	0x04, 0x17
        /*004a*/ 	.short	(.L_3952 - .L_3951)
.L_3951:
        /*004c*/ 	.word	0x00000000
        /*0050*/ 	.short	0x0002
        /*0052*/ 	.short	0x0008
        /*0054*/ 	.byte	0x00, 0xf0, 0x61, 0x00


	//----- nvinfo : EIATTR_KPARAM_INFO
	.align		4
.L_3952:
        /*0058*/ 	.byte	0x04, 0x17
        /*005a*/ 	.short	(.L_3954 - .L_3953)
.L_3953:
        /*005c*/ 	.word	0x00000000
        /*0060*/ 	.short	0x0001
        /*0062*/ 	.short	0x0004
        /*0064*/ 	.byte	0x00, 0xf0, 0x05, 0x00


	//----- nvinfo : EIATTR_KPARAM_INFO
	.align		4
.L_3954:
        /*0068*/ 	.byte	0x04, 0x17
        /*006a*/ 	.short	(.L_3956 - .L_3955)
.L_3955:
        /*006c*/ 	.word	0x00000000
        /*0070*/ 	.short	0x0000
        /*0072*/ 	.short	0x0000
        /*0074*/ 	.byte	0x00, 0xf0, 0x11, 0x00


	//----- nvinfo : EIATTR_SPARSE_MMA_MASK
	.align		4
.L_3956:
        /*0078*/ 	.byte	0x03, 0x50
        /*007a*/ 	.short	0x0000


	//----- nvinfo : EIATTR_MAXREG_COUNT
	.align		4
        /*007c*/ 	.byte	0x03, 0x1b
        /*007e*/ 	.short	0x00ff


	//----- nvinfo : EIATTR_MERCURY_ISA_VERSION
	.align		4
        /*0080*/ 	.byte	0x03, 0x5f
        /*0082*/ 	.short	0x0101


	//----- nvinfo : EIATTR_VRC_CTA_INIT_COUNT
	.align		4
        /*0084*/ 	.byte	0x02, 0x4a
	.zero		1
	.zero		1


	//----- nvinfo : EIATTR_EXIT_INSTR_OFFSETS
	.align		4
        /*0088*/ 	.byte	0x04, 0x1c
        /*008a*/ 	.short	(.L_3958 - .L_3957)


	//   ....[0]....
.L_3957:
        /*008c*/ 	.word	0x00000600


	//   ....[1]....
        /*0090*/ 	.word	0x00000660


	//----- nvinfo : EIATTR_MAX_THREADS
	.align		4
.L_3958:
        /*0094*/ 	.byte	0x04, 0x05
        /*0096*/ 	.short	(.L_3960 - .L_3959)
.L_3959:
        /*0098*/ 	.word	0x00000080
        /*009c*/ 	.word	0x00000001
        /*00a0*/ 	.word	0x00000001


	//----- nvinfo : EIATTR_CRS_STACK_SIZE
	.align		4
.L_3960:
        /*00a4*/ 	.byte	0x04, 0x1e
        /*00a6*/ 	.short	(.L_3962 - .L_3961)
.L_3961:
        /*00a8*/ 	.word	0x00000000


	//----- nvinfo : EIATTR_CBANK_PARAM_SIZE
	.align		4
.L_3962:
        /*00ac*/ 	.byte	0x03, 0x19
        /*00ae*/ 	.short	0x0024


	//----- nvinfo : EIATTR_PARAM_CBANK
	.align		4
        /*00b0*/ 	.byte	0x04, 0x0a
        /*00b2*/ 	.short	(.L_3964 - .L_3963)
	.align		4
.L_3963:
        /*00b4*/ 	.word	index@(.nv.constant0._ZN2at6native27unrolled_elementwise_kernelINS0_13BinaryFunctorIddbZZZNS0_23logical_xor_kernel_cudaERNS_14TensorIteratorEENKUlvE0_clEvENKUlvE4_clEvEUlddE_EESt5arrayIPcLm3EELi4E23TrivialOffsetCalculatorILi2EjESC_ILi1EjENS0_6memory15LoadWithoutCastENSF_16StoreWithoutCastEEEviT_T0_T2_T3_T4_T5_)
        /*00b8*/ 	.short	0x0380
        /*00ba*/ 	.short	0x0024


	//----- nvinfo : EIATTR_SW_WAR
	.align		4
.L_3964:
        /*00bc*/ 	.byte	0x04, 0x36
        /*00be*/ 	.short	(.L_3966 - .L_3965)
.L_3965:
        /*00c0*/ 	.word	0x00000008
.L_3966:


//--------------------- .nv.info._ZN2at6native29vectorized_elementwise_kernelILi2ENS0_13BinaryFunctorIddbZZZNS0_23logical_xor_kernel_cudaERNS_14TensorIteratorEENKUlvE0_clEvENKUlvE4_clEvEUlddE_EESt5arrayIPcLm3EEEEviT0_T1_ --------------------------
	.section	.nv.info._ZN2at6native29vectorized_elementwise_kernelILi2ENS0_13BinaryFunctorIddbZZZNS0_23logical_xor_kernel_cudaERNS_14TensorIteratorEENKUlvE0_clEvENKUlvE4_clEvEUlddE_EESt5arrayIPcLm3EEEEviT0_T1_,"",@"SHT_CUDA_INFO"
	.sectionflags	@""
	.align	4


	//----- nvinfo : EIATTR_CUDA_API_VERSION
	.align		4
        /*0000*/ 	.byte	0x04, 0x37
        /*0002*/ 	.short	(.L_3968 - .L_3967)
.L_3967:
        /*0004*/ 	.word	0x00000082


	//----- nvinfo : EIATTR_KPARAM_INFO
	.align		4
.L_3968:
        /*0008*/ 	.byte	0x04, 0x17
        /*000a*/ 	.short	(.L_3970 - .L_3969)
.L_3969:
        /*000c*/ 	.word	0x00000000
        /*0010*/ 	.short	0x0002
        /*0012*/ 	.short	0x0008
        /*0014*/ 	.byte	0x00, 0xf0, 0x61, 0x00


	//----- nvinfo : EIATTR_KPARAM_INFO
	.align		4
.L_3970:
        /*0018*/ 	.byte	0x04, 0x17
        /*001a*/ 	.short	(.L_3972 - .L_3971)
.L_3971:
        /*001c*/ 	.word	0x00000000
        /*0020*/ 	.short	0x0001
        /*0022*/ 	.short	0x0004
        /*0024*/ 	.byte	0x00, 0xf0, 0x05, 0x00


	//----- nvinfo : EIATTR_KPARAM_INFO
	.align		4
.L_3972:
        /*0028*/ 	.byte	0x04, 0x17
        /*002a*/ 	.short	(.L_3974 - .L_3973)
.L_3973:
        /*002c*/ 	.word	0x00000000
        /*0030*/ 	.short	0x0000
        /*0032*/ 	.short	0x0000
        /*0034*/ 	.byte	0x00, 0xf0, 0x11, 0x00


	//----- nvinfo : EIATTR_SPARSE_MMA_MASK
	.align		4
.L_3974:
        /*0038*/ 	.byte	0x03, 0x50
        /*003a*/ 	.short	0x0000


	//----- nvinfo : EIATTR_MAXREG_COUNT
	.align		4
        /*003c*/ 	.byte	0x03, 0x1b
        /*003e*/ 	.short	0x00ff


	//----- nvinfo : EIATTR_MERCURY_ISA_VERSION
	.align		4
        /*0040*/ 	.byte	0x03, 0x5f
        /*0042*/ 	.short	0x0101


	//----- nvinfo : EIATTR_VRC_CTA_INIT_COUNT
	.align		4
        /*0044*/ 	.byte	0x02, 0x4a
	.zero		1
	.zero		1


	//----- nvinfo : EIATTR_EXIT_INSTR_OFFSETS
	.align		4
        /*0048*/ 	.byte	0x04, 0x1c
        /*004a*/ 	.short	(.L_3976 - .L_3975)


	//   ....[0]....
.L_3975:
        /*004c*/ 	.word	0x00000d60


	//   ....[1]....
        /*0050*/ 	.word	0x00000dc0


	//   ....[2]....
        /*0054*/ 	.word	0x00001120


	//----- nvinfo : EIATTR_MAX_THREADS
	.align		4
.L_3976:
        /*0058*/ 	.byte	0x04, 0x05
        /*005a*/ 	.short	(.L_3978 - .L_3977)
.L_3977:
        /*005c*/ 	.word	0x00000080
        /*0060*/ 	.word	0x00000001
        /*0064*/ 	.word	0x00000001


	//----- nvinfo : EIATTR_CRS_STACK_SIZE
	.align		4
.L_3978:
        /*0068*/ 	.byte	0x04, 0x1e
        /*006a*/ 	.short	(.L_3980 - .L_3979)
.L_3979:
        /*006c*/ 	.word	0x00000000


	//----- nvinfo : EIATTR_CBANK_PARAM_SIZE
	.align		4
.L_3980:
        /*0070*/ 	.byte	0x03, 0x19
        /*0072*/ 	.short	0x0020


	//----- nvinfo : EIATTR_PARAM_CBANK
	.align		4
        /*0074*/ 	.byte	0x04, 0x0a
        /*0076*/ 	.short	(.L_3982 - .L_3981)
	.align		4
.L_3981:
        /*0078*/ 	.word	index@(.nv.constant0._ZN2at6native29vectorized_elementwise_kernelILi2ENS0_13BinaryFunctorIddbZZZNS0_23logical_xor_kernel_cudaERNS_14TensorIteratorEENKUlvE0_clEvENKUlvE4_clEvEUlddE_EESt5arrayIPcLm3EEEEviT0_T1_)
        /*007c*/ 	.short	0x0380
        /*007e*/ 	.short	0x0020


	//----- nvinfo : EIATTR_SW_WAR
	.align		4
.L_3982:
        /*0080*/ 	.byte	0x04, 0x36
        /*0082*/ 	.short	(.L_3984 - .L_3983)
.L_3983:
        /*0084*/ 	.word	0x00000008
.L_3984:


//--------------------- .nv.info._ZN2at6native29vectorized_elementwise_kernelILi4ENS0_13BinaryFunctorIddbZZZNS0_23logical_xor_kernel_cudaERNS_14TensorIteratorEENKUlvE0_clEvENKUlvE4_clEvEUlddE_EESt5arrayIPcLm3EEEEviT0_T1_ --------------------------
	.section	.nv.info._ZN2at6native29vectorized_elementwise_kernelILi4ENS0_13BinaryFunctorIddbZZZNS0_23logical_xor_kernel_cudaERNS_14TensorIteratorEENKUlvE0_clEvENKUlvE4_clEvEUlddE_EESt5arrayIPcLm3EEEEviT0_T1_,"",@"SHT_CUDA_INFO"
	.sectionflags	@""
	.align	4


	//----- nvinfo : EIATTR_CUDA_API_VERSION
	.align		4
        /*0000*/ 	.byte	0x04, 0x37
        /*0002*/ 	.short	(.L_3986 - .L_3985)
.L_3985:
        /*0004*/ 	.word	0x00000082


	//----- nvinfo : EIATTR_KPARAM_INFO
	.align		4
.L_3986:
        /*0008*/ 	.byte	0x04, 0x17
        /*000a*/ 	.short	(.L_3988 - .L_3987)
.L_3987:
        /*000c*/ 	.word	0x00000000
        /*0010*/ 	.short	0x0002
        /*0012*/ 	.short	0x0008
        /*0014*/ 	.byte	0x00, 0xf0, 0x61, 0x00


	//----- nvinfo : EIATTR_KPARAM_INFO
	.align		4
.L_3988:
        /*0018*/ 	.byte	0x04, 0x17
        /*001a*/ 	.short	(.L_3990 - .L_3989)
.L_3989:
        /*001c*/ 	.word	0x00000000
        /*0020*/ 	.short	0x0001
        /*0022*/ 	.short	0x0004
        /*0024*/ 	.byte	0x00, 0xf0, 0x05, 0x00


	//----- nvinfo : EIATTR_KPARAM_INFO
	.align		4
.L_3990:
        /*0028*/ 	.byte	0x04, 0x17
        /*002a*/ 	.short	(.L_3992 - .L_3991)
.L_3991:
        /*002c*/ 	.word	0x00000000
        /*0030*/ 	.short	0x0000
        /*0032*/ 	.short	0x0000
        /*0034*/ 	.byte	0x00, 0xf0, 0x11, 0x00


	//----- nvinfo : EIATTR_SPARSE_MMA_MASK
	.align		4
.L_3992:
        /*0038*/ 	.byte	0x03, 0x50
        /*003a*/ 	.short	0x0000


	//----- nvinfo : EIATTR_MAXREG_COUNT
	.align		4
        /*003c*/ 	.byte	0x03, 0x1b
        /*003e*/ 	.short	0x00ff


	//----- nvinfo : EIATTR_MERCURY_ISA_VERSION
	.align		4
        /*0040*/ 	.byte	0x03, 0x5f
        /*0042*/ 	.short	0x0101


	//----- nvinfo : EIATTR_VRC_CTA_INIT_COUNT
	.align		4
        /*0044*/ 	.byte	0x02, 0x4a
	.zero		1
	.zero		1


	//----- nvinfo : EIATTR_EXIT_INSTR_OFFSETS
	.align		4
        /*0048*/ 	.byte	0x04, 0x1c
        /*004a*/ 	.short	(.L_3994 - .L_3993)


	//   ....[0]....
.L_3993:
        /*004c*/ 	.word	0x00000d60


	//   ....[1]....
        /*0050*/ 	.word	0x00000dc0


	//   ....[2]....
        /*0054*/ 	.word	0x000010e0


	//----- nvinfo : EIATTR_MAX_THREADS
	.align		4
.L_3994:
        /*0058*/ 	.byte	0x04, 0x05
        /*005a*/ 	.short	(.L_3996 - .L_3995)
.L_3995:
        /*005c*/ 	.word	0x00000080
        /*0060*/ 	.word	0x00000001
        /*0064*/ 	.word	0x00000001


	//----- nvinfo : EIATTR_CRS_STACK_SIZE
	.align		4
.L_3996:
        /*0068*/ 	.byte	0x04, 0x1e
        /*006a*/ 	.short	(.L_3998 - .L_3997)
.L_3997:
        /*006c*/ 	.word	0x00000000


	//----- nvinfo : EIATTR_CBANK_PARAM_SIZE
	.align		4
.L_3998:
        /*0070*/ 	.byte	0x03, 0x19
        /*0072*/ 	.short	0x0020


	//----- nvinfo : EIATTR_PARAM_CBANK
	.align		4
        /*0074*/ 	.byte	0x04, 0x0a
        /*0076*/ 	.short	(.L_4000 - .L_3999)
	.align		4
.L_3999:
        /*0078*/ 	.word	index@(.nv.constant0._ZN2at6native29vectorized_elementwise_kernelILi4ENS0_13BinaryFunctorIddbZZZNS0_23logical_xor_kernel_cudaERNS_14TensorIteratorEENKUlvE0_clEvENKUlvE4_clEvEUlddE_EESt5arrayIPcLm3EEEEviT0_T1_)
        /*007c*/ 	.short	0x0380
        /*007e*/ 	.short	0x0020


	//----- nvinfo : EIATTR_SW_WAR
	.align		4
.L_4000:
        /*0080*/ 	.byte	0x04, 0x36
        /*0082*/ 	.short	(.L_4002 - .L_4001)
.L_4001:
        /*0084*/ 	.word	0x00000008
.L_4002:


//--------------------- .nv.info._ZN2at6native29vectorized_elementwise_kernelILi8ENS0_13BinaryFunctorIddbZZZNS0_23logical_xor_kernel_cudaERNS_14TensorIteratorEENKUlvE0_clEvENKUlvE4_clEvEUlddE_EESt5arrayIPcLm3EEEEviT0_T1_ --------------------------
	.section	.nv.info._ZN2at6native29vectorized_elementwise_kernelILi8ENS0_13BinaryFunctorIddbZZZNS0_23logical_xor_kernel_cudaERNS_14TensorIteratorEENKUlvE0_clEvENKUlvE4_clEvEUlddE_EESt5arrayIPcLm3EEEEviT0_T1_,"",@"SHT_CUDA_INFO"
	.sectionflags	@""
	.align	4


	//----- nvinfo : EIATTR_CUDA_API_VERSION
	.align		4
        /*0000*/ 	.byte	0x04, 0x37
        /*0002*/ 	.short	(.L_4004 - .L_4003)
.L_4003:
        /*0004*/ 	.word	0x00000082


	//----- nvinfo : EIATTR_KPARAM_INFO
	.align		4
.L_4004:
        /*0008*/ 	.byte	0x04, 0x17
        /*000a*/ 	.short	(.L_4006 - .L_4005)
.L_4005:
        /*000c*/ 	.word	0x00000000
        /*0010*/ 	.short	0x0002
        /*0012*/ 	.short	0x0008
        /*0014*/ 	.byte	0x00, 0xf0, 0x61, 0x00


	//----- nvinfo : EIATTR_KPARAM_INFO
	.align		4
.L_4006:
        /*0018*/ 	.byte	0x04, 0x17
        /*001a*/ 	.short	(.L_4008 - .L_4007)
.L_4007:
        /*001c*/ 	.word	0x00000000
        /*0020*/ 	.short	0x0001
        /*0022*/ 	.short	0x0004
        /*0024*/ 	.byte	0x00, 0xf0, 0x05, 0x00


	//----- nvinfo : EIATTR_KPARAM_INFO
	.align		4
.L_4008:
        /*0028*/ 	.byte	0x04, 0x17
        /*002a*/ 	.short	(.L_4010 - .L_4009)
.L_4009:
        /*002c*/ 	.word	0x00000000
        /*0030*/ 	.short	0x0000
        /*0032*/ 	.short	0x0000
        /*0034*/ 	.byte	0x00, 0xf0, 0x11, 0x00


	//----- nvinfo : EIATTR_SPARSE_MMA_MASK
	.align		4
.L_4010:
        /*0038*/ 	.byte	0x03, 0x50
        /*003a*/ 	.short	0x0000


	//----- nvinfo : EIATTR_MAXREG_COUNT
	.align		4
        /*003c*/ 	.byte	0x03, 0x1b
        /*003e*/ 	.short	0x00ff


	//----- nvinfo : EIATTR_MERCURY_ISA_VERSION
	.align		4
        /*0040*/ 	.byte	0x03, 0x5f
        /*0042*/ 	.short	0x0101


	//----- nvinfo : EIATTR_VRC_CTA_INIT_COUNT
	.align		4
        /*0044*/ 	.byte	0x02, 0x4a
	.zero		1
	.zero		1


	//----- nvinfo : EIATTR_EXIT_INSTR_OFFSETS
	.align		4
        /*0048*/ 	.byte	0x04, 0x1c
        /*004a*/ 	.short	(.L_4012 - .L_4011)


	//   ....[0]....
.L_4011:
        /*004c*/ 	.word	0x00000d60


	//   ....[1]....
        /*0050*/ 	.word	0x00000dc0


	//   ....[2]....
        /*0054*/ 	.word	0x000010d0


	//----- nvinfo : EIATTR_MAX_THREADS
	.align		4
.L_4012:
        /*0058*/ 	.byte	0x04, 0x05
        /*005a*/ 	.short	(.L_4014 - .L_4013)
.L_4013:
        /*005c*/ 	.word	0x00000080
        /*0060*/ 	.word	0x00000001
        /*0064*/ 	.word	0x00000001


	//----- nvinfo : EIATTR_CRS_STACK_SIZE
	.align		4
.L_4014:
        /*0068*/ 	.byte	0x04, 0x1e
        /*006a*/ 	.short	(.L_4016 - .L_4015)
.L_4015:
        /*006c*/ 	.word	0x00000000


	//----- nvinfo : EIATTR_CBANK_PARAM_SIZE
	.align		4
.L_4016:
        /*0070*/ 	.byte	0x03, 0x19
        /*0072*/ 	.short	0x0020


	//----- nvinfo : EIATTR_PARAM_CBANK
	.align		4
        /*0074*/ 	.byte	0x04, 0x0a
        /*0076*/ 	.short	(.L_4018 - .L_4017)
	.align		4
.L_4017:
        /*0078*/ 	.word	index@(.nv.constant0._ZN2at6native29vectorized_elementwise_kernelILi8ENS0_13BinaryFunctorIddbZZZNS0_23logical_xor_kernel_cudaERNS_14TensorIteratorEENKUlvE0_clEvENKUlvE4_clEvEUlddE_EESt5arrayIPcLm3EEEEviT0_T1_)
        /*007c*/ 	.short	0x0380
        /*007e*/ 	.short	0x0020


	//----- nvinfo : EIATTR_SW_WAR
	.align		4
.L_4018:
        /*0080*/ 	.byte	0x04, 0x36
        /*0082*/ 	.short	(.L_4020 - .L_4019)
.L_4019:
        /*0084*/ 	.word	0x00000008
.L_4020:


//--------------------- .nv.info._ZN2at6native18elementwise_kernelILi128ELi4EZNS0_15gpu_kernel_implINS0_13AUnaryFunctorIssbZZZNS0_23logical_xor_kernel_cudaERNS_14TensorIteratorEENKUlvE0_clEvENKUlvE3_clEvEUlssE_EEEEvRNS_18TensorIteratorBaseERKT_EUliE_EEviT1_ --------------------------
	.section	.nv.info._ZN2at6native18elementwise_kernelILi128ELi4EZNS0_15gpu_kernel_implINS0_13AUnaryFunctorIssbZZZNS0_23logical_xor_kernel_cudaERNS_14TensorIteratorEENKUlvE0_clEvENKUlvE3_clEvEUlssE_EEEEvRNS_18TensorIteratorBaseERKT_EUliE_EEviT1_,"",@"SHT_CUDA_INFO"
	.sectionflags	@""
	.align	4


	//----- nvinfo : EIATTR_CUDA_API_VERSION
	.align		4
        /*0000*/ 	.byte	0x04, 0x37
        /*0002*/ 	.short	(.L_4022 - .L_4021)
.L_4021:
        /*0004*/ 	.word	0x00000082


	//----- nvinfo : EIATTR_KPARAM_INFO
	.align		4
.L_4022:
        /*0008*/ 	.byte	0x04, 0x17
        /*000a*/ 	.short	(.L_4024 - .L_4023)
.L_4023:
        /*000c*/ 	.word	0x00000000
        /*0010*/ 	.short	0x0001
        /*0012*/ 	.short	0x0008
        /*0014*/ 	.byte	0x00, 0xf0, 0x61, 0x08


	//----- nvinfo : EIATTR_KPARAM_INFO
	.align		4
.L_4024:
        /*0018*/ 	.byte	0x04, 0x17
        /*001a*/ 	.short	(.L_4026 - .L_4025)
.L_4025:
        /*001c*/ 	.word	0x00000000
        /*0020*/ 	.short	0x0000
        /*0022*/ 	.short	0x0000
        /*0024*/ 	.byte	0x00, 0xf0, 0x11, 0x00


	//----- nvinfo : EIATTR_SPARSE_MMA_MASK
	.align		4
.L_4026:
        /*0028*/ 	.byte	0x03, 0x50
        /*002a*/ 	.short	0x0000


	//----- nvinfo : EIATTR_MAXREG_COUNT
	.align		4
        /*002c*/ 	.byte	0x03, 0x1b
        /*002e*/ 	.short	0x0080


	//----- nvinfo : EIATTR_EXTERNS
	.align		4
        /*0030*/ 	.byte	0x04, 0x0f
        /*0032*/ 	.short	(.L_4028 - .L_4027)


	//   ....[0]....
	.align		4
.L_4027:
        /*0034*/ 	.word	index@(__assertfail)


	//----- nvinfo : EIATTR_MERCURY_ISA_VERSION
	.align		4
.L_4028:
        /*0038*/ 	.byte	0x03, 0x5f
        /*003a*/ 	.short	0x0101


	//----- nvinfo : EIATTR_VRC_CTA_INIT_COUNT
	.align		4
        /*003c*/ 	.byte	0x02, 0x4a
	.zero		1
	.zero		1


	//----- nvinfo : EIATTR_SYSCALL_OFFSETS
	.align		4
        /*0040*/ 	.byte	0x04, 0x46
        /*0042*/ 	.short	(.L_4030 - .L_4029)


	//   ....[0]....
.L_4029:
        /*0044*/ 	.word	0x00002120


	//   ....[1]....
        /*0048*/ 	.word	0x00002e90


	//   ....[2]....
        /*004c*/ 	.word	0x00005130


	//   ....[3]....
        /*0050*/ 	.word	0x00005ce0


	//   ....[4]....
        /*0054*/ 	.word	0x00008070


	//   ....[5]....
        /*0058*/ 	.word	0x00008c20


	//   ....[6]....
        /*005c*/ 	.word	0x0000afc0


	//   ....[7]....
        /*0060*/ 	.word	0x0000bb30


	//----- nvinfo : EIATTR_EXIT_INSTR_OFFSETS
	.align		4
.L_4030:
        /*0064*/ 	.byte	0x04, 0x1c
        /*0066*/ 	.short	(.L_4032 - .L_4031)


	//   ....[0]....
.L_4031:
        /*0068*/ 	.word	0x00008eb0


	//   ....[1]....
        /*006c*/ 	.word	0x0000b150


	//   ....[2]....
        /*0070*/ 	.word	0x0000b170


	//   ....[3]....
        /*0074*/ 	.word	0x0000b200


	//   ....[4]....
        /*0078*/ 	.word	0x0000b220


	//   ....[5]....
        /*007c*/ 	.word	0x0000b240


	//   ....[6]....
        /*0080*/ 	.word	0x0000b2d0


	//   ....[7]....
        /*0084*/ 	.word	0x0000b310


	//   ....[8]....
        /*0088*/ 	.word	0x0000b3b0


	//   ....[9]....
        /*008c*/ 	.word	0x0000b400


	//   ....[10]....
        /*0090*/ 	.word	0x0000b430


	//   ....[11]....
        /*0094*/ 	.word	0x0000b4f0


	//   ....[12]....
        /*0098*/ 	.word	0x0000b630


	//   ....[13]....
        /*009c*/ 	.word	0x0000b770


	//   ....[14]....
        /*00a0*/ 	.word	0x0000b8c0


	//   ....[15]....
        /*00a4*/ 	.word	0x0000b8f0


	//   ....[16]....
        /*00a8*/ 	.word	0x0000b910


	//   ....[17]....
        /*00ac*/ 	.word	0x0000b990


	//   ....[18]....
        /*00b0*/ 	.word	0x0000b9d0


	//   ....[19]....
        /*00b4*/ 	.word	0x0000bb40


	//   ....[20]....
        /*00b8*/ 	.word	0x0000bc20


	//   ....[21]....
        /*00bc*/ 	.word	0x0000bcc0


	//   ....[22]....
        /*00c0*/ 	.word	0x0000bcf0


	//   ....[23]....
        /*00c4*/ 	.word	0x0000bd40


	//   ....[24]....
        /*00c8*/ 	.word	0x0000bd80


	//----- nvinfo : EIATTR_MAX_THREADS
	.align		4
.L_4032:
        /*00cc*/ 	.byte	0x04, 0x05
        /*00ce*/ 	.short	(.L_4034 - .L_4033)
.L_4033:
        /*00d0*/ 	.word	0x00000080
        /*00d4*/ 	.word	0x00000001
        /*00d8*/ 	.word	0x00000001


	//----- nvinfo : EIATTR_CRS_STACK_SIZE
	.align		4
.L_4034:
        /*00dc*/ 	.byte	0x04, 0x1e
        /*00de*/ 	.short	(.L_4036 - .L_4035)
.L_4035:
        /*00e0*/ 	.word	0x00000000


	//----- nvinfo : EIATTR_CBANK_PARAM_SIZE
	.align		4
.L_4036:
        /*00e4*/ 	.byte	0x03, 0x19
        /*00e6*/ 	.short	0x0220


	//----- nvinfo : EIATTR_PARAM_CBANK
	.align		4
        /*00e8*/ 	.byte	0x04, 0x0a
        /*00ea*/ 	.short	(.L_4038 - .L_4037)
	.align		4
.L_4037:
        /*00ec*/ 	.word	index@(.nv.constant0._ZN2at6native18elementwise_kernelILi128ELi4EZNS0_15gpu_kernel_implINS0_13AUnaryFunctorIssbZZZNS0_23logical_xor_kernel_cudaERNS_14TensorIteratorEENKUlvE0_clEvENKUlvE3_clEvEUlssE_EEEEvRNS_18TensorIteratorBaseERKT_EUliE_EEviT1_)
        /*00f0*/ 	.short	0x0380
        /*00f2*/ 	.short	0x0220


	//----- nvinfo : EIATTR_SW_WAR
	.align		4
.L_4038:
        /*00f4*/ 	.byte	0x04, 0x36
        /*00f6*/ 	.short	(.L_4040 - .L_4039)
.L_4039:
        /*00f8*/ 	.word	0x00000008
.L_4040:


//--------------------- .nv.info._ZN2at6native27unrolled_elementwise_kernelINS0_13AUnaryFunctorIssbZZZNS0_23logical_xor_kernel_cudaERNS_14TensorIteratorEENKUlvE0_clEvENKUlvE3_clEvEUlssE_EESt5arrayIPcLm2EELi4E23TrivialOffsetCalculatorILi1EjESD_NS0_6memory12LoadWithCastILi1EEENSE_13StoreWithCastILi1EEEEEviT_T0_T2_T3_T4_T5_ --------------------------
	.section	.nv.info._ZN2at6native27unrolled_elementwise_kernelINS0_13AUnaryFunctorIssbZZZNS0_23logical_xor_kernel_cudaERNS_14TensorIteratorEENKUlvE0_clEvENKUlvE3_clEvEUlssE_EESt5arrayIPcLm2EELi4E23TrivialOffsetCalculatorILi1EjESD_NS0_6memory12LoadWithCastILi1EEENSE_13StoreWithCastILi1EEEEEviT_T0_T2_T3_T4_T5_,"",@"SHT_CUDA_INFO"
	.sectionflags	@""
	.align	4


	//----- nvinfo : EIATTR_CUDA_API_VERSION
	.align		4
        /*0000*/ 	.byte	0x04, 0x37
        /*0002*/ 	.short	(.L_4042 - .L_4041)
.L_4041:
        /*0004*/ 	.word	0x00000082


	//----- nvinfo : EIATTR_KPARAM_INFO
	.align		4
.L_4042:
        /*0008*/ 	.byte	0x04, 0x17
        /*000a*/ 	.short	(.L_4044 - .L_4043)
.L_4043:
        /*000c*/ 	.word	0x00000000
        /*0010*/ 	.short	0x0006
        /*0012*/ 	.short	0x0024
        /*0014*/ 	.byte	0x00, 0xf0, 0x21, 0x00


	//----- nvinfo : EIATTR_KPARAM_INFO
	.align		4
.L_4044:
        /*0018*/ 	.byte	0x04, 0x17
        /*001a*/ 	.short	(.L_4046 - .L_4045)
.L_4045:
        /*001c*/ 	.word	0x00000000
        /*0020*/ 	.short	0x0005
        /*0022*/ 	.short	0x001c
        /*0024*/ 	.byte	0x00, 0xf0, 0x21, 0x00


	//----- nvinfo : EIATTR_KPARAM_INFO
	.align		4
.L_4046:
        /*0028*/ 	.byte	0x04, 0x17
        /*002a*/ 	.short	(.L_4048 - .L_4047)
.L_4047:
        /*002c*/ 	.word	0x00000000
        /*0030*/ 	.short	0x0004
        /*0032*/ 	.short	0x0019
        /*0034*/ 	.byte	0x00, 0xf0, 0x05, 0x00


	//----- nvinfo : EIATTR_KPARAM_INFO
	.align		4
.L_4048:
        /*0038*/ 	.byte	0x04, 0x17
        /*003a*/ 	.short	(.L_4050 - .L_4049)
.L_4049:
        /*003c*/ 	.word	0x00000000
        /*0040*/ 	.short	0x0003
        /*0042*/ 	.short	0x0018
        /*0044*/ 	.byte	0x00, 0xf0, 0x05, 0x00


	//----- nvinfo : EIATTR_KPARAM_INFO
	.align		4
.L_4050:
        /*0048*/ 	.byte	0x04, 0x17
        /*004a*/ 	.short	(.L_4052 - .L_4051)
.L_4051:
        /*004c*/ 	.word	0x00000000
        /*0050*/ 	.short	0x0002
        /*0052*/ 	.short	0x0008
        /*0054*/ 	.byte	0x00, 0xf0, 0x41, 0x00


	//----- nvinfo : EIATTR_KPARAM_INFO
	.align		4
.L_4052:
        /*0058*/ 	.byte	0x04, 0x17
        /*005a*/ 	.short	(.L_4054 - .L_4053)
.L_4053:
        /*005c*/ 	.word	0x00000000
        /*0060*/ 	.short	0x0001
        /*0062*/ 	.short	0x0004
        /*0064*/ 	.byte	0x00, 0xf0, 0x11, 0x00


	//----- nvinfo : EIATTR_KPARAM_INFO
	.align		4
.L_4054:
        /*0068*/ 	.byte	0x04, 0x17
        /*006a*/ 	.short	(.L_4056 - .L_4055)
.L_4055:
        /*006c*/ 	.word	0x00000000
        /*0070*/ 	.short	0x0000
        /*0072*/ 	.short	0x0000
        /*0074*/ 	.byte	0x00, 0xf0, 0x11, 0x00


	//----- nvinfo : EIATTR_SPARSE_MMA_MASK
	.align		4
.L_4056:
        /*0078*/ 	.byte	0x03, 0x50
        /*007a*/ 	.short	0x0000


	//----- nvinfo : EIATTR_MAXREG_COUNT
	.align		4
        /*007c*/ 	.byte	0x03, 0x1b
        /*007e*/ 	.short	0x00ff


	//----- nvinfo : EIATTR_EXTERNS
	.align		4
        /*0080*/ 	.byte	0x04, 0x0f
        /*0082*/ 	.short	(.L_4058 - .L_4057)


	//   ....[0]....
	.align		4
.L_4057:
        /*0084*/ 	.word	index@(__assertfail)


	//----- nvinfo : EIATTR_MERCURY_ISA_VERSION
	.align		4
.L_4058:
        /*0088*/ 	.byte	0x03, 0x5f
        /*008a*/ 	.short	0x0101


	//----- nvinfo : EIATTR_VRC_CTA_INIT_COUNT
	.align		4
        /*008c*/ 	.byte	0x02, 0x4a
	.zero		1
	.zero		1


	//----- nvinfo : EIATTR_SYSCALL_OFFSETS
	.align		4
        /*0090*/ 	.byte	0x04, 0x46
        /*0092*/ 	.short	(.L_4060 - .L_4059)


	//   ....[0]....
.L_4059:
        /*0094*/ 	.word	0x00000e40


	//   ....[1]....
        /*0098*/ 	.word	0x00001e30


	//   ....[2]....
        /*009c*/ 	.word	0x00002d60


	//   ....[3]....
        /*00a0*/ 	.word	0x00003c80


	//   ....[4]....
        /*00a4*/ 	.word	0x00004a70


	//   ....[5]....
        /*00a8*/ 	.word	0x00005750


	//   ....[6]....
        /*00ac*/ 	.word	0x00006530


	//   ....[7]....
        /*00b0*/ 	.word	0x000072c0


	//----- nvinfo : EIATTR_EXIT_INSTR_OFFSETS
	.align		4
.L_4060:
        /*00b4*/ 	.byte	0x04, 0x1c
        /*00b6*/ 	.short	(.L_4062 - .L_4061)


	//   ....[0]....
.L_4061:
        /*00b8*/ 	.word	0x000067b0


	//   ....[1]....
        /*00bc*/ 	.word	0x000068e0


	//   ....[2]....
        /*00c0*/ 	.word	0x00006900


	//   ....[3]....
        /*00c4*/ 	.word	0x00006990


	//   ....[4]....
        /*00c8*/ 	.word	0x000069b0


	//   ....[5]....
        /*00cc*/ 	.word	0x000069d0


	//   ....[6]....
        /*00d0*/ 	.word	0x00006a60


	//   ....[7]....
        /*00d4*/ 	.word	0x00006aa0


	//   ....[8]....
        /*00d8*/ 	.word	0x00006b40


	//   ....[9]....
        /*00dc*/ 	.word	0x00006b90


	//   ....[10]....
        /*00e0*/ 	.word	0x00006bc0


	//   ....[11]....
        /*00e4*/ 	.word	0x00006c80


	//   ....[12]....
        /*00e8*/ 	.word	0x00006dc0


	//   ....[13]....
        /*00ec*/ 	.word	0x00006f00


	//   ....[14]....
        /*00f0*/ 	.word	0x00007050


	//   ....[15]....
        /*00f4*/ 	.word	0x00007080


	//   ....[16]....
        /*00f8*/ 	.word	0x000070a0


	//   ....[17]....
        /*00fc*/ 	.word	0x00007120


	//   ....[18]....
        /*0100*/ 	.word	0x00007160


	//   ....[19]....
        /*0104*/ 	.word	0x000072d0


	//   ....[20]....
        /*0108*/ 	.word	0x000073b0


	//   ....[21]....
        /*010c*/ 	.word	0x00007450


	//   ....[22]....
        /*0110*/ 	.word	0x00007480


	//   ....[23]....
        /*0114*/ 	.word	0x000074d0


	//   ....[24]....
        /*0118*/ 	.word	0x00007510


	//----- nvinfo : EIATTR_MAX_THREADS
	.align		4
.L_4062:
        /*011c*/ 	.byte	0x04, 0x05
        /*011e*/ 	.short	(.L_4064 - .L_4063)
.L_4063:
        /*0120*/ 	.word	0x00000080
        /*0124*/ 	.word	0x00000001
        /*0128*/ 	.word	0x00000001


	//----- nvinfo : EIATTR_CRS_STACK_SIZE
	.align		4
.L_4064:
        /*012c*/ 	.byte	0x04, 0x1e
        /*012e*/ 	.short	(.L_4066 - .L_4065)
.L_4065:
        /*0130*/ 	.word	0x00000000


	//----- nvinfo : EIATTR_CBANK_PARAM_SIZE
	.align		4
.L_4066:
        /*0134*/ 	.byte	0x03, 0x19
        /*0136*/ 	.short	0x002c


	//----- nvinfo : EIATTR_PARAM_CBANK
	.align		4
        /*0138*/ 	.byte	0x04, 0x0a
        /*013a*/ 	.short	(.L_4068 - .L_4067)
	.align		4
.L_4067:
        /*013c*/ 	.word	index@(.nv.constant0._ZN2at6native27unrolled_elementwise_kernelINS0_13AUnaryFunctorIssbZZZNS0_23logical_xor_kernel_cudaERNS_14TensorIteratorEENKUlvE0_clEvENKUlvE3_clEvEUlssE_EESt5arrayIPcLm2EELi4E23TrivialOffsetCalculatorILi1EjESD_NS0_6memory12LoadWithCastILi1EEENSE_13StoreWithCastILi1EEEEEviT_T0_T2_T3_T4_T5_)
        /*0140*/ 	.short	0x0380
        /*0142*/ 	.short	0x002c


	//----- nvinfo : EIATTR_SW_WAR
	.align		4
.L_4068:
        /*0144*/ 	.byte	0x04, 0x36
        /*0146*/ 	.short	(.L_4070 - .L_4069)
.L_4069:
        /*0148*/ 	.word	0x00000008
.L_4070:


//--------------------- .nv.info._ZN2at6native18elementwise_kernelILi128ELi4EZNS0_22gpu_kernel_impl_nocastINS0_13AUnaryFunctorIssbZZZNS0_23logical_xor_kernel_cudaERNS_14TensorIteratorEENKUlvE0_clEvENKUlvE3_clEvEUlssE_EEEEvRNS_18TensorIteratorBaseERKT_EUliE_EEviT1_ --------------------------
	.section	.nv.info._ZN2at6native18elementwise_kernelILi128ELi4EZNS0_22gpu_kernel_impl_nocastINS0_13AUnaryFunctorIssbZZZNS0_23logical_xor_kernel_cudaERNS_14TensorIteratorEENKUlvE0_clEvENKUlvE3_clEvEUlssE_EEEEvRNS_18TensorIteratorBaseERKT_EUliE_EEviT1_,"",@"SHT_CUDA_INFO"
	.sectionflags	@""
	.align	4


	//----- nvinfo : EIATTR_CUDA_API_VERSION
	.align		4
        /*0000*/ 	.byte	0x04, 0x37
        /*0002*/ 	.short	(.L_4072 - .L_4071)
.L_4071:
        /*0004*/ 	.word	0x00000082


	//----- nvinfo : EIATTR_KPARAM_INFO
	.align		4
.L_4072:
        /*0008*/ 	.byte	0x04, 0x17
        /*000a*/ 	.short	(.L_4074 - .L_4073)
.L_4073:
        /*000c*/ 	.word	0x00000000
        /*0010*/ 	.short	0x0001
        /*0012*/ 	.short	0x0008
        /*0014*/ 	.byte	0x00, 0xf0, 0x61, 0x08


	//----- nvinfo : EIATTR_KPARAM_INFO
	.align		4
.L_4074:
        /*0018*/ 	.byte	0x04, 0x17
        /*001a*/ 	.short	(.L_4076 - .L_4075)
.L_4075:
        /*001c*/ 	.word	0x00000000
        /*0020*/ 	.short	0x0000
        /*0022*/ 	.short	0x0000
        /*0024*/ 	.byte	0x00, 0xf0, 0x11, 0x00


	//----- nvinfo : EIATTR_SPARSE_MMA_MASK
	.align		4
.L_4076:
        /*0028*/ 	.byte	0x03, 0x50
        /*002a*/ 	.short	0x0000


	//----- nvinfo : EIATTR_MAXREG_COUNT
	.align		4
        /*002c*/ 	.byte	0x03, 0x1b
        /*002e*/ 	.short	0x0080


	//----- nvinfo : EIATTR_MERCURY_ISA_VERSION
	.align		4
        /*0030*/ 	.byte	0x03, 0x5f
        /*0032*/ 	.short	0x0101


	//----- nvinfo : EIATTR_VRC_CTA_INIT_COUNT
	.align		4
        /*0034*/ 	.byte	0x02, 0x4a
	.zero		1
	.zero		1


	//----- nvinfo : EIATTR_EXIT_INSTR_OFFSETS
	.align		4
        /*0038*/ 	.byte	0x04, 0x1c
        /*003a*/ 	.short	(.L_4078 - .L_4077)


	//   ....[0]....
.L_4077:
        /*003c*/ 	.word	0x00000360


	//   ....[1]....
        /*0040*/ 	.word	0x00000400


	//   ....[2]....
        /*0044*/ 	.word	0x00003f80


	//   ....[3]....
        /*0048*/ 	.word	0x000052f0


	//----- nvinfo : EIATTR_MAX_THREADS
	.align		4
.L_4078:
        /*004c*/ 	.byte	0x04, 0x05
        /*004e*/ 	.short	(.L_4080 - .L_4079)
.L_4079:
        /*0050*/ 	.word	0x00000080
        /*0054*/ 	.word	0x00000001
        /*0058*/ 	.word	0x00000001


	//----- nvinfo : EIATTR_CRS_STACK_SIZE
	.align		4
.L_4080:
        /*005c*/ 	.byte	0x04, 0x1e
        /*005e*/ 	.short	(.L_4082 - .L_4081)
.L_4081:
        /*0060*/ 	.word	0x00000000


	//----- nvinfo : EIATTR_CBANK_PARAM_SIZE
	.align		4
.L_4082:
        /*0064*/ 	.byte	0x03, 0x19
        /*0066*/ 	.short	0x0220


	//----- nvinfo : EIATTR_PARAM_CBANK
	.align		4
        /*0068*/ 	.byte	0x04, 0x0a
        /*006a*/ 	.short	(.L_4084 - .L_4083)
	.align		4
.L_4083:
        /*006c*/ 	.word	index@(.nv.constant0._ZN2at6native18elementwise_kernelILi128ELi4EZNS0_22gpu_kernel_impl_nocastINS0_13AUnaryFunctorIssbZZZNS0_23logical_xor_kernel_cudaERNS_14TensorIteratorEENKUlvE0_clEvENKUlvE3_clEvEUlssE_EEEEvRNS_18TensorIteratorBaseERKT_EUliE_EEviT1_)
        /*0070*/ 	.short	0x0380
        /*0072*/ 	.short	0x0220


	//----- nvinfo : EIATTR_SW_WAR
	.align		4
.L_4084:
        /*0074*/ 	.byte	0x04, 0x36
        /*0076*/ 	.short	(.L_4086 - .L_4085)
.L_4085:
        /*0078*/ 	.word	0x00000008
.L_4086:


//--------------------- .nv.info._ZN2at6native27unrolled_elementwise_kernelINS0_13AUnaryFunctorIssbZZZNS0_23logical_xor_kernel_cudaERNS_14TensorIteratorEENKUlvE0_clEvENKUlvE3_clEvEUlssE_EESt5arrayIPcLm2EELi4E23TrivialOffsetCalculatorILi1EjESD_NS0_6memory15LoadWithoutCastENSE_16StoreWithoutCastEEEviT_T0_T2_T3_T4_T5_ --------------------------
	.section	.nv.info._ZN2at6native27unrolled_elementwise_kernelINS0_13AUnaryFunctorIssbZZZNS0_23logical_xor_kernel_cudaERNS_14TensorIteratorEENKUlvE0_clEvENKUlvE3_clEvEUlssE_EESt5arrayIPcLm2EELi4E23TrivialOffsetCalculatorILi1EjESD_NS0_6memory15LoadWithoutCastENSE_16StoreWithoutCastEEEviT_T0_T2_T3_T4_T5_,"",@"SHT_CUDA_INFO"
	.sectionflags	@""
	.align	4


	//----- nvinfo : EIATTR_CUDA_API_VERSION
	.align		4
        /*0000*/ 	.byte	0x04, 0x37
        /*0002*/ 	.short	(.L_4088 - .L_4087)
.L_4087:
        /*0004*/ 	.word	0x00000082


	//----- nvinfo : EIATTR_KPARAM_INFO
	.align		4
.L_4088:
        /*0008*/ 	.byte	0x04, 0x17
        /*000a*/ 	.short	(.L_4090 - .L_4089)
.L_4089:
        /*000c*/ 	.word	0x00000000
        /*0010*/ 	.short	0x0006
        /*0012*/ 	.short	0x001b
        /*0014*/ 	.byte	0x00, 0xf0, 0x05, 0x00


	//----- nvinfo : EIATTR_KPARAM_INFO
	.align		4
.L_4090:
        /*0018*/ 	.byte	0x04, 0x17
        /*001a*/ 	.short	(.L_4092 - .L_4091)
.L_4091:
        /*001c*/ 	.word	0x00000000
        /*0020*/ 	.short	0x0005
        /*0022*/ 	.short	0x001a
        /*0024*/ 	.byte	0x00, 0xf0, 0x05, 0x00


	//----- nvinfo : EIATTR_KPARAM_INFO
	.align		4
.L_4092:
        /*0028*/ 	.byte	0x04, 0x17
        /*002a*/ 	.short	(.L_4094 - .L_4093)
.L_4093:
        /*002c*/ 	.word	0x00000000
        /*0030*/ 	.short	0x0004
        /*0032*/ 	.short	0x0019
        /*0034*/ 	.byte	0x00, 0xf0, 0x05, 0x00


	//----- nvinfo : EIATTR_KPARAM_INFO
	.align		4
.L_4094:
        /*0038*/ 	.byte	0x04, 0x17
        /*003a*/ 	.short	(.L_4096 - .L_4095)
.L_4095:
        /*003c*/ 	.word	0x00000000
        /*0040*/ 	.short	0x0003
        /*0042*/ 	.short	0x0018
        /*0044*/ 	.byte	0x00, 0xf0, 0x05, 0x00


	//----- nvinfo : EIATTR_KPARAM_INFO
	.align		4
.L_4096:
        /*0048*/ 	.byte	0x04, 0x17
        /*004a*/ 	.short	(.L_4098 - .L_4097)
.L_4097:
        /*004c*/ 	.word	0x00000000
        /*0050*/ 	.short	0x0002
        /*0052*/ 	.short	0x0008
        /*0054*/ 	.byte	0x00, 0xf0, 0x41, 0x00


	//----- nvinfo : EIATTR_KPARAM_INFO
	.align		4
.L_4098:
        /*0058*/ 	.byte	0x04, 0x17
        /*005a*/ 	.short	(.L_4100 - .L_4099)
.L_4099:
        /*005c*/ 	.word	0x00000000
        /*0060*/ 	.short	0x0001
        /*0062*/ 	.short	0x0004
        /*0064*/ 	.byte	0x00, 0xf0, 0x11, 0x00


	//----- nvinfo : EIATTR_KPARAM_INFO
	.align		4
.L_4100:
        /*0068*/ 	.byte	0x04, 0x17
        /*006a*/ 	.short	(.L_4102 - .L_4101)
.L_4101:
        /*006c*/ 	.word	0x00000000
        /*0070*/ 	.short	0x0000
        /*0072*/ 	.short	0x0000
        /*0074*/ 	.byte	0x00, 0xf0, 0x11, 0x00


	//----- nvinfo : EIATTR_SPARSE_MMA_MASK
	.align		4
.L_4102:
        /*0078*/ 	.byte	0x03, 0x50
        /*007a*/ 	.short	0x0000


	//----- nvinfo : EIATTR_MAXREG_COUNT
	.align		4
        /*007c*/ 	.byte	0x03, 0x1b
        /*007e*/ 	.short	0x00ff


	//----- nvinfo : EIATTR_MERCURY_ISA_VERSION
	.align		4
        /*0080*/ 	.byte	0x03, 0x5f
        /*0082*/ 	.short	0x0101


	//----- nvinfo : EIATTR_VRC_CTA_INIT_COUNT
	.align		4
        /*0084*/ 	.byte	0x02, 0x4a
	.zero		1
	.zero		1


	//----- nvinfo : EIATTR_EXIT_INSTR_OFFSETS
	.align		4
        /*0088*/ 	.byte	0x04, 0x1c
        /*008a*/ 	.short	(.L_4104 - .L_4103)


	//   ....[0]....
.L_4103:
        /*008c*/ 	.word	0x000004a0


	//   ....[1]....
        /*0090*/ 	.word	0x00000500


	//----- nvinfo : EIATTR_MAX_THREADS
	.align		4
.L_4104:
        /*0094*/ 	.byte	0x04, 0x05
        /*0096*/ 	.short	(.L_4106 - .L_4105)
.L_4105:
        /*0098*/ 	.word	0x00000080
        /*009c*/ 	.word	0x00000001
        /*00a0*/ 	.word	0x00000001


	//----- nvinfo : EIATTR_CRS_STACK_SIZE
	.align		4
.L_4106:
        /*00a4*/ 	.byte	0x04, 0x1e
        /*00a6*/ 	.short	(.L_4108 - .L_4107)
.L_4107:
        /*00a8*/ 	.word	0x00000000


	//----- nvinfo : EIATTR_CBANK_PARAM_SIZE
	.align		4
.L_4108:
        /*00ac*/ 	.byte	0x03, 0x19
        /*00ae*/ 	.short	0x001c


	//----- nvinfo : EIATTR_PARAM_CBANK
	.align		4
        /*00b0*/ 	.byte	0x04, 0x0a
        /*00b2*/ 	.short	(.L_4110 - .L_4109)
	.align		4
.L_4109:
        /*00b4*/ 	.word	index@(.nv.constant0._ZN2at6native27unrolled_elementwise_kernelINS0_13AUnaryFunctorIssbZZZNS0_23logical_xor_kernel_cudaERNS_14TensorIteratorEENKUlvE0_clEvENKUlvE3_clEvEUlssE_EESt5arrayIPcLm2EELi4E23TrivialOffsetCalculatorILi1EjESD_NS0_6memory15LoadWithoutCastENSE_16StoreWithoutCastEEEviT_T0_T2_T3_T4_T5_)
        /*00b8*/ 	.short	0x0380
        /*00ba*/ 	.short	0x001c


	//----- nvinfo : EIATTR_SW_WAR
	.align		4
.L_4110:
        /*00bc*/ 	.byte	0x04, 0x36
        /*00be*/ 	.short	(.L_4112 - .L_4111)
.L_4111:
        /*00c0*/ 	.word	0x00000008
.L_4112:


//--------------------- .nv.info._ZN2at6native29vectorized_elementwise_kernelILi2ENS0_13AUnaryFunctorIssbZZZNS0_23logical_xor_kernel_cudaERNS_14TensorIteratorEENKUlvE0_clEvENKUlvE3_clEvEUlssE_EESt5arrayIPcLm2EEEEviT0_T1_ --------------------------
	.section	.nv.info._ZN2at6native29vectorized_elementwise_kernelILi2ENS0_13AUnaryFunctorIssbZZZNS0_23logical_xor_kernel_cudaERNS_14TensorIteratorEENKUlvE0_clEvENKUlvE3_clEvEUlssE_EESt5arrayIPcLm2EEEEviT0_T1_,"",@"SHT_CUDA_INFO"
	.sectionflags	@""
	.align	4


	//----- nvinfo : EIATTR_CUDA_API_VERSION
	.align		4
        /*0000*/ 	.byte	0x04, 0x37
        /*0002*/ 	.short	(.L_4114 - .L_4113)
.L_4113:
        /*0004*/ 	.word	0x00000082


	//----- nvinfo : EIATTR_KPARAM_INFO
	.align		4
.L_4114:
        /*0008*/ 	.byte	0x04, 0x17
        /*000a*/ 	.short	(.L_4116 - .L_4115)
.L_4115:
        /*000c*/ 	.word	0x00000000
        /*0010*/ 	.short	0x0002
        /*0012*/ 	.short	0x0008
        /*0014*/ 	.byte	0x00, 0xf0, 0x41, 0x00


	//----- nvinfo : EIATTR_KPARAM_INFO
	.align		4
.L_4116:
        /*0018*/ 	.byte	0x04, 0x17
        /*001a*/ 	.short	(.L_4118 - .L_4117)
.L_4117:
        /*001c*/ 	.word	0x00000000
        /*0020*/ 	.short	0x0001
        /*0022*/ 	.short	0x0004
        /*0024*/ 	.byte	0x00, 0xf0, 0x11, 0x00


	//----- nvinfo : EIATTR_KPARAM_INFO
	.align		4
.L_4118:
        /*0028*/ 	.byte	0x04, 0x17
        /*002a*/ 	.short	(.L_4120 - .L_4119)
.L_4119:
        /*002c*/ 	.word	0x00000000
        /*0030*/ 	.short	0x0000
        /*0032*/ 	.short	0x0000
        /*0034*/ 	.byte	0x00, 0xf0, 0x11, 0x00


	//----- nvinfo : EIATTR_SPARSE_MMA_MASK
	.align		4
.L_4120:
        /*0038*/ 	.byte	0x03, 0x50
        /*003a*/ 	.short	0x0000


	//----- nvinfo : EIATTR_MAXREG_COUNT
	.align		4
        /*003c*/ 	.byte	0x03, 0x1b
        /*003e*/ 	.short	0x00ff


	//----- nvinfo : EIATTR_MERCURY_ISA_VERSION
	.align		4
        /*0040*/ 	.byte	0x03, 0x5f
        /*0042*/ 	.short	0x0101


	//----- nvinfo : EIATTR_VRC_CTA_INIT_COUNT
	.align		4
        /*0044*/ 	.byte	0x02, 0x4a
	.zero		1
	.zero		1


	//----- nvinfo : EIATTR_EXIT_INSTR_OFFSETS
	.align		4
        /*0048*/ 	.byte	0x04, 0x1c
        /*004a*/ 	.short	(.L_4122 - .L_4121)


	//   ....[0]....
.L_4121:
        /*004c*/ 	.word	0x00000910


	//   ....[1]....
        /*0050*/ 	.word	0x00000970


	//   ....[2]....
        /*0054*/ 	.word	0x00000cb0


	//----- nvinfo : EIATTR_MAX_THREADS
	.align		4
.L_4122:
        /*0058*/ 	.byte	0x04, 0x05
        /*005a*/ 	.short	(.L_4124 - .L_4123)
.L_4123:
        /*005c*/ 	.word	0x00000080
        /*0060*/ 	.word	0x00000001
        /*0064*/ 	.word	0x00000001


	//----- nvinfo : EIATTR_CRS_STACK_SIZE
	.align		4
.L_4124:
        /*0068*/ 	.byte	0x04, 0x1e
        /*006a*/ 	.short	(.L_4126 - .L_4125)
.L_4125:
        /*006c*/ 	.word	0x00000000


	//----- nvinfo : EIATTR_CBANK_PARAM_SIZE
	.align		4
.L_4126:
        /*0070*/ 	.byte	0x03, 0x19
        /*0072*/ 	.short	0x0018


	//----- nvinfo : EIATTR_PARAM_CBANK
	.align		4
        /*0074*/ 	.byte	0x04, 0x0a
        /*0076*/ 	.short	(.L_4128 - .L_4127)
	.align		4
.L_4127:
        /*0078*/ 	.word	index@(.nv.constant0._ZN2at6native29vectorized_elementwise_kernelILi2ENS0_13AUnaryFunctorIssbZZZNS0_23logical_xor_kernel_cudaERNS_14TensorIteratorEENKUlvE0_clEvENKUlvE3_clEvEUlssE_EESt5arrayIPcLm2EEEEviT0_T1_)
        /*007c*/ 	.short	0x0380
        /*007e*/ 	.short	0x0018


	//----- nvinfo : EIATTR_SW_WAR
	.align		4
.L_4128:
        /*0080*/ 	.byte	0x04, 0x36
        /*0082*/ 	.short	(.L_4130 - .L_4129)
.L_4129:
        /*0084*/ 	.word	0x00000008
.L_4130:


//--------------------- .nv.info._ZN2at6native29vectorized_elementwise_kernelILi4ENS0_13AUnaryFunctorIssbZZZNS0_23logical_xor_kernel_cudaERNS_14TensorIteratorEENKUlvE0_clEvENKUlvE3_clEvEUlssE_EESt5arrayIPcLm2EEEEviT0_T1_ --------------------------
	.section	.nv.info._ZN2at6native29vectorized_elementwise_kernelILi4ENS0_13AUnaryFunctorIssbZZZNS0_23logical_xor_kernel_cudaERNS_14TensorIteratorEENKUlvE0_clEvENKUlvE3_clEvEUlssE_EESt5arrayIPcLm2EEEEviT0_T1_,"",@"SHT_CUDA_INFO"
	.sectionflags	@""
	.align	4


	//----- nvinfo : EIATTR_CUDA_API_VERSION
	.align		4
        /*0000*/ 	.byte	0x04, 0x37
        /*0002*/ 	.short	(.L_4132 - .L_4131)
.L_4131:
        /*0004*/ 	.word	0x00000082


	//----- nvinfo : EIATTR_KPARAM_INFO
	.align		4
.L_4132:
        /*0008*/ 	.byte	0x04, 0x17
        /*000a*/ 	.short	(.L_4134 - .L_4133)
.L_4133:
        /*000c*/ 	.word	0x00000000
        /*0010*/ 	.short	0x0002
        /*0012*/ 	.short	0x0008
        /*0014*/ 	.byte	0x00, 0xf0, 0x41, 0x00


	//----- nvinfo : EIATTR_KPARAM_INFO
	.align		4
.L_4134:
        /*0018*/ 	.byte	0x04, 0x17
        /*001a*/ 	.short	(.L_4136 - .L_4135)
.L_4135:
        /*001c*/ 	.word	0x00000000
        /*0020*/ 	.short	0x0001
        /*0022*/ 	.short	0x0004
        /*0024*/ 	.byte	0x00, 0xf0, 0x11, 0x00


	//----- nvinfo : EIATTR_KPARAM_INFO
	.align		4
.L_4136:
        /*0028*/ 	.byte	0x04, 0x17
        /*002a*/ 	.short	(.L_4138 - .L_4137)
.L_4137:
        /*002c*/ 	.word	0x00000000
        /*0030*/ 	.short	0x0000
        /*0032*/ 	.short	0x0000
        /*0034*/ 	.byte	0x00, 0xf0, 0x11, 0x00


	//----- nvinfo : EIATTR_SPARSE_MMA_MASK
	.align		4
.L_4138:
        /*0038*/ 	.byte	0x03, 0x50
        /*003a*/ 	.short	0x0000


	//----- nvinfo : EIATTR_MAXREG_COUNT
	.align		4
        /*003c*/ 	.byte	0x03, 0x1b
        /*003e*/ 	.short	0x00ff


	//----- nvinfo : EIATTR_MERCURY_ISA_VERSION
	.align		4
        /*0040*/ 	.byte	0x03, 0x5f
        /*0042*/ 	.short	0x0101


	//----- nvinfo : EIATTR_VRC_CTA_INIT_COUNT
	.align		4
        /*0044*/ 	.byte	0x02, 0x4a
	.zero		1
	.zero		1


	//----- nvinfo : EIATTR_EXIT_INSTR_OFFSETS
	.align		4
        /*0048*/ 	.byte	0x04, 0x1c
        /*004a*/ 	.short	(.L_4140 - .L_4139)


	//   ....[0]....
.L_4139:
        /*004c*/ 	.word	0x00000910


	//   ....[1]....
        /*0050*/ 	.word	0x00000970


	//   ....[2]....
        /*0054*/ 	.word	0x00000c80


	//----- nvinfo : EIATTR_MAX_THREADS
	.align		4
.L_4140:
        /*0058*/ 	.byte	0x04, 0x05
        /*005a*/ 	.short	(.L_4142 - .L_4141)
.L_4141:
        /*005c*/ 	.word	0x00000080
        /*0060*/ 	.word	0x00000001
        /*0064*/ 	.word	0x00000001


	//----- nvinfo : EIATTR_CRS_STACK_SIZE
	.align		4
.L_4142:
        /*0068*/ 	.byte	0x04, 0x1e
        /*006a*/ 	.short	(.L_4144 - .L_4143)
.L_4143:
        /*006c*/ 	.word	0x00000000


	//----- nvinfo : EIATTR_CBANK_PARAM_SIZE
	.align		4
.L_4144:
        /*0070*/ 	.byte	0x03, 0x19
        /*0072*/ 	.short	0x0018


	//----- nvinfo : EIATTR_PARAM_CBANK
	.align		4
        /*0074*/ 	.byte	0x04, 0x0a
        /*0076*/ 	.short	(.L_4146 - .L_4145)
	.align		4
.L_4145:
        /*0078*/ 	.word	index@(.nv.constant0._ZN2at6native29vectorized_elementwise_kernelILi4ENS0_13AUnaryFunctorIssbZZZNS0_23logical_xor_kernel_cudaERNS_14TensorIteratorEENKUlvE0_clEvENKUlvE3_clEvEUlssE_EESt5arrayIPcLm2EEEEviT0_T1_)
        /*007c*/ 	.short	0x0380
        /*007e*/ 	.short	0x0018


	//----- nvinfo : EIATTR_SW_WAR
	.align		4
.L_4146:
        /*0080*/ 	.byte	0x04, 0x36
        /*0082*/ 	.short	(.L_4148 - .L_4147)
.L_4147:
        /*0084*/ 	.word	0x00000008
.L_4148:


//--------------------- .nv.info._ZN2at6native29vectorized_elementwise_kernelILi8ENS0_13AUnaryFunctorIssbZZZNS0_23logical_xor_kernel_cudaERNS_14TensorIteratorEENKUlvE0_clEvENKUlvE3_clEvEUlssE_EESt5arrayIPcLm2EEEEviT0_T1_ --------------------------
	.section	.nv.info._ZN2at6native29vectorized_elementwise_kernelILi8ENS0_13AUnaryFunctorIssbZZZNS0_23logical_xor_kernel_cudaERNS_14TensorIteratorEENKUlvE0_clEvENKUlvE3_clEvEUlssE_EESt5arrayIPcLm2EEEEviT0_T1_,"",@"SHT_CUDA_INFO"
	.sectionflags	@""
	.align	4


	//----- nvinfo : EIATTR_CUDA_API_VERSION
	.align		4
        /*0000*/ 	.byte	0x04, 0x37
        /*0002*/ 	.short	(.L_4150 - .L_4149)
.L_4149:
        /*0004*/ 	.word	0x00000082


	//----- nvinfo : EIATTR_KPARAM_INFO
	.align		4
.L_4150:
        /*0008*/ 	.byte	0x04, 0x17
        /*000a*/ 	.short	(.L_4152 - .L_4151)
.L_4151:
        /*000c*/ 	.word	0x00000000
        /*0010*/ 	.short	0x0002
        /*0012*/ 	.short	0x0008
        /*0014*/ 	.byte	0x00, 0xf0, 0x41, 0x00


	//----- nvinfo : EIATTR_KPARAM_INFO
	.align		4
.L_4152:
        /*0018*/ 	.byte	0x04, 0x17
        /*001a*/ 	.short	(.L_4154 - .L_4153)
.L_4153:
        /*001c*/ 	.word	0x00000000
        /*0020*/ 	.short	0x0001
        /*0022*/ 	.short	0x0004
        /*0024*/ 	.byte	0x00, 0xf0, 0x11, 0x00


	//----- nvinfo : EIATTR_KPARAM_INFO
	.align		4
.L_4154:
        /*0028*/ 	.byte	0x04, 0x17
        /*002a*/ 	.short	(.L_4156 - .L_4155)
.L_4155:
        /*002c*/ 	.word	0x00000000
        /*0030*/ 	.short	0x0000
        /*0032*/ 	.short	0x0000
        /*0034*/ 	.byte	0x00, 0xf0, 0x11, 0x00


	//----- nvinfo : EIATTR_SPARSE_MMA_MASK
	.align		4
.L_4156:
        /*0038*/ 	.byte	0x03, 0x50
        /*003a*/ 	.short	0x0000


	//----- nvinfo : EIATTR_MAXREG_COUNT
	.align		4
        /*003c*/ 	.byte	0x03, 0x1b
        /*003e*/ 	.short	0x00ff


	//----- nvinfo : EIATTR_MERCURY_ISA_VERSION
	.align		4
        /*0040*/ 	.byte	0x03, 0x5f
        /*0042*/ 	.short	0x0101


	//----- nvinfo : EIATTR_VRC_CTA_INIT_COUNT
	.align		4
        /*0044*/ 	.byte	0x02, 0x4a
	.zero		1
	.zero		1


	//----- nvinfo : EIATTR_EXIT_INSTR_OFFSETS
	.align		4
        /*0048*/ 	.byte	0x04, 0x1c
        /*004a*/ 	.short	(.L_4158 - .L_4157)


	//   ....[0]....
.L_4157:
        /*004c*/ 	.word	0x00000910


	//   ....[1]....
        /*0050*/ 	.word	0x00000970


	//   ....[2]....
        /*0054*/ 	.word	0x00000c70


	//----- nvinfo : EIATTR_MAX_THREADS
	.align		4
.L_4158:
        /*0058*/ 	.byte	0x04, 0x05
        /*005a*/ 	.short	(.L_4160 - .L_4159)
.L_4159:
        /*005c*/ 	.word	0x00000080
        /*0060*/ 	.word	0x00000001
        /*0064*/ 	.word	0x00000001


	//----- nvinfo : EIATTR_CRS_STACK_SIZE
	.align		4
.L_4160:
        /*0068*/ 	.byte	0x04, 0x1e
        /*006a*/ 	.short	(.L_4162 - .L_4161)
.L_4161:
        /*006c*/ 	.word	0x00000000


	//----- nvinfo : EIATTR_CBANK_PARAM_SIZE
	.align		4
.L_4162:
        /*0070*/ 	.byte	0x03, 0x19
        /*0072*/ 	.short	0x0018


	//----- nvinfo : EIATTR_PARAM_CBANK
	.align		4
        /*0074*/ 	.byte	0x04, 0x0a
        /*0076*/ 	.short	(.L_4164 - .L_4163)
	.align		4
.L_4163:
        /*0078*/ 	.word	index@(.nv.constant0._ZN2at6native29vectorized_elementwise_kernelILi8ENS0_13AUnaryFunctorIssbZZZNS0_23logical_xor_kernel_cudaERNS_14TensorIteratorEENKUlvE0_clEvENKUlvE3_clEvEUlssE_EESt5arrayIPcLm2EEEEviT0_T1_)
        /*007c*/ 	.short	0x0380
        /*007e*/ 	.short	0x0018


	//----- nvinfo : EIATTR_SW_WAR
	.align		4
.L_4164:
        /*0080*/ 	.byte	0x04, 0x36
        /*0082*/ 	.short	(.L_4166 - .L_4165)
.L_4165:
        /*0084*/ 	.word	0x00000008
.L_4166:


//--------------------- .nv.info._ZN2at6native18elementwise_kernelILi128ELi4EZNS0_15gpu_kernel_implINS0_13BinaryFunctorIssbZZZNS0_23logical_xor_kernel_cudaERNS_14TensorIteratorEENKUlvE0_clEvENKUlvE3_clEvEUlssE_EEEEvRNS_18TensorIteratorBaseERKT_EUliE_EEviT1_ --------------------------
	.section	.nv.info._ZN2at6native18elementwise_kernelILi128ELi4EZNS0_15gpu_kernel_implINS0_13BinaryFunctorIssbZZZNS0_23logical_xor_kernel_cudaERNS_14TensorIteratorEENKUlvE0_clEvENKUlvE3_clEvEUlssE_EEEEvRNS_18TensorIteratorBaseERKT_EUliE_EEviT1_,"",@"SHT_CUDA_INFO"
	.sectionflags	@""
	.align	4


	//----- nvinfo : EIATTR_CUDA_API_VERSION
	.align		4
        /*0000*/ 	.byte	0x04, 0x37
        /*0002*/ 	.short	(.L_4168 - .L_4167)
.L_4167:
        /*0004*/ 	.word	0x00000082


	//----- nvinfo : EIATTR_KPARAM_INFO
	.align		4
.L_4168:
        /*0008*/ 	.byte	0x04, 0x17
        /*000a*/ 	.short	(.L_4170 - .L_4169)
.L_4169:
        /*000c*/ 	.word	0x00000000
        /*0010*/ 	.short	0x0001
        /*0012*/ 	.short	0x0008
        /*0014*/ 	.byte	0x00, 0xf0, 0x21, 0x0a


	//----- nvinfo : EIATTR_KPARAM_INFO
	.align		4
.L_4170:
        /*0018*/ 	.byte	0x04, 0x17
        /*001a*/ 	.short	(.L_4172 - .L_4171)
.L_4171:
        /*001c*/ 	.word	0x00000000
        /*0020*/ 	.short	0x0000
        /*0022*/ 	.short	0x0000
        /*0024*/ 	.byte	0x00, 0xf0, 0x11, 0x00


	//----- nvinfo : EIATTR_SPARSE_MMA_MASK
	.align		4
.L_4172:
        /*0028*/ 	.byte	0x03, 0x50
        /*002a*/ 	.short	0x0000


	//----- nvinfo : EIATTR_MAXREG_COUNT
	.align		4
        /*002c*/ 	.byte	0x03, 0x1b
        /*002e*/ 	.short	0x0080


	//----- nvinfo : EIATTR_EXTERNS
	.align		4
        /*0030*/ 	.byte	0x04, 0x0f
        /*0032*/ 	.short	(.L_4174 - .L_4173)


	//   ....[0]....
	.align		4
.L_4173:
        /*0034*/ 	.word	index@(__assertfail)


	//----- nvinfo : EIATTR_MERCURY_ISA_VERSION
	.align		4
.L_4174:
        /*0038*/ 	.byte	0x03, 0x5f
        /*003a*/ 	.short	0x0101


	//----- nvinfo : EIATTR_VRC_CTA_INIT_COUNT
	.align		4
        /*003c*/ 	.byte	0x02, 0x4a
	.zero		1
	.zero		1


	//----- nvinfo : EIATTR_SYSCALL_OFFSETS
	.align		4
        /*0040*/ 	.byte	0x04, 0x46
        /*0042*/ 	.short	(.L_4176 - .L_4175)


	//   ....[0]....
.L_4175:
        /*0044*/ 	.word	0x00002460


	//   ....[1]....
        /*0048*/ 	.word	0x000032b0


	//   ....[2]....
        /*004c*/ 	.word	0x00004010


	//   ....[3]....
        /*0050*/ 	.word	0x000065e0


	//   ....[4]....
        /*0054*/ 	.word	0x00007430


	//   ....[5]....
        /*0058*/ 	.word	0x00007fd0


	//   ....[6]....
        /*005c*/ 	.word	0x0000a690


	//   ....[7]....
        /*0060*/ 	.word	0x0000b4e0


	//   ....[8]....
        /*0064*/ 	.word	0x0000c080


	//   ....[9]....
        /*0068*/ 	.word	0x0000e760


	//   ....[10]....
        /*006c*/ 	.word	0x0000f5b0


	//   ....[11]....
        /*0070*/ 	.word	0x00010100


	//----- nvinfo : EIATTR_EXIT_INSTR_OFFSETS
	.align		4
.L_4176:
        /*0074*/ 	.byte	0x04, 0x1c
        /*0076*/ 	.short	(.L_4178 - .L_4177)


	//   ....[0]....
.L_4177:
        /*0078*/ 	.word	0x0000c310


	//   ....[1]....
        /*007c*/ 	.word	0x0000f720


	//   ....[2]....
        /*0080*/ 	.word	0x0000f740


	//   ....[3]....
        /*0084*/ 	.word	0x0000f7d0


	//   ....[4]....
        /*0088*/ 	.word	0x0000f7f0


	//   ....[5]....
        /*008c*/ 	.word	0x0000f810


	//   ....[6]....
        /*0090*/ 	.word	0x0000f8a0


	//   ....[7]....
        /*0094*/ 	.word	0x0000f8e0


	//   ....[8]....
        /*0098*/ 	.word	0x0000f980


	//   ....[9]....
        /*009c*/ 	.word	0x0000f9d0


	//   ....[10]....
        /*00a0*/ 	.word	0x0000fa00


	//   ....[11]....
        /*00a4*/ 	.word	0x0000fac0


	//   ....[12]....
        /*00a8*/ 	.word	0x0000fc00


	//   ....[13]....
        /*00ac*/ 	.word	0x0000fd40


	//   ....[14]....
        /*00b0*/ 	.word	0x0000fe90


	//   ....[15]....
        /*00b4*/ 	.word	0x0000fec0


	//   ....[16]....
        /*00b8*/ 	.word	0x0000fee0


	//   ....[17]....
        /*00bc*/ 	.word	0x0000ff60


	//   ....[18]....
        /*00c0*/ 	.word	0x0000ffa0


	//   ....[19]....
        /*00c4*/ 	.word	0x00010110


	//   ....[20]....
        /*00c8*/ 	.word	0x000101f0


	//   ....[21]....
        /*00cc*/ 	.word	0x00010290


	//   ....[22]....
        /*00d0*/ 	.word	0x000102c0


	//   ....[23]....
        /*00d4*/ 	.word	0x00010310


	//   ....[24]....
        /*00d8*/ 	.word	0x00010350


	//----- nvinfo : EIATTR_MAX_THREADS
	.align		4
.L_4178:
        /*00dc*/ 	.byte	0x04, 0x05
        /*00de*/ 	.short	(.L_4180 - .L_4179)
.L_4179:
        /*00e0*/ 	.word	0x00000080
        /*00e4*/ 	.word	0x00000001
        /*00e8*/ 	.word	0x00000001


	//----- nvinfo : EIATTR_CRS_STACK_SIZE
	.align		4
.L_4180:
        /*00ec*/ 	.byte	0x04, 0x1e
        /*00ee*/ 	.short	(.L_4182 - .L_4181)
.L_4181:
        /*00f0*/ 	.word	0x00000000


	//----- nvinfo : EIATTR_CBANK_PARAM_SIZE
	.align		4
.L_4182:
        /*00f4*/ 	.byte	0x03, 0x19
        /*00f6*/ 	.short	0x0290


	//----- nvinfo : EIATTR_PARAM_CBANK
	.align		4
        /*00f8*/ 	.byte	0x04, 0x0a
        /*00fa*/ 	.short	(.L_4184 - .L_4183)
	.align		4
.L_4183:
        /*00fc*/ 	.word	index@(.nv.constant0._ZN2at6native18elementwise_kernelILi128ELi4EZNS0_15gpu_kernel_implINS0_13BinaryFunctorIssbZZZNS0_23logical_xor_kernel_cudaERNS_14TensorIteratorEENKUlvE0_clEvENKUlvE3_clEvEUlssE_EEEEvRNS_18TensorIteratorBaseERKT_EUliE_EEviT1_)
        /*0100*/ 	.short	0x0380
        /*0102*/ 	.short	0x0290


	//----- nvinfo : EIATTR_SW_WAR
	.align		4
.L_4184:
        /*0104*/ 	.byte	0x04, 0x36
        /*0106*/ 	.short	(.L_4186 - .L_4185)
.L_4185:
        /*0108*/ 	.word	0x00000008
.L_4186:


//--------------------- .nv.info._ZN2at6native27unrolled_elementwise_kernelINS0_13BinaryFunctorIssbZZZNS0_23logical_xor_kernel_cudaERNS_14TensorIteratorEENKUlvE0_clEvENKUlvE3_clEvEUlssE_EESt5arrayIPcLm3EELi4E23TrivialOffsetCalculatorILi2EjESC_ILi1EjENS0_6memory12LoadWithCastILi2EEENSF_13StoreWithCastILi1EEEEEviT_T0_T2_T3_T4_T5_ --------------------------
	.section	.nv.info._ZN2at6native27unrolled_elementwise_kernelINS0_13BinaryFunctorIssbZZZNS0_23logical_xor_kernel_cudaERNS_14TensorIteratorEENKUlvE0_clEvENKUlvE3_clEvEUlssE_EESt5arrayIPcLm3EELi4E23TrivialOffsetCalculatorILi2EjESC_ILi1EjENS0_6memory12LoadWithCastILi2EEENSF_13StoreWithCastILi1EEEEEviT_T0_T2_T3_T4_T5_,"",@"SHT_CUDA_INFO"
	.sectionflags	@""
	.align	4


	//----- nvinfo : EIATTR_CUDA_API_VERSION
	.align		4
        /*0000*/ 	.byte	0x04, 0x37
        /*0002*/ 	.short	(.L_4188 - .L_4187)
.L_4187:
        /*0004*/ 	.word	0x00000082


	//----- nvinfo : EIATTR_KPARAM_INFO
	.align		4
.L_4188:
        /*0008*/ 	.byte	0x04, 0x17
        /*000a*/ 	.short	(.L_4190 - .L_4189)
.L_4189:
        /*000c*/ 	.word	0x00000000
        /*0010*/ 	.short	0x0006
        /*0012*/ 	.short	0x0030
        /*0014*/ 	.byte	0x00, 0xf0, 0x21, 0x00


	//----- nvinfo : EIATTR_KPARAM_INFO
	.align		4
.L_4190:
        /*0018*/ 	.byte	0x04, 0x17
        /*001a*/ 	.short	(.L_4192 - .L_4191)
.L_4191:
        /*001c*/ 	.word	0x00000000
        /*0020*/ 	.short	0x0005
        /*0022*/ 	.short	0x0024
        /*0024*/ 	.byte	0x00, 0xf0, 0x31, 0x00


	//----- nvinfo : EIATTR_KPARAM_INFO
	.align		4
.L_4192:
        /*0028*/ 	.byte	0x04, 0x17
        /*002a*/ 	.short	(.L_4194 - .L_4193)
.L_4193:
        /*002c*/ 	.word	0x00000000
        /*0030*/ 	.short	0x0004
        /*0032*/ 	.short	0x0021
        /*0034*/ 	.byte	0x00, 0xf0, 0x05, 0x00


	//----- nvinfo : EIATTR_KPARAM_INFO
	.align		4
.L_4194:
        /*0038*/ 	.byte	0x04, 0x17
        /*003a*/ 	.short	(.L_4196 - .L_4195)
.L_4195:
        /*003c*/ 	.word	0x00000000
        /*0040*/ 	.short	0x0003
        /*0042*/ 	.short	0x0020
        /*0044*/ 	.byte	0x00, 0xf0, 0x05, 0x00


	//----- nvinfo : EIATTR_KPARAM_INFO
	.align		4
.L_4196:
        /*0048*/ 	.byte	0x04, 0x17
        /*004a*/ 	.short	(.L_4198 - .L_4197)
.L_4197:
        /*004c*/ 	.word	0x00000000
        /*0050*/ 	.short	0x0002
        /*0052*/ 	.short	0x0008
        /*0054*/ 	.byte	0x00, 0xf0, 0x61, 0x00


	//----- nvinfo : EIATTR_KPARAM_INFO
	.align		4
.L_4198:
        /*0058*/ 	.byte	0x04, 0x17
        /*005a*/ 	.short	(.L_4200 - .L_4199)
.L_4199:
        /*005c*/ 	.word	0x00000000
        /*0060*/ 	.short	0x0001
        /*0062*/ 	.short	0x0004
        /*0064*/ 	.byte	0x00, 0xf0, 0x05, 0x00


	//----- nvinfo : EIATTR_KPARAM_INFO
	.align		4
.L_4200:
        /*0068*/ 	.byte	0x04, 0x17
        /*006a*/ 	.short	(.L_4202 - .L_4201)
.L_4201:
        /*006c*/ 	.word	0x00000000
        /*0070*/ 	.short	0x0000
        /*0072*/ 	.short	0x0000
        /*0074*/ 	.byte	0x00, 0xf0, 0x11, 0x00


	//----- nvinfo : EIATTR_SPARSE_MMA_MASK
	.align		4
.L_4202:
        /*0078*/ 	.byte	0x03, 0x50
        /*007a*/ 	.short	0x0000


	//----- nvinfo : EIATTR_MAXREG_COUNT
	.align		4
        /*007c*/ 	.byte	0x03, 0x1b
        /*007e*/ 	.short	0x00ff


	//----- nvinfo : EIATTR_EXTERNS
	.align		4
        /*0080*/ 	.byte	0x04, 0x0f
        /*0082*/ 	.short	(.L_4204 - .L_4203)


	//   ....[0]....
	.align		4
.L_4203:
        /*0084*/ 	.word	index@(__assertfail)


	//----- nvinfo : EIATTR_MERCURY_ISA_VERSION
	.align		4
.L_4204:
        /*0088*/ 	.byte	0x03, 0x5f
        /*008a*/ 	.short	0x0101


	//----- nvinfo : EIATTR_VRC_CTA_INIT_COUNT
	.align		4
        /*008c*/ 	.byte	0x02, 0x4a
	.zero		1
	.zero		1


	//----- nvinfo : EIATTR_SYSCALL_OFFSETS
	.align		4
        /*0090*/ 	.byte	0x04, 0x46
        /*0092*/ 	.short	(.L_4206 - .L_4205)


	//   ....[0]....
.L_4205:
        /*0094*/ 	.word	0x00000e60


	//   ....[1]....
        /*0098*/ 	.word	0x00001cd0


	//   ....[2]....
        /*009c*/ 	.word	0x00002d20


	//   ....[3]....
        /*00a0*/ 	.word	0x00003ba0


	//   ....[4]....
        /*00a4*/ 	.word	0x00004b30


	//   ....[5]....
        /*00a8*/ 	.word	0x000059c0


	//   ....[6]....
        /*00ac*/ 	.word	0x00006910


	//   ....[7]....
        /*00b0*/ 	.word	0x000077a0


	//   ....[8]....
        /*00b4*/ 	.word	0x000085c0


	//   ....[9]....
        /*00b8*/ 	.word	0x00009280


	//   ....[10]....
        /*00bc*/ 	.word	0x0000a040


	//   ....[11]....
        /*00c0*/ 	.word	0x0000add0


	//----- nvinfo : EIATTR_EXIT_INSTR_OFFSETS
	.align		4
.L_4206:
        /*00c4*/ 	.byte	0x04, 0x1c
        /*00c6*/ 	.short	(.L_4208 - .L_4207)


	//   ....[0]....
.L_4207:
        /*00c8*/ 	.word	0x0000a2c0


	//   ....[1]....
        /*00cc*/ 	.word	0x0000a3f0


	//   ....[2]....
        /*00d0*/ 	.word	0x0000a410


	//   ....[3]....
        /*00d4*/ 	.word	0x0000a4a0


	//   ....[4]....
        /*00d8*/ 	.word	0x0000a4c0


	//   ....[5]....
        /*00dc*/ 	.word	0x0000a4e0


	//   ....[6]....
        /*00e0*/ 	.word	0x0000a570


	//   ....[7]....
        /*00e4*/ 	.word	0x0000a5b0


	//   ....[8]....
        /*00e8*/ 	.word	0x0000a650


	//   ....[9]....
        /*00ec*/ 	.word	0x0000a6a0


	//   ....[10]....
        /*00f0*/ 	.word	0x0000a6d0


	//   ....[11]....
        /*00f4*/ 	.word	0x0000a790


	//   ....[12]....
        /*00f8*/ 	.word	0x0000a8d0


	//   ....[13]....
        /*00fc*/ 	.word	0x0000aa10


	//   ....[14]....
        /*0100*/ 	.word	0x0000ab60


	//   ....[15]....
        /*0104*/ 	.word	0x0000ab90


	//   ....[16]....
        /*0108*/ 	.word	0x0000abb0


	//   ....[17]....
        /*010c*/ 	.word	0x0000ac30


	//   ....[18]....
        /*0110*/ 	.word	0x0000ac70


	//   ....[19]....
        /*0114*/ 	.word	0x0000ade0


	//   ....[20]....
        /*0118*/ 	.word	0x0000aec0


	//   ....[21]....
        /*011c*/ 	.word	0x0000af60


	//   ....[22]....
        /*0120*/ 	.word	0x0000af90


	//   ....[23]....
        /*0124*/ 	.word	0x0000afe0


	//   ....[24]....
        /*0128*/ 	.word	0x0000b020


	//----- nvinfo : EIATTR_MAX_THREADS
	.align		4
.L_4208:
        /*012c*/ 	.byte	0x04, 0x05
        /*012e*/ 	.short	(.L_4210 - .L_4209)
.L_4209:
        /*0130*/ 	.word	0x00000080
        /*0134*/ 	.word	0x00000001
        /*0138*/ 	.word	0x00000001


	//----- nvinfo : EIATTR_CRS_STACK_SIZE
	.align		4
.L_4210:
        /*013c*/ 	.byte	0x04, 0x1e
        /*013e*/ 	.short	(.L_4212 - .L_4211)
.L_4211:
        /*0140*/ 	.word	0x00000000


	//----- nvinfo : EIATTR_CBANK_PARAM_SIZE
	.align		4
.L_4212:
        /*0144*/ 	.byte	0x03, 0x19
        /*0146*/ 	.short	0x0038


	//----- nvinfo : EIATTR_PARAM_CBANK
	.align		4
        /*0148*/ 	.byte	0x04, 0x0a
        /*014a*/ 	.short	(.L_4214 - .L_4213)
	.align		4
.L_4213:
        /*014c*/ 	.word	index@(.nv.constant0._ZN2at6native27unrolled_elementwise_kernelINS0_13BinaryFunctorIssbZZZNS0_23logical_xor_kernel_cudaERNS_14TensorIteratorEENKUlvE0_clEvENKUlvE3_clEvEUlssE_EESt5arrayIPcLm3EELi4E23TrivialOffsetCalculatorILi2EjESC_ILi1EjENS0_6memory12LoadWithCastILi2EEENSF_13StoreWithCastILi1EEEEEviT_T0_T2_T3_T4_T5_)
        /*0150*/ 	.short	0x0380
        /*0152*/ 	.short	0x0038


	//----- nvinfo : EIATTR_SW_WAR
	.align		4
.L_4214:
        /*0154*/ 	.byte	0x04, 0x36
        /*0156*/ 	.short	(.L_4216 - .L_4215)
.L_4215:
        /*0158*/ 	.word	0x00000008
.L_4216:


//--------------------- .nv.info._ZN2at6native18elementwise_kernelILi128ELi4EZNS0_22gpu_kernel_impl_nocastINS0_13BinaryFunctorIssbZZZNS0_23logical_xor_kernel_cudaERNS_14TensorIteratorEENKUlvE0_clEvENKUlvE3_clEvEUlssE_EEEEvRNS_18TensorIteratorBaseERKT_EUliE_EEviT1_ --------------------------
	.section	.nv.info._ZN2at6native18elementwise_kernelILi128ELi4EZNS0_22gpu_kernel_impl_nocastINS0_13BinaryFunctorIssbZZZNS0_23logical_xor_kernel_cudaERNS_14TensorIteratorEENKUlvE0_clEvENKUlvE3_clEvEUlssE_EEEEvRNS_18TensorIteratorBaseERKT_EUliE_EEviT1_,"",@"SHT_CUDA_INFO"
	.sectionflags	@""
	.align	4


	//----- nvinfo : EIATTR_CUDA_API_VERSION
	.align		4
        /*0000*/ 	.byte	0x04, 0x37
        /*0002*/ 	.short	(.L_4218 - .L_4217)
.L_4217:
        /*0004*/ 	.word	0x00000082


	//----- nvinfo : EIATTR_KPARAM_INFO
	.align		4
.L_4218:
        /*0008*/ 	.byte	0x04, 0x17
        /*000a*/ 	.short	(.L_4220 - .L_4219)
.L_4219:
        /*000c*/ 	.word	0x00000000
        /*0010*/ 	.short	0x0001
        /*0012*/ 	.short	0x0008
        /*0014*/ 	.byte	0x00, 0xf0, 0x21, 0x0a


	//----- nvinfo : EIATTR_KPARAM_INFO
	.align		4
.L_4220:
        /*0018*/ 	.byte	0x04, 0x17
        /*001a*/ 	.short	(.L_4222 - .L_4221)
.L_4221:
        /*001c*/ 	.word	0x00000000
        /*0020*/ 	.short	0x0000
        /*0022*/ 	.short	0x0000
        /*0024*/ 	.byte	0x00, 0xf0, 0x11, 0x00


	//----- nvinfo : EIATTR_SPARSE_MMA_MASK
	.align		4
.L_4222:
        /*0028*/ 	.byte	0x03, 0x50
        /*002a*/ 	.short	0x0000


	//----- nvinfo : EIATTR_MAXREG_COUNT
	.align		4
        /*002c*/ 	.byte	0x03, 0x1b
        /*002e*/ 	.short	0x0080


	//----- nvinfo : EIATTR_MERCURY_ISA_VERSION
	.align		4
        /*0030*/ 	.byte	0x03, 0x5f
        /*0032*/ 	.short	0x0101


	//----- nvinfo : EIATTR_VRC_CTA_INIT_COUNT
	.align		4
        /*0034*/ 	.byte	0x02, 0x4a
	.zero		1
	.zero		1


	//----- nvinfo : EIATTR_EXIT_INSTR_OFFSETS
	.align		4
        /*0038*/ 	.byte	0x04, 0x1c
        /*003a*/ 	.short	(.L_4224 - .L_4223)


	//   ....[0]....
.L_4223:
        /*003c*/ 	.word	0x00000360


	//   ....[1]....
        /*0040*/ 	.word	0x00000400


	//   ....[2]....
        /*0044*/ 	.word	0x00004940


	//   ....[3]....
        /*0048*/ 	.word	0x00005ff0


	//----- nvinfo : EIATTR_MAX_THREADS
	.align		4
.L_4224:
        /*004c*/ 	.byte	0x04, 0x05
        /*004e*/ 	.short	(.L_4226 - .L_4225)
.L_4225:
        /*0050*/ 	.word	0x00000080
        /*0054*/ 	.word	0x00000001
        /*0058*/ 	.word	0x00000001


	//----- nvinfo : EIATTR_CRS_STACK_SIZE
	.align		4
.L_4226:
        /*005c*/ 	.byte	0x04, 0x1e
        /*005e*/ 	.short	(.L_4228 - .L_4227)
.L_4227:
        /*0060*/ 	.word	0x00000000


	//----- nvinfo : EIATTR_CBANK_PARAM_SIZE
	.align		4
.L_4228:
        /*0064*/ 	.byte	0x03, 0x19
        /*0066*/ 	.short	0x0290


	//----- nvinfo : EIATTR_PARAM_CBANK
	.align		4
        /*0068*/ 	.byte	0x04, 0x0a
        /*006a*/ 	.short	(.L_4230 - .L_4229)
	.align		4
.L_4229:
        /*006c*/ 	.word	index@(.nv.constant0._ZN2at6native18elementwise_kernelILi128ELi4EZNS0_22gpu_kernel_impl_nocastINS0_13BinaryFunctorIssbZZZNS0_23logical_xor_kernel_cudaERNS_14TensorIteratorEENKUlvE0_clEvENKUlvE3_clEvEUlssE_EEEEvRNS_18TensorIteratorBaseERKT_EUliE_EEviT1_)
        /*0070*/ 	.short	0x0380
        /*0072*/ 	.short	0x0290


	//----- nvinfo : EIATTR_SW_WAR
	.align		4
.L_4230:
        /*0074*/ 	.byte	0x04, 0x36
        /*0076*/ 	.short	(.L_4232 - .L_4231)
.L_4231:
        /*0078*/ 	.word	0x00000008
.L_4232:


//--------------------- .nv.info._ZN2at6native27unrolled_elementwise_kernelINS0_13BinaryFunctorIssbZZZNS0_23logical_xor_kernel_cudaERNS_14TensorIteratorEENKUlvE0_clEvENKUlvE3_clEvEUlssE_EESt5arrayIPcLm3EELi4E23TrivialOffsetCalculatorILi2EjESC_ILi1EjENS0_6memory15LoadWithoutCastENSF_16StoreWithoutCastEEEviT_T0_T2_T3_T4_T5_ --------------------------
	.section	.nv.info._ZN2at6native27unrolled_elementwise_kernelINS0_13BinaryFunctorIssbZZZNS0_23logical_xor_kernel_cudaERNS_14TensorIteratorEENKUlvE0_clEvENKUlvE3_clEvEUlssE_EESt5arrayIPcLm3EELi4E23TrivialOffsetCalculatorILi2EjESC_ILi1EjENS0_6memory15LoadWithoutCastENSF_16StoreWithoutCastEEEviT_T0_T2_T3_T4_T5_,"",@"SHT_CUDA_INFO"
	.sectionflags	@""
	.align	4


	//----- nvinfo : EIATTR_CUDA_API_VERSION
	.align		4
        /*0000*/ 	.byte	0x04, 0x37
        /*0002*/ 	.short	(.L_4234 - .L_4233)
.L_4233:
        /*0004*/ 	.word	0x00000082


	//----- nvinfo : EIATTR_KPARAM_INFO
	.align		4
.L_4234:
        /*0008*/ 	.byte	0x04, 0x17
        /*000a*/ 	.short	(.L_4236 - .L_4235)
.L_4235:
        /*000c*/ 	.word	0x00000000
        /*0010*/ 	.short	0x0006
        /*0012*/ 	.short	0x0023
        /*0014*/ 	.byte	0x00, 0xf0, 0x05, 0x00


	//----- nvinfo : EIATTR_KPARAM_INFO
	.align		4
.L_4236:
        /*0018*/ 	.byte	0x04, 0x17
        /*001a*/ 	.short	(.L_4238 - .L_4237)
.L_4237:
        /*001c*/ 	.word	0x00000000
        /*0020*/ 	.short	0x0005
        /*0022*/ 	.short	0x0022
        /*0024*/ 	.byte	0x00, 0xf0, 0x05, 0x00


	//----- nvinfo : EIATTR_KPARAM_INFO
	.align		4
.L_4238:
        /*0028*/ 	.byte	0x04, 0x17
        /*002a*/ 	.short	(.L_4240 - .L_4239)
.L_4239:
        /*002c*/ 	.word	0x00000000
        /*0030*/ 	.short	0x0004
        /*0032*/ 	.short	0x0021
        /*0034*/ 	.byte	0x00, 0xf0, 0x05, 0x00


	//----- nvinfo : EIATTR_KPARAM_INFO
	.align		4
.L_4240:
        /*0038*/ 	.byte	0x04, 0x17
        /*003a*/ 	.short	(.L_4242 - .L_4241)
.L_4241:
        /*003c*/ 	.word	0x00000000
        /*0040*/ 	.short	0x0003
        /*0042*/ 	.short	0x0020
        /*0044*/ 	.byte	0x00, 0xf0, 0x05, 0x00


	//----- nvinfo : EIATTR_KPARAM_INFO
	.align		4
.L_4242:
        /*0048*/ 	.byte	0x04, 0x17
        /*004a*/ 	.short	(.L_4244 - .L_4243)
.L_4243:
        /*004c*/ 	.word	0x00000000
        /*0050*/ 	.short	0x0002
        /*0052*/ 	.short	0x0008
        /*0054*/ 	.byte	0x00, 0xf0, 0x61, 0x00


	//----- nvinfo : EIATTR_KPARAM_INFO
	.align		4
.L_4244:
        /*0058*/ 	.byte	0x04, 0x17
        /*005a*/ 	.short	(.L_4246 - .L_4245)
.L_4245:
        /*005c*/ 	.word	0x00000000
        /*0060*/ 	.short	0x0001
        /*0062*/ 	.short	0x0004
        /*0064*/ 	.byte	0x00, 0xf0, 0x05, 0x00


	//----- nvinfo : EIATTR_KPARAM_INFO
	.align		4
.L_4246:
        /*0068*/ 	.byte	0x04, 0x17
        /*006a*/ 	.short	(.L_4248 - .L_4247)
.L_4247:
        /*006c*/ 	.word	0x00000000
        /*0070*/ 	.short	0x0000
        /*0072*/ 	.short	0x0000
        /*0074*/ 	.byte	0x00, 0xf0, 0x11, 0x00


	//----- nvinfo : EIATTR_SPARSE_MMA_MASK
	.align		4
.L_4248:
        /*0078*/ 	.byte	0x03, 0x50
        /*007a*/ 	.short	0x0000


	//----- nvinfo : EIATTR_MAXREG_COUNT
	.align		4
        /*007c*/ 	.byte	0x03, 0x1b
        /*007e*/ 	.short	0x00ff


	//----- nvinfo : EIATTR_MERCURY_ISA_VERSION
	.align		4
        /*0080*/ 	.byte	0x03, 0x5f
        /*0082*/ 	.short	0x0101


	//----- nvinfo : EIATTR_VRC_CTA_INIT_COUNT
	.align		4
        /*0084*/ 	.byte	0x02, 0x4a
	.zero		1
	.zero		1


	//----- nvinfo : EIATTR_EXIT_INSTR_OFFSETS
	.align		4
        /*0088*/ 	.byte	0x04, 0x1c
        /*008a*/ 	.short	(.L_4250 - .L_4249)


	//   ....[0]....
.L_4249:
        /*008c*/ 	.word	0x00000580


	//   ....[1]....
        /*0090*/ 	.word	0x000005e0


	//----- nvinfo : EIATTR_MAX_THREADS
	.align		4
.L_4250:
        /*0094*/ 	.byte	0x04, 0x05
        /*0096*/ 	.short	(.L_4252 - .L_4251)
.L_4251:
        /*0098*/ 	.word	0x00000080
        /*009c*/ 	.word	0x00000001
        /*00a0*/ 	.word	0x00000001


	//----- nvinfo : EIATTR_CRS_STACK_SIZE
	.align		4
.L_4252:
        /*00a4*/ 	.byte	0x04, 0x1e
        /*00a6*/ 	.short	(.L_4254 - .L_4253)
.L_4253:
        /*00a8*/ 	.word	0x00000000


	//----- nvinfo : EIATTR_CBANK_PARAM_SIZE
	.align		4
.L_4254:
        /*00ac*/ 	.byte	0x03, 0x19
        /*00ae*/ 	.short	0x0024


	//----- nvinfo : EIATTR_PARAM_CBANK
	.align		4
        /*00b0*/ 	.byte	0x04, 0x0a
        /*00b2*/ 	.short	(.L_4256 - .L_4255)
	.align		4
.L_4255:
        /*00b4*/ 	.word	index@(.nv.constant0._ZN2at6native27unrolled_elementwise_kernelINS0_13BinaryFunctorIssbZZZNS0_23logical_xor_kernel_cudaERNS_14TensorIteratorEENKUlvE0_clEvENKUlvE3_clEvEUlssE_EESt5arrayIPcLm3EELi4E23TrivialOffsetCalculatorILi2EjESC_ILi1EjENS0_6memory15LoadWithoutCastENSF_16StoreWithoutCastEEEviT_T0_T2_T3_T4_T5_)
        /*00b8*/ 	.short	0x0380
        /*00ba*/ 	.short	0x0024


	//----- nvinfo : EIATTR_SW_WAR
	.align		4
.L_4256:
        /*00bc*/ 	.byte	0x04, 0x36
        /*00be*/ 	.short	(.L_4258 - .L_4257)
.L_4257:
        /*00c0*/ 	.word	0x00000008
.L_4258:


//--------------------- .nv.info._ZN2at6native29vectorized_elementwise_kernelILi2ENS0_13BinaryFunctorIssbZZZNS0_23logical_xor_kernel_cudaERNS_14TensorIteratorEENKUlvE0_clEvENKUlvE3_clEvEUlssE_EESt5arrayIPcLm3EEEEviT0_T1_ --------------------------
	.section	.nv.info._ZN2at6native29vectorized_elementwise_kernelILi2ENS0_13BinaryFunctorIssbZZZNS0_23logical_xor_kernel_cudaERNS_14TensorIteratorEENKUlvE0_clEvENKUlvE3_clEvEUlssE_EESt5arrayIPcLm3EEEEviT0_T1_,"",@"SHT_CUDA_INFO"
	.sectionflags	@""
	.align	4


	//----- nvinfo : EIATTR_CUDA_API_VERSION
	.align		4
        /*0000*/ 	.byte	0x04, 0x37
        /*0002*/ 	.short	(.L_4260 - .L_4259)
.L_4259:
        /*0004*/ 	.word	0x00000082


	//----- nvinfo : EIATTR_KPARAM_INFO
	.align		4
.L_4260:
        /*0008*/ 	.byte	0x04, 0x17
        /*000a*/ 	.short	(.L_4262 - .L_4261)
.L_4261:
        /*000c*/ 	.word	0x00000000
        /*0010*/ 	.short	0x0002
        /*0012*/ 	.short	0x0008
        /*0014*/ 	.byte	0x00, 0xf0, 0x61, 0x00


	//----- nvinfo : EIATTR_KPARAM_INFO
	.align		4
.L_4262:
        /*0018*/ 	.byte	0x04, 0x17
        /*001a*/ 	.short	(.L_4264 - .L_4263)
.L_4263:
        /*001c*/ 	.word	0x00000000
        /*0020*/ 	.short	0x0001
        /*0022*/ 	.short	0x0004
        /*0024*/ 	.byte	0x00, 0xf0, 0x05, 0x00


	//----- nvinfo : EIATTR_KPARAM_INFO
	.align		4
.L_4264:
        /*0028*/ 	.byte	0x04, 0x17
        /*002a*/ 	.short	(.L_4266 - .L_4265)
.L_4265:
        /*002c*/ 	.word	0x00000000
        /*0030*/ 	.short	0x0000
        /*0032*/ 	.short	0x0000
        /*0034*/ 	.byte	0x00, 0xf0, 0x11, 0x00


	//----- nvinfo : EIATTR_SPARSE_MMA_MASK
	.align		4
.L_4266:
        /*0038*/ 	.byte	0x03, 0x50
        /*003a*/ 	.short	0x0000


	//----- nvinfo : EIATTR_MAXREG_COUNT
	.align		4
        /*003c*/ 	.byte	0x03, 0x1b
        /*003e*/ 	.short	0x00ff


	//----- nvinfo : EIATTR_MERCURY_ISA_VERSION
	.align		4
        /*0040*/ 	.byte	0x03, 0x5f
        /*0042*/ 	.short	0x0101


	//----- nvinfo : EIATTR_VRC_CTA_INIT_COUNT
	.align		4
        /*0044*/ 	.byte	0x02, 0x4a
	.zero		1
	.zero		1


	//----- nvinfo : EIATTR_EXIT_INSTR_OFFSETS
	.align		4
        /*0048*/ 	.byte	0x04, 0x1c
        /*004a*/ 	.short	(.L_4268 - .L_4267)


	//   ....[0]....
.L_4267:
        /*004c*/ 	.word	0x00000b70


	//   ....[1]....
        /*0050*/ 	.word	0x00000bd0


	//   ....[2]....
        /*0054*/ 	.word	0x000010e0


	//----- nvinfo : EIATTR_MAX_THREADS
	.align		4
.L_4268:
        /*0058*/ 	.byte	0x04, 0x05
        /*005a*/ 	.short	(.L_4270 - .L_4269)
.L_4269:
        /*005c*/ 	.word	0x00000080
        /*0060*/ 	.word	0x00000001
        /*0064*/ 	.word	0x00000001


	//----- nvinfo : EIATTR_CRS_STACK_SIZE
	.align		4
.L_4270:
        /*0068*/ 	.byte	0x04, 0x1e
        /*006a*/ 	.short	(.L_4272 - .L_4271)
.L_4271:
        /*006c*/ 	.word	0x00000000


	//----- nvinfo : EIATTR_CBANK_PARAM_SIZE
	.align		4
.L_4272:
        /*0070*/ 	.byte	0x03, 0x19
        /*0072*/ 	.short	0x0020


	//----- nvinfo : EIATTR_PARAM_CBANK
	.align		4
        /*0074*/ 	.byte	0x04, 0x0a
        /*0076*/ 	.short	(.L_4274 - .L_4273)
	.align		4
.L_4273:
        /*0078*/ 	.word	index@(.nv.constant0._ZN2at6native29vectorized_elementwise_kernelILi2ENS0_13BinaryFunctorIssbZZZNS0_23logical_xor_kernel_cudaERNS_14TensorIteratorEENKUlvE0_clEvENKUlvE3_clEvEUlssE_EESt5arrayIPcLm3EEEEviT0_T1_)
        /*007c*/ 	.short	0x0380
        /*007e*/ 	.short	0x0020


	//----- nvinfo : EIATTR_SW_WAR
	.align		4
.L_4274:
        /*0080*/ 	.byte	0x04, 0x36
        /*0082*/ 	.short	(.L_4276 - .L_4275)
.L_4275:
        /*0084*/ 	.word	0x00000008
.L_4276:


//--------------------- .nv.info._ZN2at6native29vectorized_elementwise_kernelILi4ENS0_13BinaryFunctorIssbZZZNS0_23logical_xor_kernel_cudaERNS_14TensorIteratorEENKUlvE0_clEvENKUlvE3_clEvEUlssE_EESt5arrayIPcLm3EEEEviT0_T1_ --------------------------
	.section	.nv.info._ZN2at6native29vectorized_elementwise_kernelILi4ENS0_13BinaryFunctorIssbZZZNS0_23logical_xor_kernel_cudaERNS_14TensorIteratorEENKUlvE0_clEvENKUlvE3_clEvEUlssE_EESt5arrayIPcLm3EEEEviT0_T1_,"",@"SHT_CUDA_INFO"
	.sectionflags	@""
	.align	4


	//----- nvinfo : EIATTR_CUDA_API_VERSION
	.align		4
        /*0000*/ 	.byte	0x04, 0x37
        /*0002*/ 	.short	(.L_4278 - .L_4277)
.L_4277:
        /*0004*/ 	.word	0x00000082


	//----- nvinfo : EIATTR_KPARAM_INFO
	.align		4
.L_4278:
        /*0008*/ 	.byte	0x04, 0x17
        /*000a*/ 	.short	(.L_4280 - .L_4279)
.L_4279:
        /*000c*/ 	.word	0x00000000
        /*0010*/ 	.short	0x0002
        /*0012*/ 	.short	0x0008
        /*0014*/ 	.byte	0x00, 0xf0, 0x61, 0x00


	//----- nvinfo : EIATTR_KPARAM_INFO
	.align		4
.L_4280:
        /*0018*/ 	.byte	0x04, 0x17
        /*001a*/ 	.short	(.L_4282 - .L_4281)
.L_4281:
        /*001c*/ 	.word	0x00000000
        /*0020*/ 	.short	0x0001
        /*0022*/ 	.short	0x0004
        /*0024*/ 	.byte	0x00, 0xf0, 0x05, 0x00


	//----- nvinfo : EIATTR_KPARAM_INFO
	.align		4
.L_4282:
        /*0028*/ 	.byte	0x04, 0x17
        /*002a*/ 	.short	(.L_4284 - .L_4283)
.L_4283:
        /*002c*/ 	.word	0x00000000
        /*0030*/ 	.short	0x0000
        /*0032*/ 	.short	0x0000
        /*0034*/ 	.byte	0x00, 0xf0, 0x11, 0x00


	//----- nvinfo : EIATTR_SPARSE_MMA_MASK
	.align		4
.L_4284:
        /*0038*/ 	.byte	0x03, 0x50
        /*003a*/ 	.short	0x0000


	//----- nvinfo : EIATTR_MAXREG_COUNT
	.align		4
        /*003c*/ 	.byte	0x03, 0x1b
        /*003e*/ 	.short	0x00ff


	//----- nvinfo : EIATTR_MERCURY_ISA_VERSION
	.align		4
        /*0040*/ 	.byte	0x03, 0x5f
        /*0042*/ 	.short	0x0101


	//----- nvinfo : EIATTR_VRC_CTA_INIT_COUNT
	.align		4
        /*0044*/ 	.byte	0x02, 0x4a
	.zero		1
	.zero		1


	//----- nvinfo : EIATTR_EXIT_INSTR_OFFSETS
	.align		4
        /*0048*/ 	.byte	0x04, 0x1c
        /*004a*/ 	.short	(.L_4286 - .L_4285)


	//   ....[0]....
.L_4285:
        /*004c*/ 	.word	0x00000b70


	//   ....[1]....
        /*0050*/ 	.word	0x00000bd0


	//   ....[2]....
        /*0054*/ 	.word	0x000010d0


	//----- nvinfo : EIATTR_MAX_THREADS
	.align		4
.L_4286:
        /*0058*/ 	.byte	0x04, 0x05
        /*005a*/ 	.short	(.L_4288 - .L_4287)
.L_4287:
        /*005c*/ 	.word	0x00000080
        /*0060*/ 	.word	0x00000001
        /*0064*/ 	.word	0x00000001


	//----- nvinfo : EIATTR_CRS_STACK_SIZE
	.align		4
.L_4288:
        /*0068*/ 	.byte	0x04, 0x1e
        /*006a*/ 	.short	(.L_4290 - .L_4289)
.L_4289:
        /*006c*/ 	.word	0x00000000


	//----- nvinfo : EIATTR_CBANK_PARAM_SIZE
	.align		4
.L_4290:
        /*0070*/ 	.byte	0x03, 0x19
        /*0072*/ 	.short	0x0020


	//----- nvinfo : EIATTR_PARAM_CBANK
	.align		4
        /*0074*/ 	.byte	0x04, 0x0a
        /*0076*/ 	.short	(.L_4292 - .L_4291)
	.align		4
.L_4291:
        /*0078*/ 	.word	index@(.nv.constant0._ZN2at6native29vectorized_elementwise_kernelILi4ENS0_13BinaryFunctorIssbZZZNS0_23logical_xor_kernel_cudaERNS_14TensorIteratorEENKUlvE0_clEvENKUlvE3_clEvEUlssE_EESt5arrayIPcLm3EEEEviT0_T1_)
        /*007c*/ 	.short	0x0380
        /*007e*/ 	.short	0x0020


	//----- nvinfo : EIATTR_SW_WAR
	.align		4
.L_4292:
        /*0080*/ 	.byte	0x04, 0x36
        /*0082*/ 	.short	(.L_4294 - .L_4293)
.L_4293:
        /*0084*/ 	.word	0x00000008
.L_4294:


//--------------------- .nv.info._ZN2at6native29vectorized_elementwise_kernelILi8ENS0_13BinaryFunctorIssbZZZNS0_23logical_xor_kernel_cudaERNS_14TensorIteratorEENKUlvE0_clEvENKUlvE3_clEvEUlssE_EESt5arrayIPcLm3EEEEviT0_T1_ --------------------------
	.section	.nv.info._ZN2at6native29vectorized_elementwise_kernelILi8ENS0_13BinaryFunctorIssbZZZNS0_23logical_xor_kernel_cudaERNS_14TensorIteratorEENKUlvE0_clEvENKUlvE3_clEvEUlssE_EESt5arrayIPcLm3EEEEviT0_T1_,"",@"SHT_CUDA_INFO"
	.sectionflags	@""
	.align	4


	//----- nvinfo : EIATTR_CUDA_API_VERSION
	.align		4
        /*0000*/ 	.byte	0x04, 0x37
        /*0002*/ 	.short	(.L_4296 - .L_4295)
.L_4295:
        /*0004*/ 	.word	0x00000082


	//----- nvinfo : EIATTR_KPARAM_INFO
	.align		4
.L_4296:
        /*0008*/ 	.byte	0x04, 0x17
        /*000a*/ 	.short	(.L_4298 - .L_4297)
.L_4297:
        /*000c*/ 	.word	0x00000000
        /*0010*/ 	.short	0x0002
        /*0012*/ 	.short	0x0008
        /*0014*/ 	.byte	0x00, 0xf0, 0x61, 0x00


	//----- nvinfo : EIATTR_KPARAM_INFO
	.align		4
.L_4298:
        /*0018*/ 	.byte	0x04, 0x17
        /*001a*/ 	.short	(.L_4300 - .L_4299)
.L_4299:
        /*001c*/ 	.word	0x00000000
        /*0020*/ 	.short	0x0001
        /*0022*/ 	.short	0x0004
        /*0024*/ 	.byte	0x00, 0xf0, 0x05, 0x00


	//----- nvinfo : EIATTR_KPARAM_INFO
	.align		4
.L_4300:
        /*0028*/ 	.byte	0x04, 0x17
        /*002a*/ 	.short	(.L_4302 - .L_4301)
.L_4301:
        /*002c*/ 	.word	0x00000000
        /*0030*/ 	.short	0x0000
        /*0032*/ 	.short	0x0000
        /*0034*/ 	.byte	0x00, 0xf0, 0x11, 0x00


	//----- nvinfo : EIATTR_SPARSE_MMA_MASK
	.align		4
.L_4302:
        /*0038*/ 	.byte	0x03, 0x50
        /*003a*/ 	.short	0x0000


	//----- nvinfo : EIATTR_MAXREG_COUNT
	.align		4
        /*003c*/ 	.byte	0x03, 0x1b
        /*003e*/ 	.short	0x00ff


	//----- nvinfo : EIATTR_MERCURY_ISA_VERSION
	.align		4
        /*0040*/ 	.byte	0x03, 0x5f
        /*0042*/ 	.short	0x0101


	//----- nvinfo : EIATTR_VRC_CTA_INIT_COUNT
	.align		4
        /*0044*/ 	.byte	0x02, 0x4a
	.zero		1
	.zero		1


	//----- nvinfo : EIATTR_EXIT_INSTR_OFFSETS
	.align		4
        /*0048*/ 	.byte	0x04, 0x1c
        /*004a*/ 	.short	(.L_4304 - .L_4303)


	//   ....[0]....
.L_4303:
        /*004c*/ 	.word	0x00000b70


	//   ....[1]....
        /*0050*/ 	.word	0x00000bd0


	//   ....[2]....
        /*0054*/ 	.word	0x00001040


	//----- nvinfo : EIATTR_MAX_THREADS
	.align		4
.L_4304:
        /*0058*/ 	.byte	0x04, 0x05
        /*005a*/ 	.short	(.L_4306 - .L_4305)
.L_4305:
        /*005c*/ 	.word	0x00000080
        /*0060*/ 	.word	0x00000001
        /*0064*/ 	.word	0x00000001


	//----- nvinfo : EIATTR_CRS_STACK_SIZE
	.align		4
.L_4306:
        /*0068*/ 	.byte	0x04, 0x1e
        /*006a*/ 	.short	(.L_4308 - .L_4307)
.L_4307:
        /*006c*/ 	.word	0x00000000


	//----- nvinfo : EIATTR_CBANK_PARAM_SIZE
	.align		4
.L_4308:
        /*0070*/ 	.byte	0x03, 0x19
        /*0072*/ 	.short	0x0020


	//----- nvinfo : EIATTR_PARAM_CBANK
	.align		4
        /*0074*/ 	.byte	0x04, 0x0a
        /*0076*/ 	.short	(.L_4310 - .L_4309)
	.align		4
.L_4309:
        /*0078*/ 	.word	index@(.nv.constant0._ZN2at6native29vectorized_elementwise_kernelILi8ENS0_13BinaryFunctorIssbZZZNS0_23logical_xor_kernel_cudaERNS_14TensorIteratorEENKUlvE0_clEvENKUlvE3_clEvEUlssE_EESt5arrayIPcLm3EEEEviT0_T1_)
        /*007c*/ 	.short	0x0380
        /*007e*/ 	.short	0x0020


	//----- nvinfo : EIATTR_SW_WAR
	.align		4
.L_4310:
        /*0080*/ 	.byte	0x04, 0x36
        /*0082*/ 	.short	(.L_4312 - .L_4311)
.L_4311:
        /*0084*/ 	.word	0x00000008
.L_4312:


//--------------------- .nv.info._ZN2at6native18elementwise_kernelILi128ELi4EZNS0_15gpu_kernel_implINS0_13AUnaryFunctorIllbZZZNS0_23logical_xor_kernel_cudaERNS_14TensorIteratorEENKUlvE0_clEvENKUlvE2_clEvEUlllE_EEEEvRNS_18TensorIteratorBaseERKT_EUliE_EEviT1_ --------------------------
	.section	.nv.info._ZN2at6native18elementwise_kernelILi128ELi4EZNS0_15gpu_kernel_implINS0_13AUnaryFunctorIllbZZZNS0_23logical_xor_kernel_cudaERNS_14TensorIteratorEENKUlvE0_clEvENKUlvE2_clEvEUlllE_EEEEvRNS_18TensorIteratorBaseERKT_EUliE_EEviT1_,"",@"SHT_CUDA_INFO"
	.sectionflags	@""
	.align	4


	//----- nvinfo : EIATTR_CUDA_API_VERSION
	.align		4
        /*0000*/ 	.byte	0x04, 0x37
        /*0002*/ 	.short	(.L_4314 - .L_4313)
.L_4313:
        /*0004*/ 	.word	0x00000082


	//----- nvinfo : EIATTR_KPARAM_INFO
	.align		4
.L_4314:
        /*0008*/ 	.byte	0x04, 0x17
        /*000a*/ 	.short	(.L_4316 - .L_4315)
.L_4315:
        /*000c*/ 	.word	0x00000000
        /*0010*/ 	.short	0x0001
        /*0012*/ 	.short	0x0008
        /*0014*/ 	.byte	0x00, 0xf0, 0xa1, 0x08


	//----- nvinfo : EIATTR_KPARAM_INFO
	.align		4
.L_4316:
        /*0018*/ 	.byte	0x04, 0x17
        /*001a*/ 	.short	(.L_4318 - .L_4317)
.L_4317:
        /*001c*/ 	.word	0x00000000
        /*0020*/ 	.short	0x0000
        /*0022*/ 	.short	0x0000
        /*0024*/ 	.byte	0x00, 0xf0, 0x11, 0x00


	//----- nvinfo : EIATTR_SPARSE_MMA_MASK
	.align		4
.L_4318:
        /*0028*/ 	.byte	0x03, 0x50
        /*002a*/ 	.short	0x0000


	//----- nvinfo : EIATTR_MAXREG_COUNT
	.align		4
        /*002c*/ 	.byte	0x03, 0x1b
        /*002e*/ 	.short	0x0080


	//----- nvinfo : EIATTR_EXTERNS
	.align		4
        /*0030*/ 	.byte	0x04, 0x0f
        /*0032*/ 	.short	(.L_4320 - .L_4319)


	//   ....[0]....
	.align		4
.L_4319:
        /*0034*/ 	.word	index@(__assertfail)


	//----- nvinfo : EIATTR_MERCURY_ISA_VERSION
	.align		4
.L_4320:
        /*0038*/ 	.byte	0x03, 0x5f
        /*003a*/ 	.short	0x0101


	//----- nvinfo : EIATTR_VRC_CTA_INIT_COUNT
	.align		4
        /*003c*/ 	.byte	0x02, 0x4a
	.zero		1
	.zero		1


	//----- nvinfo : EIATTR_SYSCALL_OFFSETS
	.align		4
        /*0040*/ 	.byte	0x04, 0x46
        /*0042*/ 	.short	(.L_4322 - .L_4321)


	//   ....[0]....
.L_4321:
        /*0044*/ 	.word	0x00002110


	//   ....[1]....
        /*0048*/ 	.word	0x00002e70


	//   ....[2]....
        /*004c*/ 	.word	0x000050f0


	//   ....[3]....
        /*0050*/ 	.word	0x00005ca0


	//   ....[4]....
        /*0054*/ 	.word	0x00008010


	//   ....[5]....
        /*0058*/ 	.word	0x00008bc0


	//   ....[6]....
        /*005c*/ 	.word	0x0000af40


	//   ....[7]....
        /*0060*/ 	.word	0x0000bab0


	//----- nvinfo : EIATTR_EXIT_INSTR_OFFSETS
	.align		4
.L_4322:
        /*0064*/ 	.byte	0x04, 0x1c
        /*0066*/ 	.short	(.L_4324 - .L_4323)


	//   ....[0]....
.L_4323:
        /*0068*/ 	.word	0x00008e50


	//   ....[1]....
        /*006c*/ 	.word	0x0000b0d0


	//   ....[2]....
        /*0070*/ 	.word	0x0000b0f0


	//   ....[3]....
        /*0074*/ 	.word	0x0000b180


	//   ....[4]....
        /*0078*/ 	.word	0x0000b1a0


	//   ....[5]....
        /*007c*/ 	.word	0x0000b1c0


	//   ....[6]....
        /*0080*/ 	.word	0x0000b250


	//   ....[7]....
        /*0084*/ 	.word	0x0000b290


	//   ....[8]....
        /*0088*/ 	.word	0x0000b330


	//   ....[9]....
        /*008c*/ 	.word	0x0000b380


	//   ....[10]....
        /*0090*/ 	.word	0x0000b3b0


	//   ....[11]....
        /*0094*/ 	.word	0x0000b470


	//   ....[12]....
        /*0098*/ 	.word	0x0000b5b0


	//   ....[13]....
        /*009c*/ 	.word	0x0000b6f0


	//   ....[14]....
        /*00a0*/ 	.word	0x0000b840


	//   ....[15]....
        /*00a4*/ 	.word	0x0000b870


	//   ....[16]....
        /*00a8*/ 	.word	0x0000b890


	//   ....[17]....
        /*00ac*/ 	.word	0x0000b910


	//   ....[18]....
        /*00b0*/ 	.word	0x0000b950


	//   ....[19]....
        /*00b4*/ 	.word	0x0000bac0


	//   ....[20]....
        /*00b8*/ 	.word	0x0000bba0


	//   ....[21]....
        /*00bc*/ 	.word	0x0000bc40


	//   ....[22]....
        /*00c0*/ 	.word	0x0000bc70


	//   ....[23]....
        /*00c4*/ 	.word	0x0000bcc0


	//   ....[24]....
        /*00c8*/ 	.word	0x0000bd00


	//----- nvinfo : EIATTR_MAX_THREADS
	.align		4
.L_4324:
        /*00cc*/ 	.byte	0x04, 0x05
        /*00ce*/ 	.short	(.L_4326 - .L_4325)
.L_4325:
        /*00d0*/ 	.word	0x00000080
        /*00d4*/ 	.word	0x00000001
        /*00d8*/ 	.word	0x00000001


	//----- nvinfo : EIATTR_CRS_STACK_SIZE
	.align		4
.L_4326:
        /*00dc*/ 	.byte	0x04, 0x1e
        /*00de*/ 	.short	(.L_4328 - .L_4327)
.L_4327:
        /*00e0*/ 	.word	0x00000000


	//----- nvinfo : EIATTR_CBANK_PARAM_SIZE
	.align		4
.L_4328:
        /*00e4*/ 	.byte	0x03, 0x19
        /*00e6*/ 	.short	0x0230


	//----- nvinfo : EIATTR_PARAM_CBANK
	.align		4
        /*00e8*/ 	.byte	0x04, 0x0a
        /*00ea*/ 	.short	(.L_4330 - .L_4329)
	.align		4
.L_4329:
        /*00ec*/ 	.word	index@(.nv.constant0._ZN2at6native18elementwise_kernelILi128ELi4EZNS0_15gpu_kernel_implINS0_13AUnaryFunctorIllbZZZNS0_23logical_xor_kernel_cudaERNS_14TensorIteratorEENKUlvE0_clEvENKUlvE2_clEvEUlllE_EEEEvRNS_18TensorIteratorBaseERKT_EUliE_EEviT1_)
        /*00f0*/ 	.short	0x0380
        /*00f2*/ 	.short	0x0230


	//----- nvinfo : EIATTR_SW_WAR
	.align		4
.L_4330:
        /*00f4*/ 	.byte	0x04, 0x36
        /*00f6*/ 	.short	(.L_4332 - .L_4331)
.L_4331:
        /*00f8*/ 	.word	0x00000008
.L_4332:


//--------------------- .nv.info._ZN2at6native27unrolled_elementwise_kernelINS0_13AUnaryFunctorIllbZZZNS0_23logical_xor_kernel_cudaERNS_14TensorIteratorEENKUlvE0_clEvENKUlvE2_clEvEUlllE_EESt5arrayIPcLm2EELi4E23TrivialOffsetCalculatorILi1EjESD_NS0_6memory12LoadWithCastILi1EEENSE_13StoreWithCastILi1EEEEEviT_T0_T2_T3_T4_T5_ --------------------------
	.section	.nv.info._ZN2at6native27unrolled_elementwise_kernelINS0_13AUnaryFunctorIllbZZZNS0_23logical_xor_kernel_cudaERNS_14TensorIteratorEENKUlvE0_clEvENKUlvE2_clEvEUlllE_EESt5arrayIPcLm2EELi4E23TrivialOffsetCalculatorILi1EjESD_NS0_6memory12LoadWithCastILi1EEENSE_13StoreWithCastILi1EEEEEviT_T0_T2_T3_T4_T5_,"",@"SHT_CUDA_INFO"
	.sectionflags	@""
	.align	4


	//----- nvinfo : EIATTR_CUDA_API_VERSION
	.align		4
        /*0000*/ 	.byte	0x04, 0x37
        /*0002*/ 	.short	(.L_4334 - .L_4333)
.L_4333:
        /*0004*/ 	.word	0x00000082


	//----- nvinfo : EIATTR_KPARAM_INFO
	.align		4
.L_4334:
        /*0008*/ 	.byte	0x04, 0x17
        /*000a*/ 	.short	(.L_4336 - .L_4335)
.L_4335:
        /*000c*/ 	.word	0x00000000
        /*0010*/ 	.short	0x0006
        /*0012*/ 	.short	0x0034
        /*0014*/ 	.byte	0x00, 0xf0, 0x21, 0x00


	//----- nvinfo : EIATTR_KPARAM_INFO
	.align		4
.L_4336:
        /*0018*/ 	.byte	0x04, 0x17
        /*001a*/ 	.short	(.L_4338 - .L_4337)
.L_4337:
        /*001c*/ 	.word	0x00000000
        /*0020*/ 	.short	0x0005
        /*0022*/ 	.short	0x002c
        /*0024*/ 	.byte	0x00, 0xf0, 0x21, 0x00


	//----- nvinfo : EIATTR_KPARAM_INFO
	.align		4
.L_4338:
        /*0028*/ 	.byte	0x04, 0x17
        /*002a*/ 	.short	(.L_4340 - .L_4339)
.L_4339:
        /*002c*/ 	.word	0x00000000
        /*0030*/ 	.short	0x0004
        /*0032*/ 	.short	0x0029
        /*0034*/ 	.byte	0x00, 0xf0, 0x05, 0x00


	//----- nvinfo : EIATTR_KPARAM_INFO
	.align		4
.L_4340:
        /*0038*/ 	.byte	0x04, 0x17
        /*003a*/ 	.short	(.L_4342 - .L_4341)
.L_4341:
        /*003c*/ 	.word	0x00000000
        /*0040*/ 	.short	0x0003
        /*0042*/ 	.short	0x0028
        /*0044*/ 	.byte	0x00, 0xf0, 0x05, 0x00


	//----- nvinfo : EIATTR_KPARAM_INFO
	.align		4
.L_4342:
        /*0048*/ 	.byte	0x04, 0x17
        /*004a*/ 	.short	(.L_4344 - .L_4343)
.L_4343:
        /*004c*/ 	.word	0x00000000
        /*0050*/ 	.short	0x0002
        /*0052*/ 	.short	0x0018
        /*0054*/ 	.byte	0x00, 0xf0, 0x41, 0x00


	//----- nvinfo : EIATTR_KPARAM_INFO
	.align		4
.L_4344:
        /*0058*/ 	.byte	0x04, 0x17
        /*005a*/ 	.short	(.L_4346 - .L_4345)
.L_4345:
        /*005c*/ 	.word	0x00000000
        /*0060*/ 	.short	0x0001
        /*0062*/ 	.short	0x0008
        /*0064*/ 	.byte	0x00, 0xf0, 0x41, 0x00


	//----- nvinfo : EIATTR_KPARAM_INFO
	.align		4
.L_4346:
        /*0068*/ 	.byte	0x04, 0x17
        /*006a*/ 	.short	(.L_4348 - .L_4347)
.L_4347:
        /*006c*/ 	.word	0x00000000
        /*0070*/ 	.short	0x0000
        /*0072*/ 	.short	0x0000
        /*0074*/ 	.byte	0x00, 0xf0, 0x11, 0x00


	//----- nvinfo : EIATTR_SPARSE_MMA_MASK
	.align		4
.L_4348:
        /*0078*/ 	.byte	0x03, 0x50
        /*007a*/ 	.short	0x0000


	//----- nvinfo : EIATTR_MAXREG_COUNT
	.align		4
        /*007c*/ 	.byte	0x03, 0x1b
        /*007e*/ 	.short	0x00ff


	//----- nvinfo : EIATTR_EXTERNS
	.align		4
        /*0080*/ 	.byte	0x04, 0x0f
        /*0082*/ 	.short	(.L_4350 - .L_4349)


	//   ....[0]....
	.align		4
.L_4349:
        /*0084*/ 	.word	index@(__assertfail)


	//----- nvinfo : EIATTR_MERCURY_ISA_VERSION
	.align		4
.L_4350:
        /*0088*/ 	.byte	0x03, 0x5f
        /*008a*/ 	.short	0x0101


	//----- nvinfo : EIATTR_VRC_CTA_INIT_COUNT
	.align		4
        /*008c*/ 	.byte	0x02, 0x4a
	.zero		1
	.zero		1


	//----- nvinfo : EIATTR_SYSCALL_OFFSETS
	.align		4
        /*0090*/ 	.byte	0x04, 0x46
        /*0092*/ 	.short	(.L_4352 - .L_4351)


	//   ....[0]....
.L_4351:
        /*0094*/ 	.word	0x00000e30


	//   ....[1]....
        /*0098*/ 	.word	0x00001e00


	//   ....[2]....
        /*009c*/ 	.word	0x00002d20


	//   ....[3]....
        /*00a0*/ 	.word	0x00003c30


	//   ....[4]....
        /*00a4*/ 	.word	0x00004a30


	//   ....[5]....
        /*00a8*/ 	.word	0x00005710


	//   ....[6]....
        /*00ac*/ 	.word	0x000064f0


	//   ....[7]....
        /*00b0*/ 	.word	0x00007280


	//----- nvinfo : EIATTR_EXIT_INSTR_OFFSETS
	.align		4
.L_4352:
        /*00b4*/ 	.byte	0x04, 0x1c
        /*00b6*/ 	.short	(.L_4354 - .L_4353)


	//   ....[0]....
.L_4353:
        /*00b8*/ 	.word	0x00006770


	//   ....[1]....
        /*00bc*/ 	.word	0x000068a0


	//   ....[2]....
        /*00c0*/ 	.word	0x000068c0


	//   ....[3]....
        /*00c4*/ 	.word	0x00006950


	//   ....[4]....
        /*00c8*/ 	.word	0x00006970


	//   ....[5]....
        /*00cc*/ 	.word	0x00006990


	//   ....[6]....
        /*00d0*/ 	.word	0x00006a20


	//   ....[7]....
        /*00d4*/ 	.word	0x00006a60


	//   ....[8]....
        /*00d8*/ 	.word	0x00006b00


	//   ....[9]....
        /*00dc*/ 	.word	0x00006b50


	//   ....[10]....
        /*00e0*/ 	.word	0x00006b80


	//   ....[11]....
        /*00e4*/ 	.word	0x00006c40


	//   ....[12]....
        /*00e8*/ 	.word	0x00006d80


	//   ....[13]....
        /*00ec*/ 	.word	0x00006ec0


	//   ....[14]....
        /*00f0*/ 	.word	0x00007010


	//   ....[15]....
        /*00f4*/ 	.word	0x00007040


	//   ....[16]....
        /*00f8*/ 	.word	0x00007060


	//   ....[17]....
        /*00fc*/ 	.word	0x000070e0


	//   ....[18]....
        /*0100*/ 	.word	0x00007120


	//   ....[19]....
        /*0104*/ 	.word	0x00007290


	//   ....[20]....
        /*0108*/ 	.word	0x00007370


	//   ....[21]....
        /*010c*/ 	.word	0x00007410


	//   ....[22]....
        /*0110*/ 	.word	0x00007440


	//   ....[23]....
        /*0114*/ 	.word	0x00007490


	//   ....[24]....
        /*0118*/ 	.word	0x000074d0


	//----- nvinfo : EIATTR_MAX_THREADS
	.align		4
.L_4354:
        /*011c*/ 	.byte	0x04, 0x05
        /*011e*/ 	.short	(.L_4356 - .L_4355)
.L_4355:
        /*0120*/ 	.word	0x00000080
        /*0124*/ 	.word	0x00000001
        /*0128*/ 	.word	0x00000001


	//----- nvinfo : EIATTR_CRS_STACK_SIZE
	.align		4
.L_4356:
        /*012c*/ 	.byte	0x04, 0x1e
        /*012e*/ 	.short	(.L_4358 - .L_4357)
.L_4357:
        /*0130*/ 	.word	0x00000000


	//----- nvinfo : EIATTR_CBANK_PARAM_SIZE
	.align		4
.L_4358:
        /*0134*/ 	.byte	0x03, 0x19
        /*0136*/ 	.short	0x003c


	//----- nvinfo : EIATTR_PARAM_CBANK
	.align		4
        /*0138*/ 	.byte	0x04, 0x0a
        /*013a*/ 	.short	(.L_4360 - .L_4359)
	.align		4
.L_4359:
        /*013c*/ 	.word	index@(.nv.constant0._ZN2at6native27unrolled_elementwise_kernelINS0_13AUnaryFunctorIllbZZZNS0_23logical_xor_kernel_cudaERNS_14TensorIteratorEENKUlvE0_clEvENKUlvE2_clEvEUlllE_EESt5arrayIPcLm2EELi4E23TrivialOffsetCalculatorILi1EjESD_NS0_6memory12LoadWithCastILi1EEENSE_13StoreWithCastILi1EEEEEviT_T0_T2_T3_T4_T5_)
        /*0140*/ 	.short	0x0380
        /*0142*/ 	.short	0x003c


	//----- nvinfo : EIATTR_SW_WAR
	.align		4
.L_4360:
        /*0144*/ 	.byte	0x04, 0x36
        /*0146*/ 	.short	(.L_4362 - .L_4361)
.L_4361:
        /*0148*/ 	.word	0x00000008
.L_4362:


//--------------------- .nv.info._ZN2at6native18elementwise_kernelILi128ELi4EZNS0_22gpu_kernel_impl_nocastINS0_13AUnaryFunctorIllbZZZNS0_23logical_xor_kernel_cudaERNS_14TensorIteratorEENKUlvE0_clEvENKUlvE2_clEvEUlllE_EEEEvRNS_18TensorIteratorBaseERKT_EUliE_EEviT1_ --------------------------
	.section	.nv.info._ZN2at6native18elementwise_kernelILi128ELi4EZNS0_22gpu_kernel_impl_nocastINS0_13AUnaryFunctorIllbZZZNS0_23logical_xor_kernel_cudaERNS_14TensorIteratorEENKUlvE0_clEvENKUlvE2_clEvEUlllE_EEEEvRNS_18TensorIteratorBaseERKT_EUliE_EEviT1_,"",@"SHT_CUDA_INFO"
	.sectionflags	@""
	.align	4


	//----- nvinfo : EIATTR_CUDA_API_VERSION
	.align		4
        /*0000*/ 	.byte	0x04, 0x37
        /*0002*/ 	.short	(.L_4364 - .L_4363)
.L_4363:
        /*0004*/ 	.word	0x00000082


	//----- nvinfo : EIATTR_KPARAM_INFO
	.align		4
.L_4364:
        /*0008*/ 	.byte	0x04, 0x17
        /*000a*/ 	.short	(.L_4366 - .L_4365)
.L_4365:
        /*000c*/ 	.word	0x00000000
        /*0010*/ 	.short	0x0001
        /*0012*/ 	.short	0x0008
        /*0014*/ 	.byte	0x00, 0xf0, 0x81, 0x08


	//----- nvinfo : EIATTR_KPARAM_INFO
	.align		4
.L_4366:
        /*0018*/ 	.byte	0x04, 0x17
        /*001a*/ 	.short	(.L_4368 - .L_4367)
.L_4367:
        /*001c*/ 	.word	0x00000000
        /*0020*/ 	.short	0x0000
        /*0022*/ 	.short	0x0000
        /*0024*/ 	.byte	0x00, 0xf0, 0x11, 0x00


	//----- nvinfo : EIATTR_SPARSE_MMA_MASK
	.align		4
.L_4368:
        /*0028*/ 	.byte	0x03, 0x50
        /*002a*/ 	.short	0x0000


	//----- nvinfo : EIATTR_MAXREG_COUNT
	.align		4
        /*002c*/ 	.byte	0x03, 0x1b
        /*002e*/ 	.short	0x0080


	//----- nvinfo : EIATTR_MERCURY_ISA_VERSION
	.align		4
        /*0030*/ 	.byte	0x03, 0x5f
        /*0032*/ 	.short	0x0101


	//----- nvinfo : EIATTR_VRC_CTA_INIT_COUNT
	.align		4
        /*0034*/ 	.byte	0x02, 0x4a
	.zero		1
	.zero		1


	//----- nvinfo : EIATTR_EXIT_INSTR_OFFSETS
	.align		4
        /*0038*/ 	.byte	0x04, 0x1c
        /*003a*/ 	.short	(.L_4370 - .L_4369)


	//   ....[0]....
.L_4369:
        /*003c*/ 	.word	0x00000390


	//   ....[1]....
        /*0040*/ 	.word	0x00000440


	//   ....[2]....
        /*0044*/ 	.word	0x00003ff0


	//   ....[3]....
        /*0048*/ 	.word	0x00005370


	//----- nvinfo : EIATTR_MAX_THREADS
	.align		4
.L_4370:
        /*004c*/ 	.byte	0x04, 0x05
        /*004e*/ 	.short	(.L_4372 - .L_4371)
.L_4371:
        /*0050*/ 	.word	0x00000080
        /*0054*/ 	.word	0x00000001
        /*0058*/ 	.word	0x00000001


	//----- nvinfo : EIATTR_CRS_STACK_SIZE
	.align		4
.L_4372:
        /*005c*/ 	.byte	0x04, 0x1e
        /*005e*/ 	.short	(.L_4374 - .L_4373)
.L_4373:
        /*0060*/ 	.word	0x00000000


	//----- nvinfo : EIATTR_CBANK_PARAM_SIZE
	.align		4
.L_4374:
        /*0064*/ 	.byte	0x03, 0x19
        /*0066*/ 	.short	0x0228


	//----- nvinfo : EIATTR_PARAM_CBANK
	.align		4
        /*0068*/ 	.byte	0x04, 0x0a
        /*006a*/ 	.short	(.L_4376 - .L_4375)
	.align		4
.L_4375:
        /*006c*/ 	.word	index@(.nv.constant0._ZN2at6native18elementwise_kernelILi128ELi4EZNS0_22gpu_kernel_impl_nocastINS0_13AUnaryFunctorIllbZZZNS0_23logical_xor_kernel_cudaERNS_14TensorIteratorEENKUlvE0_clEvENKUlvE2_clEvEUlllE_EEEEvRNS_18TensorIteratorBaseERKT_EUliE_EEviT1_)
        /*0070*/ 	.short	0x0380
        /*0072*/ 	.short	0x0228


	//----- nvinfo : EIATTR_SW_WAR
	.align		4
.L_4376:
        /*0074*/ 	.byte	0x04, 0x36
        /*0076*/ 	.short	(.L_4378 - .L_4377)
.L_4377:
        /*0078*/ 	.word	0x00000008
.L_4378:


//--------------------- .nv.info._ZN2at6native27unrolled_elementwise_kernelINS0_13AUnaryFunctorIllbZZZNS0_23logical_xor_kernel_cudaERNS_14TensorIteratorEENKUlvE0_clEvENKUlvE2_clEvEUlllE_EESt5arrayIPcLm2EELi4E23TrivialOffsetCalculatorILi1EjESD_NS0_6memory15LoadWithoutCastENSE_16StoreWithoutCastEEEviT_T0_T2_T3_T4_T5_ --------------------------
	.section	.nv.info._ZN2at6native27unrolled_elementwise_kernelINS0_13AUnaryFunctorIllbZZZNS0_23logical_xor_kernel_cudaERNS_14TensorIteratorEENKUlvE0_clEvENKUlvE2_clEvEUlllE_EESt5arrayIPcLm2EELi4E23TrivialOffsetCalculatorILi1EjESD_NS0_6memory15LoadWithoutCastENSE_16StoreWithoutCastEEEviT_T0_T2_T3_T4_T5_,"",@"SHT_CUDA_INFO"
	.sectionflags	@""
	.align	4


	//----- nvinfo : EIATTR_CUDA_API_VERSION
	.align		4
        /*0000*/ 	.byte	0x04, 0x37
        /*0002*/ 	.short	(.L_4380 - .L_4379)
.L_4379:
        /*0004*/ 	.word	0x00000082


	//----- nvinfo : EIATTR_KPARAM_INFO
	.align		4
.L_4380:
        /*0008*/ 	.byte	0x04, 0x17
        /*000a*/ 	.short	(.L_4382 - .L_4381)
.L_4381:
        /*000c*/ 	.word	0x00000000
        /*0010*/ 	.short	0x0006
        /*0012*/ 	.short	0x002b
        /*0014*/ 	.byte	0x00, 0xf0, 0x05, 0x00


	//----- nvinfo : EIATTR_KPARAM_INFO
	.align		4
.L_4382:
        /*0018*/ 	.byte	0x04, 0x17
        /*001a*/ 	.short	(.L_4384 - .L_4383)
.L_4383:
        /*001c*/ 	.word	0x00000000
        /*0020*/ 	.short	0x0005
        /*0022*/ 	.short	0x002a
        /*0024*/ 	.byte	0x00, 0xf0, 0x05, 0x00


	//----- nvinfo : EIATTR_KPARAM_INFO
	.align		4
.L_4384:
        /*0028*/ 	.byte	0x04, 0x17
        /*002a*/ 	.short	(.L_4386 - .L_4385)
.L_4385:
        /*002c*/ 	.word	0x00000000
        /*0030*/ 	.short	0x0004
        /*0032*/ 	.short	0x0029
        /*0034*/ 	.byte	0x00, 0xf0, 0x05, 0x00


	//----- nvinfo : EIATTR_KPARAM_INFO
	.align		4
.L_4386:
        /*0038*/ 	.byte	0x04, 0x17
        /*003a*/ 	.short	(.L_4388 - .L_4387)
.L_4387:
        /*003c*/ 	.word	0x00000000
        /*0040*/ 	.short	0x0003
        /*0042*/ 	.short	0x0028
        /*0044*/ 	.byte	0x00, 0xf0, 0x05, 0x00


	//----- nvinfo : EIATTR_KPARAM_INFO
	.align		4
.L_4388:
        /*0048*/ 	.byte	0x04, 0x17
        /*004a*/ 	.short	(.L_4390 - .L_4389)
.L_4389:
        /*004c*/ 	.word	0x00000000
        /*0050*/ 	.short	0x0002
        /*0052*/ 	.short	0x0018
        /*0054*/ 	.byte	0x00, 0xf0, 0x41, 0x00


	//----- nvinfo : EIATTR_KPARAM_INFO
	.align		4
.L_4390:
        /*0058*/ 	.byte	0x04, 0x17
        /*005a*/ 	.short	(.L_4392 - .L_4391)
.L_4391:
        /*005c*/ 	.word	0x00000000
        /*0060*/ 	.short	0x0001
        /*0062*/ 	.short	0x0008
        /*0064*/ 	.byte	0x00, 0xf0, 0x41, 0x00


	//----- nvinfo : EIATTR_KPARAM_INFO
	.align		4
.L_4392:
        /*0068*/ 	.byte	0x04, 0x17
        /*006a*/ 	.short	(.L_4394 - .L_4393)
.L_4393:
        /*006c*/ 	.word	0x00000000
        /*0070*/ 	.short	0x0000
        /*0072*/ 	.short	0x0000
        /*0074*/ 	.byte	0x00, 0xf0, 0x11, 0x00


	//----- nvinfo : EIATTR_SPARSE_MMA_MASK
	.align		4
.L_4394:
        /*0078*/ 	.byte	0x03, 0x50
        /*007a*/ 	.short	0x0000


	//----- nvinfo : EIATTR_MAXREG_COUNT
	.align		4
        /*007c*/ 	.byte	0x03, 0x1b
        /*007e*/ 	.short	0x00ff


	//----- nvinfo : EIATTR_MERCURY_ISA_VERSION
	.align		4
        /*0080*/ 	.byte	0x03, 0x5f
        /*0082*/ 	.short	0x0101


	//----- nvinfo : EIATTR_VRC_CTA_INIT_COUNT
	.align		4
        /*0084*/ 	.byte	0x02, 0x4a
	.zero		1
	.zero		1


	//----- nvinfo : EIATTR_EXIT_INSTR_OFFSETS
	.align		4
        /*0088*/ 	.byte	0x04, 0x1c
        /*008a*/ 	.short	(.L_4396 - .L_4395)


	//   ....[0]....
.L_4395:
        /*008c*/ 	.word	0x00000520


	//   ....[1]....
        /*0090*/ 	.word	0x00000580


	//----- nvinfo : EIATTR_MAX_THREADS
	.align		4
.L_4396:
        /*0094*/ 	.byte	0x04, 0x05
        /*0096*/ 	.short	(.L_4398 - .L_4397)
.L_4397:
        /*0098*/ 	.word	0x00000080
        /*009c*/ 	.word	0x00000001
        /*00a0*/ 	.word	0x00000001


	//----- nvinfo : EIATTR_CRS_STACK_SIZE
	.align		4
.L_4398:
        /*00a4*/ 	.byte	0x04, 0x1e
        /*00a6*/ 	.short	(.L_4400 - .L_4399)
.L_4399:
        /*00a8*/ 	.word	0x00000000


	//----- nvinfo : EIATTR_CBANK_PARAM_SIZE
	.align		4
.L_4400:
        /*00ac*/ 	.byte	0x03, 0x19
        /*00ae*/ 	.short	0x002c


	//----- nvinfo : EIATTR_PARAM_CBANK
	.align		4
        /*00b0*/ 	.byte	0x04, 0x0a
        /*00b2*/ 	.short	(.L_4402 - .L_4401)
	.align		4
.L_4401:
        /*00b4*/ 	.word	index@(.nv.constant0._ZN2at6native27unrolled_elementwise_kernelINS0_13AUnaryFunctorIllbZZZNS0_23logical_xor_kernel_cudaERNS_14TensorIteratorEENKUlvE0_clEvENKUlvE2_clEvEUlllE_EESt5arrayIPcLm2EELi4E23TrivialOffsetCalculatorILi1EjESD_NS0_6memory15LoadWithoutCastENSE_16StoreWithoutCastEEEviT_T0_T2_T3_T4_T5_)
        /*00b8*/ 	.short	0x0380
        /*00ba*/ 	.short	0x002c


	//----- nvinfo : EIATTR_SW_WAR
	.align		4
.L_4402:
        /*00bc*/ 	.byte	0x04, 0x36
        /*00be*/ 	.short	(.L_4404 - .L_4403)
.L_4403:
        /*00c0*/ 	.word	0x00000008
.L_4404:


//--------------------- .nv.info._ZN2at6native29vectorized_elementwise_kernelILi2ENS0_13AUnaryFunctorIllbZZZNS0_23logical_xor_kernel_cudaERNS_14TensorIteratorEENKUlvE0_clEvENKUlvE2_clEvEUlllE_EESt5arrayIPcLm2EEEEviT0_T1_ --------------------------
	.section	.nv.info._ZN2at6native29vectorized_elementwise_kernelILi2ENS0_13AUnaryFunctorIllbZZZNS0_23logical_xor_kernel_cudaERNS_14TensorIteratorEENKUlvE0_clEvENKUlvE2_clEvEUlllE_EESt5arrayIPcLm2EEEEviT0_T1_,"",@"SHT_CUDA_INFO"
	.sectionflags	@""
	.align	4


	//----- nvinfo : EIATTR_CUDA_API_VERSION
	.align		4
        /*0000*/ 	.byte	0x04, 0x37
        /*0002*/ 	.short	(.L_4406 - .L_4405)
.L_4405:
        /*0004*/ 	.word	0x00000082


	//----- nvinfo : EIATTR_KPARAM_INFO
	.align		4
.L_4406:
        /*0008*/ 	.byte	0x04, 0x17
        /*000a*/ 	.short	(.L_4408 - .L_4407)
.L_4407:
        /*000c*/ 	.word	0x00000000
        /*0010*/ 	.short	0x0002
        /*0012*/ 	.short	0x0018
        /*0014*/ 	.byte	0x00, 0xf0, 0x41, 0x00


	//----- nvinfo : EIATTR_KPARAM_INFO
	.align		4
.L_4408:
        /*0018*/ 	.byte	0x04, 0x17
        /*001a*/ 	.short	(.L_4410 - .L_4409)
.L_4409:
        /*001c*/ 	.word	0x00000000
        /*0020*/ 	.short	0x0001
        /*0022*/ 	.short	0x0008
        /*0024*/ 	.byte	0x00, 0xf0, 0x41, 0x00


	//----- nvinfo : EIATTR_KPARAM_INFO
	.align		4
.L_4410:
        /*0028*/ 	.byte	0x04, 0x17
        /*002a*/ 	.short	(.L_4412 - .L_4411)
.L_4411:
        /*002c*/ 	.word	0x00000000
        /*0030*/ 	.short	0x0000
        /*0032*/ 	.short	0x0000
        /*0034*/ 	.byte	0x00, 0xf0, 0x11, 0x00


	//----- nvinfo : EIATTR_SPARSE_MMA_MASK
	.align		4
.L_4412:
        /*0038*/ 	.byte	0x03, 0x50
        /*003a*/ 	.short	0x0000


	//----- nvinfo : EIATTR_MAXREG_COUNT
	.align		4
        /*003c*/ 	.byte	0x03, 0x1b
        /*003e*/ 	.short	0x00ff


	//----- nvinfo : EIATTR_MERCURY_ISA_VERSION
	.align		4
        /*0040*/ 	.byte	0x03, 0x5f
        /*0042*/ 	.short	0x0101


	//----- nvinfo : EIATTR_VRC_CTA_INIT_COUNT
	.align		4
        /*0044*/ 	.byte	0x02, 0x4a
	.zero		1
	.zero		1


	//----- nvinfo : EIATTR_EXIT_INSTR_OFFSETS
	.align		4
        /*0048*/ 	.byte	0x04, 0x1c
        /*004a*/ 	.short	(.L_4414 - .L_4413)


	//   ....[0]....
.L_4413:
        /*004c*/ 	.word	0x00000ad0


	//   ....[1]....
        /*0050*/ 	.word	0x00000b30


	//   ....[2]....
        /*0054*/ 	.word	0x00000e20


	//----- nvinfo : EIATTR_MAX_THREADS
	.align		4
.L_4414:
        /*0058*/ 	.byte	0x04, 0x05
        /*005a*/ 	.short	(.L_4416 - .L_4415)
.L_4415:
        /*005c*/ 	.word	0x00000080
        /*0060*/ 	.word	0x00000001
        /*0064*/ 	.word	0x00000001


	//----- nvinfo : EIATTR_CRS_STACK_SIZE
	.align		4
.L_4416:
        /*0068*/ 	.byte	0x04, 0x1e
        /*006a*/ 	.short	(.L_4418 - .L_4417)
.L_4417:
        /*006c*/ 	.word	0x00000000


	//----- nvinfo : EIATTR_CBANK_PARAM_SIZE
	.align		4
.L_4418:
        /*0070*/ 	.byte	0x03, 0x19
        /*0072*/ 	.short	0x0028


	//----- nvinfo : EIATTR_PARAM_CBANK
	.align		4
        /*0074*/ 	.byte	0x04, 0x0a
        /*0076*/ 	.short	(.L_4420 - .L_4419)
	.align		4
.L_4419:
        /*0078*/ 	.word	index@(.nv.constant0._ZN2at6native29vectorized_elementwise_kernelILi2ENS0_13AUnaryFunctorIllbZZZNS0_23logical_xor_kernel_cudaERNS_14TensorIteratorEENKUlvE0_clEvENKUlvE2_clEvEUlllE_EESt5arrayIPcLm2EEEEviT0_T1_)
        /*007c*/ 	.short	0x0380
        /*007e*/ 	.short	0x0028


	//----- nvinfo : EIATTR_SW_WAR
	.align		4
.L_4420:
        /*0080*/ 	.byte	0x04, 0x36
        /*0082*/ 	.short	(.L_4422 - .L_4421)
.L_4421:
        /*0084*/ 	.word	0x00000008
.L_4422:


//--------------------- .nv.info._ZN2at6native29vectorized_elementwise_kernelILi4ENS0_13AUnaryFunctorIllbZZZNS0_23logical_xor_kernel_cudaERNS_14TensorIteratorEENKUlvE0_clEvENKUlvE2_clEvEUlllE_EESt5arrayIPcLm2EEEEviT0_T1_ --------------------------
	.section	.nv.info._ZN2at6native29vectorized_elementwise_kernelILi4ENS0_13AUnaryFunctorIllbZZZNS0_23logical_xor_kernel_cudaERNS_14TensorIteratorEENKUlvE0_clEvENKUlvE2_clEvEUlllE_EESt5arrayIPcLm2EEEEviT0_T1_,"",@"SHT_CUDA_INFO"
	.sectionflags	@""
	.align	4


	//----- nvinfo : EIATTR_CUDA_API_VERSION
	.align		4
        /*0000*/ 	.byte	0x04, 0x37
        /*0002*/ 	.short	(.L_4424 - .L_4423)
.L_4423:
        /*0004*/ 	.word	0x00000082


	//----- nvinfo : EIATTR_KPARAM_INFO
	.align		4
.L_4424:
        /*0008*/ 	.byte	0x04, 0x17
        /*000a*/ 	.short	(.L_4426 - .L_4425)
.L_4425:
        /*000c*/ 	.word	0x00000000
        /*0010*/ 	.short	0x0002
        /*0012*/ 	.short	0x0018
        /*0014*/ 	.byte	0x00, 0xf0, 0x41, 0x00


	//----- nvinfo : EIATTR_KPARAM_INFO
	.align		4
.L_4426:
        /*0018*/ 	.byte	0x04, 0x17
        /*001a*/ 	.short	(.L_4428 - .L_4427)
.L_4427:
        /*001c*/ 	.word	0x00000000
        /*0020*/ 	.short	0x0001
        /*0022*/ 	.short	0x0008
        /*0024*/ 	.byte	0x00, 0xf0, 0x41, 0x00


	//----- nvinfo : EIATTR_KPARAM_INFO
	.align		4
.L_4428:
        /*0028*/ 	.byte	0x04, 0x17
        /*002a*/ 	.short	(.L_4430 - .L_4429)
.L_4429:
        /*002c*/ 	.word	0x00000000
        /*0030*/ 	.short	0x0000
        /*0032*/ 	.short	0x0000
        /*0034*/ 	.byte	0x00, 0xf0, 0x11, 0x00


	//----- nvinfo : EIATTR_SPARSE_MMA_MASK
	.align		4
.L_4430:
        /*0038*/ 	.byte	0x03, 0x50
        /*003a*/ 	.short	0x0000


	//----- nvinfo : EIATTR_MAXREG_COUNT
	.align		4
        /*003c*/ 	.byte	0x03, 0x1b
        /*003e*/ 	.short	0x00ff


	//----- nvinfo : EIATTR_MERCURY_ISA_VERSION
	.align		4
        /*0040*/ 	.byte	0x03, 0x5f
        /*0042*/ 	.short	0x0101


	//----- nvinfo : EIATTR_VRC_CTA_INIT_COUNT
	.align		4
        /*0044*/ 	.byte	0x02, 0x4a
	.zero		1
	.zero		1


	//----- nvinfo : EIATTR_EXIT_INSTR_OFFSETS
	.align		4
        /*0048*/ 	.byte	0x04, 0x1c
        /*004a*/ 	.short	(.L_4432 - .L_4431)


	//   ....[0]....
.L_4431:
        /*004c*/ 	.word	0x00000ad0


	//   ....[1]....
        /*0050*/ 	.word	0x00000b30


	//   ....[2]....
        /*0054*/ 	.word	0x00000e00


	//----- nvinfo : EIATTR_MAX_THREADS
	.align		4
.L_4432:
        /*0058*/ 	.byte	0x04, 0x05
        /*005a*/ 	.short	(.L_4434 - .L_4433)
.L_4433:
        /*005c*/ 	.word	0x00000080
        /*0060*/ 	.word	0x00000001
        /*0064*/ 	.word	0x00000001


	//----- nvinfo : EIATTR_CRS_STACK_SIZE
	.align		4
.L_4434:
        /*0068*/ 	.byte	0x04, 0x1e
        /*006a*/ 	.short	(.L_4436 - .L_4435)
.L_4435:
        /*006c*/ 	.word	0x00000000


	//----- nvinfo : EIATTR_CBANK_PARAM_SIZE
	.align		4
.L_4436:
        /*0070*/ 	.byte	0x03, 0x19
        /*0072*/ 	.short	0x0028


	//----- nvinfo : EIATTR_PARAM_CBANK
	.align		4
        /*0074*/ 	.byte	0x04, 0x0a
        /*0076*/ 	.short	(.L_4438 - .L_4437)
	.align		4
.L_4437:
        /*0078*/ 	.word	index@(.nv.constant0._ZN2at6native29vectorized_elementwise_kernelILi4ENS0_13AUnaryFunctorIllbZZZNS0_23logical_xor_kernel_cudaERNS_14TensorIteratorEENKUlvE0_clEvENKUlvE2_clEvEUlllE_EESt5arrayIPcLm2EEEEviT0_T1_)
        /*007c*/ 	.short	0x0380
        /*007e*/ 	.short	0x0028


	//----- nvinfo : EIATTR_SW_WAR
	.align		4
.L_4438:
        /*0080*/ 	.byte	0x04, 0x36
        /*0082*/ 	.short	(.L_4440 - .L_4439)
.L_4439:
        /*0084*/ 	.word	0x00000008
.L_4440:


//--------------------- .nv.info._ZN2at6native29vectorized_elementwise_kernelILi8ENS0_13AUnaryFunctorIllbZZZNS0_23logical_xor_kernel_cudaERNS_14TensorIteratorEENKUlvE0_clEvENKUlvE2_clEvEUlllE_EESt5arrayIPcLm2EEEEviT0_T1_ --------------------------
	.section	.nv.info._ZN2at6native29vectorized_elementwise_kernelILi8ENS0_13AUnaryFunctorIllbZZZNS0_23logical_xor_kernel_cudaERNS_14TensorIteratorEENKUlvE0_clEvENKUlvE2_clEvEUlllE_EESt5arrayIPcLm2EEEEviT0_T1_,"",@"SHT_CUDA_INFO"
	.sectionflags	@""
	.align	4


	//----- nvinfo : EIATTR_CUDA_API_VERSION
	.align		4
        /*0000*/ 	.byte	0x04, 0x37
        /*0002*/ 	.short	(.L_4442 - .L_4441)
.L_4441:
        /*0004*/ 	.word	0x00000082


	//----- nvinfo : EIATTR_KPARAM_INFO
	.align		4
.L_4442:
        /*0008*/ 	.byte	0x04, 0x17
        /*000a*/ 	.short	(.L_4444 - .L_4443)
.L_4443:
        /*000c*/ 	.word	0x00000000
        /*0010*/ 	.short	0x0002
        /*0012*/ 	.short	0x0018
        /*0014*/ 	.byte	0x00, 0xf0, 0x41, 0x00


	//----- nvinfo : EIATTR_KPARAM_INFO
	.align		4
.L_4444:
        /*0018*/ 	.byte	0x04, 0x17
        /*001a*/ 	.short	(.L_4446 - .L_4445)
.L_4445:
        /*001c*/ 	.word	0x00000000
        /*0020*/ 	.short	0x0001
        /*0022*/ 	.short	0x0008
        /*0024*/ 	.byte	0x00, 0xf0, 0x41, 0x00


	//----- nvinfo : EIATTR_KPARAM_INFO
	.align		4
.L_4446:
        /*0028*/ 	.byte	0x04, 0x17
        /*002a*/ 	.short	(.L_4448 - .L_4447)
.L_4447:
        /*002c*/ 	.word	0x00000000
        /*0030*/ 	.short	0x0000
        /*0032*/ 	.short	0x0000
        /*0034*/ 	.byte	0x00, 0xf0, 0x11, 0x00


	//----- nvinfo : EIATTR_SPARSE_MMA_MASK
	.align		4
.L_4448:
        /*0038*/ 	.byte	0x03, 0x50
        /*003a*/ 	.short	0x0000


	//----- nvinfo : EIATTR_MAXREG_COUNT
	.align		4
        /*003c*/ 	.byte	0x03, 0x1b
        /*003e*/ 	.short	0x00ff


	//----- nvinfo : EIATTR_MERCURY_ISA_VERSION
	.align		4
        /*0040*/ 	.byte	0x03, 0x5f
        /*0042*/ 	.short	0x0101


	//----- nvinfo : EIATTR_VRC_CTA_INIT_COUNT
	.align		4
        /*0044*/ 	.byte	0x02, 0x4a
	.zero		1
	.zero		1


	//----- nvinfo : EIATTR_EXIT_INSTR_OFFSETS
	.align		4
        /*0048*/ 	.byte	0x04, 0x1c
        /*004a*/ 	.short	(.L_4450 - .L_4449)


	//   ....[0]....
.L_4449:
        /*004c*/ 	.word	0x00000ad0


	//   ....[1]....
        /*0050*/ 	.word	0x00000b30


	//   ....[2]....
        /*0054*/ 	.word	0x00000df0


	//----- nvinfo : EIATTR_MAX_THREADS
	.align		4
.L_4450:
        /*0058*/ 	.byte	0x04, 0x05
        /*005a*/ 	.short	(.L_4452 - .L_4451)
.L_4451:
        /*005c*/ 	.word	0x00000080
        /*0060*/ 	.word	0x00000001
        /*0064*/ 	.word	0x00000001


	//----- nvinfo : EIATTR_CRS_STACK_SIZE
	.align		4
.L_4452:
        /*0068*/ 	.byte	0x04, 0x1e
        /*006a*/ 	.short	(.L_4454 - .L_4453)
.L_4453:
        /*006c*/ 	.word	0x00000000


	//----- nvinfo : EIATTR_CBANK_PARAM_SIZE
	.align		4
.L_4454:
        /*0070*/ 	.byte	0x03, 0x19
        /*0072*/ 	.short	0x0028


	//----- nvinfo : EIATTR_PARAM_CBANK
	.align		4
        /*0074*/ 	.byte	0x04, 0x0a
        /*0076*/ 	.short	(.L_4456 - .L_4455)
	.align		4
.L_4455:
        /*0078*/ 	.word	index@(.nv.constant0._ZN2at6native29vectorized_elementwise_kernelILi8ENS0_13AUnaryFunctorIllbZZZNS0_23logical_xor_kernel_cudaERNS_14TensorIteratorEENKUlvE0_clEvENKUlvE2_clEvEUlllE_EESt5arrayIPcLm2EEEEviT0_T1_)
        /*007c*/ 	.short	0x0380
        /*007e*/ 	.short	0x0028


	//----- nvinfo : EIATTR_SW_WAR
	.align		4
.L_4456:
        /*0080*/ 	.byte	0x04, 0x36
        /*0082*/ 	.short	(.L_4458 - .L_4457)
.L_4457:
        /*0084*/ 	.word	0x00000008
.L_4458:


//--------------------- .nv.info._ZN2at6native18elementwise_kernelILi128ELi4EZNS0_15gpu_kernel_implINS0_13BinaryFunctorIllbZZZNS0_23logical_xor_kernel_cudaERNS_14TensorIteratorEENKUlvE0_clEvENKUlvE2_clEvEUlllE_EEEEvRNS_18TensorIteratorBaseERKT_EUliE_EEviT1_ --------------------------
	.section	.nv.info._ZN2at6native18elementwise_kernelILi128ELi4EZNS0_15gpu_kernel_implINS0_13BinaryFunctorIllbZZZNS0_23logical_xor_kernel_cudaERNS_14TensorIteratorEENKUlvE0_clEvENKUlvE2_clEvEUlllE_EEEEvRNS_18TensorIteratorBaseERKT_EUliE_EEviT1_,"",@"SHT_CUDA_INFO"
	.sectionflags	@""
	.align	4


	//----- nvinfo : EIATTR_CUDA_API_VERSION
	.align		4
        /*0000*/ 	.byte	0x04, 0x37
        /*0002*/ 	.short	(.L_4460 - .L_4459)
.L_4459:
        /*0004*/ 	.word	0x00000082


	//----- nvinfo : EIATTR_KPARAM_INFO
	.align		4
.L_4460:
        /*0008*/ 	.byte	0x04, 0x17
        /*000a*/ 	.short	(.L_4462 - .L_4461)
.L_4461:
        /*000c*/ 	.word	0x00000000
        /*0010*/ 	.short	0x0001
        /*0012*/ 	.short	0x0008
        /*0014*/ 	.byte	0x00, 0xf0, 0x21, 0x0a


	//----- nvinfo : EIATTR_KPARAM_INFO
	.align		4
.L_4462:
        /*0018*/ 	.byte	0x04, 0x17
        /*001a*/ 	.short	(.L_4464 - .L_4463)
.L_4463:
        /*001c*/ 	.word	0x00000000
        /*0020*/ 	.short	0x0000
        /*0022*/ 	.short	0x0000
        /*0024*/ 	.byte	0x00, 0xf0, 0x11, 0x00


	//----- nvinfo : EIATTR_SPARSE_MMA_MASK
	.align		4
.L_4464:
        /*0028*/ 	.byte	0x03, 0x50
        /*002a*/ 	.short	0x0000


	//----- nvinfo : EIATTR_MAXREG_COUNT
	.align		4
        /*002c*/ 	.byte	0x03, 0x1b
        /*002e*/ 	.short	0x0080


	//----- nvinfo : EIATTR_EXTERNS
	.align		4
        /*0030*/ 	.byte	0x04, 0x0f
        /*0032*/ 	.short	(.L_4466 - .L_4465)


	//   ....[0]....
	.align		4
.L_4465:
        /*0034*/ 	.word	index@(__assertfail)


	//----- nvinfo : EIATTR_MERCURY_ISA_VERSION
	.align		4
.L_4466:
        /*0038*/ 	.byte	0x03, 0x5f
        /*003a*/ 	.short	0x0101


	//----- nvinfo : EIATTR_VRC_CTA_INIT_COUNT
	.align		4
        /*003c*/ 	.byte	0x02, 0x4a
	.zero		1
	.zero		1


	//----- nvinfo : EIATTR_SYSCALL_OFFSETS
	.align		4
        /*0040*/ 	.byte	0x04, 0x46
        /*0042*/ 	.short	(.L_4468 - .L_4467)


	//   ....[0]....
.L_4467:
        /*0044*/ 	.word	0x00002450


	//   ....[1]....
        /*0048*/ 	.word	0x00003290


	//   ....[2]....
        /*004c*/ 	.word	0x00003fe0


	//   ....[3]....
        /*0050*/ 	.word	0x00006590


	//   ....[4]....
        /*0054*/ 	.word	0x000073d0


	//   ....[5]....
        /*0058*/ 	.word	0x00007f70


	//   ....[6]....
        /*005c*/ 	.word	0x0000a610


	//   ....[7]....
        /*0060*/ 	.word	0x0000b450


	//   ....[8]....
        /*0064*/ 	.word	0x0000bff0


	//   ....[9]....
        /*0068*/ 	.word	0x0000e6b0


	//   ....[10]....
        /*006c*/ 	.word	0x0000f4f0


	//   ....[11]....
        /*0070*/ 	.word	0x00010050


	//----- nvinfo : EIATTR_EXIT_INSTR_OFFSETS
	.align		4
.L_4468:
        /*0074*/ 	.byte	0x04, 0x1c
        /*0076*/ 	.short	(.L_4470 - .L_4469)


	//   ....[0]....
.L_4469:
        /*0078*/ 	.word	0x0000c280


	//   ....[1]....
        /*007c*/ 	.word	0x0000f670


	//   ....[2]....
        /*0080*/ 	.word	0x0000f690


	//   ....[3]....
        /*0084*/ 	.word	0x0000f720


	//   ....[4]....
        /*0088*/ 	.word	0x0000f740


	//   ....[5]....
        /*008c*/ 	.word	0x0000f760


	//   ....[6]....
        /*0090*/ 	.word	0x0000f7f0


	//   ....[7]....
        /*0094*/ 	.word	0x0000f830


	//   ....[8]....
        /*0098*/ 	.word	0x0000f8d0


	//   ....[9]....
        /*009c*/ 	.word	0x0000f920


	//   ....[10]....
        /*00a0*/ 	.word	0x0000f950


	//   ....[11]....
        /*00a4*/ 	.word	0x0000fa10


	//   ....[12]....
        /*00a8*/ 	.word	0x0000fb50


	//   ....[13]....
        /*00ac*/ 	.word	0x0000fc90


	//   ....[14]....
        /*00b0*/ 	.word	0x0000fde0


	//   ....[15]....
        /*00b4*/ 	.word	0x0000fe10


	//   ....[16]....
        /*00b8*/ 	.word	0x0000fe30


	//   ....[17]....
        /*00bc*/ 	.word	0x0000feb0


	//   ....[18]....
        /*00c0*/ 	.word	0x0000fef0


	//   ....[19]....
        /*00c4*/ 	.word	0x00010060


	//   ....[20]....
        /*00c8*/ 	.word	0x00010140


	//   ....[21]....
        /*00cc*/ 	.word	0x000101e0


	//   ....[22]....
        /*00d0*/ 	.word	0x00010210


	//   ....[23]....
        /*00d4*/ 	.word	0x00010260


	//   ....[24]....
        /*00d8*/ 	.word	0x000102a0


	//----- nvinfo : EIATTR_MAX_THREADS
	.align		4
.L_4470:
        /*00dc*/ 	.byte	0x04, 0x05
        /*00de*/ 	.short	(.L_4472 - .L_4471)
.L_4471:
        /*00e0*/ 	.word	0x00000080
        /*00e4*/ 	.word	0x00000001
        /*00e8*/ 	.word	0x00000001


	//----- nvinfo : EIATTR_CRS_STACK_SIZE
	.align		4
.L_4472:
        /*00ec*/ 	.byte	0x04, 0x1e
        /*00ee*/ 	.short	(.L_4474 - .L_4473)
.L_4473:
        /*00f0*/ 	.word	0x00000000


	//----- nvinfo : EIATTR_CBANK_PARAM_SIZE
	.align		4
.L_4474:
        /*00f4*/ 	.byte	0x03, 0x19
        /*00f6*/ 	.short	0x0290


	//----- nvinfo : EIATTR_PARAM_CBANK
	.align		4
        /*00f8*/ 	.byte	0x04, 0x0a
        /*00fa*/ 	.short	(.L_4476 - .L_4475)
	.align		4
.L_4475:
        /*00fc*/ 	.word	index@(.nv.constant0._ZN2at6native18elementwise_kernelILi128ELi4EZNS0_15gpu_kernel_implINS0_13BinaryFunctorIllbZZZNS0_23logical_xor_kernel_cudaERNS_14TensorIteratorEENKUlvE0_clEvENKUlvE2_clEvEUlllE_EEEEvRNS_18TensorIteratorBaseERKT_EUliE_EEviT1_)
        /*0100*/ 	.short	0x0380
        /*0102*/ 	.short	0x0290


	//----- nvinfo : EIATTR_SW_WAR
	.align		4
.L_4476:
        /*0104*/ 	.byte	0x04, 0x36
        /*0106*/ 	.short	(.L_4478 - .L_4477)
.L_4477:
        /*0108*/ 	.word	0x00000008
.L_4478:


//--------------------- .nv.info._ZN2at6native27unrolled_elementwise_kernelINS0_13BinaryFunctorIllbZZZNS0_23logical_xor_kernel_cudaERNS_14TensorIteratorEENKUlvE0_clEvENKUlvE2_clEvEUlllE_EESt5arrayIPcLm3EELi4E23TrivialOffsetCalculatorILi2EjESC_ILi1EjENS0_6memory12LoadWithCastILi2EEENSF_13StoreWithCastILi1EEEEEviT_T0_T2_T3_T4_T5_ --------------------------
	.section	.nv.info._ZN2at6native27unrolled_elementwise_kernelINS0_13BinaryFunctorIllbZZZNS0_23logical_xor_kernel_cudaERNS_14TensorIteratorEENKUlvE0_clEvENKUlvE2_clEvEUlllE_EESt5arrayIPcLm3EELi4E23TrivialOffsetCalculatorILi2EjESC_ILi1EjENS0_6memory12LoadWithCastILi2EEENSF_13StoreWithCastILi1EEEEEviT_T0_T2_T3_T4_T5_,"",@"SHT_CUDA_INFO"
	.sectionflags	@""
	.align	4


	//----- nvinfo : EIATTR_CUDA_API_VERSION
	.align		4
        /*0000*/ 	.byte	0x04, 0x37
        /*0002*/ 	.short	(.L_4480 - .L_4479)
.L_4479:
        /*0004*/ 	.word	0x00000082


	//----- nvinfo : EIATTR_KPARAM_INFO
	.align		4
.L_4480:
        /*0008*/ 	.byte	0x04, 0x17
        /*000a*/ 	.short	(.L_4482 - .L_4481)
.L_4481:
        /*000c*/ 	.word	0x00000000
        /*0010*/ 	.short	0x0006
        /*0012*/ 	.short	0x0030
        /*0014*/ 	.byte	0x00, 0xf0, 0x21, 0x00


	//----- nvinfo : EIATTR_KPARAM_INFO
	.align		4
.L_4482:
        /*0018*/ 	.byte	0x04, 0x17
        /*001a*/ 	.short	(.L_4484 - .L_4483)
.L_4483:
        /*001c*/ 	.word	0x00000000
        /*0020*/ 	.short	0x0005
        /*0022*/ 	.short	0x0024
        /*0024*/ 	.byte	0x00, 0xf0, 0x31, 0x00


	//----- nvinfo : EIATTR_KPARAM_INFO
	.align		4
.L_4484:
        /*0028*/ 	.byte	0x04, 0x17
        /*002a*/ 	.short	(.L_4486 - .L_4485)
.L_4485:
        /*002c*/ 	.word	0x00000000
        /*0030*/ 	.short	0x0004
        /*0032*/ 	.short	0x0021
        /*0034*/ 	.byte	0x00, 0xf0, 0x05, 0x00


	//----- nvinfo : EIATTR_KPARAM_INFO
	.align		4
.L_4486:
        /*0038*/ 	.byte	0x04, 0x17
        /*003a*/ 	.short	(.L_4488 - .L_4487)
.L_4487:
        /*003c*/ 	.word	0x00000000
        /*0040*/ 	.short	0x0003
        /*0042*/ 	.short	0x0020
        /*0044*/ 	.byte	0x00, 0xf0, 0x05, 0x00


	//----- nvinfo : EIATTR_KPARAM_INFO
	.align		4
.L_4488:
        /*0048*/ 	.byte	0x04, 0x17
        /*004a*/ 	.short	(.L_4490 - .L_4489)
.L_4489:
        /*004c*/ 	.word	0x00000000
        /*0050*/ 	.short	0x0002
        /*0052*/ 	.short	0x0008
        /*0054*/ 	.byte	0x00, 0xf0, 0x61, 0x00


	//----- nvinfo : EIATTR_KPARAM_INFO
	.align		4
.L_4490:
        /*0058*/ 	.byte	0x04, 0x17
        /*005a*/ 	.short	(.L_4492 - .L_4491)
.L_4491:
        /*005c*/ 	.word	0x00000000
        /*0060*/ 	.short	0x0001
        /*0062*/ 	.short	0x0004
        /*0064*/ 	.byte	0x00, 0xf0, 0x05, 0x00


	//----- nvinfo : EIATTR_KPARAM_INFO
	.align		4
.L_4492:
        /*0068*/ 	.byte	0x04, 0x17
        /*006a*/ 	.short	(.L_4494 - .L_4493)
.L_4493:
        /*006c*/ 	.word	0x00000000
        /*0070*/ 	.short	0x0000
        /*0072*/ 	.short	0x0000
        /*0074*/ 	.byte	0x00, 0xf0, 0x11, 0x00


	//----- nvinfo : EIATTR_SPARSE_MMA_MASK
	.align		4
.L_4494:
        /*0078*/ 	.byte	0x03, 0x50
        /*007a*/ 	.short	0x0000


	//----- nvinfo : EIATTR_MAXREG_COUNT
	.align		4
        /*007c*/ 	.byte	0x03, 0x1b
        /*007e*/ 	.short	0x00ff


	//----- nvinfo : EIATTR_EXTERNS
	.align		4
        /*0080*/ 	.byte	0x04, 0x0f
        /*0082*/ 	.short	(.L_4496 - .L_4495)


	//   ....[0]....
	.align		4
.L_4495:
        /*0084*/ 	.word	index@(__assertfail)


	//----- nvinfo : EIATTR_MERCURY_ISA_VERSION
	.align		4
.L_4496:
        /*0088*/ 	.byte	0x03, 0x5f
        /*008a*/ 	.short	0x0101


	//----- nvinfo : EIATTR_VRC_CTA_INIT_COUNT
	.align		4
        /*008c*/ 	.byte	0x02, 0x4a
	.zero		1
	.zero		1


	//----- nvinfo : EIATTR_SYSCALL_OFFSETS
	.align		4
        /*0090*/ 	.byte	0x04, 0x46
        /*0092*/ 	.short	(.L_4498 - .L_4497)


	//   ....[0]....
.L_4497:
        /*0094*/ 	.word	0x00000e50


	//   ....[1]....
        /*0098*/ 	.word	0x00001cb0


	//   ....[2]....
        /*009c*/ 	.word	0x00002cd0


	//   ....[3]....
        /*00a0*/ 	.word	0x00003b40


	//   ....[4]....
        /*00a4*/ 	.word	0x00004ab0


	//   ....[5]....
        /*00a8*/ 	.word	0x00005920


	//   ....[6]....
        /*00ac*/ 	.word	0x00006860


	//   ....[7]....
        /*00b0*/ 	.word	0x000076d0


	//   ....[8]....
        /*00b4*/ 	.word	0x000084f0


	//   ....[9]....
        /*00b8*/ 	.word	0x000091b0


	//   ....[10]....
        /*00bc*/ 	.word	0x00009f70


	//   ....[11]....
        /*00c0*/ 	.word	0x0000ad00


	//----- nvinfo : EIATTR_EXIT_INSTR_OFFSETS
	.align		4
.L_4498:
        /*00c4*/ 	.byte	0x04, 0x1c
        /*00c6*/ 	.short	(.L_4500 - .L_4499)


	//   ....[0]....
.L_4499:
        /*00c8*/ 	.word	0x0000a1f0


	//   ....[1]....
        /*00cc*/ 	.word	0x0000a320


	//   ....[2]....
        /*00d0*/ 	.word	0x0000a340


	//   ....[3]....
        /*00d4*/ 	.word	0x0000a3d0


	//   ....[4]....
        /*00d8*/ 	.word	0x0000a3f0


	//   ....[5]....
        /*00dc*/ 	.word	0x0000a410


	//   ....[6]....
        /*00e0*/ 	.word	0x0000a4a0


	//   ....[7]....
        /*00e4*/ 	.word	0x0000a4e0


	//   ....[8]....
        /*00e8*/ 	.word	0x0000a580


	//   ....[9]....
        /*00ec*/ 	.word	0x0000a5d0


	//   ....[10]....
        /*00f0*/ 	.word	0x0000a600


	//   ....[11]....
        /*00f4*/ 	.word	0x0000a6c0


	//   ....[12]....
        /*00f8*/ 	.word	0x0000a800


	//   ....[13]....
        /*00fc*/ 	.word	0x0000a940


	//   ....[14]....
        /*0100*/ 	.word	0x0000aa90


	//   ....[15]....
        /*0104*/ 	.word	0x0000aac0


	//   ....[16]....
        /*0108*/ 	.word	0x0000aae0


	//   ....[17]....
        /*010c*/ 	.word	0x0000ab60


	//   ....[18]....
        /*0110*/ 	.word	0x0000aba0


	//   ....[19]....
        /*0114*/ 	.word	0x0000ad10


	//   ....[20]....
        /*0118*/ 	.word	0x0000adf0


	//   ....[21]....
        /*011c*/ 	.word	0x0000ae90


	//   ....[22]....
        /*0120*/ 	.word	0x0000aec0


	//   ....[23]....
        /*0124*/ 	.word	0x0000af10


	//   ....[24]....
        /*0128*/ 	.word	0x0000af50


	//----- nvinfo : EIATTR_MAX_THREADS
	.align		4
.L_4500:
        /*012c*/ 	.byte	0x04, 0x05
        /*012e*/ 	.short	(.L_4502 - .L_4501)
.L_4501:
        /*0130*/ 	.word	0x00000080
        /*0134*/ 	.word	0x00000001
        /*0138*/ 	.word	0x00000001


	//----- nvinfo : EIATTR_CRS_STACK_SIZE
	.align		4
.L_4502:
        /*013c*/ 	.byte	0x04, 0x1e
        /*013e*/ 	.short	(.L_4504 - .L_4503)
.L_4503:
        /*0140*/ 	.word	0x00000000


	//----- nvinfo : EIATTR_CBANK_PARAM_SIZE
	.align		4
.L_4504:
        /*0144*/ 	.byte	0x03, 0x19
        /*0146*/ 	.short	0x0038


	//----- nvinfo : EIATTR_PARAM_CBANK
	.align		4
        /*0148*/ 	.byte	0x04, 0x0a
        /*014a*/ 	.short	(.L_4506 - .L_4505)
	.align		4
.L_4505:
        /*014c*/ 	.word	index@(.nv.constant0._ZN2at6native27unrolled_elementwise_kernelINS0_13BinaryFunctorIllbZZZNS0_23logical_xor_kernel_cudaERNS_14TensorIteratorEENKUlvE0_clEvENKUlvE2_clEvEUlllE_EESt5arrayIPcLm3EELi4E23TrivialOffsetCalculatorILi2EjESC_ILi1EjENS0_6memory12LoadWithCastILi2EEENSF_13StoreWithCastILi1EEEEEviT_T0_T2_T3_T4_T5_)
        /*0150*/ 	.short	0x0380
        /*0152*/ 	.short	0x0038


	//----- nvinfo : EIATTR_SW_WAR
	.align		4
.L_4506:
        /*0154*/ 	.byte	0x04, 0x36
        /*0156*/ 	.short	(.L_4508 - .L_4507)
.L_4507:
        /*0158*/ 	.word	0x00000008
.L_4508:


//--------------------- .nv.info._ZN2at6native18elementwise_kernelILi128ELi4EZNS0_22gpu_kernel_impl_nocastINS0_13BinaryFunctorIllbZZZNS0_23logical_xor_kernel_cudaERNS_14TensorIteratorEENKUlvE0_clEvENKUlvE2_clEvEUlllE_EEEEvRNS_18TensorIteratorBaseERKT_EUliE_EEviT1_ --------------------------
	.section	.nv.info._ZN2at6native18elementwise_kernelILi128ELi4EZNS0_22gpu_kernel_impl_nocastINS0_13BinaryFunctorIllbZZZNS0_23logical_xor_kernel_cudaERNS_14TensorIteratorEENKUlvE0_clEvENKUlvE2_clEvEUlllE_EEEEvRNS_18TensorIteratorBaseERKT_EUliE_EEviT1_,"",@"SHT_CUDA_INFO"
	.sectionflags	@""
	.align	4


	//----- nvinfo : EIATTR_CUDA_API_VERSION
	.align		4
        /*0000*/ 	.byte	0x04, 0x37
        /*0002*/ 	.short	(.L_4510 - .L_4509)
.L_4509:
        /*0004*/ 	.word	0x00000082


	//----- nvinfo : EIATTR_KPARAM_INFO
	.align		4
.L_4510:
        /*0008*/ 	.byte	0x04, 0x17
        /*000a*/ 	.short	(.L_4512 - .L_4511)
.L_4511:
        /*000c*/ 	.word	0x00000000
        /*0010*/ 	.short	0x0001
        /*0012*/ 	.short	0x0008
        /*0014*/ 	.byte	0x00, 0xf0, 0x21, 0x0a


	//----- nvinfo : EIATTR_KPARAM_INFO
	.align		4
.L_4512:
        /*0018*/ 	.byte	0x04, 0x17
        /*001a*/ 	.short	(.L_4514 - .L_4513)
.L_4513:
        /*001c*/ 	.word	0x00000000
        /*0020*/ 	.short	0x0000
        /*0022*/ 	.short	0x0000
        /*0024*/ 	.byte	0x00, 0xf0, 0x11, 0x00


	//----- nvinfo : EIATTR_SPARSE_MMA_MASK
	.align		4
.L_4514:
        /*0028*/ 	.byte	0x03, 0x50
        /*002a*/ 	.short	0x0000


	//----- nvinfo : EIATTR_MAXREG_COUNT
	.align		4
        /*002c*/ 	.byte	0x03, 0x1b
        /*002e*/ 	.short	0x0080


	//----- nvinfo : EIATTR_MERCURY_ISA_VERSION
	.align		4
        /*0030*/ 	.byte	0x03, 0x5f
        /*0032*/ 	.short	0x0101


	//----- nvinfo : EIATTR_VRC_CTA_INIT_COUNT
	.align		4
        /*0034*/ 	.byte	0x02, 0x4a
	.zero		1
	.zero		1


	//----- nvinfo : EIATTR_EXIT_INSTR_OFFSETS
	.align		4
        /*0038*/ 	.byte	0x04, 0x1c
        /*003a*/ 	.short	(.L_4516 - .L_4515)


	//   ....[0]....
.L_4515:
        /*003c*/ 	.word	0x000003c0


	//   ....[1]....
        /*0040*/ 	.word	0x00000480


	//   ....[2]....
        /*0044*/ 	.word	0x00004a20


	//   ....[3]....
        /*0048*/ 	.word	0x000060f0


	//----- nvinfo : EIATTR_MAX_THREADS
	.align		4
.L_4516:
        /*004c*/ 	.byte	0x04, 0x05
        /*004e*/ 	.short	(.L_4518 - .L_4517)
.L_4517:
        /*0050*/ 	.word	0x00000080
        /*0054*/ 	.word	0x00000001
        /*0058*/ 	.word	0x00000001


	//----- nvinfo : EIATTR_CRS_STACK_SIZE
	.align		4
.L_4518:
        /*005c*/ 	.byte	0x04, 0x1e
        /*005e*/ 	.short	(.L_4520 - .L_4519)
.L_4519:
        /*0060*/ 	.word	0x00000000


	//----- nvinfo : EIATTR_CBANK_PARAM_SIZE
	.align		4
.L_4520:
        /*0064*/ 	.byte	0x03, 0x19
        /*0066*/ 	.short	0x0290


	//----- nvinfo : EIATTR_PARAM_CBANK
	.align		4
        /*0068*/ 	.byte	0x04, 0x0a
        /*006a*/ 	.short	(.L_4522 - .L_4521)
	.align		4
.L_4521:
        /*006c*/ 	.word	index@(.nv.constant0._ZN2at6native18elementwise_kernelILi128ELi4EZNS0_22gpu_kernel_impl_nocastINS0_13BinaryFunctorIllbZZZNS0_23logical_xor_kernel_cudaERNS_14TensorIteratorEENKUlvE0_clEvENKUlvE2_clEvEUlllE_EEEEvRNS_18TensorIteratorBaseERKT_EUliE_EEviT1_)
        /*0070*/ 	.short	0x0380
        /*0072*/ 	.short	0x0290


	//----- nvinfo : EIATTR_SW_WAR
	.align		4
.L_4522:
        /*0074*/ 	.byte	0x04, 0x36
        /*0076*/ 	.short	(.L_4524 - .L_4523)
.L_4523:
        /*0078*/ 	.word	0x00000008
.L_4524:


//--------------------- .nv.info._ZN2at6native27unrolled_elementwise_kernelINS0_13BinaryFunctorIllbZZZNS0_23logical_xor_kernel_cudaERNS_14TensorIteratorEENKUlvE0_clEvENKUlvE2_clEvEUlllE_EESt5arrayIPcLm3EELi4E23TrivialOffsetCalculatorILi2EjESC_ILi1EjENS0_6memory15LoadWithoutCastENSF_16StoreWithoutCastEEEviT_T0_T2_T3_T4_T5_ --------------------------
	.section	.nv.info._ZN2at6native27unrolled_elementwise_kernelINS0_13BinaryFunctorIllbZZZNS0_23logical_xor_kernel_cudaERNS_14TensorIteratorEENKUlvE0_clEvENKUlvE2_clEvEUlllE_EESt5arrayIPcLm3EELi4E23TrivialOffsetCalculatorILi2EjESC_ILi1EjENS0_6memory15LoadWithoutCastENSF_16StoreWithoutCastEEEviT_T0_T2_T3_T4_T5_,"",@"SHT_CUDA_INFO"
	.sectionflags	@""
	.align	4


	//----- nvinfo : EIATTR_CUDA_API_VERSION
	.align		4
        /*0000*/ 	.byte	0x04, 0x37
        /*0002*/ 	.short	(.L_4526 - .L_4525)
.L_4525:
        /*0004*/ 	.word	0x00000082


	//----- nvinfo : EIATTR_KPARAM_INFO
	.align		4
.L_4526:
        /*0008*/ 	.byte	0x04, 0x17
        /*000a*/ 	.short	(.L_4528 - .L_4527)
.L_4527:
        /*000c*/ 	.word	0x00000000
        /*0010*/ 	.short	0x0006
        /*0012*/ 	.short	0x0023
        /*0014*/ 	.byte	0x00, 0xf0, 0x05, 0x00


	//----- nvinfo : EIATTR_KPARAM_INFO
	.align		4
.L_4528:
        /*0018*/ 	.byte	0x04, 0x17
        /*001a*/ 	.short	(.L_4530 - .L_4529)
.L_4529:
        /*001c*/ 	.word	0x00000000
        /*0020*/ 	.short	0x0005
        /*0022*/ 	.short	0x0022
        /*0024*/ 	.byte	0x00, 0xf0, 0x05, 0x00


	//----- nvinfo : EIATTR_KPARAM_INFO
	.align		4
.L_4530:
        /*0028*/ 	.byte	0x04, 0x17
        /*002a*/ 	.short	(.L_4532 - .L_4531)
.L_4531:
        /*002c*/ 	.word	0x00000000
        /*0030*/ 	.short	0x0004
        /*0032*/ 	.short	0x0021
        /*0034*/ 	.byte	0x00, 0xf0, 0x05, 0x00


	//----- nvinfo : EIATTR_KPARAM_INFO
	.align		4
.L_4532:
        /*0038*/ 	.byte	0x04, 0x17
        /*003a*/ 	.short	(.L_4534 - .L_4533)
.L_4533:
        /*003c*/ 	.word	0x00000000
        /*0040*/ 	.short	0x0003
        /*0042*/ 	.short	0x0020
        /*0044*/ 	.byte	0x00, 0xf0, 0x05, 0x00


	//----- nvinfo : EIATTR_KPARAM_INFO
	.align		4
.L_4534:
        /*0048*/ 	.byte	0x04, 0x17
        /*004a*/ 	.short	(.L_4536 - .L_4535)
.L_4535:
        /*004c*/ 	.word	0x00000000
        /*0050*/ 	.short	0x0002
        /*0052*/ 	.short	0x0008
        /*0054*/ 	.byte	0x00, 0xf0, 0x61, 0x00


	//----- nvinfo : EIATTR_KPARAM_INFO
	.align		4
.L_4536:
        /*0058*/ 	.byte	0x04, 0x17
        /*005a*/ 	.short	(.L_4538 - .L_4537)
.L_4537:
        /*005c*/ 	.word	0x00000000
        /*0060*/ 	.short	0x0001
        /*0062*/ 	.short	0x0004
        /*0064*/ 	.byte	0x00, 0xf0, 0x05, 0x00


	//----- nvinfo : EIATTR_KPARAM_INFO
	.align		4
.L_4538:
        /*0068*/ 	.byte	0x04, 0x17
        /*006a*/ 	.short	(.L_4540 - .L_4539)
.L_4539:
        /*006c*/ 	.word	0x00000000
        /*0070*/ 	.short	0x0000
        /*0072*/ 	.short	0x0000
        /*0074*/ 	.byte	0x00, 0xf0, 0x11, 0x00


	//----- nvinfo : EIATTR_SPARSE_MMA_MASK
	.align		4
.L_4540:
        /*0078*/ 	.byte	0x03, 0x50
        /*007a*/ 	.short	0x0000


	//----- nvinfo : EIATTR_MAXREG_COUNT
	.align		4
        /*007c*/ 	.byte	0x03, 0x1b
        /*007e*/ 	.short	0x00ff


	//----- nvinfo : EIATTR_MERCURY_ISA_VERSION
	.align		4
        /*0080*/ 	.byte	0x03, 0x5f
        /*0082*/ 	.short	0x0101


	//----- nvinfo : EIATTR_VRC_CTA_INIT_COUNT
	.align		4
        /*0084*/ 	.byte	0x02, 0x4a
	.zero		1
	.zero		1


	//----- nvinfo : EIATTR_EXIT_INSTR_OFFSETS
	.align		4
        /*0088*/ 	.byte	0x04, 0x1c
        /*008a*/ 	.short	(.L_4542 - .L_4541)


	//   ....[0]....
.L_4541:
        /*008c*/ 	.word	0x000006a0


	//   ....[1]....
        /*0090*/ 	.word	0x00000700


	//----- nvinfo : EIATTR_MAX_THREADS
	.align		4
.L_4542:
        /*0094*/ 	.byte	0x04, 0x05
        /*0096*/ 	.short	(.L_4544 - .L_4543)
.L_4543:
        /*0098*/ 	.word	0x00000080
        /*009c*/ 	.word	0x00000001
        /*00a0*/ 	.word	0x00000001


	//----- nvinfo : EIATTR_CRS_STACK_SIZE
	.align		4
.L_4544:
        /*00a4*/ 	.byte	0x04, 0x1e
        /*00a6*/ 	.short	(.L_4546 - .L_4545)
.L_4545:
        /*00a8*/ 	.word	0x00000000


	//----- nvinfo : EIATTR_CBANK_PARAM_SIZE
	.align		4
.L_4546:
        /*00ac*/ 	.byte	0x03, 0x19
        /*00ae*/ 	.short	0x0024


	//----- nvinfo : EIATTR_PARAM_CBANK
	.align		4
        /*00b0*/ 	.byte	0x04, 0x0a
        /*00b2*/ 	.short	(.L_4548 - .L_4547)
	.align		4
.L_4547:
        /*00b4*/ 	.word	index@(.nv.constant0._ZN2at6native27unrolled_elementwise_kernelINS0_13BinaryFunctorIllbZZZNS0_23logical_xor_kernel_cudaERNS_14TensorIteratorEENKUlvE0_clEvENKUlvE2_clEvEUlllE_EESt5arrayIPcLm3EELi4E23TrivialOffsetCalculatorILi2EjESC_ILi1EjENS0_6memory15LoadWithoutCastENSF_16StoreWithoutCastEEEviT_T0_T2_T3_T4_T5_)
        /*00b8*/ 	.short	0x0380
        /*00ba*/ 	.short	0x0024


	//----- nvinfo : EIATTR_SW_WAR
	.align		4
.L_4548:
        /*00bc*/ 	.byte	0x04, 0x36
        /*00be*/ 	.short	(.L_4550 - .L_4549)
.L_4549:
        /*00c0*/ 	.word	0x00000008
.L_4550:


//--------------------- .nv.info._ZN2at6native29vectorized_elementwise_kernelILi2ENS0_13BinaryFunctorIllbZZZNS0_23logical_xor_kernel_cudaERNS_14TensorIteratorEENKUlvE0_clEvENKUlvE2_clEvEUlllE_EESt5arrayIPcLm3EEEEviT0_T1_ --------------------------
	.section	.nv.info._ZN2at6native29vectorized_elementwise_kernelILi2ENS0_13BinaryFunctorIllbZZZNS0_23logical_xor_kernel_cudaERNS_14TensorIteratorEENKUlvE0_clEvENKUlvE2_clEvEUlllE_EESt5arrayIPcLm3EEEEviT0_T1_,"",@"SHT_CUDA_INFO"
	.sectionflags	@""
	.align	4


	//----- nvinfo : EIATTR_CUDA_API_VERSION
	.align		4
        /*0000*/ 	.byte	0x04, 0x37
        /*0002*/ 	.short	(.L_4552 - .L_4551)
.L_4551:
        /*0004*/ 	.word	0x00000082


	//----- nvinfo : EIATTR_KPARAM_INFO
	.align		4
.L_4552:
        /*0008*/ 	.byte	0x04, 0x17
        /*000a*/ 	.short	(.L_4554 - .L_4553)
.L_4553:
        /*000c*/ 	.word	0x00000000
        /*0010*/ 	.short	0x0002
        /*0012*/ 	.short	0x0008
        /*0014*/ 	.byte	0x00, 0xf0, 0x61, 0x00


	//----- nvinfo : EIATTR_KPARAM_INFO
	.align		4
.L_4554:
        /*0018*/ 	.byte	0x04, 0x17
        /*001a*/ 	.short	(.L_4556 - .L_4555)
.L_4555:
        /*001c*/ 	.word	0x00000000
        /*0020*/ 	.short	0x0001
        /*0022*/ 	.short	0x0004
        /*0024*/ 	.byte	0x00, 0xf0, 0x05, 0x00


	//----- nvinfo : EIATTR_KPARAM_INFO
	.align		4
.L_4556:
        /*0028*/ 	.byte	0x04, 0x17
        /*002a*/ 	.short	(.L_4558 - .L_4557)
.L_4557:
        /*002c*/ 	.word	0x00000000
        /*0030*/ 	.short	0x0000
        /*0032*/ 	.short	0x0000
        /*0034*/ 	.byte	0x00, 0xf0, 0x11, 0x00


	//----- nvinfo : EIATTR_SPARSE_MMA_MASK
	.align		4
.L_4558:
        /*0038*/ 	.byte	0x03, 0x50
        /*003a*/ 	.short	0x0000


	//----- nvinfo : EIATTR_MAXREG_COUNT
	.align		4
        /*003c*/ 	.byte	0x03, 0x1b
        /*003e*/ 	.short	0x00ff


	//----- nvinfo : EIATTR_MERCURY_ISA_VERSION
	.align		4
        /*0040*/ 	.byte	0x03, 0x5f
        /*0042*/ 	.short	0x0101


	//----- nvinfo : EIATTR_VRC_CTA_INIT_COUNT
	.align		4
        /*0044*/ 	.byte	0x02, 0x4a
	.zero		1
	.zero		1


	//----- nvinfo : EIATTR_EXIT_INSTR_OFFSETS
	.align		4
        /*0048*/ 	.byte	0x04, 0x1c
        /*004a*/ 	.short	(.L_4560 - .L_4559)


	//   ....[0]....
.L_4559:
        /*004c*/ 	.word	0x00000f40


	//   ....[1]....
        /*0050*/ 	.word	0x00000fa0


	//   ....[2]....
        /*0054*/ 	.word	0x00001400


	//----- nvinfo : EIATTR_MAX_THREADS
	.align		4
.L_4560:
        /*0058*/ 	.byte	0x04, 0x05
        /*005a*/ 	.short	(.L_4562 - .L_4561)
.L_4561:
        /*005c*/ 	.word	0x00000080
        /*0060*/ 	.word	0x00000001
        /*0064*/ 	.word	0x00000001


	//----- nvinfo : EIATTR_CRS_STACK_SIZE
	.align		4
.L_4562:
        /*0068*/ 	.byte	0x04, 0x1e
        /*006a*/ 	.short	(.L_4564 - .L_4563)
.L_4563:
        /*006c*/ 	.word	0x00000000


	//----- nvinfo : EIATTR_CBANK_PARAM_SIZE
	.align		4
.L_4564:
        /*0070*/ 	.byte	0x03, 0x19
        /*0072*/ 	.short	0x0020


	//----- nvinfo : EIATTR_PARAM_CBANK
	.align		4
        /*0074*/ 	.byte	0x04, 0x0a
        /*0076*/ 	.short	(.L_4566 - .L_4565)
	.align		4
.L_4565:
        /*0078*/ 	.word	index@(.nv.constant0._ZN2at6native29vectorized_elementwise_kernelILi2ENS0_13BinaryFunctorIllbZZZNS0_23logical_xor_kernel_cudaERNS_14TensorIteratorEENKUlvE0_clEvENKUlvE2_clEvEUlllE_EESt5arrayIPcLm3EEEEviT0_T1_)
        /*007c*/ 	.short	0x0380
        /*007e*/ 	.short	0x0020


	//----- nvinfo : EIATTR_SW_WAR
	.align		4
.L_4566:
        /*0080*/ 	.byte	0x04, 0x36
        /*0082*/ 	.short	(.L_4568 - .L_4567)
.L_4567:
        /*0084*/ 	.word	0x00000008
.L_4568:


//--------------------- .nv.info._ZN2at6native29vectorized_elementwise_kernelILi4ENS0_13BinaryFunctorIllbZZZNS0_23logical_xor_kernel_cudaERNS_14TensorIteratorEENKUlvE0_clEvENKUlvE2_clEvEUlllE_EESt5arrayIPcLm3EEEEviT0_T1_ --------------------------
	.section	.nv.info._ZN2at6native29vectorized_elementwise_kernelILi4ENS0_13BinaryFunctorIllbZZZNS0_23logical_xor_kernel_cudaERNS_14TensorIteratorEENKUlvE0_clEvENKUlvE2_clEvEUlllE_EESt5arrayIPcLm3EEEEviT0_T1_,"",@"SHT_CUDA_INFO"
	.sectionflags	@""
	.align	4


	//----- nvinfo : EIATTR_CUDA_API_VERSION
	.align		4
        /*0000*/ 	.byte	0x04, 0x37
        /*0002*/ 	.short	(.L_4570 - .L_4569)
.L_4569:
        /*0004*/ 	.word	0x00000082


	//----- nvinfo : EIATTR_KPARAM_INFO
	.align		4
.L_4570:
        /*0008*/ 	.byte	0x04, 0x17
        /*000a*/ 	.short	(.L_4572 - .L_4571)
.L_4571:
        /*000c*/ 	.word	0x00000000
        /*0010*/ 	.short	0x0002
        /*0012*/ 	.short	0x0008
        /*0014*/ 	.byte	0x00, 0xf0, 0x61, 0x00


	//----- nvinfo : EIATTR_KPARAM_INFO
	.align		4
.L_4572:
        /*0018*/ 	.byte	0x04, 0x17
        /*001a*/ 	.short	(.L_4574 - .L_4573)
.L_4573:
        /*001c*/ 	.word	0x00000000
        /*0020*/ 	.short	0x0001
        /*0022*/ 	.short	0x0004
        /*0024*/ 	.byte	0x00, 0xf0, 0x05, 0x00


	//----- nvinfo : EIATTR_KPARAM_INFO
	.align		4
.L_4574:
        /*0028*/ 	.byte	0x04, 0x17
        /*002a*/ 	.short	(.L_4576 - .L_4575)
.L_4575:
        /*002c*/ 	.word	0x00000000
        /*0030*/ 	.short	0x0000
        /*0032*/ 	.short	0x0000
        /*0034*/ 	.byte	0x00, 0xf0, 0x11, 0x00


	//----- nvinfo : EIATTR_SPARSE_MMA_MASK
	.align		4
.L_4576:
        /*0038*/ 	.byte	0x03, 0x50
        /*003a*/ 	.short	0x0000


	//----- nvinfo : EIATTR_MAXREG_COUNT
	.align		4
        /*003c*/ 	.byte	0x03, 0x1b
        /*003e*/ 	.short	0x00ff


	//----- nvinfo : EIATTR_MERCURY_ISA_VERSION
	.align		4
        /*0040*/ 	.byte	0x03, 0x5f
        /*0042*/ 	.short	0x0101


	//----- nvinfo : EIATTR_VRC_CTA_INIT_COUNT
	.align		4
        /*0044*/ 	.byte	0x02, 0x4a
	.zero		1
	.zero		1


	//----- nvinfo : EIATTR_EXIT_INSTR_OFFSETS
	.align		4
        /*0048*/ 	.byte	0x04, 0x1c
        /*004a*/ 	.short	(.L_4578 - .L_4577)


	//   ....[0]....
.L_4577:
        /*004c*/ 	.word	0x00000f40


	//   ....[1]....
        /*0050*/ 	.word	0x00000fa0


	//   ....[2]....
        /*0054*/ 	.word	0x000013c0


	//----- nvinfo : EIATTR_MAX_THREADS
	.align		4
.L_4578:
        /*0058*/ 	.byte	0x04, 0x05
        /*005a*/ 	.short	(.L_4580 - .L_4579)
.L_4579:
        /*005c*/ 	.word	0x00000080
        /*0060*/ 	.word	0x00000001
        /*0064*/ 	.word	0x00000001


	//----- nvinfo : EIATTR_CRS_STACK_SIZE
	.align		4
.L_4580:
        /*0068*/ 	.byte	0x04, 0x1e
        /*006a*/ 	.short	(.L_4582 - .L_4581)
.L_4581:
        /*006c*/ 	.word	0x00000000


	//----- nvinfo : EIATTR_CBANK_PARAM_SIZE
	.align		4
.L_4582:
        /*0070*/ 	.byte	0x03, 0x19
        /*0072*/ 	.short	0x0020


	//----- nvinfo : EIATTR_PARAM_CBANK
	.align		4
        /*0074*/ 	.byte	0x04, 0x0a
        /*0076*/ 	.short	(.L_4584 - .L_4583)
	.align		4
.L_4583:
        /*0078*/ 	.word	index@(.nv.constant0._ZN2at6native29vectorized_elementwise_kernelILi4ENS0_13BinaryFunctorIllbZZZNS0_23logical_xor_kernel_cudaERNS_14TensorIteratorEENKUlvE0_clEvENKUlvE2_clEvEUlllE_EESt5arrayIPcLm3EEEEviT0_T1_)
        /*007c*/ 	.short	0x0380
        /*007e*/ 	.short	0x0020


	//----- nvinfo : EIATTR_SW_WAR
	.align		4
.L_4584:
        /*0080*/ 	.byte	0x04, 0x36
        /*0082*/ 	.short	(.L_4586 - .L_4585)
.L_4585:
        /*0084*/ 	.word	0x00000008
.L_4586:


//--------------------- .nv.info._ZN2at6native29vectorized_elementwise_kernelILi8ENS0_13BinaryFunctorIllbZZZNS0_23logical_xor_kernel_cudaERNS_14TensorIteratorEENKUlvE0_clEvENKUlvE2_clEvEUlllE_EESt5arrayIPcLm3EEEEviT0_T1_ --------------------------
	.section	.nv.info._ZN2at6native29vectorized_elementwise_kernelILi8ENS0_13BinaryFunctorIllbZZZNS0_23logical_xor_kernel_cudaERNS_14TensorIteratorEENKUlvE0_clEvENKUlvE2_clEvEUlllE_EESt5arrayIPcLm3EEEEviT0_T1_,"",@"SHT_CUDA_INFO"
	.sectionflags	@""
	.align	4


	//----- nvinfo : EIATTR_CUDA_API_VERSION
	.align		4
        /*0000*/ 	.byte	0x04, 0x37
        /*0002*/ 	.short	(.L_4588 - .L_4587)
.L_4587:
        /*0004*/ 	.word	0x00000082


	//----- nvinfo : EIATTR_KPARAM_INFO
	.align		4
.L_4588:
        /*0008*/ 	.byte	0x04, 0x17
        /*000a*/ 	.short	(.L_4590 - .L_4589)
.L_4589:
        /*000c*/ 	.word	0x00000000
        /*0010*/ 	.short	0x0002
        /*0012*/ 	.short	0x0008
        /*0014*/ 	.byte	0x00, 0xf0, 0x61, 0x00


	//----- nvinfo : EIATTR_KPARAM_INFO
	.align		4
.L_4590:
        /*0018*/ 	.byte	0x04, 0x17
        /*001a*/ 	.short	(.L_4592 - .L_4591)
.L_4591:
        /*001c*/ 	.word	0x00000000
        /*0020*/ 	.short	0x0001
        /*0022*/ 	.short	0x0004
        /*0024*/ 	.byte	0x00, 0xf0, 0x05, 0x00


	//----- nvinfo : EIATTR_KPARAM_INFO
	.align		4
.L_4592:
        /*0028*/ 	.byte	0x04, 0x17
        /*002a*/ 	.short	(.L_4594 - .L_4593)
.L_4593:
        /*002c*/ 	.word	0x00000000
        /*0030*/ 	.short	0x0000
        /*0032*/ 	.short	0x0000
        /*0034*/ 	.byte	0x00, 0xf0, 0x11, 0x00


	//----- nvinfo : EIATTR_SPARSE_MMA_MASK
	.align		4
.L_4594:
        /*0038*/ 	.byte	0x03, 0x50
        /*003a*/ 	.short	0x0000


	//----- nvinfo : EIATTR_MAXREG_COUNT
	.align		4
        /*003c*/ 	.byte	0x03, 0x1b
        /*003e*/ 	.short	0x00ff


	//----- nvinfo : EIATTR_MERCURY_ISA_VERSION
	.align		4
        /*0040*/ 	.byte	0x03, 0x5f
        /*0042*/ 	.short	0x0101


	//----- nvinfo : EIATTR_VRC_CTA_INIT_COUNT
	.align		4
        /*0044*/ 	.byte	0x02, 0x4a
	.zero		1
	.zero		1


	//----- nvinfo : EIATTR_EXIT_INSTR_OFFSETS
	.align		4
        /*0048*/ 	.byte	0x04, 0x1c
        /*004a*/ 	.short	(.L_4596 - .L_4595)


	//   ....[0]....
.L_4595:
        /*004c*/ 	.word	0x00000f40


	//   ....[1]....
        /*0050*/ 	.word	0x00000fa0


	//   ....[2]....
        /*0054*/ 	.word	0x000013b0


	//----- nvinfo : EIATTR_MAX_THREADS
	.align		4
.L_4596:
        /*0058*/ 	.byte	0x04, 0x05
        /*005a*/ 	.short	(.L_4598 - .L_4597)
.L_4597:
        /*005c*/ 	.word	0x00000080
        /*0060*/ 	.word	0x00000001
        /*0064*/ 	.word	0x00000001


	//----- nvinfo : EIATTR_CRS_STACK_SIZE
	.align		4
.L_4598:
        /*0068*/ 	.byte	0x04, 0x1e
        /*006a*/ 	.short	(.L_4600 - .L_4599)
.L_4599:
        /*006c*/ 	.word	0x00000000


	//----- nvinfo : EIATTR_CBANK_PARAM_SIZE
	.align		4
.L_4600:
        /*0070*/ 	.byte	0x03, 0x19
        /*0072*/ 	.short	0x0020


	//----- nvinfo : EIATTR_PARAM_CBANK
	.align		4
        /*0074*/ 	.byte	0x04, 0x0a
        /*0076*/ 	.short	(.L_4602 - .L_4601)
	.align		4
.L_4601:
        /*0078*/ 	.word	index@(.nv.constant0._ZN2at6native29vectorized_elementwise_kernelILi8ENS0_13BinaryFunctorIllbZZZNS0_23logical_xor_kernel_cudaERNS_14TensorIteratorEENKUlvE0_clEvENKUlvE2_clEvEUlllE_EESt5arrayIPcLm3EEEEviT0_T1_)
        /*007c*/ 	.short	0x0380
        /*007e*/ 	.short	0x0020


	//----- nvinfo : EIATTR_SW_WAR
	.align		4
.L_4602:
        /*0080*/ 	.byte	0x04, 0x36
        /*0082*/ 	.short	(.L_4604 - .L_4603)
.L_4603:
        /*0084*/ 	.word	0x00000008
.L_4604:


//--------------------- .nv.info._ZN2at6native18elementwise_kernelILi128ELi4EZNS0_15gpu_kernel_implINS0_13AUnaryFunctorIiibZZZNS0_23logical_xor_kernel_cudaERNS_14TensorIteratorEENKUlvE0_clEvENKUlvE1_clEvEUliiE_EEEEvRNS_18TensorIteratorBaseERKT_EUliE_EEviT1_ --------------------------
	.section	.nv.info._ZN2at6native18elementwise_kernelILi128ELi4EZNS0_15gpu_kernel_implINS0_13AUnaryFunctorIiibZZZNS0_23logical_xor_kernel_cudaERNS_14TensorIteratorEENKUlvE0_clEvENKUlvE1_clEvEUliiE_EEEEvRNS_18TensorIteratorBaseERKT_EUliE_EEviT1_,"",@"SHT_CUDA_INFO"
	.sectionflags	@""
	.align	4


	//----- nvinfo : EIATTR_CUDA_API_VERSION
	.align		4
        /*0000*/ 	.byte	0x04, 0x37
        /*0002*/ 	.short	(.L_4606 - .L_4605)
.L_4605:
        /*0004*/ 	.word	0x00000082


	//----- nvinfo : EIATTR_KPARAM_INFO
	.align		4
.L_4606:
        /*0008*/ 	.byte	0x04, 0x17
        /*000a*/ 	.short	(.L_4608 - .L_4607)
.L_4607:
        /*000c*/ 	.word	0x00000000
        /*0010*/ 	.short	0x0001
        /*0012*/ 	.short	0x0008
        /*0014*/ 	.byte	0x00, 0xf0, 0x81, 0x08


	//----- nvinfo : EIATTR_KPARAM_INFO
	.align		4
.L_4608:
        /*0018*/ 	.byte	0x04, 0x17
        /*001a*/ 	.short	(.L_4610 - .L_4609)
.L_4609:
        /*001c*/ 	.word	0x00000000
        /*0020*/ 	.short	0x0000
        /*0022*/ 	.short	0x0000
        /*0024*/ 	.byte	0x00, 0xf0, 0x11, 0x00


	//----- nvinfo : EIATTR_SPARSE_MMA_MASK
	.align		4
.L_4610:
        /*0028*/ 	.byte	0x03, 0x50
        /*002a*/ 	.short	0x0000


	//----- nvinfo : EIATTR_MAXREG_COUNT
	.align		4
        /*002c*/ 	.byte	0x03, 0x1b
        /*002e*/ 	.short	0x0080


	//----- nvinfo : EIATTR_EXTERNS
	.align		4
        /*0030*/ 	.byte	0x04, 0x0f
        /*0032*/ 	.short	(.L_4612 - .L_4611)


	//   ....[0]....
	.align		4
.L_4611:
        /*0034*/ 	.word	index@(__assertfail)


	//----- nvinfo : EIATTR_MERCURY_ISA_VERSION
	.align		4
.L_4612:
        /*0038*/ 	.byte	0x03, 0x5f
        /*003a*/ 	.short	0x0101


	//----- nvinfo : EIATTR_VRC_CTA_INIT_COUNT
	.align		4
        /*003c*/ 	.byte	0x02, 0x4a
	.zero		1
	.zero		1


	//----- nvinfo : EIATTR_SYSCALL_OFFSETS
	.align		4
        /*0040*/ 	.byte	0x04, 0x46
        /*0042*/ 	.short	(.L_4614 - .L_4613)


	//   ....[0]....
.L_4613:
        /*0044*/ 	.word	0x000020b0


	//   ....[1]....
        /*0048*/ 	.word	0x00002de0


	//   ....[2]....
        /*004c*/ 	.word	0x00005000


	//   ....[3]....
        /*0050*/ 	.word	0x00005b80


	//   ....[4]....
        /*0054*/ 	.word	0x00007e90


	//   ....[5]....
        /*0058*/ 	.word	0x00008a10


	//   ....[6]....
        /*005c*/ 	.word	0x0000ad30


	//   ....[7]....
        /*0060*/ 	.word	0x0000b870


	//----- nvinfo : EIATTR_EXIT_INSTR_OFFSETS
	.align		4
.L_4614:
        /*0064*/ 	.byte	0x04, 0x1c
        /*0066*/ 	.short	(.L_4616 - .L_4615)


	//   ....[0]....
.L_4615:
        /*0068*/ 	.word	0x00008ca0


	//   ....[1]....
        /*006c*/ 	.word	0x0000ae90


	//   ....[2]....
        /*0070*/ 	.word	0x0000aeb0


	//   ....[3]....
        /*0074*/ 	.word	0x0000af40


	//   ....[4]....
        /*0078*/ 	.word	0x0000af60


	//   ....[5]....
        /*007c*/ 	.word	0x0000af80


	//   ....[6]....
        /*0080*/ 	.word	0x0000b010


	//   ....[7]....
        /*0084*/ 	.word	0x0000b050


	//   ....[8]....
        /*0088*/ 	.word	0x0000b0f0


	//   ....[9]....
        /*008c*/ 	.word	0x0000b140


	//   ....[10]....
        /*0090*/ 	.word	0x0000b170


	//   ....[11]....
        /*0094*/ 	.word	0x0000b230


	//   ....[12]....
        /*0098*/ 	.word	0x0000b370


	//   ....[13]....
        /*009c*/ 	.word	0x0000b4b0


	//   ....[14]....
        /*00a0*/ 	.word	0x0000b600


	//   ....[15]....
        /*00a4*/ 	.word	0x0000b630


	//   ....[16]....
        /*00a8*/ 	.word	0x0000b650


	//   ....[17]....
        /*00ac*/ 	.word	0x0000b6d0


	//   ....[18]....
        /*00b0*/ 	.word	0x0000b710


	//   ....[19]....
        /*00b4*/ 	.word	0x0000b880


	//   ....[20]....
        /*00b8*/ 	.word	0x0000b960


	//   ....[21]....
        /*00bc*/ 	.word	0x0000ba00


	//   ....[22]....
        /*00c0*/ 	.word	0x0000ba30


	//   ....[23]....
        /*00c4*/ 	.word	0x0000ba80


	//   ....[24]....
        /*00c8*/ 	.word	0x0000bac0


	//----- nvinfo : EIATTR_MAX_THREADS
	.align		4
.L_4616:
        /*00cc*/ 	.byte	0x04, 0x05
        /*00ce*/ 	.short	(.L_4618 - .L_4617)
.L_4617:
        /*00d0*/ 	.word	0x00000080
        /*00d4*/ 	.word	0x00000001
        /*00d8*/ 	.word	0x00000001


	//----- nvinfo : EIATTR_CRS_STACK_SIZE
	.align		4
.L_4618:
        /*00dc*/ 	.byte	0x04, 0x1e
        /*00de*/ 	.short	(.L_4620 - .L_4619)
.L_4619:
        /*00e0*/ 	.word	0x00000000


	//----- nvinfo : EIATTR_CBANK_PARAM_SIZE
	.align		4
.L_4620:
        /*00e4*/ 	.byte	0x03, 0x19
        /*00e6*/ 	.short	0x0228


	//----- nvinfo : EIATTR_PARAM_CBANK
	.align		4
        /*00e8*/ 	.byte	0x04, 0x0a
        /*00ea*/ 	.short	(.L_4622 - .L_4621)
	.align		4
.L_4621:
        /*00ec*/ 	.word	index@(.nv.constant0._ZN2at6native18elementwise_kernelILi128ELi4EZNS0_15gpu_kernel_implINS0_13AUnaryFunctorIiibZZZNS0_23logical_xor_kernel_cudaERNS_14TensorIteratorEENKUlvE0_clEvENKUlvE1_clEvEUliiE_EEEEvRNS_18TensorIteratorBaseERKT_EUliE_EEviT1_)
        /*00f0*/ 	.short	0x0380
        /*00f2*/ 	.short	0x0228


	//----- nvinfo : EIATTR_SW_WAR
	.align		4
.L_4622:
        /*00f4*/ 	.byte	0x04, 0x36
        /*00f6*/ 	.short	(.L_4624 - .L_4623)
.L_4623:
        /*00f8*/ 	.word	0x00000008
.L_4624:


//--------------------- .nv.info._ZN2at6native27unrolled_elementwise_kernelINS0_13AUnaryFunctorIiibZZZNS0_23logical_xor_kernel_cudaERNS_14TensorIteratorEENKUlvE0_clEvENKUlvE1_clEvEUliiE_EESt5arrayIPcLm2EELi4E23TrivialOffsetCalculatorILi1EjESD_NS0_6memory12LoadWithCastILi1EEENSE_13StoreWithCastILi1EEEEEviT_T0_T2_T3_T4_T5_ --------------------------
	.section	.nv.info._ZN2at6native27unrolled_elementwise_kernelINS0_13AUnaryFunctorIiibZZZNS0_23logical_xor_kernel_cudaERNS_14TensorIteratorEENKUlvE0_clEvENKUlvE1_clEvEUliiE_EESt5arrayIPcLm2EELi4E23TrivialOffsetCalculatorILi1EjESD_NS0_6memory12LoadWithCastILi1EEENSE_13StoreWithCastILi1EEEEEviT_T0_T2_T3_T4_T5_,"",@"SHT_CUDA_INFO"
	.sectionflags	@""
	.align	4


	//----- nvinfo : EIATTR_CUDA_API_VERSION
	.align		4
        /*0000*/ 	.byte	0x04, 0x37
        /*0002*/ 	.short	(.L_4626 - .L_4625)
.L_4625:
        /*0004*/ 	.word	0x00000082


	//----- nvinfo : EIATTR_KPARAM_INFO
	.align		4
.L_4626:
        /*0008*/ 	.byte	0x04, 0x17
        /*000a*/ 	.short	(.L_4628 - .L_4627)
.L_4627:
        /*000c*/ 	.word	0x00000000
        /*0010*/ 	.short	0x0006
        /*0012*/ 	.short	0x002c
        /*0014*/ 	.byte	0x00, 0xf0, 0x21, 0x00


	//----- nvinfo : EIATTR_KPARAM_INFO
	.align		4
.L_4628:
        /*0018*/ 	.byte	0x04, 0x17
        /*001a*/ 	.short	(.L_4630 - .L_4629)
.L_4629:
        /*001c*/ 	.word	0x00000000
        /*0020*/ 	.short	0x0005
        /*0022*/ 	.short	0x0024
        /*0024*/ 	.byte	0x00, 0xf0, 0x21, 0x00


	//----- nvinfo : EIATTR_KPARAM_INFO
	.align		4
.L_4630:
        /*0028*/ 	.byte	0x04, 0x17
        /*002a*/ 	.short	(.L_4632 - .L_4631)
.L_4631:
        /*002c*/ 	.word	0x00000000
        /*0030*/ 	.short	0x0004
        /*0032*/ 	.short	0x0021
        /*0034*/ 	.byte	0x00, 0xf0, 0x05, 0x00


	//----- nvinfo : EIATTR_KPARAM_INFO
	.align		4
.L_4632:
        /*0038*/ 	.byte	0x04, 0x17
        /*003a*/ 	.short	(.L_4634 - .L_4633)
.L_4633:
        /*003c*/ 	.word	0x00000000
        /*0040*/ 	.short	0x0003
        /*0042*/ 	.short	0x0020
        /*0044*/ 	.byte	0x00, 0xf0, 0x05, 0x00


	//----- nvinfo : EIATTR_KPARAM_INFO
	.align		4
.L_4634:
        /*0048*/ 	.byte	0x04, 0x17
        /*004a*/ 	.short	(.L_4636 - .L_4635)
.L_4635:
        /*004c*/ 	.word	0x00000000
        /*0050*/ 	.short	0x0002
        /*0052*/ 	.short	0x0010
        /*0054*/ 	.byte	0x00, 0xf0, 0x41, 0x00


	//----- nvinfo : EIATTR_KPARAM_INFO
	.align		4
.L_4636:
        /*0058*/ 	.byte	0x04, 0x17
        /*005a*/ 	.short	(.L_4638 - .L_4637)
.L_4637:
        /*005c*/ 	.word	0x00000000
        /*0060*/ 	.short	0x0001
        /*0062*/ 	.short	0x0004
        /*0064*/ 	.byte	0x00, 0xf0, 0x21, 0x00


	//----- nvinfo : EIATTR_KPARAM_INFO
	.align		4
.L_4638:
        /*0068*/ 	.byte	0x04, 0x17
        /*006a*/ 	.short	(.L_4640 - .L_4639)
.L_4639:
        /*006c*/ 	.word	0x00000000
        /*0070*/ 	.short	0x0000
        /*0072*/ 	.short	0x0000
        /*0074*/ 	.byte	0x00, 0xf0, 0x11, 0x00


	//----- nvinfo : EIATTR_SPARSE_MMA_MASK
	.align		4
.L_4640:
        /*0078*/ 	.byte	0x03, 0x50
        /*007a*/ 	.short	0x0000


	//----- nvinfo : EIATTR_MAXREG_COUNT
	.align		4
        /*007c*/ 	.byte	0x03, 0x1b
        /*007e*/ 	.short	0x00ff


	//----- nvinfo : EIATTR_EXTERNS
	.align		4
        /*0080*/ 	.byte	0x04, 0x0f
        /*0082*/ 	.short	(.L_4642 - .L_4641)


	//   ....[0]....
	.align		4
.L_4641:
        /*0084*/ 	.word	index@(__assertfail)


	//----- nvinfo : EIATTR_MERCURY_ISA_VERSION
	.align		4
.L_4642:
        /*0088*/ 	.byte	0x03, 0x5f
        /*008a*/ 	.short	0x0101


	//----- nvinfo : EIATTR_VRC_CTA_INIT_COUNT
	.align		4
        /*008c*/ 	.byte	0x02, 0x4a
	.zero		1
	.zero		1


	//----- nvinfo : EIATTR_SYSCALL_OFFSETS
	.align		4
        /*0090*/ 	.byte	0x04, 0x46
        /*0092*/ 	.short	(.L_4644 - .L_4643)


	//   ....[0]....
.L_4643:
        /*0094*/ 	.word	0x00000dd0


	//   ....[1]....
        /*0098*/ 	.word	0x00001d20


	//   ....[2]....
        /*009c*/ 	.word	0x00002bc0


	//   ....[3]....
        /*00a0*/ 	.word	0x00003a50


	//   ....[4]....
        /*00a4*/ 	.word	0x00004820


	//   ....[5]....
        /*00a8*/ 	.word	0x00005500


	//   ....[6]....
        /*00ac*/ 	.word	0x000062e0


	//   ....[7]....
        /*00b0*/ 	.word	0x00007070


	//----- nvinfo : EIATTR_EXIT_INSTR_OFFSETS
	.align		4
.L_4644:
        /*00b4*/ 	.byte	0x04, 0x1c
        /*00b6*/ 	.short	(.L_4646 - .L_4645)


	//   ....[0]....
.L_4645:
        /*00b8*/ 	.word	0x00006560


	//   ....[1]....
        /*00bc*/ 	.word	0x00006690


	//   ....[2]....
        /*00c0*/ 	.word	0x000066b0


	//   ....[3]....
        /*00c4*/ 	.word	0x00006740


	//   ....[4]....
        /*00c8*/ 	.word	0x00006760


	//   ....[5]....
        /*00cc*/ 	.word	0x00006780


	//   ....[6]....
        /*00d0*/ 	.word	0x00006810


	//   ....[7]....
        /*00d4*/ 	.word	0x00006850


	//   ....[8]....
        /*00d8*/ 	.word	0x000068f0


	//   ....[9]....
        /*00dc*/ 	.word	0x00006940


	//   ....[10]....
        /*00e0*/ 	.word	0x00006970


	//   ....[11]....
        /*00e4*/ 	.word	0x00006a30


	//   ....[12]....
        /*00e8*/ 	.word	0x00006b70


	//   ....[13]....
        /*00ec*/ 	.word	0x00006cb0


	//   ....[14]....
        /*00f0*/ 	.word	0x00006e00


	//   ....[15]....
        /*00f4*/ 	.word	0x00006e30


	//   ....[16]....
        /*00f8*/ 	.word	0x00006e50


	//   ....[17]....
        /*00fc*/ 	.word	0x00006ed0


	//   ....[18]....
        /*0100*/ 	.word	0x00006f10


	//   ....[19]....
        /*0104*/ 	.word	0x00007080


	//   ....[20]....
        /*0108*/ 	.word	0x00007160


	//   ....[21]....
        /*010c*/ 	.word	0x00007200


	//   ....[22]....
        /*0110*/ 	.word	0x00007230


	//   ....[23]....
        /*0114*/ 	.word	0x00007280


	//   ....[24]....
        /*0118*/ 	.word	0x000072c0


	//----- nvinfo : EIATTR_MAX_THREADS
	.align		4
.L_4646:
        /*011c*/ 	.byte	0x04, 0x05
        /*011e*/ 	.short	(.L_4648 - .L_4647)
.L_4647:
        /*0120*/ 	.word	0x00000080
        /*0124*/ 	.word	0x00000001
        /*0128*/ 	.word	0x00000001


	//----- nvinfo : EIATTR_CRS_STACK_SIZE
	.align		4
.L_4648:
        /*012c*/ 	.byte	0x04, 0x1e
        /*012e*/ 	.short	(.L_4650 - .L_4649)
.L_4649:
        /*0130*/ 	.word	0x00000000


	//----- nvinfo : EIATTR_CBANK_PARAM_SIZE
	.align		4
.L_4650:
        /*0134*/ 	.byte	0x03, 0x19
        /*0136*/ 	.short	0x0034


	//----- nvinfo : EIATTR_PARAM_CBANK
	.align		4
        /*0138*/ 	.byte	0x04, 0x0a
        /*013a*/ 	.short	(.L_4652 - .L_4651)
	.align		4
.L_4651:
        /*013c*/ 	.word	index@(.nv.constant0._ZN2at6native27unrolled_elementwise_kernelINS0_13AUnaryFunctorIiibZZZNS0_23logical_xor_kernel_cudaERNS_14TensorIteratorEENKUlvE0_clEvENKUlvE1_clEvEUliiE_EESt5arrayIPcLm2EELi4E23TrivialOffsetCalculatorILi1EjESD_NS0_6memory12LoadWithCastILi1EEENSE_13StoreWithCastILi1EEEEEviT_T0_T2_T3_T4_T5_)
        /*0140*/ 	.short	0x0380
        /*0142*/ 	.short	0x0034


	//----- nvinfo : EIATTR_SW_WAR
	.align		4
.L_4652:
        /*0144*/ 	.byte	0x04, 0x36
        /*0146*/ 	.short	(.L_4654 - .L_4653)
.L_4653:
        /*0148*/ 	.word	0x00000008
.L_4654:


//--------------------- .nv.info._ZN2at6native18elementwise_kernelILi128ELi4EZNS0_22gpu_kernel_impl_nocastINS0_13AUnaryFunctorIiibZZZNS0_23logical_xor_kernel_cudaERNS_14TensorIteratorEENKUlvE0_clEvENKUlvE1_clEvEUliiE_EEEEvRNS_18TensorIteratorBaseERKT_EUliE_EEviT1_ --------------------------
	.section	.nv.info._ZN2at6native18elementwise_kernelILi128ELi4EZNS0_22gpu_kernel_impl_nocastINS0_13AUnaryFunctorIiibZZZNS0_23logical_xor_kernel_cudaERNS_14TensorIteratorEENKUlvE0_clEvENKUlvE1_clEvEUliiE_EEEEvRNS_18TensorIteratorBaseERKT_EUliE_EEviT1_,"",@"SHT_CUDA_INFO"
	.sectionflags	@""
	.align	4


	//----- nvinfo : EIATTR_CUDA_API_VERSION
	.align		4
        /*0000*/ 	.byte	0x04, 0x37
        /*0002*/ 	.short	(.L_4656 - .L_4655)
.L_4655:
        /*0004*/ 	.word	0x00000082


	//----- nvinfo : EIATTR_KPARAM_INFO
	.align		4
.L_4656:
        /*0008*/ 	.byte	0x04, 0x17
        /*000a*/ 	.short	(.L_4658 - .L_4657)
.L_4657:
        /*000c*/ 	.word	0x00000000
        /*0010*/ 	.short	0x0001
        /*0012*/ 	.short	0x0008
        /*0014*/ 	.byte	0x00, 0xf0, 0x61, 0x08


	//----- nvinfo : EIATTR_KPARAM_INFO
	.align		4
.L_4658:
        /*0018*/ 	.byte	0x04, 0x17
        /*001a*/ 	.short	(.L_4660 - .L_4659)
.L_4659:
        /*001c*/ 	.word	0x00000000
        /*0020*/ 	.short	0x0000
        /*0022*/ 	.short	0x0000
        /*0024*/ 	.byte	0x00, 0xf0, 0x11, 0x00


	//----- nvinfo : EIATTR_SPARSE_MMA_MASK
	.align		4
.L_4660:
        /*0028*/ 	.byte	0x03, 0x50
        /*002a*/ 	.short	0x0000


	//----- nvinfo : EIATTR_MAXREG_COUNT
	.align		4
        /*002c*/ 	.byte	0x03, 0x1b
        /*002e*/ 	.short	0x0080


	//----- nvinfo : EIATTR_MERCURY_ISA_VERSION
	.align		4
        /*0030*/ 	.byte	0x03, 0x5f
        /*0032*/ 	.short	0x0101


	//----- nvinfo : EIATTR_VRC_CTA_INIT_COUNT
	.align		4
        /*0034*/ 	.byte	0x02, 0x4a
	.zero		1
	.zero		1


	//----- nvinfo : EIATTR_EXIT_INSTR_OFFSETS
	.align		4
        /*0038*/ 	.byte	0x04, 0x1c
        /*003a*/ 	.short	(.L_4662 - .L_4661)


	//   ....[0]....
.L_4661:
        /*003c*/ 	.word	0x00000330


	//   ....[1]....
        /*0040*/ 	.word	0x000003c0


	//   ....[2]....
        /*0044*/ 	.word	0x00003f10


	//   ....[3]....
        /*0048*/ 	.word	0x00005270


	//----- nvinfo : EIATTR_MAX_THREADS
	.align		4
.L_4662:
        /*004c*/ 	.byte	0x04, 0x05
        /*004e*/ 	.short	(.L_4664 - .L_4663)
.L_4663:
        /*0050*/ 	.word	0x00000080
        /*0054*/ 	.word	0x00000001
        /*0058*/ 	.word	0x00000001


	//----- nvinfo : EIATTR_CRS_STACK_SIZE
	.align		4
.L_4664:
        /*005c*/ 	.byte	0x04, 0x1e
        /*005e*/ 	.short	(.L_4666 - .L_4665)
.L_4665:
        /*0060*/ 	.word	0x00000000


	//----- nvinfo : EIATTR_CBANK_PARAM_SIZE
	.align		4
.L_4666:
        /*0064*/ 	.byte	0x03, 0x19
        /*0066*/ 	.short	0x0220


	//----- nvinfo : EIATTR_PARAM_CBANK
	.align		4
        /*0068*/ 	.byte	0x04, 0x0a
        /*006a*/ 	.short	(.L_4668 - .L_4667)
	.align		4
.L_4667:
        /*006c*/ 	.word	index@(.nv.constant0._ZN2at6native18elementwise_kernelILi128ELi4EZNS0_22gpu_kernel_impl_nocastINS0_13AUnaryFunctorIiibZZZNS0_23logical_xor_kernel_cudaERNS_14TensorIteratorEENKUlvE0_clEvENKUlvE1_clEvEUliiE_EEEEvRNS_18TensorIteratorBaseERKT_EUliE_EEviT1_)
        /*0070*/ 	.short	0x0380
        /*0072*/ 	.short	0x0220


	//----- nvinfo : EIATTR_SW_WAR
	.align		4
.L_4668:
        /*0074*/ 	.byte	0x04, 0x36
        /*0076*/ 	.short	(.L_4670 - .L_4669)
.L_4669:
        /*0078*/ 	.word	0x00000008
.L_4670:


//--------------------- .nv.info._ZN2at6native27unrolled_elementwise_kernelINS0_13AUnaryFunctorIiibZZZNS0_23logical_xor_kernel_cudaERNS_14TensorIteratorEENKUlvE0_clEvENKUlvE1_clEvEUliiE_EESt5arrayIPcLm2EELi4E23TrivialOffsetCalculatorILi1EjESD_NS0_6memory15LoadWithoutCastENSE_16StoreWithoutCastEEEviT_T0_T2_T3_T4_T5_ --------------------------
	.section	.nv.info._ZN2at6native27unrolled_elementwise_kernelINS0_13AUnaryFunctorIiibZZZNS0_23logical_xor_kernel_cudaERNS_14TensorIteratorEENKUlvE0_clEvENKUlvE1_clEvEUliiE_EESt5arrayIPcLm2EELi4E23TrivialOffsetCalculatorILi1EjESD_NS0_6memory15LoadWithoutCastENSE_16StoreWithoutCastEEEviT_T0_T2_T3_T4_T5_,"",@"SHT_CUDA_INFO"
	.sectionflags	@""
	.align	4


	//----- nvinfo : EIATTR_CUDA_API_VERSION
	.align		4
        /*0000*/ 	.byte	0x04, 0x37
        /*0002*/ 	.short	(.L_4672 - .L_4671)
.L_4671:
        /*0004*/ 	.word	0x00000082


	//----- nvinfo : EIATTR_KPARAM_INFO
	.align		4
.L_4672:
        /*0008*/ 	.byte	0x04, 0x17
        /*000a*/ 	.short	(.L_4674 - .L_4673)
.L_4673:
        /*000c*/ 	.word	0x00000000
        /*0010*/ 	.short	0x0006
        /*0012*/ 	.short	0x0023
        /*0014*/ 	.byte	0x00, 0xf0, 0x05, 0x00


	//----- nvinfo : EIATTR_KPARAM_INFO
	.align		4
.L_4674:
        /*0018*/ 	.byte	0x04, 0x17
        /*001a*/ 	.short	(.L_4676 - .L_4675)
.L_4675:
        /*001c*/ 	.word	0x00000000
        /*0020*/ 	.short	0x0005
        /*0022*/ 	.short	0x0022
        /*0024*/ 	.byte	0x00, 0xf0, 0x05, 0x00


	//----- nvinfo : EIATTR_KPARAM_INFO
	.align		4
.L_4676:
        /*0028*/ 	.byte	0x04, 0x17
        /*002a*/ 	.short	(.L_4678 - .L_4677)
.L_4677:
        /*002c*/ 	.word	0x00000000
        /*0030*/ 	.short	0x0004
        /*0032*/ 	.short	0x0021
        /*0034*/ 	.byte	0x00, 0xf0, 0x05, 0x00


	//----- nvinfo : EIATTR_KPARAM_INFO
	.align		4
.L_4678:
        /*0038*/ 	.byte	0x04, 0x17
        /*003a*/ 	.short	(.L_4680 - .L_4679)
.L_4679:
        /*003c*/ 	.word	0x00000000
        /*0040*/ 	.short	0x0003
        /*0042*/ 	.short	0x0020
        /*0044*/ 	.byte	0x00, 0xf0, 0x05, 0x00


	//----- nvinfo : EIATTR_KPARAM_INFO
	.align		4
.L_4680:
        /*0048*/ 	.byte	0x04, 0x17
        /*004a*/ 	.short	(.L_4682 - .L_4681)
.L_4681:
        /*004c*/ 	.word	0x00000000
        /*0050*/ 	.short	0x0002
        /*0052*/ 	.short	0x0010
        /*0054*/ 	.byte	0x00, 0xf0, 0x41, 0x00


	//----- nvinfo : EIATTR_KPARAM_INFO
	.align		4
.L_4682:
        /*0058*/ 	.byte	0x04, 0x17
        /*005a*/ 	.short	(.L_4684 - .L_4683)
.L_4683:
        /*005c*/ 	.word	0x00000000
        /*0060*/ 	.short	0x0001
        /*0062*/ 	.short	0x0004
        /*0064*/ 	.byte	0x00, 0xf0, 0x21, 0x00


	//----- nvinfo : EIATTR_KPARAM_INFO
	.align		4
.L_4684:
        /*0068*/ 	.byte	0x04, 0x17
        /*006a*/ 	.short	(.L_4686 - .L_4685)
.L_4685:
        /*006c*/ 	.word	0x00000000
        /*0070*/ 	.short	0x0000
        /*0072*/ 	.short	0x0000
        /*0074*/ 	.byte	0x00, 0xf0, 0x11, 0x00


	//----- nvinfo : EIATTR_SPARSE_MMA_MASK
	.align		4
.L_4686:
        /*0078*/ 	.byte	0x03, 0x50
        /*007a*/ 	.short	0x0000


	//----- nvinfo : EIATTR_MAXREG_COUNT
	.align		4
        /*007c*/ 	.byte	0x03, 0x1b
        /*007e*/ 	.short	0x00ff


	//----- nvinfo : EIATTR_MERCURY_ISA_VERSION
	.align		4
        /*0080*/ 	.byte	0x03, 0x5f
        /*0082*/ 	.short	0x0101


	//----- nvinfo : EIATTR_VRC_CTA_INIT_COUNT
	.align		4
        /*0084*/ 	.byte	0x02, 0x4a
	.zero		1
	.zero		1


	//----- nvinfo : EIATTR_EXIT_INSTR_OFFSETS
	.align		4
        /*0088*/ 	.byte	0x04, 0x1c
        /*008a*/ 	.short	(.L_4688 - .L_4687)


	//   ....[0]....
.L_4687:
        /*008c*/ 	.word	0x00000490


	//   ....[1]....
        /*0090*/ 	.word	0x000004f0


	//----- nvinfo : EIATTR_MAX_THREADS
	.align		4
.L_4688:
        /*0094*/ 	.byte	0x04, 0x05
        /*0096*/ 	.short	(.L_4690 - .L_4689)
.L_4689:
        /*0098*/ 	.word	0x00000080
        /*009c*/ 	.word	0x00000001
        /*00a0*/ 	.word	0x00000001


	//----- nvinfo : EIATTR_CRS_STACK_SIZE
	.align		4
.L_4690:
        /*00a4*/ 	.byte	0x04, 0x1e
        /*00a6*/ 	.short	(.L_4692 - .L_4691)
.L_4691:
        /*00a8*/ 	.word	0x00000000


	//----- nvinfo : EIATTR_CBANK_PARAM_SIZE
	.align		4
.L_4692:
        /*00ac*/ 	.byte	0x03, 0x19
        /*00ae*/ 	.short	0x0024


	//----- nvinfo : EIATTR_PARAM_CBANK
	.align		4
        /*00b0*/ 	.byte	0x04, 0x0a
        /*00b2*/ 	.short	(.L_4694 - .L_4693)
	.align		4
.L_4693:
        /*00b4*/ 	.word	index@(.nv.constant0._ZN2at6native27unrolled_elementwise_kernelINS0_13AUnaryFunctorIiibZZZNS0_23logical_xor_kernel_cudaERNS_14TensorIteratorEENKUlvE0_clEvENKUlvE1_clEvEUliiE_EESt5arrayIPcLm2EELi4E23TrivialOffsetCalculatorILi1EjESD_NS0_6memory15LoadWithoutCastENSE_16StoreWithoutCastEEEviT_T0_T2_T3_T4_T5_)
        /*00b8*/ 	.short	0x0380
        /*00ba*/ 	.short	0x0024


	//----- nvinfo : EIATTR_SW_WAR
	.align		4
.L_4694:
        /*00bc*/ 	.byte	0x04, 0x36
        /*00be*/ 	.short	(.L_4696 - .L_4695)
.L_4695:
        /*00c0*/ 	.word	0x00000008
.L_4696:


//--------------------- .nv.info._ZN2at6native29vectorized_elementwise_kernelILi2ENS0_13AUnaryFunctorIiibZZZNS0_23logical_xor_kernel_cudaERNS_14TensorIteratorEENKUlvE0_clEvENKUlvE1_clEvEUliiE_EESt5arrayIPcLm2EEEEviT0_T1_ --------------------------
	.section	.nv.info._ZN2at6native29vectorized_elementwise_kernelILi2ENS0_13AUnaryFunctorIiibZZZNS0_23logical_xor_kernel_cudaERNS_14TensorIteratorEENKUlvE0_clEvENKUlvE1_clEvEUliiE_EESt5arrayIPcLm2EEEEviT0_T1_,"",@"SHT_CUDA_INFO"
	.sectionflags	@""
	.align	4


	//----- nvinfo : EIATTR_CUDA_API_VERSION
	.align		4
        /*0000*/ 	.byte	0x04, 0x37
        /*0002*/ 	.short	(.L_4698 - .L_4697)
.L_4697:
        /*0004*/ 	.word	0x00000082


	//----- nvinfo : EIATTR_KPARAM_INFO
	.align		4
.L_4698:
        /*0008*/ 	.byte	0x04, 0x17
        /*000a*/ 	.short	(.L_4700 - .L_4699)
.L_4699:
        /*000c*/ 	.word	0x00000000
        /*0010*/ 	.short	0x0002
        /*0012*/ 	.short	0x0010
        /*0014*/ 	.byte	0x00, 0xf0, 0x41, 0x00


	//----- nvinfo : EIATTR_KPARAM_INFO
	.align		4
.L_4700:
        /*0018*/ 	.byte	0x04, 0x17
        /*001a*/ 	.short	(.L_4702 - .L_4701)
.L_4701:
        /*001c*/ 	.word	0x00000000
        /*0020*/ 	.short	0x0001
        /*0022*/ 	.short	0x0004
        /*0024*/ 	.byte	0x00, 0xf0, 0x21, 0x00


	//----- nvinfo : EIATTR_KPARAM_INFO
	.align		4
.L_4702:
        /*0028*/ 	.byte	0x04, 0x17
        /*002a*/ 	.short	(.L_4704 - .L_4703)
.L_4703:
        /*002c*/ 	.word	0x00000000
        /*0030*/ 	.short	0x0000
        /*0032*/ 	.short	0x0000
        /*0034*/ 	.byte	0x00, 0xf0, 0x11, 0x00


	//----- nvinfo : EIATTR_SPARSE_MMA_MASK
	.align		4
.L_4704:
        /*0038*/ 	.byte	0x03, 0x50
        /*003a*/ 	.short	0x0000


	//----- nvinfo : EIATTR_MAXREG_COUNT
	.align		4
        /*003c*/ 	.byte	0x03, 0x1b
        /*003e*/ 	.short	0x00ff


	//----- nvinfo : EIATTR_MERCURY_ISA_VERSION
	.align		4
        /*0040*/ 	.byte	0x03, 0x5f
        /*0042*/ 	.short	0x0101


	//----- nvinfo : EIATTR_VRC_CTA_INIT_COUNT
	.align		4
        /*0044*/ 	.byte	0x02, 0x4a
	.zero		1
	.zero		1


	//----- nvinfo : EIATTR_EXIT_INSTR_OFFSETS
	.align		4
        /*0048*/ 	.byte	0x04, 0x1c
        /*004a*/ 	.short	(.L_4706 - .L_4705)


	//   ....[0]....
.L_4705:
        /*004c*/ 	.word	0x00000900


	//   ....[1]....
        /*0050*/ 	.word	0x00000960


	//   ....[2]....
        /*0054*/ 	.word	0x00000bd0


	//----- nvinfo : EIATTR_MAX_THREADS
	.align		4
.L_4706:
        /*0058*/ 	.byte	0x04, 0x05
        /*005a*/ 	.short	(.L_4708 - .L_4707)
.L_4707:
        /*005c*/ 	.word	0x00000080
        /*0060*/ 	.word	0x00000001
        /*0064*/ 	.word	0x00000001


	//----- nvinfo : EIATTR_CRS_STACK_SIZE
	.align		4
.L_4708:
        /*0068*/ 	.byte	0x04, 0x1e
        /*006a*/ 	.short	(.L_4710 - .L_4709)
.L_4709:
        /*006c*/ 	.word	0x00000000


	//----- nvinfo : EIATTR_CBANK_PARAM_SIZE
	.align		4
.L_4710:
        /*0070*/ 	.byte	0x03, 0x19
        /*0072*/ 	.short	0x0020


	//----- nvinfo : EIATTR_PARAM_CBANK
	.align		4
        /*0074*/ 	.byte	0x04, 0x0a
        /*0076*/ 	.short	(.L_4712 - .L_4711)
	.align		4
.L_4711:
        /*0078*/ 	.word	index@(.nv.constant0._ZN2at6native29vectorized_elementwise_kernelILi2ENS0_13AUnaryFunctorIiibZZZNS0_23logical_xor_kernel_cudaERNS_14TensorIteratorEENKUlvE0_clEvENKUlvE1_clEvEUliiE_EESt5arrayIPcLm2EEEEviT0_T1_)
        /*007c*/ 	.short	0x0380
        /*007e*/ 	.short	0x0020


	//----- nvinfo : EIATTR_SW_WAR
	.align		4
.L_4712:
        /*0080*/ 	.byte	0x04, 0x36
        /*0082*/ 	.short	(.L_4714 - .L_4713)
.L_4713:
        /*0084*/ 	.word	0x00000008
.L_4714:


//--------------------- .nv.info._ZN2at6native29vectorized_elementwise_kernelILi4ENS0_13AUnaryFunctorIiibZZZNS0_23logical_xor_kernel_cudaERNS_14TensorIteratorEENKUlvE0_clEvENKUlvE1_clEvEUliiE_EESt5arrayIPcLm2EEEEviT0_T1_ --------------------------
	.section	.nv.info._ZN2at6native29vectorized_elementwise_kernelILi4ENS0_13AUnaryFunctorIiibZZZNS0_23logical_xor_kernel_cudaERNS_14TensorIteratorEENKUlvE0_clEvENKUlvE1_clEvEUliiE_EESt5arrayIPcLm2EEEEviT0_T1_,"",@"SHT_CUDA_INFO"
	.sectionflags	@""
	.align	4


	//----- nvinfo : EIATTR_CUDA_API_VERSION
	.align		4
        /*0000*/ 	.byte	0x04, 0x37
        /*0002*/ 	.short	(.L_4716 - .L_4715)
.L_4715:
        /*0004*/ 	.word	0x00000082


	//----- nvinfo : EIATTR_KPARAM_INFO
	.align		4
.L_4716:
        /*0008*/ 	.byte	0x04, 0x17
        /*000a*/ 	.short	(.L_4718 - .L_4717)
.L_4717:
        /*000c*/ 	.word	0x00000000
        /*0010*/ 	.short	0x0002
        /*0012*/ 	.short	0x0010
        /*0014*/ 	.byte	0x00, 0xf0, 0x41, 0x00


	//----- nvinfo : EIATTR_KPARAM_INFO
	.align		4
.L_4718:
        /*0018*/ 	.byte	0x04, 0x17
        /*001a*/ 	.short	(.L_4720 - .L_4719)
.L_4719:
        /*001c*/ 	.word	0x00000000
        /*0020*/ 	.short	0x0001
        /*0022*/ 	.short	0x0004
        /*0024*/ 	.byte	0x00, 0xf0, 0x21, 0x00


	//----- nvinfo : EIATTR_KPARAM_INFO
	.align		4
.L_4720:
        /*0028*/ 	.byte	0x04, 0x17
        /*002a*/ 	.short	(.L_4722 - .L_4721)
.L_4721:
        /*002c*/ 	.word	0x00000000
        /*0030*/ 	.short	0x0000
        /*0032*/ 	.short	0x0000
        /*0034*/ 	.byte	0x00, 0xf0, 0x11, 0x00


	//----- nvinfo : EIATTR_SPARSE_MMA_MASK
	.align		4
.L_4722:
        /*0038*/ 	.byte	0x03, 0x50
        /*003a*/ 	.short	0x0000


	//----- nvinfo : EIATTR_MAXREG_COUNT
	.align		4
        /*003c*/ 	.byte	0x03, 0x1b
        /*003e*/ 	.short	0x00ff


	//----- nvinfo : EIATTR_MERCURY_ISA_VERSION
	.align		4
        /*0040*/ 	.byte	0x03, 0x5f
        /*0042*/ 	.short	0x0101


	//----- nvinfo : EIATTR_VRC_CTA_INIT_COUNT
	.align		4
        /*0044*/ 	.byte	0x02, 0x4a
	.zero		1
	.zero		1


	//----- nvinfo : EIATTR_EXIT_INSTR_OFFSETS
	.align		4
        /*0048*/ 	.byte	0x04, 0x1c
        /*004a*/ 	.short	(.L_4724 - .L_4723)


	//   ....[0]....
.L_4723:
        /*004c*/ 	.word	0x00000900


	//   ....[1]....
        /*0050*/ 	.word	0x00000960


	//   ....[2]....
        /*0054*/ 	.word	0x00000bb0


	//----- nvinfo : EIATTR_MAX_THREADS
	.align		4
.L_4724:
        /*0058*/ 	.byte	0x04, 0x05
        /*005a*/ 	.short	(.L_4726 - .L_4725)
.L_4725:
        /*005c*/ 	.word	0x00000080
        /*0060*/ 	.word	0x00000001
        /*0064*/ 	.word	0x00000001


	//----- nvinfo : EIATTR_CRS_STACK_SIZE
	.align		4
.L_4726:
        /*0068*/ 	.byte	0x04, 0x1e
        /*006a*/ 	.short	(.L_4728 - .L_4727)
.L_4727:
        /*006c*/ 	.word	0x00000000


	//----- nvinfo : EIATTR_CBANK_PARAM_SIZE
	.align		4
.L_4728:
        /*0070*/ 	.byte	0x03, 0x19
        /*0072*/ 	.short	0x0020


	//----- nvinfo : EIATTR_PARAM_CBANK
	.align		4
        /*0074*/ 	.byte	0x04, 0x0a
        /*0076*/ 	.short	(.L_4730 - .L_4729)
	.align		4
.L_4729:
        /*0078*/ 	.word	index@(.nv.constant0._ZN2at6native29vectorized_elementwise_kernelILi4ENS0_13AUnaryFunctorIiibZZZNS0_23logical_xor_kernel_cudaERNS_14TensorIteratorEENKUlvE0_clEvENKUlvE1_clEvEUliiE_EESt5arrayIPcLm2EEEEviT0_T1_)
        /*007c*/ 	.short	0x0380
        /*007e*/ 	.short	0x0020


	//----- nvinfo : EIATTR_SW_WAR
	.align		4
.L_4730:
        /*0080*/ 	.byte	0x04, 0x36
        /*0082*/ 	.short	(.L_4732 - .L_4731)
.L_4731:
        /*0084*/ 	.word	0x00000008
.L_4732:


//--------------------- .nv.info._ZN2at6native29vectorized_elementwise_kernelILi8ENS0_13AUnaryFunctorIiibZZZNS0_23logical_xor_kernel_cudaERNS_14TensorIteratorEENKUlvE0_clEvENKUlvE1_clEvEUliiE_EESt5arrayIPcLm2EEEEviT0_T1_ --------------------------
	.section	.nv.info._ZN2at6native29vectorized_elementwise_kernelILi8ENS0_13AUnaryFunctorIiibZZZNS0_23logical_xor_kernel_cudaERNS_14TensorIteratorEENKUlvE0_clEvENKUlvE1_clEvEUliiE_EESt5arrayIPcLm2EEEEviT0_T1_,"",@"SHT_CUDA_INFO"
	.sectionflags	@""
	.align	4


	//----- nvinfo : EIATTR_CUDA_API_VERSION
	.align		4
        /*0000*/ 	.byte	0x04, 0x37
        /*0002*/ 	.short	(.L_4734 - .L_4733)
.L_4733:
        /*0004*/ 	.word	0x00000082


	//----- nvinfo : EIATTR_KPARAM_INFO
	.align		4
.L_4734:
        /*0008*/ 	.byte	0x04, 0x17
        /*000a*/ 	.short	(.L_4736 - .L_4735)
.L_4735:
        /*000c*/ 	.word	0x00000000
        /*0010*/ 	.short	0x0002
        /*0012*/ 	.short	0x0010
        /*0014*/ 	.byte	0x00, 0xf0, 0x41, 0x00


	//----- nvinfo : EIATTR_KPARAM_INFO
	.align		4
.L_4736:
        /*0018*/ 	.byte	0x04, 0x17
        /*001a*/ 	.short	(.L_4738 - .L_4737)
.L_4737:
        /*001c*/ 	.word	0x00000000
        /*0020*/ 	.short	0x0001
        /*0022*/ 	.short	0x0004
        /*0024*/ 	.byte	0x00, 0xf0, 0x21, 0x00


	//----- nvinfo : EIATTR_KPARAM_INFO
	.align		4
.L_4738:
        /*0028*/ 	.byte	0x04, 0x17
        /*002a*/ 	.short	(.L_4740 - .L_4739)
.L_4739:
        /*002c*/ 	.word	0x00000000
        /*0030*/ 	.short	0x0000
        /*0032*/ 	.short	0x0000
        /*0034*/ 	.byte	0x00, 0xf0, 0x11, 0x00


	//----- nvinfo : EIATTR_SPARSE_MMA_MASK
	.align		4
.L_4740:
        /*0038*/ 	.byte	0x03, 0x50
        /*003a*/ 	.short	0x0000


	//----- nvinfo : EIATTR_MAXREG_COUNT
	.align		4
        /*003c*/ 	.byte	0x03, 0x1b
        /*003e*/ 	.short	0x00ff


	//----- nvinfo : EIATTR_MERCURY_ISA_VERSION
	.align		4
        /*0040*/ 	.byte	0x03, 0x5f
        /*0042*/ 	.short	0x0101


	//----- nvinfo : EIATTR_VRC_CTA_INIT_COUNT
	.align		4
        /*0044*/ 	.byte	0x02, 0x4a
	.zero		1
	.zero		1


	//----- nvinfo : EIATTR_EXIT_INSTR_OFFSETS
	.align		4
        /*0048*/ 	.byte	0x04, 0x1c
        /*004a*/ 	.short	(.L_4742 - .L_4741)


	//   ....[0]....
.L_4741:
        /*004c*/ 	.word	0x00000900


	//   ....[1]....
        /*0050*/ 	.word	0x00000960


	//   ....[2]....
        /*0054*/ 	.word	0x00000b90


	//----- nvinfo : EIATTR_MAX_THREADS
	.align		4
.L_4742:
        /*0058*/ 	.byte	0x04, 0x05
        /*005a*/ 	.short	(.L_4744 - .L_4743)
.L_4743:
        /*005c*/ 	.word	0x00000080
        /*0060*/ 	.word	0x00000001
        /*0064*/ 	.word	0x00000001


	//----- nvinfo : EIATTR_CRS_STACK_SIZE
	.align		4
.L_4744:
        /*0068*/ 	.byte	0x04, 0x1e
        /*006a*/ 	.short	(.L_4746 - .L_4745)
.L_4745:
        /*006c*/ 	.word	0x00000000


	//----- nvinfo : EIATTR_CBANK_PARAM_SIZE
	.align		4
.L_4746:
        /*0070*/ 	.byte	0x03, 0x19
        /*0072*/ 	.short	0x0020


	//----- nvinfo : EIATTR_PARAM_CBANK
	.align		4
        /*0074*/ 	.byte	0x04, 0x0a
        /*0076*/ 	.short	(.L_4748 - .L_4747)
	.align		4
.L_4747:
        /*0078*/ 	.word	index@(.nv.constant0._ZN2at6native29vectorized_elementwise_kernelILi8ENS0_13AUnaryFunctorIiibZZZNS0_23logical_xor_kernel_cudaERNS_14TensorIteratorEENKUlvE0_clEvENKUlvE1_clEvEUliiE_EESt5arrayIPcLm2EEEEviT0_T1_)
        /*007c*/ 	.short	0x0380
        /*007e*/ 	.short	0x0020


	//----- nvinfo : EIATTR_SW_WAR
	.align		4
.L_4748:
        /*0080*/ 	.byte	0x04, 0x36
        /*0082*/ 	.short	(.L_4750 - .L_4749)
.L_4749:
        /*0084*/ 	.word	0x00000008
.L_4750:


//--------------------- .nv.info._ZN2at6native18elementwise_kernelILi128ELi4EZNS0_15gpu_kernel_implINS0_13BinaryFunctorIiibZZZNS0_23logical_xor_kernel_cudaERNS_14TensorIteratorEENKUlvE0_clEvENKUlvE1_clEvEUliiE_EEEEvRNS_18TensorIteratorBaseERKT_EUliE_EEviT1_ --------------------------
	.section	.nv.info._ZN2at6native18elementwise_kernelILi128ELi4EZNS0_15gpu_kernel_implINS0_13BinaryFunctorIiibZZZNS0_23logical_xor_kernel_cudaERNS_14TensorIteratorEENKUlvE0_clEvENKUlvE1_clEvEUliiE_EEEEvRNS_18TensorIteratorBaseERKT_EUliE_EEviT1_,"",@"SHT_CUDA_INFO"
	.sectionflags	@""
	.align	4


	//----- nvinfo : EIATTR_CUDA_API_VERSION
	.align		4
        /*0000*/ 	.byte	0x04, 0x37
        /*0002*/ 	.short	(.L_4752 - .L_4751)
.L_4751:
        /*0004*/ 	.word	0x00000082


	//----- nvinfo : EIATTR_KPARAM_INFO
	.align		4
.L_4752:
        /*0008*/ 	.byte	0x04, 0x17
        /*000a*/ 	.short	(.L_4754 - .L_4753)
.L_4753:
        /*000c*/ 	.word	0x00000000
        /*0010*/ 	.short	0x0001
        /*0012*/ 	.short	0x0008
        /*0014*/ 	.byte	0x00, 0xf0, 0x21, 0x0a


	//----- nvinfo : EIATTR_KPARAM_INFO
	.align		4
.L_4754:
        /*0018*/ 	.byte	0x04, 0x17
        /*001a*/ 	.short	(.L_4756 - .L_4755)
.L_4755:
        /*001c*/ 	.word	0x00000000
        /*0020*/ 	.short	0x0000
        /*0022*/ 	.short	0x0000
        /*0024*/ 	.byte	0x00, 0xf0, 0x11, 0x00


	//----- nvinfo : EIATTR_SPARSE_MMA_MASK
	.align		4
.L_4756:
        /*0028*/ 	.byte	0x03, 0x50
        /*002a*/ 	.short	0x0000


	//----- nvinfo : EIATTR_MAXREG_COUNT
	.align		4
        /*002c*/ 	.byte	0x03, 0x1b
        /*002e*/ 	.short	0x0080


	//----- nvinfo : EIATTR_EXTERNS
	.align		4
        /*0030*/ 	.byte	0x04, 0x0f
        /*0032*/ 	.short	(.L_4758 - .L_4757)


	//   ....[0]....
	.align		4
.L_4757:
        /*0034*/ 	.word	index@(__assertfail)


	//----- nvinfo : EIATTR_MERCURY_ISA_VERSION
	.align		4
.L_4758:
        /*0038*/ 	.byte	0x03, 0x5f
        /*003a*/ 	.short	0x0101


	//----- nvinfo : EIATTR_VRC_CTA_INIT_COUNT
	.align		4
        /*003c*/ 	.byte	0x02, 0x4a
	.zero		1
	.zero		1


	//----- nvinfo : EIATTR_SYSCALL_OFFSETS
	.align		4
        /*0040*/ 	.byte	0x04, 0x46
        /*0042*/ 	.short	(.L_4760 - .L_4759)


	//   ....[0]....
.L_4759:
        /*0044*/ 	.word	0x000023f0


	//   ....[1]....
        /*0048*/ 	.word	0x000031c0


	//   ....[2]....
        /*004c*/ 	.word	0x00003ee0


	//   ....[3]....
        /*0050*/ 	.word	0x00006430


	//   ....[4]....
        /*0054*/ 	.word	0x00007200


	//   ....[5]....
        /*0058*/ 	.word	0x00007d70


	//   ....[6]....
        /*005c*/ 	.word	0x0000a3b0


	//   ....[7]....
        /*0060*/ 	.word	0x0000b180


	//   ....[8]....
        /*0064*/ 	.word	0x0000bcf0


	//   ....[9]....
        /*0068*/ 	.word	0x0000e350


	//   ....[10]....
        /*006c*/ 	.word	0x0000f120


	//   ....[11]....
        /*0070*/ 	.word	0x0000fc50


	//----- nvinfo : EIATTR_EXIT_INSTR_OFFSETS
	.align		4
.L_4760:
        /*0074*/ 	.byte	0x04, 0x1c
        /*0076*/ 	.short	(.L_4762 - .L_4761)


	//   ....[0]....
.L_4761:
        /*0078*/ 	.word	0x0000bf80


	//   ....[1]....
        /*007c*/ 	.word	0x0000f270


	//   ....[2]....
        /*0080*/ 	.word	0x0000f290


	//   ....[3]....
        /*0084*/ 	.word	0x0000f320


	//   ....[4]....
        /*0088*/ 	.word	0x0000f340


	//   ....[5]....
        /*008c*/ 	.word	0x0000f360


	//   ....[6]....
        /*0090*/ 	.word	0x0000f3f0


	//   ....[7]....
        /*0094*/ 	.word	0x0000f430


	//   ....[8]....
        /*0098*/ 	.word	0x0000f4d0


	//   ....[9]....
        /*009c*/ 	.word	0x0000f520


	//   ....[10]....
        /*00a0*/ 	.word	0x0000f550


	//   ....[11]....
        /*00a4*/ 	.word	0x0000f610


	//   ....[12]....
        /*00a8*/ 	.word	0x0000f750


	//   ....[13]....
        /*00ac*/ 	.word	0x0000f890


	//   ....[14]....
        /*00b0*/ 	.word	0x0000f9e0


	//   ....[15]....
        /*00b4*/ 	.word	0x0000fa10


	//   ....[16]....
        /*00b8*/ 	.word	0x0000fa30


	//   ....[17]....
        /*00bc*/ 	.word	0x0000fab0


	//   ....[18]....
        /*00c0*/ 	.word	0x0000faf0


	//   ....[19]....
        /*00c4*/ 	.word	0x0000fc60


	//   ....[20]....
        /*00c8*/ 	.word	0x0000fd40


	//   ....[21]....
        /*00cc*/ 	.word	0x0000fde0


	//   ....[22]....
        /*00d0*/ 	.word	0x0000fe10


	//   ....[23]....
        /*00d4*/ 	.word	0x0000fe60


	//   ....[24]....
        /*00d8*/ 	.word	0x0000fea0


	//----- nvinfo : EIATTR_MAX_THREADS
	.align		4
.L_4762:
        /*00dc*/ 	.byte	0x04, 0x05
        /*00de*/ 	.short	(.L_4764 - .L_4763)
.L_4763:
        /*00e0*/ 	.word	0x00000080
        /*00e4*/ 	.word	0x00000001
        /*00e8*/ 	.word	0x00000001


	//----- nvinfo : EIATTR_CRS_STACK_SIZE
	.align		4
.L_4764:
        /*00ec*/ 	.byte	0x04, 0x1e
        /*00ee*/ 	.short	(.L_4766 - .L_4765)
.L_4765:
        /*00f0*/ 	.word	0x00000000


	//----- nvinfo : EIATTR_CBANK_PARAM_SIZE
	.align		4
.L_4766:
        /*00f4*/ 	.byte	0x03, 0x19
        /*00f6*/ 	.short	0x0290


	//----- nvinfo : EIATTR_PARAM_CBANK
	.align		4
        /*00f8*/ 	.byte	0x04, 0x0a
        /*00fa*/ 	.short	(.L_4768 - .L_4767)
	.align		4
.L_4767:
        /*00fc*/ 	.word	index@(.nv.constant0._ZN2at6native18elementwise_kernelILi128ELi4EZNS0_15gpu_kernel_implINS0_13BinaryFunctorIiibZZZNS0_23logical_xor_kernel_cudaERNS_14TensorIteratorEENKUlvE0_clEvENKUlvE1_clEvEUliiE_EEEEvRNS_18TensorIteratorBaseERKT_EUliE_EEviT1_)
        /*0100*/ 	.short	0x0380
        /*0102*/ 	.short	0x0290


	//----- nvinfo : EIATTR_SW_WAR
	.align		4
.L_4768:
        /*0104*/ 	.byte	0x04, 0x36
        /*0106*/ 	.short	(.L_4770 - .L_4769)
.L_4769:
        /*0108*/ 	.word	0x00000008
.L_4770:


//--------------------- .nv.info._ZN2at6native27unrolled_elementwise_kernelINS0_13BinaryFunctorIiibZZZNS0_23logical_xor_kernel_cudaERNS_14TensorIteratorEENKUlvE0_clEvENKUlvE1_clEvEUliiE_EESt5arrayIPcLm3EELi4E23TrivialOffsetCalculatorILi2EjESC_ILi1EjENS0_6memory12LoadWithCastILi2EEENSF_13StoreWithCastILi1EEEEEviT_T0_T2_T3_T4_T5_ --------------------------
	.section	.nv.info._ZN2at6native27unrolled_elementwise_kernelINS0_13BinaryFunctorIiibZZZNS0_23logical_xor_kernel_cudaERNS_14TensorIteratorEENKUlvE0_clEvENKUlvE1_clEvEUliiE_EESt5arrayIPcLm3EELi4E23TrivialOffsetCalculatorILi2EjESC_ILi1EjENS0_6memory12LoadWithCastILi2EEENSF_13StoreWithCastILi1EEEEEviT_T0_T2_T3_T4_T5_,"",@"SHT_CUDA_INFO"
	.sectionflags	@""
	.align	4


	//----- nvinfo : EIATTR_CUDA_API_VERSION
	.align		4
        /*0000*/ 	.byte	0x04, 0x37
        /*0002*/ 	.short	(.L_4772 - .L_4771)
.L_4771:
        /*0004*/ 	.word	0x00000082


	//----- nvinfo : EIATTR_KPARAM_INFO
	.align		4
.L_4772:
        /*0008*/ 	.byte	0x04, 0x17
        /*000a*/ 	.short	(.L_4774 - .L_4773)
.L_4773:
        /*000c*/ 	.word	0x00000000
        /*0010*/ 	.short	0x0006
        /*0012*/ 	.short	0x0030
        /*0014*/ 	.byte	0x00, 0xf0, 0x21, 0x00


	//----- nvinfo : EIATTR_KPARAM_INFO
	.align		4
.L_4774:
        /*0018*/ 	.byte	0x04, 0x17
        /*001a*/ 	.short	(.L_4776 - .L_4775)
.L_4775:
        /*001c*/ 	.word	0x00000000
        /*0020*/ 	.short	0x0005
        /*0022*/ 	.short	0x0024
        /*0024*/ 	.byte	0x00, 0xf0, 0x31, 0x00


	//----- nvinfo : EIATTR_KPARAM_INFO
	.align		4
.L_4776:
        /*0028*/ 	.byte	0x04, 0x17
        /*002a*/ 	.short	(.L_4778 - .L_4777)
.L_4777:
        /*002c*/ 	.word	0x00000000
        /*0030*/ 	.short	0x0004
        /*0032*/ 	.short	0x0021
        /*0034*/ 	.byte	0x00, 0xf0, 0x05, 0x00


	//----- nvinfo : EIATTR_KPARAM_INFO
	.align		4
.L_4778:
        /*0038*/ 	.byte	0x04, 0x17
        /*003a*/ 	.short	(.L_4780 - .L_4779)
.L_4779:
        /*003c*/ 	.word	0x00000000
        /*0040*/ 	.short	0x0003
        /*0042*/ 	.short	0x0020
        /*0044*/ 	.byte	0x00, 0xf0, 0x05, 0x00


	//----- nvinfo : EIATTR_KPARAM_INFO
	.align		4
.L_4780:
        /*0048*/ 	.byte	0x04, 0x17
        /*004a*/ 	.short	(.L_4782 - .L_4781)
.L_4781:
        /*004c*/ 	.word	0x00000000
        /*0050*/ 	.short	0x0002
        /*0052*/ 	.short	0x0008
        /*0054*/ 	.byte	0x00, 0xf0, 0x61, 0x00


	//----- nvinfo : EIATTR_KPARAM_INFO
	.align		4
.L_4782:
        /*0058*/ 	.byte	0x04, 0x17
        /*005a*/ 	.short	(.L_4784 - .L_4783)
.L_4783:
        /*005c*/ 	.word	0x00000000
        /*0060*/ 	.short	0x0001
        /*0062*/ 	.short	0x0004
        /*0064*/ 	.byte	0x00, 0xf0, 0x05, 0x00


	//----- nvinfo : EIATTR_KPARAM_INFO
	.align		4
.L_4784:
        /*0068*/ 	.byte	0x04, 0x17
        /*006a*/ 	.short	(.L_4786 - .L_4785)
.L_4785:
        /*006c*/ 	.word	0x00000000
        /*0070*/ 	.short	0x0000
        /*0072*/ 	.short	0x0000
        /*0074*/ 	.byte	0x00, 0xf0, 0x11, 0x00


	//----- nvinfo : EIATTR_SPARSE_MMA_MASK
	.align		4
.L_4786:
        /*0078*/ 	.byte	0x03, 0x50
        /*007a*/ 	.short	0x0000


	//----- nvinfo : EIATTR_MAXREG_COUNT
	.align		4
        /*007c*/ 	.byte	0x03, 0x1b
        /*007e*/ 	.short	0x00ff


	//----- nvinfo : EIATTR_EXTERNS
	.align		4
        /*0080*/ 	.byte	0x04, 0x0f
        /*0082*/ 	.short	(.L_4788 - .L_4787)


	//   ....[0]....
	.align		4
.L_4787:
        /*0084*/ 	.word	index@(__assertfail)


	//----- nvinfo : EIATTR_MERCURY_ISA_VERSION
	.align		4
.L_4788:
        /*0088*/ 	.byte	0x03, 0x5f
        /*008a*/ 	.short	0x0101


	//----- nvinfo : EIATTR_VRC_CTA_INIT_COUNT
	.align		4
        /*008c*/ 	.byte	0x02, 0x4a
	.zero		1
	.zero		1


	//----- nvinfo : EIATTR_SYSCALL_OFFSETS
	.align		4
        /*0090*/ 	.byte	0x04, 0x46
        /*0092*/ 	.short	(.L_4790 - .L_4789)


	//   ....[0]....
.L_4789:
        /*0094*/ 	.word	0x00000df0


	//   ....[1]....
        /*0098*/ 	.word	0x00001be0


	//   ....[2]....
        /*009c*/ 	.word	0x00002b70


	//   ....[3]....
        /*00a0*/ 	.word	0x00003970


	//   ....[4]....
        /*00a4*/ 	.word	0x00004850


	//   ....[5]....
        /*00a8*/ 	.word	0x00005660


	//   ....[6]....
        /*00ac*/ 	.word	0x00006500


	//   ....[7]....
        /*00b0*/ 	.word	0x00007310


	//   ....[8]....
        /*00b4*/ 	.word	0x00008100


	//   ....[9]....
        /*00b8*/ 	.word	0x00008dc0


	//   ....[10]....
        /*00bc*/ 	.word	0x00009b80


	//   ....[11]....
        /*00c0*/ 	.word	0x0000a910


	//----- nvinfo : EIATTR_EXIT_INSTR_OFFSETS
	.align		4
.L_4790:
        /*00c4*/ 	.byte	0x04, 0x1c
        /*00c6*/ 	.short	(.L_4792 - .L_4791)


	//   ....[0]....
.L_4791:
        /*00c8*/ 	.word	0x00009e00


	//   ....[1]....
        /*00cc*/ 	.word	0x00009f30


	//   ....[2]....
        /*00d0*/ 	.word	0x00009f50


	//   ....[3]....
        /*00d4*/ 	.word	0x00009fe0


	//   ....[4]....
        /*00d8*/ 	.word	0x0000a000


	//   ....[5]....
        /*00dc*/ 	.word	0x0000a020


	//   ....[6]....
        /*00e0*/ 	.word	0x0000a0b0


	//   ....[7]....
        /*00e4*/ 	.word	0x0000a0f0


	//   ....[8]....
        /*00e8*/ 	.word	0x0000a190


	//   ....[9]....
        /*00ec*/ 	.word	0x0000a1e0


	//   ....[10]....
        /*00f0*/ 	.word	0x0000a210


	//   ....[11]....
        /*00f4*/ 	.word	0x0000a2d0


	//   ....[12]....
        /*00f8*/ 	.word	0x0000a410


	//   ....[13]....
        /*00fc*/ 	.word	0x0000a550


	//   ....[14]....
        /*0100*/ 	.word	0x0000a6a0


	//   ....[15]....
        /*0104*/ 	.word	0x0000a6d0


	//   ....[16]....
        /*0108*/ 	.word	0x0000a6f0


	//   ....[17]....
        /*010c*/ 	.word	0x0000a770


	//   ....[18]....
        /*0110*/ 	.word	0x0000a7b0


	//   ....[19]....
        /*0114*/ 	.word	0x0000a920


	//   ....[20]....
        /*0118*/ 	.word	0x0000aa00


	//   ....[21]....
        /*011c*/ 	.word	0x0000aaa0


	//   ....[22]....
        /*0120*/ 	.word	0x0000aad0


	//   ....[23]....
        /*0124*/ 	.word	0x0000ab20


	//   ....[24]....
        /*0128*/ 	.word	0x0000ab60


	//----- nvinfo : EIATTR_MAX_THREADS
	.align		4
.L_4792:
        /*012c*/ 	.byte	0x04, 0x05
        /*012e*/ 	.short	(.L_4794 - .L_4793)
.L_4793:
        /*0130*/ 	.word	0x00000080
        /*0134*/ 	.word	0x00000001
        /*0138*/ 	.word	0x00000001


	//----- nvinfo : EIATTR_CRS_STACK_SIZE
	.align		4
.L_4794:
        /*013c*/ 	.byte	0x04, 0x1e
        /*013e*/ 	.short	(.L_4796 - .L_4795)
.L_4795:
        /*0140*/ 	.word	0x00000000


	//----- nvinfo : EIATTR_CBANK_PARAM_SIZE
	.align		4
.L_4796:
        /*0144*/ 	.byte	0x03, 0x19
        /*0146*/ 	.short	0x0038


	//----- nvinfo : EIATTR_PARAM_CBANK
	.align		4
        /*0148*/ 	.byte	0x04, 0x0a
        /*014a*/ 	.short	(.L_4798 - .L_4797)
	.align		4
.L_4797:
        /*014c*/ 	.word	index@(.nv.constant0._ZN2at6native27unrolled_elementwise_kernelINS0_13BinaryFunctorIiibZZZNS0_23logical_xor_kernel_cudaERNS_14TensorIteratorEENKUlvE0_clEvENKUlvE1_clEvEUliiE_EESt5arrayIPcLm3EELi4E23TrivialOffsetCalculatorILi2EjESC_ILi1EjENS0_6memory12LoadWithCastILi2EEENSF_13StoreWithCastILi1EEEEEviT_T0_T2_T3_T4_T5_)
        /*0150*/ 	.short	0x0380
        /*0152*/ 	.short	0x0038


	//----- nvinfo : EIATTR_SW_WAR
	.align		4
.L_4798:
        /*0154*/ 	.byte	0x04, 0x36
        /*0156*/ 	.short	(.L_4800 - .L_4799)
.L_4799:
        /*0158*/ 	.word	0x00000008
.L_4800:


//--------------------- .nv.info._ZN2at6native18elementwise_kernelILi128ELi4EZNS0_22gpu_kernel_impl_nocastINS0_13BinaryFunctorIiibZZZNS0_23logical_xor_kernel_cudaERNS_14TensorIteratorEENKUlvE0_clEvENKUlvE1_clEvEUliiE_EEEEvRNS_18TensorIteratorBaseERKT_EUliE_EEviT1_ --------------------------
	.section	.nv.info._ZN2at6native18elementwise_kernelILi128ELi4EZNS0_22gpu_kernel_impl_nocastINS0_13BinaryFunctorIiibZZZNS0_23logical_xor_kernel_cudaERNS_14TensorIteratorEENKUlvE0_clEvENKUlvE1_clEvEUliiE_EEEEvRNS_18TensorIteratorBaseERKT_EUliE_EEviT1_,"",@"SHT_CUDA_INFO"
	.sectionflags	@""
	.align	4


	//----- nvinfo : EIATTR_CUDA_API_VERSION
	.align		4
        /*0000*/ 	.byte	0x04, 0x37
        /*0002*/ 	.short	(.L_4802 - .L_4801)
.L_4801:
        /*0004*/ 	.word	0x00000082


	//----- nvinfo : EIATTR_KPARAM_INFO
	.align		4
.L_4802:
        /*0008*/ 	.byte	0x04, 0x17
        /*000a*/ 	.short	(.L_4804 - .L_4803)
.L_4803:
        /*000c*/ 	.word	0x00000000
        /*0010*/ 	.short	0x0001
        /*0012*/ 	.short	0x0008
        /*0014*/ 	.byte	0x00, 0xf0, 0x21, 0x0a


	//----- nvinfo : EIATTR_KPARAM_INFO
	.align		4
.L_4804:
        /*0018*/ 	.byte	0x04, 0x17
        /*001a*/ 	.short	(.L_4806 - .L_4805)
.L_4805:
        /*001c*/ 	.word	0x00000000
        /*0020*/ 	.short	0x0000
        /*0022*/ 	.short	0x0000
        /*0024*/ 	.byte	0x00, 0xf0, 0x11, 0x00


	//----- nvinfo : EIATTR_SPARSE_MMA_MASK
	.align		4
.L_4806:
        /*0028*/ 	.byte	0x03, 0x50
        /*002a*/ 	.short	0x0000


	//----- nvinfo : EIATTR_MAXREG_COUNT
	.align		4
        /*002c*/ 	.byte	0x03, 0x1b
        /*002e*/ 	.short	0x0080


	//----- nvinfo : EIATTR_MERCURY_ISA_VERSION
	.align		4
        /*0030*/ 	.byte	0x03, 0x5f
        /*0032*/ 	.short	0x0101


	//----- nvinfo : EIATTR_VRC_CTA_INIT_COUNT
	.align		4
        /*0034*/ 	.byte	0x02, 0x4a
	.zero		1
	.zero		1


	//----- nvinfo : EIATTR_EXIT_INSTR_OFFSETS
	.align		4
        /*0038*/ 	.byte	0x04, 0x1c
        /*003a*/ 	.short	(.L_4808 - .L_4807)


	//   ....[0]....
.L_4807:
        /*003c*/ 	.word	0x00000360


	//   ....[1]....
        /*0040*/ 	.word	0x00000400


	//   ....[2]....
        /*0044*/ 	.word	0x00004940


	//   ....[3]....
        /*0048*/ 	.word	0x00005ff0


	//----- nvinfo : EIATTR_MAX_THREADS
	.align		4
.L_4808:
        /*004c*/ 	.byte	0x04, 0x05
        /*004e*/ 	.short	(.L_4810 - .L_4809)
.L_4809:
        /*0050*/ 	.word	0x00000080
        /*0054*/ 	.word	0x00000001
        /*0058*/ 	.word	0x00000001


	//----- nvinfo : EIATTR_CRS_STACK_SIZE
	.align		4
.L_4810:
        /*005c*/ 	.byte	0x04, 0x1e
        /*005e*/ 	.short	(.L_4812 - .L_4811)
.L_4811:
        /*0060*/ 	.word	0x00000000


	//----- nvinfo : EIATTR_CBANK_PARAM_SIZE
	.align		4
.L_4812:
        /*0064*/ 	.byte	0x03, 0x19
        /*0066*/ 	.short	0x0290


	//----- nvinfo : EIATTR_PARAM_CBANK
	.align		4
        /*0068*/ 	.byte	0x04, 0x0a
        /*006a*/ 	.short	(.L_4814 - .L_4813)
	.align		4
.L_4813:
        /*006c*/ 	.word	index@(.nv.constant0._ZN2at6native18elementwise_kernelILi128ELi4EZNS0_22gpu_kernel_impl_nocastINS0_13BinaryFunctorIiibZZZNS0_23logical_xor_kernel_cudaERNS_14TensorIteratorEENKUlvE0_clEvENKUlvE1_clEvEUliiE_EEEEvRNS_18TensorIteratorBaseERKT_EUliE_EEviT1_)
        /*0070*/ 	.short	0x0380
        /*0072*/ 	.short	0x0290


	//----- nvinfo : EIATTR_SW_WAR
	.align		4
.L_4814:
        /*0074*/ 	.byte	0x04, 0x36
        /*0076*/ 	.short	(.L_4816 - .L_4815)
.L_4815:
        /*0078*/ 	.word	0x00000008
.L_4816:


//--------------------- .nv.info._ZN2at6native27unrolled_elementwise_kernelINS0_13BinaryFunctorIiibZZZNS0_23logical_xor_kernel_cudaERNS_14TensorIteratorEENKUlvE0_clEvENKUlvE1_clEvEUliiE_EESt5arrayIPcLm3EELi4E23TrivialOffsetCalculatorILi2EjESC_ILi1EjENS0_6memory15LoadWithoutCastENSF_16StoreWithoutCastEEEviT_T0_T2_T3_T4_T5_ --------------------------
	.section	.nv.info._ZN2at6native27unrolled_elementwise_kernelINS0_13BinaryFunctorIiibZZZNS0_23logical_xor_kernel_cudaERNS_14TensorIteratorEENKUlvE0_clEvENKUlvE1_clEvEUliiE_EESt5arrayIPcLm3EELi4E23TrivialOffsetCalculatorILi2EjESC_ILi1EjENS0_6memory15LoadWithoutCastENSF_16StoreWithoutCastEEEviT_T0_T2_T3_T4_T5_,"",@"SHT_CUDA_INFO"
	.sectionflags	@""
	.align	4


	//----- nvinfo : EIATTR_CUDA_API_VERSION
	.align		4
        /*0000*/ 	.byte	0x04, 0x37
        /*0002*/ 	.short	(.L_4818 - .L_4817)
.L_4817:
        /*0004*/ 	.word	0x00000082


	//----- nvinfo : EIATTR_KPARAM_INFO
	.align		4
.L_4818:
        /*0008*/ 	.byte	0x04, 0x17
        /*000a*/ 	.short	(.L_4820 - .L_4819)
.L_4819:
        /*000c*/ 	.word	0x00000000
        /*0010*/ 	.short	0x0006
        /*0012*/ 	.short	0x0023
        /*0014*/ 	.byte	0x00, 0xf0, 0x05, 0x00


	//----- nvinfo : EIATTR_KPARAM_INFO
	.align		4
.L_4820:
        /*0018*/ 	.byte	0x04, 0x17
        /*001a*/ 	.short	(.L_4822 - .L_4821)
.L_4821:
        /*001c*/ 	.word	0x00000000
        /*0020*/ 	.short	0x0005
        /*0022*/ 	.short	0x0022
        /*0024*/ 	.byte	0x00, 0xf0, 0x05, 0x00


	//----- nvinfo : EIATTR_KPARAM_INFO
	.align		4
.L_4822:
        /*0028*/ 	.byte	0x04, 0x17
        /*002a*/ 	.short	(.L_4824 - .L_4823)
.L_4823:
        /*002c*/ 	.word	0x00000000
        /*0030*/ 	.short	0x0004
        /*0032*/ 	.short	0x0021
        /*0034*/ 	.byte	0x00, 0xf0, 0x05, 0x00


	//----- nvinfo : EIATTR_KPARAM_INFO
	.align		4
.L_4824:
        /*0038*/ 	.byte	0x04, 0x17
        /*003a*/ 	.short	(.L_4826 - .L_4825)
.L_4825:
        /*003c*/ 	.word	0x00000000
        /*0040*/ 	.short	0x0003
        /*0042*/ 	.short	0x0020
        /*0044*/ 	.byte	0x00, 0xf0, 0x05, 0x00


	//----- nvinfo : EIATTR_KPARAM_INFO
	.align		4
.L_4826:
        /*0048*/ 	.byte	0x04, 0x17
        /*004a*/ 	.short	(.L_4828 - .L_4827)
.L_4827:
        /*004c*/ 	.word	0x00000000
        /*0050*/ 	.short	0x0002
        /*0052*/ 	.short	0x0008
        /*0054*/ 	.byte	0x00, 0xf0, 0x61, 0x00


	//----- nvinfo : EIATTR_KPARAM_INFO
	.align		4
.L_4828:
        /*0058*/ 	.byte	0x04, 0x17
        /*005a*/ 	.short	(.L_4830 - .L_4829)
.L_4829:
        /*005c*/ 	.word	0x00000000
        /*0060*/ 	.short	0x0001
        /*0062*/ 	.short	0x0004
        /*0064*/ 	.byte	0x00, 0xf0, 0x05, 0x00


	//----- nvinfo : EIATTR_KPARAM_INFO
	.align		4
.L_4830:
        /*0068*/ 	.byte	0x04, 0x17
        /*006a*/ 	.short	(.L_4832 - .L_4831)
.L_4831:
        /*006c*/ 	.word	0x00000000
        /*0070*/ 	.short	0x0000
        /*0072*/ 	.short	0x0000
        /*0074*/ 	.byte	0x00, 0xf0, 0x11, 0x00


	//----- nvinfo : EIATTR_SPARSE_MMA_MASK
	.align		4
.L_4832:
        /*0078*/ 	.byte	0x03, 0x50
        /*007a*/ 	.short	0x0000


	//----- nvinfo : EIATTR_MAXREG_COUNT
	.align		4
        /*007c*/ 	.byte	0x03, 0x1b
        /*007e*/ 	.short	0x00ff


	//----- nvinfo : EIATTR_MERCURY_ISA_VERSION
	.align		4
        /*0080*/ 	.byte	0x03, 0x5f
        /*0082*/ 	.short	0x0101


	//----- nvinfo : EIATTR_VRC_CTA_INIT_COUNT
	.align		4
        /*0084*/ 	.byte	0x02, 0x4a
	.zero		1
	.zero		1


	//----- nvinfo : EIATTR_EXIT_INSTR_OFFSETS
	.align		4
        /*0088*/ 	.byte	0x04, 0x1c
        /*008a*/ 	.short	(.L_4834 - .L_4833)


	//   ....[0]....
.L_4833:
        /*008c*/ 	.word	0x00000580


	//   ....[1]....
        /*0090*/ 	.word	0x000005e0


	//----- nvinfo : EIATTR_MAX_THREADS
	.align		4
.L_4834:
        /*0094*/ 	.byte	0x04, 0x05
        /*0096*/ 	.short	(.L_4836 - .L_4835)
.L_4835:
        /*0098*/ 	.word	0x00000080
        /*009c*/ 	.word	0x00000001
        /*00a0*/ 	.word	0x00000001


	//----- nvinfo : EIATTR_CRS_STACK_SIZE
	.align		4
.L_4836:
        /*00a4*/ 	.byte	0x04, 0x1e
        /*00a6*/ 	.short	(.L_4838 - .L_4837)
.L_4837:
        /*00a8*/ 	.word	0x00000000


	//----- nvinfo : EIATTR_CBANK_PARAM_SIZE
	.align		4
.L_4838:
        /*00ac*/ 	.byte	0x03, 0x19
        /*00ae*/ 	.short	0x0024


	//----- nvinfo : EIATTR_PARAM_CBANK
	.align		4
        /*00b0*/ 	.byte	0x04, 0x0a
        /*00b2*/ 	.short	(.L_4840 - .L_4839)
	.align		4
.L_4839:
        /*00b4*/ 	.word	index@(.nv.constant0._ZN2at6native27unrolled_elementwise_kernelINS0_13BinaryFunctorIiibZZZNS0_23logical_xor_kernel_cudaERNS_14TensorIteratorEENKUlvE0_clEvENKUlvE1_clEvEUliiE_EESt5arrayIPcLm3EELi4E23TrivialOffsetCalculatorILi2EjESC_ILi1EjENS0_6memory15LoadWithoutCastENSF_16StoreWithoutCastEEEviT_T0_T2_T3_T4_T5_)
        /*00b8*/ 	.short	0x0380
        /*00ba*/ 	.short	0x0024


	//----- nvinfo : EIATTR_SW_WAR
	.align		4
.L_4840:
        /*00bc*/ 	.byte	0x04, 0x36
        /*00be*/ 	.short	(.L_4842 - .L_4841)
.L_4841:
        /*00c0*/ 	.word	0x00000008
.L_4842:


//--------------------- .nv.info._ZN2at6native29vectorized_elementwise_kernelILi2ENS0_13BinaryFunctorIiibZZZNS0_23logical_xor_kernel_cudaERNS_14TensorIteratorEENKUlvE0_clEvENKUlvE1_clEvEUliiE_EESt5arrayIPcLm3EEEEviT0_T1_ --------------------------
	.section	.nv.info._ZN2at6native29vectorized_elementwise_kernelILi2ENS0_13BinaryFunctorIiibZZZNS0_23logical_xor_kernel_cudaERNS_14TensorIteratorEENKUlvE0_clEvENKUlvE1_clEvEUliiE_EESt5arrayIPcLm3EEEEviT0_T1_,"",@"SHT_CUDA_INFO"
	.sectionflags	@""
	.align	4


	//----- nvinfo : EIATTR_CUDA_API_VERSION
	.align		4
        /*0000*/ 	.byte	0x04, 0x37
        /*0002*/ 	.short	(.L_4844 - .L_4843)
.L_4843:
        /*0004*/ 	.word	0x00000082


	//----- nvinfo : EIATTR_KPARAM_INFO
	.align		4
.L_4844:
        /*0008*/ 	.byte	0x04, 0x17
        /*000a*/ 	.short	(.L_4846 - .L_4845)
.L_4845:
        /*000c*/ 	.word	0x00000000
        /*0010*/ 	.short	0x0002
        /*0012*/ 	.short	0x0008
        /*0014*/ 	.byte	0x00, 0xf0, 0x61, 0x00


	//----- nvinfo : EIATTR_KPARAM_INFO
	.align		4
.L_4846:
        /*0018*/ 	.byte	0x04, 0x17
        /*001a*/ 	.short	(.L_4848 - .L_4847)
.L_4847:
        /*001c*/ 	.word	0x00000000
        /*0020*/ 	.short	0x0001
        /*0022*/ 	.short	0x0004
        /*0024*/ 	.byte	0x00, 0xf0, 0x05, 0x00


	//----- nvinfo : EIATTR_KPARAM_INFO
	.align		4
.L_4848:
        /*0028*/ 	.byte	0x04, 0x17
        /*002a*/ 	.short	(.L_4850 - .L_4849)
.L_4849:
        /*002c*/ 	.word	0x00000000
        /*0030*/ 	.short	0x0000
        /*0032*/ 	.short	0x0000
        /*0034*/ 	.byte	0x00, 0xf0, 0x11, 0x00


	//----- nvinfo : EIATTR_SPARSE_MMA_MASK
	.align		4
.L_4850:
        /*0038*/ 	.byte	0x03, 0x50
        /*003a*/ 	.short	0x0000


	//----- nvinfo : EIATTR_MAXREG_COUNT
	.align		4
        /*003c*/ 	.byte	0x03, 0x1b
        /*003e*/ 	.short	0x00ff


	//----- nvinfo : EIATTR_MERCURY_ISA_VERSION
	.align		4
        /*0040*/ 	.byte	0x03, 0x5f
        /*0042*/ 	.short	0x0101


	//----- nvinfo : EIATTR_VRC_CTA_INIT_COUNT
	.align		4
        /*0044*/ 	.byte	0x02, 0x4a
	.zero		1
	.zero		1


	//----- nvinfo : EIATTR_EXIT_INSTR_OFFSETS
	.align		4
        /*0048*/ 	.byte	0x04, 0x1c
        /*004a*/ 	.short	(.L_4852 - .L_4851)


	//   ....[0]....
.L_4851:
        /*004c*/ 	.word	0x00000b70


	//   ....[1]....
        /*0050*/ 	.word	0x00000bd0


	//   ....[2]....
        /*0054*/ 	.word	0x00000f10


	//----- nvinfo : EIATTR_MAX_THREADS
	.align		4
.L_4852:
        /*0058*/ 	.byte	0x04, 0x05
        /*005a*/ 	.short	(.L_4854 - .L_4853)
.L_4853:
        /*005c*/ 	.word	0x00000080
        /*0060*/ 	.word	0x00000001
        /*0064*/ 	.word	0x00000001


	//----- nvinfo : EIATTR_CRS_STACK_SIZE
	.align		4
.L_4854:
        /*0068*/ 	.byte	0x04, 0x1e
        /*006a*/ 	.short	(.L_4856 - .L_4855)
.L_4855:
        /*006c*/ 	.word	0x00000000


	//----- nvinfo : EIATTR_CBANK_PARAM_SIZE
	.align		4
.L_4856:
        /*0070*/ 	.byte	0x03, 0x19
        /*0072*/ 	.short	0x0020


	//----- nvinfo : EIATTR_PARAM_CBANK
	.align		4
        /*0074*/ 	.byte	0x04, 0x0a
        /*0076*/ 	.short	(.L_4858 - .L_4857)
	.align		4
.L_4857:
        /*0078*/ 	.word	index@(.nv.constant0._ZN2at6native29vectorized_elementwise_kernelILi2ENS0_13BinaryFunctorIiibZZZNS0_23logical_xor_kernel_cudaERNS_14TensorIteratorEENKUlvE0_clEvENKUlvE1_clEvEUliiE_EESt5arrayIPcLm3EEEEviT0_T1_)
        /*007c*/ 	.short	0x0380
        /*007e*/ 	.short	0x0020


	//----- nvinfo : EIATTR_SW_WAR
	.align		4
.L_4858:
        /*0080*/ 	.byte	0x04, 0x36
        /*0082*/ 	.short	(.L_4860 - .L_4859)
.L_4859:
        /*0084*/ 	.word	0x00000008
.L_4860:


//--------------------- .nv.info._ZN2at6native29vectorized_elementwise_kernelILi4ENS0_13BinaryFunctorIiibZZZNS0_23logical_xor_kernel_cudaERNS_14TensorIteratorEENKUlvE0_clEvENKUlvE1_clEvEUliiE_EESt5arrayIPcLm3EEEEviT0_T1_ --------------------------
	.section	.nv.info._ZN2at6native29vectorized_elementwise_kernelILi4ENS0_13BinaryFunctorIiibZZZNS0_23logical_xor_kernel_cudaERNS_14TensorIteratorEENKUlvE0_clEvENKUlvE1_clEvEUliiE_EESt5arrayIPcLm3EEEEviT0_T1_,"",@"SHT_CUDA_INFO"
	.sectionflags	@""
	.align	4


	//----- nvinfo : EIATTR_CUDA_API_VERSION
	.align		4
        /*0000*/ 	.byte	0x04, 0x37
        /*0002*/ 	.short	(.L_4862 - .L_4861)
.L_4861:
        /*0004*/ 	.word	0x00000082


	//----- nvinfo : EIATTR_KPARAM_INFO
	.align		4
.L_4862:
        /*0008*/ 	.byte	0x04, 0x17
        /*000a*/ 	.short	(.L_4864 - .L_4863)
.L_4863:
        /*000c*/ 	.word	0x00000000
        /*0010*/ 	.short	0x0002
        /*0012*/ 	.short	0x0008
        /*0014*/ 	.byte	0x00, 0xf0, 0x61, 0x00


	//----- nvinfo : EIATTR_KPARAM_INFO
	.align		4
.L_4864:
        /*0018*/ 	.byte	0x04, 0x17
        /*001a*/ 	.short	(.L_4866 - .L_4865)
.L_4865:
        /*001c*/ 	.word	0x00000000
        /*0020*/ 	.short	0x0001
        /*0022*/ 	.short	0x0004
        /*0024*/ 	.byte	0x00, 0xf0, 0x05, 0x00


	//----- nvinfo : EIATTR_KPARAM_INFO
	.align		4
.L_4866:
        /*0028*/ 	.byte	0x04, 0x17
        /*002a*/ 	.short	(.L_4868 - .L_4867)
.L_4867:
        /*002c*/ 	.word	0x00000000
        /*0030*/ 	.short	0x0000
        /*0032*/ 	.short	0x0000
        /*0034*/ 	.byte	0x00, 0xf0, 0x11, 0x00


	//----- nvinfo : EIATTR_SPARSE_MMA_MASK
	.align		4
.L_4868:
        /*0038*/ 	.byte	0x03, 0x50
        /*003a*/ 	.short	0x0000


	//----- nvinfo : EIATTR_MAXREG_COUNT
	.align		4
        /*003c*/ 	.byte	0x03, 0x1b
        /*003e*/ 	.short	0x00ff


	//----- nvinfo : EIATTR_MERCURY_ISA_VERSION
	.align		4
        /*0040*/ 	.byte	0x03, 0x5f
        /*0042*/ 	.short	0x0101


	//----- nvinfo : EIATTR_VRC_CTA_INIT_COUNT
	.align		4
        /*0044*/ 	.byte	0x02, 0x4a
	.zero		1
	.zero		1


	//----- nvinfo : EIATTR_EXIT_INSTR_OFFSETS
	.align		4
        /*0048*/ 	.byte	0x04, 0x1c
        /*004a*/ 	.short	(.L_4870 - .L_4869)


	//   ....[0]....
.L_4869:
        /*004c*/ 	.word	0x00000b70


	//   ....[1]....
        /*0050*/ 	.word	0x00000bd0


	//   ....[2]....
        /*0054*/ 	.word	0x00000ed0


	//----- nvinfo : EIATTR_MAX_THREADS
	.align		4
.L_4870:
        /*0058*/ 	.byte	0x04, 0x05
        /*005a*/ 	.short	(.L_4872 - .L_4871)
.L_4871:
        /*005c*/ 	.word	0x00000080
        /*0060*/ 	.word	0x00000001
        /*0064*/ 	.word	0x00000001


	//----- nvinfo : EIATTR_CRS_STACK_SIZE
	.align		4
.L_4872:
        /*0068*/ 	.byte	0x04, 0x1e
        /*006a*/ 	.short	(.L_4874 - .L_4873)
.L_4873:
        /*006c*/ 	.word	0x00000000


	//----- nvinfo : EIATTR_CBANK_PARAM_SIZE
	.align		4
.L_4874:
        /*0070*/ 	.byte	0x03, 0x19
        /*0072*/ 	.short	0x0020


	//----- nvinfo : EIATTR_PARAM_CBANK
	.align		4
        /*0074*/ 	.byte	0x04, 0x0a
        /*0076*/ 	.short	(.L_4876 - .L_4875)
	.align		4
.L_4875:
        /*0078*/ 	.word	index@(.nv.constant0._ZN2at6native29vectorized_elementwise_kernelILi4ENS0_13BinaryFunctorIiibZZZNS0_23logical_xor_kernel_cudaERNS_14TensorIteratorEENKUlvE0_clEvENKUlvE1_clEvEUliiE_EESt5arrayIPcLm3EEEEviT0_T1_)
        /*007c*/ 	.short	0x0380
        /*007e*/ 	.short	0x0020


	//----- nvinfo : EIATTR_SW_WAR
	.align		4
.L_4876:
        /*0080*/ 	.byte	0x04, 0x36
        /*0082*/ 	.short	(.L_4878 - .L_4877)
.L_4877:
        /*0084*/ 	.word	0x00000008
.L_4878:


//--------------------- .nv.info._ZN2at6native29vectorized_elementwise_kernelILi8ENS0_13BinaryFunctorIiibZZZNS0_23logical_xor_kernel_cudaERNS_14TensorIteratorEENKUlvE0_clEvENKUlvE1_clEvEUliiE_EESt5arrayIPcLm3EEEEviT0_T1_ --------------------------
	.section	.nv.info._ZN2at6native29vectorized_elementwise_kernelILi8ENS0_13BinaryFunctorIiibZZZNS0_23logical_xor_kernel_cudaERNS_14TensorIteratorEENKUlvE0_clEvENKUlvE1_clEvEUliiE_EESt5arrayIPcLm3EEEEviT0_T1_,"",@"SHT_CUDA_INFO"
	.sectionflags	@""
	.align	4


	//----- nvinfo : EIATTR_CUDA_API_VERSION
	.align		4
        /*0000*/ 	.byte	0x04, 0x37
        /*0002*/ 	.short	(.L_4880 - .L_4879)
.L_4879:
        /*0004*/ 	.word	0x00000082


	//----- nvinfo : EIATTR_KPARAM_INFO
	.align		4
.L_4880:
        /*0008*/ 	.byte	0x04, 0x17
        /*000a*/ 	.short	(.L_4882 - .L_4881)
.L_4881:
        /*000c*/ 	.word	0x00000000
        /*0010*/ 	.short	0x0002
        /*0012*/ 	.short	0x0008
        /*0014*/ 	.byte	0x00, 0xf0, 0x61, 0x00


	//----- nvinfo : EIATTR_KPARAM_INFO
	.align		4
.L_4882:
        /*0018*/ 	.byte	0x04, 0x17
        /*001a*/ 	.short	(.L_4884 - .L_4883)
.L_4883:
        /*001c*/ 	.word	0x00000000
        /*0020*/ 	.short	0x0001
        /*0022*/ 	.short	0x0004
        /*0024*/ 	.byte	0x00, 0xf0, 0x05, 0x00


	//----- nvinfo : EIATTR_KPARAM_INFO
	.align		4
.L_4884:
        /*0028*/ 	.byte	0x04, 0x17
        /*002a*/ 	.short	(.L_4886 - .L_4885)
.L_4885:
        /*002c*/ 	.word	0x00000000
        /*0030*/ 	.short	0x0000
        /*0032*/ 	.short	0x0000
        /*0034*/ 	.byte	0x00, 0xf0, 0x11, 0x00


	//----- nvinfo : EIATTR_SPARSE_MMA_MASK
	.align		4
.L_4886:
        /*0038*/ 	.byte	0x03, 0x50
        /*003a*/ 	.short	0x0000


	//----- nvinfo : EIATTR_MAXREG_COUNT
	.align		4
        /*003c*/ 	.byte	0x03, 0x1b
        /*003e*/ 	.short	0x00ff


	//----- nvinfo : EIATTR_MERCURY_ISA_VERSION
	.align		4
        /*0040*/ 	.byte	0x03, 0x5f
        /*0042*/ 	.short	0x0101


	//----- nvinfo : EIATTR_VRC_CTA_INIT_COUNT
	.align		4
        /*0044*/ 	.byte	0x02, 0x4a
	.zero		1
	.zero		1


	//----- nvinfo : EIATTR_EXIT_INSTR_OFFSETS
	.align		4
        /*0048*/ 	.byte	0x04, 0x1c
        /*004a*/ 	.short	(.L_4888 - .L_4887)


	//   ....[0]....
.L_4887:
        /*004c*/ 	.word	0x00000b70


	//   ....[1]....
        /*0050*/ 	.word	0x00000bd0


	//   ....[2]....
        /*0054*/ 	.word	0x00000ea0


	//----- nvinfo : EIATTR_MAX_THREADS
	.align		4
.L_4888:
        /*0058*/ 	.byte	0x04, 0x05
        /*005a*/ 	.short	(.L_4890 - .L_4889)
.L_4889:
        /*005c*/ 	.word	0x00000080
        /*0060*/ 	.word	0x00000001
        /*0064*/ 	.word	0x00000001


	//----- nvinfo : EIATTR_CRS_STACK_SIZE
	.align		4
.L_4890:
        /*0068*/ 	.byte	0x04, 0x1e
        /*006a*/ 	.short	(.L_4892 - .L_4891)
.L_4891:
        /*006c*/ 	.word	0x00000000


	//----- nvinfo : EIATTR_CBANK_PARAM_SIZE
	.align		4
.L_4892:
        /*0070*/ 	.byte	0x03, 0x19
        /*0072*/ 	.short	0x0020


	//----- nvinfo : EIATTR_PARAM_CBANK
	.align		4
        /*0074*/ 	.byte	0x04, 0x0a
        /*0076*/ 	.short	(.L_4894 - .L_4893)
	.align		4
.L_4893:
        /*0078*/ 	.word	index@(.nv.constant0._ZN2at6native29vectorized_elementwise_kernelILi8ENS0_13BinaryFunctorIiibZZZNS0_23logical_xor_kernel_cudaERNS_14TensorIteratorEENKUlvE0_clEvENKUlvE1_clEvEUliiE_EESt5arrayIPcLm3EEEEviT0_T1_)
        /*007c*/ 	.short	0x0380
        /*007e*/ 	.short	0x0020


	//----- nvinfo : EIATTR_SW_WAR
	.align		4
.L_4894:
        /*0080*/ 	.byte	0x04, 0x36
        /*0082*/ 	.short	(.L_4896 - .L_4895)
.L_4895:
        /*0084*/ 	.word	0x00000008
.L_4896:


//--------------------- .nv.info._ZN2at6native18elementwise_kernelILi128ELi4EZNS0_15gpu_kernel_implINS0_13AUnaryFunctorIaabZZZNS0_23logical_xor_kernel_cudaERNS_14TensorIteratorEENKUlvE0_clEvENKUlvE0_clEvEUlaaE_EEEEvRNS_18TensorIteratorBaseERKT_EUliE_EEviT1_ --------------------------
	.section	.nv.info._ZN2at6native18elementwise_kernelILi128ELi4EZNS0_15gpu_kernel_implINS0_13AUnaryFunctorIaabZZZNS0_23logical_xor_kernel_cudaERNS_14TensorIteratorEENKUlvE0_clEvENKUlvE0_clEvEUlaaE_EEEEvRNS_18TensorIteratorBaseERKT_EUliE_EEviT1_,"",@"SHT_CUDA_INFO"
	.sectionflags	@""
	.align	4


	//----- nvinfo : EIATTR_CUDA_API_VERSION
	.align		4
        /*0000*/ 	.byte	0x04, 0x37
        /*0002*/ 	.short	(.L_4898 - .L_4897)
.L_4897:
        /*0004*/ 	.word	0x00000082


	//----- nvinfo : EIATTR_KPARAM_INFO
	.align		4
.L_4898:
        /*0008*/ 	.byte	0x04, 0x17
        /*000a*/ 	.short	(.L_4900 - .L_4899)
.L_4899:
        /*000c*/ 	.word	0x00000000
        /*0010*/ 	.short	0x0001
        /*0012*/ 	.short	0x0008
        /*0014*/ 	.byte	0x00, 0xf0, 0x61, 0x08


	//----- nvinfo : EIATTR_KPARAM_INFO
	.align		4
.L_4900:
        /*0018*/ 	.byte	0x04, 0x17
        /*001a*/ 	.short	(.L_4902 - .L_4901)
.L_4901:
        /*001c*/ 	.word	0x00000000
        /*0020*/ 	.short	0x0000
        /*0022*/ 	.short	0x0000
        /*0024*/ 	.byte	0x00, 0xf0, 0x11, 0x00


	//----- nvinfo : EIATTR_SPARSE_MMA_MASK
	.align		4
.L_4902:
        /*0028*/ 	.byte	0x03, 0x50
        /*002a*/ 	.short	0x0000


	//----- nvinfo : EIATTR_MAXREG_COUNT
	.align		4
        /*002c*/ 	.byte	0x03, 0x1b
        /*002e*/ 	.short	0x0080


	//----- nvinfo : EIATTR_EXTERNS
	.align		4
        /*0030*/ 	.byte	0x04, 0x0f
        /*0032*/ 	.short	(.L_4904 - .L_4903)


	//   ....[0]....
	.align		4
.L_4903:
        /*0034*/ 	.word	index@(__assertfail)


	//----- nvinfo : EIATTR_MERCURY_ISA_VERSION
	.align		4
.L_4904:
        /*0038*/ 	.byte	0x03, 0x5f
        /*003a*/ 	.short	0x0101


	//----- nvinfo : EIATTR_VRC_CTA_INIT_COUNT
	.align		4
        /*003c*/ 	.byte	0x02, 0x4a
	.zero		1
	.zero		1


	//----- nvinfo : EIATTR_SYSCALL_OFFSETS
	.align		4
        /*0040*/ 	.byte	0x04, 0x46
        /*0042*/ 	.short	(.L_4906 - .L_4905)


	//   ....[0]....
.L_4905:
        /*0044*/ 	.word	0x00002130


	//   ....[1]....
        /*0048*/ 	.word	0x00002e60


	//   ....[2]....
        /*004c*/ 	.word	0x00005100


	//   ....[3]....
        /*0050*/ 	.word	0x00005c70


	//   ....[4]....
        /*0054*/ 	.word	0x00008000


	//   ....[5]....
        /*0058*/ 	.word	0x00008b70


	//   ....[6]....
        /*005c*/ 	.word	0x0000af10


	//   ....[7]....
        /*0060*/ 	.word	0x0000ba40


	//----- nvinfo : EIATTR_EXIT_INSTR_OFFSETS
	.align		4
.L_4906:
        /*0064*/ 	.byte	0x04, 0x1c
        /*0066*/ 	.short	(.L_4908 - .L_4907)


	//   ....[0]....
.L_4907:
        /*0068*/ 	.word	0x00008e00


	//   ....[1]....
        /*006c*/ 	.word	0x0000b060


	//   ....[2]....
        /*0070*/ 	.word	0x0000b080


	//   ....[3]....
        /*0074*/ 	.word	0x0000b110


	//   ....[4]....
        /*0078*/ 	.word	0x0000b130


	//   ....[5]....
        /*007c*/ 	.word	0x0000b150


	//   ....[6]....
        /*0080*/ 	.word	0x0000b1e0


	//   ....[7]....
        /*0084*/ 	.word	0x0000b220


	//   ....[8]....
        /*0088*/ 	.word	0x0000b2c0


	//   ....[9]....
        /*008c*/ 	.word	0x0000b310


	//   ....[10]....
        /*0090*/ 	.word	0x0000b340


	//   ....[11]....
        /*0094*/ 	.word	0x0000b400


	//   ....[12]....
        /*0098*/ 	.word	0x0000b540


	//   ....[13]....
        /*009c*/ 	.word	0x0000b680


	//   ....[14]....
        /*00a0*/ 	.word	0x0000b7d0


	//   ....[15]....
        /*00a4*/ 	.word	0x0000b800


	//   ....[16]....
        /*00a8*/ 	.word	0x0000b820


	//   ....[17]....
        /*00ac*/ 	.word	0x0000b8a0


	//   ....[18]....
        /*00b0*/ 	.word	0x0000b8e0


	//   ....[19]....
        /*00b4*/ 	.word	0x0000ba50


	//   ....[20]....
        /*00b8*/ 	.word	0x0000bb30


	//   ....[21]....
        /*00bc*/ 	.word	0x0000bbd0


	//   ....[22]....
        /*00c0*/ 	.word	0x0000bc00


	//   ....[23]....
        /*00c4*/ 	.word	0x0000bc50


	//   ....[24]....
        /*00c8*/ 	.word	0x0000bc90


	//----- nvinfo : EIATTR_MAX_THREADS
	.align		4
.L_4908:
        /*00cc*/ 	.byte	0x04, 0x05
        /*00ce*/ 	.short	(.L_4910 - .L_4909)
.L_4909:
        /*00d0*/ 	.word	0x00000080
        /*00d4*/ 	.word	0x00000001
        /*00d8*/ 	.word	0x00000001


	//----- nvinfo : EIATTR_CRS_STACK_SIZE
	.align		4
.L_4910:
        /*00dc*/ 	.byte	0x04, 0x1e
        /*00de*/ 	.short	(.L_4912 - .L_4911)
.L_4911:
        /*00e0*/ 	.word	0x00000000


	//----- nvinfo : EIATTR_CBANK_PARAM_SIZE
	.align		4
.L_4912:
        /*00e4*/ 	.byte	0x03, 0x19
        /*00e6*/ 	.short	0x0220


	//----- nvinfo : EIATTR_PARAM_CBANK
	.align		4
        /*00e8*/ 	.byte	0x04, 0x0a
        /*00ea*/ 	.short	(.L_4914 - .L_4913)
	.align		4
.L_4913:
        /*00ec*/ 	.word	index@(.nv.constant0._ZN2at6native18elementwise_kernelILi128ELi4EZNS0_15gpu_kernel_implINS0_13AUnaryFunctorIaabZZZNS0_23logical_xor_kernel_cudaERNS_14TensorIteratorEENKUlvE0_clEvENKUlvE0_clEvEUlaaE_EEEEvRNS_18TensorIteratorBaseERKT_EUliE_EEviT1_)
        /*00f0*/ 	.short	0x0380
        /*00f2*/ 	.short	0x0220


	//----- nvinfo : EIATTR_SW_WAR
	.align		4
.L_4914:
        /*00f4*/ 	.byte	0x04, 0x36
        /*00f6*/ 	.short	(.L_4916 - .L_4915)
.L_4915:
        /*00f8*/ 	.word	0x00000008
.L_4916:


//--------------------- .nv.info._ZN2at6native27unrolled_elementwise_kernelINS0_13AUnaryFunctorIaabZZZNS0_23logical_xor_kernel_cudaERNS_14TensorIteratorEENKUlvE0_clEvENKUlvE0_clEvEUlaaE_EESt5arrayIPcLm2EELi4E23TrivialOffsetCalculatorILi1EjESD_NS0_6memory12LoadWithCastILi1EEENSE_13StoreWithCastILi1EEEEEviT_T0_T2_T3_T4_T5_ --------------------------
	.section	.nv.info._ZN2at6native27unrolled_elementwise_kernelINS0_13AUnaryFunctorIaabZZZNS0_23logical_xor_kernel_cudaERNS_14TensorIteratorEENKUlvE0_clEvENKUlvE0_clEvEUlaaE_EESt5arrayIPcLm2EELi4E23TrivialOffsetCalculatorILi1EjESD_NS0_6memory12LoadWithCastILi1EEENSE_13StoreWithCastILi1EEEEEviT_T0_T2_T3_T4_T5_,"",@"SHT_CUDA_INFO"
	.sectionflags	@""
	.align	4


	//----- nvinfo : EIATTR_CUDA_API_VERSION
	.align		4
        /*0000*/ 	.byte	0x04, 0x37
        /*0002*/ 	.short	(.L_4918 - .L_4917)
.L_4917:
        /*0004*/ 	.word	0x00000082


	//----- nvinfo : EIATTR_KPARAM_INFO
	.align		4
.L_4918:
        /*0008*/ 	.byte	0x04, 0x17
        /*000a*/ 	.short	(.L_4920 - .L_4919)
.L_4919:
        /*000c*/ 	.word	0x00000000
        /*0010*/ 	.short	0x0006
        /*0012*/ 	.short	0x0024
        /*0014*/ 	.byte	0x00, 0xf0, 0x21, 0x00


	//----- nvinfo : EIATTR_KPARAM_INFO
	.align		4
.L_4920:
        /*0018*/ 	.byte	0x04, 0x17
        /*001a*/ 	.short	(.L_4922 - .L_4921)
.L_4921:
        /*001c*/ 	.word	0x00000000
        /*0020*/ 	.short	0x0005
        /*0022*/ 	.short	0x001c
        /*0024*/ 	.byte	0x00, 0xf0, 0x21, 0x00


	//----- nvinfo : EIATTR_KPARAM_INFO
	.align		4
.L_4922:
        /*0028*/ 	.byte	0x04, 0x17
        /*002a*/ 	.short	(.L_4924 - .L_4923)
.L_4923:
        /*002c*/ 	.word	0x00000000
        /*0030*/ 	.short	0x0004
        /*0032*/ 	.short	0x0019
        /*0034*/ 	.byte	0x00, 0xf0, 0x05, 0x00


	//----- nvinfo : EIATTR_KPARAM_INFO
	.align		4
.L_4924:
        /*0038*/ 	.byte	0x04, 0x17
        /*003a*/ 	.short	(.L_4926 - .L_4925)
.L_4925:
        /*003c*/ 	.word	0x00000000
        /*0040*/ 	.short	0x0003
        /*0042*/ 	.short	0x0018
        /*0044*/ 	.byte	0x00, 0xf0, 0x05, 0x00


	//----- nvinfo : EIATTR_KPARAM_INFO
	.align		4
.L_4926:
        /*0048*/ 	.byte	0x04, 0x17
        /*004a*/ 	.short	(.L_4928 - .L_4927)
.L_4927:
        /*004c*/ 	.word	0x00000000
        /*0050*/ 	.short	0x0002
        /*0052*/ 	.short	0x0008
        /*0054*/ 	.byte	0x00, 0xf0, 0x41, 0x00


	//----- nvinfo : EIATTR_KPARAM_INFO
	.align		4
.L_4928:
        /*0058*/ 	.byte	0x04, 0x17
        /*005a*/ 	.short	(.L_4930 - .L_4929)
.L_4929:
        /*005c*/ 	.word	0x00000000
        /*0060*/ 	.short	0x0001
        /*0062*/ 	.short	0x0004
        /*0064*/ 	.byte	0x00, 0xf0, 0x09, 0x00


	//----- nvinfo : EIATTR_KPARAM_INFO
	.align		4
.L_4930:
        /*0068*/ 	.byte	0x04, 0x17
        /*006a*/ 	.short	(.L_4932 - .L_4931)
.L_4931:
        /*006c*/ 	.word	0x00000000
        /*0070*/ 	.short	0x0000
        /*0072*/ 	.short	0x0000
        /*0074*/ 	.byte	0x00, 0xf0, 0x11, 0x00


	//----- nvinfo : EIATTR_SPARSE_MMA_MASK
	.align		4
.L_4932:
        /*0078*/ 	.byte	0x03, 0x50
        /*007a*/ 	.short	0x0000


	//----- nvinfo : EIATTR_MAXREG_COUNT
	.align		4
        /*007c*/ 	.byte	0x03, 0x1b
        /*007e*/ 	.short	0x00ff


	//----- nvinfo : EIATTR_EXTERNS
	.align		4
        /*0080*/ 	.byte	0x04, 0x0f
        /*0082*/ 	.short	(.L_4934 - .L_4933)


	//   ....[0]....
	.align		4
.L_4933:
        /*0084*/ 	.word	index@(__assertfail)


	//----- nvinfo : EIATTR_MERCURY_ISA_VERSION
	.align		4
.L_4934:
        /*0088*/ 	.byte	0x03, 0x5f
        /*008a*/ 	.short	0x0101


	//----- nvinfo : EIATTR_VRC_CTA_INIT_COUNT
	.align		4
        /*008c*/ 	.byte	0x02, 0x4a
	.zero		1
	.zero		1


	//----- nvinfo : EIATTR_SYSCALL_OFFSETS
	.align		4
        /*0090*/ 	.byte	0x04, 0x46
        /*0092*/ 	.short	(.L_4936 - .L_4935)


	//   ....[0]....
.L_4935:
        /*0094*/ 	.word	0x00000e40


	//   ....[1]....
        /*0098*/ 	.word	0x00001e20


	//   ....[2]....
        /*009c*/ 	.word	0x00002d40


	//   ....[3]....
        /*00a0*/ 	.word	0x00003c60


	//   ....[4]....
        /*00a4*/ 	.word	0x00004a20


	//   ....[5]....
        /*00a8*/ 	.word	0x00005700


	//   ....[6]....
        /*00ac*/ 	.word	0x000064e0


	//   ....[7]....
        /*00b0*/ 	.word	0x00007270


	//----- nvinfo : EIATTR_EXIT_INSTR_OFFSETS
	.align		4
.L_4936:
        /*00b4*/ 	.byte	0x04, 0x1c
        /*00b6*/ 	.short	(.L_4938 - .L_4937)


	//   ....[0]....
.L_4937:
        /*00b8*/ 	.word	0x00006760


	//   ....[1]....
        /*00bc*/ 	.word	0x00006890


	//   ....[2]....
        /*00c0*/ 	.word	0x000068b0


	//   ....[3]....
        /*00c4*/ 	.word	0x00006940


	//   ....[4]....
        /*00c8*/ 	.word	0x00006960


	//   ....[5]....
        /*00cc*/ 	.word	0x00006980


	//   ....[6]....
        /*00d0*/ 	.word	0x00006a10


	//   ....[7]....
        /*00d4*/ 	.word	0x00006a50


	//   ....[8]....
        /*00d8*/ 	.word	0x00006af0


	//   ....[9]....
        /*00dc*/ 	.word	0x00006b40


	//   ....[10]....
        /*00e0*/ 	.word	0x00006b70


	//   ....[11]....
        /*00e4*/ 	.word	0x00006c30


	//   ....[12]....
        /*00e8*/ 	.word	0x00006d70


	//   ....[13]....
        /*00ec*/ 	.word	0x00006eb0


	//   ....[14]....
        /*00f0*/ 	.word	0x00007000


	//   ....[15]....
        /*00f4*/ 	.word	0x00007030


	//   ....[16]....
        /*00f8*/ 	.word	0x00007050


	//   ....[17]....
        /*00fc*/ 	.word	0x000070d0


	//   ....[18]....
        /*0100*/ 	.word	0x00007110


	//   ....[19]....
        /*0104*/ 	.word	0x00007280


	//   ....[20]....
        /*0108*/ 	.word	0x00007360


	//   ....[21]....
        /*010c*/ 	.word	0x00007400


	//   ....[22]....
        /*0110*/ 	.word	0x00007430


	//   ....[23]....
        /*0114*/ 	.word	0x00007480


	//   ....[24]....
        /*0118*/ 	.word	0x000074c0


	//----- nvinfo : EIATTR_MAX_THREADS
	.align		4
.L_4938:
        /*011c*/ 	.byte	0x04, 0x05
        /*011e*/ 	.short	(.L_4940 - .L_4939)
.L_4939:
        /*0120*/ 	.word	0x00000080
        /*0124*/ 	.word	0x00000001
        /*0128*/ 	.word	0x00000001


	//----- nvinfo : EIATTR_CRS_STACK_SIZE
	.align		4
.L_4940:
        /*012c*/ 	.byte	0x04, 0x1e
        /*012e*/ 	.short	(.L_4942 - .L_4941)
.L_4941:
        /*0130*/ 	.word	0x00000000


	//----- nvinfo : EIATTR_CBANK_PARAM_SIZE
	.align		4
.L_4942:
        /*0134*/ 	.byte	0x03, 0x19
        /*0136*/ 	.short	0x002c


	//----- nvinfo : EIATTR_PARAM_CBANK
	.align		4
        /*0138*/ 	.byte	0x04, 0x0a
        /*013a*/ 	.short	(.L_4944 - .L_4943)
	.align		4
.L_4943:
        /*013c*/ 	.word	index@(.nv.constant0._ZN2at6native27unrolled_elementwise_kernelINS0_13AUnaryFunctorIaabZZZNS0_23logical_xor_kernel_cudaERNS_14TensorIteratorEENKUlvE0_clEvENKUlvE0_clEvEUlaaE_EESt5arrayIPcLm2EELi4E23TrivialOffsetCalculatorILi1EjESD_NS0_6memory12LoadWithCastILi1EEENSE_13StoreWithCastILi1EEEEEviT_T0_T2_T3_T4_T5_)
        /*0140*/ 	.short	0x0380
        /*0142*/ 	.short	0x002c


	//----- nvinfo : EIATTR_SW_WAR
	.align		4
.L_4944:
        /*0144*/ 	.byte	0x04, 0x36
        /*0146*/ 	.short	(.L_4946 - .L_4945)
.L_4945:
        /*0148*/ 	.word	0x00000008
.L_4946:


//--------------------- .nv.info._ZN2at6native18elementwise_kernelILi128ELi4EZNS0_22gpu_kernel_impl_nocastINS0_13AUnaryFunctorIaabZZZNS0_23logical_xor_kernel_cudaERNS_14TensorIteratorEENKUlvE0_clEvENKUlvE0_clEvEUlaaE_EEEEvRNS_18TensorIteratorBaseERKT_EUliE_EEviT1_ --------------------------
	.section	.nv.info._ZN2at6native18elementwise_kernelILi128ELi4EZNS0_22gpu_kernel_impl_nocastINS0_13AUnaryFunctorIaabZZZNS0_23logical_xor_kernel_cudaERNS_14TensorIteratorEENKUlvE0_clEvENKUlvE0_clEvEUlaaE_EEEEvRNS_18TensorIteratorBaseERKT_EUliE_EEviT1_,"",@"SHT_CUDA_INFO"
	.sectionflags	@""
	.align	4


	//----- nvinfo : EIATTR_CUDA_API_VERSION
	.align		4
        /*0000*/ 	.byte	0x04, 0x37
        /*0002*/ 	.short	(.L_4948 - .L_4947)
.L_4947:
        /*0004*/ 	.word	0x00000082


	//----- nvinfo : EIATTR_KPARAM_INFO
	.align		4
.L_4948:
        /*0008*/ 	.byte	0x04, 0x17
        /*000a*/ 	.short	(.L_4950 - .L_4949)
.L_4949:
        /*000c*/ 	.word	0x00000000
        /*0010*/ 	.short	0x0001
        /*0012*/ 	.short	0x0008
        /*0014*/ 	.byte	0x00, 0xf0, 0x61, 0x08


	//----- nvinfo : EIATTR_KPARAM_INFO
	.align		4
.L_4950:
        /*0018*/ 	.byte	0x04, 0x17
        /*001a*/ 	.short	(.L_4952 - .L_4951)
.L_4951:
        /*001c*/ 	.word	0x00000000
        /*0020*/ 	.short	0x0000
        /*0022*/ 	.short	0x0000
        /*0024*/ 	.byte	0x00, 0xf0, 0x11, 0x00


	//----- nvinfo : EIATTR_SPARSE_MMA_MASK
	.align		4
.L_4952:
        /*0028*/ 	.byte	0x03, 0x50
        /*002a*/ 	.short	0x0000


	//----- nvinfo : EIATTR_MAXREG_COUNT
	.align		4
        /*002c*/ 	.byte	0x03, 0x1b
        /*002e*/ 	.short	0x0080


	//----- nvinfo : EIATTR_MERCURY_ISA_VERSION
	.align		4
        /*0030*/ 	.byte	0x03, 0x5f
        /*0032*/ 	.short	0x0101


	//----- nvinfo : EIATTR_VRC_CTA_INIT_COUNT
	.align		4
        /*0034*/ 	.byte	0x02, 0x4a
	.zero		1
	.zero		1


	//----- nvinfo : EIATTR_EXIT_INSTR_OFFSETS
	.align		4
        /*0038*/ 	.byte	0x04, 0x1c
        /*003a*/ 	.short	(.L_4954 - .L_4953)


	//   ....[0]....
.L_4953:
        /*003c*/ 	.word	0x00000310


	//   ....[1]....
        /*0040*/ 	.word	0x00000390


	//   ....[2]....
        /*0044*/ 	.word	0x00003eb0


	//   ....[3]....
        /*0048*/ 	.word	0x00005200


	//----- nvinfo : EIATTR_MAX_THREADS
	.align		4
.L_4954:
        /*004c*/ 	.byte	0x04, 0x05
        /*004e*/ 	.short	(.L_4956 - .L_4955)
.L_4955:
        /*0050*/ 	.word	0x00000080
        /*0054*/ 	.word	0x00000001
        /*0058*/ 	.word	0x00000001


	//----- nvinfo : EIATTR_CRS_STACK_SIZE
	.align		4
.L_4956:
        /*005c*/ 	.byte	0x04, 0x1e
        /*005e*/ 	.short	(.L_4958 - .L_4957)
.L_4957:
        /*0060*/ 	.word	0x00000000


	//----- nvinfo : EIATTR_CBANK_PARAM_SIZE
	.align		4
.L_4958:
        /*0064*/ 	.byte	0x03, 0x19
        /*0066*/ 	.short	0x0220


	//----- nvinfo : EIATTR_PARAM_CBANK
	.align		4
        /*0068*/ 	.byte	0x04, 0x0a
        /*006a*/ 	.short	(.L_4960 - .L_4959)
	.align		4
.L_4959:
        /*006c*/ 	.word	index@(.nv.constant0._ZN2at6native18elementwise_kernelILi128ELi4EZNS0_22gpu_kernel_impl_nocastINS0_13AUnaryFunctorIaabZZZNS0_23logical_xor_kernel_cudaERNS_14TensorIteratorEENKUlvE0_clEvENKUlvE0_clEvEUlaaE_EEEEvRNS_18TensorIteratorBaseERKT_EUliE_EEviT1_)
        /*0070*/ 	.short	0x0380
        /*0072*/ 	.short	0x0220


	//----- nvinfo : EIATTR_SW_WAR
	.align		4
.L_4960:
        /*0074*/ 	.byte	0x04, 0x36
        /*0076*/ 	.short	(.L_4962 - .L_4961)
.L_4961:
        /*0078*/ 	.word	0x00000008
.L_4962:


//--------------------- .nv.info._ZN2at6native27unrolled_elementwise_kernelINS0_13AUnaryFunctorIaabZZZNS0_23logical_xor_kernel_cudaERNS_14TensorIteratorEENKUlvE0_clEvENKUlvE0_clEvEUlaaE_EESt5arrayIPcLm2EELi4E23TrivialOffsetCalculatorILi1EjESD_NS0_6memory15LoadWithoutCastENSE_16StoreWithoutCastEEEviT_T0_T2_T3_T4_T5_ --------------------------
	.section	.nv.info._ZN2at6native27unrolled_elementwise_kernelINS0_13AUnaryFunctorIaabZZZNS0_23logical_xor_kernel_cudaERNS_14TensorIteratorEENKUlvE0_clEvENKUlvE0_clEvEUlaaE_EESt5arrayIPcLm2EELi4E23TrivialOffsetCalculatorILi1EjESD_NS0_6memory15LoadWithoutCastENSE_16StoreWithoutCastEEEviT_T0_T2_T3_T4_T5_,"",@"SHT_CUDA_INFO"
	.sectionflags	@""
	.align	4


	//----- nvinfo : EIATTR_CUDA_API_VERSION
	.align		4
        /*0000*/ 	.byte	0x04, 0x37
        /*0002*/ 	.short	(.L_4964 - .L_4963)
.L_4963:
        /*0004*/ 	.word	0x00000082


	//----- nvinfo : EIATTR_KPARAM_INFO
	.align		4
.L_4964:
        /*0008*/ 	.byte	0x04, 0x17
        /*000a*/ 	.short	(.L_4966 - .L_4965)
.L_4965:
        /*000c*/ 	.word	0x00000000
        /*0010*/ 	.short	0x0006
        /*0012*/ 	.short	0x001b
        /*0014*/ 	.byte	0x00, 0xf0, 0x05, 0x00


	//----- nvinfo : EIATTR_KPARAM_INFO
	.align		4
.L_4966:
        /*0018*/ 	.byte	0x04, 0x17
        /*001a*/ 	.short	(.L_4968 - .L_4967)
.L_4967:
        /*001c*/ 	.word	0x00000000
        /*0020*/ 	.short	0x0005
        /*0022*/ 	.short	0x001a
        /*0024*/ 	.byte	0x00, 0xf0, 0x05, 0x00


	//----- nvinfo : EIATTR_KPARAM_INFO
	.align		4
.L_4968:
        /*0028*/ 	.byte	0x04, 0x17
        /*002a*/ 	.short	(.L_4970 - .L_4969)
.L_4969:
        /*002c*/ 	.word	0x00000000
        /*0030*/ 	.short	0x0004
        /*0032*/ 	.short	0x0019
        /*0034*/ 	.byte	0x00, 0xf0, 0x05, 0x00


	//----- nvinfo : EIATTR_KPARAM_INFO
	.align		4
.L_4970:
        /*0038*/ 	.byte	0x04, 0x17
        /*003a*/ 	.short	(.L_4972 - .L_4971)
.L_4971:
        /*003c*/ 	.word	0x00000000
        /*0040*/ 	.short	0x0003
        /*0042*/ 	.short	0x0018
        /*0044*/ 	.byte	0x00, 0xf0, 0x05, 0x00


	//----- nvinfo : EIATTR_KPARAM_INFO
	.align		4
.L_4972:
        /*0048*/ 	.byte	0x04, 0x17
        /*004a*/ 	.short	(.L_4974 - .L_4973)
.L_4973:
        /*004c*/ 	.word	0x00000000
        /*0050*/ 	.short	0x0002
        /*0052*/ 	.short	0x0008
        /*0054*/ 	.byte	0x00, 0xf0, 0x41, 0x00


	//----- nvinfo : EIATTR_KPARAM_INFO
	.align		4
.L_4974:
        /*0058*/ 	.byte	0x04, 0x17
        /*005a*/ 	.short	(.L_4976 - .L_4975)
.L_4975:
        /*005c*/ 	.word	0x00000000
        /*0060*/ 	.short	0x0001
        /*0062*/ 	.short	0x0004
        /*0064*/ 	.byte	0x00, 0xf0, 0x09, 0x00


	//----- nvinfo : EIATTR_KPARAM_INFO
	.align		4
.L_4976:
        /*0068*/ 	.byte	0x04, 0x17
        /*006a*/ 	.short	(.L_4978 - .L_4977)
.L_4977:
        /*006c*/ 	.word	0x00000000
        /*0070*/ 	.short	0x0000
        /*0072*/ 	.short	0x0000
        /*0074*/ 	.byte	0x00, 0xf0, 0x11, 0x00


	//----- nvinfo : EIATTR_SPARSE_MMA_MASK
	.align		4
.L_4978:
        /*0078*/ 	.byte	0x03, 0x50
        /*007a*/ 	.short	0x0000


	//----- nvinfo : EIATTR_MAXREG_COUNT
	.align		4
        /*007c*/ 	.byte	0x03, 0x1b
        /*007e*/ 	.short	0x00ff


	//----- nvinfo : EIATTR_MERCURY_ISA_VERSION
	.align		4
        /*0080*/ 	.byte	0x03, 0x5f
        /*0082*/ 	.short	0x0101


	//----- nvinfo : EIATTR_VRC_CTA_INIT_COUNT
	.align		4
        /*0084*/ 	.byte	0x02, 0x4a
	.zero		1
	.zero		1


	//----- nvinfo : EIATTR_EXIT_INSTR_OFFSETS
	.align		4
        /*0088*/ 	.byte	0x04, 0x1c
        /*008a*/ 	.short	(.L_4980 - .L_4979)


	//   ....[0]....
.L_4979:
        /*008c*/ 	.word	0x000004d0


	//   ....[1]....
        /*0090*/ 	.word	0x00000530


	//----- nvinfo : EIATTR_MAX_THREADS
	.align		4
.L_4980:
        /*0094*/ 	.byte	0x04, 0x05
        /*0096*/ 	.short	(.L_4982 - .L_4981)
.L_4981:
        /*0098*/ 	.word	0x00000080
        /*009c*/ 	.word	0x00000001
        /*00a0*/ 	.word	0x00000001


	//----- nvinfo : EIATTR_CRS_STACK_SIZE
	.align		4
.L_4982:
        /*00a4*/ 	.byte	0x04, 0x1e
        /*00a6*/ 	.short	(.L_4984 - .L_4983)
.L_4983:
        /*00a8*/ 	.word	0x00000000


	//----- nvinfo : EIATTR_CBANK_PARAM_SIZE
	.align		4
.L_4984:
        /*00ac*/ 	.byte	0x03, 0x19
        /*00ae*/ 	.short	0x001c


	//----- nvinfo : EIATTR_PARAM_CBANK
	.align		4
        /*00b0*/ 	.byte	0x04, 0x0a
        /*00b2*/ 	.short	(.L_4986 - .L_4985)
	.align		4
.L_4985:
        /*00b4*/ 	.word	index@(.nv.constant0._ZN2at6native27unrolled_elementwise_kernelINS0_13AUnaryFunctorIaabZZZNS0_23logical_xor_kernel_cudaERNS_14TensorIteratorEENKUlvE0_clEvENKUlvE0_clEvEUlaaE_EESt5arrayIPcLm2EELi4E23TrivialOffsetCalculatorILi1EjESD_NS0_6memory15LoadWithoutCastENSE_16StoreWithoutCastEEEviT_T0_T2_T3_T4_T5_)
        /*00b8*/ 	.short	0x0380
        /*00ba*/ 	.short	0x001c


	//----- nvinfo : EIATTR_SW_WAR
	.align		4
.L_4986:
        /*00bc*/ 	.byte	0x04, 0x36
        /*00be*/ 	.short	(.L_4988 - .L_4987)
.L_4987:
        /*00c0*/ 	.word	0x00000008
.L_4988:


//--------------------- .nv.info._ZN2at6native29vectorized_elementwise_kernelILi2ENS0_13AUnaryFunctorIaabZZZNS0_23logical_xor_kernel_cudaERNS_14TensorIteratorEENKUlvE0_clEvENKUlvE0_clEvEUlaaE_EESt5arrayIPcLm2EEEEviT0_T1_ --------------------------
	.section	.nv.info._ZN2at6native29vectorized_elementwise_kernelILi2ENS0_13AUnaryFunctorIaabZZZNS0_23logical_xor_kernel_cudaERNS_14TensorIteratorEENKUlvE0_clEvENKUlvE0_clEvEUlaaE_EESt5arrayIPcLm2EEEEviT0_T1_,"",@"SHT_CUDA_INFO"
	.sectionflags	@""
	.align	4


	//----- nvinfo : EIATTR_CUDA_API_VERSION
	.align		4
        /*0000*/ 	.byte	0x04, 0x37
        /*0002*/ 	.short	(.L_4990 - .L_4989)
.L_4989:
        /*0004*/ 	.word	0x00000082


	//----- nvinfo : EIATTR_KPARAM_INFO
	.align		4
.L_4990:
        /*0008*/ 	.byte	0x04, 0x17
        /*000a*/ 	.short	(.L_4992 - .L_4991)
.L_4991:
        /*000c*/ 	.word	0x00000000
        /*0010*/ 	.short	0x0002
        /*0012*/ 	.short	0x0008
        /*0014*/ 	.byte	0x00, 0xf0, 0x41, 0x00


	//----- nvinfo : EIATTR_KPARAM_INFO
	.align		4
.L_4992:
        /*0018*/ 	.byte	0x04, 0x17
        /*001a*/ 	.short	(.L_4994 - .L_4993)
.L_4993:
        /*001c*/ 	.word	0x00000000
        /*0020*/ 	.short	0x0001
        /*0022*/ 	.short	0x0004
        /*0024*/ 	.byte	0x00, 0xf0, 0x09, 0x00


	//----- nvinfo : EIATTR_KPARAM_INFO
	.align		4
.L_4994:
        /*0028*/ 	.byte	0x04, 0x17
        /*002a*/ 	.short	(.L_4996 - .L_4995)
.L_4995:
        /*002c*/ 	.word	0x00000000
        /*0030*/ 	.short	0x0000
        /*0032*/ 	.short	0x0000
        /*0034*/ 	.byte	0x00, 0xf0, 0x11, 0x00


	//----- nvinfo : EIATTR_SPARSE_MMA_MASK
	.align		4
.L_4996:
        /*0038*/ 	.byte	0x03, 0x50
        /*003a*/ 	.short	0x0000


	//----- nvinfo : EIATTR_MAXREG_COUNT
	.align		4
        /*003c*/ 	.byte	0x03, 0x1b
        /*003e*/ 	.short	0x00ff


	//----- nvinfo : EIATTR_MERCURY_ISA_VERSION
	.align		4
        /*0040*/ 	.byte	0x03, 0x5f
        /*0042*/ 	.short	0x0101


	//----- nvinfo : EIATTR_VRC_CTA_INIT_COUNT
	.align		4
        /*0044*/ 	.byte	0x02, 0x4a
	.zero		1
	.zero		1


	//----- nvinfo : EIATTR_EXIT_INSTR_OFFSETS
	.align		4
        /*0048*/ 	.byte	0x04, 0x1c
        /*004a*/ 	.short	(.L_4998 - .L_4997)


	//   ....[0]....
.L_4997:
        /*004c*/ 	.word	0x000009e0


	//   ....[1]....
        /*0050*/ 	.word	0x00000a40


	//   ....[2]....
        /*0054*/ 	.word	0x00000d70


	//----- nvinfo : EIATTR_MAX_THREADS
	.align		4
.L_4998:
        /*0058*/ 	.byte	0x04, 0x05
        /*005a*/ 	.short	(.L_5000 - .L_4999)
.L_4999:
        /*005c*/ 	.word	0x00000080
        /*0060*/ 	.word	0x00000001
        /*0064*/ 	.word	0x00000001


	//----- nvinfo : EIATTR_CRS_STACK_SIZE
	.align		4
.L_5000:
        /*0068*/ 	.byte	0x04, 0x1e
        /*006a*/ 	.short	(.L_5002 - .L_5001)
.L_5001:
        /*006c*/ 	.word	0x00000000


	//----- nvinfo : EIATTR_CBANK_PARAM_SIZE
	.align		4
.L_5002:
        /*0070*/ 	.byte	0x03, 0x19
        /*0072*/ 	.short	0x0018


	//----- nvinfo : EIATTR_PARAM_CBANK
	.align		4
        /*0074*/ 	.byte	0x04, 0x0a
        /*0076*/ 	.short	(.L_5004 - .L_5003)
	.align		4
.L_5003:
        /*0078*/ 	.word	index@(.nv.constant0._ZN2at6native29vectorized_elementwise_kernelILi2ENS0_13AUnaryFunctorIaabZZZNS0_23logical_xor_kernel_cudaERNS_14TensorIteratorEENKUlvE0_clEvENKUlvE0_clEvEUlaaE_EESt5arrayIPcLm2EEEEviT0_T1_)
        /*007c*/ 	.short	0x0380
        /*007e*/ 	.short	0x0018


	//----- nvinfo : EIATTR_SW_WAR
	.align		4
.L_5004:
        /*0080*/ 	.byte	0x04, 0x36
        /*0082*/ 	.short	(.L_5006 - .L_5005)
.L_5005:
        /*0084*/ 	.word	0x00000008
.L_5006:


//--------------------- .nv.info._ZN2at6native29vectorized_elementwise_kernelILi4ENS0_13AUnaryFunctorIaabZZZNS0_23logical_xor_kernel_cudaERNS_14TensorIteratorEENKUlvE0_clEvENKUlvE0_clEvEUlaaE_EESt5arrayIPcLm2EEEEviT0_T1_ --------------------------
	.section	.nv.info._ZN2at6native29vectorized_elementwise_kernelILi4ENS0_13AUnaryFunctorIaabZZZNS0_23logical_xor_kernel_cudaERNS_14TensorIteratorEENKUlvE0_clEvENKUlvE0_clEvEUlaaE_EESt5arrayIPcLm2EEEEviT0_T1_,"",@"SHT_CUDA_INFO"
	.sectionflags	@""
	.align	4


	//----- nvinfo : EIATTR_CUDA_API_VERSION
	.align		4
        /*0000*/ 	.byte	0x04, 0x37
        /*0002*/ 	.short	(.L_5008 - .L_5007)
.L_5007:
        /*0004*/ 	.word	0x00000082


	//----- nvinfo : EIATTR_KPARAM_INFO
	.align		4
.L_5008:
        /*0008*/ 	.byte	0x04, 0x17
        /*000a*/ 	.short	(.L_5010 - .L_5009)
.L_5009:
        /*000c*/ 	.word	0x00000000
        /*0010*/ 	.short	0x0002
        /*0012*/ 	.short	0x0008
        /*0014*/ 	.byte	0x00, 0xf0, 0x41, 0x00


	//----- nvinfo : EIATTR_KPARAM_INFO
	.align		4
.L_5010:
        /*0018*/ 	.byte	0x04, 0x17
        /*001a*/ 	.short	(.L_5012 - .L_5011)
.L_5011:
        /*001c*/ 	.word	0x00000000
        /*0020*/ 	.short	0x0001
        /*0022*/ 	.short	0x0004
        /*0024*/ 	.byte	0x00, 0xf0, 0x09, 0x00


	//----- nvinfo : EIATTR_KPARAM_INFO
	.align		4
.L_5012:
        /*0028*/ 	.byte	0x04, 0x17
        /*002a*/ 	.short	(.L_5014 - .L_5013)
.L_5013:
        /*002c*/ 	.word	0x00000000
        /*0030*/ 	.short	0x0000
        /*0032*/ 	.short	0x0000
        /*0034*/ 	.byte	0x00, 0xf0, 0x11, 0x00


	//----- nvinfo : EIATTR_SPARSE_MMA_MASK
	.align		4
.L_5014:
        /*0038*/ 	.byte	0x03, 0x50
        /*003a*/ 	.short	0x0000


	//----- nvinfo : EIATTR_MAXREG_COUNT
	.align		4
        /*003c*/ 	.byte	0x03, 0x1b
        /*003e*/ 	.short	0x00ff


	//----- nvinfo : EIATTR_MERCURY_ISA_VERSION
	.align		4
        /*0040*/ 	.byte	0x03, 0x5f
        /*0042*/ 	.short	0x0101


	//----- nvinfo : EIATTR_VRC_CTA_INIT_COUNT
	.align		4
        /*0044*/ 	.byte	0x02, 0x4a
	.zero		1
	.zero		1


	//----- nvinfo : EIATTR_EXIT_INSTR_OFFSETS
	.align		4
        /*0048*/ 	.byte	0x04, 0x1c
        /*004a*/ 	.short	(.L_5016 - .L_5015)


	//   ....[0]....
.L_5015:
        /*004c*/ 	.word	0x000009e0


	//   ....[1]....
        /*0050*/ 	.word	0x00000a40


	//   ....[2]....
        /*0054*/ 	.word	0x00000d50


	//----- nvinfo : EIATTR_MAX_THREADS
	.align		4
.L_5016:
        /*0058*/ 	.byte	0x04, 0x05
        /*005a*/ 	.short	(.L_5018 - .L_5017)
.L_5017:
        /*005c*/ 	.word	0x00000080
        /*0060*/ 	.word	0x00000001
        /*0064*/ 	.word	0x00000001


	//----- nvinfo : EIATTR_CRS_STACK_SIZE
	.align		4
.L_5018:
        /*0068*/ 	.byte	0x04, 0x1e
        /*006a*/ 	.short	(.L_5020 - .L_5019)
.L_5019:
        /*006c*/ 	.word	0x00000000


	//----- nvinfo : EIATTR_CBANK_PARAM_SIZE
	.align		4
.L_5020:
        /*0070*/ 	.byte	0x03, 0x19
        /*0072*/ 	.short	0x0018


	//----- nvinfo : EIATTR_PARAM_CBANK
	.align		4
        /*0074*/ 	.byte	0x04, 0x0a
        /*0076*/ 	.short	(.L_5022 - .L_5021)
	.align		4
.L_5021:
        /*0078*/ 	.word	index@(.nv.constant0._ZN2at6native29vectorized_elementwise_kernelILi4ENS0_13AUnaryFunctorIaabZZZNS0_23logical_xor_kernel_cudaERNS_14TensorIteratorEENKUlvE0_clEvENKUlvE0_clEvEUlaaE_EESt5arrayIPcLm2EEEEviT0_T1_)
        /*007c*/ 	.short	0x0380
        /*007e*/ 	.short	0x0018


	//----- nvinfo : EIATTR_SW_WAR
	.align		4
.L_5022:
        /*0080*/ 	.byte	0x04, 0x36
        /*0082*/ 	.short	(.L_5024 - .L_5023)
.L_5023:
        /*0084*/ 	.word	0x00000008
.L_5024:


//--------------------- .nv.info._ZN2at6native29vectorized_elementwise_kernelILi8ENS0_13AUnaryFunctorIaabZZZNS0_23logical_xor_kernel_cudaERNS_14TensorIteratorEENKUlvE0_clEvENKUlvE0_clEvEUlaaE_EESt5arrayIPcLm2EEEEviT0_T1_ --------------------------
	.section	.nv.info._ZN2at6native29vectorized_elementwise_kernelILi8ENS0_13AUnaryFunctorIaabZZZNS0_23logical_xor_kernel_cudaERNS_14TensorIteratorEENKUlvE0_clEvENKUlvE0_clEvEUlaaE_EESt5arrayIPcLm2EEEEviT0_T1_,"",@"SHT_CUDA_INFO"
	.sectionflags	@""
	.align	4


	//----- nvinfo : EIATTR_CUDA_API_VERSION
	.align		4
        /*0000*/ 	.byte	0x04, 0x37
        /*0002*/ 	.short	(.L_5026 - .L_5025)
.L_5025:
        /*0004*/ 	.word	0x00000082


	//----- nvinfo : EIATTR_KPARAM_INFO
	.align		4
.L_5026:
        /*0008*/ 	.byte	0x04, 0x17
        /*000a*/ 	.short	(.L_5028 - .L_5027)
.L_5027:
        /*000c*/ 	.word	0x00000000
        /*0010*/ 	.short	0x0002
        /*0012*/ 	.short	0x0008
        /*0014*/ 	.byte	0x00, 0xf0, 0x41, 0x00


	//----- nvinfo : EIATTR_KPARAM_INFO
	.align		4
.L_5028:
        /*0018*/ 	.byte	0x04, 0x17
        /*001a*/ 	.short	(.L_5030 - .L_5029)
.L_5029:
        /*001c*/ 	.word	0x00000000
        /*0020*/ 	.short	0x0001
        /*0022*/ 	.short	0x0004
        /*0024*/ 	.byte	0x00, 0xf0, 0x09, 0x00


	//----- nvinfo : EIATTR_KPARAM_INFO
	.align		4
.L_5030:
        /*0028*/ 	.byte	0x04, 0x17
        /*002a*/ 	.short	(.L_5032 - .L_5031)
.L_5031:
        /*002c*/ 	.word	0x00000000
        /*0030*/ 	.short	0x0000
        /*0032*/ 	.short	0x0000
        /*0034*/ 	.byte	0x00, 0xf0, 0x11, 0x00


	//----- nvinfo : EIATTR_SPARSE_MMA_MASK
	.align		4
.L_5032:
        /*0038*/ 	.byte	0x03, 0x50
        /*003a*/ 	.short	0x0000


	//----- nvinfo : EIATTR_MAXREG_COUNT
	.align		4
        /*003c*/ 	.byte	0x03, 0x1b
        /*003e*/ 	.short	0x00ff


	//----- nvinfo : EIATTR_MERCURY_ISA_VERSION
	.align		4
        /*0040*/ 	.byte	0x03, 0x5f
        /*0042*/ 	.short	0x0101


	//----- nvinfo : EIATTR_VRC_CTA_INIT_COUNT
	.align		4
        /*0044*/ 	.byte	0x02, 0x4a
	.zero		1
	.zero		1


	//----- nvinfo : EIATTR_EXIT_INSTR_OFFSETS
	.align		4
        /*0048*/ 	.byte	0x04, 0x1c
        /*004a*/ 	.short	(.L_5034 - .L_5033)


	//   ....[0]....
.L_5033:
        /*004c*/ 	.word	0x000009e0


	//   ....[1]....
        /*0050*/ 	.word	0x00000a40


	//   ....[2]....
        /*0054*/ 	.word	0x00000d30


	//----- nvinfo : EIATTR_MAX_THREADS
	.align		4
.L_5034:
        /*0058*/ 	.byte	0x04, 0x05
        /*005a*/ 	.short	(.L_5036 - .L_5035)
.L_5035:
        /*005c*/ 	.word	0x00000080
        /*0060*/ 	.word	0x00000001
        /*0064*/ 	.word	0x00000001


	//----- nvinfo : EIATTR_CRS_STACK_SIZE
	.align		4
.L_5036:
        /*0068*/ 	.byte	0x04, 0x1e
        /*006a*/ 	.short	(.L_5038 - .L_5037)
.L_5037:
        /*006c*/ 	.word	0x00000000


	//----- nvinfo : EIATTR_CBANK_PARAM_SIZE
	.align		4
.L_5038:
        /*0070*/ 	.byte	0x03, 0x19
        /*0072*/ 	.short	0x0018


	//----- nvinfo : EIATTR_PARAM_CBANK
	.align		4
        /*0074*/ 	.byte	0x04, 0x0a
        /*0076*/ 	.short	(.L_5040 - .L_5039)
	.align		4
.L_5039:
        /*0078*/ 	.word	index@(.nv.constant0._ZN2at6native29vectorized_elementwise_kernelILi8ENS0_13AUnaryFunctorIaabZZZNS0_23logical_xor_kernel_cudaERNS_14TensorIteratorEENKUlvE0_clEvENKUlvE0_clEvEUlaaE_EESt5arrayIPcLm2EEEEviT0_T1_)
        /*007c*/ 	.short	0x0380
        /*007e*/ 	.short	0x0018


	//----- nvinfo : EIATTR_SW_WAR
	.align		4
.L_5040:
        /*0080*/ 	.byte	0x04, 0x36
        /*0082*/ 	.short	(.L_5042 - .L_5041)
.L_5041:
        /*0084*/ 	.word	0x00000008
.L_5042:


//--------------------- .nv.info._ZN2at6native18elementwise_kernelILi128ELi4EZNS0_15gpu_kernel_implINS0_13BinaryFunctorIaabZZZNS0_23logical_xor_kernel_cudaERNS_14TensorIteratorEENKUlvE0_clEvENKUlvE0_clEvEUlaaE_EEEEvRNS_18TensorIteratorBaseERKT_EUliE_EEviT1_ --------------------------
	.section	.nv.info._ZN2at6native18elementwise_kernelILi128ELi4EZNS0_15gpu_kernel_implINS0_13BinaryFunctorIaabZZZNS0_23logical_xor_kernel_cudaERNS_14TensorIteratorEENKUlvE0_clEvENKUlvE0_clEvEUlaaE_EEEEvRNS_18TensorIteratorBaseERKT_EUliE_EEviT1_,"",@"SHT_CUDA_INFO"
	.sectionflags	@""
	.align	4


	//----- nvinfo : EIATTR_CUDA_API_VERSION
	.align		4
        /*0000*/ 	.byte	0x04, 0x37
        /*0002*/ 	.short	(.L_5044 - .L_5043)
.L_5043:
        /*0004*/ 	.word	0x00000082


	//----- nvinfo : EIATTR_KPARAM_INFO
	.align		4
.L_5044:
        /*0008*/ 	.byte	0x04, 0x17
        /*000a*/ 	.short	(.L_5046 - .L_5045)
.L_5045:
        /*000c*/ 	.word	0x00000000
        /*0010*/ 	.short	0x0001
        /*0012*/ 	.short	0x0008
        /*0014*/ 	.byte	0x00, 0xf0, 0x21, 0x0a


	//----- nvinfo : EIATTR_KPARAM_INFO
	.align		4
.L_5046:
        /*0018*/ 	.byte	0x04, 0x17
        /*001a*/ 	.short	(.L_5048 - .L_5047)
.L_5047:
        /*001c*/ 	.word	0x00000000
        /*0020*/ 	.short	0x0000
        /*0022*/ 	.short	0x0000
        /*0024*/ 	.byte	0x00, 0xf0, 0x11, 0x00


	//----- nvinfo : EIATTR_SPARSE_MMA_MASK
	.align		4
.L_5048:
        /*0028*/ 	.byte	0x03, 0x50
        /*002a*/ 	.short	0x0000


	//----- nvinfo : EIATTR_MAXREG_COUNT
	.align		4
        /*002c*/ 	.byte	0x03, 0x1b
        /*002e*/ 	.short	0x0080


	//----- nvinfo : EIATTR_EXTERNS
	.align		4
        /*0030*/ 	.byte	0x04, 0x0f
        /*0032*/ 	.short	(.L_5050 - .L_5049)


	//   ....[0]....
	.align		4
.L_5049:
        /*0034*/ 	.word	index@(__assertfail)


	//----- nvinfo : EIATTR_MERCURY_ISA_VERSION
	.align		4
.L_5050:
        /*0038*/ 	.byte	0x03, 0x5f
        /*003a*/ 	.short	0x0101


	//----- nvinfo : EIATTR_VRC_CTA_INIT_COUNT
	.align		4
        /*003c*/ 	.byte	0x02, 0x4a
	.zero		1
	.zero		1


	//----- nvinfo : EIATTR_SYSCALL_OFFSETS
	.align		4
        /*0040*/ 	.byte	0x04, 0x46
        /*0042*/ 	.short	(.L_5052 - .L_5051)


	//   ....[0]....
.L_5051:
        /*0044*/ 	.word	0x00002460


	//   ....[1]....
        /*0048*/ 	.word	0x000032b0


	//   ....[2]....
        /*004c*/ 	.word	0x00003ff0


	//   ....[3]....
        /*0050*/ 	.word	0x000065c0


	//   ....[4]....
        /*0054*/ 	.word	0x00007410


	//   ....[5]....
        /*0058*/ 	.word	0x00007f90


	//   ....[6]....
        /*005c*/ 	.word	0x0000a650


	//   ....[7]....
        /*0060*/ 	.word	0x0000b4a0


	//   ....[8]....
        /*0064*/ 	.word	0x0000c020


	//   ....[9]....
        /*0068*/ 	.word	0x0000e700


	//   ....[10]....
        /*006c*/ 	.word	0x0000f550


	//   ....[11]....
        /*0070*/ 	.word	0x00010090


	//----- nvinfo : EIATTR_EXIT_INSTR_OFFSETS
	.align		4
.L_5052:
        /*0074*/ 	.byte	0x04, 0x1c
        /*0076*/ 	.short	(.L_5054 - .L_5053)


	//   ....[0]....
.L_5053:
        /*0078*/ 	.word	0x0000c2b0


	//   ....[1]....
        /*007c*/ 	.word	0x0000f6b0


	//   ....[2]....
        /*0080*/ 	.word	0x0000f6d0


	//   ....[3]....
        /*0084*/ 	.word	0x0000f760


	//   ....[4]....
        /*0088*/ 	.word	0x0000f780


	//   ....[5]....
        /*008c*/ 	.word	0x0000f7a0


	//   ....[6]....
        /*0090*/ 	.word	0x0000f830


	//   ....[7]....
        /*0094*/ 	.word	0x0000f870


	//   ....[8]....
        /*0098*/ 	.word	0x0000f910


	//   ....[9]....
        /*009c*/ 	.word	0x0000f960


	//   ....[10]....
        /*00a0*/ 	.word	0x0000f990


	//   ....[11]....
        /*00a4*/ 	.word	0x0000fa50


	//   ....[12]....
        /*00a8*/ 	.word	0x0000fb90


	//   ....[13]....
        /*00ac*/ 	.word	0x0000fcd0


	//   ....[14]....
        /*00b0*/ 	.word	0x0000fe20


	//   ....[15]....
        /*00b4*/ 	.word	0x0000fe50


	//   ....[16]....
        /*00b8*/ 	.word	0x0000fe70


	//   ....[17]....
        /*00bc*/ 	.word	0x0000fef0


	//   ....[18]....
        /*00c0*/ 	.word	0x0000ff30


	//   ....[19]....
        /*00c4*/ 	.word	0x000100a0


	//   ....[20]....
        /*00c8*/ 	.word	0x00010180


	//   ....[21]....
        /*00cc*/ 	.word	0x00010220


	//   ....[22]....
        /*00d0*/ 	.word	0x00010250


	//   ....[23]....
        /*00d4*/ 	.word	0x000102a0


	//   ....[24]....
        /*00d8*/ 	.word	0x000102e0


	//----- nvinfo : EIATTR_MAX_THREADS
	.align		4
.L_5054:
        /*00dc*/ 	.byte	0x04, 0x05
        /*00de*/ 	.short	(.L_5056 - .L_5055)
.L_5055:
        /*00e0*/ 	.word	0x00000080
        /*00e4*/ 	.word	0x00000001
        /*00e8*/ 	.word	0x00000001


	//----- nvinfo : EIATTR_CRS_STACK_SIZE
	.align		4
.L_5056:
        /*00ec*/ 	.byte	0x04, 0x1e
        /*00ee*/ 	.short	(.L_5058 - .L_5057)
.L_5057:
        /*00f0*/ 	.word	0x00000000


	//----- nvinfo : EIATTR_CBANK_PARAM_SIZE
	.align		4
.L_5058:
        /*00f4*/ 	.byte	0x03, 0x19
        /*00f6*/ 	.short	0x0290


	//----- nvinfo : EIATTR_PARAM_CBANK
	.align		4
        /*00f8*/ 	.byte	0x04, 0x0a
        /*00fa*/ 	.short	(.L_5060 - .L_5059)
	.align		4
.L_5059:
        /*00fc*/ 	.word	index@(.nv.constant0._ZN2at6native18elementwise_kernelILi128ELi4EZNS0_15gpu_kernel_implINS0_13BinaryFunctorIaabZZZNS0_23logical_xor_kernel_cudaERNS_14TensorIteratorEENKUlvE0_clEvENKUlvE0_clEvEUlaaE_EEEEvRNS_18TensorIteratorBaseERKT_EUliE_EEviT1_)
        /*0100*/ 	.short	0x0380
        /*0102*/ 	.short	0x0290


	//----- nvinfo : EIATTR_SW_WAR
	.align		4
.L_5060:
        /*0104*/ 	.byte	0x04, 0x36
        /*0106*/ 	.short	(.L_5062 - .L_5061)
.L_5061:
        /*0108*/ 	.word	0x00000008
.L_5062:


//--------------------- .nv.info._ZN2at6native27unrolled_elementwise_kernelINS0_13BinaryFunctorIaabZZZNS0_23logical_xor_kernel_cudaERNS_14TensorIteratorEENKUlvE0_clEvENKUlvE0_clEvEUlaaE_EESt5arrayIPcLm3EELi4E23TrivialOffsetCalculatorILi2EjESC_ILi1EjENS0_6memory12LoadWithCastILi2EEENSF_13StoreWithCastILi1EEEEEviT_T0_T2_T3_T4_T5_ --------------------------
	.section	.nv.info._ZN2at6native27unrolled_elementwise_kernelINS0_13BinaryFunctorIaabZZZNS0_23logical_xor_kernel_cudaERNS_14TensorIteratorEENKUlvE0_clEvENKUlvE0_clEvEUlaaE_EESt5arrayIPcLm3EELi4E23TrivialOffsetCalculatorILi2EjESC_ILi1EjENS0_6memory12LoadWithCastILi2EEENSF_13StoreWithCastILi1EEEEEviT_T0_T2_T3_T4_T5_,"",@"SHT_CUDA_INFO"
	.sectionflags	@""
	.align	4


	//----- nvinfo : EIATTR_CUDA_API_VERSION
	.align		4
        /*0000*/ 	.byte	0x04, 0x37
        /*0002*/ 	.short	(.L_5064 - .L_5063)
.L_5063:
        /*0004*/ 	.word	0x00000082


	//----- nvinfo : EIATTR_KPARAM_INFO
	.align		4
.L_5064:
        /*0008*/ 	.byte	0x04, 0x17
        /*000a*/ 	.short	(.L_5066 - .L_5065)
.L_5065:
        /*000c*/ 	.word	0x00000000
        /*0010*/ 	.short	0x0006
        /*0012*/ 	.short	0x0030
        /*0014*/ 	.byte	0x00, 0xf0, 0x21, 0x00


	//----- nvinfo : EIATTR_KPARAM_INFO
	.align		4
.L_5066:
        /*0018*/ 	.byte	0x04, 0x17
        /*001a*/ 	.short	(.L_5068 - .L_5067)
.L_5067:
        /*001c*/ 	.word	0x00000000
        /*0020*/ 	.short	0x0005
        /*0022*/ 	.short	0x0024
        /*0024*/ 	.byte	0x00, 0xf0, 0x31, 0x00


	//----- nvinfo : EIATTR_KPARAM_INFO
	.align		4
.L_5068:
        /*0028*/ 	.byte	0x04, 0x17
        /*002a*/ 	.short	(.L_5070 - .L_5069)
.L_5069:
        /*002c*/ 	.word	0x00000000
        /*0030*/ 	.short	0x0004
        /*0032*/ 	.short	0x0021
        /*0034*/ 	.byte	0x00, 0xf0, 0x05, 0x00


	//----- nvinfo : EIATTR_KPARAM_INFO
	.align		4
.L_5070:
        /*0038*/ 	.byte	0x04, 0x17
        /*003a*/ 	.short	(.L_5072 - .L_5071)
.L_5071:
        /*003c*/ 	.word	0x00000000
        /*0040*/ 	.short	0x0003
        /*0042*/ 	.short	0x0020
        /*0044*/ 	.byte	0x00, 0xf0, 0x05, 0x00


	//----- nvinfo : EIATTR_KPARAM_INFO
	.align		4
.L_5072:
        /*0048*/ 	.byte	0x04, 0x17
        /*004a*/ 	.short	(.L_5074 - .L_5073)
.L_5073:
        /*004c*/ 	.word	0x00000000
        /*0050*/ 	.short	0x0002
        /*0052*/ 	.short	0x0008
        /*0054*/ 	.byte	0x00, 0xf0, 0x61, 0x00


	//----- nvinfo : EIATTR_KPARAM_INFO
	.align		4
.L_5074:
        /*0058*/ 	.byte	0x04, 0x17
        /*005a*/ 	.short	(.L_5076 - .L_5075)
.L_5075:
        /*005c*/ 	.word	0x00000000
        /*0060*/ 	.short	0x0001
        /*0062*/ 	.short	0x0004
        /*0064*/ 	.byte	0x00, 0xf0, 0x05, 0x00


	//----- nvinfo : EIATTR_KPARAM_INFO
	.align		4
.L_5076:
        /*0068*/ 	.byte	0x04, 0x17
        /*006a*/ 	.short	(.L_5078 - .L_5077)
.L_5077:
        /*006c*/ 	.word	0x00000000
        /*0070*/ 	.short	0x0000
        /*0072*/ 	.short	0x0000
        /*0074*/ 	.byte	0x00, 0xf0, 0x11, 0x00


	//----- nvinfo : EIATTR_SPARSE_MMA_MASK
	.align		4
.L_5078:
        /*0078*/ 	.byte	0x03, 0x50
        /*007a*/ 	.short	0x0000


	//----- nvinfo : EIATTR_MAXREG_COUNT
	.align		4
        /*007c*/ 	.byte	0x03, 0x1b
        /*007e*/ 	.short	0x00ff


	//----- nvinfo : EIATTR_EXTERNS
	.align		4
        /*0080*/ 	.byte	0x04, 0x0f
        /*0082*/ 	.short	(.L_5080 - .L_5079)


	//   ....[0]....
	.align		4
.L_5079:
        /*0084*/ 	.word	index@(__assertfail)


	//----- nvinfo : EIATTR_MERCURY_ISA_VERSION
	.align		4
.L_5080:
        /*0088*/ 	.byte	0x03, 0x5f
        /*008a*/ 	.short	0x0101


	//----- nvinfo : EIATTR_VRC_CTA_INIT_COUNT
	.align		4
        /*008c*/ 	.byte	0x02, 0x4a
	.zero		1
	.zero		1


	//----- nvinfo : EIATTR_SYSCALL_OFFSETS
	.align		4
        /*0090*/ 	.byte	0x04, 0x46
        /*0092*/ 	.short	(.L_5082 - .L_5081)


	//   ....[0]....
.L_5081:
        /*0094*/ 	.word	0x00000e60


	//   ....[1]....
        /*0098*/ 	.word	0x00001cd0


	//   ....[2]....
        /*009c*/ 	.word	0x00002cf0


	//   ....[3]....
        /*00a0*/ 	.word	0x00003b70


	//   ....[4]....
        /*00a4*/ 	.word	0x00004ad0


	//   ....[5]....
        /*00a8*/ 	.word	0x00005960


	//   ....[6]....
        /*00ac*/ 	.word	0x00006880


	//   ....[7]....
        /*00b0*/ 	.word	0x00007710


	//   ....[8]....
        /*00b4*/ 	.word	0x00008510


	//   ....[9]....
        /*00b8*/ 	.word	0x000091d0


	//   ....[10]....
        /*00bc*/ 	.word	0x00009f90


	//   ....[11]....
        /*00c0*/ 	.word	0x0000ad20


	//----- nvinfo : EIATTR_EXIT_INSTR_OFFSETS
	.align		4
.L_5082:
        /*00c4*/ 	.byte	0x04, 0x1c
        /*00c6*/ 	.short	(.L_5084 - .L_5083)


	//   ....[0]....
.L_5083:
        /*00c8*/ 	.word	0x0000a210


	//   ....[1]....
        /*00cc*/ 	.word	0x0000a340


	//   ....[2]....
        /*00d0*/ 	.word	0x0000a360


	//   ....[3]....
        /*00d4*/ 	.word	0x0000a3f0


	//   ....[4]....
        /*00d8*/ 	.word	0x0000a410


	//   ....[5]....
        /*00dc*/ 	.word	0x0000a430


	//   ....[6]....
        /*00e0*/ 	.word	0x0000a4c0


	//   ....[7]....
        /*00e4*/ 	.word	0x0000a500


	//   ....[8]....
        /*00e8*/ 	.word	0x0000a5a0


	//   ....[9]....
        /*00ec*/ 	.word	0x0000a5f0


	//   ....[10]....
        /*00f0*/ 	.word	0x0000a620


	//   ....[11]....
        /*00f4*/ 	.word	0x0000a6e0


	//   ....[12]....
        /*00f8*/ 	.word	0x0000a820


	//   ....[13]....
        /*00fc*/ 	.word	0x0000a960


	//   ....[14]....
        /*0100*/ 	.word	0x0000aab0


	//   ....[15]....
        /*0104*/ 	.word	0x0000aae0


	//   ....[16]....
        /*0108*/ 	.word	0x0000ab00


	//   ....[17]....
        /*010c*/ 	.word	0x0000ab80


	//   ....[18]....
        /*0110*/ 	.word	0x0000abc0


	//   ....[19]....
        /*0114*/ 	.word	0x0000ad30


	//   ....[20]....
        /*0118*/ 	.word	0x0000ae10


	//   ....[21]....
        /*011c*/ 	.word	0x0000aeb0


	//   ....[22]....
        /*0120*/ 	.word	0x0000aee0


	//   ....[23]....
        /*0124*/ 	.word	0x0000af30


	//   ....[24]....
        /*0128*/ 	.word	0x0000af70


	//----- nvinfo : EIATTR_MAX_THREADS
	.align		4
.L_5084:
        /*012c*/ 	.byte	0x04, 0x05
        /*012e*/ 	.short	(.L_5086 - .L_5085)
.L_5085:
        /*0130*/ 	.word	0x00000080
        /*0134*/ 	.word	0x00000001
        /*0138*/ 	.word	0x00000001


	//----- nvinfo : EIATTR_CRS_STACK_SIZE
	.align		4
.L_5086:
        /*013c*/ 	.byte	0x04, 0x1e
        /*013e*/ 	.short	(.L_5088 - .L_5087)
.L_5087:
        /*0140*/ 	.word	0x00000000


	//----- nvinfo : EIATTR_CBANK_PARAM_SIZE
	.align		4
.L_5088:
        /*0144*/ 	.byte	0x03, 0x19
        /*0146*/ 	.short	0x0038


	//----- nvinfo : EIATTR_PARAM_CBANK
	.align		4
        /*0148*/ 	.byte	0x04, 0x0a
        /*014a*/ 	.short	(.L_5090 - .L_5089)
	.align		4
.L_5089:
        /*014c*/ 	.word	index@(.nv.constant0._ZN2at6native27unrolled_elementwise_kernelINS0_13BinaryFunctorIaabZZZNS0_23logical_xor_kernel_cudaERNS_14TensorIteratorEENKUlvE0_clEvENKUlvE0_clEvEUlaaE_EESt5arrayIPcLm3EELi4E23TrivialOffsetCalculatorILi2EjESC_ILi1EjENS0_6memory12LoadWithCastILi2EEENSF_13StoreWithCastILi1EEEEEviT_T0_T2_T3_T4_T5_)
        /*0150*/ 	.short	0x0380
        /*0152*/ 	.short	0x0038


	//----- nvinfo : EIATTR_SW_WAR
	.align		4
.L_5090:
        /*0154*/ 	.byte	0x04, 0x36
        /*0156*/ 	.short	(.L_5092 - .L_5091)
.L_5091:
        /*0158*/ 	.word	0x00000008
.L_5092:


//--------------------- .nv.info._ZN2at6native18elementwise_kernelILi128ELi4EZNS0_22gpu_kernel_impl_nocastINS0_13BinaryFunctorIaabZZZNS0_23logical_xor_kernel_cudaERNS_14TensorIteratorEENKUlvE0_clEvENKUlvE0_clEvEUlaaE_EEEEvRNS_18TensorIteratorBaseERKT_EUliE_EEviT1_ --------------------------
	.section	.nv.info._ZN2at6native18elementwise_kernelILi128ELi4EZNS0_22gpu_kernel_impl_nocastINS0_13BinaryFunctorIaabZZZNS0_23logical_xor_kernel_cudaERNS_14TensorIteratorEENKUlvE0_clEvENKUlvE0_clEvEUlaaE_EEEEvRNS_18TensorIteratorBaseERKT_EUliE_EEviT1_,"",@"SHT_CUDA_INFO"
	.sectionflags	@""
	.align	4


	//----- nvinfo : EIATTR_CUDA_API_VERSION
	.align		4
        /*0000*/ 	.byte	0x04, 0x37
        /*0002*/ 	.short	(.L_5094 - .L_5093)
.L_5093:
        /*0004*/ 	.word	0x00000082


	//----- nvinfo : EIATTR_KPARAM_INFO
	.align		4
.L_5094:
        /*0008*/ 	.byte	0x04, 0x17
        /*000a*/ 	.short	(.L_5096 - .L_5095)
.L_5095:
        /*000c*/ 	.word	0x00000000
        /*0010*/ 	.short	0x0001
        /*0012*/ 	.short	0x0008
        /*0014*/ 	.byte	0x00, 0xf0, 0x21, 0x0a


	//----- nvinfo : EIATTR_KPARAM_INFO
	.align		4
.L_5096:
        /*0018*/ 	.byte	0x04, 0x17
        /*001a*/ 	.short	(.L_5098 - .L_5097)
.L_5097:
        /*001c*/ 	.word	0x00000000
        /*0020*/ 	.short	0x0000
        /*0022*/ 	.short	0x0000
        /*0024*/ 	.byte	0x00, 0xf0, 0x11, 0x00


	//----- nvinfo : EIATTR_SPARSE_MMA_MASK
	.align		4
.L_5098:
        /*0028*/ 	.byte	0x03, 0x50
        /*002a*/ 	.short	0x0000


	//----- nvinfo : EIATTR_MAXREG_COUNT
	.align		4
        /*002c*/ 	.byte	0x03, 0x1b
        /*002e*/ 	.short	0x0080


	//----- nvinfo : EIATTR_MERCURY_ISA_VERSION
	.align		4
        /*0030*/ 	.byte	0x03, 0x5f
        /*0032*/ 	.short	0x0101


	//----- nvinfo : EIATTR_VRC_CTA_INIT_COUNT
	.align		4
        /*0034*/ 	.byte	0x02, 0x4a
	.zero		1
	.zero		1


	//----- nvinfo : EIATTR_EXIT_INSTR_OFFSETS
	.align		4
        /*0038*/ 	.byte	0x04, 0x1c
        /*003a*/ 	.short	(.L_5100 - .L_5099)


	//   ....[0]....
.L_5099:
        /*003c*/ 	.word	0x00000360


	//   ....[1]....
        /*0040*/ 	.word	0x00000400


	//   ....[2]....
        /*0044*/ 	.word	0x00004940


	//   ....[3]....
        /*0048*/ 	.word	0x00005ff0


	//----- nvinfo : EIATTR_MAX_THREADS
	.align		4
.L_5100:
        /*004c*/ 	.byte	0x04, 0x05
        /*004e*/ 	.short	(.L_5102 - .L_5101)
.L_5101:
        /*0050*/ 	.word	0x00000080
        /*0054*/ 	.word	0x00000001
        /*0058*/ 	.word	0x00000001


	//----- nvinfo : EIATTR_CRS_STACK_SIZE
	.align		4
.L_5102:
        /*005c*/ 	.byte	0x04, 0x1e
        /*005e*/ 	.short	(.L_5104 - .L_5103)
.L_5103:
        /*0060*/ 	.word	0x00000000


	//----- nvinfo : EIATTR_CBANK_PARAM_SIZE
	.align		4
.L_5104:
        /*0064*/ 	.byte	0x03, 0x19
        /*0066*/ 	.short	0x0290


	//----- nvinfo : EIATTR_PARAM_CBANK
	.align		4
        /*0068*/ 	.byte	0x04, 0x0a
        /*006a*/ 	.short	(.L_5106 - .L_5105)
	.align		4
.L_5105:
        /*006c*/ 	.word	index@(.nv.constant0._ZN2at6native18elementwise_kernelILi128ELi4EZNS0_22gpu_kernel_impl_nocastINS0_13BinaryFunctorIaabZZZNS0_23logical_xor_kernel_cudaERNS_14TensorIteratorEENKUlvE0_clEvENKUlvE0_clEvEUlaaE_EEEEvRNS_18TensorIteratorBaseERKT_EUliE_EEviT1_)
        /*0070*/ 	.short	0x0380
        /*0072*/ 	.short	0x0290


	//----- nvinfo : EIATTR_SW_WAR
	.align		4
.L_5106:
        /*0074*/ 	.byte	0x04, 0x36
        /*0076*/ 	.short	(.L_5108 - .L_5107)
.L_5107:
        /*0078*/ 	.word	0x00000008
.L_5108:


//--------------------- .nv.info._ZN2at6native27unrolled_elementwise_kernelINS0_13BinaryFunctorIaabZZZNS0_23logical_xor_kernel_cudaERNS_14TensorIteratorEENKUlvE0_clEvENKUlvE0_clEvEUlaaE_EESt5arrayIPcLm3EELi4E23TrivialOffsetCalculatorILi2EjESC_ILi1EjENS0_6memory15LoadWithoutCastENSF_16StoreWithoutCastEEEviT_T0_T2_T3_T4_T5_ --------------------------
	.section	.nv.info._ZN2at6native27unrolled_elementwise_kernelINS0_13BinaryFunctorIaabZZZNS0_23logical_xor_kernel_cudaERNS_14TensorIteratorEENKUlvE0_clEvENKUlvE0_clEvEUlaaE_EESt5arrayIPcLm3EELi4E23TrivialOffsetCalculatorILi2EjESC_ILi1EjENS0_6memory15LoadWithoutCastENSF_16StoreWithoutCastEEEviT_T0_T2_T3_T4_T5_,"",@"SHT_CUDA_INFO"
	.sectionflags	@""
	.align	4


	//----- nvinfo : EIATTR_CUDA_API_VERSION
	.align		4
        /*0000*/ 	.byte	0x04, 0x37
        /*0002*/ 	.short	(.L_5110 - .L_5109)
.L_5109:
        /*0004*/ 	.word	0x00000082


	//----- nvinfo : EIATTR_KPARAM_INFO
	.align		4
.L_5110:
        /*0008*/ 	.byte	0x04, 0x17
        /*000a*/ 	.short	(.L_5112 - .L_5111)
.L_5111:
        /*000c*/ 	.word	0x00000000
        /*0010*/ 	.short	0x0006
        /*0012*/ 	.short	0x0023
        /*0014*/ 	.byte	0x00, 0xf0, 0x05, 0x00


	//----- nvinfo : EIATTR_KPARAM_INFO
	.align		4
.L_5112:
        /*0018*/ 	.byte	0x04, 0x17
        /*001a*/ 	.short	(.L_5114 - .L_5113)
.L_5113:
        /*001c*/ 	.word	0x00000000
        /*0020*/ 	.short	0x0005
        /*0022*/ 	.short	0x0022
        /*0024*/ 	.byte	0x00, 0xf0, 0x05, 0x00


	//----- nvinfo : EIATTR_KPARAM_INFO
	.align		4
.L_5114:
        /*0028*/ 	.byte	0x04, 0x17
        /*002a*/ 	.short	(.L_5116 - .L_5115)
.L_5115:
        /*002c*/ 	.word	0x00000000
        /*0030*/ 	.short	0x0004
        /*0032*/ 	.short	0x0021
        /*0034*/ 	.byte	0x00, 0xf0, 0x05, 0x00


	//----- nvinfo : EIATTR_KPARAM_INFO
	.align		4
.L_5116:
        /*0038*/ 	.byte	0x04, 0x17
        /*003a*/ 	.short	(.L_5118 - .L_5117)
.L_5117:
        /*003c*/ 	.word	0x00000000
        /*0040*/ 	.short	0x0003
        /*0042*/ 	.short	0x0020
        /*0044*/ 	.byte	0x00, 0xf0, 0x05, 0x00


	//----- nvinfo : EIATTR_KPARAM_INFO
	.align		4
.L_5118:
        /*0048*/ 	.byte	0x04, 0x17
        /*004a*/ 	.short	(.L_5120 - .L_5119)
.L_5119:
        /*004c*/ 	.word	0x00000000
        /*0050*/ 	.short	0x0002
        /*0052*/ 	.short	0x0008
        /*0054*/ 	.byte	0x00, 0xf0, 0x61, 0x00


	//----- nvinfo : EIATTR_KPARAM_INFO
	.align		4
.L_5120:
        /*0058*/ 	.byte	0x04, 0x17
        /*005a*/ 	.short	(.L_5122 - .L_5121)
.L_5121:
        /*005c*/ 	.word	0x00000000
        /*0060*/ 	.short	0x0001
        /*0062*/ 	.short	0x0004
        /*0064*/ 	.byte	0x00, 0xf0, 0x05, 0x00


	//----- nvinfo : EIATTR_KPARAM_INFO
	.align		4
.L_5122:
        /*0068*/ 	.byte	0x04, 0x17
        /*006a*/ 	.short	(.L_5124 - .L_5123)
.L_5123:
        /*006c*/ 	.word	0x00000000
        /*0070*/ 	.short	0x0000
        /*0072*/ 	.short	0x0000
        /*0074*/ 	.byte	0x00, 0xf0, 0x11, 0x00


	//----- nvinfo : EIATTR_SPARSE_MMA_MASK
	.align		4
.L_5124:
        /*0078*/ 	.byte	0x03, 0x50
        /*007a*/ 	.short	0x0000


	//----- nvinfo : EIATTR_MAXREG_COUNT
	.align		4
        /*007c*/ 	.byte	0x03, 0x1b
        /*007e*/ 	.short	0x00ff


	//----- nvinfo : EIATTR_MERCURY_ISA_VERSION
	.align		4
        /*0080*/ 	.byte	0x03, 0x5f
        /*0082*/ 	.short	0x0101


	//----- nvinfo : EIATTR_VRC_CTA_INIT_COUNT
	.align		4
        /*0084*/ 	.byte	0x02, 0x4a
	.zero		1
	.zero		1


	//----- nvinfo : EIATTR_EXIT_INSTR_OFFSETS
	.align		4
        /*0088*/ 	.byte	0x04, 0x1c
        /*008a*/ 	.short	(.L_5126 - .L_5125)


	//   ....[0]....
.L_5125:
        /*008c*/ 	.word	0x00000600


	//   ....[1]....
        /*0090*/ 	.word	0x00000660


	//----- nvinfo : EIATTR_MAX_THREADS
	.align		4
.L_5126:
        /*0094*/ 	.byte	0x04, 0x05
        /*0096*/ 	.short	(.L_5128 - .L_5127)
.L_5127:
        /*0098*/ 	.word	0x00000080
        /*009c*/ 	.word	0x00000001
        /*00a0*/ 	.word	0x00000001


	//----- nvinfo : EIATTR_CRS_STACK_SIZE
	.align		4
.L_5128:
        /*00a4*/ 	.byte	0x04, 0x1e
        /*00a6*/ 	.short	(.L_5130 - .L_5129)
.L_5129:
        /*00a8*/ 	.word	0x00000000


	//----- nvinfo : EIATTR_CBANK_PARAM_SIZE
	.align		4
.L_5130:
        /*00ac*/ 	.byte	0x03, 0x19
        /*00ae*/ 	.short	0x0024


	//----- nvinfo : EIATTR_PARAM_CBANK
	.align		4
        /*00b0*/ 	.byte	0x04, 0x0a
        /*00b2*/ 	.short	(.L_5132 - .L_5131)
	.align		4
.L_5131:
        /*00b4*/ 	.word	index@(.nv.constant0._ZN2at6native27unrolled_elementwise_kernelINS0_13BinaryFunctorIaabZZZNS0_23logical_xor_kernel_cudaERNS_14TensorIteratorEENKUlvE0_clEvENKUlvE0_clEvEUlaaE_EESt5arrayIPcLm3EELi4E23TrivialOffsetCalculatorILi2EjESC_ILi1EjENS0_6memory15LoadWithoutCastENSF_16StoreWithoutCastEEEviT_T0_T2_T3_T4_T5_)
        /*00b8*/ 	.short	0x0380
        /*00ba*/ 	.short	0x0024


	//----- nvinfo : EIATTR_SW_WAR
	.align		4
.L_5132:
        /*00bc*/ 	.byte	0x04, 0x36
        /*00be*/ 	.short	(.L_5134 - .L_5133)
.L_5133:
        /*00c0*/ 	.word	0x00000008
.L_5134:


//--------------------- .nv.info._ZN2at6native29vectorized_elementwise_kernelILi2ENS0_13BinaryFunctorIaabZZZNS0_23logical_xor_kernel_cudaERNS_14TensorIteratorEENKUlvE0_clEvENKUlvE0_clEvEUlaaE_EESt5arrayIPcLm3EEEEviT0_T1_ --------------------------
	.section	.nv.info._ZN2at6native29vectorized_elementwise_kernelILi2ENS0_13BinaryFunctorIaabZZZNS0_23logical_xor_kernel_cudaERNS_14TensorIteratorEENKUlvE0_clEvENKUlvE0_clEvEUlaaE_EESt5arrayIPcLm3EEEEviT0_T1_,"",@"SHT_CUDA_INFO"
	.sectionflags	@""
	.align	4


	//----- nvinfo : EIATTR_CUDA_API_VERSION
	.align		4
        /*0000*/ 	.byte	0x04, 0x37
        /*0002*/ 	.short	(.L_5136 - .L_5135)
.L_5135:
        /*0004*/ 	.word	0x00000082


	//----- nvinfo : EIATTR_KPARAM_INFO
	.align		4
.L_5136:
        /*0008*/ 	.byte	0x04, 0x17
        /*000a*/ 	.short	(.L_5138 - .L_5137)
.L_5137:
        /*000c*/ 	.word	0x00000000
        /*0010*/ 	.short	0x0002
        /*0012*/ 	.short	0x0008
        /*0014*/ 	.byte	0x00, 0xf0, 0x61, 0x00


	//----- nvinfo : EIATTR_KPARAM_INFO
	.align		4
.L_5138:
        /*0018*/ 	.byte	0x04, 0x17
        /*001a*/ 	.short	(.L_5140 - .L_5139)
.L_5139:
        /*001c*/ 	.word	0x00000000
        /*0020*/ 	.short	0x0001
        /*0022*/ 	.short	0x0004
        /*0024*/ 	.byte	0x00, 0xf0, 0x05, 0x00


	//----- nvinfo : EIATTR_KPARAM_INFO
	.align		4
.L_5140:
        /*0028*/ 	.byte	0x04, 0x17
        /*002a*/ 	.short	(.L_5142 - .L_5141)
.L_5141:
        /*002c*/ 	.word	0x00000000
        /*0030*/ 	.short	0x0000
        /*0032*/ 	.short	0x0000
        /*0034*/ 	.byte	0x00, 0xf0, 0x11, 0x00


	//----- nvinfo : EIATTR_SPARSE_MMA_MASK
	.align		4
.L_5142:
        /*0038*/ 	.byte	0x03, 0x50
        /*003a*/ 	.short	0x0000


	//----- nvinfo : EIATTR_MAXREG_COUNT
	.align		4
        /*003c*/ 	.byte	0x03, 0x1b
        /*003e*/ 	.short	0x00ff


	//----- nvinfo : EIATTR_MERCURY_ISA_VERSION
	.align		4
        /*0040*/ 	.byte	0x03, 0x5f
        /*0042*/ 	.short	0x0101


	//----- nvinfo : EIATTR_VRC_CTA_INIT_COUNT
	.align		4
        /*0044*/ 	.byte	0x02, 0x4a
	.zero		1
	.zero		1


	//----- nvinfo : EIATTR_EXIT_INSTR_OFFSETS
	.align		4
        /*0048*/ 	.byte	0x04, 0x1c
        /*004a*/ 	.short	(.L_5144 - .L_5143)


	//   ....[0]....
.L_5143:
        /*004c*/ 	.word	0x00000f70


	//   ....[1]....
        /*0050*/ 	.word	0x00000fd0


	//   ....[2]....
        /*0054*/ 	.word	0x00001480


	//----- nvinfo : EIATTR_MAX_THREADS
	.align		4
.L_5144:
        /*0058*/ 	.byte	0x04, 0x05
        /*005a*/ 	.short	(.L_5146 - .L_5145)
.L_5145:
        /*005c*/ 	.word	0x00000080
        /*0060*/ 	.word	0x00000001
        /*0064*/ 	.word	0x00000001


	//----- nvinfo : EIATTR_CRS_STACK_SIZE
	.align		4
.L_5146:
        /*0068*/ 	.byte	0x04, 0x1e
        /*006a*/ 	.short	(.L_5148 - .L_5147)
.L_5147:
        /*006c*/ 	.word	0x00000000


	//----- nvinfo : EIATTR_CBANK_PARAM_SIZE
	.align		4
.L_5148:
        /*0070*/ 	.byte	0x03, 0x19
        /*0072*/ 	.short	0x0020


	//----- nvinfo : EIATTR_PARAM_CBANK
	.align		4
        /*0074*/ 	.byte	0x04, 0x0a
        /*0076*/ 	.short	(.L_5150 - .L_5149)
	.align		4
.L_5149:
        /*0078*/ 	.word	index@(.nv.constant0._ZN2at6native29vectorized_elementwise_kernelILi2ENS0_13BinaryFunctorIaabZZZNS0_23logical_xor_kernel_cudaERNS_14TensorIteratorEENKUlvE0_clEvENKUlvE0_clEvEUlaaE_EESt5arrayIPcLm3EEEEviT0_T1_)
        /*007c*/ 	.short	0x0380
        /*007e*/ 	.short	0x0020


	//----- nvinfo : EIATTR_SW_WAR
	.align		4
.L_5150:
        /*0080*/ 	.byte	0x04, 0x36
        /*0082*/ 	.short	(.L_5152 - .L_5151)
.L_5151:
        /*0084*/ 	.word	0x00000008
.L_5152:


//--------------------- .nv.info._ZN2at6native29vectorized_elementwise_kernelILi4ENS0_13BinaryFunctorIaabZZZNS0_23logical_xor_kernel_cudaERNS_14TensorIteratorEENKUlvE0_clEvENKUlvE0_clEvEUlaaE_EESt5arrayIPcLm3EEEEviT0_T1_ --------------------------
	.section	.nv.info._ZN2at6native29vectorized_elementwise_kernelILi4ENS0_13BinaryFunctorIaabZZZNS0_23logical_xor_kernel_cudaERNS_14TensorIteratorEENKUlvE0_clEvENKUlvE0_clEvEUlaaE_EESt5arrayIPcLm3EEEEviT0_T1_,"",@"SHT_CUDA_INFO"
	.sectionflags	@""
	.align	4


	//----- nvinfo : EIATTR_CUDA_API_VERSION
	.align		4
        /*0000*/ 	.byte	0x04, 0x37
        /*0002*/ 	.short	(.L_5154 - .L_5153)
.L_5153:
        /*0004*/ 	.word	0x00000082


	//----- nvinfo : EIATTR_KPARAM_INFO
	.align		4
.L_5154:
        /*0008*/ 	.byte	0x04, 0x17
        /*000a*/ 	.short	(.L_5156 - .L_5155)
.L_5155:
        /*000c*/ 	.word	0x00000000
        /*0010*/ 	.short	0x0002
        /*0012*/ 	.short	0x0008
        /*0014*/ 	.byte	0x00, 0xf0, 0x61, 0x00


	//----- nvinfo : EIATTR_KPARAM_INFO
	.align		4
.L_5156:
        /*0018*/ 	.byte	0x04, 0x17
        /*001a*/ 	.short	(.L_5158 - .L_5157)
.L_5157:
        /*001c*/ 	.word	0x00000000
        /*0020*/ 	.short	0x0001
        /*0022*/ 	.short	0x0004
        /*0024*/ 	.byte	0x00, 0xf0, 0x05, 0x00


	//----- nvinfo : EIATTR_KPARAM_INFO
	.align		4
.L_5158:
        /*0028*/ 	.byte	0x04, 0x17
        /*002a*/ 	.short	(.L_5160 - .L_5159)
.L_5159:
        /*002c*/ 	.word	0x00000000
        /*0030*/ 	.short	0x0000
        /*0032*/ 	.short	0x0000
        /*0034*/ 	.byte	0x00, 0xf0, 0x11, 0x00


	//----- nvinfo : EIATTR_SPARSE_MMA_MASK
	.align		4
.L_5160:
        /*0038*/ 	.byte	0x03, 0x50
        /*003a*/ 	.short	0x0000


	//----- nvinfo : EIATTR_MAXREG_COUNT
	.align		4
        /*003c*/ 	.byte	0x03, 0x1b
        /*003e*/ 	.short	0x00ff


	//----- nvinfo : EIATTR_MERCURY_ISA_VERSION
	.align		4
        /*0040*/ 	.byte	0x03, 0x5f
        /*0042*/ 	.short	0x0101


	//----- nvinfo : EIATTR_VRC_CTA_INIT_COUNT
	.align		4
        /*0044*/ 	.byte	0x02, 0x4a
	.zero		1
	.zero		1


	//----- nvinfo : EIATTR_EXIT_INSTR_OFFSETS
	.align		4
        /*0048*/ 	.byte	0x04, 0x1c
        /*004a*/ 	.short	(.L_5162 - .L_5161)


	//   ....[0]....
.L_5161:
        /*004c*/ 	.word	0x00000f70


	//   ....[1]....
        /*0050*/ 	.word	0x00000fd0


	//   ....[2]....
        /*0054*/ 	.word	0x00001440


	//----- nvinfo : EIATTR_MAX_THREADS
	.align		4
.L_5162:
        /*0058*/ 	.byte	0x04, 0x05
        /*005a*/ 	.short	(.L_5164 - .L_5163)
.L_5163:
        /*005c*/ 	.word	0x00000080
        /*0060*/ 	.word	0x00000001
        /*0064*/ 	.word	0x00000001


	//----- nvinfo : EIATTR_CRS_STACK_SIZE
	.align		4
.L_5164:
        /*0068*/ 	.byte	0x04, 0x1e
        /*006a*/ 	.short	(.L_5166 - .L_5165)
.L_5165:
        /*006c*/ 	.word	0x00000000


	//----- nvinfo : EIATTR_CBANK_PARAM_SIZE
	.align		4
.L_5166:
        /*0070*/ 	.byte	0x03, 0x19
        /*0072*/ 	.short	0x0020


	//----- nvinfo : EIATTR_PARAM_CBANK
	.align		4
        /*0074*/ 	.byte	0x04, 0x0a
        /*0076*/ 	.short	(.L_5168 - .L_5167)
	.align		4
.L_5167:
        /*0078*/ 	.word	index@(.nv.constant0._ZN2at6native29vectorized_elementwise_kernelILi4ENS0_13BinaryFunctorIaabZZZNS0_23logical_xor_kernel_cudaERNS_14TensorIteratorEENKUlvE0_clEvENKUlvE0_clEvEUlaaE_EESt5arrayIPcLm3EEEEviT0_T1_)
        /*007c*/ 	.short	0x0380
        /*007e*/ 	.short	0x0020


	//----- nvinfo : EIATTR_SW_WAR
	.align		4
.L_5168:
        /*0080*/ 	.byte	0x04, 0x36
        /*0082*/ 	.short	(.L_5170 - .L_5169)
.L_5169:
        /*0084*/ 	.word	0x00000008
.L_5170:


//--------------------- .nv.info._ZN2at6native29vectorized_elementwise_kernelILi8ENS0_13BinaryFunctorIaabZZZNS0_23logical_xor_kernel_cudaERNS_14TensorIteratorEENKUlvE0_clEvENKUlvE0_clEvEUlaaE_EESt5arrayIPcLm3EEEEviT0_T1_ --------------------------
	.section	.nv.info._ZN2at6native29vectorized_elementwise_kernelILi8ENS0_13BinaryFunctorIaabZZZNS0_23logical_xor_kernel_cudaERNS_14TensorIteratorEENKUlvE0_clEvENKUlvE0_clEvEUlaaE_EESt5arrayIPcLm3EEEEviT0_T1_,"",@"SHT_CUDA_INFO"
	.sectionflags	@""
	.align	4


	//----- nvinfo : EIATTR_CUDA_API_VERSION
	.align		4
        /*0000*/ 	.byte	0x04, 0x37
        /*0002*/ 	.short	(.L_5172 - .L_5171)
.L_5171:
        /*0004*/ 	.word	0x00000082


	//----- nvinfo : EIATTR_KPARAM_INFO
	.align		4
.L_5172:
        /*0008*/ 	.byte	0x04, 0x17
        /*000a*/ 	.short	(.L_5174 - .L_5173)
.L_5173:
        /*000c*/ 	.word	0x00000000
        /*0010*/ 	.short	0x0002
        /*0012*/ 	.short	0x0008
        /*0014*/ 	.byte	0x00, 0xf0, 0x61, 0x00


	//----- nvinfo : EIATTR_KPARAM_INFO
	.align		4
.L_5174:
        /*0018*/ 	.byte	0x04, 0x17
        /*001a*/ 	.short	(.L_5176 - .L_5175)
.L_5175:
        /*001c*/ 	.word	0x00000000
        /*0020*/ 	.short	0x0001
        /*0022*/ 	.short	0x0004
        /*0024*/ 	.byte	0x00, 0xf0, 0x05, 0x00


	//----- nvinfo : EIATTR_KPARAM_INFO
	.align		4
.L_5176:
        /*0028*/ 	.byte	0x04, 0x17
        /*002a*/ 	.short	(.L_5178 - .L_5177)
.L_5177:
        /*002c*/ 	.word	0x00000000
        /*0030*/ 	.short	0x0000
        /*0032*/ 	.short	0x0000
        /*0034*/ 	.byte	0x00, 0xf0, 0x11, 0x00


	//----- nvinfo : EIATTR_SPARSE_MMA_MASK
	.align		4
.L_5178:
        /*0038*/ 	.byte	0x03, 0x50
        /*003a*/ 	.short	0x0000


	//----- nvinfo : EIATTR_MAXREG_COUNT
	.align		4
        /*003c*/ 	.byte	0x03, 0x1b
        /*003e*/ 	.short	0x00ff


	//----- nvinfo : EIATTR_MERCURY_ISA_VERSION
	.align		4
        /*0040*/ 	.byte	0x03, 0x5f
        /*0042*/ 	.short	0x0101


	//----- nvinfo : EIATTR_VRC_CTA_INIT_COUNT
	.align		4
        /*0044*/ 	.byte	0x02, 0x4a
	.zero		1
	.zero		1


	//----- nvinfo : EIATTR_EXIT_INSTR_OFFSETS
	.align		4
        /*0048*/ 	.byte	0x04, 0x1c
        /*004a*/ 	.short	(.L_5180 - .L_5179)


	//   ....[0]....
.L_5179:
        /*004c*/ 	.word	0x00000f70


	//   ....[1]....
        /*0050*/ 	.word	0x00000fd0


	//   ....[2]....
        /*0054*/ 	.word	0x00001410


	//----- nvinfo : EIATTR_MAX_THREADS
	.align		4
.L_5180:
        /*0058*/ 	.byte	0x04, 0x05
        /*005a*/ 	.short	(.L_5182 - .L_5181)
.L_5181:
        /*005c*/ 	.word	0x00000080
        /*0060*/ 	.word	0x00000001
        /*0064*/ 	.word	0x00000001


	//----- nvinfo : EIATTR_CRS_STACK_SIZE
	.align		4
.L_5182:
        /*0068*/ 	.byte	0x04, 0x1e
        /*006a*/ 	.short	(.L_5184 - .L_5183)
.L_5183:
        /*006c*/ 	.word	0x00000000


	//----- nvinfo : EIATTR_CBANK_PARAM_SIZE
	.align		4
.L_5184:
        /*0070*/ 	.byte	0x03, 0x19
        /*0072*/ 	.short	0x0020


	//----- nvinfo : EIATTR_PARAM_CBANK
	.align		4
        /*0074*/ 	.byte	0x04, 0x0a
        /*0076*/ 	.short	(.L_5186 - .L_5185)
	.align		4
.L_5185:
        /*0078*/ 	.word	index@(.nv.constant0._ZN2at6native29vectorized_elementwise_kernelILi8ENS0_13BinaryFunctorIaabZZZNS0_23logical_xor_kernel_cudaERNS_14TensorIteratorEENKUlvE0_clEvENKUlvE0_clEvEUlaaE_EESt5arrayIPcLm3EEEEviT0_T1_)
        /*007c*/ 	.short	0x0380
        /*007e*/ 	.short	0x0020


	//----- nvinfo : EIATTR_SW_WAR
	.align		4
.L_5186:
        /*0080*/ 	.byte	0x04, 0x36
        /*0082*/ 	.short	(.L_5188 - .L_5187)
.L_5187:
        /*0084*/ 	.word	0x00000008
.L_5188:


//--------------------- .nv.info._ZN2at6native18elementwise_kernelILi128ELi4EZNS0_15gpu_kernel_implINS0_13AUnaryFunctorIhhbZZZNS0_23logical_xor_kernel_cudaERNS_14TensorIteratorEENKUlvE0_clEvENKUlvE_clEvEUlhhE_EEEEvRNS_18TensorIteratorBaseERKT_EUliE_EEviT1_ --------------------------
	.section	.nv.info._ZN2at6native18elementwise_kernelILi128ELi4EZNS0_15gpu_kernel_implINS0_13AUnaryFunctorIhhbZZZNS0_23logical_xor_kernel_cudaERNS_14TensorIteratorEENKUlvE0_clEvENKUlvE_clEvEUlhhE_EEEEvRNS_18TensorIteratorBaseERKT_EUliE_EEviT1_,"",@"SHT_CUDA_INFO"
	.sectionflags	@""
	.align	4


	//----- nvinfo : EIATTR_CUDA_API_VERSION
	.align		4
        /*0000*/ 	.byte	0x04, 0x37
        /*0002*/ 	.short	(.L_5190 - .L_5189)
.L_5189:
        /*0004*/ 	.word	0x00000082


	//----- nvinfo : EIATTR_KPARAM_INFO
	.align		4
.L_5190:
        /*0008*/ 	.byte	0x04, 0x17
        /*000a*/ 	.short	(.L_5192 - .L_5191)
.L_5191:
        /*000c*/ 	.word	0x00000000
        /*0010*/ 	.short	0x0001
        /*0012*/ 	.short	0x0008
        /*0014*/ 	.byte	0x00, 0xf0, 0x61, 0x08


	//----- nvinfo : EIATTR_KPARAM_INFO
	.align		4
.L_5192:
        /*0018*/ 	.byte	0x04, 0x17
        /*001a*/ 	.short	(.L_5194 - .L_5193)
.L_5193:
        /*001c*/ 	.word	0x00000000
        /*0020*/ 	.short	0x0000
        /*0022*/ 	.short	0x0000
        /*0024*/ 	.byte	0x00, 0xf0, 0x11, 0x00


	//----- nvinfo : EIATTR_SPARSE_MMA_MASK
	.align		4
.L_5194:
        /*0028*/ 	.byte	0x03, 0x50
        /*002a*/ 	.short	0x0000


	//----- nvinfo : EIATTR_MAXREG_COUNT
	.align		4
        /*002c*/ 	.byte	0x03, 0x1b
        /*002e*/ 	.short	0x0080


	//----- nvinfo : EIATTR_EXTERNS
	.align		4
        /*0030*/ 	.byte	0x04, 0x0f
        /*0032*/ 	.short	(.L_5196 - .L_5195)


	//   ....[0]....
	.align		4
.L_5195:
        /*0034*/ 	.word	index@(__assertfail)


	//----- nvinfo : EIATTR_MERCURY_ISA_VERSION
	.align		4
.L_5196:
        /*0038*/ 	.byte	0x03, 0x5f
        /*003a*/ 	.short	0x0101


	//----- nvinfo : EIATTR_VRC_CTA_INIT_COUNT
	.align		4
        /*003c*/ 	.byte	0x02, 0x4a
	.zero		1
	.zero		1


	//----- nvinfo : EIATTR_SYSCALL_OFFSETS
	.align		4
        /*0040*/ 	.byte	0x04, 0x46
        /*0042*/ 	.short	(.L_5198 - .L_5197)


	//   ....[0]....
.L_5197:
        /*0044*/ 	.word	0x00002170


	//   ....[1]....
        /*0048*/ 	.word	0x00002ea0


	//   ....[2]....
        /*004c*/ 	.word	0x00005180


	//   ....[3]....
        /*0050*/ 	.word	0x00005cf0


	//   ....[4]....
        /*0054*/ 	.word	0x000080c0


	//   ....[5]....
        /*0058*/ 	.word	0x00008c30


	//   ....[6]....
        /*005c*/ 	.word	0x0000b010


	//   ....[7]....
        /*0060*/ 	.word	0x0000bb40


	//----- nvinfo : EIATTR_EXIT_INSTR_OFFSETS
	.align		4
.L_5198:
        /*0064*/ 	.byte	0x04, 0x1c
        /*0066*/ 	.short	(.L_5200 - .L_5199)


	//   ....[0]....
.L_5199:
        /*0068*/ 	.word	0x00008ec0


	//   ....[1]....
        /*006c*/ 	.word	0x0000b160


	//   ....[2]....
        /*0070*/ 	.word	0x0000b180


	//   ....[3]....
        /*0074*/ 	.word	0x0000b210


	//   ....[4]....
        /*0078*/ 	.word	0x0000b230


	//   ....[5]....
        /*007c*/ 	.word	0x0000b250


	//   ....[6]....
        /*0080*/ 	.word	0x0000b2e0


	//   ....[7]....
        /*0084*/ 	.word	0x0000b320


	//   ....[8]....
        /*0088*/ 	.word	0x0000b3c0


	//   ....[9]....
        /*008c*/ 	.word	0x0000b410


	//   ....[10]....
        /*0090*/ 	.word	0x0000b440


	//   ....[11]....
        /*0094*/ 	.word	0x0000b500


	//   ....[12]....
        /*0098*/ 	.word	0x0000b640


	//   ....[13]....
        /*009c*/ 	.word	0x0000b780


	//   ....[14]....
        /*00a0*/ 	.word	0x0000b8d0


	//   ....[15]....
        /*00a4*/ 	.word	0x0000b900


	//   ....[16]....
        /*00a8*/ 	.word	0x0000b920


	//   ....[17]....
        /*00ac*/ 	.word	0x0000b9a0


	//   ....[18]....
        /*00b0*/ 	.word	0x0000b9e0


	//   ....[19]....
        /*00b4*/ 	.word	0x0000bb50


	//   ....[20]....
        /*00b8*/ 	.word	0x0000bc30


	//   ....[21]....
        /*00bc*/ 	.word	0x0000bcd0


	//   ....[22]....
        /*00c0*/ 	.word	0x0000bd00


	//   ....[23]....
        /*00c4*/ 	.word	0x0000bd50


	//   ....[24]....
        /*00c8*/ 	.word	0x0000bd90


	//----- nvinfo : EIATTR_MAX_THREADS
	.align		4
.L_5200:
        /*00cc*/ 	.byte	0x04, 0x05
        /*00ce*/ 	.short	(.L_5202 - .L_5201)
.L_5201:
        /*00d0*/ 	.word	0x00000080
        /*00d4*/ 	.word	0x00000001
        /*00d8*/ 	.word	0x00000001


	//----- nvinfo : EIATTR_CRS_STACK_SIZE
	.align		4
.L_5202:
        /*00dc*/ 	.byte	0x04, 0x1e
        /*00de*/ 	.short	(.L_5204 - .L_5203)
.L_5203:
        /*00e0*/ 	.word	0x00000000


	//----- nvinfo : EIATTR_CBANK_PARAM_SIZE
	.align		4
.L_5204:
        /*00e4*/ 	.byte	0x03, 0x19
        /*00e6*/ 	.short	0x0220


	//----- nvinfo : EIATTR_PARAM_CBANK
	.align		4
        /*00e8*/ 	.byte	0x04, 0x0a
        /*00ea*/ 	.short	(.L_5206 - .L_5205)
	.align		4
.L_5205:
        /*00ec*/ 	.word	index@(.nv.constant0._ZN2at6native18elementwise_kernelILi128ELi4EZNS0_15gpu_kernel_implINS0_13AUnaryFunctorIhhbZZZNS0_23logical_xor_kernel_cudaERNS_14TensorIteratorEENKUlvE0_clEvENKUlvE_clEvEUlhhE_EEEEvRNS_18TensorIteratorBaseERKT_EUliE_EEviT1_)
        /*00f0*/ 	.short	0x0380
        /*00f2*/ 	.short	0x0220


	//----- nvinfo : EIATTR_SW_WAR
	.align		4
.L_5206:
        /*00f4*/ 	.byte	0x04, 0x36
        /*00f6*/ 	.short	(.L_5208 - .L_5207)
.L_5207:
        /*00f8*/ 	.word	0x00000008
.L_5208:


//--------------------- .nv.info._ZN2at6native27unrolled_elementwise_kernelINS0_13AUnaryFunctorIhhbZZZNS0_23logical_xor_kernel_cudaERNS_14TensorIteratorEENKUlvE0_clEvENKUlvE_clEvEUlhhE_EESt5arrayIPcLm2EELi4E23TrivialOffsetCalculatorILi1EjESD_NS0_6memory12LoadWithCastILi1EEENSE_13StoreWithCastILi1EEEEEviT_T0_T2_T3_T4_T5_ --------------------------
	.section	.nv.info._ZN2at6native27unrolled_elementwise_kernelINS0_13AUnaryFunctorIhhbZZZNS0_23logical_xor_kernel_cudaERNS_14TensorIteratorEENKUlvE0_clEvENKUlvE_clEvEUlhhE_EESt5arrayIPcLm2EELi4E23TrivialOffsetCalculatorILi1EjESD_NS0_6memory12LoadWithCastILi1EEENSE_13StoreWithCastILi1EEEEEviT_T0_T2_T3_T4_T5_,"",@"SHT_CUDA_INFO"
	.sectionflags	@""
	.align	4


	//----- nvinfo : EIATTR_CUDA_API_VERSION
	.align		4
        /*0000*/ 	.byte	0x04, 0x37
        /*0002*/ 	.short	(.L_5210 - .L_5209)
.L_5209:
        /*0004*/ 	.word	0x00000082


	//----- nvinfo : EIATTR_KPARAM_INFO
	.align		4
.L_5210:
        /*0008*/ 	.byte	0x04, 0x17
        /*000a*/ 	.short	(.L_5212 - .L_5211)
.L_5211:
        /*000c*/ 	.word	0x00000000
        /*0010*/ 	.short	0x0006
        /*0012*/ 	.short	0x0024
        /*0014*/ 	.byte	0x00, 0xf0, 0x21, 0x00


	//----- nvinfo : EIATTR_KPARAM_INFO
	.align		4
.L_5212:
        /*0018*/ 	.byte	0x04, 0x17
        /*001a*/ 	.short	(.L_5214 - .L_5213)
.L_5213:
        /*001c*/ 	.word	0x00000000
        /*0020*/ 	.short	0x0005
        /*0022*/ 	.short	0x001c
        /*0024*/ 	.byte	0x00, 0xf0, 0x21, 0x00


	//----- nvinfo : EIATTR_KPARAM_INFO
	.align		4
.L_5214:
        /*0028*/ 	.byte	0x04, 0x17
        /*002a*/ 	.short	(.L_5216 - .L_5215)
.L_5215:
        /*002c*/ 	.word	0x00000000
        /*0030*/ 	.short	0x0004
        /*0032*/ 	.short	0x0019
        /*0034*/ 	.byte	0x00, 0xf0, 0x05, 0x00


	//----- nvinfo : EIATTR_KPARAM_INFO
	.align		4
.L_5216:
        /*0038*/ 	.byte	0x04, 0x17
        /*003a*/ 	.short	(.L_5218 - .L_5217)
.L_5217:
        /*003c*/ 	.word	0x00000000
        /*0040*/ 	.short	0x0003
        /*0042*/ 	.short	0x0018
        /*0044*/ 	.byte	0x00, 0xf0, 0x05, 0x00


	//----- nvinfo : EIATTR_KPARAM_INFO
	.align		4
.L_5218:
        /*0048*/ 	.byte	0x04, 0x17
        /*004a*/ 	.short	(.L_5220 - .L_5219)
.L_5219:
        /*004c*/ 	.word	0x00000000
        /*0050*/ 	.short	0x0002
        /*0052*/ 	.short	0x0008
        /*0054*/ 	.byte	0x00, 0xf0, 0x41, 0x00


	//----- nvinfo : EIATTR_KPARAM_INFO
	.align		4
.L_5220:
        /*0058*/ 	.byte	0x04, 0x17
        /*005a*/ 	.short	(.L_5222 - .L_5221)
.L_5221:
        /*005c*/ 	.word	0x00000000
        /*0060*/ 	.short	0x0001
        /*0062*/ 	.short	0x0004
        /*0064*/ 	.byte	0x00, 0xf0, 0x09, 0x00


	//----- nvinfo : EIATTR_KPARAM_INFO
	.align		4
.L_5222:
        /*0068*/ 	.byte	0x04, 0x17
        /*006a*/ 	.short	(.L_5224 - .L_5223)
.L_5223:
        /*006c*/ 	.word	0x00000000
        /*0070*/ 	.short	0x0000
        /*0072*/ 	.short	0x0000
        /*0074*/ 	.byte	0x00, 0xf0, 0x11, 0x00


	//----- nvinfo : EIATTR_SPARSE_MMA_MASK
	.align		4
.L_5224:
        /*0078*/ 	.byte	0x03, 0x50
        /*007a*/ 	.short	0x0000


	//----- nvinfo : EIATTR_MAXREG_COUNT
	.align		4
        /*007c*/ 	.byte	0x03, 0x1b
        /*007e*/ 	.short	0x00ff


	//----- nvinfo : EIATTR_EXTERNS
	.align		4
        /*0080*/ 	.byte	0x04, 0x0f
        /*0082*/ 	.short	(.L_5226 - .L_5225)


	//   ....[0]....
	.align		4
.L_5225:
        /*0084*/ 	.word	index@(__assertfail)


	//----- nvinfo : EIATTR_MERCURY_ISA_VERSION
	.align		4
.L_5226:
        /*0088*/ 	.byte	0x03, 0x5f
        /*008a*/ 	.short	0x0101


	//----- nvinfo : EIATTR_VRC_CTA_INIT_COUNT
	.align		4
        /*008c*/ 	.byte	0x02, 0x4a
	.zero		1
	.zero		1


	//----- nvinfo : EIATTR_SYSCALL_OFFSETS
	.align		4
        /*0090*/ 	.byte	0x04, 0x46
        /*0092*/ 	.short	(.L_5228 - .L_5227)


	//   ....[0]....
.L_5227:
        /*0094*/ 	.word	0x00000e80


	//   ....[1]....
        /*0098*/ 	.word	0x00001ea0


	//   ....[2]....
        /*009c*/ 	.word	0x00002e00


	//   ....[3]....
        /*00a0*/ 	.word	0x00003d60


	//   ....[4]....
        /*00a4*/ 	.word	0x00004b20


	//   ....[5]....
        /*00a8*/ 	.word	0x00005800


	//   ....[6]....
        /*00ac*/ 	.word	0x000065e0


	//   ....[7]....
        /*00b0*/ 	.word	0x00007370


	//----- nvinfo : EIATTR_EXIT_INSTR_OFFSETS
	.align		4
.L_5228:
        /*00b4*/ 	.byte	0x04, 0x1c
        /*00b6*/ 	.short	(.L_5230 - .L_5229)


	//   ....[0]....
.L_5229:
        /*00b8*/ 	.word	0x00006860


	//   ....[1]....
        /*00bc*/ 	.word	0x00006990


	//   ....[2]....
        /*00c0*/ 	.word	0x000069b0


	//   ....[3]....
        /*00c4*/ 	.word	0x00006a40


	//   ....[4]....
        /*00c8*/ 	.word	0x00006a60


	//   ....[5]....
        /*00cc*/ 	.word	0x00006a80


	//   ....[6]....
        /*00d0*/ 	.word	0x00006b10


	//   ....[7]....
        /*00d4*/ 	.word	0x00006b50


	//   ....[8]....
        /*00d8*/ 	.word	0x00006bf0


	//   ....[9]....
        /*00dc*/ 	.word	0x00006c40


	//   ....[10]....
        /*00e0*/ 	.word	0x00006c70


	//   ....[11]....
        /*00e4*/ 	.word	0x00006d30


	//   ....[12]....
        /*00e8*/ 	.word	0x00006e70


	//   ....[13]....
        /*00ec*/ 	.word	0x00006fb0


	//   ....[14]....
        /*00f0*/ 	.word	0x00007100


	//   ....[15]....
        /*00f4*/ 	.word	0x00007130


	//   ....[16]....
        /*00f8*/ 	.word	0x00007150


	//   ....[17]....
        /*00fc*/ 	.word	0x000071d0


	//   ....[18]....
        /*0100*/ 	.word	0x00007210


	//   ....[19]....
        /*0104*/ 	.word	0x00007380


	//   ....[20]....
        /*0108*/ 	.word	0x00007460


	//   ....[21]....
        /*010c*/ 	.word	0x00007500


	//   ....[22]....
        /*0110*/ 	.word	0x00007530


	//   ....[23]....
        /*0114*/ 	.word	0x00007580


	//   ....[24]....
        /*0118*/ 	.word	0x000075c0


	//----- nvinfo : EIATTR_MAX_THREADS
	.align		4
.L_5230:
        /*011c*/ 	.byte	0x04, 0x05
        /*011e*/ 	.short	(.L_5232 - .L_5231)
.L_5231:
        /*0120*/ 	.word	0x00000080
        /*0124*/ 	.word	0x00000001
        /*0128*/ 	.word	0x00000001


	//----- nvinfo : EIATTR_CRS_STACK_SIZE
	.align		4
.L_5232:
        /*012c*/ 	.byte	0x04, 0x1e
        /*012e*/ 	.short	(.L_5234 - .L_5233)
.L_5233:
        /*0130*/ 	.word	0x00000000


	//----- nvinfo : EIATTR_CBANK_PARAM_SIZE
	.align		4
.L_5234:
        /*0134*/ 	.byte	0x03, 0x19
        /*0136*/ 	.short	0x002c


	//----- nvinfo : EIATTR_PARAM_CBANK
	.align		4
        /*0138*/ 	.byte	0x04, 0x0a
        /*013a*/ 	.short	(.L_5236 - .L_5235)
	.align		4
.L_5235:
        /*013c*/ 	.word	index@(.nv.constant0._ZN2at6native27unrolled_elementwise_kernelINS0_13AUnaryFunctorIhhbZZZNS0_23logical_xor_kernel_cudaERNS_14TensorIteratorEENKUlvE0_clEvENKUlvE_clEvEUlhhE_EESt5arrayIPcLm2EELi4E23TrivialOffsetCalculatorILi1EjESD_NS0_6memory12LoadWithCastILi1EEENSE_13StoreWithCastILi1EEEEEviT_T0_T2_T3_T4_T5_)
        /*0140*/ 	.short	0x0380
        /*0142*/ 	.short	0x002c


	//----- nvinfo : EIATTR_SW_WAR
	.align		4
.L_5236:
        /*0144*/ 	.byte	0x04, 0x36
        /*0146*/ 	.short	(.L_5238 - .L_5237)
.L_5237:
        /*0148*/ 	.word	0x00000008
.L_5238:


//--------------------- .nv.info._ZN2at6native18elementwise_kernelILi128ELi4EZNS0_22gpu_kernel_impl_nocastINS0_13AUnaryFunctorIhhbZZZNS0_23logical_xor_kernel_cudaERNS_14TensorIteratorEENKUlvE0_clEvENKUlvE_clEvEUlhhE_EEEEvRNS_18TensorIteratorBaseERKT_EUliE_EEviT1_ --------------------------
	.section	.nv.info._ZN2at6native18elementwise_kernelILi128ELi4EZNS0_22gpu_kernel_impl_nocastINS0_13AUnaryFunctorIhhbZZZNS0_23logical_xor_kernel_cudaERNS_14TensorIteratorEENKUlvE0_clEvENKUlvE_clEvEUlhhE_EEEEvRNS_18TensorIteratorBaseERKT_EUliE_EEviT1_,"",@"SHT_CUDA_INFO"
	.sectionflags	@""
	.align	4


	//----- nvinfo : EIATTR_CUDA_API_VERSION
	.align		4
        /*0000*/ 	.byte	0x04, 0x37
        /*0002*/ 	.short	(.L_5240 - .L_5239)
.L_5239:
        /*0004*/ 	.word	0x00000082


	//----- nvinfo : EIATTR_KPARAM_INFO
	.align		4
.L_5240:
        /*0008*/ 	.byte	0x04, 0x17
        /*000a*/ 	.short	(.L_5242 - .L_5241)
.L_5241:
        /*000c*/ 	.word	0x00000000
        /*0010*/ 	.short	0x0001
        /*0012*/ 	.short	0x0008
        /*0014*/ 	.byte	0x00, 0xf0, 0x61, 0x08


	//----- nvinfo : EIATTR_KPARAM_INFO
	.align		4
.L_5242:
        /*0018*/ 	.byte	0x04, 0x17
        /*001a*/ 	.short	(.L_5244 - .L_5243)
.L_5243:
        /*001c*/ 	.word	0x00000000
        /*0020*/ 	.short	0x0000
        /*0022*/ 	.short	0x0000
        /*0024*/ 	.byte	0x00, 0xf0, 0x11, 0x00


	//----- nvinfo : EIATTR_SPARSE_MMA_MASK
	.align		4
.L_5244:
        /*0028*/ 	.byte	0x03, 0x50
        /*002a*/ 	.short	0x0000


	//----- nvinfo : EIATTR_MAXREG_COUNT
	.align		4
        /*002c*/ 	.byte	0x03, 0x1b
        /*002e*/ 	.short	0x0080


	//----- nvinfo : EIATTR_MERCURY_ISA_VERSION
	.align		4
        /*0030*/ 	.byte	0x03, 0x5f
        /*0032*/ 	.short	0x0101


	//----- nvinfo : EIATTR_VRC_CTA_INIT_COUNT
	.align		4
        /*0034*/ 	.byte	0x02, 0x4a
	.zero		1
	.zero		1


	//----- nvinfo : EIATTR_EXIT_INSTR_OFFSETS
	.align		4
        /*0038*/ 	.byte	0x04, 0x1c
        /*003a*/ 	.short	(.L_5246 - .L_5245)


	//   ....[0]....
.L_5245:
        /*003c*/ 	.word	0x00000310


	//   ....[1]....
        /*0040*/ 	.word	0x00000390


	//   ....[2]....
        /*0044*/ 	.word	0x00003eb0


	//   ....[3]....
        /*0048*/ 	.word	0x00005200


	//----- nvinfo : EIATTR_MAX_THREADS
	.align		4
.L_5246:
        /*004c*/ 	.byte	0x04, 0x05
        /*004e*/ 	.short	(.L_5248 - .L_5247)
.L_5247:
        /*0050*/ 	.word	0x00000080
        /*0054*/ 	.word	0x00000001
        /*0058*/ 	.word	0x00000001


	//----- nvinfo : EIATTR_CRS_STACK_SIZE
	.align		4
.L_5248:
        /*005c*/ 	.byte	0x04, 0x1e
        /*005e*/ 	.short	(.L_5250 - .L_5249)
.L_5249:
        /*0060*/ 	.word	0x00000000


	//----- nvinfo : EIATTR_CBANK_PARAM_SIZE
	.align		4
.L_5250:
        /*0064*/ 	.byte	0x03, 0x19
        /*0066*/ 	.short	0x0220


	//----- nvinfo : EIATTR_PARAM_CBANK
	.align		4
        /*0068*/ 	.byte	0x04, 0x0a
        /*006a*/ 	.short	(.L_5252 - .L_5251)
	.align		4
.L_5251:
        /*006c*/ 	.word	index@(.nv.constant0._ZN2at6native18elementwise_kernelILi128ELi4EZNS0_22gpu_kernel_impl_nocastINS0_13AUnaryFunctorIhhbZZZNS0_23logical_xor_kernel_cudaERNS_14TensorIteratorEENKUlvE0_clEvENKUlvE_clEvEUlhhE_EEEEvRNS_18TensorIteratorBaseERKT_EUliE_EEviT1_)
        /*0070*/ 	.short	0x0380
        /*0072*/ 	.short	0x0220


	//----- nvinfo : EIATTR_SW_WAR
	.align		4
.L_5252:
        /*0074*/ 	.byte	0x04, 0x36
        /*0076*/ 	.short	(.L_5254 - .L_5253)
.L_5253:
        /*0078*/ 	.word	0x00000008
.L_5254:


//--------------------- .nv.info._ZN2at6native27unrolled_elementwise_kernelINS0_13AUnaryFunctorIhhbZZZNS0_23logical_xor_kernel_cudaERNS_14TensorIteratorEENKUlvE0_clEvENKUlvE_clEvEUlhhE_EESt5arrayIPcLm2EELi4E23TrivialOffsetCalculatorILi1EjESD_NS0_6memory15LoadWithoutCastENSE_16StoreWithoutCastEEEviT_T0_T2_T3_T4_T5_ --------------------------
	.section	.nv.info._ZN2at6native27unrolled_elementwise_kernelINS0_13AUnaryFunctorIhhbZZZNS0_23logical_xor_kernel_cudaERNS_14TensorIteratorEENKUlvE0_clEvENKUlvE_clEvEUlhhE_EESt5arrayIPcLm2EELi4E23TrivialOffsetCalculatorILi1EjESD_NS0_6memory15LoadWithoutCastENSE_16StoreWithoutCastEEEviT_T0_T2_T3_T4_T5_,"",@"SHT_CUDA_INFO"
	.sectionflags	@""
	.align	4


	//----- nvinfo : EIATTR_CUDA_API_VERSION
	.align		4
        /*0000*/ 	.byte	0x04, 0x37
        /*0002*/ 	.short	(.L_5256 - .L_5255)
.L_5255:
        /*0004*/ 	.word	0x00000082


	//----- nvinfo : EIATTR_KPARAM_INFO
	.align		4
.L_5256:
        /*0008*/ 	.byte	0x04, 0x17
        /*000a*/ 	.short	(.L_5258 - .L_5257)
.L_5257:
        /*000c*/ 	.word	0x00000000
        /*0010*/ 	.short	0x0006
        /*0012*/ 	.short	0x001b
        /*0014*/ 	.byte	0x00, 0xf0, 0x05, 0x00


	//----- nvinfo : EIATTR_KPARAM_INFO
	.align		4
.L_5258:
        /*0018*/ 	.byte	0x04, 0x17
        /*001a*/ 	.short	(.L_5260 - .L_5259)
.L_5259:
        /*001c*/ 	.word	0x00000000
        /*0020*/ 	.short	0x0005
        /*0022*/ 	.short	0x001a
        /*0024*/ 	.byte	0x00, 0xf0, 0x05, 0x00


	//----- nvinfo : EIATTR_KPARAM_INFO
	.align		4
.L_5260:
        /*0028*/ 	.byte	0x04, 0x17
        /*002a*/ 	.short	(.L_5262 - .L_5261)
.L_5261:
        /*002c*/ 	.word	0x00000000
        /*0030*/ 	.short	0x0004
        /*0032*/ 	.short	0x0019
        /*0034*/ 	.byte	0x00, 0xf0, 0x05, 0x00


	//----- nvinfo : EIATTR_KPARAM_INFO
	.align		4
.L_5262:
        /*0038*/ 	.byte	0x04, 0x17
        /*003a*/ 	.short	(.L_5264 - .L_5263)
.L_5263:
        /*003c*/ 	.word	0x00000000
        /*0040*/ 	.short	0x0003
        /*0042*/ 	.short	0x0018
        /*0044*/ 	.byte	0x00, 0xf0, 0x05, 0x00


	//----- nvinfo : EIATTR_KPARAM_INFO
	.align		4
.L_5264:
        /*0048*/ 	.byte	0x04, 0x17
        /*004a*/ 	.short	(.L_5266 - .L_5265)
.L_5265:
        /*004c*/ 	.word	0x00000000
        /*0050*/ 	.short	0x0002
        /*0052*/ 	.short	0x0008
        /*0054*/ 	.byte	0x00, 0xf0, 0x41, 0x00


	//----- nvinfo : EIATTR_KPARAM_INFO
	.align		4
.L_5266:
        /*0058*/ 	.byte	0x04, 0x17
        /*005a*/ 	.short	(.L_5268 - .L_5267)
.L_5267:
        /*005c*/ 	.word	0x00000000
        /*0060*/ 	.short	0x0001
        /*0062*/ 	.short	0x0004
        /*0064*/ 	.byte	0x00, 0xf0, 0x09, 0x00


	//----- nvinfo : EIATTR_KPARAM_INFO
	.align		4
.L_5268:
        /*0068*/ 	.byte	0x04, 0x17
        /*006a*/ 	.short	(.L_5270 - .L_5269)
.L_5269:
        /*006c*/ 	.word	0x00000000
        /*0070*/ 	.short	0x0000
        /*0072*/ 	.short	0x0000
        /*0074*/ 	.byte	0x00, 0xf0, 0x11, 0x00


	//----- nvinfo : EIATTR_SPARSE_MMA_MASK
	.align		4
.L_5270:
        /*0078*/ 	.byte	0x03, 0x50
        /*007a*/ 	.short	0x0000


	//----- nvinfo : EIATTR_MAXREG_COUNT
	.align		4
        /*007c*/ 	.byte	0x03, 0x1b
        /*007e*/ 	.short	0x00ff


	//----- nvinfo : EIATTR_MERCURY_ISA_VERSION
	.align		4
        /*0080*/ 	.byte	0x03, 0x5f
        /*0082*/ 	.short	0x0101


	//----- nvinfo : EIATTR_VRC_CTA_INIT_COUNT
	.align		4
        /*0084*/ 	.byte	0x02, 0x4a
	.zero		1
	.zero		1


	//----- nvinfo : EIATTR_EXIT_INSTR_OFFSETS
	.align		4
        /*0088*/ 	.byte	0x04, 0x1c
        /*008a*/ 	.short	(.L_5272 - .L_5271)


	//   ....[0]....
.L_5271:
        /*008c*/ 	.word	0x000004d0


	//   ....[1]....
        /*0090*/ 	.word	0x00000530


	//----- nvinfo : EIATTR_MAX_THREADS
	.align		4
.L_5272:
        /*0094*/ 	.byte	0x04, 0x05
        /*0096*/ 	.short	(.L_5274 - .L_5273)
.L_5273:
        /*0098*/ 	.word	0x00000080
        /*009c*/ 	.word	0x00000001
        /*00a0*/ 	.word	0x00000001


	//----- nvinfo : EIATTR_CRS_STACK_SIZE
	.align		4
.L_5274:
        /*00a4*/ 	.byte	0x04, 0x1e
        /*00a6*/ 	.short	(.L_5276 - .L_5275)
.L_5275:
        /*00a8*/ 	.word	0x00000000


	//----- nvinfo : EIATTR_CBANK_PARAM_SIZE
	.align		4
.L_5276:
        /*00ac*/ 	.byte	0x03, 0x19
        /*00ae*/ 	.short	0x001c


	//----- nvinfo : EIATTR_PARAM_CBANK
	.align		4
        /*00b0*/ 	.byte	0x04, 0x0a
        /*00b2*/ 	.short	(.L_5278 - .L_5277)
	.align		4
.L_5277:
        /*00b4*/ 	.word	index@(.nv.constant0._ZN2at6native27unrolled_elementwise_kernelINS0_13AUnaryFunctorIhhbZZZNS0_23logical_xor_kernel_cudaERNS_14TensorIteratorEENKUlvE0_clEvENKUlvE_clEvEUlhhE_EESt5arrayIPcLm2EELi4E23TrivialOffsetCalculatorILi1EjESD_NS0_6memory15LoadWithoutCastENSE_16StoreWithoutCastEEEviT_T0_T2_T3_T4_T5_)
        /*00b8*/ 	.short	0x0380
        /*00ba*/ 	.short	0x001c


	//----- nvinfo : EIATTR_SW_WAR
	.align		4
.L_5278:
        /*00bc*/ 	.byte	0x04, 0x36
        /*00be*/ 	.short	(.L_5280 - .L_5279)
.L_5279:
        /*00c0*/ 	.word	0x00000008
.L_5280:


//--------------------- .nv.info._ZN2at6native29vectorized_elementwise_kernelILi2ENS0_13AUnaryFunctorIhhbZZZNS0_23logical_xor_kernel_cudaERNS_14TensorIteratorEENKUlvE0_clEvENKUlvE_clEvEUlhhE_EESt5arrayIPcLm2EEEEviT0_T1_ --------------------------
	.section	.nv.info._ZN2at6native29vectorized_elementwise_kernelILi2ENS0_13AUnaryFunctorIhhbZZZNS0_23logical_xor_kernel_cudaERNS_14TensorIteratorEENKUlvE0_clEvENKUlvE_clEvEUlhhE_EESt5arrayIPcLm2EEEEviT0_T1_,"",@"SHT_CUDA_INFO"
	.sectionflags	@""
	.align	4


	//----- nvinfo : EIATTR_CUDA_API_VERSION
	.align		4
        /*0000*/ 	.byte	0x04, 0x37
        /*0002*/ 	.short	(.L_5282 - .L_5281)
.L_5281:
        /*0004*/ 	.word	0x00000082


	//----- nvinfo : EIATTR_KPARAM_INFO
	.align		4
.L_5282:
        /*0008*/ 	.byte	0x04, 0x17
        /*000a*/ 	.short	(.L_5284 - .L_5283)
.L_5283:
        /*000c*/ 	.word	0x00000000
        /*0010*/ 	.short	0x0002
        /*0012*/ 	.short	0x0008
        /*0014*/ 	.byte	0x00, 0xf0, 0x41, 0x00


	//----- nvinfo : EIATTR_KPARAM_INFO
	.align		4
.L_5284:
        /*0018*/ 	.byte	0x04, 0x17
        /*001a*/ 	.short	(.L_5286 - .L_5285)
.L_5285:
        /*001c*/ 	.word	0x00000000
        /*0020*/ 	.short	0x0001
        /*0022*/ 	.short	0x0004
        /*0024*/ 	.byte	0x00, 0xf0, 0x09, 0x00


	//----- nvinfo : EIATTR_KPARAM_INFO
	.align		4
.L_5286:
        /*0028*/ 	.byte	0x04, 0x17
        /*002a*/ 	.short	(.L_5288 - .L_5287)
.L_5287:
        /*002c*/ 	.word	0x00000000
        /*0030*/ 	.short	0x0000
        /*0032*/ 	.short	0x0000
        /*0034*/ 	.byte	0x00, 0xf0, 0x11, 0x00


	//----- nvinfo : EIATTR_SPARSE_MMA_MASK
	.align		4
.L_5288:
        /*0038*/ 	.byte	0x03, 0x50
        /*003a*/ 	.short	0x0000


	//----- nvinfo : EIATTR_MAXREG_COUNT
	.align		4
        /*003c*/ 	.byte	0x03, 0x1b
        /*003e*/ 	.short	0x00ff


	//----- nvinfo : EIATTR_MERCURY_ISA_VERSION
	.align		4
        /*0040*/ 	.byte	0x03, 0x5f
        /*0042*/ 	.short	0x0101


	//----- nvinfo : EIATTR_VRC_CTA_INIT_COUNT
	.align		4
        /*0044*/ 	.byte	0x02, 0x4a
	.zero		1
	.zero		1


	//----- nvinfo : EIATTR_EXIT_INSTR_OFFSETS
	.align		4
        /*0048*/ 	.byte	0x04, 0x1c
        /*004a*/ 	.short	(.L_5290 - .L_5289)


	//   ....[0]....
.L_5289:
        /*004c*/ 	.word	0x000009e0


	//   ....[1]....
        /*0050*/ 	.word	0x00000a40


	//   ....[2]....
        /*0054*/ 	.word	0x00000d70


	//----- nvinfo : EIATTR_MAX_THREADS
	.align		4
.L_5290:
        /*0058*/ 	.byte	0x04, 0x05
        /*005a*/ 	.short	(.L_5292 - .L_5291)
.L_5291:
        /*005c*/ 	.word	0x00000080
        /*0060*/ 	.word	0x00000001
        /*0064*/ 	.word	0x00000001


	//----- nvinfo : EIATTR_CRS_STACK_SIZE
	.align		4
.L_5292:
        /*0068*/ 	.byte	0x04, 0x1e
        /*006a*/ 	.short	(.L_5294 - .L_5293)
.L_5293:
        /*006c*/ 	.word	0x00000000


	//----- nvinfo : EIATTR_CBANK_PARAM_SIZE
	.align		4
.L_5294:
        /*0070*/ 	.byte	0x03, 0x19
        /*0072*/ 	.short	0x0018


	//----- nvinfo : EIATTR_PARAM_CBANK
	.align		4
        /*0074*/ 	.byte	0x04, 0x0a
        /*0076*/ 	.short	(.L_5296 - .L_5295)
	.align		4
.L_5295:
        /*0078*/ 	.word	index@(.nv.constant0._ZN2at6native29vectorized_elementwise_kernelILi2ENS0_13AUnaryFunctorIhhbZZZNS0_23logical_xor_kernel_cudaERNS_14TensorIteratorEENKUlvE0_clEvENKUlvE_clEvEUlhhE_EESt5arrayIPcLm2EEEEviT0_T1_)
        /*007c*/ 	.short	0x0380
        /*007e*/ 	.short	0x0018


	//----- nvinfo : EIATTR_SW_WAR
	.align		4
.L_5296:
        /*0080*/ 	.byte	0x04, 0x36
        /*0082*/ 	.short	(.L_5298 - .L_5297)
.L_5297:
        /*0084*/ 	.word	0x00000008
.L_5298:


//--------------------- .nv.info._ZN2at6native29vectorized_elementwise_kernelILi4ENS0_13AUnaryFunctorIhhbZZZNS0_23logical_xor_kernel_cudaERNS_14TensorIteratorEENKUlvE0_clEvENKUlvE_clEvEUlhhE_EESt5arrayIPcLm2EEEEviT0_T1_ --------------------------
	.section	.nv.info._ZN2at6native29vectorized_elementwise_kernelILi4ENS0_13AUnaryFunctorIhhbZZZNS0_23logical_xor_kernel_cudaERNS_14TensorIteratorEENKUlvE0_clEvENKUlvE_clEvEUlhhE_EESt5arrayIPcLm2EEEEviT0_T1_,"",@"SHT_CUDA_INFO"
	.sectionflags	@""
	.align	4


	//----- nvinfo : EIATTR_CUDA_API_VERSION
	.align		4
        /*0000*/ 	.byte	0x04, 0x37
        /*0002*/ 	.short	(.L_5300 - .L_5299)
.L_5299:
        /*0004*/ 	.word	0x00000082


	//----- nvinfo : EIATTR_KPARAM_INFO
	.align		4
.L_5300:
        /*0008*/ 	.byte	0x04, 0x17
        /*000a*/ 	.short	(.L_5302 - .L_5301)
.L_5301:
        /*000c*/ 	.word	0x00000000
        /*0010*/ 	.short	0x0002
        /*0012*/ 	.short	0x0008
        /*0014*/ 	.byte	0x00, 0xf0, 0x41, 0x00


	//----- nvinfo : EIATTR_KPARAM_INFO
	.align		4
.L_5302:
        /*0018*/ 	.byte	0x04, 0x17
        /*001a*/ 	.short	(.L_5304 - .L_5303)
.L_5303:
        /*001c*/ 	.word	0x00000000
        /*0020*/ 	.short	0x0001
        /*0022*/ 	.short	0x0004
        /*0024*/ 	.byte	0x00, 0xf0, 0x09, 0x00


	//----- nvinfo : EIATTR_KPARAM_INFO
	.align		4
.L_5304:
        /*0028*/ 	.byte	0x04, 0x17
        /*002a*/ 	.short	(.L_5306 - .L_5305)
.L_5305:
        /*002c*/ 	.word	0x00000000
        /*0030*/ 	.short	0x0000
        /*0032*/ 	.short	0x0000
        /*0034*/ 	.byte	0x00, 0xf0, 0x11, 0x00


	//----- nvinfo : EIATTR_SPARSE_MMA_MASK
	.align		4
.L_5306:
        /*0038*/ 	.byte	0x03, 0x50
        /*003a*/ 	.short	0x0000


	//----- nvinfo : EIATTR_MAXREG_COUNT
	.align		4
        /*003c*/ 	.byte	0x03, 0x1b
        /*003e*/ 	.short	0x00ff


	//----- nvinfo : EIATTR_MERCURY_ISA_VERSION
	.align		4
        /*0040*/ 	.byte	0x03, 0x5f
        /*0042*/ 	.short	0x0101


	//----- nvinfo : EIATTR_VRC_CTA_INIT_COUNT
	.align		4
        /*0044*/ 	.byte	0x02, 0x4a
	.zero		1
	.zero		1


	//----- nvinfo : EIATTR_EXIT_INSTR_OFFSETS
	.align		4
        /*0048*/ 	.byte	0x04, 0x1c
        /*004a*/ 	.short	(.L_5308 - .L_5307)


	//   ....[0]....
.L_5307:
        /*004c*/ 	.word	0x000009e0


	//   ....[1]....
        /*0050*/ 	.word	0x00000a40


	//   ....[2]....
        /*0054*/ 	.word	0x00000d50


	//----- nvinfo : EIATTR_MAX_THREADS
	.align		4
.L_5308:
        /*0058*/ 	.byte	0x04, 0x05
        /*005a*/ 	.short	(.L_5310 - .L_5309)
.L_5309:
        /*005c*/ 	.word	0x00000080
        /*0060*/ 	.word	0x00000001
        /*0064*/ 	.word	0x00000001


	//----- nvinfo : EIATTR_CRS_STACK_SIZE
	.align		4
.L_5310:
        /*0068*/ 	.byte	0x04, 0x1e
        /*006a*/ 	.short	(.L_5312 - .L_5311)
.L_5311:
        /*006c*/ 	.word	0x00000000


	//----- nvinfo : EIATTR_CBANK_PARAM_SIZE
	.align		4
.L_5312:
        /*0070*/ 	.byte	0x03, 0x19
        /*0072*/ 	.short	0x0018


	//----- nvinfo : EIATTR_PARAM_CBANK
	.align		4
        /*0074*/ 	.byte	0x04, 0x0a
        /*0076*/ 	.short	(.L_5314 - .L_5313)
	.align		4
.L_5313:
        /*0078*/ 	.word	index@(.nv.constant0._ZN2at6native29vectorized_elementwise_kernelILi4ENS0_13AUnaryFunctorIhhbZZZNS0_23logical_xor_kernel_cudaERNS_14TensorIteratorEENKUlvE0_clEvENKUlvE_clEvEUlhhE_EESt5arrayIPcLm2EEEEviT0_T1_)
        /*007c*/ 	.short	0x0380
        /*007e*/ 	.short	0x0018


	//----- nvinfo : EIATTR_SW_WAR
	.align		4
.L_5314:
        /*0080*/ 	.byte	0x04, 0x36
        /*0082*/ 	.short	(.L_5316 - .L_5315)
.L_5315:
        /*0084*/ 	.word	0x00000008
.L_5316:


//--------------------- .nv.info._ZN2at6native29vectorized_elementwise_kernelILi8ENS0_13AUnaryFunctorIhhbZZZNS0_23logical_xor_kernel_cudaERNS_14TensorIteratorEENKUlvE0_clEvENKUlvE_clEvEUlhhE_EESt5arrayIPcLm2EEEEviT0_T1_ --------------------------
	.section	.nv.info._ZN2at6native29vectorized_elementwise_kernelILi8ENS0_13AUnaryFunctorIhhbZZZNS0_23logical_xor_kernel_cudaERNS_14TensorIteratorEENKUlvE0_clEvENKUlvE_clEvEUlhhE_EESt5arrayIPcLm2EEEEviT0_T1_,"",@"SHT_CUDA_INFO"
	.sectionflags	@""
	.align	4


	//----- nvinfo : EIATTR_CUDA_API_VERSION
	.align		4
        /*0000*/ 	.byte	0x04, 0x37
        /*0002*/ 	.short	(.L_5318 - .L_5317)
.L_5317:
        /*0004*/ 	.word	0x00000082


	//----- nvinfo : EIATTR_KPARAM_INFO
	.align		4
.L_5318:
        /*0008*/ 	.byte	0x04, 0x17
        /*000a*/ 	.short	(.L_5320 - .L_5319)
.L_5319:
        /*000c*/ 	.word	0x00000000
        /*0010*/ 	.short	0x0002
        /*0012*/ 	.short	0x0008
        /*0014*/ 	.byte	0x00, 0xf0, 0x41, 0x00


	//----- nvinfo : EIATTR_KPARAM_INFO
	.align		4
.L_5320:
        /*0018*/ 	.byte	0x04, 0x17
        /*001a*/ 	.short	(.L_5322 - .L_5321)
.L_5321:
        /*001c*/ 	.word	0x00000000
        /*0020*/ 	.short	0x0001
        /*0022*/ 	.short	0x0004
        /*0024*/ 	.byte	0x00, 0xf0, 0x09, 0x00


	//----- nvinfo : EIATTR_KPARAM_INFO
	.align		4
.L_5322:
        /*0028*/ 	.byte	0x04, 0x17
        /*002a*/ 	.short	(.L_5324 - .L_5323)
.L_5323:
        /*002c*/ 	.word	0x00000000
        /*0030*/ 	.short	0x0000
        /*0032*/ 	.short	0x0000
        /*0034*/ 	.byte	0x00, 0xf0, 0x11, 0x00


	//----- nvinfo : EIATTR_SPARSE_MMA_MASK
	.align		4
.L_5324:
        /*0038*/ 	.byte	0x03, 0x50
        /*003a*/ 	.short	0x0000


	//----- nvinfo : EIATTR_MAXREG_COUNT
	.align		4
        /*003c*/ 	.byte	0x03, 0x1b
        /*003e*/ 	.short	0x00ff


	//----- nvinfo : EIATTR_MERCURY_ISA_VERSION
	.align		4
        /*0040*/ 	.byte	0x03, 0x5f
        /*0042*/ 	.short	0x0101


	//----- nvinfo : EIATTR_VRC_CTA_INIT_COUNT
	.align		4
        /*0044*/ 	.byte	0x02, 0x4a
	.zero		1
	.zero		1


	//----- nvinfo : EIATTR_EXIT_INSTR_OFFSETS
	.align		4
        /*0048*/ 	.byte	0x04, 0x1c
        /*004a*/ 	.short	(.L_5326 - .L_5325)


	//   ....[0]....
.L_5325:
        /*004c*/ 	.word	0x000009e0


	//   ....[1]....
        /*0050*/ 	.word	0x00000a40


	//   ....[2]....
        /*0054*/ 	.word	0x00000d30


	//----- nvinfo : EIATTR_MAX_THREADS
	.align		4
.L_5326:
        /*0058*/ 	.byte	0x04, 0x05
        /*005a*/ 	.short	(.L_5328 - .L_5327)
.L_5327:
        /*005c*/ 	.word	0x00000080
        /*0060*/ 	.word	0x00000001
        /*0064*/ 	.word	0x00000001


	//----- nvinfo : EIATTR_CRS_STACK_SIZE
	.align		4
.L_5328:
        /*0068*/ 	.byte	0x04, 0x1e
        /*006a*/ 	.short	(.L_5330 - .L_5329)
.L_5329:
        /*006c*/ 	.word	0x00000000


	//----- nvinfo : EIATTR_CBANK_PARAM_SIZE
	.align		4
.L_5330:
        /*0070*/ 	.byte	0x03, 0x19
        /*0072*/ 	.short	0x0018


	//----- nvinfo : EIATTR_PARAM_CBANK
	.align		4
        /*0074*/ 	.byte	0x04, 0x0a
        /*0076*/ 	.short	(.L_5332 - .L_5331)
	.align		4
.L_5331:
        /*0078*/ 	.word	index@(.nv.constant0._ZN2at6native29vectorized_elementwise_kernelILi8ENS0_13AUnaryFunctorIhhbZZZNS0_23logical_xor_kernel_cudaERNS_14TensorIteratorEENKUlvE0_clEvENKUlvE_clEvEUlhhE_EESt5arrayIPcLm2EEEEviT0_T1_)
        /*007c*/ 	.short	0x0380
        /*007e*/ 	.short	0x0018


	//----- nvinfo : EIATTR_SW_WAR
	.align		4
.L_5332:
        /*0080*/ 	.byte	0x04, 0x36
        /*0082*/ 	.short	(.L_5334 - .L_5333)
.L_5333:
        /*0084*/ 	.word	0x00000008
.L_5334:


//--------------------- .nv.info._ZN2at6native18elementwise_kernelILi128ELi4EZNS0_15gpu_kernel_implINS0_13BinaryFunctorIhhbZZZNS0_23logical_xor_kernel_cudaERNS_14TensorIteratorEENKUlvE0_clEvENKUlvE_clEvEUlhhE_EEEEvRNS_18TensorIteratorBaseERKT_EUliE_EEviT1_ --------------------------
	.section	.nv.info._ZN2at6native18elementwise_kernelILi128ELi4EZNS0_15gpu_kernel_implINS0_13BinaryFunctorIhhbZZZNS0_23logical_xor_kernel_cudaERNS_14TensorIteratorEENKUlvE0_clEvENKUlvE_clEvEUlhhE_EEEEvRNS_18TensorIteratorBaseERKT_EUliE_EEviT1_,"",@"SHT_CUDA_INFO"
	.sectionflags	@""
	.align	4


	//----- nvinfo : EIATTR_CUDA_API_VERSION
	.align		4
        /*0000*/ 	.byte	0x04, 0x37
        /*0002*/ 	.short	(.L_5336 - .L_5335)
.L_5335:
        /*0004*/ 	.word	0x00000082


	//----- nvinfo : EIATTR_KPARAM_INFO
	.align		4
.L_5336:
        /*0008*/ 	.byte	0x04, 0x17
        /*000a*/ 	.short	(.L_5338 - .L_5337)
.L_5337:
        /*000c*/ 	.word	0x00000000
        /*0010*/ 	.short	0x0001
        /*0012*/ 	.short	0x0008
        /*0014*/ 	.byte	0x00, 0xf0, 0x21, 0x0a


	//----- nvinfo : EIATTR_KPARAM_INFO
	.align		4
.L_5338:
        /*0018*/ 	.byte	0x04, 0x17
        /*001a*/ 	.short	(.L_5340 - .L_5339)
.L_5339:
        /*001c*/ 	.word	0x00000000
        /*0020*/ 	.short	0x0000
        /*0022*/ 	.short	0x0000
        /*0024*/ 	.byte	0x00, 0xf0, 0x11, 0x00


	//----- nvinfo : EIATTR_SPARSE_MMA_MASK
	.align		4
.L_5340:
        /*0028*/ 	.byte	0x03, 0x50
        /*002a*/ 	.short	0x0000


	//----- nvinfo : EIATTR_MAXREG_COUNT
	.align		4
        /*002c*/ 	.byte	0x03, 0x1b
        /*002e*/ 	.short	0x0080


	//----- nvinfo : EIATTR_EXTERNS
	.align		4
        /*0030*/ 	.byte	0x04, 0x0f
        /*0032*/ 	.short	(.L_5342 - .L_5341)


	//   ....[0]....
	.align		4
.L_5341:
        /*0034*/ 	.word	index@(__assertfail)


	//----- nvinfo : EIATTR_MERCURY_ISA_VERSION
	.align		4
.L_5342:
        /*0038*/ 	.byte	0x03, 0x5f
        /*003a*/ 	.short	0x0101


	//----- nvinfo : EIATTR_VRC_CTA_INIT_COUNT
	.align		4
        /*003c*/ 	.byte	0x02, 0x4a
	.zero		1
	.zero		1


	//----- nvinfo : EIATTR_SYSCALL_OFFSETS
	.align		4
        /*0040*/ 	.byte	0x04, 0x46
        /*0042*/ 	.short	(.L_5344 - .L_5343)


	//   ....[0]....
.L_5343:
        /*0044*/ 	.word	0x000024a0


	//   ....[1]....
        /*0048*/ 	.word	0x00003330


	//   ....[2]....
        /*004c*/ 	.word	0x00004070


	//   ....[3]....
        /*0050*/ 	.word	0x00006680


	//   ....[4]....
        /*0054*/ 	.word	0x00007510


	//   ....[5]....
        /*0058*/ 	.word	0x00008090


	//   ....[6]....
        /*005c*/ 	.word	0x0000a790


	//   ....[7]....
        /*0060*/ 	.word	0x0000b620


	//   ....[8]....
        /*0064*/ 	.word	0x0000c1a0


	//   ....[9]....
        /*0068*/ 	.word	0x0000e8c0


	//   ....[10]....
        /*006c*/ 	.word	0x0000f750


	//   ....[11]....
        /*0070*/ 	.word	0x00010290


	//----- nvinfo : EIATTR_EXIT_INSTR_OFFSETS
	.align		4
.L_5344:
        /*0074*/ 	.byte	0x04, 0x1c
        /*0076*/ 	.short	(.L_5346 - .L_5345)


	//   ....[0]....
.L_5345:
        /*0078*/ 	.word	0x0000c430


	//   ....[1]....
        /*007c*/ 	.word	0x0000f8b0


	//   ....[2]....
        /*0080*/ 	.word	0x0000f8d0


	//   ....[3]....
        /*0084*/ 	.word	0x0000f960


	//   ....[4]....
        /*0088*/ 	.word	0x0000f980


	//   ....[5]....
        /*008c*/ 	.word	0x0000f9a0


	//   ....[6]....
        /*0090*/ 	.word	0x0000fa30


	//   ....[7]....
        /*0094*/ 	.word	0x0000fa70


	//   ....[8]....
        /*0098*/ 	.word	0x0000fb10


	//   ....[9]....
        /*009c*/ 	.word	0x0000fb60


	//   ....[10]....
        /*00a0*/ 	.word	0x0000fb90


	//   ....[11]....
        /*00a4*/ 	.word	0x0000fc50


	//   ....[12]....
        /*00a8*/ 	.word	0x0000fd90


	//   ....[13]....
        /*00ac*/ 	.word	0x0000fed0


	//   ....[14]....
        /*00b0*/ 	.word	0x00010020


	//   ....[15]....
        /*00b4*/ 	.word	0x00010050


	//   ....[16]....
        /*00b8*/ 	.word	0x00010070


	//   ....[17]....
        /*00bc*/ 	.word	0x000100f0


	//   ....[18]....
        /*00c0*/ 	.word	0x00010130


	//   ....[19]....
        /*00c4*/ 	.word	0x000102a0


	//   ....[20]....
        /*00c8*/ 	.word	0x00010380


	//   ....[21]....
        /*00cc*/ 	.word	0x00010420


	//   ....[22]....
        /*00d0*/ 	.word	0x00010450


	//   ....[23]....
        /*00d4*/ 	.word	0x000104a0


	//   ....[24]....
        /*00d8*/ 	.word	0x000104e0


	//----- nvinfo : EIATTR_MAX_THREADS
	.align		4
.L_5346:
        /*00dc*/ 	.byte	0x04, 0x05
        /*00de*/ 	.short	(.L_5348 - .L_5347)
.L_5347:
        /*00e0*/ 	.word	0x00000080
        /*00e4*/ 	.word	0x00000001
        /*00e8*/ 	.word	0x00000001


	//----- nvinfo : EIATTR_CRS_STACK_SIZE
	.align		4
.L_5348:
        /*00ec*/ 	.byte	0x04, 0x1e
        /*00ee*/ 	.short	(.L_5350 - .L_5349)
.L_5349:
        /*00f0*/ 	.word	0x00000000


	//----- nvinfo : EIATTR_CBANK_PARAM_SIZE
	.align		4
.L_5350:
        /*00f4*/ 	.byte	0x03, 0x19
        /*00f6*/ 	.short	0x0290


	//----- nvinfo : EIATTR_PARAM_CBANK
	.align		4
        /*00f8*/ 	.byte	0x04, 0x0a
        /*00fa*/ 	.short	(.L_5352 - .L_5351)
	.align		4
.L_5351:
        /*00fc*/ 	.word	index@(.nv.constant0._ZN2at6native18elementwise_kernelILi128ELi4EZNS0_15gpu_kernel_implINS0_13BinaryFunctorIhhbZZZNS0_23logical_xor_kernel_cudaERNS_14TensorIteratorEENKUlvE0_clEvENKUlvE_clEvEUlhhE_EEEEvRNS_18TensorIteratorBaseERKT_EUliE_EEviT1_)
        /*0100*/ 	.short	0x0380
        /*0102*/ 	.short	0x0290


	//----- nvinfo : EIATTR_SW_WAR
	.align		4
.L_5352:
        /*0104*/ 	.byte	0x04, 0x36
        /*0106*/ 	.short	(.L_5354 - .L_5353)
.L_5353:
        /*0108*/ 	.word	0x00000008
.L_5354:


//--------------------- .nv.info._ZN2at6native27unrolled_elementwise_kernelINS0_13BinaryFunctorIhhbZZZNS0_23logical_xor_kernel_cudaERNS_14TensorIteratorEENKUlvE0_clEvENKUlvE_clEvEUlhhE_EESt5arrayIPcLm3EELi4E23TrivialOffsetCalculatorILi2EjESC_ILi1EjENS0_6memory12LoadWithCastILi2EEENSF_13StoreWithCastILi1EEEEEviT_T0_T2_T3_T4_T5_ --------------------------
	.section	.nv.info._ZN2at6native27unrolled_elementwise_kernelINS0_13BinaryFunctorIhhbZZZNS0_23logical_xor_kernel_cudaERNS_14TensorIteratorEENKUlvE0_clEvENKUlvE_clEvEUlhhE_EESt5arrayIPcLm3EELi4E23TrivialOffsetCalculatorILi2EjESC_ILi1EjENS0_6memory12LoadWithCastILi2EEENSF_13StoreWithCastILi1EEEEEviT_T0_T2_T3_T4_T5_,"",@"SHT_CUDA_INFO"
	.sectionflags	@""
	.align	4


	//----- nvinfo : EIATTR_CUDA_API_VERSION
	.align		4
        /*0000*/ 	.byte	0x04, 0x37
        /*0002*/ 	.short	(.L_5356 - .L_5355)
.L_5355:
        /*0004*/ 	.word	0x00000082


	//----- nvinfo : EIATTR_KPARAM_INFO
	.align		4
.L_5356:
        /*0008*/ 	.byte	0x04, 0x17
        /*000a*/ 	.short	(.L_5358 - .L_5357)
.L_5357:
        /*000c*/ 	.word	0x00000000
        /*0010*/ 	.short	0x0006
        /*0012*/ 	.short	0x0030
        /*0014*/ 	.byte	0x00, 0xf0, 0x21, 0x00


	//----- nvinfo : EIATTR_KPARAM_INFO
	.align		4
.L_5358:
        /*0018*/ 	.byte	0x04, 0x17
        /*001a*/ 	.short	(.L_5360 - .L_5359)
.L_5359:
        /*001c*/ 	.word	0x00000000
        /*0020*/ 	.short	0x0005
        /*0022*/ 	.short	0x0024
        /*0024*/ 	.byte	0x00, 0xf0, 0x31, 0x00


	//----- nvinfo : EIATTR_KPARAM_INFO
	.align		4
.L_5360:
        /*0028*/ 	.byte	0x04, 0x17
        /*002a*/ 	.short	(.L_5362 - .L_5361)
.L_5361:
        /*002c*/ 	.word	0x00000000
        /*0030*/ 	.short	0x0004
        /*0032*/ 	.short	0x0021
        /*0034*/ 	.byte	0x00, 0xf0, 0x05, 0x00


	//----- nvinfo : EIATTR_KPARAM_INFO
	.align		4
.L_5362:
        /*0038*/ 	.byte	0x04, 0x17
        /*003a*/ 	.short	(.L_5364 - .L_5363)
.L_5363:
        /*003c*/ 	.word	0x00000000
        /*0040*/ 	.short	0x0003
        /*0042*/ 	.short	0x0020
        /*0044*/ 	.byte	0x00, 0xf0, 0x05, 0x00


	//----- nvinfo : EIATTR_KPARAM_INFO
	.align		4
.L_5364:
        /*0048*/ 	.byte	0x04, 0x17
        /*004a*/ 	.short	(.L_5366 - .L_5365)
.L_5365:
        /*004c*/ 	.word	0x00000000
        /*0050*/ 	.short	0x0002
        /*0052*/ 	.short	0x0008
        /*0054*/ 	.byte	0x00, 0xf0, 0x61, 0x00


	//----- nvinfo : EIATTR_KPARAM_INFO
	.align		4
.L_5366:
        /*0058*/ 	.byte	0x04, 0x17
        /*005a*/ 	.short	(.L_5368 - .L_5367)
.L_5367:
        /*005c*/ 	.word	0x00000000
        /*0060*/ 	.short	0x0001
        /*0062*/ 	.short	0x0004
        /*0064*/ 	.byte	0x00, 0xf0, 0x05, 0x00


	//----- nvinfo : EIATTR_KPARAM_INFO
	.align		4
.L_5368:
        /*0068*/ 	.byte	0x04, 0x17
        /*006a*/ 	.short	(.L_5370 - .L_5369)
.L_5369:
        /*006c*/ 	.word	0x00000000
        /*0070*/ 	.short	0x0000
        /*0072*/ 	.short	0x0000
        /*0074*/ 	.byte	0x00, 0xf0, 0x11, 0x00


	//----- nvinfo : EIATTR_SPARSE_MMA_MASK
	.align		4
.L_5370:
        /*0078*/ 	.byte	0x03, 0x50
        /*007a*/ 	.short	0x0000


	//----- nvinfo : EIATTR_MAXREG_COUNT
	.align		4
        /*007c*/ 	.byte	0x03, 0x1b
        /*007e*/ 	.short	0x00ff


	//----- nvinfo : EIATTR_EXTERNS
	.align		4
        /*0080*/ 	.byte	0x04, 0x0f
        /*0082*/ 	.short	(.L_5372 - .L_5371)


	//   ....[0]....
	.align		4
.L_5371:
        /*0084*/ 	.word	index@(__assertfail)


	//----- nvinfo : EIATTR_MERCURY_ISA_VERSION
	.align		4
.L_5372:
        /*0088*/ 	.byte	0x03, 0x5f
        /*008a*/ 	.short	0x0101


	//----- nvinfo : EIATTR_VRC_CTA_INIT_COUNT
	.align		4
        /*008c*/ 	.byte	0x02, 0x4a
	.zero		1
	.zero		1


	//----- nvinfo : EIATTR_SYSCALL_OFFSETS
	.align		4
        /*0090*/ 	.byte	0x04, 0x46
        /*0092*/ 	.short	(.L_5374 - .L_5373)


	//   ....[0]....
.L_5373:
        /*0094*/ 	.word	0x00000ea0


	//   ....[1]....
        /*0098*/ 	.word	0x00001d50


	//   ....[2]....
        /*009c*/ 	.word	0x00002db0


	//   ....[3]....
        /*00a0*/ 	.word	0x00003c70


	//   ....[4]....
        /*00a4*/ 	.word	0x00004c10


	//   ....[5]....
        /*00a8*/ 	.word	0x00005ae0


	//   ....[6]....
        /*00ac*/ 	.word	0x00006990


	//   ....[7]....
        /*00b0*/ 	.word	0x00007860


	//   ....[8]....
        /*00b4*/ 	.word	0x00008660


	//   ....[9]....
        /*00b8*/ 	.word	0x00009320


	//   ....[10]....
        /*00bc*/ 	.word	0x0000a0e0


	//   ....[11]....
        /*00c0*/ 	.word	0x0000ae70


	//----- nvinfo : EIATTR_EXIT_INSTR_OFFSETS
	.align		4
.L_5374:
        /*00c4*/ 	.byte	0x04, 0x1c
        /*00c6*/ 	.short	(.L_5376 - .L_5375)


	//   ....[0]....
.L_5375:
        /*00c8*/ 	.word	0x0000a360


	//   ....[1]....
        /*00cc*/ 	.word	0x0000a490


	//   ....[2]....
        /*00d0*/ 	.word	0x0000a4b0


	//   ....[3]....
        /*00d4*/ 	.word	0x0000a540


	//   ....[4]....
        /*00d8*/ 	.word	0x0000a560


	//   ....[5]....
        /*00dc*/ 	.word	0x0000a580


	//   ....[6]....
        /*00e0*/ 	.word	0x0000a610


	//   ....[7]....
        /*00e4*/ 	.word	0x0000a650


	//   ....[8]....
        /*00e8*/ 	.word	0x0000a6f0


	//   ....[9]....
        /*00ec*/ 	.word	0x0000a740


	//   ....[10]....
        /*00f0*/ 	.word	0x0000a770


	//   ....[11]....
        /*00f4*/ 	.word	0x0000a830


	//   ....[12]....
        /*00f8*/ 	.word	0x0000a970


	//   ....[13]....
        /*00fc*/ 	.word	0x0000aab0


	//   ....[14]....
        /*0100*/ 	.word	0x0000ac00


	//   ....[15]....
        /*0104*/ 	.word	0x0000ac30


	//   ....[16]....
        /*0108*/ 	.word	0x0000ac50


	//   ....[17]....
        /*010c*/ 	.word	0x0000acd0


	//   ....[18]....
        /*0110*/ 	.word	0x0000ad10


	//   ....[19]....
        /*0114*/ 	.word	0x0000ae80


	//   ....[20]....
        /*0118*/ 	.word	0x0000af60


	//   ....[21]....
        /*011c*/ 	.word	0x0000b000


	//   ....[22]....
        /*0120*/ 	.word	0x0000b030


	//   ....[23]....
        /*0124*/ 	.word	0x0000b080


	//   ....[24]....
        /*0128*/ 	.word	0x0000b0c0


	//----- nvinfo : EIATTR_MAX_THREADS
	.align		4
.L_5376:
        /*012c*/ 	.byte	0x04, 0x05
        /*012e*/ 	.short	(.L_5378 - .L_5377)
.L_5377:
        /*0130*/ 	.word	0x00000080
        /*0134*/ 	.word	0x00000001
        /*0138*/ 	.word	0x00000001


	//----- nvinfo : EIATTR_CRS_STACK_SIZE
	.align		4
.L_5378:
        /*013c*/ 	.byte	0x04, 0x1e
        /*013e*/ 	.short	(.L_5380 - .L_5379)
.L_5379:
        /*0140*/ 	.word	0x00000000


	//----- nvinfo : EIATTR_CBANK_PARAM_SIZE
	.align		4
.L_5380:
        /*0144*/ 	.byte	0x03, 0x19
        /*0146*/ 	.short	0x0038


	//----- nvinfo : EIATTR_PARAM_CBANK
	.align		4
        /*0148*/ 	.byte	0x04, 0x0a
        /*014a*/ 	.short	(.L_5382 - .L_5381)
	.align		4
.L_5381:
        /*014c*/ 	.word	index@(.nv.constant0._ZN2at6native27unrolled_elementwise_kernelINS0_13BinaryFunctorIhhbZZZNS0_23logical_xor_kernel_cudaERNS_14TensorIteratorEENKUlvE0_clEvENKUlvE_clEvEUlhhE_EESt5arrayIPcLm3EELi4E23TrivialOffsetCalculatorILi2EjESC_ILi1EjENS0_6memory12LoadWithCastILi2EEENSF_13StoreWithCastILi1EEEEEviT_T0_T2_T3_T4_T5_)
        /*0150*/ 	.short	0x0380
        /*0152*/ 	.short	0x0038


	//----- nvinfo : EIATTR_SW_WAR
	.align		4
.L_5382:
        /*0154*/ 	.byte	0x04, 0x36
        /*0156*/ 	.short	(.L_5384 - .L_5383)
.L_5383:
        /*0158*/ 	.word	0x00000008
.L_5384:


//--------------------- .nv.info._ZN2at6native18elementwise_kernelILi128ELi4EZNS0_22gpu_kernel_impl_nocastINS0_13BinaryFunctorIhhbZZZNS0_23logical_xor_kernel_cudaERNS_14TensorIteratorEENKUlvE0_clEvENKUlvE_clEvEUlhhE_EEEEvRNS_18TensorIteratorBaseERKT_EUliE_EEviT1_ --------------------------
	.section	.nv.info._ZN2at6native18elementwise_kernelILi128ELi4EZNS0_22gpu_kernel_impl_nocastINS0_13BinaryFunctorIhhbZZZNS0_23logical_xor_kernel_cudaERNS_14TensorIteratorEENKUlvE0_clEvENKUlvE_clEvEUlhhE_EEEEvRNS_18TensorIteratorBaseERKT_EUliE_EEviT1_,"",@"SHT_CUDA_INFO"
	.sectionflags	@""
	.align	4


	//----- nvinfo : EIATTR_CUDA_API_VERSION
	.align		4
        /*0000*/ 	.byte	0x04, 0x37
        /*0002*/ 	.short	(.L_5386 - .L_5385)
.L_5385:
        /*0004*/ 	.word	0x00000082


	//----- nvinfo : EIATTR_KPARAM_INFO
	.align		4
.L_5386:
        /*0008*/ 	.byte	0x04, 0x17
        /*000a*/ 	.short	(.L_5388 - .L_5387)
.L_5387:
        /*000c*/ 	.word	0x00000000
        /*0010*/ 	.short	0x0001
        /*0012*/ 	.short	0x0008
        /*0014*/ 	.byte	0x00, 0xf0, 0x21, 0x0a


	//----- nvinfo : EIATTR_KPARAM_INFO
	.align		4
.L_5388:
        /*0018*/ 	.byte	0x04, 0x17
        /*001a*/ 	.short	(.L_5390 - .L_5389)
.L_5389:
        /*001c*/ 	.word	0x00000000
        /*0020*/ 	.short	0x0000
        /*0022*/ 	.short	0x0000
        /*0024*/ 	.byte	0x00, 0xf0, 0x11, 0x00


	//----- nvinfo : EIATTR_SPARSE_MMA_MASK
	.align		4
.L_5390:
        /*0028*/ 	.byte	0x03, 0x50
        /*002a*/ 	.short	0x0000


	//----- nvinfo : EIATTR_MAXREG_COUNT
	.align		4
        /*002c*/ 	.byte	0x03, 0x1b
        /*002e*/ 	.short	0x0080


	//----- nvinfo : EIATTR_MERCURY_ISA_VERSION
	.align		4
        /*0030*/ 	.byte	0x03, 0x5f
        /*0032*/ 	.short	0x0101


	//----- nvinfo : EIATTR_VRC_CTA_INIT_COUNT
	.align		4
        /*0034*/ 	.byte	0x02, 0x4a
	.zero		1
	.zero		1


	//----- nvinfo : EIATTR_EXIT_INSTR_OFFSETS
	.align		4
        /*0038*/ 	.byte	0x04, 0x1c
        /*003a*/ 	.short	(.L_5392 - .L_5391)


	//   ....[0]....
.L_5391:
        /*003c*/ 	.word	0x00000360


	//   ....[1]....
        /*0040*/ 	.word	0x00000400


	//   ....[2]....
        /*0044*/ 	.word	0x00004940


	//   ....[3]....
        /*0048*/ 	.word	0x00005ff0


	//----- nvinfo : EIATTR_MAX_THREADS
	.align		4
.L_5392:
        /*004c*/ 	.byte	0x04, 0x05
        /*004e*/ 	.short	(.L_5394 - .L_5393)
.L_5393:
        /*0050*/ 	.word	0x00000080
        /*0054*/ 	.word	0x00000001
        /*0058*/ 	.word	0x00000001


	//----- nvinfo : EIATTR_CRS_STACK_SIZE
	.align		4
.L_5394:
        /*005c*/ 	.byte	0x04, 0x1e
        /*005e*/ 	.short	(.L_5396 - .L_5395)
.L_5395:
        /*0060*/ 	.word	0x00000000


	//----- nvinfo : EIATTR_CBANK_PARAM_SIZE
	.align		4
.L_5396:
        /*0064*/ 	.byte	0x03, 0x19
        /*0066*/ 	.short	0x0290


	//----- nvinfo : EIATTR_PARAM_CBANK
	.align		4
        /*0068*/ 	.byte	0x04, 0x0a
        /*006a*/ 	.short	(.L_5398 - .L_5397)
	.align		4
.L_5397:
        /*006c*/ 	.word	index@(.nv.constant0._ZN2at6native18elementwise_kernelILi128ELi4EZNS0_22gpu_kernel_impl_nocastINS0_13BinaryFunctorIhhbZZZNS0_23logical_xor_kernel_cudaERNS_14TensorIteratorEENKUlvE0_clEvENKUlvE_clEvEUlhhE_EEEEvRNS_18TensorIteratorBaseERKT_EUliE_EEviT1_)
        /*0070*/ 	.short	0x0380
        /*0072*/ 	.short	0x0290


	//----- nvinfo : EIATTR_SW_WAR
	.align		4
.L_5398:
        /*0074*/ 	.byte	0x04, 0x36
        /*0076*/ 	.short	(.L_5400 - .L_5399)
.L_5399:
        /*0078*/ 	.word	0x00000008
.L_5400:


//--------------------- .nv.info._ZN2at6native27unrolled_elementwise_kernelINS0_13BinaryFunctorIhhbZZZNS0_23logical_xor_kernel_cudaERNS_14TensorIteratorEENKUlvE0_clEvENKUlvE_clEvEUlhhE_EESt5arrayIPcLm3EELi4E23TrivialOffsetCalculatorILi2EjESC_ILi1EjENS0_6memory15LoadWithoutCastENSF_16StoreWithoutCastEEEviT_T0_T2_T3_T4_T5_ --------------------------
	.section	.nv.info._ZN2at6native27unrolled_elementwise_kernelINS0_13BinaryFunctorIhhbZZZNS0_23logical_xor_kernel_cudaERNS_14TensorIteratorEENKUlvE0_clEvENKUlvE_clEvEUlhhE_EESt5arrayIPcLm3EELi4E23TrivialOffsetCalculatorILi2EjESC_ILi1EjENS0_6memory15LoadWithoutCastENSF_16StoreWithoutCastEEEviT_T0_T2_T3_T4_T5_,"",@"SHT_CUDA_INFO"
	.sectionflags	@""
	.align	4


	//----- nvinfo : EIATTR_CUDA_API_VERSION
	.align		4
        /*0000*/ 	.byte	0x04, 0x37
        /*0002*/ 	.short	(.L_5402 - .L_5401)
.L_5401:
        /*0004*/ 	.word	0x00000082


	//----- nvinfo : EIATTR_KPARAM_INFO
	.align		4
.L_5402:
        /*0008*/ 	.byte	0x04, 0x17
        /*000a*/ 	.short	(.L_5404 - .L_5403)
.L_5403:
        /*000c*/ 	.word	0x00000000
        /*0010*/ 	.short	0x0006
        /*0012*/ 	.short	0x0023
        /*0014*/ 	.byte	0x00, 0xf0, 0x05, 0x00


	//----- nvinfo : EIATTR_KPARAM_INFO
	.align		4
.L_5404:
        /*0018*/ 	.byte	0x04, 0x17
        /*001a*/ 	.short	(.L_5406 - .L_5405)
.L_5405:
        /*001c*/ 	.word	0x00000000
        /*0020*/ 	.short	0x0005
        /*0022*/ 	.short	0x0022
        /*0024*/ 	.byte	0x00, 0xf0, 0x05, 0x00


	//----- nvinfo : EIATTR_KPARAM_INFO
	.align		4
.L_5406:
        /*0028*/ 	.byte	0x04, 0x17
        /*002a*/ 	.short	(.L_5408 - .L_5407)
.L_5407:
        /*002c*/ 	.word	0x00000000
        /*0030*/ 	.short	0x0004
        /*0032*/ 	.short	0x0021
        /*0034*/ 	.byte	0x00, 0xf0, 0x05, 0x00


	//----- nvinfo : EIATTR_KPARAM_INFO
	.align		4
.L_5408:
        /*0038*/ 	.byte	0x04, 0x17
        /*003a*/ 	.short	(.L_5410 - .L_5409)
.L_5409:
        /*003c*/ 	.word	0x00000000
        /*0040*/ 	.short	0x0003
        /*0042*/ 	.short	0x0020
        /*0044*/ 	.byte	0x00, 0xf0, 0x05, 0x00


	//----- nvinfo : EIATTR_KPARAM_INFO
	.align		4
.L_5410:
        /*0048*/ 	.byte	0x04, 0x17
        /*004a*/ 	.short	(.L_5412 - .L_5411)
.L_5411:
        /*004c*/ 	.word	0x00000000
        /*0050*/ 	.short	0x0002
        /*0052*/ 	.short	0x0008
        /*0054*/ 	.byte	0x00, 0xf0, 0x61, 0x00


	//----- nvinfo : EIATTR_KPARAM_INFO
	.align		4
.L_5412:
        /*0058*/ 	.byte	0x04, 0x17
        /*005a*/ 	.short	(.L_5414 - .L_5413)
.L_5413:
        /*005c*/ 	.word	0x00000000
        /*0060*/ 	.short	0x0001
        /*0062*/ 	.short	0x0004
        /*0064*/ 	.byte	0x00, 0xf0, 0x05, 0x00


	//----- nvinfo : EIATTR_KPARAM_INFO
	.align		4
.L_5414:
        /*0068*/ 	.byte	0x04, 0x17
        /*006a*/ 	.short	(.L_5416 - .L_5415)
.L_5415:
        /*006c*/ 	.word	0x00000000
        /*0070*/ 	.short	0x0000
        /*0072*/ 	.short	0x0000
        /*0074*/ 	.byte	0x00, 0xf0, 0x11, 0x00


	//----- nvinfo : EIATTR_SPARSE_MMA_MASK
	.align		4
.L_5416:
        /*0078*/ 	.byte	0x03, 0x50
        /*007a*/ 	.short	0x0000


	//----- nvinfo : EIATTR_MAXREG_COUNT
	.align		4
        /*007c*/ 	.byte	0x03, 0x1b
        /*007e*/ 	.short	0x00ff


	//----- nvinfo : EIATTR_MERCURY_ISA_VERSION
	.align		4
        /*0080*/ 	.byte	0x03, 0x5f
        /*0082*/ 	.short	0x0101


	//----- nvinfo : EIATTR_VRC_CTA_INIT_COUNT
	.align		4
        /*0084*/ 	.byte	0x02, 0x4a
	.zero		1
	.zero		1


	//----- nvinfo : EIATTR_EXIT_INSTR_OFFSETS
	.align		4
        /*0088*/ 	.byte	0x04, 0x1c
        /*008a*/ 	.short	(.L_5418 - .L_5417)


	//   ....[0]....
.L_5417:
        /*008c*/ 	.word	0x00000600


	//   ....[1]....
        /*0090*/ 	.word	0x00000660


	//----- nvinfo : EIATTR_MAX_THREADS
	.align		4
.L_5418:
        /*0094*/ 	.byte	0x04, 0x05
        /*0096*/ 	.short	(.L_5420 - .L_5419)
.L_5419:
        /*0098*/ 	.word	0x00000080
        /*009c*/ 	.word	0x00000001
        /*00a0*/ 	.word	0x00000001


	//----- nvinfo : EIATTR_CRS_STACK_SIZE
	.align		4
.L_5420:
        /*00a4*/ 	.byte	0x04, 0x1e
        /*00a6*/ 	.short	(.L_5422 - .L_5421)
.L_5421:
        /*00a8*/ 	.word	0x00000000


	//----- nvinfo : EIATTR_CBANK_PARAM_SIZE
	.align		4
.L_5422:
        /*00ac*/ 	.byte	0x03, 0x19
        /*00ae*/ 	.short	0x0024


	//----- nvinfo : EIATTR_PARAM_CBANK
	.align		4
        /*00b0*/ 	.byte	0x04, 0x0a
        /*00b2*/ 	.short	(.L_5424 - .L_5423)
	.align		4
.L_5423:
        /*00b4*/ 	.word	index@(.nv.constant0._ZN2at6native27unrolled_elementwise_kernelINS0_13BinaryFunctorIhhbZZZNS0_23logical_xor_kernel_cudaERNS_14TensorIteratorEENKUlvE0_clEvENKUlvE_clEvEUlhhE_EESt5arrayIPcLm3EELi4E23TrivialOffsetCalculatorILi2EjESC_ILi1EjENS0_6memory15LoadWithoutCastENSF_16StoreWithoutCastEEEviT_T0_T2_T3_T4_T5_)
        /*00b8*/ 	.short	0x0380
        /*00ba*/ 	.short	0x0024


	//----- nvinfo : EIATTR_SW_WAR
	.align		4
.L_5424:
        /*00bc*/ 	.byte	0x04, 0x36
        /*00be*/ 	.short	(.L_5426 - .L_5425)
.L_5425:
        /*00c0*/ 	.word	0x00000008
.L_5426:


//--------------------- .nv.info._ZN2at6native29vectorized_elementwise_kernelILi2ENS0_13BinaryFunctorIhhbZZZNS0_23logical_xor_kernel_cudaERNS_14TensorIteratorEENKUlvE0_clEvENKUlvE_clEvEUlhhE_EESt5arrayIPcLm3EEEEviT0_T1_ --------------------------
	.section	.nv.info._ZN2at6native29vectorized_elementwise_kernelILi2ENS0_13BinaryFunctorIhhbZZZNS0_23logical_xor_kernel_cudaERNS_14TensorIteratorEENKUlvE0_clEvENKUlvE_clEvEUlhhE_EESt5arrayIPcLm3EEEEviT0_T1_,"",@"SHT_CUDA_INFO"
	.sectionflags	@""
	.align	4


	//----- nvinfo : EIATTR_CUDA_API_VERSION
	.align		4
        /*0000*/ 	.byte	0x04, 0x37
        /*0002*/ 	.short	(.L_5428 - .L_5427)
.L_5427:
        /*0004*/ 	.word	0x00000082


	//----- nvinfo : EIATTR_KPARAM_INFO
	.align		4
.L_5428:
        /*0008*/ 	.byte	0x04, 0x17
        /*000a*/ 	.short	(.L_5430 - .L_5429)
.L_5429:
        /*000c*/ 	.word	0x00000000
        /*0010*/ 	.short	0x0002
        /*0012*/ 	.short	0x0008
        /*0014*/ 	.byte	0x00, 0xf0, 0x61, 0x00


	//----- nvinfo : EIATTR_KPARAM_INFO
	.align		4
.L_5430:
        /*0018*/ 	.byte	0x04, 0x17
        /*001a*/ 	.short	(.L_5432 - .L_5431)
.L_5431:
        /*001c*/ 	.word	0x00000000
        /*0020*/ 	.short	0x0001
        /*0022*/ 	.short	0x0004
        /*0024*/ 	.byte	0x00, 0xf0, 0x05, 0x00


	//----- nvinfo : EIATTR_KPARAM_INFO
	.align		4
.L_5432:
        /*0028*/ 	.byte	0x04, 0x17
        /*002a*/ 	.short	(.L_5434 - .L_5433)
.L_5433:
        /*002c*/ 	.word	0x00000000
        /*0030*/ 	.short	0x0000
        /*0032*/ 	.short	0x0000
        /*0034*/ 	.byte	0x00, 0xf0, 0x11, 0x00


	//----- nvinfo : EIATTR_SPARSE_MMA_MASK
	.align		4
.L_5434:
        /*0038*/ 	.byte	0x03, 0x50
        /*003a*/ 	.short	0x0000


	//----- nvinfo : EIATTR_MAXREG_COUNT
	.align		4
        /*003c*/ 	.byte	0x03, 0x1b
        /*003e*/ 	.short	0x00ff


	//----- nvinfo : EIATTR_MERCURY_ISA_VERSION
	.align		4
        /*0040*/ 	.byte	0x03, 0x5f
        /*0042*/ 	.short	0x0101


	//----- nvinfo : EIATTR_VRC_CTA_INIT_COUNT
	.align		4
        /*0044*/ 	.byte	0x02, 0x4a
	.zero		1
	.zero		1


	//----- nvinfo : EIATTR_EXIT_INSTR_OFFSETS
	.align		4
        /*0048*/ 	.byte	0x04, 0x1c
        /*004a*/ 	.short	(.L_5436 - .L_5435)


	//   ....[0]....
.L_5435:
        /*004c*/ 	.word	0x00000f70


	//   ....[1]....
        /*0050*/ 	.word	0x00000fd0


	//   ....[2]....
        /*0054*/ 	.word	0x00001480


	//----- nvinfo : EIATTR_MAX_THREADS
	.align		4
.L_5436:
        /*0058*/ 	.byte	0x04, 0x05
        /*005a*/ 	.short	(.L_5438 - .L_5437)
.L_5437:
        /*005c*/ 	.word	0x00000080
        /*0060*/ 	.word	0x00000001
        /*0064*/ 	.word	0x00000001


	//----- nvinfo : EIATTR_CRS_STACK_SIZE
	.align		4
.L_5438:
        /*0068*/ 	.byte	0x04, 0x1e
        /*006a*/ 	.short	(.L_5440 - .L_5439)
.L_5439:
        /*006c*/ 	.word	0x00000000


	//----- nvinfo : EIATTR_CBANK_PARAM_SIZE
	.align		4
.L_5440:
        /*0070*/ 	.byte	0x03, 0x19
        /*0072*/ 	.short	0x0020


	//----- nvinfo : EIATTR_PARAM_CBANK
	.align		4
        /*0074*/ 	.byte	0x04, 0x0a
        /*0076*/ 	.short	(.L_5442 - .L_5441)
	.align		4
.L_5441:
        /*0078*/ 	.word	index@(.nv.constant0._ZN2at6native29vectorized_elementwise_kernelILi2ENS0_13BinaryFunctorIhhbZZZNS0_23logical_xor_kernel_cudaERNS_14TensorIteratorEENKUlvE0_clEvENKUlvE_clEvEUlhhE_EESt5arrayIPcLm3EEEEviT0_T1_)
        /*007c*/ 	.short	0x0380
        /*007e*/ 	.short	0x0020


	//----- nvinfo : EIATTR_SW_WAR
	.align		4
.L_5442:
        /*0080*/ 	.byte	0x04, 0x36
        /*0082*/ 	.short	(.L_5444 - .L_5443)
.L_5443:
        /*0084*/ 	.word	0x00000008
.L_5444:


//--------------------- .nv.info._ZN2at6native29vectorized_elementwise_kernelILi4ENS0_13BinaryFunctorIhhbZZZNS0_23logical_xor_kernel_cudaERNS_14TensorIteratorEENKUlvE0_clEvENKUlvE_clEvEUlhhE_EESt5arrayIPcLm3EEEEviT0_T1_ --------------------------
	.section	.nv.info._ZN2at6native29vectorized_elementwise_kernelILi4ENS0_13BinaryFunctorIhhbZZZNS0_23logical_xor_kernel_cudaERNS_14TensorIteratorEENKUlvE0_clEvENKUlvE_clEvEUlhhE_EESt5arrayIPcLm3EEEEviT0_T1_,"",@"SHT_CUDA_INFO"
	.sectionflags	@""
	.align	4


	//----- nvinfo : EIATTR_CUDA_API_VERSION
	.align		4
        /*0000*/ 	.byte	0x04, 0x37
        /*0002*/ 	.short	(.L_5446 - .L_5445)
.L_5445:
        /*0004*/ 	.word	0x00000082


	//----- nvinfo : EIATTR_KPARAM_INFO
	.align		4
.L_5446:
        /*0008*/ 	.byte	0x04, 0x17
        /*000a*/ 	.short	(.L_5448 - .L_5447)
.L_5447:
        /*000c*/ 	.word	0x00000000
        /*0010*/ 	.short	0x0002
        /*0012*/ 	.short	0x0008
        /*0014*/ 	.byte	0x00, 0xf0, 0x61, 0x00


	//----- nvinfo : EIATTR_KPARAM_INFO
	.align		4
.L_5448:
        /*0018*/ 	.byte	0x04, 0x17
        /*001a*/ 	.short	(.L_5450 - .L_5449)
.L_5449:
        /*001c*/ 	.word	0x00000000
        /*0020*/ 	.short	0x0001
        /*0022*/ 	.short	0x0004
        /*0024*/ 	.byte	0x00, 0xf0, 0x05, 0x00


	//----- nvinfo : EIATTR_KPARAM_INFO
	.align		4
.L_5450:
        /*0028*/ 	.byte	0x04, 0x17
        /*002a*/ 	.short	(.L_5452 - .L_5451)
.L_5451:
        /*002c*/ 	.word	0x00000000
        /*0030*/ 	.short	0x0000
        /*0032*/ 	.short	0x0000
        /*0034*/ 	.byte	0x00, 0xf0, 0x11, 0x00


	//----- nvinfo : EIATTR_SPARSE_MMA_MASK
	.align		4
.L_5452:
        /*0038*/ 	.byte	0x03, 0x50
        /*003a*/ 	.short	0x0000


	//----- nvinfo : EIATTR_MAXREG_COUNT
	.align		4
        /*003c*/ 	.byte	0x03, 0x1b
        /*003e*/ 	.short	0x00ff


	//----- nvinfo : EIATTR_MERCURY_ISA_VERSION
	.align		4
        /*0040*/ 	.byte	0x03, 0x5f
        /*0042*/ 	.short	0x0101


	//----- nvinfo : EIATTR_VRC_CTA_INIT_COUNT
	.align		4
        /*0044*/ 	.byte	0x02, 0x4a
	.zero		1
	.zero		1


	//----- nvinfo : EIATTR_EXIT_INSTR_OFFSETS
	.align		4
        /*0048*/ 	.byte	0x04, 0x1c
        /*004a*/ 	.short	(.L_5454 - .L_5453)


	//   ....[0]....
.L_5453:
        /*004c*/ 	.word	0x00000f70


	//   ....[1]....
        /*0050*/ 	.word	0x00000fd0


	//   ....[2]....
        /*0054*/ 	.word	0x00001440


	//----- nvinfo : EIATTR_MAX_THREADS
	.align		4
.L_5454:
        /*0058*/ 	.byte	0x04, 0x05
        /*005a*/ 	.short	(.L_5456 - .L_5455)
.L_5455:
        /*005c*/ 	.word	0x00000080
        /*0060*/ 	.word	0x00000001
        /*0064*/ 	.word	0x00000001


	//----- nvinfo : EIATTR_CRS_STACK_SIZE
	.align		4
.L_5456:
        /*0068*/ 	.byte	0x04, 0x1e
        /*006a*/ 	.short	(.L_5458 - .L_5457)
.L_5457:
        /*006c*/ 	.word	0x00000000


	//----- nvinfo : EIATTR_CBANK_PARAM_SIZE
	.align		4
.L_5458:
        /*0070*/ 	.byte	0x03, 0x19
        /*0072*/ 	.short	0x0020


	//----- nvinfo : EIATTR_PARAM_CBANK
	.align		4
        /*0074*/ 	.byte	0x04, 0x0a
        /*0076*/ 	.short	(.L_5460 - .L_5459)
	.align		4
.L_5459:
        /*0078*/ 	.word	index@(.nv.constant0._ZN2at6native29vectorized_elementwise_kernelILi4ENS0_13BinaryFunctorIhhbZZZNS0_23logical_xor_kernel_cudaERNS_14TensorIteratorEENKUlvE0_clEvENKUlvE_clEvEUlhhE_EESt5arrayIPcLm3EEEEviT0_T1_)
        /*007c*/ 	.short	0x0380
        /*007e*/ 	.short	0x0020


	//----- nvinfo : EIATTR_SW_WAR
	.align		4
.L_5460:
        /*0080*/ 	.byte	0x04, 0x36
        /*0082*/ 	.short	(.L_5462 - .L_5461)
.L_5461:
        /*0084*/ 	.word	0x00000008
.L_5462:


//--------------------- .nv.info._ZN2at6native29vectorized_elementwise_kernelILi8ENS0_13BinaryFunctorIhhbZZZNS0_23logical_xor_kernel_cudaERNS_14TensorIteratorEENKUlvE0_clEvENKUlvE_clEvEUlhhE_EESt5arrayIPcLm3EEEEviT0_T1_ --------------------------
	.section	.nv.info._ZN2at6native29vectorized_elementwise_kernelILi8ENS0_13BinaryFunctorIhhbZZZNS0_23logical_xor_kernel_cudaERNS_14TensorIteratorEENKUlvE0_clEvENKUlvE_clEvEUlhhE_EESt5arrayIPcLm3EEEEviT0_T1_,"",@"SHT_CUDA_INFO"
	.sectionflags	@""
	.align	4


	//----- nvinfo : EIATTR_CUDA_API_VERSION
	.align		4
        /*0000*/ 	.byte	0x04, 0x37
        /*0002*/ 	.short	(.L_5464 - .L_5463)
.L_5463:
        /*0004*/ 	.word	0x00000082


	//----- nvinfo : EIATTR_KPARAM_INFO
	.align		4
.L_5464:
        /*0008*/ 	.byte	0x04, 0x17
        /*000a*/ 	.short	(.L_5466 - .L_5465)
.L_5465:
        /*000c*/ 	.word	0x00000000
        /*0010*/ 	.short	0x0002
        /*0012*/ 	.short	0x0008
        /*0014*/ 	.byte	0x00, 0xf0, 0x61, 0x00


	//----- nvinfo : EIATTR_KPARAM_INFO
	.align		4
.L_5466:
        /*0018*/ 	.byte	0x04, 0x17
        /*001a*/ 	.short	(.L_5468 - .L_5467)
.L_5467:
        /*001c*/ 	.word	0x00000000
        /*0020*/ 	.short	0x0001
        /*0022*/ 	.short	0x0004
        /*0024*/ 	.byte	0x00, 0xf0, 0x05, 0x00


	//----- nvinfo : EIATTR_KPARAM_INFO
	.align		4
.L_5468:
        /*0028*/ 	.byte	0x04, 0x17
        /*002a*/ 	.short	(.L_5470 - .L_5469)
.L_5469:
        /*002c*/ 	.word	0x00000000
        /*0030*/ 	.short	0x0000
        /*0032*/ 	.short	0x0000
        /*0034*/ 	.byte	0x00, 0xf0, 0x11, 0x00


	//----- nvinfo : EIATTR_SPARSE_MMA_MASK
	.align		4
.L_5470:
        /*0038*/ 	.byte	0x03, 0x50
        /*003a*/ 	.short	0x0000


	//----- nvinfo : EIATTR_MAXREG_COUNT
	.align		4
        /*003c*/ 	.byte	0x03, 0x1b
        /*003e*/ 	.short	0x00ff


	//----- nvinfo : EIATTR_MERCURY_ISA_VERSION
	.align		4
        /*0040*/ 	.byte	0x03, 0x5f
        /*0042*/ 	.short	0x0101


	//----- nvinfo : EIATTR_VRC_CTA_INIT_COUNT
	.align		4
        /*0044*/ 	.byte	0x02, 0x4a
	.zero		1
	.zero		1


	//----- nvinfo : EIATTR_EXIT_INSTR_OFFSETS
	.align		4
        /*0048*/ 	.byte	0x04, 0x1c
        /*004a*/ 	.short	(.L_5472 - .L_5471)


	//   ....[0]....
.L_5471:
        /*004c*/ 	.word	0x00000f70


	//   ....[1]....
        /*0050*/ 	.word	0x00000fd0


	//   ....[2]....
        /*0054*/ 	.word	0x00001410


	//----- nvinfo : EIATTR_MAX_THREADS
	.align		4
.L_5472:
        /*0058*/ 	.byte	0x04, 0x05
        /*005a*/ 	.short	(.L_5474 - .L_5473)
.L_5473:
        /*005c*/ 	.word	0x00000080
        /*0060*/ 	.word	0x00000001
        /*0064*/ 	.word	0x00000001


	//----- nvinfo : EIATTR_CRS_STACK_SIZE
	.align		4
.L_5474:
        /*0068*/ 	.byte	0x04, 0x1e
        /*006a*/ 	.short	(.L_5476 - .L_5475)
.L_5475:
        /*006c*/ 	.word	0x00000000


	//----- nvinfo : EIATTR_CBANK_PARAM_SIZE
	.align		4
.L_5476:
        /*0070*/ 	.byte	0x03, 0x19
        /*0072*/ 	.short	0x0020


	//----- nvinfo : EIATTR_PARAM_CBANK
	.align		4
        /*0074*/ 	.byte	0x04, 0x0a
        /*0076*/ 	.short	(.L_5478 - .L_5477)
	.align		4
.L_5477:
        /*0078*/ 	.word	index@(.nv.constant0._ZN2at6native29vectorized_elementwise_kernelILi8ENS0_13BinaryFunctorIhhbZZZNS0_23logical_xor_kernel_cudaERNS_14TensorIteratorEENKUlvE0_clEvENKUlvE_clEvEUlhhE_EESt5arrayIPcLm3EEEEviT0_T1_)
        /*007c*/ 	.short	0x0380
        /*007e*/ 	.short	0x0020


	//----- nvinfo : EIATTR_SW_WAR
	.align		4
.L_5478:
        /*0080*/ 	.byte	0x04, 0x36
        /*0082*/ 	.short	(.L_5480 - .L_5479)
.L_5479:
        /*0084*/ 	.word	0x00000008
.L_5480:


//--------------------- .nv.info._ZN2at6native18elementwise_kernelILi128ELi4EZNS0_15gpu_kernel_implINS0_13AUnaryFunctorIN3c108BFloat16ES5_bZZZNS0_22logical_or_kernel_cudaERNS_14TensorIteratorEENKUlvE0_clEvENKUlvE8_clEvEUlS5_S5_E_EEEEvRNS_18TensorIteratorBaseERKT_EUliE_EEviT1_ --------------------------
	.section	.nv.info._ZN2at6native18elementwise_kernelILi128ELi4EZNS0_15gpu_kernel_implINS0_13AUnaryFunctorIN3c108BFloat16ES5_bZZZNS0_22logical_or_kernel_cudaERNS_14TensorIteratorEENKUlvE0_clEvENKUlvE8_clEvEUlS5_S5_E_EEEEvRNS_18TensorIteratorBaseERKT_EUliE_EEviT1_,"",@"SHT_CUDA_INFO"
	.sectionflags	@""
	.align	4


	//----- nvinfo : EIATTR_CUDA_API_VERSION
	.align		4
        /*0000*/ 	.byte	0x04, 0x37
        /*0002*/ 	.short	(.L_5482 - .L_5481)
.L_5481:
        /*0004*/ 	.word	0x00000082


	//----- nvinfo : EIATTR_KPARAM_INFO
	.align		4
.L_5482:
        /*0008*/ 	.byte	0x04, 0x17
        /*000a*/ 	.short	(.L_5484 - .L_5483)
.L_5483:
        /*000c*/ 	.word	0x00000000
        /*0010*/ 	.short	0x0001
        /*0012*/ 	.short	0x0008
        /*0014*/ 	.byte	0x00, 0xf0, 0x61, 0x08


	//----- nvinfo : EIATTR_KPARAM_INFO
	.align		4
.L_5484:
        /*0018*/ 	.byte	0x04, 0x17
        /*001a*/ 	.short	(.L_5486 - .L_5485)
.L_5485:
        /*001c*/ 	.word	0x00000000
        /*0020*/ 	.short	0x0000
        /*0022*/ 	.short	0x0000
        /*0024*/ 	.byte	0x00, 0xf0, 0x11, 0x00


	//----- nvinfo : EIATTR_SPARSE_MMA_MASK
	.align		4
.L_5486:
        /*0028*/ 	.byte	0x03, 0x50
        /*002a*/ 	.short	0x0000


	//----- nvinfo : EIATTR_MAXREG_COUNT
	.align		4
        /*002c*/ 	.byte	0x03, 0x1b
        /*002e*/ 	.short	0x0080


	//----- nvinfo : EIATTR_EXTERNS
	.align		4
        /*0030*/ 	.byte	0x04, 0x0f
        /*0032*/ 	.short	(.L_5488 - .L_5487)


	//   ....[0]....
	.align		4
.L_5487:
        /*0034*/ 	.word	index@(__assertfail)


	//----- nvinfo : EIATTR_MERCURY_ISA_VERSION
	.align		4
.L_5488:
        /*0038*/ 	.byte	0x03, 0x5f
        /*003a*/ 	.short	0x0101


	//----- nvinfo : EIATTR_VRC_CTA_INIT_COUNT
	.align		4
        /*003c*/ 	.byte	0x02, 0x4a
	.zero		1
	.zero		1


	//----- nvinfo : EIATTR_SYSCALL_OFFSETS
	.align		4
        /*0040*/ 	.byte	0x04, 0x46
        /*0042*/ 	.short	(.L_5490 - .L_5489)


	//   ....[0]....
.L_5489:
        /*0044*/ 	.word	0x00002220


	//   ....[1]....
        /*0048*/ 	.word	0x00002fa0


	//   ....[2]....
        /*004c*/ 	.word	0x00005320


	//   ....[3]....
        /*0050*/ 	.word	0x00005ef0


	//   ....[4]....
        /*0054*/ 	.word	0x00008360


	//   ....[5]....
        /*0058*/ 	.word	0x00008f30


	//   ....[6]....
        /*005c*/ 	.word	0x0000b3b0


	//   ....[7]....
        /*0060*/ 	.word	0x0000bf40


	//----- nvinfo : EIATTR_EXIT_INSTR_OFFSETS
	.align		4
.L_5490:
        /*0064*/ 	.byte	0x04, 0x1c
        /*0066*/ 	.short	(.L_5492 - .L_5491)


	//   ....[0]....
.L_5491:
        /*0068*/ 	.word	0x000091c0


	//   ....[1]....
        /*006c*/ 	.word	0x0000b560


	//   ....[2]....
        /*0070*/ 	.word	0x0000b580


	//   ....[3]....
        /*0074*/ 	.word	0x0000b610


	//   ....[4]....
        /*0078*/ 	.word	0x0000b630


	//   ....[5]....
        /*007c*/ 	.word	0x0000b650


	//   ....[6]....
        /*0080*/ 	.word	0x0000b6e0


	//   ....[7]....
        /*0084*/ 	.word	0x0000b720


	//   ....[8]....
        /*0088*/ 	.word	0x0000b7c0


	//   ....[9]....
        /*008c*/ 	.word	0x0000b810


	//   ....[10]....
        /*0090*/ 	.word	0x0000b840


	//   ....[11]....
        /*0094*/ 	.word	0x0000b900


	//   ....[12]....
        /*0098*/ 	.word	0x0000ba40


	//   ....[13]....
        /*009c*/ 	.word	0x0000bb80


	//   ....[14]....
        /*00a0*/ 	.word	0x0000bcd0


	//   ....[15]....
        /*00a4*/ 	.word	0x0000bd00


	//   ....[16]....
        /*00a8*/ 	.word	0x0000bd20


	//   ....[17]....
        /*00ac*/ 	.word	0x0000bda0


	//   ....[18]....
        /*00b0*/ 	.word	0x0000bde0


	//   ....[19]....
        /*00b4*/ 	.word	0x0000bf50


	//   ....[20]....
        /*00b8*/ 	.word	0x0000c030


	//   ....[21]....
        /*00bc*/ 	.word	0x0000c0d0


	//   ....[22]....
        /*00c0*/ 	.word	0x0000c100


	//   ....[23]....
        /*00c4*/ 	.word	0x0000c150


	//   ....[24]....
        /*00c8*/ 	.word	0x0000c190


	//----- nvinfo : EIATTR_MAX_THREADS
	.align		4
.L_5492:
        /*00cc*/ 	.byte	0x04, 0x05
        /*00ce*/ 	.short	(.L_5494 - .L_5493)
.L_5493:
        /*00d0*/ 	.word	0x00000080
        /*00d4*/ 	.word	0x00000001
        /*00d8*/ 	.word	0x00000001


	//----- nvinfo : EIATTR_CRS_STACK_SIZE
	.align		4
.L_5494:
        /*00dc*/ 	.byte	0x04, 0x1e
        /*00de*/ 	.short	(.L_5496 - .L_5495)
.L_5495:
        /*00e0*/ 	.word	0x00000000


	//----- nvinfo : EIATTR_CBANK_PARAM_SIZE
	.align		4
.L_5496:
        /*00e4*/ 	.byte	0x03, 0x19
        /*00e6*/ 	.short	0x0220


	//----- nvinfo : EIATTR_PARAM_CBANK
	.align		4
        /*00e8*/ 	.byte	0x04, 0x0a
        /*00ea*/ 	.short	(.L_5498 - .L_5497)
	.align		4
.L_5497:
        /*00ec*/ 	.word	index@(.nv.constant0._ZN2at6native18elementwise_kernelILi128ELi4EZNS0_15gpu_kernel_implINS0_13AUnaryFunctorIN3c108BFloat16ES5_bZZZNS0_22logical_or_kernel_cudaERNS_14TensorIteratorEENKUlvE0_clEvENKUlvE8_clEvEUlS5_S5_E_EEEEvRNS_18TensorIteratorBaseERKT_EUliE_EEviT1_)
        /*00f0*/ 	.short	0x0380
        /*00f2*/ 	.short	0x0220


	//----- nvinfo : EIATTR_SW_WAR
	.align		4
.L_5498:
        /*00f4*/ 	.byte	0x04, 0x36
        /*00f6*/ 	.short	(.L_5500 - .L_5499)
.L_5499:
        /*00f8*/ 	.word	0x00000008
.L_5500:


//--------------------- .nv.info._ZN2at6native27unrolled_elementwise_kernelINS0_13AUnaryFunctorIN3c108BFloat16ES4_bZZZNS0_22logical_or_kernel_cudaERNS_14TensorIteratorEENKUlvE0_clEvENKUlvE8_clEvEUlS4_S4_E_EESt5arrayIPcLm2EELi4E23TrivialOffsetCalculatorILi1EjESF_NS0_6memory12LoadWithCastILi1EEENSG_13StoreWithCastILi1EEEEEviT_T0_T2_T3_T4_T5_ --------------------------
	.section	.nv.info._ZN2at6native27unrolled_elementwise_kernelINS0_13AUnaryFunctorIN3c108BFloat16ES4_bZZZNS0_22logical_or_kernel_cudaERNS_14TensorIteratorEENKUlvE0_clEvENKUlvE8_clEvEUlS4_S4_E_EESt5arrayIPcLm2EELi4E23TrivialOffsetCalculatorILi1EjESF_NS0_6memory12LoadWithCastILi1EEENSG_13StoreWithCastILi1EEEEEviT_T0_T2_T3_T4_T5_,"",@"SHT_CUDA_INFO"
	.sectionflags	@""
	.align	4


	//----- nvinfo : EIATTR_CUDA_API_VERSION
	.align		4
        /*0000*/ 	.byte	0x04, 0x37
        /*0002*/ 	.short	(.L_5502 - .L_5501)
.L_5501:
        /*0004*/ 	.word	0x00000082


	//----- nvinfo : EIATTR_KPARAM_INFO
	.align		4
.L_5502:
        /*0008*/ 	.byte	0x04, 0x17
        /*000a*/ 	.short	(.L_5504 - .L_5503)
.L_5503:
        /*000c*/ 	.word	0x00000000
        /*0010*/ 	.short	0x0006
        /*0012*/ 	.short	0x0024
        /*0014*/ 	.byte	0x00, 0xf0, 0x21, 0x00


	//----- nvinfo : EIATTR_KPARAM_INFO
	.align		4
.L_5504:
        /*0018*/ 	.byte	0x04, 0x17
        /*001a*/ 	.short	(.L_5506 - .L_5505)
.L_5505:
        /*001c*/ 	.word	0x00000000
        /*0020*/ 	.short	0x0005
        /*0022*/ 	.short	0x001c
        /*0024*/ 	.byte	0x00, 0xf0, 0x21, 0x00


	//----- nvinfo : EIATTR_KPARAM_INFO
	.align		4
.L_5506:
        /*0028*/ 	.byte	0x04, 0x17
        /*002a*/ 	.short	(.L_5508 - .L_5507)
.L_5507:
        /*002c*/ 	.word	0x00000000
        /*0030*/ 	.short	0x0004
        /*0032*/ 	.short	0x0019
        /*0034*/ 	.byte	0x00, 0xf0, 0x05, 0x00


	//----- nvinfo : EIATTR_KPARAM_INFO
	.align		4
.L_5508:
        /*0038*/ 	.byte	0x04, 0x17
        /*003a*/ 	.short	(.L_5510 - .L_5509)
.L_5509:
        /*003c*/ 	.word	0x00000000
        /*0040*/ 	.short	0x0003
        /*0042*/ 	.short	0x0018
        /*0044*/ 	.byte	0x00, 0xf0, 0x05, 0x00


	//----- nvinfo : EIATTR_KPARAM_INFO
	.align		4
.L_5510:
        /*0048*/ 	.byte	0x04, 0x17
        /*004a*/ 	.short	(.L_5512 - .L_5511)
.L_5511:
        /*004c*/ 	.word	0x00000000
        /*0050*/ 	.short	0x0002
        /*0052*/ 	.short	0x0008
        /*0054*/ 	.byte	0x00, 0xf0, 0x41, 0x00


	//----- nvinfo : EIATTR_KPARAM_INFO
	.align		4
.L_5512:
        /*0058*/ 	.byte	0x04, 0x17
        /*005a*/ 	.short	(.L_5514 - .L_5513)
.L_5513:
        /*005c*/ 	.word	0x00000000
        /*0060*/ 	.short	0x0001
        /*0062*/ 	.short	0x0004
        /*0064*/ 	.byte	0x00, 0xf0, 0x11, 0x00


	//----- nvinfo : EIATTR_KPARAM_INFO
	.align		4
.L_5514:
        /*0068*/ 	.byte	0x04, 0x17
        /*006a*/ 	.short	(.L_5516 - .L_5515)
.L_5515:
        /*006c*/ 	.word	0x00000000
        /*0070*/ 	.short	0x0000
        /*0072*/ 	.short	0x0000
        /*0074*/ 	.byte	0x00, 0xf0, 0x11, 0x00


	//----- nvinfo : EIATTR_SPARSE_MMA_MASK
	.align		4
.L_5516:
        /*0078*/ 	.byte	0x03, 0x50
        /*007a*/ 	.short	0x0000


	//----- nvinfo : EIATTR_MAXREG_COUNT
	.align		4
        /*007c*/ 	.byte	0x03, 0x1b
        /*007e*/ 	.short	0x00ff


	//----- nvinfo : EIATTR_EXTERNS
	.align		4
        /*0080*/ 	.byte	0x04, 0x0f
        /*0082*/ 	.short	(.L_5518 - .L_5517)


	//   ....[0]....
	.align		4
.L_5517:
        /*0084*/ 	.word	index@(__assertfail)


	//----- nvinfo : EIATTR_MERCURY_ISA_VERSION
	.align		4
.L_5518:
        /*0088*/ 	.byte	0x03, 0x5f
        /*008a*/ 	.short	0x0101


	//----- nvinfo : EIATTR_VRC_CTA_INIT_COUNT
	.align		4
        /*008c*/ 	.byte	0x02, 0x4a
	.zero		1
	.zero		1


	//----- nvinfo : EIATTR_SYSCALL_OFFSETS
	.align		4
        /*0090*/ 	.byte	0x04, 0x46
        /*0092*/ 	.short	(.L_5520 - .L_5519)


	//   ....[0]....
.L_5519:
        /*0094*/ 	.word	0x00001000


	//   ....[1]....
        /*0098*/ 	.word	0x000021e0


	//   ....[2]....
        /*009c*/ 	.word	0x00003300


	//   ....[3]....
        /*00a0*/ 	.word	0x00004330


	//   ....[4]....
        /*00a4*/ 	.word	0x000054b0


	//   ....[5]....
        /*00a8*/ 	.word	0x00006240


	//   ....[6]....
        /*00ac*/ 	.word	0x000070b0


	//   ....[7]....
        /*00b0*/ 	.word	0x00007f20


	//----- nvinfo : EIATTR_EXIT_INSTR_OFFSETS
	.align		4
.L_5520:
        /*00b4*/ 	.byte	0x04, 0x1c
        /*00b6*/ 	.short	(.L_5522 - .L_5521)


	//   ....[0]....
.L_5521:
        /*00b8*/ 	.word	0x00007380


	//   ....[1]....
        /*00bc*/ 	.word	0x000074b0


	//   ....[2]....
        /*00c0*/ 	.word	0x000074d0


	//   ....[3]....
        /*00c4*/ 	.word	0x00007560


	//   ....[4]....
        /*00c8*/ 	.word	0x00007580


	//   ....[5]....
        /*00cc*/ 	.word	0x000075a0


	//   ....[6]....
        /*00d0*/ 	.word	0x00007630


	//   ....[7]....
        /*00d4*/ 	.word	0x00007670


	//   ....[8]....
        /*00d8*/ 	.word	0x00007710


	//   ....[9]....
        /*00dc*/ 	.word	0x00007760


	//   ....[10]....
        /*00e0*/ 	.word	0x00007790


	//   ....[11]....
        /*00e4*/ 	.word	0x00007850


	//   ....[12]....
        /*00e8*/ 	.word	0x000079c0


	//   ....[13]....
        /*00ec*/ 	.word	0x00007b30


	//   ....[14]....
        /*00f0*/ 	.word	0x00007c90


	//   ....[15]....
        /*00f4*/ 	.word	0x00007cc0


	//   ....[16]....
        /*00f8*/ 	.word	0x00007ce0


	//   ....[17]....
        /*00fc*/ 	.word	0x00007d80


	//   ....[18]....
        /*0100*/ 	.word	0x00007dc0


	//   ....[19]....
        /*0104*/ 	.word	0x00007f30


	//   ....[20]....
        /*0108*/ 	.word	0x00008040


	//   ....[21]....
        /*010c*/ 	.word	0x00008180


	//   ....[22]....
        /*0110*/ 	.word	0x000081c0


	//----- nvinfo : EIATTR_MAX_THREADS
	.align		4
.L_5522:
        /*0114*/ 	.byte	0x04, 0x05
        /*0116*/ 	.short	(.L_5524 - .L_5523)
.L_5523:
        /*0118*/ 	.word	0x00000080
        /*011c*/ 	.word	0x00000001
        /*0120*/ 	.word	0x00000001


	//----- nvinfo : EIATTR_CRS_STACK_SIZE
	.align		4
.L_5524:
        /*0124*/ 	.byte	0x04, 0x1e
        /*0126*/ 	.short	(.L_5526 - .L_5525)
.L_5525:
        /*0128*/ 	.word	0x00000000


	//----- nvinfo : EIATTR_CBANK_PARAM_SIZE
	.align		4
.L_5526:
        /*012c*/ 	.byte	0x03, 0x19
        /*012e*/ 	.short	0x002c


	//----- nvinfo : EIATTR_PARAM_CBANK
	.align		4
        /*0130*/ 	.byte	0x04, 0x0a
        /*0132*/ 	.short	(.L_5528 - .L_5527)
	.align		4
.L_5527:
        /*0134*/ 	.word	index@(.nv.constant0._ZN2at6native27unrolled_elementwise_kernelINS0_13AUnaryFunctorIN3c108BFloat16ES4_bZZZNS0_22logical_or_kernel_cudaERNS_14TensorIteratorEENKUlvE0_clEvENKUlvE8_clEvEUlS4_S4_E_EESt5arrayIPcLm2EELi4E23TrivialOffsetCalculatorILi1EjESF_NS0_6memory12LoadWithCastILi1EEENSG_13StoreWithCastILi1EEEEEviT_T0_T2_T3_T4_T5_)
        /*0138*/ 	.short	0x0380
        /*013a*/ 	.short	0x002c


	//----- nvinfo : EIATTR_SW_WAR
	.align		4
.L_5528:
        /*013c*/ 	.byte	0x04, 0x36
        /*013e*/ 	.short	(.L_5530 - .L_5529)
.L_5529:
        /*0140*/ 	.word	0x00000008
.L_5530:


//--------------------- .nv.info._ZN2at6native18elementwise_kernelILi128ELi4EZNS0_22gpu_kernel_impl_nocastINS0_13AUnaryFunctorIN3c108BFloat16ES5_bZZZNS0_22logical_or_kernel_cudaERNS_14TensorIteratorEENKUlvE0_clEvENKUlvE8_clEvEUlS5_S5_E_EEEEvRNS_18TensorIteratorBaseERKT_EUliE_EEviT1_ --------------------------
	.section	.nv.info._ZN2at6native18elementwise_kernelILi128ELi4EZNS0_22gpu_kernel_impl_nocastINS0_13AUnaryFunctorIN3c108BFloat16ES5_bZZZNS0_22logical_or_kernel_cudaERNS_14TensorIteratorEENKUlvE0_clEvENKUlvE8_clEvEUlS5_S5_E_EEEEvRNS_18TensorIteratorBaseERKT_EUliE_EEviT1_,"",@"SHT_CUDA_INFO"
	.sectionflags	@""
	.align	4


	//----- nvinfo : EIATTR_CUDA_API_VERSION
	.align		4
        /*0000*/ 	.byte	0x04, 0x37
        /*0002*/ 	.short	(.L_5532 - .L_5531)
.L_5531:
        /*0004*/ 	.word	0x00000082


	//----- nvinfo : EIATTR_KPARAM_INFO
	.align		4
.L_5532:
        /*0008*/ 	.byte	0x04, 0x17
        /*000a*/ 	.short	(.L_5534 - .L_5533)
.L_5533:
        /*000c*/ 	.word	0x00000000
        /*0010*/ 	.short	0x0001
        /*0012*/ 	.short	0x0008
        /*0014*/ 	.byte	0x00, 0xf0, 0x61, 0x08


	//----- nvinfo : EIATTR_KPARAM_INFO
	.align		4
.L_5534:
        /*0018*/ 	.byte	0x04, 0x17
        /*001a*/ 	.short	(.L_5536 - .L_5535)
.L_5535:
        /*001c*/ 	.word	0x00000000
        /*0020*/ 	.short	0x0000
        /*0022*/ 	.short	0x0000
        /*0024*/ 	.byte	0x00, 0xf0, 0x11, 0x00


	//----- nvinfo : EIATTR_SPARSE_MMA_MASK
	.align		4
.L_5536:
        /*0028*/ 	.byte	0x03, 0x50
        /*002a*/ 	.short	0x0000


	//----- nvinfo : EIATTR_MAXREG_COUNT
	.align		4
        /*002c*/ 	.byte	0x03, 0x1b
        /*002e*/ 	.short	0x0080


	//----- nvinfo : EIATTR_MERCURY_ISA_VERSION
	.align		4
        /*0030*/ 	.byte	0x03, 0x5f
        /*0032*/ 	.short	0x0101


	//----- nvinfo : EIATTR_VRC_CTA_INIT_COUNT
	.align		4
        /*0034*/ 	.byte	0x02, 0x4a
	.zero		1
	.zero		1


	//----- nvinfo : EIATTR_EXIT_INSTR_OFFSETS
	.align		4
        /*0038*/ 	.byte	0x04, 0x1c
        /*003a*/ 	.short	(.L_5538 - .L_5537)


	//   ....[0]....
.L_5537:
        /*003c*/ 	.word	0x00000370


	//   ....[1]....
        /*0040*/ 	.word	0x00000410


	//   ....[2]....
        /*0044*/ 	.word	0x00003fc0


	//   ....[3]....
        /*0048*/ 	.word	0x00005330


	//----- nvinfo : EIATTR_MAX_THREADS
	.align		4
.L_5538:
        /*004c*/ 	.byte	0x04, 0x05
        /*004e*/ 	.short	(.L_5540 - .L_5539)
.L_5539:
        /*0050*/ 	.word	0x00000080
        /*0054*/ 	.word	0x00000001
        /*0058*/ 	.word	0x00000001


	//----- nvinfo : EIATTR_CRS_STACK_SIZE
	.align		4
.L_5540:
        /*005c*/ 	.byte	0x04, 0x1e
        /*005e*/ 	.short	(.L_5542 - .L_5541)
.L_5541:
        /*0060*/ 	.word	0x00000000


	//----- nvinfo : EIATTR_CBANK_PARAM_SIZE
	.align		4
.L_5542:
        /*0064*/ 	.byte	0x03, 0x19
        /*0066*/ 	.short	0x0220


	//----- nvinfo : EIATTR_PARAM_CBANK
	.align		4
        /*0068*/ 	.byte	0x04, 0x0a
        /*006a*/ 	.short	(.L_5544 - .L_5543)
	.align		4
.L_5543:
        /*006c*/ 	.word	index@(.nv.constant0._ZN2at6native18elementwise_kernelILi128ELi4EZNS0_22gpu_kernel_impl_nocastINS0_13AUnaryFunctorIN3c108BFloat16ES5_bZZZNS0_22logical_or_kernel_cudaERNS_14TensorIteratorEENKUlvE0_clEvENKUlvE8_clEvEUlS5_S5_E_EEEEvRNS_18TensorIteratorBaseERKT_EUliE_EEviT1_)
        /*0070*/ 	.short	0x0380
        /*0072*/ 	.short	0x0220


	//----- nvinfo : EIATTR_SW_WAR
	.align		4
.L_5544:
        /*0074*/ 	.byte	0x04, 0x36
        /*0076*/ 	.short	(.L_5546 - .L_5545)
.L_5545:
        /*0078*/ 	.word	0x00000008
.L_5546:


//--------------------- .nv.info._ZN2at6native27unrolled_elementwise_kernelINS0_13AUnaryFunctorIN3c108BFloat16ES4_bZZZNS0_22logical_or_kernel_cudaERNS_14TensorIteratorEENKUlvE0_clEvENKUlvE8_clEvEUlS4_S4_E_EESt5arrayIPcLm2EELi4E23TrivialOffsetCalculatorILi1EjESF_NS0_6memory15LoadWithoutCastENSG_16StoreWithoutCastEEEviT_T0_T2_T3_T4_T5_ --------------------------
	.section	.nv.info._ZN2at6native27unrolled_elementwise_kernelINS0_13AUnaryFunctorIN3c108BFloat16ES4_bZZZNS0_22logical_or_kernel_cudaERNS_14TensorIteratorEENKUlvE0_clEvENKUlvE8_clEvEUlS4_S4_E_EESt5arrayIPcLm2EELi4E23TrivialOffsetCalculatorILi1EjESF_NS0_6memory15LoadWithoutCastENSG_16StoreWithoutCastEEEviT_T0_T2_T3_T4_T5_,"",@"SHT_CUDA_INFO"
	.sectionflags	@""
	.align	4


	//----- nvinfo : EIATTR_CUDA_API_VERSION
	.align		4
        /*0000*/ 	.byte	0x04, 0x37
        /*0002*/ 	.short	(.L_5548 - .L_5547)
.L_5547:
        /*0004*/ 	.word	0x00000082


	//----- nvinfo : EIATTR_KPARAM_INFO
	.align		4
.L_5548:
        /*0008*/ 	.byte	0x04, 0x17
        /*000a*/ 	.short	(.L_5550 - .L_5549)
.L_5549:
        /*000c*/ 	.word	0x00000000
        /*0010*/ 	.short	0x0006
        /*0012*/ 	.short	0x001b
        /*0014*/ 	.byte	0x00, 0xf0, 0x05, 0x00


	//----- nvinfo : EIATTR_KPARAM_INFO
	.align		4
.L_5550:
        /*0018*/ 	.byte	0x04, 0x17
        /*001a*/ 	.short	(.L_5552 - .L_5551)
.L_5551:
        /*001c*/ 	.word	0x00000000
        /*0020*/ 	.short	0x0005
        /*0022*/ 	.short	0x001a
        /*0024*/ 	.byte	0x00, 0xf0, 0x05, 0x00


	//----- nvinfo : EIATTR_KPARAM_INFO
	.align		4
.L_5552:
        /*0028*/ 	.byte	0x04, 0x17
        /*002a*/ 	.short	(.L_5554 - .L_5553)
.L_5553:
        /*002c*/ 	.word	0x00000000
        /*0030*/ 	.short	0x0004
        /*0032*/ 	.short	0x0019
        /*0034*/ 	.byte	0x00, 0xf0, 0x05, 0x00


	//----- nvinfo : EIATTR_KPARAM_INFO
	.align		4
.L_5554:
        /*0038*/ 	.byte	0x04, 0x17
        /*003a*/ 	.short	(.L_5556 - .L_5555)
.L_5555:
        /*003c*/ 	.word	0x00000000
        /*0040*/ 	.short	0x0003
        /*0042*/ 	.short	0x0018
        /*0044*/ 	.byte	0x00, 0xf0, 0x05, 0x00


	//----- nvinfo : EIATTR_KPARAM_INFO
	.align		4
.L_5556:
        /*0048*/ 	.byte	0x04, 0x17
        /*004a*/ 	.short	(.L_5558 - .L_5557)
.L_5557:
        /*004c*/ 	.word	0x00000000
        /*0050*/ 	.short	0x0002
        /*0052*/ 	.short	0x0008
        /*0054*/ 	.byte	0x00, 0xf0, 0x41, 0x00


	//----- nvinfo : EIATTR_KPARAM_INFO
	.align		4
.L_5558:
        /*0058*/ 	.byte	0x04, 0x17
        /*005a*/ 	.short	(.L_5560 - .L_5559)
.L_5559:
        /*005c*/ 	.word	0x00000000
        /*0060*/ 	.short	0x0001
        /*0062*/ 	.short	0x0004
        /*0064*/ 	.byte	0x00, 0xf0, 0x11, 0x00


	//----- nvinfo : EIATTR_KPARAM_INFO
	.align		4
.L_5560:
        /*0068*/ 	.byte	0x04, 0x17
        /*006a*/ 	.short	(.L_5562 - .L_5561)
.L_5561:
        /*006c*/ 	.word	0x00000000
        /*0070*/ 	.short	0x0000
        /*0072*/ 	.short	0x0000
        /*0074*/ 	.byte	0x00, 0xf0, 0x11, 0x00


	//----- nvinfo : EIATTR_SPARSE_MMA_MASK
	.align		4
.L_5562:
        /*0078*/ 	.byte	0x03, 0x50
        /*007a*/ 	.short	0x0000


	//----- nvinfo : EIATTR_MAXREG_COUNT
	.align		4
        /*007c*/ 	.byte	0x03, 0x1b
        /*007e*/ 	.short	0x00ff


	//----- nvinfo : EIATTR_MERCURY_ISA_VERSION
	.align		4
        /*0080*/ 	.byte	0x03, 0x5f
        /*0082*/ 	.short	0x0101


	//----- nvinfo : EIATTR_VRC_CTA_INIT_COUNT
	.align		4
        /*0084*/ 	.byte	0x02, 0x4a
	.zero		1
	.zero		1


	//----- nvinfo : EIATTR_EXIT_INSTR_OFFSETS
	.align		4
        /*0088*/ 	.byte	0x04, 0x1c
        /*008a*/ 	.short	(.L_5564 - .L_5563)


	//   ....[0]....
.L_5563:
        /*008c*/ 	.word	0x00000610


	//   ....[1]....
        /*0090*/ 	.word	0x00000670


	//----- nvinfo : EIATTR_MAX_THREADS
	.align		4
.L_5564:
        /*0094*/ 	.byte	0x04, 0x05
        /*0096*/ 	.short	(.L_5566 - .L_5565)
.L_5565:
        /*0098*/ 	.word	0x00000080
        /*009c*/ 	.word	0x00000001
        /*00a0*/ 	.word	0x00000001


	//----- nvinfo : EIATTR_CRS_STACK_SIZE
	.align		4
.L_5566:
        /*00a4*/ 	.byte	0x04, 0x1e
        /*00a6*/ 	.short	(.L_5568 - .L_5567)
.L_5567:
        /*00a8*/ 	.word	0x00000000


	//----- nvinfo : EIATTR_CBANK_PARAM_SIZE
	.align		4
.L_5568:
        /*00ac*/ 	.byte	0x03, 0x19
        /*00ae*/ 	.short	0x001c


	//----- nvinfo : EIATTR_PARAM_CBANK
	.align		4
        /*00b0*/ 	.byte	0x04, 0x0a
        /*00b2*/ 	.short	(.L_5570 - .L_5569)
	.align		4
.L_5569:
        /*00b4*/ 	.word	index@(.nv.constant0._ZN2at6native27unrolled_elementwise_kernelINS0_13AUnaryFunctorIN3c108BFloat16ES4_bZZZNS0_22logical_or_kernel_cudaERNS_14TensorIteratorEENKUlvE0_clEvENKUlvE8_clEvEUlS4_S4_E_EESt5arrayIPcLm2EELi4E23TrivialOffsetCalculatorILi1EjESF_NS0_6memory15LoadWithoutCastENSG_16StoreWithoutCastEEEviT_T0_T2_T3_T4_T5_)
        /*00b8*/ 	.short	0x0380
        /*00ba*/ 	.short	0x001c


	//----- nvinfo : EIATTR_SW_WAR
	.align		4
.L_5570:
        /*00bc*/ 	.byte	0x04, 0x36
        /*00be*/ 	.short	(.L_5572 - .L_5571)
.L_5571:
        /*00c0*/ 	.word	0x00000008
.L_5572:


//--------------------- .nv.info._ZN2at6native29vectorized_elementwise_kernelILi2ENS0_13AUnaryFunctorIN3c108BFloat16ES4_bZZZNS0_22logical_or_kernel_cudaERNS_14TensorIteratorEENKUlvE0_clEvENKUlvE8_clEvEUlS4_S4_E_EESt5arrayIPcLm2EEEEviT0_T1_ --------------------------
	.section	.nv.info._ZN2at6native29vectorized_elementwise_kernelILi2ENS0_13AUnaryFunctorIN3c108BFloat16ES4_bZZZNS0_22logical_or_kernel_cudaERNS_14TensorIteratorEENKUlvE0_clEvENKUlvE8_clEvEUlS4_S4_E_EESt5arrayIPcLm2EEEEviT0_T1_,"",@"SHT_CUDA_INFO"
	.sectionflags	@""
	.align	4


	//----- nvinfo : EIATTR_CUDA_API_VERSION
	.align		4
        /*0000*/ 	.byte	0x04, 0x37
        /*0002*/ 	.short	(.L_5574 - .L_5573)
.L_5573:
        /*0004*/ 	.word	0x00000082


	//----- nvinfo : EIATTR_KPARAM_INFO
	.align		4
.L_5574:
        /*0008*/ 	.byte	0x04, 0x17
        /*000a*/ 	.short	(.L_5576 - .L_5575)
.L_5575:
        /*000c*/ 	.word	0x00000000
        /*0010*/ 	.short	0x0002
        /*0012*/ 	.short	0x0008
        /*0014*/ 	.byte	0x00, 0xf0, 0x41, 0x00


	//----- nvinfo : EIATTR_KPARAM_INFO
	.align		4
.L_5576:
        /*0018*/ 	.byte	0x04, 0x17
        /*001a*/ 	.short	(.L_5578 - .L_5577)
.L_5577:
        /*001c*/ 	.word	0x00000000
        /*0020*/ 	.short	0x0001
        /*0022*/ 	.short	0x0004
        /*0024*/ 	.byte	0x00, 0xf0, 0x11, 0x00


	//----- nvinfo : EIATTR_KPARAM_INFO
	.align		4
.L_5578:
        /*0028*/ 	.byte	0x04, 0x17
        /*002a*/ 	.short	(.L_5580 - .L_5579)
.L_5579:
        /*002c*/ 	.word	0x00000000
        /*0030*/ 	.short	0x0000
        /*0032*/ 	.short	0x0000
        /*0034*/ 	.byte	0x00, 0xf0, 0x11, 0x00


	//----- nvinfo : EIATTR_SPARSE_MMA_MASK
	.align		4
.L_5580:
        /*0038*/ 	.byte	0x03, 0x50
        /*003a*/ 	.short	0x0000


	//----- nvinfo : EIATTR_MAXREG_COUNT
	.align		4
        /*003c*/ 	.byte	0x03, 0x1b
        /*003e*/ 	.short	0x00ff


	//----- nvinfo : EIATTR_MERCURY_ISA_VERSION
	.align		4
        /*0040*/ 	.byte	0x03, 0x5f
        /*0042*/ 	.short	0x0101


	//----- nvinfo : EIATTR_VRC_CTA_INIT_COUNT
	.align		4
        /*0044*/ 	.byte	0x02, 0x4a
	.zero		1
	.zero		1


	//----- nvinfo : EIATTR_EXIT_INSTR_OFFSETS
	.align		4
        /*0048*/ 	.byte	0x04, 0x1c
        /*004a*/ 	.short	(.L_5582 - .L_5581)


	//   ....[0]....
.L_5581:
        /*004c*/ 	.word	0x00000cd0


	//   ....[1]....
        /*0050*/ 	.word	0x00000d30


	//   ....[2]....
        /*0054*/ 	.word	0x000010f0


	//----- nvinfo : EIATTR_MAX_THREADS
	.align		4
.L_5582:
        /*0058*/ 	.byte	0x04, 0x05
        /*005a*/ 	.short	(.L_5584 - .L_5583)
.L_5583:
        /*005c*/ 	.word	0x00000080
        /*0060*/ 	.word	0x00000001
        /*0064*/ 	.word	0x00000001


	//----- nvinfo : EIATTR_CRS_STACK_SIZE
	.align		4
.L_5584:
        /*0068*/ 	.byte	0x04, 0x1e
        /*006a*/ 	.short	(.L_5586 - .L_5585)
.L_5585:
        /*006c*/ 	.word	0x00000000


	//----- nvinfo : EIATTR_CBANK_PARAM_SIZE
	.align		4
.L_5586:
        /*0070*/ 	.byte	0x03, 0x19
        /*0072*/ 	.short	0x0018


	//----- nvinfo : EIATTR_PARAM_CBANK
	.align		4
        /*0074*/ 	.byte	0x04, 0x0a
        /*0076*/ 	.short	(.L_5588 - .L_5587)
	.align		4
.L_5587:
        /*0078*/ 	.word	index@(.nv.constant0._ZN2at6native29vectorized_elementwise_kernelILi2ENS0_13AUnaryFunctorIN3c108BFloat16ES4_bZZZNS0_22logical_or_kernel_cudaERNS_14TensorIteratorEENKUlvE0_clEvENKUlvE8_clEvEUlS4_S4_E_EESt5arrayIPcLm2EEEEviT0_T1_)
        /*007c*/ 	.short	0x0380
        /*007e*/ 	.short	0x0018


	//----- nvinfo : EIATTR_SW_WAR
	.align		4
.L_5588:
        /*0080*/ 	.byte	0x04, 0x36
        /*0082*/ 	.short	(.L_5590 - .L_5589)
.L_5589:
        /*0084*/ 	.word	0x00000008
.L_5590:


//--------------------- .nv.info._ZN2at6native29vectorized_elementwise_kernelILi4ENS0_13AUnaryFunctorIN3c108BFloat16ES4_bZZZNS0_22logical_or_kernel_cudaERNS_14TensorIteratorEENKUlvE0_clEvENKUlvE8_clEvEUlS4_S4_E_EESt5arrayIPcLm2EEEEviT0_T1_ --------------------------
	.section	.nv.info._ZN2at6native29vectorized_elementwise_kernelILi4ENS0_13AUnaryFunctorIN3c108BFloat16ES4_bZZZNS0_22logical_or_kernel_cudaERNS_14TensorIteratorEENKUlvE0_clEvENKUlvE8_clEvEUlS4_S4_E_EESt5arrayIPcLm2EEEEviT0_T1_,"",@"SHT_CUDA_INFO"
	.sectionflags	@""
	.align	4


	//----- nvinfo : EIATTR_CUDA_API_VERSION
	.align		4
        /*0000*/ 	.byte	0x04, 0x37
        /*0002*/ 	.short	(.L_5592 - .L_5591)
.L_5591:
        /*0004*/ 	.word	0x00000082


	//----- nvinfo : EIATTR_KPARAM_INFO
	.align		4
.L_5592:
        /*0008*/ 	.byte	0x04, 0x17
        /*000a*/ 	.short	(.L_5594 - .L_5593)
.L_5593:
        /*000c*/ 	.word	0x00000000
        /*0010*/ 	.short	0x0002
        /*0012*/ 	.short	0x0008
        /*0014*/ 	.byte	0x00, 0xf0, 0x41, 0x00


	//----- nvinfo : EIATTR_KPARAM_INFO
	.align		4
.L_5594:
        /*0018*/ 	.byte	0x04, 0x17
        /*001a*/ 	.short	(.L_5596 - .L_5595)
.L_5595:
        /*001c*/ 	.word	0x00000000
        /*0020*/ 	.short	0x0001
        /*0022*/ 	.short	0x0004
        /*0024*/ 	.byte	0x00, 0xf0, 0x11, 0x00


	//----- nvinfo : EIATTR_KPARAM_INFO
	.align		4
.L_5596:
        /*0028*/ 	.byte	0x04, 0x17
        /*002a*/ 	.short	(.L_5598 - .L_5597)
.L_5597:
        /*002c*/ 	.word	0x00000000
        /*0030*/ 	.short	0x0000
        /*0032*/ 	.short	0x0000
        /*0034*/ 	.byte	0x00, 0xf0, 0x11, 0x00


	//----- nvinfo : EIATTR_SPARSE_MMA_MASK
	.align		4
.L_5598:
        /*0038*/ 	.byte	0x03, 0x50
        /*003a*/ 	.short	0x0000


	//----- nvinfo : EIATTR_MAXREG_COUNT
	.align		4
        /*003c*/ 	.byte	0x03, 0x1b
        /*003e*/ 	.short	0x00ff


	//----- nvinfo : EIATTR_MERCURY_ISA_VERSION
	.align		4
        /*0040*/ 	.byte	0x03, 0x5f
        /*0042*/ 	.short	0x0101


	//----- nvinfo : EIATTR_VRC_CTA_INIT_COUNT
	.align		4
        /*0044*/ 	.byte	0x02, 0x4a
	.zero		1
	.zero		1


	//----- nvinfo : EIATTR_EXIT_INSTR_OFFSETS
	.align		4
        /*0048*/ 	.byte	0x04, 0x1c
        /*004a*/ 	.short	(.L_5600 - .L_5599)


	//   ....[0]....
.L_5599:
        /*004c*/ 	.word	0x00000cd0


	//   ....[1]....
        /*0050*/ 	.word	0x00000d30


	//   ....[2]....
        /*0054*/ 	.word	0x00001150


	//----- nvinfo : EIATTR_MAX_THREADS
	.align		4
.L_5600:
        /*0058*/ 	.byte	0x04, 0x05
        /*005a*/ 	.short	(.L_5602 - .L_5601)
.L_5601:
        /*005c*/ 	.word	0x00000080
        /*0060*/ 	.word	0x00000001
        /*0064*/ 	.word	0x00000001


	//----- nvinfo : EIATTR_CRS_STACK_SIZE
	.align		4
.L_5602:
        /*0068*/ 	.byte	0x04, 0x1e
        /*006a*/ 	.short	(.L_5604 - .L_5603)
.L_5603:
        /*006c*/ 	.word	0x00000000


	//----- nvinfo : EIATTR_CBANK_PARAM_SIZE
	.align		4
.L_5604:
        /*0070*/ 	.byte	0x03, 0x19
        /*0072*/ 	.short	0x0018


	//----- nvinfo : EIATTR_PARAM_CBANK
	.align		4
        /*0074*/ 	.byte	0x04, 0x0a
        /*0076*/ 	.short	(.L_5606 - .L_5605)
	.align		4
.L_5605:
        /*0078*/ 	.word	index@(.nv.constant0._ZN2at6native29vectorized_elementwise_kernelILi4ENS0_13AUnaryFunctorIN3c108BFloat16ES4_bZZZNS0_22logical_or_kernel_cudaERNS_14TensorIteratorEENKUlvE0_clEvENKUlvE8_clEvEUlS4_S4_E_EESt5arrayIPcLm2EEEEviT0_T1_)
        /*007c*/ 	.short	0x0380
        /*007e*/ 	.short	0x0018


	//----- nvinfo : EIATTR_SW_WAR
	.align		4
.L_5606:
        /*0080*/ 	.byte	0x04, 0x36
        /*0082*/ 	.short	(.L_5608 - .L_5607)
.L_5607:
        /*0084*/ 	.word	0x00000008
.L_5608:


//--------------------- .nv.info._ZN2at6native29vectorized_elementwise_kernelILi8ENS0_13AUnaryFunctorIN3c108BFloat16ES4_bZZZNS0_22logical_or_kernel_cudaERNS_14TensorIteratorEENKUlvE0_clEvENKUlvE8_clEvEUlS4_S4_E_EESt5arrayIPcLm2EEEEviT0_T1_ --------------------------
	.section	.nv.info._ZN2at6native29vectorized_elementwise_kernelILi8ENS0_13AUnaryFunctorIN3c108BFloat16ES4_bZZZNS0_22logical_or_kernel_cudaERNS_14TensorIteratorEENKUlvE0_clEvENKUlvE8_clEvEUlS4_S4_E_EESt5arrayIPcLm2EEEEviT0_T1_,"",@"SHT_CUDA_INFO"
	.sectionflags	@""
	.align	4


	//----- nvinfo : EIATTR_CUDA_API_VERSION
	.align		4
        /*0000*/ 	.byte	0x04, 0x37
        /*0002*/ 	.short	(.L_5610 - .L_5609)
.L_5609:
        /*0004*/ 	.word	0x00000082


	//----- nvinfo : EIATTR_KPARAM_INFO
	.align		4
.L_5610:
        /*0008*/ 	.byte	0x04, 0x17
        /*000a*/ 	.short	(.L_5612 - .L_5611)
.L_5611:
        /*000c*/ 	.word	0x00000000
        /*0010*/ 	.short	0x0002
        /*0012*/ 	.short	0x0008
        /*0014*/ 	.byte	0x00, 0xf0, 0x41, 0x00


	//----- nvinfo : EIATTR_KPARAM_INFO
	.align		4
.L_5612:
        /*0018*/ 	.byte	0x04, 0x17
        /*001a*/ 	.short	(.L_5614 - .L_5613)
.L_5613:
        /*001c*/ 	.word	0x00000000
        /*0020*/ 	.short	0x0001
        /*0022*/ 	.short	0x0004
        /*0024*/ 	.byte	0x00, 0xf0, 0x11, 0x00


	//----- nvinfo : EIATTR_KPARAM_INFO
	.align		4
.L_5614:
        /*0028*/ 	.byte	0x04, 0x17
        /*002a*/ 	.short	(.L_5616 - .L_5615)
.L_5615:
        /*002c*/ 	.word	0x00000000
        /*0030*/ 	.short	0x0000
        /*0032*/ 	.short	0x0000
        /*0034*/ 	.byte	0x00, 0xf0, 0x11, 0x00


	//----- nvinfo : EIATTR_SPARSE_MMA_MASK
	.align		4
.L_5616:
        /*0038*/ 	.byte	0x03, 0x50
        /*003a*/ 	.short	0x0000


	//----- nvinfo : EIATTR_MAXREG_COUNT
	.align		4
        /*003c*/ 	.byte	0x03, 0x1b
        /*003e*/ 	.short	0x00ff


	//----- nvinfo : EIATTR_MERCURY_ISA_VERSION
	.align		4
        /*0040*/ 	.byte	0x03, 0x5f
        /*0042*/ 	.short	0x0101


	//----- nvinfo : EIATTR_VRC_CTA_INIT_COUNT
	.align		4
        /*0044*/ 	.byte	0x02, 0x4a
	.zero		1
	.zero		1


	//----- nvinfo : EIATTR_EXIT_INSTR_OFFSETS
	.align		4
        /*0048*/ 	.byte	0x04, 0x1c
        /*004a*/ 	.short	(.L_5618 - .L_5617)


	//   ....[0]....
.L_5617:
        /*004c*/ 	.word	0x00000cd0


	//   ....[1]....
        /*0050*/ 	.word	0x00000d30


	//   ....[2]....
        /*0054*/ 	.word	0x00001130


	//----- nvinfo : EIATTR_MAX_THREADS
	.align		4
.L_5618:
        /*0058*/ 	.byte	0x04, 0x05
        /*005a*/ 	.short	(.L_5620 - .L_5619)
.L_5619:
        /*005c*/ 	.word	0x00000080
        /*0060*/ 	.word	0x00000001
        /*0064*/ 	.word	0x00000001


	//----- nvinfo : EIATTR_CRS_STACK_SIZE
	.align		4
.L_5620:
        /*0068*/ 	.byte	0x04, 0x1e
        /*006a*/ 	.short	(.L_5622 - .L_5621)
.L_5621:
        /*006c*/ 	.word	0x00000000


	//----- nvinfo : EIATTR_CBANK_PARAM_SIZE
	.align		4
.L_5622:
        /*0070*/ 	.byte	0x03, 0x19
        /*0072*/ 	.short	0x0018


	//----- nvinfo : EIATTR_PARAM_CBANK
	.align		4
        /*0074*/ 	.byte	0x04, 0x0a
        /*0076*/ 	.short	(.L_5624 - .L_5623)
	.align		4
.L_5623:
        /*0078*/ 	.word	index@(.nv.constant0._ZN2at6native29vectorized_elementwise_kernelILi8ENS0_13AUnaryFunctorIN3c108BFloat16ES4_bZZZNS0_22logical_or_kernel_cudaERNS_14TensorIteratorEENKUlvE0_clEvENKUlvE8_clEvEUlS4_S4_E_EESt5arrayIPcLm2EEEEviT0_T1_)
        /*007c*/ 	.short	0x0380
        /*007e*/ 	.short	0x0018


	//----- nvinfo : EIATTR_SW_WAR
	.align		4
.L_5624:
        /*0080*/ 	.byte	0x04, 0x36
        /*0082*/ 	.short	(.L_5626 - .L_5625)
.L_5625:
        /*0084*/ 	.word	0x00000008
.L_5626:


//--------------------- .nv.info._ZN2at6native18elementwise_kernelILi128ELi4EZNS0_15gpu_kernel_implINS0_13BinaryFunctorIN3c108BFloat16ES5_bZZZNS0_22logical_or_kernel_cudaERNS_14TensorIteratorEENKUlvE0_clEvENKUlvE8_clEvEUlS5_S5_E_EEEEvRNS_18TensorIteratorBaseERKT_EUliE_EEviT1_ --------------------------
	.section	.nv.info._ZN2at6native18elementwise_kernelILi128ELi4EZNS0_15gpu_kernel_implINS0_13BinaryFunctorIN3c108BFloat16ES5_bZZZNS0_22logical_or_kernel_cudaERNS_14TensorIteratorEENKUlvE0_clEvENKUlvE8_clEvEUlS5_S5_E_EEEEvRNS_18TensorIteratorBaseERKT_EUliE_EEviT1_,"",@"SHT_CUDA_INFO"
	.sectionflags	@""
	.align	4


	//----- nvinfo : EIATTR_CUDA_API_VERSION
	.align		4
        /*0000*/ 	.byte	0x04, 0x37
        /*0002*/ 	.short	(.L_5628 - .L_5627)
.L_5627:
        /*0004*/ 	.word	0x00000082


	//----- nvinfo : EIATTR_KPARAM_INFO
	.align		4
.L_5628:
        /*0008*/ 	.byte	0x04, 0x17
        /*000a*/ 	.short	(.L_5630 - .L_5629)
.L_5629:
        /*000c*/ 	.word	0x00000000
        /*0010*/ 	.short	0x0001
        /*0012*/ 	.short	0x0008
        /*0014*/ 	.byte	0x00, 0xf0, 0x21, 0x0a


	//----- nvinfo : EIATTR_KPARAM_INFO
	.align		4
.L_5630:
        /*0018*/ 	.byte	0x04, 0x17
        /*001a*/ 	.short	(.L_5632 - .L_5631)
.L_5631:
        /*001c*/ 	.word	0x00000000
        /*0020*/ 	.short	0x0000
        /*0022*/ 	.short	0x0000
        /*0024*/ 	.byte	0x00, 0xf0, 0x11, 0x00


	//----- nvinfo : EIATTR_SPARSE_MMA_MASK
	.align		4
.L_5632:
        /*0028*/ 	.byte	0x03, 0x50
        /*002a*/ 	.short	0x0000


	//----- nvinfo : EIATTR_MAXREG_COUNT
	.align		4
        /*002c*/ 	.byte	0x03, 0x1b
        /*002e*/ 	.short	0x0080


	//----- nvinfo : EIATTR_EXTERNS
	.align		4
        /*0030*/ 	.byte	0x04, 0x0f
        /*0032*/ 	.short	(.L_5634 - .L_5633)


	//   ....[0]....
	.align		4
.L_5633:
        /*0034*/ 	.word	index@(__assertfail)


	//----- nvinfo : EIATTR_MERCURY_ISA_VERSION
	.align		4
.L_5634:
        /*0038*/ 	.byte	0x03, 0x5f
        /*003a*/ 	.short	0x0101


	//----- nvinfo : EIATTR_VRC_CTA_INIT_COUNT
	.align		4
        /*003c*/ 	.byte	0x02, 0x4a
	.zero		1
	.zero		1


	//----- nvinfo : EIATTR_SYSCALL_OFFSETS
	.align		4
        /*0040*/ 	.byte	0x04, 0x46
        /*0042*/ 	.short	(.L_5636 - .L_5635)


	//   ....[0]....
.L_5635:
        /*0044*/ 	.word	0x00002630


	//   ....[1]....
        /*0048*/ 	.word	0x000035d0


	//   ....[2]....
        /*004c*/ 	.word	0x00004350


	//   ....[3]....
        /*0050*/ 	.word	0x00006af0


	//   ....[4]....
        /*0054*/ 	.word	0x00007a80


	//   ....[5]....
        /*0058*/ 	.word	0x00008650


	//   ....[6]....
        /*005c*/ 	.word	0x0000aee0


	//   ....[7]....
        /*0060*/ 	.word	0x0000be70


	//   ....[8]....
        /*0064*/ 	.word	0x0000ca40


	//   ....[9]....
        /*0068*/ 	.word	0x0000f2f0


	//   ....[10]....
        /*006c*/ 	.word	0x00010280


	//   ....[11]....
        /*0070*/ 	.word	0x00010e10


	//----- nvinfo : EIATTR_EXIT_INSTR_OFFSETS
	.align		4
.L_5636:
        /*0074*/ 	.byte	0x04, 0x1c
        /*0076*/ 	.short	(.L_5638 - .L_5637)


	//   ....[0]....
.L_5637:
        /*0078*/ 	.word	0x0000ccd0


	//   ....[1]....
        /*007c*/ 	.word	0x00010430


	//   ....[2]....
        /*0080*/ 	.word	0x00010450


	//   ....[3]....
        /*0084*/ 	.word	0x000104e0


	//   ....[4]....
        /*0088*/ 	.word	0x00010500


	//   ....[5]....
        /*008c*/ 	.word	0x00010520


	//   ....[6]....
        /*0090*/ 	.word	0x000105b0


	//   ....[7]....
        /*0094*/ 	.word	0x000105f0


	//   ....[8]....
        /*0098*/ 	.word	0x00010690


	//   ....[9]....
        /*009c*/ 	.word	0x000106e0


	//   ....[10]....
        /*00a0*/ 	.word	0x00010710


	//   ....[11]....
        /*00a4*/ 	.word	0x000107d0


	//   ....[12]....
        /*00a8*/ 	.word	0x00010910


	//   ....[13]....
        /*00ac*/ 	.word	0x00010a50


	//   ....[14]....
        /*00b0*/ 	.word	0x00010ba0


	//   ....[15]....
        /*00b4*/ 	.word	0x00010bd0


	//   ....[16]....
        /*00b8*/ 	.word	0x00010bf0


	//   ....[17]....
        /*00bc*/ 	.word	0x00010c70


	//   ....[18]....
        /*00c0*/ 	.word	0x00010cb0


	//   ....[19]....
        /*00c4*/ 	.word	0x00010e20


	//   ....[20]....
        /*00c8*/ 	.word	0x00010f00


	//   ....[21]....
        /*00cc*/ 	.word	0x00010fa0


	//   ....[22]....
        /*00d0*/ 	.word	0x00010fd0


	//   ....[23]....
        /*00d4*/ 	.word	0x00011020


	//   ....[24]....
        /*00d8*/ 	.word	0x00011060


	//----- nvinfo : EIATTR_MAX_THREADS
	.align		4
.L_5638:
        /*00dc*/ 	.byte	0x04, 0x05
        /*00de*/ 	.short	(.L_5640 - .L_5639)
.L_5639:
        /*00e0*/ 	.word	0x00000080
        /*00e4*/ 	.word	0x00000001
        /*00e8*/ 	.word	0x00000001


	//----- nvinfo : EIATTR_CRS_STACK_SIZE
	.align		4
.L_5640:
        /*00ec*/ 	.byte	0x04, 0x1e
        /*00ee*/ 	.short	(.L_5642 - .L_5641)
.L_5641:
        /*00f0*/ 	.word	0x00000000


	//----- nvinfo : EIATTR_CBANK_PARAM_SIZE
	.align		4
.L_5642:
        /*00f4*/ 	.byte	0x03, 0x19
        /*00f6*/ 	.short	0x0290


	//----- nvinfo : EIATTR_PARAM_CBANK
	.align		4
        /*00f8*/ 	.byte	0x04, 0x0a
        /*00fa*/ 	.short	(.L_5644 - .L_5643)
	.align		4
.L_5643:
        /*00fc*/ 	.word	index@(.nv.constant0._ZN2at6native18elementwise_kernelILi128ELi4EZNS0_15gpu_kernel_implINS0_13BinaryFunctorIN3c108BFloat16ES5_bZZZNS0_22logical_or_kernel_cudaERNS_14TensorIteratorEENKUlvE0_clEvENKUlvE8_clEvEUlS5_S5_E_EEEEvRNS_18TensorIteratorBaseERKT_EUliE_EEviT1_)
        /*0100*/ 	.short	0x0380
        /*0102*/ 	.short	0x0290


	//----- nvinfo : EIATTR_SW_WAR
	.align		4
.L_5644:
        /*0104*/ 	.byte	0x04, 0x36
        /*0106*/ 	.short	(.L_5646 - .L_5645)
.L_5645:
        /*0108*/ 	.word	0x00000008
.L_5646:


//--------------------- .nv.info._ZN2at6native27unrolled_elementwise_kernelINS0_13BinaryFunctorIN3c108BFloat16ES4_bZZZNS0_22logical_or_kernel_cudaERNS_14TensorIteratorEENKUlvE0_clEvENKUlvE8_clEvEUlS4_S4_E_EESt5arrayIPcLm3EELi4E23TrivialOffsetCalculatorILi2EjESE_ILi1EjENS0_6memory12LoadWithCastILi2EEENSH_13StoreWithCastILi1EEEEEviT_T0_T2_T3_T4_T5_ --------------------------
	.section	.nv.info._ZN2at6native27unrolled_elementwise_kernelINS0_13BinaryFunctorIN3c108BFloat16ES4_bZZZNS0_22logical_or_kernel_cudaERNS_14TensorIteratorEENKUlvE0_clEvENKUlvE8_clEvEUlS4_S4_E_EESt5arrayIPcLm3EELi4E23TrivialOffsetCalculatorILi2EjESE_ILi1EjENS0_6memory12LoadWithCastILi2EEENSH_13StoreWithCastILi1EEEEEviT_T0_T2_T3_T4_T5_,"",@"SHT_CUDA_INFO"
	.sectionflags	@""
	.align	4


	//----- nvinfo : EIATTR_CUDA_API_VERSION
	.align		4
        /*0000*/ 	.byte	0x04, 0x37
        /*0002*/ 	.short	(.L_5648 - .L_5647)
.L_5647:
        /*0004*/ 	.word	0x00000082


	//----- nvinfo : EIATTR_KPARAM_INFO
	.align		4
.L_5648:
        /*0008*/ 	.byte	0x04, 0x17
        /*000a*/ 	.short	(.L_5650 - .L_5649)
.L_5649:
        /*000c*/ 	.word	0x00000000
        /*0010*/ 	.short	0x0006
        /*0012*/ 	.short	0x0030
        /*0014*/ 	.byte	0x00, 0xf0, 0x21, 0x00


	//----- nvinfo : EIATTR_KPARAM_INFO
	.align		4
.L_5650:
        /*0018*/ 	.byte	0x04, 0x17
        /*001a*/ 	.short	(.L_5652 - .L_5651)
.L_5651:
        /*001c*/ 	.word	0x00000000
        /*0020*/ 	.short	0x0005
        /*0022*/ 	.short	0x0024
        /*0024*/ 	.byte	0x00, 0xf0, 0x31, 0x00


	//----- nvinfo : EIATTR_KPARAM_INFO
	.align		4
.L_5652:
        /*0028*/ 	.byte	0x04, 0x17
        /*002a*/ 	.short	(.L_5654 - .L_5653)
.L_5653:
        /*002c*/ 	.word	0x00000000
        /*0030*/ 	.short	0x0004
        /*0032*/ 	.short	0x0021
        /*0034*/ 	.byte	0x00, 0xf0, 0x05, 0x00


	//----- nvinfo : EIATTR_KPARAM_INFO
	.align		4
.L_5654:
        /*0038*/ 	.byte	0x04, 0x17
        /*003a*/ 	.short	(.L_5656 - .L_5655)
.L_5655:
        /*003c*/ 	.word	0x00000000
        /*0040*/ 	.short	0x0003
        /*0042*/ 	.short	0x0020
        /*0044*/ 	.byte	0x00, 0xf0, 0x05, 0x00


	//----- nvinfo : EIATTR_KPARAM_INFO
	.align		4
.L_5656:
        /*0048*/ 	.byte	0x04, 0x17
        /*004a*/ 	.short	(.L_5658 - .L_5657)
.L_5657:
        /*004c*/ 	.word	0x00000000
        /*0050*/ 	.short	0x0002
        /*0052*/ 	.short	0x0008
        /*0054*/ 	.byte	0x00, 0xf0, 0x61, 0x00


	//----- nvinfo : EIATTR_KPARAM_INFO
	.align		4
.L_5658:
        /*0058*/ 	.byte	0x04, 0x17
        /*005a*/ 	.short	(.L_5660 - .L_5659)
.L_5659:
        /*005c*/ 	.word	0x00000000
        /*0060*/ 	.short	0x0001
        /*0062*/ 	.short	0x0004
        /*0064*/ 	.byte	0x00, 0xf0, 0x05, 0x00


	//----- nvinfo : EIATTR_KPARAM_INFO
	.align		4
.L_5660:
        /*0068*/ 	.byte	0x04, 0x17
        /*006a*/ 	.short	(.L_5662 - .L_5661)
.L_5661:
        /*006c*/ 	.word	0x00000000
        /*0070*/ 	.short	0x0000
        /*0072*/ 	.short	0x0000
        /*0074*/ 	.byte	0x00, 0xf0, 0x11, 0x00


	//----- nvinfo : EIATTR_SPARSE_MMA_MASK
	.align		4
.L_5662:
        /*0078*/ 	.byte	0x03, 0x50
        /*007a*/ 	.short	0x0000


	//----- nvinfo : EIATTR_MAXREG_COUNT
	.align		4
        /*007c*/ 	.byte	0x03, 0x1b
        /*007e*/ 	.short	0x00ff


	//----- nvinfo : EIATTR_EXTERNS
	.align		4
        /*0080*/ 	.byte	0x04, 0x0f
        /*0082*/ 	.short	(.L_5664 - .L_5663)


	//   ....[0]....
	.align		4
.L_5663:
        /*0084*/ 	.word	index@(__assertfail)


	//----- nvinfo : EIATTR_MERCURY_ISA_VERSION
	.align		4
.L_5664:
        /*0088*/ 	.byte	0x03, 0x5f
        /*008a*/ 	.short	0x0101


	//----- nvinfo : EIATTR_VRC_CTA_INIT_COUNT
	.align		4
        /*008c*/ 	.byte	0x02, 0x4a
	.zero		1
	.zero		1


	//----- nvinfo : EIATTR_SYSCALL_OFFSETS
	.align		4
        /*0090*/ 	.byte	0x04, 0x46
        /*0092*/ 	.short	(.L_5666 - .L_5665)


	//   ....[0]....
.L_5665:
        /*0094*/ 	.word	0x00001020


	//   ....[1]....
        /*0098*/ 	.word	0x000020d0


	//   ....[2]....
        /*009c*/ 	.word	0x000032c0


	//   ....[3]....
        /*00a0*/ 	.word	0x00004370


	//   ....[4]....
        /*00a4*/ 	.word	0x000054a0


	//   ....[5]....
        /*00a8*/ 	.word	0x00006560


	//   ....[6]....
        /*00ac*/ 	.word	0x00007690


	//   ....[7]....
        /*00b0*/ 	.word	0x00008660


	//   ....[8]....
        /*00b4*/ 	.word	0x000097d0


	//   ....[9]....
        /*00b8*/ 	.word	0x0000a560


	//   ....[10]....
        /*00bc*/ 	.word	0x0000b3d0


	//   ....[11]....
        /*00c0*/ 	.word	0x0000c240


	//----- nvinfo : EIATTR_EXIT_INSTR_OFFSETS
	.align		4
.L_5666:
        /*00c4*/ 	.byte	0x04, 0x1c
        /*00c6*/ 	.short	(.L_5668 - .L_5667)


	//   ....[0]....
.L_5667:
        /*00c8*/ 	.word	0x0000b6a0


	//   ....[1]....
        /*00cc*/ 	.word	0x0000b7d0


	//   ....[2]....
        /*00d0*/ 	.word	0x0000b7f0


	//   ....[3]....
        /*00d4*/ 	.word	0x0000b880


	//   ....[4]....
        /*00d8*/ 	.word	0x0000b8a0


	//   ....[5]....
        /*00dc*/ 	.word	0x0000b8c0


	//   ....[6]....
        /*00e0*/ 	.word	0x0000b950


	//   ....[7]....
        /*00e4*/ 	.word	0x0000b990


	//   ....[8]....
        /*00e8*/ 	.word	0x0000ba30


	//   ....[9]....
        /*00ec*/ 	.word	0x0000ba80


	//   ....[10]....
        /*00f0*/ 	.word	0x0000bab0


	//   ....[11]....
        /*00f4*/ 	.word	0x0000bb70


	//   ....[12]....
        /*00f8*/ 	.word	0x0000bce0


	//   ....[13]....
        /*00fc*/ 	.word	0x0000be50


	//   ....[14]....
        /*0100*/ 	.word	0x0000bfb0


	//   ....[15]....
        /*0104*/ 	.word	0x0000bfe0


	//   ....[16]....
        /*0108*/ 	.word	0x0000c000


	//   ....[17]....
        /*010c*/ 	.word	0x0000c0a0


	//   ....[18]....
        /*0110*/ 	.word	0x0000c0e0


	//   ....[19]....
        /*0114*/ 	.word	0x0000c250


	//   ....[20]....
        /*0118*/ 	.word	0x0000c360


	//   ....[21]....
        /*011c*/ 	.word	0x0000c4a0


	//   ....[22]....
        /*0120*/ 	.word	0x0000c4e0


	//----- nvinfo : EIATTR_MAX_THREADS
	.align		4
.L_5668:
        /*0124*/ 	.byte	0x04, 0x05
        /*0126*/ 	.short	(.L_5670 - .L_5669)
.L_5669:
        /*0128*/ 	.word	0x00000080
        /*012c*/ 	.word	0x00000001
        /*0130*/ 	.word	0x00000001


	//----- nvinfo : EIATTR_CRS_STACK_SIZE
	.align		4
.L_5670:
        /*0134*/ 	.byte	0x04, 0x1e
        /*0136*/ 	.short	(.L_5672 - .L_5671)
.L_5671:
        /*0138*/ 	.word	0x00000000


	//----- nvinfo : EIATTR_CBANK_PARAM_SIZE
	.align		4
.L_5672:
        /*013c*/ 	.byte	0x03, 0x19
        /*013e*/ 	.short	0x0038


	//----- nvinfo : EIATTR_PARAM_CBANK
	.align		4
        /*0140*/ 	.byte	0x04, 0x0a
        /*0142*/ 	.short	(.L_5674 - .L_5673)
	.align		4
.L_5673:
        /*0144*/ 	.word	index@(.nv.constant0._ZN2at6native27unrolled_elementwise_kernelINS0_13BinaryFunctorIN3c108BFloat16ES4_bZZZNS0_22logical_or_kernel_cudaERNS_14TensorIteratorEENKUlvE0_clEvENKUlvE8_clEvEUlS4_S4_E_EESt5arrayIPcLm3EELi4E23TrivialOffsetCalculatorILi2EjESE_ILi1EjENS0_6memory12LoadWithCastILi2EEENSH_13StoreWithCastILi1EEEEEviT_T0_T2_T3_T4_T5_)
        /*0148*/ 	.short	0x0380
        /*014a*/ 	.short	0x0038


	//----- nvinfo : EIATTR_SW_WAR
	.align		4
.L_5674:
        /*014c*/ 	.byte	0x04, 0x36
        /*014e*/ 	.short	(.L_5676 - .L_5675)
.L_5675:
        /*0150*/ 	.word	0x00000008
.L_5676:


//--------------------- .nv.info._ZN2at6native18elementwise_kernelILi128ELi4EZNS0_22gpu_kernel_impl_nocastINS0_13BinaryFunctorIN3c108BFloat16ES5_bZZZNS0_22logical_or_kernel_cudaERNS_14TensorIteratorEENKUlvE0_clEvENKUlvE8_clEvEUlS5_S5_E_EEEEvRNS_18TensorIteratorBaseERKT_EUliE_EEviT1_ --------------------------
	.section	.nv.info._ZN2at6native18elementwise_kernelILi128ELi4EZNS0_22gpu_kernel_impl_nocastINS0_13BinaryFunctorIN3c108BFloat16ES5_bZZZNS0_22logical_or_kernel_cudaERNS_14TensorIteratorEENKUlvE0_clEvENKUlvE8_clEvEUlS5_S5_E_EEEEvRNS_18TensorIteratorBaseERKT_EUliE_EEviT1_,"",@"SHT_CUDA_INFO"
	.sectionflags	@""
	.align	4


	//----- nvinfo : EIATTR_CUDA_API_VERSION
	.align		4
        /*0000*/ 	.byte	0x04, 0x37
        /*0002*/ 	.short	(.L_5678 - .L_5677)
.L_5677:
        /*0004*/ 	.word	0x00000082


	//----- nvinfo : EIATTR_KPARAM_INFO
	.align		4
.L_5678:
        /*0008*/ 	.byte	0x04, 0x17
        /*000a*/ 	.short	(.L_5680 - .L_5679)
.L_5679:
        /*000c*/ 	.word	0x00000000
        /*0010*/ 	.short	0x0001
        /*0012*/ 	.short	0x0008
        /*0014*/ 	.byte	0x00, 0xf0, 0x21, 0x0a


	//----- nvinfo : EIATTR_KPARAM_INFO
	.align		4
.L_5680:
        /*0018*/ 	.byte	0x04, 0x17
        /*001a*/ 	.short	(.L_5682 - .L_5681)
.L_5681:
        /*001c*/ 	.word	0x00000000
        /*0020*/ 	.short	0x0000
        /*0022*/ 	.short	0x0000
        /*0024*/ 	.byte	0x00, 0xf0, 0x11, 0x00


	//----- nvinfo : EIATTR_SPARSE_MMA_MASK
	.align		4
.L_5682:
        /*0028*/ 	.byte	0x03, 0x50
        /*002a*/ 	.short	0x0000


	//----- nvinfo : EIATTR_MAXREG_COUNT
	.align		4
        /*002c*/ 	.byte	0x03, 0x1b
        /*002e*/ 	.short	0x0080


	//----- nvinfo : EIATTR_MERCURY_ISA_VERSION
	.align		4
        /*0030*/ 	.byte	0x03, 0x5f
        /*0032*/ 	.short	0x0101


	//----- nvinfo : EIATTR_VRC_CTA_INIT_COUNT
	.align		4
        /*0034*/ 	.byte	0x02, 0x4a
	.zero		1
	.zero		1


	//----- nvinfo : EIATTR_EXIT_INSTR_OFFSETS
	.align		4
        /*0038*/ 	.byte	0x04, 0x1c
        /*003a*/ 	.short	(.L_5684 - .L_5683)


	//   ....[0]....
.L_5683:
        /*003c*/ 	.word	0x000003c0


	//   ....[1]....
        /*0040*/ 	.word	0x00000480


	//   ....[2]....
        /*0044*/ 	.word	0x00004a20


	//   ....[3]....
        /*0048*/ 	.word	0x000060f0


	//----- nvinfo : EIATTR_MAX_THREADS
	.align		4
.L_5684:
        /*004c*/ 	.byte	0x04, 0x05
        /*004e*/ 	.short	(.L_5686 - .L_5685)
.L_5685:
        /*0050*/ 	.word	0x00000080
        /*0054*/ 	.word	0x00000001
        /*0058*/ 	.word	0x00000001


	//----- nvinfo : EIATTR_CRS_STACK_SIZE
	.align		4
.L_5686:
        /*005c*/ 	.byte	0x04, 0x1e
        /*005e*/ 	.short	(.L_5688 - .L_5687)
.L_5687:
        /*0060*/ 	.word	0x00000000


	//----- nvinfo : EIATTR_CBANK_PARAM_SIZE
	.align		4
.L_5688:
        /*0064*/ 	.byte	0x03, 0x19
        /*0066*/ 	.short	0x0290


	//----- nvinfo : EIATTR_PARAM_CBANK
	.align		4
        /*0068*/ 	.byte	0x04, 0x0a
        /*006a*/ 	.short	(.L_5690 - .L_5689)
	.align		4
.L_5689:
        /*006c*/ 	.word	index@(.nv.constant0._ZN2at6native18elementwise_kernelILi128ELi4EZNS0_22gpu_kernel_impl_nocastINS0_13BinaryFunctorIN3c108BFloat16ES5_bZZZNS0_22logical_or_kernel_cudaERNS_14TensorIteratorEENKUlvE0_clEvENKUlvE8_clEvEUlS5_S5_E_EEEEvRNS_18TensorIteratorBaseERKT_EUliE_EEviT1_)
        /*0070*/ 	.short	0x0380
        /*0072*/ 	.short	0x0290


	//----- nvinfo : EIATTR_SW_WAR
	.align		4
.L_5690:
        /*0074*/ 	.byte	0x04, 0x36
        /*0076*/ 	.short	(.L_5692 - .L_5691)
.L_5691:
        /*0078*/ 	.word	0x00000008
.L_5692:


//--------------------- .nv.info._ZN2at6native27unrolled_elementwise_kernelINS0_13BinaryFunctorIN3c108BFloat16ES4_bZZZNS0_22logical_or_kernel_cudaERNS_14TensorIteratorEENKUlvE0_clEvENKUlvE8_clEvEUlS4_S4_E_EESt5arrayIPcLm3EELi4E23TrivialOffsetCalculatorILi2EjESE_ILi1EjENS0_6memory15LoadWithoutCastENSH_16StoreWithoutCastEEEviT_T0_T2_T3_T4_T5_ --------------------------
	.section	.nv.info._ZN2at6native27unrolled_elementwise_kernelINS0_13BinaryFunctorIN3c108BFloat16ES4_bZZZNS0_22logical_or_kernel_cudaERNS_14TensorIteratorEENKUlvE0_clEvENKUlvE8_clEvEUlS4_S4_E_EESt5arrayIPcLm3EELi4E23TrivialOffsetCalculatorILi2EjESE_ILi1EjENS0_6memory15LoadWithoutCastENSH_16StoreWithoutCastEEEviT_T0_T2_T3_T4_T5_,"",@"SHT_CUDA_INFO"
	.sectionflags	@""
	.align	4


	//----- nvinfo : EIATTR_CUDA_API_VERSION
	.align		4
        /*0000*/ 	.byte	0x04, 0x37
        /*0002*/ 	.short	(.L_5694 - .L_5693)
.L_5693:
        /*0004*/ 	.word	0x00000082


	//----- nvinfo : EIATTR_KPARAM_INFO
	.align		4
.L_5694:
        /*0008*/ 	.byte	0x04, 0x17
        /*000a*/ 	.short	(.L_5696 - .L_5695)
.L_5695:
        /*000c*/ 	.word	0x00000000
        /*0010*/ 	.short	0x0006
        /*0012*/ 	.short	0x0023
        /*0014*/ 	.byte	0x00, 0xf0, 0x05, 0x00


	//----- nvinfo : EIATTR_KPARAM_INFO
	.align		4
.L_5696:
        /*0018*/ 	.byte	0x04, 0x17
        /*001a*/ 	.short	(.L_5698 - .L_5697)
.L_5697:
        /*001c*/ 	.word	0x00000000
        /*0020*/ 	.short	0x0005
        /*0022*/ 	.short	0x0022
        /*0024*/ 	.byte	0x00, 0xf0, 0x05, 0x00


	//----- nvinfo : EIATTR_KPARAM_INFO
	.align		4
.L_5698:
        /*0028*/ 	.byte	0x04, 0x17
        /*002a*/ 	.short	(.L_5700 - .L_5699)
.L_5699:
        /*002c*/ 	.word	0x00000000
        /*0030*/ 	.short	0x0004
        /*0032*/ 	.short	0x0021
        /*0034*/ 	.byte	0x00, 0xf0, 0x05, 0x00


	//----- nvinfo : EIATTR_KPARAM_INFO
	.align		4
.L_5700:
        /*0038*/ 	.byte	0x04, 0x17
        /*003a*/ 	.short	(.L_5702 - .L_5701)
.L_5701:
        /*003c*/ 	.word	0x00000000
        /*0040*/ 	.short	0x0003
        /*0042*/ 	.short	0x0020
        /*0044*/ 	.byte	0x00, 0xf0, 0x05, 0x00


	//----- nvinfo : EIATTR_KPARAM_INFO
	.align		4
.L_5702:
        /*0048*/ 	.byte	0x04, 0x17
        /*004a*/ 	.short	(.L_5704 - .L_5703)
.L_5703:
        /*004c*/ 	.word	0x00000000
        /*0050*/ 	.short	0x0002
        /*0052*/ 	.short	0x0008
        /*0054*/ 	.byte	0x00, 0xf0, 0x61, 0x00


	//----- nvinfo : EIATTR_KPARAM_INFO
	.align		4
.L_5704:
        /*0058*/ 	.byte	0x04, 0x17
        /*005a*/ 	.short	(.L_5706 - .L_5705)
.L_5705:
        /*005c*/ 	.word	0x00000000
        /*0060*/ 	.short	0x0001
        /*0062*/ 	.short	0x0004
        /*0064*/ 	.byte	0x00, 0xf0, 0x05, 0x00


	//----- nvinfo : EIATTR_KPARAM_INFO
	.align		4
.L_5706:
        /*0068*/ 	.byte	0x04, 0x17
        /*006a*/ 	.short	(.L_5708 - .L_5707)
.L_5707:
        /*006c*/ 	.word	0x00000000
        /*0070*/ 	.short	0x0000
        /*0072*/ 	.short	0x0000
        /*0074*/ 	.byte	0x00, 0xf0, 0x11, 0x00


	//----- nvinfo : EIATTR_SPARSE_MMA_MASK
	.align		4
.L_5708:
        /*0078*/ 	.byte	0x03, 0x50
        /*007a*/ 	.short	0x0000


	//----- nvinfo : EIATTR_MAXREG_COUNT
	.align		4
        /*007c*/ 	.byte	0x03, 0x1b
        /*007e*/ 	.short	0x00ff


	//----- nvinfo : EIATTR_MERCURY_ISA_VERSION
	.align		4
        /*0080*/ 	.byte	0x03, 0x5f
        /*0082*/ 	.short	0x0101


	//----- nvinfo : EIATTR_VRC_CTA_INIT_COUNT
	.align		4
        /*0084*/ 	.byte	0x02, 0x4a
	.zero		1
	.zero		1


	//----- nvinfo : EIATTR_EXIT_INSTR_OFFSETS
	.align		4
        /*0088*/ 	.byte	0x04, 0x1c
        /*008a*/ 	.short	(.L_5710 - .L_5709)


	//   ....[0]....
.L_5709:
        /*008c*/ 	.word	0x00000700


	//   ....[1]....
        /*0090*/ 	.word	0x00000760


	//----- nvinfo : EIATTR_MAX_THREADS
	.align		4
.L_5710:
        /*0094*/ 	.byte	0x04, 0x05
        /*0096*/ 	.short	(.L_5712 - .L_5711)
.L_5711:
        /*0098*/ 	.word	0x00000080
        /*009c*/ 	.word	0x00000001
        /*00a0*/ 	.word	0x00000001


	//----- nvinfo : EIATTR_CRS_STACK_SIZE
	.align		4
.L_5712:
        /*00a4*/ 	.byte	0x04, 0x1e
        /*00a6*/ 	.short	(.L_5714 - .L_5713)
.L_5713:
        /*00a8*/ 	.word	0x00000000


	//----- nvinfo : EIATTR_CBANK_PARAM_SIZE
	.align		4
.L_5714:
        /*00ac*/ 	.byte	0x03, 0x19
        /*00ae*/ 	.short	0x0024


	//----- nvinfo : EIATTR_PARAM_CBANK
	.align		4
        /*00b0*/ 	.byte	0x04, 0x0a
        /*00b2*/ 	.short	(.L_5716 - .L_5715)
	.align		4
.L_5715:
        /*00b4*/ 	.word	index@(.nv.constant0._ZN2at6native27unrolled_elementwise_kernelINS0_13BinaryFunctorIN3c108BFloat16ES4_bZZZNS0_22logical_or_kernel_cudaERNS_14TensorIteratorEENKUlvE0_clEvENKUlvE8_clEvEUlS4_S4_E_EESt5arrayIPcLm3EELi4E23TrivialOffsetCalculatorILi2EjESE_ILi1EjENS0_6memory15LoadWithoutCastENSH_16StoreWithoutCastEEEviT_T0_T2_T3_T4_T5_)
        /*00b8*/ 	.short	0x0380
        /*00ba*/ 	.short	0x0024


	//----- nvinfo : EIATTR_SW_WAR
	.align		4
.L_5716:
        /*00bc*/ 	.byte	0x04, 0x36
        /*00be*/ 	.short	(.L_5718 - .L_5717)
.L_5717:
        /*00c0*/ 	.word	0x00000008
.L_5718:


//--------------------- .nv.info._ZN2at6native29vectorized_elementwise_kernelILi2ENS0_13BinaryFunctorIN3c108BFloat16ES4_bZZZNS0_22logical_or_kernel_cudaERNS_14TensorIteratorEENKUlvE0_clEvENKUlvE8_clEvEUlS4_S4_E_EESt5arrayIPcLm3EEEEviT0_T1_ --------------------------
	.section	.nv.info._ZN2at6native29vectorized_elementwise_kernelILi2ENS0_13BinaryFunctorIN3c108BFloat16ES4_bZZZNS0_22logical_or_kernel_cudaERNS_14TensorIteratorEENKUlvE0_clEvENKUlvE8_clEvEUlS4_S4_E_EESt5arrayIPcLm3EEEEviT0_T1_,"",@"SHT_CUDA_INFO"
	.sectionflags	@""
	.align	4


	//----- nvinfo : EIATTR_CUDA_API_VERSION
	.align		4
        /*0000*/ 	.byte	0x04, 0x37
        /*0002*/ 	.short	(.L_5720 - .L_5719)
.L_5719:
        /*0004*/ 	.word	0x00000082


	//----- nvinfo : EIATTR_KPARAM_INFO
	.align		4
.L_5720:
        /*0008*/ 	.byte	0x04, 0x17
        /*000a*/ 	.short	(.L_5722 - .L_5721)
.L_5721:
        /*000c*/ 	.word	0x00000000
        /*0010*/ 	.short	0x0002
        /*0012*/ 	.short	0x0008
        /*0014*/ 	.byte	0x00, 0xf0, 0x61, 0x00


	//----- nvinfo : EIATTR_KPARAM_INFO
	.align		4
.L_5722:
        /*0018*/ 	.byte	0x04, 0x17
        /*001a*/ 	.short	(.L_5724 - .L_5723)
.L_5723:
        /*001c*/ 	.word	0x00000000
        /*0020*/ 	.short	0x0001
        /*0022*/ 	.short	0x0004
        /*0024*/ 	.byte	0x00, 0xf0, 0x05, 0x00


	//----- nvinfo : EIATTR_KPARAM_INFO
	.align		4
.L_5724:
        /*0028*/ 	.byte	0x04, 0x17
        /*002a*/ 	.short	(.L_5726 - .L_5725)
.L_5725:
        /*002c*/ 	.word	0x00000000
        /*0030*/ 	.short	0x0000
        /*0032*/ 	.short	0x0000
        /*0034*/ 	.byte	0x00, 0xf0, 0x11, 0x00


	//----- nvinfo : EIATTR_SPARSE_MMA_MASK
	.align		4
.L_5726:
        /*0038*/ 	.byte	0x03, 0x50
        /*003a*/ 	.short	0x0000


	//----- nvinfo : EIATTR_MAXREG_COUNT
	.align		4
        /*003c*/ 	.byte	0x03, 0x1b
        /*003e*/ 	.short	0x00ff


	//----- nvinfo : EIATTR_MERCURY_ISA_VERSION
	.align		4
        /*0040*/ 	.byte	0x03, 0x5f
        /*0042*/ 	.short	0x0101


	//----- nvinfo : EIATTR_VRC_CTA_INIT_COUNT
	.align		4
        /*0044*/ 	.byte	0x02, 0x4a
	.zero		1
	.zero		1


	//----- nvinfo : EIATTR_EXIT_INSTR_OFFSETS
	.align		4
        /*0048*/ 	.byte	0x04, 0x1c
        /*004a*/ 	.short	(.L_5728 - .L_5727)


	//   ....[0]....
.L_5727:
        /*004c*/ 	.word	0x00000ec0


	//   ....[1]....
        /*0050*/ 	.word	0x00000f20


	//   ....[2]....
        /*0054*/ 	.word	0x000013e0


	//----- nvinfo : EIATTR_MAX_THREADS
	.align		4
.L_5728:
        /*0058*/ 	.byte	0x04, 0x05
        /*005a*/ 	.short	(.L_5730 - .L_5729)
.L_5729:
        /*005c*/ 	.word	0x00000080
        /*0060*/ 	.word	0x00000001
        /*0064*/ 	.word	0x00000001


	//----- nvinfo : EIATTR_CRS_STACK_SIZE
	.align		4
.L_5730:
        /*0068*/ 	.byte	0x04, 0x1e
        /*006a*/ 	.short	(.L_5732 - .L_5731)
.L_5731:
        /*006c*/ 	.word	0x00000000


	//----- nvinfo : EIATTR_CBANK_PARAM_SIZE
	.align		4
.L_5732:
        /*0070*/ 	.byte	0x03, 0x19
        /*0072*/ 	.short	0x0020


	//----- nvinfo : EIATTR_PARAM_CBANK
	.align		4
        /*0074*/ 	.byte	0x04, 0x0a
        /*0076*/ 	.short	(.L_5734 - .L_5733)
	.align		4
.L_5733:
        /*0078*/ 	.word	index@(.nv.constant0._ZN2at6native29vectorized_elementwise_kernelILi2ENS0_13BinaryFunctorIN3c108BFloat16ES4_bZZZNS0_22logical_or_kernel_cudaERNS_14TensorIteratorEENKUlvE0_clEvENKUlvE8_clEvEUlS4_S4_E_EESt5arrayIPcLm3EEEEviT0_T1_)
        /*007c*/ 	.short	0x0380
        /*007e*/ 	.short	0x0020


	//----- nvinfo : EIATTR_SW_WAR
	.align		4
.L_5734:
        /*0080*/ 	.byte	0x04, 0x36
        /*0082*/ 	.short	(.L_5736 - .L_5735)
.L_5735:
        /*0084*/ 	.word	0x00000008
.L_5736:


//--------------------- .nv.info._ZN2at6native29vectorized_elementwise_kernelILi4ENS0_13BinaryFunctorIN3c108BFloat16ES4_bZZZNS0_22logical_or_kernel_cudaERNS_14TensorIteratorEENKUlvE0_clEvENKUlvE8_clEvEUlS4_S4_E_EESt5arrayIPcLm3EEEEviT0_T1_ --------------------------
	.section	.nv.info._ZN2at6native29vectorized_elementwise_kernelILi4ENS0_13BinaryFunctorIN3c108BFloat16ES4_bZZZNS0_22logical_or_kernel_cudaERNS_14TensorIteratorEENKUlvE0_clEvENKUlvE8_clEvEUlS4_S4_E_EESt5arrayIPcLm3EEEEviT0_T1_,"",@"SHT_CUDA_INFO"
	.sectionflags	@""
	.align	4


	//----- nvinfo : EIATTR_CUDA_API_VERSION
	.align		4
        /*0000*/ 	.byte	0x04, 0x37
        /*0002*/ 	.short	(.L_5738 - .L_5737)
.L_5737:
        /*0004*/ 	.word	0x00000082


	//----- nvinfo : EIATTR_KPARAM_INFO
	.align		4
.L_5738:
        /*0008*/ 	.byte	0x04, 0x17
        /*000a*/ 	.short	(.L_5740 - .L_5739)
.L_5739:
        /*000c*/ 	.word	0x00000000
        /*0010*/ 	.short	0x0002
        /*0012*/ 	.short	0x0008
        /*0014*/ 	.byte	0x00, 0xf0, 0x61, 0x00


	//----- nvinfo : EIATTR_KPARAM_INFO
	.align		4
.L_5740:
        /*0018*/ 	.byte	0x04, 0x17
        /*001a*/ 	.short	(.L_5742 - .L_5741)
.L_5741:
        /*001c*/ 	.word	0x00000000
        /*0020*/ 	.short	0x0001
        /*0022*/ 	.short	0x0004
        /*0024*/ 	.byte	0x00, 0xf0, 0x05, 0x00


	//----- nvinfo : EIATTR_KPARAM_INFO
	.align		4
.L_5742:
        /*0028*/ 	.byte	0x04, 0x17
        /*002a*/ 	.short	(.L_5744 - .L_5743)
.L_5743:
        /*002c*/ 	.word	0x00000000
        /*0030*/ 	.short	0x0000
        /*0032*/ 	.short	0x0000
        /*0034*/ 	.byte	0x00, 0xf0, 0x11, 0x00


	//----- nvinfo : EIATTR_SPARSE_MMA_MASK
	.align		4
.L_5744:
        /*0038*/ 	.byte	0x03, 0x50
        /*003a*/ 	.short	0x0000


	//----- nvinfo : EIATTR_MAXREG_COUNT
	.align		4
        /*003c*/ 	.byte	0x03, 0x1b
        /*003e*/ 	.short	0x00ff


	//----- nvinfo : EIATTR_MERCURY_ISA_VERSION
	.align		4
        /*0040*/ 	.byte	0x03, 0x5f
        /*0042*/ 	.short	0x0101


	//----- nvinfo : EIATTR_VRC_CTA_INIT_COUNT
	.align		4
        /*0044*/ 	.byte	0x02, 0x4a
	.zero		1
	.zero		1


	//----- nvinfo : EIATTR_EXIT_INSTR_OFFSETS
	.align		4
        /*0048*/ 	.byte	0x04, 0x1c
        /*004a*/ 	.short	(.L_5746 - .L_5745)


	//   ....[0]....
.L_5745:
        /*004c*/ 	.word	0x00000ec0


	//   ....[1]....
        /*0050*/ 	.word	0x00000f20


	//   ....[2]....
        /*0054*/ 	.word	0x000013a0


	//----- nvinfo : EIATTR_MAX_THREADS
	.align		4
.L_5746:
        /*0058*/ 	.byte	0x04, 0x05
        /*005a*/ 	.short	(.L_5748 - .L_5747)
.L_5747:
        /*005c*/ 	.word	0x00000080
        /*0060*/ 	.word	0x00000001
        /*0064*/ 	.word	0x00000001


	//----- nvinfo : EIATTR_CRS_STACK_SIZE
	.align		4
.L_5748:
        /*0068*/ 	.byte	0x04, 0x1e
        /*006a*/ 	.short	(.L_5750 - .L_5749)
.L_5749:
        /*006c*/ 	.word	0x00000000


	//----- nvinfo : EIATTR_CBANK_PARAM_SIZE
	.align		4
.L_5750:
        /*0070*/ 	.byte	0x03, 0x19
        /*0072*/ 	.short	0x0020


	//----- nvinfo : EIATTR_PARAM_CBANK
	.align		4
        /*0074*/ 	.byte	0x04, 0x0a
        /*0076*/ 	.short	(.L_5752 - .L_5751)
	.align		4
.L_5751:
        /*0078*/ 	.word	index@(.nv.constant0._ZN2at6native29vectorized_elementwise_kernelILi4ENS0_13BinaryFunctorIN3c108BFloat16ES4_bZZZNS0_22logical_or_kernel_cudaERNS_14TensorIteratorEENKUlvE0_clEvENKUlvE8_clEvEUlS4_S4_E_EESt5arrayIPcLm3EEEEviT0_T1_)
        /*007c*/ 	.short	0x0380
        /*007e*/ 	.short	0x0020


	//----- nvinfo : EIATTR_SW_WAR
	.align		4
.L_5752:
        /*0080*/ 	.byte	0x04, 0x36
        /*0082*/ 	.short	(.L_5754 - .L_5753)
.L_5753:
        /*0084*/ 	.word	0x00000008
.L_5754:


//--------------------- .nv.info._ZN2at6native29vectorized_elementwise_kernelILi8ENS0_13BinaryFunctorIN3c108BFloat16ES4_bZZZNS0_22logical_or_kernel_cudaERNS_14TensorIteratorEENKUlvE0_clEvENKUlvE8_clEvEUlS4_S4_E_EESt5arrayIPcLm3EEEEviT0_T1_ --------------------------
	.section	.nv.info._ZN2at6native29vectorized_elementwise_kernelILi8ENS0_13BinaryFunctorIN3c108BFloat16ES4_bZZZNS0_22logical_or_kernel_cudaERNS_14TensorIteratorEENKUlvE0_clEvENKUlvE8_clEvEUlS4_S4_E_EESt5arrayIPcLm3EEEEviT0_T1_,"",@"SHT_CUDA_INFO"
	.sectionflags	@""
	.align	4


	//----- nvinfo : EIATTR_CUDA_API_VERSION
	.align		4
        /*0000*/ 	.byte	0x04, 0x37
        /*0002*/ 	.short	(.L_5756 - .L_5755)
.L_5755:
        /*0004*/ 	.word	0x00000082


	//----- nvinfo : EIATTR_KPARAM_INFO
	.align		4
.L_5756:
        /*0008*/ 	.byte	0x04, 0x17
        /*000a*/ 	.short	(.L_5758 - .L_5757)
.L_5757:
        /*000c*/ 	.word	0x00000000
        /*0010*/ 	.short	0x0002
        /*0012*/ 	.short	0x0008
        /*0014*/ 	.byte	0x00, 0xf0, 0x61, 0x00


	//----- nvinfo : EIATTR_KPARAM_INFO
	.align		4
.L_5758:
        /*0018*/ 	.byte	0x04, 0x17
        /*001a*/ 	.short	(.L_5760 - .L_5759)
.L_5759:
        /*001c*/ 	.word	0x00000000
        /*0020*/ 	.short	0x0001
        /*0022*/ 	.short	0x0004
        /*0024*/ 	.byte	0x00, 0xf0, 0x05, 0x00


	//----- nvinfo : EIATTR_KPARAM_INFO
	.align		4
.L_5760:
        /*0028*/ 	.byte	0x04, 0x17
        /*002a*/ 	.short	(.L_5762 - .L_5761)
.L_5761:
        /*002c*/ 	.word	0x00000000
        /*0030*/ 	.short	0x0000
        /*0032*/ 	.short	0x0000
        /*0034*/ 	.byte	0x00, 0xf0, 0x11, 0x00


	//----- nvinfo : EIATTR_SPARSE_MMA_MASK
	.align		4
.L_5762:
        /*0038*/ 	.byte	0x03, 0x50
        /*003a*/ 	.short	0x0000


	//----- nvinfo : EIATTR_MAXREG_COUNT
	.align		4
        /*003c*/ 	.byte	0x03, 0x1b
        /*003e*/ 	.short	0x00ff


	//----- nvinfo : EIATTR_MERCURY_ISA_VERSION
	.align		4
        /*0040*/ 	.byte	0x03, 0x5f
        /*0042*/ 	.short	0x0101


	//----- nvinfo : EIATTR_VRC_CTA_INIT_COUNT
	.align		4
        /*0044*/ 	.byte	0x02, 0x4a
	.zero		1
	.zero		1


	//----- nvinfo : EIATTR_EXIT_INSTR_OFFSETS
	.align		4
        /*0048*/ 	.byte	0x04, 0x1c
        /*004a*/ 	.short	(.L_5764 - .L_5763)


	//   ....[0]....
.L_5763:
        /*004c*/ 	.word	0x00000ec0


	//   ....[1]....
        /*0050*/ 	.word	0x00000f20


	//   ....[2]....
        /*0054*/ 	.word	0x00001370


	//----- nvinfo : EIATTR_MAX_THREADS
	.align		4
.L_5764:
        /*0058*/ 	.byte	0x04, 0x05
        /*005a*/ 	.short	(.L_5766 - .L_5765)
.L_5765:
        /*005c*/ 	.word	0x00000080
        /*0060*/ 	.word	0x00000001
        /*0064*/ 	.word	0x00000001


	//----- nvinfo : EIATTR_CRS_STACK_SIZE
	.align		4
.L_5766:
        /*0068*/ 	.byte	0x04, 0x1e
        /*006a*/ 	.short	(.L_5768 - .L_5767)
.L_5767:
        /*006c*/ 	.word	0x00000000


	//----- nvinfo : EIATTR_CBANK_PARAM_SIZE
	.align		4
.L_5768:
        /*0070*/ 	.byte	0x03, 0x19
        /*0072*/ 	.short	0x0020


	//----- nvinfo : EIATTR_PARAM_CBANK
	.align		4
        /*0074*/ 	.byte	0x04, 0x0a
        /*0076*/ 	.short	(.L_5770 - .L_5769)
	.align		4
.L_5769:
        /*0078*/ 	.word	index@(.nv.constant0._ZN2at6native29vectorized_elementwise_kernelILi8ENS0_13BinaryFunctorIN3c108BFloat16ES4_bZZZNS0_22logical_or_kernel_cudaERNS_14TensorIteratorEENKUlvE0_clEvENKUlvE8_clEvEUlS4_S4_E_EESt5arrayIPcLm3EEEEviT0_T1_)
        /*007c*/ 	.short	0x0380
        /*007e*/ 	.short	0x0020


	//----- nvinfo : EIATTR_SW_WAR
	.align		4
.L_5770:
        /*0080*/ 	.byte	0x04, 0x36
        /*0082*/ 	.short	(.L_5772 - .L_5771)
.L_5771:
        /*0084*/ 	.word	0x00000008
.L_5772:


//--------------------- .nv.info._ZN2at6native18elementwise_kernelILi128ELi4EZNS0_15gpu_kernel_implINS0_13AUnaryFunctorIbbbZZZNS0_22logical_or_kernel_cudaERNS_14TensorIteratorEENKUlvE0_clEvENKUlvE7_clEvEUlbbE_EEEEvRNS_18TensorIteratorBaseERKT_EUliE_EEviT1_ --------------------------
	.section	.nv.info._ZN2at6native18elementwise_kernelILi128ELi4EZNS0_15gpu_kernel_implINS0_13AUnaryFunctorIbbbZZZNS0_22logical_or_kernel_cudaERNS_14TensorIteratorEENKUlvE0_clEvENKUlvE7_clEvEUlbbE_EEEEvRNS_18TensorIteratorBaseERKT_EUliE_EEviT1_,"",@"SHT_CUDA_INFO"
	.sectionflags	@""
	.align	4


	//----- nvinfo : EIATTR_CUDA_API_VERSION
	.align		4
        /*0000*/ 	.byte	0x04, 0x37
        /*0002*/ 	.short	(.L_5774 - .L_5773)
.L_5773:
        /*0004*/ 	.word	0x00000082


	//----- nvinfo : EIATTR_KPARAM_INFO
	.align		4
.L_5774:
        /*0008*/ 	.byte	0x04, 0x17
        /*000a*/ 	.short	(.L_5776 - .L_5775)
.L_5775:
        /*000c*/ 	.word	0x00000000
        /*0010*/ 	.short	0x0001
        /*0012*/ 	.short	0x0008
        /*0014*/ 	.byte	0x00, 0xf0, 0x61, 0x08


	//----- nvinfo : EIATTR_KPARAM_INFO
	.align		4
.L_5776:
        /*0018*/ 	.byte	0x04, 0x17
        /*001a*/ 	.short	(.L_5778 - .L_5777)
.L_5777:
        /*001c*/ 	.word	0x00000000
        /*0020*/ 	.short	0x0000
        /*0022*/ 	.short	0x0000
        /*0024*/ 	.byte	0x00, 0xf0, 0x11, 0x00


	//----- nvinfo : EIATTR_SPARSE_MMA_MASK
	.align		4
.L_5778:
        /*0028*/ 	.byte	0x03, 0x50
        /*002a*/ 	.short	0x0000


	//----- nvinfo : EIATTR_MAXREG_COUNT
	.align		4
        /*002c*/ 	.byte	0x03, 0x1b
        /*002e*/ 	.short	0x0080


	//----- nvinfo : EIATTR_EXTERNS
	.align		4
        /*0030*/ 	.byte	0x04, 0x0f
        /*0032*/ 	.short	(.L_5780 - .L_5779)


	//   ....[0]....
	.align		4
.L_5779:
        /*0034*/ 	.word	index@(__assertfail)


	//----- nvinfo : EIATTR_MERCURY_ISA_VERSION
	.align		4
.L_5780:
        /*0038*/ 	.byte	0x03, 0x5f
        /*003a*/ 	.short	0x0101


	//----- nvinfo : EIATTR_VRC_CTA_INIT_COUNT
	.align		4
        /*003c*/ 	.byte	0x02, 0x4a
	.zero		1
	.zero		1


	//----- nvinfo : EIATTR_SYSCALL_OFFSETS
	.align		4
        /*0040*/ 	.byte	0x04, 0x46
        /*0042*/ 	.short	(.L_5782 - .L_5781)


	//   ....[0]....
.L_5781:
        /*0044*/ 	.word	0x00001d50


	//   ....[1]....
        /*0048*/ 	.word	0x00002a20


	//   ....[2]....
        /*004c*/ 	.word	0x00004850


	//   ....[3]....
        /*0050*/ 	.word	0x000053f0


	//   ....[4]....
        /*0054*/ 	.word	0x00007310


	//   ....[5]....
        /*0058*/ 	.word	0x00007eb0


	//   ....[6]....
        /*005c*/ 	.word	0x00009de0


	//   ....[7]....
        /*0060*/ 	.word	0x0000a940


	//----- nvinfo : EIATTR_EXIT_INSTR_OFFSETS
	.align		4
.L_5782:
        /*0064*/ 	.byte	0x04, 0x1c
        /*0066*/ 	.short	(.L_5784 - .L_5783)


	//   ....[0]....
.L_5783:
        /*0068*/ 	.word	0x00008140


	//   ....[1]....
        /*006c*/ 	.word	0x00009f60


	//   ....[2]....
        /*0070*/ 	.word	0x00009f80


	//   ....[3]....
        /*0074*/ 	.word	0x0000a010


	//   ....[4]....
        /*0078*/ 	.word	0x0000a030


	//   ....[5]....
        /*007c*/ 	.word	0x0000a050


	//   ....[6]....
        /*0080*/ 	.word	0x0000a0e0


	//   ....[7]....
        /*0084*/ 	.word	0x0000a120


	//   ....[8]....
        /*0088*/ 	.word	0x0000a1c0


	//   ....[9]....
        /*008c*/ 	.word	0x0000a210


	//   ....[10]....
        /*0090*/ 	.word	0x0000a240


	//   ....[11]....
        /*0094*/ 	.word	0x0000a300


	//   ....[12]....
        /*0098*/ 	.word	0x0000a440


	//   ....[13]....
        /*009c*/ 	.word	0x0000a580


	//   ....[14]....
        /*00a0*/ 	.word	0x0000a6d0


	//   ....[15]....
        /*00a4*/ 	.word	0x0000a700


	//   ....[16]....
        /*00a8*/ 	.word	0x0000a720


	//   ....[17]....
        /*00ac*/ 	.word	0x0000a7a0


	//   ....[18]....
        /*00b0*/ 	.word	0x0000a7e0


	//   ....[19]....
        /*00b4*/ 	.word	0x0000a950


	//   ....[20]....
        /*00b8*/ 	.word	0x0000aa30


	//   ....[21]....
        /*00bc*/ 	.word	0x0000aad0


	//   ....[22]....
        /*00c0*/ 	.word	0x0000ab00


	//   ....[23]....
        /*00c4*/ 	.word	0x0000ab50


	//   ....[24]....
        /*00c8*/ 	.word	0x0000ab90


	//----- nvinfo : EIATTR_MAX_THREADS
	.align		4
.L_5784:
        /*00cc*/ 	.byte	0x04, 0x05
        /*00ce*/ 	.short	(.L_5786 - .L_5785)
.L_5785:
        /*00d0*/ 	.word	0x00000080
        /*00d4*/ 	.word	0x00000001
        /*00d8*/ 	.word	0x00000001


	//----- nvinfo : EIATTR_CRS_STACK_SIZE
	.align		4
.L_5786:
        /*00dc*/ 	.byte	0x04, 0x1e
        /*00de*/ 	.short	(.L_5788 - .L_5787)
.L_5787:
        /*00e0*/ 	.word	0x00000000


	//----- nvinfo : EIATTR_CBANK_PARAM_SIZE
	.align		4
.L_5788:
        /*00e4*/ 	.byte	0x03, 0x19
        /*00e6*/ 	.short	0x0220


	//----- nvinfo : EIATTR_PARAM_CBANK
	.align		4
        /*00e8*/ 	.byte	0x04, 0x0a
        /*00ea*/ 	.short	(.L_5790 - .L_5789)
	.align		4
.L_5789:
        /*00ec*/ 	.word	index@(.nv.constant0._ZN2at6native18elementwise_kernelILi128ELi4EZNS0_15gpu_kernel_implINS0_13AUnaryFunctorIbbbZZZNS0_22logical_or_kernel_cudaERNS_14TensorIteratorEENKUlvE0_clEvENKUlvE7_clEvEUlbbE_EEEEvRNS_18TensorIteratorBaseERKT_EUliE_EEviT1_)
        /*00f0*/ 	.short	0x0380
        /*00f2*/ 	.short	0x0220


	//----- nvinfo : EIATTR_SW_WAR
	.align		4
.L_5790:
        /*00f4*/ 	.byte	0x04, 0x36
        /*00f6*/ 	.short	(.L_5792 - .L_5791)
.L_5791:
        /*00f8*/ 	.word	0x00000008
.L_5792:


//--------------------- .nv.info._ZN2at6native27unrolled_elementwise_kernelINS0_13AUnaryFunctorIbbbZZZNS0_22logical_or_kernel_cudaERNS_14TensorIteratorEENKUlvE0_clEvENKUlvE7_clEvEUlbbE_EESt5arrayIPcLm2EELi4E23TrivialOffsetCalculatorILi1EjESD_NS0_6memory12LoadWithCastILi1EEENSE_13StoreWithCastILi1EEEEEviT_T0_T2_T3_T4_T5_ --------------------------
	.section	.nv.info._ZN2at6native27unrolled_elementwise_kernelINS0_13AUnaryFunctorIbbbZZZNS0_22logical_or_kernel_cudaERNS_14TensorIteratorEENKUlvE0_clEvENKUlvE7_clEvEUlbbE_EESt5arrayIPcLm2EELi4E23TrivialOffsetCalculatorILi1EjESD_NS0_6memory12LoadWithCastILi1EEENSE_13StoreWithCastILi1EEEEEviT_T0_T2_T3_T4_T5_,"",@"SHT_CUDA_INFO"
	.sectionflags	@""
	.align	4


	//----- nvinfo : EIATTR_CUDA_API_VERSION
	.align		4
        /*0000*/ 	.byte	0x04, 0x37
        /*0002*/ 	.short	(.L_5794 - .L_5793)
.L_5793:
        /*0004*/ 	.word	0x00000082


	//----- nvinfo : EIATTR_KPARAM_INFO
	.align		4
.L_5794:
        /*0008*/ 	.byte	0x04, 0x17
        /*000a*/ 	.short	(.L_5796 - .L_5795)
.L_5795:
        /*000c*/ 	.word	0x00000000
        /*0010*/ 	.short	0x0006
        /*0012*/ 	.short	0x0024
        /*0014*/ 	.byte	0x00, 0xf0, 0x21, 0x00


	//----- nvinfo : EIATTR_KPARAM_INFO
	.align		4
.L_5796:
        /*0018*/ 	.byte	0x04, 0x17
        /*001a*/ 	.short	(.L_5798 - .L_5797)
.L_5797:
        /*001c*/ 	.word	0x00000000
        /*0020*/ 	.short	0x0005
        /*0022*/ 	.short	0x001c
        /*0024*/ 	.byte	0x00, 0xf0, 0x21, 0x00


	//----- nvinfo : EIATTR_KPARAM_INFO
	.align		4
.L_5798:
        /*0028*/ 	.byte	0x04, 0x17
        /*002a*/ 	.short	(.L_5800 - .L_5799)
.L_5799:
        /*002c*/ 	.word	0x00000000
        /*0030*/ 	.short	0x0004
        /*0032*/ 	.short	0x0019
        /*0034*/ 	.byte	0x00, 0xf0, 0x05, 0x00


	//----- nvinfo : EIATTR_KPARAM_INFO
	.align		4
.L_5800:
        /*0038*/ 	.byte	0x04, 0x17
        /*003a*/ 	.short	(.L_5802 - .L_5801)
.L_5801:
        /*003c*/ 	.word	0x00000000
        /*0040*/ 	.short	0x0003
        /*0042*/ 	.short	0x0018
        /*0044*/ 	.byte	0x00, 0xf0, 0x05, 0x00


	//----- nvinfo : EIATTR_KPARAM_INFO
	.align		4
.L_5802:
        /*0048*/ 	.byte	0x04, 0x17
        /*004a*/ 	.short	(.L_5804 - .L_5803)
.L_5803:
        /*004c*/ 	.word	0x00000000
        /*0050*/ 	.short	0x0002
        /*0052*/ 	.short	0x0008
        /*0054*/ 	.byte	0x00, 0xf0, 0x41, 0x00


	//----- nvinfo : EIATTR_KPARAM_INFO
	.align		4
.L_5804:
        /*0058*/ 	.byte	0x04, 0x17
        /*005a*/ 	.short	(.L_5806 - .L_5805)
.L_5805:
        /*005c*/ 	.word	0x00000000
        /*0060*/ 	.short	0x0001
        /*0062*/ 	.short	0x0004
        /*0064*/ 	.byte	0x00, 0xf0, 0x09, 0x00


	//----- nvinfo : EIATTR_KPARAM_INFO
	.align		4
.L_5806:
        /*0068*/ 	.byte	0x04, 0x17
        /*006a*/ 	.short	(.L_5808 - .L_5807)
.L_5807:
        /*006c*/ 	.word	0x00000000
        /*0070*/ 	.short	0x0000
        /*0072*/ 	.short	0x0000
        /*0074*/ 	.byte	0x00, 0xf0, 0x11, 0x00


	//----- nvinfo : EIATTR_SPARSE_MMA_MASK
	.align		4
.L_5808:
        /*0078*/ 	.byte	0x03, 0x50
        /*007a*/ 	.short	0x0000


	//----- nvinfo : EIATTR_MAXREG_COUNT
	.align		4
        /*007c*/ 	.byte	0x03, 0x1b
        /*007e*/ 	.short	0x00ff


	//----- nvinfo : EIATTR_EXTERNS
	.align		4
        /*0080*/ 	.byte	0x04, 0x0f
        /*0082*/ 	.short	(.L_5810 - .L_5809)


	//   ....[0]....
	.align		4
.L_5809:
        /*0084*/ 	.word	index@(__assertfail)


	//----- nvinfo : EIATTR_MERCURY_ISA_VERSION
	.align		4
.L_5810:
        /*0088*/ 	.byte	0x03, 0x5f
        /*008a*/ 	.short	0x0101


	//----- nvinfo : EIATTR_VRC_CTA_INIT_COUNT
	.align		4
        /*008c*/ 	.byte	0x02, 0x4a
	.zero		1
	.zero		1


	//----- nvinfo : EIATTR_SYSCALL_OFFSETS
	.align		4
        /*0090*/ 	.byte	0x04, 0x46
        /*0092*/ 	.short	(.L_5812 - .L_5811)


	//   ....[0]....
.L_5811:
        /*0094*/ 	.word	0x00000b80


	//   ....[1]....
        /*0098*/ 	.word	0x000017f0


	//   ....[2]....
        /*009c*/ 	.word	0x00002420


	//   ....[3]....
        /*00a0*/ 	.word	0x00003040


	//   ....[4]....
        /*00a4*/ 	.word	0x00003e50


	//   ....[5]....
        /*00a8*/ 	.word	0x00004b30


	//   ....[6]....
        /*00ac*/ 	.word	0x00005910


	//   ....[7]....
        /*00b0*/ 	.word	0x000066a0


	//----- nvinfo : EIATTR_EXIT_INSTR_OFFSETS
	.align		4
.L_5812:
        /*00b4*/ 	.byte	0x04, 0x1c
        /*00b6*/ 	.short	(.L_5814 - .L_5813)


	//   ....[0]....
.L_5813:
        /*00b8*/ 	.word	0x00005b90


	//   ....[1]....
        /*00bc*/ 	.word	0x00005cc0


	//   ....[2]....
        /*00c0*/ 	.word	0x00005ce0


	//   ....[3]....
        /*00c4*/ 	.word	0x00005d70


	//   ....[4]....
        /*00c8*/ 	.word	0x00005d90


	//   ....[5]....
        /*00cc*/ 	.word	0x00005db0


	//   ....[6]....
        /*00d0*/ 	.word	0x00005e40


	//   ....[7]....
        /*00d4*/ 	.word	0x00005e80


	//   ....[8]....
        /*00d8*/ 	.word	0x00005f20


	//   ....[9]....
        /*00dc*/ 	.word	0x00005f70


	//   ....[10]....
        /*00e0*/ 	.word	0x00005fa0


	//   ....[11]....
        /*00e4*/ 	.word	0x00006060


	//   ....[12]....
        /*00e8*/ 	.word	0x000061a0


	//   ....[13]....
        /*00ec*/ 	.word	0x000062e0


	//   ....[14]....
        /*00f0*/ 	.word	0x00006430


	//   ....[15]....
        /*00f4*/ 	.word	0x00006460


	//   ....[16]....
        /*00f8*/ 	.word	0x00006480


	//   ....[17]....
        /*00fc*/ 	.word	0x00006500


	//   ....[18]....
        /*0100*/ 	.word	0x00006540


	//   ....[19]....
        /*0104*/ 	.word	0x000066b0


	//   ....[20]....
        /*0108*/ 	.word	0x00006790


	//   ....[21]....
        /*010c*/ 	.word	0x00006830


	//   ....[22]....
        /*0110*/ 	.word	0x00006860


	//   ....[23]....
        /*0114*/ 	.word	0x000068b0


	//   ....[24]....
        /*0118*/ 	.word	0x000068f0


	//----- nvinfo : EIATTR_MAX_THREADS
	.align		4
.L_5814:
        /*011c*/ 	.byte	0x04, 0x05
        /*011e*/ 	.short	(.L_5816 - .L_5815)
.L_5815:
        /*0120*/ 	.word	0x00000080
        /*0124*/ 	.word	0x00000001
        /*0128*/ 	.word	0x00000001


	//----- nvinfo : EIATTR_CRS_STACK_SIZE
	.align		4
.L_5816:
        /*012c*/ 	.byte	0x04, 0x1e
        /*012e*/ 	.short	(.L_5818 - .L_5817)
.L_5817:
        /*0130*/ 	.word	0x00000000


	//----- nvinfo : EIATTR_CBANK_PARAM_SIZE
	.align		4
.L_5818:
        /*0134*/ 	.byte	0x03, 0x19
        /*0136*/ 	.short	0x002c


	//----- nvinfo : EIATTR_PARAM_CBANK
	.align		4
        /*0138*/ 	.byte	0x04, 0x0a
        /*013a*/ 	.short	(.L_5820 - .L_5819)
	.align		4
.L_5819:
        /*013c*/ 	.word	index@(.nv.constant0._ZN2at6native27unrolled_elementwise_kernelINS0_13AUnaryFunctorIbbbZZZNS0_22logical_or_kernel_cudaERNS_14TensorIteratorEENKUlvE0_clEvENKUlvE7_clEvEUlbbE_EESt5arrayIPcLm2EELi4E23TrivialOffsetCalculatorILi1EjESD_NS0_6memory12LoadWithCastILi1EEENSE_13StoreWithCastILi1EEEEEviT_T0_T2_T3_T4_T5_)
        /*0140*/ 	.short	0x0380
        /*0142*/ 	.short	0x002c


	//----- nvinfo : EIATTR_SW_WAR
	.align		4
.L_5820:
        /*0144*/ 	.byte	0x04, 0x36
        /*0146*/ 	.short	(.L_5822 - .L_5821)
.L_5821:
        /*0148*/ 	.word	0x00000008
.L_5822:


//--------------------- .nv.info._ZN2at6native18elementwise_kernelILi128ELi4EZNS0_22gpu_kernel_impl_nocastINS0_13AUnaryFunctorIbbbZZZNS0_22logical_or_kernel_cudaERNS_14TensorIteratorEENKUlvE0_clEvENKUlvE7_clEvEUlbbE_EEEEvRNS_18TensorIteratorBaseERKT_EUliE_EEviT1_ --------------------------
	.section	.nv.info._ZN2at6native18elementwise_kernelILi128ELi4EZNS0_22gpu_kernel_impl_nocastINS0_13AUnaryFunctorIbbbZZZNS0_22logical_or_kernel_cudaERNS_14TensorIteratorEENKUlvE0_clEvENKUlvE7_clEvEUlbbE_EEEEvRNS_18TensorIteratorBaseERKT_EUliE_EEviT1_,"",@"SHT_CUDA_INFO"
	.sectionflags	@""
	.align	4


	//----- nvinfo : EIATTR_CUDA_API_VERSION
	.align		4
        /*0000*/ 	.byte	0x04, 0x37
        /*0002*/ 	.short	(.L_5824 - .L_5823)
.L_5823:
        /*0004*/ 	.word	0x00000082


	//----- nvinfo : EIATTR_KPARAM_INFO
	.align		4
.L_5824:
        /*0008*/ 	.byte	0x04, 0x17
        /*000a*/ 	.short	(.L_5826 - .L_5825)
.L_5825:
        /*000c*/ 	.word	0x00000000
        /*0010*/ 	.short	0x0001
        /*0012*/ 	.short	0x0008
        /*0014*/ 	.byte	0x00, 0xf0, 0x61, 0x08


	//----- nvinfo : EIATTR_KPARAM_INFO
	.align		4
.L_5826:
        /*0018*/ 	.byte	0x04, 0x17
        /*001a*/ 	.short	(.L_5828 - .L_5827)
.L_5827:
        /*001c*/ 	.word	0x00000000
        /*0020*/ 	.short	0x0000
        /*0022*/ 	.short	0x0000
        /*0024*/ 	.byte	0x00, 0xf0, 0x11, 0x00


	//----- nvinfo : EIATTR_SPARSE_MMA_MASK
	.align		4
.L_5828:
        /*0028*/ 	.byte	0x03, 0x50
        /*002a*/ 	.short	0x0000


	//----- nvinfo : EIATTR_MAXREG_COUNT
	.align		4
        /*002c*/ 	.byte	0x03, 0x1b
        /*002e*/ 	.short	0x0080


	//----- nvinfo : EIATTR_MERCURY_ISA_VERSION
	.align		4
        /*0030*/ 	.byte	0x03, 0x5f
        /*0032*/ 	.short	0x0101


	//----- nvinfo : EIATTR_VRC_CTA_INIT_COUNT
	.align		4
        /*0034*/ 	.byte	0x02, 0x4a
	.zero		1
	.zero		1


	//----- nvinfo : EIATTR_EXIT_INSTR_OFFSETS
	.align		4
        /*0038*/ 	.byte	0x04, 0x1c
        /*003a*/ 	.short	(.L_5830 - .L_5829)


	//   ....[0]....
.L_5829:
        /*003c*/ 	.word	0x000002e0


	//   ....[1]....
        /*0040*/ 	.word	0x00000350


	//   ....[2]....
        /*0044*/ 	.word	0x00003e40


	//   ....[3]....
        /*0048*/ 	.word	0x00005180


	//----- nvinfo : EIATTR_MAX_THREADS
	.align		4
.L_5830:
        /*004c*/ 	.byte	0x04, 0x05
        /*004e*/ 	.short	(.L_5832 - .L_5831)
.L_5831:
        /*0050*/ 	.word	0x00000080
        /*0054*/ 	.word	0x00000001
        /*0058*/ 	.word	0x00000001


	//----- nvinfo : EIATTR_CRS_STACK_SIZE
	.align		4
.L_5832:
        /*005c*/ 	.byte	0x04, 0x1e
        /*005e*/ 	.short	(.L_5834 - .L_5833)
.L_5833:
        /*0060*/ 	.word	0x00000000


	//----- nvinfo : EIATTR_CBANK_PARAM_SIZE
	.align		4
.L_5834:
        /*0064*/ 	.byte	0x03, 0x19
        /*0066*/ 	.short	0x0220


	//----- nvinfo : EIATTR_PARAM_CBANK
	.align		4
        /*0068*/ 	.byte	0x04, 0x0a
        /*006a*/ 	.short	(.L_5836 - .L_5835)
	.align		4
.L_5835:
        /*006c*/ 	.word	index@(.nv.constant0._ZN2at6native18elementwise_kernelILi128ELi4EZNS0_22gpu_kernel_impl_nocastINS0_13AUnaryFunctorIbbbZZZNS0_22logical_or_kernel_cudaERNS_14TensorIteratorEENKUlvE0_clEvENKUlvE7_clEvEUlbbE_EEEEvRNS_18TensorIteratorBaseERKT_EUliE_EEviT1_)
        /*0070*/ 	.short	0x0380
        /*0072*/ 	.short	0x0220


	//----- nvinfo : EIATTR_SW_WAR
	.align		4
.L_5836:
        /*0074*/ 	.byte	0x04, 0x36
        /*0076*/ 	.short	(.L_5838 - .L_5837)
.L_5837:
        /*0078*/ 	.word	0x00000008
.L_5838:


//--------------------- .nv.info._ZN2at6native27unrolled_elementwise_kernelINS0_13AUnaryFunctorIbbbZZZNS0_22logical_or_kernel_cudaERNS_14TensorIteratorEENKUlvE0_clEvENKUlvE7_clEvEUlbbE_EESt5arrayIPcLm2EELi4E23TrivialOffsetCalculatorILi1EjESD_NS0_6memory15LoadWithoutCastENSE_16StoreWithoutCastEEEviT_T0_T2_T3_T4_T5_ --------------------------
	.section	.nv.info._ZN2at6native27unrolled_elementwise_kernelINS0_13AUnaryFunctorIbbbZZZNS0_22logical_or_kernel_cudaERNS_14TensorIteratorEENKUlvE0_clEvENKUlvE7_clEvEUlbbE_EESt5arrayIPcLm2EELi4E23TrivialOffsetCalculatorILi1EjESD_NS0_6memory15LoadWithoutCastENSE_16StoreWithoutCastEEEviT_T0_T2_T3_T4_T5_,"",@"SHT_CUDA_INFO"
	.sectionflags	@""
	.align	4


	//----- nvinfo : EIATTR_CUDA_API_VERSION
	.align		4
        /*0000*/ 	.byte	0x04, 0x37
        /*0002*/ 	.short	(.L_5840 - .L_5839)
.L_5839:
        /*0004*/ 	.word	0x00000082


	//----- nvinfo : EIATTR_KPARAM_INFO
	.align		4
.L_5840:
        /*0008*/ 	.byte	0x04, 0x17
        /*000a*/ 	.short	(.L_5842 - .L_5841)
.L_5841:
        /*000c*/ 	.word	0x00000000
        /*0010*/ 	.short	0x0006
        /*0012*/ 	.short	0x001b
        /*0014*/ 	.byte	0x00, 0xf0, 0x05, 0x00


	//----- nvinfo : EIATTR_KPARAM_INFO
	.align		4
.L_5842:
        /*0018*/ 	.byte	0x04, 0x17
        /*001a*/ 	.short	(.L_5844 - .L_5843)
.L_5843:
        /*001c*/ 	.word	0x00000000
        /*0020*/ 	.short	0x0005
        /*0022*/ 	.short	0x001a
        /*0024*/ 	.byte	0x00, 0xf0, 0x05, 0x00


	//----- nvinfo : EIATTR_KPARAM_INFO
	.align		4
.L_5844:
        /*0028*/ 	.byte	0x04, 0x17
        /*002a*/ 	.short	(.L_5846 - .L_5845)
.L_5845:
        /*002c*/ 	.word	0x00000000
        /*0030*/ 	.short	0x0004
        /*0032*/ 	.short	0x0019
        /*0034*/ 	.byte	0x00, 0xf0, 0x05, 0x00


	//----- nvinfo : EIATTR_KPARAM_INFO
	.align		4
.L_5846:
        /*0038*/ 	.byte	0x04, 0x17
        /*003a*/ 	.short	(.L_5848 - .L_5847)
.L_5847:
        /*003c*/ 	.word	0x00000000
        /*0040*/ 	.short	0x0003
        /*0042*/ 	.short	0x0018
        /*0044*/ 	.byte	0x00, 0xf0, 0x05, 0x00


	//----- nvinfo : EIATTR_KPARAM_INFO
	.align		4
.L_5848:
        /*0048*/ 	.byte	0x04, 0x17
        /*004a*/ 	.short	(.L_5850 - .L_5849)
.L_5849:
        /*004c*/ 	.word	0x00000000
        /*0050*/ 	.short	0x0002
        /*0052*/ 	.short	0x0008
        /*0054*/ 	.byte	0x00, 0xf0, 0x41, 0x00


	//----- nvinfo : EIATTR_KPARAM_INFO
	.align		4
.L_5850:
        /*0058*/ 	.byte	0x04, 0x17
        /*005a*/ 	.short	(.L_5852 - .L_5851)
.L_5851:
        /*005c*/ 	.word	0x00000000
        /*0060*/ 	.short	0x0001
        /*0062*/ 	.short	0x0004
        /*0064*/ 	.byte	0x00, 0xf0, 0x09, 0x00


	//----- nvinfo : EIATTR_KPARAM_INFO
	.align		4
.L_5852:
        /*0068*/ 	.byte	0x04, 0x17
        /*006a*/ 	.short	(.L_5854 - .L_5853)
.L_5853:
        /*006c*/ 	.word	0x00000000
        /*0070*/ 	.short	0x0000
        /*0072*/ 	.short	0x0000
        /*0074*/ 	.byte	0x00, 0xf0, 0x11, 0x00


	//----- nvinfo : EIATTR_SPARSE_MMA_MASK
	.align		4
.L_5854:
        /*0078*/ 	.byte	0x03, 0x50
        /*007a*/ 	.short	0x0000


	//----- nvinfo : EIATTR_MAXREG_COUNT
	.align		4
        /*007c*/ 	.byte	0x03, 0x1b
        /*007e*/ 	.short	0x00ff


	//----- nvinfo : EIATTR_MERCURY_ISA_VERSION
	.align		4
        /*0080*/ 	.byte	0x03, 0x5f
        /*0082*/ 	.short	0x0101


	//----- nvinfo : EIATTR_VRC_CTA_INIT_COUNT
	.align		4
        /*0084*/ 	.byte	0x02, 0x4a
	.zero		1
	.zero		1


	//----- nvinfo : EIATTR_EXIT_INSTR_OFFSETS
	.align		4
        /*0088*/ 	.byte	0x04, 0x1c
        /*008a*/ 	.short	(.L_5856 - .L_5855)


	//   ....[0]....
.L_5855:
        /*008c*/ 	.word	0x000004d0


	//   ....[1]....
        /*0090*/ 	.word	0x00000530


	//----- nvinfo : EIATTR_MAX_THREADS
	.align		4
.L_5856:
        /*0094*/ 	.byte	0x04, 0x05
        /*0096*/ 	.short	(.L_5858 - .L_5857)
.L_5857:
        /*0098*/ 	.word	0x00000080
        /*009c*/ 	.word	0x00000001
        /*00a0*/ 	.word	0x00000001


	//----- nvinfo : EIATTR_CRS_STACK_SIZE
	.align		4
.L_5858:
        /*00a4*/ 	.byte	0x04, 0x1e
        /*00a6*/ 	.short	(.L_5860 - .L_5859)
.L_5859:
        /*00a8*/ 	.word	0x00000000


	//----- nvinfo : EIATTR_CBANK_PARAM_SIZE
	.align		4
.L_5860:
        /*00ac*/ 	.byte	0x03, 0x19
        /*00ae*/ 	.short	0x001c


	//----- nvinfo : EIATTR_PARAM_CBANK
	.align		4
        /*00b0*/ 	.byte	0x04, 0x0a
        /*00b2*/ 	.short	(.L_5862 - .L_5861)
	.align		4
.L_5861:
        /*00b4*/ 	.word	index@(.nv.constant0._ZN2at6native27unrolled_elementwise_kernelINS0_13AUnaryFunctorIbbbZZZNS0_22logical_or_kernel_cudaERNS_14TensorIteratorEENKUlvE0_clEvENKUlvE7_clEvEUlbbE_EESt5arrayIPcLm2EELi4E23TrivialOffsetCalculatorILi1EjESD_NS0_6memory15LoadWithoutCastENSE_16StoreWithoutCastEEEviT_T0_T2_T3_T4_T5_)
        /*00b8*/ 	.short	0x0380
        /*00ba*/ 	.short	0x001c


	//----- nvinfo : EIATTR_SW_WAR
	.align		4
.L_5862:
        /*00bc*/ 	.byte	0x04, 0x36
        /*00be*/ 	.short	(.L_5864 - .L_5863)
.L_5863:
        /*00c0*/ 	.word	0x00000008
.L_5864:


//--------------------- .nv.info._ZN2at6native29vectorized_elementwise_kernelILi2ENS0_13AUnaryFunctorIbbbZZZNS0_22logical_or_kernel_cudaERNS_14TensorIteratorEENKUlvE0_clEvENKUlvE7_clEvEUlbbE_EESt5arrayIPcLm2EEEEviT0_T1_ --------------------------
	.section	.nv.info._ZN2at6native29vectorized_elementwise_kernelILi2ENS0_13AUnaryFunctorIbbbZZZNS0_22logical_or_kernel_cudaERNS_14TensorIteratorEENKUlvE0_clEvENKUlvE7_clEvEUlbbE_EESt5arrayIPcLm2EEEEviT0_T1_,"",@"SHT_CUDA_INFO"
	.sectionflags	@""
	.align	4


	//----- nvinfo : EIATTR_CUDA_API_VERSION
	.align		4
        /*0000*/ 	.byte	0x04, 0x37
        /*0002*/ 	.short	(.L_5866 - .L_5865)
.L_5865:
        /*0004*/ 	.word	0x00000082


	//----- nvinfo : EIATTR_KPARAM_INFO
	.align		4
.L_5866:
        /*0008*/ 	.byte	0x04, 0x17
        /*000a*/ 	.short	(.L_5868 - .L_5867)
.L_5867:
        /*000c*/ 	.word	0x00000000
        /*0010*/ 	.short	0x0002
        /*0012*/ 	.short	0x0008
        /*0014*/ 	.byte	0x00, 0xf0, 0x41, 0x00


	//----- nvinfo : EIATTR_KPARAM_INFO
	.align		4
.L_5868:
        /*0018*/ 	.byte	0x04, 0x17
        /*001a*/ 	.short	(.L_5870 - .L_5869)
.L_5869:
        /*001c*/ 	.word	0x00000000
        /*0020*/ 	.short	0x0001
        /*0022*/ 	.short	0x0004
        /*0024*/ 	.byte	0x00, 0xf0, 0x09, 0x00


	//----- nvinfo : EIATTR_KPARAM_INFO
	.align		4
.L_5870:
        /*0028*/ 	.byte	0x04, 0x17
        /*002a*/ 	.short	(.L_5872 - .L_5871)
.L_5871:
        /*002c*/ 	.word	0x00000000
        /*0030*/ 	.short	0x0000
        /*0032*/ 	.short	0x0000
        /*0034*/ 	.byte	0x00, 0xf0, 0x11, 0x00


	//----- nvinfo : EIATTR_SPARSE_MMA_MASK
	.align		4
.L_5872:
        /*0038*/ 	.byte	0x03, 0x50
        /*003a*/ 	.short	0x0000


	//----- nvinfo : EIATTR_MAXREG_COUNT
	.align		4
        /*003c*/ 	.byte	0x03, 0x1b
        /*003e*/ 	.short	0x00ff


	//----- nvinfo : EIATTR_MERCURY_ISA_VERSION
	.align		4
        /*0040*/ 	.byte	0x03, 0x5f
        /*0042*/ 	.short	0x0101


	//----- nvinfo : EIATTR_VRC_CTA_INIT_COUNT
	.align		4
        /*0044*/ 	.byte	0x02, 0x4a
	.zero		1
	.zero		1


	//----- nvinfo : EIATTR_EXIT_INSTR_OFFSETS
	.align		4
        /*0048*/ 	.byte	0x04, 0x1c
        /*004a*/ 	.short	(.L_5874 - .L_5873)


	//   ....[0]....
.L_5873:
        /*004c*/ 	.word	0x000009e0


	//   ....[1]....
        /*0050*/ 	.word	0x00000a40


	//   ....[2]....
        /*0054*/ 	.word	0x00000d60


	//----- nvinfo : EIATTR_MAX_THREADS
	.align		4
.L_5874:
        /*0058*/ 	.byte	0x04, 0x05
        /*005a*/ 	.short	(.L_5876 - .L_5875)
.L_5875:
        /*005c*/ 	.word	0x00000080
        /*0060*/ 	.word	0x00000001
        /*0064*/ 	.word	0x00000001


	//----- nvinfo : EIATTR_CRS_STACK_SIZE
	.align		4
.L_5876:
        /*0068*/ 	.byte	0x04, 0x1e
        /*006a*/ 	.short	(.L_5878 - .L_5877)
.L_5877:
        /*006c*/ 	.word	0x00000000


	//----- nvinfo : EIATTR_CBANK_PARAM_SIZE
	.align		4
.L_5878:
        /*0070*/ 	.byte	0x03, 0x19
        /*0072*/ 	.short	0x0018


	//----- nvinfo : EIATTR_PARAM_CBANK
	.align		4
        /*0074*/ 	.byte	0x04, 0x0a
        /*0076*/ 	.short	(.L_5880 - .L_5879)
	.align		4
.L_5879:
        /*0078*/ 	.word	index@(.nv.constant0._ZN2at6native29vectorized_elementwise_kernelILi2ENS0_13AUnaryFunctorIbbbZZZNS0_22logical_or_kernel_cudaERNS_14TensorIteratorEENKUlvE0_clEvENKUlvE7_clEvEUlbbE_EESt5arrayIPcLm2EEEEviT0_T1_)
        /*007c*/ 	.short	0x0380
        /*007e*/ 	.short	0x0018


	//----- nvinfo : EIATTR_SW_WAR
	.align		4
.L_5880:
        /*0080*/ 	.byte	0x04, 0x36
        /*0082*/ 	.short	(.L_5882 - .L_5881)
.L_5881:
        /*0084*/ 	.word	0x00000008
.L_5882:


//--------------------- .nv.info._ZN2at6native29vectorized_elementwise_kernelILi4ENS0_13AUnaryFunctorIbbbZZZNS0_22logical_or_kernel_cudaERNS_14TensorIteratorEENKUlvE0_clEvENKUlvE7_clEvEUlbbE_EESt5arrayIPcLm2EEEEviT0_T1_ --------------------------
	.section	.nv.info._ZN2at6native29vectorized_elementwise_kernelILi4ENS0_13AUnaryFunctorIbbbZZZNS0_22logical_or_kernel_cudaERNS_14TensorIteratorEENKUlvE0_clEvENKUlvE7_clEvEUlbbE_EESt5arrayIPcLm2EEEEviT0_T1_,"",@"SHT_CUDA_INFO"
	.sectionflags	@""
	.align	4


	//----- nvinfo : EIATTR_CUDA_API_VERSION
	.align		4
        /*0000*/ 	.byte	0x04, 0x37
        /*0002*/ 	.short	(.L_5884 - .L_5883)
.L_5883:
        /*0004*/ 	.word	0x00000082


	//----- nvinfo : EIATTR_KPARAM_INFO
	.align		4
.L_5884:
        /*0008*/ 	.byte	0x04, 0x17
        /*000a*/ 	.short	(.L_5886 - .L_5885)
.L_5885:
        /*000c*/ 	.word	0x00000000
        /*0010*/ 	.short	0x0002
        /*0012*/ 	.short	0x0008
        /*0014*/ 	.byte	0x00, 0xf0, 0x41, 0x00


	//----- nvinfo : EIATTR_KPARAM_INFO
	.align		4
.L_5886:
        /*0018*/ 	.byte	0x04, 0x17
        /*001a*/ 	.short	(.L_5888 - .L_5887)
.L_5887:
        /*001c*/ 	.word	0x00000000
        /*0020*/ 	.short	0x0001
        /*0022*/ 	.short	0x0004
        /*0024*/ 	.byte	0x00, 0xf0, 0x09, 0x00


	//----- nvinfo : EIATTR_KPARAM_INFO
	.align		4
.L_5888:
        /*0028*/ 	.byte	0x04, 0x17
        /*002a*/ 	.short	(.L_5890 - .L_5889)
.L_5889:
        /*002c*/ 	.word	0x00000000
        /*0030*/ 	.short	0x0000
        /*0032*/ 	.short	0x0000
        /*0034*/ 	.byte	0x00, 0xf0, 0x11, 0x00


	//----- nvinfo : EIATTR_SPARSE_MMA_MASK
	.align		4
.L_5890:
        /*0038*/ 	.byte	0x03, 0x50
        /*003a*/ 	.short	0x0000


	//----- nvinfo : EIATTR_MAXREG_COUNT
	.align		4
        /*003c*/ 	.byte	0x03, 0x1b
        /*003e*/ 	.short	0x00ff


	//----- nvinfo : EIATTR_MERCURY_ISA_VERSION
	.align		4
        /*0040*/ 	.byte	0x03, 0x5f
        /*0042*/ 	.short	0x0101


	//----- nvinfo : EIATTR_VRC_CTA_INIT_COUNT
	.align		4
        /*0044*/ 	.byte	0x02, 0x4a
	.zero		1
	.zero		1


	//----- nvinfo : EIATTR_EXIT_INSTR_OFFSETS
	.align		4
        /*0048*/ 	.byte	0x04, 0x1c
        /*004a*/ 	.short	(.L_5892 - .L_5891)


	//   ....[0]....
.L_5891:
        /*004c*/ 	.word	0x000009e0


	//   ....[1]....
        /*0050*/ 	.word	0x00000a40


	//   ....[2]....
        /*0054*/ 	.word	0x00000d40


	//----- nvinfo : EIATTR_MAX_THREADS
	.align		4
.L_5892:
        /*0058*/ 	.byte	0x04, 0x05
        /*005a*/ 	.short	(.L_5894 - .L_5893)
.L_5893:
        /*005c*/ 	.word	0x00000080
        /*0060*/ 	.word	0x00000001
        /*0064*/ 	.word	0x00000001


	//----- nvinfo : EIATTR_CRS_STACK_SIZE
	.align		4
.L_5894:
        /*0068*/ 	.byte	0x04, 0x1e
        /*006a*/ 	.short	(.L_5896 - .L_5895)
.L_5895:
        /*006c*/ 	.word	0x00000000


	//----- nvinfo : EIATTR_CBANK_PARAM_SIZE
	.align		4
.L_5896:
        /*0070*/ 	.byte	0x03, 0x19
        /*0072*/ 	.short	0x0018


	//----- nvinfo : EIATTR_PARAM_CBANK
	.align		4
        /*0074*/ 	.byte	0x04, 0x0a
        /*0076*/ 	.short	(.L_5898 - .L_5897)
	.align		4
.L_5897:
        /*0078*/ 	.word	index@(.nv.constant0._ZN2at6native29vectorized_elementwise_kernelILi4ENS0_13AUnaryFunctorIbbbZZZNS0_22logical_or_kernel_cudaERNS_14TensorIteratorEENKUlvE0_clEvENKUlvE7_clEvEUlbbE_EESt5arrayIPcLm2EEEEviT0_T1_)
        /*007c*/ 	.short	0x0380
        /*007e*/ 	.short	0x0018


	//----- nvinfo : EIATTR_SW_WAR
	.align		4
.L_5898:
        /*0080*/ 	.byte	0x04, 0x36
        /*0082*/ 	.short	(.L_5900 - .L_5899)
.L_5899:
        /*0084*/ 	.word	0x00000008
.L_5900:


//--------------------- .nv.info._ZN2at6native29vectorized_elementwise_kernelILi8ENS0_13AUnaryFunctorIbbbZZZNS0_22logical_or_kernel_cudaERNS_14TensorIteratorEENKUlvE0_clEvENKUlvE7_clEvEUlbbE_EESt5arrayIPcLm2EEEEviT0_T1_ --------------------------
	.section	.nv.info._ZN2at6native29vectorized_elementwise_kernelILi8ENS0_13AUnaryFunctorIbbbZZZNS0_22logical_or_kernel_cudaERNS_14TensorIteratorEENKUlvE0_clEvENKUlvE7_clEvEUlbbE_EESt5arrayIPcLm2EEEEviT0_T1_,"",@"SHT_CUDA_INFO"
	.sectionflags	@""
	.align	4


	//----- nvinfo : EIATTR_CUDA_API_VERSION
	.align		4
        /*0000*/ 	.byte	0x04, 0x37
        /*0002*/ 	.short	(.L_5902 - .L_5901)
.L_5901:
        /*0004*/ 	.word	0x00000082


	//----- nvinfo : EIATTR_KPARAM_INFO
	.align		4
.L_5902:
        /*0008*/ 	.byte	0x04, 0x17
        /*000a*/ 	.short	(.L_5904 - .L_5903)
.L_5903:
        /*000c*/ 	.word	0x00000000
        /*0010*/ 	.short	0x0002
        /*0012*/ 	.short	0x0008
        /*0014*/ 	.byte	0x00, 0xf0, 0x41, 0x00


	//----- nvinfo : EIATTR_KPARAM_INFO
	.align		4
.L_5904:
        /*0018*/ 	.byte	0x04, 0x17
        /*001a*/ 	.short	(.L_5906 - .L_5905)
.L_5905:
        /*001c*/ 	.word	0x00000000
        /*0020*/ 	.short	0x0001
        /*0022*/ 	.short	0x0004
        /*0024*/ 	.byte	0x00, 0xf0, 0x09, 0x00


	//----- nvinfo : EIATTR_KPARAM_INFO
	.align		4
.L_5906:
        /*0028*/ 	.byte	0x04, 0x17
        /*002a*/ 	.short	(.L_5908 - .L_5907)
.L_5907:
        /*002c*/ 	.word	0x00000000
        /*0030*/ 	.short	0x0000
        /*0032*/ 	.short	0x0000
        /*0034*/ 	.byte	0x00, 0xf0, 0x11, 0x00


	//----- nvinfo : EIATTR_SPARSE_MMA_MASK
	.align		4
.L_5908:
        /*0038*/ 	.byte	0x03, 0x50
        /*003a*/ 	.short	0x0000


	//----- nvinfo : EIATTR_MAXREG_COUNT
	.align		4
        /*003c*/ 	.byte	0x03, 0x1b
        /*003e*/ 	.short	0x00ff


	//----- nvinfo : EIATTR_MERCURY_ISA_VERSION
	.align		4
        /*0040*/ 	.byte	0x03, 0x5f
        /*0042*/ 	.short	0x0101


	//----- nvinfo : EIATTR_VRC_CTA_INIT_COUNT
	.align		4
        /*0044*/ 	.byte	0x02, 0x4a
	.zero		1
	.zero		1


	//----- nvinfo : EIATTR_EXIT_INSTR_OFFSETS
	.align		4
        /*0048*/ 	.byte	0x04, 0x1c
        /*004a*/ 	.short	(.L_5910 - .L_5909)


	//   ....[0]....
.L_5909:
        /*004c*/ 	.word	0x000009e0


	//   ....[1]....
        /*0050*/ 	.word	0x00000a40


	//   ....[2]....
        /*0054*/ 	.word	0x00000d20


	//----- nvinfo : EIATTR_MAX_THREADS
	.align		4
.L_5910:
        /*0058*/ 	.byte	0x04, 0x05
        /*005a*/ 	.short	(.L_5912 - .L_5911)
.L_5911:
        /*005c*/ 	.word	0x00000080
        /*0060*/ 	.word	0x00000001
        /*0064*/ 	.word	0x00000001


	//----- nvinfo : EIATTR_CRS_STACK_SIZE
	.align		4
.L_5912:
        /*0068*/ 	.byte	0x04, 0x1e
        /*006a*/ 	.short	(.L_5914 - .L_5913)
.L_5913:
        /*006c*/ 	.word	0x00000000


	//----- nvinfo : EIATTR_CBANK_PARAM_SIZE
	.align		4
.L_5914:
        /*0070*/ 	.byte	0x03, 0x19
        /*0072*/ 	.short	0x0018


	//----- nvinfo : EIATTR_PARAM_CBANK
	.align		4
        /*0074*/ 	.byte	0x04, 0x0a
        /*0076*/ 	.short	(.L_5916 - .L_5915)
	.align		4
.L_5915:
        /*0078*/ 	.word	index@(.nv.constant0._ZN2at6native29vectorized_elementwise_kernelILi8ENS0_13AUnaryFunctorIbbbZZZNS0_22logical_or_kernel_cudaERNS_14TensorIteratorEENKUlvE0_clEvENKUlvE7_clEvEUlbbE_EESt5arrayIPcLm2EEEEviT0_T1_)
        /*007c*/ 	.short	0x0380
        /*007e*/ 	.short	0x0018


	//----- nvinfo : EIATTR_SW_WAR
	.align		4
.L_5916:
        /*0080*/ 	.byte	0x04, 0x36
        /*0082*/ 	.short	(.L_5918 - .L_5917)
.L_5917:
        /*0084*/ 	.word	0x00000008
.L_5918:


//--------------------- .nv.info._ZN2at6native18elementwise_kernelILi128ELi4EZNS0_15gpu_kernel_implINS0_13BinaryFunctorIbbbZZZNS0_22logical_or_kernel_cudaERNS_14TensorIteratorEENKUlvE0_clEvENKUlvE7_clEvEUlbbE_EEEEvRNS_18TensorIteratorBaseERKT_EUliE_EEviT1_ --------------------------
	.section	.nv.info._ZN2at6native18elementwise_kernelILi128ELi4EZNS0_15gpu_kernel_implINS0_13BinaryFunctorIbbbZZZNS0_22logical_or_kernel_cudaERNS_14TensorIteratorEENKUlvE0_clEvENKUlvE7_clEvEUlbbE_EEEEvRNS_18TensorIteratorBaseERKT_EUliE_EEviT1_,"",@"SHT_CUDA_INFO"
	.sectionflags	@""
	.align	4


	//----- nvinfo : EIATTR_CUDA_API_VERSION
	.align		4
        /*0000*/ 	.byte	0x04, 0x37
        /*0002*/ 	.short	(.L_5920 - .L_5919)
.L_5919:
        /*0004*/ 	.word	0x00000082


	//----- nvinfo : EIATTR_KPARAM_INFO
	.align		4
.L_5920:
        /*0008*/ 	.byte	0x04, 0x17
        /*000a*/ 	.short	(.L_5922 - .L_5921)
.L_5921:
        /*000c*/ 	.word	0x00000000
        /*0010*/ 	.short	0x0001
        /*0012*/ 	.short	0x0008
        /*0014*/ 	.byte	0x00, 0xf0, 0x21, 0x0a


	//----- nvinfo : EIATTR_KPARAM_INFO
	.align		4
.L_5922:
        /*0018*/ 	.byte	0x04, 0x17
        /*001a*/ 	.short	(.L_5924 - .L_5923)
.L_5923:
        /*001c*/ 	.word	0x00000000
        /*0020*/ 	.short	0x0000
        /*0022*/ 	.short	0x0000
        /*0024*/ 	.byte	0x00, 0xf0, 0x11, 0x00


	//----- nvinfo : EIATTR_SPARSE_MMA_MASK
	.align		4
.L_5924:
        /*0028*/ 	.byte	0x03, 0x50
        /*002a*/ 	.short	0x0000


	//----- nvinfo : EIATTR_MAXREG_COUNT
	.align		4
        /*002c*/ 	.byte	0x03, 0x1b
        /*002e*/ 	.short	0x0080


	//----- nvinfo : EIATTR_EXTERNS
	.align		4
        /*0030*/ 	.byte	0x04, 0x0f
        /*0032*/ 	.short	(.L_5926 - .L_5925)


	//   ....[0]....
	.align		4
.L_5925:
        /*0034*/ 	.word	index@(__assertfail)


	//----- nvinfo : EIATTR_MERCURY_ISA_VERSION
	.align		4
.L_5926:
        /*0038*/ 	.byte	0x03, 0x5f
        /*003a*/ 	.short	0x0101


	//----- nvinfo : EIATTR_VRC_CTA_INIT_COUNT
	.align		4
        /*003c*/ 	.byte	0x02, 0x4a
	.zero		1
	.zero		1


	//----- nvinfo : EIATTR_SYSCALL_OFFSETS
	.align		4
        /*0040*/ 	.byte	0x04, 0x46
        /*0042*/ 	.short	(.L_5928 - .L_5927)


	//   ....[0]....
.L_5927:
        /*0044*/ 	.word	0x000021b0


	//   ....[1]....
        /*0048*/ 	.word	0x00002c10


	//   ....[2]....
        /*004c*/ 	.word	0x000038f0


	//   ....[3]....
        /*0050*/ 	.word	0x00005b90


	//   ....[4]....
        /*0054*/ 	.word	0x000065e0


	//   ....[5]....
        /*0058*/ 	.word	0x00007190


	//   ....[6]....
        /*005c*/ 	.word	0x00009520


	//   ....[7]....
        /*0060*/ 	.word	0x00009f70


	//   ....[8]....
        /*0064*/ 	.word	0x0000ab20


	//   ....[9]....
        /*0068*/ 	.word	0x0000ced0


	//   ....[10]....
        /*006c*/ 	.word	0x0000d920


	//   ....[11]....
        /*0070*/ 	.word	0x0000e490


	//----- nvinfo : EIATTR_EXIT_INSTR_OFFSETS
	.align		4
.L_5928:
        /*0074*/ 	.byte	0x04, 0x1c
        /*0076*/ 	.short	(.L_5930 - .L_5929)


	//   ....[0]....
.L_5929:
        /*0078*/ 	.word	0x0000adb0


	//   ....[1]....
        /*007c*/ 	.word	0x0000dab0


	//   ....[2]....
        /*0080*/ 	.word	0x0000dad0


	//   ....[3]....
        /*0084*/ 	.word	0x0000db60


	//   ....[4]....
        /*0088*/ 	.word	0x0000db80


	//   ....[5]....
        /*008c*/ 	.word	0x0000dba0


	//   ....[6]....
        /*0090*/ 	.word	0x0000dc30


	//   ....[7]....
        /*0094*/ 	.word	0x0000dc70


	//   ....[8]....
        /*0098*/ 	.word	0x0000dd10


	//   ....[9]....
        /*009c*/ 	.word	0x0000dd60


	//   ....[10]....
        /*00a0*/ 	.word	0x0000dd90


	//   ....[11]....
        /*00a4*/ 	.word	0x0000de50


	//   ....[12]....
        /*00a8*/ 	.word	0x0000df90


	//   ....[13]....
        /*00ac*/ 	.word	0x0000e0d0


	//   ....[14]....
        /*00b0*/ 	.word	0x0000e220


	//   ....[15]....
        /*00b4*/ 	.word	0x0000e250


	//   ....[16]....
        /*00b8*/ 	.word	0x0000e270


	//   ....[17]....
        /*00bc*/ 	.word	0x0000e2f0


	//   ....[18]....
        /*00c0*/ 	.word	0x0000e330


	//   ....[19]....
        /*00c4*/ 	.word	0x0000e4a0


	//   ....[20]....
        /*00c8*/ 	.word	0x0000e580


	//   ....[21]....
        /*00cc*/ 	.word	0x0000e620


	//   ....[22]....
        /*00d0*/ 	.word	0x0000e650


	//   ....[23]....
        /*00d4*/ 	.word	0x0000e6a0


	//   ....[24]....
        /*00d8*/ 	.word	0x0000e6e0


	//----- nvinfo : EIATTR_MAX_THREADS
	.align		4
.L_5930:
        /*00dc*/ 	.byte	0x04, 0x05
        /*00de*/ 	.short	(.L_5932 - .L_5931)
.L_5931:
        /*00e0*/ 	.word	0x00000080
        /*00e4*/ 	.word	0x00000001
        /*00e8*/ 	.word	0x00000001


	//----- nvinfo : EIATTR_CRS_STACK_SIZE
	.align		4
.L_5932:
        /*00ec*/ 	.byte	0x04, 0x1e
        /*00ee*/ 	.short	(.L_5934 - .L_5933)
.L_5933:
        /*00f0*/ 	.word	0x00000000


	//----- nvinfo : EIATTR_CBANK_PARAM_SIZE
	.align		4
.L_5934:
        /*00f4*/ 	.byte	0x03, 0x19
        /*00f6*/ 	.short	0x0290


	//----- nvinfo : EIATTR_PARAM_CBANK
	.align		4
        /*00f8*/ 	.byte	0x04, 0x0a
        /*00fa*/ 	.short	(.L_5936 - .L_5935)
	.align		4
.L_5935:
        /*00fc*/ 	.word	index@(.nv.constant0._ZN2at6native18elementwise_kernelILi128ELi4EZNS0_15gpu_kernel_implINS0_13BinaryFunctorIbbbZZZNS0_22logical_or_kernel_cudaERNS_14TensorIteratorEENKUlvE0_clEvENKUlvE7_clEvEUlbbE_EEEEvRNS_18TensorIteratorBaseERKT_EUliE_EEviT1_)
        /*0100*/ 	.short	0x0380
        /*0102*/ 	.short	0x0290


	//----- nvinfo : EIATTR_SW_WAR
	.align		4
.L_5936:
        /*0104*/ 	.byte	0x04, 0x36
        /*0106*/ 	.short	(.L_5938 - .L_5937)
.L_5937:
        /*0108*/ 	.word	0x00000008
.L_5938:


//--------------------- .nv.info._ZN2at6native27unrolled_elementwise_kernelINS0_13BinaryFunctorIbbbZZZNS0_22logical_or_kernel_cudaERNS_14TensorIteratorEENKUlvE0_clEvENKUlvE7_clEvEUlbbE_EESt5arrayIPcLm3EELi4E23TrivialOffsetCalculatorILi2EjESC_ILi1EjENS0_6memory12LoadWithCastILi2EEENSF_13StoreWithCastILi1EEEEEviT_T0_T2_T3_T4_T5_ --------------------------
	.section	.nv.info._ZN2at6native27unrolled_elementwise_kernelINS0_13BinaryFunctorIbbbZZZNS0_22logical_or_kernel_cudaERNS_14TensorIteratorEENKUlvE0_clEvENKUlvE7_clEvEUlbbE_EESt5arrayIPcLm3EELi4E23TrivialOffsetCalculatorILi2EjESC_ILi1EjENS0_6memory12LoadWithCastILi2EEENSF_13StoreWithCastILi1EEEEEviT_T0_T2_T3_T4_T5_,"",@"SHT_CUDA_INFO"
	.sectionflags	@""
	.align	4


	//----- nvinfo : EIATTR_CUDA_API_VERSION
	.align		4
        /*0000*/ 	.byte	0x04, 0x37
        /*0002*/ 	.short	(.L_5940 - .L_5939)
.L_5939:
        /*0004*/ 	.word	0x00000082


	//----- nvinfo : EIATTR_KPARAM_INFO
	.align		4
.L_5940:
        /*0008*/ 	.byte	0x04, 0x17
        /*000a*/ 	.short	(.L_5942 - .L_5941)
.L_5941:
        /*000c*/ 	.word	0x00000000
        /*0010*/ 	.short	0x0006
        /*0012*/ 	.short	0x0030
        /*0014*/ 	.byte	0x00, 0xf0, 0x21, 0x00


	//----- nvinfo : EIATTR_KPARAM_INFO
	.align		4
.L_5942:
        /*0018*/ 	.byte	0x04, 0x17
        /*001a*/ 	.short	(.L_5944 - .L_5943)
.L_5943:
        /*001c*/ 	.word	0x00000000
        /*0020*/ 	.short	0x0005
        /*0022*/ 	.short	0x0024
        /*0024*/ 	.byte	0x00, 0xf0, 0x31, 0x00


	//----- nvinfo : EIATTR_KPARAM_INFO
	.align		4
.L_5944:
        /*0028*/ 	.byte	0x04, 0x17
        /*002a*/ 	.short	(.L_5946 - .L_5945)
.L_5945:
        /*002c*/ 	.word	0x00000000
        /*0030*/ 	.short	0x0004
        /*0032*/ 	.short	0x0021
        /*0034*/ 	.byte	0x00, 0xf0, 0x05, 0x00


	//----- nvinfo : EIATTR_KPARAM_INFO
	.align		4
.L_5946:
        /*0038*/ 	.byte	0x04, 0x17
        /*003a*/ 	.short	(.L_5948 - .L_5947)
.L_5947:
        /*003c*/ 	.word	0x00000000
        /*0040*/ 	.short	0x0003
        /*0042*/ 	.short	0x0020
        /*0044*/ 	.byte	0x00, 0xf0, 0x05, 0x00


	//----- nvinfo : EIATTR_KPARAM_INFO
	.align		4
.L_5948:
        /*0048*/ 	.byte	0x04, 0x17
        /*004a*/ 	.short	(.L_5950 - .L_5949)
.L_5949:
        /*004c*/ 	.word	0x00000000
        /*0050*/ 	.short	0x0002
        /*0052*/ 	.short	0x0008
        /*0054*/ 	.byte	0x00, 0xf0, 0x61, 0x00


	//----- nvinfo : EIATTR_KPARAM_INFO
	.align		4
.L_5950:
        /*0058*/ 	.byte	0x04, 0x17
        /*005a*/ 	.short	(.L_5952 - .L_5951)
.L_5951:
        /*005c*/ 	.word	0x00000000
        /*0060*/ 	.short	0x0001
        /*0062*/ 	.short	0x0004
        /*0064*/ 	.byte	0x00, 0xf0, 0x05, 0x00


	//----- nvinfo : EIATTR_KPARAM_INFO
	.align		4
.L_5952:
        /*0068*/ 	.byte	0x04, 0x17
        /*006a*/ 	.short	(.L_5954 - .L_5953)
.L_5953:
        /*006c*/ 	.word	0x00000000
        /*0070*/ 	.short	0x0000
        /*0072*/ 	.short	0x0000
        /*0074*/ 	.byte	0x00, 0xf0, 0x11, 0x00


	//----- nvinfo : EIATTR_SPARSE_MMA_MASK
	.align		4
.L_5954:
        /*0078*/ 	.byte	0x03, 0x50
        /*007a*/ 	.short	0x0000


	//----- nvinfo : EIATTR_MAXREG_COUNT
	.align		4
        /*007c*/ 	.byte	0x03, 0x1b
        /*007e*/ 	.short	0x00ff


	//----- nvinfo : EIATTR_EXTERNS
	.align		4
        /*0080*/ 	.byte	0x04, 0x0f
        /*0082*/ 	.short	(.L_5956 - .L_5955)


	//   ....[0]....
	.align		4
.L_5955:
        /*0084*/ 	.word	index@(__assertfail)


	//----- nvinfo : EIATTR_MERCURY_ISA_VERSION
	.align		4
.L_5956:
        /*0088*/ 	.byte	0x03, 0x5f
        /*008a*/ 	.short	0x0101


	//----- nvinfo : EIATTR_VRC_CTA_INIT_COUNT
	.align		4
        /*008c*/ 	.byte	0x02, 0x4a
	.zero		1
	.zero		1


	//----- nvinfo : EIATTR_SYSCALL_OFFSETS
	.align		4
        /*0090*/ 	.byte	0x04, 0x46
        /*0092*/ 	.short	(.L_5958 - .L_5957)


	//   ....[0]....
.L_5957:
        /*0094*/ 	.word	0x00000b90


	//   ....[1]....
        /*0098*/ 	.word	0x00001610


	//   ....[2]....
        /*009c*/ 	.word	0x00002270


	//   ....[3]....
        /*00a0*/ 	.word	0x00002ce0


	//   ....[4]....
        /*00a4*/ 	.word	0x00003910


	//   ....[5]....
        /*00a8*/ 	.word	0x00004390


	//   ....[6]....
        /*00ac*/ 	.word	0x00004fb0


	//   ....[7]....
        /*00b0*/ 	.word	0x00005a30


	//   ....[8]....
        /*00b4*/ 	.word	0x00006800


	//   ....[9]....
        /*00b8*/ 	.word	0x000074c0


	//   ....[10]....
        /*00bc*/ 	.word	0x00008280


	//   ....[11]....
        /*00c0*/ 	.word	0x00009010


	//----- nvinfo : EIATTR_EXIT_INSTR_OFFSETS
	.align		4
.L_5958:
        /*00c4*/ 	.byte	0x04, 0x1c
        /*00c6*/ 	.short	(.L_5960 - .L_5959)


	//   ....[0]....
.L_5959:
        /*00c8*/ 	.word	0x00008500


	//   ....[1]....
        /*00cc*/ 	.word	0x00008630


	//   ....[2]....
        /*00d0*/ 	.word	0x00008650


	//   ....[3]....
        /*00d4*/ 	.word	0x000086e0


	//   ....[4]....
        /*00d8*/ 	.word	0x00008700


	//   ....[5]....
        /*00dc*/ 	.word	0x00008720


	//   ....[6]....
        /*00e0*/ 	.word	0x000087b0


	//   ....[7]....
        /*00e4*/ 	.word	0x000087f0


	//   ....[8]....
        /*00e8*/ 	.word	0x00008890


	//   ....[9]....
        /*00ec*/ 	.word	0x000088e0


	//   ....[10]....
        /*00f0*/ 	.word	0x00008910


	//   ....[11]....
        /*00f4*/ 	.word	0x000089d0


	//   ....[12]....
        /*00f8*/ 	.word	0x00008b10


	//   ....[13]....
        /*00fc*/ 	.word	0x00008c50


	//   ....[14]....
        /*0100*/ 	.word	0x00008da0


	//   ....[15]....
        /*0104*/ 	.word	0x00008dd0


	//   ....[16]....
        /*0108*/ 	.word	0x00008df0


	//   ....[17]....
        /*010c*/ 	.word	0x00008e70


	//   ....[18]....
        /*0110*/ 	.word	0x00008eb0


	//   ....[19]....
        /*0114*/ 	.word	0x00009020


	//   ....[20]....
        /*0118*/ 	.word	0x00009100


	//   ....[21]....
        /*011c*/ 	.word	0x000091a0


	//   ....[22]....
        /*0120*/ 	.word	0x000091d0


	//   ....[23]....
        /*0124*/ 	.word	0x00009220


	//   ....[24]....
        /*0128*/ 	.word	0x00009260


	//----- nvinfo : EIATTR_MAX_THREADS
	.align		4
.L_5960:
        /*012c*/ 	.byte	0x04, 0x05
        /*012e*/ 	.short	(.L_5962 - .L_5961)
.L_5961:
        /*0130*/ 	.word	0x00000080
        /*0134*/ 	.word	0x00000001
        /*0138*/ 	.word	0x00000001


	//----- nvinfo : EIATTR_CRS_STACK_SIZE
	.align		4
.L_5962:
        /*013c*/ 	.byte	0x04, 0x1e
        /*013e*/ 	.short	(.L_5964 - .L_5963)
.L_5963:
        /*0140*/ 	.word	0x00000000


	//----- nvinfo : EIATTR_CBANK_PARAM_SIZE
	.align		4
.L_5964:
        /*0144*/ 	.byte	0x03, 0x19
        /*0146*/ 	.short	0x0038


	//----- nvinfo : EIATTR_PARAM_CBANK
	.align		4
        /*0148*/ 	.byte	0x04, 0x0a
        /*014a*/ 	.short	(.L_5966 - .L_5965)
	.align		4
.L_5965:
        /*014c*/ 	.word	index@(.nv.constant0._ZN2at6native27unrolled_elementwise_kernelINS0_13BinaryFunctorIbbbZZZNS0_22logical_or_kernel_cudaERNS_14TensorIteratorEENKUlvE0_clEvENKUlvE7_clEvEUlbbE_EESt5arrayIPcLm3EELi4E23TrivialOffsetCalculatorILi2EjESC_ILi1EjENS0_6memory12LoadWithCastILi2EEENSF_13StoreWithCastILi1EEEEEviT_T0_T2_T3_T4_T5_)
        /*0150*/ 	.short	0x0380
        /*0152*/ 	.short	0x0038


	//----- nvinfo : EIATTR_SW_WAR
	.align		4
.L_5966:
        /*0154*/ 	.byte	0x04, 0x36
        /*0156*/ 	.short	(.L_5968 - .L_5967)
.L_5967:
        /*0158*/ 	.word	0x00000008
.L_5968:


//--------------------- .nv.info._ZN2at6native18elementwise_kernelILi128ELi4EZNS0_22gpu_kernel_impl_nocastINS0_13BinaryFunctorIbbbZZZNS0_22logical_or_kernel_cudaERNS_14TensorIteratorEENKUlvE0_clEvENKUlvE7_clEvEUlbbE_EEEEvRNS_18TensorIteratorBaseERKT_EUliE_EEviT1_ --------------------------
	.section	.nv.info._ZN2at6native18elementwise_kernelILi128ELi4EZNS0_22gpu_kernel_impl_nocastINS0_13BinaryFunctorIbbbZZZNS0_22logical_or_kernel_cudaERNS_14TensorIteratorEENKUlvE0_clEvENKUlvE7_clEvEUlbbE_EEEEvRNS_18TensorIteratorBaseERKT_EUliE_EEviT1_,"",@"SHT_CUDA_INFO"
	.sectionflags	@""
	.align	4


	//----- nvinfo : EIATTR_CUDA_API_VERSION
	.align		4
        /*0000*/ 	.byte	0x04, 0x37
        /*0002*/ 	.short	(.L_5970 - .L_5969)
.L_5969:
        /*0004*/ 	.word	0x00000082


	//----- nvinfo : EIATTR_KPARAM_INFO
	.align		4
.L_5970:
        /*0008*/ 	.byte	0x04, 0x17
        /*000a*/ 	.short	(.L_5972 - .L_5971)
.L_5971:
        /*000c*/ 	.word	0x00000000
        /*0010*/ 	.short	0x0001
        /*0012*/ 	.short	0x0008
        /*0014*/ 	.byte	0x00, 0xf0, 0x21, 0x0a


	//----- nvinfo : EIATTR_KPARAM_INFO
	.align		4
.L_5972:
        /*0018*/ 	.byte	0x04, 0x17
        /*001a*/ 	.short	(.L_5974 - .L_5973)
.L_5973:
        /*001c*/ 	.word	0x00000000
        /*0020*/ 	.short	0x0000
        /*0022*/ 	.short	0x0000
        /*0024*/ 	.byte	0x00, 0xf0, 0x11, 0x00


	//----- nvinfo : EIATTR_SPARSE_MMA_MASK
	.align		4
.L_5974:
        /*0028*/ 	.byte	0x03, 0x50
        /*002a*/ 	.short	0x0000


	//----- nvinfo : EIATTR_MAXREG_COUNT
	.align		4
        /*002c*/ 	.byte	0x03, 0x1b
        /*002e*/ 	.short	0x0080


	//----- nvinfo : EIATTR_MERCURY_ISA_VERSION
	.align		4
        /*0030*/ 	.byte	0x03, 0x5f
        /*0032*/ 	.short	0x0101


	//----- nvinfo : EIATTR_VRC_CTA_INIT_COUNT
	.align		4
        /*0034*/ 	.byte	0x02, 0x4a
	.zero		1
	.zero		1


	//----- nvinfo : EIATTR_EXIT_INSTR_OFFSETS
	.align		4
        /*0038*/ 	.byte	0x04, 0x1c
        /*003a*/ 	.short	(.L_5976 - .L_5975)


	//   ....[0]....
.L_5975:
        /*003c*/ 	.word	0x00000330


	//   ....[1]....
        /*0040*/ 	.word	0x000003c0


	//   ....[2]....
        /*0044*/ 	.word	0x000048d0


	//   ....[3]....
        /*0048*/ 	.word	0x00005f70


	//----- nvinfo : EIATTR_MAX_THREADS
	.align		4
.L_5976:
        /*004c*/ 	.byte	0x04, 0x05
        /*004e*/ 	.short	(.L_5978 - .L_5977)
.L_5977:
        /*0050*/ 	.word	0x00000080
        /*0054*/ 	.word	0x00000001
        /*0058*/ 	.word	0x00000001


	//----- nvinfo : EIATTR_CRS_STACK_SIZE
	.align		4
.L_5978:
        /*005c*/ 	.byte	0x04, 0x1e
        /*005e*/ 	.short	(.L_5980 - .L_5979)
.L_5979:
        /*0060*/ 	.word	0x00000000


	//----- nvinfo : EIATTR_CBANK_PARAM_SIZE
	.align		4
.L_5980:
        /*0064*/ 	.byte	0x03, 0x19
        /*0066*/ 	.short	0x0290


	//----- nvinfo : EIATTR_PARAM_CBANK
	.align		4
        /*0068*/ 	.byte	0x04, 0x0a
        /*006a*/ 	.short	(.L_5982 - .L_5981)
	.align		4
.L_5981:
        /*006c*/ 	.word	index@(.nv.constant0._ZN2at6native18elementwise_kernelILi128ELi4EZNS0_22gpu_kernel_impl_nocastINS0_13BinaryFunctorIbbbZZZNS0_22logical_or_kernel_cudaERNS_14TensorIteratorEENKUlvE0_clEvENKUlvE7_clEvEUlbbE_EEEEvRNS_18TensorIteratorBaseERKT_EUliE_EEviT1_)
        /*0070*/ 	.short	0x0380
        /*0072*/ 	.short	0x0290


	//----- nvinfo : EIATTR_SW_WAR
	.align		4
.L_5982:
        /*0074*/ 	.byte	0x04, 0x36
        /*0076*/ 	.short	(.L_5984 - .L_5983)
.L_5983:
        /*0078*/ 	.word	0x00000008
.L_5984:


//--------------------- .nv.info._ZN2at6native27unrolled_elementwise_kernelINS0_13BinaryFunctorIbbbZZZNS0_22logical_or_kernel_cudaERNS_14TensorIteratorEENKUlvE0_clEvENKUlvE7_clEvEUlbbE_EESt5arrayIPcLm3EELi4E23TrivialOffsetCalculatorILi2EjESC_ILi1EjENS0_6memory15LoadWithoutCastENSF_16StoreWithoutCastEEEviT_T0_T2_T3_T4_T5_ --------------------------
	.section	.nv.info._ZN2at6native27unrolled_elementwise_kernelINS0_13BinaryFunctorIbbbZZZNS0_22logical_or_kernel_cudaERNS_14TensorIteratorEENKUlvE0_clEvENKUlvE7_clEvEUlbbE_EESt5arrayIPcLm3EELi4E23TrivialOffsetCalculatorILi2EjESC_ILi1EjENS0_6memory15LoadWithoutCastENSF_16StoreWithoutCastEEEviT_T0_T2_T3_T4_T5_,"",@"SHT_CUDA_INFO"
	.sectionflags	@""
	.align	4


	//----- nvinfo : EIATTR_CUDA_API_VERSION
	.align		4
        /*0000*/ 	.byte	0x04, 0x37
        /*0002*/ 	.short	(.L_5986 - .L_5985)
.L_5985:
        /*0004*/ 	.word	0x00000082


	//----- nvinfo : EIATTR_KPARAM_INFO
	.align		4
.L_5986:
        /*0008*/ 	.byte	0x04, 0x17
        /*000a*/ 	.short	(.L_5988 - .L_5987)
.L_5987:
        /*000c*/ 	.word	0x00000000
        /*0010*/ 	.short	0x0006
        /*0012*/ 	.short	0x0023
        /*0014*/ 	.byte	0x00, 0xf0, 0x05, 0x00


	//----- nvinfo : EIATTR_KPARAM_INFO
	.align		4
.L_5988:
        /*0018*/ 	.byte	0x04, 0x17
        /*001a*/ 	.short	(.L_5990 - .L_5989)
.L_5989:
        /*001c*/ 	.word	0x00000000
        /*0020*/ 	.short	0x0005
        /*0022*/ 	.short	0x0022
        /*0024*/ 	.byte	0x00, 0xf0, 0x05, 0x00


	//----- nvinfo : EIATTR_KPARAM_INFO
	.align		4
.L_5990:
        /*0028*/ 	.byte	0x04, 0x17
        /*002a*/ 	.short	(.L_5992 - .L_5991)
.L_5991:
        /*002c*/ 	.word	0x00000000
        /*0030*/ 	.short	0x0004
        /*0032*/ 	.short	0x0021
        /*0034*/ 	.byte	0x00, 0xf0, 0x05, 0x00


	//----- nvinfo : EIATTR_KPARAM_INFO
	.align		4
.L_5992:
        /*0038*/ 	.byte	0x04, 0x17
        /*003a*/ 	.short	(.L_5994 - .L_5993)
.L_5993:
        /*003c*/ 	.word	0x00000000
        /*0040*/ 	.short	0x0003
        /*0042*/ 	.short	0x0020
        /*0044*/ 	.byte	0x00, 0xf0, 0x05, 0x00


	//----- nvinfo : EIATTR_KPARAM_INFO
	.align		4
.L_5994:
        /*0048*/ 	.byte	0x04, 0x17
        /*004a*/ 	.short	(.L_5996 - .L_5995)
.L_5995:
        /*004c*/ 	.word	0x00000000
        /*0050*/ 	.short	0x0002
        /*0052*/ 	.short	0x0008
        /*0054*/ 	.byte	0x00, 0xf0, 0x61, 0x00


	//----- nvinfo : EIATTR_KPARAM_INFO
	.align		4
.L_5996:
        /*0058*/ 	.byte	0x04, 0x17
        /*005a*/ 	.short	(.L_5998 - .L_5997)
.L_5997:
        /*005c*/ 	.word	0x00000000
        /*0060*/ 	.short	0x0001
        /*0062*/ 	.short	0x0004
        /*0064*/ 	.byte	0x00, 0xf0, 0x05, 0x00


	//----- nvinfo : EIATTR_KPARAM_INFO
	.align		4
.L_5998:
        /*0068*/ 	.byte	0x04, 0x17
        /*006a*/ 	.short	(.L_6000 - .L_5999)
.L_5999:
        /*006c*/ 	.word	0x00000000
        /*0070*/ 	.short	0x0000
        /*0072*/ 	.short	0x0000
        /*0074*/ 	.byte	0x00, 0xf0, 0x11, 0x00


	//----- nvinfo : EIATTR_SPARSE_MMA_MASK
	.align		4
.L_6000:
        /*0078*/ 	.byte	0x03, 0x50
        /*007a*/ 	.short	0x0000


	//----- nvinfo : EIATTR_MAXREG_COUNT
	.align		4
        /*007c*/ 	.byte	0x03, 0x1b
        /*007e*/ 	.short	0x00ff


	//----- nvinfo : EIATTR_MERCURY_ISA_VERSION
	.align		4
        /*0080*/ 	.byte	0x03, 0x5f
        /*0082*/ 	.short	0x0101


	//----- nvinfo : EIATTR_VRC_CTA_INIT_COUNT
	.align		4
        /*0084*/ 	.byte	0x02, 0x4a
	.zero		1
	.zero		1


	//----- nvinfo : EIATTR_EXIT_INSTR_OFFSETS
	.align		4
        /*0088*/ 	.byte	0x04, 0x1c
        /*008a*/ 	.short	(.L_6002 - .L_6001)


	//   ....[0]....
.L_6001:
        /*008c*/ 	.word	0x000005c0


	//   ....[1]....
        /*0090*/ 	.word	0x00000620


	//----- nvinfo : EIATTR_MAX_THREADS
	.align		4
.L_6002:
        /*0094*/ 	.byte	0x04, 0x05
        /*0096*/ 	.short	(.L_6004 - .L_6003)
.L_6003:
        /*0098*/ 	.word	0x00000080
        /*009c*/ 	.word	0x00000001
        /*00a0*/ 	.word	0x00000001


	//----- nvinfo : EIATTR_CRS_STACK_SIZE
	.align		4
.L_6004:
        /*00a4*/ 	.byte	0x04, 0x1e
        /*00a6*/ 	.short	(.L_6006 - .L_6005)
.L_6005:
        /*00a8*/ 	.word	0x00000000


	//----- nvinfo : EIATTR_CBANK_PARAM_SIZE
	.align		4
.L_6006:
        /*00ac*/ 	.byte	0x03, 0x19
        /*00ae*/ 	.short	0x0024


	//----- nvinfo : EIATTR_PARAM_CBANK
	.align		4
        /*00b0*/ 	.byte	0x04, 0x0a
        /*00b2*/ 	.short	(.L_6008 - .L_6007)
	.align		4
.L_6007:
        /*00b4*/ 	.word	index@(.nv.constant0._ZN2at6native27unrolled_elementwise_kernelINS0_13BinaryFunctorIbbbZZZNS0_22logical_or_kernel_cudaERNS_14TensorIteratorEENKUlvE0_clEvENKUlvE7_clEvEUlbbE_EESt5arrayIPcLm3EELi4E23TrivialOffsetCalculatorILi2EjESC_ILi1EjENS0_6memory15LoadWithoutCastENSF_16StoreWithoutCastEEEviT_T0_T2_T3_T4_T5_)
        /*00b8*/ 	.short	0x0380
        /*00ba*/ 	.short	0x0024


	//----- nvinfo : EIATTR_SW_WAR
	.align		4
.L_6008:
        /*00bc*/ 	.byte	0x04, 0x36
        /*00be*/ 	.short	(.L_6010 - .L_6009)
.L_6009:
        /*00c0*/ 	.word	0x00000008
.L_6010:


//--------------------- .nv.info._ZN2at6native29vectorized_elementwise_kernelILi2ENS0_13BinaryFunctorIbbbZZZNS0_22logical_or_kernel_cudaERNS_14TensorIteratorEENKUlvE0_clEvENKUlvE7_clEvEUlbbE_EESt5arrayIPcLm3EEEEviT0_T1_ --------------------------
	.section	.nv.info._ZN2at6native29vectorized_elementwise_kernelILi2ENS0_13BinaryFunctorIbbbZZZNS0_22logical_or_kernel_cudaERNS_14TensorIteratorEENKUlvE0_clEvENKUlvE7_clEvEUlbbE_EESt5arrayIPcLm3EEEEviT0_T1_,"",@"SHT_CUDA_INFO"
	.sectionflags	@""
	.align	4


	//----- nvinfo : EIATTR_CUDA_API_VERSION
	.align		4
        /*0000*/ 	.byte	0x04, 0x37
        /*0002*/ 	.short	(.L_6012 - .L_6011)
.L_6011:
        /*0004*/ 	.word	0x00000082


	//----- nvinfo : EIATTR_KPARAM_INFO
	.align		4
.L_6012:
        /*0008*/ 	.byte	0x04, 0x17
        /*000a*/ 	.short	(.L_6014 - .L_6013)
.L_6013:
        /*000c*/ 	.word	0x00000000
        /*0010*/ 	.short	0x0002
        /*0012*/ 	.short	0x0008
        /*0014*/ 	.byte	0x00, 0xf0, 0x61, 0x00


	//----- nvinfo : EIATTR_KPARAM_INFO
	.align		4
.L_6014:
        /*0018*/ 	.byte	0x04, 0x17
        /*001a*/ 	.short	(.L_6016 - .L_6015)
.L_6015:
        /*001c*/ 	.word	0x00000000
        /*0020*/ 	.short	0x0001
        /*0022*/ 	.short	0x0004
        /*0024*/ 	.byte	0x00, 0xf0, 0x05, 0x00


	//----- nvinfo : EIATTR_KPARAM_INFO
	.align		4
.L_6016:
        /*0028*/ 	.byte	0x04, 0x17
        /*002a*/ 	.short	(.L_6018 - .L_6017)
.L_6017:
        /*002c*/ 	.word	0x00000000
        /*0030*/ 	.short	0x0000
        /*0032*/ 	.short	0x0000
        /*0034*/ 	.byte	0x00, 0xf0, 0x11, 0x00


	//----- nvinfo : EIATTR_SPARSE_MMA_MASK
	.align		4
.L_6018:
        /*0038*/ 	.byte	0x03, 0x50
        /*003a*/ 	.short	0x0000


	//----- nvinfo : EIATTR_MAXREG_COUNT
	.align		4
        /*003c*/ 	.byte	0x03, 0x1b
        /*003e*/ 	.short	0x00ff


	//----- nvinfo : EIATTR_MERCURY_ISA_VERSION
	.align		4
        /*0040*/ 	.byte	0x03, 0x5f
        /*0042*/ 	.short	0x0101


	//----- nvinfo : EIATTR_VRC_CTA_INIT_COUNT
	.align		4
        /*0044*/ 	.byte	0x02, 0x4a
	.zero		1
	.zero		1


	//----- nvinfo : EIATTR_EXIT_INSTR_OFFSETS
	.align		4
        /*0048*/ 	.byte	0x04, 0x1c
        /*004a*/ 	.short	(.L_6020 - .L_6019)


	//   ....[0]....
.L_6019:
        /*004c*/ 	.word	0x00000bd0


	//   ....[1]....
        /*0050*/ 	.word	0x00000c30


	//   ....[2]....
        /*0054*/ 	.word	0x00001060


	//----- nvinfo : EIATTR_MAX_THREADS
	.align		4
.L_6020:
        /*0058*/ 	.byte	0x04, 0x05
        /*005a*/ 	.short	(.L_6022 - .L_6021)
.L_6021:
        /*005c*/ 	.word	0x00000080
        /*0060*/ 	.word	0x00000001
        /*0064*/ 	.word	0x00000001


	//----- nvinfo : EIATTR_CRS_STACK_SIZE
	.align		4
.L_6022:
        /*0068*/ 	.byte	0x04, 0x1e
        /*006a*/ 	.short	(.L_6024 - .L_6023)
.L_6023:
        /*006c*/ 	.word	0x00000000


	//----- nvinfo : EIATTR_CBANK_PARAM_SIZE
	.align		4
.L_6024:
        /*0070*/ 	.byte	0x03, 0x19
        /*0072*/ 	.short	0x0020


	//----- nvinfo : EIATTR_PARAM_CBANK
	.align		4
        /*0074*/ 	.byte	0x04, 0x0a
        /*0076*/ 	.short	(.L_6026 - .L_6025)
	.align		4
.L_6025:
        /*0078*/ 	.word	index@(.nv.constant0._ZN2at6native29vectorized_elementwise_kernelILi2ENS0_13BinaryFunctorIbbbZZZNS0_22logical_or_kernel_cudaERNS_14TensorIteratorEENKUlvE0_clEvENKUlvE7_clEvEUlbbE_EESt5arrayIPcLm3EEEEviT0_T1_)
        /*007c*/ 	.short	0x0380
        /*007e*/ 	.short	0x0020


	//----- nvinfo : EIATTR_SW_WAR
	.align		4
.L_6026:
        /*0080*/ 	.byte	0x04, 0x36
        /*0082*/ 	.short	(.L_6028 - .L_6027)
.L_6027:
        /*0084*/ 	.word	0x00000008
.L_6028:


//--------------------- .nv.info._ZN2at6native29vectorized_elementwise_kernelILi4ENS0_13BinaryFunctorIbbbZZZNS0_22logical_or_kernel_cudaERNS_14TensorIteratorEENKUlvE0_clEvENKUlvE7_clEvEUlbbE_EESt5arrayIPcLm3EEEEviT0_T1_ --------------------------
	.section	.nv.info._ZN2at6native29vectorized_elementwise_kernelILi4ENS0_13BinaryFunctorIbbbZZZNS0_22logical_or_kernel_cudaERNS_14TensorIteratorEENKUlvE0_clEvENKUlvE7_clEvEUlbbE_EESt5arrayIPcLm3EEEEviT0_T1_,"",@"SHT_CUDA_INFO"
	.sectionflags	@""
	.align	4


	//----- nvinfo : EIATTR_CUDA_API_VERSION
	.align		4
        /*0000*/ 	.byte	0x04, 0x37
        /*0002*/ 	.short	(.L_6030 - .L_6029)
.L_6029:
        /*0004*/ 	.word	0x00000082


	//----- nvinfo : EIATTR_KPARAM_INFO
	.align		4
.L_6030:
        /*0008*/ 	.byte	0x04, 0x17
        /*000a*/ 	.short	(.L_6032 - .L_6031)
.L_6031:
        /*000c*/ 	.word	0x00000000
        /*0010*/ 	.short	0x0002
        /*0012*/ 	.short	0x0008
        /*0014*/ 	.byte	0x00, 0xf0, 0x61, 0x00


	//----- nvinfo : EIATTR_KPARAM_INFO
	.align		4
.L_6032:
        /*0018*/ 	.byte	0x04, 0x17
        /*001a*/ 	.short	(.L_6034 - .L_6033)
.L_6033:
        /*001c*/ 	.word	0x00000000
        /*0020*/ 	.short	0x0001
        /*0022*/ 	.short	0x0004
        /*0024*/ 	.byte	0x00, 0xf0, 0x05, 0x00


	//----- nvinfo : EIATTR_KPARAM_INFO
	.align		4
.L_6034:
        /*0028*/ 	.byte	0x04, 0x17
        /*002a*/ 	.short	(.L_6036 - .L_6035)
.L_6035:
        /*002c*/ 	.word	0x00000000
        /*0030*/ 	.short	0x0000
        /*0032*/ 	.short	0x0000
        /*0034*/ 	.byte	0x00, 0xf0, 0x11, 0x00


	//----- nvinfo : EIATTR_SPARSE_MMA_MASK
	.align		4
.L_6036:
        /*0038*/ 	.byte	0x03, 0x50
        /*003a*/ 	.short	0x0000


	//----- nvinfo : EIATTR_MAXREG_COUNT
	.align		4
        /*003c*/ 	.byte	0x03, 0x1b
        /*003e*/ 	.short	0x00ff


	//----- nvinfo : EIATTR_MERCURY_ISA_VERSION
	.align		4
        /*0040*/ 	.byte	0x03, 0x5f
        /*0042*/ 	.short	0x0101


	//----- nvinfo : EIATTR_VRC_CTA_INIT_COUNT
	.align		4
        /*0044*/ 	.byte	0x02, 0x4a
	.zero		1
	.zero		1


	//----- nvinfo : EIATTR_EXIT_INSTR_OFFSETS
	.align		4
        /*0048*/ 	.byte	0x04, 0x1c
        /*004a*/ 	.short	(.L_6038 - .L_6037)


	//   ....[0]....
.L_6037:
        /*004c*/ 	.word	0x00000bd0


	//   ....[1]....
        /*0050*/ 	.word	0x00000c30


	//   ....[2]....
        /*0054*/ 	.word	0x00001020


	//----- nvinfo : EIATTR_MAX_THREADS
	.align		4
.L_6038:
        /*0058*/ 	.byte	0x04, 0x05
        /*005a*/ 	.short	(.L_6040 - .L_6039)
.L_6039:
        /*005c*/ 	.word	0x00000080
        /*0060*/ 	.word	0x00000001
        /*0064*/ 	.word	0x00000001


	//----- nvinfo : EIATTR_CRS_STACK_SIZE
	.align		4
.L_6040:
        /*0068*/ 	.byte	0x04, 0x1e
        /*006a*/ 	.short	(.L_6042 - .L_6041)
.L_6041:
        /*006c*/ 	.word	0x00000000


	//----- nvinfo : EIATTR_CBANK_PARAM_SIZE
	.align		4
.L_6042:
        /*0070*/ 	.byte	0x03, 0x19
        /*0072*/ 	.short	0x0020


	//----- nvinfo : EIATTR_PARAM_CBANK
	.align		4
        /*0074*/ 	.byte	0x04, 0x0a
        /*0076*/ 	.short	(.L_6044 - .L_6043)
	.align		4
.L_6043:
        /*0078*/ 	.word	index@(.nv.constant0._ZN2at6native29vectorized_elementwise_kernelILi4ENS0_13BinaryFunctorIbbbZZZNS0_22logical_or_kernel_cudaERNS_14TensorIteratorEENKUlvE0_clEvENKUlvE7_clEvEUlbbE_EESt5arrayIPcLm3EEEEviT0_T1_)
        /*007c*/ 	.short	0x0380
        /*007e*/ 	.short	0x0020


	//----- nvinfo : EIATTR_SW_WAR
	.align		4
.L_6044:
        /*0080*/ 	.byte	0x04, 0x36
        /*0082*/ 	.short	(.L_6046 - .L_6045)
.L_6045:
        /*0084*/ 	.word	0x00000008
.L_6046:


//--------------------- .nv.info._ZN2at6native29vectorized_elementwise_kernelILi8ENS0_13BinaryFunctorIbbbZZZNS0_22logical_or_kernel_cudaERNS_14TensorIteratorEENKUlvE0_clEvENKUlvE7_clEvEUlbbE_EESt5arrayIPcLm3EEEEviT0_T1_ --------------------------
	.section	.nv.info._ZN2at6native29vectorized_elementwise_kernelILi8ENS0_13BinaryFunctorIbbbZZZNS0_22logical_or_kernel_cudaERNS_14TensorIteratorEENKUlvE0_clEvENKUlvE7_clEvEUlbbE_EESt5arrayIPcLm3EEEEviT0_T1_,"",@"SHT_CUDA_INFO"
	.sectionflags	@""
	.align	4


	//----- nvinfo : EIATTR_CUDA_API_VERSION
	.align		4
        /*0000*/ 	.byte	0x04, 0x37
        /*0002*/ 	.short	(.L_6048 - .L_6047)
.L_6047:
        /*0004*/ 	.word	0x00000082


	//----- nvinfo : EIATTR_KPARAM_INFO
	.align		4
.L_6048:
        /*0008*/ 	.byte	0x04, 0x17
        /*000a*/ 	.short	(.L_6050 - .L_6049)
.L_6049:
        /*000c*/ 	.word	0x00000000
        /*0010*/ 	.short	0x0002
        /*0012*/ 	.short	0x0008
        /*0014*/ 	.byte	0x00, 0xf0, 0x61, 0x00


	//----- nvinfo : EIATTR_KPARAM_INFO
	.align		4
.L_6050:
        /*0018*/ 	.byte	0x04, 0x17
        /*001a*/ 	.short	(.L_6052 - .L_6051)
.L_6051:
        /*001c*/ 	.word	0x00000000
        /*0020*/ 	.short	0x0001
        /*0022*/ 	.short	0x0004
        /*0024*/ 	.byte	0x00, 0xf0, 0x05, 0x00


	//----- nvinfo : EIATTR_KPARAM_INFO
	.align		4
.L_6052:
        /*0028*/ 	.byte	0x04, 0x17
        /*002a*/ 	.short	(.L_6054 - .L_6053)
.L_6053:
        /*002c*/ 	.word	0x00000000
        /*0030*/ 	.short	0x0000
        /*0032*/ 	.short	0x0000
        /*0034*/ 	.byte	0x00, 0xf0, 0x11, 0x00


	//----- nvinfo : EIATTR_SPARSE_MMA_MASK
	.align		4
.L_6054:
        /*0038*/ 	.byte	0x03, 0x50
        /*003a*/ 	.short	0x0000


	//----- nvinfo : EIATTR_MAXREG_COUNT
	.align		4
        /*003c*/ 	.byte	0x03, 0x1b
        /*003e*/ 	.short	0x00ff


	//----- nvinfo : EIATTR_MERCURY_ISA_VERSION
	.align		4
        /*0040*/ 	.byte	0x03, 0x5f
        /*0042*/ 	.short	0x0101


	//----- nvinfo : EIATTR_VRC_CTA_INIT_COUNT
	.align		4
        /*0044*/ 	.byte	0x02, 0x4a
	.zero		1
	.zero		1


	//----- nvinfo : EIATTR_EXIT_INSTR_OFFSETS
	.align		4
        /*0048*/ 	.byte	0x04, 0x1c
        /*004a*/ 	.short	(.L_6056 - .L_6055)


	//   ....[0]....
.L_6055:
        /*004c*/ 	.word	0x00000bd0


	//   ....[1]....
        /*0050*/ 	.word	0x00000c30


	//   ....[2]....
        /*0054*/ 	.word	0x00000ff0


	//----- nvinfo : EIATTR_MAX_THREADS
	.align		4
.L_6056:
        /*0058*/ 	.byte	0x04, 0x05
        /*005a*/ 	.short	(.L_6058 - .L_6057)
.L_6057:
        /*005c*/ 	.word	0x00000080
        /*0060*/ 	.word	0x00000001
        /*0064*/ 	.word	0x00000001


	//----- nvinfo : EIATTR_CRS_STACK_SIZE
	.align		4
.L_6058:
        /*0068*/ 	.byte	0x04, 0x1e
        /*006a*/ 	.short	(.L_6060 - .L_6059)
.L_6059:
        /*006c*/ 	.word	0x00000000


	//----- nvinfo : EIATTR_CBANK_PARAM_SIZE
	.align		4
.L_6060:
        /*0070*/ 	.byte	0x03, 0x19
        /*0072*/ 	.short	0x0020


	//----- nvinfo : EIATTR_PARAM_CBANK
	.align		4
        /*0074*/ 	.byte	0x04, 0x0a
        /*0076*/ 	.short	(.L_6062 - .L_6061)
	.align		4
.L_6061:
        /*0078*/ 	.word	index@(.nv.constant0._ZN2at6native29vectorized_elementwise_kernelILi8ENS0_13BinaryFunctorIbbbZZZNS0_22logical_or_kernel_cudaERNS_14TensorIteratorEENKUlvE0_clEvENKUlvE7_clEvEUlbbE_EESt5arrayIPcLm3EEEEviT0_T1_)
        /*007c*/ 	.short	0x0380
        /*007e*/ 	.short	0x0020


	//----- nvinfo : EIATTR_SW_WAR
	.align		4
.L_6062:
        /*0080*/ 	.byte	0x04, 0x36
        /*0082*/ 	.short	(.L_6064 - .L_6063)
.L_6063:
        /*0084*/ 	.word	0x00000008
.L_6064:


//--------------------- .nv.info._ZN2at6native18elementwise_kernelILi128ELi4EZNS0_15gpu_kernel_implINS0_13AUnaryFunctorIN3c104HalfES5_bZZZNS0_22logical_or_kernel_cudaERNS_14TensorIteratorEENKUlvE0_clEvENKUlvE6_clEvEUlS5_S5_E_EEEEvRNS_18TensorIteratorBaseERKT_EUliE_EEviT1_ --------------------------
	.section	.nv.info._ZN2at6native18elementwise_kernelILi128ELi4EZNS0_15gpu_kernel_implINS0_13AUnaryFunctorIN3c104HalfES5_bZZZNS0_22logical_or_kernel_cudaERNS_14TensorIteratorEENKUlvE0_clEvENKUlvE6_clEvEUlS5_S5_E_EEEEvRNS_18TensorIteratorBaseERKT_EUliE_EEviT1_,"",@"SHT_CUDA_INFO"
	.sectionflags	@""
	.align	4


	//----- nvinfo : EIATTR_CUDA_API_VERSION
	.align		4
        /*0000*/ 	.byte	0x04, 0x37
        /*0002*/ 	.short	(.L_6066 - .L_6065)
.L_6065:
        /*0004*/ 	.word	0x00000082


	//----- nvinfo : EIATTR_KPARAM_INFO
	.align		4
.L_6066:
        /*0008*/ 	.byte	0x04, 0x17
        /*000a*/ 	.short	(.L_6068 - .L_6067)
.L_6067:
        /*000c*/ 	.word	0x00000000
        /*0010*/ 	.short	0x0001
        /*0012*/ 	.short	0x0008
        /*0014*/ 	.byte	0x00, 0xf0, 0x61, 0x08


	//----- nvinfo : EIATTR_KPARAM_INFO
	.align		4
.L_6068:
        /*0018*/ 	.byte	0x04, 0x17
        /*001a*/ 	.short	(.L_6070 - .L_6069)
.L_6069:
        /*001c*/ 	.word	0x00000000
        /*0020*/ 	.short	0x0000
        /*0022*/ 	.short	0x0000
        /*0024*/ 	.byte	0x00, 0xf0, 0x11, 0x00


	//----- nvinfo : EIATTR_SPARSE_MMA_MASK
	.align		4
.L_6070:
        /*0028*/ 	.byte	0x03, 0x50
        /*002a*/ 	.short	0x0000


	//----- nvinfo : EIATTR_MAXREG_COUNT
	.align		4
        /*002c*/ 	.byte	0x03, 0x1b
        /*002e*/ 	.short	0x0080


	//----- nvinfo : EIATTR_EXTERNS
	.align		4
        /*0030*/ 	.byte	0x04, 0x0f
        /*0032*/ 	.short	(.L_6072 - .L_6071)


	//   ....[0]....
	.align		4
.L_6071:
        /*0034*/ 	.word	index@(__assertfail)


	//----- nvinfo : EIATTR_MERCURY_ISA_VERSION
	.align		4
.L_6072:
        /*0038*/ 	.byte	0x03, 0x5f
        /*003a*/ 	.short	0x0101


	//----- nvinfo : EIATTR_VRC_CTA_INIT_COUNT
	.align		4
        /*003c*/ 	.byte	0x02, 0x4a
	.zero		1
	.zero		1


	//----- nvinfo : EIATTR_SYSCALL_OFFSETS
	.align		4
        /*0040*/ 	.byte	0x04, 0x46
        /*0042*/ 	.short	(.L_6074 - .L_6073)


	//   ....[0]....
.L_6073:
        /*0044*/ 	.word	0x000021f0


	//   ....[1]....
        /*0048*/ 	.word	0x00002f80


	//   ....[2]....
        /*004c*/ 	.word	0x000052e0


	//   ....[3]....
        /*0050*/ 	.word	0x00005ec0


	//   ....[4]....
        /*0054*/ 	.word	0x00008310


	//   ....[5]....
        /*0058*/ 	.word	0x00008ef0


	//   ....[6]....
        /*005c*/ 	.word	0x0000b350


	//   ....[7]....
        /*0060*/ 	.word	0x0000bef0


	//----- nvinfo : EIATTR_EXIT_INSTR_OFFSETS
	.align		4
.L_6074:
        /*0064*/ 	.byte	0x04, 0x1c
        /*0066*/ 	.short	(.L_6076 - .L_6075)


	//   ....[0]....
.L_6075:
        /*0068*/ 	.word	0x00009180


	//   ....[1]....
        /*006c*/ 	.word	0x0000b510


	//   ....[2]....
        /*0070*/ 	.word	0x0000b530


	//   ....[3]....
        /*0074*/ 	.word	0x0000b5c0


	//   ....[4]....
        /*0078*/ 	.word	0x0000b5e0


	//   ....[5]....
        /*007c*/ 	.word	0x0000b600


	//   ....[6]....
        /*0080*/ 	.word	0x0000b690


	//   ....[7]....
        /*0084*/ 	.word	0x0000b6d0


	//   ....[8]....
        /*0088*/ 	.word	0x0000b770


	//   ....[9]....
        /*008c*/ 	.word	0x0000b7c0


	//   ....[10]....
        /*0090*/ 	.word	0x0000b7f0


	//   ....[11]....
        /*0094*/ 	.word	0x0000b8b0


	//   ....[12]....
        /*0098*/ 	.word	0x0000b9f0


	//   ....[13]....
        /*009c*/ 	.word	0x0000bb30


	//   ....[14]....
        /*00a0*/ 	.word	0x0000bc80


	//   ....[15]....
        /*00a4*/ 	.word	0x0000bcb0


	//   ....[16]....
        /*00a8*/ 	.word	0x0000bcd0


	//   ....[17]....
        /*00ac*/ 	.word	0x0000bd50


	//   ....[18]....
        /*00b0*/ 	.word	0x0000bd90


	//   ....[19]....
        /*00b4*/ 	.word	0x0000bf00


	//   ....[20]....
        /*00b8*/ 	.word	0x0000bfe0


	//   ....[21]....
        /*00bc*/ 	.word	0x0000c080


	//   ....[22]....
        /*00c0*/ 	.word	0x0000c0b0


	//   ....[23]....
        /*00c4*/ 	.word	0x0000c100


	//   ....[24]....
        /*00c8*/ 	.word	0x0000c140


	//----- nvinfo : EIATTR_MAX_THREADS
	.align		4
.L_6076:
        /*00cc*/ 	.byte	0x04, 0x05
        /*00ce*/ 	.short	(.L_6078 - .L_6077)
.L_6077:
        /*00d0*/ 	.word	0x00000080
        /*00d4*/ 	.word	0x00000001
        /*00d8*/ 	.word	0x00000001


	//----- nvinfo : EIATTR_CRS_STACK_SIZE
	.align		4
.L_6078:
        /*00dc*/ 	.byte	0x04, 0x1e
        /*00de*/ 	.short	(.L_6080 - .L_6079)
.L_6079:
        /*00e0*/ 	.word	0x00000000


	//----- nvinfo : EIATTR_CBANK_PARAM_SIZE
	.align		4
.L_6080:
        /*00e4*/ 	.byte	0x03, 0x19
        /*00e6*/ 	.short	0x0220


	//----- nvinfo : EIATTR_PARAM_CBANK
	.align		4
        /*00e8*/ 	.byte	0x04, 0x0a
        /*00ea*/ 	.short	(.L_6082 - .L_6081)
	.align		4
.L_6081:
        /*00ec*/ 	.word	index@(.nv.constant0._ZN2at6native18elementwise_kernelILi128ELi4EZNS0_15gpu_kernel_implINS0_13AUnaryFunctorIN3c104HalfES5_bZZZNS0_22logical_or_kernel_cudaERNS_14TensorIteratorEENKUlvE0_clEvENKUlvE6_clEvEUlS5_S5_E_EEEEvRNS_18TensorIteratorBaseERKT_EUliE_EEviT1_)
        /*00f0*/ 	.short	0x0380
        /*00f2*/ 	.short	0x0220


	//----- nvinfo : EIATTR_SW_WAR
	.align		4
.L_6082:
        /*00f4*/ 	.byte	0x04, 0x36
        /*00f6*/ 	.short	(.L_6084 - .L_6083)
.L_6083:
        /*00f8*/ 	.word	0x00000008
.L_6084:


//--------------------- .nv.info._ZN2at6native27unrolled_elementwise_kernelINS0_13AUnaryFunctorIN3c104HalfES4_bZZZNS0_22logical_or_kernel_cudaERNS_14TensorIteratorEENKUlvE0_clEvENKUlvE6_clEvEUlS4_S4_E_EESt5arrayIPcLm2EELi4E23TrivialOffsetCalculatorILi1EjESF_NS0_6memory12LoadWithCastILi1EEENSG_13StoreWithCastILi1EEEEEviT_T0_T2_T3_T4_T5_ --------------------------
	.section	.nv.info._ZN2at6native27unrolled_elementwise_kernelINS0_13AUnaryFunctorIN3c104HalfES4_bZZZNS0_22logical_or_kernel_cudaERNS_14TensorIteratorEENKUlvE0_clEvENKUlvE6_clEvEUlS4_S4_E_EESt5arrayIPcLm2EELi4E23TrivialOffsetCalculatorILi1EjESF_NS0_6memory12LoadWithCastILi1EEENSG_13StoreWithCastILi1EEEEEviT_T0_T2_T3_T4_T5_,"",@"SHT_CUDA_INFO"
	.sectionflags	@""
	.align	4


	//----- nvinfo : EIATTR_CUDA_API_VERSION
	.align		4
        /*0000*/ 	.byte	0x04, 0x37
        /*0002*/ 	.short	(.L_6086 - .L_6085)
.L_6085:
        /*0004*/ 	.word	0x00000082


	//----- nvinfo : EIATTR_KPARAM_INFO
	.align		4
.L_6086:
        /*0008*/ 	.byte	0x04, 0x17
        /*000a*/ 	.short	(.L_6088 - .L_6087)
.L_6087:
        /*000c*/ 	.word	0x00000000
        /*0010*/ 	.short	0x0006
        /*0012*/ 	.short	0x0024
        /*0014*/ 	.byte	0x00, 0xf0, 0x21, 0x00


	//----- nvinfo : EIATTR_KPARAM_INFO
	.align		4
.L_6088:
        /*0018*/ 	.byte	0x04, 0x17
        /*001a*/ 	.short	(.L_6090 - .L_6089)
.L_6089:
        /*001c*/ 	.word	0x00000000
        /*0020*/ 	.short	0x0005
        /*0022*/ 	.short	0x001c
        /*0024*/ 	.byte	0x00, 0xf0, 0x21, 0x00


	//----- nvinfo : EIATTR_KPARAM_INFO
	.align		4
.L_6090:
        /*0028*/ 	.byte	0x04, 0x17
        /*002a*/ 	.short	(.L_6092 - .L_6091)
.L_6091:
        /*002c*/ 	.word	0x00000000
        /*0030*/ 	.short	0x0004
        /*0032*/ 	.short	0x0019
        /*0034*/ 	.byte	0x00, 0xf0, 0x05, 0x00


	//----- nvinfo : EIATTR_KPARAM_INFO
	.align		4
.L_6092:
        /*0038*/ 	.byte	0x04, 0x17
        /*003a*/ 	.short	(.L_6094 - .L_6093)
.L_6093:
        /*003c*/ 	.word	0x00000000
        /*0040*/ 	.short	0x0003
        /*0042*/ 	.short	0x0018
        /*0044*/ 	.byte	0x00, 0xf0, 0x05, 0x00


	//----- nvinfo : EIATTR_KPARAM_INFO
	.align		4
.L_6094:
        /*0048*/ 	.byte	0x04, 0x17
        /*004a*/ 	.short	(.L_6096 - .L_6095)
.L_6095:
        /*004c*/ 	.word	0x00000000
        /*0050*/ 	.short	0x0002
        /*0052*/ 	.short	0x0008
        /*0054*/ 	.byte	0x00, 0xf0, 0x41, 0x00


	//----- nvinfo : EIATTR_KPARAM_INFO
	.align		4
.L_6096:
        /*0058*/ 	.byte	0x04, 0x17
        /*005a*/ 	.short	(.L_6098 - .L_6097)
.L_6097:
        /*005c*/ 	.word	0x00000000
        /*0060*/ 	.short	0x0001
        /*0062*/ 	.short	0x0004
        /*0064*/ 	.byte	0x00, 0xf0, 0x11, 0x00


	//----- nvinfo : EIATTR_KPARAM_INFO
	.align		4
.L_6098:
        /*0068*/ 	.byte	0x04, 0x17
        /*006a*/ 	.short	(.L_6100 - .L_6099)
.L_6099:
        /*006c*/ 	.word	0x00000000
        /*0070*/ 	.short	0x0000
        /*0072*/ 	.short	0x0000
        /*0074*/ 	.byte	0x00, 0xf0, 0x11, 0x00


	//----- nvinfo : EIATTR_SPARSE_MMA_MASK
	.align		4
.L_6100:
        /*0078*/ 	.byte	0x03, 0x50
        /*007a*/ 	.short	0x0000


	//----- nvinfo : EIATTR_MAXREG_COUNT
	.align		4
        /*007c*/ 	.byte	0x03, 0x1b
        /*007e*/ 	.short	0x00ff


	//----- nvinfo : EIATTR_EXTERNS
	.align		4
        /*0080*/ 	.byte	0x04, 0x0f
        /*0082*/ 	.short	(.L_6102 - .L_6101)


	//   ....[0]....
	.align		4
.L_6101:
        /*0084*/ 	.word	index@(__assertfail)


	//----- nvinfo : EIATTR_MERCURY_ISA_VERSION
	.align		4
.L_6102:
        /*0088*/ 	.byte	0x03, 0x5f
        /*008a*/ 	.short	0x0101


	//----- nvinfo : EIATTR_VRC_CTA_INIT_COUNT
	.align		4
        /*008c*/ 	.byte	0x02, 0x4a
	.zero		1
	.zero		1


	//----- nvinfo : EIATTR_SYSCALL_OFFSETS
	.align		4
        /*0090*/ 	.byte	0x04, 0x46
        /*0092*/ 	.short	(.L_6104 - .L_6103)


	//   ....[0]....
.L_6103:
        /*0094*/ 	.word	0x00000fd0


	//   ....[1]....
        /*0098*/ 	.word	0x00002180


	//   ....[2]....
        /*009c*/ 	.word	0x00003270


	//   ....[3]....
        /*00a0*/ 	.word	0x00004280


	//   ....[4]....
        /*00a4*/ 	.word	0x00005430


	//   ....[5]....
        /*00a8*/ 	.word	0x000061c0


	//   ....[6]....
        /*00ac*/ 	.word	0x00007030


	//   ....[7]....
        /*00b0*/ 	.word	0x00007ea0


	//----- nvinfo : EIATTR_EXIT_INSTR_OFFSETS
	.align		4
.L_6104:
        /*00b4*/ 	.byte	0x04, 0x1c
        /*00b6*/ 	.short	(.L_6106 - .L_6105)


	//   ....[0]....
.L_6105:
        /*00b8*/ 	.word	0x00007300


	//   ....[1]....
        /*00bc*/ 	.word	0x00007430


	//   ....[2]....
        /*00c0*/ 	.word	0x00007450


	//   ....[3]....
        /*00c4*/ 	.word	0x000074e0


	//   ....[4]....
        /*00c8*/ 	.word	0x00007500


	//   ....[5]....
        /*00cc*/ 	.word	0x00007520


	//   ....[6]....
        /*00d0*/ 	.word	0x000075b0


	//   ....[7]....
        /*00d4*/ 	.word	0x000075f0


	//   ....[8]....
        /*00d8*/ 	.word	0x00007690


	//   ....[9]....
        /*00dc*/ 	.word	0x000076e0


	//   ....[10]....
        /*00e0*/ 	.word	0x00007710


	//   ....[11]....
        /*00e4*/ 	.word	0x000077d0


	//   ....[12]....
        /*00e8*/ 	.word	0x00007940


	//   ....[13]....
        /*00ec*/ 	.word	0x00007ab0


	//   ....[14]....
        /*00f0*/ 	.word	0x00007c10


	//   ....[15]....
        /*00f4*/ 	.word	0x00007c40


	//   ....[16]....
        /*00f8*/ 	.word	0x00007c60


	//   ....[17]....
        /*00fc*/ 	.word	0x00007d00


	//   ....[18]....
        /*0100*/ 	.word	0x00007d40


	//   ....[19]....
        /*0104*/ 	.word	0x00007eb0


	//   ....[20]....
        /*0108*/ 	.word	0x00007fc0


	//   ....[21]....
        /*010c*/ 	.word	0x00008100


	//   ....[22]....
        /*0110*/ 	.word	0x00008140


	//----- nvinfo : EIATTR_MAX_THREADS
	.align		4
.L_6106:
        /*0114*/ 	.byte	0x04, 0x05
        /*0116*/ 	.short	(.L_6108 - .L_6107)
.L_6107:
        /*0118*/ 	.word	0x00000080
        /*011c*/ 	.word	0x00000001
        /*0120*/ 	.word	0x00000001


	//----- nvinfo : EIATTR_CRS_STACK_SIZE
	.align		4
.L_6108:
        /*0124*/ 	.byte	0x04, 0x1e
        /*0126*/ 	.short	(.L_6110 - .L_6109)
.L_6109:
        /*0128*/ 	.word	0x00000000


	//----- nvinfo : EIATTR_CBANK_PARAM_SIZE
	.align		4
.L_6110:
        /*012c*/ 	.byte	0x03, 0x19
        /*012e*/ 	.short	0x002c


	//----- nvinfo : EIATTR_PARAM_CBANK
	.align		4
        /*0130*/ 	.byte	0x04, 0x0a
        /*0132*/ 	.short	(.L_6112 - .L_6111)
	.align		4
.L_6111:
        /*0134*/ 	.word	index@(.nv.constant0._ZN2at6native27unrolled_elementwise_kernelINS0_13AUnaryFunctorIN3c104HalfES4_bZZZNS0_22logical_or_kernel_cudaERNS_14TensorIteratorEENKUlvE0_clEvENKUlvE6_clEvEUlS4_S4_E_EESt5arrayIPcLm2EELi4E23TrivialOffsetCalculatorILi1EjESF_NS0_6memory12LoadWithCastILi1EEENSG_13StoreWithCastILi1EEEEEviT_T0_T2_T3_T4_T5_)
        /*0138*/ 	.short	0x0380
        /*013a*/ 	.short	0x002c


	//----- nvinfo : EIATTR_SW_WAR
	.align		4
.L_6112:
        /*013c*/ 	.byte	0x04, 0x36
        /*013e*/ 	.short	(.L_6114 - .L_6113)
.L_6113:
        /*0140*/ 	.word	0x00000008
.L_6114:


//--------------------- .nv.info._ZN2at6native18elementwise_kernelILi128ELi4EZNS0_22gpu_kernel_impl_nocastINS0_13AUnaryFunctorIN3c104HalfES5_bZZZNS0_22logical_or_kernel_cudaERNS_14TensorIteratorEENKUlvE0_clEvENKUlvE6_clEvEUlS5_S5_E_EEEEvRNS_18TensorIteratorBaseERKT_EUliE_EEviT1_ --------------------------
	.section	.nv.info._ZN2at6native18elementwise_kernelILi128ELi4EZNS0_22gpu_kernel_impl_nocastINS0_13AUnaryFunctorIN3c104HalfES5_bZZZNS0_22logical_or_kernel_cudaERNS_14TensorIteratorEENKUlvE0_clEvENKUlvE6_clEvEUlS5_S5_E_EEEEvRNS_18TensorIteratorBaseERKT_EUliE_EEviT1_,"",@"SHT_CUDA_INFO"
	.sectionflags	@""
	.align	4


	//----- nvinfo : EIATTR_CUDA_API_VERSION
	.align		4
        /*0000*/ 	.byte	0x04, 0x37
        /*0002*/ 	.short	(.L_6116 - .L_6115)
.L_6115:
        /*0004*/ 	.word	0x00000082


	//----- nvinfo : EIATTR_KPARAM_INFO
	.align		4
.L_6116:
        /*0008*/ 	.byte	0x04, 0x17
        /*000a*/ 	.short	(.L_6118 - .L_6117)
.L_6117:
        /*000c*/ 	.word	0x00000000
        /*0010*/ 	.short	0x0001
        /*0012*/ 	.short	0x0008
        /*0014*/ 	.byte	0x00, 0xf0, 0x61, 0x08


	//----- nvinfo : EIATTR_KPARAM_INFO
	.align		4
.L_6118:
        /*0018*/ 	.byte	0x04, 0x17
        /*001a*/ 	.short	(.L_6120 - .L_6119)
.L_6119:
        /*001c*/ 	.word	0x00000000
        /*0020*/ 	.short	0x0000
        /*0022*/ 	.short	0x0000
        /*0024*/ 	.byte	0x00, 0xf0, 0x11, 0x00


	//----- nvinfo : EIATTR_SPARSE_MMA_MASK
	.align		4
.L_6120:
        /*0028*/ 	.byte	0x03, 0x50
        /*002a*/ 	.short	0x0000


	//----- nvinfo : EIATTR_MAXREG_COUNT
	.align		4
        /*002c*/ 	.byte	0x03, 0x1b
        /*002e*/ 	.short	0x0080


	//----- nvinfo : EIATTR_MERCURY_ISA_VERSION
	.align		4
        /*0030*/ 	.byte	0x03, 0x5f
        /*0032*/ 	.short	0x0101


	//----- nvinfo : EIATTR_VRC_CTA_INIT_COUNT
	.align		4
        /*0034*/ 	.byte	0x02, 0x4a
	.zero		1
	.zero		1


	//----- nvinfo : EIATTR_EXIT_INSTR_OFFSETS
	.align		4
        /*0038*/ 	.byte	0x04, 0x1c
        /*003a*/ 	.short	(.L_6122 - .L_6121)


	//   ....[0]....
.L_6121:
        /*003c*/ 	.word	0x00000390


	//   ....[1]....
        /*0040*/ 	.word	0x00000440


	//   ....[2]....
        /*0044*/ 	.word	0x00004020


	//   ....[3]....
        /*0048*/ 	.word	0x000053a0


	//----- nvinfo : EIATTR_MAX_THREADS
	.align		4
.L_6122:
        /*004c*/ 	.byte	0x04, 0x05
        /*004e*/ 	.short	(.L_6124 - .L_6123)
.L_6123:
        /*0050*/ 	.word	0x00000080
        /*0054*/ 	.word	0x00000001
        /*0058*/ 	.word	0x00000001


	//----- nvinfo : EIATTR_CRS_STACK_SIZE
	.align		4
.L_6124:
        /*005c*/ 	.byte	0x04, 0x1e
        /*005e*/ 	.short	(.L_6126 - .L_6125)
.L_6125:
        /*0060*/ 	.word	0x00000000


	//----- nvinfo : EIATTR_CBANK_PARAM_SIZE
	.align		4
.L_6126:
        /*0064*/ 	.byte	0x03, 0x19
        /*0066*/ 	.short	0x0220


	//----- nvinfo : EIATTR_PARAM_CBANK
	.align		4
        /*0068*/ 	.byte	0x04, 0x0a
        /*006a*/ 	.short	(.L_6128 - .L_6127)
	.align		4
.L_6127:
        /*006c*/ 	.word	index@(.nv.constant0._ZN2at6native18elementwise_kernelILi128ELi4EZNS0_22gpu_kernel_impl_nocastINS0_13AUnaryFunctorIN3c104HalfES5_bZZZNS0_22logical_or_kernel_cudaERNS_14TensorIteratorEENKUlvE0_clEvENKUlvE6_clEvEUlS5_S5_E_EEEEvRNS_18TensorIteratorBaseERKT_EUliE_EEviT1_)
        /*0070*/ 	.short	0x0380
        /*0072*/ 	.short	0x0220


	//----- nvinfo : EIATTR_SW_WAR
	.align		4
.L_6128:
        /*0074*/ 	.byte	0x04, 0x36
        /*0076*/ 	.short	(.L_6130 - .L_6129)
.L_6129:
        /*0078*/ 	.word	0x00000008
.L_6130:


//--------------------- .nv.info._ZN2at6native27unrolled_elementwise_kernelINS0_13AUnaryFunctorIN3c104HalfES4_bZZZNS0_22logical_or_kernel_cudaERNS_14TensorIteratorEENKUlvE0_clEvENKUlvE6_clEvEUlS4_S4_E_EESt5arrayIPcLm2EELi4E23TrivialOffsetCalculatorILi1EjESF_NS0_6memory15LoadWithoutCastENSG_16StoreWithoutCastEEEviT_T0_T2_T3_T4_T5_ --------------------------
	.section	.nv.info._ZN2at6native27unrolled_elementwise_kernelINS0_13AUnaryFunctorIN3c104HalfES4_bZZZNS0_22logical_or_kernel_cudaERNS_14TensorIteratorEENKUlvE0_clEvENKUlvE6_clEvEUlS4_S4_E_EESt5arrayIPcLm2EELi4E23TrivialOffsetCalculatorILi1EjESF_NS0_6memory15LoadWithoutCastENSG_16StoreWithoutCastEEEviT_T0_T2_T3_T4_T5_,"",@"SHT_CUDA_INFO"
	.sectionflags	@""
	.align	4


	//----- nvinfo : EIATTR_CUDA_API_VERSION
	.align		4
        /*0000*/ 	.byte	0x04, 0x37
        /*0002*/ 	.short	(.L_6132 - .L_6131)
.L_6131:
        /*0004*/ 	.word	0x00000082


	//----- nvinfo : EIATTR_KPARAM_INFO
	.align		4
.L_6132:
        /*0008*/ 	.byte	0x04, 0x17
        /*000a*/ 	.short	(.L_6134 - .L_6133)
.L_6133:
        /*000c*/ 	.word	0x00000000
        /*0010*/ 	.short	0x0006
        /*0012*/ 	.short	0x001b
        /*0014*/ 	.byte	0x00, 0xf0, 0x05, 0x00


	//----- nvinfo : EIATTR_KPARAM_INFO
	.align		4
.L_6134:
        /*0018*/ 	.byte	0x04, 0x17
        /*001a*/ 	.short	(.L_6136 - .L_6135)
.L_6135:
        /*001c*/ 	.word	0x00000000
        /*0020*/ 	.short	0x0005
        /*0022*/ 	.short	0x001a
        /*0024*/ 	.byte	0x00, 0xf0, 0x05, 0x00


	//----- nvinfo : EIATTR_KPARAM_INFO
	.align		4
.L_6136:
        /*0028*/ 	.byte	0x04, 0x17
        /*002a*/ 	.short	(.L_6138 - .L_6137)
.L_6137:
        /*002c*/ 	.word	0x00000000
        /*0030*/ 	.short	0x0004
        /*0032*/ 	.short	0x0019
        /*0034*/ 	.byte	0x00, 0xf0, 0x05, 0x00


	//----- nvinfo : EIATTR_KPARAM_INFO
	.align		4
.L_6138:
        /*0038*/ 	.byte	0x04, 0x17
        /*003a*/ 	.short	(.L_6140 - .L_6139)
.L_6139:
        /*003c*/ 	.word	0x00000000
        /*0040*/ 	.short	0x0003
        /*0042*/ 	.short	0x0018
        /*0044*/ 	.byte	0x00, 0xf0, 0x05, 0x00


	//----- nvinfo : EIATTR_KPARAM_INFO
	.align		4
.L_6140:
        /*0048*/ 	.byte	0x04, 0x17
        /*004a*/ 	.short	(.L_6142 - .L_6141)
.L_6141:
        /*004c*/ 	.word	0x00000000
        /*0050*/ 	.short	0x0002
        /*0052*/ 	.short	0x0008
        /*0054*/ 	.byte	0x00, 0xf0, 0x41, 0x00


	//----- nvinfo : EIATTR_KPARAM_INFO
	.align		4
.L_6142:
        /*0058*/ 	.byte	0x04, 0x17
        /*005a*/ 	.short	(.L_6144 - .L_6143)
.L_6143:
        /*005c*/ 	.word	0x00000000
        /*0060*/ 	.short	0x0001
        /*0062*/ 	.short	0x0004
        /*0064*/ 	.byte	0x00, 0xf0, 0x11, 0x00


	//----- nvinfo : EIATTR_KPARAM_INFO
	.align		4
.L_6144:
        /*0068*/ 	.byte	0x04, 0x17
        /*006a*/ 	.short	(.L_6146 - .L_6145)
.L_6145:
        /*006c*/ 	.word	0x00000000
        /*0070*/ 	.short	0x0000
        /*0072*/ 	.short	0x0000
        /*0074*/ 	.byte	0x00, 0xf0, 0x11, 0x00


	//----- nvinfo : EIATTR_SPARSE_MMA_MASK
	.align		4
.L_6146:
        /*0078*/ 	.byte	0x03, 0x50
        /*007a*/ 	.short	0x0000


	//----- nvinfo : EIATTR_MAXREG_COUNT
	.align		4
        /*007c*/ 	.byte	0x03, 0x1b
        /*007e*/ 	.short	0x00ff


	//----- nvinfo : EIATTR_MERCURY_ISA_VERSION
	.align		4
        /*0080*/ 	.byte	0x03, 0x5f
        /*0082*/ 	.short	0x0101


	//----- nvinfo : EIATTR_VRC_CTA_INIT_COUNT
	.align		4
        /*0084*/ 	.byte	0x02, 0x4a
	.zero		1
	.zero		1


	//----- nvinfo : EIATTR_EXIT_INSTR_OFFSETS
	.align		4
        /*0088*/ 	.byte	0x04, 0x1c
        /*008a*/ 	.short	(.L_6148 - .L_6147)


	//   ....[0]....
.L_6147:
        /*008c*/ 	.word	0x00000640


	//   ....[1]....
        /*0090*/ 	.word	0x000006a0


	//----- nvinfo : EIATTR_MAX_THREADS
	.align		4
.L_6148:
        /*0094*/ 	.byte	0x04, 0x05
        /*0096*/ 	.short	(.L_6150 - .L_6149)
.L_6149:
        /*0098*/ 	.word	0x00000080
        /*009c*/ 	.word	0x00000001
        /*00a0*/ 	.word	0x00000001


	//----- nvinfo : EIATTR_CRS_STACK_SIZE
	.align		4
.L_6150:
        /*00a4*/ 	.byte	0x04, 0x1e
        /*00a6*/ 	.short	(.L_6152 - .L_6151)
.L_6151:
        /*00a8*/ 	.word	0x00000000


	//----- nvinfo : EIATTR_CBANK_PARAM_SIZE
	.align		4
.L_6152:
        /*00ac*/ 	.byte	0x03, 0x19
        /*00ae*/ 	.short	0x001c


	//----- nvinfo : EIATTR_PARAM_CBANK
	.align		4
        /*00b0*/ 	.byte	0x04, 0x0a
        /*00b2*/ 	.short	(.L_6154 - .L_6153)
	.align		4
.L_6153:
        /*00b4*/ 	.word	index@(.nv.constant0._ZN2at6native27unrolled_elementwise_kernelINS0_13AUnaryFunctorIN3c104HalfES4_bZZZNS0_22logical_or_kernel_cudaERNS_14TensorIteratorEENKUlvE0_clEvENKUlvE6_clEvEUlS4_S4_E_EESt5arrayIPcLm2EELi4E23TrivialOffsetCalculatorILi1EjESF_NS0_6memory15LoadWithoutCastENSG_16StoreWithoutCastEEEviT_T0_T2_T3_T4_T5_)
        /*00b8*/ 	.short	0x0380
        /*00ba*/ 	.short	0x001c


	//----- nvinfo : EIATTR_SW_WAR
	.align		4
.L_6154:
        /*00bc*/ 	.byte	0x04, 0x36
        /*00be*/ 	.short	(.L_6156 - .L_6155)
.L_6155:
        /*00c0*/ 	.word	0x00000008
.L_6156:


//--------------------- .nv.info._ZN2at6native29vectorized_elementwise_kernelILi2ENS0_13AUnaryFunctorIN3c104HalfES4_bZZZNS0_22logical_or_kernel_cudaERNS_14TensorIteratorEENKUlvE0_clEvENKUlvE6_clEvEUlS4_S4_E_EESt5arrayIPcLm2EEEEviT0_T1_ --------------------------
	.section	.nv.info._ZN2at6native29vectorized_elementwise_kernelILi2ENS0_13AUnaryFunctorIN3c104HalfES4_bZZZNS0_22logical_or_kernel_cudaERNS_14TensorIteratorEENKUlvE0_clEvENKUlvE6_clEvEUlS4_S4_E_EESt5arrayIPcLm2EEEEviT0_T1_,"",@"SHT_CUDA_INFO"
	.sectionflags	@""
	.align	4


	//----- nvinfo : EIATTR_CUDA_API_VERSION
	.align		4
        /*0000*/ 	.byte	0x04, 0x37
        /*0002*/ 	.short	(.L_6158 - .L_6157)
.L_6157:
        /*0004*/ 	.word	0x00000082


	//----- nvinfo : EIATTR_KPARAM_INFO
	.align		4
.L_6158:
        /*0008*/ 	.byte	0x04, 0x17
        /*000a*/ 	.short	(.L_6160 - .L_6159)
.L_6159:
        /*000c*/ 	.word	0x00000000
        /*0010*/ 	.short	0x0002
        /*0012*/ 	.short	0x0008
        /*0014*/ 	.byte	0x00, 0xf0, 0x41, 0x00


	//----- nvinfo : EIATTR_KPARAM_INFO
	.align		4
.L_6160:
        /*0018*/ 	.byte	0x04, 0x17
        /*001a*/ 	.short	(.L_6162 - .L_6161)
.L_6161:
        /*001c*/ 	.word	0x00000000
        /*0020*/ 	.short	0x0001
        /*0022*/ 	.short	0x0004
        /*0024*/ 	.byte	0x00, 0xf0, 0x11, 0x00


	//----- nvinfo : EIATTR_KPARAM_INFO
	.align		4
.L_6162:
        /*0028*/ 	.byte	0x04, 0x17
        /*002a*/ 	.short	(.L_6164 - .L_6163)
.L_6163:
        /*002c*/ 	.word	0x00000000
        /*0030*/ 	.short	0x0000
        /*0032*/ 	.short	0x0000
        /*0034*/ 	.byte	0x00, 0xf0, 0x11, 0x00


	//----- nvinfo : EIATTR_SPARSE_MMA_MASK
	.align		4
.L_6164:
        /*0038*/ 	.byte	0x03, 0x50
        /*003a*/ 	.short	0x0000


	//----- nvinfo : EIATTR_MAXREG_COUNT
	.align		4
        /*003c*/ 	.byte	0x03, 0x1b
        /*003e*/ 	.short	0x00ff


	//----- nvinfo : EIATTR_MERCURY_ISA_VERSION
	.align		4
        /*0040*/ 	.byte	0x03, 0x5f
        /*0042*/ 	.short	0x0101


	//----- nvinfo : EIATTR_VRC_CTA_INIT_COUNT
	.align		4
        /*0044*/ 	.byte	0x02, 0x4a
	.zero		1
	.zero		1


	//----- nvinfo : EIATTR_EXIT_INSTR_OFFSETS
	.align		4
        /*0048*/ 	.byte	0x04, 0x1c
        /*004a*/ 	.short	(.L_6166 - .L_6165)


	//   ....[0]....
.L_6165:
        /*004c*/ 	.word	0x00000d40


	//   ....[1]....
        /*0050*/ 	.word	0x00000da0


	//   ....[2]....
        /*0054*/ 	.word	0x00001130


	//----- nvinfo : EIATTR_MAX_THREADS
	.align		4
.L_6166:
        /*0058*/ 	.byte	0x04, 0x05
        /*005a*/ 	.short	(.L_6168 - .L_6167)
.L_6167:
        /*005c*/ 	.word	0x00000080
        /*0060*/ 	.word	0x00000001
        /*0064*/ 	.word	0x00000001


	//----- nvinfo : EIATTR_CRS_STACK_SIZE
	.align		4
.L_6168:
        /*0068*/ 	.byte	0x04, 0x1e
        /*006a*/ 	.short	(.L_6170 - .L_6169)
.L_6169:
        /*006c*/ 	.word	0x00000000


	//----- nvinfo : EIATTR_CBANK_PARAM_SIZE
	.align		4
.L_6170:
        /*0070*/ 	.byte	0x03, 0x19
        /*0072*/ 	.short	0x0018


	//----- nvinfo : EIATTR_PARAM_CBANK
	.align		4
        /*0074*/ 	.byte	0x04, 0x0a
        /*0076*/ 	.short	(.L_6172 - .L_6171)
	.align		4
.L_6171:
        /*0078*/ 	.word	index@(.nv.constant0._ZN2at6native29vectorized_elementwise_kernelILi2ENS0_13AUnaryFunctorIN3c104HalfES4_bZZZNS0_22logical_or_kernel_cudaERNS_14TensorIteratorEENKUlvE0_clEvENKUlvE6_clEvEUlS4_S4_E_EESt5arrayIPcLm2EEEEviT0_T1_)
        /*007c*/ 	.short	0x0380
        /*007e*/ 	.short	0x0018


	//----- nvinfo : EIATTR_SW_WAR
	.align		4
.L_6172:
        /*0080*/ 	.byte	0x04, 0x36
        /*0082*/ 	.short	(.L_6174 - .L_6173)
.L_6173:
        /*0084*/ 	.word	0x00000008
.L_6174:


//--------------------- .nv.info._ZN2at6native29vectorized_elementwise_kernelILi4ENS0_13AUnaryFunctorIN3c104HalfES4_bZZZNS0_22logical_or_kernel_cudaERNS_14TensorIteratorEENKUlvE0_clEvENKUlvE6_clEvEUlS4_S4_E_EESt5arrayIPcLm2EEEEviT0_T1_ --------------------------
	.section	.nv.info._ZN2at6native29vectorized_elementwise_kernelILi4ENS0_13AUnaryFunctorIN3c104HalfES4_bZZZNS0_22logical_or_kernel_cudaERNS_14TensorIteratorEENKUlvE0_clEvENKUlvE6_clEvEUlS4_S4_E_EESt5arrayIPcLm2EEEEviT0_T1_,"",@"SHT_CUDA_INFO"
	.sectionflags	@""
	.align	4


	//----- nvinfo : EIATTR_CUDA_API_VERSION
	.align		4
        /*0000*/ 	.byte	0x04, 0x37
        /*0002*/ 	.short	(.L_6176 - .L_6175)
.L_6175:
        /*0004*/ 	.word	0x00000082


	//----- nvinfo : EIATTR_KPARAM_INFO
	.align		4
.L_6176:
        /*0008*/ 	.byte	0x04, 0x17
        /*000a*/ 	.short	(.L_6178 - .L_6177)
.L_6177:
        /*000c*/ 	.word	0x00000000
        /*0010*/ 	.short	0x0002
        /*0012*/ 	.short	0x0008
        /*0014*/ 	.byte	0x00, 0xf0, 0x41, 0x00


	//----- nvinfo : EIATTR_KPARAM_INFO
	.align		4
.L_6178:
        /*0018*/ 	.byte	0x04, 0x17
        /*001a*/ 	.short	(.L_6180 - .L_6179)
.L_6179:
        /*001c*/ 	.word	0x00000000
        /*0020*/ 	.short	0x0001
        /*0022*/ 	.short	0x0004
        /*0024*/ 	.byte	0x00, 0xf0, 0x11, 0x00


	//----- nvinfo : EIATTR_KPARAM_INFO
	.align		4
.L_6180:
        /*0028*/ 	.byte	0x04, 0x17
        /*002a*/ 	.short	(.L_6182 - .L_6181)
.L_6181:
        /*002c*/ 	.word	0x00000000
        /*0030*/ 	.short	0x0000
        /*0032*/ 	.short	0x0000
        /*0034*/ 	.byte	0x00, 0xf0, 0x11, 0x00


	//----- nvinfo : EIATTR_SPARSE_MMA_MASK
	.align		4
.L_6182:
        /*0038*/ 	.byte	0x03, 0x50
        /*003a*/ 	.short	0x0000


	//----- nvinfo : EIATTR_MAXREG_COUNT
	.align		4
        /*003c*/ 	.byte	0x03, 0x1b
        /*003e*/ 	.short	0x00ff


	//----- nvinfo : EIATTR_MERCURY_ISA_VERSION
	.align		4
        /*0040*/ 	.byte	0x03, 0x5f
        /*0042*/ 	.short	0x0101


	//----- nvinfo : EIATTR_VRC_CTA_INIT_COUNT
	.align		4
        /*0044*/ 	.byte	0x02, 0x4a
	.zero		1
	.zero		1


	//----- nvinfo : EIATTR_EXIT_INSTR_OFFSETS
	.align		4
        /*0048*/ 	.byte	0x04, 0x1c
        /*004a*/ 	.short	(.L_6184 - .L_6183)


	//   ....[0]....
.L_6183:
        /*004c*/ 	.word	0x00000d40


	//   ....[1]....
        /*0050*/ 	.word	0x00000da0


	//   ....[2]....
        /*0054*/ 	.word	0x00001190


	//----- nvinfo : EIATTR_MAX_THREADS
	.align		4
.L_6184:
        /*0058*/ 	.byte	0x04, 0x05
        /*005a*/ 	.short	(.L_6186 - .L_6185)
.L_6185:
        /*005c*/ 	.word	0x00000080
        /*0060*/ 	.word	0x00000001
        /*0064*/ 	.word	0x00000001


	//----- nvinfo : EIATTR_CRS_STACK_SIZE
	.align		4
.L_6186:
        /*0068*/ 	.byte	0x04, 0x1e
        /*006a*/ 	.short	(.L_6188 - .L_6187)
.L_6187:
        /*006c*/ 	.word	0x00000000


	//----- nvinfo : EIATTR_CBANK_PARAM_SIZE
	.align		4
.L_6188:
        /*0070*/ 	.byte	0x03, 0x19
        /*0072*/ 	.short	0x0018


	//----- nvinfo : EIATTR_PARAM_CBANK
	.align		4
        /*0074*/ 	.byte	0x04, 0x0a
        /*0076*/ 	.short	(.L_6190 - .L_6189)
	.align		4
.L_6189:
        /*0078*/ 	.word	index@(.nv.constant0._ZN2at6native29vectorized_elementwise_kernelILi4ENS0_13AUnaryFunctorIN3c104HalfES4_bZZZNS0_22logical_or_kernel_cudaERNS_14TensorIteratorEENKUlvE0_clEvENKUlvE6_clEvEUlS4_S4_E_EESt5arrayIPcLm2EEEEviT0_T1_)
        /*007c*/ 	.short	0x0380
        /*007e*/ 	.short	0x0018


	//----- nvinfo : EIATTR_SW_WAR
	.align		4
.L_6190:
        /*0080*/ 	.byte	0x04, 0x36
        /*0082*/ 	.short	(.L_6192 - .L_6191)
.L_6191:
        /*0084*/ 	.word	0x00000008
.L_6192:


//--------------------- .nv.info._ZN2at6native29vectorized_elementwise_kernelILi8ENS0_13AUnaryFunctorIN3c104HalfES4_bZZZNS0_22logical_or_kernel_cudaERNS_14TensorIteratorEENKUlvE0_clEvENKUlvE6_clEvEUlS4_S4_E_EESt5arrayIPcLm2EEEEviT0_T1_ --------------------------
	.section	.nv.info._ZN2at6native29vectorized_elementwise_kernelILi8ENS0_13AUnaryFunctorIN3c104HalfES4_bZZZNS0_22logical_or_kernel_cudaERNS_14TensorIteratorEENKUlvE0_clEvENKUlvE6_clEvEUlS4_S4_E_EESt5arrayIPcLm2EEEEviT0_T1_,"",@"SHT_CUDA_INFO"
	.sectionflags	@""
	.align	4


	//----- nvinfo : EIATTR_CUDA_API_VERSION
	.align		4
        /*0000*/ 	.byte	0x04, 0x37
        /*0002*/ 	.short	(.L_6194 - .L_6193)
.L_6193:
        /*0004*/ 	.word	0x00000082


	//----- nvinfo : EIATTR_KPARAM_INFO
	.align		4
.L_6194:
        /*0008*/ 	.byte	0x04, 0x17
        /*000a*/ 	.short	(.L_6196 - .L_6195)
.L_6195:
        /*000c*/ 	.word	0x00000000
        /*0010*/ 	.short	0x0002
        /*0012*/ 	.short	0x0008
        /*0014*/ 	.byte	0x00, 0xf0, 0x41, 0x00


	//----- nvinfo : EIATTR_KPARAM_INFO
	.align		4
.L_6196:
        /*0018*/ 	.byte	0x04, 0x17
        /*001a*/ 	.short	(.L_6198 - .L_6197)
.L_6197:
        /*001c*/ 	.word	0x00000000
        /*0020*/ 	.short	0x0001
        /*0022*/ 	.short	0x0004
        /*0024*/ 	.byte	0x00, 0xf0, 0x11, 0x00


	//----- nvinfo : EIATTR_KPARAM_INFO
	.align		4
.L_6198:
        /*0028*/ 	.byte	0x04, 0x17
        /*002a*/ 	.short	(.L_6200 - .L_6199)
.L_6199:
        /*002c*/ 	.word	0x00000000
        /*0030*/ 	.short	0x0000
        /*0032*/ 	.short	0x0000
        /*0034*/ 	.byte	0x00, 0xf0, 0x11, 0x00


	//----- nvinfo : EIATTR_SPARSE_MMA_MASK
	.align		4
.L_6200:
        /*0038*/ 	.byte	0x03, 0x50
        /*003a*/ 	.short	0x0000


	//----- nvinfo : EIATTR_MAXREG_COUNT
	.align		4
        /*003c*/ 	.byte	0x03, 0x1b
        /*003e*/ 	.short	0x00ff


	//----- nvinfo : EIATTR_MERCURY_ISA_VERSION
	.align		4
        /*0040*/ 	.byte	0x03, 0x5f
        /*0042*/ 	.short	0x0101


	//----- nvinfo : EIATTR_VRC_CTA_INIT_COUNT
	.align		4
        /*0044*/ 	.byte	0x02, 0x4a
	.zero		1
	.zero		1


	//----- nvinfo : EIATTR_EXIT_INSTR_OFFSETS
	.align		4
        /*0048*/ 	.byte	0x04, 0x1c
        /*004a*/ 	.short	(.L_6202 - .L_6201)


	//   ....[0]....
.L_6201:
        /*004c*/ 	.word	0x00000d40


	//   ....[1]....
        /*0050*/ 	.word	0x00000da0


	//   ....[2]....
        /*0054*/ 	.word	0x00001170


	//----- nvinfo : EIATTR_MAX_THREADS
	.align		4
.L_6202:
        /*0058*/ 	.byte	0x04, 0x05
        /*005a*/ 	.short	(.L_6204 - .L_6203)
.L_6203:
        /*005c*/ 	.word	0x00000080
        /*0060*/ 	.word	0x00000001
        /*0064*/ 	.word	0x00000001


	//----- nvinfo : EIATTR_CRS_STACK_SIZE
	.align		4
.L_6204:
        /*0068*/ 	.byte	0x04, 0x1e
        /*006a*/ 	.short	(.L_6206 - .L_6205)
.L_6205:
        /*006c*/ 	.word	0x00000000


	//----- nvinfo : EIATTR_CBANK_PARAM_SIZE
	.align		4
.L_6206:
        /*0070*/ 	.byte	0x03, 0x19
        /*0072*/ 	.short	0x0018


	//----- nvinfo : EIATTR_PARAM_CBANK
	.align		4
        /*0074*/ 	.byte	0x04, 0x0a
        /*0076*/ 	.short	(.L_6208 - .L_6207)
	.align		4
.L_6207:
        /*0078*/ 	.word	index@(.nv.constant0._ZN2at6native29vectorized_elementwise_kernelILi8ENS0_13AUnaryFunctorIN3c104HalfES4_bZZZNS0_22logical_or_kernel_cudaERNS_14TensorIteratorEENKUlvE0_clEvENKUlvE6_clEvEUlS4_S4_E_EESt5arrayIPcLm2EEEEviT0_T1_)
        /*007c*/ 	.short	0x0380
        /*007e*/ 	.short	0x0018


	//----- nvinfo : EIATTR_SW_WAR
	.align		4
.L_6208:
        /*0080*/ 	.byte	0x04, 0x36
        /*0082*/ 	.short	(.L_6210 - .L_6209)
.L_6209:
        /*0084*/ 	.word	0x00000008
.L_6210:


//--------------------- .nv.info._ZN2at6native18elementwise_kernelILi128ELi4EZNS0_15gpu_kernel_implINS0_13BinaryFunctorIN3c104HalfES5_bZZZNS0_22logical_or_kernel_cudaERNS_14TensorIteratorEENKUlvE0_clEvENKUlvE6_clEvEUlS5_S5_E_EEEEvRNS_18TensorIteratorBaseERKT_EUliE_EEviT1_ --------------------------
	.section	.nv.info._ZN2at6native18elementwise_kernelILi128ELi4EZNS0_15gpu_kernel_implINS0_13BinaryFunctorIN3c104HalfES5_bZZZNS0_22logical_or_kernel_cudaERNS_14TensorIteratorEENKUlvE0_clEvENKUlvE6_clEvEUlS5_S5_E_EEEEvRNS_18TensorIteratorBaseERKT_EUliE_EEviT1_,"",@"SHT_CUDA_INFO"
	.sectionflags	@""
	.align	4


	//----- nvinfo : EIATTR_CUDA_API_VERSION
	.align		4
        /*0000*/ 	.byte	0x04, 0x37
        /*0002*/ 	.short	(.L_6212 - .L_6211)
.L_6211:
        /*0004*/ 	.word	0x00000082


	//----- nvinfo : EIATTR_KPARAM_INFO
	.align		4
.L_6212:
        /*0008*/ 	.byte	0x04, 0x17
        /*000a*/ 	.short	(.L_6214 - .L_6213)
.L_6213:
        /*000c*/ 	.word	0x00000000
        /*0010*/ 	.short	0x0001
        /*0012*/ 	.short	0x0008
        /*0014*/ 	.byte	0x00, 0xf0, 0x21, 0x0a


	//----- nvinfo : EIATTR_KPARAM_INFO
	.align		4
.L_6214:
        /*0018*/ 	.byte	0x04, 0x17
        /*001a*/ 	.short	(.L_6216 - .L_6215)
.L_6215:
        /*001c*/ 	.word	0x00000000
        /*0020*/ 	.short	0x0000
        /*0022*/ 	.short	0x0000
        /*0024*/ 	.byte	0x00, 0xf0, 0x11, 0x00


	//----- nvinfo : EIATTR_SPARSE_MMA_MASK
	.align		4
.L_6216:
        /*0028*/ 	.byte	0x03, 0x50
        /*002a*/ 	.short	0x0000


	//----- nvinfo : EIATTR_MAXREG_COUNT
	.align		4
        /*002c*/ 	.byte	0x03, 0x1b
        /*002e*/ 	.short	0x0080


	//----- nvinfo : EIATTR_EXTERNS
	.align		4
        /*0030*/ 	.byte	0x04, 0x0f
        /*0032*/ 	.short	(.L_6218 - .L_6217)


	//   ....[0]....
	.align		4
.L_6217:
        /*0034*/ 	.word	index@(__assertfail)


	//----- nvinfo : EIATTR_MERCURY_ISA_VERSION
	.align		4
.L_6218:
        /*0038*/ 	.byte	0x03, 0x5f
        /*003a*/ 	.short	0x0101


	//----- nvinfo : EIATTR_VRC_CTA_INIT_COUNT
	.align		4
        /*003c*/ 	.byte	0x02, 0x4a
	.zero		1
	.zero		1


	//----- nvinfo : EIATTR_SYSCALL_OFFSETS
	.align		4
        /*0040*/ 	.byte	0x04, 0x46
        /*0042*/ 	.short	(.L_6220 - .L_6219)


	//   ....[0]....
.L_6219:
        /*0044*/ 	.word	0x00002600


	//   ....[1]....
        /*0048*/ 	.word	0x00003580


	//   ....[2]....
        /*004c*/ 	.word	0x00004300


	//   ....[3]....
        /*0050*/ 	.word	0x00006a70


	//   ....[4]....
        /*0054*/ 	.word	0x000079e0


	//   ....[5]....
        /*0058*/ 	.word	0x000085b0


	//   ....[6]....
        /*005c*/ 	.word	0x0000ae10


	//   ....[7]....
        /*0060*/ 	.word	0x0000bd80


	//   ....[8]....
        /*0064*/ 	.word	0x0000c950


	//   ....[9]....
        /*0068*/ 	.word	0x0000f1d0


	//   ....[10]....
        /*006c*/ 	.word	0x00010140


	//   ....[11]....
        /*0070*/ 	.word	0x00010cd0


	//----- nvinfo : EIATTR_EXIT_INSTR_OFFSETS
	.align		4
.L_6220:
        /*0074*/ 	.byte	0x04, 0x1c
        /*0076*/ 	.short	(.L_6222 - .L_6221)


	//   ....[0]....
.L_6221:
        /*0078*/ 	.word	0x0000cbe0


	//   ....[1]....
        /*007c*/ 	.word	0x000102f0


	//   ....[2]....
        /*0080*/ 	.word	0x00010310


	//   ....[3]....
        /*0084*/ 	.word	0x000103a0


	//   ....[4]....
        /*0088*/ 	.word	0x000103c0


	//   ....[5]....
        /*008c*/ 	.word	0x000103e0


	//   ....[6]....
        /*0090*/ 	.word	0x00010470


	//   ....[7]....
        /*0094*/ 	.word	0x000104b0


	//   ....[8]....
        /*0098*/ 	.word	0x00010550


	//   ....[9]....
        /*009c*/ 	.word	0x000105a0


	//   ....[10]....
        /*00a0*/ 	.word	0x000105d0


	//   ....[11]....
        /*00a4*/ 	.word	0x00010690


	//   ....[12]....
        /*00a8*/ 	.word	0x000107d0


	//   ....[13]....
        /*00ac*/ 	.word	0x00010910


	//   ....[14]....
        /*00b0*/ 	.word	0x00010a60


	//   ....[15]....
        /*00b4*/ 	.word	0x00010a90


	//   ....[16]....
        /*00b8*/ 	.word	0x00010ab0


	//   ....[17]....
        /*00bc*/ 	.word	0x00010b30


	//   ....[18]....
        /*00c0*/ 	.word	0x00010b70


	//   ....[19]....
        /*00c4*/ 	.word	0x00010ce0


	//   ....[20]....
        /*00c8*/ 	.word	0x00010dc0


	//   ....[21]....
        /*00cc*/ 	.word	0x00010e60


	//   ....[22]....
        /*00d0*/ 	.word	0x00010e90


	//   ....[23]....
        /*00d4*/ 	.word	0x00010ee0


	//   ....[24]....
        /*00d8*/ 	.word	0x00010f20


	//----- nvinfo : EIATTR_MAX_THREADS
	.align		4
.L_6222:
        /*00dc*/ 	.byte	0x04, 0x05
        /*00de*/ 	.short	(.L_6224 - .L_6223)
.L_6223:
        /*00e0*/ 	.word	0x00000080
        /*00e4*/ 	.word	0x00000001
        /*00e8*/ 	.word	0x00000001


	//----- nvinfo : EIATTR_CRS_STACK_SIZE
	.align		4
.L_6224:
        /*00ec*/ 	.byte	0x04, 0x1e
        /*00ee*/ 	.short	(.L_6226 - .L_6225)
.L_6225:
        /*00f0*/ 	.word	0x00000000


	//----- nvinfo : EIATTR_CBANK_PARAM_SIZE
	.align		4
.L_6226:
        /*00f4*/ 	.byte	0x03, 0x19
        /*00f6*/ 	.short	0x0290


	//----- nvinfo : EIATTR_PARAM_CBANK
	.align		4
        /*00f8*/ 	.byte	0x04, 0x0a
        /*00fa*/ 	.short	(.L_6228 - .L_6227)
	.align		4
.L_6227:
        /*00fc*/ 	.word	index@(.nv.constant0._ZN2at6native18elementwise_kernelILi128ELi4EZNS0_15gpu_kernel_implINS0_13BinaryFunctorIN3c104HalfES5_bZZZNS0_22logical_or_kernel_cudaERNS_14TensorIteratorEENKUlvE0_clEvENKUlvE6_clEvEUlS5_S5_E_EEEEvRNS_18TensorIteratorBaseERKT_EUliE_EEviT1_)
        /*0100*/ 	.short	0x0380
        /*0102*/ 	.short	0x0290


	//----- nvinfo : EIATTR_SW_WAR
	.align		4
.L_6228:
        /*0104*/ 	.byte	0x04, 0x36
        /*0106*/ 	.short	(.L_6230 - .L_6229)
.L_6229:
        /*0108*/ 	.word	0x00000008
.L_6230:


//--------------------- .nv.info._ZN2at6native27unrolled_elementwise_kernelINS0_13BinaryFunctorIN3c104HalfES4_bZZZNS0_22logical_or_kernel_cudaERNS_14TensorIteratorEENKUlvE0_clEvENKUlvE6_clEvEUlS4_S4_E_EESt5arrayIPcLm3EELi4E23TrivialOffsetCalculatorILi2EjESE_ILi1EjENS0_6memory12LoadWithCastILi2EEENSH_13StoreWithCastILi1EEEEEviT_T0_T2_T3_T4_T5_ --------------------------
	.section	.nv.info._ZN2at6native27unrolled_elementwise_kernelINS0_13BinaryFunctorIN3c104HalfES4_bZZZNS0_22logical_or_kernel_cudaERNS_14TensorIteratorEENKUlvE0_clEvENKUlvE6_clEvEUlS4_S4_E_EESt5arrayIPcLm3EELi4E23TrivialOffsetCalculatorILi2EjESE_ILi1EjENS0_6memory12LoadWithCastILi2EEENSH_13StoreWithCastILi1EEEEEviT_T0_T2_T3_T4_T5_,"",@"SHT_CUDA_INFO"
	.sectionflags	@""
	.align	4


	//----- nvinfo : EIATTR_CUDA_API_VERSION
	.align		4
        /*0000*/ 	.byte	0x04, 0x37
        /*0002*/ 	.short	(.L_6232 - .L_6231)
.L_6231:
        /*0004*/ 	.word	0x00000082


	//----- nvinfo : EIATTR_KPARAM_INFO
	.align		4
.L_6232:
        /*0008*/ 	.byte	0x04, 0x17
        /*000a*/ 	.short	(.L_6234 - .L_6233)
.L_6233:
        /*000c*/ 	.word	0x00000000
        /*0010*/ 	.short	0x0006
        /*0012*/ 	.short	0x0030
        /*0014*/ 	.byte	0x00, 0xf0, 0x21, 0x00


	//----- nvinfo : EIATTR_KPARAM_INFO
	.align		4
.L_6234:
        /*0018*/ 	.byte	0x04, 0x17
        /*001a*/ 	.short	(.L_6236 - .L_6235)
.L_6235:
        /*001c*/ 	.word	0x00000000
        /*0020*/ 	.short	0x0005
        /*0022*/ 	.short	0x0024
        /*0024*/ 	.byte	0x00, 0xf0, 0x31, 0x00


	//----- nvinfo : EIATTR_KPARAM_INFO
	.align		4
.L_6236:
        /*0028*/ 	.byte	0x04, 0x17
        /*002a*/ 	.short	(.L_6238 - .L_6237)
.L_6237:
        /*002c*/ 	.word	0x00000000
        /*0030*/ 	.short	0x0004
        /*0032*/ 	.short	0x0021
        /*0034*/ 	.byte	0x00, 0xf0, 0x05, 0x00


	//----- nvinfo : EIATTR_KPARAM_INFO
	.align		4
.L_6238:
        /*0038*/ 	.byte	0x04, 0x17
        /*003a*/ 	.short	(.L_6240 - .L_6239)
.L_6239:
        /*003c*/ 	.word	0x00000000
        /*0040*/ 	.short	0x0003
        /*0042*/ 	.short	0x0020
        /*0044*/ 	.byte	0x00, 0xf0, 0x05, 0x00


	//----- nvinfo : EIATTR_KPARAM_INFO
	.align		4
.L_6240:
        /*0048*/ 	.byte	0x04, 0x17
        /*004a*/ 	.short	(.L_6242 - .L_6241)
.L_6241:
        /*004c*/ 	.word	0x00000000
        /*0050*/ 	.short	0x0002
        /*0052*/ 	.short	0x0008
        /*0054*/ 	.byte	0x00, 0xf0, 0x61, 0x00


	//----- nvinfo : EIATTR_KPARAM_INFO
	.align		4
.L_6242:
        /*0058*/ 	.byte	0x04, 0x17
        /*005a*/ 	.short	(.L_6244 - .L_6243)
.L_6243:
        /*005c*/ 	.word	0x00000000
        /*0060*/ 	.short	0x0001
        /*0062*/ 	.short	0x0004
        /*0064*/ 	.byte	0x00, 0xf0, 0x05, 0x00


	//----- nvinfo : EIATTR_KPARAM_INFO
	.align		4
.L_6244:
        /*0068*/ 	.byte	0x04, 0x17
        /*006a*/ 	.short	(.L_6246 - .L_6245)
.L_6245:
        /*006c*/ 	.word	0x00000000
        /*0070*/ 	.short	0x0000
        /*0072*/ 	.short	0x0000
        /*0074*/ 	.byte	0x00, 0xf0, 0x11, 0x00


	//----- nvinfo : EIATTR_SPARSE_MMA_MASK
	.align		4
.L_6246:
        /*0078*/ 	.byte	0x03, 0x50
        /*007a*/ 	.short	0x0000


	//----- nvinfo : EIATTR_MAXREG_COUNT
	.align		4
        /*007c*/ 	.byte	0x03, 0x1b
        /*007e*/ 	.short	0x00ff


	//----- nvinfo : EIATTR_EXTERNS
	.align		4
        /*0080*/ 	.byte	0x04, 0x0f
        /*0082*/ 	.short	(.L_6248 - .L_6247)


	//   ....[0]....
	.align		4
.L_6247:
        /*0084*/ 	.word	index@(__assertfail)


	//----- nvinfo : EIATTR_MERCURY_ISA_VERSION
	.align		4
.L_6248:
        /*0088*/ 	.byte	0x03, 0x5f
        /*008a*/ 	.short	0x0101


	//----- nvinfo : EIATTR_VRC_CTA_INIT_COUNT
	.align		4
        /*008c*/ 	.byte	0x02, 0x4a
	.zero		1
	.zero		1


	//----- nvinfo : EIATTR_SYSCALL_OFFSETS
	.align		4
        /*0090*/ 	.byte	0x04, 0x46
        /*0092*/ 	.short	(.L_6250 - .L_6249)


	//   ....[0]....
.L_6249:
        /*0094*/ 	.word	0x00000ff0


	//   ....[1]....
        /*0098*/ 	.word	0x00002070


	//   ....[2]....
        /*009c*/ 	.word	0x00003230


	//   ....[3]....
        /*00a0*/ 	.word	0x000042b0


	//   ....[4]....
        /*00a4*/ 	.word	0x000053b0


	//   ....[5]....
        /*00a8*/ 	.word	0x00006440


	//   ....[6]....
        /*00ac*/ 	.word	0x00007540


	//   ....[7]....
        /*00b0*/ 	.word	0x000084f0


	//   ....[8]....
        /*00b4*/ 	.word	0x00009660


	//   ....[9]....
        /*00b8*/ 	.word	0x0000a3f0


	//   ....[10]....
        /*00bc*/ 	.word	0x0000b260


	//   ....[11]....
        /*00c0*/ 	.word	0x0000c0d0


	//----- nvinfo : EIATTR_EXIT_INSTR_OFFSETS
	.align		4
.L_6250:
        /*00c4*/ 	.byte	0x04, 0x1c
        /*00c6*/ 	.short	(.L_6252 - .L_6251)


	//   ....[0]....
.L_6251:
        /*00c8*/ 	.word	0x0000b530


	//   ....[1]....
        /*00cc*/ 	.word	0x0000b660


	//   ....[2]....
        /*00d0*/ 	.word	0x0000b680


	//   ....[3]....
        /*00d4*/ 	.word	0x0000b710


	//   ....[4]....
        /*00d8*/ 	.word	0x0000b730


	//   ....[5]....
        /*00dc*/ 	.word	0x0000b750


	//   ....[6]....
        /*00e0*/ 	.word	0x0000b7e0


	//   ....[7]....
        /*00e4*/ 	.word	0x0000b820


	//   ....[8]....
        /*00e8*/ 	.word	0x0000b8c0


	//   ....[9]....
        /*00ec*/ 	.word	0x0000b910


	//   ....[10]....
        /*00f0*/ 	.word	0x0000b940


	//   ....[11]....
        /*00f4*/ 	.word	0x0000ba00


	//   ....[12]....
        /*00f8*/ 	.word	0x0000bb70


	//   ....[13]....
        /*00fc*/ 	.word	0x0000bce0


	//   ....[14]....
        /*0100*/ 	.word	0x0000be40


	//   ....[15]....
        /*0104*/ 	.word	0x0000be70


	//   ....[16]....
        /*0108*/ 	.word	0x0000be90


	//   ....[17]....
        /*010c*/ 	.word	0x0000bf30


	//   ....[18]....
        /*0110*/ 	.word	0x0000bf70


	//   ....[19]....
        /*0114*/ 	.word	0x0000c0e0


	//   ....[20]....
        /*0118*/ 	.word	0x0000c1f0


	//   ....[21]....
        /*011c*/ 	.word	0x0000c330


	//   ....[22]....
        /*0120*/ 	.word	0x0000c370


	//----- nvinfo : EIATTR_MAX_THREADS
	.align		4
.L_6252:
        /*0124*/ 	.byte	0x04, 0x05
        /*0126*/ 	.short	(.L_6254 - .L_6253)
.L_6253:
        /*0128*/ 	.word	0x00000080
        /*012c*/ 	.word	0x00000001
        /*0130*/ 	.word	0x00000001


	//----- nvinfo : EIATTR_CRS_STACK_SIZE
	.align		4
.L_6254:
        /*0134*/ 	.byte	0x04, 0x1e
        /*0136*/ 	.short	(.L_6256 - .L_6255)
.L_6255:
        /*0138*/ 	.word	0x00000000


	//----- nvinfo : EIATTR_CBANK_PARAM_SIZE
	.align		4
.L_6256:
        /*013c*/ 	.byte	0x03, 0x19
        /*013e*/ 	.short	0x0038


	//----- nvinfo : EIATTR_PARAM_CBANK
	.align		4
        /*0140*/ 	.byte	0x04, 0x0a
        /*0142*/ 	.short	(.L_6258 - .L_6257)
	.align		4
.L_6257:
        /*0144*/ 	.word	index@(.nv.constant0._ZN2at6native27unrolled_elementwise_kernelINS0_13BinaryFunctorIN3c104HalfES4_bZZZNS0_22logical_or_kernel_cudaERNS_14TensorIteratorEENKUlvE0_clEvENKUlvE6_clEvEUlS4_S4_E_EESt5arrayIPcLm3EELi4E23TrivialOffsetCalculatorILi2EjESE_ILi1EjENS0_6memory12LoadWithCastILi2EEENSH_13StoreWithCastILi1EEEEEviT_T0_T2_T3_T4_T5_)
        /*0148*/ 	.short	0x0380
        /*014a*/ 	.short	0x0038


	//----- nvinfo : EIATTR_SW_WAR
	.align		4
.L_6258:
        /*014c*/ 	.byte	0x04, 0x36
        /*014e*/ 	.short	(.L_6260 - .L_6259)
.L_6259:
        /*0150*/ 	.word	0x00000008
.L_6260:


//--------------------- .nv.info._ZN2at6native18elementwise_kernelILi128ELi4EZNS0_22gpu_kernel_impl_nocastINS0_13BinaryFunctorIN3c104HalfES5_bZZZNS0_22logical_or_kernel_cudaERNS_14TensorIteratorEENKUlvE0_clEvENKUlvE6_clEvEUlS5_S5_E_EEEEvRNS_18TensorIteratorBaseERKT_EUliE_EEviT1_ --------------------------
	.section	.nv.info._ZN2at6native18elementwise_kernelILi128ELi4EZNS0_22gpu_kernel_impl_nocastINS0_13BinaryFunctorIN3c104HalfES5_bZZZNS0_22logical_or_kernel_cudaERNS_14TensorIteratorEENKUlvE0_clEvENKUlvE6_clEvEUlS5_S5_E_EEEEvRNS_18TensorIteratorBaseERKT_EUliE_EEviT1_,"",@"SHT_CUDA_INFO"
	.sectionflags	@""
	.align	4


	//----- nvinfo : EIATTR_CUDA_API_VERSION
	.align		4
        /*0000*/ 	.byte	0x04, 0x37
        /*0002*/ 	.short	(.L_6262 - .L_6261)
.L_6261:
        /*0004*/ 	.word	0x00000082


	//----- nvinfo : EIATTR_KPARAM_INFO
	.align		4
.L_6262:
        /*0008*/ 	.byte	0x04, 0x17
        /*000a*/ 	.short	(.L_6264 - .L_6263)
.L_6263:
        /*000c*/ 	.word	0x00000000
        /*0010*/ 	.short	0x0001
        /*0012*/ 	.short	0x0008
        /*0014*/ 	.byte	0x00, 0xf0, 0x21, 0x0a


	//----- nvinfo : EIATTR_KPARAM_INFO
	.align		4
.L_6264:
        /*0018*/ 	.byte	0x04, 0x17
        /*001a*/ 	.short	(.L_6266 - .L_6265)
.L_6265:
        /*001c*/ 	.word	0x00000000
        /*0020*/ 	.short	0x0000
        /*0022*/ 	.short	0x0000
        /*0024*/ 	.byte	0x00, 0xf0, 0x11, 0x00


	//----- nvinfo : EIATTR_SPARSE_MMA_MASK
	.align		4
.L_6266:
        /*0028*/ 	.byte	0x03, 0x50
        /*002a*/ 	.short	0x0000


	//----- nvinfo : EIATTR_MAXREG_COUNT
	.align		4
        /*002c*/ 	.byte	0x03, 0x1b
        /*002e*/ 	.short	0x0080


	//----- nvinfo : EIATTR_MERCURY_ISA_VERSION
	.align		4
        /*0030*/ 	.byte	0x03, 0x5f
        /*0032*/ 	.short	0x0101


	//----- nvinfo : EIATTR_VRC_CTA_INIT_COUNT
	.align		4
        /*0034*/ 	.byte	0x02, 0x4a
	.zero		1
	.zero		1


	//----- nvinfo : EIATTR_EXIT_INSTR_OFFSETS
	.align		4
        /*0038*/ 	.byte	0x04, 0x1c
        /*003a*/ 	.short	(.L_6268 - .L_6267)


	//   ....[0]....
.L_6267:
        /*003c*/ 	.word	0x000003c0


	//   ....[1]....
        /*0040*/ 	.word	0x00000480


	//   ....[2]....
        /*0044*/ 	.word	0x00004a20


	//   ....[3]....
        /*0048*/ 	.word	0x000060f0


	//----- nvinfo : EIATTR_MAX_THREADS
	.align		4
.L_6268:
        /*004c*/ 	.byte	0x04, 0x05
        /*004e*/ 	.short	(.L_6270 - .L_6269)
.L_6269:
        /*0050*/ 	.word	0x00000080
        /*0054*/ 	.word	0x00000001
        /*0058*/ 	.word	0x00000001


	//----- nvinfo : EIATTR_CRS_STACK_SIZE
	.align		4
.L_6270:
        /*005c*/ 	.byte	0x04, 0x1e
        /*005e*/ 	.short	(.L_6272 - .L_6271)
.L_6271:
        /*0060*/ 	.word	0x00000000


	//----- nvinfo : EIATTR_CBANK_PARAM_SIZE
	.align		4
.L_6272:
        /*0064*/ 	.byte	0x03, 0x19
        /*0066*/ 	.short	0x0290


	//----- nvinfo : EIATTR_PARAM_CBANK
	.align		4
        /*0068*/ 	.byte	0x04, 0x0a
        /*006a*/ 	.short	(.L_6274 - .L_6273)
	.align		4
.L_6273:
        /*006c*/ 	.word	index@(.nv.constant0._ZN2at6native18elementwise_kernelILi128ELi4EZNS0_22gpu_kernel_impl_nocastINS0_13BinaryFunctorIN3c104HalfES5_bZZZNS0_22logical_or_kernel_cudaERNS_14TensorIteratorEENKUlvE0_clEvENKUlvE6_clEvEUlS5_S5_E_EEEEvRNS_18TensorIteratorBaseERKT_EUliE_EEviT1_)
        /*0070*/ 	.short	0x0380
        /*0072*/ 	.short	0x0290


	//----- nvinfo : EIATTR_SW_WAR
	.align		4
.L_6274:
        /*0074*/ 	.byte	0x04, 0x36
        /*0076*/ 	.short	(.L_6276 - .L_6275)
.L_6275:
        /*0078*/ 	.word	0x00000008
.L_6276:


//--------------------- .nv.info._ZN2at6native27unrolled_elementwise_kernelINS0_13BinaryFunctorIN3c104HalfES4_bZZZNS0_22logical_or_kernel_cudaERNS_14TensorIteratorEENKUlvE0_clEvENKUlvE6_clEvEUlS4_S4_E_EESt5arrayIPcLm3EELi4E23TrivialOffsetCalculatorILi2EjESE_ILi1EjENS0_6memory15LoadWithoutCastENSH_16StoreWithoutCastEEEviT_T0_T2_T3_T4_T5_ --------------------------
	.section	.nv.info._ZN2at6native27unrolled_elementwise_kernelINS0_13BinaryFunctorIN3c104HalfES4_bZZZNS0_22logical_or_kernel_cudaERNS_14TensorIteratorEENKUlvE0_clEvENKUlvE6_clEvEUlS4_S4_E_EESt5arrayIPcLm3EELi4E23TrivialOffsetCalculatorILi2EjESE_ILi1EjENS0_6memory15LoadWithoutCastENSH_16StoreWithoutCastEEEviT_T0_T2_T3_T4_T5_,"",@"SHT_CUDA_INFO"
	.sectionflags	@""
	.align	4


	//----- nvinfo : EIATTR_CUDA_API_VERSION
	.align		4
        /*0000*/ 	.byte	0x04, 0x37
        /*0002*/ 	.short	(.L_6278 - .L_6277)
.L_6277:
        /*0004*/ 	.word	0x00000082


	//----- nvinfo : EIATTR_KPARAM_INFO
	.align		4
.L_6278:
        /*0008*/ 	.byte	0x04, 0x17
        /*000a*/ 	.short	(.L_6280 - .L_6279)
.L_6279:
        /*000c*/ 	.word	0x00000000
        /*0010*/ 	.short	0x0006
        /*0012*/ 	.short	0x0023
        /*0014*/ 	.byte	0x00, 0xf0, 0x05, 0x00


	//----- nvinfo : EIATTR_KPARAM_INFO
	.align		4
.L_6280:
        /*0018*/ 	.byte	0x04, 0x17
        /*001a*/ 	.short	(.L_6282 - .L_6281)
.L_6281:
        /*001c*/ 	.word	0x00000000
        /*0020*/ 	.short	0x0005
        /*0022*/ 	.short	0x0022
        /*0024*/ 	.byte	0x00, 0xf0, 0x05, 0x00


	//----- nvinfo : EIATTR_KPARAM_INFO
	.align		4
.L_6282:
        /*0028*/ 	.byte	0x04, 0x17
        /*002a*/ 	.short	(.L_6284 - .L_6283)
.L_6283:
        /*002c*/ 	.word	0x00000000
        /*0030*/ 	.short	0x0004
        /*0032*/ 	.short	0x0021
        /*0034*/ 	.byte	0x00, 0xf0, 0x05, 0x00


	//----- nvinfo : EIATTR_KPARAM_INFO
	.align		4
.L_6284:
        /*0038*/ 	.byte	0x04, 0x17
        /*003a*/ 	.short	(.L_6286 - .L_6285)
.L_6285:
        /*003c*/ 	.word	0x00000000
        /*0040*/ 	.short	0x0003
        /*0042*/ 	.short	0x0020
        /*0044*/ 	.byte	0x00, 0xf0, 0x05, 0x00


	//----- nvinfo : EIATTR_KPARAM_INFO
	.align		4
.L_6286:
        /*0048*/ 	.byte	0x04, 0x17
        /*004a*/ 	.short	(.L_6288 - .L_6287)
.L_6287:
        /*004c*/ 	.word	0x00000000
        /*0050*/ 	.short	0x0002
        /*0052*/ 	.short	0x0008
        /*0054*/ 	.byte	0x00, 0xf0, 0x61, 0x00


	//----- nvinfo : EIATTR_KPARAM_INFO
	.align		4
.L_6288:
        /*0058*/ 	.byte	0x04, 0x17
        /*005a*/ 	.short	(.L_6290 - .L_6289)
.L_6289:
        /*005c*/ 	.word	0x00000000
        /*0060*/ 	.short	0x0001
        /*0062*/ 	.short	0x0004
        /*0064*/ 	.byte	0x00, 0xf0, 0x05, 0x00


	//----- nvinfo : EIATTR_KPARAM_INFO
	.align		4
.L_6290:
        /*0068*/ 	.byte	0x04, 0x17
        /*006a*/ 	.short	(.L_6292 - .L_6291)
.L_6291:
        /*006c*/ 	.word	0x00000000
        /*0070*/ 	.short	0x0000
        /*0072*/ 	.short	0x0000
        /*0074*/ 	.byte	0x00, 0xf0, 0x11, 0x00


	//----- nvinfo : EIATTR_SPARSE_MMA_MASK
	.align		4
.L_6292:
        /*0078*/ 	.byte	0x03, 0x50
        /*007a*/ 	.short	0x0000


	//----- nvinfo : EIATTR_MAXREG_COUNT
	.align		4
        /*007c*/ 	.byte	0x03, 0x1b
        /*007e*/ 	.short	0x00ff


	//----- nvinfo : EIATTR_MERCURY_ISA_VERSION
	.align		4
        /*0080*/ 	.byte	0x03, 0x5f
        /*0082*/ 	.short	0x0101


	//----- nvinfo : EIATTR_VRC_CTA_INIT_COUNT
	.align		4
        /*0084*/ 	.byte	0x02, 0x4a
	.zero		1
	.zero		1


	//----- nvinfo : EIATTR_EXIT_INSTR_OFFSETS
	.align		4
        /*0088*/ 	.byte	0x04, 0x1c
        /*008a*/ 	.short	(.L_6294 - .L_6293)


	//   ....[0]....
.L_6293:
        /*008c*/ 	.word	0x00000700


	//   ....[1]....
        /*0090*/ 	.word	0x00000760


	//----- nvinfo : EIATTR_MAX_THREADS
	.align		4
.L_6294:
        /*0094*/ 	.byte	0x04, 0x05
        /*0096*/ 	.short	(.L_6296 - .L_6295)
.L_6295:
        /*0098*/ 	.word	0x00000080
        /*009c*/ 	.word	0x00000001
        /*00a0*/ 	.word	0x00000001


	//----- nvinfo : EIATTR_CRS_STACK_SIZE
	.align		4
.L_6296:
        /*00a4*/ 	.byte	0x04, 0x1e
        /*00a6*/ 	.short	(.L_6298 - .L_6297)
.L_6297:
        /*00a8*/ 	.word	0x00000000


	//----- nvinfo : EIATTR_CBANK_PARAM_SIZE
	.align		4
.L_6298:
        /*00ac*/ 	.byte	0x03, 0x19
        /*00ae*/ 	.short	0x0024


	//----- nvinfo : EIATTR_PARAM_CBANK
	.align		4
        /*00b0*/ 	.byte	0x04, 0x0a
        /*00b2*/ 	.short	(.L_6300 - .L_6299)
	.align		4
.L_6299:
        /*00b4*/ 	.word	index@(.nv.constant0._ZN2at6native27unrolled_elementwise_kernelINS0_13BinaryFunctorIN3c104HalfES4_bZZZNS0_22logical_or_kernel_cudaERNS_14TensorIteratorEENKUlvE0_clEvENKUlvE6_clEvEUlS4_S4_E_EESt5arrayIPcLm3EELi4E23TrivialOffsetCalculatorILi2EjESE_ILi1EjENS0_6memory15LoadWithoutCastENSH_16StoreWithoutCastEEEviT_T0_T2_T3_T4_T5_)
        /*00b8*/ 	.short	0x0380
        /*00ba*/ 	.short	0x0024


	//----- nvinfo : EIATTR_SW_WAR
	.align		4
.L_6300:
        /*00bc*/ 	.byte	0x04, 0x36
        /*00be*/ 	.short	(.L_6302 - .L_6301)
.L_6301:
        /*00c0*/ 	.word	0x00000008
.L_6302:


//--------------------- .nv.info._ZN2at6native29vectorized_elementwise_kernelILi2ENS0_13BinaryFunctorIN3c104HalfES4_bZZZNS0_22logical_or_kernel_cudaERNS_14TensorIteratorEENKUlvE0_clEvENKUlvE6_clEvEUlS4_S4_E_EESt5arrayIPcLm3EEEEviT0_T1_ --------------------------
	.section	.nv.info._ZN2at6native29vectorized_elementwise_kernelILi2ENS0_13BinaryFunctorIN3c104HalfES4_bZZZNS0_22logical_or_kernel_cudaERNS_14TensorIteratorEENKUlvE0_clEvENKUlvE6_clEvEUlS4_S4_E_EESt5arrayIPcLm3EEEEviT0_T1_,"",@"SHT_CUDA_INFO"
	.sectionflags	@""
	.align	4


	//----- nvinfo : EIATTR_CUDA_API_VERSION
	.align		4
        /*0000*/ 	.byte	0x04, 0x37
        /*0002*/ 	.short	(.L_6304 - .L_6303)
.L_6303:
        /*0004*/ 	.word	0x00000082


	//----- nvinfo : EIATTR_KPARAM_INFO
	.align		4
.L_6304:
        /*0008*/ 	.byte	0x04, 0x17
        /*000a*/ 	.short	(.L_6306 - .L_6305)
.L_6305:
        /*000c*/ 	.word	0x00000000
        /*0010*/ 	.short	0x0002
        /*0012*/ 	.short	0x0008
        /*0014*/ 	.byte	0x00, 0xf0, 0x61, 0x00


	//----- nvinfo : EIATTR_KPARAM_INFO
	.align		4
.L_6306:
        /*0018*/ 	.byte	0x04, 0x17
        /*001a*/ 	.short	(.L_6308 - .L_6307)
.L_6307:
        /*001c*/ 	.word	0x00000000
        /*0020*/ 	.short	0x0001
        /*0022*/ 	.short	0x0004
        /*0024*/ 	.byte	0x00, 0xf0, 0x05, 0x00


	//----- nvinfo : EIATTR_KPARAM_INFO
	.align		4
.L_6308:
        /*0028*/ 	.byte	0x04, 0x17
        /*002a*/ 	.short	(.L_6310 - .L_6309)
.L_6309:
        /*002c*/ 	.word	0x00000000
        /*0030*/ 	.short	0x0000
        /*0032*/ 	.short	0x0000
        /*0034*/ 	.byte	0x00, 0xf0, 0x11, 0x00


	//----- nvinfo : EIATTR_SPARSE_MMA_MASK
	.align		4
.L_6310:
        /*0038*/ 	.byte	0x03, 0x50
        /*003a*/ 	.short	0x0000


	//----- nvinfo : EIATTR_MAXREG_COUNT
	.align		4
        /*003c*/ 	.byte	0x03, 0x1b
        /*003e*/ 	.short	0x00ff


	//----- nvinfo : EIATTR_MERCURY_ISA_VERSION
	.align		4
        /*0040*/ 	.byte	0x03, 0x5f
        /*0042*/ 	.short	0x0101


	//----- nvinfo : EIATTR_VRC_CTA_INIT_COUNT
	.align		4
        /*0044*/ 	.byte	0x02, 0x4a
	.zero		1
	.zero		1


	//----- nvinfo : EIATTR_EXIT_INSTR_OFFSETS
	.align		4
        /*0048*/ 	.byte	0x04, 0x1c
        /*004a*/ 	.short	(.L_6312 - .L_6311)


	//   ....[0]....
.L_6311:
        /*004c*/ 	.word	0x00000ec0


	//   ....[1]....
        /*0050*/ 	.word	0x00000f20


	//   ....[2]....
        /*0054*/ 	.word	0x00001360


	//----- nvinfo : EIATTR_MAX_THREADS
	.align		4
.L_6312:
        /*0058*/ 	.byte	0x04, 0x05
        /*005a*/ 	.short	(.L_6314 - .L_6313)
.L_6313:
        /*005c*/ 	.word	0x00000080
        /*0060*/ 	.word	0x00000001
        /*0064*/ 	.word	0x00000001


	//----- nvinfo : EIATTR_CRS_STACK_SIZE
	.align		4
.L_6314:
        /*0068*/ 	.byte	0x04, 0x1e
        /*006a*/ 	.short	(.L_6316 - .L_6315)
.L_6315:
        /*006c*/ 	.word	0x00000000


	//----- nvinfo : EIATTR_CBANK_PARAM_SIZE
	.align		4
.L_6316:
        /*0070*/ 	.byte	0x03, 0x19
        /*0072*/ 	.short	0x0020


	//----- nvinfo : EIATTR_PARAM_CBANK
	.align		4
        /*0074*/ 	.byte	0x04, 0x0a
        /*0076*/ 	.short	(.L_6318 - .L_6317)
	.align		4
.L_6317:
        /*0078*/ 	.word	index@(.nv.constant0._ZN2at6native29vectorized_elementwise_kernelILi2ENS0_13BinaryFunctorIN3c104HalfES4_bZZZNS0_22logical_or_kernel_cudaERNS_14TensorIteratorEENKUlvE0_clEvENKUlvE6_clEvEUlS4_S4_E_EESt5arrayIPcLm3EEEEviT0_T1_)
        /*007c*/ 	.short	0x0380
        /*007e*/ 	.short	0x0020


	//----- nvinfo : EIATTR_SW_WAR
	.align		4
.L_6318:
        /*0080*/ 	.byte	0x04, 0x36
        /*0082*/ 	.short	(.L_6320 - .L_6319)
.L_6319:
        /*0084*/ 	.word	0x00000008
.L_6320:


//--------------------- .nv.info._ZN2at6native29vectorized_elementwise_kernelILi4ENS0_13BinaryFunctorIN3c104HalfES4_bZZZNS0_22logical_or_kernel_cudaERNS_14TensorIteratorEENKUlvE0_clEvENKUlvE6_clEvEUlS4_S4_E_EESt5arrayIPcLm3EEEEviT0_T1_ --------------------------
	.section	.nv.info._ZN2at6native29vectorized_elementwise_kernelILi4ENS0_13BinaryFunctorIN3c104HalfES4_bZZZNS0_22logical_or_kernel_cudaERNS_14TensorIteratorEENKUlvE0_clEvENKUlvE6_clEvEUlS4_S4_E_EESt5arrayIPcLm3EEEEviT0_T1_,"",@"SHT_CUDA_INFO"
	.sectionflags	@""
	.align	4


	//----- nvinfo : EIATTR_CUDA_API_VERSION
	.align		4
        /*0000*/ 	.byte	0x04, 0x37
        /*0002*/ 	.short	(.L_6322 - .L_6321)
.L_6321:
        /*0004*/ 	.word	0x00000082


	//----- nvinfo : EIATTR_KPARAM_INFO
	.align		4
.L_6322:
        /*0008*/ 	.byte	0x04, 0x17
        /*000a*/ 	.short	(.L_6324 - .L_6323)
.L_6323:
        /*000c*/ 	.word	0x00000000
        /*0010*/ 	.short	0x0002
        /*0012*/ 	.short	0x0008
        /*0014*/ 	.byte	0x00, 0xf0, 0x61, 0x00


	//----- nvinfo : EIATTR_KPARAM_INFO
	.align		4
.L_6324:
        /*0018*/ 	.byte	0x04, 0x17
        /*001a*/ 	.short	(.L_6326 - .L_6325)
.L_6325:
        /*001c*/ 	.word	0x00000000
        /*0020*/ 	.short	0x0001
        /*0022*/ 	.short	0x0004
        /*0024*/ 	.byte	0x00, 0xf0, 0x05, 0x00


	//----- nvinfo : EIATTR_KPARAM_INFO
	.align		4
.L_6326:
        /*0028*/ 	.byte	0x04, 0x17
        /*002a*/ 	.short	(.L_6328 - .L_6327)
.L_6327:
        /*002c*/ 	.word	0x00000000
        /*0030*/ 	.short	0x0000
        /*0032*/ 	.short	0x0000
        /*0034*/ 	.byte	0x00, 0xf0, 0x11, 0x00


	//----- nvinfo : EIATTR_SPARSE_MMA_MASK
	.align		4
.L_6328:
        /*0038*/ 	.byte	0x03, 0x50
        /*003a*/ 	.short	0x0000


	//----- nvinfo : EIATTR_MAXREG_COUNT
	.align		4
        /*003c*/ 	.byte	0x03, 0x1b
        /*003e*/ 	.short	0x00ff


	//----- nvinfo : EIATTR_MERCURY_ISA_VERSION
	.align		4
        /*0040*/ 	.byte	0x03, 0x5f
        /*0042*/ 	.short	0x0101


	//----- nvinfo : EIATTR_VRC_CTA_INIT_COUNT
	.align		4
        /*0044*/ 	.byte	0x02, 0x4a
	.zero		1
	.zero		1


	//----- nvinfo : EIATTR_EXIT_INSTR_OFFSETS
	.align		4
        /*0048*/ 	.byte	0x04, 0x1c
        /*004a*/ 	.short	(.L_6330 - .L_6329)


	//   ....[0]....
.L_6329:
        /*004c*/ 	.word	0x00000ec0


	//   ....[1]....
        /*0050*/ 	.word	0x00000f20


	//   ....[2]....
        /*0054*/ 	.word	0x00001320


	//----- nvinfo : EIATTR_MAX_THREADS
	.align		4
.L_6330:
        /*0058*/ 	.byte	0x04, 0x05
        /*005a*/ 	.short	(.L_6332 - .L_6331)
.L_6331:
        /*005c*/ 	.word	0x00000080
        /*0060*/ 	.word	0x00000001
        /*0064*/ 	.word	0x00000001


	//----- nvinfo : EIATTR_CRS_STACK_SIZE
	.align		4
.L_6332:
        /*0068*/ 	.byte	0x04, 0x1e
        /*006a*/ 	.short	(.L_6334 - .L_6333)
.L_6333:
        /*006c*/ 	.word	0x00000000


	//----- nvinfo : EIATTR_CBANK_PARAM_SIZE
	.align		4
.L_6334:
        /*0070*/ 	.byte	0x03, 0x19
        /*0072*/ 	.short	0x0020


	//----- nvinfo : EIATTR_PARAM_CBANK
	.align		4
        /*0074*/ 	.byte	0x04, 0x0a
        /*0076*/ 	.short	(.L_6336 - .L_6335)
	.align		4
.L_6335:
        /*0078*/ 	.word	index@(.nv.constant0._ZN2at6native29vectorized_elementwise_kernelILi4ENS0_13BinaryFunctorIN3c104HalfES4_bZZZNS0_22logical_or_kernel_cudaERNS_14TensorIteratorEENKUlvE0_clEvENKUlvE6_clEvEUlS4_S4_E_EESt5arrayIPcLm3EEEEviT0_T1_)
        /*007c*/ 	.short	0x0380
        /*007e*/ 	.short	0x0020


	//----- nvinfo : EIATTR_SW_WAR
	.align		4
.L_6336:
        /*0080*/ 	.byte	0x04, 0x36
        /*0082*/ 	.short	(.L_6338 - .L_6337)
.L_6337:
        /*0084*/ 	.word	0x00000008
.L_6338:


//--------------------- .nv.info._ZN2at6native29vectorized_elementwise_kernelILi8ENS0_13BinaryFunctorIN3c104HalfES4_bZZZNS0_22logical_or_kernel_cudaERNS_14TensorIteratorEENKUlvE0_clEvENKUlvE6_clEvEUlS4_S4_E_EESt5arrayIPcLm3EEEEviT0_T1_ --------------------------
	.section	.nv.info._ZN2at6native29vectorized_elementwise_kernelILi8ENS0_13BinaryFunctorIN3c104HalfES4_bZZZNS0_22logical_or_kernel_cudaERNS_14TensorIteratorEENKUlvE0_clEvENKUlvE6_clEvEUlS4_S4_E_EESt5arrayIPcLm3EEEEviT0_T1_,"",@"SHT_CUDA_INFO"
	.sectionflags	@""
	.align	4


	//----- nvinfo : EIATTR_CUDA_API_VERSION
	.align		4
        /*0000*/ 	.byte	0x04, 0x37
        /*0002*/ 	.short	(.L_6340 - .L_6339)
.L_6339:
        /*0004*/ 	.word	0x00000082


	//----- nvinfo : EIATTR_KPARAM_INFO
	.align		4
.L_6340:
        /*0008*/ 	.byte	0x04, 0x17
        /*000a*/ 	.short	(.L_6342 - .L_6341)
.L_6341:
        /*000c*/ 	.word	0x00000000
        /*0010*/ 	.short	0x0002
        /*0012*/ 	.short	0x0008
        /*0014*/ 	.byte	0x00, 0xf0, 0x61, 0x00


	//----- nvinfo : EIATTR_KPARAM_INFO
	.align		4
.L_6342:
        /*0018*/ 	.byte	0x04, 0x17
        /*001a*/ 	.short	(.L_6344 - .L_6343)
.L_6343:
        /*001c*/ 	.word	0x00000000
        /*0020*/ 	.short	0x0001
        /*0022*/ 	.short	0x0004
        /*0024*/ 	.byte	0x00, 0xf0, 0x05, 0x00


	//----- nvinfo : EIATTR_KPARAM_INFO
	.align		4
.L_6344:
        /*0028*/ 	.byte	0x04, 0x17
        /*002a*/ 	.short	(.L_6346 - .L_6345)
.L_6345:
        /*002c*/ 	.word	0x00000000
        /*0030*/ 	.short	0x0000
        /*0032*/ 	.short	0x0000
        /*0034*/ 	.byte	0x00, 0xf0, 0x11, 0x00


	//----- nvinfo : EIATTR_SPARSE_MMA_MASK
	.align		4
.L_6346:
        /*0038*/ 	.byte	0x03, 0x50
        /*003a*/ 	.short	0x0000


	//----- nvinfo : EIATTR_MAXREG_COUNT
	.align		4
        /*003c*/ 	.byte	0x03, 0x1b
        /*003e*/ 	.short	0x00ff


	//----- nvinfo : EIATTR_MERCURY_ISA_VERSION
	.align		4
        /*0040*/ 	.byte	0x03, 0x5f
        /*0042*/ 	.short	0x0101


	//----- nvinfo : EIATTR_VRC_CTA_INIT_COUNT
	.align		4
        /*0044*/ 	.byte	0x02, 0x4a
	.zero		1
	.zero		1


	//----- nvinfo : EIATTR_EXIT_INSTR_OFFSETS
	.align		4
        /*0048*/ 	.byte	0x04, 0x1c
        /*004a*/ 	.short	(.L_6348 - .L_6347)


	//   ....[0]....
.L_6347:
        /*004c*/ 	.word	0x00000ec0


	//   ....[1]....
        /*0050*/ 	.word	0x00000f20


	//   ....[2]....
        /*0054*/ 	.word	0x000012f0


	//----- nvinfo : EIATTR_MAX_THREADS
	.align		4
.L_6348:
        /*0058*/ 	.byte	0x04, 0x05
        /*005a*/ 	.short	(.L_6350 - .L_6349)
.L_6349:
        /*005c*/ 	.word	0x00000080
        /*0060*/ 	.word	0x00000001
        /*0064*/ 	.word	0x00000001


	//----- nvinfo : EIATTR_CRS_STACK_SIZE
	.align		4
.L_6350:
        /*0068*/ 	.byte	0x04, 0x1e
        /*006a*/ 	.short	(.L_6352 - .L_6351)
.L_6351:
        /*006c*/ 	.word	0x00000000


	//----- nvinfo : EIATTR_CBANK_PARAM_SIZE
	.align		4
.L_6352:
        /*0070*/ 	.byte	0x03, 0x19
        /*0072*/ 	.short	0x0020


	//----- nvinfo : EIATTR_PARAM_CBANK
	.align		4
        /*0074*/ 	.byte	0x04, 0x0a
        /*0076*/ 	.short	(.L_6354 - .L_6353)
	.align		4
.L_6353:
        /*0078*/ 	.word	index@(.nv.constant0._ZN2at6native29vectorized_elementwise_kernelILi8ENS0_13BinaryFunctorIN3c104HalfES4_bZZZNS0_22logical_or_kernel_cudaERNS_14TensorIteratorEENKUlvE0_clEvENKUlvE6_clEvEUlS4_S4_E_EESt5arrayIPcLm3EEEEviT0_T1_)
        /*007c*/ 	.short	0x0380
        /*007e*/ 	.short	0x0020


	//----- nvinfo : EIATTR_SW_WAR
	.align		4
.L_6354:
        /*0080*/ 	.byte	0x04, 0x36
        /*0082*/ 	.short	(.L_6356 - .L_6355)
.L_6355:
        /*0084*/ 	.word	0x00000008
.L_6356:


//--------------------- .nv.info._ZN2at6native18elementwise_kernelILi128ELi4EZNS0_15gpu_kernel_implINS0_13AUnaryFunctorIffbZZZNS0_22logical_or_kernel_cudaERNS_14TensorIteratorEENKUlvE0_clEvENKUlvE5_clEvEUlffE_EEEEvRNS_18TensorIteratorBaseERKT_EUliE_EEviT1_ --------------------------
	.section	.nv.info._ZN2at6native18elementwise_kernelILi128ELi4EZNS0_15gpu_kernel_implINS0_13AUnaryFunctorIffbZZZNS0_22logical_or_kernel_cudaERNS_14TensorIteratorEENKUlvE0_clEvENKUlvE5_clEvEUlffE_EEEEvRNS_18TensorIteratorBaseERKT_EUliE_EEviT1_,"",@"SHT_CUDA_INFO"
	.sectionflags	@""
	.align	4


	//----- nvinfo : EIATTR_CUDA_API_VERSION
	.align		4
        /*0000*/ 	.byte	0x04, 0x37
        /*0002*/ 	.short	(.L_6358 - .L_6357)
.L_6357:
        /*0004*/ 	.word	0x00000082


	//----- nvinfo : EIATTR_KPARAM_INFO
	.align		4
.L_6358:
        /*0008*/ 	.byte	0x04, 0x17
        /*000a*/ 	.short	(.L_6360 - .L_6359)
.L_6359:
        /*000c*/ 	.word	0x00000000
        /*0010*/ 	.short	0x0001
        /*0012*/ 	.short	0x0008
        /*0014*/ 	.byte	0x00, 0xf0, 0x81, 0x08


	//----- nvinfo : EIATTR_KPARAM_INFO
	.align		4
.L_6360:
        /*0018*/ 	.byte	0x04, 0x17
        /*001a*/ 	.short	(.L_6362 - .L_6361)
.L_6361:
        /*001c*/ 	.word	0x00000000
        /*0020*/ 	.short	0x0000
        /*0022*/ 	.short	0x0000
        /*0024*/ 	.byte	0x00, 0xf0, 0x11, 0x00


	//----- nvinfo : EIATTR_SPARSE_MMA_MASK
	.align		4
.L_6362:
        /*0028*/ 	.byte	0x03, 0x50
        /*002a*/ 	.short	0x0000


	//----- nvinfo : EIATTR_MAXREG_COUNT
	.align		4
        /*002c*/ 	.byte	0x03, 0x1b
        /*002e*/ 	.short	0x0080


	//----- nvinfo : EIATTR_EXTERNS
	.align		4
        /*0030*/ 	.byte	0x04, 0x0f
        /*0032*/ 	.short	(.L_6364 - .L_6363)


	//   ....[0]....
	.align		4
.L_6363:
        /*0034*/ 	.word	index@(__assertfail)


	//----- nvinfo : EIATTR_MERCURY_ISA_VERSION
	.align		4
.L_6364:
        /*0038*/ 	.byte	0x03, 0x5f
        /*003a*/ 	.short	0x0101


	//----- nvinfo : EIATTR_VRC_CTA_INIT_COUNT
	.align		4
        /*003c*/ 	.byte	0x02, 0x4a
	.zero		1
	.zero		1


	//----- nvinfo : EIATTR_SYSCALL_OFFSETS
	.align		4
        /*0040*/ 	.byte	0x04, 0x46
        /*0042*/ 	.short	(.L_6366 - .L_6365)


	//   ....[0]....
.L_6365:
        /*0044*/ 	.word	0x000020d0


	//   ....[1]....
        /*0048*/ 	.word	0x00002e10


	//   ....[2]....
        /*004c*/ 	.word	0x00005020


	//   ....[3]....
        /*0050*/ 	.word	0x00005be0


	//   ....[4]....
        /*0054*/ 	.word	0x00007ee0


	//   ....[5]....
        /*0058*/ 	.word	0x00008aa0


	//   ....[6]....
        /*005c*/ 	.word	0x0000adb0


	//   ....[7]....
        /*0060*/ 	.word	0x0000b930


	//----- nvinfo : EIATTR_EXIT_INSTR_OFFSETS
	.align		4
.L_6366:
        /*0064*/ 	.byte	0x04, 0x1c
        /*0066*/ 	.short	(.L_6368 - .L_6367)


	//   ....[0]....
.L_6367:
        /*0068*/ 	.word	0x00008d30


	//   ....[1]....
        /*006c*/ 	.word	0x0000af50


	//   ....[2]....
        /*0070*/ 	.word	0x0000af70


	//   ....[3]....
        /*0074*/ 	.word	0x0000b000


	//   ....[4]....
        /*0078*/ 	.word	0x0000b020


	//   ....[5]....
        /*007c*/ 	.word	0x0000b040


	//   ....[6]....
        /*0080*/ 	.word	0x0000b0d0


	//   ....[7]....
        /*0084*/ 	.word	0x0000b110


	//   ....[8]....
        /*0088*/ 	.word	0x0000b1b0


	//   ....[9]....
        /*008c*/ 	.word	0x0000b200


	//   ....[10]....
        /*0090*/ 	.word	0x0000b230


	//   ....[11]....
        /*0094*/ 	.word	0x0000b2f0


	//   ....[12]....
        /*0098*/ 	.word	0x0000b430


	//   ....[13]....
        /*009c*/ 	.word	0x0000b570


	//   ....[14]....
        /*00a0*/ 	.word	0x0000b6c0


	//   ....[15]....
        /*00a4*/ 	.word	0x0000b6f0


	//   ....[16]....
        /*00a8*/ 	.word	0x0000b710


	//   ....[17]....
        /*00ac*/ 	.word	0x0000b790


	//   ....[18]....
        /*00b0*/ 	.word	0x0000b7d0


	//   ....[19]....
        /*00b4*/ 	.word	0x0000b940


	//   ....[20]....
        /*00b8*/ 	.word	0x0000ba20


	//   ....[21]....
        /*00bc*/ 	.word	0x0000bac0


	//   ....[22]....
        /*00c0*/ 	.word	0x0000baf0


	//   ....[23]....
        /*00c4*/ 	.word	0x0000bb40


	//   ....[24]....
        /*00c8*/ 	.word	0x0000bb80


	//----- nvinfo : EIATTR_MAX_THREADS
	.align		4
.L_6368:
        /*00cc*/ 	.byte	0x04, 0x05
        /*00ce*/ 	.short	(.L_6370 - .L_6369)
.L_6369:
        /*00d0*/ 	.word	0x00000080
        /*00d4*/ 	.word	0x00000001
        /*00d8*/ 	.word	0x00000001


	//----- nvinfo : EIATTR_CRS_STACK_SIZE
	.align		4
.L_6370:
        /*00dc*/ 	.byte	0x04, 0x1e
        /*00de*/ 	.short	(.L_6372 - .L_6371)
.L_6371:
        /*00e0*/ 	.word	0x00000000


	//----- nvinfo : EIATTR_CBANK_PARAM_SIZE
	.align		4
.L_6372:
        /*00e4*/ 	.byte	0x03, 0x19
        /*00e6*/ 	.short	0x0228


	//----- nvinfo : EIATTR_PARAM_CBANK
	.align		4
        /*00e8*/ 	.byte	0x04, 0x0a
        /*00ea*/ 	.short	(.L_6374 - .L_6373)
	.align		4
.L_6373:
        /*00ec*/ 	.word	index@(.nv.constant0._ZN2at6native18elementwise_kernelILi128ELi4EZNS0_15gpu_kernel_implINS0_13AUnaryFunctorIffbZZZNS0_22logical_or_kernel_cudaERNS_14TensorIteratorEENKUlvE0_clEvENKUlvE5_clEvEUlffE_EEEEvRNS_18TensorIteratorBaseERKT_EUliE_EEviT1_)
        /*00f0*/ 	.short	0x0380
        /*00f2*/ 	.short	0x0228


	//----- nvinfo : EIATTR_SW_WAR
	.align		4
.L_6374:
        /*00f4*/ 	.byte	0x04, 0x36
        /*00f6*/ 	.short	(.L_6376 - .L_6375)
.L_6375:
        /*00f8*/ 	.word	0x00000008
.L_6376:


//--------------------- .nv.info._ZN2at6native27unrolled_elementwise_kernelINS0_13AUnaryFunctorIffbZZZNS0_22logical_or_kernel_cudaERNS_14TensorIteratorEENKUlvE0_clEvENKUlvE5_clEvEUlffE_EESt5arrayIPcLm2EELi4E23TrivialOffsetCalculatorILi1EjESD_NS0_6memory12LoadWithCastILi1EEENSE_13StoreWithCastILi1EEEEEviT_T0_T2_T3_T4_T5_ --------------------------
	.section	.nv.info._ZN2at6native27unrolled_elementwise_kernelINS0_13AUnaryFunctorIffbZZZNS0_22logical_or_kernel_cudaERNS_14TensorIteratorEENKUlvE0_clEvENKUlvE5_clEvEUlffE_EESt5arrayIPcLm2EELi4E23TrivialOffsetCalculatorILi1EjESD_NS0_6memory12LoadWithCastILi1EEENSE_13StoreWithCastILi1EEEEEviT_T0_T2_T3_T4_T5_,"",@"SHT_CUDA_INFO"
	.sectionflags	@""
	.align	4


	//----- nvinfo : EIATTR_CUDA_API_VERSION
	.align		4
        /*0000*/ 	.byte	0x04, 0x37
        /*0002*/ 	.short	(.L_6378 - .L_6377)
.L_6377:
        /*0004*/ 	.word	0x00000082


	//----- nvinfo : EIATTR_KPARAM_INFO
	.align		4
.L_6378:
        /*0008*/ 	.byte	0x04, 0x17
        /*000a*/ 	.short	(.L_6380 - .L_6379)
.L_6379:
        /*000c*/ 	.word	0x00000000
        /*0010*/ 	.short	0x0006
        /*0012*/ 	.short	0x002c
        /*0014*/ 	.byte	0x00, 0xf0, 0x21, 0x00


	//----- nvinfo : EIATTR_KPARAM_INFO
	.align		4
.L_6380:
        /*0018*/ 	.byte	0x04, 0x17
        /*001a*/ 	.short	(.L_6382 - .L_6381)
.L_6381:
        /*001c*/ 	.word	0x00000000
        /*0020*/ 	.short	0x0005
        /*0022*/ 	.short	0x0024
        /*0024*/ 	.byte	0x00, 0xf0, 0x21, 0x00


	//----- nvinfo : EIATTR_KPARAM_INFO
	.align		4
.L_6382:
        /*0028*/ 	.byte	0x04, 0x17
        /*002a*/ 	.short	(.L_6384 - .L_6383)
.L_6383:
        /*002c*/ 	.word	0x00000000
        /*0030*/ 	.short	0x0004
        /*0032*/ 	.short	0x0021
        /*0034*/ 	.byte	0x00, 0xf0, 0x05, 0x00


	//----- nvinfo : EIATTR_KPARAM_INFO
	.align		4
.L_6384:
        /*0038*/ 	.byte	0x04, 0x17
        /*003a*/ 	.short	(.L_6386 - .L_6385)
.L_6385:
        /*003c*/ 	.word	0x00000000
        /*0040*/ 	.short	0x0003
        /*0042*/ 	.short	0x0020
        /*0044*/ 	.byte	0x00, 0xf0, 0x05, 0x00


	//----- nvinfo : EIATTR_KPARAM_INFO
	.align		4
.L_6386:
        /*0048*/ 	.byte	0x04, 0x17
        /*004a*/ 	.short	(.L_6388 - .L_6387)
.L_6387:
        /*004c*/ 	.word	0x00000000
        /*0050*/ 	.short	0x0002
        /*0052*/ 	.short	0x0010
        /*0054*/ 	.byte	0x00, 0xf0, 0x41, 0x00


	//----- nvinfo : EIATTR_KPARAM_INFO
	.align		4
.L_6388:
        /*0058*/ 	.byte	0x04, 0x17
        /*005a*/ 	.short	(.L_6390 - .L_6389)
.L_6389:
        /*005c*/ 	.word	0x00000000
        /*0060*/ 	.short	0x0001
        /*0062*/ 	.short	0x0004
        /*0064*/ 	.byte	0x00, 0xf0, 0x21, 0x00


	//----- nvinfo : EIATTR_KPARAM_INFO
	.align		4
.L_6390:
        /*0068*/ 	.byte	0x04, 0x17
        /*006a*/ 	.short	(.L_6392 - .L_6391)
.L_6391:
        /*006c*/ 	.word	0x00000000
        /*0070*/ 	.short	0x0000
        /*0072*/ 	.short	0x0000
        /*0074*/ 	.byte	0x00, 0xf0, 0x11, 0x00


	//----- nvinfo : EIATTR_SPARSE_MMA_MASK
	.align		4
.L_6392:
        /*0078*/ 	.byte	0x03, 0x50
        /*007a*/ 	.short	0x0000


	//----- nvinfo : EIATTR_MAXREG_COUNT
	.align		4
        /*007c*/ 	.byte	0x03, 0x1b
        /*007e*/ 	.short	0x00ff


	//----- nvinfo : EIATTR_EXTERNS
	.align		4
        /*0080*/ 	.byte	0x04, 0x0f
        /*0082*/ 	.short	(.L_6394 - .L_6393)


	//   ....[0]....
	.align		4
.L_6393:
        /*0084*/ 	.word	index@(__assertfail)


	//----- nvinfo : EIATTR_MERCURY_ISA_VERSION
	.align		4
.L_6394:
        /*0088*/ 	.byte	0x03, 0x5f
        /*008a*/ 	.short	0x0101


	//----- nvinfo : EIATTR_VRC_CTA_INIT_COUNT
	.align		4
        /*008c*/ 	.byte	0x02, 0x4a
	.zero		1
	.zero		1


	//----- nvinfo : EIATTR_SYSCALL_OFFSETS
	.align		4
        /*0090*/ 	.byte	0x04, 0x46
        /*0092*/ 	.short	(.L_6396 - .L_6395)


	//   ....[0]....
.L_6395:
        /*0094*/ 	.word	0x00000df0


	//   ....[1]....
        /*0098*/ 	.word	0x00001d30


	//   ....[2]....
        /*009c*/ 	.word	0x00002bf0


	//   ....[3]....
        /*00a0*/ 	.word	0x00003aa0


	//   ....[4]....
        /*00a4*/ 	.word	0x000048b0


	//   ....[5]....
        /*00a8*/ 	.word	0x00005590


	//   ....[6]....
        /*00ac*/ 	.word	0x00006370


	//   ....[7]....
        /*00b0*/ 	.word	0x00007100


	//----- nvinfo : EIATTR_EXIT_INSTR_OFFSETS
	.align		4
.L_6396:
        /*00b4*/ 	.byte	0x04, 0x1c
        /*00b6*/ 	.short	(.L_6398 - .L_6397)


	//   ....[0]....
.L_6397:
        /*00b8*/ 	.word	0x000065f0


	//   ....[1]....
        /*00bc*/ 	.word	0x00006720


	//   ....[2]....
        /*00c0*/ 	.word	0x00006740


	//   ....[3]....
        /*00c4*/ 	.word	0x000067d0


	//   ....[4]....
        /*00c8*/ 	.word	0x000067f0


	//   ....[5]....
        /*00cc*/ 	.word	0x00006810


	//   ....[6]....
        /*00d0*/ 	.word	0x000068a0


	//   ....[7]....
        /*00d4*/ 	.word	0x000068e0


	//   ....[8]....
        /*00d8*/ 	.word	0x00006980


	//   ....[9]....
        /*00dc*/ 	.word	0x000069d0


	//   ....[10]....
        /*00e0*/ 	.word	0x00006a00


	//   ....[11]....
        /*00e4*/ 	.word	0x00006ac0


	//   ....[12]....
        /*00e8*/ 	.word	0x00006c00


	//   ....[13]....
        /*00ec*/ 	.word	0x00006d40


	//   ....[14]....
        /*00f0*/ 	.word	0x00006e90


	//   ....[15]....
        /*00f4*/ 	.word	0x00006ec0


	//   ....[16]....
        /*00f8*/ 	.word	0x00006ee0


	//   ....[17]....
        /*00fc*/ 	.word	0x00006f60


	//   ....[18]....
        /*0100*/ 	.word	0x00006fa0


	//   ....[19]....
        /*0104*/ 	.word	0x00007110


	//   ....[20]....
        /*0108*/ 	.word	0x000071f0


	//   ....[21]....
        /*010c*/ 	.word	0x00007290


	//   ....[22]....
        /*0110*/ 	.word	0x000072c0


	//   ....[23]....
        /*0114*/ 	.word	0x00007310


	//   ....[24]....
        /*0118*/ 	.word	0x00007350


	//----- nvinfo : EIATTR_MAX_THREADS
	.align		4
.L_6398:
        /*011c*/ 	.byte	0x04, 0x05
        /*011e*/ 	.short	(.L_6400 - .L_6399)
.L_6399:
        /*0120*/ 	.word	0x00000080
        /*0124*/ 	.word	0x00000001
        /*0128*/ 	.word	0x00000001


	//----- nvinfo : EIATTR_CRS_STACK_SIZE
	.align		4
.L_6400:
        /*012c*/ 	.byte	0x04, 0x1e
        /*012e*/ 	.short	(.L_6402 - .L_6401)
.L_6401:
        /*0130*/ 	.word	0x00000000


	//----- nvinfo : EIATTR_CBANK_PARAM_SIZE
	.align		4
.L_6402:
        /*0134*/ 	.byte	0x03, 0x19
        /*0136*/ 	.short	0x0034


	//----- nvinfo : EIATTR_PARAM_CBANK
	.align		4
        /*0138*/ 	.byte	0x04, 0x0a
        /*013a*/ 	.short	(.L_6404 - .L_6403)
	.align		4
.L_6403:
        /*013c*/ 	.word	index@(.nv.constant0._ZN2at6native27unrolled_elementwise_kernelINS0_13AUnaryFunctorIffbZZZNS0_22logical_or_kernel_cudaERNS_14TensorIteratorEENKUlvE0_clEvENKUlvE5_clEvEUlffE_EESt5arrayIPcLm2EELi4E23TrivialOffsetCalculatorILi1EjESD_NS0_6memory12LoadWithCastILi1EEENSE_13StoreWithCastILi1EEEEEviT_T0_T2_T3_T4_T5_)
        /*0140*/ 	.short	0x0380
        /*0142*/ 	.short	0x0034


	//----- nvinfo : EIATTR_SW_WAR
	.align		4
.L_6404:
        /*0144*/ 	.byte	0x04, 0x36
        /*0146*/ 	.short	(.L_6406 - .L_6405)
.L_6405:
        /*0148*/ 	.word	0x00000008
.L_6406:


//--------------------- .nv.info._ZN2at6native18elementwise_kernelILi128ELi4EZNS0_22gpu_kernel_impl_nocastINS0_13AUnaryFunctorIffbZZZNS0_22logical_or_kernel_cudaERNS_14TensorIteratorEENKUlvE0_clEvENKUlvE5_clEvEUlffE_EEEEvRNS_18TensorIteratorBaseERKT_EUliE_EEviT1_ --------------------------
	.section	.nv.info._ZN2at6native18elementwise_kernelILi128ELi4EZNS0_22gpu_kernel_impl_nocastINS0_13AUnaryFunctorIffbZZZNS0_22logical_or_kernel_cudaERNS_14TensorIteratorEENKUlvE0_clEvENKUlvE5_clEvEUlffE_EEEEvRNS_18TensorIteratorBaseERKT_EUliE_EEviT1_,"",@"SHT_CUDA_INFO"
	.sectionflags	@""
	.align	4


	//----- nvinfo : EIATTR_CUDA_API_VERSION
	.align		4
        /*0000*/ 	.byte	0x04, 0x37
        /*0002*/ 	.short	(.L_6408 - .L_6407)
.L_6407:
        /*0004*/ 	.word	0x00000082


	//----- nvinfo : EIATTR_KPARAM_INFO
	.align		4
.L_6408:
        /*0008*/ 	.byte	0x04, 0x17
        /*000a*/ 	.short	(.L_6410 - .L_6409)
.L_6409:
        /*000c*/ 	.word	0x00000000
        /*0010*/ 	.short	0x0001
        /*0012*/ 	.short	0x0008
        /*0014*/ 	.byte	0x00, 0xf0, 0x61, 0x08


	//----- nvinfo : EIATTR_KPARAM_INFO
	.align		4
.L_6410:
        /*0018*/ 	.byte	0x04, 0x17
        /*001a*/ 	.short	(.L_6412 - .L_6411)
.L_6411:
        /*001c*/ 	.word	0x00000000
        /*0020*/ 	.short	0x0000
        /*0022*/ 	.short	0x0000
        /*0024*/ 	.byte	0x00, 0xf0, 0x11, 0x00


	//----- nvinfo : EIATTR_SPARSE_MMA_MASK
	.align		4
.L_6412:
        /*0028*/ 	.byte	0x03, 0x50
        /*002a*/ 	.short	0x0000


	//----- nvinfo : EIATTR_MAXREG_COUNT
	.align		4
        /*002c*/ 	.byte	0x03, 0x1b
        /*002e*/ 	.short	0x0080


	//----- nvinfo : EIATTR_MERCURY_ISA_VERSION
	.align		4
        /*0030*/ 	.byte	0x03, 0x5f
        /*0032*/ 	.short	0x0101


	//----- nvinfo : EIATTR_VRC_CTA_INIT_COUNT
	.align		4
        /*0034*/ 	.byte	0x02, 0x4a
	.zero		1
	.zero		1


	//----- nvinfo : EIATTR_EXIT_INSTR_OFFSETS
	.align		4
        /*0038*/ 	.byte	0x04, 0x1c
        /*003a*/ 	.short	(.L_6414 - .L_6413)


	//   ....[0]....
.L_6413:
        /*003c*/ 	.word	0x00000360


	//   ....[1]....
        /*0040*/ 	.word	0x00000400


	//   ....[2]....
        /*0044*/ 	.word	0x00003f80


	//   ....[3]....
        /*0048*/ 	.word	0x000052f0


	//----- nvinfo : EIATTR_MAX_THREADS
	.align		4
.L_6414:
        /*004c*/ 	.byte	0x04, 0x05
        /*004e*/ 	.short	(.L_6416 - .L_6415)
.L_6415:
        /*0050*/ 	.word	0x00000080
        /*0054*/ 	.word	0x00000001
        /*0058*/ 	.word	0x00000001


	//----- nvinfo : EIATTR_CRS_STACK_SIZE
	.align		4
.L_6416:
        /*005c*/ 	.byte	0x04, 0x1e
        /*005e*/ 	.short	(.L_6418 - .L_6417)
.L_6417:
        /*0060*/ 	.word	0x00000000


	//----- nvinfo : EIATTR_CBANK_PARAM_SIZE
	.align		4
.L_6418:
        /*0064*/ 	.byte	0x03, 0x19
        /*0066*/ 	.short	0x0220


	//----- nvinfo : EIATTR_PARAM_CBANK
	.align		4
        /*0068*/ 	.byte	0x04, 0x0a
        /*006a*/ 	.short	(.L_6420 - .L_6419)
	.align		4
.L_6419:
        /*006c*/ 	.word	index@(.nv.constant0._ZN2at6native18elementwise_kernelILi128ELi4EZNS0_22gpu_kernel_impl_nocastINS0_13AUnaryFunctorIffbZZZNS0_22logical_or_kernel_cudaERNS_14TensorIteratorEENKUlvE0_clEvENKUlvE5_clEvEUlffE_EEEEvRNS_18TensorIteratorBaseERKT_EUliE_EEviT1_)
        /*0070*/ 	.short	0x0380
        /*0072*/ 	.short	0x0220


	//----- nvinfo : EIATTR_SW_WAR
	.align		4
.L_6420:
        /*0074*/ 	.byte	0x04, 0x36
        /*0076*/ 	.short	(.L_6422 - .L_6421)
.L_6421:
        /*0078*/ 	.word	0x00000008
.L_6422:


//--------------------- .nv.info._ZN2at6native27unrolled_elementwise_kernelINS0_13AUnaryFunctorIffbZZZNS0_22logical_or_kernel_cudaERNS_14TensorIteratorEENKUlvE0_clEvENKUlvE5_clEvEUlffE_EESt5arrayIPcLm2EELi4E23TrivialOffsetCalculatorILi1EjESD_NS0_6memory15LoadWithoutCastENSE_16StoreWithoutCastEEEviT_T0_T2_T3_T4_T5_ --------------------------
	.section	.nv.info._ZN2at6native27unrolled_elementwise_kernelINS0_13AUnaryFunctorIffbZZZNS0_22logical_or_kernel_cudaERNS_14TensorIteratorEENKUlvE0_clEvENKUlvE5_clEvEUlffE_EESt5arrayIPcLm2EELi4E23TrivialOffsetCalculatorILi1EjESD_NS0_6memory15LoadWithoutCastENSE_16StoreWithoutCastEEEviT_T0_T2_T3_T4_T5_,"",@"SHT_CUDA_INFO"
	.sectionflags	@""
	.align	4


	//----- nvinfo : EIATTR_CUDA_API_VERSION
	.align		4
        /*0000*/ 	.byte	0x04, 0x37
        /*0002*/ 	.short	(.L_6424 - .L_6423)
.L_6423:
        /*0004*/ 	.word	0x00000082


	//----- nvinfo : EIATTR_KPARAM_INFO
	.align		4
.L_6424:
        /*0008*/ 	.byte	0x04, 0x17
        /*000a*/ 	.short	(.L_6426 - .L_6425)
.L_6425:
        /*000c*/ 	.word	0x00000000
        /*0010*/ 	.short	0x0006
        /*0012*/ 	.short	0x0023
        /*0014*/ 	.byte	0x00, 0xf0, 0x05, 0x00


	//----- nvinfo : EIATTR_KPARAM_INFO
	.align		4
.L_6426:
        /*0018*/ 	.byte	0x04, 0x17
        /*001a*/ 	.short	(.L_6428 - .L_6427)
.L_6427:
        /*001c*/ 	.word	0x00000000
        /*0020*/ 	.short	0x0005
        /*0022*/ 	.short	0x0022
        /*0024*/ 	.byte	0x00, 0xf0, 0x05, 0x00


	//----- nvinfo : EIATTR_KPARAM_INFO
	.align		4
.L_6428:
        /*0028*/ 	.byte	0x04, 0x17
        /*002a*/ 	.short	(.L_6430 - .L_6429)
.L_6429:
        /*002c*/ 	.word	0x00000000
        /*0030*/ 	.short	0x0004
        /*0032*/ 	.short	0x0021
        /*0034*/ 	.byte	0x00, 0xf0, 0x05, 0x00


	//----- nvinfo : EIATTR_KPARAM_INFO
	.align		4
.L_6430:
        /*0038*/ 	.byte	0x04, 0x17
        /*003a*/ 	.short	(.L_6432 - .L_6431)
.L_6431:
        /*003c*/ 	.word	0x00000000
        /*0040*/ 	.short	0x0003
        /*0042*/ 	.short	0x0020
        /*0044*/ 	.byte	0x00, 0xf0, 0x05, 0x00


	//----- nvinfo : EIATTR_KPARAM_INFO
	.align		4
.L_6432:
        /*0048*/ 	.byte	0x04, 0x17
        /*004a*/ 	.short	(.L_6434 - .L_6433)
.L_6433:
        /*004c*/ 	.word	0x00000000
        /*0050*/ 	.short	0x0002
        /*0052*/ 	.short	0x0010
        /*0054*/ 	.byte	0x00, 0xf0, 0x41, 0x00


	//----- nvinfo : EIATTR_KPARAM_INFO
	.align		4
.L_6434:
        /*0058*/ 	.byte	0x04, 0x17
        /*005a*/ 	.short	(.L_6436 - .L_6435)
.L_6435:
        /*005c*/ 	.word	0x00000000
        /*0060*/ 	.short	0x0001
        /*0062*/ 	.short	0x0004
        /*0064*/ 	.byte	0x00, 0xf0, 0x21, 0x00


	//----- nvinfo : EIATTR_KPARAM_INFO
	.align		4
.L_6436:
        /*0068*/ 	.byte	0x04, 0x17
        /*006a*/ 	.short	(.L_6438 - .L_6437)
.L_6437:
        /*006c*/ 	.word	0x00000000
        /*0070*/ 	.short	0x0000
        /*0072*/ 	.short	0x0000
        /*0074*/ 	.byte	0x00, 0xf0, 0x11, 0x00


	//----- nvinfo : EIATTR_SPARSE_MMA_MASK
	.align		4
.L_6438:
        /*0078*/ 	.byte	0x03, 0x50
        /*007a*/ 	.short	0x0000


	//----- nvinfo : EIATTR_MAXREG_COUNT
	.align		4
        /*007c*/ 	.byte	0x03, 0x1b
        /*007e*/ 	.short	0x00ff


	//----- nvinfo : EIATTR_MERCURY_ISA_VERSION
	.align		4
        /*0080*/ 	.byte	0x03, 0x5f
        /*0082*/ 	.short	0x0101


	//----- nvinfo : EIATTR_VRC_CTA_INIT_COUNT
	.align		4
        /*0084*/ 	.byte	0x02, 0x4a
	.zero		1
	.zero		1


	//----- nvinfo : EIATTR_EXIT_INSTR_OFFSETS
	.align		4
        /*0088*/ 	.byte	0x04, 0x1c
        /*008a*/ 	.short	(.L_6440 - .L_6439)


	//   ....[0]....
.L_6439:
        /*008c*/ 	.word	0x000004a0


	//   ....[1]....
        /*0090*/ 	.word	0x00000500


	//----- nvinfo : EIATTR_MAX_THREADS
	.align		4
.L_6440:
        /*0094*/ 	.byte	0x04, 0x05
        /*0096*/ 	.short	(.L_6442 - .L_6441)
.L_6441:
        /*0098*/ 	.word	0x00000080
        /*009c*/ 	.word	0x00000001
        /*00a0*/ 	.word	0x00000001


	//----- nvinfo : EIATTR_CRS_STACK_SIZE
	.align		4
.L_6442:
        /*00a4*/ 	.byte	0x04, 0x1e
        /*00a6*/ 	.short	(.L_6444 - .L_6443)
.L_6443:
        /*00a8*/ 	.word	0x00000000


	//----- nvinfo : EIATTR_CBANK_PARAM_SIZE
	.align		4
.L_6444:
        /*00ac*/ 	.byte	0x03, 0x19
        /*00ae*/ 	.short	0x0024


	//----- nvinfo : EIATTR_PARAM_CBANK
	.align		4
        /*00b0*/ 	.byte	0x04, 0x0a
        /*00b2*/ 	.short	(.L_6446 - .L_6445)
	.align		4
.L_6445:
        /*00b4*/ 	.word	index@(.nv.constant0._ZN2at6native27unrolled_elementwise_kernelINS0_13AUnaryFunctorIffbZZZNS0_22logical_or_kernel_cudaERNS_14TensorIteratorEENKUlvE0_clEvENKUlvE5_clEvEUlffE_EESt5arrayIPcLm2EELi4E23TrivialOffsetCalculatorILi1EjESD_NS0_6memory15LoadWithoutCastENSE_16StoreWithoutCastEEEviT_T0_T2_T3_T4_T5_)
        /*00b8*/ 	.short	0x0380
        /*00ba*/ 	.short	0x0024


	//----- nvinfo : EIATTR_SW_WAR
	.align		4
.L_6446:
        /*00bc*/ 	.byte	0x04, 0x36
        /*00be*/ 	.short	(.L_6448 - .L_6447)
.L_6447:
        /*00c0*/ 	.word	0x00000008
.L_6448:


//--------------------- .nv.info._ZN2at6native29vectorized_elementwise_kernelILi2ENS0_13AUnaryFunctorIffbZZZNS0_22logical_or_kernel_cudaERNS_14TensorIteratorEENKUlvE0_clEvENKUlvE5_clEvEUlffE_EESt5arrayIPcLm2EEEEviT0_T1_ --------------------------
	.section	.nv.info._ZN2at6native29vectorized_elementwise_kernelILi2ENS0_13AUnaryFunctorIffbZZZNS0_22logical_or_kernel_cudaERNS_14TensorIteratorEENKUlvE0_clEvENKUlvE5_clEvEUlffE_EESt5arrayIPcLm2EEEEviT0_T1_,"",@"SHT_CUDA_INFO"
	.sectionflags	@""
	.align	4


	//----- nvinfo : EIATTR_CUDA_API_VERSION
	.align		4
        /*0000*/ 	.byte	0x04, 0x37
        /*0002*/ 	.short	(.L_6450 - .L_6449)
.L_6449:
        /*0004*/ 	.word	0x00000082


	//----- nvinfo : EIATTR_KPARAM_INFO
	.align		4
.L_6450:
        /*0008*/ 	.byte	0x04, 0x17
        /*000a*/ 	.short	(.L_6452 - .L_6451)
.L_6451:
        /*000c*/ 	.word	0x00000000
        /*0010*/ 	.short	0x0002
        /*0012*/ 	.short	0x0010
        /*0014*/ 	.byte	0x00, 0xf0, 0x41, 0x00


	//----- nvinfo : EIATTR_KPARAM_INFO
	.align		4
.L_6452:
        /*0018*/ 	.byte	0x04, 0x17
        /*001a*/ 	.short	(.L_6454 - .L_6453)
.L_6453:
        /*001c*/ 	.word	0x00000000
        /*0020*/ 	.short	0x0001
        /*0022*/ 	.short	0x0004
        /*0024*/ 	.byte	0x00, 0xf0, 0x21, 0x00


	//----- nvinfo : EIATTR_KPARAM_INFO
	.align		4
.L_6454:
        /*0028*/ 	.byte	0x04, 0x17
        /*002a*/ 	.short	(.L_6456 - .L_6455)
.L_6455:
        /*002c*/ 	.word	0x00000000
        /*0030*/ 	.short	0x0000
        /*0032*/ 	.short	0x0000
        /*0034*/ 	.byte	0x00, 0xf0, 0x11, 0x00


	//----- nvinfo : EIATTR_SPARSE_MMA_MASK
	.align		4
.L_6456:
        /*0038*/ 	.byte	0x03, 0x50
        /*003a*/ 	.short	0x0000


	//----- nvinfo : EIATTR_MAXREG_COUNT
	.align		4
        /*003c*/ 	.byte	0x03, 0x1b
        /*003e*/ 	.short	0x00ff


	//----- nvinfo : EIATTR_MERCURY_ISA_VERSION
	.align		4
        /*0040*/ 	.byte	0x03, 0x5f
        /*0042*/ 	.short	0x0101


	//----- nvinfo : EIATTR_VRC_CTA_INIT_COUNT
	.align		4
        /*0044*/ 	.byte	0x02, 0x4a
	.zero		1
	.zero		1


	//----- nvinfo : EIATTR_EXIT_INSTR_OFFSETS
	.align		4
        /*0048*/ 	.byte	0x04, 0x1c
        /*004a*/ 	.short	(.L_6458 - .L_6457)


	//   ....[0]....
.L_6457:
        /*004c*/ 	.word	0x000009c0


	//   ....[1]....
        /*0050*/ 	.word	0x00000a20


	//   ....[2]....
        /*0054*/ 	.word	0x00000d10


	//----- nvinfo : EIATTR_MAX_THREADS
	.align		4
.L_6458:
        /*0058*/ 	.byte	0x04, 0x05
        /*005a*/ 	.short	(.L_6460 - .L_6459)
.L_6459:
        /*005c*/ 	.word	0x00000080
        /*0060*/ 	.word	0x00000001
        /*0064*/ 	.word	0x00000001


	//----- nvinfo : EIATTR_CRS_STACK_SIZE
	.align		4
.L_6460:
        /*0068*/ 	.byte	0x04, 0x1e
        /*006a*/ 	.short	(.L_6462 - .L_6461)
.L_6461:
        /*006c*/ 	.word	0x00000000


	//----- nvinfo : EIATTR_CBANK_PARAM_SIZE
	.align		4
.L_6462:
        /*0070*/ 	.byte	0x03, 0x19
        /*0072*/ 	.short	0x0020


	//----- nvinfo : EIATTR_PARAM_CBANK
	.align		4
        /*0074*/ 	.byte	0x04, 0x0a
        /*0076*/ 	.short	(.L_6464 - .L_6463)
	.align		4
.L_6463:
        /*0078*/ 	.word	index@(.nv.constant0._ZN2at6native29vectorized_elementwise_kernelILi2ENS0_13AUnaryFunctorIffbZZZNS0_22logical_or_kernel_cudaERNS_14TensorIteratorEENKUlvE0_clEvENKUlvE5_clEvEUlffE_EESt5arrayIPcLm2EEEEviT0_T1_)
        /*007c*/ 	.short	0x0380
        /*007e*/ 	.short	0x0020


	//----- nvinfo : EIATTR_SW_WAR
	.align		4
.L_6464:
        /*0080*/ 	.byte	0x04, 0x36
        /*0082*/ 	.short	(.L_6466 - .L_6465)
.L_6465:
        /*0084*/ 	.word	0x00000008
.L_6466:


//--------------------- .nv.info._ZN2at6native29vectorized_elementwise_kernelILi4ENS0_13AUnaryFunctorIffbZZZNS0_22logical_or_kernel_cudaERNS_14TensorIteratorEENKUlvE0_clEvENKUlvE5_clEvEUlffE_EESt5arrayIPcLm2EEEEviT0_T1_ --------------------------
	.section	.nv.info._ZN2at6native29vectorized_elementwise_kernelILi4ENS0_13AUnaryFunctorIffbZZZNS0_22logical_or_kernel_cudaERNS_14TensorIteratorEENKUlvE0_clEvENKUlvE5_clEvEUlffE_EESt5arrayIPcLm2EEEEviT0_T1_,"",@"SHT_CUDA_INFO"
	.sectionflags	@""
	.align	4


	//----- nvinfo : EIATTR_CUDA_API_VERSION
	.align		4
        /*0000*/ 	.byte	0x04, 0x37
        /*0002*/ 	.short	(.L_6468 - .L_6467)
.L_6467:
        /*0004*/ 	.word	0x00000082


	//----- nvinfo : EIATTR_KPARAM_INFO
	.align		4
.L_6468:
        /*0008*/ 	.byte	0x04, 0x17
        /*000a*/ 	.short	(.L_6470 - .L_6469)
.L_6469:
        /*000c*/ 	.word	0x00000000
        /*0010*/ 	.short	0x0002
        /*0012*/ 	.short	0x0010
        /*0014*/ 	.byte	0x00, 0xf0, 0x41, 0x00


	//----- nvinfo : EIATTR_KPARAM_INFO
	.align		4
.L_6470:
        /*0018*/ 	.byte	0x04, 0x17
        /*001a*/ 	.short	(.L_6472 - .L_6471)
.L_6471:
        /*001c*/ 	.word	0x00000000
        /*0020*/ 	.short	0x0001
        /*0022*/ 	.short	0x0004
        /*0024*/ 	.byte	0x00, 0xf0, 0x21, 0x00


	//----- nvinfo : EIATTR_KPARAM_INFO
	.align		4
.L_6472:
        /*0028*/ 	.byte	0x04, 0x17
        /*002a*/ 	.short	(.L_6474 - .L_6473)
.L_6473:
        /*002c*/ 	.word	0x00000000
        /*0030*/ 	.short	0x0000
        /*0032*/ 	.short	0x0000
        /*0034*/ 	.byte	0x00, 0xf0, 0x11, 0x00


	//----- nvinfo : EIATTR_SPARSE_MMA_MASK
	.align		4
.L_6474:
        /*0038*/ 	.byte	0x03, 0x50
        /*003a*/ 	.short	0x0000


	//----- nvinfo : EIATTR_MAXREG_COUNT
	.align		4
        /*003c*/ 	.byte	0x03, 0x1b
        /*003e*/ 	.short	0x00ff


	//----- nvinfo : EIATTR_MERCURY_ISA_VERSION
	.align		4
        /*0040*/ 	.byte	0x03, 0x5f
        /*0042*/ 	.short	0x0101


	//----- nvinfo : EIATTR_VRC_CTA_INIT_COUNT
	.align		4
        /*0044*/ 	.byte	0x02, 0x4a
	.zero		1
	.zero		1


	//----- nvinfo : EIATTR_EXIT_INSTR_OFFSETS
	.align		4
        /*0048*/ 	.byte	0x04, 0x1c
        /*004a*/ 	.short	(.L_6476 - .L_6475)


	//   ....[0]....
.L_6475:
        /*004c*/ 	.word	0x000009c0


	//   ....[1]....
        /*0050*/ 	.word	0x00000a20


	//   ....[2]....
        /*0054*/ 	.word	0x00000cf0


	//----- nvinfo : EIATTR_MAX_THREADS
	.align		4
.L_6476:
        /*0058*/ 	.byte	0x04, 0x05
        /*005a*/ 	.short	(.L_6478 - .L_6477)
.L_6477:
        /*005c*/ 	.word	0x00000080
        /*0060*/ 	.word	0x00000001
        /*0064*/ 	.word	0x00000001


	//----- nvinfo : EIATTR_CRS_STACK_SIZE
	.align		4
.L_6478:
        /*0068*/ 	.byte	0x04, 0x1e
        /*006a*/ 	.short	(.L_6480 - .L_6479)
.L_6479:
        /*006c*/ 	.word	0x00000000


	//----- nvinfo : EIATTR_CBANK_PARAM_SIZE
	.align		4
.L_6480:
        /*0070*/ 	.byte	0x03, 0x19
        /*0072*/ 	.short	0x0020


	//----- nvinfo : EIATTR_PARAM_CBANK
	.align		4
        /*0074*/ 	.byte	0x04, 0x0a
        /*0076*/ 	.short	(.L_6482 - .L_6481)
	.align		4
.L_6481:
        /*0078*/ 	.word	index@(.nv.constant0._ZN2at6native29vectorized_elementwise_kernelILi4ENS0_13AUnaryFunctorIffbZZZNS0_22logical_or_kernel_cudaERNS_14TensorIteratorEENKUlvE0_clEvENKUlvE5_clEvEUlffE_EESt5arrayIPcLm2EEEEviT0_T1_)
        /*007c*/ 	.short	0x0380
        /*007e*/ 	.short	0x0020


	//----- nvinfo : EIATTR_SW_WAR
	.align		4
.L_6482:
        /*0080*/ 	.byte	0x04, 0x36
        /*0082*/ 	.short	(.L_6484 - .L_6483)
.L_6483:
        /*0084*/ 	.word	0x00000008
.L_6484:


//--------------------- .nv.info._ZN2at6native29vectorized_elementwise_kernelILi8ENS0_13AUnaryFunctorIffbZZZNS0_22logical_or_kernel_cudaERNS_14TensorIteratorEENKUlvE0_clEvENKUlvE5_clEvEUlffE_EESt5arrayIPcLm2EEEEviT0_T1_ --------------------------
	.section	.nv.info._ZN2at6native29vectorized_elementwise_kernelILi8ENS0_13AUnaryFunctorIffbZZZNS0_22logical_or_kernel_cudaERNS_14TensorIteratorEENKUlvE0_clEvENKUlvE5_clEvEUlffE_EESt5arrayIPcLm2EEEEviT0_T1_,"",@"SHT_CUDA_INFO"
	.sectionflags	@""
	.align	4


	//----- nvinfo : EIATTR_CUDA_API_VERSION
	.align		4
        /*0000*/ 	.byte	0x04, 0x37
        /*0002*/ 	.short	(.L_6486 - .L_6485)
.L_6485:
        /*0004*/ 	.word	0x00000082


	//----- nvinfo : EIATTR_KPARAM_INFO
	.align		4
.L_6486:
        /*0008*/ 	.byte	0x04, 0x17
        /*000a*/ 	.short	(.L_6488 - .L_6487)
.L_6487:
        /*000c*/ 	.word	0x00000000
        /*0010*/ 	.short	0x0002
        /*0012*/ 	.short	0x0010
        /*0014*/ 	.byte	0x00, 0xf0, 0x41, 0x00


	//----- nvinfo : EIATTR_KPARAM_INFO
	.align		4
.L_6488:
        /*0018*/ 	.byte	0x04, 0x17
        /*001a*/ 	.short	(.L_6490 - .L_6489)
.L_6489:
        /*001c*/ 	.word	0x00000000
        /*0020*/ 	.short	0x0001
        /*0022*/ 	.short	0x0004
        /*0024*/ 	.byte	0x00, 0xf0, 0x21, 0x00


	//----- nvinfo : EIATTR_KPARAM_INFO
	.align		4
.L_6490:
        /*0028*/ 	.byte	0x04, 0x17
        /*002a*/ 	.short	(.L_6492 - .L_6491)
.L_6491:
        /*002c*/ 	.word	0x00000000
        /*0030*/ 	.short	0x0000
        /*0032*/ 	.short	0x0000
        /*0034*/ 	.byte	0x00, 0xf0, 0x11, 0x00


	//----- nvinfo : EIATTR_SPARSE_MMA_MASK
	.align		4
.L_6492:
        /*0038*/ 	.byte	0x03, 0x50
        /*003a*/ 	.short	0x0000


	//----- nvinfo : EIATTR_MAXREG_COUNT
	.align		4
        /*003c*/ 	.byte	0x03, 0x1b
        /*003e*/ 	.short	0x00ff


	//----- nvinfo : EIATTR_MERCURY_ISA_VERSION
	.align		4
        /*0040*/ 	.byte	0x03, 0x5f
        /*0042*/ 	.short	0x0101


	//----- nvinfo : EIATTR_VRC_CTA_INIT_COUNT
	.align		4
        /*0044*/ 	.byte	0x02, 0x4a
	.zero		1
	.zero		1


	//----- nvinfo : EIATTR_EXIT_INSTR_OFFSETS
	.align		4
        /*0048*/ 	.byte	0x04, 0x1c
        /*004a*/ 	.short	(.L_6494 - .L_6493)


	//   ....[0]....
.L_6493:
        /*004c*/ 	.word	0x000009c0


	//   ....[1]....
        /*0050*/ 	.word	0x00000a20


	//   ....[2]....
        /*0054*/ 	.word	0x00000d10


	//----- nvinfo : EIATTR_MAX_THREADS
	.align		4
.L_6494:
        /*0058*/ 	.byte	0x04, 0x05
        /*005a*/ 	.short	(.L_6496 - .L_6495)
.L_6495:
        /*005c*/ 	.word	0x00000080
        /*0060*/ 	.word	0x00000001
        /*0064*/ 	.word	0x00000001


	//----- nvinfo : EIATTR_CRS_STACK_SIZE
	.align		4
.L_6496:
        /*0068*/ 	.byte	0x04, 0x1e
        /*006a*/ 	.short	(.L_6498 - .L_6497)
.L_6497:
        /*006c*/ 	.word	0x00000000


	//----- nvinfo : EIATTR_CBANK_PARAM_SIZE
	.align		4
.L_6498:
        /*0070*/ 	.byte	0x03, 0x19
        /*0072*/ 	.short	0x0020


	//----- nvinfo : EIATTR_PARAM_CBANK
	.align		4
        /*0074*/ 	.byte	0x04, 0x0a
        /*0076*/ 	.short	(.L_6500 - .L_6499)
	.align		4
.L_6499:
        /*0078*/ 	.word	index@(.nv.constant0._ZN2at6native29vectorized_elementwise_kernelILi8ENS0_13AUnaryFunctorIffbZZZNS0_22logical_or_kernel_cudaERNS_14TensorIteratorEENKUlvE0_clEvENKUlvE5_clEvEUlffE_EESt5arrayIPcLm2EEEEviT0_T1_)
        /*007c*/ 	.short	0x0380
        /*007e*/ 	.short	0x0020


	//----- nvinfo : EIATTR_SW_WAR
	.align		4
.L_6500:
        /*0080*/ 	.byte	0x04, 0x36
        /*0082*/ 	.short	(.L_6502 - .L_6501)
.L_6501:
        /*0084*/ 	.word	0x00000008
.L_6502:


//--------------------- .nv.info._ZN2at6native18elementwise_kernelILi128ELi4EZNS0_15gpu_kernel_implINS0_13BinaryFunctorIffbZZZNS0_22logical_or_kernel_cudaERNS_14TensorIteratorEENKUlvE0_clEvENKUlvE5_clEvEUlffE_EEEEvRNS_18TensorIteratorBaseERKT_EUliE_EEviT1_ --------------------------
	.section	.nv.info._ZN2at6native18elementwise_kernelILi128ELi4EZNS0_15gpu_kernel_implINS0_13BinaryFunctorIffbZZZNS0_22logical_or_kernel_cudaERNS_14TensorIteratorEENKUlvE0_clEvENKUlvE5_clEvEUlffE_EEEEvRNS_18TensorIteratorBaseERKT_EUliE_EEviT1_,"",@"SHT_CUDA_INFO"
	.sectionflags	@""
	.align	4


	//----- nvinfo : EIATTR_CUDA_API_VERSION
	.align		4
        /*0000*/ 	.byte	0x04, 0x37
        /*0002*/ 	.short	(.L_6504 - .L_6503)
.L_6503:
        /*0004*/ 	.word	0x00000082


	//----- nvinfo : EIATTR_KPARAM_INFO
	.align		4
.L_6504:
        /*0008*/ 	.byte	0x04, 0x17
        /*000a*/ 	.short	(.L_6506 - .L_6505)
.L_6505:
        /*000c*/ 	.word	0x00000000
        /*0010*/ 	.short	0x0001
        /*0012*/ 	.short	0x0008
        /*0014*/ 	.byte	0x00, 0xf0, 0x21, 0x0a


	//----- nvinfo : EIATTR_KPARAM_INFO
	.align		4
.L_6506:
        /*0018*/ 	.byte	0x04, 0x17
        /*001a*/ 	.short	(.L_6508 - .L_6507)
.L_6507:
        /*001c*/ 	.word	0x00000000
        /*0020*/ 	.short	0x0000
        /*0022*/ 	.short	0x0000
        /*0024*/ 	.byte	0x00, 0xf0, 0x11, 0x00


	//----- nvinfo : EIATTR_SPARSE_MMA_MASK
	.align		4
.L_6508:
        /*0028*/ 	.byte	0x03, 0x50
        /*002a*/ 	.short	0x0000


	//----- nvinfo : EIATTR_MAXREG_COUNT
	.align		4
        /*002c*/ 	.byte	0x03, 0x1b
        /*002e*/ 	.short	0x0080


	//----- nvinfo : EIATTR_EXTERNS
	.align		4
        /*0030*/ 	.byte	0x04, 0x0f
        /*0032*/ 	.short	(.L_6510 - .L_6509)


	//   ....[0]....
	.align		4
.L_6509:
        /*0034*/ 	.word	index@(__assertfail)


	//----- nvinfo : EIATTR_MERCURY_ISA_VERSION
	.align		4
.L_6510:
        /*0038*/ 	.byte	0x03, 0x5f
        /*003a*/ 	.short	0x0101


	//----- nvinfo : EIATTR_VRC_CTA_INIT_COUNT
	.align		4
        /*003c*/ 	.byte	0x02, 0x4a
	.zero		1
	.zero		1


	//----- nvinfo : EIATTR_SYSCALL_OFFSETS
	.align		4
        /*0040*/ 	.byte	0x04, 0x46
        /*0042*/ 	.short	(.L_6512 - .L_6511)


	//   ....[0]....
.L_6511:
        /*0044*/ 	.word	0x00002410


	//   ....[1]....
        /*0048*/ 	.word	0x00003200


	//   ....[2]....
        /*004c*/ 	.word	0x00003f30


	//   ....[3]....
        /*0050*/ 	.word	0x00006470


	//   ....[4]....
        /*0054*/ 	.word	0x00007260


	//   ....[5]....
        /*0058*/ 	.word	0x00007e10


	//   ....[6]....
        /*005c*/ 	.word	0x0000a440


	//   ....[7]....
        /*0060*/ 	.word	0x0000b230


	//   ....[8]....
        /*0064*/ 	.word	0x0000bde0


	//   ....[9]....
        /*0068*/ 	.word	0x0000e430


	//   ....[10]....
        /*006c*/ 	.word	0x0000f220


	//   ....[11]....
        /*0070*/ 	.word	0x0000fd90


	//----- nvinfo : EIATTR_EXIT_INSTR_OFFSETS
	.align		4
.L_6512:
        /*0074*/ 	.byte	0x04, 0x1c
        /*0076*/ 	.short	(.L_6514 - .L_6513)


	//   ....[0]....
.L_6513:
        /*0078*/ 	.word	0x0000c070


	//   ....[1]....
        /*007c*/ 	.word	0x0000f3b0


	//   ....[2]....
        /*0080*/ 	.word	0x0000f3d0


	//   ....[3]....
        /*0084*/ 	.word	0x0000f460


	//   ....[4]....
        /*0088*/ 	.word	0x0000f480


	//   ....[5]....
        /*008c*/ 	.word	0x0000f4a0


	//   ....[6]....
        /*0090*/ 	.word	0x0000f530


	//   ....[7]....
        /*0094*/ 	.word	0x0000f570


	//   ....[8]....
        /*0098*/ 	.word	0x0000f610


	//   ....[9]....
        /*009c*/ 	.word	0x0000f660


	//   ....[10]....
        /*00a0*/ 	.word	0x0000f690


	//   ....[11]....
        /*00a4*/ 	.word	0x0000f750


	//   ....[12]....
        /*00a8*/ 	.word	0x0000f890


	//   ....[13]....
        /*00ac*/ 	.word	0x0000f9d0


	//   ....[14]....
        /*00b0*/ 	.word	0x0000fb20


	//   ....[15]....
        /*00b4*/ 	.word	0x0000fb50


	//   ....[16]....
        /*00b8*/ 	.word	0x0000fb70


	//   ....[17]....
        /*00bc*/ 	.word	0x0000fbf0


	//   ....[18]....
        /*00c0*/ 	.word	0x0000fc30


	//   ....[19]....
        /*00c4*/ 	.word	0x0000fda0


	//   ....[20]....
        /*00c8*/ 	.word	0x0000fe80


	//   ....[21]....
        /*00cc*/ 	.word	0x0000ff20


	//   ....[22]....
        /*00d0*/ 	.word	0x0000ff50


	//   ....[23]....
        /*00d4*/ 	.word	0x0000ffa0


	//   ....[24]....
        /*00d8*/ 	.word	0x0000ffe0


	//----- nvinfo : EIATTR_MAX_THREADS
	.align		4
.L_6514:
        /*00dc*/ 	.byte	0x04, 0x05
        /*00de*/ 	.short	(.L_6516 - .L_6515)
.L_6515:
        /*00e0*/ 	.word	0x00000080
        /*00e4*/ 	.word	0x00000001
        /*00e8*/ 	.word	0x00000001


	//----- nvinfo : EIATTR_CRS_STACK_SIZE
	.align		4
.L_6516:
        /*00ec*/ 	.byte	0x04, 0x1e
        /*00ee*/ 	.short	(.L_6518 - .L_6517)
.L_6517:
        /*00f0*/ 	.word	0x00000000


	//----- nvinfo : EIATTR_CBANK_PARAM_SIZE
	.align		4
.L_6518:
        /*00f4*/ 	.byte	0x03, 0x19
        /*00f6*/ 	.short	0x0290


	//----- nvinfo : EIATTR_PARAM_CBANK
	.align		4
        /*00f8*/ 	.byte	0x04, 0x0a
        /*00fa*/ 	.short	(.L_6520 - .L_6519)
	.align		4
.L_6519:
        /*00fc*/ 	.word	index@(.nv.constant0._ZN2at6native18elementwise_kernelILi128ELi4EZNS0_15gpu_kernel_implINS0_13BinaryFunctorIffbZZZNS0_22logical_or_kernel_cudaERNS_14TensorIteratorEENKUlvE0_clEvENKUlvE5_clEvEUlffE_EEEEvRNS_18TensorIteratorBaseERKT_EUliE_EEviT1_)
        /*0100*/ 	.short	0x0380
        /*0102*/ 	.short	0x0290


	//----- nvinfo : EIATTR_SW_WAR
	.align		4
.L_6520:
        /*0104*/ 	.byte	0x04, 0x36
        /*0106*/ 	.short	(.L_6522 - .L_6521)
.L_6521:
        /*0108*/ 	.word	0x00000008
.L_6522:


//--------------------- .nv.info._ZN2at6native27unrolled_elementwise_kernelINS0_13BinaryFunctorIffbZZZNS0_22logical_or_kernel_cudaERNS_14TensorIteratorEENKUlvE0_clEvENKUlvE5_clEvEUlffE_EESt5arrayIPcLm3EELi4E23TrivialOffsetCalculatorILi2EjESC_ILi1EjENS0_6memory12LoadWithCastILi2EEENSF_13StoreWithCastILi1EEEEEviT_T0_T2_T3_T4_T5_ --------------------------
	.section	.nv.info._ZN2at6native27unrolled_elementwise_kernelINS0_13BinaryFunctorIffbZZZNS0_22logical_or_kernel_cudaERNS_14TensorIteratorEENKUlvE0_clEvENKUlvE5_clEvEUlffE_EESt5arrayIPcLm3EELi4E23TrivialOffsetCalculatorILi2EjESC_ILi1EjENS0_6memory12LoadWithCastILi2EEENSF_13StoreWithCastILi1EEEEEviT_T0_T2_T3_T4_T5_,"",@"SHT_CUDA_INFO"
	.sectionflags	@""
	.align	4


	//----- nvinfo : EIATTR_CUDA_API_VERSION
	.align		4
        /*0000*/ 	.byte	0x04, 0x37
        /*0002*/ 	.short	(.L_6524 - .L_6523)
.L_6523:
        /*0004*/ 	.word	0x00000082


	//----- nvinfo : EIATTR_KPARAM_INFO
	.align		4
.L_6524:
        /*0008*/ 	.byte	0x04, 0x17
        /*000a*/ 	.short	(.L_6526 - .L_6525)
.L_6525:
        /*000c*/ 	.word	0x00000000
        /*0010*/ 	.short	0x0006
        /*0012*/ 	.short	0x0030
        /*0014*/ 	.byte	0x00, 0xf0, 0x21, 0x00


	//----- nvinfo : EIATTR_KPARAM_INFO
	.align		4
.L_6526:
        /*0018*/ 	.byte	0x04, 0x17
        /*001a*/ 	.short	(.L_6528 - .L_6527)
.L_6527:
        /*001c*/ 	.word	0x00000000
        /*0020*/ 	.short	0x0005
        /*0022*/ 	.short	0x0024
        /*0024*/ 	.byte	0x00, 0xf0, 0x31, 0x00


	//----- nvinfo : EIATTR_KPARAM_INFO
	.align		4
.L_6528:
        /*0028*/ 	.byte	0x04, 0x17
        /*002a*/ 	.short	(.L_6530 - .L_6529)
.L_6529:
        /*002c*/ 	.word	0x00000000
        /*0030*/ 	.short	0x0004
        /*0032*/ 	.short	0x0021
        /*0034*/ 	.byte	0x00, 0xf0, 0x05, 0x00


	//----- nvinfo : EIATTR_KPARAM_INFO
	.align		4
.L_6530:
        /*0038*/ 	.byte	0x04, 0x17
        /*003a*/ 	.short	(.L_6532 - .L_6531)
.L_6531:
        /*003c*/ 	.word	0x00000000
        /*0040*/ 	.short	0x0003
        /*0042*/ 	.short	0x0020
        /*0044*/ 	.byte	0x00, 0xf0, 0x05, 0x00


	//----- nvinfo : EIATTR_KPARAM_INFO
	.align		4
.L_6532:
        /*0048*/ 	.byte	0x04, 0x17
        /*004a*/ 	.short	(.L_6534 - .L_6533)
.L_6533:
        /*004c*/ 	.word	0x00000000
        /*0050*/ 	.short	0x0002
        /*0052*/ 	.short	0x0008
        /*0054*/ 	.byte	0x00, 0xf0, 0x61, 0x00


	//----- nvinfo : EIATTR_KPARAM_INFO
	.align		4
.L_6534:
        /*0058*/ 	.byte	0x04, 0x17
        /*005a*/ 	.short	(.L_6536 - .L_6535)
.L_6535:
        /*005c*/ 	.word	0x00000000
        /*0060*/ 	.short	0x0001
        /*0062*/ 	.short	0x0004
        /*0064*/ 	.byte	0x00, 0xf0, 0x05, 0x00


	//----- nvinfo : EIATTR_KPARAM_INFO
	.align		4
.L_6536:
        /*0068*/ 	.byte	0x04, 0x17
        /*006a*/ 	.short	(.L_6538 - .L_6537)
.L_6537:
        /*006c*/ 	.word	0x00000000
        /*0070*/ 	.short	0x0000
        /*0072*/ 	.short	0x0000
        /*0074*/ 	.byte	0x00, 0xf0, 0x11, 0x00


	//----- nvinfo : EIATTR_SPARSE_MMA_MASK
	.align		4
.L_6538:
        /*0078*/ 	.byte	0x03, 0x50
        /*007a*/ 	.short	0x0000


	//----- nvinfo : EIATTR_MAXREG_COUNT
	.align		4
        /*007c*/ 	.byte	0x03, 0x1b
        /*007e*/ 	.short	0x00ff


	//----- nvinfo : EIATTR_EXTERNS
	.align		4
        /*0080*/ 	.byte	0x04, 0x0f
        /*0082*/ 	.short	(.L_6540 - .L_6539)


	//   ....[0]....
	.align		4
.L_6539:
        /*0084*/ 	.word	index@(__assertfail)


	//----- nvinfo : EIATTR_MERCURY_ISA_VERSION
	.align		4
.L_6540:
        /*0088*/ 	.byte	0x03, 0x5f
        /*008a*/ 	.short	0x0101


	//----- nvinfo : EIATTR_VRC_CTA_INIT_COUNT
	.align		4
        /*008c*/ 	.byte	0x02, 0x4a
	.zero		1
	.zero		1


	//----- nvinfo : EIATTR_SYSCALL_OFFSETS
	.align		4
        /*0090*/ 	.byte	0x04, 0x46
        /*0092*/ 	.short	(.L_6542 - .L_6541)


	//   ....[0]....
.L_6541:
        /*0094*/ 	.word	0x00000df0


	//   ....[1]....
        /*0098*/ 	.word	0x00001c10


	//   ....[2]....
        /*009c*/ 	.word	0x00002b70


	//   ....[3]....
        /*00a0*/ 	.word	0x00003990


	//   ....[4]....
        /*00a4*/ 	.word	0x00004870


	//   ....[5]....
        /*00a8*/ 	.word	0x000056a0


	//   ....[6]....
        /*00ac*/ 	.word	0x00006570


	//   ....[7]....
        /*00b0*/ 	.word	0x000073a0


	//   ....[8]....
        /*00b4*/ 	.word	0x00008170


	//   ....[9]....
        /*00b8*/ 	.word	0x00008e50


	//   ....[10]....
        /*00bc*/ 	.word	0x00009c30


	//   ....[11]....
        /*00c0*/ 	.word	0x0000a9c0


	//----- nvinfo : EIATTR_EXIT_INSTR_OFFSETS
	.align		4
.L_6542:
        /*00c4*/ 	.byte	0x04, 0x1c
        /*00c6*/ 	.short	(.L_6544 - .L_6543)


	//   ....[0]....
.L_6543:
        /*00c8*/ 	.word	0x00009eb0


	//   ....[1]....
        /*00cc*/ 	.word	0x00009fe0


	//   ....[2]....
        /*00d0*/ 	.word	0x0000a000


	//   ....[3]....
        /*00d4*/ 	.word	0x0000a090


	//   ....[4]....
        /*00d8*/ 	.word	0x0000a0b0


	//   ....[5]....
        /*00dc*/ 	.word	0x0000a0d0


	//   ....[6]....
        /*00e0*/ 	.word	0x0000a160


	//   ....[7]....
        /*00e4*/ 	.word	0x0000a1a0


	//   ....[8]....
        /*00e8*/ 	.word	0x0000a240


	//   ....[9]....
        /*00ec*/ 	.word	0x0000a290


	//   ....[10]....
        /*00f0*/ 	.word	0x0000a2c0


	//   ....[11]....
        /*00f4*/ 	.word	0x0000a380


	//   ....[12]....
        /*00f8*/ 	.word	0x0000a4c0


	//   ....[13]....
        /*00fc*/ 	.word	0x0000a600


	//   ....[14]....
        /*0100*/ 	.word	0x0000a750


	//   ....[15]....
        /*0104*/ 	.word	0x0000a780


	//   ....[16]....
        /*0108*/ 	.word	0x0000a7a0


	//   ....[17]....
        /*010c*/ 	.word	0x0000a820


	//   ....[18]....
        /*0110*/ 	.word	0x0000a860


	//   ....[19]....
        /*0114*/ 	.word	0x0000a9d0


	//   ....[20]....
        /*0118*/ 	.word	0x0000aab0


	//   ....[21]....
        /*011c*/ 	.word	0x0000ab50


	//   ....[22]....
        /*0120*/ 	.word	0x0000ab80


	//   ....[23]....
        /*0124*/ 	.word	0x0000abd0


	//   ....[24]....
        /*0128*/ 	.word	0x0000ac10


	//----- nvinfo : EIATTR_MAX_THREADS
	.align		4
.L_6544:
        /*012c*/ 	.byte	0x04, 0x05
        /*012e*/ 	.short	(.L_6546 - .L_6545)
.L_6545:
        /*0130*/ 	.word	0x00000080
        /*0134*/ 	.word	0x00000001
        /*0138*/ 	.word	0x00000001


	//----- nvinfo : EIATTR_CRS_STACK_SIZE
	.align		4
.L_6546:
        /*013c*/ 	.byte	0x04, 0x1e
        /*013e*/ 	.short	(.L_6548 - .L_6547)
.L_6547:
        /*0140*/ 	.word	0x00000000


	//----- nvinfo : EIATTR_CBANK_PARAM_SIZE
	.align		4
.L_6548:
        /*0144*/ 	.byte	0x03, 0x19
        /*0146*/ 	.short	0x0038


	//----- nvinfo : EIATTR_PARAM_CBANK
	.align		4
        /*0148*/ 	.byte	0x04, 0x0a
        /*014a*/ 	.short	(.L_6550 - .L_6549)
	.align		4
.L_6549:
        /*014c*/ 	.word	index@(.nv.constant0._ZN2at6native27unrolled_elementwise_kernelINS0_13BinaryFunctorIffbZZZNS0_22logical_or_kernel_cudaERNS_14TensorIteratorEENKUlvE0_clEvENKUlvE5_clEvEUlffE_EESt5arrayIPcLm3EELi4E23TrivialOffsetCalculatorILi2EjESC_ILi1EjENS0_6memory12LoadWithCastILi2EEENSF_13StoreWithCastILi1EEEEEviT_T0_T2_T3_T4_T5_)
        /*0150*/ 	.short	0x0380
        /*0152*/ 	.short	0x0038


	//----- nvinfo : EIATTR_SW_WAR
	.align		4
.L_6550:
        /*0154*/ 	.byte	0x04, 0x36
        /*0156*/ 	.short	(.L_6552 - .L_6551)
.L_6551:
        /*0158*/ 	.word	0x00000008
.L_6552:


//--------------------- .nv.info._ZN2at6native18elementwise_kernelILi128ELi4EZNS0_22gpu_kernel_impl_nocastINS0_13BinaryFunctorIffbZZZNS0_22logical_or_kernel_cudaERNS_14TensorIteratorEENKUlvE0_clEvENKUlvE5_clEvEUlffE_EEEEvRNS_18TensorIteratorBaseERKT_EUliE_EEviT1_ --------------------------
	.section	.nv.info._ZN2at6native18elementwise_kernelILi128ELi4EZNS0_22gpu_kernel_impl_nocastINS0_13BinaryFunctorIffbZZZNS0_22logical_or_kernel_cudaERNS_14TensorIteratorEENKUlvE0_clEvENKUlvE5_clEvEUlffE_EEEEvRNS_18TensorIteratorBaseERKT_EUliE_EEviT1_,"",@"SHT_CUDA_INFO"
	.sectionflags	@""
	.align	4


	//----- nvinfo : EIATTR_CUDA_API_VERSION
	.align		4
        /*0000*/ 	.byte	0x04, 0x37
        /*0002*/ 	.short	(.L_6554 - .L_6553)
.L_6553:
        /*0004*/ 	.word	0x00000082


	//----- nvinfo : EIATTR_KPARAM_INFO
	.align		4
.L_6554:
        /*0008*/ 	.byte	0x04, 0x17
        /*000a*/ 	.short	(.L_6556 - .L_6555)
.L_6555:
        /*000c*/ 	.word	0x00000000
        /*0010*/ 	.short	0x0001
        /*0012*/ 	.short	0x0008
        /*0014*/ 	.byte	0x00, 0xf0, 0x21, 0x0a


	//----- nvinfo : EIATTR_KPARAM_INFO
	.align		4
.L_6556:
        /*0018*/ 	.byte	0x04, 0x17
        /*001a*/ 	.short	(.L_6558 - .L_6557)
.L_6557:
        /*001c*/ 	.word	0x00000000
        /*0020*/ 	.short	0x0000
        /*0022*/ 	.short	0x0000
        /*0024*/ 	.byte	0x00, 0xf0, 0x11, 0x00


	//----- nvinfo : EIATTR_SPARSE_MMA_MASK
	.align		4
.L_6558:
        /*0028*/ 	.byte	0x03, 0x50
        /*002a*/ 	.short	0x0000


	//----- nvinfo : EIATTR_MAXREG_COUNT
	.align		4
        /*002c*/ 	.byte	0x03, 0x1b
        /*002e*/ 	.short	0x0080


	//----- nvinfo : EIATTR_MERCURY_ISA_VERSION
	.align		4
        /*0030*/ 	.byte	0x03, 0x5f
        /*0032*/ 	.short	0x0101


	//----- nvinfo : EIATTR_VRC_CTA_INIT_COUNT
	.align		4
        /*0034*/ 	.byte	0x02, 0x4a
	.zero		1
	.zero		1


	//----- nvinfo : EIATTR_EXIT_INSTR_OFFSETS
	.align		4
        /*0038*/ 	.byte	0x04, 0x1c
        /*003a*/ 	.short	(.L_6560 - .L_6559)


	//   ....[0]....
.L_6559:
        /*003c*/ 	.word	0x00000390


	//   ....[1]....
        /*0040*/ 	.word	0x00000440


	//   ....[2]....
        /*0044*/ 	.word	0x000049b0


	//   ....[3]....
        /*0048*/ 	.word	0x00006070


	//----- nvinfo : EIATTR_MAX_THREADS
	.align		4
.L_6560:
        /*004c*/ 	.byte	0x04, 0x05
        /*004e*/ 	.short	(.L_6562 - .L_6561)
.L_6561:
        /*0050*/ 	.word	0x00000080
        /*0054*/ 	.word	0x00000001
        /*0058*/ 	.word	0x00000001


	//----- nvinfo : EIATTR_CRS_STACK_SIZE
	.align		4
.L_6562:
        /*005c*/ 	.byte	0x04, 0x1e
        /*005e*/ 	.short	(.L_6564 - .L_6563)
.L_6563:
        /*0060*/ 	.word	0x00000000


	//----- nvinfo : EIATTR_CBANK_PARAM_SIZE
	.align		4
.L_6564:
        /*0064*/ 	.byte	0x03, 0x19
        /*0066*/ 	.short	0x0290


	//----- nvinfo : EIATTR_PARAM_CBANK
	.align		4
        /*0068*/ 	.byte	0x04, 0x0a
        /*006a*/ 	.short	(.L_6566 - .L_6565)
	.align		4
.L_6565:
        /*006c*/ 	.word	index@(.nv.constant0._ZN2at6native18elementwise_kernelILi128ELi4EZNS0_22gpu_kernel_impl_nocastINS0_13BinaryFunctorIffbZZZNS0_22logical_or_kernel_cudaERNS_14TensorIteratorEENKUlvE0_clEvENKUlvE5_clEvEUlffE_EEEEvRNS_18TensorIteratorBaseERKT_EUliE_EEviT1_)
        /*0070*/ 	.short	0x0380
        /*0072*/ 	.short	0x0290


	//----- nvinfo : EIATTR_SW_WAR
	.align		4
.L_6566:
        /*0074*/ 	.byte	0x04, 0x36
        /*0076*/ 	.short	(.L_6568 - .L_6567)
.L_6567:
        /*0078*/ 	.word	0x00000008
.L_6568:


//--------------------- .nv.info._ZN2at6native27unrolled_elementwise_kernelINS0_13BinaryFunctorIffbZZZNS0_22logical_or_kernel_cudaERNS_14TensorIteratorEENKUlvE0_clEvENKUlvE5_clEvEUlffE_EESt5arrayIPcLm3EELi4E23TrivialOffsetCalculatorILi2EjESC_ILi1EjENS0_6memory15LoadWithoutCastENSF_16StoreWithoutCastEEEviT_T0_T2_T3_T4_T5_ --------------------------
	.section	.nv.info._ZN2at6native27unrolled_elementwise_kernelINS0_13BinaryFunctorIffbZZZNS0_22logical_or_kernel_cudaERNS_14TensorIteratorEENKUlvE0_clEvENKUlvE5_clEvEUlffE_EESt5arrayIPcLm3EELi4E23TrivialOffsetCalculatorILi2EjESC_ILi1EjENS0_6memory15LoadWithoutCastENSF_16StoreWithoutCastEEEviT_T0_T2_T3_T4_T5_,"",@"SHT_CUDA_INFO"
	.sectionflags	@""
	.align	4


	//----- nvinfo : EIATTR_CUDA_API_VERSION
	.align		4
        /*0000*/ 	.byte	0x04, 0x37
        /*0002*/ 	.short	(.L_6570 - .L_6569)
.L_6569:
        /*0004*/ 	.word	0x00000082


	//----- nvinfo : EIATTR_KPARAM_INFO
	.align		4
.L_6570:
        /*0008*/ 	.byte	0x04, 0x17
        /*000a*/ 	.short	(.L_6572 - .L_6571)
.L_6571:
        /*000c*/ 	.word	0x00000000
        /*0010*/ 	.short	0x0006
        /*0012*/ 	.short	0x0023
        /*0014*/ 	.byte	0x00, 0xf0, 0x05, 0x00


	//----- nvinfo : EIATTR_KPARAM_INFO
	.align		4
.L_6572:
        /*0018*/ 	.byte	0x04, 0x17
        /*001a*/ 	.short	(.L_6574 - .L_6573)
.L_6573:
        /*001c*/ 	.word	0x00000000
        /*0020*/ 	.short	0x0005
        /*0022*/ 	.short	0x0022
        /*0024*/ 	.byte	0x00, 0xf0, 0x05, 0x00


	//----- nvinfo : EIATTR_KPARAM_INFO
	.align		4
.L_6574:
        /*0028*/ 	.byte	0x04, 0x17
        /*002a*/ 	.short	(.L_6576 - .L_6575)
.L_6575:
        /*002c*/ 	.word	0x00000000
        /*0030*/ 	.short	0x0004
        /*0032*/ 	.short	0x0021
        /*0034*/ 	.byte	0x00, 0xf0, 0x05, 0x00


	//----- nvinfo : EIATTR_KPARAM_INFO
	.align		4
.L_6576:
        /*0038*/ 	.byte	0x04, 0x17
        /*003a*/ 	.short	(.L_6578 - .L_6577)
.L_6577:
        /*003c*/ 	.word	0x00000000
        /*0040*/ 	.short	0x0003
        /*0042*/ 	.short	0x0020
        /*0044*/ 	.byte	0x00, 0xf0, 0x05, 0x00


	//----- nvinfo : EIATTR_KPARAM_INFO
	.align		4
.L_6578:
        /*0048*/ 	.byte	0x04, 0x17
        /*004a*/ 	.short	(.L_6580 - .L_6579)
.L_6579:
        /*004c*/ 	.word	0x00000000
        /*0050*/ 	.short	0x0002
        /*0052*/ 	.short	0x0008
        /*0054*/ 	.byte	0x00, 0xf0, 0x61, 0x00


	//----- nvinfo : EIATTR_KPARAM_INFO
	.align		4
.L_6580:
        /*0058*/ 	.byte	0x04, 0x17
        /*005a*/ 	.short	(.L_6582 - .L_6581)
.L_6581:
        /*005c*/ 	.word	0x00000000
        /*0060*/ 	.short	0x0001
        /*0062*/ 	.short	0x0004
        /*0064*/ 	.byte	0x00, 0xf0, 0x05, 0x00


	//----- nvinfo : EIATTR_KPARAM_INFO
	.align		4
.L_6582:
        /*0068*/ 	.byte	0x04, 0x17
        /*006a*/ 	.short	(.L_6584 - .L_6583)
.L_6583:
        /*006c*/ 	.word	0x00000000
        /*0070*/ 	.short	0x0000
        /*0072*/ 	.short	0x0000
        /*0074*/ 	.byte	0x00, 0xf0, 0x11, 0x00


	//----- nvinfo : EIATTR_SPARSE_MMA_MASK
	.align		4
.L_6584:
        /*0078*/ 	.byte	0x03, 0x50
        /*007a*/ 	.short	0x0000


	//----- nvinfo : EIATTR_MAXREG_COUNT
	.align		4
        /*007c*/ 	.byte	0x03, 0x1b
        /*007e*/ 	.short	0x00ff


	//----- nvinfo : EIATTR_MERCURY_ISA_VERSION
	.align		4
        /*0080*/ 	.byte	0x03, 0x5f
        /*0082*/ 	.short	0x0101


	//----- nvinfo : EIATTR_VRC_CTA_INIT_COUNT
	.align		4
        /*0084*/ 	.byte	0x02, 0x4a
	.zero		1
	.zero		1


	//----- nvinfo : EIATTR_EXIT_INSTR_OFFSETS
	.align		4
        /*0088*/ 	.byte	0x04, 0x1c
        /*008a*/ 	.short	(.L_6586 - .L_6585)


	//   ....[0]....
.L_6585:
        /*008c*/ 	.word	0x000005c0


	//   ....[1]....
        /*0090*/ 	.word	0x00000620


	//----- nvinfo : EIATTR_MAX_THREADS
	.align		4
.L_6586:
        /*0094*/ 	.byte	0x04, 0x05
        /*0096*/ 	.short	(.L_6588 - .L_6587)
.L_6587:
        /*0098*/ 	.word	0x00000080
        /*009c*/ 	.word	0x00000001
        /*00a0*/ 	.word	0x00000001


	//----- nvinfo : EIATTR_CRS_STACK_SIZE
	.align		4
.L_6588:
        /*00a4*/ 	.byte	0x04, 0x1e
        /*00a6*/ 	.short	(.L_6590 - .L_6589)
.L_6589:
        /*00a8*/ 	.word	0x00000000


	//----- nvinfo : EIATTR_CBANK_PARAM_SIZE
	.align		4
.L_6590:
        /*00ac*/ 	.byte	0x03, 0x19
        /*00ae*/ 	.short	0x0024


	//----- nvinfo : EIATTR_PARAM_CBANK
	.align		4
        /*00b0*/ 	.byte	0x04, 0x0a
        /*00b2*/ 	.short	(.L_6592 - .L_6591)
	.align		4
.L_6591:
        /*00b4*/ 	.word	index@(.nv.constant0._ZN2at6native27unrolled_elementwise_kernelINS0_13BinaryFunctorIffbZZZNS0_22logical_or_kernel_cudaERNS_14TensorIteratorEENKUlvE0_clEvENKUlvE5_clEvEUlffE_EESt5arrayIPcLm3EELi4E23TrivialOffsetCalculatorILi2EjESC_ILi1EjENS0_6memory15LoadWithoutCastENSF_16StoreWithoutCastEEEviT_T0_T2_T3_T4_T5_)
        /*00b8*/ 	.short	0x0380
        /*00ba*/ 	.short	0x0024


	//----- nvinfo : EIATTR_SW_WAR
	.align		4
.L_6592:
        /*00bc*/ 	.byte	0x04, 0x36
        /*00be*/ 	.short	(.L_6594 - .L_6593)
.L_6593:
        /*00c0*/ 	.word	0x00000008
.L_6594:


//--------------------- .nv.info._ZN2at6native29vectorized_elementwise_kernelILi2ENS0_13BinaryFunctorIffbZZZNS0_22logical_or_kernel_cudaERNS_14TensorIteratorEENKUlvE0_clEvENKUlvE5_clEvEUlffE_EESt5arrayIPcLm3EEEEviT0_T1_ --------------------------
	.section	.nv.info._ZN2at6native29vectorized_elementwise_kernelILi2ENS0_13BinaryFunctorIffbZZZNS0_22logical_or_kernel_cudaERNS_14TensorIteratorEENKUlvE0_clEvENKUlvE5_clEvEUlffE_EESt5arrayIPcLm3EEEEviT0_T1_,"",@"SHT_CUDA_INFO"
	.sectionflags	@""
	.align	4


	//----- nvinfo : EIATTR_CUDA_API_VERSION
	.align		4
        /*0000*/ 	.byte	0x04, 0x37
        /*0002*/ 	.short	(.L_6596 - .L_6595)
.L_6595:
        /*0004*/ 	.word	0x00000082


	//----- nvinfo : EIATTR_KPARAM_INFO
	.align		4
.L_6596:
        /*0008*/ 	.byte	0x04, 0x17
        /*000a*/ 	.short	(.L_6598 - .L_6597)
.L_6597:
        /*000c*/ 	.word	0x00000000
        /*0010*/ 	.short	0x0002
        /*0012*/ 	.short	0x0008
        /*0014*/ 	.byte	0x00, 0xf0, 0x61, 0x00


	//----- nvinfo : EIATTR_KPARAM_INFO
	.align		4
.L_6598:
        /*0018*/ 	.byte	0x04, 0x17
        /*001a*/ 	.short	(.L_6600 - .L_6599)
.L_6599:
        /*001c*/ 	.word	0x00000000
        /*0020*/ 	.short	0x0001
        /*0022*/ 	.short	0x0004
        /*0024*/ 	.byte	0x00, 0xf0, 0x05, 0x00


	//----- nvinfo : EIATTR_KPARAM_INFO
	.align		4
.L_6600:
        /*0028*/ 	.byte	0x04, 0x17
        /*002a*/ 	.short	(.L_6602 - .L_6601)
.L_6601:
        /*002c*/ 	.word	0x00000000
        /*0030*/ 	.short	0x0000
        /*0032*/ 	.short	0x0000
        /*0034*/ 	.byte	0x00, 0xf0, 0x11, 0x00


	//----- nvinfo : EIATTR_SPARSE_MMA_MASK
	.align		4
.L_6602:
        /*0038*/ 	.byte	0x03, 0x50
        /*003a*/ 	.short	0x0000


	//----- nvinfo : EIATTR_MAXREG_COUNT
	.align		4
        /*003c*/ 	.byte	0x03, 0x1b
        /*003e*/ 	.short	0x00ff


	//----- nvinfo : EIATTR_MERCURY_ISA_VERSION
	.align		4
        /*0040*/ 	.byte	0x03, 0x5f
        /*0042*/ 	.short	0x0101


	//----- nvinfo : EIATTR_VRC_CTA_INIT_COUNT
	.align		4
        /*0044*/ 	.byte	0x02, 0x4a
	.zero		1
	.zero		1


	//----- nvinfo : EIATTR_EXIT_INSTR_OFFSETS
	.align		4
        /*0048*/ 	.byte	0x04, 0x1c
        /*004a*/ 	.short	(.L_6604 - .L_6603)


	//   ....[0]....
.L_6603:
        /*004c*/ 	.word	0x00000c10


	//   ....[1]....
        /*0050*/ 	.word	0x00000c70


	//   ....[2]....
        /*0054*/ 	.word	0x00001030


	//----- nvinfo : EIATTR_MAX_THREADS
	.align		4
.L_6604:
        /*0058*/ 	.byte	0x04, 0x05
        /*005a*/ 	.short	(.L_6606 - .L_6605)
.L_6605:
        /*005c*/ 	.word	0x00000080
        /*0060*/ 	.word	0x00000001
        /*0064*/ 	.word	0x00000001


	//----- nvinfo : EIATTR_CRS_STACK_SIZE
	.align		4
.L_6606:
        /*0068*/ 	.byte	0x04, 0x1e
        /*006a*/ 	.short	(.L_6608 - .L_6607)
.L_6607:
        /*006c*/ 	.word	0x00000000


	//----- nvinfo : EIATTR_CBANK_PARAM_SIZE
	.align		4
.L_6608:
        /*0070*/ 	.byte	0x03, 0x19
        /*0072*/ 	.short	0x0020


	//----- nvinfo : EIATTR_PARAM_CBANK
	.align		4
        /*0074*/ 	.byte	0x04, 0x0a
        /*0076*/ 	.short	(.L_6610 - .L_6609)
	.align		4
.L_6609:
        /*0078*/ 	.word	index@(.nv.constant0._ZN2at6native29vectorized_elementwise_kernelILi2ENS0_13BinaryFunctorIffbZZZNS0_22logical_or_kernel_cudaERNS_14TensorIteratorEENKUlvE0_clEvENKUlvE5_clEvEUlffE_EESt5arrayIPcLm3EEEEviT0_T1_)
        /*007c*/ 	.short	0x0380
        /*007e*/ 	.short	0x0020


	//----- nvinfo : EIATTR_SW_WAR
	.align		4
.L_6610:
        /*0080*/ 	.byte	0x04, 0x36
        /*0082*/ 	.short	(.L_6612 - .L_6611)
.L_6611:
        /*0084*/ 	.word	0x00000008
.L_6612:


//--------------------- .nv.info._ZN2at6native29vectorized_elementwise_kernelILi4ENS0_13BinaryFunctorIffbZZZNS0_22logical_or_kernel_cudaERNS_14TensorIteratorEENKUlvE0_clEvENKUlvE5_clEvEUlffE_EESt5arrayIPcLm3EEEEviT0_T1_ --------------------------
	.section	.nv.info._ZN2at6native29vectorized_elementwise_kernelILi4ENS0_13BinaryFunctorIffbZZZNS0_22logical_or_kernel_cudaERNS_14TensorIteratorEENKUlvE0_clEvENKUlvE5_clEvEUlffE_EESt5arrayIPcLm3EEEEviT0_T1_,"",@"SHT_CUDA_INFO"
	.sectionflags	@""
	.align	4


	//----- nvinfo : EIATTR_CUDA_API_VERSION
	.align		4
        /*0000*/ 	.byte	0x04, 0x37
        /*0002*/ 	.short	(.L_6614 - .L_6613)
.L_6613:
        /*0004*/ 	.word	0x00000082


	//----- nvinfo : EIATTR_KPARAM_INFO
	.align		4
.L_6614:
        /*0008*/ 	.byte	0x04, 0x17
        /*000a*/ 	.short	(.L_6616 - .L_6615)
.L_6615:
        /*000c*/ 	.word	0x00000000
        /*0010*/ 	.short	0x0002
        /*0012*/ 	.short	0x0008
        /*0014*/ 	.byte	0x00, 0xf0, 0x61, 0x00


	//----- nvinfo : EIATTR_KPARAM_INFO
	.align		4
.L_6616:
        /*0018*/ 	.byte	0x04, 0x17
        /*001a*/ 	.short	(.L_6618 - .L_6617)
.L_6617:
        /*001c*/ 	.word	0x00000000
        /*0020*/ 	.short	0x0001
        /*0022*/ 	.short	0x0004
        /*0024*/ 	.byte	0x00, 0xf0, 0x05, 0x00


	//----- nvinfo : EIATTR_KPARAM_INFO
	.align		4
.L_6618:
        /*0028*/ 	.byte	0x04, 0x17
        /*002a*/ 	.short	(.L_6620 - .L_6619)
.L_6619:
        /*002c*/ 	.word	0x00000000
        /*0030*/ 	.short	0x0000
        /*0032*/ 	.short	0x0000
        /*0034*/ 	.byte	0x00, 0xf0, 0x11, 0x00


	//----- nvinfo : EIATTR_SPARSE_MMA_MASK
	.align		4
.L_6620:
        /*0038*/ 	.byte	0x03, 0x50
        /*003a*/ 	.short	0x0000


	//----- nvinfo : EIATTR_MAXREG_COUNT
	.align		4
        /*003c*/ 	.byte	0x03, 0x1b
        /*003e*/ 	.short	0x00ff


	//----- nvinfo : EIATTR_MERCURY_ISA_VERSION
	.align		4
        /*0040*/ 	.byte	0x03, 0x5f
        /*0042*/ 	.short	0x0101


	//----- nvinfo : EIATTR_VRC_CTA_INIT_COUNT
	.align		4
        /*0044*/ 	.byte	0x02, 0x4a
	.zero		1
	.zero		1


	//----- nvinfo : EIATTR_EXIT_INSTR_OFFSETS
	.align		4
        /*0048*/ 	.byte	0x04, 0x1c
        /*004a*/ 	.short	(.L_6622 - .L_6621)


	//   ....[0]....
.L_6621:
        /*004c*/ 	.word	0x00000c10


	//   ....[1]....
        /*0050*/ 	.word	0x00000c70


	//   ....[2]....
        /*0054*/ 	.word	0x00000ff0


	//----- nvinfo : EIATTR_MAX_THREADS
	.align		4
.L_6622:
        /*0058*/ 	.byte	0x04, 0x05
        /*005a*/ 	.short	(.L_6624 - .L_6623)
.L_6623:
        /*005c*/ 	.word	0x00000080
        /*0060*/ 	.word	0x00000001
        /*0064*/ 	.word	0x00000001


	//----- nvinfo : EIATTR_CRS_STACK_SIZE
	.align		4
.L_6624:
        /*0068*/ 	.byte	0x04, 0x1e
        /*006a*/ 	.short	(.L_6626 - .L_6625)
.L_6625:
        /*006c*/ 	.word	0x00000000


	//----- nvinfo : EIATTR_CBANK_PARAM_SIZE
	.align		4
.L_6626:
        /*0070*/ 	.byte	0x03, 0x19
        /*0072*/ 	.short	0x0020


	//----- nvinfo : EIATTR_PARAM_CBANK
	.align		4
        /*0074*/ 	.byte	0x04, 0x0a
        /*0076*/ 	.short	(.L_6628 - .L_6627)
	.align		4
.L_6627:
        /*0078*/ 	.word	index@(.nv.constant0._ZN2at6native29vectorized_elementwise_kernelILi4ENS0_13BinaryFunctorIffbZZZNS0_22logical_or_kernel_cudaERNS_14TensorIteratorEENKUlvE0_clEvENKUlvE5_clEvEUlffE_EESt5arrayIPcLm3EEEEviT0_T1_)
        /*007c*/ 	.short	0x0380
        /*007e*/ 	.short	0x0020


	//----- nvinfo : EIATTR_SW_WAR
	.align		4
.L_6628:
        /*0080*/ 	.byte	0x04, 0x36
        /*0082*/ 	.short	(.L_6630 - .L_6629)
.L_6629:
        /*0084*/ 	.word	0x00000008
.L_6630:


//--------------------- .nv.info._ZN2at6native29vectorized_elementwise_kernelILi8ENS0_13BinaryFunctorIffbZZZNS0_22logical_or_kernel_cudaERNS_14TensorIteratorEENKUlvE0_clEvENKUlvE5_clEvEUlffE_EESt5arrayIPcLm3EEEEviT0_T1_ --------------------------
	.section	.nv.info._ZN2at6native29vectorized_elementwise_kernelILi8ENS0_13BinaryFunctorIffbZZZNS0_22logical_or_kernel_cudaERNS_14TensorIteratorEENKUlvE0_clEvENKUlvE5_clEvEUlffE_EESt5arrayIPcLm3EEEEviT0_T1_,"",@"SHT_CUDA_INFO"
	.sectionflags	@""
	.align	4


	//----- nvinfo : EIATTR_CUDA_API_VERSION
	.align		4
        /*0000*/ 	.byte	0x04, 0x37
        /*0002*/ 	.short	(.L_6632 - .L_6631)
.L_6631:
        /*0004*/ 	.word	0x00000082


	//----- nvinfo : EIATTR_KPARAM_INFO
	.align		4
.L_6632:
        /*0008*/ 	.byte	0x04, 0x17
        /*000a*/ 	.short	(.L_6634 - .L_6633)
.L_6633:
        /*000c*/ 	.word	0x00000000
        /*0010*/ 	.short	0x0002
        /*0012*/ 	.short	0x0008
        /*0014*/ 	.byte	0x00, 0xf0, 0x61, 0x00


	//----- nvinfo : EIATTR_KPARAM_INFO
	.align		4
.L_6634:
        /*0018*/ 	.byte	0x04, 0x17
        /*001a*/ 	.short	(.L_6636 - .L_6635)
.L_6635:
        /*001c*/ 	.word	0x00000000
        /*0020*/ 	.short	0x0001
        /*0022*/ 	.short	0x0004
        /*0024*/ 	.byte	0x00, 0xf0, 0x05, 0x00


	//----- nvinfo : EIATTR_KPARAM_INFO
	.align		4
.L_6636:
        /*0028*/ 	.byte	0x04, 0x17
        /*002a*/ 	.short	(.L_6638 - .L_6637)
.L_6637:
        /*002c*/ 	.word	0x00000000
        /*0030*/ 	.short	0x0000
        /*0032*/ 	.short	0x0000
        /*0034*/ 	.byte	0x00, 0xf0, 0x11, 0x00


	//----- nvinfo : EIATTR_SPARSE_MMA_MASK
	.align		4
.L_6638:
        /*0038*/ 	.byte	0x03, 0x50
        /*003a*/ 	.short	0x0000


	//----- nvinfo : EIATTR_MAXREG_COUNT
	.align		4
        /*003c*/ 	.byte	0x03, 0x1b
        /*003e*/ 	.short	0x00ff


	//----- nvinfo : EIATTR_MERCURY_ISA_VERSION
	.align		4
        /*0040*/ 	.byte	0x03, 0x5f
        /*0042*/ 	.short	0x0101


	//----- nvinfo : EIATTR_VRC_CTA_INIT_COUNT
	.align		4
        /*0044*/ 	.byte	0x02, 0x4a
	.zero		1
	.zero		1


	//----- nvinfo : EIATTR_EXIT_INSTR_OFFSETS
	.align		4
        /*0048*/ 	.byte	0x04, 0x1c
        /*004a*/ 	.short	(.L_6640 - .L_6639)


	//   ....[0]....
.L_6639:
        /*004c*/ 	.word	0x00000c10


	//   ....[1]....
        /*0050*/ 	.word	0x00000c70


	//   ....[2]....
        /*0054*/ 	.word	0x00001000


	//----- nvinfo : EIATTR_MAX_THREADS
	.align		4
.L_6640:
        /*0058*/ 	.byte	0x04, 0x05
        /*005a*/ 	.short	(.L_6642 - .L_6641)
.L_6641:
        /*005c*/ 	.word	0x00000080
        /*0060*/ 	.word	0x00000001
        /*0064*/ 	.word	0x00000001


	//----- nvinfo : EIATTR_CRS_STACK_SIZE
	.align		4
.L_6642:
        /*0068*/ 	.byte	0x04, 0x1e
        /*006a*/ 	.short	(.L_6644 - .L_6643)
.L_6643:
        /*006c*/ 	.word	0x00000000


	//----- nvinfo : EIATTR_CBANK_PARAM_SIZE
	.align		4
.L_6644:
        /*0070*/ 	.byte	0x03, 0x19
        /*0072*/ 	.short	0x0020


	//----- nvinfo : EIATTR_PARAM_CBANK
	.align		4
        /*0074*/ 	.byte	0x04, 0x0a
        /*0076*/ 	.short	(.L_6646 - .L_6645)
	.align		4
.L_6645:
        /*0078*/ 	.word	index@(.nv.constant0._ZN2at6native29vectorized_elementwise_kernelILi8ENS0_13BinaryFunctorIffbZZZNS0_22logical_or_kernel_cudaERNS_14TensorIteratorEENKUlvE0_clEvENKUlvE5_clEvEUlffE_EESt5arrayIPcLm3EEEEviT0_T1_)
        /*007c*/ 	.short	0x0380
        /*007e*/ 	.short	0x0020


	//----- nvinfo : EIATTR_SW_WAR
	.align		4
.L_6646:
        /*0080*/ 	.byte	0x04, 0x36
        /*0082*/ 	.short	(.L_6648 - .L_6647)
.L_6647:
        /*0084*/ 	.word	0x00000008
.L_6648:


//--------------------- .nv.info._ZN2at6native18elementwise_kernelILi128ELi4EZNS0_15gpu_kernel_implINS0_13AUnaryFunctorIddbZZZNS0_22logical_or_kernel_cudaERNS_14TensorIteratorEENKUlvE0_clEvENKUlvE4_clEvEUlddE_EEEEvRNS_18TensorIteratorBaseERKT_EUliE_EEviT1_ --------------------------
	.section	.nv.info._ZN2at6native18elementwise_kernelILi128ELi4EZNS0_15gpu_kernel_implINS0_13AUnaryFunctorIddbZZZNS0_22logical_or_kernel_cudaERNS_14TensorIteratorEENKUlvE0_clEvENKUlvE4_clEvEUlddE_EEEEvRNS_18TensorIteratorBaseERKT_EUliE_EEviT1_,"",@"SHT_CUDA_INFO"
	.sectionflags	@""
	.align	4


	//----- nvinfo : EIATTR_CUDA_API_VERSION
	.align		4
        /*0000*/ 	.byte	0x04, 0x37
        /*0002*/ 	.short	(.L_6650 - .L_6649)
.L_6649:
        /*0004*/ 	.word	0x00000082


	//----- nvinfo : EIATTR_KPARAM_INFO
	.align		4
.L_6650:
        /*0008*/ 	.byte	0x04, 0x17
        /*000a*/ 	.short	(.L_6652 - .L_6651)
.L_6651:
        /*000c*/ 	.word	0x00000000
        /*0010*/ 	.short	0x0001
        /*0012*/ 	.short	0x0008
        /*0014*/ 	.byte	0x00, 0xf0, 0xa1, 0x08


	//----- nvinfo : EIATTR_KPARAM_INFO
	.align		4
.L_6652:
        /*0018*/ 	.byte	0x04, 0x17
        /*001a*/ 	.short	(.L_6654 - .L_6653)
.L_6653:
        /*001c*/ 	.word	0x00000000
        /*0020*/ 	.short	0x0000
        /*0022*/ 	.short	0x0000
        /*0024*/ 	.byte	0x00, 0xf0, 0x11, 0x00


	//----- nvinfo : EIATTR_SPARSE_MMA_MASK
	.align		4
.L_6654:
        /*0028*/ 	.byte	0x03, 0x50
        /*002a*/ 	.short	0x0000


	//----- nvinfo : EIATTR_MAXREG_COUNT
	.align		4
        /*002c*/ 	.byte	0x03, 0x1b
        /*002e*/ 	.short	0x0080


	//----- nvinfo : EIATTR_EXTERNS
	.align		4
        /*0030*/ 	.byte	0x04, 0x0f
        /*0032*/ 	.short	(.L_6656 - .L_6655)


	//   ....[0]....
	.align		4
.L_6655:
        /*0034*/ 	.word	index@(__assertfail)


	//----- nvinfo : EIATTR_MERCURY_ISA_VERSION
	.align		4
.L_6656:
        /*0038*/ 	.byte	0x03, 0x5f
        /*003a*/ 	.short	0x0101


	//----- nvinfo : EIATTR_VRC_CTA_INIT_COUNT
	.align		4
        /*003c*/ 	.byte	0x02, 0x4a
	.zero		1
	.zero		1


	//----- nvinfo : EIATTR_SYSCALL_OFFSETS
	.align		4
        /*0040*/ 	.byte	0x04, 0x46
        /*0042*/ 	.short	(.L_6658 - .L_6657)


	//   ....[0]....
.L_6657:
        /*0044*/ 	.word	0x00002180


	//   ....[1]....
        /*0048*/ 	.word	0x00002ef0


	//   ....[2]....
        /*004c*/ 	.word	0x000051f0


	//   ....[3]....
        /*0050*/ 	.word	0x00005da0


	//   ....[4]....
        /*0054*/ 	.word	0x00008190


	//   ....[5]....
        /*0058*/ 	.word	0x00008d40


	//   ....[6]....
        /*005c*/ 	.word	0x0000b140


	//   ....[7]....
        /*0060*/ 	.word	0x0000bcb0


	//----- nvinfo : EIATTR_EXIT_INSTR_OFFSETS
	.align		4
.L_6658:
        /*0064*/ 	.byte	0x04, 0x1c
        /*0066*/ 	.short	(.L_6660 - .L_6659)


	//   ....[0]....
.L_6659:
        /*0068*/ 	.word	0x00008fd0


	//   ....[1]....
        /*006c*/ 	.word	0x0000b2d0


	//   ....[2]....
        /*0070*/ 	.word	0x0000b2f0


	//   ....[3]....
        /*0074*/ 	.word	0x0000b380


	//   ....[4]....
        /*0078*/ 	.word	0x0000b3a0


	//   ....[5]....
        /*007c*/ 	.word	0x0000b3c0


	//   ....[6]....
        /*0080*/ 	.word	0x0000b450


	//   ....[7]....
        /*0084*/ 	.word	0x0000b490


	//   ....[8]....
        /*0088*/ 	.word	0x0000b530


	//   ....[9]....
        /*008c*/ 	.word	0x0000b580


	//   ....[10]....
        /*0090*/ 	.word	0x0000b5b0


	//   ....[11]....
        /*0094*/ 	.word	0x0000b670


	//   ....[12]....
        /*0098*/ 	.word	0x0000b7b0


	//   ....[13]....
        /*009c*/ 	.word	0x0000b8f0


	//   ....[14]....
        /*00a0*/ 	.word	0x0000ba40


	//   ....[15]....
        /*00a4*/ 	.word	0x0000ba70


	//   ....[16]....
        /*00a8*/ 	.word	0x0000ba90


	//   ....[17]....
        /*00ac*/ 	.word	0x0000bb10


	//   ....[18]....
        /*00b0*/ 	.word	0x0000bb50


	//   ....[19]....
        /*00b4*/ 	.word	0x0000bcc0


	//   ....[20]....
        /*00b8*/ 	.word	0x0000bda0


	//   ....[21]....
        /*00bc*/ 	.word	0x0000be40


	//   ....[22]....
        /*00c0*/ 	.word	0x0000be70


	//   ....[23]....
        /*00c4*/ 	.word	0x0000bec0


	//   ....[24]....
        /*00c8*/ 	.word	0x0000bf00


	//----- nvinfo : EIATTR_MAX_THREADS
	.align		4
.L_6660:
        /*00cc*/ 	.byte	0x04, 0x05
        /*00ce*/ 	.short	(.L_6662 - .L_6661)
.L_6661:
        /*00d0*/ 	.word	0x00000080
        /*00d4*/ 	.word	0x00000001
        /*00d8*/ 	.word	0x00000001


	//----- nvinfo : EIATTR_CRS_STACK_SIZE
	.align		4
.L_6662:
        /*00dc*/ 	.byte	0x04, 0x1e
        /*00de*/ 	.short	(.L_6664 - .L_6663)
.L_6663:
        /*00e0*/ 	.word	0x00000000


	//----- nvinfo : EIATTR_CBANK_PARAM_SIZE
	.align		4
.L_6664:
        /*00e4*/ 	.byte	0x03, 0x19
        /*00e6*/ 	.short	0x0230


	//----- nvinfo : EIATTR_PARAM_CBANK
	.align		4
        /*00e8*/ 	.byte	0x04, 0x0a
        /*00ea*/ 	.short	(.L_6666 - .L_6665)
	.align		4
.L_6665:
        /*00ec*/ 	.word	index@(.nv.constant0._ZN2at6native18elementwise_kernelILi128ELi4EZNS0_15gpu_kernel_implINS0_13AUnaryFunctorIddbZZZNS0_22logical_or_kernel_cudaERNS_14TensorIteratorEENKUlvE0_clEvENKUlvE4_clEvEUlddE_EEEEvRNS_18TensorIteratorBaseERKT_EUliE_EEviT1_)
        /*00f0*/ 	.short	0x0380
        /*00f2*/ 	.short	0x0230


	//----- nvinfo : EIATTR_SW_WAR
	.align		4
.L_6666:
        /*00f4*/ 	.byte	0x04, 0x36
        /*00f6*/ 	.short	(.L_6668 - .L_6667)
.L_6667:
        /*00f8*/ 	.word	0x00000008
.L_6668:


//--------------------- .nv.info._ZN2at6native27unrolled_elementwise_kernelINS0_13AUnaryFunctorIddbZZZNS0_22logical_or_kernel_cudaERNS_14TensorIteratorEENKUlvE0_clEvENKUlvE4_clEvEUlddE_EESt5arrayIPcLm2EELi4E23TrivialOffsetCalculatorILi1EjESD_NS0_6memory12LoadWithCastILi1EEENSE_13StoreWithCastILi1EEEEEviT_T0_T2_T3_T4_T5_ --------------------------
	.section	.nv.info._ZN2at6native27unrolled_elementwise_kernelINS0_13AUnaryFunctorIddbZZZNS0_22logical_or_kernel_cudaERNS_14TensorIteratorEENKUlvE0_clEvENKUlvE4_clEvEUlddE_EESt5arrayIPcLm2EELi4E23TrivialOffsetCalculatorILi1EjESD_NS0_6memory12LoadWithCastILi1EEENSE_13StoreWithCastILi1EEEEEviT_T0_T2_T3_T4_T5_,"",@"SHT_CUDA_INFO"
	.sectionflags	@""
	.align	4


	//----- nvinfo : EIATTR_CUDA_API_VERSION
	.align		4
        /*0000*/ 	.byte	0x04, 0x37
        /*0002*/ 	.short	(.L_6670 - .L_6669)
.L_6669:
        /*0004*/ 	.word	0x00000082


	//----- nvinfo : EIATTR_KPARAM_INFO
	.align		4
.L_6670:
        /*0008*/ 	.byte	0x04, 0x17
        /*000a*/ 	.short	(.L_6672 - .L_6671)
.L_6671:
        /*000c*/ 	.word	0x00000000
        /*0010*/ 	.short	0x0006
        /*0012*/ 	.short	0x0034
        /*0014*/ 	.byte	0x00, 0xf0, 0x21, 0x00


	//----- nvinfo : EIATTR_KPARAM_INFO
	.align		4
.L_6672:
        /*0018*/ 	.byte	0x04, 0x17
        /*001a*/ 	.short	(.L_6674 - .L_6673)
.L_6673:
        /*001c*/ 	.word	0x00000000
        /*0020*/ 	.short	0x0005
        /*0022*/ 	.short	0x002c
        /*0024*/ 	.byte	0x00, 0xf0, 0x21, 0x00


	//----- nvinfo : EIATTR_KPARAM_INFO
	.align		4
.L_6674:
        /*0028*/ 	.byte	0x04, 0x17
        /*002a*/ 	.short	(.L_6676 - .L_6675)
.L_6675:
        /*002c*/ 	.word	0x00000000
        /*0030*/ 	.short	0x0004
        /*0032*/ 	.short	0x0029
        /*0034*/ 	.byte	0x00, 0xf0, 0x05, 0x00


	//----- nvinfo : EIATTR_KPARAM_INFO
	.align		4
.L_6676:
        /*0038*/ 	.byte	0x04, 0x17
        /*003a*/ 	.short	(.L_6678 - .L_6677)
.L_6677:
        /*003c*/ 	.word	0x00000000
        /*0040*/ 	.short	0x0003
        /*0042*/ 	.short	0x0028
        /*0044*/ 	.byte	0x00, 0xf0, 0x05, 0x00


	//----- nvinfo : EIATTR_KPARAM_INFO
	.align		4
.L_6678:
        /*0048*/ 	.byte	0x04, 0x17
        /*004a*/ 	.short	(.L_6680 - .L_6679)
.L_6679:
        /*004c*/ 	.word	0x00000000
        /*0050*/ 	.short	0x0002
        /*0052*/ 	.short	0x0018
        /*0054*/ 	.byte	0x00, 0xf0, 0x41, 0x00


	//----- nvinfo : EIATTR_KPARAM_INFO
	.align		4
.L_6680:
        /*0058*/ 	.byte	0x04, 0x17
        /*005a*/ 	.short	(.L_6682 - .L_6681)
.L_6681:
        /*005c*/ 	.word	0x00000000
        /*0060*/ 	.short	0x0001
        /*0062*/ 	.short	0x0008
        /*0064*/ 	.byte	0x00, 0xf0, 0x41, 0x00


	//----- nvinfo : EIATTR_KPARAM_INFO
	.align		4
.L_6682:
        /*0068*/ 	.byte	0x04, 0x17
        /*006a*/ 	.short	(.L_6684 - .L_6683)
.L_6683:
        /*006c*/ 	.word	0x00000000
        /*0070*/ 	.short	0x0000
        /*0072*/ 	.short	0x0000
        /*0074*/ 	.byte	0x00, 0xf0, 0x11, 0x00


	//----- nvinfo : EIATTR_SPARSE_MMA_MASK
	.align		4
.L_6684:
        /*0078*/ 	.byte	0x03, 0x50
        /*007a*/ 	.short	0x0000


	//----- nvinfo : EIATTR_MAXREG_COUNT
	.align		4
        /*007c*/ 	.byte	0x03, 0x1b
        /*007e*/ 	.short	0x00ff


	//----- nvinfo : EIATTR_EXTERNS
	.align		4
        /*0080*/ 	.byte	0x04, 0x0f
        /*0082*/ 	.short	(.L_6686 - .L_6685)


	//   ....[0]....
	.align		4
.L_6685:
        /*0084*/ 	.word	index@(__assertfail)


	//----- nvinfo : EIATTR_MERCURY_ISA_VERSION
	.align		4
.L_6686:
        /*0088*/ 	.byte	0x03, 0x5f
        /*008a*/ 	.short	0x0101


	//----- nvinfo : EIATTR_VRC_CTA_INIT_COUNT
	.align		4
        /*008c*/ 	.byte	0x02, 0x4a
	.zero		1
	.zero		1


	//----- nvinfo : EIATTR_SYSCALL_OFFSETS
	.align		4
        /*0090*/ 	.byte	0x04, 0x46
        /*0092*/ 	.short	(.L_6688 - .L_6687)


	//   ....[0]....
.L_6687:
        /*0094*/ 	.word	0x00000ea0


	//   ....[1]....
        /*0098*/ 	.word	0x00001f10


	//   ....[2]....
        /*009c*/ 	.word	0x00002ec0


	//   ....[3]....
        /*00a0*/ 	.word	0x00003e60


	//   ....[4]....
        /*00a4*/ 	.word	0x00004c60


	//   ....[5]....
        /*00a8*/ 	.word	0x00005940


	//   ....[6]....
        /*00ac*/ 	.word	0x00006720


	//   ....[7]....
        /*00b0*/ 	.word	0x000074b0


	//----- nvinfo : EIATTR_EXIT_INSTR_OFFSETS
	.align		4
.L_6688:
        /*00b4*/ 	.byte	0x04, 0x1c
        /*00b6*/ 	.short	(.L_6690 - .L_6689)


	//   ....[0]....
.L_6689:
        /*00b8*/ 	.word	0x000069a0


	//   ....[1]....
        /*00bc*/ 	.word	0x00006ad0


	//   ....[2]....
        /*00c0*/ 	.word	0x00006af0


	//   ....[3]....
        /*00c4*/ 	.word	0x00006b80


	//   ....[4]....
        /*00c8*/ 	.word	0x00006ba0


	//   ....[5]....
        /*00cc*/ 	.word	0x00006bc0


	//   ....[6]....
        /*00d0*/ 	.word	0x00006c50


	//   ....[7]....
        /*00d4*/ 	.word	0x00006c90


	//   ....[8]....
        /*00d8*/ 	.word	0x00006d30


	//   ....[9]....
        /*00dc*/ 	.word	0x00006d80


	//   ....[10]....
        /*00e0*/ 	.word	0x00006db0


	//   ....[11]....
        /*00e4*/ 	.word	0x00006e70


	//   ....[12]....
        /*00e8*/ 	.word	0x00006fb0


	//   ....[13]....
        /*00ec*/ 	.word	0x000070f0


	//   ....[14]....
        /*00f0*/ 	.word	0x00007240


	//   ....[15]....
        /*00f4*/ 	.word	0x00007270


	//   ....[16]....
        /*00f8*/ 	.word	0x00007290


	//   ....[17]....
        /*00fc*/ 	.word	0x00007310


	//   ....[18]....
        /*0100*/ 	.word	0x00007350


	//   ....[19]....
        /*0104*/ 	.word	0x000074c0


	//   ....[20]....
        /*0108*/ 	.word	0x000075a0


	//   ....[21]....
        /*010c*/ 	.word	0x00007640


	//   ....[22]....
        /*0110*/ 	.word	0x00007670


	//   ....[23]....
        /*0114*/ 	.word	0x000076c0


	//   ....[24]....
        /*0118*/ 	.word	0x00007700


	//----- nvinfo : EIATTR_MAX_THREADS
	.align		4
.L_6690:
        /*011c*/ 	.byte	0x04, 0x05
        /*011e*/ 	.short	(.L_6692 - .L_6691)
.L_6691:
        /*0120*/ 	.word	0x00000080
        /*0124*/ 	.word	0x00000001
        /*0128*/ 	.word	0x00000001


	//----- nvinfo : EIATTR_CRS_STACK_SIZE
	.align		4
.L_6692:
        /*012c*/ 	.byte	0x04, 0x1e
        /*012e*/ 	.short	(.L_6694 - .L_6693)
.L_6693:
        /*0130*/ 	.word	0x00000000


	//----- nvinfo : EIATTR_CBANK_PARAM_SIZE
	.align		4
.L_6694:
        /*0134*/ 	.byte	0x03, 0x19
        /*0136*/ 	.short	0x003c


	//----- nvinfo : EIATTR_PARAM_CBANK
	.align		4
        /*0138*/ 	.byte	0x04, 0x0a
        /*013a*/ 	.short	(.L_6696 - .L_6695)
	.align		4
.L_6695:
        /*013c*/ 	.word	index@(.nv.constant0._ZN2at6native27unrolled_elementwise_kernelINS0_13AUnaryFunctorIddbZZZNS0_22logical_or_kernel_cudaERNS_14TensorIteratorEENKUlvE0_clEvENKUlvE4_clEvEUlddE_EESt5arrayIPcLm2EELi4E23TrivialOffsetCalculatorILi1EjESD_NS0_6memory12LoadWithCastILi1EEENSE_13StoreWithCastILi1EEEEEviT_T0_T2_T3_T4_T5_)
        /*0140*/ 	.short	0x0380
        /*0142*/ 	.short	0x003c


	//----- nvinfo : EIATTR_SW_WAR
	.align		4
.L_6696:
        /*0144*/ 	.byte	0x04, 0x36
        /*0146*/ 	.short	(.L_6698 - .L_6697)
.L_6697:
        /*0148*/ 	.word	0x00000008
.L_6698:


//--------------------- .nv.info._ZN2at6native18elementwise_kernelILi128ELi4EZNS0_22gpu_kernel_impl_nocastINS0_13AUnaryFunctorIddbZZZNS0_22logical_or_kernel_cudaERNS_14TensorIteratorEENKUlvE0_clEvENKUlvE4_clEvEUlddE_EEEEvRNS_18TensorIteratorBaseERKT_EUliE_EEviT1_ --------------------------
	.section	.nv.info._ZN2at6native18elementwise_kernelILi128ELi4EZNS0_22gpu_kernel_impl_nocastINS0_13AUnaryFunctorIddbZZZNS0_22logical_or_kernel_cudaERNS_14TensorIteratorEENKUlvE0_clEvENKUlvE4_clEvEUlddE_EEEEvRNS_18TensorIteratorBaseERKT_EUliE_EEviT1_,"",@"SHT_CUDA_INFO"
	.sectionflags	@""
	.align	4


	//----- nvinfo : EIATTR_CUDA_API_VERSION
	.align		4
        /*0000*/ 	.byte	0x04, 0x37
        /*0002*/ 	.short	(.L_6700 - .L_6699)
.L_6699:
        /*0004*/ 	.word	0x00000082


	//----- nvinfo : EIATTR_KPARAM_INFO
	.align		4
.L_6700:
        /*0008*/ 	.byte	0x04, 0x17
        /*000a*/ 	.short	(.L_6702 - .L_6701)
.L_6701:
        /*000c*/ 	.word	0x00000000
        /*0010*/ 	.short	0x0001
        /*0012*/ 	.short	0x0008
        /*0014*/ 	.byte	0x00, 0xf0, 0x81, 0x08


	//----- nvinfo : EIATTR_KPARAM_INFO
	.align		4
.L_6702:
        /*0018*/ 	.byte	0x04, 0x17
        /*001a*/ 	.short	(.L_6704 - .L_6703)
.L_6703:
        /*001c*/ 	.word	0x00000000
        /*0020*/ 	.short	0x0000
        /*0022*/ 	.short	0x0000
        /*0024*/ 	.byte	0x00, 0xf0, 0x11, 0x00


	//----- nvinfo : EIATTR_SPARSE_MMA_MASK
	.align		4
.L_6704:
        /*0028*/ 	.byte	0x03, 0x50
        /*002a*/ 	.short	0x0000


	//----- nvinfo : EIATTR_MAXREG_COUNT
	.align		4
        /*002c*/ 	.byte	0x03, 0x1b
        /*002e*/ 	.short	0x0080


	//----- nvinfo : EIATTR_MERCURY_ISA_VERSION
	.align		4
        /*0030*/ 	.byte	0x03, 0x5f
        /*0032*/ 	.short	0x0101


	//----- nvinfo : EIATTR_VRC_CTA_INIT_COUNT
	.align		4
        /*0034*/ 	.byte	0x02, 0x4a
	.zero		1
	.zero		1


	//----- nvinfo : EIATTR_EXIT_INSTR_OFFSETS
	.align		4
        /*0038*/ 	.byte	0x04, 0x1c
        /*003a*/ 	.short	(.L_6706 - .L_6705)


	//   ....[0]....
.L_6705:
        /*003c*/ 	.word	0x00000330


	//   ....[1]....
        /*0040*/ 	.word	0x000003c0


	//   ....[2]....
        /*0044*/ 	.word	0x00003f10


	//   ....[3]....
        /*0048*/ 	.word	0x00005270


	//----- nvinfo : EIATTR_MAX_THREADS
	.align		4
.L_6706:
        /*004c*/ 	.byte	0x04, 0x05
        /*004e*/ 	.short	(.L_6708 - .L_6707)
.L_6707:
        /*0050*/ 	.word	0x00000080
        /*0054*/ 	.word	0x00000001
        /*0058*/ 	.word	0x00000001


	//----- nvinfo : EIATTR_CRS_STACK_SIZE
	.align		4
.L_6708:
        /*005c*/ 	.byte	0x04, 0x1e
        /*005e*/ 	.short	(.L_6710 - .L_6709)
.L_6709:
        /*0060*/ 	.word	0x00000000


	//----- nvinfo : EIATTR_CBANK_PARAM_SIZE
	.align		4
.L_6710:
        /*0064*/ 	.byte	0x03, 0x19
        /*0066*/ 	.short	0x0228


	//----- nvinfo : EIATTR_PARAM_CBANK
	.align		4
        /*0068*/ 	.byte	0x04, 0x0a
        /*006a*/ 	.short	(.L_6712 - .L_6711)
	.align		4
.L_6711:
        /*006c*/ 	.word	index@(.nv.constant0._ZN2at6native18elementwise_kernelILi128ELi4EZNS0_22gpu_kernel_impl_nocastINS0_13AUnaryFunctorIddbZZZNS0_22logical_or_kernel_cudaERNS_14TensorIteratorEENKUlvE0_clEvENKUlvE4_clEvEUlddE_EEEEvRNS_18TensorIteratorBaseERKT_EUliE_EEviT1_)
        /*0070*/ 	.short	0x0380
        /*0072*/ 	.short	0x0228


	//----- nvinfo : EIATTR_SW_WAR
	.align		4
.L_6712:
        /*0074*/ 	.byte	0x04, 0x36
        /*0076*/ 	.short	(.L_6714 - .L_6713)
.L_6713:
        /*0078*/ 	.word	0x00000008
.L_6714:


//--------------------- .nv.info._ZN2at6native27unrolled_elementwise_kernelINS0_13AUnaryFunctorIddbZZZNS0_22logical_or_kernel_cudaERNS_14TensorIteratorEENKUlvE0_clEvENKUlvE4_clEvEUlddE_EESt5arrayIPcLm2EELi4E23TrivialOffsetCalculatorILi1EjESD_NS0_6memory15LoadWithoutCastENSE_16StoreWithoutCastEEEviT_T0_T2_T3_T4_T5_ --------------------------
	.section	.nv.info._ZN2at6native27unrolled_elementwise_kernelINS0_13AUnaryFunctorIddbZZZNS0_22logical_or_kernel_cudaERNS_14TensorIteratorEENKUlvE0_clEvENKUlvE4_clEvEUlddE_EESt5arrayIPcLm2EELi4E23TrivialOffsetCalculatorILi1EjESD_NS0_6memory15LoadWithoutCastENSE_16StoreWithoutCastEEEviT_T0_T2_T3_T4_T5_,"",@"SHT_CUDA_INFO"
	.sectionflags	@""
	.align	4


	//----- nvinfo : EIATTR_CUDA_API_VERSION
	.align		4
        /*0000*/ 	.byte	0x04, 0x37
        /*0002*/ 	.short	(.L_6716 - .L_6715)
.L_6715:
        /*0004*/ 	.word	0x00000082


	//----- nvinfo : EIATTR_KPARAM_INFO
	.align		4
.L_6716:
        /*0008*/ 	.byte	0x04, 0x17
        /*000a*/ 	.short	(.L_6718 - .L_6717)
.L_6717:
        /*000c*/ 	.word	0x00000000
        /*0010*/ 	.short	0x0006
        /*0012*/ 	.short	0x002b
        /*0014*/ 	.byte	0x00, 0xf0, 0x05, 0x00


	//----- nvinfo : EIATTR_KPARAM_INFO
	.align		4
.L_6718:
        /*0018*/ 	.byte	0x04, 0x17
        /*001a*/ 	.short	(.L_6720 - .L_6719)
.L_6719:
        /*001c*/ 	.word	0x00000000
        /*0020*/ 	.short	0x0005
        /*0022*/ 	.short	0x002a
        /*0024*/ 	.byte	0x00, 0xf0, 0x05, 0x00


	//----- nvinfo : EIATTR_KPARAM_INFO
	.align		4
.L_6720:
        /*0028*/ 	.byte	0x04, 0x17
        /*002a*/ 	.short	(.L_6722 - .L_6721)
.L_6721:
        /*002c*/ 	.word	0x00000000
        /*0030*/ 	.short	0x0004
        /*0032*/ 	.short	0x0029
        /*0034*/ 	.byte	0x00, 0xf0, 0x05, 0x00


	//----- nvinfo : EIATTR_KPARAM_INFO
	.align		4
.L_6722:
        /*0038*/ 	.byte	0x04, 0x17
        /*003a*/ 	.short	(.L_6724 - .L_6723)
.L_6723:
        /*003c*/ 	.word	0x00000000
        /*0040*/ 	.short	0x0003
        /*0042*/ 	.short	0x0028
        /*0044*/ 	.byte	0x00, 0xf0, 0x05, 0x00


	//----- nvinfo : EIATTR_KPARAM_INFO
	.align		4
.L_6724:
        /*0048*/ 	.byte	0x04, 0x17
        /*004a*/ 	.short	(.L_6726 - .L_6725)
.L_6725:
        /*004c*/ 	.word	0x00000000
        /*0050*/ 	.short	0x0002
        /*0052*/ 	.short	0x0018
        /*0054*/ 	.byte	0x00, 0xf0, 0x41, 0x00


	//----- nvinfo : EIATTR_KPARAM_INFO
	.align		4
.L_6726:
        /*0058*/ 	.byte	0x04, 0x17
        /*005a*/ 	.short	(.L_6728 - .L_6727)
.L_6727:
        /*005c*/ 	.word	0x00000000
        /*0060*/ 	.short	0x0001
        /*0062*/ 	.short	0x0008
        /*0064*/ 	.byte	0x00, 0xf0, 0x41, 0x00


	//----- nvinfo : EIATTR_KPARAM_INFO
	.align		4
.L_6728:
        /*0068*/ 	.byte	0x04, 0x17
        /*006a*/ 	.short	(.L_6730 - .L_6729)
.L_6729:
        /*006c*/ 	.word	0x00000000
        /*0070*/ 	.short	0x0000
        /*0072*/ 	.short	0x0000
        /*0074*/ 	.byte	0x00, 0xf0, 0x11, 0x00


	//----- nvinfo : EIATTR_SPARSE_MMA_MASK
	.align		4
.L_6730:
        /*0078*/ 	.byte	0x03, 0x50
        /*007a*/ 	.short	0x0000


	//----- nvinfo : EIATTR_MAXREG_COUNT
	.align		4
        /*007c*/ 	.byte	0x03, 0x1b
        /*007e*/ 	.short	0x00ff


	//----- nvinfo : EIATTR_MERCURY_ISA_VERSION
	.align		4
        /*0080*/ 	.byte	0x03, 0x5f
        /*0082*/ 	.short	0x0101


	//----- nvinfo : EIATTR_VRC_CTA_INIT_COUNT
	.align		4
        /*0084*/ 	.byte	0x02, 0x4a
	.zero		1
	.zero		1


	//----- nvinfo : EIATTR_EXIT_INSTR_OFFSETS
	.align		4
        /*0088*/ 	.byte	0x04, 0x1c
        /*008a*/ 	.short	(.L_6732 - .L_6731)


	//   ....[0]....
.L_6731:
        /*008c*/ 	.word	0x000004d0


	//   ....[1]....
        /*0090*/ 	.word	0x00000530


	//----- nvinfo : EIATTR_MAX_THREADS
	.align		4
.L_6732:
        /*0094*/ 	.byte	0x04, 0x05
        /*0096*/ 	.short	(.L_6734 - .L_6733)
.L_6733:
        /*0098*/ 	.word	0x00000080
        /*009c*/ 	.word	0x00000001
        /*00a0*/ 	.word	0x00000001


	//----- nvinfo : EIATTR_CRS_STACK_SIZE
	.align		4
.L_6734:
        /*00a4*/ 	.byte	0x04, 0x1e
        /*00a6*/ 	.short	(.L_6736 - .L_6735)
.L_6735:
        /*00a8*/ 	.word	0x00000000


	//----- nvinfo : EIATTR_CBANK_PARAM_SIZE
	.align		4
.L_6736:
        /*00ac*/ 	.byte	0x03, 0x19
        /*00ae*/ 	.short	0x002c


	//----- nvinfo : EIATTR_PARAM_CBANK
	.align		4
        /*00b0*/ 	.byte	0x04, 0x0a
        /*00b2*/ 	.short	(.L_6738 - .L_6737)
	.align		4
.L_6737:
        /*00b4*/ 	.word	index@(.nv.constant0._ZN2at6native27unrolled_elementwise_kernelINS0_13AUnaryFunctorIddbZZZNS0_22logical_or_kernel_cudaERNS_14TensorIteratorEENKUlvE0_clEvENKUlvE4_clEvEUlddE_EESt5arrayIPcLm2EELi4E23TrivialOffsetCalculatorILi1EjESD_NS0_6memory15LoadWithoutCastENSE_16StoreWithoutCastEEEviT_T0_T2_T3_T4_T5_)
        /*00b8*/ 	.short	0x0380
        /*00ba*/ 	.short	0x002c


	//----- nvinfo : EIATTR_SW_WAR
	.align		4
.L_6738:
        /*00bc*/ 	.byte	0x04, 0x36
        /*00be*/ 	.short	(.L_6740 - .L_6739)
.L_6739:
        /*00c0*/ 	.word	0x00000008
.L_6740:


//--------------------- .nv.info._ZN2at6native29vectorized_elementwise_kernelILi2ENS0_13AUnaryFunctorIddbZZZNS0_22logical_or_kernel_cudaERNS_14TensorIteratorEENKUlvE0_clEvENKUlvE4_clEvEUlddE_EESt5arrayIPcLm2EEEEviT0_T1_ --------------------------
	.section	.nv.info._ZN2at6native29vectorized_elementwise_kernelILi2ENS0_13AUnaryFunctorIddbZZZNS0_22logical_or_kernel_cudaERNS_14TensorIteratorEENKUlvE0_clEvENKUlvE4_clEvEUlddE_EESt5arrayIPcLm2EEEEviT0_T1_,"",@"SHT_CUDA_INFO"
	.sectionflags	@""
	.align	4


	//----- nvinfo : EIATTR_CUDA_API_VERSION
	.align		4
        /*0000*/ 	.byte	0x04, 0x37
        /*0002*/ 	.short	(.L_6742 - .L_6741)
.L_6741:
        /*0004*/ 	.word	0x00000082


	//----- nvinfo : EIATTR_KPARAM_INFO
	.align		4
.L_6742:
        /*0008*/ 	.byte	0x04, 0x17
        /*000a*/ 	.short	(.L_6744 - .L_6743)
.L_6743:
        /*000c*/ 	.word	0x00000000
        /*0010*/ 	.short	0x0002
        /*0012*/ 	.short	0x0018
        /*0014*/ 	.byte	0x00, 0xf0, 0x41, 0x00


	//----- nvinfo : EIATTR_KPARAM_INFO
	.align		4
.L_6744:
        /*0018*/ 	.byte	0x04, 0x17
        /*001a*/ 	.short	(.L_6746 - .L_6745)
.L_6745:
        /*001c*/ 	.word	0x00000000
        /*0020*/ 	.short	0x0001
        /*0022*/ 	.short	0x0008
        /*0024*/ 	.byte	0x00, 0xf0, 0x41, 0x00


	//----- nvinfo : EIATTR_KPARAM_INFO
	.align		4
.L_6746:
        /*0028*/ 	.byte	0x04, 0x17
        /*002a*/ 	.short	(.L_6748 - .L_6747)
.L_6747:
        /*002c*/ 	.word	0x00000000
        /*0030*/ 	.short	0x0000
        /*0032*/ 	.short	0x0000
        /*0034*/ 	.byte	0x00, 0xf0, 0x11, 0x00


	//----- nvinfo : EIATTR_SPARSE_MMA_MASK
	.align		4
.L_6748:
        /*0038*/ 	.byte	0x03, 0x50
        /*003a*/ 	.short	0x0000


	//----- nvinfo : EIATTR_MAXREG_COUNT
	.align		4
        /*003c*/ 	.byte	0x03, 0x1b
        /*003e*/ 	.short	0x00ff


	//----- nvinfo : EIATTR_MERCURY_ISA_VERSION
	.align		4
        /*0040*/ 	.byte	0x03, 0x5f
        /*0042*/ 	.short	0x0101


	//----- nvinfo : EIATTR_VRC_CTA_INIT_COUNT
	.align		4
        /*0044*/ 	.byte	0x02, 0x4a
	.zero		1
	.zero		1


	//----- nvinfo : EIATTR_EXIT_INSTR_OFFSETS
	.align		4
        /*0048*/ 	.byte	0x04, 0x1c
        /*004a*/ 	.short	(.L_6750 - .L_6749)


	//   ....[0]....
.L_6749:
        /*004c*/ 	.word	0x000009c0


	//   ....[1]....
        /*0050*/ 	.word	0x00000a20


	//   ....[2]....
        /*0054*/ 	.word	0x00000c90


	//----- nvinfo : EIATTR_MAX_THREADS
	.align		4
.L_6750:
        /*0058*/ 	.byte	0x04, 0x05
        /*005a*/ 	.short	(.L_6752 - .L_6751)
.L_6751:
        /*005c*/ 	.word	0x00000080
        /*0060*/ 	.word	0x00000001
        /*0064*/ 	.word	0x00000001


	//----- nvinfo : EIATTR_CRS_STACK_SIZE
	.align		4
.L_6752:
        /*0068*/ 	.byte	0x04, 0x1e
        /*006a*/ 	.short	(.L_6754 - .L_6753)
.L_6753:
        /*006c*/ 	.word	0x00000000


	//----- nvinfo : EIATTR_CBANK_PARAM_SIZE
	.align		4
.L_6754:
        /*0070*/ 	.byte	0x03, 0x19
        /*0072*/ 	.short	0x0028


	//----- nvinfo : EIATTR_PARAM_CBANK
	.align		4
        /*0074*/ 	.byte	0x04, 0x0a
        /*0076*/ 	.short	(.L_6756 - .L_6755)
	.align		4
.L_6755:
        /*0078*/ 	.word	index@(.nv.constant0._ZN2at6native29vectorized_elementwise_kernelILi2ENS0_13AUnaryFunctorIddbZZZNS0_22logical_or_kernel_cudaERNS_14TensorIteratorEENKUlvE0_clEvENKUlvE4_clEvEUlddE_EESt5arrayIPcLm2EEEEviT0_T1_)
        /*007c*/ 	.short	0x0380
        /*007e*/ 	.short	0x0028


	//----- nvinfo : EIATTR_SW_WAR
	.align		4
.L_6756:
        /*0080*/ 	.byte	0x04, 0x36
        /*0082*/ 	.short	(.L_6758 - .L_6757)
.L_6757:
        /*0084*/ 	.word	0x00000008
.L_6758:


//--------------------- .nv.info._ZN2at6native29vectorized_elementwise_kernelILi4ENS0_13AUnaryFunctorIddbZZZNS0_22logical_or_kernel_cudaERNS_14TensorIteratorEENKUlvE0_clEvENKUlvE4_clEvEUlddE_EESt5arrayIPcLm2EEEEviT0_T1_ --------------------------
	.section	.nv.info._ZN2at6native29vectorized_elementwise_kernelILi4ENS0_13AUnaryFunctorIddbZZZNS0_22logical_or_kernel_cudaERNS_14TensorIteratorEENKUlvE0_clEvENKUlvE4_clEvEUlddE_EESt5arrayIPcLm2EEEEviT0_T1_,"",@"SHT_CUDA_INFO"
	.sectionflags	@""
	.align	4


	//----- nvinfo : EIATTR_CUDA_API_VERSION
	.align		4
        /*0000*/ 	.byte	0x04, 0x37
        /*0002*/ 	.short	(.L_6760 - .L_6759)
.L_6759:
        /*0004*/ 	.word	0x00000082


	//----- nvinfo : EIATTR_KPARAM_INFO
	.align		4
.L_6760:
        /*0008*/ 	.byte	0x04, 0x17
        /*000a*/ 	.short	(.L_6762 - .L_6761)
.L_6761:
        /*000c*/ 	.word	0x00000000
        /*0010*/ 	.short	0x0002
        /*0012*/ 	.short	0x0018
        /*0014*/ 	.byte	0x00, 0xf0, 0x41, 0x00


	//----- nvinfo : EIATTR_KPARAM_INFO
	.align		4
.L_6762:
        /*0018*/ 	.byte	0x04, 0x17
        /*001a*/ 	.short	(.L_6764 - .L_6763)
.L_6763:
        /*001c*/ 	.word	0x00000000
        /*0020*/ 	.short	0x0001
        /*0022*/ 	.short	0x0008
        /*0024*/ 	.byte	0x00, 0xf0, 0x41, 0x00


	//----- nvinfo : EIATTR_KPARAM_INFO
	.align		4
.L_6764:
        /*0028*/ 	.byte	0x04, 0x17
        /*002a*/ 	.short	(.L_6766 - .L_6765)
.L_6765:
        /*002c*/ 	.word	0x00000000
        /*0030*/ 	.short	0x0000
        /*0032*/ 	.short	0x0000
        /*0034*/ 	.byte	0x00, 0xf0, 0x11, 0x00


	//----- nvinfo : EIATTR_SPARSE_MMA_MASK
	.align		4
.L_6766:
        /*0038*/ 	.byte	0x03, 0x50
        /*003a*/ 	.short	0x0000


	//----- nvinfo : EIATTR_MAXREG_COUNT
	.align		4
        /*003c*/ 	.byte	0x03, 0x1b
        /*003e*/ 	.short	0x00ff


	//----- nvinfo : EIATTR_MERCURY_ISA_VERSION
	.align		4
        /*0040*/ 	.byte	0x03, 0x5f
        /*0042*/ 	.short	0x0101


	//----- nvinfo : EIATTR_VRC_CTA_INIT_COUNT
	.align		4
        /*0044*/ 	.byte	0x02, 0x4a
	.zero		1
	.zero		1


	//----- nvinfo : EIATTR_EXIT_INSTR_OFFSETS
	.align		4
        /*0048*/ 	.byte	0x04, 0x1c
        /*004a*/ 	.short	(.L_6768 - .L_6767)


	//   ....[0]....
.L_6767:
        /*004c*/ 	.word	0x000009c0


	//   ....[1]....
        /*0050*/ 	.word	0x00000a20


	//   ....[2]....
        /*0054*/ 	.word	0x00000c70


	//----- nvinfo : EIATTR_MAX_THREADS
	.align		4
.L_6768:
        /*0058*/ 	.byte	0x04, 0x05
        /*005a*/ 	.short	(.L_6770 - .L_6769)
.L_6769:
        /*005c*/ 	.word	0x00000080
        /*0060*/ 	.word	0x00000001
        /*0064*/ 	.word	0x00000001


	//----- nvinfo : EIATTR_CRS_STACK_SIZE
	.align		4
.L_6770:
        /*0068*/ 	.byte	0x04, 0x1e
        /*006a*/ 	.short	(.L_6772 - .L_6771)
.L_6771:
        /*006c*/ 	.word	0x00000000


	//----- nvinfo : EIATTR_CBANK_PARAM_SIZE
	.align		4
.L_6772:
        /*0070*/ 	.byte	0x03, 0x19
        /*0072*/ 	.short	0x0028


	//----- nvinfo : EIATTR_PARAM_CBANK
	.align		4
        /*0074*/ 	.byte	0x04, 0x0a
        /*0076*/ 	.short	(.L_6774 - .L_6773)
	.align		4
.L_6773:
        /*0078*/ 	.word	index@(.nv.constant0._ZN2at6native29vectorized_elementwise_kernelILi4ENS0_13AUnaryFunctorIddbZZZNS0_22logical_or_kernel_cudaERNS_14TensorIteratorEENKUlvE0_clEvENKUlvE4_clEvEUlddE_EESt5arrayIPcLm2EEEEviT0_T1_)
        /*007c*/ 	.short	0x0380
        /*007e*/ 	.short	0x0028


	//----- nvinfo : EIATTR_SW_WAR
	.align		4
.L_6774:
        /*0080*/ 	.byte	0x04, 0x36
        /*0082*/ 	.short	(.L_6776 - .L_6775)
.L_6775:
        /*0084*/ 	.word	0x00000008
.L_6776:


//--------------------- .nv.info._ZN2at6native29vectorized_elementwise_kernelILi8ENS0_13AUnaryFunctorIddbZZZNS0_22logical_or_kernel_cudaERNS_14TensorIteratorEENKUlvE0_clEvENKUlvE4_clEvEUlddE_EESt5arrayIPcLm2EEEEviT0_T1_ --------------------------
	.section	.nv.info._ZN2at6native29vectorized_elementwise_kernelILi8ENS0_13AUnaryFunctorIddbZZZNS0_22logical_or_kernel_cudaERNS_14TensorIteratorEENKUlvE0_clEvENKUlvE4_clEvEUlddE_EESt5arrayIPcLm2EEEEviT0_T1_,"",@"SHT_CUDA_INFO"
	.sectionflags	@""
	.align	4


	//----- nvinfo : EIATTR_CUDA_API_VERSION
	.align		4
        /*0000*/ 	.byte	0x04, 0x37
        /*0002*/ 	.short	(.L_6778 - .L_6777)
.L_6777:
        /*0004*/ 	.word	0x00000082


	//----- nvinfo : EIATTR_KPARAM_INFO
	.align		4
.L_6778:
        /*0008*/ 	.byte	0x04, 0x17
        /*000a*/ 	.short	(.L_6780 - .L_6779)
.L_6779:
        /*000c*/ 	.word	0x00000000
        /*0010*/ 	.short	0x0002
        /*0012*/ 	.short	0x0018
        /*0014*/ 	.byte	0x00, 0xf0, 0x41, 0x00


	//----- nvinfo : EIATTR_KPARAM_INFO
	.align		4
.L_6780:
        /*0018*/ 	.byte	0x04, 0x17
        /*001a*/ 	.short	(.L_6782 - .L_6781)
.L_6781:
        /*001c*/ 	.word	0x00000000
        /*0020*/ 	.short	0x0001
        /*0022*/ 	.short	0x0008
        /*0024*/ 	.byte	0x00, 0xf0, 0x41, 0x00


	//----- nvinfo : EIATTR_KPARAM_INFO
	.align		4
.L_6782:
        /*0028*/ 	.byte	0x04, 0x17
        /*002a*/ 	.short	(.L_6784 - .L_6783)
.L_6783:
        /*002c*/ 	.word	0x00000000
        /*0030*/ 	.short	0x0000
        /*0032*/ 	.short	0x0000
        /*0034*/ 	.byte	0x00, 0xf0, 0x11, 0x00


	//----- nvinfo : EIATTR_SPARSE_MMA_MASK
	.align		4
.L_6784:
        /*0038*/ 	.byte	0x03, 0x50
        /*003a*/ 	.short	0x0000


	//----- nvinfo : EIATTR_MAXREG_COUNT
	.align		4
        /*003c*/ 	.byte	0x03, 0x1b
        /*003e*/ 	.short	0x00ff


	//----- nvinfo : EIATTR_MERCURY_ISA_VERSION
	.align		4
        /*0040*/ 	.byte	0x03, 0x5f
        /*0042*/ 	.short	0x0101


	//----- nvinfo : EIATTR_VRC_CTA_INIT_COUNT
	.align		4
        /*0044*/ 	.byte	0x02, 0x4a
	.zero		1
	.zero		1


	//----- nvinfo : EIATTR_EXIT_INSTR_OFFSETS
	.align		4
        /*0048*/ 	.byte	0x04, 0x1c
        /*004a*/ 	.short	(.L_6786 - .L_6785)


	//   ....[0]....
.L_6785:
        /*004c*/ 	.word	0x000009c0


	//   ....[1]....
        /*0050*/ 	.word	0x00000a20


	//   ....[2]....
        /*0054*/ 	.word	0x00000c60


	//----- nvinfo : EIATTR_MAX_THREADS
	.align		4
.L_6786:
        /*0058*/ 	.byte	0x04, 0x05
        /*005a*/ 	.short	(.L_6788 - .L_6787)
.L_6787:
        /*005c*/ 	.word	0x00000080
        /*0060*/ 	.word	0x00000001
        /*0064*/ 	.word	0x00000001


	//----- nvinfo : EIATTR_CRS_STACK_SIZE
	.align		4
.L_6788:
        /*0068*/ 	.byte	0x04, 0x1e
        /*006a*/ 	.short	(.L_6790 - .L_6789)
.L_6789:
        /*006c*/ 	.word	0x00000000


	//----- nvinfo : EIATTR_CBANK_PARAM_SIZE
	.align		4
.L_6790:
        /*0070*/ 	.byte	0x03, 0x19
        /*0072*/ 	.short	0x0028


	//----- nvinfo : EIATTR_PARAM_CBANK
	.align		4
        /*0074*/ 	.byte	0x04, 0x0a
        /*0076*/ 	.short	(.L_6792 - .L_6791)
	.align		4
.L_6791:
        /*0078*/ 	.word	index@(.nv.constant0._ZN2at6native29vectorized_elementwise_kernelILi8ENS0_13AUnaryFunctorIddbZZZNS0_22logical_or_kernel_cudaERNS_14TensorIteratorEENKUlvE0_clEvENKUlvE4_clEvEUlddE_EESt5arrayIPcLm2EEEEviT0_T1_)
        /*007c*/ 	.short	0x0380
        /*007e*/ 	.short	0x0028


	//----- nvinfo : EIATTR_SW_WAR
	.align		4
.L_6792:
        /*0080*/ 	.byte	0x04, 0x36
        /*0082*/ 	.short	(.L_6794 - .L_6793)
.L_6793:
        /*0084*/ 	.word	0x00000008
.L_6794:


//--------------------- .nv.info._ZN2at6native18elementwise_kernelILi128ELi4EZNS0_15gpu_kernel_implINS0_13BinaryFunctorIddbZZZNS0_22logical_or_kernel_cudaERNS_14TensorIteratorEENKUlvE0_clEvENKUlvE4_clEvEUlddE_EEEEvRNS_18TensorIteratorBaseERKT_EUliE_EEviT1_ --------------------------
	.section	.nv.info._ZN2at6native18elementwise_kernelILi128ELi4EZNS0_15gpu_kernel_implINS0_13BinaryFunctorIddbZZZNS0_22logical_or_kernel_cudaERNS_14TensorIteratorEENKUlvE0_clEvENKUlvE4_clEvEUlddE_EEEEvRNS_18TensorIteratorBaseERKT_EUliE_EEviT1_,"",@"SHT_CUDA_INFO"
	.sectionflags	@""
	.align	4


	//----- nvinfo : EIATTR_CUDA_API_VERSION
	.align		4
        /*0000*/ 	.byte	0x04, 0x37
        /*0002*/ 	.short	(.L_6796 - .L_6795)
.L_6795:
        /*0004*/ 	.word	0x00000082


	//----- nvinfo : EIATTR_KPARAM_INFO
	.align		4
.L_6796:
        /*0008*/ 	.byte	0x04, 0x17
        /*000a*/ 	.short	(.L_6798 - .L_6797)
.L_6797:
        /*000c*/ 	.word	0x00000000
        /*0010*/ 	.short	0x0001
        /*0012*/ 	.short	0x0008
        /*0014*/ 	.byte	0x00, 0xf0, 0x21, 0x0a


	//----- nvinfo : EIATTR_KPARAM_INFO
	.align		4
.L_6798:
        /*0018*/ 	.byte	0x04, 0x17
        /*001a*/ 	.short	(.L_6800 - .L_6799)
.L_6799:
        /*001c*/ 	.word	0x00000000
        /*0020*/ 	.short	0x0000
        /*0022*/ 	.short	0x0000
        /*0024*/ 	.byte	0x00, 0xf0, 0x11, 0x00


	//----- nvinfo : EIATTR_SPARSE_MMA_MASK
	.align		4
.L_6800:
        /*0028*/ 	.byte	0x03, 0x50
        /*002a*/ 	.short	0x0000


	//----- nvinfo : EIATTR_MAXREG_COUNT
	.align		4
        /*002c*/ 	.byte	0x03, 0x1b
        /*002e*/ 	.short	0x0080


	//----- nvinfo : EIATTR_EXTERNS
	.align		4
        /*0030*/ 	.byte	0x04, 0x0f
        /*0032*/ 	.short	(.L_6802 - .L_6801)


	//   ....[0]....
	.align		4
.L_6801:
        /*0034*/ 	.word	index@(__assertfail)


	//----- nvinfo : EIATTR_MERCURY_ISA_VERSION
	.align		4
.L_6802:
        /*0038*/ 	.byte	0x03, 0x5f
        /*003a*/ 	.short	0x0101


	//----- nvinfo : EIATTR_VRC_CTA_INIT_COUNT
	.align		4
        /*003c*/ 	.byte	0x02, 0x4a
	.zero		1
	.zero		1


	//----- nvinfo : EIATTR_SYSCALL_OFFSETS
	.align		4
        /*0040*/ 	.byte	0x04, 0x46
        /*0042*/ 	.short	(.L_6804 - .L_6803)


	//   ....[0]....
.L_6803:
        /*0044*/ 	.word	0x000024c0


	//   ....[1]....
        /*0048*/ 	.word	0x000033a0


	//   ....[2]....
        /*004c*/ 	.word	0x00004100


	//   ....[3]....
        /*0050*/ 	.word	0x00006730


	//   ....[4]....
        /*0054*/ 	.word	0x00007610


	//   ....[5]....
        /*0058*/ 	.word	0x000081b0


	//   ....[6]....
        /*005c*/ 	.word	0x0000a8d0


	//   ....[7]....
        /*0060*/ 	.word	0x0000b7b0


	//   ....[8]....
        /*0064*/ 	.word	0x0000c350


	//   ....[9]....
        /*0068*/ 	.word	0x0000ea90


	//   ....[10]....
        /*006c*/ 	.word	0x0000f970


	//   ....[11]....
        /*0070*/ 	.word	0x000104d0


	//----- nvinfo : EIATTR_EXIT_INSTR_OFFSETS
	.align		4
.L_6804:
        /*0074*/ 	.byte	0x04, 0x1c
        /*0076*/ 	.short	(.L_6806 - .L_6805)


	//   ....[0]....
.L_6805:
        /*0078*/ 	.word	0x0000c5e0


	//   ....[1]....
        /*007c*/ 	.word	0x0000faf0


	//   ....[2]....
        /*0080*/ 	.word	0x0000fb10


	//   ....[3]....
        /*0084*/ 	.word	0x0000fba0


	//   ....[4]....
        /*0088*/ 	.word	0x0000fbc0


	//   ....[5]....
        /*008c*/ 	.word	0x0000fbe0


	//   ....[6]....
        /*0090*/ 	.word	0x0000fc70


	//   ....[7]....
        /*0094*/ 	.word	0x0000fcb0


	//   ....[8]....
        /*0098*/ 	.word	0x0000fd50


	//   ....[9]....
        /*009c*/ 	.word	0x0000fda0


	//   ....[10]....
        /*00a0*/ 	.word	0x0000fdd0


	//   ....[11]....
        /*00a4*/ 	.word	0x0000fe90


	//   ....[12]....
        /*00a8*/ 	.word	0x0000ffd0


	//   ....[13]....
        /*00ac*/ 	.word	0x00010110


	//   ....[14]....
        /*00b0*/ 	.word	0x00010260


	//   ....[15]....
        /*00b4*/ 	.word	0x00010290


	//   ....[16]....
        /*00b8*/ 	.word	0x000102b0


	//   ....[17]....
        /*00bc*/ 	.word	0x00010330


	//   ....[18]....
        /*00c0*/ 	.word	0x00010370


	//   ....[19]....
        /*00c4*/ 	.word	0x000104e0


	//   ....[20]....
        /*00c8*/ 	.word	0x000105c0


	//   ....[21]....
        /*00cc*/ 	.word	0x00010660


	//   ....[22]....
        /*00d0*/ 	.word	0x00010690


	//   ....[23]....
        /*00d4*/ 	.word	0x000106e0


	//   ....[24]....
        /*00d8*/ 	.word	0x00010720


	//----- nvinfo : EIATTR_MAX_THREADS
	.align		4
.L_6806:
        /*00dc*/ 	.byte	0x04, 0x05
        /*00de*/ 	.short	(.L_6808 - .L_6807)
.L_6807:
        /*00e0*/ 	.word	0x00000080
        /*00e4*/ 	.word	0x00000001
        /*00e8*/ 	.word	0x00000001


	//----- nvinfo : EIATTR_CRS_STACK_SIZE
	.align		4
.L_6808:
        /*00ec*/ 	.byte	0x04, 0x1e
        /*00ee*/ 	.short	(.L_6810 - .L_6809)
.L_6809:
        /*00f0*/ 	.word	0x00000000


	//----- nvinfo : EIATTR_CBANK_PARAM_SIZE
	.align		4
.L_6810:
        /*00f4*/ 	.byte	0x03, 0x19
        /*00f6*/ 	.short	0x0290


	//----- nvinfo : EIATTR_PARAM_CBANK
	.align		4
        /*00f8*/ 	.byte	0x04, 0x0a
        /*00fa*/ 	.short	(.L_6812 - .L_6811)
	.align		4
.L_6811:
        /*00fc*/ 	.word	index@(.nv.constant0._ZN2at6native18elementwise_kernelILi128ELi4EZNS0_15gpu_kernel_implINS0_13BinaryFunctorIddbZZZNS0_22logical_or_kernel_cudaERNS_14TensorIteratorEENKUlvE0_clEvENKUlvE4_clEvEUlddE_EEEEvRNS_18TensorIteratorBaseERKT_EUliE_EEviT1_)
        /*0100*/ 	.short	0x0380
        /*0102*/ 	.short	0x0290


	//----- nvinfo : EIATTR_SW_WAR
	.align		4
.L_6812:
        /*0104*/ 	.byte	0x04, 0x36
        /*0106*/ 	.short	(.L_6814 - .L_6813)
.L_6813:
        /*0108*/ 	.word	0x00000008
.L_6814:


//--------------------- .nv.info._ZN2at6native27unrolled_elementwise_kernelINS0_13BinaryFunctorIddbZZZNS0_22logical_or_kernel_cudaERNS_14TensorIteratorEENKUlvE0_clEvENKUlvE4_clEvEUlddE_EESt5arrayIPcLm3EELi4E23TrivialOffsetCalculatorILi2EjESC_ILi1EjENS0_6memory12LoadWithCastILi2EEENSF_13StoreWithCastILi1EEEEEviT_T0_T2_T3_T4_T5_ --------------------------
	.section	.nv.info._ZN2at6native27unrolled_elementwise_kernelINS0_13BinaryFunctorIddbZZZNS0_22logical_or_kernel_cudaERNS_14TensorIteratorEENKUlvE0_clEvENKUlvE4_clEvEUlddE_EESt5arrayIPcLm3EELi4E23TrivialOffsetCalculatorILi2EjESC_ILi1EjENS0_6memory12LoadWithCastILi2EEENSF_13StoreWithCastILi1EEEEEviT_T0_T2_T3_T4_T5_,"",@"SHT_CUDA_INFO"
	.sectionflags	@""
	.align	4


	//----- nvinfo : EIATTR_CUDA_API_VERSION
	.align		4
        /*0000*/ 	.byte	0x04, 0x37
        /*0002*/ 	.short	(.L_6816 - .L_6815)
.L_6815:
        /*0004*/ 	.word	0x00000082


	//----- nvinfo : EIATTR_KPARAM_INFO
	.align		4
.L_6816:
        /*0008*/ 	.byte	0x04, 0x17
        /*000a*/ 	.short	(.L_6818 - .L_6817)
.L_6817:
        /*000c*/ 	.word	0x00000000
        /*0010*/ 	.short	0x0006
        /*0012*/ 	.short	0x0030
        /*0014*/ 	.byte	0x00, 0xf0, 0x21, 0x00


	//----- nvinfo : EIATTR_KPARAM_INFO
	.align		4
.L_6818:
        /*0018*/ 	.byte	0x04, 0x17
        /*001a*/ 	.short	(.L_6820 - .L_6819)
.L_6819:
        /*001c*/ 	.word	0x00000000
        /*0020*/ 	.short	0x0005
        /*0022*/ 	.short	0x0024
        /*0024*/ 	.byte	0x00, 0xf0, 0x31, 0x00


	//----- nvinfo : EIATTR_KPARAM_INFO
	.align		4
.L_6820:
        /*0028*/ 	.byte	0x04, 0x17
        /*002a*/ 	.short	(.L_6822 - .L_6821)
.L_6821:
        /*002c*/ 	.word	0x00000000
        /*0030*/ 	.short	0x0004
        /*0032*/ 	.short	0x0021
        /*0034*/ 	.byte	0x00, 0xf0, 0x05, 0x00


	//----- nvinfo : EIATTR_KPARAM_INFO
	.align		4
.L_6822:
        /*0038*/ 	.byte	0x04, 0x17
        /*003a*/ 	.short	(.L_6824 - .L_6823)
.L_6823:
        /*003c*/ 	.word	0x00000000
        /*0040*/ 	.short	0x0003
        /*0042*/ 	.short	0x0020
        /*0044*/ 	.byte	0x00, 0xf0, 0x05, 0x00


	//----- nvinfo : EIATTR_KPARAM_INFO
	.align		4
.L_6824:
        /*0048*/ 	.byte	0x04, 0x17
        /*004a*/ 	.short	(.L_6826 - .L_6825)
.L_6825:
        /*004c*/ 	.word	0x00000000
        /*0050*/ 	.short	0x0002
        /*0052*/ 	.short	0x0008
        /*0054*/ 	.byte	0x00, 0xf0, 0x61, 0x00


	//----- nvinfo : EIATTR_KPARAM_INFO
	.align		4
.L_6826:
        /*0058*/ 	.byte	0x04, 0x17
        /*005a*/ 	.short	(.L_6828 - .L_6827)
.L_6827:
        /*005c*/ 	.word	0x00000000
        /*0060*/ 	.short	0x0001
        /*0062*/ 	.short	0x0004
        /*0064*/ 	.byte	0x00, 0xf0, 0x05, 0x00


	//----- nvinfo : EIATTR_KPARAM_INFO
	.align		4
.L_6828:
        /*0068*/ 	.byte	0x04, 0x17
        /*006a*/ 	.short	(.L_6830 - .L_6829)
.L_6829:
        /*006c*/ 	.word	0x00000000
        /*0070*/ 	.short	0x0000
        /*0072*/ 	.short	0x0000
        /*0074*/ 	.byte	0x00, 0xf0, 0x11, 0x00


	//----- nvinfo : EIATTR_SPARSE_MMA_MASK
	.align		4
.L_6830:
        /*0078*/ 	.byte	0x03, 0x50
        /*007a*/ 	.short	0x0000


	//----- nvinfo : EIATTR_MAXREG_COUNT
	.align		4
        /*007c*/ 	.byte	0x03, 0x1b
        /*007e*/ 	.short	0x00ff


	//----- nvinfo : EIATTR_EXTERNS
	.align		4
        /*0080*/ 	.byte	0x04, 0x0f
        /*0082*/ 	.short	(.L_6832 - .L_6831)


	//   ....[0]....
	.align		4
.L_6831:
        /*0084*/ 	.word	index@(__assertfail)


	//----- nvinfo : EIATTR_MERCURY_ISA_VERSION
	.align		4
.L_6832:
        /*0088*/ 	.byte	0x03, 0x5f
        /*008a*/ 	.short	0x0101


	//----- nvinfo : EIATTR_VRC_CTA_INIT_COUNT
	.align		4
        /*008c*/ 	.byte	0x02, 0x4a
	.zero		1
	.zero		1


	//----- nvinfo : EIATTR_SYSCALL_OFFSETS
	.align		4
        /*0090*/ 	.byte	0x04, 0x46
        /*0092*/ 	.short	(.L_6834 - .L_6833)


	//   ....[0]....
.L_6833:
        /*0094*/ 	.word	0x00000eb0


	//   ....[1]....
        /*0098*/ 	.word	0x00001dc0


	//   ....[2]....
        /*009c*/ 	.word	0x00002e40


	//   ....[3]....
        /*00a0*/ 	.word	0x00003d50


	//   ....[4]....
        /*00a4*/ 	.word	0x00004d10


	//   ....[5]....
        /*00a8*/ 	.word	0x00005c30


	//   ....[6]....
        /*00ac*/ 	.word	0x00006be0


	//   ....[7]....
        /*00b0*/ 	.word	0x00007b00


	//   ....[8]....
        /*00b4*/ 	.word	0x000088c0


	//   ....[9]....
        /*00b8*/ 	.word	0x000095a0


	//   ....[10]....
        /*00bc*/ 	.word	0x0000a380


	//   ....[11]....
        /*00c0*/ 	.word	0x0000b110


	//----- nvinfo : EIATTR_EXIT_INSTR_OFFSETS
	.align		4
.L_6834:
        /*00c4*/ 	.byte	0x04, 0x1c
        /*00c6*/ 	.short	(.L_6836 - .L_6835)


	//   ....[0]....
.L_6835:
        /*00c8*/ 	.word	0x0000a600


	//   ....[1]....
        /*00cc*/ 	.word	0x0000a730


	//   ....[2]....
        /*00d0*/ 	.word	0x0000a750


	//   ....[3]....
        /*00d4*/ 	.word	0x0000a7e0


	//   ....[4]....
        /*00d8*/ 	.word	0x0000a800


	//   ....[5]....
        /*00dc*/ 	.word	0x0000a820


	//   ....[6]....
        /*00e0*/ 	.word	0x0000a8b0


	//   ....[7]....
        /*00e4*/ 	.word	0x0000a8f0


	//   ....[8]....
        /*00e8*/ 	.word	0x0000a990


	//   ....[9]....
        /*00ec*/ 	.word	0x0000a9e0


	//   ....[10]....
        /*00f0*/ 	.word	0x0000aa10


	//   ....[11]....
        /*00f4*/ 	.word	0x0000aad0


	//   ....[12]....
        /*00f8*/ 	.word	0x0000ac10


	//   ....[13]....
        /*00fc*/ 	.word	0x0000ad50


	//   ....[14]....
        /*0100*/ 	.word	0x0000aea0


	//   ....[15]....
        /*0104*/ 	.word	0x0000aed0


	//   ....[16]....
        /*0108*/ 	.word	0x0000aef0


	//   ....[17]....
        /*010c*/ 	.word	0x0000af70


	//   ....[18]....
        /*0110*/ 	.word	0x0000afb0


	//   ....[19]....
        /*0114*/ 	.word	0x0000b120


	//   ....[20]....
        /*0118*/ 	.word	0x0000b200


	//   ....[21]....
        /*011c*/ 	.word	0x0000b2a0


	//   ....[22]....
        /*0120*/ 	.word	0x0000b2d0


	//   ....[23]....
        /*0124*/ 	.word	0x0000b320


	//   ....[24]....
        /*0128*/ 	.word	0x0000b360


	//----- nvinfo : EIATTR_MAX_THREADS
	.align		4
.L_6836:
        /*012c*/ 	.byte	0x04, 0x05
        /*012e*/ 	.short	(.L_6838 - .L_6837)
.L_6837:
        /*0130*/ 	.word	0x00000080
        /*0134*/ 	.word	0x00000001
        /*0138*/ 	.word	0x00000001


	//----- nvinfo : EIATTR_CRS_STACK_SIZE
	.align		4
.L_6838:
        /*013c*/ 	.byte	0x04, 0x1e
        /*013e*/ 	.short	(.L_6840 - .L_6839)
.L_6839:
        /*0140*/ 	.word	0x00000000


	//----- nvinfo : EIATTR_CBANK_PARAM_SIZE
	.align		4
.L_6840:
        /*0144*/ 	.byte	0x03, 0x19
        /*0146*/ 	.short	0x0038


	//----- nvinfo : EIATTR_PARAM_CBANK
	.align		4
        /*0148*/ 	.byte	0x04, 0x0a
        /*014a*/ 	.short	(.L_6842 - .L_6841)
	.align		4
.L_6841:
        /*014c*/ 	.word	index@(.nv.constant0._ZN2at6native27unrolled_elementwise_kernelINS0_13BinaryFunctorIddbZZZNS0_22logical_or_kernel_cudaERNS_14TensorIteratorEENKUlvE0_clEvENKUlvE4_clEvEUlddE_EESt5arrayIPcLm3EELi4E23TrivialOffsetCalculatorILi2EjESC_ILi1EjENS0_6memory12LoadWithCastILi2EEENSF_13StoreWithCastILi1EEEEEviT_T0_T2_T3_T4_T5_)
        /*0150*/ 	.short	0x0380
        /*0152*/ 	.short	0x0038


	//----- nvinfo : EIATTR_SW_WAR
	.align		4
.L_6842:
        /*0154*/ 	.byte	0x04, 0x36
        /*0156*/ 	.short	(.L_6844 - .L_6843)
.L_6843:
        /*0158*/ 	.word	0x00000008
.L_6844:


//--------------------- .nv.info._ZN2at6native18elementwise_kernelILi128ELi4EZNS0_22gpu_kernel_impl_nocastINS0_13BinaryFunctorIddbZZZNS0_22logical_or_kernel_cudaERNS_14TensorIteratorEENKUlvE0_clEvENKUlvE4_clEvEUlddE_EEEEvRNS_18TensorIteratorBaseERKT_EUliE_EEviT1_ --------------------------
	.section	.nv.info._ZN2at6native18elementwise_kernelILi128ELi4EZNS0_22gpu_kernel_impl_nocastINS0_13BinaryFunctorIddbZZZNS0_22logical_or_kernel_cudaERNS_14TensorIteratorEENKUlvE0_clEvENKUlvE4_clEvEUlddE_EEEEvRNS_18TensorIteratorBaseERKT_EUliE_EEviT1_,"",@"SHT_CUDA_INFO"
	.sectionflags	@""
	.align	4


	//----- nvinfo : EIATTR_CUDA_API_VERSION
	.align		4
        /*0000*/ 	.byte	0x04, 0x37
        /*0002*/ 	.short	(.L_6846 - .L_6845)
.L_6845:
        /*0004*/ 	.word	0x00000082


	//----- nvinfo : EIATTR_KPARAM_INFO
	.align		4
.L_6846:
        /*0008*/ 	.byte	0x04, 0x17
        /*000a*/ 	.short	(.L_6848 - .L_6847)
.L_6847:
        /*000c*/ 	.word	0x00000000
        /*0010*/ 	.short	0x0001
        /*0012*/ 	.short	0x0008
        /*0014*/ 	.byte	0x00, 0xf0, 0x21, 0x0a


	//----- nvinfo : EIATTR_KPARAM_INFO
	.align		4
.L_6848:
        /*0018*/ 	.byte	0x04, 0x17
        /*001a*/ 	.short	(.L_6850 - .L_6849)
.L_6849:
        /*001c*/ 	.word	0x00000000
        /*0020*/ 	.short	0x0000
        /*0022*/ 	.short	0x0000
        /*0024*/ 	.byte	0x00, 0xf0, 0x11, 0x00


	//----- nvinfo : EIATTR_SPARSE_MMA_MASK
	.align		4
.L_6850:
        /*0028*/ 	.byte	0x03, 0x50
        /*002a*/ 	.short	0x0000


	//----- nvinfo : EIATTR_MAXREG_COUNT
	.align		4
        /*002c*/ 	.byte	0x03, 0x1b
        /*002e*/ 	.short	0x0080


	//----- nvinfo : EIATTR_MERCURY_ISA_VERSION
	.align		4
        /*0030*/ 	.byte	0x03, 0x5f
        /*0032*/ 	.short	0x0101


	//----- nvinfo : EIATTR_VRC_CTA_INIT_COUNT
	.align		4
        /*0034*/ 	.byte	0x02, 0x4a
	.zero		1
	.zero		1


	//----- nvinfo : EIATTR_EXIT_INSTR_OFFSETS
	.align		4
        /*0038*/ 	.byte	0x04, 0x1c
        /*003a*/ 	.short	(.L_6852 - .L_6851)


	//   ....[0]....
.L_6851:
        /*003c*/ 	.word	0x00000360


	//   ....[1]....
        /*0040*/ 	.word	0x00000400


	//   ....[2]....
        /*0044*/ 	.word	0x00004940


	//   ....[3]....
        /*0048*/ 	.word	0x00005ff0


	//----- nvinfo : EIATTR_MAX_THREADS
	.align		4
.L_6852:
        /*004c*/ 	.byte	0x04, 0x05
        /*004e*/ 	.short	(.L_6854 - .L_6853)
.L_6853:
        /*0050*/ 	.word	0x00000080
        /*0054*/ 	.word	0x00000001
        /*0058*/ 	.word	0x00000001


	//----- nvinfo : EIATTR_CRS_STACK_SIZE
	.align		4
.L_6854:
        /*005c*/ 	.byte	0x04, 0x1e
        /*005e*/ 	.short	(.L_6856 - .L_6855)
.L_6855:
        /*0060*/ 	.word	0x00000000


	//----- nvinfo : EIATTR_CBANK_PARAM_SIZE
	.align		4
.L_6856:
        /*0064*/ 	.byte	0x03, 0x19
        /*0066*/ 	.short	0x0290


	//----- nvinfo : EIATTR_PARAM_CBANK
	.align		4
        /*0068*/ 	.byte	0x04, 0x0a
        /*006a*/ 	.short	(.L_6858 - .L_6857)
	.align		4
.L_6857:
        /*006c*/ 	.word	index@(.nv.constant0._ZN2at6native18elementwise_kernelILi128ELi4EZNS0_22gpu_kernel_impl_nocastINS0_13BinaryFunctorIddbZZZNS0_22logical_or_kernel_cudaERNS_14TensorIteratorEENKUlvE0_clEvENKUlvE4_clEvEUlddE_EEEEvRNS_18TensorIteratorBaseERKT_EUliE_EEviT1_)
        /*0070*/ 	.short	0x0380
        /*0072*/ 	.short	0x0290


	//----- nvinfo : EIATTR_SW_WAR
	.align		4
.L_6858:
        /*0074*/ 	.byte	0x04, 0x36
        /*0076*/ 	.short	(.L_6860 - .L_6859)
.L_6859:
        /*0078*/ 	.word	0x00000008
.L_6860:


//--------------------- .nv.info._ZN2at6native27unrolled_elementwise_kernelINS0_13BinaryFunctorIddbZZZNS0_22logical_or_kernel_cudaERNS_14TensorIteratorEENKUlvE0_clEvENKUlvE4_clEvEUlddE_EESt5arrayIPcLm3EELi4E23TrivialOffsetCalculatorILi2EjESC_ILi1EjENS0_6memory15LoadWithoutCastENSF_16StoreWithoutCastEEEviT_T0_T2_T3_T4_T5_ --------------------------
	.section	.nv.info._ZN2at6native27unrolled_elementwise_kernelINS0_13BinaryFunctorIddbZZZNS0_22logical_or_kernel_cudaERNS_14TensorIteratorEENKUlvE0_clEvENKUlvE4_clEvEUlddE_EESt5arrayIPcLm3EELi4E23TrivialOffsetCalculatorILi2EjESC_ILi1EjENS0_6memory15LoadWithoutCastENSF_16StoreWithoutCastEEEviT_T0_T2_T3_T4_T5_,"",@"SHT_CUDA_INFO"
	.sectionflags	@""
	.align	4


	//----- nvinfo : EIATTR_CUDA_API_VERSION
	.align		4
        /*0000*/ 	.byte	0x04, 0x37
        /*0002*/ 	.short	(.L_6862 - .L_6861)
.L_6861:
        /*0004*/ 	.word	0x00000082


	//----- nvinfo : EIATTR_KPARAM_INFO
	.align		4
.L_6862:
        /*0008*/ 	.byte	0x04, 0x17
        /*000a*/ 	.short	(.L_6864 - .L_6863)
.L_6863:
        /*000c*/ 	.word	0x00000000
        /*0010*/ 	.short	0x0006
        /*0012*/ 	.short	0x0023
        /*0014*/ 	.byte	0x00, 0xf0, 0x05, 0x00


	//----- nvinfo : EIATTR_KPARAM_INFO
	.align		4
.L_6864:
        /*0018*/ 	.byte	0x04, 0x17
        /*001a*/ 	.short	(.L_6866 - .L_6865)
.L_6865:
        /*001c*/ 	.word	0x00000000
        /*0020*/ 	.short	0x0005
        /*0022*/ 	.short	0x0022
        /*0024*/ 	.byte	0x00, 0xf0, 0x05, 0x00


	//----- nvinfo : EIATTR_KPARAM_INFO
	.align		4
.L_6866:
        /*0028*/ 	.byte	0x04, 0x17
        /*002a*/ 	.short	(.L_6868 - .L_6867)
.L_6867:
        /*002c*/ 	.word	0x00000000
        /*0030*/ 	.short	0x0004
        /*0032*/ 	.short	0x0021
        /*0034*/ 	.byte	0x00, 0xf0, 0x05, 0x00


	//----- nvinfo : EIATTR_KPARAM_INFO
	.align		4
.L_6868:
        /*0038*/ 	.byte	0x04, 0x17
        /*003a*/ 	.short	(.L_6870 - .L_6869)
.L_6869:
        /*003c*/ 	.word	0x00000000
        /*0040*/ 	.short	0x0003
        /*0042*/ 	.short	0x0020
        /*0044*/ 	.byte	0x00, 0xf0, 0x05, 0x00


	//----- nvinfo : EIATTR_KPARAM_INFO
	.align		4
.L_6870:
        /*0048*/ 	.byte	0x04, 0x17
        /*004a*/ 	.short	(.L_6872 - .L_6871)
.L_6871:
        /*004c*/ 	.word	0x00000000
        /*0050*/ 	.short	0x0002
        /*0052*/ 	.short	0x0008
        /*0054*/ 	.byte	0x00, 0xf0, 0x61, 0x00


	//----- nvinfo : EIATTR_KPARAM_INFO
	.align		4
.L_6872:
        /*0058*/ 	.byte	0x04, 0x17
        /*005a*/ 	.short	(.L_6874 - .L_6873)
.L_6873:
        /*005c*/ 	.word	0x00000000
        /*0060*/ 	.short	0x0001
        /*0062*/ 	.short	0x0004
        /*0064*/ 	.byte	0x00, 0xf0, 0x05, 0x00


	//----- nvinfo : EIATTR_KPARAM_INFO
	.align		4
.L_6874:
        /*0068*/ 	.byte	0x04, 0x17
        /*006a*/ 	.short	(.L_6876 - .L_6875)
.L_6875:
        /*006c*/ 	.word	0x00000000
        /*0070*/ 	.short	0x0000
        /*0072*/ 	.short	0x0000
        /*0074*/ 	.byte	0x00, 0xf0, 0x11, 0x00


	//----- nvinfo : EIATTR_SPARSE_MMA_MASK
	.align		4
.L_6876:
        /*0078*/ 	.byte	0x03, 0x50
        /*007a*/ 	.short	0x0000


	//----- nvinfo : EIATTR_MAXREG_COUNT
	.align		4
        /*007c*/ 	.byte	0x03, 0x1b
        /*007e*/ 	.short	0x00ff


	//----- nvinfo : EIATTR_MERCURY_ISA_VERSION
	.align		4
        /*0080*/ 	.byte	0x03, 0x5f
        /*0082*/ 	.short	0x0101


	//----- nvinfo : EIATTR_VRC_CTA_INIT_COUNT
	.align		4
        /*0084*/ 	.byte	0x02, 0x4a
	.zero		1
	.zero		1


	//----- nvinfo : EIATTR_EXIT_INSTR_OFFSETS
	.align		4
        /*0088*/ 	.byte	0x04, 0x1c
        /*008a*/ 	.short	(.L_6878 - .L_6877)


	//   ....[0]....
.L_6877:
        /*008c*/ 	.word	0x00000580


	//   ....[1]....
        /*0090*/ 	.word	0x000005e0


	//----- nvinfo : EIATTR_MAX_THREADS
	.align		4
.L_6878:
        /*0094*/ 	.byte	0x04, 0x05
        /*0096*/ 	.short	(.L_6880 - .L_6879)
.L_6879:
        /*0098*/ 	.word	0x00000080
        /*009c*/ 	.word	0x00000001
        /*00a0*/ 	.word	0x00000001


	//----- nvinfo : EIATTR_CRS_STACK_SIZE
	.align		4
.L_6880:
        /*00a4*/ 	.byte	0x04, 0x1e
        /*00a6*/ 	.short	(.L_6882 - .L_6881)
.L_6881:
        /*00a8*/ 	.word	0x00000000


	//----- nvinfo : EIATTR_CBANK_PARAM_SIZE
	.align		4
.L_6882:
        /*00ac*/ 	.byte	0x03, 0x19
        /*00ae*/ 	.short	0x0024


	//----- nvinfo : EIATTR_PARAM_CBANK
	.align		4
        /*00b0*/ 	.byte	0x04, 0x0a
        /*00b2*/ 	.short	(.L_6884 - .L_6883)
	.align		4
.L_6883:
        /*00b4*/ 	.word	index@(.nv.constant0._ZN2at6native27unrolled_elementwise_kernelINS0_13BinaryFunctorIddbZZZNS0_22logical_or_kernel_cudaERNS_14TensorIteratorEENKUlvE0_clEvENKUlvE4_clEvEUlddE_EESt5arrayIPcLm3EELi4E23TrivialOffsetCalculatorILi2EjESC_ILi1EjENS0_6memory15LoadWithoutCastENSF_16StoreWithoutCastEEEviT_T0_T2_T3_T4_T5_)
        /*00b8*/ 	.short	0x0380
        /*00ba*/ 	.short	0x0024


	//----- nvinfo : EIATTR_SW_WAR
	.align		4
.L_6884:
        /*00bc*/ 	.byte	0x04, 0x36
        /*00be*/ 	.short	(.L_6886 - .L_6885)
.L_6885:
        /*00c0*/ 	.word	0x00000008
.L_6886:


//--------------------- .nv.info._ZN2at6native29vectorized_elementwise_kernelILi2ENS0_13BinaryFunctorIddbZZZNS0_22logical_or_kernel_cudaERNS_14TensorIteratorEENKUlvE0_clEvENKUlvE4_clEvEUlddE_EESt5arrayIPcLm3EEEEviT0_T1_ --------------------------
	.section	.nv.info._ZN2at6native29vectorized_elementwise_kernelILi2ENS0_13BinaryFunctorIddbZZZNS0_22logical_or_kernel_cudaERNS_14TensorIteratorEENKUlvE0_clEvENKUlvE4_clEvEUlddE_EESt5arrayIPcLm3EEEEviT0_T1_,"",@"SHT_CUDA_INFO"
	.sectionflags	@""
	.align	4


	//----- nvinfo : EIATTR_CUDA_API_VERSION
	.align		4
        /*0000*/ 	.byte	0x04, 0x37
        /*0002*/ 	.short	(.L_6888 - .L_6887)
.L_6887:
        /*0004*/ 	.word	0x00000082


	//----- nvinfo : EIATTR_KPARAM_INFO
	.align		4
.L_6888:
        /*0008*/ 	.byte	0x04, 0x17
        /*000a*/ 	.short	(.L_6890 - .L_6889)
.L_6889:
        /*000c*/ 	.word	0x00000000
        /*0010*/ 	.short	0x0002
        /*0012*/ 	.short	0x0008
        /*0014*/ 	.byte	0x00, 0xf0, 0x61, 0x00


	//----- nvinfo : EIATTR_KPARAM_INFO
	.align		4
.L_6890:
        /*0018*/ 	.byte	0x04, 0x17
        /*001a*/ 	.short	(.L_6892 - .L_6891)
.L_6891:
        /*001c*/ 	.word	0x00000000
        /*0020*/ 	.short	0x0001
        /*0022*/ 	.short	0x0004
        /*0024*/ 	.byte	0x00, 0xf0, 0x05, 0x00


	//----- nvinfo : EIATTR_KPARAM_INFO
	.align		4
.L_6892:
        /*0028*/ 	.byte	0x04, 0x17
        /*002a*/ 	.short	(.L_6894 - .L_6893)
.L_6893:
        /*002c*/ 	.word	0x00000000
        /*0030*/ 	.short	0x0000
        /*0032*/ 	.short	0x0000
        /*0034*/ 	.byte	0x00, 0xf0, 0x11, 0x00


	//----- nvinfo : EIATTR_SPARSE_MMA_MASK
	.align		4
.L_6894:
        /*0038*/ 	.byte	0x03, 0x50
        /*003a*/ 	.short	0x0000


	//----- nvinfo : EIATTR_MAXREG_COUNT
	.align		4
        /*003c*/ 	.byte	0x03, 0x1b
        /*003e*/ 	.short	0x00ff


	//----- nvinfo : EIATTR_MERCURY_ISA_VERSION
	.align		4
        /*0040*/ 	.byte	0x03, 0x5f
        /*0042*/ 	.short	0x0101


	//----- nvinfo : EIATTR_VRC_CTA_INIT_COUNT
	.align		4
        /*0044*/ 	.byte	0x02, 0x4a
	.zero		1
	.zero		1


	//----- nvinfo : EIATTR_EXIT_INSTR_OFFSETS
	.align		4
        /*0048*/ 	.byte	0x04, 0x1c
        /*004a*/ 	.short	(.L_6896 - .L_6895)


	//   ....[0]....
.L_6895:
        /*004c*/ 	.word	0x00000b60


	//   ....[1]....
        /*0050*/ 	.word	0x00000bc0


	//   ....[2]....
        /*0054*/ 	.word	0x00000f20


	//----- nvinfo : EIATTR_MAX_THREADS
	.align		4
.L_6896:
        /*0058*/ 	.byte	0x04, 0x05
        /*005a*/ 	.short	(.L_6898 - .L_6897)
.L_6897:
        /*005c*/ 	.word	0x00000080
        /*0060*/ 	.word	0x00000001
        /*0064*/ 	.word	0x00000001


	//----- nvinfo : EIATTR_CRS_STACK_SIZE
	.align		4
.L_6898:
        /*0068*/ 	.byte	0x04, 0x1e
        /*006a*/ 	.short	(.L_6900 - .L_6899)
.L_6899:
        /*006c*/ 	.word	0x00000000


	//----- nvinfo : EIATTR_CBANK_PARAM_SIZE
	.align		4
.L_6900:
        /*0070*/ 	.byte	0x03, 0x19
        /*0072*/ 	.short	0x0020


	//----- nvinfo : EIATTR_PARAM_CBANK
	.align		4
        /*0074*/ 	.byte	0x04, 0x0a
        /*0076*/ 	.short	(.L_6902 - .L_6901)
	.align		4
.L_6901:
        /*0078*/ 	.word	index@(.nv.constant0._ZN2at6native29vectorized_elementwise_kernelILi2ENS0_13BinaryFunctorIddbZZZNS0_22logical_or_kernel_cudaERNS_14TensorIteratorEENKUlvE0_clEvENKUlvE4_clEvEUlddE_EESt5arrayIPcLm3EEEEviT0_T1_)
        /*007c*/ 	.short	0x0380
        /*007e*/ 	.short	0x0020


	//----- nvinfo : EIATTR_SW_WAR
	.align		4
.L_6902:
        /*0080*/ 	.byte	0x04, 0x36
        /*0082*/ 	.short	(.L_6904 - .L_6903)
.L_6903:
        /*0084*/ 	.word	0x00000008
.L_6904:


//--------------------- .nv.info._ZN2at6native29vectorized_elementwise_kernelILi4ENS0_13BinaryFunctorIddbZZZNS0_22logical_or_kernel_cudaERNS_14TensorIteratorEENKUlvE0_clEvENKUlvE4_clEvEUlddE_EESt5arrayIPcLm3EEEEviT0_T1_ --------------------------
	.section	.nv.info._ZN2at6native29vectorized_elementwise_kernelILi4ENS0_13BinaryFunctorIddbZZZNS0_22logical_or_kernel_cudaERNS_14TensorIteratorEENKUlvE0_clEvENKUlvE4_clEvEUlddE_EESt5arrayIPcLm3EEEEviT0_T1_,"",@"SHT_CUDA_INFO"
	.sectionflags	@""
	.align	4


	//----- nvinfo : EIATTR_CUDA_API_VERSION
	.align		4
        /*0000*/ 	.byte	0x04, 0x37
        /*0002*/ 	.short	(.L_6906 - .L_6905)
.L_6905:
        /*0004*/ 	.word	0x00000082


	//----- nvinfo : EIATTR_KPARAM_INFO
	.align		4
.L_6906:
        /*0008*/ 	.byte	0x04, 0x17
        /*000a*/ 	.short	(.L_6908 - .L_6907)
.L_6907:
        /*000c*/ 	.word	0x00000000
        /*0010*/ 	.short	0x0002
        /*0012*/ 	.short	0x0008
        /*0014*/ 	.byte	0x00, 0xf0, 0x61, 0x00


	//----- nvinfo : EIATTR_KPARAM_INFO
	.align		4
.L_6908:
        /*0018*/ 	.byte	0x04, 0x17
        /*001a*/ 	.short	(.L_6910 - .L_6909)
.L_6909:
        /*001c*/ 	.word	0x00000000
        /*0020*/ 	.short	0x0001
        /*0022*/ 	.short	0x0004
        /*0024*/ 	.byte	0x00, 0xf0, 0x05, 0x00


	//----- nvinfo : EIATTR_KPARAM_INFO
	.align		4
.L_6910:
        /*0028*/ 	.byte	0x04, 0x17
        /*002a*/ 	.short	(.L_6912 - .L_6911)
.L_6911:
        /*002c*/ 	.word	0x00000000
        /*0030*/ 	.short	0x0000
        /*0032*/ 	.short	0x0000
        /*0034*/ 	.byte	0x00, 0xf0, 0x11, 0x00


	//----- nvinfo : EIATTR_SPARSE_MMA_MASK
	.align		4
.L_6912:
        /*0038*/ 	.byte	0x03, 0x50
        /*003a*/ 	.short	0x0000


	//----- nvinfo : EIATTR_MAXREG_COUNT
	.align		4
        /*003c*/ 	.byte	0x03, 0x1b
        /*003e*/ 	.short	0x00ff


	//----- nvinfo : EIATTR_MERCURY_ISA_VERSION
	.align		4
        /*0040*/ 	.byte	0x03, 0x5f
        /*0042*/ 	.short	0x0101


	//----- nvinfo : EIATTR_VRC_CTA_INIT_COUNT
	.align		4
        /*0044*/ 	.byte	0x02, 0x4a
	.zero		1
	.zero		1


	//----- nvinfo : EIATTR_EXIT_INSTR_OFFSETS
	.align		4
        /*0048*/ 	.byte	0x04, 0x1c
        /*004a*/ 	.short	(.L_6914 - .L_6913)


	//   ....[0]....
.L_6913:
        /*004c*/ 	.word	0x00000b60


	//   ....[1]....
        /*0050*/ 	.word	0x00000bc0


	//   ....[2]....
        /*0054*/ 	.word	0x00000ee0


	//----- nvinfo : EIATTR_MAX_THREADS
	.align		4
.L_6914:
        /*0058*/ 	.byte	0x04, 0x05
        /*005a*/ 	.short	(.L_6916 - .L_6915)
.L_6915:
        /*005c*/ 	.word	0x00000080
        /*0060*/ 	.word	0x00000001
        /*0064*/ 	.word	0x00000001


	//----- nvinfo : EIATTR_CRS_STACK_SIZE
	.align		4
.L_6916:
        /*0068*/ 	.byte	0x04, 0x1e
        /*006a*/ 	.short	(.L_6918 - .L_6917)
.L_6917:
        /*006c*/ 	.word	0x00000000


	//----- nvinfo : EIATTR_CBANK_PARAM_SIZE
	.align		4
.L_6918:
        /*0070*/ 	.byte	0x03, 0x19
        /*0072*/ 	.short	0x0020


	//----- nvinfo : EIATTR_PARAM_CBANK
	.align		4
        /*0074*/ 	.byte	0x04, 0x0a
        /*0076*/ 	.short	(.L_6920 - .L_6919)
	.align		4
.L_6919:
        /*0078*/ 	.word	index@(.nv.constant0._ZN2at6native29vectorized_elementwise_kernelILi4ENS0_13BinaryFunctorIddbZZZNS0_22logical_or_kernel_cudaERNS_14TensorIteratorEENKUlvE0_clEvENKUlvE4_clEvEUlddE_EESt5arrayIPcLm3EEEEviT0_T1_)
        /*007c*/ 	.short	0x0380
        /*007e*/ 	.short	0x0020


	//----- nvinfo : EIATTR_SW_WAR
	.align		4
.L_6920:
        /*0080*/ 	.byte	0x04, 0x36
        /*0082*/ 	.short	(.L_6922 - .L_6921)
.L_6921:
        /*0084*/ 	.word	0x00000008
.L_6922:


//--------------------- .nv.info._ZN2at6native29vectorized_elementwise_kernelILi8ENS0_13BinaryFunctorIddbZZZNS0_22logical_or_kernel_cudaERNS_14TensorIteratorEENKUlvE0_clEvENKUlvE4_clEvEUlddE_EESt5arrayIPcLm3EEEEviT0_T1_ --------------------------
	.section	.nv.info._ZN2at6native29vectorized_elementwise_kernelILi8ENS0_13BinaryFunctorIddbZZZNS0_22logical_or_kernel_cudaERNS_14TensorIteratorEENKUlvE0_clEvENKUlvE4_clEvEUlddE_EESt5arrayIPcLm3EEEEviT0_T1_,"",@"SHT_CUDA_INFO"
	.sectionflags	@""
	.align	4


	//----- nvinfo : EIATTR_CUDA_API_VERSION
	.align		4
        /*0000*/ 	.byte	0x04, 0x37
        /*0002*/ 	.short	(.L_6924 - .L_6923)
.L_6923:
        /*0004*/ 	.word	0x00000082


	//----- nvinfo : EIATTR_KPARAM_INFO
	.align		4
.L_6924:
        /*0008*/ 	.byte	0x04, 0x17
        /*000a*/ 	.short	(.L_6926 - .L_6925)
.L_6925:
        /*000c*/ 	.word	0x00000000
        /*0010*/ 	.short	0x0002
        /*0012*/ 	.short	0x0008
        /*0014*/ 	.byte	0x00, 0xf0, 0x61, 0x00


	//----- nvinfo : EIATTR_KPARAM_INFO
	.align		4
.L_6926:
        /*0018*/ 	.byte	0x04, 0x17
        /*001a*/ 	.short	(.L_6928 - .L_6927)
.L_6927:
        /*001c*/ 	.word	0x00000000
        /*0020*/ 	.short	0x0001
        /*0022*/ 	.short	0x0004
        /*0024*/ 	.byte	0x00, 0xf0, 0x05, 0x00


	//----- nvinfo : EIATTR_KPARAM_INFO
	.align		4
.L_6928:
        /*0028*/ 	.byte	0x04, 0x17
        /*002a*/ 	.short	(.L_6930 - .L_6929)
.L_6929:
        /*002c*/ 	.word	0x00000000
        /*0030*/ 	.short	0x0000
        /*0032*/ 	.short	0x0000
        /*0034*/ 	.byte	0x00, 0xf0, 0x11, 0x00


	//----- nvinfo : EIATTR_SPARSE_MMA_MASK
	.align		4
.L_6930:
        /*0038*/ 	.byte	0x03, 0x50
        /*003a*/ 	.short	0x0000


	//----- nvinfo : EIATTR_MAXREG_COUNT
	.align		4
        /*003c*/ 	.byte	0x03, 0x1b
        /*003e*/ 	.short	0x00ff


	//----- nvinfo : EIATTR_MERCURY_ISA_VERSION
	.align		4
        /*0040*/ 	.byte	0x03, 0x5f
        /*0042*/ 	.short	0x0101


	//----- nvinfo : EIATTR_VRC_CTA_INIT_COUNT
	.align		4
        /*0044*/ 	.byte	0x02, 0x4a
	.zero		1
	.zero		1


	//----- nvinfo : EIATTR_EXIT_INSTR_OFFSETS
	.align		4
        /*0048*/ 	.byte	0x04, 0x1c
        /*004a*/ 	.short	(.L_6932 - .L_6931)


	//   ....[0]....
.L_6931:
        /*004c*/ 	.word	0x00000b60


	//   ....[1]....
        /*0050*/ 	.word	0x00000bc0


	//   ....[2]....
        /*0054*/ 	.word	0x00000ed0


	//----- nvinfo : EIATTR_MAX_THREADS
	.align		4
.L_6932:
        /*0058*/ 	.byte	0x04, 0x05
        /*005a*/ 	.short	(.L_6934 - .L_6933)
.L_6933:
        /*005c*/ 	.word	0x00000080
        /*0060*/ 	.word	0x00000001
        /*0064*/ 	.word	0x00000001


	//----- nvinfo : EIATTR_CRS_STACK_SIZE
	.align		4
.L_6934:
        /*0068*/ 	.byte	0x04, 0x1e
        /*006a*/ 	.short	(.L_6936 - .L_6935)
.L_6935:
        /*006c*/ 	.word	0x00000000


	//----- nvinfo : EIATTR_CBANK_PARAM_SIZE
	.align		4
.L_6936:
        /*0070*/ 	.byte	0x03, 0x19
        /*0072*/ 	.short	0x0020


	//----- nvinfo : EIATTR_PARAM_CBANK
	.align		4
        /*0074*/ 	.byte	0x04, 0x0a
        /*0076*/ 	.short	(.L_6938 - .L_6937)
	.align		4
.L_6937:
        /*0078*/ 	.word	index@(.nv.constant0._ZN2at6native29vectorized_elementwise_kernelILi8ENS0_13BinaryFunctorIddbZZZNS0_22logical_or_kernel_cudaERNS_14TensorIteratorEENKUlvE0_clEvENKUlvE4_clEvEUlddE_EESt5arrayIPcLm3EEEEviT0_T1_)
        /*007c*/ 	.short	0x0380
        /*007e*/ 	.short	0x0020


	//----- nvinfo : EIATTR_SW_WAR
	.align		4
.L_6938:
        /*0080*/ 	.byte	0x04, 0x36
        /*0082*/ 	.short	(.L_6940 - .L_6939)
.L_6939:
        /*0084*/ 	.word	0x00000008
.L_6940:


//--------------------- .nv.info._ZN2at6native18elementwise_kernelILi128ELi4EZNS0_15gpu_kernel_implINS0_13AUnaryFunctorIssbZZZNS0_22logical_or_kernel_cudaERNS_14TensorIteratorEENKUlvE0_clEvENKUlvE3_clEvEUlssE_EEEEvRNS_18TensorIteratorBaseERKT_EUliE_EEviT1_ --------------------------
	.section	.nv.info._ZN2at6native18elementwise_kernelILi128ELi4EZNS0_15gpu_kernel_implINS0_13AUnaryFunctorIssbZZZNS0_22logical_or_kernel_cudaERNS_14TensorIteratorEENKUlvE0_clEvENKUlvE3_clEvEUlssE_EEEEvRNS_18TensorIteratorBaseERKT_EUliE_EEviT1_,"",@"SHT_CUDA_INFO"
	.sectionflags	@""
	.align	4


	//----- nvinfo : EIATTR_CUDA_API_VERSION
	.align		4
        /*0000*/ 	.byte	0x04, 0x37
        /*0002*/ 	.short	(.L_6942 - .L_6941)
.L_6941:
        /*0004*/ 	.word	0x00000082


	//----- nvinfo : EIATTR_KPARAM_INFO
	.align		4
.L_6942:
        /*0008*/ 	.byte	0x04, 0x17
        /*000a*/ 	.short	(.L_6944 - .L_6943)
.L_6943:
        /*000c*/ 	.word	0x00000000
        /*0010*/ 	.short	0x0001
        /*0012*/ 	.short	0x0008
        /*0014*/ 	.byte	0x00, 0xf0, 0x61, 0x08


	//----- nvinfo : EIATTR_KPARAM_INFO
	.align		4
.L_6944:
        /*0018*/ 	.byte	0x04, 0x17
        /*001a*/ 	.short	(.L_6946 - .L_6945)
.L_6945:
        /*001c*/ 	.word	0x00000000
        /*0020*/ 	.short	0x0000
        /*0022*/ 	.short	0x0000
        /*0024*/ 	.byte	0x00, 0xf0, 0x11, 0x00


	//----- nvinfo : EIATTR_SPARSE_MMA_MASK
	.align		4
.L_6946:
        /*0028*/ 	.byte	0x03, 0x50
        /*002a*/ 	.short	0x0000


	//----- nvinfo : EIATTR_MAXREG_COUNT
	.align		4
        /*002c*/ 	.byte	0x03, 0x1b
        /*002e*/ 	.short	0x0080


	//----- nvinfo : EIATTR_EXTERNS
	.align		4
        /*0030*/ 	.byte	0x04, 0x0f
        /*0032*/ 	.short	(.L_6948 - .L_6947)


	//   ....[0]....
	.align		4
.L_6947:
        /*0034*/ 	.word	index@(__assertfail)


	//----- nvinfo : EIATTR_MERCURY_ISA_VERSION
	.align		4
.L_6948:
        /*0038*/ 	.byte	0x03, 0x5f
        /*003a*/ 	.short	0x0101


	//----- nvinfo : EIATTR_VRC_CTA_INIT_COUNT
	.align		4
        /*003c*/ 	.byte	0x02, 0x4a
	.zero		1
	.zero		1


	//----- nvinfo : EIATTR_SYSCALL_OFFSETS
	.align		4
        /*0040*/ 	.byte	0x04, 0x46
        /*0042*/ 	.short	(.L_6950 - .L_6949)


	//   ....[0]....
.L_6949:
        /*0044*/ 	.word	0x00002130


	//   ....[1]....
        /*0048*/ 	.word	0x00002e70


	//   ....[2]....
        /*004c*/ 	.word	0x00005110


	//   ....[3]....
        /*0050*/ 	.word	0x00005c90


	//   ....[4]....
        /*0054*/ 	.word	0x00008020


	//   ....[5]....
        /*0058*/ 	.word	0x00008ba0


	//   ....[6]....
        /*005c*/ 	.word	0x0000af40


	//   ....[7]....
        /*0060*/ 	.word	0x0000ba80


	//----- nvinfo : EIATTR_EXIT_INSTR_OFFSETS
	.align		4
.L_6950:
        /*0064*/ 	.byte	0x04, 0x1c
        /*0066*/ 	.short	(.L_6952 - .L_6951)


	//   ....[0]....
.L_6951:
        /*0068*/ 	.word	0x00008e30


	//   ....[1]....
        /*006c*/ 	.word	0x0000b0a0


	//   ....[2]....
        /*0070*/ 	.word	0x0000b0c0


	//   ....[3]....
        /*0074*/ 	.word	0x0000b150


	//   ....[4]....
        /*0078*/ 	.word	0x0000b170


	//   ....[5]....
        /*007c*/ 	.word	0x0000b190


	//   ....[6]....
        /*0080*/ 	.word	0x0000b220


	//   ....[7]....
        /*0084*/ 	.word	0x0000b260


	//   ....[8]....
        /*0088*/ 	.word	0x0000b300


	//   ....[9]....
        /*008c*/ 	.word	0x0000b350


	//   ....[10]....
        /*0090*/ 	.word	0x0000b380


	//   ....[11]....
        /*0094*/ 	.word	0x0000b440


	//   ....[12]....
        /*0098*/ 	.word	0x0000b580


	//   ....[13]....
        /*009c*/ 	.word	0x0000b6c0


	//   ....[14]....
        /*00a0*/ 	.word	0x0000b810


	//   ....[15]....
        /*00a4*/ 	.word	0x0000b840


	//   ....[16]....
        /*00a8*/ 	.word	0x0000b860


	//   ....[17]....
        /*00ac*/ 	.word	0x0000b8e0


	//   ....[18]....
        /*00b0*/ 	.word	0x0000b920


	//   ....[19]....
        /*00b4*/ 	.word	0x0000ba90


	//   ....[20]....
        /*00b8*/ 	.word	0x0000bb70


	//   ....[21]....
        /*00bc*/ 	.word	0x0000bc10


	//   ....[22]....
        /*00c0*/ 	.word	0x0000bc40


	//   ....[23]....
        /*00c4*/ 	.word	0x0000bc90


	//   ....[24]....
        /*00c8*/ 	.word	0x0000bcd0


	//----- nvinfo : EIATTR_MAX_THREADS
	.align		4
.L_6952:
        /*00cc*/ 	.byte	0x04, 0x05
        /*00ce*/ 	.short	(.L_6954 - .L_6953)
.L_6953:
        /*00d0*/ 	.word	0x00000080
        /*00d4*/ 	.word	0x00000001
        /*00d8*/ 	.word	0x00000001


	//----- nvinfo : EIATTR_CRS_STACK_SIZE
	.align		4
.L_6954:
        /*00dc*/ 	.byte	0x04, 0x1e
        /*00de*/ 	.short	(.L_6956 - .L_6955)
.L_6955:
        /*00e0*/ 	.word	0x00000000


	//----- nvinfo : EIATTR_CBANK_PARAM_SIZE
	.align		4
.L_6956:
        /*00e4*/ 	.byte	0x03, 0x19
        /*00e6*/ 	.short	0x0220


	//----- nvinfo : EIATTR_PARAM_CBANK
	.align		4
        /*00e8*/ 	.byte	0x04, 0x0a
        /*00ea*/ 	.short	(.L_6958 - .L_6957)
	.align		4
.L_6957:
        /*00ec*/ 	.word	index@(.nv.constant0._ZN2at6native18elementwise_kernelILi128ELi4EZNS0_15gpu_kernel_implINS0_13AUnaryFunctorIssbZZZNS0_22logical_or_kernel_cudaERNS_14TensorIteratorEENKUlvE0_clEvENKUlvE3_clEvEUlssE_EEEEvRNS_18TensorIteratorBaseERKT_EUliE_EEviT1_)
        /*00f0*/ 	.short	0x0380
        /*00f2*/ 	.short	0x0220


	//----- nvinfo : EIATTR_SW_WAR
	.align		4
.L_6958:
        /*00f4*/ 	.byte	0x04, 0x36
        /*00f6*/ 	.short	(.L_6960 - .L_6959)
.L_6959:
        /*00f8*/ 	.word	0x00000008
.L_6960:


//--------------------- .nv.info._ZN2at6native27unrolled_elementwise_kernelINS0_13AUnaryFunctorIssbZZZNS0_22logical_or_kernel_cudaERNS_14TensorIteratorEENKUlvE0_clEvENKUlvE3_clEvEUlssE_EESt5arrayIPcLm2EELi4E23TrivialOffsetCalculatorILi1EjESD_NS0_6memory12LoadWithCastILi1EEENSE_13StoreWithCastILi1EEEEEviT_T0_T2_T3_T4_T5_ --------------------------
	.section	.nv.info._ZN2at6native27unrolled_elementwise_kernelINS0_13AUnaryFunctorIssbZZZNS0_22logical_or_kernel_cudaERNS_14TensorIteratorEENKUlvE0_clEvENKUlvE3_clEvEUlssE_EESt5arrayIPcLm2EELi4E23TrivialOffsetCalculatorILi1EjESD_NS0_6memory12LoadWithCastILi1EEENSE_13StoreWithCastILi1EEEEEviT_T0_T2_T3_T4_T5_,"",@"SHT_CUDA_INFO"
	.sectionflags	@""
	.align	4


	//----- nvinfo : EIATTR_CUDA_API_VERSION
	.align		4
        /*0000*/ 	.byte	0x04, 0x37
        /*0002*/ 	.short	(.L_6962 - .L_6961)
.L_6961:
        /*0004*/ 	.word	0x00000082


	//----- nvinfo : EIATTR_KPARAM_INFO
	.align		4
.L_6962:
        /*0008*/ 	.byte	0x04, 0x17
        /*000a*/ 	.short	(.L_6964 - .L_6963)
.L_6963:
        /*000c*/ 	.word	0x00000000
        /*0010*/ 	.short	0x0006
        /*0012*/ 	.short	0x0024
        /*0014*/ 	.byte	0x00, 0xf0, 0x21, 0x00


	//----- nvinfo : EIATTR_KPARAM_INFO
	.align		4
.L_6964:
        /*0018*/ 	.byte	0x04, 0x17
        /*001a*/ 	.short	(.L_6966 - .L_6965)
.L_6965:
        /*001c*/ 	.word	0x00000000
        /*0020*/ 	.short	0x0005
        /*0022*/ 	.short	0x001c
        /*0024*/ 	.byte	0x00, 0xf0, 0x21, 0x00


	//----- nvinfo : EIATTR_KPARAM_INFO
	.align		4
.L_6966:
        /*0028*/ 	.byte	0x04, 0x17
        /*002a*/ 	.short	(.L_6968 - .L_6967)
.L_6967:
        /*002c*/ 	.word	0x00000000
        /*0030*/ 	.short	0x0004
        /*0032*/ 	.short	0x0019
        /*0034*/ 	.byte	0x00, 0xf0, 0x05, 0x00


	//----- nvinfo : EIATTR_KPARAM_INFO
	.align		4
.L_6968:
        /*0038*/ 	.byte	0x04, 0x17
        /*003a*/ 	.short	(.L_6970 - .L_6969)
.L_6969:
        /*003c*/ 	.word	0x00000000
        /*0040*/ 	.short	0x0003
        /*0042*/ 	.short	0x0018
        /*0044*/ 	.byte	0x00, 0xf0, 0x05, 0x00


	//----- nvinfo : EIATTR_KPARAM_INFO
	.align		4
.L_6970:
        /*0048*/ 	.byte	0x04, 0x17
        /*004a*/ 	.short	(.L_6972 - .L_6971)
.L_6971:
        /*004c*/ 	.word	0x00000000
        /*0050*/ 	.short	0x0002
        /*0052*/ 	.short	0x0008
        /*0054*/ 	.byte	0x00, 0xf0, 0x41, 0x00


	//----- nvinfo : EIATTR_KPARAM_INFO
	.align		4
.L_6972:
        /*0058*/ 	.byte	0x04, 0x17
        /*005a*/ 	.short	(.L_6974 - .L_6973)
.L_6973:
        /*005c*/ 	.word	0x00000000
        /*0060*/ 	.short	0x0001
        /*0062*/ 	.short	0x0004
        /*0064*/ 	.byte	0x00, 0xf0, 0x11, 0x00


	//----- nvinfo : EIATTR_KPARAM_INFO
	.align		4
.L_6974:
        /*0068*/ 	.byte	0x04, 0x17
        /*006a*/ 	.short	(.L_6976 - .L_6975)
.L_6975:
        /*006c*/ 	.word	0x00000000
        /*0070*/ 	.short	0x0000
        /*0072*/ 	.short	0x0000
        /*0074*/ 	.byte	0x00, 0xf0, 0x11, 0x00


	//----- nvinfo : EIATTR_SPARSE_MMA_MASK
	.align		4
.L_6976:
        /*0078*/ 	.byte	0x03, 0x50
        /*007a*/ 	.short	0x0000


	//----- nvinfo : EIATTR_MAXREG_COUNT
	.align		4
        /*007c*/ 	.byte	0x03, 0x1b
        /*007e*/ 	.short	0x00ff


	//----- nvinfo : EIATTR_EXTERNS
	.align		4
        /*0080*/ 	.byte	0x04, 0x0f
        /*0082*/ 	.short	(.L_6978 - .L_6977)


	//   ....[0]....
	.align		4
.L_6977:
        /*0084*/ 	.word	index@(__assertfail)


	//----- nvinfo : EIATTR_MERCURY_ISA_VERSION
	.align		4
.L_6978:
        /*0088*/ 	.byte	0x03, 0x5f
        /*008a*/ 	.short	0x0101


	//----- nvinfo : EIATTR_VRC_CTA_INIT_COUNT
	.align		4
        /*008c*/ 	.byte	0x02, 0x4a
	.zero		1
	.zero		1


	//----- nvinfo : EIATTR_SYSCALL_OFFSETS
	.align		4
        /*0090*/ 	.byte	0x04, 0x46
        /*0092*/ 	.short	(.L_6980 - .L_6979)


	//   ....[0]....
.L_6979:
        /*0094*/ 	.word	0x00000e40


	//   ....[1]....
        /*0098*/ 	.word	0x00001e30


	//   ....[2]....
        /*009c*/ 	.word	0x00002d60


	//   ....[3]....
        /*00a0*/ 	.word	0x00003c80


	//   ....[4]....
        /*00a4*/ 	.word	0x00004a70


	//   ....[5]....
        /*00a8*/ 	.word	0x00005750


	//   ....[6]....
        /*00ac*/ 	.word	0x00006530


	//   ....[7]....
        /*00b0*/ 	.word	0x000072c0


	//----- nvinfo : EIATTR_EXIT_INSTR_OFFSETS
	.align		4
.L_6980:
        /*00b4*/ 	.byte	0x04, 0x1c
        /*00b6*/ 	.short	(.L_6982 - .L_6981)


	//   ....[0]....
.L_6981:
        /*00b8*/ 	.word	0x000067b0


	//   ....[1]....
        /*00bc*/ 	.word	0x000068e0


	//   ....[2]....
        /*00c0*/ 	.word	0x00006900


	//   ....[3]....
        /*00c4*/ 	.word	0x00006990


	//   ....[4]....
        /*00c8*/ 	.word	0x000069b0


	//   ....[5]....
        /*00cc*/ 	.word	0x000069d0


	//   ....[6]....
        /*00d0*/ 	.word	0x00006a60


	//   ....[7]....
        /*00d4*/ 	.word	0x00006aa0


	//   ....[8]....
        /*00d8*/ 	.word	0x00006b40


	//   ....[9]....
        /*00dc*/ 	.word	0x00006b90


	//   ....[10]....
        /*00e0*/ 	.word	0x00006bc0


	//   ....[11]....
        /*00e4*/ 	.word	0x00006c80


	//   ....[12]....
        /*00e8*/ 	.word	0x00006dc0


	//   ....[13]....
        /*00ec*/ 	.word	0x00006f00


	//   ....[14]....
        /*00f0*/ 	.word	0x00007050


	//   ....[15]....
        /*00f4*/ 	.word	0x00007080


	//   ....[16]....
        /*00f8*/ 	.word	0x000070a0


	//   ....[17]....
        /*00fc*/ 	.word	0x00007120


	//   ....[18]....
        /*0100*/ 	.word	0x00007160


	//   ....[19]....
        /*0104*/ 	.word	0x000072d0


	//   ....[20]....
        /*0108*/ 	.word	0x000073b0


	//   ....[21]....
        /*010c*/ 	.word	0x00007450


	//   ....[22]....
        /*0110*/ 	.word	0x00007480


	//   ....[23]....
        /*0114*/ 	.word	0x000074d0


	//   ....[24]....
        /*0118*/ 	.word	0x00007510


	//----- nvinfo : EIATTR_MAX_THREADS
	.align		4
.L_6982:
        /*011c*/ 	.byte	0x04, 0x05
        /*011e*/ 	.short	(.L_6984 - .L_6983)
.L_6983:
        /*0120*/ 	.word	0x00000080
        /*0124*/ 	.word	0x00000001
        /*0128*/ 	.word	0x00000001


	//----- nvinfo : EIATTR_CRS_STACK_SIZE
	.align		4
.L_6984:
        /*012c*/ 	.byte	0x04, 0x1e
        /*012e*/ 	.short	(.L_6986 - .L_6985)
.L_6985:
        /*0130*/ 	.word	0x00000000


	//----- nvinfo : EIATTR_CBANK_PARAM_SIZE
	.align		4
.L_6986:
        /*0134*/ 	.byte	0x03, 0x19
        /*0136*/ 	.short	0x002c


	//----- nvinfo : EIATTR_PARAM_CBANK
	.align		4
        /*0138*/ 	.byte	0x04, 0x0a
        /*013a*/ 	.short	(.L_6988 - .L_6987)
	.align		4
.L_6987:
        /*013c*/ 	.word	index@(.nv.constant0._ZN2at6native27unrolled_elementwise_kernelINS0_13AUnaryFunctorIssbZZZNS0_22logical_or_kernel_cudaERNS_14TensorIteratorEENKUlvE0_clEvENKUlvE3_clEvEUlssE_EESt5arrayIPcLm2EELi4E23TrivialOffsetCalculatorILi1EjESD_NS0_6memory12LoadWithCastILi1EEENSE_13StoreWithCastILi1EEEEEviT_T0_T2_T3_T4_T5_)
        /*0140*/ 	.short	0x0380
        /*0142*/ 	.short	0x002c


	//----- nvinfo : EIATTR_SW_WAR
	.align		4
.L_6988:
        /*0144*/ 	.byte	0x04, 0x36
        /*0146*/ 	.short	(.L_6990 - .L_6989)
.L_6989:
        /*0148*/ 	.word	0x00000008
.L_6990:


//--------------------- .nv.info._ZN2at6native18elementwise_kernelILi128ELi4EZNS0_22gpu_kernel_impl_nocastINS0_13AUnaryFunctorIssbZZZNS0_22logical_or_kernel_cudaERNS_14TensorIteratorEENKUlvE0_clEvENKUlvE3_clEvEUlssE_EEEEvRNS_18TensorIteratorBaseERKT_EUliE_EEviT1_ --------------------------
	.section	.nv.info._ZN2at6native18elementwise_kernelILi128ELi4EZNS0_22gpu_kernel_impl_nocastINS0_13AUnaryFunctorIssbZZZNS0_22logical_or_kernel_cudaERNS_14TensorIteratorEENKUlvE0_clEvENKUlvE3_clEvEUlssE_EEEEvRNS_18TensorIteratorBaseERKT_EUliE_EEviT1_,"",@"SHT_CUDA_INFO"
	.sectionflags	@""
	.align	4


	//----- nvinfo : EIATTR_CUDA_API_VERSION
	.align		4
        /*0000*/ 	.byte	0x04, 0x37
        /*0002*/ 	.short	(.L_6992 - .L_6991)
.L_6991:
        /*0004*/ 	.word	0x00000082


	//----- nvinfo : EIATTR_KPARAM_INFO
	.align		4
.L_6992:
        /*0008*/ 	.byte	0x04, 0x17
        /*000a*/ 	.short	(.L_6994 - .L_6993)
.L_6993:
        /*000c*/ 	.word	0x00000000
        /*0010*/ 	.short	0x0001
        /*0012*/ 	.short	0x0008
        /*0014*/ 	.byte	0x00, 0xf0, 0x61, 0x08


	//----- nvinfo : EIATTR_KPARAM_INFO
	.align		4
.L_6994:
        /*0018*/ 	.byte	0x04, 0x17
        /*001a*/ 	.short	(.L_6996 - .L_6995)
.L_6995:
        /*001c*/ 	.word	0x00000000
        /*0020*/ 	.short	0x0000
        /*0022*/ 	.short	0x0000
        /*0024*/ 	.byte	0x00, 0xf0, 0x11, 0x00


	//----- nvinfo : EIATTR_SPARSE_MMA_MASK
	.align		4
.L_6996:
        /*0028*/ 	.byte	0x03, 0x50
        /*002a*/ 	.short	0x0000


	//----- nvinfo : EIATTR_MAXREG_COUNT
	.align		4
        /*002c*/ 	.byte	0x03, 0x1b
        /*002e*/ 	.short	0x0080


	//----- nvinfo : EIATTR_MERCURY_ISA_VERSION
	.align		4
        /*0030*/ 	.byte	0x03, 0x5f
        /*0032*/ 	.short	0x0101


	//----- nvinfo : EIATTR_VRC_CTA_INIT_COUNT
	.align		4
        /*0034*/ 	.byte	0x02, 0x4a
	.zero		1
	.zero		1


	//----- nvinfo : EIATTR_EXIT_INSTR_OFFSETS
	.align		4
        /*0038*/ 	.byte	0x04, 0x1c
        /*003a*/ 	.short	(.L_6998 - .L_6997)


	//   ....[0]....
.L_6997:
        /*003c*/ 	.word	0x00000340


	//   ....[1]....
        /*0040*/ 	.word	0x000003d0


	//   ....[2]....
        /*0044*/ 	.word	0x00003f20


	//   ....[3]....
        /*0048*/ 	.word	0x00005280


	//----- nvinfo : EIATTR_MAX_THREADS
	.align		4
.L_6998:
        /*004c*/ 	.byte	0x04, 0x05
        /*004e*/ 	.short	(.L_7000 - .L_6999)
.L_6999:
        /*0050*/ 	.word	0x00000080
        /*0054*/ 	.word	0x00000001
        /*0058*/ 	.word	0x00000001


	//----- nvinfo : EIATTR_CRS_STACK_SIZE
	.align		4
.L_7000:
        /*005c*/ 	.byte	0x04, 0x1e
        /*005e*/ 	.short	(.L_7002 - .L_7001)
.L_7001:
        /*0060*/ 	.word	0x00000000


	//----- nvinfo : EIATTR_CBANK_PARAM_SIZE
	.align		4
.L_7002:
        /*0064*/ 	.byte	0x03, 0x19
        /*0066*/ 	.short	0x0220


	//----- nvinfo : EIATTR_PARAM_CBANK
	.align		4
        /*0068*/ 	.byte	0x04, 0x0a
        /*006a*/ 	.short	(.L_7004 - .L_7003)
	.align		4
.L_7003:
        /*006c*/ 	.word	index@(.nv.constant0._ZN2at6native18elementwise_kernelILi128ELi4EZNS0_22gpu_kernel_impl_nocastINS0_13AUnaryFunctorIssbZZZNS0_22logical_or_kernel_cudaERNS_14TensorIteratorEENKUlvE0_clEvENKUlvE3_clEvEUlssE_EEEEvRNS_18TensorIteratorBaseERKT_EUliE_EEviT1_)
        /*0070*/ 	.short	0x0380
        /*0072*/ 	.short	0x0220


	//----- nvinfo : EIATTR_SW_WAR
	.align		4
.L_7004:
        /*0074*/ 	.byte	0x04, 0x36
        /*0076*/ 	.short	(.L_7006 - .L_7005)
.L_7005:
        /*0078*/ 	.word	0x00000008
.L_7006:


//--------------------- .nv.info._ZN2at6native27unrolled_elementwise_kernelINS0_13AUnaryFunctorIssbZZZNS0_22logical_or_kernel_cudaERNS_14TensorIteratorEENKUlvE0_clEvENKUlvE3_clEvEUlssE_EESt5arrayIPcLm2EELi4E23TrivialOffsetCalculatorILi1EjESD_NS0_6memory15LoadWithoutCastENSE_16StoreWithoutCastEEEviT_T0_T2_T3_T4_T5_ --------------------------
	.section	.nv.info._ZN2at6native27unrolled_elementwise_kernelINS0_13AUnaryFunctorIssbZZZNS0_22logical_or_kernel_cudaERNS_14TensorIteratorEENKUlvE0_clEvENKUlvE3_clEvEUlssE_EESt5arrayIPcLm2EELi4E23TrivialOffsetCalculatorILi1EjESD_NS0_6memory15LoadWithoutCastENSE_16StoreWithoutCastEEEviT_T0_T2_T3_T4_T5_,"",@"SHT_CUDA_INFO"
	.sectionflags	@""
	.align	4


	//----- nvinfo : EIATTR_CUDA_API_VERSION
	.align		4
        /*0000*/ 	.byte	0x04, 0x37
        /*0002*/ 	.short	(.L_7008 - .L_7007)
.L_7007:
        /*0004*/ 	.word	0x00000082


	//----- nvinfo : EIATTR_KPARAM_INFO
	.align		4
.L_7008:
        /*0008*/ 	.byte	0x04, 0x17
        /*000a*/ 	.short	(.L_7010 - .L_7009)
.L_7009:
        /*000c*/ 	.word	0x00000000
        /*0010*/ 	.short	0x0006
        /*0012*/ 	.short	0x001b
        /*0014*/ 	.byte	0x00, 0xf0, 0x05, 0x00


	//----- nvinfo : EIATTR_KPARAM_INFO
	.align		4
.L_7010:
        /*0018*/ 	.byte	0x04, 0x17
        /*001a*/ 	.short	(.L_7012 - .L_7011)
.L_7011:
        /*001c*/ 	.word	0x00000000
        /*0020*/ 	.short	0x0005
        /*0022*/ 	.short	0x001a
        /*0024*/ 	.byte	0x00, 0xf0, 0x05, 0x00


	//----- nvinfo : EIATTR_KPARAM_INFO
	.align		4
.L_7012:
        /*0028*/ 	.byte	0x04, 0x17
        /*002a*/ 	.short	(.L_7014 - .L_7013)
.L_7013:
        /*002c*/ 	.word	0x00000000
        /*0030*/ 	.short	0x0004
        /*0032*/ 	.short	0x0019
        /*0034*/ 	.byte	0x00, 0xf0, 0x05, 0x00


	//----- nvinfo : EIATTR_KPARAM_INFO
	.align		4
.L_7014:
        /*0038*/ 	.byte	0x04, 0x17
        /*003a*/ 	.short	(.L_7016 - .L_7015)
.L_7015:
        /*003c*/ 	.word	0x00000000
        /*0040*/ 	.short	0x0003
        /*0042*/ 	.short	0x0018
        /*0044*/ 	.byte	0x00, 0xf0, 0x05, 0x00


	//----- nvinfo : EIATTR_KPARAM_INFO
	.align		4
.L_7016:
        /*0048*/ 	.byte	0x04, 0x17
        /*004a*/ 	.short	(.L_7018 - .L_7017)
.L_7017:
        /*004c*/ 	.word	0x00000000
        /*0050*/ 	.short	0x0002
        /*0052*/ 	.short	0x0008
        /*0054*/ 	.byte	0x00, 0xf0, 0x41, 0x00


	//----- nvinfo : EIATTR_KPARAM_INFO
	.align		4
.L_7018:
        /*0058*/ 	.byte	0x04, 0x17
        /*005a*/ 	.short	(.L_7020 - .L_7019)
.L_7019:
        /*005c*/ 	.word	0x00000000
        /*0060*/ 	.short	0x0001
        /*0062*/ 	.short	0x0004
        /*0064*/ 	.byte	0x00, 0xf0, 0x11, 0x00


	//----- nvinfo : EIATTR_KPARAM_INFO
	.align		4
.L_7020:
        /*0068*/ 	.byte	0x04, 0x17
        /*006a*/ 	.short	(.L_7022 - .L_7021)
.L_7021:
        /*006c*/ 	.word	0x00000000
        /*0070*/ 	.short	0x0000
        /*0072*/ 	.short	0x0000
        /*0074*/ 	.byte	0x00, 0xf0, 0x11, 0x00


	//----- nvinfo : EIATTR_SPARSE_MMA_MASK
	.align		4
.L_7022:
        /*0078*/ 	.byte	0x03, 0x50
        /*007a*/ 	.short	0x0000


	//----- nvinfo : EIATTR_MAXREG_COUNT
	.align		4
        /*007c*/ 	.byte	0x03, 0x1b
        /*007e*/ 	.short	0x00ff


	//----- nvinfo : EIATTR_MERCURY_ISA_VERSION
	.align		4
        /*0080*/ 	.byte	0x03, 0x5f
        /*0082*/ 	.short	0x0101


	//----- nvinfo : EIATTR_VRC_CTA_INIT_COUNT
	.align		4
        /*0084*/ 	.byte	0x02, 0x4a
	.zero		1
	.zero		1


	//----- nvinfo : EIATTR_EXIT_INSTR_OFFSETS
	.align		4
        /*0088*/ 	.byte	0x04, 0x1c
        /*008a*/ 	.short	(.L_7024 - .L_7023)


	//   ....[0]....
.L_7023:
        /*008c*/ 	.word	0x000004a0


	//   ....[1]....
        /*0090*/ 	.word	0x00000500


	//----- nvinfo : EIATTR_MAX_THREADS
	.align		4
.L_7024:
        /*0094*/ 	.byte	0x04, 0x05
        /*0096*/ 	.short	(.L_7026 - .L_7025)
.L_7025:
        /*0098*/ 	.word	0x00000080
        /*009c*/ 	.word	0x00000001
        /*00a0*/ 	.word	0x00000001


	//----- nvinfo : EIATTR_CRS_STACK_SIZE
	.align		4
.L_7026:
        /*00a4*/ 	.byte	0x04, 0x1e
        /*00a6*/ 	.short	(.L_7028 - .L_7027)
.L_7027:
        /*00a8*/ 	.word	0x00000000


	//----- nvinfo : EIATTR_CBANK_PARAM_SIZE
	.align		4
.L_7028:
        /*00ac*/ 	.byte	0x03, 0x19
        /*00ae*/ 	.short	0x001c


	//----- nvinfo : EIATTR_PARAM_CBANK
	.align		4
        /*00b0*/ 	.byte	0x04, 0x0a
        /*00b2*/ 	.short	(.L_7030 - .L_7029)
	.align		4
.L_7029:
        /*00b4*/ 	.word	index@(.nv.constant0._ZN2at6native27unrolled_elementwise_kernelINS0_13AUnaryFunctorIssbZZZNS0_22logical_or_kernel_cudaERNS_14TensorIteratorEENKUlvE0_clEvENKUlvE3_clEvEUlssE_EESt5arrayIPcLm2EELi4E23TrivialOffsetCalculatorILi1EjESD_NS0_6memory15LoadWithoutCastENSE_16StoreWithoutCastEEEviT_T0_T2_T3_T4_T5_)
        /*00b8*/ 	.short	0x0380
        /*00ba*/ 	.short	0x001c


	//----- nvinfo : EIATTR_SW_WAR
	.align		4
.L_7030:
        /*00bc*/ 	.byte	0x04, 0x36
        /*00be*/ 	.short	(.L_7032 - .L_7031)
.L_7031:
        /*00c0*/ 	.word	0x00000008
.L_7032:


//--------------------- .nv.info._ZN2at6native29vectorized_elementwise_kernelILi2ENS0_13AUnaryFunctorIssbZZZNS0_22logical_or_kernel_cudaERNS_14TensorIteratorEENKUlvE0_clEvENKUlvE3_clEvEUlssE_EESt5arrayIPcLm2EEEEviT0_T1_ --------------------------
	.section	.nv.info._ZN2at6native29vectorized_elementwise_kernelILi2ENS0_13AUnaryFunctorIssbZZZNS0_22logical_or_kernel_cudaERNS_14TensorIteratorEENKUlvE0_clEvENKUlvE3_clEvEUlssE_EESt5arrayIPcLm2EEEEviT0_T1_,"",@"SHT_CUDA_INFO"
	.sectionflags	@""
	.align	4


	//----- nvinfo : EIATTR_CUDA_API_VERSION
	.align		4
        /*0000*/ 	.byte	0x04, 0x37
        /*0002*/ 	.short	(.L_7034 - .L_7033)
.L_7033:
        /*0004*/ 	.word	0x00000082


	//----- nvinfo : EIATTR_KPARAM_INFO
	.align		4
.L_7034:
        /*0008*/ 	.byte	0x04, 0x17
        /*000a*/ 	.short	(.L_7036 - .L_7035)
.L_7035:
        /*000c*/ 	.word	0x00000000
        /*0010*/ 	.short	0x0002
        /*0012*/ 	.short	0x0008
        /*0014*/ 	.byte	0x00, 0xf0, 0x41, 0x00


	//----- nvinfo : EIATTR_KPARAM_INFO
	.align		4
.L_7036:
        /*0018*/ 	.byte	0x04, 0x17
        /*001a*/ 	.short	(.L_7038 - .L_7037)
.L_7037:
        /*001c*/ 	.word	0x00000000
        /*0020*/ 	.short	0x0001
        /*0022*/ 	.short	0x0004
        /*0024*/ 	.byte	0x00, 0xf0, 0x11, 0x00


	//----- nvinfo : EIATTR_KPARAM_INFO
	.align		4
.L_7038:
        /*0028*/ 	.byte	0x04, 0x17
        /*002a*/ 	.short	(.L_7040 - .L_7039)
.L_7039:
        /*002c*/ 	.word	0x00000000
        /*0030*/ 	.short	0x0000
        /*0032*/ 	.short	0x0000
        /*0034*/ 	.byte	0x00, 0xf0, 0x11, 0x00


	//----- nvinfo : EIATTR_SPARSE_MMA_MASK
	.align		4
.L_7040:
        /*0038*/ 	.byte	0x03, 0x50
        /*003a*/ 	.short	0x0000


	//----- nvinfo : EIATTR_MAXREG_COUNT
	.align		4
        /*003c*/ 	.byte	0x03, 0x1b
        /*003e*/ 	.short	0x00ff


	//----- nvinfo : EIATTR_MERCURY_ISA_VERSION
	.align		4
        /*0040*/ 	.byte	0x03, 0x5f
        /*0042*/ 	.short	0x0101


	//----- nvinfo : EIATTR_VRC_CTA_INIT_COUNT
	.align		4
        /*0044*/ 	.byte	0x02, 0x4a
	.zero		1
	.zero		1


	//----- nvinfo : EIATTR_EXIT_INSTR_OFFSETS
	.align		4
        /*0048*/ 	.byte	0x04, 0x1c
        /*004a*/ 	.short	(.L_7042 - .L_7041)


	//   ....[0]....
.L_7041:
        /*004c*/ 	.word	0x00000910


	//   ....[1]....
        /*0050*/ 	.word	0x00000970


	//   ....[2]....
        /*0054*/ 	.word	0x00000d50


	//----- nvinfo : EIATTR_MAX_THREADS
	.align		4
.L_7042:
        /*0058*/ 	.byte	0x04, 0x05
        /*005a*/ 	.short	(.L_7044 - .L_7043)
.L_7043:
        /*005c*/ 	.word	0x00000080
        /*0060*/ 	.word	0x00000001
        /*0064*/ 	.word	0x00000001


	//----- nvinfo : EIATTR_CRS_STACK_SIZE
	.align		4
.L_7044:
        /*0068*/ 	.byte	0x04, 0x1e
        /*006a*/ 	.short	(.L_7046 - .L_7045)
.L_7045:
        /*006c*/ 	.word	0x00000000


	//----- nvinfo : EIATTR_CBANK_PARAM_SIZE
	.align		4
.L_7046:
        /*0070*/ 	.byte	0x03, 0x19
        /*0072*/ 	.short	0x0018


	//----- nvinfo : EIATTR_PARAM_CBANK
	.align		4
        /*0074*/ 	.byte	0x04, 0x0a
        /*0076*/ 	.short	(.L_7048 - .L_7047)
	.align		4
.L_7047:
        /*0078*/ 	.word	index@(.nv.constant0._ZN2at6native29vectorized_elementwise_kernelILi2ENS0_13AUnaryFunctorIssbZZZNS0_22logical_or_kernel_cudaERNS_14TensorIteratorEENKUlvE0_clEvENKUlvE3_clEvEUlssE_EESt5arrayIPcLm2EEEEviT0_T1_)
        /*007c*/ 	.short	0x0380
        /*007e*/ 	.short	0x0018


	//----- nvinfo : EIATTR_SW_WAR
	.align		4
.L_7048:
        /*0080*/ 	.byte	0x04, 0x36
        /*0082*/ 	.short	(.L_7050 - .L_7049)
.L_7049:
        /*0084*/ 	.word	0x00000008
.L_7050:


//--------------------- .nv.info._ZN2at6native29vectorized_elementwise_kernelILi4ENS0_13AUnaryFunctorIssbZZZNS0_22logical_or_kernel_cudaERNS_14TensorIteratorEENKUlvE0_clEvENKUlvE3_clEvEUlssE_EESt5arrayIPcLm2EEEEviT0_T1_ --------------------------
	.section	.nv.info._ZN2at6native29vectorized_elementwise_kernelILi4ENS0_13AUnaryFunctorIssbZZZNS0_22logical_or_kernel_cudaERNS_14TensorIteratorEENKUlvE0_clEvENKUlvE3_clEvEUlssE_EESt5arrayIPcLm2EEEEviT0_T1_,"",@"SHT_CUDA_INFO"
	.sectionflags	@""
	.align	4


	//----- nvinfo : EIATTR_CUDA_API_VERSION
	.align		4
        /*0000*/ 	.byte	0x04, 0x37
        /*0002*/ 	.short	(.L_7052 - .L_7051)
.L_7051:
        /*0004*/ 	.word	0x00000082


	//----- nvinfo : EIATTR_KPARAM_INFO
	.align		4
.L_7052:
        /*0008*/ 	.byte	0x04, 0x17
        /*000a*/ 	.short	(.L_7054 - .L_7053)
.L_7053:
        /*000c*/ 	.word	0x00000000
        /*0010*/ 	.short	0x0002
        /*0012*/ 	.short	0x0008
        /*0014*/ 	.byte	0x00, 0xf0, 0x41, 0x00


	//----- nvinfo : EIATTR_KPARAM_INFO
	.align		4
.L_7054:
        /*0018*/ 	.byte	0x04, 0x17
        /*001a*/ 	.short	(.L_7056 - .L_7055)
.L_7055:
        /*001c*/ 	.word	0x00000000
        /*0020*/ 	.short	0x0001
        /*0022*/ 	.short	0x0004
        /*0024*/ 	.byte	0x00, 0xf0, 0x11, 0x00


	//----- nvinfo : EIATTR_KPARAM_INFO
	.align		4
.L_7056:
        /*0028*/ 	.byte	0x04, 0x17
        /*002a*/ 	.short	(.L_7058 - .L_7057)
.L_7057:
        /*002c*/ 	.word	0x00000000
        /*0030*/ 	.short	0x0000
        /*0032*/ 	.short	0x0000
        /*0034*/ 	.byte	0x00, 0xf0, 0x11, 0x00


	//----- nvinfo : EIATTR_SPARSE_MMA_MASK
	.align		4
.L_7058:
        /*0038*/ 	.byte	0x03, 0x50
        /*003a*/ 	.short	0x0000


	//----- nvinfo : EIATTR_MAXREG_COUNT
	.align		4
        /*003c*/ 	.byte	0x03, 0x1b
        /*003e*/ 	.short	0x00ff


	//----- nvinfo : EIATTR_MERCURY_ISA_VERSION
	.align		4
        /*0040*/ 	.byte	0x03, 0x5f
        /*0042*/ 	.short	0x0101


	//----- nvinfo : EIATTR_VRC_CTA_INIT_COUNT
	.align		4
        /*0044*/ 	.byte	0x02, 0x4a
	.zero		1
	.zero		1


	//----- nvinfo : EIATTR_EXIT_INSTR_OFFSETS
	.align		4
        /*0048*/ 	.byte	0x04, 0x1c
        /*004a*/ 	.short	(.L_7060 - .L_7059)


	//   ....[0]....
.L_7059:
        /*004c*/ 	.word	0x00000910


	//   ....[1]....
        /*0050*/ 	.word	0x00000970


	//   ....[2]....
        /*0054*/ 	.word	0x00000d30


	//----- nvinfo : EIATTR_MAX_THREADS
	.align		4
.L_7060:
        /*0058*/ 	.byte	0x04, 0x05
        /*005a*/ 	.short	(.L_7062 - .L_7061)
.L_7061:
        /*005c*/ 	.word	0x00000080
        /*0060*/ 	.word	0x00000001
        /*0064*/ 	.word	0x00000001


	//----- nvinfo : EIATTR_CRS_STACK_SIZE
	.align		4
.L_7062:
        /*0068*/ 	.byte	0x04, 0x1e
        /*006a*/ 	.short	(.L_7064 - .L_7063)
.L_7063:
        /*006c*/ 	.word	0x00000000


	//----- nvinfo : EIATTR_CBANK_PARAM_SIZE
	.align		4
.L_7064:
        /*0070*/ 	.byte	0x03, 0x19
        /*0072*/ 	.short	0x0018


	//----- nvinfo : EIATTR_PARAM_CBANK
	.align		4
        /*0074*/ 	.byte	0x04, 0x0a
        /*0076*/ 	.short	(.L_7066 - .L_7065)
	.align		4
.L_7065:
        /*0078*/ 	.word	index@(.nv.constant0._ZN2at6native29vectorized_elementwise_kernelILi4ENS0_13AUnaryFunctorIssbZZZNS0_22logical_or_kernel_cudaERNS_14TensorIteratorEENKUlvE0_clEvENKUlvE3_clEvEUlssE_EESt5arrayIPcLm2EEEEviT0_T1_)
        /*007c*/ 	.short	0x0380
        /*007e*/ 	.short	0x0018


	//----- nvinfo : EIATTR_SW_WAR
	.align		4
.L_7066:
        /*0080*/ 	.byte	0x04, 0x36
        /*0082*/ 	.short	(.L_7068 - .L_7067)
.L_7067:
        /*0084*/ 	.word	0x00000008
.L_7068:


//--------------------- .nv.info._ZN2at6native29vectorized_elementwise_kernelILi8ENS0_13AUnaryFunctorIssbZZZNS0_22logical_or_kernel_cudaERNS_14TensorIteratorEENKUlvE0_clEvENKUlvE3_clEvEUlssE_EESt5arrayIPcLm2EEEEviT0_T1_ --------------------------
	.section	.nv.info._ZN2at6native29vectorized_elementwise_kernelILi8ENS0_13AUnaryFunctorIssbZZZNS0_22logical_or_kernel_cudaERNS_14TensorIteratorEENKUlvE0_clEvENKUlvE3_clEvEUlssE_EESt5arrayIPcLm2EEEEviT0_T1_,"",@"SHT_CUDA_INFO"
	.sectionflags	@""
	.align	4


	//----- nvinfo : EIATTR_CUDA_API_VERSION
	.align		4
        /*0000*/ 	.byte	0x04, 0x37
        /*0002*/ 	.short	(.L_7070 - .L_7069)
.L_7069:
        /*0004*/ 	.word	0x00000082


	//----- nvinfo : EIATTR_KPARAM_INFO
	.align		4
.L_7070:
        /*0008*/ 	.byte	0x04, 0x17
        /*000a*/ 	.short	(.L_7072 - .L_7071)
.L_7071:
        /*000c*/ 	.word	0x00000000
        /*0010*/ 	.short	0x0002
        /*0012*/ 	.short	0x0008
        /*0014*/ 	.byte	0x00, 0xf0, 0x41, 0x00


	//----- nvinfo : EIATTR_KPARAM_INFO
	.align		4
.L_7072:
        /*0018*/ 	.byte	0x04, 0x17
        /*001a*/ 	.short	(.L_7074 - .L_7073)
.L_7073:
        /*001c*/ 	.word	0x00000000
        /*0020*/ 	.short	0x0001
        /*0022*/ 	.short	0x0004
        /*0024*/ 	.byte	0x00, 0xf0, 0x11, 0x00


	//----- nvinfo : EIATTR_KPARAM_INFO
	.align		4
.L_7074:
        /*0028*/ 	.byte	0x04, 0x17
        /*002a*/ 	.short	(.L_7076 - .L_7075)
.L_7075:
        /*002c*/ 	.word	0x00000000
        /*0030*/ 	.short	0x0000
        /*0032*/ 	.short	0x0000
        /*0034*/ 	.byte	0x00, 0xf0, 0x11, 0x00


	//----- nvinfo : EIATTR_SPARSE_MMA_MASK
	.align		4
.L_7076:
        /*0038*/ 	.byte	0x03, 0x50
        /*003a*/ 	.short	0x0000


	//----- nvinfo : EIATTR_MAXREG_COUNT
	.align		4
        /*003c*/ 	.byte	0x03, 0x1b
        /*003e*/ 	.short	0x00ff


	//----- nvinfo : EIATTR_MERCURY_ISA_VERSION
	.align		4
        /*0040*/ 	.byte	0x03, 0x5f
        /*0042*/ 	.short	0x0101


	//----- nvinfo : EIATTR_VRC_CTA_INIT_COUNT
	.align		4
        /*0044*/ 	.byte	0x02, 0x4a
	.zero		1
	.zero		1


	//----- nvinfo : EIATTR_EXIT_INSTR_OFFSETS
	.align		4
        /*0048*/ 	.byte	0x04, 0x1c
        /*004a*/ 	.short	(.L_7078 - .L_7077)


	//   ....[0]....
.L_7077:
        /*004c*/ 	.word	0x00000910


	//   ....[1]....
        /*0050*/ 	.word	0x00000970


	//   ....[2]....
        /*0054*/ 	.word	0x00000d00


	//----- nvinfo : EIATTR_MAX_THREADS
	.align		4
.L_7078:
        /*0058*/ 	.byte	0x04, 0x05
        /*005a*/ 	.short	(.L_7080 - .L_7079)
.L_7079:
        /*005c*/ 	.word	0x00000080
        /*0060*/ 	.word	0x00000001
        /*0064*/ 	.word	0x00000001


	//----- nvinfo : EIATTR_CRS_STACK_SIZE
	.align		4
.L_7080:
        /*0068*/ 	.byte	0x04, 0x1e
        /*006a*/ 	.short	(.L_7082 - .L_7081)
.L_7081:
        /*006c*/ 	.word	0x00000000


	//----- nvinfo : EIATTR_CBANK_PARAM_SIZE
	.align		4
.L_7082:
        /*0070*/ 	.byte	0x03, 0x19
        /*0072*/ 	.short	0x0018


	//----- nvinfo : EIATTR_PARAM_CBANK
	.align		4
        /*0074*/ 	.byte	0x04, 0x0a
        /*0076*/ 	.short	(.L_7084 - .L_7083)
	.align		4
.L_7083:
        /*0078*/ 	.word	index@(.nv.constant0._ZN2at6native29vectorized_elementwise_kernelILi8ENS0_13AUnaryFunctorIssbZZZNS0_22logical_or_kernel_cudaERNS_14TensorIteratorEENKUlvE0_clEvENKUlvE3_clEvEUlssE_EESt5arrayIPcLm2EEEEviT0_T1_)
        /*007c*/ 	.short	0x0380
        /*007e*/ 	.short	0x0018


	//----- nvinfo : EIATTR_SW_WAR
	.align		4
.L_7084:
        /*0080*/ 	.byte	0x04, 0x36
        /*0082*/ 	.short	(.L_7086 - .L_7085)
.L_7085:
        /*0084*/ 	.word	0x00000008
.L_7086:


//--------------------- .nv.info._ZN2at6native18elementwise_kernelILi128ELi4EZNS0_15gpu_kernel_implINS0_13BinaryFunctorIssbZZZNS0_22logical_or_kernel_cudaERNS_14TensorIteratorEENKUlvE0_clEvENKUlvE3_clEvEUlssE_EEEEvRNS_18TensorIteratorBaseERKT_EUliE_EEviT1_ --------------------------
	.section	.nv.info._ZN2at6native18elementwise_kernelILi128ELi4EZNS0_15gpu_kernel_implINS0_13BinaryFunctorIssbZZZNS0_22logical_or_kernel_cudaERNS_14TensorIteratorEENKUlvE0_clEvENKUlvE3_clEvEUlssE_EEEEvRNS_18TensorIteratorBaseERKT_EUliE_EEviT1_,"",@"SHT_CUDA_INFO"
	.sectionflags	@""
	.align	4


	//----- nvinfo : EIATTR_CUDA_API_VERSION
	.align		4
        /*0000*/ 	.byte	0x04, 0x37
        /*0002*/ 	.short	(.L_7088 - .L_7087)
.L_7087:
        /*0004*/ 	.word	0x00000082


	//----- nvinfo : EIATTR_KPARAM_INFO
	.align		4
.L_7088:
        /*0008*/ 	.byte	0x04, 0x17
        /*000a*/ 	.short	(.L_7090 - .L_7089)
.L_7089:
        /*000c*/ 	.word	0x00000000
        /*0010*/ 	.short	0x0001
        /*0012*/ 	.short	0x0008
        /*0014*/ 	.byte	0x00, 0xf0, 0x21, 0x0a


	//----- nvinfo : EIATTR_KPARAM_INFO
	.align		4
.L_7090:
        /*0018*/ 	.byte	0x04, 0x17
        /*001a*/ 	.short	(.L_7092 - .L_7091)
.L_7091:
        /*001c*/ 	.word	0x00000000
        /*0020*/ 	.short	0x0000
        /*0022*/ 	.short	0x0000
        /*0024*/ 	.byte	0x00, 0xf0, 0x11, 0x00


	//----- nvinfo : EIATTR_SPARSE_MMA_MASK
	.align		4
.L_7092:
        /*0028*/ 	.byte	0x03, 0x50
        /*002a*/ 	.short	0x0000


	//----- nvinfo : EIATTR_MAXREG_COUNT
	.align		4
        /*002c*/ 	.byte	0x03, 0x1b
        /*002e*/ 	.short	0x0080


	//----- nvinfo : EIATTR_EXTERNS
	.align		4
        /*0030*/ 	.byte	0x04, 0x0f
        /*0032*/ 	.short	(.L_7094 - .L_7093)


	//   ....[0]....
	.align		4
.L_7093:
        /*0034*/ 	.word	index@(__assertfail)


	//----- nvinfo : EIATTR_MERCURY_ISA_VERSION
	.align		4
.L_7094:
        /*0038*/ 	.byte	0x03, 0x5f
        /*003a*/ 	.short	0x0101


	//----- nvinfo : EIATTR_VRC_CTA_INIT_COUNT
	.align		4
        /*003c*/ 	.byte	0x02, 0x4a
	.zero		1
	.zero		1


	//----- nvinfo : EIATTR_SYSCALL_OFFSETS
	.align		4
        /*0040*/ 	.byte	0x04, 0x46
        /*0042*/ 	.short	(.L_7096 - .L_7095)


	//   ....[0]....
.L_7095:
        /*0044*/ 	.word	0x00002460


	//   ....[1]....
        /*0048*/ 	.word	0x000032b0


	//   ....[2]....
        /*004c*/ 	.word	0x00003ff0


	//   ....[3]....
        /*0050*/ 	.word	0x000065c0


	//   ....[4]....
        /*0054*/ 	.word	0x00007410


	//   ....[5]....
        /*0058*/ 	.word	0x00007f90


	//   ....[6]....
        /*005c*/ 	.word	0x0000a650


	//   ....[7]....
        /*0060*/ 	.word	0x0000b4a0


	//   ....[8]....
        /*0064*/ 	.word	0x0000c020


	//   ....[9]....
        /*0068*/ 	.word	0x0000e700


	//   ....[10]....
        /*006c*/ 	.word	0x0000f550


	//   ....[11]....
        /*0070*/ 	.word	0x00010090


	//----- nvinfo : EIATTR_EXIT_INSTR_OFFSETS
	.align		4
.L_7096:
        /*0074*/ 	.byte	0x04, 0x1c
        /*0076*/ 	.short	(.L_7098 - .L_7097)


	//   ....[0]....
.L_7097:
        /*0078*/ 	.word	0x0000c2b0


	//   ....[1]....
        /*007c*/ 	.word	0x0000f6b0


	//   ....[2]....
        /*0080*/ 	.word	0x0000f6d0


	//   ....[3]....
        /*0084*/ 	.word	0x0000f760


	//   ....[4]....
        /*0088*/ 	.word	0x0000f780


	//   ....[5]....
        /*008c*/ 	.word	0x0000f7a0


	//   ....[6]....
        /*0090*/ 	.word	0x0000f830


	//   ....[7]....
        /*0094*/ 	.word	0x0000f870


	//   ....[8]....
        /*0098*/ 	.word	0x0000f910


	//   ....[9]....
        /*009c*/ 	.word	0x0000f960


	//   ....[10]....
        /*00a0*/ 	.word	0x0000f990


	//   ....[11]....
        /*00a4*/ 	.word	0x0000fa50


	//   ....[12]....
        /*00a8*/ 	.word	0x0000fb90


	//   ....[13]....
        /*00ac*/ 	.word	0x0000fcd0


	//   ....[14]....
        /*00b0*/ 	.word	0x0000fe20


	//   ....[15]....
        /*00b4*/ 	.word	0x0000fe50


	//   ....[16]....
        /*00b8*/ 	.word	0x0000fe70


	//   ....[17]....
        /*00bc*/ 	.word	0x0000fef0


	//   ....[18]....
        /*00c0*/ 	.word	0x0000ff30


	//   ....[19]....
        /*00c4*/ 	.word	0x000100a0


	//   ....[20]....
        /*00c8*/ 	.word	0x00010180


	//   ....[21]....
        /*00cc*/ 	.word	0x00010220


	//   ....[22]....
        /*00d0*/ 	.word	0x00010250


	//   ....[23]....
        /*00d4*/ 	.word	0x000102a0


	//   ....[24]....
        /*00d8*/ 	.word	0x000102e0


	//----- nvinfo : EIATTR_MAX_THREADS
	.align		4
.L_7098:
        /*00dc*/ 	.byte	0x04, 0x05
        /*00de*/ 	.short	(.L_7100 - .L_7099)
.L_7099:
        /*00e0*/ 	.word	0x00000080
        /*00e4*/ 	.word	0x00000001
        /*00e8*/ 	.word	0x00000001


	//----- nvinfo : EIATTR_CRS_STACK_SIZE
	.align		4
.L_7100:
        /*00ec*/ 	.byte	0x04, 0x1e
        /*00ee*/ 	.short	(.L_7102 - .L_7101)
.L_7101:
        /*00f0*/ 	.word	0x00000000


	//----- nvinfo : EIATTR_CBANK_PARAM_SIZE
	.align		4
.L_7102:
        /*00f4*/ 	.byte	0x03, 0x19
        /*00f6*/ 	.short	0x0290


	//----- nvinfo : EIATTR_PARAM_CBANK
	.align		4
        /*00f8*/ 	.byte	0x04, 0x0a
        /*00fa*/ 	.short	(.L_7104 - .L_7103)
	.align		4
.L_7103:
        /*00fc*/ 	.word	index@(.nv.constant0._ZN2at6native18elementwise_kernelILi128ELi4EZNS0_15gpu_kernel_implINS0_13BinaryFunctorIssbZZZNS0_22logical_or_kernel_cudaERNS_14TensorIteratorEENKUlvE0_clEvENKUlvE3_clEvEUlssE_EEEEvRNS_18TensorIteratorBaseERKT_EUliE_EEviT1_)
        /*0100*/ 	.short	0x0380
        /*0102*/ 	.short	0x0290


	//----- nvinfo : EIATTR_SW_WAR
	.align		4
.L_7104:
        /*0104*/ 	.byte	0x04, 0x36
        /*0106*/ 	.short	(.L_7106 - .L_7105)
.L_7105:
        /*0108*/ 	.word	0x00000008
.L_7106:


//--------------------- .nv.info._ZN2at6native27unrolled_elementwise_kernelINS0_13BinaryFunctorIssbZZZNS0_22logical_or_kernel_cudaERNS_14TensorIteratorEENKUlvE0_clEvENKUlvE3_clEvEUlssE_EESt5arrayIPcLm3EELi4E23TrivialOffsetCalculatorILi2EjESC_ILi1EjENS0_6memory12LoadWithCastILi2EEENSF_13StoreWithCastILi1EEEEEviT_T0_T2_T3_T4_T5_ --------------------------
	.section	.nv.info._ZN2at6native27unrolled_elementwise_kernelINS0_13BinaryFunctorIssbZZZNS0_22logical_or_kernel_cudaERNS_14TensorIteratorEENKUlvE0_clEvENKUlvE3_clEvEUlssE_EESt5arrayIPcLm3EELi4E23TrivialOffsetCalculatorILi2EjESC_ILi1EjENS0_6memory12LoadWithCastILi2EEENSF_13StoreWithCastILi1EEEEEviT_T0_T2_T3_T4_T5_,"",@"SHT_CUDA_INFO"
	.sectionflags	@""
	.align	4


	//----- nvinfo : EIATTR_CUDA_API_VERSION
	.align		4
        /*0000*/ 	.byte	0x04, 0x37
        /*0002*/ 	.short	(.L_7108 - .L_7107)
.L_7107:
        /*0004*/ 	.word	0x00000082


	//----- nvinfo : EIATTR_KPARAM_INFO
	.align		4
.L_7108:
        /*0008*/ 	.byte	0x04, 0x17
        /*000a*/ 	.short	(.L_7110 - .L_7109)
.L_7109:
        /*000c*/ 	.word	0x00000000
        /*0010*/ 	.short	0x0006
        /*0012*/ 	.short	0x0030
        /*0014*/ 	.byte	0x00, 0xf0, 0x21, 0x00


	//----- nvinfo : EIATTR_KPARAM_INFO
	.align		4
.L_7110:
        /*0018*/ 	.byte	0x04, 0x17
        /*001a*/ 	.short	(.L_7112 - .L_7111)
.L_7111:
        /*001c*/ 	.word	0x00000000
        /*0020*/ 	.short	0x0005
        /*0022*/ 	.short	0x0024
        /*0024*/ 	.byte	0x00, 0xf0, 0x31, 0x00


	//----- nvinfo : EIATTR_KPARAM_INFO
	.align		4
.L_7112:
        /*0028*/ 	.byte	0x04, 0x17
        /*002a*/ 	.short	(.L_7114 - .L_7113)
.L_7113:
        /*002c*/ 	.word	0x00000000
        /*0030*/ 	.short	0x0004
        /*0032*/ 	.short	0x0021
        /*0034*/ 	.byte	0x00, 0xf0, 0x05, 0x00


	//----- nvinfo : EIATTR_KPARAM_INFO
	.align		4
.L_7114:
        /*0038*/ 	.byte	0x04, 0x17
        /*003a*/ 	.short	(.L_7116 - .L_7115)
.L_7115:
        /*003c*/ 	.word	0x00000000
        /*0040*/ 	.short	0x0003
        /*0042*/ 	.short	0x0020
        /*0044*/ 	.byte	0x00, 0xf0, 0x05, 0x00


	//----- nvinfo : EIATTR_KPARAM_INFO
	.align		4
.L_7116:
        /*0048*/ 	.byte	0x04, 0x17
        /*004a*/ 	.short	(.L_7118 - .L_7117)
.L_7117:
        /*004c*/ 	.word	0x00000000
        /*0050*/ 	.short	0x0002
        /*0052*/ 	.short	0x0008
        /*0054*/ 	.byte	0x00, 0xf0, 0x61, 0x00


	//----- nvinfo : EIATTR_KPARAM_INFO
	.align		4
.L_7118:
        /*0058*/ 	.byte	0x04, 0x17
        /*005a*/ 	.short	(.L_7120 - .L_7119)
.L_7119:
        /*005c*/ 	.word	0x00000000
        /*0060*/ 	.short	0x0001
        /*0062*/ 	.short	0x0004
        /*0064*/ 	.byte	0x00, 0xf0, 0x05, 0x00


	//----- nvinfo : EIATTR_KPARAM_INFO
	.align		4
.L_7120:
        /*0068*/ 	.byte	0x04, 0x17
        /*006a*/ 	.short	(.L_7122 - .L_7121)
.L_7121:
        /*006c*/ 	.word	0x00000000
        /*0070*/ 	.short	0x0000
        /*0072*/ 	.short	0x0000
        /*0074*/ 	.byte	0x00, 0xf0, 0x11, 0x00


	//----- nvinfo : EIATTR_SPARSE_MMA_MASK
	.align		4
.L_7122:
        /*0078*/ 	.byte	0x03, 0x50
        /*007a*/ 	.short	0x0000


	//----- nvinfo : EIATTR_MAXREG_COUNT
	.align		4
        /*007c*/ 	.byte	0x03, 0x1b
        /*007e*/ 	.short	0x00ff


	//----- nvinfo : EIATTR_EXTERNS
	.align		4
        /*0080*/ 	.byte	0x04, 0x0f
        /*0082*/ 	.short	(.L_7124 - .L_7123)


	//   ....[0]....
	.align		4
.L_7123:
        /*0084*/ 	.word	index@(__assertfail)


	//----- nvinfo : EIATTR_MERCURY_ISA_VERSION
	.align		4
.L_7124:
        /*0088*/ 	.byte	0x03, 0x5f
        /*008a*/ 	.short	0x0101


	//----- nvinfo : EIATTR_VRC_CTA_INIT_COUNT
	.align		4
        /*008c*/ 	.byte	0x02, 0x4a
	.zero		1
	.zero		1


	//----- nvinfo : EIATTR_SYSCALL_OFFSETS
	.align		4
        /*0090*/ 	.byte	0x04, 0x46
        /*0092*/ 	.short	(.L_7126 - .L_7125)


	//   ....[0]....
.L_7125:
        /*0094*/ 	.word	0x00000e50


	//   ....[1]....
        /*0098*/ 	.word	0x00001cd0


	//   ....[2]....
        /*009c*/ 	.word	0x00002cd0


	//   ....[3]....
        /*00a0*/ 	.word	0x00003b50


	//   ....[4]....
        /*00a4*/ 	.word	0x00004a90


	//   ....[5]....
        /*00a8*/ 	.word	0x00005920


	//   ....[6]....
        /*00ac*/ 	.word	0x00006850


	//   ....[7]....
        /*00b0*/ 	.word	0x000076e0


	//   ....[8]....
        /*00b4*/ 	.word	0x00008480


	//   ....[9]....
        /*00b8*/ 	.word	0x00009160


	//   ....[10]....
        /*00bc*/ 	.word	0x00009f40


	//   ....[11]....
        /*00c0*/ 	.word	0x0000acd0


	//----- nvinfo : EIATTR_EXIT_INSTR_OFFSETS
	.align		4
.L_7126:
        /*00c4*/ 	.byte	0x04, 0x1c
        /*00c6*/ 	.short	(.L_7128 - .L_7127)


	//   ....[0]....
.L_7127:
        /*00c8*/ 	.word	0x0000a1c0


	//   ....[1]....
        /*00cc*/ 	.word	0x0000a2f0


	//   ....[2]....
        /*00d0*/ 	.word	0x0000a310


	//   ....[3]....
        /*00d4*/ 	.word	0x0000a3a0


	//   ....[4]....
        /*00d8*/ 	.word	0x0000a3c0


	//   ....[5]....
        /*00dc*/ 	.word	0x0000a3e0


	//   ....[6]....
        /*00e0*/ 	.word	0x0000a470


	//   ....[7]....
        /*00e4*/ 	.word	0x0000a4b0


	//   ....[8]....
        /*00e8*/ 	.word	0x0000a550


	//   ....[9]....
        /*00ec*/ 	.word	0x0000a5a0


	//   ....[10]....
        /*00f0*/ 	.word	0x0000a5d0


	//   ....[11]....
        /*00f4*/ 	.word	0x0000a690


	//   ....[12]....
        /*00f8*/ 	.word	0x0000a7d0


	//   ....[13]....
        /*00fc*/ 	.word	0x0000a910


	//   ....[14]....
        /*0100*/ 	.word	0x0000aa60


	//   ....[15]....
        /*0104*/ 	.word	0x0000aa90


	//   ....[16]....
        /*0108*/ 	.word	0x0000aab0


	//   ....[17]....
        /*010c*/ 	.word	0x0000ab30


	//   ....[18]....
        /*0110*/ 	.word	0x0000ab70


	//   ....[19]....
        /*0114*/ 	.word	0x0000ace0


	//   ....[20]....
        /*0118*/ 	.word	0x0000adc0


	//   ....[21]....
        /*011c*/ 	.word	0x0000ae60


	//   ....[22]....
        /*0120*/ 	.word	0x0000ae90


	//   ....[23]....
        /*0124*/ 	.word	0x0000aee0


	//   ....[24]....
        /*0128*/ 	.word	0x0000af20


	//----- nvinfo : EIATTR_MAX_THREADS
	.align		4
.L_7128:
        /*012c*/ 	.byte	0x04, 0x05
        /*012e*/ 	.short	(.L_7130 - .L_7129)
.L_7129:
        /*0130*/ 	.word	0x00000080
        /*0134*/ 	.word	0x00000001
        /*0138*/ 	.word	0x00000001


	//----- nvinfo : EIATTR_CRS_STACK_SIZE
	.align		4
.L_7130:
        /*013c*/ 	.byte	0x04, 0x1e
        /*013e*/ 	.short	(.L_7132 - .L_7131)
.L_7131:
        /*0140*/ 	.word	0x00000000


	//----- nvinfo : EIATTR_CBANK_PARAM_SIZE
	.align		4
.L_7132:
        /*0144*/ 	.byte	0x03, 0x19
        /*0146*/ 	.short	0x0038


	//----- nvinfo : EIATTR_PARAM_CBANK
	.align		4
        /*0148*/ 	.byte	0x04, 0x0a
        /*014a*/ 	.short	(.L_7134 - .L_7133)
	.align		4
.L_7133:
        /*014c*/ 	.word	index@(.nv.constant0._ZN2at6native27unrolled_elementwise_kernelINS0_13BinaryFunctorIssbZZZNS0_22logical_or_kernel_cudaERNS_14TensorIteratorEENKUlvE0_clEvENKUlvE3_clEvEUlssE_EESt5arrayIPcLm3EELi4E23TrivialOffsetCalculatorILi2EjESC_ILi1EjENS0_6memory12LoadWithCastILi2EEENSF_13StoreWithCastILi1EEEEEviT_T0_T2_T3_T4_T5_)
        /*0150*/ 	.short	0x0380
        /*0152*/ 	.short	0x0038


	//----- nvinfo : EIATTR_SW_WAR
	.align		4
.L_7134:
        /*0154*/ 	.byte	0x04, 0x36
        /*0156*/ 	.short	(.L_7136 - .L_7135)
.L_7135:
        /*0158*/ 	.word	0x00000008
.L_7136:


//--------------------- .nv.info._ZN2at6native18elementwise_kernelILi128ELi4EZNS0_22gpu_kernel_impl_nocastINS0_13BinaryFunctorIssbZZZNS0_22logical_or_kernel_cudaERNS_14TensorIteratorEENKUlvE0_clEvENKUlvE3_clEvEUlssE_EEEEvRNS_18TensorIteratorBaseERKT_EUliE_EEviT1_ --------------------------
	.section	.nv.info._ZN2at6native18elementwise_kernelILi128ELi4EZNS0_22gpu_kernel_impl_nocastINS0_13BinaryFunctorIssbZZZNS0_22logical_or_kernel_cudaERNS_14TensorIteratorEENKUlvE0_clEvENKUlvE3_clEvEUlssE_EEEEvRNS_18TensorIteratorBaseERKT_EUliE_EEviT1_,"",@"SHT_CUDA_INFO"
	.sectionflags	@""
	.align	4


	//----- nvinfo : EIATTR_CUDA_API_VERSION
	.align		4
        /*0000*/ 	.byte	0x04, 0x37
        /*0002*/ 	.short	(.L_7138 - .L_7137)
.L_7137:
        /*0004*/ 	.word	0x00000082


	//----- nvinfo : EIATTR_KPARAM_INFO
	.align		4
.L_7138:
        /*0008*/ 	.byte	0x04, 0x17
        /*000a*/ 	.short	(.L_7140 - .L_7139)
.L_7139:
        /*000c*/ 	.word	0x00000000
        /*0010*/ 	.short	0x0001
        /*0012*/ 	.short	0x0008
        /*0014*/ 	.byte	0x00, 0xf0, 0x21, 0x0a


	//----- nvinfo : EIATTR_KPARAM_INFO
	.align		4
.L_7140:
        /*0018*/ 	.byte	0x04, 0x17
        /*001a*/ 	.short	(.L_7142 - .L_7141)
.L_7141:
        /*001c*/ 	.word	0x00000000
        /*0020*/ 	.short	0x0000
        /*0022*/ 	.short	0x0000
        /*0024*/ 	.byte	0x00, 0xf0, 0x11, 0x00


	//----- nvinfo : EIATTR_SPARSE_MMA_MASK
	.align		4
.L_7142:
        /*0028*/ 	.byte	0x03, 0x50
        /*002a*/ 	.short	0x0000


	//----- nvinfo : EIATTR_MAXREG_COUNT
	.align		4
        /*002c*/ 	.byte	0x03, 0x1b
        /*002e*/ 	.short	0x0080


	//----- nvinfo : EIATTR_MERCURY_ISA_VERSION
	.align		4
        /*0030*/ 	.byte	0x03, 0x5f
        /*0032*/ 	.short	0x0101


	//----- nvinfo : EIATTR_VRC_CTA_INIT_COUNT
	.align		4
        /*0034*/ 	.byte	0x02, 0x4a
	.zero		1
	.zero		1


	//----- nvinfo : EIATTR_EXIT_INSTR_OFFSETS
	.align		4
        /*0038*/ 	.byte	0x04, 0x1c
        /*003a*/ 	.short	(.L_7144 - .L_7143)


	//   ....[0]....
.L_7143:
        /*003c*/ 	.word	0x00000390


	//   ....[1]....
        /*0040*/ 	.word	0x00000440


	//   ....[2]....
        /*0044*/ 	.word	0x000049b0


	//   ....[3]....
        /*0048*/ 	.word	0x00006070


	//----- nvinfo : EIATTR_MAX_THREADS
	.align		4
.L_7144:
        /*004c*/ 	.byte	0x04, 0x05
        /*004e*/ 	.short	(.L_7146 - .L_7145)
.L_7145:
        /*0050*/ 	.word	0x00000080
        /*0054*/ 	.word	0x00000001
        /*0058*/ 	.word	0x00000001


	//----- nvinfo : EIATTR_CRS_STACK_SIZE
	.align		4
.L_7146:
        /*005c*/ 	.byte	0x04, 0x1e
        /*005e*/ 	.short	(.L_7148 - .L_7147)
.L_7147:
        /*0060*/ 	.word	0x00000000


	//----- nvinfo : EIATTR_CBANK_PARAM_SIZE
	.align		4
.L_7148:
        /*0064*/ 	.byte	0x03, 0x19
        /*0066*/ 	.short	0x0290


	//----- nvinfo : EIATTR_PARAM_CBANK
	.align		4
        /*0068*/ 	.byte	0x04, 0x0a
        /*006a*/ 	.short	(.L_7150 - .L_7149)
	.align		4
.L_7149:
        /*006c*/ 	.word	index@(.nv.constant0._ZN2at6native18elementwise_kernelILi128ELi4EZNS0_22gpu_kernel_impl_nocastINS0_13BinaryFunctorIssbZZZNS0_22logical_or_kernel_cudaERNS_14TensorIteratorEENKUlvE0_clEvENKUlvE3_clEvEUlssE_EEEEvRNS_18TensorIteratorBaseERKT_EUliE_EEviT1_)
        /*0070*/ 	.short	0x0380
        /*0072*/ 	.short	0x0290


	//----- nvinfo : EIATTR_SW_WAR
	.align		4
.L_7150:
        /*0074*/ 	.byte	0x04, 0x36
        /*0076*/ 	.short	(.L_7152 - .L_7151)
.L_7151:
        /*0078*/ 	.word	0x00000008
.L_7152:


//--------------------- .nv.info._ZN2at6native27unrolled_elementwise_kernelINS0_13BinaryFunctorIssbZZZNS0_22logical_or_kernel_cudaERNS_14TensorIteratorEENKUlvE0_clEvENKUlvE3_clEvEUlssE_EESt5arrayIPcLm3EELi4E23TrivialOffsetCalculatorILi2EjESC_ILi1EjENS0_6memory15LoadWithoutCastENSF_16StoreWithoutCastEEEviT_T0_T2_T3_T4_T5_ --------------------------
	.section	.nv.info._ZN2at6native27unrolled_elementwise_kernelINS0_13BinaryFunctorIssbZZZNS0_22logical_or_kernel_cudaERNS_14TensorIteratorEENKUlvE0_clEvENKUlvE3_clEvEUlssE_EESt5arrayIPcLm3EELi4E23TrivialOffsetCalculatorILi2EjESC_ILi1EjENS0_6memory15LoadWithoutCastENSF_16StoreWithoutCastEEEviT_T0_T2_T3_T4_T5_,"",@"SHT_CUDA_INFO"
	.sectionflags	@""
	.align	4


	//----- nvinfo : EIATTR_CUDA_API_VERSION
	.align		4
        /*0000*/ 	.byte	0x04, 0x37
        /*0002*/ 	.short	(.L_7154 - .L_7153)
.L_7153:
        /*0004*/ 	.word	0x00000082


	//----- nvinfo : EIATTR_KPARAM_INFO
	.align		4
.L_7154:
        /*0008*/ 	.byte	0x04, 0x17
        /*000a*/ 	.short	(.L_7156 - .L_7155)
.L_7155:
        /*000c*/ 	.word	0x00000000
        /*0010*/ 	.short	0x0006
        /*0012*/ 	.short	0x0023
        /*0014*/ 	.byte	0x00, 0xf0, 0x05, 0x00


	//----- nvinfo : EIATTR_KPARAM_INFO
	.align		4
.L_7156:
        /*0018*/ 	.byte	0x04, 0x17
        /*001a*/ 	.short	(.L_7158 - .L_7157)
.L_7157:
        /*001c*/ 	.word	0x00000000
        /*0020*/ 	.short	0x0005
        /*0022*/ 	.short	0x0022
        /*0024*/ 	.byte	0x00, 0xf0, 0x05, 0x00


	//----- nvinfo : EIATTR_KPARAM_INFO
	.align		4
.L_7158:
        /*0028*/ 	.byte	0x04, 0x17
        /*002a*/ 	.short	(.L_7160 - .L_7159)
.L_7159:
        /*002c*/ 	.word	0x00000000
        /*0030*/ 	.short	0x0004
        /*0032*/ 	.short	0x0021
        /*0034*/ 	.byte	0x00, 0xf0, 0x05, 0x00


	//----- nvinfo : EIATTR_KPARAM_INFO
	.align		4
.L_7160:
        /*0038*/ 	.byte	0x04, 0x17
        /*003a*/ 	.short	(.L_7162 - .L_7161)
.L_7161:
        /*003c*/ 	.word	0x00000000
        /*0040*/ 	.short	0x0003
        /*0042*/ 	.short	0x0020
        /*0044*/ 	.byte	0x00, 0xf0, 0x05, 0x00


	//----- nvinfo : EIATTR_KPARAM_INFO
	.align		4
.L_7162:
        /*0048*/ 	.byte	0x04, 0x17
        /*004a*/ 	.short	(.L_7164 - .L_7163)
.L_7163:
        /*004c*/ 	.word	0x00000000
        /*0050*/ 	.short	0x0002
        /*0052*/ 	.short	0x0008
        /*0054*/ 	.byte	0x00, 0xf0, 0x61, 0x00


	//----- nvinfo : EIATTR_KPARAM_INFO
	.align		4
.L_7164:
        /*0058*/ 	.byte	0x04, 0x17
        /*005a*/ 	.short	(.L_7166 - .L_7165)
.L_7165:
        /*005c*/ 	.word	0x00000000
        /*0060*/ 	.short	0x0001
        /*0062*/ 	.short	0x0004
        /*0064*/ 	.byte	0x00, 0xf0, 0x05, 0x00


	//----- nvinfo : EIATTR_KPARAM_INFO
	.align		4
.L_7166:
        /*0068*/ 	.byte	0x04, 0x17
        /*006a*/ 	.short	(.L_7168 - .L_7167)
.L_7167:
        /*006c*/ 	.word	0x00000000
        /*0070*/ 	.short	0x0000
        /*0072*/ 	.short	0x0000
        /*0074*/ 	.byte	0x00, 0xf0, 0x11, 0x00


	//----- nvinfo : EIATTR_SPARSE_MMA_MASK
	.align		4
.L_7168:
        /*0078*/ 	.byte	0x03, 0x50
        /*007a*/ 	.short	0x0000


	//----- nvinfo : EIATTR_MAXREG_COUNT
	.align		4
        /*007c*/ 	.byte	0x03, 0x1b
        /*007e*/ 	.short	0x00ff


	//----- nvinfo : EIATTR_MERCURY_ISA_VERSION
	.align		4
        /*0080*/ 	.byte	0x03, 0x5f
        /*0082*/ 	.short	0x0101


	//----- nvinfo : EIATTR_VRC_CTA_INIT_COUNT
	.align		4
        /*0084*/ 	.byte	0x02, 0x4a
	.zero		1
	.zero		1


	//----- nvinfo : EIATTR_EXIT_INSTR_OFFSETS
	.align		4
        /*0088*/ 	.byte	0x04, 0x1c
        /*008a*/ 	.short	(.L_7170 - .L_7169)


	//   ....[0]....
.L_7169:
        /*008c*/ 	.word	0x00000580


	//   ....[1]....
        /*0090*/ 	.word	0x000005e0


	//----- nvinfo : EIATTR_MAX_THREADS
	.align		4
.L_7170:
        /*0094*/ 	.byte	0x04, 0x05
        /*0096*/ 	.short	(.L_7172 - .L_7171)
.L_7171:
        /*0098*/ 	.word	0x00000080
        /*009c*/ 	.word	0x00000001
        /*00a0*/ 	.word	0x00000001


	//----- nvinfo : EIATTR_CRS_STACK_SIZE
	.align		4
.L_7172:
        /*00a4*/ 	.byte	0x04, 0x1e
        /*00a6*/ 	.short	(.L_7174 - .L_7173)
.L_7173:
        /*00a8*/ 	.word	0x00000000


	//----- nvinfo : EIATTR_CBANK_PARAM_SIZE
	.align		4
.L_7174:
        /*00ac*/ 	.byte	0x03, 0x19
        /*00ae*/ 	.short	0x0024


	//----- nvinfo : EIATTR_PARAM_CBANK
	.align		4
        /*00b0*/ 	.byte	0x04, 0x0a
        /*00b2*/ 	.short	(.L_7176 - .L_7175)
	.align		4
.L_7175:
        /*00b4*/ 	.word	index@(.nv.constant0._ZN2at6native27unrolled_elementwise_kernelINS0_13BinaryFunctorIssbZZZNS0_22logical_or_kernel_cudaERNS_14TensorIteratorEENKUlvE0_clEvENKUlvE3_clEvEUlssE_EESt5arrayIPcLm3EELi4E23TrivialOffsetCalculatorILi2EjESC_ILi1EjENS0_6memory15LoadWithoutCastENSF_16StoreWithoutCastEEEviT_T0_T2_T3_T4_T5_)
        /*00b8*/ 	.short	0x0380
        /*00ba*/ 	.short	0x0024


	//----- nvinfo : EIATTR_SW_WAR
	.align		4
.L_7176:
        /*00bc*/ 	.byte	0x04, 0x36
        /*00be*/ 	.short	(.L_7178 - .L_7177)
.L_7177:
        /*00c0*/ 	.word	0x00000008
.L_7178:


//--------------------- .nv.info._ZN2at6native29vectorized_elementwise_kernelILi2ENS0_13BinaryFunctorIssbZZZNS0_22logical_or_kernel_cudaERNS_14TensorIteratorEENKUlvE0_clEvENKUlvE3_clEvEUlssE_EESt5arrayIPcLm3EEEEviT0_T1_ --------------------------
	.section	.nv.info._ZN2at6native29vectorized_elementwise_kernelILi2ENS0_13BinaryFunctorIssbZZZNS0_22logical_or_kernel_cudaERNS_14TensorIteratorEENKUlvE0_clEvENKUlvE3_clEvEUlssE_EESt5arrayIPcLm3EEEEviT0_T1_,"",@"SHT_CUDA_INFO"
	.sectionflags	@""
	.align	4


	//----- nvinfo : EIATTR_CUDA_API_VERSION
	.align		4
        /*0000*/ 	.byte	0x04, 0x37
        /*0002*/ 	.short	(.L_7180 - .L_7179)
.L_7179:
        /*0004*/ 	.word	0x00000082


	//----- nvinfo : EIATTR_KPARAM_INFO
	.align		4
.L_7180:
        /*0008*/ 	.byte	0x04, 0x17
        /*000a*/ 	.short	(.L_7182 - .L_7181)
.L_7181:
        /*000c*/ 	.word	0x00000000
        /*0010*/ 	.short	0x0002
        /*0012*/ 	.short	0x0008
        /*0014*/ 	.byte	0x00, 0xf0, 0x61, 0x00


	//----- nvinfo : EIATTR_KPARAM_INFO
	.align		4
.L_7182:
        /*0018*/ 	.byte	0x04, 0x17
        /*001a*/ 	.short	(.L_7184 - .L_7183)
.L_7183:
        /*001c*/ 	.word	0x00000000
        /*0020*/ 	.short	0x0001
        /*0022*/ 	.short	0x0004
        /*0024*/ 	.byte	0x00, 0xf0, 0x05, 0x00


	//----- nvinfo : EIATTR_KPARAM_INFO
	.align		4
.L_7184:
        /*0028*/ 	.byte	0x04, 0x17
        /*002a*/ 	.short	(.L_7186 - .L_7185)
.L_7185:
        /*002c*/ 	.word	0x00000000
        /*0030*/ 	.short	0x0000
        /*0032*/ 	.short	0x0000
        /*0034*/ 	.byte	0x00, 0xf0, 0x11, 0x00


	//----- nvinfo : EIATTR_SPARSE_MMA_MASK
	.align		4
.L_7186:
        /*0038*/ 	.byte	0x03, 0x50
        /*003a*/ 	.short	0x0000


	//----- nvinfo : EIATTR_MAXREG_COUNT
	.align		4
        /*003c*/ 	.byte	0x03, 0x1b
        /*003e*/ 	.short	0x00ff


	//----- nvinfo : EIATTR_MERCURY_ISA_VERSION
	.align		4
        /*0040*/ 	.byte	0x03, 0x5f
        /*0042*/ 	.short	0x0101


	//----- nvinfo : EIATTR_VRC_CTA_INIT_COUNT
	.align		4
        /*0044*/ 	.byte	0x02, 0x4a
	.zero		1
	.zero		1


	//----- nvinfo : EIATTR_EXIT_INSTR_OFFSETS
	.align		4
        /*0048*/ 	.byte	0x04, 0x1c
        /*004a*/ 	.short	(.L_7188 - .L_7187)


	//   ....[0]....
.L_7187:
        /*004c*/ 	.word	0x00000af0


	//   ....[1]....
        /*0050*/ 	.word	0x00000b50


	//   ....[2]....
        /*0054*/ 	.word	0x00000fc0


	//----- nvinfo : EIATTR_MAX_THREADS
	.align		4
.L_7188:
        /*0058*/ 	.byte	0x04, 0x05
        /*005a*/ 	.short	(.L_7190 - .L_7189)
.L_7189:
        /*005c*/ 	.word	0x00000080
        /*0060*/ 	.word	0x00000001
        /*0064*/ 	.word	0x00000001


	//----- nvinfo : EIATTR_CRS_STACK_SIZE
	.align		4
.L_7190:
        /*0068*/ 	.byte	0x04, 0x1e
        /*006a*/ 	.short	(.L_7192 - .L_7191)
.L_7191:
        /*006c*/ 	.word	0x00000000


	//----- nvinfo : EIATTR_CBANK_PARAM_SIZE
	.align		4
.L_7192:
        /*0070*/ 	.byte	0x03, 0x19
        /*0072*/ 	.short	0x0020


	//----- nvinfo : EIATTR_PARAM_CBANK
	.align		4
        /*0074*/ 	.byte	0x04, 0x0a
        /*0076*/ 	.short	(.L_7194 - .L_7193)
	.align		4
.L_7193:
        /*0078*/ 	.word	index@(.nv.constant0._ZN2at6native29vectorized_elementwise_kernelILi2ENS0_13BinaryFunctorIssbZZZNS0_22logical_or_kernel_cudaERNS_14TensorIteratorEENKUlvE0_clEvENKUlvE3_clEvEUlssE_EESt5arrayIPcLm3EEEEviT0_T1_)
        /*007c*/ 	.short	0x0380
        /*007e*/ 	.short	0x0020


	//----- nvinfo : EIATTR_SW_WAR
	.align		4
.L_7194:
        /*0080*/ 	.byte	0x04, 0x36
        /*0082*/ 	.short	(.L_7196 - .L_7195)
.L_7195:
        /*0084*/ 	.word	0x00000008
.L_7196:


//--------------------- .nv.info._ZN2at6native29vectorized_elementwise_kernelILi4ENS0_13BinaryFunctorIssbZZZNS0_22logical_or_kernel_cudaERNS_14TensorIteratorEENKUlvE0_clEvENKUlvE3_clEvEUlssE_EESt5arrayIPcLm3EEEEviT0_T1_ --------------------------
	.section	.nv.info._ZN2at6native29vectorized_elementwise_kernelILi4ENS0_13BinaryFunctorIssbZZZNS0_22logical_or_kernel_cudaERNS_14TensorIteratorEENKUlvE0_clEvENKUlvE3_clEvEUlssE_EESt5arrayIPcLm3EEEEviT0_T1_,"",@"SHT_CUDA_INFO"
	.sectionflags	@""
	.align	4


	//----- nvinfo : EIATTR_CUDA_API_VERSION
	.align		4
        /*0000*/ 	.byte	0x04, 0x37
        /*0002*/ 	.short	(.L_7198 - .L_7197)
.L_7197:
        /*0004*/ 	.word	0x00000082


	//----- nvinfo : EIATTR_KPARAM_INFO
	.align		4
.L_7198:
        /*0008*/ 	.byte	0x04, 0x17
        /*000a*/ 	.short	(.L_7200 - .L_7199)
.L_7199:
        /*000c*/ 	.word	0x00000000
        /*0010*/ 	.short	0x0002
        /*0012*/ 	.short	0x0008
        /*0014*/ 	.byte	0x00, 0xf0, 0x61, 0x00


	//----- nvinfo : EIATTR_KPARAM_INFO
	.align		4
.L_7200:
        /*0018*/ 	.byte	0x04, 0x17
        /*001a*/ 	.short	(.L_7202 - .L_7201)
.L_7201:
        /*001c*/ 	.word	0x00000000
        /*0020*/ 	.short	0x0001
        /*0022*/ 	.short	0x0004
        /*0024*/ 	.byte	0x00, 0xf0, 0x05, 0x00


	//----- nvinfo : EIATTR_KPARAM_INFO
	.align		4
.L_7202:
        /*0028*/ 	.byte	0x04, 0x17
        /*002a*/ 	.short	(.L_7204 - .L_7203)
.L_7203:
        /*002c*/ 	.word	0x00000000
        /*0030*/ 	.short	0x0000
        /*0032*/ 	.short	0x0000
        /*0034*/ 	.byte	0x00, 0xf0, 0x11, 0x00


	//----- nvinfo : EIATTR_SPARSE_MMA_MASK
	.align		4
.L_7204:
        /*0038*/ 	.byte	0x03, 0x50
        /*003a*/ 	.short	0x0000


	//----- nvinfo : EIATTR_MAXREG_COUNT
	.align		4
        /*003c*/ 	.byte	0x03, 0x1b
        /*003e*/ 	.short	0x00ff


	//----- nvinfo : EIATTR_MERCURY_ISA_VERSION
	.align		4
        /*0040*/ 	.byte	0x03, 0x5f
        /*0042*/ 	.short	0x0101


	//----- nvinfo : EIATTR_VRC_CTA_INIT_COUNT
	.align		4
        /*0044*/ 	.byte	0x02, 0x4a
	.zero		1
	.zero		1


	//----- nvinfo : EIATTR_EXIT_INSTR_OFFSETS
	.align		4
        /*0048*/ 	.byte	0x04, 0x1c
        /*004a*/ 	.short	(.L_7206 - .L_7205)


	//   ....[0]....
.L_7205:
        /*004c*/ 	.word	0x00000af0


	//   ....[1]....
        /*0050*/ 	.word	0x00000b50


	//   ....[2]....
        /*0054*/ 	.word	0x00000f80


	//----- nvinfo : EIATTR_MAX_THREADS
	.align		4
.L_7206:
        /*0058*/ 	.byte	0x04, 0x05
        /*005a*/ 	.short	(.L_7208 - .L_7207)
.L_7207:
        /*005c*/ 	.word	0x00000080
        /*0060*/ 	.word	0x00000001
        /*0064*/ 	.word	0x00000001


	//----- nvinfo : EIATTR_CRS_STACK_SIZE
	.align		4
.L_7208:
        /*0068*/ 	.byte	0x04, 0x1e
        /*006a*/ 	.short	(.L_7210 - .L_7209)
.L_7209:
        /*006c*/ 	.word	0x00000000


	//----- nvinfo : EIATTR_CBANK_PARAM_SIZE
	.align		4
.L_7210:
        /*0070*/ 	.byte	0x03, 0x19
        /*0072*/ 	.short	0x0020


	//----- nvinfo : EIATTR_PARAM_CBANK
	.align		4
        /*0074*/ 	.byte	0x04, 0x0a
        /*0076*/ 	.short	(.L_7212 - .L_7211)
	.align		4
.L_7211:
        /*0078*/ 	.word	index@(.nv.constant0._ZN2at6native29vectorized_elementwise_kernelILi4ENS0_13BinaryFunctorIssbZZZNS0_22logical_or_kernel_cudaERNS_14TensorIteratorEENKUlvE0_clEvENKUlvE3_clEvEUlssE_EESt5arrayIPcLm3EEEEviT0_T1_)
        /*007c*/ 	.short	0x0380
        /*007e*/ 	.short	0x0020


	//----- nvinfo : EIATTR_SW_WAR
	.align		4
.L_7212:
        /*0080*/ 	.byte	0x04, 0x36
        /*0082*/ 	.short	(.L_7214 - .L_7213)
.L_7213:
        /*0084*/ 	.word	0x00000008
.L_7214:


//--------------------- .nv.info._ZN2at6native29vectorized_elementwise_kernelILi8ENS0_13BinaryFunctorIssbZZZNS0_22logical_or_kernel_cudaERNS_14TensorIteratorEENKUlvE0_clEvENKUlvE3_clEvEUlssE_EESt5arrayIPcLm3EEEEviT0_T1_ --------------------------
	.section	.nv.info._ZN2at6native29vectorized_elementwise_kernelILi8ENS0_13BinaryFunctorIssbZZZNS0_22logical_or_kernel_cudaERNS_14TensorIteratorEENKUlvE0_clEvENKUlvE3_clEvEUlssE_EESt5arrayIPcLm3EEEEviT0_T1_,"",@"SHT_CUDA_INFO"
	.sectionflags	@""
	.align	4


	//----- nvinfo : EIATTR_CUDA_API_VERSION
	.align		4
        /*0000*/ 	.byte	0x04, 0x37
        /*0002*/ 	.short	(.L_7216 - .L_7215)
.L_7215:
        /*0004*/ 	.word	0x00000082


	//----- nvinfo : EIATTR_KPARAM_INFO
	.align		4
.L_7216:
        /*0008*/ 	.byte	0x04, 0x17
        /*000a*/ 	.short	(.L_7218 - .L_7217)
.L_7217:
        /*000c*/ 	.word	0x00000000
        /*0010*/ 	.short	0x0002
        /*0012*/ 	.short	0x0008
        /*0014*/ 	.byte	0x00, 0xf0, 0x61, 0x00


	//----- nvinfo : EIATTR_KPARAM_INFO
	.align		4
.L_7218:
        /*0018*/ 	.byte	0x04, 0x17
        /*001a*/ 	.short	(.L_7220 - .L_7219)
.L_7219:
        /*001c*/ 	.word	0x00000000
        /*0020*/ 	.short	0x0001
        /*0022*/ 	.short	0x0004
        /*0024*/ 	.byte	0x00, 0xf0, 0x05, 0x00


	//----- nvinfo : EIATTR_KPARAM_INFO
	.align		4
.L_7220:
        /*0028*/ 	.byte	0x04, 0x17
        /*002a*/ 	.short	(.L_7222 - .L_7221)
.L_7221:
        /*002c*/ 	.word	0x00000000
        /*0030*/ 	.short	0x0000
        /*0032*/ 	.short	0x0000
        /*0034*/ 	.byte	0x00, 0xf0, 0x11, 0x00


	//----- nvinfo : EIATTR_SPARSE_MMA_MASK
	.align		4
.L_7222:
        /*0038*/ 	.byte	0x03, 0x50
        /*003a*/ 	.short	0x0000


	//----- nvinfo : EIATTR_MAXREG_COUNT
	.align		4
        /*003c*/ 	.byte	0x03, 0x1b
        /*003e*/ 	.short	0x00ff


	//----- nvinfo : EIATTR_MERCURY_ISA_VERSION
	.align		4
        /*0040*/ 	.byte	0x03, 0x5f
        /*0042*/ 	.short	0x0101


	//----- nvinfo : EIATTR_VRC_CTA_INIT_COUNT
	.align		4
        /*0044*/ 	.byte	0x02, 0x4a
	.zero		1
	.zero		1


	//----- nvinfo : EIATTR_EXIT_INSTR_OFFSETS
	.align		4
        /*0048*/ 	.byte	0x04, 0x1c
        /*004a*/ 	.short	(.L_7224 - .L_7223)


	//   ....[0]....
.L_7223:
        /*004c*/ 	.word	0x00000af0


	//   ....[1]....
        /*0050*/ 	.word	0x00000b50


	//   ....[2]....
        /*0054*/ 	.word	0x00000f80


	//----- nvinfo : EIATTR_MAX_THREADS
	.align		4
.L_7224:
        /*0058*/ 	.byte	0x04, 0x05
        /*005a*/ 	.short	(.L_7226 - .L_7225)
.L_7225:
        /*005c*/ 	.word	0x00000080
        /*0060*/ 	.word	0x00000001
        /*0064*/ 	.word	0x00000001


	//----- nvinfo : EIATTR_CRS_STACK_SIZE
	.align		4
.L_7226:
        /*0068*/ 	.byte	0x04, 0x1e
        /*006a*/ 	.short	(.L_7228 - .L_7227)
.L_7227:
        /*006c*/ 	.word	0x00000000


	//----- nvinfo : EIATTR_CBANK_PARAM_SIZE
	.align		4
.L_7228:
        /*0070*/ 	.byte	0x03, 0x19
        /*0072*/ 	.short	0x0020


	//----- nvinfo : EIATTR_PARAM_CBANK
	.align		4
        /*0074*/ 	.byte	0x04, 0x0a
        /*0076*/ 	.short	(.L_7230 - .L_7229)
	.align		4
.L_7229:
        /*0078*/ 	.word	index@(.nv.constant0._ZN2at6native29vectorized_elementwise_kernelILi8ENS0_13BinaryFunctorIssbZZZNS0_22logical_or_kernel_cudaERNS_14TensorIteratorEENKUlvE0_clEvENKUlvE3_clEvEUlssE_EESt5arrayIPcLm3EEEEviT0_T1_)
        /*007c*/ 	.short	0x0380
        /*007e*/ 	.short	0x0020


	//----- nvinfo : EIATTR_SW_WAR
	.align		4
.L_7230:
        /*0080*/ 	.byte	0x04, 0x36
        /*0082*/ 	.short	(.L_7232 - .L_7231)
.L_7231:
        /*0084*/ 	.word	0x00000008
.L_7232:


//--------------------- .nv.info._ZN2at6native18elementwise_kernelILi128ELi4EZNS0_15gpu_kernel_implINS0_13AUnaryFunctorIllbZZZNS0_22logical_or_kernel_cudaERNS_14TensorIteratorEENKUlvE0_clEvENKUlvE2_clEvEUlllE_EEEEvRNS_18TensorIteratorBaseERKT_EUliE_EEviT1_ --------------------------
	.section	.nv.info._ZN2at6native18elementwise_kernelILi128ELi4EZNS0_15gpu_kernel_implINS0_13AUnaryFunctorIllbZZZNS0_22logical_or_kernel_cudaERNS_14TensorIteratorEENKUlvE0_clEvENKUlvE2_clEvEUlllE_EEEEvRNS_18TensorIteratorBaseERKT_EUliE_EEviT1_,"",@"SHT_CUDA_INFO"
	.sectionflags	@""
	.align	4


	//----- nvinfo : EIATTR_CUDA_API_VERSION
	.align		4
        /*0000*/ 	.byte	0x04, 0x37
        /*0002*/ 	.short	(.L_7234 - .L_7233)
.L_7233:
        /*0004*/ 	.word	0x00000082


	//----- nvinfo : EIATTR_KPARAM_INFO
	.align		4
.L_7234:
        /*0008*/ 	.byte	0x04, 0x17
        /*000a*/ 	.short	(.L_7236 - .L_7235)
.L_7235:
        /*000c*/ 	.word	0x00000000
        /*0010*/ 	.short	0x0001
        /*0012*/ 	.short	0x0008
        /*0014*/ 	.byte	0x00, 0xf0, 0xa1, 0x08


	//----- nvinfo : EIATTR_KPARAM_INFO
	.align		4
.L_7236:
        /*0018*/ 	.byte	0x04, 0x17
        /*001a*/ 	.short	(.L_7238 - .L_7237)
.L_7237:
        /*001c*/ 	.word	0x00000000
        /*0020*/ 	.short	0x0000
        /*0022*/ 	.short	0x0000
        /*0024*/ 	.byte	0x00, 0xf0, 0x11, 0x00


	//----- nvinfo : EIATTR_SPARSE_MMA_MASK
	.align		4
.L_7238:
        /*0028*/ 	.byte	0x03, 0x50
        /*002a*/ 	.short	0x0000


	//----- nvinfo : EIATTR_MAXREG_COUNT
	.align		4
        /*002c*/ 	.byte	0x03, 0x1b
        /*002e*/ 	.short	0x0080


	//----- nvinfo : EIATTR_EXTERNS
	.align		4
        /*0030*/ 	.byte	0x04, 0x0f
        /*0032*/ 	.short	(.L_7240 - .L_7239)


	//   ....[0]....
	.align		4
.L_7239:
        /*0034*/ 	.word	index@(__assertfail)


	//----- nvinfo : EIATTR_MERCURY_ISA_VERSION
	.align		4
.L_7240:
        /*0038*/ 	.byte	0x03, 0x5f
        /*003a*/ 	.short	0x0101


	//----- nvinfo : EIATTR_VRC_CTA_INIT_COUNT
	.align		4
        /*003c*/ 	.byte	0x02, 0x4a
	.zero		1
	.zero		1


	//----- nvinfo : EIATTR_SYSCALL_OFFSETS
	.align		4
        /*0040*/ 	.byte	0x04, 0x46
        /*0042*/ 	.short	(.L_7242 - .L_7241)


	//   ....[0]....
.L_7241:
        /*0044*/ 	.word	0x00002110


	//   ....[1]....
        /*0048*/ 	.word	0x00002e50


	//   ....[2]....
        /*004c*/ 	.word	0x000050d0


	//   ....[3]....
        /*0050*/ 	.word	0x00005c60


	//   ....[4]....
        /*0054*/ 	.word	0x00007fd0


	//   ....[5]....
        /*0058*/ 	.word	0x00008b60


	//   ....[6]....
        /*005c*/ 	.word	0x0000aee0


	//   ....[7]....
        /*0060*/ 	.word	0x0000ba30


	//----- nvinfo : EIATTR_EXIT_INSTR_OFFSETS
	.align		4
.L_7242:
        /*0064*/ 	.byte	0x04, 0x1c
        /*0066*/ 	.short	(.L_7244 - .L_7243)


	//   ....[0]....
.L_7243:
        /*0068*/ 	.word	0x00008df0


	//   ....[1]....
        /*006c*/ 	.word	0x0000b050


	//   ....[2]....
        /*0070*/ 	.word	0x0000b070


	//   ....[3]....
        /*0074*/ 	.word	0x0000b100


	//   ....[4]....
        /*0078*/ 	.word	0x0000b120


	//   ....[5]....
        /*007c*/ 	.word	0x0000b140


	//   ....[6]....
        /*0080*/ 	.word	0x0000b1d0


	//   ....[7]....
        /*0084*/ 	.word	0x0000b210


	//   ....[8]....
        /*0088*/ 	.word	0x0000b2b0


	//   ....[9]....
        /*008c*/ 	.word	0x0000b300


	//   ....[10]....
        /*0090*/ 	.word	0x0000b330


	//   ....[11]....
        /*0094*/ 	.word	0x0000b3f0


	//   ....[12]....
        /*0098*/ 	.word	0x0000b530


	//   ....[13]....
        /*009c*/ 	.word	0x0000b670


	//   ....[14]....
        /*00a0*/ 	.word	0x0000b7c0


	//   ....[15]....
        /*00a4*/ 	.word	0x0000b7f0


	//   ....[16]....
        /*00a8*/ 	.word	0x0000b810


	//   ....[17]....
        /*00ac*/ 	.word	0x0000b890


	//   ....[18]....
        /*00b0*/ 	.word	0x0000b8d0


	//   ....[19]....
        /*00b4*/ 	.word	0x0000ba40


	//   ....[20]....
        /*00b8*/ 	.word	0x0000bb20


	//   ....[21]....
        /*00bc*/ 	.word	0x0000bbc0


	//   ....[22]....
        /*00c0*/ 	.word	0x0000bbf0


	//   ....[23]....
        /*00c4*/ 	.word	0x0000bc40


	//   ....[24]....
        /*00c8*/ 	.word	0x0000bc80


	//----- nvinfo : EIATTR_MAX_THREADS
	.align		4
.L_7244:
        /*00cc*/ 	.byte	0x04, 0x05
        /*00ce*/ 	.short	(.L_7246 - .L_7245)
.L_7245:
        /*00d0*/ 	.word	0x00000080
        /*00d4*/ 	.word	0x00000001
        /*00d8*/ 	.word	0x00000001


	//----- nvinfo : EIATTR_CRS_STACK_SIZE
	.align		4
.L_7246:
        /*00dc*/ 	.byte	0x04, 0x1e
        /*00de*/ 	.short	(.L_7248 - .L_7247)
.L_7247:
        /*00e0*/ 	.word	0x00000000


	//----- nvinfo : EIATTR_CBANK_PARAM_SIZE
	.align		4
.L_7248:
        /*00e4*/ 	.byte	0x03, 0x19
        /*00e6*/ 	.short	0x0230


	//----- nvinfo : EIATTR_PARAM_CBANK
	.align		4
        /*00e8*/ 	.byte	0x04, 0x0a
        /*00ea*/ 	.short	(.L_7250 - .L_7249)
	.align		4
.L_7249:
        /*00ec*/ 	.word	index@(.nv.constant0._ZN2at6native18elementwise_kernelILi128ELi4EZNS0_15gpu_kernel_implINS0_13AUnaryFunctorIllbZZZNS0_22logical_or_kernel_cudaERNS_14TensorIteratorEENKUlvE0_clEvENKUlvE2_clEvEUlllE_EEEEvRNS_18TensorIteratorBaseERKT_EUliE_EEviT1_)
        /*00f0*/ 	.short	0x0380
        /*00f2*/ 	.short	0x0230


	//----- nvinfo : EIATTR_SW_WAR
	.align		4
.L_7250:
        /*00f4*/ 	.byte	0x04, 0x36
        /*00f6*/ 	.short	(.L_7252 - .L_7251)
.L_7251:
        /*00f8*/ 	.word	0x00000008
.L_7252:


//--------------------- .nv.info._ZN2at6native27unrolled_elementwise_kernelINS0_13AUnaryFunctorIllbZZZNS0_22logical_or_kernel_cudaERNS_14TensorIteratorEENKUlvE0_clEvENKUlvE2_clEvEUlllE_EESt5arrayIPcLm2EELi4E23TrivialOffsetCalculatorILi1EjESD_NS0_6memory12LoadWithCastILi1EEENSE_13StoreWithCastILi1EEEEEviT_T0_T2_T3_T4_T5_ --------------------------
	.section	.nv.info._ZN2at6native27unrolled_elementwise_kernelINS0_13AUnaryFunctorIllbZZZNS0_22logical_or_kernel_cudaERNS_14TensorIteratorEENKUlvE0_clEvENKUlvE2_clEvEUlllE_EESt5arrayIPcLm2EELi4E23TrivialOffsetCalculatorILi1EjESD_NS0_6memory12LoadWithCastILi1EEENSE_13StoreWithCastILi1EEEEEviT_T0_T2_T3_T4_T5_,"",@"SHT_CUDA_INFO"
	.sectionflags	@""
	.align	4


	//----- nvinfo : EIATTR_CUDA_API_VERSION
	.align		4
        /*0000*/ 	.byte	0x04, 0x37
        /*0002*/ 	.short	(.L_7254 - .L_7253)
.L_7253:
        /*0004*/ 	.word	0x00000082


	//----- nvinfo : EIATTR_KPARAM_INFO
	.align		4
.L_7254:
        /*0008*/ 	.byte	0x04, 0x17
        /*000a*/ 	.short	(.L_7256 - .L_7255)
.L_7255:
        /*000c*/ 	.word	0x00000000
        /*0010*/ 	.short	0x0006
        /*0012*/ 	.short	0x0034
        /*0014*/ 	.byte	0x00, 0xf0, 0x21, 0x00


	//----- nvinfo : EIATTR_KPARAM_INFO
	.align		4
.L_7256:
        /*0018*/ 	.byte	0x04, 0x17
        /*001a*/ 	.short	(.L_7258 - .L_7257)
.L_7257:
        /*001c*/ 	.word	0x00000000
        /*0020*/ 	.short	0x0005
        /*0022*/ 	.short	0x002c
        /*0024*/ 	.byte	0x00, 0xf0, 0x21, 0x00


	//----- nvinfo : EIATTR_KPARAM_INFO
	.align		4
.L_7258:
        /*0028*/ 	.byte	0x04, 0x17
        /*002a*/ 	.short	(.L_7260 - .L_7259)
.L_7259:
        /*002c*/ 	.word	0x00000000
        /*0030*/ 	.short	0x0004
        /*0032*/ 	.short	0x0029
        /*0034*/ 	.byte	0x00, 0xf0, 0x05, 0x00


	//----- nvinfo : EIATTR_KPARAM_INFO
	.align		4
.L_7260:
        /*0038*/ 	.byte	0x04, 0x17
        /*003a*/ 	.short	(.L_7262 - .L_7261)
.L_7261:
        /*003c*/ 	.word	0x00000000
        /*0040*/ 	.short	0x0003
        /*0042*/ 	.short	0x0028
        /*0044*/ 	.byte	0x00, 0xf0, 0x05, 0x00


	//----- nvinfo : EIATTR_KPARAM_INFO
	.align		4
.L_7262:
        /*0048*/ 	.byte	0x04, 0x17
        /*004a*/ 	.short	(.L_7264 - .L_7263)
.L_7263:
        /*004c*/ 	.word	0x00000000
        /*0050*/ 	.short	0x0002
        /*0052*/ 	.short	0x0018
        /*0054*/ 	.byte	0x00, 0xf0, 0x41, 0x00


	//----- nvinfo : EIATTR_KPARAM_INFO
	.align		4
.L_7264:
        /*0058*/ 	.byte	0x04, 0x17
        /*005a*/ 	.short	(.L_7266 - .L_7265)
.L_7265:
        /*005c*/ 	.word	0x00000000
        /*0060*/ 	.short	0x0001
        /*0062*/ 	.short	0x0008
        /*0064*/ 	.byte	0x00, 0xf0, 0x41, 0x00


	//----- nvinfo : EIATTR_KPARAM_INFO
	.align		4
.L_7266:
        /*0068*/ 	.byte	0x04, 0x17
        /*006a*/ 	.short	(.L_7268 - .L_7267)
.L_7267:
        /*006c*/ 	.word	0x00000000
        /*0070*/ 	.short	0x0000
        /*0072*/ 	.short	0x0000
        /*0074*/ 	.byte	0x00, 0xf0, 0x11, 0x00


	//----- nvinfo : EIATTR_SPARSE_MMA_MASK
	.align		4
.L_7268:
        /*0078*/ 	.byte	0x03, 0x50
        /*007a*/ 	.short	0x0000


	//----- nvinfo : EIATTR_MAXREG_COUNT
	.align		4
        /*007c*/ 	.byte	0x03, 0x1b
        /*007e*/ 	.short	0x00ff


	//----- nvinfo : EIATTR_EXTERNS
	.align		4
        /*0080*/ 	.byte	0x04, 0x0f
        /*0082*/ 	.short	(.L_7270 - .L_7269)


	//   ....[0]....
	.align		4
.L_7269:
        /*0084*/ 	.word	index@(__assertfail)


	//----- nvinfo : EIATTR_MERCURY_ISA_VERSION
	.align		4
.L_7270:
        /*0088*/ 	.byte	0x03, 0x5f
        /*008a*/ 	.short	0x0101


	//----- nvinfo : EIATTR_VRC_CTA_INIT_COUNT
	.align		4
        /*008c*/ 	.byte	0x02, 0x4a
	.zero		1
	.zero		1


	//----- nvinfo : EIATTR_SYSCALL_OFFSETS
	.align		4
        /*0090*/ 	.byte	0x04, 0x46
        /*0092*/ 	.short	(.L_7272 - .L_7271)


	//   ....[0]....
.L_7271:
        /*0094*/ 	.word	0x00000e30


	//   ....[1]....
        /*0098*/ 	.word	0x00001e00


	//   ....[2]....
        /*009c*/ 	.word	0x00002d20


	//   ....[3]....
        /*00a0*/ 	.word	0x00003c30


	//   ....[4]....
        /*00a4*/ 	.word	0x00004a30


	//   ....[5]....
        /*00a8*/ 	.word	0x00005710


	//   ....[6]....
        /*00ac*/ 	.word	0x000064f0


	//   ....[7]....
        /*00b0*/ 	.word	0x00007280


	//----- nvinfo : EIATTR_EXIT_INSTR_OFFSETS
	.align		4
.L_7272:
        /*00b4*/ 	.byte	0x04, 0x1c
        /*00b6*/ 	.short	(.L_7274 - .L_7273)


	//   ....[0]....
.L_7273:
        /*00b8*/ 	.word	0x00006770


	//   ....[1]....
        /*00bc*/ 	.word	0x000068a0


	//   ....[2]....
        /*00c0*/ 	.word	0x000068c0


	//   ....[3]....
        /*00c4*/ 	.word	0x00006950


	//   ....[4]....
        /*00c8*/ 	.word	0x00006970


	//   ....[5]....
        /*00cc*/ 	.word	0x00006990


	//   ....[6]....
        /*00d0*/ 	.word	0x00006a20


	//   ....[7]....
        /*00d4*/ 	.word	0x00006a60


	//   ....[8]....
        /*00d8*/ 	.word	0x00006b00


	//   ....[9]....
        /*00dc*/ 	.word	0x00006b50


	//   ....[10]....
        /*00e0*/ 	.word	0x00006b80


	//   ....[11]....
        /*00e4*/ 	.word	0x00006c40


	//   ....[12]....
        /*00e8*/ 	.word	0x00006d80


	//   ....[13]....
        /*00ec*/ 	.word	0x00006ec0


	//   ....[14]....
        /*00f0*/ 	.word	0x00007010


	//   ....[15]....
        /*00f4*/ 	.word	0x00007040


	//   ....[16]....
        /*00f8*/ 	.word	0x00007060


	//   ....[17]....
        /*00fc*/ 	.word	0x000070e0


	//   ....[18]....
        /*0100*/ 	.word	0x00007120


	//   ....[19]....
        /*0104*/ 	.word	0x00007290


	//   ....[20]....
        /*0108*/ 	.word	0x00007370


	//   ....[21]....
        /*010c*/ 	.word	0x00007410


	//   ....[22]....
        /*0110*/ 	.word	0x00007440


	//   ....[23]....
        /*0114*/ 	.word	0x00007490


	//   ....[24]....
        /*0118*/ 	.word	0x000074d0


	//----- nvinfo : EIATTR_MAX_THREADS
	.align		4
.L_7274:
        /*011c*/ 	.byte	0x04, 0x05
        /*011e*/ 	.short	(.L_7276 - .L_7275)
.L_7275:
        /*0120*/ 	.word	0x00000080
        /*0124*/ 	.word	0x00000001
        /*0128*/ 	.word	0x00000001


	//----- nvinfo : EIATTR_CRS_STACK_SIZE
	.align		4
.L_7276:
        /*012c*/ 	.byte	0x04, 0x1e
        /*012e*/ 	.short	(.L_7278 - .L_7277)
.L_7277:
        /*0130*/ 	.word	0x00000000


	//----- nvinfo : EIATTR_CBANK_PARAM_SIZE
	.align		4
.L_7278:
        /*0134*/ 	.byte	0x03, 0x19
        /*0136*/ 	.short	0x003c


	//----- nvinfo : EIATTR_PARAM_CBANK
	.align		4
        /*0138*/ 	.byte	0x04, 0x0a
        /*013a*/ 	.short	(.L_7280 - .L_7279)
	.align		4
.L_7279:
        /*013c*/ 	.word	index@(.nv.constant0._ZN2at6native27unrolled_elementwise_kernelINS0_13AUnaryFunctorIllbZZZNS0_22logical_or_kernel_cudaERNS_14TensorIteratorEENKUlvE0_clEvENKUlvE2_clEvEUlllE_EESt5arrayIPcLm2EELi4E23TrivialOffsetCalculatorILi1EjESD_NS0_6memory12LoadWithCastILi1EEENSE_13StoreWithCastILi1EEEEEviT_T0_T2_T3_T4_T5_)
        /*0140*/ 	.short	0x0380
        /*0142*/ 	.short	0x003c


	//----- nvinfo : EIATTR_SW_WAR
	.align		4
.L_7280:
        /*0144*/ 	.byte	0x04, 0x36
        /*0146*/ 	.short	(.L_7282 - .L_7281)
.L_7281:
        /*0148*/ 	.word	0x00000008
.L_7282:


//--------------------- .nv.info._ZN2at6native18elementwise_kernelILi128ELi4EZNS0_22gpu_kernel_impl_nocastINS0_13AUnaryFunctorIllbZZZNS0_22logical_or_kernel_cudaERNS_14TensorIteratorEENKUlvE0_clEvENKUlvE2_clEvEUlllE_EEEEvRNS_18TensorIteratorBaseERKT_EUliE_EEviT1_ --------------------------
	.section	.nv.info._ZN2at6native18elementwise_kernelILi128ELi4EZNS0_22gpu_kernel_impl_nocastINS0_13AUnaryFunctorIllbZZZNS0_22logical_or_kernel_cudaERNS_14TensorIteratorEENKUlvE0_clEvENKUlvE2_clEvEUlllE_EEEEvRNS_18TensorIteratorBaseERKT_EUliE_EEviT1_,"",@"SHT_CUDA_INFO"
	.sectionflags	@""
	.align	4


	//----- nvinfo : EIATTR_CUDA_API_VERSION
	.align		4
        /*0000*/ 	.byte	0x04, 0x37
        /*0002*/ 	.short	(.L_7284 - .L_7283)
.L_7283:
        /*0004*/ 	.word	0x00000082


	//----- nvinfo : EIATTR_KPARAM_INFO
	.align		4
.L_7284:
        /*0008*/ 	.byte	0x04, 0x17
        /*000a*/ 	.short	(.L_7286 - .L_7285)
.L_7285:
        /*000c*/ 	.word	0x00000000
        /*0010*/ 	.short	0x0001
        /*0012*/ 	.short	0x0008
        /*0014*/ 	.byte	0x00, 0xf0, 0x81, 0x08


	//----- nvinfo : EIATTR_KPARAM_INFO
	.align		4
.L_7286:
        /*0018*/ 	.byte	0x04, 0x17
        /*001a*/ 	.short	(.L_7288 - .L_7287)
.L_7287:
        /*001c*/ 	.word	0x00000000
        /*0020*/ 	.short	0x0000
        /*0022*/ 	.short	0x0000
        /*0024*/ 	.byte	0x00, 0xf0, 0x11, 0x00


	//----- nvinfo : EIATTR_SPARSE_MMA_MASK
	.align		4
.L_7288:
        /*0028*/ 	.byte	0x03, 0x50
        /*002a*/ 	.short	0x0000


	//----- nvinfo : EIATTR_MAXREG_COUNT
	.align		4
        /*002c*/ 	.byte	0x03, 0x1b
        /*002e*/ 	.short	0x0080


	//----- nvinfo : EIATTR_MERCURY_ISA_VERSION
	.align		4
        /*0030*/ 	.byte	0x03, 0x5f
        /*0032*/ 	.short	0x0101


	//----- nvinfo : EIATTR_VRC_CTA_INIT_COUNT
	.align		4
        /*0034*/ 	.byte	0x02, 0x4a
	.zero		1
	.zero		1


	//----- nvinfo : EIATTR_EXIT_INSTR_OFFSETS
	.align		4
        /*0038*/ 	.byte	0x04, 0x1c
        /*003a*/ 	.short	(.L_7290 - .L_7289)


	//   ....[0]....
.L_7289:
        /*003c*/ 	.word	0x00000330


	//   ....[1]....
        /*0040*/ 	.word	0x000003c0


	//   ....[2]....
        /*0044*/ 	.word	0x00003f10


	//   ....[3]....
        /*0048*/ 	.word	0x00005270


	//----- nvinfo : EIATTR_MAX_THREADS
	.align		4
.L_7290:
        /*004c*/ 	.byte	0x04, 0x05
        /*004e*/ 	.short	(.L_7292 - .L_7291)
.L_7291:
        /*0050*/ 	.word	0x00000080
        /*0054*/ 	.word	0x00000001
        /*0058*/ 	.word	0x00000001


	//----- nvinfo : EIATTR_CRS_STACK_SIZE
	.align		4
.L_7292:
        /*005c*/ 	.byte	0x04, 0x1e
        /*005e*/ 	.short	(.L_7294 - .L_7293)
.L_7293:
        /*0060*/ 	.word	0x00000000


	//----- nvinfo : EIATTR_CBANK_PARAM_SIZE
	.align		4
.L_7294:
        /*0064*/ 	.byte	0x03, 0x19
        /*0066*/ 	.short	0x0228


	//----- nvinfo : EIATTR_PARAM_CBANK
	.align		4
        /*0068*/ 	.byte	0x04, 0x0a
        /*006a*/ 	.short	(.L_7296 - .L_7295)
	.align		4
.L_7295:
        /*006c*/ 	.word	index@(.nv.constant0._ZN2at6native18elementwise_kernelILi128ELi4EZNS0_22gpu_kernel_impl_nocastINS0_13AUnaryFunctorIllbZZZNS0_22logical_or_kernel_cudaERNS_14TensorIteratorEENKUlvE0_clEvENKUlvE2_clEvEUlllE_EEEEvRNS_18TensorIteratorBaseERKT_EUliE_EEviT1_)
        /*0070*/ 	.short	0x0380
        /*0072*/ 	.short	0x0228


	//----- nvinfo : EIATTR_SW_WAR
	.align		4
.L_7296:
        /*0074*/ 	.byte	0x04, 0x36
        /*0076*/ 	.short	(.L_7298 - .L_7297)
.L_7297:
        /*0078*/ 	.word	0x00000008
.L_7298:


//--------------------- .nv.info._ZN2at6native27unrolled_elementwise_kernelINS0_13AUnaryFunctorIllbZZZNS0_22logical_or_kernel_cudaERNS_14TensorIteratorEENKUlvE0_clEvENKUlvE2_clEvEUlllE_EESt5arrayIPcLm2EELi4E23TrivialOffsetCalculatorILi1EjESD_NS0_6memory15LoadWithoutCastENSE_16StoreWithoutCastEEEviT_T0_T2_T3_T4_T5_ --------------------------
	.section	.nv.info._ZN2at6native27unrolled_elementwise_kernelINS0_13AUnaryFunctorIllbZZZNS0_22logical_or_kernel_cudaERNS_14TensorIteratorEENKUlvE0_clEvENKUlvE2_clEvEUlllE_EESt5arrayIPcLm2EELi4E23TrivialOffsetCalculatorILi1EjESD_NS0_6memory15LoadWithoutCastENSE_16StoreWithoutCastEEEviT_T0_T2_T3_T4_T5_,"",@"SHT_CUDA_INFO"
	.sectionflags	@""
	.align	4


	//----- nvinfo : EIATTR_CUDA_API_VERSION
	.align		4
        /*0000*/ 	.byte	0x04, 0x37
        /*0002*/ 	.short	(.L_7300 - .L_7299)
.L_7299:
        /*0004*/ 	.word	0x00000082


	//----- nvinfo : EIATTR_KPARAM_INFO
	.align		4
.L_7300:
        /*0008*/ 	.byte	0x04, 0x17
        /*000a*/ 	.short	(.L_7302 - .L_7301)
.L_7301:
        /*000c*/ 	.word	0x00000000
        /*0010*/ 	.short	0x0006
        /*0012*/ 	.short	0x002b
        /*0014*/ 	.byte	0x00, 0xf0, 0x05, 0x00


	//----- nvinfo : EIATTR_KPARAM_INFO
	.align		4
.L_7302:
        /*0018*/ 	.byte	0x04, 0x17
        /*001a*/ 	.short	(.L_7304 - .L_7303)
.L_7303:
        /*001c*/ 	.word	0x00000000
        /*0020*/ 	.short	0x0005
        /*0022*/ 	.short	0x002a
        /*0024*/ 	.byte	0x00, 0xf0, 0x05, 0x00


	//----- nvinfo : EIATTR_KPARAM_INFO
	.align		4
.L_7304:
        /*0028*/ 	.byte	0x04, 0x17
        /*002a*/ 	.short	(.L_7306 - .L_7305)
.L_7305:
        /*002c*/ 	.word	0x00000000
        /*0030*/ 	.short	0x0004
        /*0032*/ 	.short	0x0029
        /*0034*/ 	.byte	0x00, 0xf0, 0x05, 0x00


	//----- nvinfo : EIATTR_KPARAM_INFO
	.align		4
.L_7306:
        /*0038*/ 	.byte	0x04, 0x17
        /*003a*/ 	.short	(.L_7308 - .L_7307)
.L_7307:
        /*003c*/ 	.word	0x00000000
        /*0040*/ 	.short	0x0003
        /*0042*/ 	.short	0x0028
        /*0044*/ 	.byte	0x00, 0xf0, 0x05, 0x00


	//----- nvinfo : EIATTR_KPARAM_INFO
	.align		4
.L_7308:
        /*0048*/ 	.byte	0x04, 0x17
        /*004a*/ 	.short	(.L_7310 - .L_7309)
.L_7309:
        /*004c*/ 	.word	0x00000000
        /*0050*/ 	.short	0x0002
        /*0052*/ 	.short	0x0018
        /*0054*/ 	.byte	0x00, 0xf0, 0x41, 0x00


	//----- nvinfo : EIATTR_KPARAM_INFO
	.align		4
.L_7310:
        /*0058*/ 	.byte	0x04, 0x17
        /*005a*/ 	.short	(.L_7312 - .L_7311)
.L_7311:
        /*005c*/ 	.word	0x00000000
        /*0060*/ 	.short	0x0001
        /*0062*/ 	.short	0x0008
        /*0064*/ 	.byte	0x00, 0xf0, 0x41, 0x00


	//----- nvinfo : EIATTR_KPARAM_INFO
	.align		4
.L_7312:
        /*0068*/ 	.byte	0x04, 0x17
        /*006a*/ 	.short	(.L_7314 - .L_7313)
.L_7313:
        /*006c*/ 	.word	0x00000000
        /*0070*/ 	.short	0x0000
        /*0072*/ 	.short	0x0000
        /*0074*/ 	.byte	0x00, 0xf0, 0x11, 0x00


	//----- nvinfo : EIATTR_SPARSE_MMA_MASK
	.align		4
.L_7314:
        /*0078*/ 	.byte	0x03, 0x50
        /*007a*/ 	.short	0x0000


	//----- nvinfo : EIATTR_MAXREG_COUNT
	.align		4
        /*007c*/ 	.byte	0x03, 0x1b
        /*007e*/ 	.short	0x00ff


	//----- nvinfo : EIATTR_MERCURY_ISA_VERSION
	.align		4
        /*0080*/ 	.byte	0x03, 0x5f
        /*0082*/ 	.short	0x0101


	//----- nvinfo : EIATTR_VRC_CTA_INIT_COUNT
	.align		4
        /*0084*/ 	.byte	0x02, 0x4a
	.zero		1
	.zero		1


	//----- nvinfo : EIATTR_EXIT_INSTR_OFFSETS
	.align		4
        /*0088*/ 	.byte	0x04, 0x1c
        /*008a*/ 	.short	(.L_7316 - .L_7315)


	//   ....[0]....
.L_7315:
        /*008c*/ 	.word	0x00000520


	//   ....[1]....
        /*0090*/ 	.word	0x00000580


	//----- nvinfo : EIATTR_MAX_THREADS
	.align		4
.L_7316:
        /*0094*/ 	.byte	0x04, 0x05
        /*0096*/ 	.short	(.L_7318 - .L_7317)
.L_7317:
        /*0098*/ 	.word	0x00000080
        /*009c*/ 	.word	0x00000001
        /*00a0*/ 	.word	0x00000001


	//----- nvinfo : EIATTR_CRS_STACK_SIZE
	.align		4
.L_7318:
        /*00a4*/ 	.byte	0x04, 0x1e
        /*00a6*/ 	.short	(.L_7320 - .L_7319)
.L_7319:
        /*00a8*/ 	.word	0x00000000


	//----- nvinfo : EIATTR_CBANK_PARAM_SIZE
	.align		4
.L_7320:
        /*00ac*/ 	.byte	0x03, 0x19
        /*00ae*/ 	.short	0x002c


	//----- nvinfo : EIATTR_PARAM_CBANK
	.align		4
        /*00b0*/ 	.byte	0x04, 0x0a
        /*00b2*/ 	.short	(.L_7322 - .L_7321)
	.align		4
.L_7321:
        /*00b4*/ 	.word	index@(.nv.constant0._ZN2at6native27unrolled_elementwise_kernelINS0_13AUnaryFunctorIllbZZZNS0_22logical_or_kernel_cudaERNS_14TensorIteratorEENKUlvE0_clEvENKUlvE2_clEvEUlllE_EESt5arrayIPcLm2EELi4E23TrivialOffsetCalculatorILi1EjESD_NS0_6memory15LoadWithoutCastENSE_16StoreWithoutCastEEEviT_T0_T2_T3_T4_T5_)
        /*00b8*/ 	.short	0x0380
        /*00ba*/ 	.short	0x002c


	//----- nvinfo : EIATTR_SW_WAR
	.align		4
.L_7322:
        /*00bc*/ 	.byte	0x04, 0x36
        /*00be*/ 	.short	(.L_7324 - .L_7323)
.L_7323:
        /*00c0*/ 	.word	0x00000008
.L_7324:


//--------------------- .nv.info._ZN2at6native29vectorized_elementwise_kernelILi2ENS0_13AUnaryFunctorIllbZZZNS0_22logical_or_kernel_cudaERNS_14TensorIteratorEENKUlvE0_clEvENKUlvE2_clEvEUlllE_EESt5arrayIPcLm2EEEEviT0_T1_ --------------------------
	.section	.nv.info._ZN2at6native29vectorized_elementwise_kernelILi2ENS0_13AUnaryFunctorIllbZZZNS0_22logical_or_kernel_cudaERNS_14TensorIteratorEENKUlvE0_clEvENKUlvE2_clEvEUlllE_EESt5arrayIPcLm2EEEEviT0_T1_,"",@"SHT_CUDA_INFO"
	.sectionflags	@""
	.align	4


	//----- nvinfo : EIATTR_CUDA_API_VERSION
	.align		4
        /*0000*/ 	.byte	0x04, 0x37
        /*0002*/ 	.short	(.L_7326 - .L_7325)
.L_7325:
        /*0004*/ 	.word	0x00000082


	//----- nvinfo : EIATTR_KPARAM_INFO
	.align		4
.L_7326:
        /*0008*/ 	.byte	0x04, 0x17
        /*000a*/ 	.short	(.L_7328 - .L_7327)
.L_7327:
        /*000c*/ 	.word	0x00000000
        /*0010*/ 	.short	0x0002
        /*0012*/ 	.short	0x0018
        /*0014*/ 	.byte	0x00, 0xf0, 0x41, 0x00


	//----- nvinfo : EIATTR_KPARAM_INFO
	.align		4
.L_7328:
        /*0018*/ 	.byte	0x04, 0x17
        /*001a*/ 	.short	(.L_7330 - .L_7329)
.L_7329:
        /*001c*/ 	.word	0x00000000
        /*0020*/ 	.short	0x0001
        /*0022*/ 	.short	0x0008
        /*0024*/ 	.byte	0x00, 0xf0, 0x41, 0x00


	//----- nvinfo : EIATTR_KPARAM_INFO
	.align		4
.L_7330:
        /*0028*/ 	.byte	0x04, 0x17
        /*002a*/ 	.short	(.L_7332 - .L_7331)
.L_7331:
        /*002c*/ 	.word	0x00000000
        /*0030*/ 	.short	0x0000
        /*0032*/ 	.short	0x0000
        /*0034*/ 	.byte	0x00, 0xf0, 0x11, 0x00


	//----- nvinfo : EIATTR_SPARSE_MMA_MASK
	.align		4
.L_7332:
        /*0038*/ 	.byte	0x03, 0x50
        /*003a*/ 	.short	0x0000


	//----- nvinfo : EIATTR_MAXREG_COUNT
	.align		4
        /*003c*/ 	.byte	0x03, 0x1b
        /*003e*/ 	.short	0x00ff


	//----- nvinfo : EIATTR_MERCURY_ISA_VERSION
	.align		4
        /*0040*/ 	.byte	0x03, 0x5f
        /*0042*/ 	.short	0x0101


	//----- nvinfo : EIATTR_VRC_CTA_INIT_COUNT
	.align		4
        /*0044*/ 	.byte	0x02, 0x4a
	.zero		1
	.zero		1


	//----- nvinfo : EIATTR_EXIT_INSTR_OFFSETS
	.align		4
        /*0048*/ 	.byte	0x04, 0x1c
        /*004a*/ 	.short	(.L_7334 - .L_7333)


	//   ....[0]....
.L_7333:
        /*004c*/ 	.word	0x00000ad0


	//   ....[1]....
        /*0050*/ 	.word	0x00000b30


	//   ....[2]....
        /*0054*/ 	.word	0x00000e00


	//----- nvinfo : EIATTR_MAX_THREADS
	.align		4
.L_7334:
        /*0058*/ 	.byte	0x04, 0x05
        /*005a*/ 	.short	(.L_7336 - .L_7335)
.L_7335:
        /*005c*/ 	.word	0x00000080
        /*0060*/ 	.word	0x00000001
        /*0064*/ 	.word	0x00000001


	//----- nvinfo : EIATTR_CRS_STACK_SIZE
	.align		4
.L_7336:
        /*0068*/ 	.byte	0x04, 0x1e
        /*006a*/ 	.short	(.L_7338 - .L_7337)
.L_7337:
        /*006c*/ 	.word	0x00000000


	//----- nvinfo : EIATTR_CBANK_PARAM_SIZE
	.align		4
.L_7338:
        /*0070*/ 	.byte	0x03, 0x19
        /*0072*/ 	.short	0x0028


	//----- nvinfo : EIATTR_PARAM_CBANK
	.align		4
        /*0074*/ 	.byte	0x04, 0x0a
        /*0076*/ 	.short	(.L_7340 - .L_7339)
	.align		4
.L_7339:
        /*0078*/ 	.word	index@(.nv.constant0._ZN2at6native29vectorized_elementwise_kernelILi2ENS0_13AUnaryFunctorIllbZZZNS0_22logical_or_kernel_cudaERNS_14TensorIteratorEENKUlvE0_clEvENKUlvE2_clEvEUlllE_EESt5arrayIPcLm2EEEEviT0_T1_)
        /*007c*/ 	.short	0x0380
        /*007e*/ 	.short	0x0028


	//----- nvinfo : EIATTR_SW_WAR
	.align		4
.L_7340:
        /*0080*/ 	.byte	0x04, 0x36
        /*0082*/ 	.short	(.L_7342 - .L_7341)
.L_7341:
        /*0084*/ 	.word	0x00000008
.L_7342:


//--------------------- .nv.info._ZN2at6native29vectorized_elementwise_kernelILi4ENS0_13AUnaryFunctorIllbZZZNS0_22logical_or_kernel_cudaERNS_14TensorIteratorEENKUlvE0_clEvENKUlvE2_clEvEUlllE_EESt5arrayIPcLm2EEEEviT0_T1_ --------------------------
	.section	.nv.info._ZN2at6native29vectorized_elementwise_kernelILi4ENS0_13AUnaryFunctorIllbZZZNS0_22logical_or_kernel_cudaERNS_14TensorIteratorEENKUlvE0_clEvENKUlvE2_clEvEUlllE_EESt5arrayIPcLm2EEEEviT0_T1_,"",@"SHT_CUDA_INFO"
	.sectionflags	@""
	.align	4


	//----- nvinfo : EIATTR_CUDA_API_VERSION
	.align		4
        /*0000*/ 	.byte	0x04, 0x37
        /*0002*/ 	.short	(.L_7344 - .L_7343)
.L_7343:
        /*0004*/ 	.word	0x00000082


	//----- nvinfo : EIATTR_KPARAM_INFO
	.align		4
.L_7344:
        /*0008*/ 	.byte	0x04, 0x17
        /*000a*/ 	.short	(.L_7346 - .L_7345)
.L_7345:
        /*000c*/ 	.word	0x00000000
        /*0010*/ 	.short	0x0002
        /*0012*/ 	.short	0x0018
        /*0014*/ 	.byte	0x00, 0xf0, 0x41, 0x00


	//----- nvinfo : EIATTR_KPARAM_INFO
	.align		4
.L_7346:
        /*0018*/ 	.byte	0x04, 0x17
        /*001a*/ 	.short	(.L_7348 - .L_7347)
.L_7347:
        /*001c*/ 	.word	0x00000000
        /*0020*/ 	.short	0x0001
        /*0022*/ 	.short	0x0008
        /*0024*/ 	.byte	0x00, 0xf0, 0x41, 0x00


	//----- nvinfo : EIATTR_KPARAM_INFO
	.align		4
.L_7348:
        /*0028*/ 	.byte	0x04, 0x17
        /*002a*/ 	.short	(.L_7350 - .L_7349)
.L_7349:
        /*002c*/ 	.word	0x00000000
        /*0030*/ 	.short	0x0000
        /*0032*/ 	.short	0x0000
        /*0034*/ 	.byte	0x00, 0xf0, 0x11, 0x00


	//----- nvinfo : EIATTR_SPARSE_MMA_MASK
	.align		4
.L_7350:
        /*0038*/ 	.byte	0x03, 0x50
        /*003a*/ 	.short	0x0000


	//----- nvinfo : EIATTR_MAXREG_COUNT
	.align		4
        /*003c*/ 	.byte	0x03, 0x1b
        /*003e*/ 	.short	0x00ff


	//----- nvinfo : EIATTR_MERCURY_ISA_VERSION
	.align		4
        /*0040*/ 	.byte	0x03, 0x5f
        /*0042*/ 	.short	0x0101


	//----- nvinfo : EIATTR_VRC_CTA_INIT_COUNT
	.align		4
        /*0044*/ 	.byte	0x02, 0x4a
	.zero		1
	.zero		1


	//----- nvinfo : EIATTR_EXIT_INSTR_OFFSETS
	.align		4
        /*0048*/ 	.byte	0x04, 0x1c
        /*004a*/ 	.short	(.L_7352 - .L_7351)


	//   ....[0]....
.L_7351:
        /*004c*/ 	.word	0x00000ad0


	//   ....[1]....
        /*0050*/ 	.word	0x00000b30


	//   ....[2]....
        /*0054*/ 	.word	0x00000de0


	//----- nvinfo : EIATTR_MAX_THREADS
	.align		4
.L_7352:
        /*0058*/ 	.byte	0x04, 0x05
        /*005a*/ 	.short	(.L_7354 - .L_7353)
.L_7353:
        /*005c*/ 	.word	0x00000080
        /*0060*/ 	.word	0x00000001
        /*0064*/ 	.word	0x00000001


	//----- nvinfo : EIATTR_CRS_STACK_SIZE
	.align		4
.L_7354:
        /*0068*/ 	.byte	0x04, 0x1e
        /*006a*/ 	.short	(.L_7356 - .L_7355)
.L_7355:
        /*006c*/ 	.word	0x00000000


	//----- nvinfo : EIATTR_CBANK_PARAM_SIZE
	.align		4
.L_7356:
        /*0070*/ 	.byte	0x03, 0x19
        /*0072*/ 	.short	0x0028


	//----- nvinfo : EIATTR_PARAM_CBANK
	.align		4
        /*0074*/ 	.byte	0x04, 0x0a
        /*0076*/ 	.short	(.L_7358 - .L_7357)
	.align		4
.L_7357:
        /*0078*/ 	.word	index@(.nv.constant0._ZN2at6native29vectorized_elementwise_kernelILi4ENS0_13AUnaryFunctorIllbZZZNS0_22logical_or_kernel_cudaERNS_14TensorIteratorEENKUlvE0_clEvENKUlvE2_clEvEUlllE_EESt5arrayIPcLm2EEEEviT0_T1_)
        /*007c*/ 	.short	0x0380
        /*007e*/ 	.short	0x0028


	//----- nvinfo : EIATTR_SW_WAR
	.align		4
.L_7358:
        /*0080*/ 	.byte	0x04, 0x36
        /*0082*/ 	.short	(.L_7360 - .L_7359)
.L_7359:
        /*0084*/ 	.word	0x00000008
.L_7360:


//--------------------- .nv.info._ZN2at6native29vectorized_elementwise_kernelILi8ENS0_13AUnaryFunctorIllbZZZNS0_22logical_or_kernel_cudaERNS_14TensorIteratorEENKUlvE0_clEvENKUlvE2_clEvEUlllE_EESt5arrayIPcLm2EEEEviT0_T1_ --------------------------
	.section	.nv.info._ZN2at6native29vectorized_elementwise_kernelILi8ENS0_13AUnaryFunctorIllbZZZNS0_22logical_or_kernel_cudaERNS_14TensorIteratorEENKUlvE0_clEvENKUlvE2_clEvEUlllE_EESt5arrayIPcLm2EEEEviT0_T1_,"",@"SHT_CUDA_INFO"
	.sectionflags	@""
	.align	4


	//----- nvinfo : EIATTR_CUDA_API_VERSION
	.align		4
        /*0000*/ 	.byte	0x04, 0x37
        /*0002*/ 	.short	(.L_7362 - .L_7361)
.L_7361:
        /*0004*/ 	.word	0x00000082


	//----- nvinfo : EIATTR_KPARAM_INFO
	.align		4
.L_7362:
        /*0008*/ 	.byte	0x04, 0x17
        /*000a*/ 	.short	(.L_7364 - .L_7363)
.L_7363:
        /*000c*/ 	.word	0x00000000
        /*0010*/ 	.short	0x0002
        /*0012*/ 	.short	0x0018
        /*0014*/ 	.byte	0x00, 0xf0, 0x41, 0x00


	//----- nvinfo : EIATTR_KPARAM_INFO
	.align		4
.L_7364:
        /*0018*/ 	.byte	0x04, 0x17
        /*001a*/ 	.short	(.L_7366 - .L_7365)
.L_7365:
        /*001c*/ 	.word	0x00000000
        /*0020*/ 	.short	0x0001
        /*0022*/ 	.short	0x0008
        /*0024*/ 	.byte	0x00, 0xf0, 0x41, 0x00


	//----- nvinfo : EIATTR_KPARAM_INFO
	.align		4
.L_7366:
        /*0028*/ 	.byte	0x04, 0x17
        /*002a*/ 	.short	(.L_7368 - .L_7367)
.L_7367:
        /*002c*/ 	.word	0x00000000
        /*0030*/ 	.short	0x0000
        /*0032*/ 	.short	0x0000
        /*0034*/ 	.byte	0x00, 0xf0, 0x11, 0x00


	//----- nvinfo : EIATTR_SPARSE_MMA_MASK
	.align		4
.L_7368:
        /*0038*/ 	.byte	0x03, 0x50
        /*003a*/ 	.short	0x0000


	//----- nvinfo : EIATTR_MAXREG_COUNT
	.align		4
        /*003c*/ 	.byte	0x03, 0x1b
        /*003e*/ 	.short	0x00ff


	//----- nvinfo : EIATTR_MERCURY_ISA_VERSION
	.align		4
        /*0040*/ 	.byte	0x03, 0x5f
        /*0042*/ 	.short	0x0101


	//----- nvinfo : EIATTR_VRC_CTA_INIT_COUNT
	.align		4
        /*0044*/ 	.byte	0x02, 0x4a
	.zero		1
	.zero		1


	//----- nvinfo : EIATTR_EXIT_INSTR_OFFSETS
	.align		4
        /*0048*/ 	.byte	0x04, 0x1c
        /*004a*/ 	.short	(.L_7370 - .L_7369)


	//   ....[0]....
.L_7369:
        /*004c*/ 	.word	0x00000ad0


	//   ....[1]....
        /*0050*/ 	.word	0x00000b30


	//   ....[2]....
        /*0054*/ 	.word	0x00000dd0


	//----- nvinfo : EIATTR_MAX_THREADS
	.align		4
.L_7370:
        /*0058*/ 	.byte	0x04, 0x05
        /*005a*/ 	.short	(.L_7372 - .L_7371)
.L_7371:
        /*005c*/ 	.word	0x00000080
        /*0060*/ 	.word	0x00000001
        /*0064*/ 	.word	0x00000001


	//----- nvinfo : EIATTR_CRS_STACK_SIZE
	.align		4
.L_7372:
        /*0068*/ 	.byte	0x04, 0x1e
        /*006a*/ 	.short	(.L_7374 - .L_7373)
.L_7373:
        /*006c*/ 	.word	0x00000000


	//----- nvinfo : EIATTR_CBANK_PARAM_SIZE
	.align		4
.L_7374:
        /*0070*/ 	.byte	0x03, 0x19
        /*0072*/ 	.short	0x0028


	//----- nvinfo : EIATTR_PARAM_CBANK
	.align		4
        /*0074*/ 	.byte	0x04, 0x0a
        /*0076*/ 	.short	(.L_7376 - .L_7375)
	.align		4
.L_7375:
        /*0078*/ 	.word	index@(.nv.constant0._ZN2at6native29vectorized_elementwise_kernelILi8ENS0_13AUnaryFunctorIllbZZZNS0_22logical_or_kernel_cudaERNS_14TensorIteratorEENKUlvE0_clEvENKUlvE2_clEvEUlllE_EESt5arrayIPcLm2EEEEviT0_T1_)
        /*007c*/ 	.short	0x0380
        /*007e*/ 	.short	0x0028


	//----- nvinfo : EIATTR_SW_WAR
	.align		4
.L_7376:
        /*0080*/ 	.byte	0x04, 0x36
        /*0082*/ 	.short	(.L_7378 - .L_7377)
.L_7377:
        /*0084*/ 	.word	0x00000008
.L_7378:


//--------------------- .nv.info._ZN2at6native18elementwise_kernelILi128ELi4EZNS0_15gpu_kernel_implINS0_13BinaryFunctorIllbZZZNS0_22logical_or_kernel_cudaERNS_14TensorIteratorEENKUlvE0_clEvENKUlvE2_clEvEUlllE_EEEEvRNS_18TensorIteratorBaseERKT_EUliE_EEviT1_ --------------------------
	.section	.nv.info._ZN2at6native18elementwise_kernelILi128ELi4EZNS0_15gpu_kernel_implINS0_13BinaryFunctorIllbZZZNS0_22logical_or_kernel_cudaERNS_14TensorIteratorEENKUlvE0_clEvENKUlvE2_clEvEUlllE_EEEEvRNS_18TensorIteratorBaseERKT_EUliE_EEviT1_,"",@"SHT_CUDA_INFO"
	.sectionflags	@""
	.align	4


	//----- nvinfo : EIATTR_CUDA_API_VERSION
	.align		4
        /*0000*/ 	.byte	0x04, 0x37
        /*0002*/ 	.short	(.L_7380 - .L_7379)
.L_7379:
        /*0004*/ 	.word	0x00000082


	//----- nvinfo : EIATTR_KPARAM_INFO
	.align		4
.L_7380:
        /*0008*/ 	.byte	0x04, 0x17
        /*000a*/ 	.short	(.L_7382 - .L_7381)
.L_7381:
        /*000c*/ 	.word	0x00000000
        /*0010*/ 	.short	0x0001
        /*0012*/ 	.short	0x0008
        /*0014*/ 	.byte	0x00, 0xf0, 0x21, 0x0a


	//----- nvinfo : EIATTR_KPARAM_INFO
	.align		4
.L_7382:
        /*0018*/ 	.byte	0x04, 0x17
        /*001a*/ 	.short	(.L_7384 - .L_7383)
.L_7383:
        /*001c*/ 	.word	0x00000000
        /*0020*/ 	.short	0x0000
        /*0022*/ 	.short	0x0000
        /*0024*/ 	.byte	0x00, 0xf0, 0x11, 0x00


	//----- nvinfo : EIATTR_SPARSE_MMA_MASK
	.align		4
.L_7384:
        /*0028*/ 	.byte	0x03, 0x50
        /*002a*/ 	.short	0x0000


	//----- nvinfo : EIATTR_MAXREG_COUNT
	.align		4
        /*002c*/ 	.byte	0x03, 0x1b
        /*002e*/ 	.short	0x0080


	//----- nvinfo : EIATTR_EXTERNS
	.align		4
        /*0030*/ 	.byte	0x04, 0x0f
        /*0032*/ 	.short	(.L_7386 - .L_7385)


	//   ....[0]....
	.align		4
.L_7385:
        /*0034*/ 	.word	index@(__assertfail)


	//----- nvinfo : EIATTR_MERCURY_ISA_VERSION
	.align		4
.L_7386:
        /*0038*/ 	.byte	0x03, 0x5f
        /*003a*/ 	.short	0x0101


	//----- nvinfo : EIATTR_VRC_CTA_INIT_COUNT
	.align		4
        /*003c*/ 	.byte	0x02, 0x4a
	.zero		1
	.zero		1


	//----- nvinfo : EIATTR_SYSCALL_OFFSETS
	.align		4
        /*0040*/ 	.byte	0x04, 0x46
        /*0042*/ 	.short	(.L_7388 - .L_7387)


	//   ....[0]....
.L_7387:
        /*0044*/ 	.word	0x00002450


	//   ....[1]....
        /*0048*/ 	.word	0x00003290


	//   ....[2]....
        /*004c*/ 	.word	0x00003fc0


	//   ....[3]....
        /*0050*/ 	.word	0x00006570


	//   ....[4]....
        /*0054*/ 	.word	0x000073b0


	//   ....[5]....
        /*0058*/ 	.word	0x00007f30


	//   ....[6]....
        /*005c*/ 	.word	0x0000a5d0


	//   ....[7]....
        /*0060*/ 	.word	0x0000b410


	//   ....[8]....
        /*0064*/ 	.word	0x0000bf90


	//   ....[9]....
        /*0068*/ 	.word	0x0000e650


	//   ....[10]....
        /*006c*/ 	.word	0x0000f490


	//   ....[11]....
        /*0070*/ 	.word	0x0000ffd0


	//----- nvinfo : EIATTR_EXIT_INSTR_OFFSETS
	.align		4
.L_7388:
        /*0074*/ 	.byte	0x04, 0x1c
        /*0076*/ 	.short	(.L_7390 - .L_7389)


	//   ....[0]....
.L_7389:
        /*0078*/ 	.word	0x0000c220


	//   ....[1]....
        /*007c*/ 	.word	0x0000f5f0


	//   ....[2]....
        /*0080*/ 	.word	0x0000f610


	//   ....[3]....
        /*0084*/ 	.word	0x0000f6a0


	//   ....[4]....
        /*0088*/ 	.word	0x0000f6c0


	//   ....[5]....
        /*008c*/ 	.word	0x0000f6e0


	//   ....[6]....
        /*0090*/ 	.word	0x0000f770


	//   ....[7]....
        /*0094*/ 	.word	0x0000f7b0


	//   ....[8]....
        /*0098*/ 	.word	0x0000f850


	//   ....[9]....
        /*009c*/ 	.word	0x0000f8a0


	//   ....[10]....
        /*00a0*/ 	.word	0x0000f8d0


	//   ....[11]....
        /*00a4*/ 	.word	0x0000f990


	//   ....[12]....
        /*00a8*/ 	.word	0x0000fad0


	//   ....[13]....
        /*00ac*/ 	.word	0x0000fc10


	//   ....[14]....
        /*00b0*/ 	.word	0x0000fd60


	//   ....[15]....
        /*00b4*/ 	.word	0x0000fd90


	//   ....[16]....
        /*00b8*/ 	.word	0x0000fdb0


	//   ....[17]....
        /*00bc*/ 	.word	0x0000fe30


	//   ....[18]....
        /*00c0*/ 	.word	0x0000fe70


	//   ....[19]....
        /*00c4*/ 	.word	0x0000ffe0


	//   ....[20]....
        /*00c8*/ 	.word	0x000100c0


	//   ....[21]....
        /*00cc*/ 	.word	0x00010160


	//   ....[22]....
        /*00d0*/ 	.word	0x00010190


	//   ....[23]....
        /*00d4*/ 	.word	0x000101e0


	//   ....[24]....
        /*00d8*/ 	.word	0x00010220


	//----- nvinfo : EIATTR_MAX_THREADS
	.align		4
.L_7390:
        /*00dc*/ 	.byte	0x04, 0x05
        /*00de*/ 	.short	(.L_7392 - .L_7391)
.L_7391:
        /*00e0*/ 	.word	0x00000080
        /*00e4*/ 	.word	0x00000001
        /*00e8*/ 	.word	0x00000001


	//----- nvinfo : EIATTR_CRS_STACK_SIZE
	.align		4
.L_7392:
        /*00ec*/ 	.byte	0x04, 0x1e
        /*00ee*/ 	.short	(.L_7394 - .L_7393)
.L_7393:
        /*00f0*/ 	.word	0x00000000


	//----- nvinfo : EIATTR_CBANK_PARAM_SIZE
	.align		4
.L_7394:
        /*00f4*/ 	.byte	0x03, 0x19
        /*00f6*/ 	.short	0x0290


	//----- nvinfo : EIATTR_PARAM_CBANK
	.align		4
        /*00f8*/ 	.byte	0x04, 0x0a
        /*00fa*/ 	.short	(.L_7396 - .L_7395)
	.align		4
.L_7395:
        /*00fc*/ 	.word	index@(.nv.constant0._ZN2at6native18elementwise_kernelILi128ELi4EZNS0_15gpu_kernel_implINS0_13BinaryFunctorIllbZZZNS0_22logical_or_kernel_cudaERNS_14TensorIteratorEENKUlvE0_clEvENKUlvE2_clEvEUlllE_EEEEvRNS_18TensorIteratorBaseERKT_EUliE_EEviT1_)
        /*0100*/ 	.short	0x0380
        /*0102*/ 	.short	0x0290


	//----- nvinfo : EIATTR_SW_WAR
	.align		4
.L_7396:
        /*0104*/ 	.byte	0x04, 0x36
        /*0106*/ 	.short	(.L_7398 - .L_7397)
.L_7397:
        /*0108*/ 	.word	0x00000008
.L_7398:


//--------------------- .nv.info._ZN2at6native27unrolled_elementwise_kernelINS0_13BinaryFunctorIllbZZZNS0_22logical_or_kernel_cudaERNS_14TensorIteratorEENKUlvE0_clEvENKUlvE2_clEvEUlllE_EESt5arrayIPcLm3EELi4E23TrivialOffsetCalculatorILi2EjESC_ILi1EjENS0_6memory12LoadWithCastILi2EEENSF_13StoreWithCastILi1EEEEEviT_T0_T2_T3_T4_T5_ --------------------------
	.section	.nv.info._ZN2at6native27unrolled_elementwise_kernelINS0_13BinaryFunctorIllbZZZNS0_22logical_or_kernel_cudaERNS_14TensorIteratorEENKUlvE0_clEvENKUlvE2_clEvEUlllE_EESt5arrayIPcLm3EELi4E23TrivialOffsetCalculatorILi2EjESC_ILi1EjENS0_6memory12LoadWithCastILi2EEENSF_13StoreWithCastILi1EEEEEviT_T0_T2_T3_T4_T5_,"",@"SHT_CUDA_INFO"
	.sectionflags	@""
	.align	4


	//----- nvinfo : EIATTR_CUDA_API_VERSION
	.align		4
        /*0000*/ 	.byte	0x04, 0x37
        /*0002*/ 	.short	(.L_7400 - .L_7399)
.L_7399:
        /*0004*/ 	.word	0x00000082


	//----- nvinfo : EIATTR_KPARAM_INFO
	.align		4
.L_7400:
        /*0008*/ 	.byte	0x04, 0x17
        /*000a*/ 	.short	(.L_7402 - .L_7401)
.L_7401:
        /*000c*/ 	.word	0x00000000
        /*0010*/ 	.short	0x0006
        /*0012*/ 	.short	0x0030
        /*0014*/ 	.byte	0x00, 0xf0, 0x21, 0x00


	//----- nvinfo : EIATTR_KPARAM_INFO
	.align		4
.L_7402:
        /*0018*/ 	.byte	0x04, 0x17
        /*001a*/ 	.short	(.L_7404 - .L_7403)
.L_7403:
        /*001c*/ 	.word	0x00000000
        /*0020*/ 	.short	0x0005
        /*0022*/ 	.short	0x0024
        /*0024*/ 	.byte	0x00, 0xf0, 0x31, 0x00


	//----- nvinfo : EIATTR_KPARAM_INFO
	.align		4
.L_7404:
        /*0028*/ 	.byte	0x04, 0x17
        /*002a*/ 	.short	(.L_7406 - .L_7405)
.L_7405:
        /*002c*/ 	.word	0x00000000
        /*0030*/ 	.short	0x0004
        /*0032*/ 	.short	0x0021
        /*0034*/ 	.byte	0x00, 0xf0, 0x05, 0x00


	//----- nvinfo : EIATTR_KPARAM_INFO
	.align		4
.L_7406:
        /*0038*/ 	.byte	0x04, 0x17
        /*003a*/ 	.short	(.L_7408 - .L_7407)
.L_7407:
        /*003c*/ 	.word	0x00000000
        /*0040*/ 	.short	0x0003
        /*0042*/ 	.short	0x0020
        /*0044*/ 	.byte	0x00, 0xf0, 0x05, 0x00


	//----- nvinfo : EIATTR_KPARAM_INFO
	.align		4
.L_7408:
        /*0048*/ 	.byte	0x04, 0x17
        /*004a*/ 	.short	(.L_7410 - .L_7409)
.L_7409:
        /*004c*/ 	.word	0x00000000
        /*0050*/ 	.short	0x0002
        /*0052*/ 	.short	0x0008
        /*0054*/ 	.byte	0x00, 0xf0, 0x61, 0x00


	//----- nvinfo : EIATTR_KPARAM_INFO
	.align		4
.L_7410:
        /*0058*/ 	.byte	0x04, 0x17
        /*005a*/ 	.short	(.L_7412 - .L_7411)
.L_7411:
        /*005c*/ 	.word	0x00000000
        /*0060*/ 	.short	0x0001
        /*0062*/ 	.short	0x0004
        /*0064*/ 	.byte	0x00, 0xf0, 0x05, 0x00


	//----- nvinfo : EIATTR_KPARAM_INFO
	.align		4
.L_7412:
        /*0068*/ 	.byte	0x04, 0x17
        /*006a*/ 	.short	(.L_7414 - .L_7413)
.L_7413:
        /*006c*/ 	.word	0x00000000
        /*0070*/ 	.short	0x0000
        /*0072*/ 	.short	0x0000
        /*0074*/ 	.byte	0x00, 0xf0, 0x11, 0x00


	//----- nvinfo : EIATTR_SPARSE_MMA_MASK
	.align		4
.L_7414:
        /*0078*/ 	.byte	0x03, 0x50
        /*007a*/ 	.short	0x0000


	//----- nvinfo : EIATTR_MAXREG_COUNT
	.align		4
        /*007c*/ 	.byte	0x03, 0x1b
        /*007e*/ 	.short	0x00ff


	//----- nvinfo : EIATTR_EXTERNS
	.align		4
        /*0080*/ 	.byte	0x04, 0x0f
        /*0082*/ 	.short	(.L_7416 - .L_7415)


	//   ....[0]....
	.align		4
.L_7415:
        /*0084*/ 	.word	index@(__assertfail)


	//----- nvinfo : EIATTR_MERCURY_ISA_VERSION
	.align		4
.L_7416:
        /*0088*/ 	.byte	0x03, 0x5f
        /*008a*/ 	.short	0x0101


	//----- nvinfo : EIATTR_VRC_CTA_INIT_COUNT
	.align		4
        /*008c*/ 	.byte	0x02, 0x4a
	.zero		1
	.zero		1


	//----- nvinfo : EIATTR_SYSCALL_OFFSETS
	.align		4
        /*0090*/ 	.byte	0x04, 0x46
        /*0092*/ 	.short	(.L_7418 - .L_7417)


	//   ....[0]....
.L_7417:
        /*0094*/ 	.word	0x00000e40


	//   ....[1]....
        /*0098*/ 	.word	0x00001cb0


	//   ....[2]....
        /*009c*/ 	.word	0x00002c80


	//   ....[3]....
        /*00a0*/ 	.word	0x00003af0


	//   ....[4]....
        /*00a4*/ 	.word	0x00004a10


	//   ....[5]....
        /*00a8*/ 	.word	0x00005880


	//   ....[6]....
        /*00ac*/ 	.word	0x00006790


	//   ....[7]....
        /*00b0*/ 	.word	0x00007610


	//   ....[8]....
        /*00b4*/ 	.word	0x000083b0


	//   ....[9]....
        /*00b8*/ 	.word	0x00009090


	//   ....[10]....
        /*00bc*/ 	.word	0x00009e70


	//   ....[11]....
        /*00c0*/ 	.word	0x0000ac00


	//----- nvinfo : EIATTR_EXIT_INSTR_OFFSETS
	.align		4
.L_7418:
        /*00c4*/ 	.byte	0x04, 0x1c
        /*00c6*/ 	.short	(.L_7420 - .L_7419)


	//   ....[0]....
.L_7419:
        /*00c8*/ 	.word	0x0000a0f0


	//   ....[1]....
        /*00cc*/ 	.word	0x0000a220


	//   ....[2]....
        /*00d0*/ 	.word	0x0000a240


	//   ....[3]....
        /*00d4*/ 	.word	0x0000a2d0


	//   ....[4]....
        /*00d8*/ 	.word	0x0000a2f0


	//   ....[5]....
        /*00dc*/ 	.word	0x0000a310


	//   ....[6]....
        /*00e0*/ 	.word	0x0000a3a0


	//   ....[7]....
        /*00e4*/ 	.word	0x0000a3e0


	//   ....[8]....
        /*00e8*/ 	.word	0x0000a480


	//   ....[9]....
        /*00ec*/ 	.word	0x0000a4d0


	//   ....[10]....
        /*00f0*/ 	.word	0x0000a500


	//   ....[11]....
        /*00f4*/ 	.word	0x0000a5c0


	//   ....[12]....
        /*00f8*/ 	.word	0x0000a700


	//   ....[13]....
        /*00fc*/ 	.word	0x0000a840


	//   ....[14]....
        /*0100*/ 	.word	0x0000a990


	//   ....[15]....
        /*0104*/ 	.word	0x0000a9c0


	//   ....[16]....
        /*0108*/ 	.word	0x0000a9e0


	//   ....[17]....
        /*010c*/ 	.word	0x0000aa60


	//   ....[18]....
        /*0110*/ 	.word	0x0000aaa0


	//   ....[19]....
        /*0114*/ 	.word	0x0000ac10


	//   ....[20]....
        /*0118*/ 	.word	0x0000acf0


	//   ....[21]....
        /*011c*/ 	.word	0x0000ad90


	//   ....[22]....
        /*0120*/ 	.word	0x0000adc0


	//   ....[23]....
        /*0124*/ 	.word	0x0000ae10


	//   ....[24]....
        /*0128*/ 	.word	0x0000ae50


	//----- nvinfo : EIATTR_MAX_THREADS
	.align		4
.L_7420:
        /*012c*/ 	.byte	0x04, 0x05
        /*012e*/ 	.short	(.L_7422 - .L_7421)
.L_7421:
        /*0130*/ 	.word	0x00000080
        /*0134*/ 	.word	0x00000001
        /*0138*/ 	.word	0x00000001


	//----- nvinfo : EIATTR_CRS_STACK_SIZE
	.align		4
.L_7422:
        /*013c*/ 	.byte	0x04, 0x1e
        /*013e*/ 	.short	(.L_7424 - .L_7423)
.L_7423:
        /*0140*/ 	.word	0x00000000


	//----- nvinfo : EIATTR_CBANK_PARAM_SIZE
	.align		4
.L_7424:
        /*0144*/ 	.byte	0x03, 0x19
        /*0146*/ 	.short	0x0038


	//----- nvinfo : EIATTR_PARAM_CBANK
	.align		4
        /*0148*/ 	.byte	0x04, 0x0a
        /*014a*/ 	.short	(.L_7426 - .L_7425)
	.align		4
.L_7425:
        /*014c*/ 	.word	index@(.nv.constant0._ZN2at6native27unrolled_elementwise_kernelINS0_13BinaryFunctorIllbZZZNS0_22logical_or_kernel_cudaERNS_14TensorIteratorEENKUlvE0_clEvENKUlvE2_clEvEUlllE_EESt5arrayIPcLm3EELi4E23TrivialOffsetCalculatorILi2EjESC_ILi1EjENS0_6memory12LoadWithCastILi2EEENSF_13StoreWithCastILi1EEEEEviT_T0_T2_T3_T4_T5_)
        /*0150*/ 	.short	0x0380
        /*0152*/ 	.short	0x0038


	//----- nvinfo : EIATTR_SW_WAR
	.align		4
.L_7426:
        /*0154*/ 	.byte	0x04, 0x36
        /*0156*/ 	.short	(.L_7428 - .L_7427)
.L_7427:
        /*0158*/ 	.word	0x00000008
.L_7428:


//--------------------- .nv.info._ZN2at6native18elementwise_kernelILi128ELi4EZNS0_22gpu_kernel_impl_nocastINS0_13BinaryFunctorIllbZZZNS0_22logical_or_kernel_cudaERNS_14TensorIteratorEENKUlvE0_clEvENKUlvE2_clEvEUlllE_EEEEvRNS_18TensorIteratorBaseERKT_EUliE_EEviT1_ --------------------------
	.section	.nv.info._ZN2at6native18elementwise_kernelILi128ELi4EZNS0_22gpu_kernel_impl_nocastINS0_13BinaryFunctorIllbZZZNS0_22logical_or_kernel_cudaERNS_14TensorIteratorEENKUlvE0_clEvENKUlvE2_clEvEUlllE_EEEEvRNS_18TensorIteratorBaseERKT_EUliE_EEviT1_,"",@"SHT_CUDA_INFO"
	.sectionflags	@""
	.align	4


	//----- nvinfo : EIATTR_CUDA_API_VERSION
	.align		4
        /*0000*/ 	.byte	0x04, 0x37
        /*0002*/ 	.short	(.L_7430 - .L_7429)
.L_7429:
        /*0004*/ 	.word	0x00000082


	//----- nvinfo : EIATTR_KPARAM_INFO
	.align		4
.L_7430:
        /*0008*/ 	.byte	0x04, 0x17
        /*000a*/ 	.short	(.L_7432 - .L_7431)
.L_7431:
        /*000c*/ 	.word	0x00000000
        /*0010*/ 	.short	0x0001
        /*0012*/ 	.short	0x0008
        /*0014*/ 	.byte	0x00, 0xf0, 0x21, 0x0a


	//----- nvinfo : EIATTR_KPARAM_INFO
	.align		4
.L_7432:
        /*0018*/ 	.byte	0x04, 0x17
        /*001a*/ 	.short	(.L_7434 - .L_7433)
.L_7433:
        /*001c*/ 	.word	0x00000000
        /*0020*/ 	.short	0x0000
        /*0022*/ 	.short	0x0000
        /*0024*/ 	.byte	0x00, 0xf0, 0x11, 0x00


	//----- nvinfo : EIATTR_SPARSE_MMA_MASK
	.align		4
.L_7434:
        /*0028*/ 	.byte	0x03, 0x50
        /*002a*/ 	.short	0x0000


	//----- nvinfo : EIATTR_MAXREG_COUNT
	.align		4
        /*002c*/ 	.byte	0x03, 0x1b
        /*002e*/ 	.short	0x0080


	//----- nvinfo : EIATTR_MERCURY_ISA_VERSION
	.align		4
        /*0030*/ 	.byte	0x03, 0x5f
        /*0032*/ 	.short	0x0101


	//----- nvinfo : EIATTR_VRC_CTA_INIT_COUNT
	.align		4
        /*0034*/ 	.byte	0x02, 0x4a
	.zero		1
	.zero		1


	//----- nvinfo : EIATTR_EXIT_INSTR_OFFSETS
	.align		4
        /*0038*/ 	.byte	0x04, 0x1c
        /*003a*/ 	.short	(.L_7436 - .L_7435)


	//   ....[0]....
.L_7435:
        /*003c*/ 	.word	0x00000360


	//   ....[1]....
        /*0040*/ 	.word	0x00000400


	//   ....[2]....
        /*0044*/ 	.word	0x00004940


	//   ....[3]....
        /*0048*/ 	.word	0x00005ff0


	//----- nvinfo : EIATTR_MAX_THREADS
	.align		4
.L_7436:
        /*004c*/ 	.byte	0x04, 0x05
        /*004e*/ 	.short	(.L_7438 - .L_7437)
.L_7437:
        /*0050*/ 	.word	0x00000080
        /*0054*/ 	.word	0x00000001
        /*0058*/ 	.word	0x00000001


	//----- nvinfo : EIATTR_CRS_STACK_SIZE
	.align		4
.L_7438:
        /*005c*/ 	.byte	0x04, 0x1e
        /*005e*/ 	.short	(.L_7440 - .L_7439)
.L_7439:
        /*0060*/ 	.word	0x00000000


	//----- nvinfo : EIATTR_CBANK_PARAM_SIZE
	.align		4
.L_7440:
        /*0064*/ 	.byte	0x03, 0x19
        /*0066*/ 	.short	0x0290


	//----- nvinfo : EIATTR_PARAM_CBANK
	.align		4
        /*0068*/ 	.byte	0x04, 0x0a
        /*006a*/ 	.short	(.L_7442 - .L_7441)
	.align		4
.L_7441:
        /*006c*/ 	.word	index@(.nv.constant0._ZN2at6native18elementwise_kernelILi128ELi4EZNS0_22gpu_kernel_impl_nocastINS0_13BinaryFunctorIllbZZZNS0_22logical_or_kernel_cudaERNS_14TensorIteratorEENKUlvE0_clEvENKUlvE2_clEvEUlllE_EEEEvRNS_18TensorIteratorBaseERKT_EUliE_EEviT1_)
        /*0070*/ 	.short	0x0380
        /*0072*/ 	.short	0x0290


	//----- nvinfo : EIATTR_SW_WAR
	.align		4
.L_7442:
        /*0074*/ 	.byte	0x04, 0x36
        /*0076*/ 	.short	(.L_7444 - .L_7443)
.L_7443:
        /*0078*/ 	.word	0x00000008
.L_7444:


//--------------------- .nv.info._ZN2at6native27unrolled_elementwise_kernelINS0_13BinaryFunctorIllbZZZNS0_22logical_or_kernel_cudaERNS_14TensorIteratorEENKUlvE0_clEvENKUlvE2_clEvEUlllE_EESt5arrayIPcLm3EELi4E23TrivialOffsetCalculatorILi2EjESC_ILi1EjENS0_6memory15LoadWithoutCastENSF_16StoreWithoutCastEEEviT_T0_T2_T3_T4_T5_ --------------------------
	.section	.nv.info._ZN2at6native27unrolled_elementwise_kernelINS0_13BinaryFunctorIllbZZZNS0_22logical_or_kernel_cudaERNS_14TensorIteratorEENKUlvE0_clEvENKUlvE2_clEvEUlllE_EESt5arrayIPcLm3EELi4E23TrivialOffsetCalculatorILi2EjESC_ILi1EjENS0_6memory15LoadWithoutCastENSF_16StoreWithoutCastEEEviT_T0_T2_T3_T4_T5_,"",@"SHT_CUDA_INFO"
	.sectionflags	@""
	.align	4


	//----- nvinfo : EIATTR_CUDA_API_VERSION
	.align		4
        /*0000*/ 	.byte	0x04, 0x37
        /*0002*/ 	.short	(.L_7446 - .L_7445)
.L_7445:
        /*0004*/ 	.word	0x00000082


	//----- nvinfo : EIATTR_KPARAM_INFO
	.align		4
.L_7446:
        /*0008*/ 	.byte	0x04, 0x17
        /*000a*/ 	.short	(.L_7448 - .L_7447)
.L_7447:
        /*000c*/ 	.word	0x00000000
        /*0010*/ 	.short	0x0006
        /*0012*/ 	.short	0x0023
        /*0014*/ 	.byte	0x00, 0xf0, 0x05, 0x00


	//----- nvinfo : EIATTR_KPARAM_INFO
	.align		4
.L_7448:
        /*0018*/ 	.byte	0x04, 0x17
        /*001a*/ 	.short	(.L_7450 - .L_7449)
.L_7449:
        /*001c*/ 	.word	0x00000000
        /*0020*/ 	.short	0x0005
        /*0022*/ 	.short	0x0022
        /*0024*/ 	.byte	0x00, 0xf0, 0x05, 0x00


	//----- nvinfo : EIATTR_KPARAM_INFO
	.align		4
.L_7450:
        /*0028*/ 	.byte	0x04, 0x17
        /*002a*/ 	.short	(.L_7452 - .L_7451)
.L_7451:
        /*002c*/ 	.word	0x00000000
        /*0030*/ 	.short	0x0004
        /*0032*/ 	.short	0x0021
        /*0034*/ 	.byte	0x00, 0xf0, 0x05, 0x00


	//----- nvinfo : EIATTR_KPARAM_INFO
	.align		4
.L_7452:
        /*0038*/ 	.byte	0x04, 0x17
        /*003a*/ 	.short	(.L_7454 - .L_7453)
.L_7453:
        /*003c*/ 	.word	0x00000000
        /*0040*/ 	.short	0x0003
        /*0042*/ 	.short	0x0020
        /*0044*/ 	.byte	0x00, 0xf0, 0x05, 0x00


	//----- nvinfo : EIATTR_KPARAM_INFO
	.align		4
.L_7454:
        /*0048*/ 	.byte	0x04, 0x17
        /*004a*/ 	.short	(.L_7456 - .L_7455)
.L_7455:
        /*004c*/ 	.word	0x00000000
        /*0050*/ 	.short	0x0002
        /*0052*/ 	.short	0x0008
        /*0054*/ 	.byte	0x00, 0xf0, 0x61, 0x00


	//----- nvinfo : EIATTR_KPARAM_INFO
	.align		4
.L_7456:
        /*0058*/ 	.byte	0x04, 0x17
        /*005a*/ 	.short	(.L_7458 - .L_7457)
.L_7457:
        /*005c*/ 	.word	0x00000000
        /*0060*/ 	.short	0x0001
        /*0062*/ 	.short	0x0004
        /*0064*/ 	.byte	0x00, 0xf0, 0x05, 0x00


	//----- nvinfo : EIATTR_KPARAM_INFO
	.align		4
.L_7458:
        /*0068*/ 	.byte	0x04, 0x17
        /*006a*/ 	.short	(.L_7460 - .L_7459)
.L_7459:
        /*006c*/ 	.word	0x00000000
        /*0070*/ 	.short	0x0000
        /*0072*/ 	.short	0x0000
        /*0074*/ 	.byte	0x00, 0xf0, 0x11, 0x00


	//----- nvinfo : EIATTR_SPARSE_MMA_MASK
	.align		4
.L_7460:
        /*0078*/ 	.byte	0x03, 0x50
        /*007a*/ 	.short	0x0000


	//----- nvinfo : EIATTR_MAXREG_COUNT
	.align		4
        /*007c*/ 	.byte	0x03, 0x1b
        /*007e*/ 	.short	0x00ff


	//----- nvinfo : EIATTR_MERCURY_ISA_VERSION
	.align		4
        /*0080*/ 	.byte	0x03, 0x5f
        /*0082*/ 	.short	0x0101


	//----- nvinfo : EIATTR_VRC_CTA_INIT_COUNT
	.align		4
        /*0084*/ 	.byte	0x02, 0x4a
	.zero		1
	.zero		1


	//----- nvinfo : EIATTR_EXIT_INSTR_OFFSETS
	.align		4
        /*0088*/ 	.byte	0x04, 0x1c
        /*008a*/ 	.short	(.L_7462 - .L_7461)


	//   ....[0]....
.L_7461:
        /*008c*/ 	.word	0x00000640


	//   ....[1]....
        /*0090*/ 	.word	0x000006a0


	//----- nvinfo : EIATTR_MAX_THREADS
	.align		4
.L_7462:
        /*0094*/ 	.byte	0x04, 0x05
        /*0096*/ 	.short	(.L_7464 - .L_7463)
.L_7463:
        /*0098*/ 	.word	0x00000080
        /*009c*/ 	.word	0x00000001
        /*00a0*/ 	.word	0x00000001


	//----- nvinfo : EIATTR_CRS_STACK_SIZE
	.align		4
.L_7464:
        /*00a4*/ 	.byte	0x04, 0x1e
        /*00a6*/ 	.short	(.L_7466 - .L_7465)
.L_7465:
        /*00a8*/ 	.word	0x00000000


	//----- nvinfo : EIATTR_CBANK_PARAM_SIZE
	.align		4
.L_7466:
        /*00ac*/ 	.byte	0x03, 0x19
        /*00ae*/ 	.short	0x0024


	//----- nvinfo : EIATTR_PARAM_CBANK
	.align		4
        /*00b0*/ 	.byte	0x04, 0x0a
        /*00b2*/ 	.short	(.L_7468 - .L_7467)
	.align		4
.L_7467:
        /*00b4*/ 	.word	index@(.nv.constant0._ZN2at6native27unrolled_elementwise_kernelINS0_13BinaryFunctorIllbZZZNS0_22logical_or_kernel_cudaERNS_14TensorIteratorEENKUlvE0_clEvENKUlvE2_clEvEUlllE_EESt5arrayIPcLm3EELi4E23TrivialOffsetCalculatorILi2EjESC_ILi1EjENS0_6memory15LoadWithoutCastENSF_16StoreWithoutCastEEEviT_T0_T2_T3_T4_T5_)
        /*00b8*/ 	.short	0x0380
        /*00ba*/ 	.short	0x0024


	//----- nvinfo : EIATTR_SW_WAR
	.align		4
.L_7468:
        /*00bc*/ 	.byte	0x04, 0x36
        /*00be*/ 	.short	(.L_7470 - .L_7469)
.L_7469:
        /*00c0*/ 	.word	0x00000008
.L_7470:


//--------------------- .nv.info._ZN2at6native29vectorized_elementwise_kernelILi2ENS0_13BinaryFunctorIllbZZZNS0_22logical_or_kernel_cudaERNS_14TensorIteratorEENKUlvE0_clEvENKUlvE2_clEvEUlllE_EESt5arrayIPcLm3EEEEviT0_T1_ --------------------------
	.section	.nv.info._ZN2at6native29vectorized_elementwise_kernelILi2ENS0_13BinaryFunctorIllbZZZNS0_22logical_or_kernel_cudaERNS_14TensorIteratorEENKUlvE0_clEvENKUlvE2_clEvEUlllE_EESt5arrayIPcLm3EEEEviT0_T1_,"",@"SHT_CUDA_INFO"
	.sectionflags	@""
	.align	4


	//----- nvinfo : EIATTR_CUDA_API_VERSION
	.align		4
        /*0000*/ 	.byte	0x04, 0x37
        /*0002*/ 	.short	(.L_7472 - .L_7471)
.L_7471:
        /*0004*/ 	.word	0x00000082


	//----- nvinfo : EIATTR_KPARAM_INFO
	.align		4
.L_7472:
        /*0008*/ 	.byte	0x04, 0x17
        /*000a*/ 	.short	(.L_7474 - .L_7473)
.L_7473:
        /*000c*/ 	.word	0x00000000
        /*0010*/ 	.short	0x0002
        /*0012*/ 	.short	0x0008
        /*0014*/ 	.byte	0x00, 0xf0, 0x61, 0x00


	//----- nvinfo : EIATTR_KPARAM_INFO
	.align		4
.L_7474:
        /*0018*/ 	.byte	0x04, 0x17
        /*001a*/ 	.short	(.L_7476 - .L_7475)
.L_7475:
        /*001c*/ 	.word	0x00000000
        /*0020*/ 	.short	0x0001
        /*0022*/ 	.short	0x0004
        /*0024*/ 	.byte	0x00, 0xf0, 0x05, 0x00


	//----- nvinfo : EIATTR_KPARAM_INFO
	.align		4
.L_7476:
        /*0028*/ 	.byte	0x04, 0x17
        /*002a*/ 	.short	(.L_7478 - .L_7477)
.L_7477:
        /*002c*/ 	.word	0x00000000
        /*0030*/ 	.short	0x0000
        /*0032*/ 	.short	0x0000
        /*0034*/ 	.byte	0x00, 0xf0, 0x11, 0x00


	//----- nvinfo : EIATTR_SPARSE_MMA_MASK
	.align		4
.L_7478:
        /*0038*/ 	.byte	0x03, 0x50
        /*003a*/ 	.short	0x0000


	//----- nvinfo : EIATTR_MAXREG_COUNT
	.align		4
        /*003c*/ 	.byte	0x03, 0x1b
        /*003e*/ 	.short	0x00ff


	//----- nvinfo : EIATTR_MERCURY_ISA_VERSION
	.align		4
        /*0040*/ 	.byte	0x03, 0x5f
        /*0042*/ 	.short	0x0101


	//----- nvinfo : EIATTR_VRC_CTA_INIT_COUNT
	.align		4
        /*0044*/ 	.byte	0x02, 0x4a
	.zero		1
	.zero		1


	//----- nvinfo : EIATTR_EXIT_INSTR_OFFSETS
	.align		4
        /*0048*/ 	.byte	0x04, 0x1c
        /*004a*/ 	.short	(.L_7480 - .L_7479)


	//   ....[0]....
.L_7479:
        /*004c*/ 	.word	0x00000ce0


	//   ....[1]....
        /*0050*/ 	.word	0x00000d40


	//   ....[2]....
        /*0054*/ 	.word	0x000010a0


	//----- nvinfo : EIATTR_MAX_THREADS
	.align		4
.L_7480:
        /*0058*/ 	.byte	0x04, 0x05
        /*005a*/ 	.short	(.L_7482 - .L_7481)
.L_7481:
        /*005c*/ 	.word	0x00000080
        /*0060*/ 	.word	0x00000001
        /*0064*/ 	.word	0x00000001


	//----- nvinfo : EIATTR_CRS_STACK_SIZE
	.align		4
.L_7482:
        /*0068*/ 	.byte	0x04, 0x1e
        /*006a*/ 	.short	(.L_7484 - .L_7483)
.L_7483:
        /*006c*/ 	.word	0x00000000


	//----- nvinfo : EIATTR_CBANK_PARAM_SIZE
	.align		4
.L_7484:
        /*0070*/ 	.byte	0x03, 0x19
        /*0072*/ 	.short	0x0020


	//----- nvinfo : EIATTR_PARAM_CBANK
	.align		4
        /*0074*/ 	.byte	0x04, 0x0a
        /*0076*/ 	.short	(.L_7486 - .L_7485)
	.align		4
.L_7485:
        /*0078*/ 	.word	index@(.nv.constant0._ZN2at6native29vectorized_elementwise_kernelILi2ENS0_13BinaryFunctorIllbZZZNS0_22logical_or_kernel_cudaERNS_14TensorIteratorEENKUlvE0_clEvENKUlvE2_clEvEUlllE_EESt5arrayIPcLm3EEEEviT0_T1_)
        /*007c*/ 	.short	0x0380
        /*007e*/ 	.short	0x0020


	//----- nvinfo : EIATTR_SW_WAR
	.align		4
.L_7486:
        /*0080*/ 	.byte	0x04, 0x36
        /*0082*/ 	.short	(.L_7488 - .L_7487)
.L_7487:
        /*0084*/ 	.word	0x00000008
.L_7488:


//--------------------- .nv.info._ZN2at6native29vectorized_elementwise_kernelILi4ENS0_13BinaryFunctorIllbZZZNS0_22logical_or_kernel_cudaERNS_14TensorIteratorEENKUlvE0_clEvENKUlvE2_clEvEUlllE_EESt5arrayIPcLm3EEEEviT0_T1_ --------------------------
	.section	.nv.info._ZN2at6native29vectorized_elementwise_kernelILi4ENS0_13BinaryFunctorIllbZZZNS0_22logical_or_kernel_cudaERNS_14TensorIteratorEENKUlvE0_clEvENKUlvE2_clEvEUlllE_EESt5arrayIPcLm3EEEEviT0_T1_,"",@"SHT_CUDA_INFO"
	.sectionflags	@""
	.align	4


	//----- nvinfo : EIATTR_CUDA_API_VERSION
	.align		4
        /*0000*/ 	.byte	0x04, 0x37
        /*0002*/ 	.short	(.L_7490 - .L_7489)
.L_7489:
        /*0004*/ 	.word	0x00000082


	//----- nvinfo : EIATTR_KPARAM_INFO
	.align		4
.L_7490:
        /*0008*/ 	.byte	0x04, 0x17
        /*000a*/ 	.short	(.L_7492 - .L_7491)
.L_7491:
        /*000c*/ 	.word	0x00000000
        /*0010*/ 	.short	0x0002
        /*0012*/ 	.short	0x0008
        /*0014*/ 	.byte	0x00, 0xf0, 0x61, 0x00


	//----- nvinfo : EIATTR_KPARAM_INFO
	.align		4
.L_7492:
        /*0018*/ 	.byte	0x04, 0x17
        /*001a*/ 	.short	(.L_7494 - .L_7493)
.L_7493:
        /*001c*/ 	.word	0x00000000
        /*0020*/ 	.short	0x0001
        /*0022*/ 	.short	0x0004
        /*0024*/ 	.byte	0x00, 0xf0, 0x05, 0x00


	//----- nvinfo : EIATTR_KPARAM_INFO
	.align		4
.L_7494:
        /*0028*/ 	.byte	0x04, 0x17
        /*002a*/ 	.short	(.L_7496 - .L_7495)
.L_7495:
        /*002c*/ 	.word	0x00000000
        /*0030*/ 	.short	0x0000
        /*0032*/ 	.short	0x0000
        /*0034*/ 	.byte	0x00, 0xf0, 0x11, 0x00


	//----- nvinfo : EIATTR_SPARSE_MMA_MASK
	.align		4
.L_7496:
        /*0038*/ 	.byte	0x03, 0x50
        /*003a*/ 	.short	0x0000


	//----- nvinfo : EIATTR_MAXREG_COUNT
	.align		4
        /*003c*/ 	.byte	0x03, 0x1b
        /*003e*/ 	.short	0x00ff


	//----- nvinfo : EIATTR_MERCURY_ISA_VERSION
	.align		4
        /*0040*/ 	.byte	0x03, 0x5f
        /*0042*/ 	.short	0x0101


	//----- nvinfo : EIATTR_VRC_CTA_INIT_COUNT
	.align		4
        /*0044*/ 	.byte	0x02, 0x4a
	.zero		1
	.zero		1


	//----- nvinfo : EIATTR_EXIT_INSTR_OFFSETS
	.align		4
        /*0048*/ 	.byte	0x04, 0x1c
        /*004a*/ 	.short	(.L_7498 - .L_7497)


	//   ....[0]....
.L_7497:
        /*004c*/ 	.word	0x00000ce0


	//   ....[1]....
        /*0050*/ 	.word	0x00000d40


	//   ....[2]....
        /*0054*/ 	.word	0x00001060


	//----- nvinfo : EIATTR_MAX_THREADS
	.align		4
.L_7498:
        /*0058*/ 	.byte	0x04, 0x05
        /*005a*/ 	.short	(.L_7500 - .L_7499)
.L_7499:
        /*005c*/ 	.word	0x00000080
        /*0060*/ 	.word	0x00000001
        /*0064*/ 	.word	0x00000001


	//----- nvinfo : EIATTR_CRS_STACK_SIZE
	.align		4
.L_7500:
        /*0068*/ 	.byte	0x04, 0x1e
        /*006a*/ 	.short	(.L_7502 - .L_7501)
.L_7501:
        /*006c*/ 	.word	0x00000000


	//----- nvinfo : EIATTR_CBANK_PARAM_SIZE
	.align		4
.L_7502:
        /*0070*/ 	.byte	0x03, 0x19
        /*0072*/ 	.short	0x0020


	//----- nvinfo : EIATTR_PARAM_CBANK
	.align		4
        /*0074*/ 	.byte	0x04, 0x0a
        /*0076*/ 	.short	(.L_7504 - .L_7503)
	.align		4
.L_7503:
        /*0078*/ 	.word	index@(.nv.constant0._ZN2at6native29vectorized_elementwise_kernelILi4ENS0_13BinaryFunctorIllbZZZNS0_22logical_or_kernel_cudaERNS_14TensorIteratorEENKUlvE0_clEvENKUlvE2_clEvEUlllE_EESt5arrayIPcLm3EEEEviT0_T1_)
        /*007c*/ 	.short	0x0380
        /*007e*/ 	.short	0x0020


	//----- nvinfo : EIATTR_SW_WAR
	.align		4
.L_7504:
        /*0080*/ 	.byte	0x04, 0x36
        /*0082*/ 	.short	(.L_7506 - .L_7505)
.L_7505:
        /*0084*/ 	.word	0x00000008
.L_7506:


//--------------------- .nv.info._ZN2at6native29vectorized_elementwise_kernelILi8ENS0_13BinaryFunctorIllbZZZNS0_22logical_or_kernel_cudaERNS_14TensorIteratorEENKUlvE0_clEvENKUlvE2_clEvEUlllE_EESt5arrayIPcLm3EEEEviT0_T1_ --------------------------
	.section	.nv.info._ZN2at6native29vectorized_elementwise_kernelILi8ENS0_13BinaryFunctorIllbZZZNS0_22logical_or_kernel_cudaERNS_14TensorIteratorEENKUlvE0_clEvENKUlvE2_clEvEUlllE_EESt5arrayIPcLm3EEEEviT0_T1_,"",@"SHT_CUDA_INFO"
	.sectionflags	@""
	.align	4


	//----- nvinfo : EIATTR_CUDA_API_VERSION
	.align		4
        /*0000*/ 	.byte	0x04, 0x37
        /*0002*/ 	.short	(.L_7508 - .L_7507)
.L_7507:
        /*0004*/ 	.word	0x00000082


	//----- nvinfo : EIATTR_KPARAM_INFO
	.align		4
.L_7508:
        /*0008*/ 	.byte	0x04, 0x17
        /*000a*/ 	.short	(.L_7510 - .L_7509)
.L_7509:
        /*000c*/ 	.word	0x00000000
        /*0010*/ 	.short	0x0002
        /*0012*/ 	.short	0x0008
        /*0014*/ 	.byte	0x00, 0xf0, 0x61, 0x00


	//----- nvinfo : EIATTR_KPARAM_INFO
	.align		4
.L_7510:
        /*0018*/ 	.byte	0x04, 0x17
        /*001a*/ 	.short	(.L_7512 - .L_7511)
.L_7511:
        /*001c*/ 	.word	0x00000000
        /*0020*/ 	.short	0x0001
        /*0022*/ 	.short	0x0004
        /*0024*/ 	.byte	0x00, 0xf0, 0x05, 0x00


	//----- nvinfo : EIATTR_KPARAM_INFO
	.align		4
.L_7512:
        /*0028*/ 	.byte	0x04, 0x17
        /*002a*/ 	.short	(.L_7514 - .L_7513)
.L_7513:
        /*002c*/ 	.word	0x00000000
        /*0030*/ 	.short	0x0000
        /*0032*/ 	.short	0x0000
        /*0034*/ 	.byte	0x00, 0xf0, 0x11, 0x00


	//----- nvinfo : EIATTR_SPARSE_MMA_MASK
	.align		4
.L_7514:
        /*0038*/ 	.byte	0x03, 0x50
        /*003a*/ 	.short	0x0000


	//----- nvinfo : EIATTR_MAXREG_COUNT
	.align		4
        /*003c*/ 	.byte	0x03, 0x1b
        /*003e*/ 	.short	0x00ff


	//----- nvinfo : EIATTR_MERCURY_ISA_VERSION
	.align		4
        /*0040*/ 	.byte	0x03, 0x5f
        /*0042*/ 	.short	0x0101


	//----- nvinfo : EIATTR_VRC_CTA_INIT_COUNT
	.align		4
        /*0044*/ 	.byte	0x02, 0x4a
	.zero		1
	.zero		1


	//----- nvinfo : EIATTR_EXIT_INSTR_OFFSETS
	.align		4
        /*0048*/ 	.byte	0x04, 0x1c
        /*004a*/ 	.short	(.L_7516 - .L_7515)


	//   ....[0]....
.L_7515:
        /*004c*/ 	.word	0x00000ce0


	//   ....[1]....
        /*0050*/ 	.word	0x00000d40


	//   ....[2]....
        /*0054*/ 	.word	0x00001050


	//----- nvinfo : EIATTR_MAX_THREADS
	.align		4
.L_7516:
        /*0058*/ 	.byte	0x04, 0x05
        /*005a*/ 	.short	(.L_7518 - .L_7517)
.L_7517:
        /*005c*/ 	.word	0x00000080
        /*0060*/ 	.word	0x00000001
        /*0064*/ 	.word	0x00000001


	//----- nvinfo : EIATTR_CRS_STACK_SIZE
	.align		4
.L_7518:
        /*0068*/ 	.byte	0x04, 0x1e
        /*006a*/ 	.short	(.L_7520 - .L_7519)
.L_7519:
        /*006c*/ 	.word	0x00000000


	//----- nvinfo : EIATTR_CBANK_PARAM_SIZE
	.align		4
.L_7520:
        /*0070*/ 	.byte	0x03, 0x19
        /*0072*/ 	.short	0x0020


	//----- nvinfo : EIATTR_PARAM_CBANK
	.align		4
        /*0074*/ 	.byte	0x04, 0x0a
        /*0076*/ 	.short	(.L_7522 - .L_7521)
	.align		4
.L_7521:
        /*0078*/ 	.word	index@(.nv.constant0._ZN2at6native29vectorized_elementwise_kernelILi8ENS0_13BinaryFunctorIllbZZZNS0_22logical_or_kernel_cudaERNS_14TensorIteratorEENKUlvE0_clEvENKUlvE2_clEvEUlllE_EESt5arrayIPcLm3EEEEviT0_T1_)
        /*007c*/ 	.short	0x0380
        /*007e*/ 	.short	0x0020


	//----- nvinfo : EIATTR_SW_WAR
	.align		4
.L_7522:
        /*0080*/ 	.byte	0x04, 0x36
        /*0082*/ 	.short	(.L_7524 - .L_7523)
.L_7523:
        /*0084*/ 	.word	0x00000008
.L_7524:


//--------------------- .nv.info._ZN2at6native18elementwise_kernelILi128ELi4EZNS0_15gpu_kernel_implINS0_13AUnaryFunctorIiibZZZNS0_22logical_or_kernel_cudaERNS_14TensorIteratorEENKUlvE0_clEvENKUlvE1_clEvEUliiE_EEEEvRNS_18TensorIteratorBaseERKT_EUliE_EEviT1_ --------------------------
	.section	.nv.info._ZN2at6native18elementwise_kernelILi128ELi4EZNS0_15gpu_kernel_implINS0_13AUnaryFunctorIiibZZZNS0_22logical_or_kernel_cudaERNS_14TensorIteratorEENKUlvE0_clEvENKUlvE1_clEvEUliiE_EEEEvRNS_18TensorIteratorBaseERKT_EUliE_EEviT1_,"",@"SHT_CUDA_INFO"
	.sectionflags	@""
	.align	4


	//----- nvinfo : EIATTR_CUDA_API_VERSION
	.align		4
        /*0000*/ 	.byte	0x04, 0x37
        /*0002*/ 	.short	(.L_7526 - .L_7525)
.L_7525:
        /*0004*/ 	.word	0x00000082


	//----- nvinfo : EIATTR_KPARAM_INFO
	.align		4
.L_7526:
        /*0008*/ 	.byte	0x04, 0x17
        /*000a*/ 	.short	(.L_7528 - .L_7527)
.L_7527:
        /*000c*/ 	.word	0x00000000
        /*0010*/ 	.short	0x0001
        /*0012*/ 	.short	0x0008
        /*0014*/ 	.byte	0x00, 0xf0, 0x81, 0x08


	//----- nvinfo : EIATTR_KPARAM_INFO
	.align		4
.L_7528:
        /*0018*/ 	.byte	0x04, 0x17
        /*001a*/ 	.short	(.L_7530 - .L_7529)
.L_7529:
        /*001c*/ 	.word	0x00000000
        /*0020*/ 	.short	0x0000
        /*0022*/ 	.short	0x0000
        /*0024*/ 	.byte	0x00, 0xf0, 0x11, 0x00


	//----- nvinfo : EIATTR_SPARSE_MMA_MASK
	.align		4
.L_7530:
        /*0028*/ 	.byte	0x03, 0x50
        /*002a*/ 	.short	0x0000


	//----- nvinfo : EIATTR_MAXREG_COUNT
	.align		4
        /*002c*/ 	.byte	0x03, 0x1b
        /*002e*/ 	.short	0x0080


	//----- nvinfo : EIATTR_EXTERNS
	.align		4
        /*0030*/ 	.byte	0x04, 0x0f
        /*0032*/ 	.short	(.L_7532 - .L_7531)


	//   ....[0]....
	.align		4
.L_7531:
        /*0034*/ 	.word	index@(__assertfail)


	//----- nvinfo : EIATTR_MERCURY_ISA_VERSION
	.align		4
.L_7532:
        /*0038*/ 	.byte	0x03, 0x5f
        /*003a*/ 	.short	0x0101


	//----- nvinfo : EIATTR_VRC_CTA_INIT_COUNT
	.align		4
        /*003c*/ 	.byte	0x02, 0x4a
	.zero		1
	.zero		1


	//----- nvinfo : EIATTR_SYSCALL_OFFSETS
	.align		4
        /*0040*/ 	.byte	0x04, 0x46
        /*0042*/ 	.short	(.L_7534 - .L_7533)


	//   ....[0]....
.L_7533:
        /*0044*/ 	.word	0x000020b0


	//   ....[1]....
        /*0048*/ 	.word	0x00002dd0


	//   ....[2]....
        /*004c*/ 	.word	0x00004ff0


	//   ....[3]....
        /*0050*/ 	.word	0x00005b60


	//   ....[4]....
        /*0054*/ 	.word	0x00007e70


	//   ....[5]....
        /*0058*/ 	.word	0x000089e0


	//   ....[6]....
        /*005c*/ 	.word	0x0000ad00


	//   ....[7]....
        /*0060*/ 	.word	0x0000b830


	//----- nvinfo : EIATTR_EXIT_INSTR_OFFSETS
	.align		4
.L_7534:
        /*0064*/ 	.byte	0x04, 0x1c
        /*0066*/ 	.short	(.L_7536 - .L_7535)


	//   ....[0]....
.L_7535:
        /*0068*/ 	.word	0x00008c70


	//   ....[1]....
        /*006c*/ 	.word	0x0000ae50


	//   ....[2]....
        /*0070*/ 	.word	0x0000ae70


	//   ....[3]....
        /*0074*/ 	.word	0x0000af00


	//   ....[4]....
        /*0078*/ 	.word	0x0000af20


	//   ....[5]....
        /*007c*/ 	.word	0x0000af40


	//   ....[6]....
        /*0080*/ 	.word	0x0000afd0


	//   ....[7]....
        /*0084*/ 	.word	0x0000b010


	//   ....[8]....
        /*0088*/ 	.word	0x0000b0b0


	//   ....[9]....
        /*008c*/ 	.word	0x0000b100


	//   ....[10]....
        /*0090*/ 	.word	0x0000b130


	//   ....[11]....
        /*0094*/ 	.word	0x0000b1f0


	//   ....[12]....
        /*0098*/ 	.word	0x0000b330


	//   ....[13]....
        /*009c*/ 	.word	0x0000b470


	//   ....[14]....
        /*00a0*/ 	.word	0x0000b5c0


	//   ....[15]....
        /*00a4*/ 	.word	0x0000b5f0


	//   ....[16]....
        /*00a8*/ 	.word	0x0000b610


	//   ....[17]....
        /*00ac*/ 	.word	0x0000b690


	//   ....[18]....
        /*00b0*/ 	.word	0x0000b6d0


	//   ....[19]....
        /*00b4*/ 	.word	0x0000b840


	//   ....[20]....
        /*00b8*/ 	.word	0x0000b920


	//   ....[21]....
        /*00bc*/ 	.word	0x0000b9c0


	//   ....[22]....
        /*00c0*/ 	.word	0x0000b9f0


	//   ....[23]....
        /*00c4*/ 	.word	0x0000ba40


	//   ....[24]....
        /*00c8*/ 	.word	0x0000ba80


	//----- nvinfo : EIATTR_MAX_THREADS
	.align		4
.L_7536:
        /*00cc*/ 	.byte	0x04, 0x05
        /*00ce*/ 	.short	(.L_7538 - .L_7537)
.L_7537:
        /*00d0*/ 	.word	0x00000080
        /*00d4*/ 	.word	0x00000001
        /*00d8*/ 	.word	0x00000001


	//----- nvinfo : EIATTR_CRS_STACK_SIZE
	.align		4
.L_7538:
        /*00dc*/ 	.byte	0x04, 0x1e
        /*00de*/ 	.short	(.L_7540 - .L_7539)
.L_7539:
        /*00e0*/ 	.word	0x00000000


	//----- nvinfo : EIATTR_CBANK_PARAM_SIZE
	.align		4
.L_7540:
        /*00e4*/ 	.byte	0x03, 0x19
        /*00e6*/ 	.short	0x0228


	//----- nvinfo : EIATTR_PARAM_CBANK
	.align		4
        /*00e8*/ 	.byte	0x04, 0x0a
        /*00ea*/ 	.short	(.L_7542 - .L_7541)
	.align		4
.L_7541:
        /*00ec*/ 	.word	index@(.nv.constant0._ZN2at6native18elementwise_kernelILi128ELi4EZNS0_15gpu_kernel_implINS0_13AUnaryFunctorIiibZZZNS0_22logical_or_kernel_cudaERNS_14TensorIteratorEENKUlvE0_clEvENKUlvE1_clEvEUliiE_EEEEvRNS_18TensorIteratorBaseERKT_EUliE_EEviT1_)
        /*00f0*/ 	.short	0x0380
        /*00f2*/ 	.short	0x0228


	//----- nvinfo : EIATTR_SW_WAR
	.align		4
.L_7542:
        /*00f4*/ 	.byte	0x04, 0x36
        /*00f6*/ 	.short	(.L_7544 - .L_7543)
.L_7543:
        /*00f8*/ 	.word	0x00000008
.L_7544:


//--------------------- .nv.info._ZN2at6native27unrolled_elementwise_kernelINS0_13AUnaryFunctorIiibZZZNS0_22logical_or_kernel_cudaERNS_14TensorIteratorEENKUlvE0_clEvENKUlvE1_clEvEUliiE_EESt5arrayIPcLm2EELi4E23TrivialOffsetCalculatorILi1EjESD_NS0_6memory12LoadWithCastILi1EEENSE_13StoreWithCastILi1EEEEEviT_T0_T2_T3_T4_T5_ --------------------------
	.section	.nv.info._ZN2at6native27unrolled_elementwise_kernelINS0_13AUnaryFunctorIiibZZZNS0_22logical_or_kernel_cudaERNS_14TensorIteratorEENKUlvE0_clEvENKUlvE1_clEvEUliiE_EESt5arrayIPcLm2EELi4E23TrivialOffsetCalculatorILi1EjESD_NS0_6memory12LoadWithCastILi1EEENSE_13StoreWithCastILi1EEEEEviT_T0_T2_T3_T4_T5_,"",@"SHT_CUDA_INFO"
	.sectionflags	@""
	.align	4


	//----- nvinfo : EIATTR_CUDA_API_VERSION
	.align		4
        /*0000*/ 	.byte	0x04, 0x37
        /*0002*/ 	.short	(.L_7546 - .L_7545)
.L_7545:
        /*0004*/ 	.word	0x00000082


	//----- nvinfo : EIATTR_KPARAM_INFO
	.align		4
.L_7546:
        /*0008*/ 	.byte	0x04, 0x17
        /*000a*/ 	.short	(.L_7548 - .L_7547)
.L_7547:
        /*000c*/ 	.word	0x00000000
        /*0010*/ 	.short	0x0006
        /*0012*/ 	.short	0x002c
        /*0014*/ 	.byte	0x00, 0xf0, 0x21, 0x00


	//----- nvinfo : EIATTR_KPARAM_INFO
	.align		4
.L_7548:
        /*0018*/ 	.byte	0x04, 0x17
        /*001a*/ 	.short	(.L_7550 - .L_7549)
.L_7549:
        /*001c*/ 	.word	0x00000000
        /*0020*/ 	.short	0x0005
        /*0022*/ 	.short	0x0024
        /*0024*/ 	.byte	0x00, 0xf0, 0x21, 0x00


	//----- nvinfo : EIATTR_KPARAM_INFO
	.align		4
.L_7550:
        /*0028*/ 	.byte	0x04, 0x17
        /*002a*/ 	.short	(.L_7552 - .L_7551)
.L_7551:
        /*002c*/ 	.word	0x00000000
        /*0030*/ 	.short	0x0004
        /*0032*/ 	.short	0x0021
        /*0034*/ 	.byte	0x00, 0xf0, 0x05, 0x00


	//----- nvinfo : EIATTR_KPARAM_INFO
	.align		4
.L_7552:
        /*0038*/ 	.byte	0x04, 0x17
        /*003a*/ 	.short	(.L_7554 - .L_7553)
.L_7553:
        /*003c*/ 	.word	0x00000000
        /*0040*/ 	.short	0x0003
        /*0042*/ 	.short	0x0020
        /*0044*/ 	.byte	0x00, 0xf0, 0x05, 0x00


	//----- nvinfo : EIATTR_KPARAM_INFO
	.align		4
.L_7554:
        /*0048*/ 	.byte	0x04, 0x17
        /*004a*/ 	.short	(.L_7556 - .L_7555)
.L_7555:
        /*004c*/ 	.word	0x00000000
        /*0050*/ 	.short	0x0002
        /*0052*/ 	.short	0x0010
        /*0054*/ 	.byte	0x00, 0xf0, 0x41, 0x00


	//----- nvinfo : EIATTR_KPARAM_INFO
	.align		4
.L_7556:
        /*0058*/ 	.byte	0x04, 0x17
        /*005a*/ 	.short	(.L_7558 - .L_7557)
.L_7557:
        /*005c*/ 	.word	0x00000000
        /*0060*/ 	.short	0x0001
        /*0062*/ 	.short	0x0004
        /*0064*/ 	.byte	0x00, 0xf0, 0x21, 0x00


	//----- nvinfo : EIATTR_KPARAM_INFO
	.align		4
.L_7558:
        /*0068*/ 	.byte	0x04, 0x17
        /*006a*/ 	.short	(.L_7560 - .L_7559)
.L_7559:
        /*006c*/ 	.word	0x00000000
        /*0070*/ 	.short	0x0000
        /*0072*/ 	.short	0x0000
        /*0074*/ 	.byte	0x00, 0xf0, 0x11, 0x00


	//----- nvinfo : EIATTR_SPARSE_MMA_MASK
	.align		4
.L_7560:
        /*0078*/ 	.byte	0x03, 0x50
        /*007a*/ 	.short	0x0000


	//----- nvinfo : EIATTR_MAXREG_COUNT
	.align		4
        /*007c*/ 	.byte	0x03, 0x1b
        /*007e*/ 	.short	0x00ff


	//----- nvinfo : EIATTR_EXTERNS
	.align		4
        /*0080*/ 	.byte	0x04, 0x0f
        /*0082*/ 	.short	(.L_7562 - .L_7561)


	//   ....[0]....
	.align		4
.L_7561:
        /*0084*/ 	.word	index@(__assertfail)


	//----- nvinfo : EIATTR_MERCURY_ISA_VERSION
	.align		4
.L_7562:
        /*0088*/ 	.byte	0x03, 0x5f
        /*008a*/ 	.short	0x0101


	//----- nvinfo : EIATTR_VRC_CTA_INIT_COUNT
	.align		4
        /*008c*/ 	.byte	0x02, 0x4a
	.zero		1
	.zero		1


	//----- nvinfo : EIATTR_SYSCALL_OFFSETS
	.align		4
        /*0090*/ 	.byte	0x04, 0x46
        /*0092*/ 	.short	(.L_7564 - .L_7563)


	//   ....[0]....
.L_7563:
        /*0094*/ 	.word	0x00000dd0


	//   ....[1]....
        /*0098*/ 	.word	0x00001d20


	//   ....[2]....
        /*009c*/ 	.word	0x00002bc0


	//   ....[3]....
        /*00a0*/ 	.word	0x00003a50


	//   ....[4]....
        /*00a4*/ 	.word	0x00004820


	//   ....[5]....
        /*00a8*/ 	.word	0x00005500


	//   ....[6]....
        /*00ac*/ 	.word	0x000062e0


	//   ....[7]....
        /*00b0*/ 	.word	0x00007070


	//----- nvinfo : EIATTR_EXIT_INSTR_OFFSETS
	.align		4
.L_7564:
        /*00b4*/ 	.byte	0x04, 0x1c
        /*00b6*/ 	.short	(.L_7566 - .L_7565)


	//   ....[0]....
.L_7565:
        /*00b8*/ 	.word	0x00006560


	//   ....[1]....
        /*00bc*/ 	.word	0x00006690


	//   ....[2]....
        /*00c0*/ 	.word	0x000066b0


	//   ....[3]....
        /*00c4*/ 	.word	0x00006740


	//   ....[4]....
        /*00c8*/ 	.word	0x00006760


	//   ....[5]....
        /*00cc*/ 	.word	0x00006780


	//   ....[6]....
        /*00d0*/ 	.word	0x00006810


	//   ....[7]....
        /*00d4*/ 	.word	0x00006850


	//   ....[8]....
        /*00d8*/ 	.word	0x000068f0


	//   ....[9]....
        /*00dc*/ 	.word	0x00006940


	//   ....[10]....
        /*00e0*/ 	.word	0x00006970


	//   ....[11]....
        /*00e4*/ 	.word	0x00006a30


	//   ....[12]....
        /*00e8*/ 	.word	0x00006b70


	//   ....[13]....
        /*00ec*/ 	.word	0x00006cb0


	//   ....[14]....
        /*00f0*/ 	.word	0x00006e00


	//   ....[15]....
        /*00f4*/ 	.word	0x00006e30


	//   ....[16]....
        /*00f8*/ 	.word	0x00006e50


	//   ....[17]....
        /*00fc*/ 	.word	0x00006ed0


	//   ....[18]....
        /*0100*/ 	.word	0x00006f10


	//   ....[19]....
        /*0104*/ 	.word	0x00007080


	//   ....[20]....
        /*0108*/ 	.word	0x00007160


	//   ....[21]....
        /*010c*/ 	.word	0x00007200


	//   ....[22]....
        /*0110*/ 	.word	0x00007230


	//   ....[23]....
        /*0114*/ 	.word	0x00007280


	//   ....[24]....
        /*0118*/ 	.word	0x000072c0


	//----- nvinfo : EIATTR_MAX_THREADS
	.align		4
.L_7566:
        /*011c*/ 	.byte	0x04, 0x05
        /*011e*/ 	.short	(.L_7568 - .L_7567)
.L_7567:
        /*0120*/ 	.word	0x00000080
        /*0124*/ 	.word	0x00000001
        /*0128*/ 	.word	0x00000001


	//----- nvinfo : EIATTR_CRS_STACK_SIZE
	.align		4
.L_7568:
        /*012c*/ 	.byte	0x04, 0x1e
        /*012e*/ 	.short	(.L_7570 - .L_7569)
.L_7569:
        /*0130*/ 	.word	0x00000000


	//----- nvinfo : EIATTR_CBANK_PARAM_SIZE
	.align		4
.L_7570:
        /*0134*/ 	.byte	0x03, 0x19
        /*0136*/ 	.short	0x0034


	//----- nvinfo : EIATTR_PARAM_CBANK
	.align		4
        /*0138*/ 	.byte	0x04, 0x0a
        /*013a*/ 	.short	(.L_7572 - .L_7571)
	.align		4
.L_7571:
        /*013c*/ 	.word	index@(.nv.constant0._ZN2at6native27unrolled_elementwise_kernelINS0_13AUnaryFunctorIiibZZZNS0_22logical_or_kernel_cudaERNS_14TensorIteratorEENKUlvE0_clEvENKUlvE1_clEvEUliiE_EESt5arrayIPcLm2EELi4E23TrivialOffsetCalculatorILi1EjESD_NS0_6memory12LoadWithCastILi1EEENSE_13StoreWithCastILi1EEEEEviT_T0_T2_T3_T4_T5_)
        /*0140*/ 	.short	0x0380
        /*0142*/ 	.short	0x0034


	//----- nvinfo : EIATTR_SW_WAR
	.align		4
.L_7572:
        /*0144*/ 	.byte	0x04, 0x36
        /*0146*/ 	.short	(.L_7574 - .L_7573)
.L_7573:
        /*0148*/ 	.word	0x00000008
.L_7574:


//--------------------- .nv.info._ZN2at6native18elementwise_kernelILi128ELi4EZNS0_22gpu_kernel_impl_nocastINS0_13AUnaryFunctorIiibZZZNS0_22logical_or_kernel_cudaERNS_14TensorIteratorEENKUlvE0_clEvENKUlvE1_clEvEUliiE_EEEEvRNS_18TensorIteratorBaseERKT_EUliE_EEviT1_ --------------------------
	.section	.nv.info._ZN2at6native18elementwise_kernelILi128ELi4EZNS0_22gpu_kernel_impl_nocastINS0_13AUnaryFunctorIiibZZZNS0_22logical_or_kernel_cudaERNS_14TensorIteratorEENKUlvE0_clEvENKUlvE1_clEvEUliiE_EEEEvRNS_18TensorIteratorBaseERKT_EUliE_EEviT1_,"",@"SHT_CUDA_INFO"
	.sectionflags	@""
	.align	4


	//----- nvinfo : EIATTR_CUDA_API_VERSION
	.align		4
        /*0000*/ 	.byte	0x04, 0x37
        /*0002*/ 	.short	(.L_7576 - .L_7575)
.L_7575:
        /*0004*/ 	.word	0x00000082


	//----- nvinfo : EIATTR_KPARAM_INFO
	.align		4
.L_7576:
        /*0008*/ 	.byte	0x04, 0x17
        /*000a*/ 	.short	(.L_7578 - .L_7577)
.L_7577:
        /*000c*/ 	.word	0x00000000
        /*0010*/ 	.short	0x0001
        /*0012*/ 	.short	0x0008
        /*0014*/ 	.byte	0x00, 0xf0, 0x61, 0x08


	//----- nvinfo : EIATTR_KPARAM_INFO
	.align		4
.L_7578:
        /*0018*/ 	.byte	0x04, 0x17
        /*001a*/ 	.short	(.L_7580 - .L_7579)
.L_7579:
        /*001c*/ 	.word	0x00000000
        /*0020*/ 	.short	0x0000
        /*0022*/ 	.short	0x0000
        /*0024*/ 	.byte	0x00, 0xf0, 0x11, 0x00


	//----- nvinfo : EIATTR_SPARSE_MMA_MASK
	.align		4
.L_7580:
        /*0028*/ 	.byte	0x03, 0x50
        /*002a*/ 	.short	0x0000


	//----- nvinfo : EIATTR_MAXREG_COUNT
	.align		4
        /*002c*/ 	.byte	0x03, 0x1b
        /*002e*/ 	.short	0x0080


	//----- nvinfo : EIATTR_MERCURY_ISA_VERSION
	.align		4
        /*0030*/ 	.byte	0x03, 0x5f
        /*0032*/ 	.short	0x0101


	//----- nvinfo : EIATTR_VRC_CTA_INIT_COUNT
	.align		4
        /*0034*/ 	.byte	0x02, 0x4a
	.zero		1
	.zero		1


	//----- nvinfo : EIATTR_EXIT_INSTR_OFFSETS
	.align		4
        /*0038*/ 	.byte	0x04, 0x1c
        /*003a*/ 	.short	(.L_7582 - .L_7581)


	//   ....[0]....
.L_7581:
        /*003c*/ 	.word	0x00000300


	//   ....[1]....
        /*0040*/ 	.word	0x00000380


	//   ....[2]....
        /*0044*/ 	.word	0x00003ea0


	//   ....[3]....
        /*0048*/ 	.word	0x000051f0


	//----- nvinfo : EIATTR_MAX_THREADS
	.align		4
.L_7582:
        /*004c*/ 	.byte	0x04, 0x05
        /*004e*/ 	.short	(.L_7584 - .L_7583)
.L_7583:
        /*0050*/ 	.word	0x00000080
        /*0054*/ 	.word	0x00000001
        /*0058*/ 	.word	0x00000001


	//----- nvinfo : EIATTR_CRS_STACK_SIZE
	.align		4
.L_7584:
        /*005c*/ 	.byte	0x04, 0x1e
        /*005e*/ 	.short	(.L_7586 - .L_7585)
.L_7585:
        /*0060*/ 	.word	0x00000000


	//----- nvinfo : EIATTR_CBANK_PARAM_SIZE
	.align		4
.L_7586:
        /*0064*/ 	.byte	0x03, 0x19
        /*0066*/ 	.short	0x0220


	//----- nvinfo : EIATTR_PARAM_CBANK
	.align		4
        /*0068*/ 	.byte	0x04, 0x0a
        /*006a*/ 	.short	(.L_7588 - .L_7587)
	.align		4
.L_7587:
        /*006c*/ 	.word	index@(.nv.constant0._ZN2at6native18elementwise_kernelILi128ELi4EZNS0_22gpu_kernel_impl_nocastINS0_13AUnaryFunctorIiibZZZNS0_22logical_or_kernel_cudaERNS_14TensorIteratorEENKUlvE0_clEvENKUlvE1_clEvEUliiE_EEEEvRNS_18TensorIteratorBaseERKT_EUliE_EEviT1_)
        /*0070*/ 	.short	0x0380
        /*0072*/ 	.short	0x0220


	//----- nvinfo : EIATTR_SW_WAR
	.align		4
.L_7588:
        /*0074*/ 	.byte	0x04, 0x36
        /*0076*/ 	.short	(.L_7590 - .L_7589)
.L_7589:
        /*0078*/ 	.word	0x00000008
.L_7590:


//--------------------- .nv.info._ZN2at6native27unrolled_elementwise_kernelINS0_13AUnaryFunctorIiibZZZNS0_22logical_or_kernel_cudaERNS_14TensorIteratorEENKUlvE0_clEvENKUlvE1_clEvEUliiE_EESt5arrayIPcLm2EELi4E23TrivialOffsetCalculatorILi1EjESD_NS0_6memory15LoadWithoutCastENSE_16StoreWithoutCastEEEviT_T0_T2_T3_T4_T5_ --------------------------
	.section	.nv.info._ZN2at6native27unrolled_elementwise_kernelINS0_13AUnaryFunctorIiibZZZNS0_22logical_or_kernel_cudaERNS_14TensorIteratorEENKUlvE0_clEvENKUlvE1_clEvEUliiE_EESt5arrayIPcLm2EELi4E23TrivialOffsetCalculatorILi1EjESD_NS0_6memory15LoadWithoutCastENSE_16StoreWithoutCastEEEviT_T0_T2_T3_T4_T5_,"",@"SHT_CUDA_INFO"
	.sectionflags	@""
	.align	4


	//----- nvinfo : EIATTR_CUDA_API_VERSION
	.align		4
        /*0000*/ 	.byte	0x04, 0x37
        /*0002*/ 	.short	(.L_7592 - .L_7591)
.L_7591:
        /*0004*/ 	.word	0x00000082


	//----- nvinfo : EIATTR_KPARAM_INFO
	.align		4
.L_7592:
        /*0008*/ 	.byte	0x04, 0x17
        /*000a*/ 	.short	(.L_7594 - .L_7593)
.L_7593:
        /*000c*/ 	.word	0x00000000
        /*0010*/ 	.short	0x0006
        /*0012*/ 	.short	0x0023
        /*0014*/ 	.byte	0x00, 0xf0, 0x05, 0x00


	//----- nvinfo : EIATTR_KPARAM_INFO
	.align		4
.L_7594:
        /*0018*/ 	.byte	0x04, 0x17
        /*001a*/ 	.short	(.L_7596 - .L_7595)
.L_7595:
        /*001c*/ 	.word	0x00000000
        /*0020*/ 	.short	0x0005
        /*0022*/ 	.short	0x0022
        /*0024*/ 	.byte	0x00, 0xf0, 0x05, 0x00


	//----- nvinfo : EIATTR_KPARAM_INFO
	.align		4
.L_7596:
        /*0028*/ 	.byte	0x04, 0x17
        /*002a*/ 	.short	(.L_7598 - .L_7597)
.L_7597:
        /*002c*/ 	.word	0x00000000
        /*0030*/ 	.short	0x0004
        /*0032*/ 	.short	0x0021
        /*0034*/ 	.byte	0x00, 0xf0, 0x05, 0x00


	//----- nvinfo : EIATTR_KPARAM_INFO
	.align		4
.L_7598:
        /*0038*/ 	.byte	0x04, 0x17
        /*003a*/ 	.short	(.L_7600 - .L_7599)
.L_7599:
        /*003c*/ 	.word	0x00000000
        /*0040*/ 	.short	0x0003
        /*0042*/ 	.short	0x0020
        /*0044*/ 	.byte	0x00, 0xf0, 0x05, 0x00


	//----- nvinfo : EIATTR_KPARAM_INFO
	.align		4
.L_7600:
        /*0048*/ 	.byte	0x04, 0x17
        /*004a*/ 	.short	(.L_7602 - .L_7601)
.L_7601:
        /*004c*/ 	.word	0x00000000
        /*0050*/ 	.short	0x0002
        /*0052*/ 	.short	0x0010
        /*0054*/ 	.byte	0x00, 0xf0, 0x41, 0x00


	//----- nvinfo : EIATTR_KPARAM_INFO
	.align		4
.L_7602:
        /*0058*/ 	.byte	0x04, 0x17
        /*005a*/ 	.short	(.L_7604 - .L_7603)
.L_7603:
        /*005c*/ 	.word	0x00000000
        /*0060*/ 	.short	0x0001
        /*0062*/ 	.short	0x0004
        /*0064*/ 	.byte	0x00, 0xf0, 0x21, 0x00


	//----- nvinfo : EIATTR_KPARAM_INFO
	.align		4
.L_7604:
        /*0068*/ 	.byte	0x04, 0x17
        /*006a*/ 	.short	(.L_7606 - .L_7605)
.L_7605:
        /*006c*/ 	.word	0x00000000
        /*0070*/ 	.short	0x0000
        /*0072*/ 	.short	0x0000
        /*0074*/ 	.byte	0x00, 0xf0, 0x11, 0x00


	//----- nvinfo : EIATTR_SPARSE_MMA_MASK
	.align		4
.L_7606:
        /*0078*/ 	.byte	0x03, 0x50
        /*007a*/ 	.short	0x0000


	//----- nvinfo : EIATTR_MAXREG_COUNT
	.align		4
        /*007c*/ 	.byte	0x03, 0x1b
        /*007e*/ 	.short	0x00ff


	//----- nvinfo : EIATTR_MERCURY_ISA_VERSION
	.align		4
        /*0080*/ 	.byte	0x03, 0x5f
        /*0082*/ 	.short	0x0101


	//----- nvinfo : EIATTR_VRC_CTA_INIT_COUNT
	.align		4
        /*0084*/ 	.byte	0x02, 0x4a
	.zero		1
	.zero		1


	//----- nvinfo : EIATTR_EXIT_INSTR_OFFSETS
	.align		4
        /*0088*/ 	.byte	0x04, 0x1c
        /*008a*/ 	.short	(.L_7608 - .L_7607)


	//   ....[0]....
.L_7607:
        /*008c*/ 	.word	0x00000490


	//   ....[1]....
        /*0090*/ 	.word	0x000004f0


	//----- nvinfo : EIATTR_MAX_THREADS
	.align		4
.L_7608:
        /*0094*/ 	.byte	0x04, 0x05
        /*0096*/ 	.short	(.L_7610 - .L_7609)
.L_7609:
        /*0098*/ 	.word	0x00000080
        /*009c*/ 	.word	0x00000001
        /*00a0*/ 	.word	0x00000001


	//----- nvinfo : EIATTR_CRS_STACK_SIZE
	.align		4
.L_7610:
        /*00a4*/ 	.byte	0x04, 0x1e
        /*00a6*/ 	.short	(.L_7612 - .L_7611)
.L_7611:
        /*00a8*/ 	.word	0x00000000


	//----- nvinfo : EIATTR_CBANK_PARAM_SIZE
	.align		4
.L_7612:
        /*00ac*/ 	.byte	0x03, 0x19
        /*00ae*/ 	.short	0x0024


	//----- nvinfo : EIATTR_PARAM_CBANK
	.align		4
        /*00b0*/ 	.byte	0x04, 0x0a
        /*00b2*/ 	.short	(.L_7614 - .L_7613)
	.align		4
.L_7613:
        /*00b4*/ 	.word	index@(.nv.constant0._ZN2at6native27unrolled_elementwise_kernelINS0_13AUnaryFunctorIiibZZZNS0_22logical_or_kernel_cudaERNS_14TensorIteratorEENKUlvE0_clEvENKUlvE1_clEvEUliiE_EESt5arrayIPcLm2EELi4E23TrivialOffsetCalculatorILi1EjESD_NS0_6memory15LoadWithoutCastENSE_16StoreWithoutCastEEEviT_T0_T2_T3_T4_T5_)
        /*00b8*/ 	.short	0x0380
        /*00ba*/ 	.short	0x0024


	//----- nvinfo : EIATTR_SW_WAR
	.align		4
.L_7614:
        /*00bc*/ 	.byte	0x04, 0x36
        /*00be*/ 	.short	(.L_7616 - .L_7615)
.L_7615:
        /*00c0*/ 	.word	0x00000008
.L_7616:


//--------------------- .nv.info._ZN2at6native29vectorized_elementwise_kernelILi2ENS0_13AUnaryFunctorIiibZZZNS0_22logical_or_kernel_cudaERNS_14TensorIteratorEENKUlvE0_clEvENKUlvE1_clEvEUliiE_EESt5arrayIPcLm2EEEEviT0_T1_ --------------------------
	.section	.nv.info._ZN2at6native29vectorized_elementwise_kernelILi2ENS0_13AUnaryFunctorIiibZZZNS0_22logical_or_kernel_cudaERNS_14TensorIteratorEENKUlvE0_clEvENKUlvE1_clEvEUliiE_EESt5arrayIPcLm2EEEEviT0_T1_,"",@"SHT_CUDA_INFO"
	.sectionflags	@""
	.align	4


	//----- nvinfo : EIATTR_CUDA_API_VERSION
	.align		4
        /*0000*/ 	.byte	0x04, 0x37
        /*0002*/ 	.short	(.L_7618 - .L_7617)
.L_7617:
        /*0004*/ 	.word	0x00000082


	//----- nvinfo : EIATTR_KPARAM_INFO
	.align		4
.L_7618:
        /*0008*/ 	.byte	0x04, 0x17
        /*000a*/ 	.short	(.L_7620 - .L_7619)
.L_7619:
        /*000c*/ 	.word	0x00000000
        /*0010*/ 	.short	0x0002
        /*0012*/ 	.short	0x0010
        /*0014*/ 	.byte	0x00, 0xf0, 0x41, 0x00


	//----- nvinfo : EIATTR_KPARAM_INFO
	.align		4
.L_7620:
        /*0018*/ 	.byte	0x04, 0x17
        /*001a*/ 	.short	(.L_7622 - .L_7621)
.L_7621:
        /*001c*/ 	.word	0x00000000
        /*0020*/ 	.short	0x0001
        /*0022*/ 	.short	0x0004
        /*0024*/ 	.byte	0x00, 0xf0, 0x21, 0x00


	//----- nvinfo : EIATTR_KPARAM_INFO
	.align		4
.L_7622:
        /*0028*/ 	.byte	0x04, 0x17
        /*002a*/ 	.short	(.L_7624 - .L_7623)
.L_7623:
        /*002c*/ 	.word	0x00000000
        /*0030*/ 	.short	0x0000
        /*0032*/ 	.short	0x0000
        /*0034*/ 	.byte	0x00, 0xf0, 0x11, 0x00


	//----- nvinfo : EIATTR_SPARSE_MMA_MASK
	.align		4
.L_7624:
        /*0038*/ 	.byte	0x03, 0x50
        /*003a*/ 	.short	0x0000


	//----- nvinfo : EIATTR_MAXREG_COUNT
	.align		4
        /*003c*/ 	.byte	0x03, 0x1b
        /*003e*/ 	.short	0x00ff


	//----- nvinfo : EIATTR_MERCURY_ISA_VERSION
	.align		4
        /*0040*/ 	.byte	0x03, 0x5f
        /*0042*/ 	.short	0x0101


	//----- nvinfo : EIATTR_VRC_CTA_INIT_COUNT
	.align		4
        /*0044*/ 	.byte	0x02, 0x4a
	.zero		1
	.zero		1


	//----- nvinfo : EIATTR_EXIT_INSTR_OFFSETS
	.align		4
        /*0048*/ 	.byte	0x04, 0x1c
        /*004a*/ 	.short	(.L_7626 - .L_7625)


	//   ....[0]....
.L_7625:
        /*004c*/ 	.word	0x00000900


	//   ....[1]....
        /*0050*/ 	.word	0x00000960


	//   ....[2]....
        /*0054*/ 	.word	0x00000bc0


	//----- nvinfo : EIATTR_MAX_THREADS
	.align		4
.L_7626:
        /*0058*/ 	.byte	0x04, 0x05
        /*005a*/ 	.short	(.L_7628 - .L_7627)
.L_7627:
        /*005c*/ 	.word	0x00000080
        /*0060*/ 	.word	0x00000001
        /*0064*/ 	.word	0x00000001


	//----- nvinfo : EIATTR_CRS_STACK_SIZE
	.align		4
.L_7628:
        /*0068*/ 	.byte	0x04, 0x1e
        /*006a*/ 	.short	(.L_7630 - .L_7629)
.L_7629:
        /*006c*/ 	.word	0x00000000


	//----- nvinfo : EIATTR_CBANK_PARAM_SIZE
	.align		4
.L_7630:
        /*0070*/ 	.byte	0x03, 0x19
        /*0072*/ 	.short	0x0020


	//----- nvinfo : EIATTR_PARAM_CBANK
	.align		4
        /*0074*/ 	.byte	0x04, 0x0a
        /*0076*/ 	.short	(.L_7632 - .L_7631)
	.align		4
.L_7631:
        /*0078*/ 	.word	index@(.nv.constant0._ZN2at6native29vectorized_elementwise_kernelILi2ENS0_13AUnaryFunctorIiibZZZNS0_22logical_or_kernel_cudaERNS_14TensorIteratorEENKUlvE0_clEvENKUlvE1_clEvEUliiE_EESt5arrayIPcLm2EEEEviT0_T1_)
        /*007c*/ 	.short	0x0380
        /*007e*/ 	.short	0x0020


	//----- nvinfo : EIATTR_SW_WAR
	.align		4
.L_7632:
        /*0080*/ 	.byte	0x04, 0x36
        /*0082*/ 	.short	(.L_7634 - .L_7633)
.L_7633:
        /*0084*/ 	.word	0x00000008
.L_7634:


//--------------------- .nv.info._ZN2at6native29vectorized_elementwise_kernelILi4ENS0_13AUnaryFunctorIiibZZZNS0_22logical_or_kernel_cudaERNS_14TensorIteratorEENKUlvE0_clEvENKUlvE1_clEvEUliiE_EESt5arrayIPcLm2EEEEviT0_T1_ --------------------------
	.section	.nv.info._ZN2at6native29vectorized_elementwise_kernelILi4ENS0_13AUnaryFunctorIiibZZZNS0_22logical_or_kernel_cudaERNS_14TensorIteratorEENKUlvE0_clEvENKUlvE1_clEvEUliiE_EESt5arrayIPcLm2EEEEviT0_T1_,"",@"SHT_CUDA_INFO"
	.sectionflags	@""
	.align	4


	//----- nvinfo : EIATTR_CUDA_API_VERSION
	.align		4
        /*0000*/ 	.byte	0x04, 0x37
        /*0002*/ 	.short	(.L_7636 - .L_7635)
.L_7635:
        /*0004*/ 	.word	0x00000082


	//----- nvinfo : EIATTR_KPARAM_INFO
	.align		4
.L_7636:
        /*0008*/ 	.byte	0x04, 0x17
        /*000a*/ 	.short	(.L_7638 - .L_7637)
.L_7637:
        /*000c*/ 	.word	0x00000000
        /*0010*/ 	.short	0x0002
        /*0012*/ 	.short	0x0010
        /*0014*/ 	.byte	0x00, 0xf0, 0x41, 0x00


	//----- nvinfo : EIATTR_KPARAM_INFO
	.align		4
.L_7638:
        /*0018*/ 	.byte	0x04, 0x17
        /*001a*/ 	.short	(.L_7640 - .L_7639)
.L_7639:
        /*001c*/ 	.word	0x00000000
        /*0020*/ 	.short	0x0001
        /*0022*/ 	.short	0x0004
        /*0024*/ 	.byte	0x00, 0xf0, 0x21, 0x00


	//----- nvinfo : EIATTR_KPARAM_INFO
	.align		4
.L_7640:
        /*0028*/ 	.byte	0x04, 0x17
        /*002a*/ 	.short	(.L_7642 - .L_7641)
.L_7641:
        /*002c*/ 	.word	0x00000000
        /*0030*/ 	.short	0x0000
        /*0032*/ 	.short	0x0000
        /*0034*/ 	.byte	0x00, 0xf0, 0x11, 0x00


	//----- nvinfo : EIATTR_SPARSE_MMA_MASK
	.align		4
.L_7642:
        /*0038*/ 	.byte	0x03, 0x50
        /*003a*/ 	.short	0x0000


	//----- nvinfo : EIATTR_MAXREG_COUNT
	.align		4
        /*003c*/ 	.byte	0x03, 0x1b
        /*003e*/ 	.short	0x00ff


	//----- nvinfo : EIATTR_MERCURY_ISA_VERSION
	.align		4
        /*0040*/ 	.byte	0x03, 0x5f
        /*0042*/ 	.short	0x0101


	//----- nvinfo : EIATTR_VRC_CTA_INIT_COUNT
	.align		4
        /*0044*/ 	.byte	0x02, 0x4a
	.zero		1
	.zero		1


	//----- nvinfo : EIATTR_EXIT_INSTR_OFFSETS
	.align		4
        /*0048*/ 	.byte	0x04, 0x1c
        /*004a*/ 	.short	(.L_7644 - .L_7643)


	//   ....[0]....
.L_7643:
        /*004c*/ 	.word	0x00000900


	//   ....[1]....
        /*0050*/ 	.word	0x00000960


	//   ....[2]....
        /*0054*/ 	.word	0x00000ba0


	//----- nvinfo : EIATTR_MAX_THREADS
	.align		4
.L_7644:
        /*0058*/ 	.byte	0x04, 0x05
        /*005a*/ 	.short	(.L_7646 - .L_7645)
.L_7645:
        /*005c*/ 	.word	0x00000080
        /*0060*/ 	.word	0x00000001
        /*0064*/ 	.word	0x00000001


	//----- nvinfo : EIATTR_CRS_STACK_SIZE
	.align		4
.L_7646:
        /*0068*/ 	.byte	0x04, 0x1e
        /*006a*/ 	.short	(.L_7648 - .L_7647)
.L_7647:
        /*006c*/ 	.word	0x00000000


	//----- nvinfo : EIATTR_CBANK_PARAM_SIZE
	.align		4
.L_7648:
        /*0070*/ 	.byte	0x03, 0x19
        /*0072*/ 	.short	0x0020


	//----- nvinfo : EIATTR_PARAM_CBANK
	.align		4
        /*0074*/ 	.byte	0x04, 0x0a
        /*0076*/ 	.short	(.L_7650 - .L_7649)
	.align		4
.L_7649:
        /*0078*/ 	.word	index@(.nv.constant0._ZN2at6native29vectorized_elementwise_kernelILi4ENS0_13AUnaryFunctorIiibZZZNS0_22logical_or_kernel_cudaERNS_14TensorIteratorEENKUlvE0_clEvENKUlvE1_clEvEUliiE_EESt5arrayIPcLm2EEEEviT0_T1_)
        /*007c*/ 	.short	0x0380
        /*007e*/ 	.short	0x0020


	//----- nvinfo : EIATTR_SW_WAR
	.align		4
.L_7650:
        /*0080*/ 	.byte	0x04, 0x36
        /*0082*/ 	.short	(.L_7652 - .L_7651)
.L_7651:
        /*0084*/ 	.word	0x00000008
.L_7652:


//--------------------- .nv.info._ZN2at6native29vectorized_elementwise_kernelILi8ENS0_13AUnaryFunctorIiibZZZNS0_22logical_or_kernel_cudaERNS_14TensorIteratorEENKUlvE0_clEvENKUlvE1_clEvEUliiE_EESt5arrayIPcLm2EEEEviT0_T1_ --------------------------
	.section	.nv.info._ZN2at6native29vectorized_elementwise_kernelILi8ENS0_13AUnaryFunctorIiibZZZNS0_22logical_or_kernel_cudaERNS_14TensorIteratorEENKUlvE0_clEvENKUlvE1_clEvEUliiE_EESt5arrayIPcLm2EEEEviT0_T1_,"",@"SHT_CUDA_INFO"
	.sectionflags	@""
	.align	4


	//----- nvinfo : EIATTR_CUDA_API_VERSION
	.align		4
        /*0000*/ 	.byte	0x04, 0x37
        /*0002*/ 	.short	(.L_7654 - .L_7653)
.L_7653:
        /*0004*/ 	.word	0x00000082


	//----- nvinfo : EIATTR_KPARAM_INFO
	.align		4
.L_7654:
        /*0008*/ 	.byte	0x04, 0x17
        /*000a*/ 	.short	(.L_7656 - .L_7655)
.L_7655:
        /*000c*/ 	.word	0x00000000
        /*0010*/ 	.short	0x0002
        /*0012*/ 	.short	0x0010
        /*0014*/ 	.byte	0x00, 0xf0, 0x41, 0x00


	//----- nvinfo : EIATTR_KPARAM_INFO
	.align		4
.L_7656:
        /*0018*/ 	.byte	0x04, 0x17
        /*001a*/ 	.short	(.L_7658 - .L_7657)
.L_7657:
        /*001c*/ 	.word	0x00000000
        /*0020*/ 	.short	0x0001
        /*0022*/ 	.short	0x0004
        /*0024*/ 	.byte	0x00, 0xf0, 0x21, 0x00


	//----- nvinfo : EIATTR_KPARAM_INFO
	.align		4
.L_7658:
        /*0028*/ 	.byte	0x04, 0x17
        /*002a*/ 	.short	(.L_7660 - .L_7659)
.L_7659:
        /*002c*/ 	.word	0x00000000
        /*0030*/ 	.short	0x0000
        /*0032*/ 	.short	0x0000
        /*0034*/ 	.byte	0x00, 0xf0, 0x11, 0x00


	//----- nvinfo : EIATTR_SPARSE_MMA_MASK
	.align		4
.L_7660:
        /*0038*/ 	.byte	0x03, 0x50
        /*003a*/ 	.short	0x0000


	//----- nvinfo : EIATTR_MAXREG_COUNT
	.align		4
        /*003c*/ 	.byte	0x03, 0x1b
        /*003e*/ 	.short	0x00ff


	//----- nvinfo : EIATTR_MERCURY_ISA_VERSION
	.align		4
        /*0040*/ 	.byte	0x03, 0x5f
        /*0042*/ 	.short	0x0101


	//----- nvinfo : EIATTR_VRC_CTA_INIT_COUNT
	.align		4
        /*0044*/ 	.byte	0x02, 0x4a
	.zero		1
	.zero		1


	//----- nvinfo : EIATTR_EXIT_INSTR_OFFSETS
	.align		4
        /*0048*/ 	.byte	0x04, 0x1c
        /*004a*/ 	.short	(.L_7662 - .L_7661)


	//   ....[0]....
.L_7661:
        /*004c*/ 	.word	0x00000900


	//   ....[1]....
        /*0050*/ 	.word	0x00000960


	//   ....[2]....
        /*0054*/ 	.word	0x00000b80


	//----- nvinfo : EIATTR_MAX_THREADS
	.align		4
.L_7662:
        /*0058*/ 	.byte	0x04, 0x05
        /*005a*/ 	.short	(.L_7664 - .L_7663)
.L_7663:
        /*005c*/ 	.word	0x00000080
        /*0060*/ 	.word	0x00000001
        /*0064*/ 	.word	0x00000001


	//----- nvinfo : EIATTR_CRS_STACK_SIZE
	.align		4
.L_7664:
        /*0068*/ 	.byte	0x04, 0x1e
        /*006a*/ 	.short	(.L_7666 - .L_7665)
.L_7665:
        /*006c*/ 	.word	0x00000000


	//----- nvinfo : EIATTR_CBANK_PARAM_SIZE
	.align		4
.L_7666:
        /*0070*/ 	.byte	0x03, 0x19
        /*0072*/ 	.short	0x0020


	//----- nvinfo : EIATTR_PARAM_CBANK
	.align		4
        /*0074*/ 	.byte	0x04, 0x0a
        /*0076*/ 	.short	(.L_7668 - .L_7667)
	.align		4
.L_7667:
        /*0078*/ 	.word	index@(.nv.constant0._ZN2at6native29vectorized_elementwise_kernelILi8ENS0_13AUnaryFunctorIiibZZZNS0_22logical_or_kernel_cudaERNS_14TensorIteratorEENKUlvE0_clEvENKUlvE1_clEvEUliiE_EESt5arrayIPcLm2EEEEviT0_T1_)
        /*007c*/ 	.short	0x0380
        /*007e*/ 	.short	0x0020


	//----- nvinfo : EIATTR_SW_WAR
	.align		4
.L_7668:
        /*0080*/ 	.byte	0x04, 0x36
        /*0082*/ 	.short	(.L_7670 - .L_7669)
.L_7669:
        /*0084*/ 	.word	0x00000008
.L_7670:


//--------------------- .nv.info._ZN2at6native18elementwise_kernelILi128ELi4EZNS0_15gpu_kernel_implINS0_13BinaryFunctorIiibZZZNS0_22logical_or_kernel_cudaERNS_14TensorIteratorEENKUlvE0_clEvENKUlvE1_clEvEUliiE_EEEEvRNS_18TensorIteratorBaseERKT_EUliE_EEviT1_ --------------------------
	.section	.nv.info._ZN2at6native18elementwise_kernelILi128ELi4EZNS0_15gpu_kernel_implINS0_13BinaryFunctorIiibZZZNS0_22logical_or_kernel_cudaERNS_14TensorIteratorEENKUlvE0_clEvENKUlvE1_clEvEUliiE_EEEEvRNS_18TensorIteratorBaseERKT_EUliE_EEviT1_,"",@"SHT_CUDA_INFO"
	.sectionflags	@""
	.align	4


	//----- nvinfo : EIATTR_CUDA_API_VERSION
	.align		4
        /*0000*/ 	.byte	0x04, 0x37
        /*0002*/ 	.short	(.L_7672 - .L_7671)
.L_7671:
        /*0004*/ 	.word	0x00000082


	//----- nvinfo : EIATTR_KPARAM_INFO
	.align		4
.L_7672:
        /*0008*/ 	.byte	0x04, 0x17
        /*000a*/ 	.short	(.L_7674 - .L_7673)
.L_7673:
        /*000c*/ 	.word	0x00000000
        /*0010*/ 	.short	0x0001
        /*0012*/ 	.short	0x0008
        /*0014*/ 	.byte	0x00, 0xf0, 0x21, 0x0a


	//----- nvinfo : EIATTR_KPARAM_INFO
	.align		4
.L_7674:
        /*0018*/ 	.byte	0x04, 0x17
        /*001a*/ 	.short	(.L_7676 - .L_7675)
.L_7675:
        /*001c*/ 	.word	0x00000000
        /*0020*/ 	.short	0x0000
        /*0022*/ 	.short	0x0000
        /*0024*/ 	.byte	0x00, 0xf0, 0x11, 0x00


	//----- nvinfo : EIATTR_SPARSE_MMA_MASK
	.align		4
.L_7676:
        /*0028*/ 	.byte	0x03, 0x50
        /*002a*/ 	.short	0x0000


	//----- nvinfo : EIATTR_MAXREG_COUNT
	.align		4
        /*002c*/ 	.byte	0x03, 0x1b
        /*002e*/ 	.short	0x0080


	//----- nvinfo : EIATTR_EXTERNS
	.align		4
        /*0030*/ 	.byte	0x04, 0x0f
        /*0032*/ 	.short	(.L_7678 - .L_7677)


	//   ....[0]....
	.align		4
.L_7677:
        /*0034*/ 	.word	index@(__assertfail)


	//----- nvinfo : EIATTR_MERCURY_ISA_VERSION
	.align		4
.L_7678:
        /*0038*/ 	.byte	0x03, 0x5f
        /*003a*/ 	.short	0x0101


	//----- nvinfo : EIATTR_VRC_CTA_INIT_COUNT
	.align		4
        /*003c*/ 	.byte	0x02, 0x4a
	.zero		1
	.zero		1


	//----- nvinfo : EIATTR_SYSCALL_OFFSETS
	.align		4
        /*0040*/ 	.byte	0x04, 0x46
        /*0042*/ 	.short	(.L_7680 - .L_7679)


	//   ....[0]....
.L_7679:
        /*0044*/ 	.word	0x000023f0


	//   ....[1]....
        /*0048*/ 	.word	0x000031c0


	//   ....[2]....
        /*004c*/ 	.word	0x00003ed0


	//   ....[3]....
        /*0050*/ 	.word	0x00006420


	//   ....[4]....
        /*0054*/ 	.word	0x000071f0


	//   ....[5]....
        /*0058*/ 	.word	0x00007d50


	//   ....[6]....
        /*005c*/ 	.word	0x0000a390


	//   ....[7]....
        /*0060*/ 	.word	0x0000b160


	//   ....[8]....
        /*0064*/ 	.word	0x0000bcc0


	//   ....[9]....
        /*0068*/ 	.word	0x0000e320


	//   ....[10]....
        /*006c*/ 	.word	0x0000f0f0


	//   ....[11]....
        /*0070*/ 	.word	0x0000fc10


	//----- nvinfo : EIATTR_EXIT_INSTR_OFFSETS
	.align		4
.L_7680:
        /*0074*/ 	.byte	0x04, 0x1c
        /*0076*/ 	.short	(.L_7682 - .L_7681)


	//   ....[0]....
.L_7681:
        /*0078*/ 	.word	0x0000bf50


	//   ....[1]....
        /*007c*/ 	.word	0x0000f230


	//   ....[2]....
        /*0080*/ 	.word	0x0000f250


	//   ....[3]....
        /*0084*/ 	.word	0x0000f2e0


	//   ....[4]....
        /*0088*/ 	.word	0x0000f300


	//   ....[5]....
        /*008c*/ 	.word	0x0000f320


	//   ....[6]....
        /*0090*/ 	.word	0x0000f3b0


	//   ....[7]....
        /*0094*/ 	.word	0x0000f3f0


	//   ....[8]....
        /*0098*/ 	.word	0x0000f490


	//   ....[9]....
        /*009c*/ 	.word	0x0000f4e0


	//   ....[10]....
        /*00a0*/ 	.word	0x0000f510


	//   ....[11]....
        /*00a4*/ 	.word	0x0000f5d0


	//   ....[12]....
        /*00a8*/ 	.word	0x0000f710


	//   ....[13]....
        /*00ac*/ 	.word	0x0000f850


	//   ....[14]....
        /*00b0*/ 	.word	0x0000f9a0


	//   ....[15]....
        /*00b4*/ 	.word	0x0000f9d0


	//   ....[16]....
        /*00b8*/ 	.word	0x0000f9f0


	//   ....[17]....
        /*00bc*/ 	.word	0x0000fa70


	//   ....[18]....
        /*00c0*/ 	.word	0x0000fab0


	//   ....[19]....
        /*00c4*/ 	.word	0x0000fc20


	//   ....[20]....
        /*00c8*/ 	.word	0x0000fd00


	//   ....[21]....
        /*00cc*/ 	.word	0x0000fda0


	//   ....[22]....
        /*00d0*/ 	.word	0x0000fdd0


	//   ....[23]....
        /*00d4*/ 	.word	0x0000fe20


	//   ....[24]....
        /*00d8*/ 	.word	0x0000fe60


	//----- nvinfo : EIATTR_MAX_THREADS
	.align		4
.L_7682:
        /*00dc*/ 	.byte	0x04, 0x05
        /*00de*/ 	.short	(.L_7684 - .L_7683)
.L_7683:
        /*00e0*/ 	.word	0x00000080
        /*00e4*/ 	.word	0x00000001
        /*00e8*/ 	.word	0x00000001


	//----- nvinfo : EIATTR_CRS_STACK_SIZE
	.align		4
.L_7684:
        /*00ec*/ 	.byte	0x04, 0x1e
        /*00ee*/ 	.short	(.L_7686 - .L_7685)
.L_7685:
        /*00f0*/ 	.word	0x00000000


	//----- nvinfo : EIATTR_CBANK_PARAM_SIZE
	.align		4
.L_7686:
        /*00f4*/ 	.byte	0x03, 0x19
        /*00f6*/ 	.short	0x0290


	//----- nvinfo : EIATTR_PARAM_CBANK
	.align		4
        /*00f8*/ 	.byte	0x04, 0x0a
        /*00fa*/ 	.short	(.L_7688 - .L_7687)
	.align		4
.L_7687:
        /*00fc*/ 	.word	index@(.nv.constant0._ZN2at6native18elementwise_kernelILi128ELi4EZNS0_15gpu_kernel_implINS0_13BinaryFunctorIiibZZZNS0_22logical_or_kernel_cudaERNS_14TensorIteratorEENKUlvE0_clEvENKUlvE1_clEvEUliiE_EEEEvRNS_18TensorIteratorBaseERKT_EUliE_EEviT1_)
        /*0100*/ 	.short	0x0380
        /*0102*/ 	.short	0x0290


	//----- nvinfo : EIATTR_SW_WAR
	.align		4
.L_7688:
        /*0104*/ 	.byte	0x04, 0x36
        /*0106*/ 	.short	(.L_7690 - .L_7689)
.L_7689:
        /*0108*/ 	.word	0x00000008
.L_7690:


//--------------------- .nv.info._ZN2at6native27unrolled_elementwise_kernelINS0_13BinaryFunctorIiibZZZNS0_22logical_or_kernel_cudaERNS_14TensorIteratorEENKUlvE0_clEvENKUlvE1_clEvEUliiE_EESt5arrayIPcLm3EELi4E23TrivialOffsetCalculatorILi2EjESC_ILi1EjENS0_6memory12LoadWithCastILi2EEENSF_13StoreWithCastILi1EEEEEviT_T0_T2_T3_T4_T5_ --------------------------
	.section	.nv.info._ZN2at6native27unrolled_elementwise_kernelINS0_13BinaryFunctorIiibZZZNS0_22logical_or_kernel_cudaERNS_14TensorIteratorEENKUlvE0_clEvENKUlvE1_clEvEUliiE_EESt5arrayIPcLm3EELi4E23TrivialOffsetCalculatorILi2EjESC_ILi1EjENS0_6memory12LoadWithCastILi2EEENSF_13StoreWithCastILi1EEEEEviT_T0_T2_T3_T4_T5_,"",@"SHT_CUDA_INFO"
	.sectionflags	@""
	.align	4


	//----- nvinfo : EIATTR_CUDA_API_VERSION
	.align		4
        /*0000*/ 	.byte	0x04, 0x37
        /*0002*/ 	.short	(.L_7692 - .L_7691)
.L_7691:
        /*0004*/ 	.word	0x00000082


	//----- nvinfo : EIATTR_KPARAM_INFO
	.align		4
.L_7692:
        /*0008*/ 	.byte	0x04, 0x17
        /*000a*/ 	.short	(.L_7694 - .L_7693)
.L_7693:
        /*000c*/ 	.word	0x00000000
        /*0010*/ 	.short	0x0006
        /*0012*/ 	.short	0x0030
        /*0014*/ 	.byte	0x00, 0xf0, 0x21, 0x00


	//----- nvinfo : EIATTR_KPARAM_INFO
	.align		4
.L_7694:
        /*0018*/ 	.byte	0x04, 0x17
        /*001a*/ 	.short	(.L_7696 - .L_7695)
.L_7695:
        /*001c*/ 	.word	0x00000000
        /*0020*/ 	.short	0x0005
        /*0022*/ 	.short	0x0024
        /*0024*/ 	.byte	0x00, 0xf0, 0x31, 0x00


	//----- nvinfo : EIATTR_KPARAM_INFO
	.align		4
.L_7696:
        /*0028*/ 	.byte	0x04, 0x17
        /*002a*/ 	.short	(.L_7698 - .L_7697)
.L_7697:
        /*002c*/ 	.word	0x00000000
        /*0030*/ 	.short	0x0004
        /*0032*/ 	.short	0x0021
        /*0034*/ 	.byte	0x00, 0xf0, 0x05, 0x00


	//----- nvinfo : EIATTR_KPARAM_INFO
	.align		4
.L_7698:
        /*0038*/ 	.byte	0x04, 0x17
        /*003a*/ 	.short	(.L_7700 - .L_7699)
.L_7699:
        /*003c*/ 	.word	0x00000000
        /*0040*/ 	.short	0x0003
        /*0042*/ 	.short	0x0020
        /*0044*/ 	.byte	0x00, 0xf0, 0x05, 0x00


	//----- nvinfo : EIATTR_KPARAM_INFO
	.align		4
.L_7700:
        /*0048*/ 	.byte	0x04, 0x17
        /*004a*/ 	.short	(.L_7702 - .L_7701)
.L_7701:
        /*004c*/ 	.word	0x00000000
        /*0050*/ 	.short	0x0002
        /*0052*/ 	.short	0x0008
        /*0054*/ 	.byte	0x00, 0xf0, 0x61, 0x00


	//----- nvinfo : EIATTR_KPARAM_INFO
	.align		4
.L_7702:
        /*0058*/ 	.byte	0x04, 0x17
        /*005a*/ 	.short	(.L_7704 - .L_7703)
.L_7703:
        /*005c*/ 	.word	0x00000000
        /*0060*/ 	.short	0x0001
        /*0062*/ 	.short	0x0004
        /*0064*/ 	.byte	0x00, 0xf0, 0x05, 0x00


	//----- nvinfo : EIATTR_KPARAM_INFO
	.align		4
.L_7704:
        /*0068*/ 	.byte	0x04, 0x17
        /*006a*/ 	.short	(.L_7706 - .L_7705)
.L_7705:
        /*006c*/ 	.word	0x00000000
        /*0070*/ 	.short	0x0000
        /*0072*/ 	.short	0x0000
        /*0074*/ 	.byte	0x00, 0xf0, 0x11, 0x00


	//----- nvinfo : EIATTR_SPARSE_MMA_MASK
	.align		4
.L_7706:
        /*0078*/ 	.byte	0x03, 0x50
        /*007a*/ 	.short	0x0000


	//----- nvinfo : EIATTR_MAXREG_COUNT
	.align		4
        /*007c*/ 	.byte	0x03, 0x1b
        /*007e*/ 	.short	0x00ff


	//----- nvinfo : EIATTR_EXTERNS
	.align		4
        /*0080*/ 	.byte	0x04, 0x0f
        /*0082*/ 	.short	(.L_7708 - .L_7707)


	//   ....[0]....
	.align		4
.L_7707:
        /*0084*/ 	.word	index@(__assertfail)


	//----- nvinfo : EIATTR_MERCURY_ISA_VERSION
	.align		4
.L_7708:
        /*0088*/ 	.byte	0x03, 0x5f
        /*008a*/ 	.short	0x0101


	//----- nvinfo : EIATTR_VRC_CTA_INIT_COUNT
	.align		4
        /*008c*/ 	.byte	0x02, 0x4a
	.zero		1
	.zero		1


	//----- nvinfo : EIATTR_SYSCALL_OFFSETS
	.align		4
        /*0090*/ 	.byte	0x04, 0x46
        /*0092*/ 	.short	(.L_7710 - .L_7709)


	//   ....[0]....
.L_7709:
        /*0094*/ 	.word	0x00000de0


	//   ....[1]....
        /*0098*/ 	.word	0x00001be0


	//   ....[2]....
        /*009c*/ 	.word	0x00002b30


	//   ....[3]....
        /*00a0*/ 	.word	0x00003930


	//   ....[4]....
        /*00a4*/ 	.word	0x000047d0


	//   ....[5]....
        /*00a8*/ 	.word	0x000055e0


	//   ....[6]....
        /*00ac*/ 	.word	0x00006470


	//   ....[7]....
        /*00b0*/ 	.word	0x00007280


	//   ....[8]....
        /*00b4*/ 	.word	0x00008000


	//   ....[9]....
        /*00b8*/ 	.word	0x00008ce0


	//   ....[10]....
        /*00bc*/ 	.word	0x00009ac0


	//   ....[11]....
        /*00c0*/ 	.word	0x0000a850


	//----- nvinfo : EIATTR_EXIT_INSTR_OFFSETS
	.align		4
.L_7710:
        /*00c4*/ 	.byte	0x04, 0x1c
        /*00c6*/ 	.short	(.L_7712 - .L_7711)


	//   ....[0]....
.L_7711:
        /*00c8*/ 	.word	0x00009d40


	//   ....[1]....
        /*00cc*/ 	.word	0x00009e70


	//   ....[2]....
        /*00d0*/ 	.word	0x00009e90


	//   ....[3]....
        /*00d4*/ 	.word	0x00009f20


	//   ....[4]....
        /*00d8*/ 	.word	0x00009f40


	//   ....[5]....
        /*00dc*/ 	.word	0x00009f60


	//   ....[6]....
        /*00e0*/ 	.word	0x00009ff0


	//   ....[7]....
        /*00e4*/ 	.word	0x0000a030


	//   ....[8]....
        /*00e8*/ 	.word	0x0000a0d0


	//   ....[9]....
        /*00ec*/ 	.word	0x0000a120


	//   ....[10]....
        /*00f0*/ 	.word	0x0000a150


	//   ....[11]....
        /*00f4*/ 	.word	0x0000a210


	//   ....[12]....
        /*00f8*/ 	.word	0x0000a350


	//   ....[13]....
        /*00fc*/ 	.word	0x0000a490


	//   ....[14]....
        /*0100*/ 	.word	0x0000a5e0


	//   ....[15]....
        /*0104*/ 	.word	0x0000a610


	//   ....[16]....
        /*0108*/ 	.word	0x0000a630


	//   ....[17]....
        /*010c*/ 	.word	0x0000a6b0


	//   ....[18]....
        /*0110*/ 	.word	0x0000a6f0


	//   ....[19]....
        /*0114*/ 	.word	0x0000a860


	//   ....[20]....
        /*0118*/ 	.word	0x0000a940


	//   ....[21]....
        /*011c*/ 	.word	0x0000a9e0


	//   ....[22]....
        /*0120*/ 	.word	0x0000aa10


	//   ....[23]....
        /*0124*/ 	.word	0x0000aa60


	//   ....[24]....
        /*0128*/ 	.word	0x0000aaa0


	//----- nvinfo : EIATTR_MAX_THREADS
	.align		4
.L_7712:
        /*012c*/ 	.byte	0x04, 0x05
        /*012e*/ 	.short	(.L_7714 - .L_7713)
.L_7713:
        /*0130*/ 	.word	0x00000080
        /*0134*/ 	.word	0x00000001
        /*0138*/ 	.word	0x00000001


	//----- nvinfo : EIATTR_CRS_STACK_SIZE
	.align		4
.L_7714:
        /*013c*/ 	.byte	0x04, 0x1e
        /*013e*/ 	.short	(.L_7716 - .L_7715)
.L_7715:
        /*0140*/ 	.word	0x00000000


	//----- nvinfo : EIATTR_CBANK_PARAM_SIZE
	.align		4
.L_7716:
        /*0144*/ 	.byte	0x03, 0x19
        /*0146*/ 	.short	0x0038


	//----- nvinfo : EIATTR_PARAM_CBANK
	.align		4
        /*0148*/ 	.byte	0x04, 0x0a
        /*014a*/ 	.short	(.L_7718 - .L_7717)
	.align		4
.L_7717:
        /*014c*/ 	.word	index@(.nv.constant0._ZN2at6native27unrolled_elementwise_kernelINS0_13BinaryFunctorIiibZZZNS0_22logical_or_kernel_cudaERNS_14TensorIteratorEENKUlvE0_clEvENKUlvE1_clEvEUliiE_EESt5arrayIPcLm3EELi4E23TrivialOffsetCalculatorILi2EjESC_ILi1EjENS0_6memory12LoadWithCastILi2EEENSF_13StoreWithCastILi1EEEEEviT_T0_T2_T3_T4_T5_)
        /*0150*/ 	.short	0x0380
        /*0152*/ 	.short	0x0038


	//----- nvinfo : EIATTR_SW_WAR
	.align		4
.L_7718:
        /*0154*/ 	.byte	0x04, 0x36
        /*0156*/ 	.short	(.L_7720 - .L_7719)
.L_7719:
        /*0158*/ 	.word	0x00000008
.L_7720:


//--------------------- .nv.info._ZN2at6native18elementwise_kernelILi128ELi4EZNS0_22gpu_kernel_impl_nocastINS0_13BinaryFunctorIiibZZZNS0_22logical_or_kernel_cudaERNS_14TensorIteratorEENKUlvE0_clEvENKUlvE1_clEvEUliiE_EEEEvRNS_18TensorIteratorBaseERKT_EUliE_EEviT1_ --------------------------
	.section	.nv.info._ZN2at6native18elementwise_kernelILi128ELi4EZNS0_22gpu_kernel_impl_nocastINS0_13BinaryFunctorIiibZZZNS0_22logical_or_kernel_cudaERNS_14TensorIteratorEENKUlvE0_clEvENKUlvE1_clEvEUliiE_EEEEvRNS_18TensorIteratorBaseERKT_EUliE_EEviT1_,"",@"SHT_CUDA_INFO"
	.sectionflags	@""
	.align	4


	//----- nvinfo : EIATTR_CUDA_API_VERSION
	.align		4
        /*0000*/ 	.byte	0x04, 0x37
        /*0002*/ 	.short	(.L_7722 - .L_7721)
.L_7721:
        /*0004*/ 	.word	0x00000082


	//----- nvinfo : EIATTR_KPARAM_INFO
	.align		4
.L_7722:
        /*0008*/ 	.byte	0x04, 0x17
        /*000a*/ 	.short	(.L_7724 - .L_7723)
.L_7723:
        /*000c*/ 	.word	0x00000000
        /*0010*/ 	.short	0x0001
        /*0012*/ 	.short	0x0008
        /*0014*/ 	.byte	0x00, 0xf0, 0x21, 0x0a


	//----- nvinfo : EIATTR_KPARAM_INFO
	.align		4
.L_7724:
        /*0018*/ 	.byte	0x04, 0x17
        /*001a*/ 	.short	(.L_7726 - .L_7725)
.L_7725:
        /*001c*/ 	.word	0x00000000
        /*0020*/ 	.short	0x0000
        /*0022*/ 	.short	0x0000
        /*0024*/ 	.byte	0x00, 0xf0, 0x11, 0x00


	//----- nvinfo : EIATTR_SPARSE_MMA_MASK
	.align		4
.L_7726:
        /*0028*/ 	.byte	0x03, 0x50
        /*002a*/ 	.short	0x0000


	//----- nvinfo : EIATTR_MAXREG_COUNT
	.align		4
        /*002c*/ 	.byte	0x03, 0x1b
        /*002e*/ 	.short	0x0080


	//----- nvinfo : EIATTR_MERCURY_ISA_VERSION
	.align		4
        /*0030*/ 	.byte	0x03, 0x5f
        /*0032*/ 	.short	0x0101


	//----- nvinfo : EIATTR_VRC_CTA_INIT_COUNT
	.align		4
        /*0034*/ 	.byte	0x02, 0x4a
	.zero		1
	.zero		1


	//----- nvinfo : EIATTR_EXIT_INSTR_OFFSETS
	.align		4
        /*0038*/ 	.byte	0x04, 0x1c
        /*003a*/ 	.short	(.L_7728 - .L_7727)


	//   ....[0]....
.L_7727:
        /*003c*/ 	.word	0x00000330


	//   ....[1]....
        /*0040*/ 	.word	0x000003c0


	//   ....[2]....
        /*0044*/ 	.word	0x000048d0


	//   ....[3]....
        /*0048*/ 	.word	0x00005f70


	//----- nvinfo : EIATTR_MAX_THREADS
	.align		4
.L_7728:
        /*004c*/ 	.byte	0x04, 0x05
        /*004e*/ 	.short	(.L_7730 - .L_7729)
.L_7729:
        /*0050*/ 	.word	0x00000080
        /*0054*/ 	.word	0x00000001
        /*0058*/ 	.word	0x00000001


	//----- nvinfo : EIATTR_CRS_STACK_SIZE
	.align		4
.L_7730:
        /*005c*/ 	.byte	0x04, 0x1e
        /*005e*/ 	.short	(.L_7732 - .L_7731)
.L_7731:
        /*0060*/ 	.word	0x00000000


	//----- nvinfo : EIATTR_CBANK_PARAM_SIZE
	.align		4
.L_7732:
        /*0064*/ 	.byte	0x03, 0x19
        /*0066*/ 	.short	0x0290


	//----- nvinfo : EIATTR_PARAM_CBANK
	.align		4
        /*0068*/ 	.byte	0x04, 0x0a
        /*006a*/ 	.short	(.L_7734 - .L_7733)
	.align		4
.L_7733:
        /*006c*/ 	.word	index@(.nv.constant0._ZN2at6native18elementwise_kernelILi128ELi4EZNS0_22gpu_kernel_impl_nocastINS0_13BinaryFunctorIiibZZZNS0_22logical_or_kernel_cudaERNS_14TensorIteratorEENKUlvE0_clEvENKUlvE1_clEvEUliiE_EEEEvRNS_18TensorIteratorBaseERKT_EUliE_EEviT1_)
        /*0070*/ 	.short	0x0380
        /*0072*/ 	.short	0x0290


	//----- nvinfo : EIATTR_SW_WAR
	.align		4
.L_7734:
        /*0074*/ 	.byte	0x04, 0x36
        /*0076*/ 	.short	(.L_7736 - .L_7735)
.L_7735:
        /*0078*/ 	.word	0x00000008
.L_7736:


//--------------------- .nv.info._ZN2at6native27unrolled_elementwise_kernelINS0_13BinaryFunctorIiibZZZNS0_22logical_or_kernel_cudaERNS_14TensorIteratorEENKUlvE0_clEvENKUlvE1_clEvEUliiE_EESt5arrayIPcLm3EELi4E23TrivialOffsetCalculatorILi2EjESC_ILi1EjENS0_6memory15LoadWithoutCastENSF_16StoreWithoutCastEEEviT_T0_T2_T3_T4_T5_ --------------------------
	.section	.nv.info._ZN2at6native27unrolled_elementwise_kernelINS0_13BinaryFunctorIiibZZZNS0_22logical_or_kernel_cudaERNS_14TensorIteratorEENKUlvE0_clEvENKUlvE1_clEvEUliiE_EESt5arrayIPcLm3EELi4E23TrivialOffsetCalculatorILi2EjESC_ILi1EjENS0_6memory15LoadWithoutCastENSF_16StoreWithoutCastEEEviT_T0_T2_T3_T4_T5_,"",@"SHT_CUDA_INFO"
	.sectionflags	@""
	.align	4


	//----- nvinfo : EIATTR_CUDA_API_VERSION
	.align		4
        /*0000*/ 	.byte	0x04, 0x37
        /*0002*/ 	.short	(.L_7738 - .L_7737)
.L_7737:
        /*0004*/ 	.word	0x00000082


	//----- nvinfo : EIATTR_KPARAM_INFO
	.align		4
.L_7738:
        /*0008*/ 	.byte	0x04, 0x17
        /*000a*/ 	.short	(.L_7740 - .L_7739)
.L_7739:
        /*000c*/ 	.word	0x00000000
        /*0010*/ 	.short	0x0006
        /*0012*/ 	.short	0x0023
        /*0014*/ 	.byte	0x00, 0xf0, 0x05, 0x00


	//----- nvinfo : EIATTR_KPARAM_INFO
	.align		4
.L_7740:
        /*0018*/ 	.byte	0x04, 0x17
        /*001a*/ 	.short	(.L_7742 - .L_7741)
.L_7741:
        /*001c*/ 	.word	0x00000000
        /*0020*/ 	.short	0x0005
        /*0022*/ 	.short	0x0022
        /*0024*/ 	.byte	0x00, 0xf0, 0x05, 0x00


	//----- nvinfo : EIATTR_KPARAM_INFO
	.align		4
.L_7742:
        /*0028*/ 	.byte	0x04, 0x17
        /*002a*/ 	.short	(.L_7744 - .L_7743)
.L_7743:
        /*002c*/ 	.word	0x00000000
        /*0030*/ 	.short	0x0004
        /*0032*/ 	.short	0x0021
        /*0034*/ 	.byte	0x00, 0xf0, 0x05, 0x00


	//----- nvinfo : EIATTR_KPARAM_INFO
	.align		4
.L_7744:
        /*0038*/ 	.byte	0x04, 0x17
        /*003a*/ 	.short	(.L_7746 - .L_7745)
.L_7745:
        /*003c*/ 	.word	0x00000000
        /*0040*/ 	.short	0x0003
        /*0042*/ 	.short	0x0020
        /*0044*/ 	.byte	0x00, 0xf0, 0x05, 0x00


	//----- nvinfo : EIATTR_KPARAM_INFO
	.align		4
.L_7746:
        /*0048*/ 	.byte	0x04, 0x17
        /*004a*/ 	.short	(.L_7748 - .L_7747)
.L_7747:
        /*004c*/ 	.word	0x00000000
        /*0050*/ 	.short	0x0002
        /*0052*/ 	.short	0x0008
        /*0054*/ 	.byte	0x00, 0xf0, 0x61, 0x00


	//----- nvinfo : EIATTR_KPARAM_INFO
	.align		4
.L_7748:
        /*0058*/ 	.byte	0x04, 0x17
        /*005a*/ 	.short	(.L_7750 - .L_7749)
.L_7749:
        /*005c*/ 	.word	0x00000000
        /*0060*/ 	.short	0x0001
        /*0062*/ 	.short	0x0004
        /*0064*/ 	.byte	0x00, 0xf0, 0x05, 0x00


	//----- nvinfo : EIATTR_KPARAM_INFO
	.align		4
.L_7750:
        /*0068*/ 	.byte	0x04, 0x17
        /*006a*/ 	.short	(.L_7752 - .L_7751)
.L_7751:
        /*006c*/ 	.word	0x00000000
        /*0070*/ 	.short	0x0000
        /*0072*/ 	.short	0x0000
        /*0074*/ 	.byte	0x00, 0xf0, 0x11, 0x00


	//----- nvinfo : EIATTR_SPARSE_MMA_MASK
	.align		4
.L_7752:
        /*0078*/ 	.byte	0x03, 0x50
        /*007a*/ 	.short	0x0000


	//----- nvinfo : EIATTR_MAXREG_COUNT
	.align		4
        /*007c*/ 	.byte	0x03, 0x1b
        /*007e*/ 	.short	0x00ff


	//----- nvinfo : EIATTR_MERCURY_ISA_VERSION
	.align		4
        /*0080*/ 	.byte	0x03, 0x5f
        /*0082*/ 	.short	0x0101


	//----- nvinfo : EIATTR_VRC_CTA_INIT_COUNT
	.align		4
        /*0084*/ 	.byte	0x02, 0x4a
	.zero		1
	.zero		1


	//----- nvinfo : EIATTR_EXIT_INSTR_OFFSETS
	.align		4
        /*0088*/ 	.byte	0x04, 0x1c
        /*008a*/ 	.short	(.L_7754 - .L_7753)


	//   ....[0]....
.L_7753:
        /*008c*/ 	.word	0x00000540


	//   ....[1]....
        /*0090*/ 	.word	0x000005a0


	//----- nvinfo : EIATTR_MAX_THREADS
	.align		4
.L_7754:
        /*0094*/ 	.byte	0x04, 0x05
        /*0096*/ 	.short	(.L_7756 - .L_7755)
.L_7755:
        /*0098*/ 	.word	0x00000080
        /*009c*/ 	.word	0x00000001
        /*00a0*/ 	.word	0x00000001


	//----- nvinfo : EIATTR_CRS_STACK_SIZE
	.align		4
.L_7756:
        /*00a4*/ 	.byte	0x04, 0x1e
        /*00a6*/ 	.short	(.L_7758 - .L_7757)
.L_7757:
        /*00a8*/ 	.word	0x00000000


	//----- nvinfo : EIATTR_CBANK_PARAM_SIZE
	.align		4
.L_7758:
        /*00ac*/ 	.byte	0x03, 0x19
        /*00ae*/ 	.short	0x0024


	//----- nvinfo : EIATTR_PARAM_CBANK
	.align		4
        /*00b0*/ 	.byte	0x04, 0x0a
        /*00b2*/ 	.short	(.L_7760 - .L_7759)
	.align		4
.L_7759:
        /*00b4*/ 	.word	index@(.nv.constant0._ZN2at6native27unrolled_elementwise_kernelINS0_13BinaryFunctorIiibZZZNS0_22logical_or_kernel_cudaERNS_14TensorIteratorEENKUlvE0_clEvENKUlvE1_clEvEUliiE_EESt5arrayIPcLm3EELi4E23TrivialOffsetCalculatorILi2EjESC_ILi1EjENS0_6memory15LoadWithoutCastENSF_16StoreWithoutCastEEEviT_T0_T2_T3_T4_T5_)
        /*00b8*/ 	.short	0x0380
        /*00ba*/ 	.short	0x0024


	//----- nvinfo : EIATTR_SW_WAR
	.align		4
.L_7760:
        /*00bc*/ 	.byte	0x04, 0x36
        /*00be*/ 	.short	(.L_7762 - .L_7761)
.L_7761:
        /*00c0*/ 	.word	0x00000008
.L_7762:


//--------------------- .nv.info._ZN2at6native29vectorized_elementwise_kernelILi2ENS0_13BinaryFunctorIiibZZZNS0_22logical_or_kernel_cudaERNS_14TensorIteratorEENKUlvE0_clEvENKUlvE1_clEvEUliiE_EESt5arrayIPcLm3EEEEviT0_T1_ --------------------------
	.section	.nv.info._ZN2at6native29vectorized_elementwise_kernelILi2ENS0_13BinaryFunctorIiibZZZNS0_22logical_or_kernel_cudaERNS_14TensorIteratorEENKUlvE0_clEvENKUlvE1_clEvEUliiE_EESt5arrayIPcLm3EEEEviT0_T1_,"",@"SHT_CUDA_INFO"
	.sectionflags	@""
	.align	4


	//----- nvinfo : EIATTR_CUDA_API_VERSION
	.align		4
        /*0000*/ 	.byte	0x04, 0x37
        /*0002*/ 	.short	(.L_7764 - .L_7763)
.L_7763:
        /*0004*/ 	.word	0x00000082


	//----- nvinfo : EIATTR_KPARAM_INFO
	.align		4
.L_7764:
        /*0008*/ 	.byte	0x04, 0x17
        /*000a*/ 	.short	(.L_7766 - .L_7765)
.L_7765:
        /*000c*/ 	.word	0x00000000
        /*0010*/ 	.short	0x0002
        /*0012*/ 	.short	0x0008
        /*0014*/ 	.byte	0x00, 0xf0, 0x61, 0x00


	//----- nvinfo : EIATTR_KPARAM_INFO
	.align		4
.L_7766:
        /*0018*/ 	.byte	0x04, 0x17
        /*001a*/ 	.short	(.L_7768 - .L_7767)
.L_7767:
        /*001c*/ 	.word	0x00000000
        /*0020*/ 	.short	0x0001
        /*0022*/ 	.short	0x0004
        /*0024*/ 	.byte	0x00, 0xf0, 0x05, 0x00


	//----- nvinfo : EIATTR_KPARAM_INFO
	.align		4
.L_7768:
        /*0028*/ 	.byte	0x04, 0x17
        /*002a*/ 	.short	(.L_7770 - .L_7769)
.L_7769:
        /*002c*/ 	.word	0x00000000
        /*0030*/ 	.short	0x0000
        /*0032*/ 	.short	0x0000
        /*0034*/ 	.byte	0x00, 0xf0, 0x11, 0x00


	//----- nvinfo : EIATTR_SPARSE_MMA_MASK
	.align		4
.L_7770:
        /*0038*/ 	.byte	0x03, 0x50
        /*003a*/ 	.short	0x0000


	//----- nvinfo : EIATTR_MAXREG_COUNT
	.align		4
        /*003c*/ 	.byte	0x03, 0x1b
        /*003e*/ 	.short	0x00ff


	//----- nvinfo : EIATTR_MERCURY_ISA_VERSION
	.align		4
        /*0040*/ 	.byte	0x03, 0x5f
        /*0042*/ 	.short	0x0101


	//----- nvinfo : EIATTR_VRC_CTA_INIT_COUNT
	.align		4
        /*0044*/ 	.byte	0x02, 0x4a
	.zero		1
	.zero		1


	//----- nvinfo : EIATTR_EXIT_INSTR_OFFSETS
	.align		4
        /*0048*/ 	.byte	0x04, 0x1c
        /*004a*/ 	.short	(.L_7772 - .L_7771)


	//   ....[0]....
.L_7771:
        /*004c*/ 	.word	0x00000a90


	//   ....[1]....
        /*0050*/ 	.word	0x00000af0


	//   ....[2]....
        /*0054*/ 	.word	0x00000db0


	//----- nvinfo : EIATTR_MAX_THREADS
	.align		4
.L_7772:
        /*0058*/ 	.byte	0x04, 0x05
        /*005a*/ 	.short	(.L_7774 - .L_7773)
.L_7773:
        /*005c*/ 	.word	0x00000080
        /*0060*/ 	.word	0x00000001
        /*0064*/ 	.word	0x00000001


	//----- nvinfo : EIATTR_CRS_STACK_SIZE
	.align		4
.L_7774:
        /*0068*/ 	.byte	0x04, 0x1e
        /*006a*/ 	.short	(.L_7776 - .L_7775)
.L_7775:
        /*006c*/ 	.word	0x00000000


	//----- nvinfo : EIATTR_CBANK_PARAM_SIZE
	.align		4
.L_7776:
        /*0070*/ 	.byte	0x03, 0x19
        /*0072*/ 	.short	0x0020


	//----- nvinfo : EIATTR_PARAM_CBANK
	.align		4
        /*0074*/ 	.byte	0x04, 0x0a
        /*0076*/ 	.short	(.L_7778 - .L_7777)
	.align		4
.L_7777:
        /*0078*/ 	.word	index@(.nv.constant0._ZN2at6native29vectorized_elementwise_kernelILi2ENS0_13BinaryFunctorIiibZZZNS0_22logical_or_kernel_cudaERNS_14TensorIteratorEENKUlvE0_clEvENKUlvE1_clEvEUliiE_EESt5arrayIPcLm3EEEEviT0_T1_)
        /*007c*/ 	.short	0x0380
        /*007e*/ 	.short	0x0020


	//----- nvinfo : EIATTR_SW_WAR
	.align		4
.L_7778:
        /*0080*/ 	.byte	0x04, 0x36
        /*0082*/ 	.short	(.L_7780 - .L_7779)
.L_7779:
        /*0084*/ 	.word	0x00000008
.L_7780:


//--------------------- .nv.info._ZN2at6native29vectorized_elementwise_kernelILi4ENS0_13BinaryFunctorIiibZZZNS0_22logical_or_kernel_cudaERNS_14TensorIteratorEENKUlvE0_clEvENKUlvE1_clEvEUliiE_EESt5arrayIPcLm3EEEEviT0_T1_ --------------------------
	.section	.nv.info._ZN2at6native29vectorized_elementwise_kernelILi4ENS0_13BinaryFunctorIiibZZZNS0_22logical_or_kernel_cudaERNS_14TensorIteratorEENKUlvE0_clEvENKUlvE1_clEvEUliiE_EESt5arrayIPcLm3EEEEviT0_T1_,"",@"SHT_CUDA_INFO"
	.sectionflags	@""
	.align	4


	//----- nvinfo : EIATTR_CUDA_API_VERSION
	.align		4
        /*0000*/ 	.byte	0x04, 0x37
        /*0002*/ 	.short	(.L_7782 - .L_7781)
.L_7781:
        /*0004*/ 	.word	0x00000082


	//----- nvinfo : EIATTR_KPARAM_INFO
	.align		4
.L_7782:
        /*0008*/ 	.byte	0x04, 0x17
        /*000a*/ 	.short	(.L_7784 - .L_7783)
.L_7783:
        /*000c*/ 	.word	0x00000000
        /*0010*/ 	.short	0x0002
        /*0012*/ 	.short	0x0008
        /*0014*/ 	.byte	0x00, 0xf0, 0x61, 0x00


	//----- nvinfo : EIATTR_KPARAM_INFO
	.align		4
.L_7784:
        /*0018*/ 	.byte	0x04, 0x17
        /*001a*/ 	.short	(.L_7786 - .L_7785)
.L_7785:
        /*001c*/ 	.word	0x00000000
        /*0020*/ 	.short	0x0001
        /*0022*/ 	.short	0x0004
        /*0024*/ 	.byte	0x00, 0xf0, 0x05, 0x00


	//----- nvinfo : EIATTR_KPARAM_INFO
	.align		4
.L_7786:
        /*0028*/ 	.byte	0x04, 0x17
        /*002a*/ 	.short	(.L_7788 - .L_7787)
.L_7787:
        /*002c*/ 	.word	0x00000000
        /*0030*/ 	.short	0x0000
        /*0032*/ 	.short	0x0000
        /*0034*/ 	.byte	0x00, 0xf0, 0x11, 0x00


	//----- nvinfo : EIATTR_SPARSE_MMA_MASK
	.align		4
.L_7788:
        /*0038*/ 	.byte	0x03, 0x50
        /*003a*/ 	.short	0x0000


	//----- nvinfo : EIATTR_MAXREG_COUNT
	.align		4
        /*003c*/ 	.byte	0x03, 0x1b
        /*003e*/ 	.short	0x00ff


	//----- nvinfo : EIATTR_MERCURY_ISA_VERSION
	.align		4
        /*0040*/ 	.byte	0x03, 0x5f
        /*0042*/ 	.short	0x0101


	//----- nvinfo : EIATTR_VRC_CTA_INIT_COUNT
	.align		4
        /*0044*/ 	.byte	0x02, 0x4a
	.zero		1
	.zero		1


	//----- nvinfo : EIATTR_EXIT_INSTR_OFFSETS
	.align		4
        /*0048*/ 	.byte	0x04, 0x1c
        /*004a*/ 	.short	(.L_7790 - .L_7789)


	//   ....[0]....
.L_7789:
        /*004c*/ 	.word	0x00000a90


	//   ....[1]....
        /*0050*/ 	.word	0x00000af0


	//   ....[2]....
        /*0054*/ 	.word	0x00000d70


	//----- nvinfo : EIATTR_MAX_THREADS
	.align		4
.L_7790:
        /*0058*/ 	.byte	0x04, 0x05
        /*005a*/ 	.short	(.L_7792 - .L_7791)
.L_7791:
        /*005c*/ 	.word	0x00000080
        /*0060*/ 	.word	0x00000001
        /*0064*/ 	.word	0x00000001


	//----- nvinfo : EIATTR_CRS_STACK_SIZE
	.align		4
.L_7792:
        /*0068*/ 	.byte	0x04, 0x1e
        /*006a*/ 	.short	(.L_7794 - .L_7793)
.L_7793:
        /*006c*/ 	.word	0x00000000


	//----- nvinfo : EIATTR_CBANK_PARAM_SIZE
	.align		4
.L_7794:
        /*0070*/ 	.byte	0x03, 0x19
        /*0072*/ 	.short	0x0020


	//----- nvinfo : EIATTR_PARAM_CBANK
	.align		4
        /*0074*/ 	.byte	0x04, 0x0a
        /*0076*/ 	.short	(.L_7796 - .L_7795)
	.align		4
.L_7795:
        /*0078*/ 	.word	index@(.nv.constant0._ZN2at6native29vectorized_elementwise_kernelILi4ENS0_13BinaryFunctorIiibZZZNS0_22logical_or_kernel_cudaERNS_14TensorIteratorEENKUlvE0_clEvENKUlvE1_clEvEUliiE_EESt5arrayIPcLm3EEEEviT0_T1_)
        /*007c*/ 	.short	0x0380
        /*007e*/ 	.short	0x0020


	//----- nvinfo : EIATTR_SW_WAR
	.align		4
.L_7796:
        /*0080*/ 	.byte	0x04, 0x36
        /*0082*/ 	.short	(.L_7798 - .L_7797)
.L_7797:
        /*0084*/ 	.word	0x00000008
.L_7798:


//--------------------- .nv.info._ZN2at6native29vectorized_elementwise_kernelILi8ENS0_13BinaryFunctorIiibZZZNS0_22logical_or_kernel_cudaERNS_14TensorIteratorEENKUlvE0_clEvENKUlvE1_clEvEUliiE_EESt5arrayIPcLm3EEEEviT0_T1_ --------------------------
	.section	.nv.info._ZN2at6native29vectorized_elementwise_kernelILi8ENS0_13BinaryFunctorIiibZZZNS0_22logical_or_kernel_cudaERNS_14TensorIteratorEENKUlvE0_clEvENKUlvE1_clEvEUliiE_EESt5arrayIPcLm3EEEEviT0_T1_,"",@"SHT_CUDA_INFO"
	.sectionflags	@""
	.align	4


	//----- nvinfo : EIATTR_CUDA_API_VERSION
	.align		4
        /*0000*/ 	.byte	0x04, 0x37
        /*0002*/ 	.short	(.L_7800 - .L_7799)
.L_7799:
        /*0004*/ 	.word	0x00000082


	//----- nvinfo : EIATTR_KPARAM_INFO
	.align		4
.L_7800:
        /*0008*/ 	.byte	0x04, 0x17
        /*000a*/ 	.short	(.L_7802 - .L_7801)
.L_7801:
        /*000c*/ 	.word	0x00000000
        /*0010*/ 	.short	0x0002
        /*0012*/ 	.short	0x0008
        /*0014*/ 	.byte	0x00, 0xf0, 0x61, 0x00


	//----- nvinfo : EIATTR_KPARAM_INFO
	.align		4
.L_7802:
        /*0018*/ 	.byte	0x04, 0x17
        /*001a*/ 	.short	(.L_7804 - .L_7803)
.L_7803:
        /*001c*/ 	.word	0x00000000
        /*0020*/ 	.short	0x0001
        /*0022*/ 	.short	0x0004
        /*0024*/ 	.byte	0x00, 0xf0, 0x05, 0x00


	//----- nvinfo : EIATTR_KPARAM_INFO
	.align		4
.L_7804:
        /*0028*/ 	.byte	0x04, 0x17
        /*002a*/ 	.short	(.L_7806 - .L_7805)
.L_7805:
        /*002c*/ 	.word	0x00000000
        /*0030*/ 	.short	0x0000
        /*0032*/ 	.short	0x0000
        /*0034*/ 	.byte	0x00, 0xf0, 0x11, 0x00


	//----- nvinfo : EIATTR_SPARSE_MMA_MASK
	.align		4
.L_7806:
        /*0038*/ 	.byte	0x03, 0x50
        /*003a*/ 	.short	0x0000


	//----- nvinfo : EIATTR_MAXREG_COUNT
	.align		4
        /*003c*/ 	.byte	0x03, 0x1b
        /*003e*/ 	.short	0x00ff


	//----- nvinfo : EIATTR_MERCURY_ISA_VERSION
	.align		4
        /*0040*/ 	.byte	0x03, 0x5f
        /*0042*/ 	.short	0x0101


	//----- nvinfo : EIATTR_VRC_CTA_INIT_COUNT
	.align		4
        /*0044*/ 	.byte	0x02, 0x4a
	.zero		1
	.zero		1


	//----- nvinfo : EIATTR_EXIT_INSTR_OFFSETS
	.align		4
        /*0048*/ 	.byte	0x04, 0x1c
        /*004a*/ 	.short	(.L_7808 - .L_7807)


	//   ....[0]....
.L_7807:
        /*004c*/ 	.word	0x00000a90


	//   ....[1]....
        /*0050*/ 	.word	0x00000af0


	//   ....[2]....
        /*0054*/ 	.word	0x00000d40


	//----- nvinfo : EIATTR_MAX_THREADS
	.align		4
.L_7808:
        /*0058*/ 	.byte	0x04, 0x05
        /*005a*/ 	.short	(.L_7810 - .L_7809)
.L_7809:
        /*005c*/ 	.word	0x00000080
        /*0060*/ 	.word	0x00000001
        /*0064*/ 	.word	0x00000001


	//----- nvinfo : EIATTR_CRS_STACK_SIZE
	.align		4
.L_7810:
        /*0068*/ 	.byte	0x04, 0x1e
        /*006a*/ 	.short	(.L_7812 - .L_7811)
.L_7811:
        /*006c*/ 	.word	0x00000000


	//----- nvinfo : EIATTR_CBANK_PARAM_SIZE
	.align		4
.L_7812:
        /*0070*/ 	.byte	0x03, 0x19
        /*0072*/ 	.short	0x0020


	//----- nvinfo : EIATTR_PARAM_CBANK
	.align		4
        /*0074*/ 	.byte	0x04, 0x0a
        /*0076*/ 	.short	(.L_7814 - .L_7813)
	.align		4
.L_7813:
        /*0078*/ 	.word	index@(.nv.constant0._ZN2at6native29vectorized_elementwise_kernelILi8ENS0_13BinaryFunctorIiibZZZNS0_22logical_or_kernel_cudaERNS_14TensorIteratorEENKUlvE0_clEvENKUlvE1_clEvEUliiE_EESt5arrayIPcLm3EEEEviT0_T1_)
        /*007c*/ 	.short	0x0380
        /*007e*/ 	.short	0x0020


	//----- nvinfo : EIATTR_SW_WAR
	.align		4
.L_7814:
        /*0080*/ 	.byte	0x04, 0x36
        /*0082*/ 	.short	(.L_7816 - .L_7815)
.L_7815:
        /*0084*/ 	.word	0x00000008
.L_7816:


//--------------------- .nv.info._ZN2at6native18elementwise_kernelILi128ELi4EZNS0_15gpu_kernel_implINS0_13AUnaryFunctorIaabZZZNS0_22logical_or_kernel_cudaERNS_14TensorIteratorEENKUlvE0_clEvENKUlvE0_clEvEUlaaE_EEEEvRNS_18TensorIteratorBaseERKT_EUliE_EEviT1_ --------------------------
	.section	.nv.info._ZN2at6native18elementwise_kernelILi128ELi4EZNS0_15gpu_kernel_implINS0_13AUnaryFunctorIaabZZZNS0_22logical_or_kernel_cudaERNS_14TensorIteratorEENKUlvE0_clEvENKUlvE0_clEvEUlaaE_EEEEvRNS_18TensorIteratorBaseERKT_EUliE_EEviT1_,"",@"SHT_CUDA_INFO"
	.sectionflags	@""
	.align	4


	//----- nvinfo : EIATTR_CUDA_API_VERSION
	.align		4
        /*0000*/ 	.byte	0x04, 0x37
        /*0002*/ 	.short	(.L_7818 - .L_7817)
.L_7817:
        /*0004*/ 	.word	0x00000082


	//----- nvinfo : EIATTR_KPARAM_INFO
	.align		4
.L_7818:
        /*0008*/ 	.byte	0x04, 0x17
        /*000a*/ 	.short	(.L_7820 - .L_7819)
.L_7819:
        /*000c*/ 	.word	0x00000000
        /*0010*/ 	.short	0x0001
        /*0012*/ 	.short	0x0008
        /*0014*/ 	.byte	0x00, 0xf0, 0x61, 0x08


	//----- nvinfo : EIATTR_KPARAM_INFO
	.align		4
.L_7820:
        /*0018*/ 	.byte	0x04, 0x17
        /*001a*/ 	.short	(.L_7822 - .L_7821)
.L_7821:
        /*001c*/ 	.word	0x00000000
        /*0020*/ 	.short	0x0000
        /*0022*/ 	.short	0x0000
        /*0024*/ 	.byte	0x00, 0xf0, 0x11, 0x00


	//----- nvinfo : EIATTR_SPARSE_MMA_MASK
	.align		4
.L_7822:
        /*0028*/ 	.byte	0x03, 0x50
        /*002a*/ 	.short	0x0000


	//----- nvinfo : EIATTR_MAXREG_COUNT
	.align		4
        /*002c*/ 	.byte	0x03, 0x1b
        /*002e*/ 	.short	0x0080


	//----- nvinfo : EIATTR_EXTERNS
	.align		4
        /*0030*/ 	.byte	0x04, 0x0f
        /*0032*/ 	.short	(.L_7824 - .L_7823)


	//   ....[0]....
	.align		4
.L_7823:
        /*0034*/ 	.word	index@(__assertfail)


	//----- nvinfo : EIATTR_MERCURY_ISA_VERSION
	.align		4
.L_7824:
        /*0038*/ 	.byte	0x03, 0x5f
        /*003a*/ 	.short	0x0101


	//----- nvinfo : EIATTR_VRC_CTA_INIT_COUNT
	.align		4
        /*003c*/ 	.byte	0x02, 0x4a
	.zero		1
	.zero		1


	//----- nvinfo : EIATTR_SYSCALL_OFFSETS
	.align		4
        /*0040*/ 	.byte	0x04, 0x46
        /*0042*/ 	.short	(.L_7826 - .L_7825)


	//   ....[0]....
.L_7825:
        /*0044*/ 	.word	0x00002130


	//   ....[1]....
        /*0048*/ 	.word	0x00002e50


	//   ....[2]....
        /*004c*/ 	.word	0x000050f0


	//   ....[3]....
        /*0050*/ 	.word	0x00005c50


	//   ....[4]....
        /*0054*/ 	.word	0x00007fe0


	//   ....[5]....
        /*0058*/ 	.word	0x00008b40


	//   ....[6]....
        /*005c*/ 	.word	0x0000aee0


	//   ....[7]....
        /*0060*/ 	.word	0x0000ba00


	//----- nvinfo : EIATTR_EXIT_INSTR_OFFSETS
	.align		4
.L_7826:
        /*0064*/ 	.byte	0x04, 0x1c
        /*0066*/ 	.short	(.L_7828 - .L_7827)


	//   ....[0]....
.L_7827:
        /*0068*/ 	.word	0x00008dd0


	//   ....[1]....
        /*006c*/ 	.word	0x0000b020


	//   ....[2]....
        /*0070*/ 	.word	0x0000b040


	//   ....[3]....
        /*0074*/ 	.word	0x0000b0d0


	//   ....[4]....
        /*0078*/ 	.word	0x0000b0f0


	//   ....[5]....
        /*007c*/ 	.word	0x0000b110


	//   ....[6]....
        /*0080*/ 	.word	0x0000b1a0


	//   ....[7]....
        /*0084*/ 	.word	0x0000b1e0


	//   ....[8]....
        /*0088*/ 	.word	0x0000b280


	//   ....[9]....
        /*008c*/ 	.word	0x0000b2d0


	//   ....[10]....
        /*0090*/ 	.word	0x0000b300


	//   ....[11]....
        /*0094*/ 	.word	0x0000b3c0


	//   ....[12]....
        /*0098*/ 	.word	0x0000b500


	//   ....[13]....
        /*009c*/ 	.word	0x0000b640


	//   ....[14]....
        /*00a0*/ 	.word	0x0000b790


	//   ....[15]....
        /*00a4*/ 	.word	0x0000b7c0


	//   ....[16]....
        /*00a8*/ 	.word	0x0000b7e0


	//   ....[17]....
        /*00ac*/ 	.word	0x0000b860


	//   ....[18]....
        /*00b0*/ 	.word	0x0000b8a0


	//   ....[19]....
        /*00b4*/ 	.word	0x0000ba10


	//   ....[20]....
        /*00b8*/ 	.word	0x0000baf0


	//   ....[21]....
        /*00bc*/ 	.word	0x0000bb90


	//   ....[22]....
        /*00c0*/ 	.word	0x0000bbc0


	//   ....[23]....
        /*00c4*/ 	.word	0x0000bc10


	//   ....[24]....
        /*00c8*/ 	.word	0x0000bc50


	//----- nvinfo : EIATTR_MAX_THREADS
	.align		4
.L_7828:
        /*00cc*/ 	.byte	0x04, 0x05
        /*00ce*/ 	.short	(.L_7830 - .L_7829)
.L_7829:
        /*00d0*/ 	.word	0x00000080
        /*00d4*/ 	.word	0x00000001
        /*00d8*/ 	.word	0x00000001


	//----- nvinfo : EIATTR_CRS_STACK_SIZE
	.align		4
.L_7830:
        /*00dc*/ 	.byte	0x04, 0x1e
        /*00de*/ 	.short	(.L_7832 - .L_7831)
.L_7831:
        /*00e0*/ 	.word	0x00000000


	//----- nvinfo : EIATTR_CBANK_PARAM_SIZE
	.align		4
.L_7832:
        /*00e4*/ 	.byte	0x03, 0x19
        /*00e6*/ 	.short	0x0220


	//----- nvinfo : EIATTR_PARAM_CBANK
	.align		4
        /*00e8*/ 	.byte	0x04, 0x0a
        /*00ea*/ 	.short	(.L_7834 - .L_7833)
	.align		4
.L_7833:
        /*00ec*/ 	.word	index@(.nv.constant0._ZN2at6native18elementwise_kernelILi128ELi4EZNS0_15gpu_kernel_implINS0_13AUnaryFunctorIaabZZZNS0_22logical_or_kernel_cudaERNS_14TensorIteratorEENKUlvE0_clEvENKUlvE0_clEvEUlaaE_EEEEvRNS_18TensorIteratorBaseERKT_EUliE_EEviT1_)
        /*00f0*/ 	.short	0x0380
        /*00f2*/ 	.short	0x0220


	//----- nvinfo : EIATTR_SW_WAR
	.align		4
.L_7834:
        /*00f4*/ 	.byte	0x04, 0x36
        /*00f6*/ 	.short	(.L_7836 - .L_7835)
.L_7835:
        /*00f8*/ 	.word	0x00000008
.L_7836:


//--------------------- .nv.info._ZN2at6native27unrolled_elementwise_kernelINS0_13AUnaryFunctorIaabZZZNS0_22logical_or_kernel_cudaERNS_14TensorIteratorEENKUlvE0_clEvENKUlvE0_clEvEUlaaE_EESt5arrayIPcLm2EELi4E23TrivialOffsetCalculatorILi1EjESD_NS0_6memory12LoadWithCastILi1EEENSE_13StoreWithCastILi1EEEEEviT_T0_T2_T3_T4_T5_ --------------------------
	.section	.nv.info._ZN2at6native27unrolled_elementwise_kernelINS0_13AUnaryFunctorIaabZZZNS0_22logical_or_kernel_cudaERNS_14TensorIteratorEENKUlvE0_clEvENKUlvE0_clEvEUlaaE_EESt5arrayIPcLm2EELi4E23TrivialOffsetCalculatorILi1EjESD_NS0_6memory12LoadWithCastILi1EEENSE_13StoreWithCastILi1EEEEEviT_T0_T2_T3_T4_T5_,"",@"SHT_CUDA_INFO"
	.sectionflags	@""
	.align	4


	//----- nvinfo : EIATTR_CUDA_API_VERSION
	.align		4
        /*0000*/ 	.byte	0x04, 0x37
        /*0002*/ 	.short	(.L_7838 - .L_7837)
.L_7837:
        /*0004*/ 	.word	0x00000082


	//----- nvinfo : EIATTR_KPARAM_INFO
	.align		4
.L_7838:
        /*0008*/ 	.byte	0x04, 0x17
        /*000a*/ 	.short	(.L_7840 - .L_7839)
.L_7839:
        /*000c*/ 	.word	0x00000000
        /*0010*/ 	.short	0x0006
        /*0012*/ 	.short	0x0024
        /*0014*/ 	.byte	0x00, 0xf0, 0x21, 0x00


	//----- nvinfo : EIATTR_KPARAM_INFO
	.align		4
.L_7840:
        /*0018*/ 	.byte	0x04, 0x17
        /*001a*/ 	.short	(.L_7842 - .L_7841)
.L_7841:
        /*001c*/ 	.word	0x00000000
        /*0020*/ 	.short	0x0005
        /*0022*/ 	.short	0x001c
        /*0024*/ 	.byte	0x00, 0xf0, 0x21, 0x00


	//----- nvinfo : EIATTR_KPARAM_INFO
	.align		4
.L_7842:
        /*0028*/ 	.byte	0x04, 0x17
        /*002a*/ 	.short	(.L_7844 - .L_7843)
.L_7843:
        /*002c*/ 	.word	0x00000000
        /*0030*/ 	.short	0x0004
        /*0032*/ 	.short	0x0019
        /*0034*/ 	.byte	0x00, 0xf0, 0x05, 0x00


	//----- nvinfo : EIATTR_KPARAM_INFO
	.align		4
.L_7844:
        /*0038*/ 	.byte	0x04, 0x17
        /*003a*/ 	.short	(.L_7846 - .L_7845)
.L_7845:
        /*003c*/ 	.word	0x00000000
        /*0040*/ 	.short	0x0003
        /*0042*/ 	.short	0x0018
        /*0044*/ 	.byte	0x00, 0xf0, 0x05, 0x00


	//----- nvinfo : EIATTR_KPARAM_INFO
	.align		4
.L_7846:
        /*0048*/ 	.byte	0x04, 0x17
        /*004a*/ 	.short	(.L_7848 - .L_7847)
.L_7847:
        /*004c*/ 	.word	0x00000000
        /*0050*/ 	.short	0x0002
        /*0052*/ 	.short	0x0008
        /*0054*/ 	.byte	0x00, 0xf0, 0x41, 0x00


	//----- nvinfo : EIATTR_KPARAM_INFO
	.align		4
.L_7848:
        /*0058*/ 	.byte	0x04, 0x17
        /*005a*/ 	.short	(.L_7850 - .L_7849)
.L_7849:
        /*005c*/ 	.word	0x00000000
        /*0060*/ 	.short	0x0001
        /*0062*/ 	.short	0x0004
        /*0064*/ 	.byte	0x00, 0xf0, 0x09, 0x00


	//----- nvinfo : EIATTR_KPARAM_INFO
	.align		4
.L_7850:
        /*0068*/ 	.byte	0x04, 0x17
        /*006a*/ 	.short	(.L_7852 - .L_7851)
.L_7851:
        /*006c*/ 	.word	0x00000000
        /*0070*/ 	.short	0x0000
        /*0072*/ 	.short	0x0000
        /*0074*/ 	.byte	0x00, 0xf0, 0x11, 0x00


	//----- nvinfo : EIATTR_SPARSE_MMA_MASK
	.align		4
.L_7852:
        /*0078*/ 	.byte	0x03, 0x50
        /*007a*/ 	.short	0x0000


	//----- nvinfo : EIATTR_MAXREG_COUNT
	.align		4
        /*007c*/ 	.byte	0x03, 0x1b
        /*007e*/ 	.short	0x00ff


	//----- nvinfo : EIATTR_EXTERNS
	.align		4
        /*0080*/ 	.byte	0x04, 0x0f
        /*0082*/ 	.short	(.L_7854 - .L_7853)


	//   ....[0]....
	.align		4
.L_7853:
        /*0084*/ 	.word	index@(__assertfail)


	//----- nvinfo : EIATTR_MERCURY_ISA_VERSION
	.align		4
.L_7854:
        /*0088*/ 	.byte	0x03, 0x5f
        /*008a*/ 	.short	0x0101


	//----- nvinfo : EIATTR_VRC_CTA_INIT_COUNT
	.align		4
        /*008c*/ 	.byte	0x02, 0x4a
	.zero		1
	.zero		1


	//----- nvinfo : EIATTR_SYSCALL_OFFSETS
	.align		4
        /*0090*/ 	.byte	0x04, 0x46
        /*0092*/ 	.short	(.L_7856 - .L_7855)


	//   ....[0]....
.L_7855:
        /*0094*/ 	.word	0x00000e40


	//   ....[1]....
        /*0098*/ 	.word	0x00001e20


	//   ....[2]....
        /*009c*/ 	.word	0x00002d40


	//   ....[3]....
        /*00a0*/ 	.word	0x00003c60


	//   ....[4]....
        /*00a4*/ 	.word	0x00004a20


	//   ....[5]....
        /*00a8*/ 	.word	0x00005700


	//   ....[6]....
        /*00ac*/ 	.word	0x000064e0


	//   ....[7]....
        /*00b0*/ 	.word	0x00007270


	//----- nvinfo : EIATTR_EXIT_INSTR_OFFSETS
	.align		4
.L_7856:
        /*00b4*/ 	.byte	0x04, 0x1c
        /*00b6*/ 	.short	(.L_7858 - .L_7857)


	//   ....[0]....
.L_7857:
        /*00b8*/ 	.word	0x00006760


	//   ....[1]....
        /*00bc*/ 	.word	0x00006890


	//   ....[2]....
        /*00c0*/ 	.word	0x000068b0


	//   ....[3]....
        /*00c4*/ 	.word	0x00006940


	//   ....[4]....
        /*00c8*/ 	.word	0x00006960


	//   ....[5]....
        /*00cc*/ 	.word	0x00006980


	//   ....[6]....
        /*00d0*/ 	.word	0x00006a10


	//   ....[7]....
        /*00d4*/ 	.word	0x00006a50


	//   ....[8]....
        /*00d8*/ 	.word	0x00006af0


	//   ....[9]....
        /*00dc*/ 	.word	0x00006b40


	//   ....[10]....
        /*00e0*/ 	.word	0x00006b70


	//   ....[11]....
        /*00e4*/ 	.word	0x00006c30


	//   ....[12]....
        /*00e8*/ 	.word	0x00006d70


	//   ....[13]....
        /*00ec*/ 	.word	0x00006eb0


	//   ....[14]....
        /*00f0*/ 	.word	0x00007000


	//   ....[15]....
        /*00f4*/ 	.word	0x00007030


	//   ....[16]....
        /*00f8*/ 	.word	0x00007050


	//   ....[17]....
        /*00fc*/ 	.word	0x000070d0


	//   ....[18]....
        /*0100*/ 	.word	0x00007110


	//   ....[19]....
        /*0104*/ 	.word	0x00007280


	//   ....[20]....
        /*0108*/ 	.word	0x00007360


	//   ....[21]....
        /*010c*/ 	.word	0x00007400


	//   ....[22]....
        /*0110*/ 	.word	0x00007430


	//   ....[23]....
        /*0114*/ 	.word	0x00007480


	//   ....[24]....
        /*0118*/ 	.word	0x000074c0


	//----- nvinfo : EIATTR_MAX_THREADS
	.align		4
.L_7858:
        /*011c*/ 	.byte	0x04, 0x05
        /*011e*/ 	.short	(.L_7860 - .L_7859)
.L_7859:
        /*0120*/ 	.word	0x00000080
        /*0124*/ 	.word	0x00000001
        /*0128*/ 	.word	0x00000001


	//----- nvinfo : EIATTR_CRS_STACK_SIZE
	.align		4
.L_7860:
        /*012c*/ 	.byte	0x04, 0x1e
        /*012e*/ 	.short	(.L_7862 - .L_7861)
.L_7861:
        /*0130*/ 	.word	0x00000000


	//----- nvinfo : EIATTR_CBANK_PARAM_SIZE
	.align		4
.L_7862:
        /*0134*/ 	.byte	0x03, 0x19
        /*0136*/ 	.short	0x002c


	//----- nvinfo : EIATTR_PARAM_CBANK
	.align		4
        /*0138*/ 	.byte	0x04, 0x0a
        /*013a*/ 	.short	(.L_7864 - .L_7863)
	.align		4
.L_7863:
        /*013c*/ 	.word	index@(.nv.constant0._ZN2at6native27unrolled_elementwise_kernelINS0_13AUnaryFunctorIaabZZZNS0_22logical_or_kernel_cudaERNS_14TensorIteratorEENKUlvE0_clEvENKUlvE0_clEvEUlaaE_EESt5arrayIPcLm2EELi4E23TrivialOffsetCalculatorILi1EjESD_NS0_6memory12LoadWithCastILi1EEENSE_13StoreWithCastILi1EEEEEviT_T0_T2_T3_T4_T5_)
        /*0140*/ 	.short	0x0380
        /*0142*/ 	.short	0x002c


	//----- nvinfo : EIATTR_SW_WAR
	.align		4
.L_7864:
        /*0144*/ 	.byte	0x04, 0x36
        /*0146*/ 	.short	(.L_7866 - .L_7865)
.L_7865:
        /*0148*/ 	.word	0x00000008
.L_7866:


//--------------------- .nv.info._ZN2at6native18elementwise_kernelILi128ELi4EZNS0_22gpu_kernel_impl_nocastINS0_13AUnaryFunctorIaabZZZNS0_22logical_or_kernel_cudaERNS_14TensorIteratorEENKUlvE0_clEvENKUlvE0_clEvEUlaaE_EEEEvRNS_18TensorIteratorBaseERKT_EUliE_EEviT1_ --------------------------
	.section	.nv.info._ZN2at6native18elementwise_kernelILi128ELi4EZNS0_22gpu_kernel_impl_nocastINS0_13AUnaryFunctorIaabZZZNS0_22logical_or_kernel_cudaERNS_14TensorIteratorEENKUlvE0_clEvENKUlvE0_clEvEUlaaE_EEEEvRNS_18TensorIteratorBaseERKT_EUliE_EEviT1_,"",@"SHT_CUDA_INFO"
	.sectionflags	@""
	.align	4


	//----- nvinfo : EIATTR_CUDA_API_VERSION
	.align		4
        /*0000*/ 	.byte	0x04, 0x37
        /*0002*/ 	.short	(.L_7868 - .L_7867)
.L_7867:
        /*0004*/ 	.word	0x00000082


	//----- nvinfo : EIATTR_KPARAM_INFO
	.align		4
.L_7868:
        /*0008*/ 	.byte	0x04, 0x17
        /*000a*/ 	.short	(.L_7870 - .L_7869)
.L_7869:
        /*000c*/ 	.word	0x00000000
        /*0010*/ 	.short	0x0001
        /*0012*/ 	.short	0x0008
        /*0014*/ 	.byte	0x00, 0xf0, 0x61, 0x08


	//----- nvinfo : EIATTR_KPARAM_INFO
	.align		4
.L_7870:
        /*0018*/ 	.byte	0x04, 0x17
        /*001a*/ 	.short	(.L_7872 - .L_7871)
.L_7871:
        /*001c*/ 	.word	0x00000000
        /*0020*/ 	.short	0x0000
        /*0022*/ 	.short	0x0000
        /*0024*/ 	.byte	0x00, 0xf0, 0x11, 0x00


	//----- nvinfo : EIATTR_SPARSE_MMA_MASK
	.align		4
.L_7872:
        /*0028*/ 	.byte	0x03, 0x50
        /*002a*/ 	.short	0x0000


	//----- nvinfo : EIATTR_MAXREG_COUNT
	.align		4
        /*002c*/ 	.byte	0x03, 0x1b
        /*002e*/ 	.short	0x0080


	//----- nvinfo : EIATTR_MERCURY_ISA_VERSION
	.align		4
        /*0030*/ 	.byte	0x03, 0x5f
        /*0032*/ 	.short	0x0101


	//----- nvinfo : EIATTR_VRC_CTA_INIT_COUNT
	.align		4
        /*0034*/ 	.byte	0x02, 0x4a
	.zero		1
	.zero		1


	//----- nvinfo : EIATTR_EXIT_INSTR_OFFSETS
	.align		4
        /*0038*/ 	.byte	0x04, 0x1c
        /*003a*/ 	.short	(.L_7874 - .L_7873)


	//   ....[0]....
.L_7873:
        /*003c*/ 	.word	0x000002e0


	//   ....[1]....
        /*0040*/ 	.word	0x00000350


	//   ....[2]....
        /*0044*/ 	.word	0x00003e40


	//   ....[3]....
        /*0048*/ 	.word	0x00005180


	//----- nvinfo : EIATTR_MAX_THREADS
	.align		4
.L_7874:
        /*004c*/ 	.byte	0x04, 0x05
        /*004e*/ 	.short	(.L_7876 - .L_7875)
.L_7875:
        /*0050*/ 	.word	0x00000080
        /*0054*/ 	.word	0x00000001
        /*0058*/ 	.word	0x00000001


	//----- nvinfo : EIATTR_CRS_STACK_SIZE
	.align		4
.L_7876:
        /*005c*/ 	.byte	0x04, 0x1e
        /*005e*/ 	.short	(.L_7878 - .L_7877)
.L_7877:
        /*0060*/ 	.word	0x00000000


	//----- nvinfo : EIATTR_CBANK_PARAM_SIZE
	.align		4
.L_7878:
        /*0064*/ 	.byte	0x03, 0x19
        /*0066*/ 	.short	0x0220


	//----- nvinfo : EIATTR_PARAM_CBANK
	.align		4
        /*0068*/ 	.byte	0x04, 0x0a
        /*006a*/ 	.short	(.L_7880 - .L_7879)
	.align		4
.L_7879:
        /*006c*/ 	.word	index@(.nv.constant0._ZN2at6native18elementwise_kernelILi128ELi4EZNS0_22gpu_kernel_impl_nocastINS0_13AUnaryFunctorIaabZZZNS0_22logical_or_kernel_cudaERNS_14TensorIteratorEENKUlvE0_clEvENKUlvE0_clEvEUlaaE_EEEEvRNS_18TensorIteratorBaseERKT_EUliE_EEviT1_)
        /*0070*/ 	.short	0x0380
        /*0072*/ 	.short	0x0220


	//----- nvinfo : EIATTR_SW_WAR
	.align		4
.L_7880:
        /*0074*/ 	.byte	0x04, 0x36
        /*0076*/ 	.short	(.L_7882 - .L_7881)
.L_7881:
        /*0078*/ 	.word	0x00000008
.L_7882:


//--------------------- .nv.info._ZN2at6native27unrolled_elementwise_kernelINS0_13AUnaryFunctorIaabZZZNS0_22logical_or_kernel_cudaERNS_14TensorIteratorEENKUlvE0_clEvENKUlvE0_clEvEUlaaE_EESt5arrayIPcLm2EELi4E23TrivialOffsetCalculatorILi1EjESD_NS0_6memory15LoadWithoutCastENSE_16StoreWithoutCastEEEviT_T0_T2_T3_T4_T5_ --------------------------
	.section	.nv.info._ZN2at6native27unrolled_elementwise_kernelINS0_13AUnaryFunctorIaabZZZNS0_22logical_or_kernel_cudaERNS_14TensorIteratorEENKUlvE0_clEvENKUlvE0_clEvEUlaaE_EESt5arrayIPcLm2EELi4E23TrivialOffsetCalculatorILi1EjESD_NS0_6memory15LoadWithoutCastENSE_16StoreWithoutCastEEEviT_T0_T2_T3_T4_T5_,"",@"SHT_CUDA_INFO"
	.sectionflags	@""
	.align	4


	//----- nvinfo : EIATTR_CUDA_API_VERSION
	.align		4
        /*0000*/ 	.byte	0x04, 0x37
        /*0002*/ 	.short	(.L_7884 - .L_7883)
.L_7883:
        /*0004*/ 	.word	0x00000082


	//----- nvinfo : EIATTR_KPARAM_INFO
	.align		4
.L_7884:
        /*0008*/ 	.byte	0x04, 0x17
        /*000a*/ 	.short	(.L_7886 - .L_7885)
.L_7885:
        /*000c*/ 	.word	0x00000000
        /*0010*/ 	.short	0x0006
        /*0012*/ 	.short	0x001b
        /*0014*/ 	.byte	0x00, 0xf0, 0x05, 0x00


	//----- nvinfo : EIATTR_KPARAM_INFO
	.align		4
.L_7886:
        /*0018*/ 	.byte	0x04, 0x17
        /*001a*/ 	.short	(.L_7888 - .L_7887)
.L_7887:
        /*001c*/ 	.word	0x00000000
        /*0020*/ 	.short	0x0005
        /*0022*/ 	.short	0x001a
        /*0024*/ 	.byte	0x00, 0xf0, 0x05, 0x00


	//----- nvinfo : EIATTR_KPARAM_INFO
	.align		4
.L_7888:
        /*0028*/ 	.byte	0x04, 0x17
        /*002a*/ 	.short	(.L_7890 - .L_7889)
.L_7889:
        /*002c*/ 	.word	0x00000000
        /*0030*/ 	.short	0x0004
        /*0032*/ 	.short	0x0019
        /*0034*/ 	.byte	0x00, 0xf0, 0x05, 0x00


	//----- nvinfo : EIATTR_KPARAM_INFO
	.align		4
.L_7890:
        /*0038*/ 	.byte	0x04, 0x17
        /*003a*/ 	.short	(.L_7892 - .L_7891)
.L_7891:
        /*003c*/ 	.word	0x00000000
        /*0040*/ 	.short	0x0003
        /*0042*/ 	.short	0x0018
        /*0044*/ 	.byte	0x00, 0xf0, 0x05, 0x00


	//----- nvinfo : EIATTR_KPARAM_INFO
	.align		4
.L_7892:
        /*0048*/ 	.byte	0x04, 0x17
        /*004a*/ 	.short	(.L_7894 - .L_7893)
.L_7893:
        /*004c*/ 	.word	0x00000000
        /*0050*/ 	.short	0x0002
        /*0052*/ 	.short	0x0008
        /*0054*/ 	.byte	0x00, 0xf0, 0x41, 0x00


	//----- nvinfo : EIATTR_KPARAM_INFO
	.align		4
.L_7894:
        /*0058*/ 	.byte	0x04, 0x17
        /*005a*/ 	.short	(.L_7896 - .L_7895)
.L_7895:
        /*005c*/ 	.word	0x00000000
        /*0060*/ 	.short	0x0001
        /*0062*/ 	.short	0x0004
        /*0064*/ 	.byte	0x00, 0xf0, 0x09, 0x00


	//----- nvinfo : EIATTR_KPARAM_INFO
	.align		4
.L_7896:
        /*0068*/ 	.byte	0x04, 0x17
        /*006a*/ 	.short	(.L_7898 - .L_7897)
.L_7897:
        /*006c*/ 	.word	0x00000000
        /*0070*/ 	.short	0x0000
        /*0072*/ 	.short	0x0000
        /*0074*/ 	.byte	0x00, 0xf0, 0x11, 0x00


	//----- nvinfo : EIATTR_SPARSE_MMA_MASK
	.align		4
.L_7898:
        /*0078*/ 	.byte	0x03, 0x50
        /*007a*/ 	.short	0x0000


	//----- nvinfo : EIATTR_MAXREG_COUNT
	.align		4
        /*007c*/ 	.byte	0x03, 0x1b
        /*007e*/ 	.short	0x00ff


	//----- nvinfo : EIATTR_MERCURY_ISA_VERSION
	.align		4
        /*0080*/ 	.byte	0x03, 0x5f
        /*0082*/ 	.short	0x0101


	//----- nvinfo : EIATTR_VRC_CTA_INIT_COUNT
	.align		4
        /*0084*/ 	.byte	0x02, 0x4a
	.zero		1
	.zero		1


	//----- nvinfo : EIATTR_EXIT_INSTR_OFFSETS
	.align		4
        /*0088*/ 	.byte	0x04, 0x1c
        /*008a*/ 	.short	(.L_7900 - .L_7899)


	//   ....[0]....
.L_7899:
        /*008c*/ 	.word	0x000004d0


	//   ....[1]....
        /*0090*/ 	.word	0x00000530


	//----- nvinfo : EIATTR_MAX_THREADS
	.align		4
.L_7900:
        /*0094*/ 	.byte	0x04, 0x05
        /*0096*/ 	.short	(.L_7902 - .L_7901)
.L_7901:
        /*0098*/ 	.word	0x00000080
        /*009c*/ 	.word	0x00000001
        /*00a0*/ 	.word	0x00000001


	//----- nvinfo : EIATTR_CRS_STACK_SIZE
	.align		4
.L_7902:
        /*00a4*/ 	.byte	0x04, 0x1e
        /*00a6*/ 	.short	(.L_7904 - .L_7903)
.L_7903:
        /*00a8*/ 	.word	0x00000000


	//----- nvinfo : EIATTR_CBANK_PARAM_SIZE
	.align		4
.L_7904:
        /*00ac*/ 	.byte	0x03, 0x19
        /*00ae*/ 	.short	0x001c


	//----- nvinfo : EIATTR_PARAM_CBANK
	.align		4
        /*00b0*/ 	.byte	0x04, 0x0a
        /*00b2*/ 	.short	(.L_7906 - .L_7905)
	.align		4
.L_7905:
        /*00b4*/ 	.word	index@(.nv.constant0._ZN2at6native27unrolled_elementwise_kernelINS0_13AUnaryFunctorIaabZZZNS0_22logical_or_kernel_cudaERNS_14TensorIteratorEENKUlvE0_clEvENKUlvE0_clEvEUlaaE_EESt5arrayIPcLm2EELi4E23TrivialOffsetCalculatorILi1EjESD_NS0_6memory15LoadWithoutCastENSE_16StoreWithoutCastEEEviT_T0_T2_T3_T4_T5_)
        /*00b8*/ 	.short	0x0380
        /*00ba*/ 	.short	0x001c


	//----- nvinfo : EIATTR_SW_WAR
	.align		4
.L_7906:
        /*00bc*/ 	.byte	0x04, 0x36
        /*00be*/ 	.short	(.L_7908 - .L_7907)
.L_7907:
        /*00c0*/ 	.word	0x00000008
.L_7908:


//--------------------- .nv.info._ZN2at6native29vectorized_elementwise_kernelILi2ENS0_13AUnaryFunctorIaabZZZNS0_22logical_or_kernel_cudaERNS_14TensorIteratorEENKUlvE0_clEvENKUlvE0_clEvEUlaaE_EESt5arrayIPcLm2EEEEviT0_T1_ --------------------------
	.section	.nv.info._ZN2at6native29vectorized_elementwise_kernelILi2ENS0_13AUnaryFunctorIaabZZZNS0_22logical_or_kernel_cudaERNS_14TensorIteratorEENKUlvE0_clEvENKUlvE0_clEvEUlaaE_EESt5arrayIPcLm2EEEEviT0_T1_,"",@"SHT_CUDA_INFO"
	.sectionflags	@""
	.align	4


	//----- nvinfo : EIATTR_CUDA_API_VERSION
	.align		4
        /*0000*/ 	.byte	0x04, 0x37
        /*0002*/ 	.short	(.L_7910 - .L_7909)
.L_7909:
        /*0004*/ 	.word	0x00000082


	//----- nvinfo : EIATTR_KPARAM_INFO
	.align		4
.L_7910:
        /*0008*/ 	.byte	0x04, 0x17
        /*000a*/ 	.short	(.L_7912 - .L_7911)
.L_7911:
        /*000c*/ 	.word	0x00000000
        /*0010*/ 	.short	0x0002
        /*0012*/ 	.short	0x0008
        /*0014*/ 	.byte	0x00, 0xf0, 0x41, 0x00


	//----- nvinfo : EIATTR_KPARAM_INFO
	.align		4
.L_7912:
        /*0018*/ 	.byte	0x04, 0x17
        /*001a*/ 	.short	(.L_7914 - .L_7913)
.L_7913:
        /*001c*/ 	.word	0x00000000
        /*0020*/ 	.short	0x0001
        /*0022*/ 	.short	0x0004
        /*0024*/ 	.byte	0x00, 0xf0, 0x09, 0x00


	//----- nvinfo : EIATTR_KPARAM_INFO
	.align		4
.L_7914:
        /*0028*/ 	.byte	0x04, 0x17
        /*002a*/ 	.short	(.L_7916 - .L_7915)
.L_7915:
        /*002c*/ 	.word	0x00000000
        /*0030*/ 	.short	0x0000
        /*0032*/ 	.short	0x0000
        /*0034*/ 	.byte	0x00, 0xf0, 0x11, 0x00


	//----- nvinfo : EIATTR_SPARSE_MMA_MASK
	.align		4
.L_7916:
        /*0038*/ 	.byte	0x03, 0x50
        /*003a*/ 	.short	0x0000


	//----- nvinfo : EIATTR_MAXREG_COUNT
	.align		4
        /*003c*/ 	.byte	0x03, 0x1b
        /*003e*/ 	.short	0x00ff


	//----- nvinfo : EIATTR_MERCURY_ISA_VERSION
	.align		4
        /*0040*/ 	.byte	0x03, 0x5f
        /*0042*/ 	.short	0x0101


	//----- nvinfo : EIATTR_VRC_CTA_INIT_COUNT
	.align		4
        /*0044*/ 	.byte	0x02, 0x4a
	.zero		1
	.zero		1


	//----- nvinfo : EIATTR_EXIT_INSTR_OFFSETS
	.align		4
        /*0048*/ 	.byte	0x04, 0x1c
        /*004a*/ 	.short	(.L_7918 - .L_7917)


	//   ....[0]....
.L_7917:
        /*004c*/ 	.word	0x000009e0


	//   ....[1]....
        /*0050*/ 	.word	0x00000a40


	//   ....[2]....
        /*0054*/ 	.word	0x00000d60


	//----- nvinfo : EIATTR_MAX_THREADS
	.align		4
.L_7918:
        /*0058*/ 	.byte	0x04, 0x05
        /*005a*/ 	.short	(.L_7920 - .L_7919)
.L_7919:
        /*005c*/ 	.word	0x00000080
        /*0060*/ 	.word	0x00000001
        /*0064*/ 	.word	0x00000001


	//----- nvinfo : EIATTR_CRS_STACK_SIZE
	.align		4
.L_7920:
        /*0068*/ 	.byte	0x04, 0x1e
        /*006a*/ 	.short	(.L_7922 - .L_7921)
.L_7921:
        /*006c*/ 	.word	0x00000000


	//----- nvinfo : EIATTR_CBANK_PARAM_SIZE
	.align		4
.L_7922:
        /*0070*/ 	.byte	0x03, 0x19
        /*0072*/ 	.short	0x0018


	//----- nvinfo : EIATTR_PARAM_CBANK
	.align		4
        /*0074*/ 	.byte	0x04, 0x0a
        /*0076*/ 	.short	(.L_7924 - .L_7923)
	.align		4
.L_7923:
        /*0078*/ 	.word	index@(.nv.constant0._ZN2at6native29vectorized_elementwise_kernelILi2ENS0_13AUnaryFunctorIaabZZZNS0_22logical_or_kernel_cudaERNS_14TensorIteratorEENKUlvE0_clEvENKUlvE0_clEvEUlaaE_EESt5arrayIPcLm2EEEEviT0_T1_)
        /*007c*/ 	.short	0x0380
        /*007e*/ 	.short	0x0018


	//----- nvinfo : EIATTR_SW_WAR
	.align		4
.L_7924:
        /*0080*/ 	.byte	0x04, 0x36
        /*0082*/ 	.short	(.L_7926 - .L_7925)
.L_7925:
        /*0084*/ 	.word	0x00000008
.L_7926:


//--------------------- .nv.info._ZN2at6native29vectorized_elementwise_kernelILi4ENS0_13AUnaryFunctorIaabZZZNS0_22logical_or_kernel_cudaERNS_14TensorIteratorEENKUlvE0_clEvENKUlvE0_clEvEUlaaE_EESt5arrayIPcLm2EEEEviT0_T1_ --------------------------
	.section	.nv.info._ZN2at6native29vectorized_elementwise_kernelILi4ENS0_13AUnaryFunctorIaabZZZNS0_22logical_or_kernel_cudaERNS_14TensorIteratorEENKUlvE0_clEvENKUlvE0_clEvEUlaaE_EESt5arrayIPcLm2EEEEviT0_T1_,"",@"SHT_CUDA_INFO"
	.sectionflags	@""
	.align	4


	//----- nvinfo : EIATTR_CUDA_API_VERSION
	.align		4
        /*0000*/ 	.byte	0x04, 0x37
        /*0002*/ 	.short	(.L_7928 - .L_7927)
.L_7927:
        /*0004*/ 	.word	0x00000082


	//----- nvinfo : EIATTR_KPARAM_INFO
	.align		4
.L_7928:
        /*0008*/ 	.byte	0x04, 0x17
        /*000a*/ 	.short	(.L_7930 - .L_7929)
.L_7929:
        /*000c*/ 	.word	0x00000000
        /*0010*/ 	.short	0x0002
        /*0012*/ 	.short	0x0008
        /*0014*/ 	.byte	0x00, 0xf0, 0x41, 0x00


	//----- nvinfo : EIATTR_KPARAM_INFO
	.align		4
.L_7930:
        /*0018*/ 	.byte	0x04, 0x17
        /*001a*/ 	.short	(.L_7932 - .L_7931)
.L_7931:
        /*001c*/ 	.word	0x00000000
        /*0020*/ 	.short	0x0001
        /*0022*/ 	.short	0x0004
        /*0024*/ 	.byte	0x00, 0xf0, 0x09, 0x00


	//----- nvinfo : EIATTR_KPARAM_INFO
	.align		4
.L_7932:
        /*0028*/ 	.byte	0x04, 0x17
        /*002a*/ 	.short	(.L_7934 - .L_7933)
.L_7933:
        /*002c*/ 	.word	0x00000000
        /*0030*/ 	.short	0x0000
        /*0032*/ 	.short	0x0000
        /*0034*/ 	.byte	0x00, 0xf0, 0x11, 0x00


	//----- nvinfo : EIATTR_SPARSE_MMA_MASK
	.align		4
.L_7934:
        /*0038*/ 	.byte	0x03, 0x50
        /*003a*/ 	.short	0x0000


	//----- nvinfo : EIATTR_MAXREG_COUNT
	.align		4
        /*003c*/ 	.byte	0x03, 0x1b
        /*003e*/ 	.short	0x00ff


	//----- nvinfo : EIATTR_MERCURY_ISA_VERSION
	.align		4
        /*0040*/ 	.byte	0x03, 0x5f
        /*0042*/ 	.short	0x0101


	//----- nvinfo : EIATTR_VRC_CTA_INIT_COUNT
	.align		4
        /*0044*/ 	.byte	0x02, 0x4a
	.zero		1
	.zero		1


	//----- nvinfo : EIATTR_EXIT_INSTR_OFFSETS
	.align		4
        /*0048*/ 	.byte	0x04, 0x1c
        /*004a*/ 	.short	(.L_7936 - .L_7935)


	//   ....[0]....
.L_7935:
        /*004c*/ 	.word	0x000009e0


	//   ....[1]....
        /*0050*/ 	.word	0x00000a40


	//   ....[2]....
        /*0054*/ 	.word	0x00000d40


	//----- nvinfo : EIATTR_MAX_THREADS
	.align		4
.L_7936:
        /*0058*/ 	.byte	0x04, 0x05
        /*005a*/ 	.short	(.L_7938 - .L_7937)
.L_7937:
        /*005c*/ 	.word	0x00000080
        /*0060*/ 	.word	0x00000001
        /*0064*/ 	.word	0x00000001


	//----- nvinfo : EIATTR_CRS_STACK_SIZE
	.align		4
.L_7938:
        /*0068*/ 	.byte	0x04, 0x1e
        /*006a*/ 	.short	(.L_7940 - .L_7939)
.L_7939:
        /*006c*/ 	.word	0x00000000


	//----- nvinfo : EIATTR_CBANK_PARAM_SIZE
	.align		4
.L_7940:
        /*0070*/ 	.byte	0x03, 0x19
        /*0072*/ 	.short	0x0018


	//----- nvinfo : EIATTR_PARAM_CBANK
	.align		4
        /*0074*/ 	.byte	0x04, 0x0a
        /*0076*/ 	.short	(.L_7942 - .L_7941)
	.align		4
.L_7941:
        /*0078*/ 	.word	index@(.nv.constant0._ZN2at6native29vectorized_elementwise_kernelILi4ENS0_13AUnaryFunctorIaabZZZNS0_22logical_or_kernel_cudaERNS_14TensorIteratorEENKUlvE0_clEvENKUlvE0_clEvEUlaaE_EESt5arrayIPcLm2EEEEviT0_T1_)
        /*007c*/ 	.short	0x0380
        /*007e*/ 	.short	0x0018


	//----- nvinfo : EIATTR_SW_WAR
	.align		4
.L_7942:
        /*0080*/ 	.byte	0x04, 0x36
        /*0082*/ 	.short	(.L_7944 - .L_7943)
.L_7943:
        /*0084*/ 	.word	0x00000008
.L_7944:


//--------------------- .nv.info._ZN2at6native29vectorized_elementwise_kernelILi8ENS0_13AUnaryFunctorIaabZZZNS0_22logical_or_kernel_cudaERNS_14TensorIteratorEENKUlvE0_clEvENKUlvE0_clEvEUlaaE_EESt5arrayIPcLm2EEEEviT0_T1_ --------------------------
	.section	.nv.info._ZN2at6native29vectorized_elementwise_kernelILi8ENS0_13AUnaryFunctorIaabZZZNS0_22logical_or_kernel_cudaERNS_14TensorIteratorEENKUlvE0_clEvENKUlvE0_clEvEUlaaE_EESt5arrayIPcLm2EEEEviT0_T1_,"",@"SHT_CUDA_INFO"
	.sectionflags	@""
	.align	4


	//----- nvinfo : EIATTR_CUDA_API_VERSION
	.align		4
        /*0000*/ 	.byte	0x04, 0x37
        /*0002*/ 	.short	(.L_7946 - .L_7945)
.L_7945:
        /*0004*/ 	.word	0x00000082


	//----- nvinfo : EIATTR_KPARAM_INFO
	.align		4
.L_7946:
        /*0008*/ 	.byte	0x04, 0x17
        /*000a*/ 	.short	(.L_7948 - .L_7947)
.L_7947:
        /*000c*/ 	.word	0x00000000
        /*0010*/ 	.short	0x0002
        /*0012*/ 	.short	0x0008
        /*0014*/ 	.byte	0x00, 0xf0, 0x41, 0x00


	//----- nvinfo : EIATTR_KPARAM_INFO
	.align		4
.L_7948:
        /*0018*/ 	.byte	0x04, 0x17
        /*001a*/ 	.short	(.L_7950 - .L_7949)
.L_7949:
        /*001c*/ 	.word	0x00000000
        /*0020*/ 	.short	0x0001
        /*0022*/ 	.short	0x0004
        /*0024*/ 	.byte	0x00, 0xf0, 0x09, 0x00


	//----- nvinfo : EIATTR_KPARAM_INFO
	.align		4
.L_7950:
        /*0028*/ 	.byte	0x04, 0x17
        /*002a*/ 	.short	(.L_7952 - .L_7951)
.L_7951:
        /*002c*/ 	.word	0x00000000
        /*0030*/ 	.short	0x0000
        /*0032*/ 	.short	0x0000
        /*0034*/ 	.byte	0x00, 0xf0, 0x11, 0x00


	//----- nvinfo : EIATTR_SPARSE_MMA_MASK
	.align		4
.L_7952:
        /*0038*/ 	.byte	0x03, 0x50
        /*003a*/ 	.short	0x0000


	//----- nvinfo : EIATTR_MAXREG_COUNT
	.align		4
        /*003c*/ 	.byte	0x03, 0x1b
        /*003e*/ 	.short	0x00ff


	//----- nvinfo : EIATTR_MERCURY_ISA_VERSION
	.align		4
        /*0040*/ 	.byte	0x03, 0x5f
        /*0042*/ 	.short	0x0101


	//----- nvinfo : EIATTR_VRC_CTA_INIT_COUNT
	.align		4
        /*0044*/ 	.byte	0x02, 0x4a
	.zero		1
	.zero		1


	//----- nvinfo : EIATTR_EXIT_INSTR_OFFSETS
	.align		4
        /*0048*/ 	.byte	0x04, 0x1c
        /*004a*/ 	.short	(.L_7954 - .L_7953)


	//   ....[0]....
.L_7953:
        /*004c*/ 	.word	0x000009e0


	//   ....[1]....
        /*0050*/ 	.word	0x00000a40


	//   ....[2]....
        /*0054*/ 	.word	0x00000d20


	//----- nvinfo : EIATTR_MAX_THREADS
	.align		4
.L_7954:
        /*0058*/ 	.byte	0x04, 0x05
        /*005a*/ 	.short	(.L_7956 - .L_7955)
.L_7955:
        /*005c*/ 	.word	0x00000080
        /*0060*/ 	.word	0x00000001
        /*0064*/ 	.word	0x00000001


	//----- nvinfo : EIATTR_CRS_STACK_SIZE
	.align		4
.L_7956:
        /*0068*/ 	.byte	0x04, 0x1e
        /*006a*/ 	.short	(.L_7958 - .L_7957)
.L_7957:
        /*006c*/ 	.word	0x00000000


	//----- nvinfo : EIATTR_CBANK_PARAM_SIZE
	.align		4
.L_7958:
        /*0070*/ 	.byte	0x03, 0x19
        /*0072*/ 	.short	0x0018


	//----- nvinfo : EIATTR_PARAM_CBANK
	.align		4
        /*0074*/ 	.byte	0x04, 0x0a
        /*0076*/ 	.short	(.L_7960 - .L_7959)
	.align		4
.L_7959:
        /*0078*/ 	.word	index@(.nv.constant0._ZN2at6native29vectorized_elementwise_kernelILi8ENS0_13AUnaryFunctorIaabZZZNS0_22logical_or_kernel_cudaERNS_14TensorIteratorEENKUlvE0_clEvENKUlvE0_clEvEUlaaE_EESt5arrayIPcLm2EEEEviT0_T1_)
        /*007c*/ 	.short	0x0380
        /*007e*/ 	.short	0x0018


	//----- nvinfo : EIATTR_SW_WAR
	.align		4
.L_7960:
        /*0080*/ 	.byte	0x04, 0x36
        /*0082*/ 	.short	(.L_7962 - .L_7961)
.L_7961:
        /*0084*/ 	.word	0x00000008
.L_7962:


//--------------------- .nv.info._ZN2at6native18elementwise_kernelILi128ELi4EZNS0_15gpu_kernel_implINS0_13BinaryFunctorIaabZZZNS0_22logical_or_kernel_cudaERNS_14TensorIteratorEENKUlvE0_clEvENKUlvE0_clEvEUlaaE_EEEEvRNS_18TensorIteratorBaseERKT_EUliE_EEviT1_ --------------------------
	.section	.nv.info._ZN2at6native18elementwise_kernelILi128ELi4EZNS0_15gpu_kernel_implINS0_13BinaryFunctorIaabZZZNS0_22logical_or_kernel_cudaERNS_14TensorIteratorEENKUlvE0_clEvENKUlvE0_clEvEUlaaE_EEEEvRNS_18TensorIteratorBaseERKT_EUliE_EEviT1_,"",@"SHT_CUDA_INFO"
	.sectionflags	@""
	.align	4


	//----- nvinfo : EIATTR_CUDA_API_VERSION
	.align		4
        /*0000*/ 	.byte	0x04, 0x37
        /*0002*/ 	.short	(.L_7964 - .L_7963)
.L_7963:
        /*0004*/ 	.word	0x00000082


	//----- nvinfo : EIATTR_KPARAM_INFO
	.align		4
.L_7964:
        /*0008*/ 	.byte	0x04, 0x17
        /*000a*/ 	.short	(.L_7966 - .L_7965)
.L_7965:
        /*000c*/ 	.word	0x00000000
        /*0010*/ 	.short	0x0001
        /*0012*/ 	.short	0x0008
        /*0014*/ 	.byte	0x00, 0xf0, 0x21, 0x0a


	//----- nvinfo : EIATTR_KPARAM_INFO
	.align		4
.L_7966:
        /*0018*/ 	.byte	0x04, 0x17
        /*001a*/ 	.short	(.L_7968 - .L_7967)
.L_7967:
        /*001c*/ 	.word	0x00000000
        /*0020*/ 	.short	0x0000
        /*0022*/ 	.short	0x0000
        /*0024*/ 	.byte	0x00, 0xf0, 0x11, 0x00


	//----- nvinfo : EIATTR_SPARSE_MMA_MASK
	.align		4
.L_7968:
        /*0028*/ 	.byte	0x03, 0x50
        /*002a*/ 	.short	0x0000


	//----- nvinfo : EIATTR_MAXREG_COUNT
	.align		4
        /*002c*/ 	.byte	0x03, 0x1b
        /*002e*/ 	.short	0x0080


	//----- nvinfo : EIATTR_EXTERNS
	.align		4
        /*0030*/ 	.byte	0x04, 0x0f
        /*0032*/ 	.short	(.L_7970 - .L_7969)


	//   ....[0]....
	.align		4
.L_7969:
        /*0034*/ 	.word	index@(__assertfail)


	//----- nvinfo : EIATTR_MERCURY_ISA_VERSION
	.align		4
.L_7970:
        /*0038*/ 	.byte	0x03, 0x5f
        /*003a*/ 	.short	0x0101


	//----- nvinfo : EIATTR_VRC_CTA_INIT_COUNT
	.align		4
        /*003c*/ 	.byte	0x02, 0x4a
	.zero		1
	.zero		1


	//----- nvinfo : EIATTR_SYSCALL_OFFSETS
	.align		4
        /*0040*/ 	.byte	0x04, 0x46
        /*0042*/ 	.short	(.L_7972 - .L_7971)


	//   ....[0]....
.L_7971:
        /*0044*/ 	.word	0x00002460


	//   ....[1]....
        /*0048*/ 	.word	0x000032b0


	//   ....[2]....
        /*004c*/ 	.word	0x00003fd0


	//   ....[3]....
        /*0050*/ 	.word	0x000065a0


	//   ....[4]....
        /*0054*/ 	.word	0x000073f0


	//   ....[5]....
        /*0058*/ 	.word	0x00007f50


	//   ....[6]....
        /*005c*/ 	.word	0x0000a610


	//   ....[7]....
        /*0060*/ 	.word	0x0000b460


	//   ....[8]....
        /*0064*/ 	.word	0x0000bfc0


	//   ....[9]....
        /*0068*/ 	.word	0x0000e6a0


	//   ....[10]....
        /*006c*/ 	.word	0x0000f4f0


	//   ....[11]....
        /*0070*/ 	.word	0x00010010


	//----- nvinfo : EIATTR_EXIT_INSTR_OFFSETS
	.align		4
.L_7972:
        /*0074*/ 	.byte	0x04, 0x1c
        /*0076*/ 	.short	(.L_7974 - .L_7973)


	//   ....[0]....
.L_7973:
        /*0078*/ 	.word	0x0000c250


	//   ....[1]....
        /*007c*/ 	.word	0x0000f630


	//   ....[2]....
        /*0080*/ 	.word	0x0000f650


	//   ....[3]....
        /*0084*/ 	.word	0x0000f6e0


	//   ....[4]....
        /*0088*/ 	.word	0x0000f700


	//   ....[5]....
        /*008c*/ 	.word	0x0000f720


	//   ....[6]....
        /*0090*/ 	.word	0x0000f7b0


	//   ....[7]....
        /*0094*/ 	.word	0x0000f7f0


	//   ....[8]....
        /*0098*/ 	.word	0x0000f890


	//   ....[9]....
        /*009c*/ 	.word	0x0000f8e0


	//   ....[10]....
        /*00a0*/ 	.word	0x0000f910


	//   ....[11]....
        /*00a4*/ 	.word	0x0000f9d0


	//   ....[12]....
        /*00a8*/ 	.word	0x0000fb10


	//   ....[13]....
        /*00ac*/ 	.word	0x0000fc50


	//   ....[14]....
        /*00b0*/ 	.word	0x0000fda0


	//   ....[15]....
        /*00b4*/ 	.word	0x0000fdd0


	//   ....[16]....
        /*00b8*/ 	.word	0x0000fdf0


	//   ....[17]....
        /*00bc*/ 	.word	0x0000fe70


	//   ....[18]....
        /*00c0*/ 	.word	0x0000feb0


	//   ....[19]....
        /*00c4*/ 	.word	0x00010020


	//   ....[20]....
        /*00c8*/ 	.word	0x00010100


	//   ....[21]....
        /*00cc*/ 	.word	0x000101a0


	//   ....[22]....
        /*00d0*/ 	.word	0x000101d0


	//   ....[23]....
        /*00d4*/ 	.word	0x00010220


	//   ....[24]....
        /*00d8*/ 	.word	0x00010260


	//----- nvinfo : EIATTR_MAX_THREADS
	.align		4
.L_7974:
        /*00dc*/ 	.byte	0x04, 0x05
        /*00de*/ 	.short	(.L_7976 - .L_7975)
.L_7975:
        /*00e0*/ 	.word	0x00000080
        /*00e4*/ 	.word	0x00000001
        /*00e8*/ 	.word	0x00000001


	//----- nvinfo : EIATTR_CRS_STACK_SIZE
	.align		4
.L_7976:
        /*00ec*/ 	.byte	0x04, 0x1e
        /*00ee*/ 	.short	(.L_7978 - .L_7977)
.L_7977:
        /*00f0*/ 	.word	0x00000000


	//----- nvinfo : EIATTR_CBANK_PARAM_SIZE
	.align		4
.L_7978:
        /*00f4*/ 	.byte	0x03, 0x19
        /*00f6*/ 	.short	0x0290


	//----- nvinfo : EIATTR_PARAM_CBANK
	.align		4
        /*00f8*/ 	.byte	0x04, 0x0a
        /*00fa*/ 	.short	(.L_7980 - .L_7979)
	.align		4
.L_7979:
        /*00fc*/ 	.word	index@(.nv.constant0._ZN2at6native18elementwise_kernelILi128ELi4EZNS0_15gpu_kernel_implINS0_13BinaryFunctorIaabZZZNS0_22logical_or_kernel_cudaERNS_14TensorIteratorEENKUlvE0_clEvENKUlvE0_clEvEUlaaE_EEEEvRNS_18TensorIteratorBaseERKT_EUliE_EEviT1_)
        /*0100*/ 	.short	0x0380
        /*0102*/ 	.short	0x0290


	//----- nvinfo : EIATTR_SW_WAR
	.align		4
.L_7980:
        /*0104*/ 	.byte	0x04, 0x36
        /*0106*/ 	.short	(.L_7982 - .L_7981)
.L_7981:
        /*0108*/ 	.word	0x00000008
.L_7982:


//--------------------- .nv.info._ZN2at6native27unrolled_elementwise_kernelINS0_13BinaryFunctorIaabZZZNS0_22logical_or_kernel_cudaERNS_14TensorIteratorEENKUlvE0_clEvENKUlvE0_clEvEUlaaE_EESt5arrayIPcLm3EELi4E23TrivialOffsetCalculatorILi2EjESC_ILi1EjENS0_6memory12LoadWithCastILi2EEENSF_13StoreWithCastILi1EEEEEviT_T0_T2_T3_T4_T5_ --------------------------
	.section	.nv.info._ZN2at6native27unrolled_elementwise_kernelINS0_13BinaryFunctorIaabZZZNS0_22logical_or_kernel_cudaERNS_14TensorIteratorEENKUlvE0_clEvENKUlvE0_clEvEUlaaE_EESt5arrayIPcLm3EELi4E23TrivialOffsetCalculatorILi2EjESC_ILi1EjENS0_6memory12LoadWithCastILi2EEENSF_13StoreWithCastILi1EEEEEviT_T0_T2_T3_T4_T5_,"",@"SHT_CUDA_INFO"
	.sectionflags	@""
	.align	4


	//----- nvinfo : EIATTR_CUDA_API_VERSION
	.align		4
        /*0000*/ 	.byte	0x04, 0x37
        /*0002*/ 	.short	(.L_7984 - .L_7983)
.L_7983:
        /*0004*/ 	.word	0x00000082


	//----- nvinfo : EIATTR_KPARAM_INFO
	.align		4
.L_7984:
        /*0008*/ 	.byte	0x04, 0x17
        /*000a*/ 	.short	(.L_7986 - .L_7985)
.L_7985:
        /*000c*/ 	.word	0x00000000
        /*0010*/ 	.short	0x0006
        /*0012*/ 	.short	0x0030
        /*0014*/ 	.byte	0x00, 0xf0, 0x21, 0x00


	//----- nvinfo : EIATTR_KPARAM_INFO
	.align		4
.L_7986:
        /*0018*/ 	.byte	0x04, 0x17
        /*001a*/ 	.short	(.L_7988 - .L_7987)
.L_7987:
        /*001c*/ 	.word	0x00000000
        /*0020*/ 	.short	0x0005
        /*0022*/ 	.short	0x0024
        /*0024*/ 	.byte	0x00, 0xf0, 0x31, 0x00


	//----- nvinfo : EIATTR_KPARAM_INFO
	.align		4
.L_7988:
        /*0028*/ 	.byte	0x04, 0x17
        /*002a*/ 	.short	(.L_7990 - .L_7989)
.L_7989:
        /*002c*/ 	.word	0x00000000
        /*0030*/ 	.short	0x0004
        /*0032*/ 	.short	0x0021
        /*0034*/ 	.byte	0x00, 0xf0, 0x05, 0x00


	//----- nvinfo : EIATTR_KPARAM_INFO
	.align		4
.L_7990:
        /*0038*/ 	.byte	0x04, 0x17
        /*003a*/ 	.short	(.L_7992 - .L_7991)
.L_7991:
        /*003c*/ 	.word	0x00000000
        /*0040*/ 	.short	0x0003
        /*0042*/ 	.short	0x0020
        /*0044*/ 	.byte	0x00, 0xf0, 0x05, 0x00


	//----- nvinfo : EIATTR_KPARAM_INFO
	.align		4
.L_7992:
        /*0048*/ 	.byte	0x04, 0x17
        /*004a*/ 	.short	(.L_7994 - .L_7993)
.L_7993:
        /*004c*/ 	.word	0x00000000
        /*0050*/ 	.short	0x0002
        /*0052*/ 	.short	0x0008
        /*0054*/ 	.byte	0x00, 0xf0, 0x61, 0x00


	//----- nvinfo : EIATTR_KPARAM_INFO
	.align		4
.L_7994:
        /*0058*/ 	.byte	0x04, 0x17
        /*005a*/ 	.short	(.L_7996 - .L_7995)
.L_7995:
        /*005c*/ 	.word	0x00000000
        /*0060*/ 	.short	0x0001
        /*0062*/ 	.short	0x0004
        /*0064*/ 	.byte	0x00, 0xf0, 0x05, 0x00


	//----- nvinfo : EIATTR_KPARAM_INFO
	.align		4
.L_7996:
        /*0068*/ 	.byte	0x04, 0x17
        /*006a*/ 	.short	(.L_7998 - .L_7997)
.L_7997:
        /*006c*/ 	.word	0x00000000
        /*0070*/ 	.short	0x0000
        /*0072*/ 	.short	0x0000
        /*0074*/ 	.byte	0x00, 0xf0, 0x11, 0x00


	//----- nvinfo : EIATTR_SPARSE_MMA_MASK
	.align		4
.L_7998:
        /*0078*/ 	.byte	0x03, 0x50
        /*007a*/ 	.short	0x0000


	//----- nvinfo : EIATTR_MAXREG_COUNT
	.align		4
        /*007c*/ 	.byte	0x03, 0x1b
        /*007e*/ 	.short	0x00ff


	//----- nvinfo : EIATTR_EXTERNS
	.align		4
        /*0080*/ 	.byte	0x04, 0x0f
        /*0082*/ 	.short	(.L_8000 - .L_7999)


	//   ....[0]....
	.align		4
.L_7999:
        /*0084*/ 	.word	index@(__assertfail)


	//----- nvinfo : EIATTR_MERCURY_ISA_VERSION
	.align		4
.L_8000:
        /*0088*/ 	.byte	0x03, 0x5f
        /*008a*/ 	.short	0x0101


	//----- nvinfo : EIATTR_VRC_CTA_INIT_COUNT
	.align		4
        /*008c*/ 	.byte	0x02, 0x4a
	.zero		1
	.zero		1


	//----- nvinfo : EIATTR_SYSCALL_OFFSETS
	.align		4
        /*0090*/ 	.byte	0x04, 0x46
        /*0092*/ 	.short	(.L_8002 - .L_8001)


	//   ....[0]....
.L_8001:
        /*0094*/ 	.word	0x00000e50


	//   ....[1]....
        /*0098*/ 	.word	0x00001cd0


	//   ....[2]....
        /*009c*/ 	.word	0x00002cb0


	//   ....[3]....
        /*00a0*/ 	.word	0x00003b30


	//   ....[4]....
        /*00a4*/ 	.word	0x00004a50


	//   ....[5]....
        /*00a8*/ 	.word	0x000058e0


	//   ....[6]....
        /*00ac*/ 	.word	0x000067f0


	//   ....[7]....
        /*00b0*/ 	.word	0x00007680


	//   ....[8]....
        /*00b4*/ 	.word	0x00008400


	//   ....[9]....
        /*00b8*/ 	.word	0x000090e0


	//   ....[10]....
        /*00bc*/ 	.word	0x00009ec0


	//   ....[11]....
        /*00c0*/ 	.word	0x0000ac50


	//----- nvinfo : EIATTR_EXIT_INSTR_OFFSETS
	.align		4
.L_8002:
        /*00c4*/ 	.byte	0x04, 0x1c
        /*00c6*/ 	.short	(.L_8004 - .L_8003)


	//   ....[0]....
.L_8003:
        /*00c8*/ 	.word	0x0000a140


	//   ....[1]....
        /*00cc*/ 	.word	0x0000a270


	//   ....[2]....
        /*00d0*/ 	.word	0x0000a290


	//   ....[3]....
        /*00d4*/ 	.word	0x0000a320


	//   ....[4]....
        /*00d8*/ 	.word	0x0000a340


	//   ....[5]....
        /*00dc*/ 	.word	0x0000a360


	//   ....[6]....
        /*00e0*/ 	.word	0x0000a3f0


	//   ....[7]....
        /*00e4*/ 	.word	0x0000a430


	//   ....[8]....
        /*00e8*/ 	.word	0x0000a4d0


	//   ....[9]....
        /*00ec*/ 	.word	0x0000a520


	//   ....[10]....
        /*00f0*/ 	.word	0x0000a550


	//   ....[11]....
        /*00f4*/ 	.word	0x0000a610


	//   ....[12]....
        /*00f8*/ 	.word	0x0000a750


	//   ....[13]....
        /*00fc*/ 	.word	0x0000a890


	//   ....[14]....
        /*0100*/ 	.word	0x0000a9e0


	//   ....[15]....
        /*0104*/ 	.word	0x0000aa10


	//   ....[16]....
        /*0108*/ 	.word	0x0000aa30


	//   ....[17]....
        /*010c*/ 	.word	0x0000aab0


	//   ....[18]....
        /*0110*/ 	.word	0x0000aaf0


	//   ....[19]....
        /*0114*/ 	.word	0x0000ac60


	//   ....[20]....
        /*0118*/ 	.word	0x0000ad40


	//   ....[21]....
        /*011c*/ 	.word	0x0000ade0


	//   ....[22]....
        /*0120*/ 	.word	0x0000ae10


	//   ....[23]....
        /*0124*/ 	.word	0x0000ae60


	//   ....[24]....
        /*0128*/ 	.word	0x0000aea0


	//----- nvinfo : EIATTR_MAX_THREADS
	.align		4
.L_8004:
        /*012c*/ 	.byte	0x04, 0x05
        /*012e*/ 	.short	(.L_8006 - .L_8005)
.L_8005:
        /*0130*/ 	.word	0x00000080
        /*0134*/ 	.word	0x00000001
        /*0138*/ 	.word	0x00000001


	//----- nvinfo : EIATTR_CRS_STACK_SIZE
	.align		4
.L_8006:
        /*013c*/ 	.byte	0x04, 0x1e
        /*013e*/ 	.short	(.L_8008 - .L_8007)
.L_8007:
        /*0140*/ 	.word	0x00000000


	//----- nvinfo : EIATTR_CBANK_PARAM_SIZE
	.align		4
.L_8008:
        /*0144*/ 	.byte	0x03, 0x19
        /*0146*/ 	.short	0x0038


	//----- nvinfo : EIATTR_PARAM_CBANK
	.align		4
        /*0148*/ 	.byte	0x04, 0x0a
        /*014a*/ 	.short	(.L_8010 - .L_8009)
	.align		4
.L_8009:
        /*014c*/ 	.word	index@(.nv.constant0._ZN2at6native27unrolled_elementwise_kernelINS0_13BinaryFunctorIaabZZZNS0_22logical_or_kernel_cudaERNS_14TensorIteratorEENKUlvE0_clEvENKUlvE0_clEvEUlaaE_EESt5arrayIPcLm3EELi4E23TrivialOffsetCalculatorILi2EjESC_ILi1EjENS0_6memory12LoadWithCastILi2EEENSF_13StoreWithCastILi1EEEEEviT_T0_T2_T3_T4_T5_)
        /*0150*/ 	.short	0x0380
        /*0152*/ 	.short	0x0038


	//----- nvinfo : EIATTR_SW_WAR
	.align		4
.L_8010:
        /*0154*/ 	.byte	0x04, 0x36
        /*0156*/ 	.short	(.L_8012 - .L_8011)
.L_8011:
        /*0158*/ 	.word	0x00000008
.L_8012:


//--------------------- .nv.info._ZN2at6native18elementwise_kernelILi128ELi4EZNS0_22gpu_kernel_impl_nocastINS0_13BinaryFunctorIaabZZZNS0_22logical_or_kernel_cudaERNS_14TensorIteratorEENKUlvE0_clEvENKUlvE0_clEvEUlaaE_EEEEvRNS_18TensorIteratorBaseERKT_EUliE_EEviT1_ --------------------------
	.section	.nv.info._ZN2at6native18elementwise_kernelILi128ELi4EZNS0_22gpu_kernel_impl_nocastINS0_13BinaryFunctorIaabZZZNS0_22logical_or_kernel_cudaERNS_14TensorIteratorEENKUlvE0_clEvENKUlvE0_clEvEUlaaE_EEEEvRNS_18TensorIteratorBaseERKT_EUliE_EEviT1_,"",@"SHT_CUDA_INFO"
	.sectionflags	@""
	.align	4


	//----- nvinfo : EIATTR_CUDA_API_VERSION
	.align		4
        /*0000*/ 	.byte	0x04, 0x37
        /*0002*/ 	.short	(.L_8014 - .L_8013)
.L_8013:
        /*0004*/ 	.word	0x00000082


	//----- nvinfo : EIATTR_KPARAM_INFO
	.align		4
.L_8014:
        /*0008*/ 	.byte	0x04, 0x17
        /*000a*/ 	.short	(.L_8016 - .L_8015)
.L_8015:
        /*000c*/ 	.word	0x00000000
        /*0010*/ 	.short	0x0001
        /*0012*/ 	.short	0x0008
        /*0014*/ 	.byte	0x00, 0xf0, 0x21, 0x0a


	//----- nvinfo : EIATTR_KPARAM_INFO
	.align		4
.L_8016:
        /*0018*/ 	.byte	0x04, 0x17
        /*001a*/ 	.short	(.L_8018 - .L_8017)
.L_8017:
        /*001c*/ 	.word	0x00000000
        /*0020*/ 	.short	0x0000
        /*0022*/ 	.short	0x0000
        /*0024*/ 	.byte	0x00, 0xf0, 0x11, 0x00


	//----- nvinfo : EIATTR_SPARSE_MMA_MASK
	.align		4
.L_8018:
        /*0028*/ 	.byte	0x03, 0x50
        /*002a*/ 	.short	0x0000


	//----- nvinfo : EIATTR_MAXREG_COUNT
	.align		4
        /*002c*/ 	.byte	0x03, 0x1b
        /*002e*/ 	.short	0x0080


	//----- nvinfo : EIATTR_MERCURY_ISA_VERSION
	.align		4
        /*0030*/ 	.byte	0x03, 0x5f
        /*0032*/ 	.short	0x0101


	//----- nvinfo : EIATTR_VRC_CTA_INIT_COUNT
	.align		4
        /*0034*/ 	.byte	0x02, 0x4a
	.zero		1
	.zero		1


	//----- nvinfo : EIATTR_EXIT_INSTR_OFFSETS
	.align		4
        /*0038*/ 	.byte	0x04, 0x1c
        /*003a*/ 	.short	(.L_8020 - .L_8019)


	//   ....[0]....
.L_8019:
        /*003c*/ 	.word	0x00000330


	//   ....[1]....
        /*0040*/ 	.word	0x000003c0


	//   ....[2]....
        /*0044*/ 	.word	0x000048d0


	//   ....[3]....
        /*0048*/ 	.word	0x00005f70


	//----- nvinfo : EIATTR_MAX_THREADS
	.align		4
.L_8020:
        /*004c*/ 	.byte	0x04, 0x05
        /*004e*/ 	.short	(.L_8022 - .L_8021)
.L_8021:
        /*0050*/ 	.word	0x00000080
        /*0054*/ 	.word	0x00000001
        /*0058*/ 	.word	0x00000001


	//----- nvinfo : EIATTR_CRS_STACK_SIZE
	.align		4
.L_8022:
        /*005c*/ 	.byte	0x04, 0x1e
        /*005e*/ 	.short	(.L_8024 - .L_8023)
.L_8023:
        /*0060*/ 	.word	0x00000000


	//----- nvinfo : EIATTR_CBANK_PARAM_SIZE
	.align		4
.L_8024:
        /*0064*/ 	.byte	0x03, 0x19
        /*0066*/ 	.short	0x0290


	//----- nvinfo : EIATTR_PARAM_CBANK
	.align		4
        /*0068*/ 	.byte	0x04, 0x0a
        /*006a*/ 	.short	(.L_8026 - .L_8025)
	.align		4
.L_8025:
        /*006c*/ 	.word	index@(.nv.constant0._ZN2at6native18elementwise_kernelILi128ELi4EZNS0_22gpu_kernel_impl_nocastINS0_13BinaryFunctorIaabZZZNS0_22logical_or_kernel_cudaERNS_14TensorIteratorEENKUlvE0_clEvENKUlvE0_clEvEUlaaE_EEEEvRNS_18TensorIteratorBaseERKT_EUliE_EEviT1_)
        /*0070*/ 	.short	0x0380
        /*0072*/ 	.short	0x0290


	//----- nvinfo : EIATTR_SW_WAR
	.align		4
.L_8026:
        /*0074*/ 	.byte	0x04, 0x36
        /*0076*/ 	.short	(.L_8028 - .L_8027)
.L_8027:
        /*0078*/ 	.word	0x00000008
.L_8028:


//--------------------- .nv.info._ZN2at6native27unrolled_elementwise_kernelINS0_13BinaryFunctorIaabZZZNS0_22logical_or_kernel_cudaERNS_14TensorIteratorEENKUlvE0_clEvENKUlvE0_clEvEUlaaE_EESt5arrayIPcLm3EELi4E23TrivialOffsetCalculatorILi2EjESC_ILi1EjENS0_6memory15LoadWithoutCastENSF_16StoreWithoutCastEEEviT_T0_T2_T3_T4_T5_ --------------------------
	.section	.nv.info._ZN2at6native27unrolled_elementwise_kernelINS0_13BinaryFunctorIaabZZZNS0_22logical_or_kernel_cudaERNS_14TensorIteratorEENKUlvE0_clEvENKUlvE0_clEvEUlaaE_EESt5arrayIPcLm3EELi4E23TrivialOffsetCalculatorILi2EjESC_ILi1EjENS0_6memory15LoadWithoutCastENSF_16StoreWithoutCastEEEviT_T0_T2_T3_T4_T5_,"",@"SHT_CUDA_INFO"
	.sectionflags	@""
	.align	4


	//----- nvinfo : EIATTR_CUDA_API_VERSION
	.align		4
        /*0000*/ 	.byte	0x04, 0x37
        /*0002*/ 	.short	(.L_8030 - .L_8029)
.L_8029:
        /*0004*/ 	.word	0x00000082


	//----- nvinfo : EIATTR_KPARAM_INFO
	.align		4
.L_8030:
        /*0008*/ 	.byte	0x04, 0x17
        /*000a*/ 	.short	(.L_8032 - .L_8031)
.L_8031:
        /*000c*/ 	.word	0x00000000
        /*0010*/ 	.short	0x0006
        /*0012*/ 	.short	0x0023
        /*0014*/ 	.byte	0x00, 0xf0, 0x05, 0x00


	//----- nvinfo : EIATTR_KPARAM_INFO
	.align		4
.L_8032:
        /*0018*/ 	.byte	0x04, 0x17
        /*001a*/ 	.short	(.L_8034 - .L_8033)
.L_8033:
        /*001c*/ 	.word	0x00000000
        /*0020*/ 	.short	0x0005
        /*0022*/ 	.short	0x0022
        /*0024*/ 	.byte	0x00, 0xf0, 0x05, 0x00


	//----- nvinfo : EIATTR_KPARAM_INFO
	.align		4
.L_8034:
        /*0028*/ 	.byte	0x04, 0x17
        /*002a*/ 	.short	(.L_8036 - .L_8035)
.L_8035:
        /*002c*/ 	.word	0x00000000
        /*0030*/ 	.short	0x0004
        /*0032*/ 	.short	0x0021
        /*0034*/ 	.byte	0x00, 0xf0, 0x05, 0x00


	//----- nvinfo : EIATTR_KPARAM_INFO
	.align		4
.L_8036:
        /*0038*/ 	.byte	0x04, 0x17
        /*003a*/ 	.short	(.L_8038 - .L_8037)
.L_8037:
        /*003c*/ 	.word	0x00000000
        /*0040*/ 	.short	0x0003
        /*0042*/ 	.short	0x0020
        /*0044*/ 	.byte	0x00, 0xf0, 0x05, 0x00


	//----- nvinfo : EIATTR_KPARAM_INFO
	.align		4
.L_8038:
        /*0048*/ 	.byte	0x04, 0x17
        /*004a*/ 	.short	(.L_8040 - .L_8039)
.L_8039:
        /*004c*/ 	.word	0x00000000
        /*0050*/ 	.short	0x0002
        /*0052*/ 	.short	0x0008
        /*0054*/ 	.byte	0x00, 0xf0, 0x61, 0x00


	//----- nvinfo : EIATTR_KPARAM_INFO
	.align		4
.L_8040:
        /*0058*/ 	.byte	0x04, 0x17
        /*005a*/ 	.short	(.L_8042 - .L_8041)
.L_8041:
        /*005c*/ 	.word	0x00000000
        /*0060*/ 	.short	0x0001
        /*0062*/ 	.short	0x0004
        /*0064*/ 	.byte	0x00, 0xf0, 0x05, 0x00


	//----- nvinfo : EIATTR_KPARAM_INFO
	.align		4
.L_8042:
        /*0068*/ 	.byte	0x04, 0x17
        /*006a*/ 	.short	(.L_8044 - .L_8043)
.L_8043:
        /*006c*/ 	.word	0x00000000
        /*0070*/ 	.short	0x0000
        /*0072*/ 	.short	0x0000
        /*0074*/ 	.byte	0x00, 0xf0, 0x11, 0x00


	//----- nvinfo : EIATTR_SPARSE_MMA_MASK
	.align		4
.L_8044:
        /*0078*/ 	.byte	0x03, 0x50
        /*007a*/ 	.short	0x0000


	//----- nvinfo : EIATTR_MAXREG_COUNT
	.align		4
        /*007c*/ 	.byte	0x03, 0x1b
        /*007e*/ 	.short	0x00ff


	//----- nvinfo : EIATTR_MERCURY_ISA_VERSION
	.align		4
        /*0080*/ 	.byte	0x03, 0x5f
        /*0082*/ 	.short	0x0101


	//----- nvinfo : EIATTR_VRC_CTA_INIT_COUNT
	.align		4
        /*0084*/ 	.byte	0x02, 0x4a
	.zero		1
	.zero		1


	//----- nvinfo : EIATTR_EXIT_INSTR_OFFSETS
	.align		4
        /*0088*/ 	.byte	0x04, 0x1c
        /*008a*/ 	.short	(.L_8046 - .L_8045)


	//   ....[0]....
.L_8045:
        /*008c*/ 	.word	0x000005c0


	//   ....[1]....
        /*0090*/ 	.word	0x00000620


	//----- nvinfo : EIATTR_MAX_THREADS
	.align		4
.L_8046:
        /*0094*/ 	.byte	0x04, 0x05
        /*0096*/ 	.short	(.L_8048 - .L_8047)
.L_8047:
        /*0098*/ 	.word	0x00000080
        /*009c*/ 	.word	0x00000001
        /*00a0*/ 	.word	0x00000001


	//----- nvinfo : EIATTR_CRS_STACK_SIZE
	.align		4
.L_8048:
        /*00a4*/ 	.byte	0x04, 0x1e
        /*00a6*/ 	.short	(.L_8050 - .L_8049)
.L_8049:
        /*00a8*/ 	.word	0x00000000


	//----- nvinfo : EIATTR_CBANK_PARAM_SIZE
	.align		4
.L_8050:
        /*00ac*/ 	.byte	0x03, 0x19
        /*00ae*/ 	.short	0x0024


	//----- nvinfo : EIATTR_PARAM_CBANK
	.align		4
        /*00b0*/ 	.byte	0x04, 0x0a
        /*00b2*/ 	.short	(.L_8052 - .L_8051)
	.align		4
.L_8051:
        /*00b4*/ 	.word	index@(.nv.constant0._ZN2at6native27unrolled_elementwise_kernelINS0_13BinaryFunctorIaabZZZNS0_22logical_or_kernel_cudaERNS_14TensorIteratorEENKUlvE0_clEvENKUlvE0_clEvEUlaaE_EESt5arrayIPcLm3EELi4E23TrivialOffsetCalculatorILi2EjESC_ILi1EjENS0_6memory15LoadWithoutCastENSF_16StoreWithoutCastEEEviT_T0_T2_T3_T4_T5_)
        /*00b8*/ 	.short	0x0380
        /*00ba*/ 	.short	0x0024


	//----- nvinfo : EIATTR_SW_WAR
	.align		4
.L_8052:
        /*00bc*/ 	.byte	0x04, 0x36
        /*00be*/ 	.short	(.L_8054 - .L_8053)
.L_8053:
        /*00c0*/ 	.word	0x00000008
.L_8054:


//--------------------- .nv.info._ZN2at6native29vectorized_elementwise_kernelILi2ENS0_13BinaryFunctorIaabZZZNS0_22logical_or_kernel_cudaERNS_14TensorIteratorEENKUlvE0_clEvENKUlvE0_clEvEUlaaE_EESt5arrayIPcLm3EEEEviT0_T1_ --------------------------
	.section	.nv.info._ZN2at6native29vectorized_elementwise_kernelILi2ENS0_13BinaryFunctorIaabZZZNS0_22logical_or_kernel_cudaERNS_14TensorIteratorEENKUlvE0_clEvENKUlvE0_clEvEUlaaE_EESt5arrayIPcLm3EEEEviT0_T1_,"",@"SHT_CUDA_INFO"
	.sectionflags	@""
	.align	4


	//----- nvinfo : EIATTR_CUDA_API_VERSION
	.align		4
        /*0000*/ 	.byte	0x04, 0x37
        /*0002*/ 	.short	(.L_8056 - .L_8055)
.L_8055:
        /*0004*/ 	.word	0x00000082


	//----- nvinfo : EIATTR_KPARAM_INFO
	.align		4
.L_8056:
        /*0008*/ 	.byte	0x04, 0x17
        /*000a*/ 	.short	(.L_8058 - .L_8057)
.L_8057:
        /*000c*/ 	.word	0x00000000
        /*0010*/ 	.short	0x0002
        /*0012*/ 	.short	0x0008
        /*0014*/ 	.byte	0x00, 0xf0, 0x61, 0x00


	//----- nvinfo : EIATTR_KPARAM_INFO
	.align		4
.L_8058:
        /*0018*/ 	.byte	0x04, 0x17
        /*001a*/ 	.short	(.L_8060 - .L_8059)
.L_8059:
        /*001c*/ 	.word	0x00000000
        /*0020*/ 	.short	0x0001
        /*0022*/ 	.short	0x0004
        /*0024*/ 	.byte	0x00, 0xf0, 0x05, 0x00


	//----- nvinfo : EIATTR_KPARAM_INFO
	.align		4
.L_8060:
        /*0028*/ 	.byte	0x04, 0x17
        /*002a*/ 	.short	(.L_8062 - .L_8061)
.L_8061:
        /*002c*/ 	.word	0x00000000
        /*0030*/ 	.short	0x0000
        /*0032*/ 	.short	0x0000
        /*0034*/ 	.byte	0x00, 0xf0, 0x11, 0x00


	//----- nvinfo : EIATTR_SPARSE_MMA_MASK
	.align		4
.L_8062:
        /*0038*/ 	.byte	0x03, 0x50
        /*003a*/ 	.short	0x0000


	//----- nvinfo : EIATTR_MAXREG_COUNT
	.align		4
        /*003c*/ 	.byte	0x03, 0x1b
        /*003e*/ 	.short	0x00ff


	//----- nvinfo : EIATTR_MERCURY_ISA_VERSION
	.align		4
        /*0040*/ 	.byte	0x03, 0x5f
        /*0042*/ 	.short	0x0101


	//----- nvinfo : EIATTR_VRC_CTA_INIT_COUNT
	.align		4
        /*0044*/ 	.byte	0x02, 0x4a
	.zero		1
	.zero		1


	//----- nvinfo : EIATTR_EXIT_INSTR_OFFSETS
	.align		4
        /*0048*/ 	.byte	0x04, 0x1c
        /*004a*/ 	.short	(.L_8064 - .L_8063)


	//   ....[0]....
.L_8063:
        /*004c*/ 	.word	0x00000bd0


	//   ....[1]....
        /*0050*/ 	.word	0x00000c30


	//   ....[2]....
        /*0054*/ 	.word	0x00001060


	//----- nvinfo : EIATTR_MAX_THREADS
	.align		4
.L_8064:
        /*0058*/ 	.byte	0x04, 0x05
        /*005a*/ 	.short	(.L_8066 - .L_8065)
.L_8065:
        /*005c*/ 	.word	0x00000080
        /*0060*/ 	.word	0x00000001
        /*0064*/ 	.word	0x00000001


	//----- nvinfo : EIATTR_CRS_STACK_SIZE
	.align		4
.L_8066:
        /*0068*/ 	.byte	0x04, 0x1e
        /*006a*/ 	.short	(.L_8068 - .L_8067)
.L_8067:
        /*006c*/ 	.word	0x00000000


	//----- nvinfo : EIATTR_CBANK_PARAM_SIZE
	.align		4
.L_8068:
        /*0070*/ 	.byte	0x03, 0x19
        /*0072*/ 	.short	0x0020


	//----- nvinfo : EIATTR_PARAM_CBANK
	.align		4
        /*0074*/ 	.byte	0x04, 0x0a
        /*0076*/ 	.short	(.L_8070 - .L_8069)
	.align		4
.L_8069:
        /*0078*/ 	.word	index@(.nv.constant0._ZN2at6native29vectorized_elementwise_kernelILi2ENS0_13BinaryFunctorIaabZZZNS0_22logical_or_kernel_cudaERNS_14TensorIteratorEENKUlvE0_clEvENKUlvE0_clEvEUlaaE_EESt5arrayIPcLm3EEEEviT0_T1_)
        /*007c*/ 	.short	0x0380
        /*007e*/ 	.short	0x0020


	//----- nvinfo : EIATTR_SW_WAR
	.align		4
.L_8070:
        /*0080*/ 	.byte	0x04, 0x36
        /*0082*/ 	.short	(.L_8072 - .L_8071)
.L_8071:
        /*0084*/ 	.word	0x00000008
.L_8072:


//--------------------- .nv.info._ZN2at6native29vectorized_elementwise_kernelILi4ENS0_13BinaryFunctorIaabZZZNS0_22logical_or_kernel_cudaERNS_14TensorIteratorEENKUlvE0_clEvENKUlvE0_clEvEUlaaE_EESt5arrayIPcLm3EEEEviT0_T1_ --------------------------
	.section	.nv.info._ZN2at6native29vectorized_elementwise_kernelILi4ENS0_13BinaryFunctorIaabZZZNS0_22logical_or_kernel_cudaERNS_14TensorIteratorEENKUlvE0_clEvENKUlvE0_clEvEUlaaE_EESt5arrayIPcLm3EEEEviT0_T1_,"",@"SHT_CUDA_INFO"
	.sectionflags	@""
	.align	4


	//----- nvinfo : EIATTR_CUDA_API_VERSION
	.align		4
        /*0000*/ 	.byte	0x04, 0x37
        /*0002*/ 	.short	(.L_8074 - .L_8073)
.L_8073:
        /*0004*/ 	.word	0x00000082


	//----- nvinfo : EIATTR_KPARAM_INFO
	.align		4
.L_8074:
        /*0008*/ 	.byte	0x04, 0x17
        /*000a*/ 	.short	(.L_8076 - .L_8075)
.L_8075:
        /*000c*/ 	.word	0x00000000
        /*0010*/ 	.short	0x0002
        /*0012*/ 	.short	0x0008
        /*0014*/ 	.byte	0x00, 0xf0, 0x61, 0x00


	//----- nvinfo : EIATTR_KPARAM_INFO
	.align		4
.L_8076:
        /*0018*/ 	.byte	0x04, 0x17
        /*001a*/ 	.short	(.L_8078 - .L_8077)
.L_8077:
        /*001c*/ 	.word	0x00000000
        /*0020*/ 	.short	0x0001
        /*0022*/ 	.short	0x0004
        /*0024*/ 	.byte	0x00, 0xf0, 0x05, 0x00


	//----- nvinfo : EIATTR_KPARAM_INFO
	.align		4
.L_8078:
        /*0028*/ 	.byte	0x04, 0x17
        /*002a*/ 	.short	(.L_8080 - .L_8079)
.L_8079:
        /*002c*/ 	.word	0x00000000
        /*0030*/ 	.short	0x0000
        /*0032*/ 	.short	0x0000
        /*0034*/ 	.byte	0x00, 0xf0, 0x11, 0x00


	//----- nvinfo : EIATTR_SPARSE_MMA_MASK
	.align		4
.L_8080:
        /*0038*/ 	.byte	0x03, 0x50
        /*003a*/ 	.short	0x0000


	//----- nvinfo : EIATTR_MAXREG_COUNT
	.align		4
        /*003c*/ 	.byte	0x03, 0x1b
        /*003e*/ 	.short	0x00ff


	//----- nvinfo : EIATTR_MERCURY_ISA_VERSION
	.align		4
        /*0040*/ 	.byte	0x03, 0x5f
        /*0042*/ 	.short	0x0101


	//----- nvinfo : EIATTR_VRC_CTA_INIT_COUNT
	.align		4
        /*0044*/ 	.byte	0x02, 0x4a
	.zero		1
	.zero		1


	//----- nvinfo : EIATTR_EXIT_INSTR_OFFSETS
	.align		4
        /*0048*/ 	.byte	0x04, 0x1c
        /*004a*/ 	.short	(.L_8082 - .L_8081)


	//   ....[0]....
.L_8081:
        /*004c*/ 	.word	0x00000bd0


	//   ....[1]....
        /*0050*/ 	.word	0x00000c30


	//   ....[2]....
        /*0054*/ 	.word	0x00001020


	//----- nvinfo : EIATTR_MAX_THREADS
	.align		4
.L_8082:
        /*0058*/ 	.byte	0x04, 0x05
        /*005a*/ 	.short	(.L_8084 - .L_8083)
.L_8083:
        /*005c*/ 	.word	0x00000080
        /*0060*/ 	.word	0x00000001
        /*0064*/ 	.word	0x00000001


	//----- nvinfo : EIATTR_CRS_STACK_SIZE
	.align		4
.L_8084:
        /*0068*/ 	.byte	0x04, 0x1e
        /*006a*/ 	.short	(.L_8086 - .L_8085)
.L_8085:
        /*006c*/ 	.word	0x00000000


	//----- nvinfo : EIATTR_CBANK_PARAM_SIZE
	.align		4
.L_8086:
        /*0070*/ 	.byte	0x03, 0x19
        /*0072*/ 	.short	0x0020


	//----- nvinfo : EIATTR_PARAM_CBANK
	.align		4
        /*0074*/ 	.byte	0x04, 0x0a
        /*0076*/ 	.short	(.L_8088 - .L_8087)
	.align		4
.L_8087:
        /*0078*/ 	.word	index@(.nv.constant0._ZN2at6native29vectorized_elementwise_kernelILi4ENS0_13BinaryFunctorIaabZZZNS0_22logical_or_kernel_cudaERNS_14TensorIteratorEENKUlvE0_clEvENKUlvE0_clEvEUlaaE_EESt5arrayIPcLm3EEEEviT0_T1_)
        /*007c*/ 	.short	0x0380
        /*007e*/ 	.short	0x0020


	//----- nvinfo : EIATTR_SW_WAR
	.align		4
.L_8088:
        /*0080*/ 	.byte	0x04, 0x36
        /*0082*/ 	.short	(.L_8090 - .L_8089)
.L_8089:
        /*0084*/ 	.word	0x00000008
.L_8090:


//--------------------- .nv.info._ZN2at6native29vectorized_elementwise_kernelILi8ENS0_13BinaryFunctorIaabZZZNS0_22logical_or_kernel_cudaERNS_14TensorIteratorEENKUlvE0_clEvENKUlvE0_clEvEUlaaE_EESt5arrayIPcLm3EEEEviT0_T1_ --------------------------
	.section	.nv.info._ZN2at6native29vectorized_elementwise_kernelILi8ENS0_13BinaryFunctorIaabZZZNS0_22logical_or_kernel_cudaERNS_14TensorIteratorEENKUlvE0_clEvENKUlvE0_clEvEUlaaE_EESt5arrayIPcLm3EEEEviT0_T1_,"",@"SHT_CUDA_INFO"
	.sectionflags	@""
	.align	4


	//----- nvinfo : EIATTR_CUDA_API_VERSION
	.align		4
        /*0000*/ 	.byte	0x04, 0x37
        /*0002*/ 	.short	(.L_8092 - .L_8091)
.L_8091:
        /*0004*/ 	.word	0x00000082


	//----- nvinfo : EIATTR_KPARAM_INFO
	.align		4
.L_8092:
        /*0008*/ 	.byte	0x04, 0x17
        /*000a*/ 	.short	(.L_8094 - .L_8093)
.L_8093:
        /*000c*/ 	.word	0x00000000
        /*0010*/ 	.short	0x0002
        /*0012*/ 	.short	0x0008
        /*0014*/ 	.byte	0x00, 0xf0, 0x61, 0x00


	//----- nvinfo : EIATTR_KPARAM_INFO
	.align		4
.L_8094:
        /*0018*/ 	.byte	0x04, 0x17
        /*001a*/ 	.short	(.L_8096 - .L_8095)
.L_8095:
        /*001c*/ 	.word	0x00000000
        /*0020*/ 	.short	0x0001
        /*0022*/ 	.short	0x0004
        /*0024*/ 	.byte	0x00, 0xf0, 0x05, 0x00


	//----- nvinfo : EIATTR_KPARAM_INFO
	.align		4
.L_8096:
        /*0028*/ 	.byte	0x04, 0x17
        /*002a*/ 	.short	(.L_8098 - .L_8097)
.L_8097:
        /*002c*/ 	.word	0x00000000
        /*0030*/ 	.short	0x0000
        /*0032*/ 	.short	0x0000
        /*0034*/ 	.byte	0x00, 0xf0, 0x11, 0x00


	//----- nvinfo : EIATTR_SPARSE_MMA_MASK
	.align		4
.L_8098:
        /*0038*/ 	.byte	0x03, 0x50
        /*003a*/ 	.short	0x0000


	//----- nvinfo : EIATTR_MAXREG_COUNT
	.align		4
        /*003c*/ 	.byte	0x03, 0x1b
        /*003e*/ 	.short	0x00ff


	//----- nvinfo : EIATTR_MERCURY_ISA_VERSION
	.align		4
        /*0040*/ 	.byte	0x03, 0x5f
        /*0042*/ 	.short	0x0101


	//----- nvinfo : EIATTR_VRC_CTA_INIT_COUNT
	.align		4
        /*0044*/ 	.byte	0x02, 0x4a
	.zero		1
	.zero		1


	//----- nvinfo : EIATTR_EXIT_INSTR_OFFSETS
	.align		4
        /*0048*/ 	.byte	0x04, 0x1c
        /*004a*/ 	.short	(.L_8100 - .L_8099)


	//   ....[0]....
.L_8099:
        /*004c*/ 	.word	0x00000bd0


	//   ....[1]....
        /*0050*/ 	.word	0x00000c30


	//   ....[2]....
        /*0054*/ 	.word	0x00000ff0


	//----- nvinfo : EIATTR_MAX_THREADS
	.align		4
.L_8100:
        /*0058*/ 	.byte	0x04, 0x05
        /*005a*/ 	.short	(.L_8102 - .L_8101)
.L_8101:
        /*005c*/ 	.word	0x00000080
        /*0060*/ 	.word	0x00000001
        /*0064*/ 	.word	0x00000001


	//----- nvinfo : EIATTR_CRS_STACK_SIZE
	.align		4
.L_8102:
        /*0068*/ 	.byte	0x04, 0x1e
        /*006a*/ 	.short	(.L_8104 - .L_8103)
.L_8103:
        /*006c*/ 	.word	0x00000000


	//----- nvinfo : EIATTR_CBANK_PARAM_SIZE
	.align		4
.L_8104:
        /*0070*/ 	.byte	0x03, 0x19
        /*0072*/ 	.short	0x0020


	//----- nvinfo : EIATTR_PARAM_CBANK
	.align		4
        /*0074*/ 	.byte	0x04, 0x0a
        /*0076*/ 	.short	(.L_8106 - .L_8105)
	.align		4
.L_8105:
        /*0078*/ 	.word	index@(.nv.constant0._ZN2at6native29vectorized_elementwise_kernelILi8ENS0_13BinaryFunctorIaabZZZNS0_22logical_or_kernel_cudaERNS_14TensorIteratorEENKUlvE0_clEvENKUlvE0_clEvEUlaaE_EESt5arrayIPcLm3EEEEviT0_T1_)
        /*007c*/ 	.short	0x0380
        /*007e*/ 	.short	0x0020


	//----- nvinfo : EIATTR_SW_WAR
	.align		4
.L_8106:
        /*0080*/ 	.byte	0x04, 0x36
        /*0082*/ 	.short	(.L_8108 - .L_8107)
.L_8107:
        /*0084*/ 	.word	0x00000008
.L_8108:


//--------------------- .nv.info._ZN2at6native18elementwise_kernelILi128ELi4EZNS0_15gpu_kernel_implINS0_13AUnaryFunctorIhhbZZZNS0_22logical_or_kernel_cudaERNS_14TensorIteratorEENKUlvE0_clEvENKUlvE_clEvEUlhhE_EEEEvRNS_18TensorIteratorBaseERKT_EUliE_EEviT1_ --------------------------
	.section	.nv.info._ZN2at6native18elementwise_kernelILi128ELi4EZNS0_15gpu_kernel_implINS0_13AUnaryFunctorIhhbZZZNS0_22logical_or_kernel_cudaERNS_14TensorIteratorEENKUlvE0_clEvENKUlvE_clEvEUlhhE_EEEEvRNS_18TensorIteratorBaseERKT_EUliE_EEviT1_,"",@"SHT_CUDA_INFO"
	.sectionflags	@""
	.align	4


	//----- nvinfo : EIATTR_CUDA_API_VERSION
	.align		4
        /*0000*/ 	.byte	0x04, 0x37
        /*0002*/ 	.short	(.L_8110 - .L_8109)
.L_8109:
        /*0004*/ 	.word	0x00000082


	//----- nvinfo : EIATTR_KPARAM_INFO
	.align		4
.L_8110:
        /*0008*/ 	.byte	0x04, 0x17
        /*000a*/ 	.short	(.L_8112 - .L_8111)
.L_8111:
        /*000c*/ 	.word	0x00000000
        /*0010*/ 	.short	0x0001
        /*0012*/ 	.short	0x0008
        /*0014*/ 	.byte	0x00, 0xf0, 0x61, 0x08


	//----- nvinfo : EIATTR_KPARAM_INFO
	.align		4
.L_8112:
        /*0018*/ 	.byte	0x04, 0x17
        /*001a*/ 	.short	(.L_8114 - .L_8113)
.L_8113:
        /*001c*/ 	.word	0x00000000
        /*0020*/ 	.short	0x0000
        /*0022*/ 	.short	0x0000
        /*0024*/ 	.byte	0x00, 0xf0, 0x11, 0x00


	//----- nvinfo : EIATTR_SPARSE_MMA_MASK
	.align		4
.L_8114:
        /*0028*/ 	.byte	0x03, 0x50
        /*002a*/ 	.short	0x0000


	//----- nvinfo : EIATTR_MAXREG_COUNT
	.align		4
        /*002c*/ 	.byte	0x03, 0x1b
        /*002e*/ 	.short	0x0080


	//----- nvinfo : EIATTR_EXTERNS
	.align		4
        /*0030*/ 	.byte	0x04, 0x0f
        /*0032*/ 	.short	(.L_8116 - .L_8115)


	//   ....[0]....
	.align		4
.L_8115:
        /*0034*/ 	.word	index@(__assertfail)


	//----- nvinfo : EIATTR_MERCURY_ISA_VERSION
	.align		4
.L_8116:
        /*0038*/ 	.byte	0x03, 0x5f
        /*003a*/ 	.short	0x0101


	//----- nvinfo : EIATTR_VRC_CTA_INIT_COUNT
	.align		4
        /*003c*/ 	.byte	0x02, 0x4a
	.zero		1
	.zero		1


	//----- nvinfo : EIATTR_SYSCALL_OFFSETS
	.align		4
        /*0040*/ 	.byte	0x04, 0x46
        /*0042*/ 	.short	(.L_8118 - .L_8117)


	//   ....[0]....
.L_8117:
        /*0044*/ 	.word	0x00002170


	//   ....[1]....
        /*0048*/ 	.word	0x00002e90


	//   ....[2]....
        /*004c*/ 	.word	0x00005170


	//   ....[3]....
        /*0050*/ 	.word	0x00005cd0


	//   ....[4]....
        /*0054*/ 	.word	0x000080a0


	//   ....[5]....
        /*0058*/ 	.word	0x00008c00


	//   ....[6]....
        /*005c*/ 	.word	0x0000afe0


	//   ....[7]....
        /*0060*/ 	.word	0x0000bb00


	//----- nvinfo : EIATTR_EXIT_INSTR_OFFSETS
	.align		4
.L_8118:
        /*0064*/ 	.byte	0x04, 0x1c
        /*0066*/ 	.short	(.L_8120 - .L_8119)


	//   ....[0]....
.L_8119:
        /*0068*/ 	.word	0x00008e90


	//   ....[1]....
        /*006c*/ 	.word	0x0000b120


	//   ....[2]....
        /*0070*/ 	.word	0x0000b140


	//   ....[3]....
        /*0074*/ 	.word	0x0000b1d0


	//   ....[4]....
        /*0078*/ 	.word	0x0000b1f0


	//   ....[5]....
        /*007c*/ 	.word	0x0000b210


	//   ....[6]....
        /*0080*/ 	.word	0x0000b2a0


	//   ....[7]....
        /*0084*/ 	.word	0x0000b2e0


	//   ....[8]....
        /*0088*/ 	.word	0x0000b380


	//   ....[9]....
        /*008c*/ 	.word	0x0000b3d0


	//   ....[10]....
        /*0090*/ 	.word	0x0000b400


	//   ....[11]....
        /*0094*/ 	.word	0x0000b4c0


	//   ....[12]....
        /*0098*/ 	.word	0x0000b600


	//   ....[13]....
        /*009c*/ 	.word	0x0000b740


	//   ....[14]....
        /*00a0*/ 	.word	0x0000b890


	//   ....[15]....
        /*00a4*/ 	.word	0x0000b8c0


	//   ....[16]....
        /*00a8*/ 	.word	0x0000b8e0


	//   ....[17]....
        /*00ac*/ 	.word	0x0000b960


	//   ....[18]....
        /*00b0*/ 	.word	0x0000b9a0


	//   ....[19]....
        /*00b4*/ 	.word	0x0000bb10


	//   ....[20]....
        /*00b8*/ 	.word	0x0000bbf0


	//   ....[21]....
        /*00bc*/ 	.word	0x0000bc90


	//   ....[22]....
        /*00c0*/ 	.word	0x0000bcc0


	//   ....[23]....
        /*00c4*/ 	.word	0x0000bd10


	//   ....[24]....
        /*00c8*/ 	.word	0x0000bd50


	//----- nvinfo : EIATTR_MAX_THREADS
	.align		4
.L_8120:
        /*00cc*/ 	.byte	0x04, 0x05
        /*00ce*/ 	.short	(.L_8122 - .L_8121)
.L_8121:
        /*00d0*/ 	.word	0x00000080
        /*00d4*/ 	.word	0x00000001
        /*00d8*/ 	.word	0x00000001


	//----- nvinfo : EIATTR_CRS_STACK_SIZE
	.align		4
.L_8122:
        /*00dc*/ 	.byte	0x04, 0x1e
        /*00de*/ 	.short	(.L_8124 - .L_8123)
.L_8123:
        /*00e0*/ 	.word	0x00000000


	//----- nvinfo : EIATTR_CBANK_PARAM_SIZE
	.align		4
.L_8124:
        /*00e4*/ 	.byte	0x03, 0x19
        /*00e6*/ 	.short	0x0220


	//----- nvinfo : EIATTR_PARAM_CBANK
	.align		4
        /*00e8*/ 	.byte	0x04, 0x0a
        /*00ea*/ 	.short	(.L_8126 - .L_8125)
	.align		4
.L_8125:
        /*00ec*/ 	.word	index@(.nv.constant0._ZN2at6native18elementwise_kernelILi128ELi4EZNS0_15gpu_kernel_implINS0_13AUnaryFunctorIhhbZZZNS0_22logical_or_kernel_cudaERNS_14TensorIteratorEENKUlvE0_clEvENKUlvE_clEvEUlhhE_EEEEvRNS_18TensorIteratorBaseERKT_EUliE_EEviT1_)
        /*00f0*/ 	.short	0x0380
        /*00f2*/ 	.short	0x0220


	//----- nvinfo : EIATTR_SW_WAR
	.align		4
.L_8126:
        /*00f4*/ 	.byte	0x04, 0x36
        /*00f6*/ 	.short	(.L_8128 - .L_8127)
.L_8127:
        /*00f8*/ 	.word	0x00000008
.L_8128:


//--------------------- .nv.info._ZN2at6native27unrolled_elementwise_kernelINS0_13AUnaryFunctorIhhbZZZNS0_22logical_or_kernel_cudaERNS_14TensorIteratorEENKUlvE0_clEvENKUlvE_clEvEUlhhE_EESt5arrayIPcLm2EELi4E23TrivialOffsetCalculatorILi1EjESD_NS0_6memory12LoadWithCastILi1EEENSE_13StoreWithCastILi1EEEEEviT_T0_T2_T3_T4_T5_ --------------------------
	.section	.nv.info._ZN2at6native27unrolled_elementwise_kernelINS0_13AUnaryFunctorIhhbZZZNS0_22logical_or_kernel_cudaERNS_14TensorIteratorEENKUlvE0_clEvENKUlvE_clEvEUlhhE_EESt5arrayIPcLm2EELi4E23TrivialOffsetCalculatorILi1EjESD_NS0_6memory12LoadWithCastILi1EEENSE_13StoreWithCastILi1EEEEEviT_T0_T2_T3_T4_T5_,"",@"SHT_CUDA_INFO"
	.sectionflags	@""
	.align	4


	//----- nvinfo : EIATTR_CUDA_API_VERSION
	.align		4
        /*0000*/ 	.byte	0x04, 0x37
        /*0002*/ 	.short	(.L_8130 - .L_8129)
.L_8129:
        /*0004*/ 	.word	0x00000082


	//----- nvinfo : EIATTR_KPARAM_INFO
	.align		4
.L_8130:
        /*0008*/ 	.byte	0x04, 0x17
        /*000a*/ 	.short	(.L_8132 - .L_8131)
.L_8131:
        /*000c*/ 	.word	0x00000000
        /*0010*/ 	.short	0x0006
        /*0012*/ 	.short	0x0024
        /*0014*/ 	.byte	0x00, 0xf0, 0x21, 0x00


	//----- nvinfo : EIATTR_KPARAM_INFO
	.align		4
.L_8132:
        /*0018*/ 	.byte	0x04, 0x17
        /*001a*/ 	.short	(.L_8134 - .L_8133)
.L_8133:
        /*001c*/ 	.word	0x00000000
        /*0020*/ 	.short	0x0005
        /*0022*/ 	.short	0x001c
        /*0024*/ 	.byte	0x00, 0xf0, 0x21, 0x00


	//----- nvinfo : EIATTR_KPARAM_INFO
	.align		4
.L_8134:
        /*0028*/ 	.byte	0x04, 0x17
        /*002a*/ 	.short	(.L_8136 - .L_8135)
.L_8135:
        /*002c*/ 	.word	0x00000000
        /*0030*/ 	.short	0x0004
        /*0032*/ 	.short	0x0019
        /*0034*/ 	.byte	0x00, 0xf0, 0x05, 0x00


	//----- nvinfo : EIATTR_KPARAM_INFO
	.align		4
.L_8136:
        /*0038*/ 	.byte	0x04, 0x17
        /*003a*/ 	.short	(.L_8138 - .L_8137)
.L_8137:
        /*003c*/ 	.word	0x00000000
        /*0040*/ 	.short	0x0003
        /*0042*/ 	.short	0x0018
        /*0044*/ 	.byte	0x00, 0xf0, 0x05, 0x00


	//----- nvinfo : EIATTR_KPARAM_INFO
	.align		4
.L_8138:
        /*0048*/ 	.byte	0x04, 0x17
        /*004a*/ 	.short	(.L_8140 - .L_8139)
.L_8139:
        /*004c*/ 	.word	0x00000000
        /*0050*/ 	.short	0x0002
        /*0052*/ 	.short	0x0008
        /*0054*/ 	.byte	0x00, 0xf0, 0x41, 0x00


	//----- nvinfo : EIATTR_KPARAM_INFO
	.align		4
.L_8140:
        /*0058*/ 	.byte	0x04, 0x17
        /*005a*/ 	.short	(.L_8142 - .L_8141)
.L_8141:
        /*005c*/ 	.word	0x00000000
        /*0060*/ 	.short	0x0001
        /*0062*/ 	.short	0x0004
        /*0064*/ 	.byte	0x00, 0xf0, 0x09, 0x00


	//----- nvinfo : EIATTR_KPARAM_INFO
	.align		4
.L_8142:
        /*0068*/ 	.byte	0x04, 0x17
        /*006a*/ 	.short	(.L_8144 - .L_8143)
.L_8143:
        /*006c*/ 	.word	0x00000000
        /*0070*/ 	.short	0x0000
        /*0072*/ 	.short	0x0000
        /*0074*/ 	.byte	0x00, 0xf0, 0x11, 0x00


	//----- nvinfo : EIATTR_SPARSE_MMA_MASK
	.align		4
.L_8144:
        /*0078*/ 	.byte	0x03, 0x50
        /*007a*/ 	.short	0x0000


	//----- nvinfo : EIATTR_MAXREG_COUNT
	.align		4
        /*007c*/ 	.byte	0x03, 0x1b
        /*007e*/ 	.short	0x00ff


	//----- nvinfo : EIATTR_EXTERNS
	.align		4
        /*0080*/ 	.byte	0x04, 0x0f
        /*0082*/ 	.short	(.L_8146 - .L_8145)


	//   ....[0]....
	.align		4
.L_8145:
        /*0084*/ 	.word	index@(__assertfail)


	//----- nvinfo : EIATTR_MERCURY_ISA_VERSION
	.align		4
.L_8146:
        /*0088*/ 	.byte	0x03, 0x5f
        /*008a*/ 	.short	0x0101


	//----- nvinfo : EIATTR_VRC_CTA_INIT_COUNT
	.align		4
        /*008c*/ 	.byte	0x02, 0x4a
	.zero		1
	.zero		1


	//----- nvinfo : EIATTR_SYSCALL_OFFSETS
	.align		4
        /*0090*/ 	.byte	0x04, 0x46
        /*0092*/ 	.short	(.L_8148 - .L_8147)


	//   ....[0]....
.L_8147:
        /*0094*/ 	.word	0x00000e80


	//   ....[1]....
        /*0098*/ 	.word	0x00001ea0


	//   ....[2]....
        /*009c*/ 	.word	0x00002e00


	//   ....[3]....
        /*00a0*/ 	.word	0x00003d60


	//   ....[4]....
        /*00a4*/ 	.word	0x00004b20


	//   ....[5]....
        /*00a8*/ 	.word	0x00005800


	//   ....[6]....
        /*00ac*/ 	.word	0x000065e0


	//   ....[7]....
        /*00b0*/ 	.word	0x00007370


	//----- nvinfo : EIATTR_EXIT_INSTR_OFFSETS
	.align		4
.L_8148:
        /*00b4*/ 	.byte	0x04, 0x1c
        /*00b6*/ 	.short	(.L_8150 - .L_8149)


	//   ....[0]....
.L_8149:
        /*00b8*/ 	.word	0x00006860


	//   ....[1]....
        /*00bc*/ 	.word	0x00006990


	//   ....[2]....
        /*00c0*/ 	.word	0x000069b0


	//   ....[3]....
        /*00c4*/ 	.word	0x00006a40


	//   ....[4]....
        /*00c8*/ 	.word	0x00006a60


	//   ....[5]....
        /*00cc*/ 	.word	0x00006a80


	//   ....[6]....
        /*00d0*/ 	.word	0x00006b10


	//   ....[7]....
        /*00d4*/ 	.word	0x00006b50


	//   ....[8]....
        /*00d8*/ 	.word	0x00006bf0


	//   ....[9]....
        /*00dc*/ 	.word	0x00006c40


	//   ....[10]....
        /*00e0*/ 	.word	0x00006c70


	//   ....[11]....
        /*00e4*/ 	.word	0x00006d30


	//   ....[12]....
        /*00e8*/ 	.word	0x00006e70


	//   ....[13]....
        /*00ec*/ 	.word	0x00006fb0


	//   ....[14]....
        /*00f0*/ 	.word	0x00007100


	//   ....[15]....
        /*00f4*/ 	.word	0x00007130


	//   ....[16]....
        /*00f8*/ 	.word	0x00007150


	//   ....[17]....
        /*00fc*/ 	.word	0x000071d0


	//   ....[18]....
        /*0100*/ 	.word	0x00007210


	//   ....[19]....
        /*0104*/ 	.word	0x00007380


	//   ....[20]....
        /*0108*/ 	.word	0x00007460


	//   ....[21]....
        /*010c*/ 	.word	0x00007500


	//   ....[22]....
        /*0110*/ 	.word	0x00007530


	//   ....[23]....
        /*0114*/ 	.word	0x00007580


	//   ....[24]....
        /*0118*/ 	.word	0x000075c0


	//----- nvinfo : EIATTR_MAX_THREADS
	.align		4
.L_8150:
        /*011c*/ 	.byte	0x04, 0x05
        /*011e*/ 	.short	(.L_8152 - .L_8151)
.L_8151:
        /*0120*/ 	.word	0x00000080
        /*0124*/ 	.word	0x00000001
        /*0128*/ 	.word	0x00000001


	//----- nvinfo : EIATTR_CRS_STACK_SIZE
	.align		4
.L_8152:
        /*012c*/ 	.byte	0x04, 0x1e
        /*012e*/ 	.short	(.L_8154 - .L_8153)
.L_8153:
        /*0130*/ 	.word	0x00000000


	//----- nvinfo : EIATTR_CBANK_PARAM_SIZE
	.align		4
.L_8154:
        /*0134*/ 	.byte	0x03, 0x19
        /*0136*/ 	.short	0x002c


	//----- nvinfo : EIATTR_PARAM_CBANK
	.align		4
        /*0138*/ 	.byte	0x04, 0x0a
        /*013a*/ 	.short	(.L_8156 - .L_8155)
	.align		4
.L_8155:
        /*013c*/ 	.word	index@(.nv.constant0._ZN2at6native27unrolled_elementwise_kernelINS0_13AUnaryFunctorIhhbZZZNS0_22logical_or_kernel_cudaERNS_14TensorIteratorEENKUlvE0_clEvENKUlvE_clEvEUlhhE_EESt5arrayIPcLm2EELi4E23TrivialOffsetCalculatorILi1EjESD_NS0_6memory12LoadWithCastILi1EEENSE_13StoreWithCastILi1EEEEEviT_T0_T2_T3_T4_T5_)
        /*0140*/ 	.short	0x0380
        /*0142*/ 	.short	0x002c


	//----- nvinfo : EIATTR_SW_WAR
	.align		4
.L_8156:
        /*0144*/ 	.byte	0x04, 0x36
        /*0146*/ 	.short	(.L_8158 - .L_8157)
.L_8157:
        /*0148*/ 	.word	0x00000008
.L_8158:


//--------------------- .nv.info._ZN2at6native18elementwise_kernelILi128ELi4EZNS0_22gpu_kernel_impl_nocastINS0_13AUnaryFunctorIhhbZZZNS0_22logical_or_kernel_cudaERNS_14TensorIteratorEENKUlvE0_clEvENKUlvE_clEvEUlhhE_EEEEvRNS_18TensorIteratorBaseERKT_EUliE_EEviT1_ --------------------------
	.section	.nv.info._ZN2at6native18elementwise_kernelILi128ELi4EZNS0_22gpu_kernel_impl_nocastINS0_13AUnaryFunctorIhhbZZZNS0_22logical_or_kernel_cudaERNS_14TensorIteratorEENKUlvE0_clEvENKUlvE_clEvEUlhhE_EEEEvRNS_18TensorIteratorBaseERKT_EUliE_EEviT1_,"",@"SHT_CUDA_INFO"
	.sectionflags	@""
	.align	4


	//----- nvinfo : EIATTR_CUDA_API_VERSION
	.align		4
        /*0000*/ 	.byte	0x04, 0x37
        /*0002*/ 	.short	(.L_8160 - .L_8159)
.L_8159:
        /*0004*/ 	.word	0x00000082


	//----- nvinfo : EIATTR_KPARAM_INFO
	.align		4
.L_8160:
        /*0008*/ 	.byte	0x04, 0x17
        /*000a*/ 	.short	(.L_8162 - .L_8161)
.L_8161:
        /*000c*/ 	.word	0x00000000
        /*0010*/ 	.short	0x0001
        /*0012*/ 	.short	0x0008
        /*0014*/ 	.byte	0x00, 0xf0, 0x61, 0x08


	//----- nvinfo : EIATTR_KPARAM_INFO
	.align		4
.L_8162:
        /*0018*/ 	.byte	0x04, 0x17
        /*001a*/ 	.short	(.L_8164 - .L_8163)
.L_8163:
        /*001c*/ 	.word	0x00000000
        /*0020*/ 	.short	0x0000
        /*0022*/ 	.short	0x0000
        /*0024*/ 	.byte	0x00, 0xf0, 0x11, 0x00


	//----- nvinfo : EIATTR_SPARSE_MMA_MASK
	.align		4
.L_8164:
        /*0028*/ 	.byte	0x03, 0x50
        /*002a*/ 	.short	0x0000


	//----- nvinfo : EIATTR_MAXREG_COUNT
	.align		4
        /*002c*/ 	.byte	0x03, 0x1b
        /*002e*/ 	.short	0x0080


	//----- nvinfo : EIATTR_MERCURY_ISA_VERSION
	.align		4
        /*0030*/ 	.byte	0x03, 0x5f
        /*0032*/ 	.short	0x0101


	//----- nvinfo : EIATTR_VRC_CTA_INIT_COUNT
	.align		4
        /*0034*/ 	.byte	0x02, 0x4a
	.zero		1
	.zero		1


	//----- nvinfo : EIATTR_EXIT_INSTR_OFFSETS
	.align		4
        /*0038*/ 	.byte	0x04, 0x1c
        /*003a*/ 	.short	(.L_8166 - .L_8165)


	//   ....[0]....
.L_8165:
        /*003c*/ 	.word	0x000002e0


	//   ....[1]....
        /*0040*/ 	.word	0x00000350


	//   ....[2]....
        /*0044*/ 	.word	0x00003e40


	//   ....[3]....
        /*0048*/ 	.word	0x00005180


	//----- nvinfo : EIATTR_MAX_THREADS
	.align		4
.L_8166:
        /*004c*/ 	.byte	0x04, 0x05
        /*004e*/ 	.short	(.L_8168 - .L_8167)
.L_8167:
        /*0050*/ 	.word	0x00000080
        /*0054*/ 	.word	0x00000001
        /*0058*/ 	.word	0x00000001


	//----- nvinfo : EIATTR_CRS_STACK_SIZE
	.align		4
.L_8168:
        /*005c*/ 	.byte	0x04, 0x1e
        /*005e*/ 	.short	(.L_8170 - .L_8169)
.L_8169:
        /*0060*/ 	.word	0x00000000


	//----- nvinfo : EIATTR_CBANK_PARAM_SIZE
	.align		4
.L_8170:
        /*0064*/ 	.byte	0x03, 0x19
        /*0066*/ 	.short	0x0220


	//----- nvinfo : EIATTR_PARAM_CBANK
	.align		4
        /*0068*/ 	.byte	0x04, 0x0a
        /*006a*/ 	.short	(.L_8172 - .L_8171)
	.align		4
.L_8171:
        /*006c*/ 	.word	index@(.nv.constant0._ZN2at6native18elementwise_kernelILi128ELi4EZNS0_22gpu_kernel_impl_nocastINS0_13AUnaryFunctorIhhbZZZNS0_22logical_or_kernel_cudaERNS_14TensorIteratorEENKUlvE0_clEvENKUlvE_clEvEUlhhE_EEEEvRNS_18TensorIteratorBaseERKT_EUliE_EEviT1_)
        /*0070*/ 	.short	0x0380
        /*0072*/ 	.short	0x0220


	//----- nvinfo : EIATTR_SW_WAR
	.align		4
.L_8172:
        /*0074*/ 	.byte	0x04, 0x36
        /*0076*/ 	.short	(.L_8174 - .L_8173)
.L_8173:
        /*0078*/ 	.word	0x00000008
.L_8174:


//--------------------- .nv.info._ZN2at6native27unrolled_elementwise_kernelINS0_13AUnaryFunctorIhhbZZZNS0_22logical_or_kernel_cudaERNS_14TensorIteratorEENKUlvE0_clEvENKUlvE_clEvEUlhhE_EESt5arrayIPcLm2EELi4E23TrivialOffsetCalculatorILi1EjESD_NS0_6memory15LoadWithoutCastENSE_16StoreWithoutCastEEEviT_T0_T2_T3_T4_T5_ --------------------------
	.section	.nv.info._ZN2at6native27unrolled_elementwise_kernelINS0_13AUnaryFunctorIhhbZZZNS0_22logical_or_kernel_cudaERNS_14TensorIteratorEENKUlvE0_clEvENKUlvE_clEvEUlhhE_EESt5arrayIPcLm2EELi4E23TrivialOffsetCalculatorILi1EjESD_NS0_6memory15LoadWithoutCastENSE_16StoreWithoutCastEEEviT_T0_T2_T3_T4_T5_,"",@"SHT_CUDA_INFO"
	.sectionflags	@""
	.align	4


	//----- nvinfo : EIATTR_CUDA_API_VERSION
	.align		4
        /*0000*/ 	.byte	0x04, 0x37
        /*0002*/ 	.short	(.L_8176 - .L_8175)
.L_8175:
        /*0004*/ 	.word	0x00000082


	//----- nvinfo : EIATTR_KPARAM_INFO
	.align		4
.L_8176:
        /*0008*/ 	.byte	0x04, 0x17
        /*000a*/ 	.short	(.L_8178 - .L_8177)
.L_8177:
        /*000c*/ 	.word	0x00000000
        /*0010*/ 	.short	0x0006
        /*0012*/ 	.short	0x001b
        /*0014*/ 	.byte	0x00, 0xf0, 0x05, 0x00


	//----- nvinfo : EIATTR_KPARAM_INFO
	.align		4
.L_8178:
        /*0018*/ 	.byte	0x04, 0x17
        /*001a*/ 	.short	(.L_8180 - .L_8179)
.L_8179:
        /*001c*/ 	.word	0x00000000
        /*0020*/ 	.short	0x0005
        /*0022*/ 	.short	0x001a
        /*0024*/ 	.byte	0x00, 0xf0, 0x05, 0x00


	//----- nvinfo : EIATTR_KPARAM_INFO
	.align		4
.L_8180:
        /*0028*/ 	.byte	0x04, 0x17
        /*002a*/ 	.short	(.L_8182 - .L_8181)
.L_8181:
        /*002c*/ 	.word	0x00000000
        /*0030*/ 	.short	0x0004
        /*0032*/ 	.short	0x0019
        /*0034*/ 	.byte	0x00, 0xf0, 0x05, 0x00


	//----- nvinfo : EIATTR_KPARAM_INFO
	.align		4
.L_8182:
        /*0038*/ 	.byte	0x04, 0x17
        /*003a*/ 	.short	(.L_8184 - .L_8183)
.L_8183:
        /*003c*/ 	.word	0x00000000
        /*0040*/ 	.short	0x0003
        /*0042*/ 	.short	0x0018
        /*0044*/ 	.byte	0x00, 0xf0, 0x05, 0x00


	//----- nvinfo : EIATTR_KPARAM_INFO
	.align		4
.L_8184:
        /*0048*/ 	.byte	0x04, 0x17
        /*004a*/ 	.short	(.L_8186 - .L_8185)
.L_8185:
        /*004c*/ 	.word	0x00000000
        /*0050*/ 	.short	0x0002
        /*0052*/ 	.short	0x0008
        /*0054*/ 	.byte	0x00, 0xf0, 0x41, 0x00


	//----- nvinfo : EIATTR_KPARAM_INFO
	.align		4
.L_8186:
        /*0058*/ 	.byte	0x04, 0x17
        /*005a*/ 	.short	(.L_8188 - .L_8187)
.L_8187:
        /*005c*/ 	.word	0x00000000
        /*0060*/ 	.short	0x0001
        /*0062*/ 	.short	0x0004
        /*0064*/ 	.byte	0x00, 0xf0, 0x09, 0x00


	//----- nvinfo : EIATTR_KPARAM_INFO
	.align		4
.L_8188:
        /*0068*/ 	.byte	0x04, 0x17
        /*006a*/ 	.short	(.L_8190 - .L_8189)
.L_8189:
        /*006c*/ 	.word	0x00000000
        /*0070*/ 	.short	0x0000
        /*0072*/ 	.short	0x0000
        /*0074*/ 	.byte	0x00, 0xf0, 0x11, 0x00


	//----- nvinfo : EIATTR_SPARSE_MMA_MASK
	.align		4
.L_8190:
        /*0078*/ 	.byte	0x03, 0x50
        /*007a*/ 	.short	0x0000


	//----- nvinfo : EIATTR_MAXREG_COUNT
	.align		4
        /*007c*/ 	.byte	0x03, 0x1b
        /*007e*/ 	.short	0x00ff


	//----- nvinfo : EIATTR_MERCURY_ISA_VERSION
	.align		4
        /*0080*/ 	.byte	0x03, 0x5f
        /*0082*/ 	.short	0x0101


	//----- nvinfo : EIATTR_VRC_CTA_INIT_COUNT
	.align		4
        /*0084*/ 	.byte	0x02, 0x4a
	.zero		1
	.zero		1


	//----- nvinfo : EIATTR_EXIT_INSTR_OFFSETS
	.align		4
        /*0088*/ 	.byte	0x04, 0x1c
        /*008a*/ 	.short	(.L_8192 - .L_8191)


	//   ....[0]....
.L_8191:
        /*008c*/ 	.word	0x000004d0


	//   ....[1]....
        /*0090*/ 	.word	0x00000530


	//----- nvinfo : EIATTR_MAX_THREADS
	.align		4
.L_8192:
        /*0094*/ 	.byte	0x04, 0x05
        /*0096*/ 	.short	(.L_8194 - .L_8193)
.L_8193:
        /*0098*/ 	.word	0x00000080
        /*009c*/ 	.word	0x00000001
        /*00a0*/ 	.word	0x00000001


	//----- nvinfo : EIATTR_CRS_STACK_SIZE
	.align		4
.L_8194:
        /*00a4*/ 	.byte	0x04, 0x1e
        /*00a6*/ 	.short	(.L_8196 - .L_8195)
.L_8195:
        /*00a8*/ 	.word	0x00000000


	//----- nvinfo : EIATTR_CBANK_PARAM_SIZE
	.align		4
.L_8196:
        /*00ac*/ 	.byte	0x03, 0x19
        /*00ae*/ 	.short	0x001c


	//----- nvinfo : EIATTR_PARAM_CBANK
	.align		4
        /*00b0*/ 	.byte	0x04, 0x0a
        /*00b2*/ 	.short	(.L_8198 - .L_8197)
	.align		4
.L_8197:
        /*00b4*/ 	.word	index@(.nv.constant0._ZN2at6native27unrolled_elementwise_kernelINS0_13AUnaryFunctorIhhbZZZNS0_22logical_or_kernel_cudaERNS_14TensorIteratorEENKUlvE0_clEvENKUlvE_clEvEUlhhE_EESt5arrayIPcLm2EELi4E23TrivialOffsetCalculatorILi1EjESD_NS0_6memory15LoadWithoutCastENSE_16StoreWithoutCastEEEviT_T0_T2_T3_T4_T5_)
        /*00b8*/ 	.short	0x0380
        /*00ba*/ 	.short	0x001c


	//----- nvinfo : EIATTR_SW_WAR
	.align		4
.L_8198:
        /*00bc*/ 	.byte	0x04, 0x36
        /*00be*/ 	.short	(.L_8200 - .L_8199)
.L_8199:
        /*00c0*/ 	.word	0x00000008
.L_8200:


//--------------------- .nv.info._ZN2at6native29vectorized_elementwise_kernelILi2ENS0_13AUnaryFunctorIhhbZZZNS0_22logical_or_kernel_cudaERNS_14TensorIteratorEENKUlvE0_clEvENKUlvE_clEvEUlhhE_EESt5arrayIPcLm2EEEEviT0_T1_ --------------------------
	.section	.nv.info._ZN2at6native29vectorized_elementwise_kernelILi2ENS0_13AUnaryFunctorIhhbZZZNS0_22logical_or_kernel_cudaERNS_14TensorIteratorEENKUlvE0_clEvENKUlvE_clEvEUlhhE_EESt5arrayIPcLm2EEEEviT0_T1_,"",@"SHT_CUDA_INFO"
	.sectionflags	@""
	.align	4


	//----- nvinfo : EIATTR_CUDA_API_VERSION
	.align		4
        /*0000*/ 	.byte	0x04, 0x37
        /*0002*/ 	.short	(.L_8202 - .L_8201)
.L_8201:
        /*0004*/ 	.word	0x00000082


	//----- nvinfo : EIATTR_KPARAM_INFO
	.align		4
.L_8202:
        /*0008*/ 	.byte	0x04, 0x17
        /*000a*/ 	.short	(.L_8204 - .L_8203)
.L_8203:
        /*000c*/ 	.word	0x00000000
        /*0010*/ 	.short	0x0002
        /*0012*/ 	.short	0x0008
        /*0014*/ 	.byte	0x00, 0xf0, 0x41, 0x00


	//----- nvinfo : EIATTR_KPARAM_INFO
	.align		4
.L_8204:
        /*0018*/ 	.byte	0x04, 0x17
        /*001a*/ 	.short	(.L_8206 - .L_8205)
.L_8205:
        /*001c*/ 	.word	0x00000000
        /*0020*/ 	.short	0x0001
        /*0022*/ 	.short	0x0004
        /*0024*/ 	.byte	0x00, 0xf0, 0x09, 0x00


	//----- nvinfo : EIATTR_KPARAM_INFO
	.align		4
.L_8206:
        /*0028*/ 	.byte	0x04, 0x17
        /*002a*/ 	.short	(.L_8208 - .L_8207)
.L_8207:
        /*002c*/ 	.word	0x00000000
        /*0030*/ 	.short	0x0000
        /*0032*/ 	.short	0x0000
        /*0034*/ 	.byte	0x00, 0xf0, 0x11, 0x00


	//----- nvinfo : EIATTR_SPARSE_MMA_MASK
	.align		4
.L_8208:
        /*0038*/ 	.byte	0x03, 0x50
        /*003a*/ 	.short	0x0000


	//----- nvinfo : EIATTR_MAXREG_COUNT
	.align		4
        /*003c*/ 	.byte	0x03, 0x1b
        /*003e*/ 	.short	0x00ff


	//----- nvinfo : EIATTR_MERCURY_ISA_VERSION
	.align		4
        /*0040*/ 	.byte	0x03, 0x5f
        /*0042*/ 	.short	0x0101


	//----- nvinfo : EIATTR_VRC_CTA_INIT_COUNT
	.align		4
        /*0044*/ 	.byte	0x02, 0x4a
	.zero		1
	.zero		1


	//----- nvinfo : EIATTR_EXIT_INSTR_OFFSETS
	.align		4
        /*0048*/ 	.byte	0x04, 0x1c
        /*004a*/ 	.short	(.L_8210 - .L_8209)


	//   ....[0]....
.L_8209:
        /*004c*/ 	.word	0x000009e0


	//   ....[1]....
        /*0050*/ 	.word	0x00000a40


	//   ....[2]....
        /*0054*/ 	.word	0x00000d60


	//----- nvinfo : EIATTR_MAX_THREADS
	.align		4
.L_8210:
        /*0058*/ 	.byte	0x04, 0x05
        /*005a*/ 	.short	(.L_8212 - .L_8211)
.L_8211:
        /*005c*/ 	.word	0x00000080
        /*0060*/ 	.word	0x00000001
        /*0064*/ 	.word	0x00000001


	//----- nvinfo : EIATTR_CRS_STACK_SIZE
	.align		4
.L_8212:
        /*0068*/ 	.byte	0x04, 0x1e
        /*006a*/ 	.short	(.L_8214 - .L_8213)
.L_8213:
        /*006c*/ 	.word	0x00000000


	//----- nvinfo : EIATTR_CBANK_PARAM_SIZE
	.align		4
.L_8214:
        /*0070*/ 	.byte	0x03, 0x19
        /*0072*/ 	.short	0x0018


	//----- nvinfo : EIATTR_PARAM_CBANK
	.align		4
        /*0074*/ 	.byte	0x04, 0x0a
        /*0076*/ 	.short	(.L_8216 - .L_8215)
	.align		4
.L_8215:
        /*0078*/ 	.word	index@(.nv.constant0._ZN2at6native29vectorized_elementwise_kernelILi2ENS0_13AUnaryFunctorIhhbZZZNS0_22logical_or_kernel_cudaERNS_14TensorIteratorEENKUlvE0_clEvENKUlvE_clEvEUlhhE_EESt5arrayIPcLm2EEEEviT0_T1_)
        /*007c*/ 	.short	0x0380
        /*007e*/ 	.short	0x0018


	//----- nvinfo : EIATTR_SW_WAR
	.align		4
.L_8216:
        /*0080*/ 	.byte	0x04, 0x36
        /*0082*/ 	.short	(.L_8218 - .L_8217)
.L_8217:
        /*0084*/ 	.word	0x00000008
.L_8218:


//--------------------- .nv.info._ZN2at6native29vectorized_elementwise_kernelILi4ENS0_13AUnaryFunctorIhhbZZZNS0_22logical_or_kernel_cudaERNS_14TensorIteratorEENKUlvE0_clEvENKUlvE_clEvEUlhhE_EESt5arrayIPcLm2EEEEviT0_T1_ --------------------------
	.section	.nv.info._ZN2at6native29vectorized_elementwise_kernelILi4ENS0_13AUnaryFunctorIhhbZZZNS0_22logical_or_kernel_cudaERNS_14TensorIteratorEENKUlvE0_clEvENKUlvE_clEvEUlhhE_EESt5arrayIPcLm2EEEEviT0_T1_,"",@"SHT_CUDA_INFO"
	.sectionflags	@""
	.align	4


	//----- nvinfo : EIATTR_CUDA_API_VERSION
	.align		4
        /*0000*/ 	.byte	0x04, 0x37
        /*0002*/ 	.short	(.L_8220 - .L_8219)
.L_8219:
        /*0004*/ 	.word	0x00000082


	//----- nvinfo : EIATTR_KPARAM_INFO
	.align		4
.L_8220:
        /*0008*/ 	.byte	0x04, 0x17
        /*000a*/ 	.short	(.L_8222 - .L_8221)
.L_8221:
        /*000c*/ 	.word	0x00000000
        /*0010*/ 	.short	0x0002
        /*0012*/ 	.short	0x0008
        /*0014*/ 	.byte	0x00, 0xf0, 0x41, 0x00


	//----- nvinfo : EIATTR_KPARAM_INFO
	.align		4
.L_8222:
        /*0018*/ 	.byte	0x04, 0x17
        /*001a*/ 	.short	(.L_8224 - .L_8223)
.L_8223:
        /*001c*/ 	.word	0x00000000
        /*0020*/ 	.short	0x0001
        /*0022*/ 	.short	0x0004
        /*0024*/ 	.byte	0x00, 0xf0, 0x09, 0x00


	//----- nvinfo : EIATTR_KPARAM_INFO
	.align		4
.L_8224:
        /*0028*/ 	.byte	0x04, 0x17
        /*002a*/ 	.short	(.L_8226 - .L_8225)
.L_8225:
        /*002c*/ 	.word	0x00000000
        /*0030*/ 	.short	0x0000
        /*0032*/ 	.short	0x0000
        /*0034*/ 	.byte	0x00, 0xf0, 0x11, 0x00


	//----- nvinfo : EIATTR_SPARSE_MMA_MASK
	.align		4
.L_8226:
        /*0038*/ 	.byte	0x03, 0x50
        /*003a*/ 	.short	0x0000


	//----- nvinfo : EIATTR_MAXREG_COUNT
	.align		4
        /*003c*/ 	.byte	0x03, 0x1b
        /*003e*/ 	.short	0x00ff


	//----- nvinfo : EIATTR_MERCURY_ISA_VERSION
	.align		4
        /*0040*/ 	.byte	0x03, 0x5f
        /*0042*/ 	.short	0x0101


	//----- nvinfo : EIATTR_VRC_CTA_INIT_COUNT
	.align		4
        /*0044*/ 	.byte	0x02, 0x4a
	.zero		1
	.zero		1


	//----- nvinfo : EIATTR_EXIT_INSTR_OFFSETS
	.align		4
        /*0048*/ 	.byte	0x04, 0x1c
        /*004a*/ 	.short	(.L_8228 - .L_8227)


	//   ....[0]....
.L_8227:
        /*004c*/ 	.word	0x000009e0


	//   ....[1]....
        /*0050*/ 	.word	0x00000a40


	//   ....[2]....
        /*0054*/ 	.word	0x00000d40


	//----- nvinfo : EIATTR_MAX_THREADS
	.align		4
.L_8228:
        /*0058*/ 	.byte	0x04, 0x05
        /*005a*/ 	.short	(.L_8230 - .L_8229)
.L_8229:
        /*005c*/ 	.word	0x00000080
        /*0060*/ 	.word	0x00000001
        /*0064*/ 	.word	0x00000001


	//----- nvinfo : EIATTR_CRS_STACK_SIZE
	.align		4
.L_8230:
        /*0068*/ 	.byte	0x04, 0x1e
        /*006a*/ 	.short	(.L_8232 - .L_8231)
.L_8231:
        /*006c*/ 	.word	0x00000000


	//----- nvinfo : EIATTR_CBANK_PARAM_SIZE
	.align		4
.L_8232:
        /*0070*/ 	.byte	0x03, 0x19
        /*0072*/ 	.short	0x0018


	//----- nvinfo : EIATTR_PARAM_CBANK
	.align		4
        /*0074*/ 	.byte	0x04, 0x0a
        /*0076*/ 	.short	(.L_8234 - .L_8233)
	.align		4
.L_8233:
        /*0078*/ 	.word	index@(.nv.constant0._ZN2at6native29vectorized_elementwise_kernelILi4ENS0_13AUnaryFunctorIhhbZZZNS0_22logical_or_kernel_cudaERNS_14TensorIteratorEENKUlvE0_clEvENKUlvE_clEvEUlhhE_EESt5arrayIPcLm2EEEEviT0_T1_)
        /*007c*/ 	.short	0x0380
        /*007e*/ 	.short	0x0018


	//----- nvinfo : EIATTR_SW_WAR
	.align		4
.L_8234:
        /*0080*/ 	.byte	0x04, 0x36
        /*0082*/ 	.short	(.L_8236 - .L_8235)
.L_8235:
        /*0084*/ 	.word	0x00000008
.L_8236:


//--------------------- .nv.info._ZN2at6native29vectorized_elementwise_kernelILi8ENS0_13AUnaryFunctorIhhbZZZNS0_22logical_or_kernel_cudaERNS_14TensorIteratorEENKUlvE0_clEvENKUlvE_clEvEUlhhE_EESt5arrayIPcLm2EEEEviT0_T1_ --------------------------
	.section	.nv.info._ZN2at6native29vectorized_elementwise_kernelILi8ENS0_13AUnaryFunctorIhhbZZZNS0_22logical_or_kernel_cudaERNS_14TensorIteratorEENKUlvE0_clEvENKUlvE_clEvEUlhhE_EESt5arrayIPcLm2EEEEviT0_T1_,"",@"SHT_CUDA_INFO"
	.sectionflags	@""
	.align	4


	//----- nvinfo : EIATTR_CUDA_API_VERSION
	.align		4
        /*0000*/ 	.byte	0x04, 0x37
        /*0002*/ 	.short	(.L_8238 - .L_8237)
.L_8237:
        /*0004*/ 	.word	0x00000082


	//----- nvinfo : EIATTR_KPARAM_INFO
	.align		4
.L_8238:
        /*0008*/ 	.byte	0x04, 0x17
        /*000a*/ 	.short	(.L_8240 - .L_8239)
.L_8239:
        /*000c*/ 	.word	0x00000000
        /*0010*/ 	.short	0x0002
        /*0012*/ 	.short	0x0008
        /*0014*/ 	.byte	0x00, 0xf0, 0x41, 0x00


	//----- nvinfo : EIATTR_KPARAM_INFO
	.align		4
.L_8240:
        /*0018*/ 	.byte	0x04, 0x17
        /*001a*/ 	.short	(.L_8242 - .L_8241)
.L_8241:
        /*001c*/ 	.word	0x00000000
        /*0020*/ 	.short	0x0001
        /*0022*/ 	.short	0x0004
        /*0024*/ 	.byte	0x00, 0xf0, 0x09, 0x00


	//----- nvinfo : EIATTR_KPARAM_INFO
	.align		4
.L_8242:
        /*0028*/ 	.byte	0x04, 0x17
        /*002a*/ 	.short	(.L_8244 - .L_8243)
.L_8243:
        /*002c*/ 	.word	0x00000000
        /*0030*/ 	.short	0x0000
        /*0032*/ 	.short	0x0000
        /*0034*/ 	.byte	0x00, 0xf0, 0x11, 0x00


	//----- nvinfo : EIATTR_SPARSE_MMA_MASK
	.align		4
.L_8244:
        /*0038*/ 	.byte	0x03, 0x50
        /*003a*/ 	.short	0x0000


	//----- nvinfo : EIATTR_MAXREG_COUNT
	.align		4
        /*003c*/ 	.byte	0x03, 0x1b
        /*003e*/ 	.short	0x00ff


	//----- nvinfo : EIATTR_MERCURY_ISA_VERSION
	.align		4
        /*0040*/ 	.byte	0x03, 0x5f
        /*0042*/ 	.short	0x0101


	//----- nvinfo : EIATTR_VRC_CTA_INIT_COUNT
	.align		4
        /*0044*/ 	.byte	0x02, 0x4a
	.zero		1
	.zero		1


	//----- nvinfo : EIATTR_EXIT_INSTR_OFFSETS
	.align		4
        /*0048*/ 	.byte	0x04, 0x1c
        /*004a*/ 	.short	(.L_8246 - .L_8245)


	//   ....[0]....
.L_8245:
        /*004c*/ 	.word	0x000009e0


	//   ....[1]....
        /*0050*/ 	.word	0x00000a40


	//   ....[2]....
        /*0054*/ 	.word	0x00000d20


	//----- nvinfo : EIATTR_MAX_THREADS
	.align		4
.L_8246:
        /*0058*/ 	.byte	0x04, 0x05
        /*005a*/ 	.short	(.L_8248 - .L_8247)
.L_8247:
        /*005c*/ 	.word	0x00000080
        /*0060*/ 	.word	0x00000001
        /*0064*/ 	.word	0x00000001


	//----- nvinfo : EIATTR_CRS_STACK_SIZE
	.align		4
.L_8248:
        /*0068*/ 	.byte	0x04, 0x1e
        /*006a*/ 	.short	(.L_8250 - .L_8249)
.L_8249:
        /*006c*/ 	.word	0x00000000


	//----- nvinfo : EIATTR_CBANK_PARAM_SIZE
	.align		4
.L_8250:
        /*0070*/ 	.byte	0x03, 0x19
        /*0072*/ 	.short	0x0018


	//----- nvinfo : EIATTR_PARAM_CBANK
	.align		4
        /*0074*/ 	.byte	0x04, 0x0a
        /*0076*/ 	.short	(.L_8252 - .L_8251)
	.align		4
.L_8251:
        /*0078*/ 	.word	index@(.nv.constant0._ZN2at6native29vectorized_elementwise_kernelILi8ENS0_13AUnaryFunctorIhhbZZZNS0_22logical_or_kernel_cudaERNS_14TensorIteratorEENKUlvE0_clEvENKUlvE_clEvEUlhhE_EESt5arrayIPcLm2EEEEviT0_T1_)
        /*007c*/ 	.short	0x0380
        /*007e*/ 	.short	0x0018


	//----- nvinfo : EIATTR_SW_WAR
	.align		4
.L_8252:
        /*0080*/ 	.byte	0x04, 0x36
        /*0082*/ 	.short	(.L_8254 - .L_8253)
.L_8253:
        /*0084*/ 	.word	0x00000008
.L_8254:


//--------------------- .nv.info._ZN2at6native18elementwise_kernelILi128ELi4EZNS0_15gpu_kernel_implINS0_13BinaryFunctorIhhbZZZNS0_22logical_or_kernel_cudaERNS_14TensorIteratorEENKUlvE0_clEvENKUlvE_clEvEUlhhE_EEEEvRNS_18TensorIteratorBaseERKT_EUliE_EEviT1_ --------------------------
	.section	.nv.info._ZN2at6native18elementwise_kernelILi128ELi4EZNS0_15gpu_kernel_implINS0_13BinaryFunctorIhhbZZZNS0_22logical_or_kernel_cudaERNS_14TensorIteratorEENKUlvE0_clEvENKUlvE_clEvEUlhhE_EEEEvRNS_18TensorIteratorBaseERKT_EUliE_EEviT1_,"",@"SHT_CUDA_INFO"
	.sectionflags	@""
	.align	4


	//----- nvinfo : EIATTR_CUDA_API_VERSION
	.align		4
        /*0000*/ 	.byte	0x04, 0x37
        /*0002*/ 	.short	(.L_8256 - .L_8255)
.L_8255:
        /*0004*/ 	.word	0x00000082


	//----- nvinfo : EIATTR_KPARAM_INFO
	.align		4
.L_8256:
        /*0008*/ 	.byte	0x04, 0x17
        /*000a*/ 	.short	(.L_8258 - .L_8257)
.L_8257:
        /*000c*/ 	.word	0x00000000
        /*0010*/ 	.short	0x0001
        /*0012*/ 	.short	0x0008
        /*0014*/ 	.byte	0x00, 0xf0, 0x21, 0x0a


	//----- nvinfo : EIATTR_KPARAM_INFO
	.align		4
.L_8258:
        /*0018*/ 	.byte	0x04, 0x17
        /*001a*/ 	.short	(.L_8260 - .L_8259)
.L_8259:
        /*001c*/ 	.word	0x00000000
        /*0020*/ 	.short	0x0000
        /*0022*/ 	.short	0x0000
        /*0024*/ 	.byte	0x00, 0xf0, 0x11, 0x00


	//----- nvinfo : EIATTR_SPARSE_MMA_MASK
	.align		4
.L_8260:
        /*0028*/ 	.byte	0x03, 0x50
        /*002a*/ 	.short	0x0000


	//----- nvinfo : EIATTR_MAXREG_COUNT
	.align		4
        /*002c*/ 	.byte	0x03, 0x1b
        /*002e*/ 	.short	0x0080


	//----- nvinfo : EIATTR_EXTERNS
	.align		4
        /*0030*/ 	.byte	0x04, 0x0f
        /*0032*/ 	.short	(.L_8262 - .L_8261)


	//   ....[0]....
	.align		4
.L_8261:
        /*0034*/ 	.word	index@(__assertfail)


	//----- nvinfo : EIATTR_MERCURY_ISA_VERSION
	.align		4
.L_8262:
        /*0038*/ 	.byte	0x03, 0x5f
        /*003a*/ 	.short	0x0101


	//----- nvinfo : EIATTR_VRC_CTA_INIT_COUNT
	.align		4
        /*003c*/ 	.byte	0x02, 0x4a
	.zero		1
	.zero		1


	//----- nvinfo : EIATTR_SYSCALL_OFFSETS
	.align		4
        /*0040*/ 	.byte	0x04, 0x46
        /*0042*/ 	.short	(.L_8264 - .L_8263)


	//   ....[0]....
.L_8263:
        /*0044*/ 	.word	0x000024a0


	//   ....[1]....
        /*0048*/ 	.word	0x00003330


	//   ....[2]....
        /*004c*/ 	.word	0x00004050


	//   ....[3]....
        /*0050*/ 	.word	0x00006660


	//   ....[4]....
        /*0054*/ 	.word	0x000074f0


	//   ....[5]....
        /*0058*/ 	.word	0x00008050


	//   ....[6]....
        /*005c*/ 	.word	0x0000a750


	//   ....[7]....
        /*0060*/ 	.word	0x0000b5e0


	//   ....[8]....
        /*0064*/ 	.word	0x0000c140


	//   ....[9]....
        /*0068*/ 	.word	0x0000e860


	//   ....[10]....
        /*006c*/ 	.word	0x0000f6f0


	//   ....[11]....
        /*0070*/ 	.word	0x00010210


	//----- nvinfo : EIATTR_EXIT_INSTR_OFFSETS
	.align		4
.L_8264:
        /*0074*/ 	.byte	0x04, 0x1c
        /*0076*/ 	.short	(.L_8266 - .L_8265)


	//   ....[0]....
.L_8265:
        /*0078*/ 	.word	0x0000c3d0


	//   ....[1]....
        /*007c*/ 	.word	0x0000f830


	//   ....[2]....
        /*0080*/ 	.word	0x0000f850


	//   ....[3]....
        /*0084*/ 	.word	0x0000f8e0


	//   ....[4]....
        /*0088*/ 	.word	0x0000f900


	//   ....[5]....
        /*008c*/ 	.word	0x0000f920


	//   ....[6]....
        /*0090*/ 	.word	0x0000f9b0


	//   ....[7]....
        /*0094*/ 	.word	0x0000f9f0


	//   ....[8]....
        /*0098*/ 	.word	0x0000fa90


	//   ....[9]....
        /*009c*/ 	.word	0x0000fae0


	//   ....[10]....
        /*00a0*/ 	.word	0x0000fb10


	//   ....[11]....
        /*00a4*/ 	.word	0x0000fbd0


	//   ....[12]....
        /*00a8*/ 	.word	0x0000fd10


	//   ....[13]....
        /*00ac*/ 	.word	0x0000fe50


	//   ....[14]....
        /*00b0*/ 	.word	0x0000ffa0


	//   ....[15]....
        /*00b4*/ 	.word	0x0000ffd0


	//   ....[16]....
        /*00b8*/ 	.word	0x0000fff0


	//   ....[17]....
        /*00bc*/ 	.word	0x00010070


	//   ....[18]....
        /*00c0*/ 	.word	0x000100b0


	//   ....[19]....
        /*00c4*/ 	.word	0x00010220


	//   ....[20]....
        /*00c8*/ 	.word	0x00010300


	//   ....[21]....
        /*00cc*/ 	.word	0x000103a0


	//   ....[22]....
        /*00d0*/ 	.word	0x000103d0


	//   ....[23]....
        /*00d4*/ 	.word	0x00010420


	//   ....[24]....
        /*00d8*/ 	.word	0x00010460


	//----- nvinfo : EIATTR_MAX_THREADS
	.align		4
.L_8266:
        /*00dc*/ 	.byte	0x04, 0x05
        /*00de*/ 	.short	(.L_8268 - .L_8267)
.L_8267:
        /*00e0*/ 	.word	0x00000080
        /*00e4*/ 	.word	0x00000001
        /*00e8*/ 	.word	0x00000001


	//----- nvinfo : EIATTR_CRS_STACK_SIZE
	.align		4
.L_8268:
        /*00ec*/ 	.byte	0x04, 0x1e
        /*00ee*/ 	.short	(.L_8270 - .L_8269)
.L_8269:
        /*00f0*/ 	.word	0x00000000


	//----- nvinfo : EIATTR_CBANK_PARAM_SIZE
	.align		4
.L_8270:
        /*00f4*/ 	.byte	0x03, 0x19
        /*00f6*/ 	.short	0x0290


	//----- nvinfo : EIATTR_PARAM_CBANK
	.align		4
        /*00f8*/ 	.byte	0x04, 0x0a
        /*00fa*/ 	.short	(.L_8272 - .L_8271)
	.align		4
.L_8271:
        /*00fc*/ 	.word	index@(.nv.constant0._ZN2at6native18elementwise_kernelILi128ELi4EZNS0_15gpu_kernel_implINS0_13BinaryFunctorIhhbZZZNS0_22logical_or_kernel_cudaERNS_14TensorIteratorEENKUlvE0_clEvENKUlvE_clEvEUlhhE_EEEEvRNS_18TensorIteratorBaseERKT_EUliE_EEviT1_)
        /*0100*/ 	.short	0x0380
        /*0102*/ 	.short	0x0290


	//----- nvinfo : EIATTR_SW_WAR
	.align		4
.L_8272:
        /*0104*/ 	.byte	0x04, 0x36
        /*0106*/ 	.short	(.L_8274 - .L_8273)
.L_8273:
        /*0108*/ 	.word	0x00000008
.L_8274:


//--------------------- .nv.info._ZN2at6native27unrolled_elementwise_kernelINS0_13BinaryFunctorIhhbZZZNS0_22logical_or_kernel_cudaERNS_14TensorIteratorEENKUlvE0_clEvENKUlvE_clEvEUlhhE_EESt5arrayIPcLm3EELi4E23TrivialOffsetCalculatorILi2EjESC_ILi1EjENS0_6memory12LoadWithCastILi2EEENSF_13StoreWithCastILi1EEEEEviT_T0_T2_T3_T4_T5_ --------------------------
	.section	.nv.info._ZN2at6native27unrolled_elementwise_kernelINS0_13BinaryFunctorIhhbZZZNS0_22logical_or_kernel_cudaERNS_14TensorIteratorEENKUlvE0_clEvENKUlvE_clEvEUlhhE_EESt5arrayIPcLm3EELi4E23TrivialOffsetCalculatorILi2EjESC_ILi1EjENS0_6memory12LoadWithCastILi2EEENSF_13StoreWithCastILi1EEEEEviT_T0_T2_T3_T4_T5_,"",@"SHT_CUDA_INFO"
	.sectionflags	@""
	.align	4


	//----- nvinfo : EIATTR_CUDA_API_VERSION
	.align		4
        /*0000*/ 	.byte	0x04, 0x37
        /*0002*/ 	.short	(.L_8276 - .L_8275)
.L_8275:
        /*0004*/ 	.word	0x00000082


	//----- nvinfo : EIATTR_KPARAM_INFO
	.align		4
.L_8276:
        /*0008*/ 	.byte	0x04, 0x17
        /*000a*/ 	.short	(.L_8278 - .L_8277)
.L_8277:
        /*000c*/ 	.word	0x00000000
        /*0010*/ 	.short	0x0006
        /*0012*/ 	.short	0x0030
        /*0014*/ 	.byte	0x00, 0xf0, 0x21, 0x00


	//----- nvinfo : EIATTR_KPARAM_INFO
	.align		4
.L_8278:
        /*0018*/ 	.byte	0x04, 0x17
        /*001a*/ 	.short	(.L_8280 - .L_8279)
.L_8279:
        /*001c*/ 	.word	0x00000000
        /*0020*/ 	.short	0x0005
        /*0022*/ 	.short	0x0024
        /*0024*/ 	.byte	0x00, 0xf0, 0x31, 0x00


	//----- nvinfo : EIATTR_KPARAM_INFO
	.align		4
.L_8280:
        /*0028*/ 	.byte	0x04, 0x17
        /*002a*/ 	.short	(.L_8282 - .L_8281)
.L_8281:
        /*002c*/ 	.word	0x00000000
        /*0030*/ 	.short	0x0004
        /*0032*/ 	.short	0x0021
        /*0034*/ 	.byte	0x00, 0xf0, 0x05, 0x00


	//----- nvinfo : EIATTR_KPARAM_INFO
	.align		4
.L_8282:
        /*0038*/ 	.byte	0x04, 0x17
        /*003a*/ 	.short	(.L_8284 - .L_8283)
.L_8283:
        /*003c*/ 	.word	0x00000000
        /*0040*/ 	.short	0x0003
        /*0042*/ 	.short	0x0020
        /*0044*/ 	.byte	0x00, 0xf0, 0x05, 0x00


	//----- nvinfo : EIATTR_KPARAM_INFO
	.align		4
.L_8284:
        /*0048*/ 	.byte	0x04, 0x17
        /*004a*/ 	.short	(.L_8286 - .L_8285)
.L_8285:
        /*004c*/ 	.word	0x00000000
        /*0050*/ 	.short	0x0002
        /*0052*/ 	.short	0x0008
        /*0054*/ 	.byte	0x00, 0xf0, 0x61, 0x00


	//----- nvinfo : EIATTR_KPARAM_INFO
	.align		4
.L_8286:
        /*0058*/ 	.byte	0x04, 0x17
        /*005a*/ 	.short	(.L_8288 - .L_8287)
.L_8287:
        /*005c*/ 	.word	0x00000000
        /*0060*/ 	.short	0x0001
        /*0062*/ 	.short	0x0004
        /*0064*/ 	.byte	0x00, 0xf0, 0x05, 0x00


	//----- nvinfo : EIATTR_KPARAM_INFO
	.align		4
.L_8288:
        /*0068*/ 	.byte	0x04, 0x17
        /*006a*/ 	.short	(.L_8290 - .L_8289)
.L_8289:
        /*006c*/ 	.word	0x00000000
        /*0070*/ 	.short	0x0000
        /*0072*/ 	.short	0x0000
        /*0074*/ 	.byte	0x00, 0xf0, 0x11, 0x00


	//----- nvinfo : EIATTR_SPARSE_MMA_MASK
	.align		4
.L_8290:
        /*0078*/ 	.byte	0x03, 0x50
        /*007a*/ 	.short	0x0000


	//----- nvinfo : EIATTR_MAXREG_COUNT
	.align		4
        /*007c*/ 	.byte	0x03, 0x1b
        /*007e*/ 	.short	0x00ff


	//----- nvinfo : EIATTR_EXTERNS
	.align		4
        /*0080*/ 	.byte	0x04, 0x0f
        /*0082*/ 	.short	(.L_8292 - .L_8291)


	//   ....[0]....
	.align		4
.L_8291:
        /*0084*/ 	.word	index@(__assertfail)


	//----- nvinfo : EIATTR_MERCURY_ISA_VERSION
	.align		4
.L_8292:
        /*0088*/ 	.byte	0x03, 0x5f
        /*008a*/ 	.short	0x0101


	//----- nvinfo : EIATTR_VRC_CTA_INIT_COUNT
	.align		4
        /*008c*/ 	.byte	0x02, 0x4a
	.zero		1
	.zero		1


	//----- nvinfo : EIATTR_SYSCALL_OFFSETS
	.align		4
        /*0090*/ 	.byte	0x04, 0x46
        /*0092*/ 	.short	(.L_8294 - .L_8293)


	//   ....[0]....
.L_8293:
        /*0094*/ 	.word	0x00000e90


	//   ....[1]....
        /*0098*/ 	.word	0x00001d50


	//   ....[2]....
        /*009c*/ 	.word	0x00002d70


	//   ....[3]....
        /*00a0*/ 	.word	0x00003c30


	//   ....[4]....
        /*00a4*/ 	.word	0x00004b90


	//   ....[5]....
        /*00a8*/ 	.word	0x00005a60


	//   ....[6]....
        /*00ac*/ 	.word	0x000069b0


	//   ....[7]....
        /*00b0*/ 	.word	0x00007880


	//   ....[8]....
        /*00b4*/ 	.word	0x00008600


	//   ....[9]....
        /*00b8*/ 	.word	0x000092e0


	//   ....[10]....
        /*00bc*/ 	.word	0x0000a0c0


	//   ....[11]....
        /*00c0*/ 	.word	0x0000ae50


	//----- nvinfo : EIATTR_EXIT_INSTR_OFFSETS
	.align		4
.L_8294:
        /*00c4*/ 	.byte	0x04, 0x1c
        /*00c6*/ 	.short	(.L_8296 - .L_8295)


	//   ....[0]....
.L_8295:
        /*00c8*/ 	.word	0x0000a340


	//   ....[1]....
        /*00cc*/ 	.word	0x0000a470


	//   ....[2]....
        /*00d0*/ 	.word	0x0000a490


	//   ....[3]....
        /*00d4*/ 	.word	0x0000a520


	//   ....[4]....
        /*00d8*/ 	.word	0x0000a540


	//   ....[5]....
        /*00dc*/ 	.word	0x0000a560


	//   ....[6]....
        /*00e0*/ 	.word	0x0000a5f0


	//   ....[7]....
        /*00e4*/ 	.word	0x0000a630


	//   ....[8]....
        /*00e8*/ 	.word	0x0000a6d0


	//   ....[9]....
        /*00ec*/ 	.word	0x0000a720


	//   ....[10]....
        /*00f0*/ 	.word	0x0000a750


	//   ....[11]....
        /*00f4*/ 	.word	0x0000a810


	//   ....[12]....
        /*00f8*/ 	.word	0x0000a950


	//   ....[13]....
        /*00fc*/ 	.word	0x0000aa90


	//   ....[14]....
        /*0100*/ 	.word	0x0000abe0


	//   ....[15]....
        /*0104*/ 	.word	0x0000ac10


	//   ....[16]....
        /*0108*/ 	.word	0x0000ac30


	//   ....[17]....
        /*010c*/ 	.word	0x0000acb0


	//   ....[18]....
        /*0110*/ 	.word	0x0000acf0


	//   ....[19]....
        /*0114*/ 	.word	0x0000ae60


	//   ....[20]....
        /*0118*/ 	.word	0x0000af40


	//   ....[21]....
        /*011c*/ 	.word	0x0000afe0


	//   ....[22]....
        /*0120*/ 	.word	0x0000b010


	//   ....[23]....
        /*0124*/ 	.word	0x0000b060


	//   ....[24]....
        /*0128*/ 	.word	0x0000b0a0


	//----- nvinfo : EIATTR_MAX_THREADS
	.align		4
.L_8296:
        /*012c*/ 	.byte	0x04, 0x05
        /*012e*/ 	.short	(.L_8298 - .L_8297)
.L_8297:
        /*0130*/ 	.word	0x00000080
        /*0134*/ 	.word	0x00000001
        /*0138*/ 	.word	0x00000001


	//----- nvinfo : EIATTR_CRS_STACK_SIZE
	.align		4
.L_8298:
        /*013c*/ 	.byte	0x04, 0x1e
        /*013e*/ 	.short	(.L_8300 - .L_8299)
.L_8299:
        /*0140*/ 	.word	0x00000000


	//----- nvinfo : EIATTR_CBANK_PARAM_SIZE
	.align		4
.L_8300:
        /*0144*/ 	.byte	0x03, 0x19
        /*0146*/ 	.short	0x0038


	//----- nvinfo : EIATTR_PARAM_CBANK
	.align		4
        /*0148*/ 	.byte	0x04, 0x0a
        /*014a*/ 	.short	(.L_8302 - .L_8301)
	.align		4
.L_8301:
        /*014c*/ 	.word	index@(.nv.constant0._ZN2at6native27unrolled_elementwise_kernelINS0_13BinaryFunctorIhhbZZZNS0_22logical_or_kernel_cudaERNS_14TensorIteratorEENKUlvE0_clEvENKUlvE_clEvEUlhhE_EESt5arrayIPcLm3EELi4E23TrivialOffsetCalculatorILi2EjESC_ILi1EjENS0_6memory12LoadWithCastILi2EEENSF_13StoreWithCastILi1EEEEEviT_T0_T2_T3_T4_T5_)
        /*0150*/ 	.short	0x0380
        /*0152*/ 	.short	0x0038


	//----- nvinfo : EIATTR_SW_WAR
	.align		4
.L_8302:
        /*0154*/ 	.byte	0x04, 0x36
        /*0156*/ 	.short	(.L_8304 - .L_8303)
.L_8303:
        /*0158*/ 	.word	0x00000008
.L_8304:


//--------------------- .nv.info._ZN2at6native18elementwise_kernelILi128ELi4EZNS0_22gpu_kernel_impl_nocastINS0_13BinaryFunctorIhhbZZZNS0_22logical_or_kernel_cudaERNS_14TensorIteratorEENKUlvE0_clEvENKUlvE_clEvEUlhhE_EEEEvRNS_18TensorIteratorBaseERKT_EUliE_EEviT1_ --------------------------
	.section	.nv.info._ZN2at6native18elementwise_kernelILi128ELi4EZNS0_22gpu_kernel_impl_nocastINS0_13BinaryFunctorIhhbZZZNS0_22logical_or_kernel_cudaERNS_14TensorIteratorEENKUlvE0_clEvENKUlvE_clEvEUlhhE_EEEEvRNS_18TensorIteratorBaseERKT_EUliE_EEviT1_,"",@"SHT_CUDA_INFO"
	.sectionflags	@""
	.align	4


	//----- nvinfo : EIATTR_CUDA_API_VERSION
	.align		4
        /*0000*/ 	.byte	0x04, 0x37
        /*0002*/ 	.short	(.L_8306 - .L_8305)
.L_8305:
        /*0004*/ 	.word	0x00000082


	//----- nvinfo : EIATTR_KPARAM_INFO
	.align		4
.L_8306:
        /*0008*/ 	.byte	0x04, 0x17
        /*000a*/ 	.short	(.L_8308 - .L_8307)
.L_8307:
        /*000c*/ 	.word	0x00000000
        /*0010*/ 	.short	0x0001
        /*0012*/ 	.short	0x0008
        /*0014*/ 	.byte	0x00, 0xf0, 0x21, 0x0a


	//----- nvinfo : EIATTR_KPARAM_INFO
	.align		4
.L_8308:
        /*0018*/ 	.byte	0x04, 0x17
        /*001a*/ 	.short	(.L_8310 - .L_8309)
.L_8309:
        /*001c*/ 	.word	0x00000000
        /*0020*/ 	.short	0x0000
        /*0022*/ 	.short	0x0000
        /*0024*/ 	.byte	0x00, 0xf0, 0x11, 0x00


	//----- nvinfo : EIATTR_SPARSE_MMA_MASK
	.align		4
.L_8310:
        /*0028*/ 	.byte	0x03, 0x50
        /*002a*/ 	.short	0x0000


	//----- nvinfo : EIATTR_MAXREG_COUNT
	.align		4
        /*002c*/ 	.byte	0x03, 0x1b
        /*002e*/ 	.short	0x0080


	//----- nvinfo : EIATTR_MERCURY_ISA_VERSION
	.align		4
        /*0030*/ 	.byte	0x03, 0x5f
        /*0032*/ 	.short	0x0101


	//----- nvinfo : EIATTR_VRC_CTA_INIT_COUNT
	.align		4
        /*0034*/ 	.byte	0x02, 0x4a
	.zero		1
	.zero		1


	//----- nvinfo : EIATTR_EXIT_INSTR_OFFSETS
	.align		4
        /*0038*/ 	.byte	0x04, 0x1c
        /*003a*/ 	.short	(.L_8312 - .L_8311)


	//   ....[0]....
.L_8311:
        /*003c*/ 	.word	0x00000330


	//   ....[1]....
        /*0040*/ 	.word	0x000003c0


	//   ....[2]....
        /*0044*/ 	.word	0x000048d0


	//   ....[3]....
        /*0048*/ 	.word	0x00005f70


	//----- nvinfo : EIATTR_MAX_THREADS
	.align		4
.L_8312:
        /*004c*/ 	.byte	0x04, 0x05
        /*004e*/ 	.short	(.L_8314 - .L_8313)
.L_8313:
        /*0050*/ 	.word	0x00000080
        /*0054*/ 	.word	0x00000001
        /*0058*/ 	.word	0x00000001


	//----- nvinfo : EIATTR_CRS_STACK_SIZE
	.align		4
.L_8314:
        /*005c*/ 	.byte	0x04, 0x1e
        /*005e*/ 	.short	(.L_8316 - .L_8315)
.L_8315:
        /*0060*/ 	.word	0x00000000


	//----- nvinfo : EIATTR_CBANK_PARAM_SIZE
	.align		4
.L_8316:
        /*0064*/ 	.byte	0x03, 0x19
        /*0066*/ 	.short	0x0290


	//----- nvinfo : EIATTR_PARAM_CBANK
	.align		4
        /*0068*/ 	.byte	0x04, 0x0a
        /*006a*/ 	.short	(.L_8318 - .L_8317)
	.align		4
.L_8317:
        /*006c*/ 	.word	index@(.nv.constant0._ZN2at6native18elementwise_kernelILi128ELi4EZNS0_22gpu_kernel_impl_nocastINS0_13BinaryFunctorIhhbZZZNS0_22logical_or_kernel_cudaERNS_14TensorIteratorEENKUlvE0_clEvENKUlvE_clEvEUlhhE_EEEEvRNS_18TensorIteratorBaseERKT_EUliE_EEviT1_)
        /*0070*/ 	.short	0x0380
        /*0072*/ 	.short	0x0290


	//----- nvinfo : EIATTR_SW_WAR
	.align		4
.L_8318:
        /*0074*/ 	.byte	0x04, 0x36
        /*0076*/ 	.short	(.L_8320 - .L_8319)
.L_8319:
        /*0078*/ 	.word	0x00000008
.L_8320:


//--------------------- .nv.info._ZN2at6native27unrolled_elementwise_kernelINS0_13BinaryFunctorIhhbZZZNS0_22logical_or_kernel_cudaERNS_14TensorIteratorEENKUlvE0_clEvENKUlvE_clEvEUlhhE_EESt5arrayIPcLm3EELi4E23TrivialOffsetCalculatorILi2EjESC_ILi1EjENS0_6memory15LoadWithoutCastENSF_16StoreWithoutCastEEEviT_T0_T2_T3_T4_T5_ --------------------------
	.section	.nv.info._ZN2at6native27unrolled_elementwise_kernelINS0_13BinaryFunctorIhhbZZZNS0_22logical_or_kernel_cudaERNS_14TensorIteratorEENKUlvE0_clEvENKUlvE_clEvEUlhhE_EESt5arrayIPcLm3EELi4E23TrivialOffsetCalculatorILi2EjESC_ILi1EjENS0_6memory15LoadWithoutCastENSF_16StoreWithoutCastEEEviT_T0_T2_T3_T4_T5_,"",@"SHT_CUDA_INFO"
	.sectionflags	@""
	.align	4


	//----- nvinfo : EIATTR_CUDA_API_VERSION
	.align		4
        /*0000*/ 	.byte	0x04, 0x37
        /*0002*/ 	.short	(.L_8322 - .L_8321)
.L_8321:
        /*0004*/ 	.word	0x00000082


	//----- nvinfo : EIATTR_KPARAM_INFO
	.align		4
.L_8322:
        /*0008*/ 	.byte	0x04, 0x17
        /*000a*/ 	.short	(.L_8324 - .L_8323)
.L_8323:
        /*000c*/ 	.word	0x00000000
        /*0010*/ 	.short	0x0006
        /*0012*/ 	.short	0x0023
        /*0014*/ 	.byte	0x00, 0xf0, 0x05, 0x00


	//----- nvinfo : EIATTR_KPARAM_INFO
	.align		4
.L_8324:
        /*0018*/ 	.byte	0x04, 0x17
        /*001a*/ 	.short	(.L_8326 - .L_8325)
.L_8325:
        /*001c*/ 	.word	0x00000000
        /*0020*/ 	.short	0x0005
        /*0022*/ 	.short	0x0022
        /*0024*/ 	.byte	0x00, 0xf0, 0x05, 0x00


	//----- nvinfo : EIATTR_KPARAM_INFO
	.align		4
.L_8326:
        /*0028*/ 	.byte	0x04, 0x17
        /*002a*/ 	.short	(.L_8328 - .L_8327)
.L_8327:
        /*002c*/ 	.word	0x00000000
        /*0030*/ 	.short	0x0004
        /*0032*/ 	.short	0x0021
        /*0034*/ 	.byte	0x00, 0xf0, 0x05, 0x00


	//----- nvinfo : EIATTR_KPARAM_INFO
	.align		4
.L_8328:
        /*0038*/ 	.byte	0x04, 0x17
        /*003a*/ 	.short	(.L_8330 - .L_8329)
.L_8329:
        /*003c*/ 	.word	0x00000000
        /*0040*/ 	.short	0x0003
        /*0042*/ 	.short	0x0020
        /*0044*/ 	.byte	0x00, 0xf0, 0x05, 0x00


	//----- nvinfo : EIATTR_KPARAM_INFO
	.align		4
.L_8330:
        /*0048*/ 	.byte	0x04, 0x17
        /*004a*/ 	.short	(.L_8332 - .L_8331)
.L_8331:
        /*004c*/ 	.word	0x00000000
        /*0050*/ 	.short	0x0002
        /*0052*/ 	.short	0x0008
        /*0054*/ 	.byte	0x00, 0xf0, 0x61, 0x00


	//----- nvinfo : EIATTR_KPARAM_INFO
	.align		4
.L_8332:
        /*0058*/ 	.byte	0x04, 0x17
        /*005a*/ 	.short	(.L_8334 - .L_8333)
.L_8333:
        /*005c*/ 	.word	0x00000000
        /*0060*/ 	.short	0x0001
        /*0062*/ 	.short	0x0004
        /*0064*/ 	.byte	0x00, 0xf0, 0x05, 0x00


	//----- nvinfo : EIATTR_KPARAM_INFO
	.align		4
.L_8334:
        /*0068*/ 	.byte	0x04, 0x17
        /*006a*/ 	.short	(.L_8336 - .L_8335)
.L_8335:
        /*006c*/ 	.word	0x00000000
        /*0070*/ 	.short	0x0000
        /*0072*/ 	.short	0x0000
        /*0074*/ 	.byte	0x00, 0xf0, 0x11, 0x00


	//----- nvinfo : EIATTR_SPARSE_MMA_MASK
	.align		4
.L_8336:
        /*0078*/ 	.byte	0x03, 0x50
        /*007a*/ 	.short	0x0000


	//----- nvinfo : EIATTR_MAXREG_COUNT
	.align		4
        /*007c*/ 	.byte	0x03, 0x1b
        /*007e*/ 	.short	0x00ff


	//----- nvinfo : EIATTR_MERCURY_ISA_VERSION
	.align		4
        /*0080*/ 	.byte	0x03, 0x5f
        /*0082*/ 	.short	0x0101


	//----- nvinfo : EIATTR_VRC_CTA_INIT_COUNT
	.align		4
        /*0084*/ 	.byte	0x02, 0x4a
	.zero		1
	.zero		1


	//----- nvinfo : EIATTR_EXIT_INSTR_OFFSETS
	.align		4
        /*0088*/ 	.byte	0x04, 0x1c
        /*008a*/ 	.short	(.L_8338 - .L_8337)


	//   ....[0]....
.L_8337:
        /*008c*/ 	.word	0x000005c0


	//   ....[1]....
        /*0090*/ 	.word	0x00000620


	//----- nvinfo : EIATTR_MAX_THREADS
	.align		4
.L_8338:
        /*0094*/ 	.byte	0x04, 0x05
        /*0096*/ 	.short	(.L_8340 - .L_8339)
.L_8339:
        /*0098*/ 	.word	0x00000080
        /*009c*/ 	.word	0x00000001
        /*00a0*/ 	.word	0x00000001


	//----- nvinfo : EIATTR_CRS_STACK_SIZE
	.align		4
.L_8340:
        /*00a4*/ 	.byte	0x04, 0x1e
        /*00a6*/ 	.short	(.L_8342 - .L_8341)
.L_8341:
        /*00a8*/ 	.word	0x00000000


	//----- nvinfo : EIATTR_CBANK_PARAM_SIZE
	.align		4
.L_8342:
        /*00ac*/ 	.byte	0x03, 0x19
        /*00ae*/ 	.short	0x0024


	//----- nvinfo : EIATTR_PARAM_CBANK
	.align		4
        /*00b0*/ 	.byte	0x04, 0x0a
        /*00b2*/ 	.short	(.L_8344 - .L_8343)
	.align		4
.L_8343:
        /*00b4*/ 	.word	index@(.nv.constant0._ZN2at6native27unrolled_elementwise_kernelINS0_13BinaryFunctorIhhbZZZNS0_22logical_or_kernel_cudaERNS_14TensorIteratorEENKUlvE0_clEvENKUlvE_clEvEUlhhE_EESt5arrayIPcLm3EELi4E23TrivialOffsetCalculatorILi2EjESC_ILi1EjENS0_6memory15LoadWithoutCastENSF_16StoreWithoutCastEEEviT_T0_T2_T3_T4_T5_)
        /*00b8*/ 	.short	0x0380
        /*00ba*/ 	.short	0x0024


	//----- nvinfo : EIATTR_SW_WAR
	.align		4
.L_8344:
        /*00bc*/ 	.byte	0x04, 0x36
        /*00be*/ 	.short	(.L_8346 - .L_8345)
.L_8345:
        /*00c0*/ 	.word	0x00000008
.L_8346:


//--------------------- .nv.info._ZN2at6native29vectorized_elementwise_kernelILi2ENS0_13BinaryFunctorIhhbZZZNS0_22logical_or_kernel_cudaERNS_14TensorIteratorEENKUlvE0_clEvENKUlvE_clEvEUlhhE_EESt5arrayIPcLm3EEEEviT0_T1_ --------------------------
	.section	.nv.info._ZN2at6native29vectorized_elementwise_kernelILi2ENS0_13BinaryFunctorIhhbZZZNS0_22logical_or_kernel_cudaERNS_14TensorIteratorEENKUlvE0_clEvENKUlvE_clEvEUlhhE_EESt5arrayIPcLm3EEEEviT0_T1_,"",@"SHT_CUDA_INFO"
	.sectionflags	@""
	.align	4


	//----- nvinfo : EIATTR_CUDA_API_VERSION
	.align		4
        /*0000*/ 	.byte	0x04, 0x37
        /*0002*/ 	.short	(.L_8348 - .L_8347)
.L_8347:
        /*0004*/ 	.word	0x00000082


	//----- nvinfo : EIATTR_KPARAM_INFO
	.align		4
.L_8348:
        /*0008*/ 	.byte	0x04, 0x17
        /*000a*/ 	.short	(.L_8350 - .L_8349)
.L_8349:
        /*000c*/ 	.word	0x00000000
        /*0010*/ 	.short	0x0002
        /*0012*/ 	.short	0x0008
        /*0014*/ 	.byte	0x00, 0xf0, 0x61, 0x00


	//----- nvinfo : EIATTR_KPARAM_INFO
	.align		4
.L_8350:
        /*0018*/ 	.byte	0x04, 0x17
        /*001a*/ 	.short	(.L_8352 - .L_8351)
.L_8351:
        /*001c*/ 	.word	0x00000000
        /*0020*/ 	.short	0x0001
        /*0022*/ 	.short	0x0004
        /*0024*/ 	.byte	0x00, 0xf0, 0x05, 0x00


	//----- nvinfo : EIATTR_KPARAM_INFO
	.align		4
.L_8352:
        /*0028*/ 	.byte	0x04, 0x17
        /*002a*/ 	.short	(.L_8354 - .L_8353)
.L_8353:
        /*002c*/ 	.word	0x00000000
        /*0030*/ 	.short	0x0000
        /*0032*/ 	.short	0x0000
        /*0034*/ 	.byte	0x00, 0xf0, 0x11, 0x00


	//----- nvinfo : EIATTR_SPARSE_MMA_MASK
	.align		4
.L_8354:
        /*0038*/ 	.byte	0x03, 0x50
        /*003a*/ 	.short	0x0000


	//----- nvinfo : EIATTR_MAXREG_COUNT
	.align		4
        /*003c*/ 	.byte	0x03, 0x1b
        /*003e*/ 	.short	0x00ff


	//----- nvinfo : EIATTR_MERCURY_ISA_VERSION
	.align		4
        /*0040*/ 	.byte	0x03, 0x5f
        /*0042*/ 	.short	0x0101


	//----- nvinfo : EIATTR_VRC_CTA_INIT_COUNT
	.align		4
        /*0044*/ 	.byte	0x02, 0x4a
	.zero		1
	.zero		1


	//----- nvinfo : EIATTR_EXIT_INSTR_OFFSETS
	.align		4
        /*0048*/ 	.byte	0x04, 0x1c
        /*004a*/ 	.short	(.L_8356 - .L_8355)


	//   ....[0]....
.L_8355:
        /*004c*/ 	.word	0x00000bd0


	//   ....[1]....
        /*0050*/ 	.word	0x00000c30


	//   ....[2]....
        /*0054*/ 	.word	0x00001060


	//----- nvinfo : EIATTR_MAX_THREADS
	.align		4
.L_8356:
        /*0058*/ 	.byte	0x04, 0x05
        /*005a*/ 	.short	(.L_8358 - .L_8357)
.L_8357:
        /*005c*/ 	.word	0x00000080
        /*0060*/ 	.word	0x00000001
        /*0064*/ 	.word	0x00000001


	//----- nvinfo : EIATTR_CRS_STACK_SIZE
	.align		4
.L_8358:
        /*0068*/ 	.byte	0x04, 0x1e
        /*006a*/ 	.short	(.L_8360 - .L_8359)
.L_8359:
        /*006c*/ 	.word	0x00000000


	//----- nvinfo : EIATTR_CBANK_PARAM_SIZE
	.align		4
.L_8360:
        /*0070*/ 	.byte	0x03, 0x19
        /*0072*/ 	.short	0x0020


	//----- nvinfo : EIATTR_PARAM_CBANK
	.align		4
        /*0074*/ 	.byte	0x04, 0x0a
        /*0076*/ 	.short	(.L_8362 - .L_8361)
	.align		4
.L_8361:
        /*0078*/ 	.word	index@(.nv.constant0._ZN2at6native29vectorized_elementwise_kernelILi2ENS0_13BinaryFunctorIhhbZZZNS0_22logical_or_kernel_cudaERNS_14TensorIteratorEENKUlvE0_clEvENKUlvE_clEvEUlhhE_EESt5arrayIPcLm3EEEEviT0_T1_)
        /*007c*/ 	.short	0x0380
        /*007e*/ 	.short	0x0020


	//----- nvinfo : EIATTR_SW_WAR
	.align		4
.L_8362:
        /*0080*/ 	.byte	0x04, 0x36
        /*0082*/ 	.short	(.L_8364 - .L_8363)
.L_8363:
        /*0084*/ 	.word	0x00000008
.L_8364:


//--------------------- .nv.info._ZN2at6native29vectorized_elementwise_kernelILi4ENS0_13BinaryFunctorIhhbZZZNS0_22logical_or_kernel_cudaERNS_14TensorIteratorEENKUlvE0_clEvENKUlvE_clEvEUlhhE_EESt5arrayIPcLm3EEEEviT0_T1_ --------------------------
	.section	.nv.info._ZN2at6native29vectorized_elementwise_kernelILi4ENS0_13BinaryFunctorIhhbZZZNS0_22logical_or_kernel_cudaERNS_14TensorIteratorEENKUlvE0_clEvENKUlvE_clEvEUlhhE_EESt5arrayIPcLm3EEEEviT0_T1_,"",@"SHT_CUDA_INFO"
	.sectionflags	@""
	.align	4


	//----- nvinfo : EIATTR_CUDA_API_VERSION
	.align		4
        /*0000*/ 	.byte	0x04, 0x37
        /*0002*/ 	.short	(.L_8366 - .L_8365)
.L_8365:
        /*0004*/ 	.word	0x00000082


	//----- nvinfo : EIATTR_KPARAM_INFO
	.align		4
.L_8366:
        /*0008*/ 	.byte	0x04, 0x17
        /*000a*/ 	.short	(.L_8368 - .L_8367)
.L_8367:
        /*000c*/ 	.word	0x00000000
        /*0010*/ 	.short	0x0002
        /*0012*/ 	.short	0x0008
        /*0014*/ 	.byte	0x00, 0xf0, 0x61, 0x00


	//----- nvinfo : EIATTR_KPARAM_INFO
	.align		4
.L_8368:
        /*0018*/ 	.byte	0x04, 0x17
        /*001a*/ 	.short	(.L_8370 - .L_8369)
.L_8369:
        /*001c*/ 	.word	0x00000000
        /*0020*/ 	.short	0x0001
        /*0022*/ 	.short	0x0004
        /*0024*/ 	.byte	0x00, 0xf0, 0x05, 0x00


	//----- nvinfo : EIATTR_KPARAM_INFO
	.align		4
.L_8370:
        /*0028*/ 	.byte	0x04, 0x17
        /*002a*/ 	.short	(.L_8372 - .L_8371)
.L_8371:
        /*002c*/ 	.word	0x00000000
        /*0030*/ 	.short	0x0000
        /*0032*/ 	.short	0x0000
        /*0034*/ 	.byte	0x00, 0xf0, 0x11, 0x00


	//----- nvinfo : EIATTR_SPARSE_MMA_MASK
	.align		4
.L_8372:
        /*0038*/ 	.byte	0x03, 0x50
        /*003a*/ 	.short	0x0000


	//----- nvinfo : EIATTR_MAXREG_COUNT
	.align		4
        /*003c*/ 	.byte	0x03, 0x1b
        /*003e*/ 	.short	0x00ff


	//----- nvinfo : EIATTR_MERCURY_ISA_VERSION
	.align		4
        /*0040*/ 	.byte	0x03, 0x5f
        /*0042*/ 	.short	0x0101


	//----- nvinfo : EIATTR_VRC_CTA_INIT_COUNT
	.align		4
        /*0044*/ 	.byte	0x02, 0x4a
	.zero		1
	.zero		1


	//----- nvinfo : EIATTR_EXIT_INSTR_OFFSETS
	.align		4
        /*0048*/ 	.byte	0x04, 0x1c
        /*004a*/ 	.short	(.L_8374 - .L_8373)


	//   ....[0]....
.L_8373:
        /*004c*/ 	.word	0x00000bd0


	//   ....[1]....
        /*0050*/ 	.word	0x00000c30


	//   ....[2]....
        /*0054*/ 	.word	0x00001020


	//----- nvinfo : EIATTR_MAX_THREADS
	.align		4
.L_8374:
        /*0058*/ 	.byte	0x04, 0x05
        /*005a*/ 	.short	(.L_8376 - .L_8375)
.L_8375:
        /*005c*/ 	.word	0x00000080
        /*0060*/ 	.word	0x00000001
        /*0064*/ 	.word	0x00000001


	//----- nvinfo : EIATTR_CRS_STACK_SIZE
	.align		4
.L_8376:
        /*0068*/ 	.byte	0x04, 0x1e
        /*006a*/ 	.short	(.L_8378 - .L_8377)
.L_8377:
        /*006c*/ 	.word	0x00000000


	//----- nvinfo : EIATTR_CBANK_PARAM_SIZE
	.align		4
.L_8378:
        /*0070*/ 	.byte	0x03, 0x19
        /*0072*/ 	.short	0x0020


	//----- nvinfo : EIATTR_PARAM_CBANK
	.align		4
        /*0074*/ 	.byte	0x04, 0x0a
        /*0076*/ 	.short	(.L_8380 - .L_8379)
	.align		4
.L_8379:
        /*0078*/ 	.word	index@(.nv.constant0._ZN2at6native29vectorized_elementwise_kernelILi4ENS0_13BinaryFunctorIhhbZZZNS0_22logical_or_kernel_cudaERNS_14TensorIteratorEENKUlvE0_clEvENKUlvE_clEvEUlhhE_EESt5arrayIPcLm3EEEEviT0_T1_)
        /*007c*/ 	.short	0x0380
        /*007e*/ 	.short	0x0020


	//----- nvinfo : EIATTR_SW_WAR
	.align		4
.L_8380:
        /*0080*/ 	.byte	0x04, 0x36
        /*0082*/ 	.short	(.L_8382 - .L_8381)
.L_8381:
        /*0084*/ 	.word	0x00000008
.L_8382:


//--------------------- .nv.info._ZN2at6native29vectorized_elementwise_kernelILi8ENS0_13BinaryFunctorIhhbZZZNS0_22logical_or_kernel_cudaERNS_14TensorIteratorEENKUlvE0_clEvENKUlvE_clEvEUlhhE_EESt5arrayIPcLm3EEEEviT0_T1_ --------------------------
	.section	.nv.info._ZN2at6native29vectorized_elementwise_kernelILi8ENS0_13BinaryFunctorIhhbZZZNS0_22logical_or_kernel_cudaERNS_14TensorIteratorEENKUlvE0_clEvENKUlvE_clEvEUlhhE_EESt5arrayIPcLm3EEEEviT0_T1_,"",@"SHT_CUDA_INFO"
	.sectionflags	@""
	.align	4


	//----- nvinfo : EIATTR_CUDA_API_VERSION
	.align		4
        /*0000*/ 	.byte	0x04, 0x37
        /*0002*/ 	.short	(.L_8384 - .L_8383)
.L_8383:
        /*0004*/ 	.word	0x00000082


	//----- nvinfo : EIATTR_KPARAM_INFO
	.align		4
.L_8384:
        /*0008*/ 	.byte	0x04, 0x17
        /*000a*/ 	.short	(.L_8386 - .L_8385)
.L_8385:
        /*000c*/ 	.word	0x00000000
        /*0010*/ 	.short	0x0002
        /*0012*/ 	.short	0x0008
        /*0014*/ 	.byte	0x00, 0xf0, 0x61, 0x00


	//----- nvinfo : EIATTR_KPARAM_INFO
	.align		4
.L_8386:
        /*0018*/ 	.byte	0x04, 0x17
        /*001a*/ 	.short	(.L_8388 - .L_8387)
.L_8387:
        /*001c*/ 	.word	0x00000000
        /*0020*/ 	.short	0x0001
        /*0022*/ 	.short	0x0004
        /*0024*/ 	.byte	0x00, 0xf0, 0x05, 0x00


	//----- nvinfo : EIATTR_KPARAM_INFO
	.align		4
.L_8388:
        /*0028*/ 	.byte	0x04, 0x17
        /*002a*/ 	.short	(.L_8390 - .L_8389)
.L_8389:
        /*002c*/ 	.word	0x00000000
        /*0030*/ 	.short	0x0000
        /*0032*/ 	.short	0x0000
        /*0034*/ 	.byte	0x00, 0xf0, 0x11, 0x00


	//----- nvinfo : EIATTR_SPARSE_MMA_MASK
	.align		4
.L_8390:
        /*0038*/ 	.byte	0x03, 0x50
        /*003a*/ 	.short	0x0000


	//----- nvinfo : EIATTR_MAXREG_COUNT
	.align		4
        /*003c*/ 	.byte	0x03, 0x1b
        /*003e*/ 	.short	0x00ff


	//----- nvinfo : EIATTR_MERCURY_ISA_VERSION
	.align		4
        /*0040*/ 	.byte	0x03, 0x5f
        /*0042*/ 	.short	0x0101


	//----- nvinfo : EIATTR_VRC_CTA_INIT_COUNT
	.align		4
        /*0044*/ 	.byte	0x02, 0x4a
	.zero		1
	.zero		1


	//----- nvinfo : EIATTR_EXIT_INSTR_OFFSETS
	.align		4
        /*0048*/ 	.byte	0x04, 0x1c
        /*004a*/ 	.short	(.L_8392 - .L_8391)


	//   ....[0]....
.L_8391:
        /*004c*/ 	.word	0x00000bd0


	//   ....[1]....
        /*0050*/ 	.word	0x00000c30


	//   ....[2]....
        /*0054*/ 	.word	0x00000ff0


	//----- nvinfo : EIATTR_MAX_THREADS
	.align		4
.L_8392:
        /*0058*/ 	.byte	0x04, 0x05
        /*005a*/ 	.short	(.L_8394 - .L_8393)
.L_8393:
        /*005c*/ 	.word	0x00000080
        /*0060*/ 	.word	0x00000001
        /*0064*/ 	.word	0x00000001


	//----- nvinfo : EIATTR_CRS_STACK_SIZE
	.align		4
.L_8394:
        /*0068*/ 	.byte	0x04, 0x1e
        /*006a*/ 	.short	(.L_8396 - .L_8395)
.L_8395:
        /*006c*/ 	.word	0x00000000


	//----- nvinfo : EIATTR_CBANK_PARAM_SIZE
	.align		4
.L_8396:
        /*0070*/ 	.byte	0x03, 0x19
        /*0072*/ 	.short	0x0020


	//----- nvinfo : EIATTR_PARAM_CBANK
	.align		4
        /*0074*/ 	.byte	0x04, 0x0a
        /*0076*/ 	.short	(.L_8398 - .L_8397)
	.align		4
.L_8397:
        /*0078*/ 	.word	index@(.nv.constant0._ZN2at6native29vectorized_elementwise_kernelILi8ENS0_13BinaryFunctorIhhbZZZNS0_22logical_or_kernel_cudaERNS_14TensorIteratorEENKUlvE0_clEvENKUlvE_clEvEUlhhE_EESt5arrayIPcLm3EEEEviT0_T1_)
        /*007c*/ 	.short	0x0380
        /*007e*/ 	.short	0x0020


	//----- nvinfo : EIATTR_SW_WAR
	.align		4
.L_8398:
        /*0080*/ 	.byte	0x04, 0x36
        /*0082*/ 	.short	(.L_8400 - .L_8399)
.L_8399:
        /*0084*/ 	.word	0x00000008
.L_8400:


//--------------------- .nv.info._ZN2at6native18elementwise_kernelILi128ELi4EZNS0_15gpu_kernel_implINS0_13AUnaryFunctorIN3c108BFloat16ES5_bZZZNS0_23logical_and_kernel_cudaERNS_14TensorIteratorEENKUlvE0_clEvENKUlvE8_clEvEUlS5_S5_E_EEEEvRNS_18TensorIteratorBaseERKT_EUliE_EEviT1_ --------------------------
	.section	.nv.info._ZN2at6native18elementwise_kernelILi128ELi4EZNS0_15gpu_kernel_implINS0_13AUnaryFunctorIN3c108BFloat16ES5_bZZZNS0_23logical_and_kernel_cudaERNS_14TensorIteratorEENKUlvE0_clEvENKUlvE8_clEvEUlS5_S5_E_EEEEvRNS_18TensorIteratorBaseERKT_EUliE_EEviT1_,"",@"SHT_CUDA_INFO"
	.sectionflags	@""
	.align	4


	//----- nvinfo : EIATTR_CUDA_API_VERSION
	.align		4
        /*0000*/ 	.byte	0x04, 0x37
        /*0002*/ 	.short	(.L_8402 - .L_8401)
.L_8401:
        /*0004*/ 	.word	0x00000082


	//----- nvinfo : EIATTR_KPARAM_INFO
	.align		4
.L_8402:
        /*0008*/ 	.byte	0x04, 0x17
        /*000a*/ 	.short	(.L_8404 - .L_8403)
.L_8403:
        /*000c*/ 	.word	0x00000000
        /*0010*/ 	.short	0x0001
        /*0012*/ 	.short	0x0008
        /*0014*/ 	.byte	0x00, 0xf0, 0x61, 0x08


	//----- nvinfo : EIATTR_KPARAM_INFO
	.align		4
.L_8404:
        /*0018*/ 	.byte	0x04, 0x17
        /*001a*/ 	.short	(.L_8406 - .L_8405)
.L_8405:
        /*001c*/ 	.word	0x00000000
        /*0020*/ 	.short	0x0000
        /*0022*/ 	.short	0x0000
        /*0024*/ 	.byte	0x00, 0xf0, 0x11, 0x00


	//----- nvinfo : EIATTR_SPARSE_MMA_MASK
	.align		4
.L_8406:
        /*0028*/ 	.byte	0x03, 0x50
        /*002a*/ 	.short	0x0000


	//----- nvinfo : EIATTR_MAXREG_COUNT
	.align		4
        /*002c*/ 	.byte	0x03, 0x1b
        /*002e*/ 	.short	0x0080


	//----- nvinfo : EIATTR_EXTERNS
	.align		4
        /*0030*/ 	.byte	0x04, 0x0f
        /*0032*/ 	.short	(.L_8408 - .L_8407)


	//   ....[0]....
	.align		4
.L_8407:
        /*0034*/ 	.word	index@(__assertfail)


	//----- nvinfo : EIATTR_MERCURY_ISA_VERSION
	.align		4
.L_8408:
        /*0038*/ 	.byte	0x03, 0x5f
        /*003a*/ 	.short	0x0101


	//----- nvinfo : EIATTR_VRC_CTA_INIT_COUNT
	.align		4
        /*003c*/ 	.byte	0x02, 0x4a
	.zero		1
	.zero		1


	//----- nvinfo : EIATTR_SYSCALL_OFFSETS
	.align		4
        /*0040*/ 	.byte	0x04, 0x46
        /*0042*/ 	.short	(.L_8410 - .L_8409)


	//   ....[0]....
.L_8409:
        /*0044*/ 	.word	0x00002220


	//   ....[1]....
        /*0048*/ 	.word	0x00002fa0


	//   ....[2]....
        /*004c*/ 	.word	0x00005320


	//   ....[3]....
        /*0050*/ 	.word	0x00005ef0


	//   ....[4]....
        /*0054*/ 	.word	0x00008360


	//   ....[5]....
        /*0058*/ 	.word	0x00008f30


	//   ....[6]....
        /*005c*/ 	.word	0x0000b3b0


	//   ....[7]....
        /*0060*/ 	.word	0x0000bf40


	//----- nvinfo : EIATTR_EXIT_INSTR_OFFSETS
	.align		4
.L_8410:
        /*0064*/ 	.byte	0x04, 0x1c
        /*0066*/ 	.short	(.L_8412 - .L_8411)


	//   ....[0]....
.L_8411:
        /*0068*/ 	.word	0x000091c0


	//   ....[1]....
        /*006c*/ 	.word	0x0000b560


	//   ....[2]....
        /*0070*/ 	.word	0x0000b580


	//   ....[3]....
        /*0074*/ 	.word	0x0000b610


	//   ....[4]....
        /*0078*/ 	.word	0x0000b630


	//   ....[5]....
        /*007c*/ 	.word	0x0000b650


	//   ....[6]....
        /*0080*/ 	.word	0x0000b6e0


	//   ....[7]....
        /*0084*/ 	.word	0x0000b720


	//   ....[8]....
        /*0088*/ 	.word	0x0000b7c0


	//   ....[9]....
        /*008c*/ 	.word	0x0000b810


	//   ....[10]....
        /*0090*/ 	.word	0x0000b840


	//   ....[11]....
        /*0094*/ 	.word	0x0000b900


	//   ....[12]....
        /*0098*/ 	.word	0x0000ba40


	//   ....[13]....
        /*009c*/ 	.word	0x0000bb80


	//   ....[14]....
        /*00a0*/ 	.word	0x0000bcd0


	//   ....[15]....
        /*00a4*/ 	.word	0x0000bd00


	//   ....[16]....
        /*00a8*/ 	.word	0x0000bd20


	//   ....[17]....
        /*00ac*/ 	.word	0x0000bda0


	//   ....[18]....
        /*00b0*/ 	.word	0x0000bde0


	//   ....[19]....
        /*00b4*/ 	.word	0x0000bf50


	//   ....[20]....
        /*00b8*/ 	.word	0x0000c030


	//   ....[21]....
        /*00bc*/ 	.word	0x0000c0d0


	//   ....[22]....
        /*00c0*/ 	.word	0x0000c100


	//   ....[23]....
        /*00c4*/ 	.word	0x0000c150


	//   ....[24]....
        /*00c8*/ 	.word	0x0000c190


	//----- nvinfo : EIATTR_MAX_THREADS
	.align		4
.L_8412:
        /*00cc*/ 	.byte	0x04, 0x05
        /*00ce*/ 	.short	(.L_8414 - .L_8413)
.L_8413:
        /*00d0*/ 	.word	0x00000080
        /*00d4*/ 	.word	0x00000001
        /*00d8*/ 	.word	0x00000001


	//----- nvinfo : EIATTR_CRS_STACK_SIZE
	.align		4
.L_8414:
        /*00dc*/ 	.byte	0x04, 0x1e
        /*00de*/ 	.short	(.L_8416 - .L_8415)
.L_8415:
        /*00e0*/ 	.word	0x00000000


	//----- nvinfo : EIATTR_CBANK_PARAM_SIZE
	.align		4
.L_8416:
        /*00e4*/ 	.byte	0x03, 0x19
        /*00e6*/ 	.short	0x0220


	//----- nvinfo : EIATTR_PARAM_CBANK
	.align		4
        /*00e8*/ 	.byte	0x04, 0x0a
        /*00ea*/ 	.short	(.L_8418 - .L_8417)
	.align		4
.L_8417:
        /*00ec*/ 	.word	index@(.nv.constant0._ZN2at6native18elementwise_kernelILi128ELi4EZNS0_15gpu_kernel_implINS0_13AUnaryFunctorIN3c108BFloat16ES5_bZZZNS0_23logical_and_kernel_cudaERNS_14TensorIteratorEENKUlvE0_clEvENKUlvE8_clEvEUlS5_S5_E_EEEEvRNS_18TensorIteratorBaseERKT_EUliE_EEviT1_)
        /*00f0*/ 	.short	0x0380
        /*00f2*/ 	.short	0x0220


	//----- nvinfo : EIATTR_SW_WAR
	.align		4
.L_8418:
        /*00f4*/ 	.byte	0x04, 0x36
        /*00f6*/ 	.short	(.L_8420 - .L_8419)
.L_8419:
        /*00f8*/ 	.word	0x00000008
.L_8420:


//--------------------- .nv.info._ZN2at6native27unrolled_elementwise_kernelINS0_13AUnaryFunctorIN3c108BFloat16ES4_bZZZNS0_23logical_and_kernel_cudaERNS_14TensorIteratorEENKUlvE0_clEvENKUlvE8_clEvEUlS4_S4_E_EESt5arrayIPcLm2EELi4E23TrivialOffsetCalculatorILi1EjESF_NS0_6memory12LoadWithCastILi1EEENSG_13StoreWithCastILi1EEEEEviT_T0_T2_T3_T4_T5_ --------------------------
	.section	.nv.info._ZN2at6native27unrolled_elementwise_kernelINS0_13AUnaryFunctorIN3c108BFloat16ES4_bZZZNS0_23logical_and_kernel_cudaERNS_14TensorIteratorEENKUlvE0_clEvENKUlvE8_clEvEUlS4_S4_E_EESt5arrayIPcLm2EELi4E23TrivialOffsetCalculatorILi1EjESF_NS0_6memory12LoadWithCastILi1EEENSG_13StoreWithCastILi1EEEEEviT_T0_T2_T3_T4_T5_,"",@"SHT_CUDA_INFO"
	.sectionflags	@""
	.align	4


	//----- nvinfo : EIATTR_CUDA_API_VERSION
	.align		4
        /*0000*/ 	.byte	0x04, 0x37
        /*0002*/ 	.short	(.L_8422 - .L_8421)
.L_8421:
        /*0004*/ 	.word	0x00000082


	//----- nvinfo : EIATTR_KPARAM_INFO
	.align		4
.L_8422:
        /*0008*/ 	.byte	0x04, 0x17
        /*000a*/ 	.short	(.L_8424 - .L_8423)
.L_8423:
        /*000c*/ 	.word	0x00000000
        /*0010*/ 	.short	0x0006
        /*0012*/ 	.short	0x0024
        /*0014*/ 	.byte	0x00, 0xf0, 0x21, 0x00


	//----- nvinfo : EIATTR_KPARAM_INFO
	.align		4
.L_8424:
        /*0018*/ 	.byte	0x04, 0x17
        /*001a*/ 	.short	(.L_8426 - .L_8425)
.L_8425:
        /*001c*/ 	.word	0x00000000
        /*0020*/ 	.short	0x0005
        /*0022*/ 	.short	0x001c
        /*0024*/ 	.byte	0x00, 0xf0, 0x21, 0x00


	//----- nvinfo : EIATTR_KPARAM_INFO
	.align		4
.L_8426:
        /*0028*/ 	.byte	0x04, 0x17
        /*002a*/ 	.short	(.L_8428 - .L_8427)
.L_8427:
        /*002c*/ 	.word	0x00000000
        /*0030*/ 	.short	0x0004
        /*0032*/ 	.short	0x0019
        /*0034*/ 	.byte	0x00, 0xf0, 0x05, 0x00


	//----- nvinfo : EIATTR_KPARAM_INFO
	.align		4
.L_8428:
        /*0038*/ 	.byte	0x04, 0x17
        /*003a*/ 	.short	(.L_8430 - .L_8429)
.L_8429:
        /*003c*/ 	.word	0x00000000
        /*0040*/ 	.short	0x0003
        /*0042*/ 	.short	0x0018
        /*0044*/ 	.byte	0x00, 0xf0, 0x05, 0x00


	//----- nvinfo : EIATTR_KPARAM_INFO
	.align		4
.L_8430:
        /*0048*/ 	.byte	0x04, 0x17
        /*004a*/ 	.short	(.L_8432 - .L_8431)
.L_8431:
        /*004c*/ 	.word	0x00000000
        /*0050*/ 	.short	0x0002
        /*0052*/ 	.short	0x0008
        /*0054*/ 	.byte	0x00, 0xf0, 0x41, 0x00


	//----- nvinfo : EIATTR_KPARAM_INFO
	.align		4
.L_8432:
        /*0058*/ 	.byte	0x04, 0x17
        /*005a*/ 	.short	(.L_8434 - .L_8433)
.L_8433:
        /*005c*/ 	.word	0x00000000
        /*0060*/ 	.short	0x0001
        /*0062*/ 	.short	0x0004
        /*0064*/ 	.byte	0x00, 0xf0, 0x11, 0x00


	//----- nvinfo : EIATTR_KPARAM_INFO
	.align		4
.L_8434:
        /*0068*/ 	.byte	0x04, 0x17
        /*006a*/ 	.short	(.L_8436 - .L_8435)
.L_8435:
        /*006c*/ 	.word	0x00000000
        /*0070*/ 	.short	0x0000
        /*0072*/ 	.short	0x0000
        /*0074*/ 	.byte	0x00, 0xf0, 0x11, 0x00


	//----- nvinfo : EIATTR_SPARSE_MMA_MASK
	.align		4
.L_8436:
        /*0078*/ 	.byte	0x03, 0x50
        /*007a*/ 	.short	0x0000


	//----- nvinfo : EIATTR_MAXREG_COUNT
	.align		4
        /*007c*/ 	.byte	0x03, 0x1b
        /*007e*/ 	.short	0x00ff


	//----- nvinfo : EIATTR_EXTERNS
	.align		4
        /*0080*/ 	.byte	0x04, 0x0f
        /*0082*/ 	.short	(.L_8438 - .L_8437)


	//   ....[0]....
	.align		4
.L_8437:
        /*0084*/ 	.word	index@(__assertfail)


	//----- nvinfo : EIATTR_MERCURY_ISA_VERSION
	.align		4
.L_8438:
        /*0088*/ 	.byte	0x03, 0x5f
        /*008a*/ 	.short	0x0101


	//----- nvinfo : EIATTR_VRC_CTA_INIT_COUNT
	.align		4
        /*008c*/ 	.byte	0x02, 0x4a
	.zero		1
	.zero		1


	//----- nvinfo : EIATTR_SYSCALL_OFFSETS
	.align		4
        /*0090*/ 	.byte	0x04, 0x46
        /*0092*/ 	.short	(.L_8440 - .L_8439)


	//   ....[0]....
.L_8439:
        /*0094*/ 	.word	0x00001000


	//   ....[1]....
        /*0098*/ 	.word	0x000021e0


	//   ....[2]....
        /*009c*/ 	.word	0x00003300


	//   ....[3]....
        /*00a0*/ 	.word	0x00004330


	//   ....[4]....
        /*00a4*/ 	.word	0x000054b0


	//   ....[5]....
        /*00a8*/ 	.word	0x00006240


	//   ....[6]....
        /*00ac*/ 	.word	0x000070b0


	//   ....[7]....
        /*00b0*/ 	.word	0x00007f20


	//----- nvinfo : EIATTR_EXIT_INSTR_OFFSETS
	.align		4
.L_8440:
        /*00b4*/ 	.byte	0x04, 0x1c
        /*00b6*/ 	.short	(.L_8442 - .L_8441)


	//   ....[0]....
.L_8441:
        /*00b8*/ 	.word	0x00007380


	//   ....[1]....
        /*00bc*/ 	.word	0x000074b0


	//   ....[2]....
        /*00c0*/ 	.word	0x000074d0


	//   ....[3]....
        /*00c4*/ 	.word	0x00007560


	//   ....[4]....
        /*00c8*/ 	.word	0x00007580


	//   ....[5]....
        /*00cc*/ 	.word	0x000075a0


	//   ....[6]....
        /*00d0*/ 	.word	0x00007630


	//   ....[7]....
        /*00d4*/ 	.word	0x00007670


	//   ....[8]....
        /*00d8*/ 	.word	0x00007710


	//   ....[9]....
        /*00dc*/ 	.word	0x00007760


	//   ....[10]....
        /*00e0*/ 	.word	0x00007790


	//   ....[11]....
        /*00e4*/ 	.word	0x00007850


	//   ....[12]....
        /*00e8*/ 	.word	0x000079c0


	//   ....[13]....
        /*00ec*/ 	.word	0x00007b30


	//   ....[14]....
        /*00f0*/ 	.word	0x00007c90


	//   ....[15]....
        /*00f4*/ 	.word	0x00007cc0


	//   ....[16]....
        /*00f8*/ 	.word	0x00007ce0


	//   ....[17]....
        /*00fc*/ 	.word	0x00007d80


	//   ....[18]....
        /*0100*/ 	.word	0x00007dc0


	//   ....[19]....
        /*0104*/ 	.word	0x00007f30


	//   ....[20]....
        /*0108*/ 	.word	0x00008040


	//   ....[21]....
        /*010c*/ 	.word	0x00008180


	//   ....[22]....
        /*0110*/ 	.word	0x000081c0


	//----- nvinfo : EIATTR_MAX_THREADS
	.align		4
.L_8442:
        /*0114*/ 	.byte	0x04, 0x05
        /*0116*/ 	.short	(.L_8444 - .L_8443)
.L_8443:
        /*0118*/ 	.word	0x00000080
        /*011c*/ 	.word	0x00000001
        /*0120*/ 	.word	0x00000001


	//----- nvinfo : EIATTR_CRS_STACK_SIZE
	.align		4
.L_8444:
        /*0124*/ 	.byte	0x04, 0x1e
        /*0126*/ 	.short	(.L_8446 - .L_8445)
.L_8445:
        /*0128*/ 	.word	0x00000000


	//----- nvinfo : EIATTR_CBANK_PARAM_SIZE
	.align		4
.L_8446:
        /*012c*/ 	.byte	0x03, 0x19
        /*012e*/ 	.short	0x002c


	//----- nvinfo : EIATTR_PARAM_CBANK
	.align		4
        /*0130*/ 	.byte	0x04, 0x0a
        /*0132*/ 	.short	(.L_8448 - .L_8447)
	.align		4
.L_8447:
        /*0134*/ 	.word	index@(.nv.constant0._ZN2at6native27unrolled_elementwise_kernelINS0_13AUnaryFunctorIN3c108BFloat16ES4_bZZZNS0_23logical_and_kernel_cudaERNS_14TensorIteratorEENKUlvE0_clEvENKUlvE8_clEvEUlS4_S4_E_EESt5arrayIPcLm2EELi4E23TrivialOffsetCalculatorILi1EjESF_NS0_6memory12LoadWithCastILi1EEENSG_13StoreWithCastILi1EEEEEviT_T0_T2_T3_T4_T5_)
        /*0138*/ 	.short	0x0380
        /*013a*/ 	.short	0x002c


	//----- nvinfo : EIATTR_SW_WAR
	.align		4
.L_8448:
        /*013c*/ 	.byte	0x04, 0x36
        /*013e*/ 	.short	(.L_8450 - .L_8449)
.L_8449:
        /*0140*/ 	.word	0x00000008
.L_8450:


//--------------------- .nv.info._ZN2at6native18elementwise_kernelILi128ELi4EZNS0_22gpu_kernel_impl_nocastINS0_13AUnaryFunctorIN3c108BFloat16ES5_bZZZNS0_23logical_and_kernel_cudaERNS_14TensorIteratorEENKUlvE0_clEvENKUlvE8_clEvEUlS5_S5_E_EEEEvRNS_18TensorIteratorBaseERKT_EUliE_EEviT1_ --------------------------
	.section	.nv.info._ZN2at6native18elementwise_kernelILi128ELi4EZNS0_22gpu_kernel_impl_nocastINS0_13AUnaryFunctorIN3c108BFloat16ES5_bZZZNS0_23logical_and_kernel_cudaERNS_14TensorIteratorEENKUlvE0_clEvENKUlvE8_clEvEUlS5_S5_E_EEEEvRNS_18TensorIteratorBaseERKT_EUliE_EEviT1_,"",@"SHT_CUDA_INFO"
	.sectionflags	@""
	.align	4


	//----- nvinfo : EIATTR_CUDA_API_VERSION
	.align		4
        /*0000*/ 	.byte	0x04, 0x37
        /*0002*/ 	.short	(.L_8452 - .L_8451)
.L_8451:
        /*0004*/ 	.word	0x00000082


	//----- nvinfo : EIATTR_KPARAM_INFO
	.align		4
.L_8452:
        /*0008*/ 	.byte	0x04, 0x17
        /*000a*/ 	.short	(.L_8454 - .L_8453)
.L_8453:
        /*000c*/ 	.word	0x00000000
        /*0010*/ 	.short	0x0001
        /*0012*/ 	.short	0x0008
        /*0014*/ 	.byte	0x00, 0xf0, 0x61, 0x08


	//----- nvinfo : EIATTR_KPARAM_INFO
	.align		4
.L_8454:
        /*0018*/ 	.byte	0x04, 0x17
        /*001a*/ 	.short	(.L_8456 - .L_8455)
.L_8455:
        /*001c*/ 	.word	0x00000000
        /*0020*/ 	.short	0x0000
        /*0022*/ 	.short	0x0000
        /*0024*/ 	.byte	0x00, 0xf0, 0x11, 0x00


	//----- nvinfo : EIATTR_SPARSE_MMA_MASK
	.align		4
.L_8456:
        /*0028*/ 	.byte	0x03, 0x50
        /*002a*/ 	.short	0x0000


	//----- nvinfo : EIATTR_MAXREG_COUNT
	.align		4
        /*002c*/ 	.byte	0x03, 0x1b
        /*002e*/ 	.short	0x0080


	//----- nvinfo : EIATTR_MERCURY_ISA_VERSION
	.align		4
        /*0030*/ 	.byte	0x03, 0x5f
        /*0032*/ 	.short	0x0101


	//----- nvinfo : EIATTR_VRC_CTA_INIT_COUNT
	.align		4
        /*0034*/ 	.byte	0x02, 0x4a
	.zero		1
	.zero		1


	//----- nvinfo : EIATTR_EXIT_INSTR_OFFSETS
	.align		4
        /*0038*/ 	.byte	0x04, 0x1c
        /*003a*/ 	.short	(.L_8458 - .L_8457)


	//   ....[0]....
.L_8457:
        /*003c*/ 	.word	0x00000370


	//   ....[1]....
        /*0040*/ 	.word	0x00000410


	//   ....[2]....
        /*0044*/ 	.word	0x00003fc0


	//   ....[3]....
        /*0048*/ 	.word	0x00005330


	//----- nvinfo : EIATTR_MAX_THREADS
	.align		4
.L_8458:
        /*004c*/ 	.byte	0x04, 0x05
        /*004e*/ 	.short	(.L_8460 - .L_8459)
.L_8459:
        /*0050*/ 	.word	0x00000080
        /*0054*/ 	.word	0x00000001
        /*0058*/ 	.word	0x00000001


	//----- nvinfo : EIATTR_CRS_STACK_SIZE
	.align		4
.L_8460:
        /*005c*/ 	.byte	0x04, 0x1e
        /*005e*/ 	.short	(.L_8462 - .L_8461)
.L_8461:
        /*0060*/ 	.word	0x00000000


	//----- nvinfo : EIATTR_CBANK_PARAM_SIZE
	.align		4
.L_8462:
        /*0064*/ 	.byte	0x03, 0x19
        /*0066*/ 	.short	0x0220


	//----- nvinfo : EIATTR_PARAM_CBANK
	.align		4
        /*0068*/ 	.byte	0x04, 0x0a
        /*006a*/ 	.short	(.L_8464 - .L_8463)
	.align		4
.L_8463:
        /*006c*/ 	.word	index@(.nv.constant0._ZN2at6native18elementwise_kernelILi128ELi4EZNS0_22gpu_kernel_impl_nocastINS0_13AUnaryFunctorIN3c108BFloat16ES5_bZZZNS0_23logical_and_kernel_cudaERNS_14TensorIteratorEENKUlvE0_clEvENKUlvE8_clEvEUlS5_S5_E_EEEEvRNS_18TensorIteratorBaseERKT_EUliE_EEviT1_)
        /*0070*/ 	.short	0x0380
        /*0072*/ 	.short	0x0220


	//----- nvinfo : EIATTR_SW_WAR
	.align		4
.L_8464:
        /*0074*/ 	.byte	0x04, 0x36
        /*0076*/ 	.short	(.L_8466 - .L_8465)
.L_8465:
        /*0078*/ 	.word	0x00000008
.L_8466:


//--------------------- .nv.info._ZN2at6native27unrolled_elementwise_kernelINS0_13AUnaryFunctorIN3c108BFloat16ES4_bZZZNS0_23logical_and_kernel_cudaERNS_14TensorIteratorEENKUlvE0_clEvENKUlvE8_clEvEUlS4_S4_E_EESt5arrayIPcLm2EELi4E23TrivialOffsetCalculatorILi1EjESF_NS0_6memory15LoadWithoutCastENSG_16StoreWithoutCastEEEviT_T0_T2_T3_T4_T5_ --------------------------
	.section	.nv.info._ZN2at6native27unrolled_elementwise_kernelINS0_13AUnaryFunctorIN3c108BFloat16ES4_bZZZNS0_23logical_and_kernel_cudaERNS_14TensorIteratorEENKUlvE0_clEvENKUlvE8_clEvEUlS4_S4_E_EESt5arrayIPcLm2EELi4E23TrivialOffsetCalculatorILi1EjESF_NS0_6memory15LoadWithoutCastENSG_16StoreWithoutCastEEEviT_T0_T2_T3_T4_T5_,"",@"SHT_CUDA_INFO"
	.sectionflags	@""
	.align	4


	//----- nvinfo : EIATTR_CUDA_API_VERSION
	.align		4
        /*0000*/ 	.byte	0x04, 0x37
        /*0002*/ 	.short	(.L_8468 - .L_8467)
.L_8467:
        /*0004*/ 	.word	0x00000082


	//----- nvinfo : EIATTR_KPARAM_INFO
	.align		4
.L_8468:
        /*0008*/ 	.byte	0x04, 0x17
        /*000a*/ 	.short	(.L_8470 - .L_8469)
.L_8469:
        /*000c*/ 	.word	0x00000000
        /*0010*/ 	.short	0x0006
        /*0012*/ 	.short	0x001b
        /*0014*/ 	.byte	0x00, 0xf0, 0x05, 0x00


	//----- nvinfo : EIATTR_KPARAM_INFO
	.align		4
.L_8470:
        /*0018*/ 	.byte	0x04, 0x17
        /*001a*/ 	.short	(.L_8472 - .L_8471)
.L_8471:
        /*001c*/ 	.word	0x00000000
        /*0020*/ 	.short	0x0005
        /*0022*/ 	.short	0x001a
        /*0024*/ 	.byte	0x00, 0xf0, 0x05, 0x00


	//----- nvinfo : EIATTR_KPARAM_INFO
	.align		4
.L_8472:
        /*0028*/ 	.byte	0x04, 0x17
        /*002a*/ 	.short	(.L_8474 - .L_8473)
.L_8473:
        /*002c*/ 	.word	0x00000000
        /*0030*/ 	.short	0x0004
        /*0032*/ 	.short	0x0019
        /*0034*/ 	.byte	0x00, 0xf0, 0x05, 0x00


	//----- nvinfo : EIATTR_KPARAM_INFO
	.align		4
.L_8474:
        /*0038*/ 	.byte	0x04, 0x17
        /*003a*/ 	.short	(.L_8476 - .L_8475)
.L_8475:
        /*003c*/ 	.word	0x00000000
        /*0040*/ 	.short	0x0003
        /*0042*/ 	.short	0x0018
        /*0044*/ 	.byte	0x00, 0xf0, 0x05, 0x00


	//----- nvinfo : EIATTR_KPARAM_INFO
	.align		4
.L_8476:
        /*0048*/ 	.byte	0x04, 0x17
        /*004a*/ 	.short	(.L_8478 - .L_8477)
.L_8477:
        /*004c*/ 	.word	0x00000000
        /*0050*/ 	.short	0x0002
        /*0052*/ 	.short	0x0008
        /*0054*/ 	.byte	0x00, 0xf0, 0x41, 0x00


	//----- nvinfo : EIATTR_KPARAM_INFO
	.align		4
.L_8478:
        /*0058*/ 	.byte	0x04, 0x17
        /*005a*/ 	.short	(.L_8480 - .L_8479)
.L_8479:
        /*005c*/ 	.word	0x00000000
        /*0060*/ 	.short	0x0001
        /*0062*/ 	.short	0x0004
        /*0064*/ 	.byte	0x00, 0xf0, 0x11, 0x00


	//----- nvinfo : EIATTR_KPARAM_INFO
	.align		4
.L_8480:
        /*0068*/ 	.byte	0x04, 0x17
        /*006a*/ 	.short	(.L_8482 - .L_8481)
.L_8481:
        /*006c*/ 	.word	0x00000000
        /*0070*/ 	.short	0x0000
        /*0072*/ 	.short	0x0000
        /*0074*/ 	.byte	0x00, 0xf0, 0x11, 0x00


	//----- nvinfo : EIATTR_SPARSE_MMA_MASK
	.align		4
.L_8482:
        /*0078*/ 	.byte	0x03, 0x50
        /*007a*/ 	.short	0x0000


	//----- nvinfo : EIATTR_MAXREG_COUNT
	.align		4
        /*007c*/ 	.byte	0x03, 0x1b
        /*007e*/ 	.short	0x00ff


	//----- nvinfo : EIATTR_MERCURY_ISA_VERSION
	.align		4
        /*0080*/ 	.byte	0x03, 0x5f
        /*0082*/ 	.short	0x0101


	//----- nvinfo : EIATTR_VRC_CTA_INIT_COUNT
	.align		4
        /*0084*/ 	.byte	0x02, 0x4a
	.zero		1
	.zero		1


	//----- nvinfo : EIATTR_EXIT_INSTR_OFFSETS
	.align		4
        /*0088*/ 	.byte	0x04, 0x1c
        /*008a*/ 	.short	(.L_8484 - .L_8483)


	//   ....[0]....
.L_8483:
        /*008c*/ 	.word	0x00000610


	//   ....[1]....
        /*0090*/ 	.word	0x00000670


	//----- nvinfo : EIATTR_MAX_THREADS
	.align		4
.L_8484:
        /*0094*/ 	.byte	0x04, 0x05
        /*0096*/ 	.short	(.L_8486 - .L_8485)
.L_8485:
        /*0098*/ 	.word	0x00000080
        /*009c*/ 	.word	0x00000001
        /*00a0*/ 	.word	0x00000001


	//----- nvinfo : EIATTR_CRS_STACK_SIZE
	.align		4
.L_8486:
        /*00a4*/ 	.byte	0x04, 0x1e
        /*00a6*/ 	.short	(.L_8488 - .L_8487)
.L_8487:
        /*00a8*/ 	.word	0x00000000


	//----- nvinfo : EIATTR_CBANK_PARAM_SIZE
	.align		4
.L_8488:
        /*00ac*/ 	.byte	0x03, 0x19
        /*00ae*/ 	.short	0x001c


	//----- nvinfo : EIATTR_PARAM_CBANK
	.align		4
        /*00b0*/ 	.byte	0x04, 0x0a
        /*00b2*/ 	.short	(.L_8490 - .L_8489)
	.align		4
.L_8489:
        /*00b4*/ 	.word	index@(.nv.constant0._ZN2at6native27unrolled_elementwise_kernelINS0_13AUnaryFunctorIN3c108BFloat16ES4_bZZZNS0_23logical_and_kernel_cudaERNS_14TensorIteratorEENKUlvE0_clEvENKUlvE8_clEvEUlS4_S4_E_EESt5arrayIPcLm2EELi4E23TrivialOffsetCalculatorILi1EjESF_NS0_6memory15LoadWithoutCastENSG_16StoreWithoutCastEEEviT_T0_T2_T3_T4_T5_)
        /*00b8*/ 	.short	0x0380
        /*00ba*/ 	.short	0x001c


	//----- nvinfo : EIATTR_SW_WAR
	.align		4
.L_8490:
        /*00bc*/ 	.byte	0x04, 0x36
        /*00be*/ 	.short	(.L_8492 - .L_8491)
.L_8491:
        /*00c0*/ 	.word	0x00000008
.L_8492:


//--------------------- .nv.info._ZN2at6native29vectorized_elementwise_kernelILi2ENS0_13AUnaryFunctorIN3c108BFloat16ES4_bZZZNS0_23logical_and_kernel_cudaERNS_14TensorIteratorEENKUlvE0_clEvENKUlvE8_clEvEUlS4_S4_E_EESt5arrayIPcLm2EEEEviT0_T1_ --------------------------
	.section	.nv.info._ZN2at6native29vectorized_elementwise_kernelILi2ENS0_13AUnaryFunctorIN3c108BFloat16ES4_bZZZNS0_23logical_and_kernel_cudaERNS_14TensorIteratorEENKUlvE0_clEvENKUlvE8_clEvEUlS4_S4_E_EESt5arrayIPcLm2EEEEviT0_T1_,"",@"SHT_CUDA_INFO"
	.sectionflags	@""
	.align	4


	//----- nvinfo : EIATTR_CUDA_API_VERSION
	.align		4
        /*0000*/ 	.byte	0x04, 0x37
        /*0002*/ 	.short	(.L_8494 - .L_8493)
.L_8493:
        /*0004*/ 	.word	0x00000082


	//----- nvinfo : EIATTR_KPARAM_INFO
	.align		4
.L_8494:
        /*0008*/ 	.byte	0x04, 0x17
        /*000a*/ 	.short	(.L_8496 - .L_8495)
.L_8495:
        /*000c*/ 	.word	0x00000000
        /*0010*/ 	.short	0x0002
        /*0012*/ 	.short	0x0008
        /*0014*/ 	.byte	0x00, 0xf0, 0x41, 0x00


	//----- nvinfo : EIATTR_KPARAM_INFO
	.align		4
.L_8496:
        /*0018*/ 	.byte	0x04, 0x17
        /*001a*/ 	.short	(.L_8498 - .L_8497)
.L_8497:
        /*001c*/ 	.word	0x00000000
        /*0020*/ 	.short	0x0001
        /*0022*/ 	.short	0x0004
        /*0024*/ 	.byte	0x00, 0xf0, 0x11, 0x00


	//----- nvinfo : EIATTR_KPARAM_INFO
	.align		4
.L_8498:
        /*0028*/ 	.byte	0x04, 0x17
        /*002a*/ 	.short	(.L_8500 - .L_8499)
.L_8499:
        /*002c*/ 	.word	0x00000000
        /*0030*/ 	.short	0x0000
        /*0032*/ 	.short	0x0000
        /*0034*/ 	.byte	0x00, 0xf0, 0x11, 0x00


	//----- nvinfo : EIATTR_SPARSE_MMA_MASK
	.align		4
.L_8500:
        /*0038*/ 	.byte	0x03, 0x50
        /*003a*/ 	.short	0x0000


	//----- nvinfo : EIATTR_MAXREG_COUNT
	.align		4
        /*003c*/ 	.byte	0x03, 0x1b
        /*003e*/ 	.short	0x00ff


	//----- nvinfo : EIATTR_MERCURY_ISA_VERSION
	.align		4
        /*0040*/ 	.byte	0x03, 0x5f
        /*0042*/ 	.short	0x0101


	//----- nvinfo : EIATTR_VRC_CTA_INIT_COUNT
	.align		4
        /*0044*/ 	.byte	0x02, 0x4a
	.zero		1
	.zero		1


	//----- nvinfo : EIATTR_EXIT_INSTR_OFFSETS
	.align		4
        /*0048*/ 	.byte	0x04, 0x1c
        /*004a*/ 	.short	(.L_8502 - .L_8501)


	//   ....[0]....
.L_8501:
        /*004c*/ 	.word	0x00000cd0


	//   ....[1]....
        /*0050*/ 	.word	0x00000d30


	//   ....[2]....
        /*0054*/ 	.word	0x000010f0


	//----- nvinfo : EIATTR_MAX_THREADS
	.align		4
.L_8502:
        /*0058*/ 	.byte	0x04, 0x05
        /*005a*/ 	.short	(.L_8504 - .L_8503)
.L_8503:
        /*005c*/ 	.word	0x00000080
        /*0060*/ 	.word	0x00000001
        /*0064*/ 	.word	0x00000001


	//----- nvinfo : EIATTR_CRS_STACK_SIZE
	.align		4
.L_8504:
        /*0068*/ 	.byte	0x04, 0x1e
        /*006a*/ 	.short	(.L_8506 - .L_8505)
.L_8505:
        /*006c*/ 	.word	0x00000000


	//----- nvinfo : EIATTR_CBANK_PARAM_SIZE
	.align		4
.L_8506:
        /*0070*/ 	.byte	0x03, 0x19
        /*0072*/ 	.short	0x0018


	//----- nvinfo : EIATTR_PARAM_CBANK
	.align		4
        /*0074*/ 	.byte	0x04, 0x0a
        /*0076*/ 	.short	(.L_8508 - .L_8507)
	.align		4
.L_8507:
        /*0078*/ 	.word	index@(.nv.constant0._ZN2at6native29vectorized_elementwise_kernelILi2ENS0_13AUnaryFunctorIN3c108BFloat16ES4_bZZZNS0_23logical_and_kernel_cudaERNS_14TensorIteratorEENKUlvE0_clEvENKUlvE8_clEvEUlS4_S4_E_EESt5arrayIPcLm2EEEEviT0_T1_)
        /*007c*/ 	.short	0x0380
        /*007e*/ 	.short	0x0018


	//----- nvinfo : EIATTR_SW_WAR
	.align		4
.L_8508:
        /*0080*/ 	.byte	0x04, 0x36
        /*0082*/ 	.short	(.L_8510 - .L_8509)
.L_8509:
        /*0084*/ 	.word	0x00000008
.L_8510:


//--------------------- .nv.info._ZN2at6native29vectorized_elementwise_kernelILi4ENS0_13AUnaryFunctorIN3c108BFloat16ES4_bZZZNS0_23logical_and_kernel_cudaERNS_14TensorIteratorEENKUlvE0_clEvENKUlvE8_clEvEUlS4_S4_E_EESt5arrayIPcLm2EEEEviT0_T1_ --------------------------
	.section	.nv.info._ZN2at6native29vectorized_elementwise_kernelILi4ENS0_13AUnaryFunctorIN3c108BFloat16ES4_bZZZNS0_23logical_and_kernel_cudaERNS_14TensorIteratorEENKUlvE0_clEvENKUlvE8_clEvEUlS4_S4_E_EESt5arrayIPcLm2EEEEviT0_T1_,"",@"SHT_CUDA_INFO"
	.sectionflags	@""
	.align	4


	//----- nvinfo : EIATTR_CUDA_API_VERSION
	.align		4
        /*0000*/ 	.byte	0x04, 0x37
        /*0002*/ 	.short	(.L_8512 - .L_8511)
.L_8511:
        /*0004*/ 	.word	0x00000082


	//----- nvinfo : EIATTR_KPARAM_INFO
	.align		4
.L_8512:
        /*0008*/ 	.byte	0x04, 0x17
        /*000a*/ 	.short	(.L_8514 - .L_8513)
.L_8513:
        /*000c*/ 	.word	0x00000000
        /*0010*/ 	.short	0x0002
        /*0012*/ 	.short	0x0008
        /*0014*/ 	.byte	0x00, 0xf0, 0x41, 0x00


	//----- nvinfo : EIATTR_KPARAM_INFO
	.align		4
.L_8514:
        /*0018*/ 	.byte	0x04, 0x17
        /*001a*/ 	.short	(.L_8516 - .L_8515)
.L_8515:
        /*001c*/ 	.word	0x00000000
        /*0020*/ 	.short	0x0001
        /*0022*/ 	.short	0x0004
        /*0024*/ 	.byte	0x00, 0xf0, 0x11, 0x00


	//----- nvinfo : EIATTR_KPARAM_INFO
	.align		4
.L_8516:
        /*0028*/ 	.byte	0x04, 0x17
        /*002a*/ 	.short	(.L_8518 - .L_8517)
.L_8517:
        /*002c*/ 	.word	0x00000000
        /*0030*/ 	.short	0x0000
        /*0032*/ 	.short	0x0000
        /*0034*/ 	.byte	0x00, 0xf0, 0x11, 0x00


	//----- nvinfo : EIATTR_SPARSE_MMA_MASK
	.align		4
.L_8518:
        /*0038*/ 	.byte	0x03, 0x50
        /*003a*/ 	.short	0x0000


	//----- nvinfo : EIATTR_MAXREG_COUNT
	.align		4
        /*003c*/ 	.byte	0x03, 0x1b
        /*003e*/ 	.short	0x00ff


	//----- nvinfo : EIATTR_MERCURY_ISA_VERSION
	.align		4
        /*0040*/ 	.byte	0x03, 0x5f
        /*0042*/ 	.short	0x0101


	//----- nvinfo : EIATTR_VRC_CTA_INIT_COUNT
	.align		4
        /*0044*/ 	.byte	0x02, 0x4a
	.zero		1
	.zero		1


	//----- nvinfo : EIATTR_EXIT_INSTR_OFFSETS
	.align		4
        /*0048*/ 	.byte	0x04, 0x1c
        /*004a*/ 	.short	(.L_8520 - .L_8519)


	//   ....[0]....
.L_8519:
        /*004c*/ 	.word	0x00000cd0


	//   ....[1]....
        /*0050*/ 	.word	0x00000d30


	//   ....[2]....
        /*0054*/ 	.word	0x00001150


	//----- nvinfo : EIATTR_MAX_THREADS
	.align		4
.L_8520:
        /*0058*/ 	.byte	0x04, 0x05
        /*005a*/ 	.short	(.L_8522 - .L_8521)
.L_8521:
        /*005c*/ 	.word	0x00000080
        /*0060*/ 	.word	0x00000001
        /*0064*/ 	.word	0x00000001


	//----- nvinfo : EIATTR_CRS_STACK_SIZE
	.align		4
.L_8522:
        /*0068*/ 	.byte	0x04, 0x1e
        /*006a*/ 	.short	(.L_8524 - .L_8523)
.L_8523:
        /*006c*/ 	.word	0x00000000


	//----- nvinfo : EIATTR_CBANK_PARAM_SIZE
	.align		4
.L_8524:
        /*0070*/ 	.byte	0x03, 0x19
        /*0072*/ 	.short	0x0018


	//----- nvinfo : EIATTR_PARAM_CBANK
	.align		4
        /*0074*/ 	.byte	0x04, 0x0a
        /*0076*/ 	.short	(.L_8526 - .L_8525)
	.align		4
.L_8525:
        /*0078*/ 	.word	index@(.nv.constant0._ZN2at6native29vectorized_elementwise_kernelILi4ENS0_13AUnaryFunctorIN3c108BFloat16ES4_bZZZNS0_23logical_and_kernel_cudaERNS_14TensorIteratorEENKUlvE0_clEvENKUlvE8_clEvEUlS4_S4_E_EESt5arrayIPcLm2EEEEviT0_T1_)
        /*007c*/ 	.short	0x0380
        /*007e*/ 	.short	0x0018


	//----- nvinfo : EIATTR_SW_WAR
	.align		4
.L_8526:
        /*0080*/ 	.byte	0x04, 0x36
        /*0082*/ 	.short	(.L_8528 - .L_8527)
.L_8527:
        /*0084*/ 	.word	0x00000008
.L_8528:


//--------------------- .nv.info._ZN2at6native29vectorized_elementwise_kernelILi8ENS0_13AUnaryFunctorIN3c108BFloat16ES4_bZZZNS0_23logical_and_kernel_cudaERNS_14TensorIteratorEENKUlvE0_clEvENKUlvE8_clEvEUlS4_S4_E_EESt5arrayIPcLm2EEEEviT0_T1_ --------------------------
	.section	.nv.info._ZN2at6native29vectorized_elementwise_kernelILi8ENS0_13AUnaryFunctorIN3c108BFloat16ES4_bZZZNS0_23logical_and_kernel_cudaERNS_14TensorIteratorEENKUlvE0_clEvENKUlvE8_clEvEUlS4_S4_E_EESt5arrayIPcLm2EEEEviT0_T1_,"",@"SHT_CUDA_INFO"
	.sectionflags	@""
	.align	4


	//----- nvinfo : EIATTR_CUDA_API_VERSION
	.align		4
        /*0000*/ 	.byte	0x04, 0x37
        /*0002*/ 	.short	(.L_8530 - .L_8529)
.L_8529:
        /*0004*/ 	.word	0x00000082


	//----- nvinfo : EIATTR_KPARAM_INFO
	.align		4
.L_8530:
        /*0008*/ 	.byte	0x04, 0x17
        /*000a*/ 	.short	(.L_8532 - .L_8531)
.L_8531:
        /*000c*/ 	.word	0x00000000
        /*0010*/ 	.short	0x0002
        /*0012*/ 	.short	0x0008
        /*0014*/ 	.byte	0x00, 0xf0, 0x41, 0x00


	//----- nvinfo : EIATTR_KPARAM_INFO
	.align		4
.L_8532:
        /*0018*/ 	.byte	0x04, 0x17
        /*001a*/ 	.short	(.L_8534 - .L_8533)
.L_8533:
        /*001c*/ 	.word	0x00000000
        /*0020*/ 	.short	0x0001
        /*0022*/ 	.short	0x0004
        /*0024*/ 	.byte	0x00, 0xf0, 0x11, 0x00


	//----- nvinfo : EIATTR_KPARAM_INFO
	.align		4
.L_8534:
        /*0028*/ 	.byte	0x04, 0x17
        /*002a*/ 	.short	(.L_8536 - .L_8535)
.L_8535:
        /*002c*/ 	.word	0x00000000
        /*0030*/ 	.short	0x0000
        /*0032*/ 	.short	0x0000
        /*0034*/ 	.byte	0x00, 0xf0, 0x11, 0x00


	//----- nvinfo : EIATTR_SPARSE_MMA_MASK
	.align		4
.L_8536:
        /*0038*/ 	.byte	0x03, 0x50
        /*003a*/ 	.short	0x0000


	//----- nvinfo : EIATTR_MAXREG_COUNT
	.align		4
        /*003c*/ 	.byte	0x03, 0x1b
        /*003e*/ 	.short	0x00ff


	//----- nvinfo : EIATTR_MERCURY_ISA_VERSION
	.align		4
        /*0040*/ 	.byte	0x03, 0x5f
        /*0042*/ 	.short	0x0101


	//----- nvinfo : EIATTR_VRC_CTA_INIT_COUNT
	.align		4
        /*0044*/ 	.byte	0x02, 0x4a
	.zero		1
	.zero		1


	//----- nvinfo : EIATTR_EXIT_INSTR_OFFSETS
	.align		4
        /*0048*/ 	.byte	0x04, 0x1c
        /*004a*/ 	.short	(.L_8538 - .L_8537)


	//   ....[0]....
.L_8537:
        /*004c*/ 	.word	0x00000cd0


	//   ....[1]....
        /*0050*/ 	.word	0x00000d30


	//   ....[2]....
        /*0054*/ 	.word	0x00001130


	//----- nvinfo : EIATTR_MAX_THREADS
	.align		4
.L_8538:
        /*0058*/ 	.byte	0x04, 0x05
        /*005a*/ 	.short	(.L_8540 - .L_8539)
.L_8539:
        /*005c*/ 	.word	0x00000080
        /*0060*/ 	.word	0x00000001
        /*0064*/ 	.word	0x00000001


	//----- nvinfo : EIATTR_CRS_STACK_SIZE
	.align		4
.L_8540:
        /*0068*/ 	.byte	0x04, 0x1e
        /*006a*/ 	.short	(.L_8542 - .L_8541)
.L_8541:
        /*006c*/ 	.word	0x00000000


	//----- nvinfo : EIATTR_CBANK_PARAM_SIZE
	.align		4
.L_8542:
        /*0070*/ 	.byte	0x03, 0x19
        /*0072*/ 	.short	0x0018


	//----- nvinfo : EIATTR_PARAM_CBANK
	.align		4
        /*0074*/ 	.byte	0x04, 0x0a
        /*0076*/ 	.short	(.L_8544 - .L_8543)
	.align		4
.L_8543:
        /*0078*/ 	.word	index@(.nv.constant0._ZN2at6native29vectorized_elementwise_kernelILi8ENS0_13AUnaryFunctorIN3c108BFloat16ES4_bZZZNS0_23logical_and_kernel_cudaERNS_14TensorIteratorEENKUlvE0_clEvENKUlvE8_clEvEUlS4_S4_E_EESt5arrayIPcLm2EEEEviT0_T1_)
        /*007c*/ 	.short	0x0380
        /*007e*/ 	.short	0x0018


	//----- nvinfo : EIATTR_SW_WAR
	.align		4
.L_8544:
        /*0080*/ 	.byte	0x04, 0x36
        /*0082*/ 	.short	(.L_8546 - .L_8545)
.L_8545:
        /*0084*/ 	.word	0x00000008
.L_8546:


//--------------------- .nv.info._ZN2at6native18elementwise_kernelILi128ELi4EZNS0_15gpu_kernel_implINS0_13BinaryFunctorIN3c108BFloat16ES5_bZZZNS0_23logical_and_kernel_cudaERNS_14TensorIteratorEENKUlvE0_clEvENKUlvE8_clEvEUlS5_S5_E_EEEEvRNS_18TensorIteratorBaseERKT_EUliE_EEviT1_ --------------------------
	.section	.nv.info._ZN2at6native18elementwise_kernelILi128ELi4EZNS0_15gpu_kernel_implINS0_13BinaryFunctorIN3c108BFloat16ES5_bZZZNS0_23logical_and_kernel_cudaERNS_14TensorIteratorEENKUlvE0_clEvENKUlvE8_clEvEUlS5_S5_E_EEEEvRNS_18TensorIteratorBaseERKT_EUliE_EEviT1_,"",@"SHT_CUDA_INFO"
	.sectionflags	@""
	.align	4


	//----- nvinfo : EIATTR_CUDA_API_VERSION
	.align		4
        /*0000*/ 	.byte	0x04, 0x37
        /*0002*/ 	.short	(.L_8548 - .L_8547)
.L_8547:
        /*0004*/ 	.word	0x00000082


	//----- nvinfo : EIATTR_KPARAM_INFO
	.align		4
.L_8548:
        /*0008*/ 	.byte	0x04, 0x17
        /*000a*/ 	.short	(.L_8550 - .L_8549)
.L_8549:
        /*000c*/ 	.word	0x00000000
        /*0010*/ 	.short	0x0001
        /*0012*/ 	.short	0x0008
        /*0014*/ 	.byte	0x00, 0xf0, 0x21, 0x0a


	//----- nvinfo : EIATTR_KPARAM_INFO
	.align		4
.L_8550:
        /*0018*/ 	.byte	0x04, 0x17
        /*001a*/ 	.short	(.L_8552 - .L_8551)
.L_8551:
        /*001c*/ 	.word	0x00000000
        /*0020*/ 	.short	0x0000
        /*0022*/ 	.short	0x0000
        /*0024*/ 	.byte	0x00, 0xf0, 0x11, 0x00


	//----- nvinfo : EIATTR_SPARSE_MMA_MASK
	.align		4
.L_8552:
        /*0028*/ 	.byte	0x03, 0x50
        /*002a*/ 	.short	0x0000


	//----- nvinfo : EIATTR_MAXREG_COUNT
	.align		4
        /*002c*/ 	.byte	0x03, 0x1b
        /*002e*/ 	.short	0x0080


	//----- nvinfo : EIATTR_EXTERNS
	.align		4
        /*0030*/ 	.byte	0x04, 0x0f
        /*0032*/ 	.short	(.L_8554 - .L_8553)


	//   ....[0]....
	.align		4
.L_8553:
        /*0034*/ 	.word	index@(__assertfail)


	//----- nvinfo : EIATTR_MERCURY_ISA_VERSION
	.align		4
.L_8554:
        /*0038*/ 	.byte	0x03, 0x5f
        /*003a*/ 	.short	0x0101


	//----- nvinfo : EIATTR_VRC_CTA_INIT_COUNT
	.align		4
        /*003c*/ 	.byte	0x02, 0x4a
	.zero		1
	.zero		1


	//----- nvinfo : EIATTR_SYSCALL_OFFSETS
	.align		4
        /*0040*/ 	.byte	0x04, 0x46
        /*0042*/ 	.short	(.L_8556 - .L_8555)


	//   ....[0]....
.L_8555:
        /*0044*/ 	.word	0x00002630


	//   ....[1]....
        /*0048*/ 	.word	0x000035d0


	//   ....[2]....
        /*004c*/ 	.word	0x00004350


	//   ....[3]....
        /*0050*/ 	.word	0x00006af0


	//   ....[4]....
        /*0054*/ 	.word	0x00007a80


	//   ....[5]....
        /*0058*/ 	.word	0x00008650


	//   ....[6]....
        /*005c*/ 	.word	0x0000aee0


	//   ....[7]....
        /*0060*/ 	.word	0x0000be70


	//   ....[8]....
        /*0064*/ 	.word	0x0000ca40


	//   ....[9]....
        /*0068*/ 	.word	0x0000f2f0


	//   ....[10]....
        /*006c*/ 	.word	0x00010280


	//   ....[11]....
        /*0070*/ 	.word	0x00010e10


	//----- nvinfo : EIATTR_EXIT_INSTR_OFFSETS
	.align		4
.L_8556:
        /*0074*/ 	.byte	0x04, 0x1c
        /*0076*/ 	.short	(.L_8558 - .L_8557)


	//   ....[0]....
.L_8557:
        /*0078*/ 	.word	0x0000ccd0


	//   ....[1]....
        /*007c*/ 	.word	0x00010430


	//   ....[2]....
        /*0080*/ 	.word	0x00010450


	//   ....[3]....
        /*0084*/ 	.word	0x000104e0


	//   ....[4]....
        /*0088*/ 	.word	0x00010500


	//   ....[5]....
        /*008c*/ 	.word	0x00010520


	//   ....[6]....
        /*0090*/ 	.word	0x000105b0


	//   ....[7]....
        /*0094*/ 	.word	0x000105f0


	//   ....[8]....
        /*0098*/ 	.word	0x00010690


	//   ....[9]....
        /*009c*/ 	.word	0x000106e0


	//   ....[10]....
        /*00a0*/ 	.word	0x00010710


	//   ....[11]....
        /*00a4*/ 	.word	0x000107d0


	//   ....[12]....
        /*00a8*/ 	.word	0x00010910


	//   ....[13]....
        /*00ac*/ 	.word	0x00010a50


	//   ....[14]....
        /*00b0*/ 	.word	0x00010ba0


	//   ....[15]....
        /*00b4*/ 	.word	0x00010bd0


	//   ....[16]....
        /*00b8*/ 	.word	0x00010bf0


	//   ....[17]....
        /*00bc*/ 	.word	0x00010c70


	//   ....[18]....
        /*00c0*/ 	.word	0x00010cb0


	//   ....[19]....
        /*00c4*/ 	.word	0x00010e20


	//   ....[20]....
        /*00c8*/ 	.word	0x00010f00


	//   ....[21]....
        /*00cc*/ 	.word	0x00010fa0


	//   ....[22]....
        /*00d0*/ 	.word	0x00010fd0


	//   ....[23]....
        /*00d4*/ 	.word	0x00011020


	//   ....[24]....
        /*00d8*/ 	.word	0x00011060


	//----- nvinfo : EIATTR_MAX_THREADS
	.align		4
.L_8558:
        /*00dc*/ 	.byte	0x04, 0x05
        /*00de*/ 	.short	(.L_8560 - .L_8559)
.L_8559:
        /*00e0*/ 	.word	0x00000080
        /*00e4*/ 	.word	0x00000001
        /*00e8*/ 	.word	0x00000001


	//----- nvinfo : EIATTR_CRS_STACK_SIZE
	.align		4
.L_8560:
        /*00ec*/ 	.byte	0x04, 0x1e
        /*00ee*/ 	.short	(.L_8562 - .L_8561)
.L_8561:
        /*00f0*/ 	.word	0x00000000


	//----- nvinfo : EIATTR_CBANK_PARAM_SIZE
	.align		4
.L_8562:
        /*00f4*/ 	.byte	0x03, 0x19
        /*00f6*/ 	.short	0x0290


	//----- nvinfo : EIATTR_PARAM_CBANK
	.align		4
        /*00f8*/ 	.byte	0x04, 0x0a
        /*00fa*/ 	.short	(.L_8564 - .L_8563)
	.align		4
.L_8563:
        /*00fc*/ 	.word	index@(.nv.constant0._ZN2at6native18elementwise_kernelILi128ELi4EZNS0_15gpu_kernel_implINS0_13BinaryFunctorIN3c108BFloat16ES5_bZZZNS0_23logical_and_kernel_cudaERNS_14TensorIteratorEENKUlvE0_clEvENKUlvE8_clEvEUlS5_S5_E_EEEEvRNS_18TensorIteratorBaseERKT_EUliE_EEviT1_)
        /*0100*/ 	.short	0x0380
        /*0102*/ 	.short	0x0290


	//----- nvinfo : EIATTR_SW_WAR
	.align		4
.L_8564:
        /*0104*/ 	.byte	0x04, 0x36
        /*0106*/ 	.short	(.L_8566 - .L_8565)
.L_8565:
        /*0108*/ 	.word	0x00000008
.L_8566:


//--------------------- .nv.info._ZN2at6native27unrolled_elementwise_kernelINS0_13BinaryFunctorIN3c108BFloat16ES4_bZZZNS0_23logical_and_kernel_cudaERNS_14TensorIteratorEENKUlvE0_clEvENKUlvE8_clEvEUlS4_S4_E_EESt5arrayIPcLm3EELi4E23TrivialOffsetCalculatorILi2EjESE_ILi1EjENS0_6memory12LoadWithCastILi2EEENSH_13StoreWithCastILi1EEEEEviT_T0_T2_T3_T4_T5_ --------------------------
	.section	.nv.info._ZN2at6native27unrolled_elementwise_kernelINS0_13BinaryFunctorIN3c108BFloat16ES4_bZZZNS0_23logical_and_kernel_cudaERNS_14TensorIteratorEENKUlvE0_clEvENKUlvE8_clEvEUlS4_S4_E_EESt5arrayIPcLm3EELi4E23TrivialOffsetCalculatorILi2EjESE_ILi1EjENS0_6memory12LoadWithCastILi2EEENSH_13StoreWithCastILi1EEEEEviT_T0_T2_T3_T4_T5_,"",@"SHT_CUDA_INFO"
	.sectionflags	@""
	.align	4


	//----- nvinfo : EIATTR_CUDA_API_VERSION
	.align		4
        /*0000*/ 	.byte	0x04, 0x37
        /*0002*/ 	.short	(.L_8568 - .L_8567)
.L_8567:
        /*0004*/ 	.word	0x00000082


	//----- nvinfo : EIATTR_KPARAM_INFO
	.align		4
.L_8568:
        /*0008*/ 	.byte	0x04, 0x17
        /*000a*/ 	.short	(.L_8570 - .L_8569)
.L_8569:
        /*000c*/ 	.word	0x00000000
        /*0010*/ 	.short	0x0006
        /*0012*/ 	.short	0x0030
        /*0014*/ 	.byte	0x00, 0xf0, 0x21, 0x00


	//----- nvinfo : EIATTR_KPARAM_INFO
	.align		4
.L_8570:
        /*0018*/ 	.byte	0x04, 0x17
        /*001a*/ 	.short	(.L_8572 - .L_8571)
.L_8571:
        /*001c*/ 	.word	0x00000000
        /*0020*/ 	.short	0x0005
        /*0022*/ 	.short	0x0024
        /*0024*/ 	.byte	0x00, 0xf0, 0x31, 0x00


	//----- nvinfo : EIATTR_KPARAM_INFO
	.align		4
.L_8572:
        /*0028*/ 	.byte	0x04, 0x17
        /*002a*/ 	.short	(.L_8574 - .L_8573)
.L_8573:
        /*002c*/ 	.word	0x00000000
        /*0030*/ 	.short	0x0004
        /*0032*/ 	.short	0x0021
        /*0034*/ 	.byte	0x00, 0xf0, 0x05, 0x00


	//----- nvinfo : EIATTR_KPARAM_INFO
	.align		4
.L_8574:
        /*0038*/ 	.byte	0x04, 0x17
        /*003a*/ 	.short	(.L_8576 - .L_8575)
.L_8575:
        /*003c*/ 	.word	0x00000000
        /*0040*/ 	.short	0x0003
        /*0042*/ 	.short	0x0020
        /*0044*/ 	.byte	0x00, 0xf0, 0x05, 0x00


	//----- nvinfo : EIATTR_KPARAM_INFO
	.align		4
.L_8576:
        /*0048*/ 	.byte	0x04, 0x17
        /*004a*/ 	.short	(.L_8578 - .L_8577)
.L_8577:
        /*004c*/ 	.word	0x00000000
        /*0050*/ 	.short	0x0002
        /*0052*/ 	.short	0x0008
        /*0054*/ 	.byte	0x00, 0xf0, 0x61, 0x00


	//----- nvinfo : EIATTR_KPARAM_INFO
	.align		4
.L_8578:
        /*0058*/ 	.byte	0x04, 0x17
        /*005a*/ 	.short	(.L_8580 - .L_8579)
.L_8579:
        /*005c*/ 	.word	0x00000000
        /*0060*/ 	.short	0x0001
        /*0062*/ 	.short	0x0004
        /*0064*/ 	.byte	0x00, 0xf0, 0x05, 0x00


	//----- nvinfo : EIATTR_KPARAM_INFO
	.align		4
.L_8580:
        /*0068*/ 	.byte	0x04, 0x17
        /*006a*/ 	.short	(.L_8582 - .L_8581)
.L_8581:
        /*006c*/ 	.word	0x00000000
        /*0070*/ 	.short	0x0000
        /*0072*/ 	.short	0x0000
        /*0074*/ 	.byte	0x00, 0xf0, 0x11, 0x00


	//----- nvinfo : EIATTR_SPARSE_MMA_MASK
	.align		4
.L_8582:
        /*0078*/ 	.byte	0x03, 0x50
        /*007a*/ 	.short	0x0000


	//----- nvinfo : EIATTR_MAXREG_COUNT
	.align		4
        /*007c*/ 	.byte	0x03, 0x1b
        /*007e*/ 	.short	0x00ff


	//----- nvinfo : EIATTR_EXTERNS
	.align		4
        /*0080*/ 	.byte	0x04, 0x0f
        /*0082*/ 	.short	(.L_8584 - .L_8583)


	//   ....[0]....
	.align		4
.L_8583:
        /*0084*/ 	.word	index@(__assertfail)


	//----- nvinfo : EIATTR_MERCURY_ISA_VERSION
	.align		4
.L_8584:
        /*0088*/ 	.byte	0x03, 0x5f
        /*008a*/ 	.short	0x0101


	//----- nvinfo : EIATTR_VRC_CTA_INIT_COUNT
	.align		4
        /*008c*/ 	.byte	0x02, 0x4a
	.zero		1
	.zero		1


	//----- nvinfo : EIATTR_SYSCALL_OFFSETS
	.align		4
        /*0090*/ 	.byte	0x04, 0x46
        /*0092*/ 	.short	(.L_8586 - .L_8585)


	//   ....[0]....
.L_8585:
        /*0094*/ 	.word	0x00001020


	//   ....[1]....
        /*0098*/ 	.word	0x000020d0


	//   ....[2]....
        /*009c*/ 	.word	0x000032c0


	//   ....[3]....
        /*00a0*/ 	.word	0x00004370


	//   ....[4]....
        /*00a4*/ 	.word	0x000054a0


	//   ....[5]....
        /*00a8*/ 	.word	0x00006560


	//   ....[6]....
        /*00ac*/ 	.word	0x00007690


	//   ....[7]....
        /*00b0*/ 	.word	0x00008660


	//   ....[8]....
        /*00b4*/ 	.word	0x000097d0


	//   ....[9]....
        /*00b8*/ 	.word	0x0000a560


	//   ....[10]....
        /*00bc*/ 	.word	0x0000b3d0


	//   ....[11]....
        /*00c0*/ 	.word	0x0000c240


	//----- nvinfo : EIATTR_EXIT_INSTR_OFFSETS
	.align		4
.L_8586:
        /*00c4*/ 	.byte	0x04, 0x1c
        /*00c6*/ 	.short	(.L_8588 - .L_8587)


	//   ....[0]....
.L_8587:
        /*00c8*/ 	.word	0x0000b6a0


	//   ....[1]....
        /*00cc*/ 	.word	0x0000b7d0


	//   ....[2]....
        /*00d0*/ 	.word	0x0000b7f0


	//   ....[3]....
        /*00d4*/ 	.word	0x0000b880


	//   ....[4]....
        /*00d8*/ 	.word	0x0000b8a0


	//   ....[5]....
        /*00dc*/ 	.word	0x0000b8c0


	//   ....[6]....
        /*00e0*/ 	.word	0x0000b950


	//   ....[7]....
        /*00e4*/ 	.word	0x0000b990


	//   ....[8]....
        /*00e8*/ 	.word	0x0000ba30


	//   ....[9]....
        /*00ec*/ 	.word	0x0000ba80


	//   ....[10]....
        /*00f0*/ 	.word	0x0000bab0


	//   ....[11]....
        /*00f4*/ 	.word	0x0000bb70


	//   ....[12]....
        /*00f8*/ 	.word	0x0000bce0


	//   ....[13]....
        /*00fc*/ 	.word	0x0000be50


	//   ....[14]....
        /*0100*/ 	.word	0x0000bfb0


	//   ....[15]....
        /*0104*/ 	.word	0x0000bfe0


	//   ....[16]....
        /*0108*/ 	.word	0x0000c000


	//   ....[17]....
        /*010c*/ 	.word	0x0000c0a0


	//   ....[18]....
        /*0110*/ 	.word	0x0000c0e0


	//   ....[19]....
        /*0114*/ 	.word	0x0000c250


	//   ....[20]....
        /*0118*/ 	.word	0x0000c360


	//   ....[21]....
        /*011c*/ 	.word	0x0000c4a0


	//   ....[22]....
        /*0120*/ 	.word	0x0000c4e0


	//----- nvinfo : EIATTR_MAX_THREADS
	.align		4
.L_8588:
        /*0124*/ 	.byte	0x04, 0x05
        /*0126*/ 	.short	(.L_8590 - .L_8589)
.L_8589:
        /*0128*/ 	.word	0x00000080
        /*012c*/ 	.word	0x00000001
        /*0130*/ 	.word	0x00000001


	//----- nvinfo : EIATTR_CRS_STACK_SIZE
	.align		4
.L_8590:
        /*0134*/ 	.byte	0x04, 0x1e
        /*0136*/ 	.short	(.L_8592 - .L_8591)
.L_8591:
        /*0138*/ 	.word	0x00000000


	//----- nvinfo : EIATTR_CBANK_PARAM_SIZE
	.align		4
.L_8592:
        /*013c*/ 	.byte	0x03, 0x19
        /*013e*/ 	.short	0x0038


	//----- nvinfo : EIATTR_PARAM_CBANK
	.align		4
        /*0140*/ 	.byte	0x04, 0x0a
        /*0142*/ 	.short	(.L_8594 - .L_8593)
	.align		4
.L_8593:
        /*0144*/ 	.word	index@(.nv.constant0._ZN2at6native27unrolled_elementwise_kernelINS0_13BinaryFunctorIN3c108BFloat16ES4_bZZZNS0_23logical_and_kernel_cudaERNS_14TensorIteratorEENKUlvE0_clEvENKUlvE8_clEvEUlS4_S4_E_EESt5arrayIPcLm3EELi4E23TrivialOffsetCalculatorILi2EjESE_ILi1EjENS0_6memory12LoadWithCastILi2EEENSH_13StoreWithCastILi1EEEEEviT_T0_T2_T3_T4_T5_)
        /*0148*/ 	.short	0x0380
        /*014a*/ 	.short	0x0038


	//----- nvinfo : EIATTR_SW_WAR
	.align		4
.L_8594:
        /*014c*/ 	.byte	0x04, 0x36
        /*014e*/ 	.short	(.L_8596 - .L_8595)
.L_8595:
        /*0150*/ 	.word	0x00000008
.L_8596:


//--------------------- .nv.info._ZN2at6native18elementwise_kernelILi128ELi4EZNS0_22gpu_kernel_impl_nocastINS0_13BinaryFunctorIN3c108BFloat16ES5_bZZZNS0_23logical_and_kernel_cudaERNS_14TensorIteratorEENKUlvE0_clEvENKUlvE8_clEvEUlS5_S5_E_EEEEvRNS_18TensorIteratorBaseERKT_EUliE_EEviT1_ --------------------------
	.section	.nv.info._ZN2at6native18elementwise_kernelILi128ELi4EZNS0_22gpu_kernel_impl_nocastINS0_13BinaryFunctorIN3c108BFloat16ES5_bZZZNS0_23logical_and_kernel_cudaERNS_14TensorIteratorEENKUlvE0_clEvENKUlvE8_clEvEUlS5_S5_E_EEEEvRNS_18TensorIteratorBaseERKT_EUliE_EEviT1_,"",@"SHT_CUDA_INFO"
	.sectionflags	@""
	.align	4


	//----- nvinfo : EIATTR_CUDA_API_VERSION
	.align		4
        /*0000*/ 	.byte	0x04, 0x37
        /*0002*/ 	.short	(.L_8598 - .L_8597)
.L_8597:
        /*0004*/ 	.word	0x00000082


	//----- nvinfo : EIATTR_KPARAM_INFO
	.align		4
.L_8598:
        /*0008*/ 	.byte	0x04, 0x17
        /*000a*/ 	.short	(.L_8600 - .L_8599)
.L_8599:
        /*000c*/ 	.word	0x00000000
        /*0010*/ 	.short	0x0001
        /*0012*/ 	.short	0x0008
        /*0014*/ 	.byte	0x00, 0xf0, 0x21, 0x0a


	//----- nvinfo : EIATTR_KPARAM_INFO
	.align		4
.L_8600:
        /*0018*/ 	.byte	0x04, 0x17
        /*001a*/ 	.short	(.L_8602 - .L_8601)
.L_8601:
        /*001c*/ 	.word	0x00000000
        /*0020*/ 	.short	0x0000
        /*0022*/ 	.short	0x0000
        /*0024*/ 	.byte	0x00, 0xf0, 0x11, 0x00


	//----- nvinfo : EIATTR_SPARSE_MMA_MASK
	.align		4
.L_8602:
        /*0028*/ 	.byte	0x03, 0x50
        /*002a*/ 	.short	0x0000


	//----- nvinfo : EIATTR_MAXREG_COUNT
	.align		4
        /*002c*/ 	.byte	0x03, 0x1b
        /*002e*/ 	.short	0x0080


	//----- nvinfo : EIATTR_MERCURY_ISA_VERSION
	.align		4
        /*0030*/ 	.byte	0x03, 0x5f
        /*0032*/ 	.short	0x0101


	//----- nvinfo : EIATTR_VRC_CTA_INIT_COUNT
	.align		4
        /*0034*/ 	.byte	0x02, 0x4a
	.zero		1
	.zero		1


	//----- nvinfo : EIATTR_EXIT_INSTR_OFFSETS
	.align		4
        /*0038*/ 	.byte	0x04, 0x1c
        /*003a*/ 	.short	(.L_8604 - .L_8603)


	//   ....[0]....
.L_8603:
        /*003c*/ 	.word	0x000003c0


	//   ....[1]....
        /*0040*/ 	.word	0x00000480


	//   ....[2]....
        /*0044*/ 	.word	0x00004a20


	//   ....[3]....
        /*0048*/ 	.word	0x000060f0


	//----- nvinfo : EIATTR_MAX_THREADS
	.align		4
.L_8604:
        /*004c*/ 	.byte	0x04, 0x05
        /*004e*/ 	.short	(.L_8606 - .L_8605)
.L_8605:
        /*0050*/ 	.word	0x00000080
        /*0054*/ 	.word	0x00000001
        /*0058*/ 	.word	0x00000001


	//----- nvinfo : EIATTR_CRS_STACK_SIZE
	.align		4
.L_8606:
        /*005c*/ 	.byte	0x04, 0x1e
        /*005e*/ 	.short	(.L_8608 - .L_8607)
.L_8607:
        /*0060*/ 	.word	0x00000000


	//----- nvinfo : EIATTR_CBANK_PARAM_SIZE
	.align		4
.L_8608:
        /*0064*/ 	.byte	0x03, 0x19
        /*0066*/ 	.short	0x0290


	//----- nvinfo : EIATTR_PARAM_CBANK
	.align		4
        /*0068*/ 	.byte	0x04, 0x0a
        /*006a*/ 	.short	(.L_8610 - .L_8609)
	.align		4
.L_8609:
        /*006c*/ 	.word	index@(.nv.constant0._ZN2at6native18elementwise_kernelILi128ELi4EZNS0_22gpu_kernel_impl_nocastINS0_13BinaryFunctorIN3c108BFloat16ES5_bZZZNS0_23logical_and_kernel_cudaERNS_14TensorIteratorEENKUlvE0_clEvENKUlvE8_clEvEUlS5_S5_E_EEEEvRNS_18TensorIteratorBaseERKT_EUliE_EEviT1_)
        /*0070*/ 	.short	0x0380
        /*0072*/ 	.short	0x0290


	//----- nvinfo : EIATTR_SW_WAR
	.align		4
.L_8610:
        /*0074*/ 	.byte	0x04, 0x36
        /*0076*/ 	.short	(.L_8612 - .L_8611)
.L_8611:
        /*0078*/ 	.word	0x00000008
.L_8612:


//--------------------- .nv.info._ZN2at6native27unrolled_elementwise_kernelINS0_13BinaryFunctorIN3c108BFloat16ES4_bZZZNS0_23logical_and_kernel_cudaERNS_14TensorIteratorEENKUlvE0_clEvENKUlvE8_clEvEUlS4_S4_E_EESt5arrayIPcLm3EELi4E23TrivialOffsetCalculatorILi2EjESE_ILi1EjENS0_6memory15LoadWithoutCastENSH_16StoreWithoutCastEEEviT_T0_T2_T3_T4_T5_ --------------------------
	.section	.nv.info._ZN2at6native27unrolled_elementwise_kernelINS0_13BinaryFunctorIN3c108BFloat16ES4_bZZZNS0_23logical_and_kernel_cudaERNS_14TensorIteratorEENKUlvE0_clEvENKUlvE8_clEvEUlS4_S4_E_EESt5arrayIPcLm3EELi4E23TrivialOffsetCalculatorILi2EjESE_ILi1EjENS0_6memory15LoadWithoutCastENSH_16StoreWithoutCastEEEviT_T0_T2_T3_T4_T5_,"",@"SHT_CUDA_INFO"
	.sectionflags	@""
	.align	4


	//----- nvinfo : EIATTR_CUDA_API_VERSION
	.align		4
        /*0000*/ 	.byte	0x04, 0x37
        /*0002*/ 	.short	(.L_8614 - .L_8613)
.L_8613:
        /*0004*/ 	.word	0x00000082


	//----- nvinfo : EIATTR_KPARAM_INFO
	.align		4
.L_8614:
        /*0008*/ 	.byte	0x04, 0x17
        /*000a*/ 	.short	(.L_8616 - .L_8615)
.L_8615:
        /*000c*/ 	.word	0x00000000
        /*0010*/ 	.short	0x0006
        /*0012*/ 	.short	0x0023
        /*0014*/ 	.byte	0x00, 0xf0, 0x05, 0x00


	//----- nvinfo : EIATTR_KPARAM_INFO
	.align		4
.L_8616:
        /*0018*/ 	.byte	0x04, 0x17
        /*001a*/ 	.short	(.L_8618 - .L_8617)
.L_8617:
        /*001c*/ 	.word	0x00000000
        /*0020*/ 	.short	0x0005
        /*0022*/ 	.short	0x0022
        /*0024*/ 	.byte	0x00, 0xf0, 0x05, 0x00


	//----- nvinfo : EIATTR_KPARAM_INFO
	.align		4
.L_8618:
        /*0028*/ 	.byte	0x04, 0x17
        /*002a*/ 	.short	(.L_8620 - .L_8619)
.L_8619:
        /*002c*/ 	.word	0x00000000
        /*0030*/ 	.short	0x0004
        /*0032*/ 	.short	0x0021
        /*0034*/ 	.byte	0x00, 0xf0, 0x05, 0x00


	//----- nvinfo : EIATTR_KPARAM_INFO
	.align		4
.L_8620:
        /*0038*/ 	.byte	0x04, 0x17
        /*003a*/ 	.short	(.L_8622 - .L_8621)
.L_8621:
        /*003c*/ 	.word	0x00000000
        /*0040*/ 	.short	0x0003
        /*0042*/ 	.short	0x0020
        /*0044*/ 	.byte	0x00, 0xf0, 0x05, 0x00


	//----- nvinfo : EIATTR_KPARAM_INFO
	.align		4
.L_8622:
        /*0048*/ 	.byte	0x04, 0x17
        /*004a*/ 	.short	(.L_8624 - .L_8623)
.L_8623:
        /*004c*/ 	.word	0x00000000
        /*0050*/ 	.short	0x0002
        /*0052*/ 	.short	0x0008
        /*0054*/ 	.byte	0x00, 0xf0, 0x61, 0x00


	//----- nvinfo : EIATTR_KPARAM_INFO
	.align		4
.L_8624:
        /*0058*/ 	.byte	0x04, 0x17
        /*005a*/ 	.short	(.L_8626 - .L_8625)
.L_8625:
        /*005c*/ 	.word	0x00000000
        /*0060*/ 	.short	0x0001
        /*0062*/ 	.short	0x0004
        /*0064*/ 	.byte	0x00, 0xf0, 0x05, 0x00


	//----- nvinfo : EIATTR_KPARAM_INFO
	.align		4
.L_8626:
        /*0068*/ 	.byte	0x04, 0x17
        /*006a*/ 	.short	(.L_8628 - .L_8627)
.L_8627:
        /*006c*/ 	.word	0x00000000
        /*0070*/ 	.short	0x0000
        /*0072*/ 	.short	0x0000
        /*0074*/ 	.byte	0x00, 0xf0, 0x11, 0x00


	//----- nvinfo : EIATTR_SPARSE_MMA_MASK
	.align		4
.L_8628:
        /*0078*/ 	.byte	0x03, 0x50
        /*007a*/ 	.short	0x0000


	//----- nvinfo : EIATTR_MAXREG_COUNT
	.align		4
        /*007c*/ 	.byte	0x03, 0x1b
        /*007e*/ 	.short	0x00ff


	//----- nvinfo : EIATTR_MERCURY_ISA_VERSION
	.align		4
        /*0080*/ 	.byte	0x03, 0x5f
        /*0082*/ 	.short	0x0101


	//----- nvinfo : EIATTR_VRC_CTA_INIT_COUNT
	.align		4
        /*0084*/ 	.byte	0x02, 0x4a
	.zero		1
	.zero		1


	//----- nvinfo : EIATTR_EXIT_INSTR_OFFSETS
	.align		4
        /*0088*/ 	.byte	0x04, 0x1c
        /*008a*/ 	.short	(.L_8630 - .L_8629)


	//   ....[0]....
.L_8629:
        /*008c*/ 	.word	0x00000700


	//   ....[1]....
        /*0090*/ 	.word	0x00000760


	//----- nvinfo : EIATTR_MAX_THREADS
	.align		4
.L_8630:
        /*0094*/ 	.byte	0x04, 0x05
        /*0096*/ 	.short	(.L_8632 - .L_8631)
.L_8631:
        /*0098*/ 	.word	0x00000080
        /*009c*/ 	.word	0x00000001
        /*00a0*/ 	.word	0x00000001


	//----- nvinfo : EIATTR_CRS_STACK_SIZE
	.align		4
.L_8632:
        /*00a4*/ 	.byte	0x04, 0x1e
        /*00a6*/ 	.short	(.L_8634 - .L_8633)
.L_8633:
        /*00a8*/ 	.word	0x00000000


	//----- nvinfo : EIATTR_CBANK_PARAM_SIZE
	.align		4
.L_8634:
        /*00ac*/ 	.byte	0x03, 0x19
        /*00ae*/ 	.short	0x0024


	//----- nvinfo : EIATTR_PARAM_CBANK
	.align		4
        /*00b0*/ 	.byte	0x04, 0x0a
        /*00b2*/ 	.short	(.L_8636 - .L_8635)
	.align		4
.L_8635:
        /*00b4*/ 	.word	index@(.nv.constant0._ZN2at6native27unrolled_elementwise_kernelINS0_13BinaryFunctorIN3c108BFloat16ES4_bZZZNS0_23logical_and_kernel_cudaERNS_14TensorIteratorEENKUlvE0_clEvENKUlvE8_clEvEUlS4_S4_E_EESt5arrayIPcLm3EELi4E23TrivialOffsetCalculatorILi2EjESE_ILi1EjENS0_6memory15LoadWithoutCastENSH_16StoreWithoutCastEEEviT_T0_T2_T3_T4_T5_)
        /*00b8*/ 	.short	0x0380
        /*00ba*/ 	.short	0x0024


	//----- nvinfo : EIATTR_SW_WAR
	.align		4
.L_8636:
        /*00bc*/ 	.byte	0x04, 0x36
        /*00be*/ 	.short	(.L_8638 - .L_8637)
.L_8637:
        /*00c0*/ 	.word	0x00000008
.L_8638:


//--------------------- .nv.info._ZN2at6native29vectorized_elementwise_kernelILi2ENS0_13BinaryFunctorIN3c108BFloat16ES4_bZZZNS0_23logical_and_kernel_cudaERNS_14TensorIteratorEENKUlvE0_clEvENKUlvE8_clEvEUlS4_S4_E_EESt5arrayIPcLm3EEEEviT0_T1_ --------------------------
	.section	.nv.info._ZN2at6native29vectorized_elementwise_kernelILi2ENS0_13BinaryFunctorIN3c108BFloat16ES4_bZZZNS0_23logical_and_kernel_cudaERNS_14TensorIteratorEENKUlvE0_clEvENKUlvE8_clEvEUlS4_S4_E_EESt5arrayIPcLm3EEEEviT0_T1_,"",@"SHT_CUDA_INFO"
	.sectionflags	@""
	.align	4


	//----- nvinfo : EIATTR_CUDA_API_VERSION
	.align		4
        /*0000*/ 	.byte	0x04, 0x37
        /*0002*/ 	.short	(.L_8640 - .L_8639)
.L_8639:
        /*0004*/ 	.word	0x00000082


	//----- nvinfo : EIATTR_KPARAM_INFO
	.align		4
.L_8640:
        /*0008*/ 	.byte	0x04, 0x17
        /*000a*/ 	.short	(.L_8642 - .L_8641)
.L_8641:
        /*000c*/ 	.word	0x00000000
        /*0010*/ 	.short	0x0002
        /*0012*/ 	.short	0x0008
        /*0014*/ 	.byte	0x00, 0xf0, 0x61, 0x00


	//----- nvinfo : EIATTR_KPARAM_INFO
	.align		4
.L_8642:
        /*0018*/ 	.byte	0x04, 0x17
        /*001a*/ 	.short	(.L_8644 - .L_8643)
.L_8643:
        /*001c*/ 	.word	0x00000000
        /*0020*/ 	.short	0x0001
        /*0022*/ 	.short	0x0004
        /*0024*/ 	.byte	0x00, 0xf0, 0x05, 0x00


	//----- nvinfo : EIATTR_KPARAM_INFO
	.align		4
.L_8644:
        /*0028*/ 	.byte	0x04, 0x17
        /*002a*/ 	.short	(.L_8646 - .L_8645)
.L_8645:
        /*002c*/ 	.word	0x00000000
        /*0030*/ 	.short	0x0000
        /*0032*/ 	.short	0x0000
        /*0034*/ 	.byte	0x00, 0xf0, 0x11, 0x00


	//----- nvinfo : EIATTR_SPARSE_MMA_MASK
	.align		4
.L_8646:
        /*0038*/ 	.byte	0x03, 0x50
        /*003a*/ 	.short	0x0000


	//----- nvinfo : EIATTR_MAXREG_COUNT
	.align		4
        /*003c*/ 	.byte	0x03, 0x1b
        /*003e*/ 	.short	0x00ff


	//----- nvinfo : EIATTR_MERCURY_ISA_VERSION
	.align		4
        /*0040*/ 	.byte	0x03, 0x5f
        /*0042*/ 	.short	0x0101


	//----- nvinfo : EIATTR_VRC_CTA_INIT_COUNT
	.align		4
        /*0044*/ 	.byte	0x02, 0x4a
	.zero		1
	.zero		1


	//----- nvinfo : EIATTR_EXIT_INSTR_OFFSETS
	.align		4
        /*0048*/ 	.byte	0x04, 0x1c
        /*004a*/ 	.short	(.L_8648 - .L_8647)


	//   ....[0]....
.L_8647:
        /*004c*/ 	.word	0x00000ec0


	//   ....[1]....
        /*0050*/ 	.word	0x00000f20


	//   ....[2]....
        /*0054*/ 	.word	0x000013e0


	//----- nvinfo : EIATTR_MAX_THREADS
	.align		4
.L_8648:
        /*0058*/ 	.byte	0x04, 0x05
        /*005a*/ 	.short	(.L_8650 - .L_8649)
.L_8649:
        /*005c*/ 	.word	0x00000080
        /*0060*/ 	.word	0x00000001
        /*0064*/ 	.word	0x00000001


	//----- nvinfo : EIATTR_CRS_STACK_SIZE
	.align		4
.L_8650:
        /*0068*/ 	.byte	0x04, 0x1e
        /*006a*/ 	.short	(.L_8652 - .L_8651)
.L_8651:
        /*006c*/ 	.word	0x00000000


	//----- nvinfo : EIATTR_CBANK_PARAM_SIZE
	.align		4
.L_8652:
        /*0070*/ 	.byte	0x03, 0x19
        /*0072*/ 	.short	0x0020


	//----- nvinfo : EIATTR_PARAM_CBANK
	.align		4
        /*0074*/ 	.byte	0x04, 0x0a
        /*0076*/ 	.short	(.L_8654 - .L_8653)
	.align		4
.L_8653:
        /*0078*/ 	.word	index@(.nv.constant0._ZN2at6native29vectorized_elementwise_kernelILi2ENS0_13BinaryFunctorIN3c108BFloat16ES4_bZZZNS0_23logical_and_kernel_cudaERNS_14TensorIteratorEENKUlvE0_clEvENKUlvE8_clEvEUlS4_S4_E_EESt5arrayIPcLm3EEEEviT0_T1_)
        /*007c*/ 	.short	0x0380
        /*007e*/ 	.short	0x0020


	//----- nvinfo : EIATTR_SW_WAR
	.align		4
.L_8654:
        /*0080*/ 	.byte	0x04, 0x36
        /*0082*/ 	.short	(.L_8656 - .L_8655)
.L_8655:
        /*0084*/ 	.word	0x00000008
.L_8656:


//--------------------- .nv.info._ZN2at6native29vectorized_elementwise_kernelILi4ENS0_13BinaryFunctorIN3c108BFloat16ES4_bZZZNS0_23logical_and_kernel_cudaERNS_14TensorIteratorEENKUlvE0_clEvENKUlvE8_clEvEUlS4_S4_E_EESt5arrayIPcLm3EEEEviT0_T1_ --------------------------
	.section	.nv.info._ZN2at6native29vectorized_elementwise_kernelILi4ENS0_13BinaryFunctorIN3c108BFloat16ES4_bZZZNS0_23logical_and_kernel_cudaERNS_14TensorIteratorEENKUlvE0_clEvENKUlvE8_clEvEUlS4_S4_E_EESt5arrayIPcLm3EEEEviT0_T1_,"",@"SHT_CUDA_INFO"
	.sectionflags	@""
	.align	4


	//----- nvinfo : EIATTR_CUDA_API_VERSION
	.align		4
        /*0000*/ 	.byte	0x04, 0x37
        /*0002*/ 	.short	(.L_8658 - .L_8657)
.L_8657:
        /*0004*/ 	.word	0x00000082


	//----- nvinfo : EIATTR_KPARAM_INFO
	.align		4
.L_8658:
        /*0008*/ 	.byte	0x04, 0x17
        /*000a*/ 	.short	(.L_8660 - .L_8659)
.L_8659:
        /*000c*/ 	.word	0x00000000
        /*0010*/ 	.short	0x0002
        /*0012*/ 	.short	0x0008
        /*0014*/ 	.byte	0x00, 0xf0, 0x61, 0x00


	//----- nvinfo : EIATTR_KPARAM_INFO
	.align		4
.L_8660:
        /*0018*/ 	.byte	0x04, 0x17
        /*001a*/ 	.short	(.L_8662 - .L_8661)
.L_8661:
        /*001c*/ 	.word	0x00000000
        /*0020*/ 	.short	0x0001
        /*0022*/ 	.short	0x0004
        /*0024*/ 	.byte	0x00, 0xf0, 0x05, 0x00


	//----- nvinfo : EIATTR_KPARAM_INFO
	.align		4
.L_8662:
        /*0028*/ 	.byte	0x04, 0x17
        /*002a*/ 	.short	(.L_8664 - .L_8663)
.L_8663:
        /*002c*/ 	.word	0x00000000
        /*0030*/ 	.short	0x0000
        /*0032*/ 	.short	0x0000
        /*0034*/ 	.byte	0x00, 0xf0, 0x11, 0x00


	//----- nvinfo : EIATTR_SPARSE_MMA_MASK
	.align		4
.L_8664:
        /*0038*/ 	.byte	0x03, 0x50
        /*003a*/ 	.short	0x0000


	//----- nvinfo : EIATTR_MAXREG_COUNT
	.align		4
        /*003c*/ 	.byte	0x03, 0x1b
        /*003e*/ 	.short	0x00ff


	//----- nvinfo : EIATTR_MERCURY_ISA_VERSION
	.align		4
        /*0040*/ 	.byte	0x03, 0x5f
        /*0042*/ 	.short	0x0101


	//----- nvinfo : EIATTR_VRC_CTA_INIT_COUNT
	.align		4
        /*0044*/ 	.byte	0x02, 0x4a
	.zero		1
	.zero		1


	//----- nvinfo : EIATTR_EXIT_INSTR_OFFSETS
	.align		4
        /*0048*/ 	.byte	0x04, 0x1c
        /*004a*/ 	.short	(.L_8666 - .L_8665)


	//   ....[0]....
.L_8665:
        /*004c*/ 	.word	0x00000ec0


	//   ....[1]....
        /*0050*/ 	.word	0x00000f20


	//   ....[2]....
        /*0054*/ 	.word	0x000013a0


	//----- nvinfo : EIATTR_MAX_THREADS
	.align		4
.L_8666:
        /*0058*/ 	.byte	0x04, 0x05
        /*005a*/ 	.short	(.L_8668 - .L_8667)
.L_8667:
        /*005c*/ 	.word	0x00000080
        /*0060*/ 	.word	0x00000001
        /*0064*/ 	.word	0x00000001


	//----- nvinfo : EIATTR_CRS_STACK_SIZE
	.align		4
.L_8668:
        /*0068*/ 	.byte	0x04, 0x1e
        /*006a*/ 	.short	(.L_8670 - .L_8669)
.L_8669:
        /*006c*/ 	.word	0x00000000


	//----- nvinfo : EIATTR_CBANK_PARAM_SIZE
	.align		4
.L_8670:
        /*0070*/ 	.byte	0x03, 0x19
        /*0072*/ 	.short	0x0020


	//----- nvinfo : EIATTR_PARAM_CBANK
	.align		4
        /*0074*/ 	.byte	0x04, 0x0a
        /*0076*/ 	.short	(.L_8672 - .L_8671)
	.align		4
.L_8671:
        /*0078*/ 	.word	index@(.nv.constant0._ZN2at6native29vectorized_elementwise_kernelILi4ENS0_13BinaryFunctorIN3c108BFloat16ES4_bZZZNS0_23logical_and_kernel_cudaERNS_14TensorIteratorEENKUlvE0_clEvENKUlvE8_clEvEUlS4_S4_E_EESt5arrayIPcLm3EEEEviT0_T1_)
        /*007c*/ 	.short	0x0380
        /*007e*/ 	.short	0x0020


	//----- nvinfo : EIATTR_SW_WAR
	.align		4
.L_8672:
        /*0080*/ 	.byte	0x04, 0x36
        /*0082*/ 	.short	(.L_8674 - .L_8673)
.L_8673:
        /*0084*/ 	.word	0x00000008
.L_8674:


//--------------------- .nv.info._ZN2at6native29vectorized_elementwise_kernelILi8ENS0_13BinaryFunctorIN3c108BFloat16ES4_bZZZNS0_23logical_and_kernel_cudaERNS_14TensorIteratorEENKUlvE0_clEvENKUlvE8_clEvEUlS4_S4_E_EESt5arrayIPcLm3EEEEviT0_T1_ --------------------------
	.section	.nv.info._ZN2at6native29vectorized_elementwise_kernelILi8ENS0_13BinaryFunctorIN3c108BFloat16ES4_bZZZNS0_23logical_and_kernel_cudaERNS_14TensorIteratorEENKUlvE0_clEvENKUlvE8_clEvEUlS4_S4_E_EESt5arrayIPcLm3EEEEviT0_T1_,"",@"SHT_CUDA_INFO"
	.sectionflags	@""
	.align	4


	//----- nvinfo : EIATTR_CUDA_API_VERSION
	.align		4
        /*0000*/ 	.byte	0x04, 0x37
        /*0002*/ 	.short	(.L_8676 - .L_8675)
.L_8675:
        /*0004*/ 	.word	0x00000082


	//----- nvinfo : EIATTR_KPARAM_INFO
	.align		4
.L_8676:
        /*0008*/ 	.byte	0x04, 0x17
        /*000a*/ 	.short	(.L_8678 - .L_8677)
.L_8677:
        /*000c*/ 	.word	0x00000000
        /*0010*/ 	.short	0x0002
        /*0012*/ 	.short	0x0008
        /*0014*/ 	.byte	0x00, 0xf0, 0x61, 0x00


	//----- nvinfo : EIATTR_KPARAM_INFO
	.align		4
.L_8678:
        /*0018*/ 	.byte	0x04, 0x17
        /*001a*/ 	.short	(.L_8680 - .L_8679)
.L_8679:
        /*001c*/ 	.word	0x00000000
        /*0020*/ 	.short	0x0001
        /*0022*/ 	.short	0x0004
        /*0024*/ 	.byte	0x00, 0xf0, 0x05, 0x00


	//----- nvinfo : EIATTR_KPARAM_INFO
	.align		4
.L_8680:
        /*0028*/ 	.byte	0x04, 0x17
        /*002a*/ 	.short	(.L_8682 - .L_8681)
.L_8681:
        /*002c*/ 	.word	0x00000000
        /*0030*/ 	.short	0x0000
        /*0032*/ 	.short	0x0000
        /*0034*/ 	.byte	0x00, 0xf0, 0x11, 0x00


	//----- nvinfo : EIATTR_SPARSE_MMA_MASK
	.align		4
.L_8682:
        /*0038*/ 	.byte	0x03, 0x50
        /*003a*/ 	.short	0x0000


	//----- nvinfo : EIATTR_MAXREG_COUNT
	.align		4
        /*003c*/ 	.byte	0x03, 0x1b
        /*003e*/ 	.short	0x00ff


	//----- nvinfo : EIATTR_MERCURY_ISA_VERSION
	.align		4
        /*0040*/ 	.byte	0x03, 0x5f
        /*0042*/ 	.short	0x0101


	//----- nvinfo : EIATTR_VRC_CTA_INIT_COUNT
	.align		4
        /*0044*/ 	.byte	0x02, 0x4a
	.zero		1
	.zero		1


	//----- nvinfo : EIATTR_EXIT_INSTR_OFFSETS
	.align		4
        /*0048*/ 	.byte	0x04, 0x1c
        /*004a*/ 	.short	(.L_8684 - .L_8683)


	//   ....[0]....
.L_8683:
        /*004c*/ 	.word	0x00000ec0


	//   ....[1]....
        /*0050*/ 	.word	0x00000f20


	//   ....[2]....
        /*0054*/ 	.word	0x00001370


	//----- nvinfo : EIATTR_MAX_THREADS
	.align		4
.L_8684:
        /*0058*/ 	.byte	0x04, 0x05
        /*005a*/ 	.short	(.L_8686 - .L_8685)
.L_8685:
        /*005c*/ 	.word	0x00000080
        /*0060*/ 	.word	0x00000001
        /*0064*/ 	.word	0x00000001


	//----- nvinfo : EIATTR_CRS_STACK_SIZE
	.align		4
.L_8686:
        /*0068*/ 	.byte	0x04, 0x1e
        /*006a*/ 	.short	(.L_8688 - .L_8687)
.L_8687:
        /*006c*/ 	.word	0x00000000


	//----- nvinfo : EIATTR_CBANK_PARAM_SIZE
	.align		4
.L_8688:
        /*0070*/ 	.byte	0x03, 0x19
        /*0072*/ 	.short	0x0020


	//----- nvinfo : EIATTR_PARAM_CBANK
	.align		4
        /*0074*/ 	.byte	0x04, 0x0a
        /*0076*/ 	.short	(.L_8690 - .L_8689)
	.align		4
.L_8689:
        /*0078*/ 	.word	index@(.nv.constant0._ZN2at6native29vectorized_elementwise_kernelILi8ENS0_13BinaryFunctorIN3c108BFloat16ES4_bZZZNS0_23logical_and_kernel_cudaERNS_14TensorIteratorEENKUlvE0_clEvENKUlvE8_clEvEUlS4_S4_E_EESt5arrayIPcLm3EEEEviT0_T1_)
        /*007c*/ 	.short	0x0380
        /*007e*/ 	.short	0x0020


	//----- nvinfo : EIATTR_SW_WAR
	.align		4
.L_8690:
        /*0080*/ 	.byte	0x04, 0x36
        /*0082*/ 	.short	(.L_8692 - .L_8691)
.L_8691:
        /*0084*/ 	.word	0x00000008
.L_8692:


//--------------------- .nv.info._ZN2at6native18elementwise_kernelILi128ELi4EZNS0_15gpu_kernel_implINS0_13AUnaryFunctorIbbbZZZNS0_23logical_and_kernel_cudaERNS_14TensorIteratorEENKUlvE0_clEvENKUlvE7_clEvEUlbbE_EEEEvRNS_18TensorIteratorBaseERKT_EUliE_EEviT1_ --------------------------
	.section	.nv.info._ZN2at6native18elementwise_kernelILi128ELi4EZNS0_15gpu_kernel_implINS0_13AUnaryFunctorIbbbZZZNS0_23logical_and_kernel_cudaERNS_14TensorIteratorEENKUlvE0_clEvENKUlvE7_clEvEUlbbE_EEEEvRNS_18TensorIteratorBaseERKT_EUliE_EEviT1_,"",@"SHT_CUDA_INFO"
	.sectionflags	@""
	.align	4


	//----- nvinfo : EIATTR_CUDA_API_VERSION
	.align		4
        /*0000*/ 	.byte	0x04, 0x37
        /*0002*/ 	.short	(.L_8694 - .L_8693)
.L_8693:
        /*0004*/ 	.word	0x00000082


	//----- nvinfo : EIATTR_KPARAM_INFO
	.align		4
.L_8694:
        /*0008*/ 	.byte	0x04, 0x17
        /*000a*/ 	.short	(.L_8696 - .L_8695)
.L_8695:
        /*000c*/ 	.word	0x00000000
        /*0010*/ 	.short	0x0001
        /*0012*/ 	.short	0x0008
        /*0014*/ 	.byte	0x00, 0xf0, 0x61, 0x08


	//----- nvinfo : EIATTR_KPARAM_INFO
	.align		4
.L_8696:
        /*0018*/ 	.byte	0x04, 0x17
        /*001a*/ 	.short	(.L_8698 - .L_8697)
.L_8697:
        /*001c*/ 	.word	0x00000000
        /*0020*/ 	.short	0x0000
        /*0022*/ 	.short	0x0000
        /*0024*/ 	.byte	0x00, 0xf0, 0x11, 0x00


	//----- nvinfo : EIATTR_SPARSE_MMA_MASK
	.align		4
.L_8698:
        /*0028*/ 	.byte	0x03, 0x50
        /*002a*/ 	.short	0x0000


	//----- nvinfo : EIATTR_MAXREG_COUNT
	.align		4
        /*002c*/ 	.byte	0x03, 0x1b
        /*002e*/ 	.short	0x0080


	//----- nvinfo : EIATTR_EXTERNS
	.align		4
        /*0030*/ 	.byte	0x04, 0x0f
        /*0032*/ 	.short	(.L_8700 - .L_8699)


	//   ....[0]....
	.align		4
.L_8699:
        /*0034*/ 	.word	index@(__assertfail)


	//----- nvinfo : EIATTR_MERCURY_ISA_VERSION
	.align		4
.L_8700:
        /*0038*/ 	.byte	0x03, 0x5f
        /*003a*/ 	.short	0x0101


	//----- nvinfo : EIATTR_VRC_CTA_INIT_COUNT
	.align		4
        /*003c*/ 	.byte	0x02, 0x4a
	.zero		1
	.zero		1


	//----- nvinfo : EIATTR_SYSCALL_OFFSETS
	.align		4
        /*0040*/ 	.byte	0x04, 0x46
        /*0042*/ 	.short	(.L_8702 - .L_8701)


	//   ....[0]....
.L_8701:
        /*0044*/ 	.word	0x00001d50


	//   ....[1]....
        /*0048*/ 	.word	0x00002a20


	//   ....[2]....
        /*004c*/ 	.word	0x00004850


	//   ....[3]....
        /*0050*/ 	.word	0x000053f0


	//   ....[4]....
        /*0054*/ 	.word	0x00007310


	//   ....[5]....
        /*0058*/ 	.word	0x00007eb0


	//   ....[6]....
        /*005c*/ 	.word	0x00009de0


	//   ....[7]....
        /*0060*/ 	.word	0x0000a940


	//----- nvinfo : EIATTR_EXIT_INSTR_OFFSETS
	.align		4
.L_8702:
        /*0064*/ 	.byte	0x04, 0x1c
        /*0066*/ 	.short	(.L_8704 - .L_8703)


	//   ....[0]....
.L_8703:
        /*0068*/ 	.word	0x00008140


	//   ....[1]....
        /*006c*/ 	.word	0x00009f60


	//   ....[2]....
        /*0070*/ 	.word	0x00009f80


	//   ....[3]....
        /*0074*/ 	.word	0x0000a010


	//   ....[4]....
        /*0078*/ 	.word	0x0000a030


	//   ....[5]....
        /*007c*/ 	.word	0x0000a050


	//   ....[6]....
        /*0080*/ 	.word	0x0000a0e0


	//   ....[7]....
        /*0084*/ 	.word	0x0000a120


	//   ....[8]....
        /*0088*/ 	.word	0x0000a1c0


	//   ....[9]....
        /*008c*/ 	.word	0x0000a210


	//   ....[10]....
        /*0090*/ 	.word	0x0000a240


	//   ....[11]....
        /*0094*/ 	.word	0x0000a300


	//   ....[12]....
        /*0098*/ 	.word	0x0000a440


	//   ....[13]....
        /*009c*/ 	.word	0x0000a580


	//   ....[14]....
        /*00a0*/ 	.word	0x0000a6d0


	//   ....[15]....
        /*00a4*/ 	.word	0x0000a700


	//   ....[16]....
        /*00a8*/ 	.word	0x0000a720


	//   ....[17]....
        /*00ac*/ 	.word	0x0000a7a0


	//   ....[18]....
        /*00b0*/ 	.word	0x0000a7e0


	//   ....[19]....
        /*00b4*/ 	.word	0x0000a950


	//   ....[20]....
        /*00b8*/ 	.word	0x0000aa30


	//   ....[21]....
        /*00bc*/ 	.word	0x0000aad0


	//   ....[22]....
        /*00c0*/ 	.word	0x0000ab00


	//   ....[23]....
        /*00c4*/ 	.word	0x0000ab50


	//   ....[24]....
        /*00c8*/ 	.word	0x0000ab90


	//----- nvinfo : EIATTR_MAX_THREADS
	.align		4
.L_8704:
        /*00cc*/ 	.byte	0x04, 0x05
        /*00ce*/ 	.short	(.L_8706 - .L_8705)
.L_8705:
        /*00d0*/ 	.word	0x00000080
        /*00d4*/ 	.word	0x00000001
        /*00d8*/ 	.word	0x00000001


	//----- nvinfo : EIATTR_CRS_STACK_SIZE
	.align		4
.L_8706:
        /*00dc*/ 	.byte	0x04, 0x1e
        /*00de*/ 	.short	(.L_8708 - .L_8707)
.L_8707:
        /*00e0*/ 	.word	0x00000000


	//----- nvinfo : EIATTR_CBANK_PARAM_SIZE
	.align		4
.L_8708:
        /*00e4*/ 	.byte	0x03, 0x19
        /*00e6*/ 	.short	0x0220


	//----- nvinfo : EIATTR_PARAM_CBANK
	.align		4
        /*00e8*/ 	.byte	0x04, 0x0a
        /*00ea*/ 	.short	(.L_8710 - .L_8709)
	.align		4
.L_8709:
        /*00ec*/ 	.word	index@(.nv.constant0._ZN2at6native18elementwise_kernelILi128ELi4EZNS0_15gpu_kernel_implINS0_13AUnaryFunctorIbbbZZZNS0_23logical_and_kernel_cudaERNS_14TensorIteratorEENKUlvE0_clEvENKUlvE7_clEvEUlbbE_EEEEvRNS_18TensorIteratorBaseERKT_EUliE_EEviT1_)
        /*00f0*/ 	.short	0x0380
        /*00f2*/ 	.short	0x0220


	//----- nvinfo : EIATTR_SW_WAR
	.align		4
.L_8710:
        /*00f4*/ 	.byte	0x04, 0x36
        /*00f6*/ 	.short	(.L_8712 - .L_8711)
.L_8711:
        /*00f8*/ 	.word	0x00000008
.L_8712:


//--------------------- .nv.info._ZN2at6native27unrolled_elementwise_kernelINS0_13AUnaryFunctorIbbbZZZNS0_23logical_and_kernel_cudaERNS_14TensorIteratorEENKUlvE0_clEvENKUlvE7_clEvEUlbbE_EESt5arrayIPcLm2EELi4E23TrivialOffsetCalculatorILi1EjESD_NS0_6memory12LoadWithCastILi1EEENSE_13StoreWithCastILi1EEEEEviT_T0_T2_T3_T4_T5_ --------------------------
	.section	.nv.info._ZN2at6native27unrolled_elementwise_kernelINS0_13AUnaryFunctorIbbbZZZNS0_23logical_and_kernel_cudaERNS_14TensorIteratorEENKUlvE0_clEvENKUlvE7_clEvEUlbbE_EESt5arrayIPcLm2EELi4E23TrivialOffsetCalculatorILi1EjESD_NS0_6memory12LoadWithCastILi1EEENSE_13StoreWithCastILi1EEEEEviT_T0_T2_T3_T4_T5_,"",@"SHT_CUDA_INFO"
	.sectionflags	@""
	.align	4


	//----- nvinfo : EIATTR_CUDA_API_VERSION
	.align		4
        /*0000*/ 	.byte	0x04, 0x37
        /*0002*/ 	.short	(.L_8714 - .L_8713)
.L_8713:
        /*0004*/ 	.word	0x00000082


	//----- nvinfo : EIATTR_KPARAM_INFO
	.align		4
.L_8714:
        /*0008*/ 	.byte	0x04, 0x17
        /*000a*/ 	.short	(.L_8716 - .L_8715)
.L_8715:
        /*000c*/ 	.word	0x00000000
        /*0010*/ 	.short	0x0006
        /*0012*/ 	.short	0x0024
        /*0014*/ 	.byte	0x00, 0xf0, 0x21, 0x00


	//----- nvinfo : EIATTR_KPARAM_INFO
	.align		4
.L_8716:
        /*0018*/ 	.byte	0x04, 0x17
        /*001a*/ 	.short	(.L_8718 - .L_8717)
.L_8717:
        /*001c*/ 	.word	0x00000000
        /*0020*/ 	.short	0x0005
        /*0022*/ 	.short	0x001c
        /*0024*/ 	.byte	0x00, 0xf0, 0x21, 0x00


	//----- nvinfo : EIATTR_KPARAM_INFO
	.align		4
.L_8718:
        /*0028*/ 	.byte	0x04, 0x17
        /*002a*/ 	.short	(.L_8720 - .L_8719)
.L_8719:
        /*002c*/ 	.word	0x00000000
        /*0030*/ 	.short	0x0004
        /*0032*/ 	.short	0x0019
        /*0034*/ 	.byte	0x00, 0xf0, 0x05, 0x00


	//----- nvinfo : EIATTR_KPARAM_INFO
	.align		4
.L_8720:
        /*0038*/ 	.byte	0x04, 0x17
        /*003a*/ 	.short	(.L_8722 - .L_8721)
.L_8721:
        /*003c*/ 	.word	0x00000000
        /*0040*/ 	.short	0x0003
        /*0042*/ 	.short	0x0018
        /*0044*/ 	.byte	0x00, 0xf0, 0x05, 0x00


	//----- nvinfo : EIATTR_KPARAM_INFO
	.align		4
.L_8722:
        /*0048*/ 	.byte	0x04, 0x17
        /*004a*/ 	.short	(.L_8724 - .L_8723)
.L_8723:
        /*004c*/ 	.word	0x00000000
        /*0050*/ 	.short	0x0002
        /*0052*/ 	.short	0x0008
        /*0054*/ 	.byte	0x00, 0xf0, 0x41, 0x00


	//----- nvinfo : EIATTR_KPARAM_INFO
	.align		4
.L_8724:
        /*0058*/ 	.byte	0x04, 0x17
        /*005a*/ 	.short	(.L_8726 - .L_8725)
.L_8725:
        /*005c*/ 	.word	0x00000000
        /*0060*/ 	.short	0x0001
        /*0062*/ 	.short	0x0004
        /*0064*/ 	.byte	0x00, 0xf0, 0x09, 0x00


	//----- nvinfo : EIATTR_KPARAM_INFO
	.align		4
.L_8726:
        /*0068*/ 	.byte	0x04, 0x17
        /*006a*/ 	.short	(.L_8728 - .L_8727)
.L_8727:
        /*006c*/ 	.word	0x00000000
        /*0070*/ 	.short	0x0000
        /*0072*/ 	.short	0x0000
        /*0074*/ 	.byte	0x00, 0xf0, 0x11, 0x00


	//----- nvinfo : EIATTR_SPARSE_MMA_MASK
	.align		4
.L_8728:
        /*0078*/ 	.byte	0x03, 0x50
        /*007a*/ 	.short	0x0000


	//----- nvinfo : EIATTR_MAXREG_COUNT
	.align		4
        /*007c*/ 	.byte	0x03, 0x1b
        /*007e*/ 	.short	0x00ff


	//----- nvinfo : EIATTR_EXTERNS
	.align		4
        /*0080*/ 	.byte	0x04, 0x0f
        /*0082*/ 	.short	(.L_8730 - .L_8729)


	//   ....[0]....
	.align		4
.L_8729:
        /*0084*/ 	.word	index@(__assertfail)


	//----- nvinfo : EIATTR_MERCURY_ISA_VERSION
	.align		4
.L_8730:
        /*0088*/ 	.byte	0x03, 0x5f
        /*008a*/ 	.short	0x0101


	//----- nvinfo : EIATTR_VRC_CTA_INIT_COUNT
	.align		4
        /*008c*/ 	.byte	0x02, 0x4a
	.zero		1
	.zero		1


	//----- nvinfo : EIATTR_SYSCALL_OFFSETS
	.align		4
        /*0090*/ 	.byte	0x04, 0x46
        /*0092*/ 	.short	(.L_8732 - .L_8731)


	//   ....[0]....
.L_8731:
        /*0094*/ 	.word	0x00000b80


	//   ....[1]....
        /*0098*/ 	.word	0x000017f0


	//   ....[2]....
        /*009c*/ 	.word	0x00002420


	//   ....[3]....
        /*00a0*/ 	.word	0x00003040


	//   ....[4]....
        /*00a4*/ 	.word	0x00003e50


	//   ....[5]....
        /*00a8*/ 	.word	0x00004b30


	//   ....[6]....
        /*00ac*/ 	.word	0x00005910


	//   ....[7]....
        /*00b0*/ 	.word	0x000066a0


	//----- nvinfo : EIATTR_EXIT_INSTR_OFFSETS
	.align		4
.L_8732:
        /*00b4*/ 	.byte	0x04, 0x1c
        /*00b6*/ 	.short	(.L_8734 - .L_8733)


	//   ....[0]....
.L_8733:
        /*00b8*/ 	.word	0x00005b90


	//   ....[1]....
        /*00bc*/ 	.word	0x00005cc0


	//   ....[2]....
        /*00c0*/ 	.word	0x00005ce0


	//   ....[3]....
        /*00c4*/ 	.word	0x00005d70


	//   ....[4]....
        /*00c8*/ 	.word	0x00005d90


	//   ....[5]....
        /*00cc*/ 	.word	0x00005db0


	//   ....[6]....
        /*00d0*/ 	.word	0x00005e40


	//   ....[7]....
        /*00d4*/ 	.word	0x00005e80


	//   ....[8]....
        /*00d8*/ 	.word	0x00005f20


	//   ....[9]....
        /*00dc*/ 	.word	0x00005f70


	//   ....[10]....
        /*00e0*/ 	.word	0x00005fa0


	//   ....[11]....
        /*00e4*/ 	.word	0x00006060


	//   ....[12]....
        /*00e8*/ 	.word	0x000061a0


	//   ....[13]....
        /*00ec*/ 	.word	0x000062e0


	//   ....[14]....
        /*00f0*/ 	.word	0x00006430


	//   ....[15]....
        /*00f4*/ 	.word	0x00006460


	//   ....[16]....
        /*00f8*/ 	.word	0x00006480


	//   ....[17]....
        /*00fc*/ 	.word	0x00006500


	//   ....[18]....
        /*0100*/ 	.word	0x00006540


	//   ....[19]....
        /*0104*/ 	.word	0x000066b0


	//   ....[20]....
        /*0108*/ 	.word	0x00006790


	//   ....[21]....
        /*010c*/ 	.word	0x00006830


	//   ....[22]....
        /*0110*/ 	.word	0x00006860


	//   ....[23]....
        /*0114*/ 	.word	0x000068b0


	//   ....[24]....
        /*0118*/ 	.word	0x000068f0


	//----- nvinfo : EIATTR_MAX_THREADS
	.align		4
.L_8734:
        /*011c*/ 	.byte	0x04, 0x05
        /*011e*/ 	.short	(.L_8736 - .L_8735)
.L_8735:
        /*0120*/ 	.word	0x00000080
        /*0124*/ 	.word	0x00000001
        /*0128*/ 	.word	0x00000001


	//----- nvinfo : EIATTR_CRS_STACK_SIZE
	.align		4
.L_8736:
        /*012c*/ 	.byte	0x04, 0x1e
        /*012e*/ 	.short	(.L_8738 - .L_8737)
.L_8737:
        /*0130*/ 	.word	0x00000000


	//----- nvinfo : EIATTR_CBANK_PARAM_SIZE
	.align		4
.L_8738:
        /*0134*/ 	.byte	0x03, 0x19
        /*0136*/ 	.short	0x002c


	//----- nvinfo : EIATTR_PARAM_CBANK
	.align		4
        /*0138*/ 	.byte	0x04, 0x0a
        /*013a*/ 	.short	(.L_8740 - .L_8739)
	.align		4
.L_8739:
        /*013c*/ 	.word	index@(.nv.constant0._ZN2at6native27unrolled_elementwise_kernelINS0_13AUnaryFunctorIbbbZZZNS0_23logical_and_kernel_cudaERNS_14TensorIteratorEENKUlvE0_clEvENKUlvE7_clEvEUlbbE_EESt5arrayIPcLm2EELi4E23TrivialOffsetCalculatorILi1EjESD_NS0_6memory12LoadWithCastILi1EEENSE_13StoreWithCastILi1EEEEEviT_T0_T2_T3_T4_T5_)
        /*0140*/ 	.short	0x0380
        /*0142*/ 	.short	0x002c


	//----- nvinfo : EIATTR_SW_WAR
	.align		4
.L_8740:
        /*0144*/ 	.byte	0x04, 0x36
        /*0146*/ 	.short	(.L_8742 - .L_8741)
.L_8741:
        /*0148*/ 	.word	0x00000008
.L_8742:


//--------------------- .nv.info._ZN2at6native18elementwise_kernelILi128ELi4EZNS0_22gpu_kernel_impl_nocastINS0_13AUnaryFunctorIbbbZZZNS0_23logical_and_kernel_cudaERNS_14TensorIteratorEENKUlvE0_clEvENKUlvE7_clEvEUlbbE_EEEEvRNS_18TensorIteratorBaseERKT_EUliE_EEviT1_ --------------------------
	.section	.nv.info._ZN2at6native18elementwise_kernelILi128ELi4EZNS0_22gpu_kernel_impl_nocastINS0_13AUnaryFunctorIbbbZZZNS0_23logical_and_kernel_cudaERNS_14TensorIteratorEENKUlvE0_clEvENKUlvE7_clEvEUlbbE_EEEEvRNS_18TensorIteratorBaseERKT_EUliE_EEviT1_,"",@"SHT_CUDA_INFO"
	.sectionflags	@""
	.align	4


	//----- nvinfo : EIATTR_CUDA_API_VERSION
	.align		4
        /*0000*/ 	.byte	0x04, 0x37
        /*0002*/ 	.short	(.L_8744 - .L_8743)
.L_8743:
        /*0004*/ 	.word	0x00000082


	//----- nvinfo : EIATTR_KPARAM_INFO
	.align		4
.L_8744:
        /*0008*/ 	.byte	0x04, 0x17
        /*000a*/ 	.short	(.L_8746 - .L_8745)
.L_8745:
        /*000c*/ 	.word	0x00000000
        /*0010*/ 	.short	0x0001
        /*0012*/ 	.short	0x0008
        /*0014*/ 	.byte	0x00, 0xf0, 0x61, 0x08


	//----- nvinfo : EIATTR_KPARAM_INFO
	.align		4
.L_8746:
        /*0018*/ 	.byte	0x04, 0x17
        /*001a*/ 	.short	(.L_8748 - .L_8747)
.L_8747:
        /*001c*/ 	.word	0x00000000
        /*0020*/ 	.short	0x0000
        /*0022*/ 	.short	0x0000
        /*0024*/ 	.byte	0x00, 0xf0, 0x11, 0x00


	//----- nvinfo : EIATTR_SPARSE_MMA_MASK
	.align		4
.L_8748:
        /*0028*/ 	.byte	0x03, 0x50
        /*002a*/ 	.short	0x0000


	//----- nvinfo : EIATTR_MAXREG_COUNT
	.align		4
        /*002c*/ 	.byte	0x03, 0x1b
        /*002e*/ 	.short	0x0080


	//----- nvinfo : EIATTR_MERCURY_ISA_VERSION
	.align		4
        /*0030*/ 	.byte	0x03, 0x5f
        /*0032*/ 	.short	0x0101


	//----- nvinfo : EIATTR_VRC_CTA_INIT_COUNT
	.align		4
        /*0034*/ 	.byte	0x02, 0x4a
	.zero		1
	.zero		1


	//----- nvinfo : EIATTR_EXIT_INSTR_OFFSETS
	.align		4
        /*0038*/ 	.byte	0x04, 0x1c
        /*003a*/ 	.short	(.L_8750 - .L_8749)


	//   ....[0]....
.L_8749:
        /*003c*/ 	.word	0x00000310


	//   ....[1]....
        /*0040*/ 	.word	0x00000390


	//   ....[2]....
        /*0044*/ 	.word	0x00003eb0


	//   ....[3]....
        /*0048*/ 	.word	0x00005200


	//----- nvinfo : EIATTR_MAX_THREADS
	.align		4
.L_8750:
        /*004c*/ 	.byte	0x04, 0x05
        /*004e*/ 	.short	(.L_8752 - .L_8751)
.L_8751:
        /*0050*/ 	.word	0x00000080
        /*0054*/ 	.word	0x00000001
        /*0058*/ 	.word	0x00000001


	//----- nvinfo : EIATTR_CRS_STACK_SIZE
	.align		4
.L_8752:
        /*005c*/ 	.byte	0x04, 0x1e
        /*005e*/ 	.short	(.L_8754 - .L_8753)
.L_8753:
        /*0060*/ 	.word	0x00000000


	//----- nvinfo : EIATTR_CBANK_PARAM_SIZE
	.align		4
.L_8754:
        /*0064*/ 	.byte	0x03, 0x19
        /*0066*/ 	.short	0x0220


	//----- nvinfo : EIATTR_PARAM_CBANK
	.align		4
        /*0068*/ 	.byte	0x04, 0x0a
        /*006a*/ 	.short	(.L_8756 - .L_8755)
	.align		4
.L_8755:
        /*006c*/ 	.word	index@(.nv.constant0._ZN2at6native18elementwise_kernelILi128ELi4EZNS0_22gpu_kernel_impl_nocastINS0_13AUnaryFunctorIbbbZZZNS0_23logical_and_kernel_cudaERNS_14TensorIteratorEENKUlvE0_clEvENKUlvE7_clEvEUlbbE_EEEEvRNS_18TensorIteratorBaseERKT_EUliE_EEviT1_)
        /*0070*/ 	.short	0x0380
        /*0072*/ 	.short	0x0220


	//----- nvinfo : EIATTR_SW_WAR
	.align		4
.L_8756:
        /*0074*/ 	.byte	0x04, 0x36
        /*0076*/ 	.short	(.L_8758 - .L_8757)
.L_8757:
        /*0078*/ 	.word	0x00000008
.L_8758:


//--------------------- .nv.info._ZN2at6native27unrolled_elementwise_kernelINS0_13AUnaryFunctorIbbbZZZNS0_23logical_and_kernel_cudaERNS_14TensorIteratorEENKUlvE0_clEvENKUlvE7_clEvEUlbbE_EESt5arrayIPcLm2EELi4E23TrivialOffsetCalculatorILi1EjESD_NS0_6memory15LoadWithoutCastENSE_16StoreWithoutCastEEEviT_T0_T2_T3_T4_T5_ --------------------------
	.section	.nv.info._ZN2at6native27unrolled_elementwise_kernelINS0_13AUnaryFunctorIbbbZZZNS0_23logical_and_kernel_cudaERNS_14TensorIteratorEENKUlvE0_clEvENKUlvE7_clEvEUlbbE_EESt5arrayIPcLm2EELi4E23TrivialOffsetCalculatorILi1EjESD_NS0_6memory15LoadWithoutCastENSE_16StoreWithoutCastEEEviT_T0_T2_T3_T4_T5_,"",@"SHT_CUDA_INFO"
	.sectionflags	@""
	.align	4


	//----- nvinfo : EIATTR_CUDA_API_VERSION
	.align		4
        /*0000*/ 	.byte	0x04, 0x37
        /*0002*/ 	.short	(.L_8760 - .L_8759)
.L_8759:
        /*0004*/ 	.word	0x00000082


	//----- nvinfo : EIATTR_KPARAM_INFO
	.align		4
.L_8760:
        /*0008*/ 	.byte	0x04, 0x17
        /*000a*/ 	.short	(.L_8762 - .L_8761)
.L_8761:
        /*000c*/ 	.word	0x00000000
        /*0010*/ 	.short	0x0006
        /*0012*/ 	.short	0x001b
        /*0014*/ 	.byte	0x00, 0xf0, 0x05, 0x00


	//----- nvinfo : EIATTR_KPARAM_INFO
	.align		4
.L_8762:
        /*0018*/ 	.byte	0x04, 0x17
        /*001a*/ 	.short	(.L_8764 - .L_8763)
.L_8763:
        /*001c*/ 	.word	0x00000000
        /*0020*/ 	.short	0x0005
        /*0022*/ 	.short	0x001a
        /*0024*/ 	.byte	0x00, 0xf0, 0x05, 0x00


	//----- nvinfo : EIATTR_KPARAM_INFO
	.align		4
.L_8764:
        /*0028*/ 	.byte	0x04, 0x17
        /*002a*/ 	.short	(.L_8766 - .L_8765)
.L_8765:
        /*002c*/ 	.word	0x00000000
        /*0030*/ 	.short	0x0004
        /*0032*/ 	.short	0x0019
        /*0034*/ 	.byte	0x00, 0xf0, 0x05, 0x00


	//----- nvinfo : EIATTR_KPARAM_INFO
	.align		4
.L_8766:
        /*0038*/ 	.byte	0x04, 0x17
        /*003a*/ 	.short	(.L_8768 - .L_8767)
.L_8767:
        /*003c*/ 	.word	0x00000000
        /*0040*/ 	.short	0x0003
        /*0042*/ 	.short	0x0018
        /*0044*/ 	.byte	0x00, 0xf0, 0x05, 0x00


	//----- nvinfo : EIATTR_KPARAM_INFO
	.align		4
.L_8768:
        /*0048*/ 	.byte	0x04, 0x17
        /*004a*/ 	.short	(.L_8770 - .L_8769)
.L_8769:
        /*004c*/ 	.word	0x00000000
        /*0050*/ 	.short	0x0002
        /*0052*/ 	.short	0x0008
        /*0054*/ 	.byte	0x00, 0xf0, 0x41, 0x00


	//----- nvinfo : EIATTR_KPARAM_INFO
	.align		4
.L_8770:
        /*0058*/ 	.byte	0x04, 0x17
        /*005a*/ 	.short	(.L_8772 - .L_8771)
.L_8771:
        /*005c*/ 	.word	0x00000000
        /*0060*/ 	.short	0x0001
        /*0062*/ 	.short	0x0004
        /*0064*/ 	.byte	0x00, 0xf0, 0x09, 0x00


	//----- nvinfo : EIATTR_KPARAM_INFO
	.align		4
.L_8772:
        /*0068*/ 	.byte	0x04, 0x17
        /*006a*/ 	.short	(.L_8774 - .L_8773)
.L_8773:
        /*006c*/ 	.word	0x00000000
        /*0070*/ 	.short	0x0000
        /*0072*/ 	.short	0x0000
        /*0074*/ 	.byte	0x00, 0xf0, 0x11, 0x00


	//----- nvinfo : EIATTR_SPARSE_MMA_MASK
	.align		4
.L_8774:
        /*0078*/ 	.byte	0x03, 0x50
        /*007a*/ 	.short	0x0000


	//----- nvinfo : EIATTR_MAXREG_COUNT
	.align		4
        /*007c*/ 	.byte	0x03, 0x1b
        /*007e*/ 	.short	0x00ff


	//----- nvinfo : EIATTR_MERCURY_ISA_VERSION
	.align		4
        /*0080*/ 	.byte	0x03, 0x5f
        /*0082*/ 	.short	0x0101


	//----- nvinfo : EIATTR_VRC_CTA_INIT_COUNT
	.align		4
        /*0084*/ 	.byte	0x02, 0x4a
	.zero		1
	.zero		1


	//----- nvinfo : EIATTR_EXIT_INSTR_OFFSETS
	.align		4
        /*0088*/ 	.byte	0x04, 0x1c
        /*008a*/ 	.short	(.L_8776 - .L_8775)


	//   ....[0]....
.L_8775:
        /*008c*/ 	.word	0x000004d0


	//   ....[1]....
        /*0090*/ 	.word	0x00000530


	//----- nvinfo : EIATTR_MAX_THREADS
	.align		4
.L_8776:
        /*0094*/ 	.byte	0x04, 0x05
        /*0096*/ 	.short	(.L_8778 - .L_8777)
.L_8777:
        /*0098*/ 	.word	0x00000080
        /*009c*/ 	.word	0x00000001
        /*00a0*/ 	.word	0x00000001


	//----- nvinfo : EIATTR_CRS_STACK_SIZE
	.align		4
.L_8778:
        /*00a4*/ 	.byte	0x04, 0x1e
        /*00a6*/ 	.short	(.L_8780 - .L_8779)
.L_8779:
        /*00a8*/ 	.word	0x00000000


	//----- nvinfo : EIATTR_CBANK_PARAM_SIZE
	.align		4
.L_8780:
        /*00ac*/ 	.byte	0x03, 0x19
        /*00ae*/ 	.short	0x001c


	//----- nvinfo : EIATTR_PARAM_CBANK
	.align		4
        /*00b0*/ 	.byte	0x04, 0x0a
        /*00b2*/ 	.short	(.L_8782 - .L_8781)
	.align		4
.L_8781:
        /*00b4*/ 	.word	index@(.nv.constant0._ZN2at6native27unrolled_elementwise_kernelINS0_13AUnaryFunctorIbbbZZZNS0_23logical_and_kernel_cudaERNS_14TensorIteratorEENKUlvE0_clEvENKUlvE7_clEvEUlbbE_EESt5arrayIPcLm2EELi4E23TrivialOffsetCalculatorILi1EjESD_NS0_6memory15LoadWithoutCastENSE_16StoreWithoutCastEEEviT_T0_T2_T3_T4_T5_)
        /*00b8*/ 	.short	0x0380
        /*00ba*/ 	.short	0x001c


	//----- nvinfo : EIATTR_SW_WAR
	.align		4
.L_8782:
        /*00bc*/ 	.byte	0x04, 0x36
        /*00be*/ 	.short	(.L_8784 - .L_8783)
.L_8783:
        /*00c0*/ 	.word	0x00000008
.L_8784:


//--------------------- .nv.info._ZN2at6native29vectorized_elementwise_kernelILi2ENS0_13AUnaryFunctorIbbbZZZNS0_23logical_and_kernel_cudaERNS_14TensorIteratorEENKUlvE0_clEvENKUlvE7_clEvEUlbbE_EESt5arrayIPcLm2EEEEviT0_T1_ --------------------------
	.section	.nv.info._ZN2at6native29vectorized_elementwise_kernelILi2ENS0_13AUnaryFunctorIbbbZZZNS0_23logical_and_kernel_cudaERNS_14TensorIteratorEENKUlvE0_clEvENKUlvE7_clEvEUlbbE_EESt5arrayIPcLm2EEEEviT0_T1_,"",@"SHT_CUDA_INFO"
	.sectionflags	@""
	.align	4


	//----- nvinfo : EIATTR_CUDA_API_VERSION
	.align		4
        /*0000*/ 	.byte	0x04, 0x37
        /*0002*/ 	.short	(.L_8786 - .L_8785)
.L_8785:
        /*0004*/ 	.word	0x00000082


	//----- nvinfo : EIATTR_KPARAM_INFO
	.align		4
.L_8786:
        /*0008*/ 	.byte	0x04, 0x17
        /*000a*/ 	.short	(.L_8788 - .L_8787)
.L_8787:
        /*000c*/ 	.word	0x00000000
        /*0010*/ 	.short	0x0002
        /*0012*/ 	.short	0x0008
        /*0014*/ 	.byte	0x00, 0xf0, 0x41, 0x00


	//----- nvinfo : EIATTR_KPARAM_INFO
	.align		4
.L_8788:
        /*0018*/ 	.byte	0x04, 0x17
        /*001a*/ 	.short	(.L_8790 - .L_8789)
.L_8789:
        /*001c*/ 	.word	0x00000000
        /*0020*/ 	.short	0x0001
        /*0022*/ 	.short	0x0004
        /*0024*/ 	.byte	0x00, 0xf0, 0x09, 0x00


	//----- nvinfo : EIATTR_KPARAM_INFO
	.align		4
.L_8790:
        /*0028*/ 	.byte	0x04, 0x17
        /*002a*/ 	.short	(.L_8792 - .L_8791)
.L_8791:
        /*002c*/ 	.word	0x00000000
        /*0030*/ 	.short	0x0000
        /*0032*/ 	.short	0x0000
        /*0034*/ 	.byte	0x00, 0xf0, 0x11, 0x00


	//----- nvinfo : EIATTR_SPARSE_MMA_MASK
	.align		4
.L_8792:
        /*0038*/ 	.byte	0x03, 0x50
        /*003a*/ 	.short	0x0000


	//----- nvinfo : EIATTR_MAXREG_COUNT
	.align		4
        /*003c*/ 	.byte	0x03, 0x1b
        /*003e*/ 	.short	0x00ff


	//----- nvinfo : EIATTR_MERCURY_ISA_VERSION
	.align		4
        /*0040*/ 	.byte	0x03, 0x5f
        /*0042*/ 	.short	0x0101


	//----- nvinfo : EIATTR_VRC_CTA_INIT_COUNT
	.align		4
        /*0044*/ 	.byte	0x02, 0x4a
	.zero		1
	.zero		1


	//----- nvinfo : EIATTR_EXIT_INSTR_OFFSETS
	.align		4
        /*0048*/ 	.byte	0x04, 0x1c
        /*004a*/ 	.short	(.L_8794 - .L_8793)


	//   ....[0]....
.L_8793:
        /*004c*/ 	.word	0x000009e0


	//   ....[1]....
        /*0050*/ 	.word	0x00000a40


	//   ....[2]....
        /*0054*/ 	.word	0x00000d70


	//----- nvinfo : EIATTR_MAX_THREADS
	.align		4
.L_8794:
        /*0058*/ 	.byte	0x04, 0x05
        /*005a*/ 	.short	(.L_8796 - .L_8795)
.L_8795:
        /*005c*/ 	.word	0x00000080
        /*0060*/ 	.word	0x00000001
        /*0064*/ 	.word	0x00000001


	//----- nvinfo : EIATTR_CRS_STACK_SIZE
	.align		4
.L_8796:
        /*0068*/ 	.byte	0x04, 0x1e
        /*006a*/ 	.short	(.L_8798 - .L_8797)
.L_8797:
        /*006c*/ 	.word	0x00000000


	//----- nvinfo : EIATTR_CBANK_PARAM_SIZE
	.align		4
.L_8798:
        /*0070*/ 	.byte	0x03, 0x19
        /*0072*/ 	.short	0x0018


	//----- nvinfo : EIATTR_PARAM_CBANK
	.align		4
        /*0074*/ 	.byte	0x04, 0x0a
        /*0076*/ 	.short	(.L_8800 - .L_8799)
	.align		4
.L_8799:
        /*0078*/ 	.word	index@(.nv.constant0._ZN2at6native29vectorized_elementwise_kernelILi2ENS0_13AUnaryFunctorIbbbZZZNS0_23logical_and_kernel_cudaERNS_14TensorIteratorEENKUlvE0_clEvENKUlvE7_clEvEUlbbE_EESt5arrayIPcLm2EEEEviT0_T1_)
        /*007c*/ 	.short	0x0380
        /*007e*/ 	.short	0x0018


	//----- nvinfo : EIATTR_SW_WAR
	.align		4
.L_8800:
        /*0080*/ 	.byte	0x04, 0x36
        /*0082*/ 	.short	(.L_8802 - .L_8801)
.L_8801:
        /*0084*/ 	.word	0x00000008
.L_8802:


//--------------------- .nv.info._ZN2at6native29vectorized_elementwise_kernelILi4ENS0_13AUnaryFunctorIbbbZZZNS0_23logical_and_kernel_cudaERNS_14TensorIteratorEENKUlvE0_clEvENKUlvE7_clEvEUlbbE_EESt5arrayIPcLm2EEEEviT0_T1_ --------------------------
	.section	.nv.info._ZN2at6native29vectorized_elementwise_kernelILi4ENS0_13AUnaryFunctorIbbbZZZNS0_23logical_and_kernel_cudaERNS_14TensorIteratorEENKUlvE0_clEvENKUlvE7_clEvEUlbbE_EESt5arrayIPcLm2EEEEviT0_T1_,"",@"SHT_CUDA_INFO"
	.sectionflags	@""
	.align	4


	//----- nvinfo : EIATTR_CUDA_API_VERSION
	.align		4
        /*0000*/ 	.byte	0x04, 0x37
        /*0002*/ 	.short	(.L_8804 - .L_8803)
.L_8803:
        /*0004*/ 	.word	0x00000082


	//----- nvinfo : EIATTR_KPARAM_INFO
	.align		4
.L_8804:
        /*0008*/ 	.byte	0x04, 0x17
        /*000a*/ 	.short	(.L_8806 - .L_8805)
.L_8805:
        /*000c*/ 	.word	0x00000000
        /*0010*/ 	.short	0x0002
        /*0012*/ 	.short	0x0008
        /*0014*/ 	.byte	0x00, 0xf0, 0x41, 0x00


	//----- nvinfo : EIATTR_KPARAM_INFO
	.align		4
.L_8806:
        /*0018*/ 	.byte	0x04, 0x17
        /*001a*/ 	.short	(.L_8808 - .L_8807)
.L_8807:
        /*001c*/ 	.word	0x00000000
        /*0020*/ 	.short	0x0001
        /*0022*/ 	.short	0x0004
        /*0024*/ 	.byte	0x00, 0xf0, 0x09, 0x00


	//----- nvinfo : EIATTR_KPARAM_INFO
	.align		4
.L_8808:
        /*0028*/ 	.byte	0x04, 0x17
        /*002a*/ 	.short	(.L_8810 - .L_8809)
.L_8809:
        /*002c*/ 	.word	0x00000000
        /*0030*/ 	.short	0x0000
        /*0032*/ 	.short	0x0000
        /*0034*/ 	.byte	0x00, 0xf0, 0x11, 0x00


	//----- nvinfo : EIATTR_SPARSE_MMA_MASK
	.align		4
.L_8810:
        /*0038*/ 	.byte	0x03, 0x50
        /*003a*/ 	.short	0x0000


	//----- nvinfo : EIATTR_MAXREG_COUNT
	.align		4
        /*003c*/ 	.byte	0x03, 0x1b
        /*003e*/ 	.short	0x00ff


	//----- nvinfo : EIATTR_MERCURY_ISA_VERSION
	.align		4
        /*0040*/ 	.byte	0x03, 0x5f
        /*0042*/ 	.short	0x0101


	//----- nvinfo : EIATTR_VRC_CTA_INIT_COUNT
	.align		4
        /*0044*/ 	.byte	0x02, 0x4a
	.zero		1
	.zero		1


	//----- nvinfo : EIATTR_EXIT_INSTR_OFFSETS
	.align		4
        /*0048*/ 	.byte	0x04, 0x1c
        /*004a*/ 	.short	(.L_8812 - .L_8811)


	//   ....[0]....
.L_8811:
        /*004c*/ 	.word	0x000009e0


	//   ....[1]....
        /*0050*/ 	.word	0x00000a40


	//   ....[2]....
        /*0054*/ 	.word	0x00000d50


	//----- nvinfo : EIATTR_MAX_THREADS
	.align		4
.L_8812:
        /*0058*/ 	.byte	0x04, 0x05
        /*005a*/ 	.short	(.L_8814 - .L_8813)
.L_8813:
        /*005c*/ 	.word	0x00000080
        /*0060*/ 	.word	0x00000001
        /*0064*/ 	.word	0x00000001


	//----- nvinfo : EIATTR_CRS_STACK_SIZE
	.align		4
.L_8814:
        /*0068*/ 	.byte	0x04, 0x1e
        /*006a*/ 	.short	(.L_8816 - .L_8815)
.L_8815:
        /*006c*/ 	.word	0x00000000


	//----- nvinfo : EIATTR_CBANK_PARAM_SIZE
	.align		4
.L_8816:
        /*0070*/ 	.byte	0x03, 0x19
        /*0072*/ 	.short	0x0018


	//----- nvinfo : EIATTR_PARAM_CBANK
	.align		4
        /*0074*/ 	.byte	0x04, 0x0a
        /*0076*/ 	.short	(.L_8818 - .L_8817)
	.align		4
.L_8817:
        /*0078*/ 	.word	index@(.nv.constant0._ZN2at6native29vectorized_elementwise_kernelILi4ENS0_13AUnaryFunctorIbbbZZZNS0_23logical_and_kernel_cudaERNS_14TensorIteratorEENKUlvE0_clEvENKUlvE7_clEvEUlbbE_EESt5arrayIPcLm2EEEEviT0_T1_)
        /*007c*/ 	.short	0x0380
        /*007e*/ 	.short	0x0018


	//----- nvinfo : EIATTR_SW_WAR
	.align		4
.L_8818:
        /*0080*/ 	.byte	0x04, 0x36
        /*0082*/ 	.short	(.L_8820 - .L_8819)
.L_8819:
        /*0084*/ 	.word	0x00000008
.L_8820:


//--------------------- .nv.info._ZN2at6native29vectorized_elementwise_kernelILi8ENS0_13AUnaryFunctorIbbbZZZNS0_23logical_and_kernel_cudaERNS_14TensorIteratorEENKUlvE0_clEvENKUlvE7_clEvEUlbbE_EESt5arrayIPcLm2EEEEviT0_T1_ --------------------------
	.section	.nv.info._ZN2at6native29vectorized_elementwise_kernelILi8ENS0_13AUnaryFunctorIbbbZZZNS0_23logical_and_kernel_cudaERNS_14TensorIteratorEENKUlvE0_clEvENKUlvE7_clEvEUlbbE_EESt5arrayIPcLm2EEEEviT0_T1_,"",@"SHT_CUDA_INFO"
	.sectionflags	@""
	.align	4


	//----- nvinfo : EIATTR_CUDA_API_VERSION
	.align		4
        /*0000*/ 	.byte	0x04, 0x37
        /*0002*/ 	.short	(.L_8822 - .L_8821)
.L_8821:
        /*0004*/ 	.word	0x00000082


	//----- nvinfo : EIATTR_KPARAM_INFO
	.align		4
.L_8822:
        /*0008*/ 	.byte	0x04, 0x17
        /*000a*/ 	.short	(.L_8824 - .L_8823)
.L_8823:
        /*000c*/ 	.word	0x00000000
        /*0010*/ 	.short	0x0002
        /*0012*/ 	.short	0x0008
        /*0014*/ 	.byte	0x00, 0xf0, 0x41, 0x00


	//----- nvinfo : EIATTR_KPARAM_INFO
	.align		4
.L_8824:
        /*0018*/ 	.byte	0x04, 0x17
        /*001a*/ 	.short	(.L_8826 - .L_8825)
.L_8825:
        /*001c*/ 	.word	0x00000000
        /*0020*/ 	.short	0x0001
        /*0022*/ 	.short	0x0004
        /*0024*/ 	.byte	0x00, 0xf0, 0x09, 0x00


	//----- nvinfo : EIATTR_KPARAM_INFO
	.align		4
.L_8826:
        /*0028*/ 	.byte	0x04, 0x17
        /*002a*/ 	.short	(.L_8828 - .L_8827)
.L_8827:
        /*002c*/ 	.word	0x00000000
        /*0030*/ 	.short	0x0000
        /*0032*/ 	.short	0x0000
        /*0034*/ 	.byte	0x00, 0xf0, 0x11, 0x00


	//----- nvinfo : EIATTR_SPARSE_MMA_MASK
	.align		4
.L_8828:
        /*0038*/ 	.byte	0x03, 0x50
        /*003a*/ 	.short	0x0000


	//----- nvinfo : EIATTR_MAXREG_COUNT
	.align		4
        /*003c*/ 	.byte	0x03, 0x1b
        /*003e*/ 	.short	0x00ff


	//----- nvinfo : EIATTR_MERCURY_ISA_VERSION
	.align		4
        /*0040*/ 	.byte	0x03, 0x5f
        /*0042*/ 	.short	0x0101


	//----- nvinfo : EIATTR_VRC_CTA_INIT_COUNT
	.align		4
        /*0044*/ 	.byte	0x02, 0x4a
	.zero		1
	.zero		1


	//----- nvinfo : EIATTR_EXIT_INSTR_OFFSETS
	.align		4
        /*0048*/ 	.byte	0x04, 0x1c
        /*004a*/ 	.short	(.L_8830 - .L_8829)


	//   ....[0]....
.L_8829:
        /*004c*/ 	.word	0x000009e0


	//   ....[1]....
        /*0050*/ 	.word	0x00000a40


	//   ....[2]....
        /*0054*/ 	.word	0x00000d30


	//----- nvinfo : EIATTR_MAX_THREADS
	.align		4
.L_8830:
        /*0058*/ 	.byte	0x04, 0x05
        /*005a*/ 	.short	(.L_8832 - .L_8831)
.L_8831:
        /*005c*/ 	.word	0x00000080
        /*0060*/ 	.word	0x00000001
        /*0064*/ 	.word	0x00000001


	//----- nvinfo : EIATTR_CRS_STACK_SIZE
	.align		4
.L_8832:
        /*0068*/ 	.byte	0x04, 0x1e
        /*006a*/ 	.short	(.L_8834 - .L_8833)
.L_8833:
        /*006c*/ 	.word	0x00000000


	//----- nvinfo : EIATTR_CBANK_PARAM_SIZE
	.align		4
.L_8834:
        /*0070*/ 	.byte	0x03, 0x19
        /*0072*/ 	.short	0x0018


	//----- nvinfo : EIATTR_PARAM_CBANK
	.align		4
        /*0074*/ 	.byte	0x04, 0x0a
        /*0076*/ 	.short	(.L_8836 - .L_8835)
	.align		4
.L_8835:
        /*0078*/ 	.word	index@(.nv.constant0._ZN2at6native29vectorized_elementwise_kernelILi8ENS0_13AUnaryFunctorIbbbZZZNS0_23logical_and_kernel_cudaERNS_14TensorIteratorEENKUlvE0_clEvENKUlvE7_clEvEUlbbE_EESt5arrayIPcLm2EEEEviT0_T1_)
        /*007c*/ 	.short	0x0380
        /*007e*/ 	.short	0x0018


	//----- nvinfo : EIATTR_SW_WAR
	.align		4
.L_8836:
        /*0080*/ 	.byte	0x04, 0x36
        /*0082*/ 	.short	(.L_8838 - .L_8837)
.L_8837:
        /*0084*/ 	.word	0x00000008
.L_8838:


//--------------------- .nv.info._ZN2at6native18elementwise_kernelILi128ELi4EZNS0_15gpu_kernel_implINS0_13BinaryFunctorIbbbZZZNS0_23logical_and_kernel_cudaERNS_14TensorIteratorEENKUlvE0_clEvENKUlvE7_clEvEUlbbE_EEEEvRNS_18TensorIteratorBaseERKT_EUliE_EEviT1_ --------------------------
	.section	.nv.info._ZN2at6native18elementwise_kernelILi128ELi4EZNS0_15gpu_kernel_implINS0_13BinaryFunctorIbbbZZZNS0_23logical_and_kernel_cudaERNS_14TensorIteratorEENKUlvE0_clEvENKUlvE7_clEvEUlbbE_EEEEvRNS_18TensorIteratorBaseERKT_EUliE_EEviT1_,"",@"SHT_CUDA_INFO"
	.sectionflags	@""
	.align	4


	//----- nvinfo : EIATTR_CUDA_API_VERSION
	.align		4
        /*0000*/ 	.byte	0x04, 0x37
        /*0002*/ 	.short	(.L_8840 - .L_8839)
.L_8839:
        /*0004*/ 	.word	0x00000082


	//----- nvinfo : EIATTR_KPARAM_INFO
	.align		4
.L_8840:
        /*0008*/ 	.byte	0x04, 0x17
        /*000a*/ 	.short	(.L_8842 - .L_8841)
.L_8841:
        /*000c*/ 	.word	0x00000000
        /*0010*/ 	.short	0x0001
        /*0012*/ 	.short	0x0008
        /*0014*/ 	.byte	0x00, 0xf0, 0x21, 0x0a


	//----- nvinfo : EIATTR_KPARAM_INFO
	.align		4
.L_8842:
        /*0018*/ 	.byte	0x04, 0x17
        /*001a*/ 	.short	(.L_8844 - .L_8843)
.L_8843:
        /*001c*/ 	.word	0x00000000
        /*0020*/ 	.short	0x0000
        /*0022*/ 	.short	0x0000
        /*0024*/ 	.byte	0x00, 0xf0, 0x11, 0x00


	//----- nvinfo : EIATTR_SPARSE_MMA_MASK
	.align		4
.L_8844:
        /*0028*/ 	.byte	0x03, 0x50
        /*002a*/ 	.short	0x0000


	//----- nvinfo : EIATTR_MAXREG_COUNT
	.align		4
        /*002c*/ 	.byte	0x03, 0x1b
        /*002e*/ 	.short	0x0080


	//----- nvinfo : EIATTR_EXTERNS
	.align		4
        /*0030*/ 	.byte	0x04, 0x0f
        /*0032*/ 	.short	(.L_8846 - .L_8845)


	//   ....[0]....
	.align		4
.L_8845:
        /*0034*/ 	.word	index@(__assertfail)


	//----- nvinfo : EIATTR_MERCURY_ISA_VERSION
	.align		4
.L_8846:
        /*0038*/ 	.byte	0x03, 0x5f
        /*003a*/ 	.short	0x0101


	//----- nvinfo : EIATTR_VRC_CTA_INIT_COUNT
	.align		4
        /*003c*/ 	.byte	0x02, 0x4a
	.zero		1
	.zero		1


	//----- nvinfo : EIATTR_SYSCALL_OFFSETS
	.align		4
        /*0040*/ 	.byte	0x04, 0x46
        /*0042*/ 	.short	(.L_8848 - .L_8847)


	//   ....[0]....
.L_8847:
        /*0044*/ 	.word	0x000021b0


	//   ....[1]....
        /*0048*/ 	.word	0x00002c10


	//   ....[2]....
        /*004c*/ 	.word	0x000038f0


	//   ....[3]....
        /*0050*/ 	.word	0x00005b90


	//   ....[4]....
        /*0054*/ 	.word	0x000065e0


	//   ....[5]....
        /*0058*/ 	.word	0x00007190


	//   ....[6]....
        /*005c*/ 	.word	0x00009520


	//   ....[7]....
        /*0060*/ 	.word	0x00009f70


	//   ....[8]....
        /*0064*/ 	.word	0x0000ab20


	//   ....[9]....
        /*0068*/ 	.word	0x0000ced0


	//   ....[10]....
        /*006c*/ 	.word	0x0000d920


	//   ....[11]....
        /*0070*/ 	.word	0x0000e490


	//----- nvinfo : EIATTR_EXIT_INSTR_OFFSETS
	.align		4
.L_8848:
        /*0074*/ 	.byte	0x04, 0x1c
        /*0076*/ 	.short	(.L_8850 - .L_8849)


	//   ....[0]....
.L_8849:
        /*0078*/ 	.word	0x0000adb0


	//   ....[1]....
        /*007c*/ 	.word	0x0000dab0


	//   ....[2]....
        /*0080*/ 	.word	0x0000dad0


	//   ....[3]....
        /*0084*/ 	.word	0x0000db60


	//   ....[4]....
        /*0088*/ 	.word	0x0000db80


	//   ....[5]....
        /*008c*/ 	.word	0x0000dba0


	//   ....[6]....
        /*0090*/ 	.word	0x0000dc30


	//   ....[7]....
        /*0094*/ 	.word	0x0000dc70


	//   ....[8]....
        /*0098*/ 	.word	0x0000dd10


	//   ....[9]....
        /*009c*/ 	.word	0x0000dd60


	//   ....[10]....
        /*00a0*/ 	.word	0x0000dd90


	//   ....[11]....
        /*00a4*/ 	.word	0x0000de50


	//   ....[12]....
        /*00a8*/ 	.word	0x0000df90


	//   ....[13]....
        /*00ac*/ 	.word	0x0000e0d0


	//   ....[14]....
        /*00b0*/ 	.word	0x0000e220


	//   ....[15]....
        /*00b4*/ 	.word	0x0000e250


	//   ....[16]....
        /*00b8*/ 	.word	0x0000e270


	//   ....[17]....
        /*00bc*/ 	.word	0x0000e2f0


	//   ....[18]....
        /*00c0*/ 	.word	0x0000e330


	//   ....[19]....
        /*00c4*/ 	.word	0x0000e4a0


	//   ....[20]....
        /*00c8*/ 	.word	0x0000e580


	//   ....[21]....
        /*00cc*/ 	.word	0x0000e620


	//   ....[22]....
        /*00d0*/ 	.word	0x0000e650


	//   ....[23]....
        /*00d4*/ 	.word	0x0000e6a0


	//   ....[24]....
        /*00d8*/ 	.word	0x0000e6e0


	//----- nvinfo : EIATTR_MAX_THREADS
	.align		4
.L_8850:
        /*00dc*/ 	.byte	0x04, 0x05
        /*00de*/ 	.short	(.L_8852 - .L_8851)
.L_8851:
        /*00e0*/ 	.word	0x00000080
        /*00e4*/ 	.word	0x00000001
        /*00e8*/ 	.word	0x00000001


	//----- nvinfo : EIATTR_CRS_STACK_SIZE
	.align		4
.L_8852:
        /*00ec*/ 	.byte	0x04, 0x1e
        /*00ee*/ 	.short	(.L_8854 - .L_8853)
.L_8853:
        /*00f0*/ 	.word	0x00000000


	//----- nvinfo : EIATTR_CBANK_PARAM_SIZE
	.align		4
.L_8854:
        /*00f4*/ 	.byte	0x03, 0x19
        /*00f6*/ 	.short	0x0290


	//----- nvinfo : EIATTR_PARAM_CBANK
	.align		4
        /*00f8*/ 	.byte	0x04, 0x0a
        /*00fa*/ 	.short	(.L_8856 - .L_8855)
	.align		4
.L_8855:
        /*00fc*/ 	.word	index@(.nv.constant0._ZN2at6native18elementwise_kernelILi128ELi4EZNS0_15gpu_kernel_implINS0_13BinaryFunctorIbbbZZZNS0_23logical_and_kernel_cudaERNS_14TensorIteratorEENKUlvE0_clEvENKUlvE7_clEvEUlbbE_EEEEvRNS_18TensorIteratorBaseERKT_EUliE_EEviT1_)
        /*0100*/ 	.short	0x0380
        /*0102*/ 	.short	0x0290


	//----- nvinfo : EIATTR_SW_WAR
	.align		4
.L_8856:
        /*0104*/ 	.byte	0x04, 0x36
        /*0106*/ 	.short	(.L_8858 - .L_8857)
.L_8857:
        /*0108*/ 	.word	0x00000008
.L_8858:


//--------------------- .nv.info._ZN2at6native27unrolled_elementwise_kernelINS0_13BinaryFunctorIbbbZZZNS0_23logical_and_kernel_cudaERNS_14TensorIteratorEENKUlvE0_clEvENKUlvE7_clEvEUlbbE_EESt5arrayIPcLm3EELi4E23TrivialOffsetCalculatorILi2EjESC_ILi1EjENS0_6memory12LoadWithCastILi2EEENSF_13StoreWithCastILi1EEEEEviT_T0_T2_T3_T4_T5_ --------------------------
	.section	.nv.info._ZN2at6native27unrolled_elementwise_kernelINS0_13BinaryFunctorIbbbZZZNS0_23logical_and_kernel_cudaERNS_14TensorIteratorEENKUlvE0_clEvENKUlvE7_clEvEUlbbE_EESt5arrayIPcLm3EELi4E23TrivialOffsetCalculatorILi2EjESC_ILi1EjENS0_6memory12LoadWithCastILi2EEENSF_13StoreWithCastILi1EEEEEviT_T0_T2_T3_T4_T5_,"",@"SHT_CUDA_INFO"
	.sectionflags	@""
	.align	4


	//----- nvinfo : EIATTR_CUDA_API_VERSION
	.align		4
        /*0000*/ 	.byte	0x04, 0x37
        /*0002*/ 	.short	(.L_8860 - .L_8859)
.L_8859:
        /*0004*/ 	.word	0x00000082


	//----- nvinfo : EIATTR_KPARAM_INFO
	.align		4
.L_8860:
        /*0008*/ 	.byte	0x04, 0x17
        /*000a*/ 	.short	(.L_8862 - .L_8861)
.L_8861:
        /*000c*/ 	.word	0x00000000
        /*0010*/ 	.short	0x0006
        /*0012*/ 	.short	0x0030
        /*0014*/ 	.byte	0x00, 0xf0, 0x21, 0x00


	//----- nvinfo : EIATTR_KPARAM_INFO
	.align		4
.L_8862:
        /*0018*/ 	.byte	0x04, 0x17
        /*001a*/ 	.short	(.L_8864 - .L_8863)
.L_8863:
        /*001c*/ 	.word	0x00000000
        /*0020*/ 	.short	0x0005
        /*0022*/ 	.short	0x0024
        /*0024*/ 	.byte	0x00, 0xf0, 0x31, 0x00


	//----- nvinfo : EIATTR_KPARAM_INFO
	.align		4
.L_8864:
        /*0028*/ 	.byte	0x04, 0x17
        /*002a*/ 	.short	(.L_8866 - .L_8865)
.L_8865:
        /*002c*/ 	.word	0x00000000
        /*0030*/ 	.short	0x0004
        /*0032*/ 	.short	0x0021
        /*0034*/ 	.byte	0x00, 0xf0, 0x05, 0x00


	//----- nvinfo : EIATTR_KPARAM_INFO
	.align		4
.L_8866:
        /*0038*/ 	.byte	0x04, 0x17
        /*003a*/ 	.short	(.L_8868 - .L_8867)
.L_8867:
        /*003c*/ 	.word	0x00000000
        /*0040*/ 	.short	0x0003
        /*0042*/ 	.short	0x0020
        /*0044*/ 	.byte	0x00, 0xf0, 0x05, 0x00


	//----- nvinfo : EIATTR_KPARAM_INFO
	.align		4
.L_8868:
        /*0048*/ 	.byte	0x04, 0x17
        /*004a*/ 	.short	(.L_8870 - .L_8869)
.L_8869:
        /*004c*/ 	.word	0x00000000
        /*0050*/ 	.short	0x0002
        /*0052*/ 	.short	0x0008
        /*0054*/ 	.byte	0x00, 0xf0, 0x61, 0x00


	//----- nvinfo : EIATTR_KPARAM_INFO
	.align		4
.L_8870:
        /*0058*/ 	.byte	0x04, 0x17
        /*005a*/ 	.short	(.L_8872 - .L_8871)
.L_8871:
        /*005c*/ 	.word	0x00000000
        /*0060*/ 	.short	0x0001
        /*0062*/ 	.short	0x0004
        /*0064*/ 	.byte	0x00, 0xf0, 0x05, 0x00


	//----- nvinfo : EIATTR_KPARAM_INFO
	.align		4
.L_8872:
        /*0068*/ 	.byte	0x04, 0x17
        /*006a*/ 	.short	(.L_8874 - .L_8873)
.L_8873:
        /*006c*/ 	.word	0x00000000
        /*0070*/ 	.short	0x0000
        /*0072*/ 	.short	0x0000
        /*0074*/ 	.byte	0x00, 0xf0, 0x11, 0x00


	//----- nvinfo : EIATTR_SPARSE_MMA_MASK
	.align		4
.L_8874:
        /*0078*/ 	.byte	0x03, 0x50
        /*007a*/ 	.short	0x0000


	//----- nvinfo : EIATTR_MAXREG_COUNT
	.align		4
        /*007c*/ 	.byte	0x03, 0x1b
        /*007e*/ 	.short	0x00ff


	//----- nvinfo : EIATTR_EXTERNS
	.align		4
        /*0080*/ 	.byte	0x04, 0x0f
        /*0082*/ 	.short	(.L_8876 - .L_8875)


	//   ....[0]....
	.align		4
.L_8875:
        /*0084*/ 	.word	index@(__assertfail)


	//----- nvinfo : EIATTR_MERCURY_ISA_VERSION
	.align		4
.L_8876:
        /*0088*/ 	.byte	0x03, 0x5f
        /*008a*/ 	.short	0x0101


	//----- nvinfo : EIATTR_VRC_CTA_INIT_COUNT
	.align		4
        /*008c*/ 	.byte	0x02, 0x4a
	.zero		1
	.zero		1


	//----- nvinfo : EIATTR_SYSCALL_OFFSETS
	.align		4
        /*0090*/ 	.byte	0x04, 0x46
        /*0092*/ 	.short	(.L_8878 - .L_8877)


	//   ....[0]....
.L_8877:
        /*0094*/ 	.word	0x00000b90


	//   ....[1]....
        /*0098*/ 	.word	0x00001610


	//   ....[2]....
        /*009c*/ 	.word	0x00002270


	//   ....[3]....
        /*00a0*/ 	.word	0x00002ce0


	//   ....[4]....
        /*00a4*/ 	.word	0x00003910


	//   ....[5]....
        /*00a8*/ 	.word	0x00004390


	//   ....[6]....
        /*00ac*/ 	.word	0x00004fb0


	//   ....[7]....
        /*00b0*/ 	.word	0x00005a30


	//   ....[8]....
        /*00b4*/ 	.word	0x00006800


	//   ....[9]....
        /*00b8*/ 	.word	0x000074c0


	//   ....[10]....
        /*00bc*/ 	.word	0x00008280


	//   ....[11]....
        /*00c0*/ 	.word	0x00009010


	//----- nvinfo : EIATTR_EXIT_INSTR_OFFSETS
	.align		4
.L_8878:
        /*00c4*/ 	.byte	0x04, 0x1c
        /*00c6*/ 	.short	(.L_8880 - .L_8879)


	//   ....[0]....
.L_8879:
        /*00c8*/ 	.word	0x00008500


	//   ....[1]....
        /*00cc*/ 	.word	0x00008630


	//   ....[2]....
        /*00d0*/ 	.word	0x00008650


	//   ....[3]....
        /*00d4*/ 	.word	0x000086e0


	//   ....[4]....
        /*00d8*/ 	.word	0x00008700


	//   ....[5]....
        /*00dc*/ 	.word	0x00008720


	//   ....[6]....
        /*00e0*/ 	.word	0x000087b0


	//   ....[7]....
        /*00e4*/ 	.word	0x000087f0


	//   ....[8]....
        /*00e8*/ 	.word	0x00008890


	//   ....[9]....
        /*00ec*/ 	.word	0x000088e0


	//   ....[10]....
        /*00f0*/ 	.word	0x00008910


	//   ....[11]....
        /*00f4*/ 	.word	0x000089d0


	//   ....[12]....
        /*00f8*/ 	.word	0x00008b10


	//   ....[13]....
        /*00fc*/ 	.word	0x00008c50


	//   ....[14]....
        /*0100*/ 	.word	0x00008da0


	//   ....[15]....
        /*0104*/ 	.word	0x00008dd0


	//   ....[16]....
        /*0108*/ 	.word	0x00008df0


	//   ....[17]....
        /*010c*/ 	.word	0x00008e70


	//   ....[18]....
        /*0110*/ 	.word	0x00008eb0


	//   ....[19]....
        /*0114*/ 	.word	0x00009020


	//   ....[20]....
        /*0118*/ 	.word	0x00009100


	//   ....[21]....
        /*011c*/ 	.word	0x000091a0


	//   ....[22]....
        /*0120*/ 	.word	0x000091d0


	//   ....[23]....
        /*0124*/ 	.word	0x00009220


	//   ....[24]....
        /*0128*/ 	.word	0x00009260


	//----- nvinfo : EIATTR_MAX_THREADS
	.align		4
.L_8880:
        /*012c*/ 	.byte	0x04, 0x05
        /*012e*/ 	.short	(.L_8882 - .L_8881)
.L_8881:
        /*0130*/ 	.word	0x00000080
        /*0134*/ 	.word	0x00000001
        /*0138*/ 	.word	0x00000001


	//----- nvinfo : EIATTR_CRS_STACK_SIZE
	.align		4
.L_8882:
        /*013c*/ 	.byte	0x04, 0x1e
        /*013e*/ 	.short	(.L_8884 - .L_8883)
.L_8883:
        /*0140*/ 	.word	0x00000000


	//----- nvinfo : EIATTR_CBANK_PARAM_SIZE
	.align		4
.L_8884:
        /*0144*/ 	.byte	0x03, 0x19
        /*0146*/ 	.short	0x0038


	//----- nvinfo : EIATTR_PARAM_CBANK
	.align		4
        /*0148*/ 	.byte	0x04, 0x0a
        /*014a*/ 	.short	(.L_8886 - .L_8885)
	.align		4
.L_8885:
        /*014c*/ 	.word	index@(.nv.constant0._ZN2at6native27unrolled_elementwise_kernelINS0_13BinaryFunctorIbbbZZZNS0_23logical_and_kernel_cudaERNS_14TensorIteratorEENKUlvE0_clEvENKUlvE7_clEvEUlbbE_EESt5arrayIPcLm3EELi4E23TrivialOffsetCalculatorILi2EjESC_ILi1EjENS0_6memory12LoadWithCastILi2EEENSF_13StoreWithCastILi1EEEEEviT_T0_T2_T3_T4_T5_)
        /*0150*/ 	.short	0x0380
        /*0152*/ 	.short	0x0038


	//----- nvinfo : EIATTR_SW_WAR
	.align		4
.L_8886:
        /*0154*/ 	.byte	0x04, 0x36
        /*0156*/ 	.short	(.L_8888 - .L_8887)
.L_8887:
        /*0158*/ 	.word	0x00000008
.L_8888:


//--------------------- .nv.info._ZN2at6native18elementwise_kernelILi128ELi4EZNS0_22gpu_kernel_impl_nocastINS0_13BinaryFunctorIbbbZZZNS0_23logical_and_kernel_cudaERNS_14TensorIteratorEENKUlvE0_clEvENKUlvE7_clEvEUlbbE_EEEEvRNS_18TensorIteratorBaseERKT_EUliE_EEviT1_ --------------------------
	.section	.nv.info._ZN2at6native18elementwise_kernelILi128ELi4EZNS0_22gpu_kernel_impl_nocastINS0_13BinaryFunctorIbbbZZZNS0_23logical_and_kernel_cudaERNS_14TensorIteratorEENKUlvE0_clEvENKUlvE7_clEvEUlbbE_EEEEvRNS_18TensorIteratorBaseERKT_EUliE_EEviT1_,"",@"SHT_CUDA_INFO"
	.sectionflags	@""
	.align	4


	//----- nvinfo : EIATTR_CUDA_API_VERSION
	.align		4
        /*0000*/ 	.byte	0x04, 0x37
        /*0002*/ 	.short	(.L_8890 - .L_8889)
.L_8889:
        /*0004*/ 	.word	0x00000082


	//----- nvinfo : EIATTR_KPARAM_INFO
	.align		4
.L_8890:
        /*0008*/ 	.byte	0x04, 0x17
        /*000a*/ 	.short	(.L_8892 - .L_8891)
.L_8891:
        /*000c*/ 	.word	0x00000000
        /*0010*/ 	.short	0x0001
        /*0012*/ 	.short	0x0008
        /*0014*/ 	.byte	0x00, 0xf0, 0x21, 0x0a


	//----- nvinfo : EIATTR_KPARAM_INFO
	.align		4
.L_8892:
        /*0018*/ 	.byte	0x04, 0x17
        /*001a*/ 	.short	(.L_8894 - .L_8893)
.L_8893:
        /*001c*/ 	.word	0x00000000
        /*0020*/ 	.short	0x0000
        /*0022*/ 	.short	0x0000
        /*0024*/ 	.byte	0x00, 0xf0, 0x11, 0x00


	//----- nvinfo : EIATTR_SPARSE_MMA_MASK
	.align		4
.L_8894:
        /*0028*/ 	.byte	0x03, 0x50
        /*002a*/ 	.short	0x0000


	//----- nvinfo : EIATTR_MAXREG_COUNT
	.align		4
        /*002c*/ 	.byte	0x03, 0x1b
        /*002e*/ 	.short	0x0080


	//----- nvinfo : EIATTR_MERCURY_ISA_VERSION
	.align		4
        /*0030*/ 	.byte	0x03, 0x5f
        /*0032*/ 	.short	0x0101


	//----- nvinfo : EIATTR_VRC_CTA_INIT_COUNT
	.align		4
        /*0034*/ 	.byte	0x02, 0x4a
	.zero		1
	.zero		1


	//----- nvinfo : EIATTR_EXIT_INSTR_OFFSETS
	.align		4
        /*0038*/ 	.byte	0x04, 0x1c
        /*003a*/ 	.short	(.L_8896 - .L_8895)


	//   ....[0]....
.L_8895:
        /*003c*/ 	.word	0x00000360


	//   ....[1]....
        /*0040*/ 	.word	0x00000400


	//   ....[2]....
        /*0044*/ 	.word	0x00004940


	//   ....[3]....
        /*0048*/ 	.word	0x00005ff0


	//----- nvinfo : EIATTR_MAX_THREADS
	.align		4
.L_8896:
        /*004c*/ 	.byte	0x04, 0x05
        /*004e*/ 	.short	(.L_8898 - .L_8897)
.L_8897:
        /*0050*/ 	.word	0x00000080
        /*0054*/ 	.word	0x00000001
        /*0058*/ 	.word	0x00000001


	//----- nvinfo : EIATTR_CRS_STACK_SIZE
	.align		4
.L_8898:
        /*005c*/ 	.byte	0x04, 0x1e
        /*005e*/ 	.short	(.L_8900 - .L_8899)
.L_8899:
        /*0060*/ 	.word	0x00000000


	//----- nvinfo : EIATTR_CBANK_PARAM_SIZE
	.align		4
.L_8900:
        /*0064*/ 	.byte	0x03, 0x19
        /*0066*/ 	.short	0x0290


	//----- nvinfo : EIATTR_PARAM_CBANK
	.align		4
        /*0068*/ 	.byte	0x04, 0x0a
        /*006a*/ 	.short	(.L_8902 - .L_8901)
	.align		4
.L_8901:
        /*006c*/ 	.word	index@(.nv.constant0._ZN2at6native18elementwise_kernelILi128ELi4EZNS0_22gpu_kernel_impl_nocastINS0_13BinaryFunctorIbbbZZZNS0_23logical_and_kernel_cudaERNS_14TensorIteratorEENKUlvE0_clEvENKUlvE7_clEvEUlbbE_EEEEvRNS_18TensorIteratorBaseERKT_EUliE_EEviT1_)
        /*0070*/ 	.short	0x0380
        /*0072*/ 	.short	0x0290


	//----- nvinfo : EIATTR_SW_WAR
	.align		4
.L_8902:
        /*0074*/ 	.byte	0x04, 0x36
        /*0076*/ 	.short	(.L_8904 - .L_8903)
.L_8903:
        /*0078*/ 	.word	0x00000008
.L_8904:


//--------------------- .nv.info._ZN2at6native27unrolled_elementwise_kernelINS0_13BinaryFunctorIbbbZZZNS0_23logical_and_kernel_cudaERNS_14TensorIteratorEENKUlvE0_clEvENKUlvE7_clEvEUlbbE_EESt5arrayIPcLm3EELi4E23TrivialOffsetCalculatorILi2EjESC_ILi1EjENS0_6memory15LoadWithoutCastENSF_16StoreWithoutCastEEEviT_T0_T2_T3_T4_T5_ --------------------------
	.section	.nv.info._ZN2at6native27unrolled_elementwise_kernelINS0_13BinaryFunctorIbbbZZZNS0_23logical_and_kernel_cudaERNS_14TensorIteratorEENKUlvE0_clEvENKUlvE7_clEvEUlbbE_EESt5arrayIPcLm3EELi4E23TrivialOffsetCalculatorILi2EjESC_ILi1EjENS0_6memory15LoadWithoutCastENSF_16StoreWithoutCastEEEviT_T0_T2_T3_T4_T5_,"",@"SHT_CUDA_INFO"
	.sectionflags	@""
	.align	4


	//----- nvinfo : EIATTR_CUDA_API_VERSION
	.align		4
        /*0000*/ 	.byte	0x04, 0x37
        /*0002*/ 	.short	(.L_8906 - .L_8905)
.L_8905:
        /*0004*/ 	.word	0x00000082


	//----- nvinfo : EIATTR_KPARAM_INFO
	.align		4
.L_8906:
        /*0008*/ 	.byte	0x04, 0x17
        /*000a*/ 	.short	(.L_8908 - .L_8907)
.L_8907:
        /*000c*/ 	.word	0x00000000
        /*0010*/ 	.short	0x0006
        /*0012*/ 	.short	0x0023
        /*0014*/ 	.byte	0x00, 0xf0, 0x05, 0x00


	//----- nvinfo : EIATTR_KPARAM_INFO
	.align		4
.L_8908:
        /*0018*/ 	.byte	0x04, 0x17
        /*001a*/ 	.short	(.L_8910 - .L_8909)
.L_8909:
        /*001c*/ 	.word	0x00000000
        /*0020*/ 	.short	0x0005
        /*0022*/ 	.short	0x0022
        /*0024*/ 	.byte	0x00, 0xf0, 0x05, 0x00


	//----- nvinfo : EIATTR_KPARAM_INFO
	.align		4
.L_8910:
        /*0028*/ 	.byte	0x04, 0x17
        /*002a*/ 	.short	(.L_8912 - .L_8911)
.L_8911:
        /*002c*/ 	.word	0x00000000
        /*0030*/ 	.short	0x0004
        /*0032*/ 	.short	0x0021
        /*0034*/ 	.byte	0x00, 0xf0, 0x05, 0x00


	//----- nvinfo : EIATTR_KPARAM_INFO
	.align		4
.L_8912:
        /*0038*/ 	.byte	0x04, 0x17
        /*003a*/ 	.short	(.L_8914 - .L_8913)
.L_8913:
        /*003c*/ 	.word	0x00000000
        /*0040*/ 	.short	0x0003
        /*0042*/ 	.short	0x0020
        /*0044*/ 	.byte	0x00, 0xf0, 0x05, 0x00


	//----- nvinfo : EIATTR_KPARAM_INFO
	.align		4
.L_8914:
        /*0048*/ 	.byte	0x04, 0x17
        /*004a*/ 	.short	(.L_8916 - .L_8915)
.L_8915:
        /*004c*/ 	.word	0x00000000
        /*0050*/ 	.short	0x0002
        /*0052*/ 	.short	0x0008
        /*0054*/ 	.byte	0x00, 0xf0, 0x61, 0x00


	//----- nvinfo : EIATTR_KPARAM_INFO
	.align		4
.L_8916:
        /*0058*/ 	.byte	0x04, 0x17
        /*005a*/ 	.short	(.L_8918 - .L_8917)
.L_8917:
        /*005c*/ 	.word	0x00000000
        /*0060*/ 	.short	0x0001
        /*0062*/ 	.short	0x0004
        /*0064*/ 	.byte	0x00, 0xf0, 0x05, 0x00


	//----- nvinfo : EIATTR_KPARAM_INFO
	.align		4
.L_8918:
        /*0068*/ 	.byte	0x04, 0x17
        /*006a*/ 	.short	(.L_8920 - .L_8919)
.L_8919:
        /*006c*/ 	.word	0x00000000
        /*0070*/ 	.short	0x0000
        /*0072*/ 	.short	0x0000
        /*0074*/ 	.byte	0x00, 0xf0, 0x11, 0x00


	//----- nvinfo : EIATTR_SPARSE_MMA_MASK
	.align		4
.L_8920:
        /*0078*/ 	.byte	0x03, 0x50
        /*007a*/ 	.short	0x0000


	//----- nvinfo : EIATTR_MAXREG_COUNT
	.align		4
        /*007c*/ 	.byte	0x03, 0x1b
        /*007e*/ 	.short	0x00ff


	//----- nvinfo : EIATTR_MERCURY_ISA_VERSION
	.align		4
        /*0080*/ 	.byte	0x03, 0x5f
        /*0082*/ 	.short	0x0101


	//----- nvinfo : EIATTR_VRC_CTA_INIT_COUNT
	.align		4
        /*0084*/ 	.byte	0x02, 0x4a
	.zero		1
	.zero		1


	//----- nvinfo : EIATTR_EXIT_INSTR_OFFSETS
	.align		4
        /*0088*/ 	.byte	0x04, 0x1c
        /*008a*/ 	.short	(.L_8922 - .L_8921)


	//   ....[0]....
.L_8921:
        /*008c*/ 	.word	0x00000600


	//   ....[1]....
        /*0090*/ 	.word	0x00000660


	//----- nvinfo : EIATTR_MAX_THREADS
	.align		4
.L_8922:
        /*0094*/ 	.byte	0x04, 0x05
        /*0096*/ 	.short	(.L_8924 - .L_8923)
.L_8923:
        /*0098*/ 	.word	0x00000080
        /*009c*/ 	.word	0x00000001
        /*00a0*/ 	.word	0x00000001


	//----- nvinfo : EIATTR_CRS_STACK_SIZE
	.align		4
.L_8924:
        /*00a4*/ 	.byte	0x04, 0x1e
        /*00a6*/ 	.short	(.L_8926 - .L_8925)
.L_8925:
        /*00a8*/ 	.word	0x00000000


	//----- nvinfo : EIATTR_CBANK_PARAM_SIZE
	.align		4
.L_8926:
        /*00ac*/ 	.byte	0x03, 0x19
        /*00ae*/ 	.short	0x0024


	//----- nvinfo : EIATTR_PARAM_CBANK
	.align		4
        /*00b0*/ 	.byte	0x04, 0x0a
        /*00b2*/ 	.short	(.L_8928 - .L_8927)
	.align		4
.L_8927:
        /*00b4*/ 	.word	index@(.nv.constant0._ZN2at6native27unrolled_elementwise_kernelINS0_13BinaryFunctorIbbbZZZNS0_23logical_and_kernel_cudaERNS_14TensorIteratorEENKUlvE0_clEvENKUlvE7_clEvEUlbbE_EESt5arrayIPcLm3EELi4E23TrivialOffsetCalculatorILi2EjESC_ILi1EjENS0_6memory15LoadWithoutCastENSF_16StoreWithoutCastEEEviT_T0_T2_T3_T4_T5_)
        /*00b8*/ 	.short	0x0380
        /*00ba*/ 	.short	0x0024


	//----- nvinfo : EIATTR_SW_WAR
	.align		4
.L_8928:
        /*00bc*/ 	.byte	0x04, 0x36
        /*00be*/ 	.short	(.L_8930 - .L_8929)
.L_8929:
        /*00c0*/ 	.word	0x00000008
.L_8930:


//--------------------- .nv.info._ZN2at6native29vectorized_elementwise_kernelILi2ENS0_13BinaryFunctorIbbbZZZNS0_23logical_and_kernel_cudaERNS_14TensorIteratorEENKUlvE0_clEvENKUlvE7_clEvEUlbbE_EESt5arrayIPcLm3EEEEviT0_T1_ --------------------------
	.section	.nv.info._ZN2at6native29vectorized_elementwise_kernelILi2ENS0_13BinaryFunctorIbbbZZZNS0_23logical_and_kernel_cudaERNS_14TensorIteratorEENKUlvE0_clEvENKUlvE7_clEvEUlbbE_EESt5arrayIPcLm3EEEEviT0_T1_,"",@"SHT_CUDA_INFO"
	.sectionflags	@""
	.align	4


	//----- nvinfo : EIATTR_CUDA_API_VERSION
	.align		4
        /*0000*/ 	.byte	0x04, 0x37
        /*0002*/ 	.short	(.L_8932 - .L_8931)
.L_8931:
        /*0004*/ 	.word	0x00000082


	//----- nvinfo : EIATTR_KPARAM_INFO
	.align		4
.L_8932:
        /*0008*/ 	.byte	0x04, 0x17
        /*000a*/ 	.short	(.L_8934 - .L_8933)
.L_8933:
        /*000c*/ 	.word	0x00000000
        /*0010*/ 	.short	0x0002
        /*0012*/ 	.short	0x0008
        /*0014*/ 	.byte	0x00, 0xf0, 0x61, 0x00


	//----- nvinfo : EIATTR_KPARAM_INFO
	.align		4
.L_8934:
        /*0018*/ 	.byte	0x04, 0x17
        /*001a*/ 	.short	(.L_8936 - .L_8935)
.L_8935:
        /*001c*/ 	.word	0x00000000
        /*0020*/ 	.short	0x0001
        /*0022*/ 	.short	0x0004
        /*0024*/ 	.byte	0x00, 0xf0, 0x05, 0x00


	//----- nvinfo : EIATTR_KPARAM_INFO
	.align		4
.L_8936:
        /*0028*/ 	.byte	0x04, 0x17
        /*002a*/ 	.short	(.L_8938 - .L_8937)
.L_8937:
        /*002c*/ 	.word	0x00000000
        /*0030*/ 	.short	0x0000
        /*0032*/ 	.short	0x0000
        /*0034*/ 	.byte	0x00, 0xf0, 0x11, 0x00


	//----- nvinfo : EIATTR_SPARSE_MMA_MASK
	.align		4
.L_8938:
        /*0038*/ 	.byte	0x03, 0x50
        /*003a*/ 	.short	0x0000


	//----- nvinfo : EIATTR_MAXREG_COUNT
	.align		4
        /*003c*/ 	.byte	0x03, 0x1b
        /*003e*/ 	.short	0x00ff


	//----- nvinfo : EIATTR_MERCURY_ISA_VERSION
	.align		4
        /*0040*/ 	.byte	0x03, 0x5f
        /*0042*/ 	.short	0x0101


	//----- nvinfo : EIATTR_VRC_CTA_INIT_COUNT
	.align		4
        /*0044*/ 	.byte	0x02, 0x4a
	.zero		1
	.zero		1


	//----- nvinfo : EIATTR_EXIT_INSTR_OFFSETS
	.align		4
        /*0048*/ 	.byte	0x04, 0x1c
        /*004a*/ 	.short	(.L_8940 - .L_8939)


	//   ....[0]....
.L_8939:
        /*004c*/ 	.word	0x00000c70


	//   ....[1]....
        /*0050*/ 	.word	0x00000cd0


	//   ....[2]....
        /*0054*/ 	.word	0x00001180


	//----- nvinfo : EIATTR_MAX_THREADS
	.align		4
.L_8940:
        /*0058*/ 	.byte	0x04, 0x05
        /*005a*/ 	.short	(.L_8942 - .L_8941)
.L_8941:
        /*005c*/ 	.word	0x00000080
        /*0060*/ 	.word	0x00000001
        /*0064*/ 	.word	0x00000001


	//----- nvinfo : EIATTR_CRS_STACK_SIZE
	.align		4
.L_8942:
        /*0068*/ 	.byte	0x04, 0x1e
        /*006a*/ 	.short	(.L_8944 - .L_8943)
.L_8943:
        /*006c*/ 	.word	0x00000000


	//----- nvinfo : EIATTR_CBANK_PARAM_SIZE
	.align		4
.L_8944:
        /*0070*/ 	.byte	0x03, 0x19
        /*0072*/ 	.short	0x0020


	//----- nvinfo : EIATTR_PARAM_CBANK
	.align		4
        /*0074*/ 	.byte	0x04, 0x0a
        /*0076*/ 	.short	(.L_8946 - .L_8945)
	.align		4
.L_8945:
        /*0078*/ 	.word	index@(.nv.constant0._ZN2at6native29vectorized_elementwise_kernelILi2ENS0_13BinaryFunctorIbbbZZZNS0_23logical_and_kernel_cudaERNS_14TensorIteratorEENKUlvE0_clEvENKUlvE7_clEvEUlbbE_EESt5arrayIPcLm3EEEEviT0_T1_)
        /*007c*/ 	.short	0x0380
        /*007e*/ 	.short	0x0020


	//----- nvinfo : EIATTR_SW_WAR
	.align		4
.L_8946:
        /*0080*/ 	.byte	0x04, 0x36
        /*0082*/ 	.short	(.L_8948 - .L_8947)
.L_8947:
        /*0084*/ 	.word	0x00000008
.L_8948:


//--------------------- .nv.info._ZN2at6native29vectorized_elementwise_kernelILi4ENS0_13BinaryFunctorIbbbZZZNS0_23logical_and_kernel_cudaERNS_14TensorIteratorEENKUlvE0_clEvENKUlvE7_clEvEUlbbE_EESt5arrayIPcLm3EEEEviT0_T1_ --------------------------
	.section	.nv.info._ZN2at6native29vectorized_elementwise_kernelILi4ENS0_13BinaryFunctorIbbbZZZNS0_23logical_and_kernel_cudaERNS_14TensorIteratorEENKUlvE0_clEvENKUlvE7_clEvEUlbbE_EESt5arrayIPcLm3EEEEviT0_T1_,"",@"SHT_CUDA_INFO"
	.sectionflags	@""
	.align	4


	//----- nvinfo : EIATTR_CUDA_API_VERSION
	.align		4
        /*0000*/ 	.byte	0x04, 0x37
        /*0002*/ 	.short	(.L_8950 - .L_8949)
.L_8949:
        /*0004*/ 	.word	0x00000082


	//----- nvinfo : EIATTR_KPARAM_INFO
	.align		4
.L_8950:
        /*0008*/ 	.byte	0x04, 0x17
        /*000a*/ 	.short	(.L_8952 - .L_8951)
.L_8951:
        /*000c*/ 	.word	0x00000000
        /*0010*/ 	.short	0x0002
        /*0012*/ 	.short	0x0008
        /*0014*/ 	.byte	0x00, 0xf0, 0x61, 0x00


	//----- nvinfo : EIATTR_KPARAM_INFO
	.align		4
.L_8952:
        /*0018*/ 	.byte	0x04, 0x17
        /*001a*/ 	.short	(.L_8954 - .L_8953)
.L_8953:
        /*001c*/ 	.word	0x00000000
        /*0020*/ 	.short	0x0001
        /*0022*/ 	.short	0x0004
        /*0024*/ 	.byte	0x00, 0xf0, 0x05, 0x00


	//----- nvinfo : EIATTR_KPARAM_INFO
	.align		4
.L_8954:
        /*0028*/ 	.byte	0x04, 0x17
        /*002a*/ 	.short	(.L_8956 - .L_8955)
.L_8955:
        /*002c*/ 	.word	0x00000000
        /*0030*/ 	.short	0x0000
        /*0032*/ 	.short	0x0000
        /*0034*/ 	.byte	0x00, 0xf0, 0x11, 0x00


	//----- nvinfo : EIATTR_SPARSE_MMA_MASK
	.align		4
.L_8956:
        /*0038*/ 	.byte	0x03, 0x50
        /*003a*/ 	.short	0x0000


	//----- nvinfo : EIATTR_MAXREG_COUNT
	.align		4
        /*003c*/ 	.byte	0x03, 0x1b
        /*003e*/ 	.short	0x00ff


	//----- nvinfo : EIATTR_MERCURY_ISA_VERSION
	.align		4
        /*0040*/ 	.byte	0x03, 0x5f
        /*0042*/ 	.short	0x0101


	//----- nvinfo : EIATTR_VRC_CTA_INIT_COUNT
	.align		4
        /*0044*/ 	.byte	0x02, 0x4a
	.zero		1
	.zero		1


	//----- nvinfo : EIATTR_EXIT_INSTR_OFFSETS
	.align		4
        /*0048*/ 	.byte	0x04, 0x1c
        /*004a*/ 	.short	(.L_8958 - .L_8957)


	//   ....[0]....
.L_8957:
        /*004c*/ 	.word	0x00000c70


	//   ....[1]....
        /*0050*/ 	.word	0x00000cd0


	//   ....[2]....
        /*0054*/ 	.word	0x00001140


	//----- nvinfo : EIATTR_MAX_THREADS
	.align		4
.L_8958:
        /*0058*/ 	.byte	0x04, 0x05
        /*005a*/ 	.short	(.L_8960 - .L_8959)
.L_8959:
        /*005c*/ 	.word	0x00000080
        /*0060*/ 	.word	0x00000001
        /*0064*/ 	.word	0x00000001


	//----- nvinfo : EIATTR_CRS_STACK_SIZE
	.align		4
.L_8960:
        /*0068*/ 	.byte	0x04, 0x1e
        /*006a*/ 	.short	(.L_8962 - .L_8961)
.L_8961:
        /*006c*/ 	.word	0x00000000


	//----- nvinfo : EIATTR_CBANK_PARAM_SIZE
	.align		4
.L_8962:
        /*0070*/ 	.byte	0x03, 0x19
        /*0072*/ 	.short	0x0020


	//----- nvinfo : EIATTR_PARAM_CBANK
	.align		4
        /*0074*/ 	.byte	0x04, 0x0a
        /*0076*/ 	.short	(.L_8964 - .L_8963)
	.align		4
.L_8963:
        /*0078*/ 	.word	index@(.nv.constant0._ZN2at6native29vectorized_elementwise_kernelILi4ENS0_13BinaryFunctorIbbbZZZNS0_23logical_and_kernel_cudaERNS_14TensorIteratorEENKUlvE0_clEvENKUlvE7_clEvEUlbbE_EESt5arrayIPcLm3EEEEviT0_T1_)
        /*007c*/ 	.short	0x0380
        /*007e*/ 	.short	0x0020


	//----- nvinfo : EIATTR_SW_WAR
	.align		4
.L_8964:
        /*0080*/ 	.byte	0x04, 0x36
        /*0082*/ 	.short	(.L_8966 - .L_8965)
.L_8965:
        /*0084*/ 	.word	0x00000008
.L_8966:


//--------------------- .nv.info._ZN2at6native29vectorized_elementwise_kernelILi8ENS0_13BinaryFunctorIbbbZZZNS0_23logical_and_kernel_cudaERNS_14TensorIteratorEENKUlvE0_clEvENKUlvE7_clEvEUlbbE_EESt5arrayIPcLm3EEEEviT0_T1_ --------------------------
	.section	.nv.info._ZN2at6native29vectorized_elementwise_kernelILi8ENS0_13BinaryFunctorIbbbZZZNS0_23logical_and_kernel_cudaERNS_14TensorIteratorEENKUlvE0_clEvENKUlvE7_clEvEUlbbE_EESt5arrayIPcLm3EEEEviT0_T1_,"",@"SHT_CUDA_INFO"
	.sectionflags	@""
	.align	4


	//----- nvinfo : EIATTR_CUDA_API_VERSION
	.align		4
        /*0000*/ 	.byte	0x04, 0x37
        /*0002*/ 	.short	(.L_8968 - .L_8967)
.L_8967:
        /*0004*/ 	.word	0x00000082


	//----- nvinfo : EIATTR_KPARAM_INFO
	.align		4
.L_8968:
        /*0008*/ 	.byte	0x04, 0x17
        /*000a*/ 	.short	(.L_8970 - .L_8969)
.L_8969:
        /*000c*/ 	.word	0x00000000
        /*0010*/ 	.short	0x0002
        /*0012*/ 	.short	0x0008
        /*0014*/ 	.byte	0x00, 0xf0, 0x61, 0x00


	//----- nvinfo : EIATTR_KPARAM_INFO
	.align		4
.L_8970:
        /*0018*/ 	.byte	0x04, 0x17
        /*001a*/ 	.short	(.L_8972 - .L_8971)
.L_8971:
        /*001c*/ 	.word	0x00000000
        /*0020*/ 	.short	0x0001
        /*0022*/ 	.short	0x0004
        /*0024*/ 	.byte	0x00, 0xf0, 0x05, 0x00


	//----- nvinfo : EIATTR_KPARAM_INFO
	.align		4
.L_8972:
        /*0028*/ 	.byte	0x04, 0x17
        /*002a*/ 	.short	(.L_8974 - .L_8973)
.L_8973:
        /*002c*/ 	.word	0x00000000
        /*0030*/ 	.short	0x0000
        /*0032*/ 	.short	0x0000
        /*0034*/ 	.byte	0x00, 0xf0, 0x11, 0x00


	//----- nvinfo : EIATTR_SPARSE_MMA_MASK
	.align		4
.L_8974:
        /*0038*/ 	.byte	0x03, 0x50
        /*003a*/ 	.short	0x0000


	//----- nvinfo : EIATTR_MAXREG_COUNT
	.align		4
        /*003c*/ 	.byte	0x03, 0x1b
        /*003e*/ 	.short	0x00ff


	//----- nvinfo : EIATTR_MERCURY_ISA_VERSION
	.align		4
        /*0040*/ 	.byte	0x03, 0x5f
        /*0042*/ 	.short	0x0101


	//----- nvinfo : EIATTR_VRC_CTA_INIT_COUNT
	.align		4
        /*0044*/ 	.byte	0x02, 0x4a
	.zero		1
	.zero		1


	//----- nvinfo : EIATTR_EXIT_INSTR_OFFSETS
	.align		4
        /*0048*/ 	.byte	0x04, 0x1c
        /*004a*/ 	.short	(.L_8976 - .L_8975)


	//   ....[0]....
.L_8975:
        /*004c*/ 	.word	0x00000c70


	//   ....[1]....
        /*0050*/ 	.word	0x00000cd0


	//   ....[2]....
        /*0054*/ 	.word	0x00001110


	//----- nvinfo : EIATTR_MAX_THREADS
	.align		4
.L_8976:
        /*0058*/ 	.byte	0x04, 0x05
        /*005a*/ 	.short	(.L_8978 - .L_8977)
.L_8977:
        /*005c*/ 	.word	0x00000080
        /*0060*/ 	.word	0x00000001
        /*0064*/ 	.word	0x00000001


	//----- nvinfo : EIATTR_CRS_STACK_SIZE
	.align		4
.L_8978:
        /*0068*/ 	.byte	0x04, 0x1e
        /*006a*/ 	.short	(.L_8980 - .L_8979)
.L_8979:
        /*006c*/ 	.word	0x00000000


	//----- nvinfo : EIATTR_CBANK_PARAM_SIZE
	.align		4
.L_8980:
        /*0070*/ 	.byte	0x03, 0x19
        /*0072*/ 	.short	0x0020


	//----- nvinfo : EIATTR_PARAM_CBANK
	.align		4
        /*0074*/ 	.byte	0x04, 0x0a
        /*0076*/ 	.short	(.L_8982 - .L_8981)
	.align		4
.L_8981:
        /*0078*/ 	.word	index@(.nv.constant0._ZN2at6native29vectorized_elementwise_kernelILi8ENS0_13BinaryFunctorIbbbZZZNS0_23logical_and_kernel_cudaERNS_14TensorIteratorEENKUlvE0_clEvENKUlvE7_clEvEUlbbE_EESt5arrayIPcLm3EEEEviT0_T1_)
        /*007c*/ 	.short	0x0380
        /*007e*/ 	.short	0x0020


	//----- nvinfo : EIATTR_SW_WAR
	.align		4
.L_8982:
        /*0080*/ 	.byte	0x04, 0x36
        /*0082*/ 	.short	(.L_8984 - .L_8983)
.L_8983:
        /*0084*/ 	.word	0x00000008
.L_8984:


//--------------------- .nv.info._ZN2at6native18elementwise_kernelILi128ELi4EZNS0_15gpu_kernel_implINS0_13AUnaryFunctorIN3c104HalfES5_bZZZNS0_23logical_and_kernel_cudaERNS_14TensorIteratorEENKUlvE0_clEvENKUlvE6_clEvEUlS5_S5_E_EEEEvRNS_18TensorIteratorBaseERKT_EUliE_EEviT1_ --------------------------
	.section	.nv.info._ZN2at6native18elementwise_kernelILi128ELi4EZNS0_15gpu_kernel_implINS0_13AUnaryFunctorIN3c104HalfES5_bZZZNS0_23logical_and_kernel_cudaERNS_14TensorIteratorEENKUlvE0_clEvENKUlvE6_clEvEUlS5_S5_E_EEEEvRNS_18TensorIteratorBaseERKT_EUliE_EEviT1_,"",@"SHT_CUDA_INFO"
	.sectionflags	@""
	.align	4


	//----- nvinfo : EIATTR_CUDA_API_VERSION
	.align		4
        /*0000*/ 	.byte	0x04, 0x37
        /*0002*/ 	.short	(.L_8986 - .L_8985)
.L_8985:
        /*0004*/ 	.word	0x00000082


	//----- nvinfo : EIATTR_KPARAM_INFO
	.align		4
.L_8986:
        /*0008*/ 	.byte	0x04, 0x17
        /*000a*/ 	.short	(.L_8988 - .L_8987)
.L_8987:
        /*000c*/ 	.word	0x00000000
        /*0010*/ 	.short	0x0001
        /*0012*/ 	.short	0x0008
        /*0014*/ 	.byte	0x00, 0xf0, 0x61, 0x08


	//----- nvinfo : EIATTR_KPARAM_INFO
	.align		4
.L_8988:
        /*0018*/ 	.byte	0x04, 0x17
        /*001a*/ 	.short	(.L_8990 - .L_8989)
.L_8989:
        /*001c*/ 	.word	0x00000000
        /*0020*/ 	.short	0x0000
        /*0022*/ 	.short	0x0000
        /*0024*/ 	.byte	0x00, 0xf0, 0x11, 0x00


	//----- nvinfo : EIATTR_SPARSE_MMA_MASK
	.align		4
.L_8990:
        /*0028*/ 	.byte	0x03, 0x50
        /*002a*/ 	.short	0x0000


	//----- nvinfo : EIATTR_MAXREG_COUNT
	.align		4
        /*002c*/ 	.byte	0x03, 0x1b
        /*002e*/ 	.short	0x0080


	//----- nvinfo : EIATTR_EXTERNS
	.align		4
        /*0030*/ 	.byte	0x04, 0x0f
        /*0032*/ 	.short	(.L_8992 - .L_8991)


	//   ....[0]....
	.align		4
.L_8991:
        /*0034*/ 	.word	index@(__assertfail)


	//----- nvinfo : EIATTR_MERCURY_ISA_VERSION
	.align		4
.L_8992:
        /*0038*/ 	.byte	0x03, 0x5f
        /*003a*/ 	.short	0x0101


	//----- nvinfo : EIATTR_VRC_CTA_INIT_COUNT
	.align		4
        /*003c*/ 	.byte	0x02, 0x4a
	.zero		1
	.zero		1


	//----- nvinfo : EIATTR_SYSCALL_OFFSETS
	.align		4
        /*0040*/ 	.byte	0x04, 0x46
        /*0042*/ 	.short	(.L_8994 - .L_8993)


	//   ....[0]....
.L_8993:
        /*0044*/ 	.word	0x000021f0


	//   ....[1]....
        /*0048*/ 	.word	0x00002f80


	//   ....[2]....
        /*004c*/ 	.word	0x000052e0


	//   ....[3]....
        /*0050*/ 	.word	0x00005ec0


	//   ....[4]....
        /*0054*/ 	.word	0x00008310


	//   ....[5]....
        /*0058*/ 	.word	0x00008ef0


	//   ....[6]....
        /*005c*/ 	.word	0x0000b350


	//   ....[7]....
        /*0060*/ 	.word	0x0000bef0


	//----- nvinfo : EIATTR_EXIT_INSTR_OFFSETS
	.align		4
.L_8994:
        /*0064*/ 	.byte	0x04, 0x1c
        /*0066*/ 	.short	(.L_8996 - .L_8995)


	//   ....[0]....
.L_8995:
        /*0068*/ 	.word	0x00009180


	//   ....[1]....
        /*006c*/ 	.word	0x0000b510


	//   ....[2]....
        /*0070*/ 	.word	0x0000b530


	//   ....[3]....
        /*0074*/ 	.word	0x0000b5c0


	//   ....[4]....
        /*0078*/ 	.word	0x0000b5e0


	//   ....[5]....
        /*007c*/ 	.word	0x0000b600


	//   ....[6]....
        /*0080*/ 	.word	0x0000b690


	//   ....[7]....
        /*0084*/ 	.word	0x0000b6d0


	//   ....[8]....
        /*0088*/ 	.word	0x0000b770


	//   ....[9]....
        /*008c*/ 	.word	0x0000b7c0


	//   ....[10]....
        /*0090*/ 	.word	0x0000b7f0


	//   ....[11]....
        /*0094*/ 	.word	0x0000b8b0


	//   ....[12]....
        /*0098*/ 	.word	0x0000b9f0


	//   ....[13]....
        /*009c*/ 	.word	0x0000bb30


	//   ....[14]....
        /*00a0*/ 	.word	0x0000bc80


	//   ....[15]....
        /*00a4*/ 	.word	0x0000bcb0


	//   ....[16]....
        /*00a8*/ 	.word	0x0000bcd0


	//   ....[17]....
        /*00ac*/ 	.word	0x0000bd50


	//   ....[18]....
        /*00b0*/ 	.word	0x0000bd90


	//   ....[19]....
        /*00b4*/ 	.word	0x0000bf00


	//   ....[20]....
        /*00b8*/ 	.word	0x0000bfe0


	//   ....[21]....
        /*00bc*/ 	.word	0x0000c080


	//   ....[22]....
        /*00c0*/ 	.word	0x0000c0b0


	//   ....[23]....
        /*00c4*/ 	.word	0x0000c100


	//   ....[24]....
        /*00c8*/ 	.word	0x0000c140


	//----- nvinfo : EIATTR_MAX_THREADS
	.align		4
.L_8996:
        /*00cc*/ 	.byte	0x04, 0x05
        /*00ce*/ 	.short	(.L_8998 - .L_8997)
.L_8997:
        /*00d0*/ 	.word	0x00000080
        /*00d4*/ 	.word	0x00000001
        /*00d8*/ 	.word	0x00000001


	//----- nvinfo : EIATTR_CRS_STACK_SIZE
	.align		4
.L_8998:
        /*00dc*/ 	.byte	0x04, 0x1e
        /*00de*/ 	.short	(.L_9000 - .L_8999)
.L_8999:
        /*00e0*/ 	.word	0x00000000


	//----- nvinfo : EIATTR_CBANK_PARAM_SIZE
	.align		4
.L_9000:
        /*00e4*/ 	.byte	0x03, 0x19
        /*00e6*/ 	.short	0x0220


	//----- nvinfo : EIATTR_PARAM_CBANK
	.align		4
        /*00e8*/ 	.byte	0x04, 0x0a
        /*00ea*/ 	.short	(.L_9002 - .L_9001)
	.align		4
.L_9001:
        /*00ec*/ 	.word	index@(.nv.constant0._ZN2at6native18elementwise_kernelILi128ELi4EZNS0_15gpu_kernel_implINS0_13AUnaryFunctorIN3c104HalfES5_bZZZNS0_23logical_and_kernel_cudaERNS_14TensorIteratorEENKUlvE0_clEvENKUlvE6_clEvEUlS5_S5_E_EEEEvRNS_18TensorIteratorBaseERKT_EUliE_EEviT1_)
        /*00f0*/ 	.short	0x0380
        /*00f2*/ 	.short	0x0220


	//----- nvinfo : EIATTR_SW_WAR
	.align		4
.L_9002:
        /*00f4*/ 	.byte	0x04, 0x36
        /*00f6*/ 	.short	(.L_9004 - .L_9003)
.L_9003:
        /*00f8*/ 	.word	0x00000008
.L_9004:


//--------------------- .nv.info._ZN2at6native27unrolled_elementwise_kernelINS0_13AUnaryFunctorIN3c104HalfES4_bZZZNS0_23logical_and_kernel_cudaERNS_14TensorIteratorEENKUlvE0_clEvENKUlvE6_clEvEUlS4_S4_E_EESt5arrayIPcLm2EELi4E23TrivialOffsetCalculatorILi1EjESF_NS0_6memory12LoadWithCastILi1EEENSG_13StoreWithCastILi1EEEEEviT_T0_T2_T3_T4_T5_ --------------------------
	.section	.nv.info._ZN2at6native27unrolled_elementwise_kernelINS0_13AUnaryFunctorIN3c104HalfES4_bZZZNS0_23logical_and_kernel_cudaERNS_14TensorIteratorEENKUlvE0_clEvENKUlvE6_clEvEUlS4_S4_E_EESt5arrayIPcLm2EELi4E23TrivialOffsetCalculatorILi1EjESF_NS0_6memory12LoadWithCastILi1EEENSG_13StoreWithCastILi1EEEEEviT_T0_T2_T3_T4_T5_,"",@"SHT_CUDA_INFO"
	.sectionflags	@""
	.align	4


	//----- nvinfo : EIATTR_CUDA_API_VERSION
	.align		4
        /*0000*/ 	.byte	0x04, 0x37
        /*0002*/ 	.short	(.L_9006 - .L_9005)
.L_9005:
        /*0004*/ 	.word	0x00000082


	//----- nvinfo : EIATTR_KPARAM_INFO
	.align		4
.L_9006:
        /*0008*/ 	.byte	0x04, 0x17
        /*000a*/ 	.short	(.L_9008 - .L_9007)
.L_9007:
        /*000c*/ 	.word	0x00000000
        /*0010*/ 	.short	0x0006
        /*0012*/ 	.short	0x0024
        /*0014*/ 	.byte	0x00, 0xf0, 0x21, 0x00


	//----- nvinfo : EIATTR_KPARAM_INFO
	.align		4
.L_9008:
        /*0018*/ 	.byte	0x04, 0x17
        /*001a*/ 	.short	(.L_9010 - .L_9009)
.L_9009:
        /*001c*/ 	.word	0x00000000
        /*0020*/ 	.short	0x0005
        /*0022*/ 	.short	0x001c
        /*0024*/ 	.byte	0x00, 0xf0, 0x21, 0x00


	//----- nvinfo : EIATTR_KPARAM_INFO
	.align		4
.L_9010:
        /*0028*/ 	.byte	0x04, 0x17
        /*002a*/ 	.short	(.L_9012 - .L_9011)
.L_9011:
        /*002c*/ 	.word	0x00000000
        /*0030*/ 	.short	0x0004
        /*0032*/ 	.short	0x0019
        /*0034*/ 	.byte	0x00, 0xf0, 0x05, 0x00


	//----- nvinfo : EIATTR_KPARAM_INFO
	.align		4
.L_9012:
        /*0038*/ 	.byte	0x04, 0x17
        /*003a*/ 	.short	(.L_9014 - .L_9013)
.L_9013:
        /*003c*/ 	.word	0x00000000
        /*0040*/ 	.short	0x0003
        /*0042*/ 	.short	0x0018
        /*0044*/ 	.byte	0x00, 0xf0, 0x05, 0x00


	//----- nvinfo : EIATTR_KPARAM_INFO
	.align		4
.L_9014:
        /*0048*/ 	.byte	0x04, 0x17
        /*004a*/ 	.short	(.L_9016 - .L_9015)
.L_9015:
        /*004c*/ 	.word	0x00000000
        /*0050*/ 	.short	0x0002
        /*0052*/ 	.short	0x0008
        /*0054*/ 	.byte	0x00, 0xf0, 0x41, 0x00


	//----- nvinfo : EIATTR_KPARAM_INFO
	.align		4
.L_9016:
        /*0058*/ 	.byte	0x04, 0x17
        /*005a*/ 	.short	(.L_9018 - .L_9017)
.L_9017:
        /*005c*/ 	.word	0x00000000
        /*0060*/ 	.short	0x0001
        /*0062*/ 	.short	0x0004
        /*0064*/ 	.byte	0x00, 0xf0, 0x11, 0x00


	//----- nvinfo : EIATTR_KPARAM_INFO
	.align		4
.L_9018:
        /*0068*/ 	.byte	0x04, 0x17
        /*006a*/ 	.short	(.L_9020 - .L_9019)
.L_9019:
        /*006c*/ 	.word	0x00000000
        /*0070*/ 	.short	0x0000
        /*0072*/ 	.short	0x0000
        /*0074*/ 	.byte	0x00, 0xf0, 0x11, 0x00


	//----- nvinfo : EIATTR_SPARSE_MMA_MASK
	.align		4
.L_9020:
        /*0078*/ 	.byte	0x03, 0x50
        /*007a*/ 	.short	0x0000


	//----- nvinfo : EIATTR_MAXREG_COUNT
	.align		4
        /*007c*/ 	.byte	0x03, 0x1b
        /*007e*/ 	.short	0x00ff


	//----- nvinfo : EIATTR_EXTERNS
	.align		4
        /*0080*/ 	.byte	0x04, 0x0f
        /*0082*/ 	.short	(.L_9022 - .L_9021)


	//   ....[0]....
	.align		4
.L_9021:
        /*0084*/ 	.word	index@(__assertfail)


	//----- nvinfo : EIATTR_MERCURY_ISA_VERSION
	.align		4
.L_9022:
        /*0088*/ 	.byte	0x03, 0x5f
        /*008a*/ 	.short	0x0101


	//----- nvinfo : EIATTR_VRC_CTA_INIT_COUNT
	.align		4
        /*008c*/ 	.byte	0x02, 0x4a
	.zero		1
	.zero		1


	//----- nvinfo : EIATTR_SYSCALL_OFFSETS
	.align		4
        /*0090*/ 	.byte	0x04, 0x46
        /*0092*/ 	.short	(.L_9024 - .L_9023)


	//   ....[0]....
.L_9023:
        /*0094*/ 	.word	0x00000fd0


	//   ....[1]....
        /*0098*/ 	.word	0x00002180


	//   ....[2]....
        /*009c*/ 	.word	0x00003270


	//   ....[3]....
        /*00a0*/ 	.word	0x00004280


	//   ....[4]....
        /*00a4*/ 	.word	0x00005430


	//   ....[5]....
        /*00a8*/ 	.word	0x000061c0


	//   ....[6]....
        /*00ac*/ 	.word	0x00007030


	//   ....[7]....
        /*00b0*/ 	.word	0x00007ea0


	//----- nvinfo : EIATTR_EXIT_INSTR_OFFSETS
	.align		4
.L_9024:
        /*00b4*/ 	.byte	0x04, 0x1c
        /*00b6*/ 	.short	(.L_9026 - .L_9025)


	//   ....[0]....
.L_9025:
        /*00b8*/ 	.word	0x00007300


	//   ....[1]....
        /*00bc*/ 	.word	0x00007430


	//   ....[2]....
        /*00c0*/ 	.word	0x00007450


	//   ....[3]....
        /*00c4*/ 	.word	0x000074e0


	//   ....[4]....
        /*00c8*/ 	.word	0x00007500


	//   ....[5]....
        /*00cc*/ 	.word	0x00007520


	//   ....[6]....
        /*00d0*/ 	.word	0x000075b0


	//   ....[7]....
        /*00d4*/ 	.word	0x000075f0


	//   ....[8]....
        /*00d8*/ 	.word	0x00007690


	//   ....[9]....
        /*00dc*/ 	.word	0x000076e0


	//   ....[10]....
        /*00e0*/ 	.word	0x00007710


	//   ....[11]....
        /*00e4*/ 	.word	0x000077d0


	//   ....[12]....
        /*00e8*/ 	.word	0x00007940


	//   ....[13]....
        /*00ec*/ 	.word	0x00007ab0


	//   ....[14]....
        /*00f0*/ 	.word	0x00007c10


	//   ....[15]....
        /*00f4*/ 	.word	0x00007c40


	//   ....[16]....
        /*00f8*/ 	.word	0x00007c60


	//   ....[17]....
        /*00fc*/ 	.word	0x00007d00


	//   ....[18]....
        /*0100*/ 	.word	0x00007d40


	//   ....[19]....
        /*0104*/ 	.word	0x00007eb0


	//   ....[20]....
        /*0108*/ 	.word	0x00007fc0


	//   ....[21]....
        /*010c*/ 	.word	0x00008100


	//   ....[22]....
        /*0110*/ 	.word	0x00008140


	//----- nvinfo : EIATTR_MAX_THREADS
	.align		4
.L_9026:
        /*0114*/ 	.byte	0x04, 0x05
        /*0116*/ 	.short	(.L_9028 - .L_9027)
.L_9027:
        /*0118*/ 	.word	0x00000080
        /*011c*/ 	.word	0x00000001
        /*0120*/ 	.word	0x00000001


	//----- nvinfo : EIATTR_CRS_STACK_SIZE
	.align		4
.L_9028:
        /*0124*/ 	.byte	0x04, 0x1e
        /*0126*/ 	.short	(.L_9030 - .L_9029)
.L_9029:
        /*0128*/ 	.word	0x00000000


	//----- nvinfo : EIATTR_CBANK_PARAM_SIZE
	.align		4
.L_9030:
        /*012c*/ 	.byte	0x03, 0x19
        /*012e*/ 	.short	0x002c


	//----- nvinfo : EIATTR_PARAM_CBANK
	.align		4
        /*0130*/ 	.byte	0x04, 0x0a
        /*0132*/ 	.short	(.L_9032 - .L_9031)
	.align		4
.L_9031:
        /*0134*/ 	.word	index@(.nv.constant0._ZN2at6native27unrolled_elementwise_kernelINS0_13AUnaryFunctorIN3c104HalfES4_bZZZNS0_23logical_and_kernel_cudaERNS_14TensorIteratorEENKUlvE0_clEvENKUlvE6_clEvEUlS4_S4_E_EESt5arrayIPcLm2EELi4E23TrivialOffsetCalculatorILi1EjESF_NS0_6memory12LoadWithCastILi1EEENSG_13StoreWithCastILi1EEEEEviT_T0_T2_T3_T4_T5_)
        /*0138*/ 	.short	0x0380
        /*013a*/ 	.short	0x002c


	//----- nvinfo : EIATTR_SW_WAR
	.align		4
.L_9032:
        /*013c*/ 	.byte	0x04, 0x36
        /*013e*/ 	.short	(.L_9034 - .L_9033)
.L_9033:
        /*0140*/ 	.word	0x00000008
.L_9034:


//--------------------- .nv.info._ZN2at6native18elementwise_kernelILi128ELi4EZNS0_22gpu_kernel_impl_nocastINS0_13AUnaryFunctorIN3c104HalfES5_bZZZNS0_23logical_and_kernel_cudaERNS_14TensorIteratorEENKUlvE0_clEvENKUlvE6_clEvEUlS5_S5_E_EEEEvRNS_18TensorIteratorBaseERKT_EUliE_EEviT1_ --------------------------
	.section	.nv.info._ZN2at6native18elementwise_kernelILi128ELi4EZNS0_22gpu_kernel_impl_nocastINS0_13AUnaryFunctorIN3c104HalfES5_bZZZNS0_23logical_and_kernel_cudaERNS_14TensorIteratorEENKUlvE0_clEvENKUlvE6_clEvEUlS5_S5_E_EEEEvRNS_18TensorIteratorBaseERKT_EUliE_EEviT1_,"",@"SHT_CUDA_INFO"
	.sectionflags	@""
	.align	4


	//----- nvinfo : EIATTR_CUDA_API_VERSION
	.align		4
        /*0000*/ 	.byte	0x04, 0x37
        /*0002*/ 	.short	(.L_9036 - .L_9035)
.L_9035:
        /*0004*/ 	.word	0x00000082


	//----- nvinfo : EIATTR_KPARAM_INFO
	.align		4
.L_9036:
        /*0008*/ 	.byte	0x04, 0x17
        /*000a*/ 	.short	(.L_9038 - .L_9037)
.L_9037:
        /*000c*/ 	.word	0x00000000
        /*0010*/ 	.short	0x0001
        /*0012*/ 	.short	0x0008
        /*0014*/ 	.byte	0x00, 0xf0, 0x61, 0x08


	//----- nvinfo : EIATTR_KPARAM_INFO
	.align		4
.L_9038:
        /*0018*/ 	.byte	0x04, 0x17
        /*001a*/ 	.short	(.L_9040 - .L_9039)
.L_9039:
        /*001c*/ 	.word	0x00000000
        /*0020*/ 	.short	0x0000
        /*0022*/ 	.short	0x0000
        /*0024*/ 	.byte	0x00, 0xf0, 0x11, 0x00


	//----- nvinfo : EIATTR_SPARSE_MMA_MASK
	.align		4
.L_9040:
        /*0028*/ 	.byte	0x03, 0x50
        /*002a*/ 	.short	0x0000


	//----- nvinfo : EIATTR_MAXREG_COUNT
	.align		4
        /*002c*/ 	.byte	0x03, 0x1b
        /*002e*/ 	.short	0x0080


	//----- nvinfo : EIATTR_MERCURY_ISA_VERSION
	.align		4
        /*0030*/ 	.byte	0x03, 0x5f
        /*0032*/ 	.short	0x0101


	//----- nvinfo : EIATTR_VRC_CTA_INIT_COUNT
	.align		4
        /*0034*/ 	.byte	0x02, 0x4a
	.zero		1
	.zero		1


	//----- nvinfo : EIATTR_EXIT_INSTR_OFFSETS
	.align		4
        /*0038*/ 	.byte	0x04, 0x1c
        /*003a*/ 	.short	(.L_9042 - .L_9041)


	//   ....[0]....
.L_9041:
        /*003c*/ 	.word	0x00000390


	//   ....[1]....
        /*0040*/ 	.word	0x00000440


	//   ....[2]....
        /*0044*/ 	.word	0x00004020


	//   ....[3]....
        /*0048*/ 	.word	0x000053a0


	//----- nvinfo : EIATTR_MAX_THREADS
	.align		4
.L_9042:
        /*004c*/ 	.byte	0x04, 0x05
        /*004e*/ 	.short	(.L_9044 - .L_9043)
.L_9043:
        /*0050*/ 	.word	0x00000080
        /*0054*/ 	.word	0x00000001
        /*0058*/ 	.word	0x00000001


	//----- nvinfo : EIATTR_CRS_STACK_SIZE
	.align		4
.L_9044:
        /*005c*/ 	.byte	0x04, 0x1e
        /*005e*/ 	.short	(.L_9046 - .L_9045)
.L_9045:
        /*0060*/ 	.word	0x00000000


	//----- nvinfo : EIATTR_CBANK_PARAM_SIZE
	.align		4
.L_9046:
        /*0064*/ 	.byte	0x03, 0x19
        /*0066*/ 	.short	0x0220


	//----- nvinfo : EIATTR_PARAM_CBANK
	.align		4
        /*0068*/ 	.byte	0x04, 0x0a
        /*006a*/ 	.short	(.L_9048 - .L_9047)
	.align		4
.L_9047:
        /*006c*/ 	.word	index@(.nv.constant0._ZN2at6native18elementwise_kernelILi128ELi4EZNS0_22gpu_kernel_impl_nocastINS0_13AUnaryFunctorIN3c104HalfES5_bZZZNS0_23logical_and_kernel_cudaERNS_14TensorIteratorEENKUlvE0_clEvENKUlvE6_clEvEUlS5_S5_E_EEEEvRNS_18TensorIteratorBaseERKT_EUliE_EEviT1_)
        /*0070*/ 	.short	0x0380
        /*0072*/ 	.short	0x0220


	//----- nvinfo : EIATTR_SW_WAR
	.align		4
.L_9048:
        /*0074*/ 	.byte	0x04, 0x36
        /*0076*/ 	.short	(.L_9050 - .L_9049)
.L_9049:
        /*0078*/ 	.word	0x00000008
.L_9050:


//--------------------- .nv.info._ZN2at6native27unrolled_elementwise_kernelINS0_13AUnaryFunctorIN3c104HalfES4_bZZZNS0_23logical_and_kernel_cudaERNS_14TensorIteratorEENKUlvE0_clEvENKUlvE6_clEvEUlS4_S4_E_EESt5arrayIPcLm2EELi4E23TrivialOffsetCalculatorILi1EjESF_NS0_6memory15LoadWithoutCastENSG_16StoreWithoutCastEEEviT_T0_T2_T3_T4_T5_ --------------------------
	.section	.nv.info._ZN2at6native27unrolled_elementwise_kernelINS0_13AUnaryFunctorIN3c104HalfES4_bZZZNS0_23logical_and_kernel_cudaERNS_14TensorIteratorEENKUlvE0_clEvENKUlvE6_clEvEUlS4_S4_E_EESt5arrayIPcLm2EELi4E23TrivialOffsetCalculatorILi1EjESF_NS0_6memory15LoadWithoutCastENSG_16StoreWithoutCastEEEviT_T0_T2_T3_T4_T5_,"",@"SHT_CUDA_INFO"
	.sectionflags	@""
	.align	4


	//----- nvinfo : EIATTR_CUDA_API_VERSION
	.align		4
        /*0000*/ 	.byte	0x04, 0x37
        /*0002*/ 	.short	(.L_9052 - .L_9051)
.L_9051:
        /*0004*/ 	.word	0x00000082


	//----- nvinfo : EIATTR_KPARAM_INFO
	.align		4
.L_9052:
        /*0008*/ 	.byte	0x04, 0x17
        /*000a*/ 	.short	(.L_9054 - .L_9053)
.L_9053:
        /*000c*/ 	.word	0x00000000
        /*0010*/ 	.short	0x0006
        /*0012*/ 	.short	0x001b
        /*0014*/ 	.byte	0x00, 0xf0, 0x05, 0x00


	//----- nvinfo : EIATTR_KPARAM_INFO
	.align		4
.L_9054:
        /*0018*/ 	.byte	0x04, 0x17
        /*001a*/ 	.short	(.L_9056 - .L_9055)
.L_9055:
        /*001c*/ 	.word	0x00000000
        /*0020*/ 	.short	0x0005
        /*0022*/ 	.short	0x001a
        /*0024*/ 	.byte	0x00, 0xf0, 0x05, 0x00


	//----- nvinfo : EIATTR_KPARAM_INFO
	.align		4
.L_9056:
        /*0028*/ 	.byte	0x04, 0x17
        /*002a*/ 	.short	(.L_9058 - .L_9057)
.L_9057:
        /*002c*/ 	.word	0x00000000
        /*0030*/ 	.short	0x0004
        /*0032*/ 	.short	0x0019
        /*0034*/ 	.byte	0x00, 0xf0, 0x05, 0x00


	//----- nvinfo : EIATTR_KPARAM_INFO
	.align		4
.L_9058:
        /*0038*/ 	.byte	0x04, 0x17
        /*003a*/ 	.short	(.L_9060 - .L_9059)
.L_9059:
        /*003c*/ 	.word	0x00000000
        /*0040*/ 	.short	0x0003
        /*0042*/ 	.short	0x0018
        /*0044*/ 	.byte	0x00, 0xf0, 0x05, 0x00


	//----- nvinfo : EIATTR_KPARAM_INFO
	.align		4
.L_9060:
        /*0048*/ 	.byte	0x04, 0x17
        /*004a*/ 	.short	(.L_9062 - .L_9061)
.L_9061:
        /*004c*/ 	.word	0x00000000
        /*0050*/ 	.short	0x0002
        /*0052*/ 	.short	0x0008
        /*0054*/ 	.byte	0x00, 0xf0, 0x41, 0x00


	//----- nvinfo : EIATTR_KPARAM_INFO
	.align		4
.L_9062:
        /*0058*/ 	.byte	0x04, 0x17
        /*005a*/ 	.short	(.L_9064 - .L_9063)
.L_9063:
        /*005c*/ 	.word	0x00000000
        /*0060*/ 	.short	0x0001
        /*0062*/ 	.short	0x0004
        /*0064*/ 	.byte	0x00, 0xf0, 0x11, 0x00


	//----- nvinfo : EIATTR_KPARAM_INFO
	.align		4
.L_9064:
        /*0068*/ 	.byte	0x04, 0x17
        /*006a*/ 	.short	(.L_9066 - .L_9065)
.L_9065:
        /*006c*/ 	.word	0x00000000
        /*0070*/ 	.short	0x0000
        /*0072*/ 	.short	0x0000
        /*0074*/ 	.byte	0x00, 0xf0, 0x11, 0x00


	//----- nvinfo : EIATTR_SPARSE_MMA_MASK
	.align		4
.L_9066:
        /*0078*/ 	.byte	0x03, 0x50
        /*007a*/ 	.short	0x0000


	//----- nvinfo : EIATTR_MAXREG_COUNT
	.align		4
        /*007c*/ 	.byte	0x03, 0x1b
        /*007e*/ 	.short	0x00ff


	//----- nvinfo : EIATTR_MERCURY_ISA_VERSION
	.align		4
        /*0080*/ 	.byte	0x03, 0x5f
        /*0082*/ 	.short	0x0101


	//----- nvinfo : EIATTR_VRC_CTA_INIT_COUNT
	.align		4
        /*0084*/ 	.byte	0x02, 0x4a
	.zero		1
	.zero		1


	//----- nvinfo : EIATTR_EXIT_INSTR_OFFSETS
	.align		4
        /*0088*/ 	.byte	0x04, 0x1c
        /*008a*/ 	.short	(.L_9068 - .L_9067)


	//   ....[0]....
.L_9067:
        /*008c*/ 	.word	0x00000640


	//   ....[1]....
        /*0090*/ 	.word	0x000006a0


	//----- nvinfo : EIATTR_MAX_THREADS
	.align		4
.L_9068:
        /*0094*/ 	.byte	0x04, 0x05
        /*0096*/ 	.short	(.L_9070 - .L_9069)
.L_9069:
        /*0098*/ 	.word	0x00000080
        /*009c*/ 	.word	0x00000001
        /*00a0*/ 	.word	0x00000001


	//----- nvinfo : EIATTR_CRS_STACK_SIZE
	.align		4
.L_9070:
        /*00a4*/ 	.byte	0x04, 0x1e
        /*00a6*/ 	.short	(.L_9072 - .L_9071)
.L_9071:
        /*00a8*/ 	.word	0x00000000


	//----- nvinfo : EIATTR_CBANK_PARAM_SIZE
	.align		4
.L_9072:
        /*00ac*/ 	.byte	0x03, 0x19
        /*00ae*/ 	.short	0x001c


	//----- nvinfo : EIATTR_PARAM_CBANK
	.align		4
        /*00b0*/ 	.byte	0x04, 0x0a
        /*00b2*/ 	.short	(.L_9074 - .L_9073)
	.align		4
.L_9073:
        /*00b4*/ 	.word	index@(.nv.constant0._ZN2at6native27unrolled_elementwise_kernelINS0_13AUnaryFunctorIN3c104HalfES4_bZZZNS0_23logical_and_kernel_cudaERNS_14TensorIteratorEENKUlvE0_clEvENKUlvE6_clEvEUlS4_S4_E_EESt5arrayIPcLm2EELi4E23TrivialOffsetCalculatorILi1EjESF_NS0_6memory15LoadWithoutCastENSG_16StoreWithoutCastEEEviT_T0_T2_T3_T4_T5_)
        /*00b8*/ 	.short	0x0380
        /*00ba*/ 	.short	0x001c


	//----- nvinfo : EIATTR_SW_WAR
	.align		4
.L_9074:
        /*00bc*/ 	.byte	0x04, 0x36
        /*00be*/ 	.short	(.L_9076 - .L_9075)
.L_9075:
        /*00c0*/ 	.word	0x00000008
.L_9076:


//--------------------- .nv.info._ZN2at6native29vectorized_elementwise_kernelILi2ENS0_13AUnaryFunctorIN3c104HalfES4_bZZZNS0_23logical_and_kernel_cudaERNS_14TensorIteratorEENKUlvE0_clEvENKUlvE6_clEvEUlS4_S4_E_EESt5arrayIPcLm2EEEEviT0_T1_ --------------------------
	.section	.nv.info._ZN2at6native29vectorized_elementwise_kernelILi2ENS0_13AUnaryFunctorIN3c104HalfES4_bZZZNS0_23logical_and_kernel_cudaERNS_14TensorIteratorEENKUlvE0_clEvENKUlvE6_clEvEUlS4_S4_E_EESt5arrayIPcLm2EEEEviT0_T1_,"",@"SHT_CUDA_INFO"
	.sectionflags	@""
	.align	4


	//----- nvinfo : EIATTR_CUDA_API_VERSION
	.align		4
        /*0000*/ 	.byte	0x04, 0x37
        /*0002*/ 	.short	(.L_9078 - .L_9077)
.L_9077:
        /*0004*/ 	.word	0x00000082


	//----- nvinfo : EIATTR_KPARAM_INFO
	.align		4
.L_9078:
        /*0008*/ 	.byte	0x04, 0x17
        /*000a*/ 	.short	(.L_9080 - .L_9079)
.L_9079:
        /*000c*/ 	.word	0x00000000
        /*0010*/ 	.short	0x0002
        /*0012*/ 	.short	0x0008
        /*0014*/ 	.byte	0x00, 0xf0, 0x41, 0x00


	//----- nvinfo : EIATTR_KPARAM_INFO
	.align		4
.L_9080:
        /*0018*/ 	.byte	0x04, 0x17
        /*001a*/ 	.short	(.L_9082 - .L_9081)
.L_9081:
        /*001c*/ 	.word	0x00000000
        /*0020*/ 	.short	0x0001
        /*0022*/ 	.short	0x0004
        /*0024*/ 	.byte	0x00, 0xf0, 0x11, 0x00


	//----- nvinfo : EIATTR_KPARAM_INFO
	.align		4
.L_9082:
        /*0028*/ 	.byte	0x04, 0x17
        /*002a*/ 	.short	(.L_9084 - .L_9083)
.L_9083:
        /*002c*/ 	.word	0x00000000
        /*0030*/ 	.short	0x0000
        /*0032*/ 	.short	0x0000
        /*0034*/ 	.byte	0x00, 0xf0, 0x11, 0x00


	//----- nvinfo : EIATTR_SPARSE_MMA_MASK
	.align		4
.L_9084:
        /*0038*/ 	.byte	0x03, 0x50
        /*003a*/ 	.short	0x0000


	//----- nvinfo : EIATTR_MAXREG_COUNT
	.align		4
        /*003c*/ 	.byte	0x03, 0x1b
        /*003e*/ 	.short	0x00ff


	//----- nvinfo : EIATTR_MERCURY_ISA_VERSION
	.align		4
        /*0040*/ 	.byte	0x03, 0x5f
        /*0042*/ 	.short	0x0101


	//----- nvinfo : EIATTR_VRC_CTA_INIT_COUNT
	.align		4
        /*0044*/ 	.byte	0x02, 0x4a
	.zero		1
	.zero		1


	//----- nvinfo : EIATTR_EXIT_INSTR_OFFSETS
	.align		4
        /*0048*/ 	.byte	0x04, 0x1c
        /*004a*/ 	.short	(.L_9086 - .L_9085)


	//   ....[0]....
.L_9085:
        /*004c*/ 	.word	0x00000d40


	//   ....[1]....
        /*0050*/ 	.word	0x00000da0


	//   ....[2]....
        /*0054*/ 	.word	0x00001130


	//----- nvinfo : EIATTR_MAX_THREADS
	.align		4
.L_9086:
        /*0058*/ 	.byte	0x04, 0x05
        /*005a*/ 	.short	(.L_9088 - .L_9087)
.L_9087:
        /*005c*/ 	.word	0x00000080
        /*0060*/ 	.word	0x00000001
        /*0064*/ 	.word	0x00000001


	//----- nvinfo : EIATTR_CRS_STACK_SIZE
	.align		4
.L_9088:
        /*0068*/ 	.byte	0x04, 0x1e
        /*006a*/ 	.short	(.L_9090 - .L_9089)
.L_9089:
        /*006c*/ 	.word	0x00000000


	//----- nvinfo : EIATTR_CBANK_PARAM_SIZE
	.align		4
.L_9090:
        /*0070*/ 	.byte	0x03, 0x19
        /*0072*/ 	.short	0x0018


	//----- nvinfo : EIATTR_PARAM_CBANK
	.align		4
        /*0074*/ 	.byte	0x04, 0x0a
        /*0076*/ 	.short	(.L_9092 - .L_9091)
	.align		4
.L_9091:
        /*0078*/ 	.word	index@(.nv.constant0._ZN2at6native29vectorized_elementwise_kernelILi2ENS0_13AUnaryFunctorIN3c104HalfES4_bZZZNS0_23logical_and_kernel_cudaERNS_14TensorIteratorEENKUlvE0_clEvENKUlvE6_clEvEUlS4_S4_E_EESt5arrayIPcLm2EEEEviT0_T1_)
        /*007c*/ 	.short	0x0380
        /*007e*/ 	.short	0x0018


	//----- nvinfo : EIATTR_SW_WAR
	.align		4
.L_9092:
        /*0080*/ 	.byte	0x04, 0x36
        /*0082*/ 	.short	(.L_9094 - .L_9093)
.L_9093:
        /*0084*/ 	.word	0x00000008
.L_9094:


//--------------------- .nv.info._ZN2at6native29vectorized_elementwise_kernelILi4ENS0_13AUnaryFunctorIN3c104HalfES4_bZZZNS0_23logical_and_kernel_cudaERNS_14TensorIteratorEENKUlvE0_clEvENKUlvE6_clEvEUlS4_S4_E_EESt5arrayIPcLm2EEEEviT0_T1_ --------------------------
	.section	.nv.info._ZN2at6native29vectorized_elementwise_kernelILi4ENS0_13AUnaryFunctorIN3c104HalfES4_bZZZNS0_23logical_and_kernel_cudaERNS_14TensorIteratorEENKUlvE0_clEvENKUlvE6_clEvEUlS4_S4_E_EESt5arrayIPcLm2EEEEviT0_T1_,"",@"SHT_CUDA_INFO"
	.sectionflags	@""
	.align	4


	//----- nvinfo : EIATTR_CUDA_API_VERSION
	.align		4
        /*0000*/ 	.byte	0x04, 0x37
        /*0002*/ 	.short	(.L_9096 - .L_9095)
.L_9095:
        /*0004*/ 	.word	0x00000082


	//----- nvinfo : EIATTR_KPARAM_INFO
	.align		4
.L_9096:
        /*0008*/ 	.byte	0x04, 0x17
        /*000a*/ 	.short	(.L_9098 - .L_9097)
.L_9097:
        /*000c*/ 	.word	0x00000000
        /*0010*/ 	.short	0x0002
        /*0012*/ 	.short	0x0008
        /*0014*/ 	.byte	0x00, 0xf0, 0x41, 0x00


	//----- nvinfo : EIATTR_KPARAM_INFO
	.align		4
.L_9098:
        /*0018*/ 	.byte	0x04, 0x17
        /*001a*/ 	.short	(.L_9100 - .L_9099)
.L_9099:
        /*001c*/ 	.word	0x00000000
        /*0020*/ 	.short	0x0001
        /*0022*/ 	.short	0x0004
        /*0024*/ 	.byte	0x00, 0xf0, 0x11, 0x00


	//----- nvinfo : EIATTR_KPARAM_INFO
	.align		4
.L_9100:
        /*0028*/ 	.byte	0x04, 0x17
        /*002a*/ 	.short	(.L_9102 - .L_9101)
.L_9101:
        /*002c*/ 	.word	0x00000000
        /*0030*/ 	.short	0x0000
        /*0032*/ 	.short	0x0000
        /*0034*/ 	.byte	0x00, 0xf0, 0x11, 0x00


	//----- nvinfo : EIATTR_SPARSE_MMA_MASK
	.align		4
.L_9102:
        /*0038*/ 	.byte	0x03, 0x50
        /*003a*/ 	.short	0x0000


	//----- nvinfo : EIATTR_MAXREG_COUNT
	.align		4
        /*003c*/ 	.byte	0x03, 0x1b
        /*003e*/ 	.short	0x00ff


	//----- nvinfo : EIATTR_MERCURY_ISA_VERSION
	.align		4
        /*0040*/ 	.byte	0x03, 0x5f
        /*0042*/ 	.short	0x0101


	//----- nvinfo : EIATTR_VRC_CTA_INIT_COUNT
	.align		4
        /*0044*/ 	.byte	0x02, 0x4a
	.zero		1
	.zero		1


	//----- nvinfo : EIATTR_EXIT_INSTR_OFFSETS
	.align		4
        /*0048*/ 	.byte	0x04, 0x1c
        /*004a*/ 	.short	(.L_9104 - .L_9103)


	//   ....[0]....
.L_9103:
        /*004c*/ 	.word	0x00000d40


	//   ....[1]....
        /*0050*/ 	.word	0x00000da0


	//   ....[2]....
        /*0054*/ 	.word	0x00001190


	//----- nvinfo : EIATTR_MAX_THREADS
	.align		4
.L_9104:
        /*0058*/ 	.byte	0x04, 0x05
        /*005a*/ 	.short	(.L_9106 - .L_9105)
.L_9105:
        /*005c*/ 	.word	0x00000080
        /*0060*/ 	.word	0x00000001
        /*0064*/ 	.word	0x00000001


	//----- nvinfo : EIATTR_CRS_STACK_SIZE
	.align		4
.L_9106:
        /*0068*/ 	.byte	0x04, 0x1e
        /*006a*/ 	.short	(.L_9108 - .L_9107)
.L_9107:
        /*006c*/ 	.word	0x00000000


	//----- nvinfo : EIATTR_CBANK_PARAM_SIZE
	.align		4
.L_9108:
        /*0070*/ 	.byte	0x03, 0x19
        /*0072*/ 	.short	0x0018


	//----- nvinfo : EIATTR_PARAM_CBANK
	.align		4
        /*0074*/ 	.byte	0x04, 0x0a
        /*0076*/ 	.short	(.L_9110 - .L_9109)
	.align		4
.L_9109:
        /*0078*/ 	.word	index@(.nv.constant0._ZN2at6native29vectorized_elementwise_kernelILi4ENS0_13AUnaryFunctorIN3c104HalfES4_bZZZNS0_23logical_and_kernel_cudaERNS_14TensorIteratorEENKUlvE0_clEvENKUlvE6_clEvEUlS4_S4_E_EESt5arrayIPcLm2EEEEviT0_T1_)
        /*007c*/ 	.short	0x0380
        /*007e*/ 	.short	0x0018


	//----- nvinfo : EIATTR_SW_WAR
	.align		4
.L_9110:
        /*0080*/ 	.byte	0x04, 0x36
        /*0082*/ 	.short	(.L_9112 - .L_9111)
.L_9111:
        /*0084*/ 	.word	0x00000008
.L_9112:


//--------------------- .nv.info._ZN2at6native29vectorized_elementwise_kernelILi8ENS0_13AUnaryFunctorIN3c104HalfES4_bZZZNS0_23logical_and_kernel_cudaERNS_14TensorIteratorEENKUlvE0_clEvENKUlvE6_clEvEUlS4_S4_E_EESt5arrayIPcLm2EEEEviT0_T1_ --------------------------
	.section	.nv.info._ZN2at6native29vectorized_elementwise_kernelILi8ENS0_13AUnaryFunctorIN3c104HalfES4_bZZZNS0_23logical_and_kernel_cudaERNS_14TensorIteratorEENKUlvE0_clEvENKUlvE6_clEvEUlS4_S4_E_EESt5arrayIPcLm2EEEEviT0_T1_,"",@"SHT_CUDA_INFO"
	.sectionflags	@""
	.align	4


	//----- nvinfo : EIATTR_CUDA_API_VERSION
	.align		4
        /*0000*/ 	.byte	0x04, 0x37
        /*0002*/ 	.short	(.L_9114 - .L_9113)
.L_9113:
        /*0004*/ 	.word	0x00000082


	//----- nvinfo : EIATTR_KPARAM_INFO
	.align		4
.L_9114:
        /*0008*/ 	.byte	0x04, 0x17
        /*000a*/ 	.short	(.L_9116 - .L_9115)
.L_9115:
        /*000c*/ 	.word	0x00000000
        /*0010*/ 	.short	0x0002
        /*0012*/ 	.short	0x0008
        /*0014*/ 	.byte	0x00, 0xf0, 0x41, 0x00


	//----- nvinfo : EIATTR_KPARAM_INFO
	.align		4
.L_9116:
        /*0018*/ 	.byte	0x04, 0x17
        /*001a*/ 	.short	(.L_9118 - .L_9117)
.L_9117:
        /*001c*/ 	.word	0x00000000
        /*0020*/ 	.short	0x0001
        /*0022*/ 	.short	0x0004
        /*0024*/ 	.byte	0x00, 0xf0, 0x11, 0x00


	//----- nvinfo : EIATTR_KPARAM_INFO
	.align		4
.L_9118:
        /*0028*/ 	.byte	0x04, 0x17
        /*002a*/ 	.short	(.L_9120 - .L_9119)
.L_9119:
        /*002c*/ 	.word	0x00000000
        /*0030*/ 	.short	0x0000
        /*0032*/ 	.short	0x0000
        /*0034*/ 	.byte	0x00, 0xf0, 0x11, 0x00


	//----- nvinfo : EIATTR_SPARSE_MMA_MASK
	.align		4
.L_9120:
        /*0038*/ 	.byte	0x03, 0x50
        /*003a*/ 	.short	0x0000


	//----- nvinfo : EIATTR_MAXREG_COUNT
	.align		4
        /*003c*/ 	.byte	0x03, 0x1b
        /*003e*/ 	.short	0x00ff


	//----- nvinfo : EIATTR_MERCURY_ISA_VERSION
	.align		4
        /*0040*/ 	.byte	0x03, 0x5f
        /*0042*/ 	.short	0x0101


	//----- nvinfo : EIATTR_VRC_CTA_INIT_COUNT
	.align		4
        /*0044*/ 	.byte	0x02, 0x4a
	.zero		1
	.zero		1


	//----- nvinfo : EIATTR_EXIT_INSTR_OFFSETS
	.align		4
        /*0048*/ 	.byte	0x04, 0x1c
        /*004a*/ 	.short	(.L_9122 - .L_9121)


	//   ....[0]....
.L_9121:
        /*004c*/ 	.word	0x00000d40


	//   ....[1]....
        /*0050*/ 	.word	0x00000da0


	//   ....[2]....
        /*0054*/ 	.word	0x00001170


	//----- nvinfo : EIATTR_MAX_THREADS
	.align		4
.L_9122:
        /*0058*/ 	.byte	0x04, 0x05
        /*005a*/ 	.short	(.L_9124 - .L_9123)
.L_9123:
        /*005c*/ 	.word	0x00000080
        /*0060*/ 	.word	0x00000001
        /*0064*/ 	.word	0x00000001


	//----- nvinfo : EIATTR_CRS_STACK_SIZE
	.align		4
.L_9124:
        /*0068*/ 	.byte	0x04, 0x1e
        /*006a*/ 	.short	(.L_9126 - .L_9125)
.L_9125:
        /*006c*/ 	.word	0x00000000


	//----- nvinfo : EIATTR_CBANK_PARAM_SIZE
	.align		4
.L_9126:
        /*0070*/ 	.byte	0x03, 0x19
        /*0072*/ 	.short	0x0018


	//----- nvinfo : EIATTR_PARAM_CBANK
	.align		4
        /*0074*/ 	.byte	0x04, 0x0a
        /*0076*/ 	.short	(.L_9128 - .L_9127)
	.align		4
.L_9127:
        /*0078*/ 	.word	index@(.nv.constant0._ZN2at6native29vectorized_elementwise_kernelILi8ENS0_13AUnaryFunctorIN3c104HalfES4_bZZZNS0_23logical_and_kernel_cudaERNS_14TensorIteratorEENKUlvE0_clEvENKUlvE6_clEvEUlS4_S4_E_EESt5arrayIPcLm2EEEEviT0_T1_)
        /*007c*/ 	.short	0x0380
        /*007e*/ 	.short	0x0018


	//----- nvinfo : EIATTR_SW_WAR
	.align		4
.L_9128:
        /*0080*/ 	.byte	0x04, 0x36
        /*0082*/ 	.short	(.L_9130 - .L_9129)
.L_9129:
        /*0084*/ 	.word	0x00000008
.L_9130:


//--------------------- .nv.info._ZN2at6native18elementwise_kernelILi128ELi4EZNS0_15gpu_kernel_implINS0_13BinaryFunctorIN3c104HalfES5_bZZZNS0_23logical_and_kernel_cudaERNS_14TensorIteratorEENKUlvE0_clEvENKUlvE6_clEvEUlS5_S5_E_EEEEvRNS_18TensorIteratorBaseERKT_EUliE_EEviT1_ --------------------------
	.section	.nv.info._ZN2at6native18elementwise_kernelILi128ELi4EZNS0_15gpu_kernel_implINS0_13BinaryFunctorIN3c104HalfES5_bZZZNS0_23logical_and_kernel_cudaERNS_14TensorIteratorEENKUlvE0_clEvENKUlvE6_clEvEUlS5_S5_E_EEEEvRNS_18TensorIteratorBaseERKT_EUliE_EEviT1_,"",@"SHT_CUDA_INFO"
	.sectionflags	@""
	.align	4


	//----- nvinfo : EIATTR_CUDA_API_VERSION
	.align		4
        /*0000*/ 	.byte	0x04, 0x37
        /*0002*/ 	.short	(.L_9132 - .L_9131)
.L_9131:
        /*0004*/ 	.word	0x00000082


	//----- nvinfo : EIATTR_KPARAM_INFO
	.align		4
.L_9132:
        /*0008*/ 	.byte	0x04, 0x17
        /*000a*/ 	.short	(.L_9134 - .L_9133)
.L_9133:
        /*000c*/ 	.word	0x00000000
        /*0010*/ 	.short	0x0001
        /*0012*/ 	.short	0x0008
        /*0014*/ 	.byte	0x00, 0xf0, 0x21, 0x0a


	//----- nvinfo : EIATTR_KPARAM_INFO
	.align		4
.L_9134:
        /*0018*/ 	.byte	0x04, 0x17
        /*001a*/ 	.short	(.L_9136 - .L_9135)
.L_9135:
        /*001c*/ 	.word	0x00000000
        /*0020*/ 	.short	0x0000
        /*0022*/ 	.short	0x0000
        /*0024*/ 	.byte	0x00, 0xf0, 0x11, 0x00


	//----- nvinfo : EIATTR_SPARSE_MMA_MASK
	.align		4
.L_9136:
        /*0028*/ 	.byte	0x03, 0x50
        /*002a*/ 	.short	0x0000


	//----- nvinfo : EIATTR_MAXREG_COUNT
	.align		4
        /*002c*/ 	.byte	0x03, 0x1b
        /*002e*/ 	.short	0x0080


	//----- nvinfo : EIATTR_EXTERNS
	.align		4
        /*0030*/ 	.byte	0x04, 0x0f
        /*0032*/ 	.short	(.L_9138 - .L_9137)


	//   ....[0]....
	.align		4
.L_9137:
        /*0034*/ 	.word	index@(__assertfail)


	//----- nvinfo : EIATTR_MERCURY_ISA_VERSION
	.align		4
.L_9138:
        /*0038*/ 	.byte	0x03, 0x5f
        /*003a*/ 	.short	0x0101


	//----- nvinfo : EIATTR_VRC_CTA_INIT_COUNT
	.align		4
        /*003c*/ 	.byte	0x02, 0x4a
	.zero		1
	.zero		1


	//----- nvinfo : EIATTR_SYSCALL_OFFSETS
	.align		4
        /*0040*/ 	.byte	0x04, 0x46
        /*0042*/ 	.short	(.L_9140 - .L_9139)


	//   ....[0]....
.L_9139:
        /*0044*/ 	.word	0x00002600


	//   ....[1]....
        /*0048*/ 	.word	0x00003580


	//   ....[2]....
        /*004c*/ 	.word	0x00004300


	//   ....[3]....
        /*0050*/ 	.word	0x00006a70


	//   ....[4]....
        /*0054*/ 	.word	0x000079e0


	//   ....[5]....
        /*0058*/ 	.word	0x000085b0


	//   ....[6]....
        /*005c*/ 	.word	0x0000ae10


	//   ....[7]....
        /*0060*/ 	.word	0x0000bd80


	//   ....[8]....
        /*0064*/ 	.word	0x0000c950


	//   ....[9]....
        /*0068*/ 	.word	0x0000f1d0


	//   ....[10]....
        /*006c*/ 	.word	0x00010140


	//   ....[11]....
        /*0070*/ 	.word	0x00010cd0


	//----- nvinfo : EIATTR_EXIT_INSTR_OFFSETS
	.align		4
.L_9140:
        /*0074*/ 	.byte	0x04, 0x1c
        /*0076*/ 	.short	(.L_9142 - .L_9141)


	//   ....[0]....
.L_9141:
        /*0078*/ 	.word	0x0000cbe0


	//   ....[1]....
        /*007c*/ 	.word	0x000102f0


	//   ....[2]....
        /*0080*/ 	.word	0x00010310


	//   ....[3]....
        /*0084*/ 	.word	0x000103a0


	//   ....[4]....
        /*0088*/ 	.word	0x000103c0


	//   ....[5]....
        /*008c*/ 	.word	0x000103e0


	//   ....[6]....
        /*0090*/ 	.word	0x00010470


	//   ....[7]....
        /*0094*/ 	.word	0x000104b0


	//   ....[8]....
        /*0098*/ 	.word	0x00010550


	//   ....[9]....
        /*009c*/ 	.word	0x000105a0


	//   ....[10]....
        /*00a0*/ 	.word	0x000105d0


	//   ....[11]....
        /*00a4*/ 	.word	0x00010690


	//   ....[12]....
        /*00a8*/ 	.word	0x000107d0


	//   ....[13]....
        /*00ac*/ 	.word	0x00010910


	//   ....[14]....
        /*00b0*/ 	.word	0x00010a60


	//   ....[15]....
        /*00b4*/ 	.word	0x00010a90


	//   ....[16]....
        /*00b8*/ 	.word	0x00010ab0


	//   ....[17]....
        /*00bc*/ 	.word	0x00010b30


	//   ....[18]....
        /*00c0*/ 	.word	0x00010b70


	//   ....[19]....
        /*00c4*/ 	.word	0x00010ce0


	//   ....[20]....
        /*00c8*/ 	.word	0x00010dc0


	//   ....[21]....
        /*00cc*/ 	.word	0x00010e60


	//   ....[22]....
        /*00d0*/ 	.word	0x00010e90


	//   ....[23]....
        /*00d4*/ 	.word	0x00010ee0


	//   ....[24]....
        /*00d8*/ 	.word	0x00010f20


	//----- nvinfo : EIATTR_MAX_THREADS
	.align		4
.L_9142:
        /*00dc*/ 	.byte	0x04, 0x05
        /*00de*/ 	.short	(.L_9144 - .L_9143)
.L_9143:
        /*00e0*/ 	.word	0x00000080
        /*00e4*/ 	.word	0x00000001
        /*00e8*/ 	.word	0x00000001


	//----- nvinfo : EIATTR_CRS_STACK_SIZE
	.align		4
.L_9144:
        /*00ec*/ 	.byte	0x04, 0x1e
        /*00ee*/ 	.short	(.L_9146 - .L_9145)
.L_9145:
        /*00f0*/ 	.word	0x00000000


	//----- nvinfo : EIATTR_CBANK_PARAM_SIZE
	.align		4
.L_9146:
        /*00f4*/ 	.byte	0x03, 0x19
        /*00f6*/ 	.short	0x0290


	//----- nvinfo : EIATTR_PARAM_CBANK
	.align		4
        /*00f8*/ 	.byte	0x04, 0x0a
        /*00fa*/ 	.short	(.L_9148 - .L_9147)
	.align		4
.L_9147:
        /*00fc*/ 	.word	index@(.nv.constant0._ZN2at6native18elementwise_kernelILi128ELi4EZNS0_15gpu_kernel_implINS0_13BinaryFunctorIN3c104HalfES5_bZZZNS0_23logical_and_kernel_cudaERNS_14TensorIteratorEENKUlvE0_clEvENKUlvE6_clEvEUlS5_S5_E_EEEEvRNS_18TensorIteratorBaseERKT_EUliE_EEviT1_)
        /*0100*/ 	.short	0x0380
        /*0102*/ 	.short	0x0290


	//----- nvinfo : EIATTR_SW_WAR
	.align		4
.L_9148:
        /*0104*/ 	.byte	0x04, 0x36
        /*0106*/ 	.short	(.L_9150 - .L_9149)
.L_9149:
        /*0108*/ 	.word	0x00000008
.L_9150:


//--------------------- .nv.info._ZN2at6native27unrolled_elementwise_kernelINS0_13BinaryFunctorIN3c104HalfES4_bZZZNS0_23logical_and_kernel_cudaERNS_14TensorIteratorEENKUlvE0_clEvENKUlvE6_clEvEUlS4_S4_E_EESt5arrayIPcLm3EELi4E23TrivialOffsetCalculatorILi2EjESE_ILi1EjENS0_6memory12LoadWithCastILi2EEENSH_13StoreWithCastILi1EEEEEviT_T0_T2_T3_T4_T5_ --------------------------
	.section	.nv.info._ZN2at6native27unrolled_elementwise_kernelINS0_13BinaryFunctorIN3c104HalfES4_bZZZNS0_23logical_and_kernel_cudaERNS_14TensorIteratorEENKUlvE0_clEvENKUlvE6_clEvEUlS4_S4_E_EESt5arrayIPcLm3EELi4E23TrivialOffsetCalculatorILi2EjESE_ILi1EjENS0_6memory12LoadWithCastILi2EEENSH_13StoreWithCastILi1EEEEEviT_T0_T2_T3_T4_T5_,"",@"SHT_CUDA_INFO"
	.sectionflags	@""
	.align	4


	//----- nvinfo : EIATTR_CUDA_API_VERSION
	.align		4
        /*0000*/ 	.byte	0x04, 0x37
        /*0002*/ 	.short	(.L_9152 - .L_9151)
.L_9151:
        /*0004*/ 	.word	0x00000082


	//----- nvinfo : EIATTR_KPARAM_INFO
	.align		4
.L_9152:
        /*0008*/ 	.byte	0x04, 0x17
        /*000a*/ 	.short	(.L_9154 - .L_9153)
.L_9153:
        /*000c*/ 	.word	0x00000000
        /*0010*/ 	.short	0x0006
        /*0012*/ 	.short	0x0030
        /*0014*/ 	.byte	0x00, 0xf0, 0x21, 0x00


	//----- nvinfo : EIATTR_KPARAM_INFO
	.align		4
.L_9154:
        /*0018*/ 	.byte	0x04, 0x17
        /*001a*/ 	.short	(.L_9156 - .L_9155)
.L_9155:
        /*001c*/ 	.word	0x00000000
        /*0020*/ 	.short	0x0005
        /*0022*/ 	.short	0x0024
        /*0024*/ 	.byte	0x00, 0xf0, 0x31, 0x00


	//----- nvinfo : EIATTR_KPARAM_INFO
	.align		4
.L_9156:
        /*0028*/ 	.byte	0x04, 0x17
        /*002a*/ 	.short	(.L_9158 - .L_9157)
.L_9157:
        /*002c*/ 	.word	0x00000000
        /*0030*/ 	.short	0x0004
        /*0032*/ 	.short	0x0021
        /*0034*/ 	.byte	0x00, 0xf0, 0x05, 0x00


	//----- nvinfo : EIATTR_KPARAM_INFO
	.align		4
.L_9158:
        /*0038*/ 	.byte	0x04, 0x17
        /*003a*/ 	.short	(.L_9160 - .L_9159)
.L_9159:
        /*003c*/ 	.word	0x00000000
        /*0040*/ 	.short	0x0003
        /*0042*/ 	.short	0x0020
        /*0044*/ 	.byte	0x00, 0xf0, 0x05, 0x00


	//----- nvinfo : EIATTR_KPARAM_INFO
	.align		4
.L_9160:
        /*0048*/ 	.byte	0x04, 0x17
        /*004a*/ 	.short	(.L_9162 - .L_9161)
.L_9161:
        /*004c*/ 	.word	0x00000000
        /*0050*/ 	.short	0x0002
        /*0052*/ 	.short	0x0008
        /*0054*/ 	.byte	0x00, 0xf0, 0x61, 0x00


	//----- nvinfo : EIATTR_KPARAM_INFO
	.align		4
.L_9162:
        /*0058*/ 	.byte	0x04, 0x17
        /*005a*/ 	.short	(.L_9164 - .L_9163)
.L_9163:
        /*005c*/ 	.word	0x00000000
        /*0060*/ 	.short	0x0001
        /*0062*/ 	.short	0x0004
        /*0064*/ 	.byte	0x00, 0xf0, 0x05, 0x00


	//----- nvinfo : EIATTR_KPARAM_INFO
	.align		4
.L_9164:
        /*0068*/ 	.byte	0x04, 0x17
        /*006a*/ 	.short	(.L_9166 - .L_9165)
.L_9165:
        /*006c*/ 	.word	0x00000000
        /*0070*/ 	.short	0x0000
        /*0072*/ 	.short	0x0000
        /*0074*/ 	.byte	0x00, 0xf0, 0x11, 0x00


	//----- nvinfo : EIATTR_SPARSE_MMA_MASK
	.align		4
.L_9166:
        /*0078*/ 	.byte	0x03, 0x50
        /*007a*/ 	.short	0x0000


	//----- nvinfo : EIATTR_MAXREG_COUNT
	.align		4
        /*007c*/ 	.byte	0x03, 0x1b
        /*007e*/ 	.short	0x00ff


	//----- nvinfo : EIATTR_EXTERNS
	.align		4
        /*0080*/ 	.byte	0x04, 0x0f
        /*0082*/ 	.short	(.L_9168 - .L_9167)


	//   ....[0]....
	.align		4
.L_9167:
        /*0084*/ 	.word	index@(__assertfail)


	//----- nvinfo : EIATTR_MERCURY_ISA_VERSION
	.align		4
.L_9168:
        /*0088*/ 	.byte	0x03, 0x5f
        /*008a*/ 	.short	0x0101


	//----- nvinfo : EIATTR_VRC_CTA_INIT_COUNT
	.align		4
        /*008c*/ 	.byte	0x02, 0x4a
	.zero		1
	.zero		1


	//----- nvinfo : EIATTR_SYSCALL_OFFSETS
	.align		4
        /*0090*/ 	.byte	0x04, 0x46
        /*0092*/ 	.short	(.L_9170 - .L_9169)


	//   ....[0]....
.L_9169:
        /*0094*/ 	.word	0x00000ff0


	//   ....[1]....
        /*0098*/ 	.word	0x00002070


	//   ....[2]....
        /*009c*/ 	.word	0x00003230


	//   ....[3]....
        /*00a0*/ 	.word	0x000042b0


	//   ....[4]....
        /*00a4*/ 	.word	0x000053b0


	//   ....[5]....
        /*00a8*/ 	.word	0x00006440


	//   ....[6]....
        /*00ac*/ 	.word	0x00007540


	//   ....[7]....
        /*00b0*/ 	.word	0x000084f0


	//   ....[8]....
        /*00b4*/ 	.word	0x00009660


	//   ....[9]....
        /*00b8*/ 	.word	0x0000a3f0


	//   ....[10]....
        /*00bc*/ 	.word	0x0000b260


	//   ....[11]....
        /*00c0*/ 	.word	0x0000c0d0


	//----- nvinfo : EIATTR_EXIT_INSTR_OFFSETS
	.align		4
.L_9170:
        /*00c4*/ 	.byte	0x04, 0x1c
        /*00c6*/ 	.short	(.L_9172 - .L_9171)


	//   ....[0]....
.L_9171:
        /*00c8*/ 	.word	0x0000b530


	//   ....[1]....
        /*00cc*/ 	.word	0x0000b660


	//   ....[2]....
        /*00d0*/ 	.word	0x0000b680


	//   ....[3]....
        /*00d4*/ 	.word	0x0000b710


	//   ....[4]....
        /*00d8*/ 	.word	0x0000b730


	//   ....[5]....
        /*00dc*/ 	.word	0x0000b750


	//   ....[6]....
        /*00e0*/ 	.word	0x0000b7e0


	//   ....[7]....
        /*00e4*/ 	.word	0x0000b820


	//   ....[8]....
        /*00e8*/ 	.word	0x0000b8c0


	//   ....[9]....
        /*00ec*/ 	.word	0x0000b910


	//   ....[10]....
        /*00f0*/ 	.word	0x0000b940


	//   ....[11]....
        /*00f4*/ 	.word	0x0000ba00


	//   ....[12]....
        /*00f8*/ 	.word	0x0000bb70


	//   ....[13]....
        /*00fc*/ 	.word	0x0000bce0


	//   ....[14]....
        /*0100*/ 	.word	0x0000be40


	//   ....[15]....
        /*0104*/ 	.word	0x0000be70


	//   ....[16]....
        /*0108*/ 	.word	0x0000be90


	//   ....[17]....
        /*010c*/ 	.word	0x0000bf30


	//   ....[18]....
        /*0110*/ 	.word	0x0000bf70


	//   ....[19]....
        /*0114*/ 	.word	0x0000c0e0


	//   ....[20]....
        /*0118*/ 	.word	0x0000c1f0


	//   ....[21]....
        /*011c*/ 	.word	0x0000c330


	//   ....[22]....
        /*0120*/ 	.word	0x0000c370


	//----- nvinfo : EIATTR_MAX_THREADS
	.align		4
.L_9172:
        /*0124*/ 	.byte	0x04, 0x05
        /*0126*/ 	.short	(.L_9174 - .L_9173)
.L_9173:
        /*0128*/ 	.word	0x00000080
        /*012c*/ 	.word	0x00000001
        /*0130*/ 	.word	0x00000001


	//----- nvinfo : EIATTR_CRS_STACK_SIZE
	.align		4
.L_9174:
        /*0134*/ 	.byte	0x04, 0x1e
        /*0136*/ 	.short	(.L_9176 - .L_9175)
.L_9175:
        /*0138*/ 	.word	0x00000000


	//----- nvinfo : EIATTR_CBANK_PARAM_SIZE
	.align		4
.L_9176:
        /*013c*/ 	.byte	0x03, 0x19
        /*013e*/ 	.short	0x0038


	//----- nvinfo : EIATTR_PARAM_CBANK
	.align		4
        /*0140*/ 	.byte	0x04, 0x0a
        /*0142*/ 	.short	(.L_9178 - .L_9177)
	.align		4
.L_9177:
        /*0144*/ 	.word	index@(.nv.constant0._ZN2at6native27unrolled_elementwise_kernelINS0_13BinaryFunctorIN3c104HalfES4_bZZZNS0_23logical_and_kernel_cudaERNS_14TensorIteratorEENKUlvE0_clEvENKUlvE6_clEvEUlS4_S4_E_EESt5arrayIPcLm3EELi4E23TrivialOffsetCalculatorILi2EjESE_ILi1EjENS0_6memory12LoadWithCastILi2EEENSH_13StoreWithCastILi1EEEEEviT_T0_T2_T3_T4_T5_)
        /*0148*/ 	.short	0x0380
        /*014a*/ 	.short	0x0038


	//----- nvinfo : EIATTR_SW_WAR
	.align		4
.L_9178:
        /*014c*/ 	.byte	0x04, 0x36
        /*014e*/ 	.short	(.L_9180 - .L_9179)
.L_9179:
        /*0150*/ 	.word	0x00000008
.L_9180:


//--------------------- .nv.info._ZN2at6native18elementwise_kernelILi128ELi4EZNS0_22gpu_kernel_impl_nocastINS0_13BinaryFunctorIN3c104HalfES5_bZZZNS0_23logical_and_kernel_cudaERNS_14TensorIteratorEENKUlvE0_clEvENKUlvE6_clEvEUlS5_S5_E_EEEEvRNS_18TensorIteratorBaseERKT_EUliE_EEviT1_ --------------------------
	.section	.nv.info._ZN2at6native18elementwise_kernelILi128ELi4EZNS0_22gpu_kernel_impl_nocastINS0_13BinaryFunctorIN3c104HalfES5_bZZZNS0_23logical_and_kernel_cudaERNS_14TensorIteratorEENKUlvE0_clEvENKUlvE6_clEvEUlS5_S5_E_EEEEvRNS_18TensorIteratorBaseERKT_EUliE_EEviT1_,"",@"SHT_CUDA_INFO"
	.sectionflags	@""
	.align	4


	//----- nvinfo : EIATTR_CUDA_API_VERSION
	.align		4
        /*0000*/ 	.byte	0x04, 0x37
        /*0002*/ 	.short	(.L_9182 - .L_9181)
.L_9181:
        /*0004*/ 	.word	0x00000082


	//----- nvinfo : EIATTR_KPARAM_INFO
	.align		4
.L_9182:
        /*0008*/ 	.byte	0x04, 0x17
        /*000a*/ 	.short	(.L_9184 - .L_9183)
.L_9183:
        /*000c*/ 	.word	0x00000000
        /*0010*/ 	.short	0x0001
        /*0012*/ 	.short	0x0008
        /*0014*/ 	.byte	0x00, 0xf0, 0x21, 0x0a


	//----- nvinfo : EIATTR_KPARAM_INFO
	.align		4
.L_9184:
        /*0018*/ 	.byte	0x04, 0x17
        /*001a*/ 	.short	(.L_9186 - .L_9185)
.L_9185:
        /*001c*/ 	.word	0x00000000
        /*0020*/ 	.short	0x0000
        /*0022*/ 	.short	0x0000
        /*0024*/ 	.byte	0x00, 0xf0, 0x11, 0x00


	//----- nvinfo : EIATTR_SPARSE_MMA_MASK
	.align		4
.L_9186:
        /*0028*/ 	.byte	0x03, 0x50
        /*002a*/ 	.short	0x0000


	//----- nvinfo : EIATTR_MAXREG_COUNT
	.align		4
        /*002c*/ 	.byte	0x03, 0x1b
        /*002e*/ 	.short	0x0080


	//----- nvinfo : EIATTR_MERCURY_ISA_VERSION
	.align		4
        /*0030*/ 	.byte	0x03, 0x5f
        /*0032*/ 	.short	0x0101


	//----- nvinfo : EIATTR_VRC_CTA_INIT_COUNT
	.align		4
        /*0034*/ 	.byte	0x02, 0x4a
	.zero		1
	.zero		1


	//----- nvinfo : EIATTR_EXIT_INSTR_OFFSETS
	.align		4
        /*0038*/ 	.byte	0x04, 0x1c
        /*003a*/ 	.short	(.L_9188 - .L_9187)


	//   ....[0]....
.L_9187:
        /*003c*/ 	.word	0x000003c0


	//   ....[1]....
        /*0040*/ 	.word	0x00000480


	//   ....[2]....
        /*0044*/ 	.word	0x00004a20


	//   ....[3]....
        /*0048*/ 	.word	0x000060f0


	//----- nvinfo : EIATTR_MAX_THREADS
	.align		4
.L_9188:
        /*004c*/ 	.byte	0x04, 0x05
        /*004e*/ 	.short	(.L_9190 - .L_9189)
.L_9189:
        /*0050*/ 	.word	0x00000080
        /*0054*/ 	.word	0x00000001
        /*0058*/ 	.word	0x00000001


	//----- nvinfo : EIATTR_CRS_STACK_SIZE
	.align		4
.L_9190:
        /*005c*/ 	.byte	0x04, 0x1e
        /*005e*/ 	.short	(.L_9192 - .L_9191)
.L_9191:
        /*0060*/ 	.word	0x00000000


	//----- nvinfo : EIATTR_CBANK_PARAM_SIZE
	.align		4
.L_9192:
        /*0064*/ 	.byte	0x03, 0x19
        /*0066*/ 	.short	0x0290


	//----- nvinfo : EIATTR_PARAM_CBANK
	.align		4
        /*0068*/ 	.byte	0x04, 0x0a
        /*006a*/ 	.short	(.L_9194 - .L_9193)
	.align		4
.L_9193:
        /*006c*/ 	.word	index@(.nv.constant0._ZN2at6native18elementwise_kernelILi128ELi4EZNS0_22gpu_kernel_impl_nocastINS0_13BinaryFunctorIN3c104HalfES5_bZZZNS0_23logical_and_kernel_cudaERNS_14TensorIteratorEENKUlvE0_clEvENKUlvE6_clEvEUlS5_S5_E_EEEEvRNS_18TensorIteratorBaseERKT_EUliE_EEviT1_)
        /*0070*/ 	.short	0x0380
        /*0072*/ 	.short	0x0290


	//----- nvinfo : EIATTR_SW_WAR
	.align		4
.L_9194:
        /*0074*/ 	.byte	0x04, 0x36
        /*0076*/ 	.short	(.L_9196 - .L_9195)
.L_9195:
        /*0078*/ 	.word	0x00000008
.L_9196:


//--------------------- .nv.info._ZN2at6native27unrolled_elementwise_kernelINS0_13BinaryFunctorIN3c104HalfES4_bZZZNS0_23logical_and_kernel_cudaERNS_14TensorIteratorEENKUlvE0_clEvENKUlvE6_clEvEUlS4_S4_E_EESt5arrayIPcLm3EELi4E23TrivialOffsetCalculatorILi2EjESE_ILi1EjENS0_6memory15LoadWithoutCastENSH_16StoreWithoutCastEEEviT_T0_T2_T3_T4_T5_ --------------------------
	.section	.nv.info._ZN2at6native27unrolled_elementwise_kernelINS0_13BinaryFunctorIN3c104HalfES4_bZZZNS0_23logical_and_kernel_cudaERNS_14TensorIteratorEENKUlvE0_clEvENKUlvE6_clEvEUlS4_S4_E_EESt5arrayIPcLm3EELi4E23TrivialOffsetCalculatorILi2EjESE_ILi1EjENS0_6memory15LoadWithoutCastENSH_16StoreWithoutCastEEEviT_T0_T2_T3_T4_T5_,"",@"SHT_CUDA_INFO"
	.sectionflags	@""
	.align	4


	//----- nvinfo : EIATTR_CUDA_API_VERSION
	.align		4
        /*0000*/ 	.byte	0x04, 0x37
        /*0002*/ 	.short	(.L_9198 - .L_9197)
.L_9197:
        /*0004*/ 	.word	0x00000082


	//----- nvinfo : EIATTR_KPARAM_INFO
	.align		4
.L_9198:
        /*0008*/ 	.byte	0x04, 0x17
        /*000a*/ 	.short	(.L_9200 - .L_9199)
.L_9199:
        /*000c*/ 	.word	0x00000000
        /*0010*/ 	.short	0x0006
        /*0012*/ 	.short	0x0023
        /*0014*/ 	.byte	0x00, 0xf0, 0x05, 0x00


	//----- nvinfo : EIATTR_KPARAM_INFO
	.align		4
.L_9200:
        /*0018*/ 	.byte	0x04, 0x17
        /*001a*/ 	.short	(.L_9202 - .L_9201)
.L_9201:
        /*001c*/ 	.word	0x00000000
        /*0020*/ 	.short	0x0005
        /*0022*/ 	.short	0x0022
        /*0024*/ 	.byte	0x00, 0xf0, 0x05, 0x00


	//----- nvinfo : EIATTR_KPARAM_INFO
	.align		4
.L_9202:
        /*0028*/ 	.byte	0x04, 0x17
        /*002a*/ 	.short	(.L_9204 - .L_9203)
.L_9203:
        /*002c*/ 	.word	0x00000000
        /*0030*/ 	.short	0x0004
        /*0032*/ 	.short	0x0021
        /*0034*/ 	.byte	0x00, 0xf0, 0x05, 0x00


	//----- nvinfo : EIATTR_KPARAM_INFO
	.align		4
.L_9204:
        /*0038*/ 	.byte	0x04, 0x17
        /*003a*/ 	.short	(.L_9206 - .L_9205)
.L_9205:
        /*003c*/ 	.word	0x00000000
        /*0040*/ 	.short	0x0003
        /*0042*/ 	.short	0x0020
        /*0044*/ 	.byte	0x00, 0xf0, 0x05, 0x00


	//----- nvinfo : EIATTR_KPARAM_INFO
	.align		4
.L_9206:
        /*0048*/ 	.byte	0x04, 0x17
        /*004a*/ 	.short	(.L_9208 - .L_9207)
.L_9207:
        /*004c*/ 	.word	0x00000000
        /*0050*/ 	.short	0x0002
        /*0052*/ 	.short	0x0008
        /*0054*/ 	.byte	0x00, 0xf0, 0x61, 0x00


	//----- nvinfo : EIATTR_KPARAM_INFO
	.align		4
.L_9208:
        /*0058*/ 	.byte	0x04, 0x17
        /*005a*/ 	.short	(.L_9210 - .L_9209)
.L_9209:
        /*005c*/ 	.word	0x00000000
        /*0060*/ 	.short	0x0001
        /*0062*/ 	.short	0x0004
        /*0064*/ 	.byte	0x00, 0xf0, 0x05, 0x00


	//----- nvinfo : EIATTR_KPARAM_INFO
	.align		4
.L_9210:
        /*0068*/ 	.byte	0x04, 0x17
        /*006a*/ 	.short	(.L_9212 - .L_9211)
.L_9211:
        /*006c*/ 	.word	0x00000000
        /*0070*/ 	.short	0x0000
        /*0072*/ 	.short	0x0000
        /*0074*/ 	.byte	0x00, 0xf0, 0x11, 0x00


	//----- nvinfo : EIATTR_SPARSE_MMA_MASK
	.align		4
.L_9212:
        /*0078*/ 	.byte	0x03, 0x50
        /*007a*/ 	.short	0x0000


	//----- nvinfo : EIATTR_MAXREG_COUNT
	.align		4
        /*007c*/ 	.byte	0x03, 0x1b
        /*007e*/ 	.short	0x00ff


	//----- nvinfo : EIATTR_MERCURY_ISA_VERSION
	.align		4
        /*0080*/ 	.byte	0x03, 0x5f
        /*0082*/ 	.short	0x0101


	//----- nvinfo : EIATTR_VRC_CTA_INIT_COUNT
	.align		4
        /*0084*/ 	.byte	0x02, 0x4a
	.zero		1
	.zero		1


	//----- nvinfo : EIATTR_EXIT_INSTR_OFFSETS
	.align		4
        /*0088*/ 	.byte	0x04, 0x1c
        /*008a*/ 	.short	(.L_9214 - .L_9213)


	//   ....[0]....
.L_9213:
        /*008c*/ 	.word	0x00000700


	//   ....[1]....
        /*0090*/ 	.word	0x00000760


	//----- nvinfo : EIATTR_MAX_THREADS
	.align		4
.L_9214:
        /*0094*/ 	.byte	0x04, 0x05
        /*0096*/ 	.short	(.L_9216 - .L_9215)
.L_9215:
        /*0098*/ 	.word	0x00000080
        /*009c*/ 	.word	0x00000001
        /*00a0*/ 	.word	0x00000001


	//----- nvinfo : EIATTR_CRS_STACK_SIZE
	.align		4
.L_9216:
        /*00a4*/ 	.byte	0x04, 0x1e
        /*00a6*/ 	.short	(.L_9218 - .L_9217)
.L_9217:
        /*00a8*/ 	.word	0x00000000


	//----- nvinfo : EIATTR_CBANK_PARAM_SIZE
	.align		4
.L_9218:
        /*00ac*/ 	.byte	0x03, 0x19
        /*00ae*/ 	.short	0x0024


	//----- nvinfo : EIATTR_PARAM_CBANK
	.align		4
        /*00b0*/ 	.byte	0x04, 0x0a
        /*00b2*/ 	.short	(.L_9220 - .L_9219)
	.align		4
.L_9219:
        /*00b4*/ 	.word	index@(.nv.constant0._ZN2at6native27unrolled_elementwise_kernelINS0_13BinaryFunctorIN3c104HalfES4_bZZZNS0_23logical_and_kernel_cudaERNS_14TensorIteratorEENKUlvE0_clEvENKUlvE6_clEvEUlS4_S4_E_EESt5arrayIPcLm3EELi4E23TrivialOffsetCalculatorILi2EjESE_ILi1EjENS0_6memory15LoadWithoutCastENSH_16StoreWithoutCastEEEviT_T0_T2_T3_T4_T5_)
        /*00b8*/ 	.short	0x0380
        /*00ba*/ 	.short	0x0024


	//----- nvinfo : EIATTR_SW_WAR
	.align		4
.L_9220:
        /*00bc*/ 	.byte	0x04, 0x36
        /*00be*/ 	.short	(.L_9222 - .L_9221)
.L_9221:
        /*00c0*/ 	.word	0x00000008
.L_9222:


//--------------------- .nv.info._ZN2at6native29vectorized_elementwise_kernelILi2ENS0_13BinaryFunctorIN3c104HalfES4_bZZZNS0_23logical_and_kernel_cudaERNS_14TensorIteratorEENKUlvE0_clEvENKUlvE6_clEvEUlS4_S4_E_EESt5arrayIPcLm3EEEEviT0_T1_ --------------------------
	.section	.nv.info._ZN2at6native29vectorized_elementwise_kernelILi2ENS0_13BinaryFunctorIN3c104HalfES4_bZZZNS0_23logical_and_kernel_cudaERNS_14TensorIteratorEENKUlvE0_clEvENKUlvE6_clEvEUlS4_S4_E_EESt5arrayIPcLm3EEEEviT0_T1_,"",@"SHT_CUDA_INFO"
	.sectionflags	@""
	.align	4


	//----- nvinfo : EIATTR_CUDA_API_VERSION
	.align		4
        /*0000*/ 	.byte	0x04, 0x37
        /*0002*/ 	.short	(.L_9224 - .L_9223)
.L_9223:
        /*0004*/ 	.word	0x00000082


	//----- nvinfo : EIATTR_KPARAM_INFO
	.align		4
.L_9224:
        /*0008*/ 	.byte	0x04, 0x17
        /*000a*/ 	.short	(.L_9226 - .L_9225)
.L_9225:
        /*000c*/ 	.word	0x00000000
        /*0010*/ 	.short	0x0002
        /*0012*/ 	.short	0x0008
        /*0014*/ 	.byte	0x00, 0xf0, 0x61, 0x00


	//----- nvinfo : EIATTR_KPARAM_INFO
	.align		4
.L_9226:
        /*0018*/ 	.byte	0x04, 0x17
        /*001a*/ 	.short	(.L_9228 - .L_9227)
.L_9227:
        /*001c*/ 	.word	0x00000000
        /*0020*/ 	.short	0x0001
        /*0022*/ 	.short	0x0004
        /*0024*/ 	.byte	0x00, 0xf0, 0x05, 0x00


	//----- nvinfo : EIATTR_KPARAM_INFO
	.align		4
.L_9228:
        /*0028*/ 	.byte	0x04, 0x17
        /*002a*/ 	.short	(.L_9230 - .L_9229)
.L_9229:
        /*002c*/ 	.word	0x00000000
        /*0030*/ 	.short	0x0000
        /*0032*/ 	.short	0x0000
        /*0034*/ 	.byte	0x00, 0xf0, 0x11, 0x00


	//----- nvinfo : EIATTR_SPARSE_MMA_MASK
	.align		4
.L_9230:
        /*0038*/ 	.byte	0x03, 0x50
        /*003a*/ 	.short	0x0000


	//----- nvinfo : EIATTR_MAXREG_COUNT
	.align		4
        /*003c*/ 	.byte	0x03, 0x1b
        /*003e*/ 	.short	0x00ff


	//----- nvinfo : EIATTR_MERCURY_ISA_VERSION
	.align		4
        /*0040*/ 	.byte	0x03, 0x5f
        /*0042*/ 	.short	0x0101


	//----- nvinfo : EIATTR_VRC_CTA_INIT_COUNT
	.align		4
        /*0044*/ 	.byte	0x02, 0x4a
	.zero		1
	.zero		1


	//----- nvinfo : EIATTR_EXIT_INSTR_OFFSETS
	.align		4
        /*0048*/ 	.byte	0x04, 0x1c
        /*004a*/ 	.short	(.L_9232 - .L_9231)


	//   ....[0]....
.L_9231:
        /*004c*/ 	.word	0x00000ec0


	//   ....[1]....
        /*0050*/ 	.word	0x00000f20


	//   ....[2]....
        /*0054*/ 	.word	0x00001360


	//----- nvinfo : EIATTR_MAX_THREADS
	.align		4
.L_9232:
        /*0058*/ 	.byte	0x04, 0x05
        /*005a*/ 	.short	(.L_9234 - .L_9233)
.L_9233:
        /*005c*/ 	.word	0x00000080
        /*0060*/ 	.word	0x00000001
        /*0064*/ 	.word	0x00000001


	//----- nvinfo : EIATTR_CRS_STACK_SIZE
	.align		4
.L_9234:
        /*0068*/ 	.byte	0x04, 0x1e
        /*006a*/ 	.short	(.L_9236 - .L_9235)
.L_9235:
        /*006c*/ 	.word	0x00000000


	//----- nvinfo : EIATTR_CBANK_PARAM_SIZE
	.align		4
.L_9236:
        /*0070*/ 	.byte	0x03, 0x19
        /*0072*/ 	.short	0x0020


	//----- nvinfo : EIATTR_PARAM_CBANK
	.align		4
        /*0074*/ 	.byte	0x04, 0x0a
        /*0076*/ 	.short	(.L_9238 - .L_9237)
	.align		4
.L_9237:
        /*0078*/ 	.word	index@(.nv.constant0._ZN2at6native29vectorized_elementwise_kernelILi2ENS0_13BinaryFunctorIN3c104HalfES4_bZZZNS0_23logical_and_kernel_cudaERNS_14TensorIteratorEENKUlvE0_clEvENKUlvE6_clEvEUlS4_S4_E_EESt5arrayIPcLm3EEEEviT0_T1_)
        /*007c*/ 	.short	0x0380
        /*007e*/ 	.short	0x0020


	//----- nvinfo : EIATTR_SW_WAR
	.align		4
.L_9238:
        /*0080*/ 	.byte	0x04, 0x36
        /*0082*/ 	.short	(.L_9240 - .L_9239)
.L_9239:
        /*0084*/ 	.word	0x00000008
.L_9240:


//--------------------- .nv.info._ZN2at6native29vectorized_elementwise_kernelILi4ENS0_13BinaryFunctorIN3c104HalfES4_bZZZNS0_23logical_and_kernel_cudaERNS_14TensorIteratorEENKUlvE0_clEvENKUlvE6_clEvEUlS4_S4_E_EESt5arrayIPcLm3EEEEviT0_T1_ --------------------------
	.section	.nv.info._ZN2at6native29vectorized_elementwise_kernelILi4ENS0_13BinaryFunctorIN3c104HalfES4_bZZZNS0_23logical_and_kernel_cudaERNS_14TensorIteratorEENKUlvE0_clEvENKUlvE6_clEvEUlS4_S4_E_EESt5arrayIPcLm3EEEEviT0_T1_,"",@"SHT_CUDA_INFO"
	.sectionflags	@""
	.align	4


	//----- nvinfo : EIATTR_CUDA_API_VERSION
	.align		4
        /*0000*/ 	.byte	0x04, 0x37
        /*0002*/ 	.short	(.L_9242 - .L_9241)
.L_9241:
        /*0004*/ 	.word	0x00000082


	//----- nvinfo : EIATTR_KPARAM_INFO
	.align		4
.L_9242:
        /*0008*/ 	.byte	0x04, 0x17
        /*000a*/ 	.short	(.L_9244 - .L_9243)
.L_9243:
        /*000c*/ 	.word	0x00000000
        /*0010*/ 	.short	0x0002
        /*0012*/ 	.short	0x0008
        /*0014*/ 	.byte	0x00, 0xf0, 0x61, 0x00


	//----- nvinfo : EIATTR_KPARAM_INFO
	.align		4
.L_9244:
        /*0018*/ 	.byte	0x04, 0x17
        /*001a*/ 	.short	(.L_9246 - .L_9245)
.L_9245:
        /*001c*/ 	.word	0x00000000
        /*0020*/ 	.short	0x0001
        /*0022*/ 	.short	0x0004
        /*0024*/ 	.byte	0x00, 0xf0, 0x05, 0x00


	//----- nvinfo : EIATTR_KPARAM_INFO
	.align		4
.L_9246:
        /*0028*/ 	.byte	0x04, 0x17
        /*002a*/ 	.short	(.L_9248 - .L_9247)
.L_9247:
        /*002c*/ 	.word	0x00000000
        /*0030*/ 	.short	0x0000
        /*0032*/ 	.short	0x0000
        /*0034*/ 	.byte	0x00, 0xf0, 0x11, 0x00


	//----- nvinfo : EIATTR_SPARSE_MMA_MASK
	.align		4
.L_9248:
        /*0038*/ 	.byte	0x03, 0x50
        /*003a*/ 	.short	0x0000


	//----- nvinfo : EIATTR_MAXREG_COUNT
	.align		4
        /*003c*/ 	.byte	0x03, 0x1b
        /*003e*/ 	.short	0x00ff


	//----- nvinfo : EIATTR_MERCURY_ISA_VERSION
	.align		4
        /*0040*/ 	.byte	0x03, 0x5f
        /*0042*/ 	.short	0x0101


	//----- nvinfo : EIATTR_VRC_CTA_INIT_COUNT
	.align		4
        /*0044*/ 	.byte	0x02, 0x4a
	.zero		1
	.zero		1


	//----- nvinfo : EIATTR_EXIT_INSTR_OFFSETS
	.align		4
        /*0048*/ 	.byte	0x04, 0x1c
        /*004a*/ 	.short	(.L_9250 - .L_9249)


	//   ....[0]....
.L_9249:
        /*004c*/ 	.word	0x00000ec0


	//   ....[1]....
        /*0050*/ 	.word	0x00000f20


	//   ....[2]....
        /*0054*/ 	.word	0x00001320


	//----- nvinfo : EIATTR_MAX_THREADS
	.align		4
.L_9250:
        /*0058*/ 	.byte	0x04, 0x05
        /*005a*/ 	.short	(.L_9252 - .L_9251)
.L_9251:
        /*005c*/ 	.word	0x00000080
        /*0060*/ 	.word	0x00000001
        /*0064*/ 	.word	0x00000001


	//----- nvinfo : EIATTR_CRS_STACK_SIZE
	.align		4
.L_9252:
        /*0068*/ 	.byte	0x04, 0x1e
        /*006a*/ 	.short	(.L_9254 - .L_9253)
.L_9253:
        /*006c*/ 	.word	0x00000000


	//----- nvinfo : EIATTR_CBANK_PARAM_SIZE
	.align		4
.L_9254:
        /*0070*/ 	.byte	0x03, 0x19
        /*0072*/ 	.short	0x0020


	//----- nvinfo : EIATTR_PARAM_CBANK
	.align		4
        /*0074*/ 	.byte	0x04, 0x0a
        /*0076*/ 	.short	(.L_9256 - .L_9255)
	.align		4
.L_9255:
        /*0078*/ 	.word	index@(.nv.constant0._ZN2at6native29vectorized_elementwise_kernelILi4ENS0_13BinaryFunctorIN3c104HalfES4_bZZZNS0_23logical_and_kernel_cudaERNS_14TensorIteratorEENKUlvE0_clEvENKUlvE6_clEvEUlS4_S4_E_EESt5arrayIPcLm3EEEEviT0_T1_)
        /*007c*/ 	.short	0x0380
        /*007e*/ 	.short	0x0020


	//----- nvinfo : EIATTR_SW_WAR
	.align		4
.L_9256:
        /*0080*/ 	.byte	0x04, 0x36
        /*0082*/ 	.short	(.L_9258 - .L_9257)
.L_9257:
        /*0084*/ 	.word	0x00000008
.L_9258:


//--------------------- .nv.info._ZN2at6native29vectorized_elementwise_kernelILi8ENS0_13BinaryFunctorIN3c104HalfES4_bZZZNS0_23logical_and_kernel_cudaERNS_14TensorIteratorEENKUlvE0_clEvENKUlvE6_clEvEUlS4_S4_E_EESt5arrayIPcLm3EEEEviT0_T1_ --------------------------
	.section	.nv.info._ZN2at6native29vectorized_elementwise_kernelILi8ENS0_13BinaryFunctorIN3c104HalfES4_bZZZNS0_23logical_and_kernel_cudaERNS_14TensorIteratorEENKUlvE0_clEvENKUlvE6_clEvEUlS4_S4_E_EESt5arrayIPcLm3EEEEviT0_T1_,"",@"SHT_CUDA_INFO"
	.sectionflags	@""
	.align	4


	//----- nvinfo : EIATTR_CUDA_API_VERSION
	.align		4
        /*0000*/ 	.byte	0x04, 0x37
        /*0002*/ 	.short	(.L_9260 - .L_9259)
.L_9259:
        /*0004*/ 	.word	0x00000082


	//----- nvinfo : EIATTR_KPARAM_INFO
	.align		4
.L_9260:
        /*0008*/ 	.byte	0x04, 0x17
        /*000a*/ 	.short	(.L_9262 - .L_9261)
.L_9261:
        /*000c*/ 	.word	0x00000000
        /*0010*/ 	.short	0x0002
        /*0012*/ 	.short	0x0008
        /*0014*/ 	.byte	0x00, 0xf0, 0x61, 0x00


	//----- nvinfo : EIATTR_KPARAM_INFO
	.align		4
.L_9262:
        /*0018*/ 	.byte	0x04, 0x17
        /*001a*/ 	.short	(.L_9264 - .L_9263)
.L_9263:
        /*001c*/ 	.word	0x00000000
        /*0020*/ 	.short	0x0001
        /*0022*/ 	.short	0x0004
        /*0024*/ 	.byte	0x00, 0xf0, 0x05, 0x00


	//----- nvinfo : EIATTR_KPARAM_INFO
	.align		4
.L_9264:
        /*0028*/ 	.byte	0x04, 0x17
        /*002a*/ 	.short	(.L_9266 - .L_9265)
.L_9265:
        /*002c*/ 	.word	0x00000000
        /*0030*/ 	.short	0x0000
        /*0032*/ 	.short	0x0000
        /*0034*/ 	.byte	0x00, 0xf0, 0x11, 0x00


	//----- nvinfo : EIATTR_SPARSE_MMA_MASK
	.align		4
.L_9266:
        /*0038*/ 	.byte	0x03, 0x50
        /*003a*/ 	.short	0x0000


	//----- nvinfo : EIATTR_MAXREG_COUNT
	.align		4
        /*003c*/ 	.byte	0x03, 0x1b
        /*003e*/ 	.short	0x00ff


	//----- nvinfo : EIATTR_MERCURY_ISA_VERSION
	.align		4
        /*0040*/ 	.byte	0x03, 0x5f
        /*0042*/ 	.short	0x0101


	//----- nvinfo : EIATTR_VRC_CTA_INIT_COUNT
	.align		4
        /*0044*/ 	.byte	0x02, 0x4a
	.zero		1
	.zero		1


	//----- nvinfo : EIATTR_EXIT_INSTR_OFFSETS
	.align		4
        /*0048*/ 	.byte	0x04, 0x1c
        /*004a*/ 	.short	(.L_9268 - .L_9267)


	//   ....[0]....
.L_9267:
        /*004c*/ 	.word	0x00000ec0


	//   ....[1]....
        /*0050*/ 	.word	0x00000f20


	//   ....[2]....
        /*0054*/ 	.word	0x000012f0


	//----- nvinfo : EIATTR_MAX_THREADS
	.align		4
.L_9268:
        /*0058*/ 	.byte	0x04, 0x05
        /*005a*/ 	.short	(.L_9270 - .L_9269)
.L_9269:
        /*005c*/ 	.word	0x00000080
        /*0060*/ 	.word	0x00000001
        /*0064*/ 	.word	0x00000001


	//----- nvinfo : EIATTR_CRS_STACK_SIZE
	.align		4
.L_9270:
        /*0068*/ 	.byte	0x04, 0x1e
        /*006a*/ 	.short	(.L_9272 - .L_9271)
.L_9271:
        /*006c*/ 	.word	0x00000000


	//----- nvinfo : EIATTR_CBANK_PARAM_SIZE
	.align		4
.L_9272:
        /*0070*/ 	.byte	0x03, 0x19
        /*0072*/ 	.short	0x0020


	//----- nvinfo : EIATTR_PARAM_CBANK
	.align		4
        /*0074*/ 	.byte	0x04, 0x0a
        /*0076*/ 	.short	(.L_9274 - .L_9273)
	.align		4
.L_9273:
        /*0078*/ 	.word	index@(.nv.constant0._ZN2at6native29vectorized_elementwise_kernelILi8ENS0_13BinaryFunctorIN3c104HalfES4_bZZZNS0_23logical_and_kernel_cudaERNS_14TensorIteratorEENKUlvE0_clEvENKUlvE6_clEvEUlS4_S4_E_EESt5arrayIPcLm3EEEEviT0_T1_)
        /*007c*/ 	.short	0x0380
        /*007e*/ 	.short	0x0020


	//----- nvinfo : EIATTR_SW_WAR
	.align		4
.L_9274:
        /*0080*/ 	.byte	0x04, 0x36
        /*0082*/ 	.short	(.L_9276 - .L_9275)
.L_9275:
        /*0084*/ 	.word	0x00000008
.L_9276:


//--------------------- .nv.info._ZN2at6native18elementwise_kernelILi128ELi4EZNS0_15gpu_kernel_implINS0_13AUnaryFunctorIffbZZZNS0_23logical_and_kernel_cudaERNS_14TensorIteratorEENKUlvE0_clEvENKUlvE5_clEvEUlffE_EEEEvRNS_18TensorIteratorBaseERKT_EUliE_EEviT1_ --------------------------
	.section	.nv.info._ZN2at6native18elementwise_kernelILi128ELi4EZNS0_15gpu_kernel_implINS0_13AUnaryFunctorIffbZZZNS0_23logical_and_kernel_cudaERNS_14TensorIteratorEENKUlvE0_clEvENKUlvE5_clEvEUlffE_EEEEvRNS_18TensorIteratorBaseERKT_EUliE_EEviT1_,"",@"SHT_CUDA_INFO"
	.sectionflags	@""
	.align	4


	//----- nvinfo : EIATTR_CUDA_API_VERSION
	.align		4
        /*0000*/ 	.byte	0x04, 0x37
        /*0002*/ 	.short	(.L_9278 - .L_9277)
.L_9277:
        /*0004*/ 	.word	0x00000082


	//----- nvinfo : EIATTR_KPARAM_INFO
	.align		4
.L_9278:
        /*0008*/ 	.byte	0x04, 0x17
        /*000a*/ 	.short	(.L_9280 - .L_9279)
.L_9279:
        /*000c*/ 	.word	0x00000000
        /*0010*/ 	.short	0x0001
        /*0012*/ 	.short	0x0008
        /*0014*/ 	.byte	0x00, 0xf0, 0x81, 0x08


	//----- nvinfo : EIATTR_KPARAM_INFO
	.align		4
.L_9280:
        /*0018*/ 	.byte	0x04, 0x17
        /*001a*/ 	.short	(.L_9282 - .L_9281)
.L_9281:
        /*001c*/ 	.word	0x00000000
        /*0020*/ 	.short	0x0000
        /*0022*/ 	.short	0x0000
        /*0024*/ 	.byte	0x00, 0xf0, 0x11, 0x00


	//----- nvinfo : EIATTR_SPARSE_MMA_MASK
	.align		4
.L_9282:
        /*0028*/ 	.byte	0x03, 0x50
        /*002a*/ 	.short	0x0000


	//----- nvinfo : EIATTR_MAXREG_COUNT
	.align		4
        /*002c*/ 	.byte	0x03, 0x1b
        /*002e*/ 	.short	0x0080


	//----- nvinfo : EIATTR_EXTERNS
	.align		4
        /*0030*/ 	.byte	0x04, 0x0f
        /*0032*/ 	.short	(.L_9284 - .L_9283)


	//   ....[0]....
	.align		4
.L_9283:
        /*0034*/ 	.word	index@(__assertfail)


	//----- nvinfo : EIATTR_MERCURY_ISA_VERSION
	.align		4
.L_9284:
        /*0038*/ 	.byte	0x03, 0x5f
        /*003a*/ 	.short	0x0101


	//----- nvinfo : EIATTR_VRC_CTA_INIT_COUNT
	.align		4
        /*003c*/ 	.byte	0x02, 0x4a
	.zero		1
	.zero		1


	//----- nvinfo : EIATTR_SYSCALL_OFFSETS
	.align		4
        /*0040*/ 	.byte	0x04, 0x46
        /*0042*/ 	.short	(.L_9286 - .L_9285)


	//   ....[0]....
.L_9285:
        /*0044*/ 	.word	0x000020d0


	//   ....[1]....
        /*0048*/ 	.word	0x00002e10


	//   ....[2]....
        /*004c*/ 	.word	0x00005020


	//   ....[3]....
        /*0050*/ 	.word	0x00005be0


	//   ....[4]....
        /*0054*/ 	.word	0x00007ee0


	//   ....[5]....
        /*0058*/ 	.word	0x00008aa0


	//   ....[6]....
        /*005c*/ 	.word	0x0000adb0


	//   ....[7]....
        /*0060*/ 	.word	0x0000b930


	//----- nvinfo : EIATTR_EXIT_INSTR_OFFSETS
	.align		4
.L_9286:
        /*0064*/ 	.byte	0x04, 0x1c
        /*0066*/ 	.short	(.L_9288 - .L_9287)


	//   ....[0]....
.L_9287:
        /*0068*/ 	.word	0x00008d30


	//   ....[1]....
        /*006c*/ 	.word	0x0000af50


	//   ....[2]....
        /*0070*/ 	.word	0x0000af70


	//   ....[3]....
        /*0074*/ 	.word	0x0000b000


	//   ....[4]....
        /*0078*/ 	.word	0x0000b020


	//   ....[5]....
        /*007c*/ 	.word	0x0000b040


	//   ....[6]....
        /*0080*/ 	.word	0x0000b0d0


	//   ....[7]....
        /*0084*/ 	.word	0x0000b110


	//   ....[8]....
        /*0088*/ 	.word	0x0000b1b0


	//   ....[9]....
        /*008c*/ 	.word	0x0000b200


	//   ....[10]....
        /*0090*/ 	.word	0x0000b230


	//   ....[11]....
        /*0094*/ 	.word	0x0000b2f0


	//   ....[12]....
        /*0098*/ 	.word	0x0000b430


	//   ....[13]....
        /*009c*/ 	.word	0x0000b570


	//   ....[14]....
        /*00a0*/ 	.word	0x0000b6c0


	//   ....[15]....
        /*00a4*/ 	.word	0x0000b6f0


	//   ....[16]....
        /*00a8*/ 	.word	0x0000b710


	//   ....[17]....
        /*00ac*/ 	.word	0x0000b790


	//   ....[18]....
        /*00b0*/ 	.word	0x0000b7d0


	//   ....[19]....
        /*00b4*/ 	.word	0x0000b940


	//   ....[20]....
        /*00b8*/ 	.word	0x0000ba20


	//   ....[21]....
        /*00bc*/ 	.word	0x0000bac0


	//   ....[22]....
        /*00c0*/ 	.word	0x0000baf0


	//   ....[23]....
        /*00c4*/ 	.word	0x0000bb40


	//   ....[24]....
        /*00c8*/ 	.word	0x0000bb80


	//----- nvinfo : EIATTR_MAX_THREADS
	.align		4
.L_9288:
        /*00cc*/ 	.byte	0x04, 0x05
        /*00ce*/ 	.short	(.L_9290 - .L_9289)
.L_9289:
        /*00d0*/ 	.word	0x00000080
        /*00d4*/ 	.word	0x00000001
        /*00d8*/ 	.word	0x00000001


	//----- nvinfo : EIATTR_CRS_STACK_SIZE
	.align		4
.L_9290:
        /*00dc*/ 	.byte	0x04, 0x1e
        /*00de*/ 	.short	(.L_9292 - .L_9291)
.L_9291:
        /*00e0*/ 	.word	0x00000000


	//----- nvinfo : EIATTR_CBANK_PARAM_SIZE
	.align		4
.L_9292:
        /*00e4*/ 	.byte	0x03, 0x19
        /*00e6*/ 	.short	0x0228


	//----- nvinfo : EIATTR_PARAM_CBANK
	.align		4
        /*00e8*/ 	.byte	0x04, 0x0a
        /*00ea*/ 	.short	(.L_9294 - .L_9293)
	.align		4
.L_9293:
        /*00ec*/ 	.word	index@(.nv.constant0._ZN2at6native18elementwise_kernelILi128ELi4EZNS0_15gpu_kernel_implINS0_13AUnaryFunctorIffbZZZNS0_23logical_and_kernel_cudaERNS_14TensorIteratorEENKUlvE0_clEvENKUlvE5_clEvEUlffE_EEEEvRNS_18TensorIteratorBaseERKT_EUliE_EEviT1_)
        /*00f0*/ 	.short	0x0380
        /*00f2*/ 	.short	0x0228


	//----- nvinfo : EIATTR_SW_WAR
	.align		4
.L_9294:
        /*00f4*/ 	.byte	0x04, 0x36
        /*00f6*/ 	.short	(.L_9296 - .L_9295)
.L_9295:
        /*00f8*/ 	.word	0x00000008
.L_9296:


//--------------------- .nv.info._ZN2at6native27unrolled_elementwise_kernelINS0_13AUnaryFunctorIffbZZZNS0_23logical_and_kernel_cudaERNS_14TensorIteratorEENKUlvE0_clEvENKUlvE5_clEvEUlffE_EESt5arrayIPcLm2EELi4E23TrivialOffsetCalculatorILi1EjESD_NS0_6memory12LoadWithCastILi1EEENSE_13StoreWithCastILi1EEEEEviT_T0_T2_T3_T4_T5_ --------------------------
	.section	.nv.info._ZN2at6native27unrolled_elementwise_kernelINS0_13AUnaryFunctorIffbZZZNS0_23logical_and_kernel_cudaERNS_14TensorIteratorEENKUlvE0_clEvENKUlvE5_clEvEUlffE_EESt5arrayIPcLm2EELi4E23TrivialOffsetCalculatorILi1EjESD_NS0_6memory12LoadWithCastILi1EEENSE_13StoreWithCastILi1EEEEEviT_T0_T2_T3_T4_T5_,"",@"SHT_CUDA_INFO"
	.sectionflags	@""
	.align	4


	//----- nvinfo : EIATTR_CUDA_API_VERSION
	.align		4
        /*0000*/ 	.byte	0x04, 0x37
        /*0002*/ 	.short	(.L_9298 - .L_9297)
.L_9297:
        /*0004*/ 	.word	0x00000082


	//----- nvinfo : EIATTR_KPARAM_INFO
	.align		4
.L_9298:
        /*0008*/ 	.byte	0x04, 0x17
        /*000a*/ 	.short	(.L_9300 - .L_9299)
.L_9299:
        /*000c*/ 	.word	0x00000000
        /*0010*/ 	.short	0x0006
        /*0012*/ 	.short	0x002c
        /*0014*/ 	.byte	0x00, 0xf0, 0x21, 0x00


	//----- nvinfo : EIATTR_KPARAM_INFO
	.align		4
.L_9300:
        /*0018*/ 	.byte	0x04, 0x17
        /*001a*/ 	.short	(.L_9302 - .L_9301)
.L_9301:
        /*001c*/ 	.word	0x00000000
        /*0020*/ 	.short	0x0005
        /*0022*/ 	.short	0x0024
        /*0024*/ 	.byte	0x00, 0xf0, 0x21, 0x00


	//----- nvinfo : EIATTR_KPARAM_INFO
	.align		4
.L_9302:
        /*0028*/ 	.byte	0x04, 0x17
        /*002a*/ 	.short	(.L_9304 - .L_9303)
.L_9303:
        /*002c*/ 	.word	0x00000000
        /*0030*/ 	.short	0x0004
        /*0032*/ 	.short	0x0021
        /*0034*/ 	.byte	0x00, 0xf0, 0x05, 0x00


	//----- nvinfo : EIATTR_KPARAM_INFO
	.align		4
.L_9304:
        /*0038*/ 	.byte	0x04, 0x17
        /*003a*/ 	.short	(.L_9306 - .L_9305)
.L_9305:
        /*003c*/ 	.word	0x00000000
        /*0040*/ 	.short	0x0003
        /*0042*/ 	.short	0x0020
        /*0044*/ 	.byte	0x00, 0xf0, 0x05, 0x00


	//----- nvinfo : EIATTR_KPARAM_INFO
	.align		4
.L_9306:
        /*0048*/ 	.byte	0x04, 0x17
        /*004a*/ 	.short	(.L_9308 - .L_9307)
.L_9307:
        /*004c*/ 	.word	0x00000000
        /*0050*/ 	.short	0x0002
        /*0052*/ 	.short	0x0010
        /*0054*/ 	.byte	0x00, 0xf0, 0x41, 0x00


	//----- nvinfo : EIATTR_KPARAM_INFO
	.align		4
.L_9308:
        /*0058*/ 	.byte	0x04, 0x17
        /*005a*/ 	.short	(.L_9310 - .L_9309)
.L_9309:
        /*005c*/ 	.word	0x00000000
        /*0060*/ 	.short	0x0001
        /*0062*/ 	.short	0x0004
        /*0064*/ 	.byte	0x00, 0xf0, 0x21, 0x00


	//----- nvinfo : EIATTR_KPARAM_INFO
	.align		4
.L_9310:
        /*0068*/ 	.byte	0x04, 0x17
        /*006a*/ 	.short	(.L_9312 - .L_9311)
.L_9311:
        /*006c*/ 	.word	0x00000000
        /*0070*/ 	.short	0x0000
        /*0072*/ 	.short	0x0000
        /*0074*/ 	.byte	0x00, 0xf0, 0x11, 0x00


	//----- nvinfo : EIATTR_SPARSE_MMA_MASK
	.align		4
.L_9312:
        /*0078*/ 	.byte	0x03, 0x50
        /*007a*/ 	.short	0x0000


	//----- nvinfo : EIATTR_MAXREG_COUNT
	.align		4
        /*007c*/ 	.byte	0x03, 0x1b
        /*007e*/ 	.short	0x00ff


	//----- nvinfo : EIATTR_EXTERNS
	.align		4
        /*0080*/ 	.byte	0x04, 0x0f
        /*0082*/ 	.short	(.L_9314 - .L_9313)


	//   ....[0]....
	.align		4
.L_9313:
        /*0084*/ 	.word	index@(__assertfail)


	//----- nvinfo : EIATTR_MERCURY_ISA_VERSION
	.align		4
.L_9314:
        /*0088*/ 	.byte	0x03, 0x5f
        /*008a*/ 	.short	0x0101


	//----- nvinfo : EIATTR_VRC_CTA_INIT_COUNT
	.align		4
        /*008c*/ 	.byte	0x02, 0x4a
	.zero		1
	.zero		1


	//----- nvinfo : EIATTR_SYSCALL_OFFSETS
	.align		4
        /*0090*/ 	.byte	0x04, 0x46
        /*0092*/ 	.short	(.L_9316 - .L_9315)


	//   ....[0]....
.L_9315:
        /*0094*/ 	.word	0x00000df0


	//   ....[1]....
        /*0098*/ 	.word	0x00001d30


	//   ....[2]....
        /*009c*/ 	.word	0x00002bf0


	//   ....[3]....
        /*00a0*/ 	.word	0x00003aa0


	//   ....[4]....
        /*00a4*/ 	.word	0x000048b0


	//   ....[5]....
        /*00a8*/ 	.word	0x00005590


	//   ....[6]....
        /*00ac*/ 	.word	0x00006370


	//   ....[7]....
        /*00b0*/ 	.word	0x00007100


	//----- nvinfo : EIATTR_EXIT_INSTR_OFFSETS
	.align		4
.L_9316:
        /*00b4*/ 	.byte	0x04, 0x1c
        /*00b6*/ 	.short	(.L_9318 - .L_9317)


	//   ....[0]....
.L_9317:
        /*00b8*/ 	.word	0x000065f0


	//   ....[1]....
        /*00bc*/ 	.word	0x00006720


	//   ....[2]....
        /*00c0*/ 	.word	0x00006740


	//   ....[3]....
        /*00c4*/ 	.word	0x000067d0


	//   ....[4]....
        /*00c8*/ 	.word	0x000067f0


	//   ....[5]....
        /*00cc*/ 	.word	0x00006810


	//   ....[6]....
        /*00d0*/ 	.word	0x000068a0


	//   ....[7]....
        /*00d4*/ 	.word	0x000068e0


	//   ....[8]....
        /*00d8*/ 	.word	0x00006980


	//   ....[9]....
        /*00dc*/ 	.word	0x000069d0


	//   ....[10]....
        /*00e0*/ 	.word	0x00006a00


	//   ....[11]....
        /*00e4*/ 	.word	0x00006ac0


	//   ....[12]....
        /*00e8*/ 	.word	0x00006c00


	//   ....[13]....
        /*00ec*/ 	.word	0x00006d40


	//   ....[14]....
        /*00f0*/ 	.word	0x00006e90


	//   ....[15]....
        /*00f4*/ 	.word	0x00006ec0


	//   ....[16]....
        /*00f8*/ 	.word	0x00006ee0


	//   ....[17]....
        /*00fc*/ 	.word	0x00006f60


	//   ....[18]....
        /*0100*/ 	.word	0x00006fa0


	//   ....[19]....
        /*0104*/ 	.word	0x00007110


	//   ....[20]....
        /*0108*/ 	.word	0x000071f0


	//   ....[21]....
        /*010c*/ 	.word	0x00007290


	//   ....[22]....
        /*0110*/ 	.word	0x000072c0


	//   ....[23]....
        /*0114*/ 	.word	0x00007310


	//   ....[24]....
        /*0118*/ 	.word	0x00007350


	//----- nvinfo : EIATTR_MAX_THREADS
	.align		4
.L_9318:
        /*011c*/ 	.byte	0x04, 0x05
        /*011e*/ 	.short	(.L_9320 - .L_9319)
.L_9319:
        /*0120*/ 	.word	0x00000080
        /*0124*/ 	.word	0x00000001
        /*0128*/ 	.word	0x00000001


	//----- nvinfo : EIATTR_CRS_STACK_SIZE
	.align		4
.L_9320:
        /*012c*/ 	.byte	0x04, 0x1e
        /*012e*/ 	.short	(.L_9322 - .L_9321)
.L_9321:
        /*0130*/ 	.word	0x00000000


	//----- nvinfo : EIATTR_CBANK_PARAM_SIZE
	.align		4
.L_9322:
        /*0134*/ 	.byte	0x03, 0x19
        /*0136*/ 	.short	0x0034


	//----- nvinfo : EIATTR_PARAM_CBANK
	.align		4
        /*0138*/ 	.byte	0x04, 0x0a
        /*013a*/ 	.short	(.L_9324 - .L_9323)
	.align		4
.L_9323:
        /*013c*/ 	.word	index@(.nv.constant0._ZN2at6native27unrolled_elementwise_kernelINS0_13AUnaryFunctorIffbZZZNS0_23logical_and_kernel_cudaERNS_14TensorIteratorEENKUlvE0_clEvENKUlvE5_clEvEUlffE_EESt5arrayIPcLm2EELi4E23TrivialOffsetCalculatorILi1EjESD_NS0_6memory12LoadWithCastILi1EEENSE_13StoreWithCastILi1EEEEEviT_T0_T2_T3_T4_T5_)
        /*0140*/ 	.short	0x0380
        /*0142*/ 	.short	0x0034


	//----- nvinfo : EIATTR_SW_WAR
	.align		4
.L_9324:
        /*0144*/ 	.byte	0x04, 0x36
        /*0146*/ 	.short	(.L_9326 - .L_9325)
.L_9325:
        /*0148*/ 	.word	0x00000008
.L_9326:


//--------------------- .nv.info._ZN2at6native18elementwise_kernelILi128ELi4EZNS0_22gpu_kernel_impl_nocastINS0_13AUnaryFunctorIffbZZZNS0_23logical_and_kernel_cudaERNS_14TensorIteratorEENKUlvE0_clEvENKUlvE5_clEvEUlffE_EEEEvRNS_18TensorIteratorBaseERKT_EUliE_EEviT1_ --------------------------
	.section	.nv.info._ZN2at6native18elementwise_kernelILi128ELi4EZNS0_22gpu_kernel_impl_nocastINS0_13AUnaryFunctorIffbZZZNS0_23logical_and_kernel_cudaERNS_14TensorIteratorEENKUlvE0_clEvENKUlvE5_clEvEUlffE_EEEEvRNS_18TensorIteratorBaseERKT_EUliE_EEviT1_,"",@"SHT_CUDA_INFO"
	.sectionflags	@""
	.align	4


	//----- nvinfo : EIATTR_CUDA_API_VERSION
	.align		4
        /*0000*/ 	.byte	0x04, 0x37
        /*0002*/ 	.short	(.L_9328 - .L_9327)
.L_9327:
        /*0004*/ 	.word	0x00000082


	//----- nvinfo : EIATTR_KPARAM_INFO
	.align		4
.L_9328:
        /*0008*/ 	.byte	0x04, 0x17
        /*000a*/ 	.short	(.L_9330 - .L_9329)
.L_9329:
        /*000c*/ 	.word	0x00000000
        /*0010*/ 	.short	0x0001
        /*0012*/ 	.short	0x0008
        /*0014*/ 	.byte	0x00, 0xf0, 0x61, 0x08


	//----- nvinfo : EIATTR_KPARAM_INFO
	.align		4
.L_9330:
        /*0018*/ 	.byte	0x04, 0x17
        /*001a*/ 	.short	(.L_9332 - .L_9331)
.L_9331:
        /*001c*/ 	.word	0x00000000
        /*0020*/ 	.short	0x0000
        /*0022*/ 	.short	0x0000
        /*0024*/ 	.byte	0x00, 0xf0, 0x11, 0x00


	//----- nvinfo : EIATTR_SPARSE_MMA_MASK
	.align		4
.L_9332:
        /*0028*/ 	.byte	0x03, 0x50
        /*002a*/ 	.short	0x0000


	//----- nvinfo : EIATTR_MAXREG_COUNT
	.align		4
        /*002c*/ 	.byte	0x03, 0x1b
        /*002e*/ 	.short	0x0080


	//----- nvinfo : EIATTR_MERCURY_ISA_VERSION
	.align		4
        /*0030*/ 	.byte	0x03, 0x5f
        /*0032*/ 	.short	0x0101


	//----- nvinfo : EIATTR_VRC_CTA_INIT_COUNT
	.align		4
        /*0034*/ 	.byte	0x02, 0x4a
	.zero		1
	.zero		1


	//----- nvinfo : EIATTR_EXIT_INSTR_OFFSETS
	.align		4
        /*0038*/ 	.byte	0x04, 0x1c
        /*003a*/ 	.short	(.L_9334 - .L_9333)


	//   ....[0]....
.L_9333:
        /*003c*/ 	.word	0x00000360


	//   ....[1]....
        /*0040*/ 	.word	0x00000400


	//   ....[2]....
        /*0044*/ 	.word	0x00003f80


	//   ....[3]....
        /*0048*/ 	.word	0x000052f0


	//----- nvinfo : EIATTR_MAX_THREADS
	.align		4
.L_9334:
        /*004c*/ 	.byte	0x04, 0x05
        /*004e*/ 	.short	(.L_9336 - .L_9335)
.L_9335:
        /*0050*/ 	.word	0x00000080
        /*0054*/ 	.word	0x00000001
        /*0058*/ 	.word	0x00000001


	//----- nvinfo : EIATTR_CRS_STACK_SIZE
	.align		4
.L_9336:
        /*005c*/ 	.byte	0x04, 0x1e
        /*005e*/ 	.short	(.L_9338 - .L_9337)
.L_9337:
        /*0060*/ 	.word	0x00000000


	//----- nvinfo : EIATTR_CBANK_PARAM_SIZE
	.align		4
.L_9338:
        /*0064*/ 	.byte	0x03, 0x19
        /*0066*/ 	.short	0x0220


	//----- nvinfo : EIATTR_PARAM_CBANK
	.align		4
        /*0068*/ 	.byte	0x04, 0x0a
        /*006a*/ 	.short	(.L_9340 - .L_9339)
	.align		4
.L_9339:
        /*006c*/ 	.word	index@(.nv.constant0._ZN2at6native18elementwise_kernelILi128ELi4EZNS0_22gpu_kernel_impl_nocastINS0_13AUnaryFunctorIffbZZZNS0_23logical_and_kernel_cudaERNS_14TensorIteratorEENKUlvE0_clEvENKUlvE5_clEvEUlffE_EEEEvRNS_18TensorIteratorBaseERKT_EUliE_EEviT1_)
        /*0070*/ 	.short	0x0380
        /*0072*/ 	.short	0x0220


	//----- nvinfo : EIATTR_SW_WAR
	.align		4
.L_9340:
        /*0074*/ 	.byte	0x04, 0x36
        /*0076*/ 	.short	(.L_9342 - .L_9341)
.L_9341:
        /*0078*/ 	.word	0x00000008
.L_9342:


//--------------------- .nv.info._ZN2at6native27unrolled_elementwise_kernelINS0_13AUnaryFunctorIffbZZZNS0_23logical_and_kernel_cudaERNS_14TensorIteratorEENKUlvE0_clEvENKUlvE5_clEvEUlffE_EESt5arrayIPcLm2EELi4E23TrivialOffsetCalculatorILi1EjESD_NS0_6memory15LoadWithoutCastENSE_16StoreWithoutCastEEEviT_T0_T2_T3_T4_T5_ --------------------------
	.section	.nv.info._ZN2at6native27unrolled_elementwise_kernelINS0_13AUnaryFunctorIffbZZZNS0_23logical_and_kernel_cudaERNS_14TensorIteratorEENKUlvE0_clEvENKUlvE5_clEvEUlffE_EESt5arrayIPcLm2EELi4E23TrivialOffsetCalculatorILi1EjESD_NS0_6memory15LoadWithoutCastENSE_16StoreWithoutCastEEEviT_T0_T2_T3_T4_T5_,"",@"SHT_CUDA_INFO"
	.sectionflags	@""
	.align	4


	//----- nvinfo : EIATTR_CUDA_API_VERSION
	.align		4
        /*0000*/ 	.byte	0x04, 0x37
        /*0002*/ 	.short	(.L_9344 - .L_9343)
.L_9343:
        /*0004*/ 	.word	0x00000082


	//----- nvinfo : EIATTR_KPARAM_INFO
	.align		4
.L_9344:
        /*0008*/ 	.byte	0x04, 0x17
        /*000a*/ 	.short	(.L_9346 - .L_9345)
.L_9345:
        /*000c*/ 	.word	0x00000000
        /*0010*/ 	.short	0x0006
        /*0012*/ 	.short	0x0023
        /*0014*/ 	.byte	0x00, 0xf0, 0x05, 0x00


	//----- nvinfo : EIATTR_KPARAM_INFO
	.align		4
.L_9346:
        /*0018*/ 	.byte	0x04, 0x17
        /*001a*/ 	.short	(.L_9348 - .L_9347)
.L_9347:
        /*001c*/ 	.word	0x00000000
        /*0020*/ 	.short	0x0005
        /*0022*/ 	.short	0x0022
        /*0024*/ 	.byte	0x00, 0xf0, 0x05, 0x00


	//----- nvinfo : EIATTR_KPARAM_INFO
	.align		4
.L_9348:
        /*0028*/ 	.byte	0x04, 0x17
        /*002a*/ 	.short	(.L_9350 - .L_9349)
.L_9349:
        /*002c*/ 	.word	0x00000000
        /*0030*/ 	.short	0x0004
        /*0032*/ 	.short	0x0021
        /*0034*/ 	.byte	0x00, 0xf0, 0x05, 0x00


	//----- nvinfo : EIATTR_KPARAM_INFO
	.align		4
.L_9350:
        /*0038*/ 	.byte	0x04, 0x17
        /*003a*/ 	.short	(.L_9352 - .L_9351)
.L_9351:
        /*003c*/ 	.word	0x00000000
        /*0040*/ 	.short	0x0003
        /*0042*/ 	.short	0x0020
        /*0044*/ 	.byte	0x00, 0xf0, 0x05, 0x00


	//----- nvinfo : EIATTR_KPARAM_INFO
	.align		4
.L_9352:
        /*0048*/ 	.byte	0x04, 0x17
        /*004a*/ 	.short	(.L_9354 - .L_9353)
.L_9353:
        /*004c*/ 	.word	0x00000000
        /*0050*/ 	.short	0x0002
        /*0052*/ 	.short	0x0010
        /*0054*/ 	.byte	0x00, 0xf0, 0x41, 0x00


	//----- nvinfo : EIATTR_KPARAM_INFO
	.align		4
.L_9354:
        /*0058*/ 	.byte	0x04, 0x17
        /*005a*/ 	.short	(.L_9356 - .L_9355)
.L_9355:
        /*005c*/ 	.word	0x00000000
        /*0060*/ 	.short	0x0001
        /*0062*/ 	.short	0x0004
        /*0064*/ 	.byte	0x00, 0xf0, 0x21, 0x00


	//----- nvinfo : EIATTR_KPARAM_INFO
	.align		4
.L_9356:
        /*0068*/ 	.byte	0x04, 0x17
        /*006a*/ 	.short	(.L_9358 - .L_9357)
.L_9357:
        /*006c*/ 	.word	0x00000000
        /*0070*/ 	.short	0x0000
        /*0072*/ 	.short	0x0000
        /*0074*/ 	.byte	0x00, 0xf0, 0x11, 0x00


	//----- nvinfo : EIATTR_SPARSE_MMA_MASK
	.align		4
.L_9358:
        /*0078*/ 	.byte	0x03, 0x50
        /*007a*/ 	.short	0x0000


	//----- nvinfo : EIATTR_MAXREG_COUNT
	.align		4
        /*007c*/ 	.byte	0x03, 0x1b
        /*007e*/ 	.short	0x00ff


	//----- nvinfo : EIATTR_MERCURY_ISA_VERSION
	.align		4
        /*0080*/ 	.byte	0x03, 0x5f
        /*0082*/ 	.short	0x0101


	//----- nvinfo : EIATTR_VRC_CTA_INIT_COUNT
	.align		4
        /*0084*/ 	.byte	0x02, 0x4a
	.zero		1
	.zero		1


	//----- nvinfo : EIATTR_EXIT_INSTR_OFFSETS
	.align		4
        /*0088*/ 	.byte	0x04, 0x1c
        /*008a*/ 	.short	(.L_9360 - .L_9359)


	//   ....[0]....
.L_9359:
        /*008c*/ 	.word	0x000004a0


	//   ....[1]....
        /*0090*/ 	.word	0x00000500


	//----- nvinfo : EIATTR_MAX_THREADS
	.align		4
.L_9360:
        /*0094*/ 	.byte	0x04, 0x05
        /*0096*/ 	.short	(.L_9362 - .L_9361)
.L_9361:
        /*0098*/ 	.word	0x00000080
        /*009c*/ 	.word	0x00000001
        /*00a0*/ 	.word	0x00000001


	//----- nvinfo : EIATTR_CRS_STACK_SIZE
	.align		4
.L_9362:
        /*00a4*/ 	.byte	0x04, 0x1e
        /*00a6*/ 	.short	(.L_9364 - .L_9363)
.L_9363:
        /*00a8*/ 	.word	0x00000000


	//----- nvinfo : EIATTR_CBANK_PARAM_SIZE
	.align		4
.L_9364:
        /*00ac*/ 	.byte	0x03, 0x19
        /*00ae*/ 	.short	0x0024


	//----- nvinfo : EIATTR_PARAM_CBANK
	.align		4
        /*00b0*/ 	.byte	0x04, 0x0a
        /*00b2*/ 	.short	(.L_9366 - .L_9365)
	.align		4
.L_9365:
        /*00b4*/ 	.word	index@(.nv.constant0._ZN2at6native27unrolled_elementwise_kernelINS0_13AUnaryFunctorIffbZZZNS0_23logical_and_kernel_cudaERNS_14TensorIteratorEENKUlvE0_clEvENKUlvE5_clEvEUlffE_EESt5arrayIPcLm2EELi4E23TrivialOffsetCalculatorILi1EjESD_NS0_6memory15LoadWithoutCastENSE_16StoreWithoutCastEEEviT_T0_T2_T3_T4_T5_)
        /*00b8*/ 	.short	0x0380
        /*00ba*/ 	.short	0x0024


	//----- nvinfo : EIATTR_SW_WAR
	.align		4
.L_9366:
        /*00bc*/ 	.byte	0x04, 0x36
        /*00be*/ 	.short	(.L_9368 - .L_9367)
.L_9367:
        /*00c0*/ 	.word	0x00000008
.L_9368:


//--------------------- .nv.info._ZN2at6native29vectorized_elementwise_kernelILi2ENS0_13AUnaryFunctorIffbZZZNS0_23logical_and_kernel_cudaERNS_14TensorIteratorEENKUlvE0_clEvENKUlvE5_clEvEUlffE_EESt5arrayIPcLm2EEEEviT0_T1_ --------------------------
	.section	.nv.info._ZN2at6native29vectorized_elementwise_kernelILi2ENS0_13AUnaryFunctorIffbZZZNS0_23logical_and_kernel_cudaERNS_14TensorIteratorEENKUlvE0_clEvENKUlvE5_clEvEUlffE_EESt5arrayIPcLm2EEEEviT0_T1_,"",@"SHT_CUDA_INFO"
	.sectionflags	@""
	.align	4


	//----- nvinfo : EIATTR_CUDA_API_VERSION
	.align		4
        /*0000*/ 	.byte	0x04, 0x37
        /*0002*/ 	.short	(.L_9370 - .L_9369)
.L_9369:
        /*0004*/ 	.word	0x00000082


	//----- nvinfo : EIATTR_KPARAM_INFO
	.align		4
.L_9370:
        /*0008*/ 	.byte	0x04, 0x17
        /*000a*/ 	.short	(.L_9372 - .L_9371)
.L_9371:
        /*000c*/ 	.word	0x00000000
        /*0010*/ 	.short	0x0002
        /*0012*/ 	.short	0x0010
        /*0014*/ 	.byte	0x00, 0xf0, 0x41, 0x00


	//----- nvinfo : EIATTR_KPARAM_INFO
	.align		4
.L_9372:
        /*0018*/ 	.byte	0x04, 0x17
        /*001a*/ 	.short	(.L_9374 - .L_9373)
.L_9373:
        /*001c*/ 	.word	0x00000000
        /*0020*/ 	.short	0x0001
        /*0022*/ 	.short	0x0004
        /*0024*/ 	.byte	0x00, 0xf0, 0x21, 0x00


	//----- nvinfo : EIATTR_KPARAM_INFO
	.align		4
.L_9374:
        /*0028*/ 	.byte	0x04, 0x17
        /*002a*/ 	.short	(.L_9376 - .L_9375)
.L_9375:
        /*002c*/ 	.word	0x00000000
        /*0030*/ 	.short	0x0000
        /*0032*/ 	.short	0x0000
        /*0034*/ 	.byte	0x00, 0xf0, 0x11, 0x00


	//----- nvinfo : EIATTR_SPARSE_MMA_MASK
	.align		4
.L_9376:
        /*0038*/ 	.byte	0x03, 0x50
        /*003a*/ 	.short	0x0000


	//----- nvinfo : EIATTR_MAXREG_COUNT
	.align		4
        /*003c*/ 	.byte	0x03, 0x1b
        /*003e*/ 	.short	0x00ff


	//----- nvinfo : EIATTR_MERCURY_ISA_VERSION
	.align		4
        /*0040*/ 	.byte	0x03, 0x5f
        /*0042*/ 	.short	0x0101


	//----- nvinfo : EIATTR_VRC_CTA_INIT_COUNT
	.align		4
        /*0044*/ 	.byte	0x02, 0x4a
	.zero		1
	.zero		1


	//----- nvinfo : EIATTR_EXIT_INSTR_OFFSETS
	.align		4
        /*0048*/ 	.byte	0x04, 0x1c
        /*004a*/ 	.short	(.L_9378 - .L_9377)


	//   ....[0]....
.L_9377:
        /*004c*/ 	.word	0x000009c0


	//   ....[1]....
        /*0050*/ 	.word	0x00000a20


	//   ....[2]....
        /*0054*/ 	.word	0x00000d10


	//----- nvinfo : EIATTR_MAX_THREADS
	.align		4
.L_9378:
        /*0058*/ 	.byte	0x04, 0x05
        /*005a*/ 	.short	(.L_9380 - .L_9379)
.L_9379:
        /*005c*/ 	.word	0x00000080
        /*0060*/ 	.word	0x00000001
        /*0064*/ 	.word	0x00000001


	//----- nvinfo : EIATTR_CRS_STACK_SIZE
	.align		4
.L_9380:
        /*0068*/ 	.byte	0x04, 0x1e
        /*006a*/ 	.short	(.L_9382 - .L_9381)
.L_9381:
        /*006c*/ 	.word	0x00000000


	//----- nvinfo : EIATTR_CBANK_PARAM_SIZE
	.align		4
.L_9382:
        /*0070*/ 	.byte	0x03, 0x19
        /*0072*/ 	.short	0x0020


	//----- nvinfo : EIATTR_PARAM_CBANK
	.align		4
        /*0074*/ 	.byte	0x04, 0x0a
        /*0076*/ 	.short	(.L_9384 - .L_9383)
	.align		4
.L_9383:
        /*0078*/ 	.word	index@(.nv.constant0._ZN2at6native29vectorized_elementwise_kernelILi2ENS0_13AUnaryFunctorIffbZZZNS0_23logical_and_kernel_cudaERNS_14TensorIteratorEENKUlvE0_clEvENKUlvE5_clEvEUlffE_EESt5arrayIPcLm2EEEEviT0_T1_)
        /*007c*/ 	.short	0x0380
        /*007e*/ 	.short	0x0020


	//----- nvinfo : EIATTR_SW_WAR
	.align		4
.L_9384:
        /*0080*/ 	.byte	0x04, 0x36
        /*0082*/ 	.short	(.L_9386 - .L_9385)
.L_9385:
        /*0084*/ 	.word	0x00000008
.L_9386:


//--------------------- .nv.info._ZN2at6native29vectorized_elementwise_kernelILi4ENS0_13AUnaryFunctorIffbZZZNS0_23logical_and_kernel_cudaERNS_14TensorIteratorEENKUlvE0_clEvENKUlvE5_clEvEUlffE_EESt5arrayIPcLm2EEEEviT0_T1_ --------------------------
	.section	.nv.info._ZN2at6native29vectorized_elementwise_kernelILi4ENS0_13AUnaryFunctorIffbZZZNS0_23logical_and_kernel_cudaERNS_14TensorIteratorEENKUlvE0_clEvENKUlvE5_clEvEUlffE_EESt5arrayIPcLm2EEEEviT0_T1_,"",@"SHT_CUDA_INFO"
	.sectionflags	@""
	.align	4


	//----- nvinfo : EIATTR_CUDA_API_VERSION
	.align		4
        /*0000*/ 	.byte	0x04, 0x37
        /*0002*/ 	.short	(.L_9388 - .L_9387)
.L_9387:
        /*0004*/ 	.word	0x00000082


	//----- nvinfo : EIATTR_KPARAM_INFO
	.align		4
.L_9388:
        /*0008*/ 	.byte	0x04, 0x17
        /*000a*/ 	.short	(.L_9390 - .L_9389)
.L_9389:
        /*000c*/ 	.word	0x00000000
        /*0010*/ 	.short	0x0002
        /*0012*/ 	.short	0x0010
        /*0014*/ 	.byte	0x00, 0xf0, 0x41, 0x00


	//----- nvinfo : EIATTR_KPARAM_INFO
	.align		4
.L_9390:
        /*0018*/ 	.byte	0x04, 0x17
        /*001a*/ 	.short	(.L_9392 - .L_9391)
.L_9391:
        /*001c*/ 	.word	0x00000000
        /*0020*/ 	.short	0x0001
        /*0022*/ 	.short	0x0004
        /*0024*/ 	.byte	0x00, 0xf0, 0x21, 0x00


	//----- nvinfo : EIATTR_KPARAM_INFO
	.align		4
.L_9392:
        /*0028*/ 	.byte	0x04, 0x17
        /*002a*/ 	.short	(.L_9394 - .L_9393)
.L_9393:
        /*002c*/ 	.word	0x00000000
        /*0030*/ 	.short	0x0000
        /*0032*/ 	.short	0x0000
        /*0034*/ 	.byte	0x00, 0xf0, 0x11, 0x00


	//----- nvinfo : EIATTR_SPARSE_MMA_MASK
	.align		4
.L_9394:
        /*0038*/ 	.byte	0x03, 0x50
        /*003a*/ 	.short	0x0000


	//----- nvinfo : EIATTR_MAXREG_COUNT
	.align		4
        /*003c*/ 	.byte	0x03, 0x1b
        /*003e*/ 	.short	0x00ff


	//----- nvinfo : EIATTR_MERCURY_ISA_VERSION
	.align		4
        /*0040*/ 	.byte	0x03, 0x5f
        /*0042*/ 	.short	0x0101


	//----- nvinfo : EIATTR_VRC_CTA_INIT_COUNT
	.align		4
        /*0044*/ 	.byte	0x02, 0x4a
	.zero		1
	.zero		1


	//----- nvinfo : EIATTR_EXIT_INSTR_OFFSETS
	.align		4
        /*0048*/ 	.byte	0x04, 0x1c
        /*004a*/ 	.short	(.L_9396 - .L_9395)


	//   ....[0]....
.L_9395:
        /*004c*/ 	.word	0x000009c0


	//   ....[1]....
        /*0050*/ 	.word	0x00000a20


	//   ....[2]....
        /*0054*/ 	.word	0x00000cf0


	//----- nvinfo : EIATTR_MAX_THREADS
	.align		4
.L_9396:
        /*0058*/ 	.byte	0x04, 0x05
        /*005a*/ 	.short	(.L_9398 - .L_9397)
.L_9397:
        /*005c*/ 	.word	0x00000080
        /*0060*/ 	.word	0x00000001
        /*0064*/ 	.word	0x00000001


	//----- nvinfo : EIATTR_CRS_STACK_SIZE
	.align		4
.L_9398:
        /*0068*/ 	.byte	0x04, 0x1e
        /*006a*/ 	.short	(.L_9400 - .L_9399)
.L_9399:
        /*006c*/ 	.word	0x00000000


	//----- nvinfo : EIATTR_CBANK_PARAM_SIZE
	.align		4
.L_9400:
        /*0070*/ 	.byte	0x03, 0x19
        /*0072*/ 	.short	0x0020


	//----- nvinfo : EIATTR_PARAM_CBANK
	.align		4
        /*0074*/ 	.byte	0x04, 0x0a
        /*0076*/ 	.short	(.L_9402 - .L_9401)
	.align		4
.L_9401:
        /*0078*/ 	.word	index@(.nv.constant0._ZN2at6native29vectorized_elementwise_kernelILi4ENS0_13AUnaryFunctorIffbZZZNS0_23logical_and_kernel_cudaERNS_14TensorIteratorEENKUlvE0_clEvENKUlvE5_clEvEUlffE_EESt5arrayIPcLm2EEEEviT0_T1_)
        /*007c*/ 	.short	0x0380
        /*007e*/ 	.short	0x0020


	//----- nvinfo : EIATTR_SW_WAR
	.align		4
.L_9402:
        /*0080*/ 	.byte	0x04, 0x36
        /*0082*/ 	.short	(.L_9404 - .L_9403)
.L_9403:
        /*0084*/ 	.word	0x00000008
.L_9404:


//--------------------- .nv.info._ZN2at6native29vectorized_elementwise_kernelILi8ENS0_13AUnaryFunctorIffbZZZNS0_23logical_and_kernel_cudaERNS_14TensorIteratorEENKUlvE0_clEvENKUlvE5_clEvEUlffE_EESt5arrayIPcLm2EEEEviT0_T1_ --------------------------
	.section	.nv.info._ZN2at6native29vectorized_elementwise_kernelILi8ENS0_13AUnaryFunctorIffbZZZNS0_23logical_and_kernel_cudaERNS_14TensorIteratorEENKUlvE0_clEvENKUlvE5_clEvEUlffE_EESt5arrayIPcLm2EEEEviT0_T1_,"",@"SHT_CUDA_INFO"
	.sectionflags	@""
	.align	4


	//----- nvinfo : EIATTR_CUDA_API_VERSION
	.align		4
        /*0000*/ 	.byte	0x04, 0x37
        /*0002*/ 	.short	(.L_9406 - .L_9405)
.L_9405:
        /*0004*/ 	.word	0x00000082


	//----- nvinfo : EIATTR_KPARAM_INFO
	.align		4
.L_9406:
        /*0008*/ 	.byte	0x04, 0x17
        /*000a*/ 	.short	(.L_9408 - .L_9407)
.L_9407:
        /*000c*/ 	.word	0x00000000
        /*0010*/ 	.short	0x0002
        /*0012*/ 	.short	0x0010
        /*0014*/ 	.byte	0x00, 0xf0, 0x41, 0x00


	//----- nvinfo : EIATTR_KPARAM_INFO
	.align		4
.L_9408:
        /*0018*/ 	.byte	0x04, 0x17
        /*001a*/ 	.short	(.L_9410 - .L_9409)
.L_9409:
        /*001c*/ 	.word	0x00000000
        /*0020*/ 	.short	0x0001
        /*0022*/ 	.short	0x0004
        /*0024*/ 	.byte	0x00, 0xf0, 0x21, 0x00


	//----- nvinfo : EIATTR_KPARAM_INFO
	.align		4
.L_9410:
        /*0028*/ 	.byte	0x04, 0x17
        /*002a*/ 	.short	(.L_9412 - .L_9411)
.L_9411:
        /*002c*/ 	.word	0x00000000
        /*0030*/ 	.short	0x0000
        /*0032*/ 	.short	0x0000
        /*0034*/ 	.byte	0x00, 0xf0, 0x11, 0x00


	//----- nvinfo : EIATTR_SPARSE_MMA_MASK
	.align		4
.L_9412:
        /*0038*/ 	.byte	0x03, 0x50
        /*003a*/ 	.short	0x0000


	//----- nvinfo : EIATTR_MAXREG_COUNT
	.align		4
        /*003c*/ 	.byte	0x03, 0x1b
        /*003e*/ 	.short	0x00ff


	//----- nvinfo : EIATTR_MERCURY_ISA_VERSION
	.align		4
        /*0040*/ 	.byte	0x03, 0x5f
        /*0042*/ 	.short	0x0101


	//----- nvinfo : EIATTR_VRC_CTA_INIT_COUNT
	.align		4
        /*0044*/ 	.byte	0x02, 0x4a
	.zero		1
	.zero		1


	//----- nvinfo : EIATTR_EXIT_INSTR_OFFSETS
	.align		4
        /*0048*/ 	.byte	0x04, 0x1c
        /*004a*/ 	.short	(.L_9414 - .L_9413)


	//   ....[0]....
.L_9413:
        /*004c*/ 	.word	0x000009c0


	//   ....[1]....
        /*0050*/ 	.word	0x00000a20


	//   ....[2]....
        /*0054*/ 	.word	0x00000d10


	//----- nvinfo : EIATTR_MAX_THREADS
	.align		4
.L_9414:
        /*0058*/ 	.byte	0x04, 0x05
        /*005a*/ 	.short	(.L_9416 - .L_9415)
.L_9415:
        /*005c*/ 	.word	0x00000080
        /*0060*/ 	.word	0x00000001
        /*0064*/ 	.word	0x00000001


	//----- nvinfo : EIATTR_CRS_STACK_SIZE
	.align		4
.L_9416:
        /*0068*/ 	.byte	0x04, 0x1e
        /*006a*/ 	.short	(.L_9418 - .L_9417)
.L_9417:
        /*006c*/ 	.word	0x00000000


	//----- nvinfo : EIATTR_CBANK_PARAM_SIZE
	.align		4
.L_9418:
        /*0070*/ 	.byte	0x03, 0x19
        /*0072*/ 	.short	0x0020


	//----- nvinfo : EIATTR_PARAM_CBANK
	.align		4
        /*0074*/ 	.byte	0x04, 0x0a
        /*0076*/ 	.short	(.L_9420 - .L_9419)
	.align		4
.L_9419:
        /*0078*/ 	.word	index@(.nv.constant0._ZN2at6native29vectorized_elementwise_kernelILi8ENS0_13AUnaryFunctorIffbZZZNS0_23logical_and_kernel_cudaERNS_14TensorIteratorEENKUlvE0_clEvENKUlvE5_clEvEUlffE_EESt5arrayIPcLm2EEEEviT0_T1_)
        /*007c*/ 	.short	0x0380
        /*007e*/ 	.short	0x0020


	//----- nvinfo : EIATTR_SW_WAR
	.align		4
.L_9420:
        /*0080*/ 	.byte	0x04, 0x36
        /*0082*/ 	.short	(.L_9422 - .L_9421)
.L_9421:
        /*0084*/ 	.word	0x00000008
.L_9422:


//--------------------- .nv.info._ZN2at6native18elementwise_kernelILi128ELi4EZNS0_15gpu_kernel_implINS0_13BinaryFunctorIffbZZZNS0_23logical_and_kernel_cudaERNS_14TensorIteratorEENKUlvE0_clEvENKUlvE5_clEvEUlffE_EEEEvRNS_18TensorIteratorBaseERKT_EUliE_EEviT1_ --------------------------
	.section	.nv.info._ZN2at6native18elementwise_kernelILi128ELi4EZNS0_15gpu_kernel_implINS0_13BinaryFunctorIffbZZZNS0_23logical_and_kernel_cudaERNS_14TensorIteratorEENKUlvE0_clEvENKUlvE5_clEvEUlffE_EEEEvRNS_18TensorIteratorBaseERKT_EUliE_EEviT1_,"",@"SHT_CUDA_INFO"
	.sectionflags	@""
	.align	4


	//----- nvinfo : EIATTR_CUDA_API_VERSION
	.align		4
        /*0000*/ 	.byte	0x04, 0x37
        /*0002*/ 	.short	(.L_9424 - .L_9423)
.L_9423:
        /*0004*/ 	.word	0x00000082


	//----- nvinfo : EIATTR_KPARAM_INFO
	.align		4
.L_9424:
        /*0008*/ 	.byte	0x04, 0x17
        /*000a*/ 	.short	(.L_9426 - .L_9425)
.L_9425:
        /*000c*/ 	.word	0x00000000
        /*0010*/ 	.short	0x0001
        /*0012*/ 	.short	0x0008
        /*0014*/ 	.byte	0x00, 0xf0, 0x21, 0x0a


	//----- nvinfo : EIATTR_KPARAM_INFO
	.align		4
.L_9426:
        /*0018*/ 	.byte	0x04, 0x17
        /*001a*/ 	.short	(.L_9428 - .L_9427)
.L_9427:
        /*001c*/ 	.word	0x00000000
        /*0020*/ 	.short	0x0000
        /*0022*/ 	.short	0x0000
        /*0024*/ 	.byte	0x00, 0xf0, 0x11, 0x00


	//----- nvinfo : EIATTR_SPARSE_MMA_MASK
	.align		4
.L_9428:
        /*0028*/ 	.byte	0x03, 0x50
        /*002a*/ 	.short	0x0000


	//----- nvinfo : EIATTR_MAXREG_COUNT
	.align		4
        /*002c*/ 	.byte	0x03, 0x1b
        /*002e*/ 	.short	0x0080


	//----- nvinfo : EIATTR_EXTERNS
	.align		4
        /*0030*/ 	.byte	0x04, 0x0f
        /*0032*/ 	.short	(.L_9430 - .L_9429)


	//   ....[0]....
	.align		4
.L_9429:
        /*0034*/ 	.word	index@(__assertfail)


	//----- nvinfo : EIATTR_MERCURY_ISA_VERSION
	.align		4
.L_9430:
        /*0038*/ 	.byte	0x03, 0x5f
        /*003a*/ 	.short	0x0101


	//----- nvinfo : EIATTR_VRC_CTA_INIT_COUNT
	.align		4
        /*003c*/ 	.byte	0x02, 0x4a
	.zero		1
	.zero		1


	//----- nvinfo : EIATTR_SYSCALL_OFFSETS
	.align		4
        /*0040*/ 	.byte	0x04, 0x46
        /*0042*/ 	.short	(.L_9432 - .L_9431)


	//   ....[0]....
.L_9431:
        /*0044*/ 	.word	0x00002410


	//   ....[1]....
        /*0048*/ 	.word	0x00003200


	//   ....[2]....
        /*004c*/ 	.word	0x00003f30


	//   ....[3]....
        /*0050*/ 	.word	0x00006470


	//   ....[4]....
        /*0054*/ 	.word	0x00007260


	//   ....[5]....
        /*0058*/ 	.word	0x00007e10


	//   ....[6]....
        /*005c*/ 	.word	0x0000a440


	//   ....[7]....
        /*0060*/ 	.word	0x0000b230


	//   ....[8]....
        /*0064*/ 	.word	0x0000bde0


	//   ....[9]....
        /*0068*/ 	.word	0x0000e430


	//   ....[10]....
        /*006c*/ 	.word	0x0000f220


	//   ....[11]....
        /*0070*/ 	.word	0x0000fd90


	//----- nvinfo : EIATTR_EXIT_INSTR_OFFSETS
	.align		4
.L_9432:
        /*0074*/ 	.byte	0x04, 0x1c
        /*0076*/ 	.short	(.L_9434 - .L_9433)


	//   ....[0]....
.L_9433:
        /*0078*/ 	.word	0x0000c070


	//   ....[1]....
        /*007c*/ 	.word	0x0000f3b0


	//   ....[2]....
        /*0080*/ 	.word	0x0000f3d0


	//   ....[3]....
        /*0084*/ 	.word	0x0000f460


	//   ....[4]....
        /*0088*/ 	.word	0x0000f480


	//   ....[5]....
        /*008c*/ 	.word	0x0000f4a0


	//   ....[6]....
        /*0090*/ 	.word	0x0000f530


	//   ....[7]....
        /*0094*/ 	.word	0x0000f570


	//   ....[8]....
        /*0098*/ 	.word	0x0000f610


	//   ....[9]....
        /*009c*/ 	.word	0x0000f660


	//   ....[10]....
        /*00a0*/ 	.word	0x0000f690


	//   ....[11]....
        /*00a4*/ 	.word	0x0000f750


	//   ....[12]....
        /*00a8*/ 	.word	0x0000f890


	//   ....[13]....
        /*00ac*/ 	.word	0x0000f9d0


	//   ....[14]....
        /*00b0*/ 	.word	0x0000fb20


	//   ....[15]....
        /*00b4*/ 	.word	0x0000fb50


	//   ....[16]....
        /*00b8*/ 	.word	0x0000fb70


	//   ....[17]....
        /*00bc*/ 	.word	0x0000fbf0


	//   ....[18]....
        /*00c0*/ 	.word	0x0000fc30


	//   ....[19]....
        /*00c4*/ 	.word	0x0000fda0


	//   ....[20]....
        /*00c8*/ 	.word	0x0000fe80


	//   ....[21]....
        /*00cc*/ 	.word	0x0000ff20


	//   ....[22]....
        /*00d0*/ 	.word	0x0000ff50


	//   ....[23]....
        /*00d4*/ 	.word	0x0000ffa0


	//   ....[24]....
        /*00d8*/ 	.word	0x0000ffe0


	//----- nvinfo : EIATTR_MAX_THREADS
	.align		4
.L_9434:
        /*00dc*/ 	.byte	0x04, 0x05
        /*00de*/ 	.short	(.L_9436 - .L_9435)
.L_9435:
        /*00e0*/ 	.word	0x00000080
        /*00e4*/ 	.word	0x00000001
        /*00e8*/ 	.word	0x00000001


	//----- nvinfo : EIATTR_CRS_STACK_SIZE
	.align		4
.L_9436:
        /*00ec*/ 	.byte	0x04, 0x1e
        /*00ee*/ 	.short	(.L_9438 - .L_9437)
.L_9437:
        /*00f0*/ 	.word	0x00000000


	//----- nvinfo : EIATTR_CBANK_PARAM_SIZE
	.align		4
.L_9438:
        /*00f4*/ 	.byte	0x03, 0x19
        /*00f6*/ 	.short	0x0290


	//----- nvinfo : EIATTR_PARAM_CBANK
	.align		4
        /*00f8*/ 	.byte	0x04, 0x0a
        /*00fa*/ 	.short	(.L_9440 - .L_9439)
	.align		4
.L_9439:
        /*00fc*/ 	.word	index@(.nv.constant0._ZN2at6native18elementwise_kernelILi128ELi4EZNS0_15gpu_kernel_implINS0_13BinaryFunctorIffbZZZNS0_23logical_and_kernel_cudaERNS_14TensorIteratorEENKUlvE0_clEvENKUlvE5_clEvEUlffE_EEEEvRNS_18TensorIteratorBaseERKT_EUliE_EEviT1_)
        /*0100*/ 	.short	0x0380
        /*0102*/ 	.short	0x0290


	//----- nvinfo : EIATTR_SW_WAR
	.align		4
.L_9440:
        /*0104*/ 	.byte	0x04, 0x36
        /*0106*/ 	.short	(.L_9442 - .L_9441)
.L_9441:
        /*0108*/ 	.word	0x00000008
.L_9442:


//--------------------- .nv.info._ZN2at6native27unrolled_elementwise_kernelINS0_13BinaryFunctorIffbZZZNS0_23logical_and_kernel_cudaERNS_14TensorIteratorEENKUlvE0_clEvENKUlvE5_clEvEUlffE_EESt5arrayIPcLm3EELi4E23TrivialOffsetCalculatorILi2EjESC_ILi1EjENS0_6memory12LoadWithCastILi2EEENSF_13StoreWithCastILi1EEEEEviT_T0_T2_T3_T4_T5_ --------------------------
	.section	.nv.info._ZN2at6native27unrolled_elementwise_kernelINS0_13BinaryFunctorIffbZZZNS0_23logical_and_kernel_cudaERNS_14TensorIteratorEENKUlvE0_clEvENKUlvE5_clEvEUlffE_EESt5arrayIPcLm3EELi4E23TrivialOffsetCalculatorILi2EjESC_ILi1EjENS0_6memory12LoadWithCastILi2EEENSF_13StoreWithCastILi1EEEEEviT_T0_T2_T3_T4_T5_,"",@"SHT_CUDA_INFO"
	.sectionflags	@""
	.align	4


	//----- nvinfo : EIATTR_CUDA_API_VERSION
	.align		4
        /*0000*/ 	.byte	0x04, 0x37
        /*0002*/ 	.short	(.L_9444 - .L_9443)
.L_9443:
        /*0004*/ 	.word	0x00000082


	//----- nvinfo : EIATTR_KPARAM_INFO
	.align		4
.L_9444:
        /*0008*/ 	.byte	0x04, 0x17
        /*000a*/ 	.short	(.L_9446 - .L_9445)
.L_9445:
        /*000c*/ 	.word	0x00000000
        /*0010*/ 	.short	0x0006
        /*0012*/ 	.short	0x0030
        /*0014*/ 	.byte	0x00, 0xf0, 0x21, 0x00


	//----- nvinfo : EIATTR_KPARAM_INFO
	.align		4
.L_9446:
        /*0018*/ 	.byte	0x04, 0x17
        /*001a*/ 	.short	(.L_9448 - .L_9447)
.L_9447:
        /*001c*/ 	.word	0x00000000
        /*0020*/ 	.short	0x0005
        /*0022*/ 	.short	0x0024
        /*0024*/ 	.byte	0x00, 0xf0, 0x31, 0x00


	//----- nvinfo : EIATTR_KPARAM_INFO
	.align		4
.L_9448:
        /*0028*/ 	.byte	0x04, 0x17
        /*002a*/ 	.short	(.L_9450 - .L_9449)
.L_9449:
        /*002c*/ 	.word	0x00000000
        /*0030*/ 	.short	0x0004
        /*0032*/ 	.short	0x0021
        /*0034*/ 	.byte	0x00, 0xf0, 0x05, 0x00


	//----- nvinfo : EIATTR_KPARAM_INFO
	.align		4
.L_9450:
        /*0038*/ 	.byte	0x04, 0x17
        /*003a*/ 	.short	(.L_9452 - .L_9451)
.L_9451:
        /*003c*/ 	.word	0x00000000
        /*0040*/ 	.short	0x0003
        /*0042*/ 	.short	0x0020
        /*0044*/ 	.byte	0x00, 0xf0, 0x05, 0x00


	//----- nvinfo : EIATTR_KPARAM_INFO
	.align		4
.L_9452:
        /*0048*/ 	.byte	0x04, 0x17
        /*004a*/ 	.short	(.L_9454 - .L_9453)
.L_9453:
        /*004c*/ 	.word	0x00000000
        /*0050*/ 	.short	0x0002
        /*0052*/ 	.short	0x0008
        /*0054*/ 	.byte	0x00, 0xf0, 0x61, 0x00


	//----- nvinfo : EIATTR_KPARAM_INFO
	.align		4
.L_9454:
        /*0058*/ 	.byte	0x04, 0x17
        /*005a*/ 	.short	(.L_9456 - .L_9455)
.L_9455:
        /*005c*/ 	.word	0x00000000
        /*0060*/ 	.short	0x0001
        /*0062*/ 	.short	0x0004
        /*0064*/ 	.byte	0x00, 0xf0, 0x05, 0x00


	//----- nvinfo : EIATTR_KPARAM_INFO
	.align		4
.L_9456:
        /*0068*/ 	.byte	0x04, 0x17
        /*006a*/ 	.short	(.L_9458 - .L_9457)
.L_9457:
        /*006c*/ 	.word	0x00000000
        /*0070*/ 	.short	0x0000
        /*0072*/ 	.short	0x0000
        /*0074*/ 	.byte	0x00, 0xf0, 0x11, 0x00


	//----- nvinfo : EIATTR_SPARSE_MMA_MASK
	.align		4
.L_9458:
        /*0078*/ 	.byte	0x03, 0x50
        /*007a*/ 	.short	0x0000


	//----- nvinfo : EIATTR_MAXREG_COUNT
	.align		4
        /*007c*/ 	.byte	0x03, 0x1b
        /*007e*/ 	.short	0x00ff


	//----- nvinfo : EIATTR_EXTERNS
	.align		4
        /*0080*/ 	.byte	0x04, 0x0f
        /*0082*/ 	.short	(.L_9460 - .L_9459)


	//   ....[0]....
	.align		4
.L_9459:
        /*0084*/ 	.word	index@(__assertfail)


	//----- nvinfo : EIATTR_MERCURY_ISA_VERSION
	.align		4
.L_9460:
        /*0088*/ 	.byte	0x03, 0x5f
        /*008a*/ 	.short	0x0101


	//----- nvinfo : EIATTR_VRC_CTA_INIT_COUNT
	.align		4
        /*008c*/ 	.byte	0x02, 0x4a
	.zero		1
	.zero		1


	//----- nvinfo : EIATTR_SYSCALL_OFFSETS
	.align		4
        /*0090*/ 	.byte	0x04, 0x46
        /*0092*/ 	.short	(.L_9462 - .L_9461)


	//   ....[0]....
.L_9461:
        /*0094*/ 	.word	0x00000df0


	//   ....[1]....
        /*0098*/ 	.word	0x00001c10


	//   ....[2]....
        /*009c*/ 	.word	0x00002b70


	//   ....[3]....
        /*00a0*/ 	.word	0x00003990


	//   ....[4]....
        /*00a4*/ 	.word	0x00004870


	//   ....[5]....
        /*00a8*/ 	.word	0x000056a0


	//   ....[6]....
        /*00ac*/ 	.word	0x00006570


	//   ....[7]....
        /*00b0*/ 	.word	0x000073a0


	//   ....[8]....
        /*00b4*/ 	.word	0x00008170


	//   ....[9]....
        /*00b8*/ 	.word	0x00008e50


	//   ....[10]....
        /*00bc*/ 	.word	0x00009c30


	//   ....[11]....
        /*00c0*/ 	.word	0x0000a9c0


	//----- nvinfo : EIATTR_EXIT_INSTR_OFFSETS
	.align		4
.L_9462:
        /*00c4*/ 	.byte	0x04, 0x1c
        /*00c6*/ 	.short	(.L_9464 - .L_9463)


	//   ....[0]....
.L_9463:
        /*00c8*/ 	.word	0x00009eb0


	//   ....[1]....
        /*00cc*/ 	.word	0x00009fe0


	//   ....[2]....
        /*00d0*/ 	.word	0x0000a000


	//   ....[3]....
        /*00d4*/ 	.word	0x0000a090


	//   ....[4]....
        /*00d8*/ 	.word	0x0000a0b0


	//   ....[5]....
        /*00dc*/ 	.word	0x0000a0d0


	//   ....[6]....
        /*00e0*/ 	.word	0x0000a160


	//   ....[7]....
        /*00e4*/ 	.word	0x0000a1a0


	//   ....[8]....
        /*00e8*/ 	.word	0x0000a240


	//   ....[9]....
        /*00ec*/ 	.word	0x0000a290


	//   ....[10]....
        /*00f0*/ 	.word	0x0000a2c0


	//   ....[11]....
        /*00f4*/ 	.word	0x0000a380


	//   ....[12]....
        /*00f8*/ 	.word	0x0000a4c0


	//   ....[13]....
        /*00fc*/ 	.word	0x0000a600


	//   ....[14]....
        /*0100*/ 	.word	0x0000a750


	//   ....[15]....
        /*0104*/ 	.word	0x0000a780


	//   ....[16]....
        /*0108*/ 	.word	0x0000a7a0


	//   ....[17]....
        /*010c*/ 	.word	0x0000a820


	//   ....[18]....
        /*0110*/ 	.word	0x0000a860


	//   ....[19]....
        /*0114*/ 	.word	0x0000a9d0


	//   ....[20]....
        /*0118*/ 	.word	0x0000aab0


	//   ....[21]....
        /*011c*/ 	.word	0x0000ab50


	//   ....[22]....
        /*0120*/ 	.word	0x0000ab80


	//   ....[23]....
        /*0124*/ 	.word	0x0000abd0


	//   ....[24]....
        /*0128*/ 	.word	0x0000ac10


	//----- nvinfo : EIATTR_MAX_THREADS
	.align		4
.L_9464:
        /*012c*/ 	.byte	0x04, 0x05
        /*012e*/ 	.short	(.L_9466 - .L_9465)
.L_9465:
        /*0130*/ 	.word	0x00000080
        /*0134*/ 	.word	0x00000001
        /*0138*/ 	.word	0x00000001


	//----- nvinfo : EIATTR_CRS_STACK_SIZE
	.align		4
.L_9466:
        /*013c*/ 	.byte	0x04, 0x1e
        /*013e*/ 	.short	(.L_9468 - .L_9467)
.L_9467:
        /*0140*/ 	.word	0x00000000


	//----- nvinfo : EIATTR_CBANK_PARAM_SIZE
	.align		4
.L_9468:
        /*0144*/ 	.byte	0x03, 0x19
        /*0146*/ 	.short	0x0038


	//----- nvinfo : EIATTR_PARAM_CBANK
	.align		4
        /*0148*/ 	.byte	0x04, 0x0a
        /*014a*/ 	.short	(.L_9470 - .L_9469)
	.align		4
.L_9469:
        /*014c*/ 	.word	index@(.nv.constant0._ZN2at6native27unrolled_elementwise_kernelINS0_13BinaryFunctorIffbZZZNS0_23logical_and_kernel_cudaERNS_14TensorIteratorEENKUlvE0_clEvENKUlvE5_clEvEUlffE_EESt5arrayIPcLm3EELi4E23TrivialOffsetCalculatorILi2EjESC_ILi1EjENS0_6memory12LoadWithCastILi2EEENSF_13StoreWithCastILi1EEEEEviT_T0_T2_T3_T4_T5_)
        /*0150*/ 	.short	0x0380
        /*0152*/ 	.short	0x0038


	//----- nvinfo : EIATTR_SW_WAR
	.align		4
.L_9470:
        /*0154*/ 	.byte	0x04, 0x36
        /*0156*/ 	.short	(.L_9472 - .L_9471)
.L_9471:
        /*0158*/ 	.word	0x00000008
.L_9472:


//--------------------- .nv.info._ZN2at6native18elementwise_kernelILi128ELi4EZNS0_22gpu_kernel_impl_nocastINS0_13BinaryFunctorIffbZZZNS0_23logical_and_kernel_cudaERNS_14TensorIteratorEENKUlvE0_clEvENKUlvE5_clEvEUlffE_EEEEvRNS_18TensorIteratorBaseERKT_EUliE_EEviT1_ --------------------------
	.section	.nv.info._ZN2at6native18elementwise_kernelILi128ELi4EZNS0_22gpu_kernel_impl_nocastINS0_13BinaryFunctorIffbZZZNS0_23logical_and_kernel_cudaERNS_14TensorIteratorEENKUlvE0_clEvENKUlvE5_clEvEUlffE_EEEEvRNS_18TensorIteratorBaseERKT_EUliE_EEviT1_,"",@"SHT_CUDA_INFO"
	.sectionflags	@""
	.align	4


	//----- nvinfo : EIATTR_CUDA_API_VERSION
	.align		4
        /*0000*/ 	.byte	0x04, 0x37
        /*0002*/ 	.short	(.L_9474 - .L_9473)
.L_9473:
        /*0004*/ 	.word	0x00000082


	//----- nvinfo : EIATTR_KPARAM_INFO
	.align		4
.L_9474:
        /*0008*/ 	.byte	0x04, 0x17
        /*000a*/ 	.short	(.L_9476 - .L_9475)
.L_9475:
        /*000c*/ 	.word	0x00000000
        /*0010*/ 	.short	0x0001
        /*0012*/ 	.short	0x0008
        /*0014*/ 	.byte	0x00, 0xf0, 0x21, 0x0a


	//----- nvinfo : EIATTR_KPARAM_INFO
	.align		4
.L_9476:
        /*0018*/ 	.byte	0x04, 0x17
        /*001a*/ 	.short	(.L_9478 - .L_9477)
.L_9477:
        /*001c*/ 	.word	0x00000000
        /*0020*/ 	.short	0x0000
        /*0022*/ 	.short	0x0000
        /*0024*/ 	.byte	0x00, 0xf0, 0x11, 0x00


	//----- nvinfo : EIATTR_SPARSE_MMA_MASK
	.align		4
.L_9478:
        /*0028*/ 	.byte	0x03, 0x50
        /*002a*/ 	.short	0x0000


	//----- nvinfo : EIATTR_MAXREG_COUNT
	.align		4
        /*002c*/ 	.byte	0x03, 0x1b
        /*002e*/ 	.short	0x0080


	//----- nvinfo : EIATTR_MERCURY_ISA_VERSION
	.align		4
        /*0030*/ 	.byte	0x03, 0x5f
        /*0032*/ 	.short	0x0101


	//----- nvinfo : EIATTR_VRC_CTA_INIT_COUNT
	.align		4
        /*0034*/ 	.byte	0x02, 0x4a
	.zero		1
	.zero		1


	//----- nvinfo : EIATTR_EXIT_INSTR_OFFSETS
	.align		4
        /*0038*/ 	.byte	0x04, 0x1c
        /*003a*/ 	.short	(.L_9480 - .L_9479)


	//   ....[0]....
.L_9479:
        /*003c*/ 	.word	0x00000390


	//   ....[1]....
        /*0040*/ 	.word	0x00000440


	//   ....[2]....
        /*0044*/ 	.word	0x000049b0


	//   ....[3]....
        /*0048*/ 	.word	0x00006070


	//----- nvinfo : EIATTR_MAX_THREADS
	.align		4
.L_9480:
        /*004c*/ 	.byte	0x04, 0x05
        /*004e*/ 	.short	(.L_9482 - .L_9481)
.L_9481:
        /*0050*/ 	.word	0x00000080
        /*0054*/ 	.word	0x00000001
        /*0058*/ 	.word	0x00000001


	//----- nvinfo : EIATTR_CRS_STACK_SIZE
	.align		4
.L_9482:
        /*005c*/ 	.byte	0x04, 0x1e
        /*005e*/ 	.short	(.L_9484 - .L_9483)
.L_9483:
        /*0060*/ 	.word	0x00000000


	//----- nvinfo : EIATTR_CBANK_PARAM_SIZE
	.align		4
.L_9484:
        /*0064*/ 	.byte	0x03, 0x19
        /*0066*/ 	.short	0x0290


	//----- nvinfo : EIATTR_PARAM_CBANK
	.align		4
        /*0068*/ 	.byte	0x04, 0x0a
        /*006a*/ 	.short	(.L_9486 - .L_9485)
	.align		4
.L_9485:
        /*006c*/ 	.word	index@(.nv.constant0._ZN2at6native18elementwise_kernelILi128ELi4EZNS0_22gpu_kernel_impl_nocastINS0_13BinaryFunctorIffbZZZNS0_23logical_and_kernel_cudaERNS_14TensorIteratorEENKUlvE0_clEvENKUlvE5_clEvEUlffE_EEEEvRNS_18TensorIteratorBaseERKT_EUliE_EEviT1_)
        /*0070*/ 	.short	0x0380
        /*0072*/ 	.short	0x0290


	//----- nvinfo : EIATTR_SW_WAR
	.align		4
.L_9486:
        /*0074*/ 	.byte	0x04, 0x36
        /*0076*/ 	.short	(.L_9488 - .L_9487)
.L_9487:
        /*0078*/ 	.word	0x00000008
.L_9488:


//--------------------- .nv.info._ZN2at6native27unrolled_elementwise_kernelINS0_13BinaryFunctorIffbZZZNS0_23logical_and_kernel_cudaERNS_14TensorIteratorEENKUlvE0_clEvENKUlvE5_clEvEUlffE_EESt5arrayIPcLm3EELi4E23TrivialOffsetCalculatorILi2EjESC_ILi1EjENS0_6memory15LoadWithoutCastENSF_16StoreWithoutCastEEEviT_T0_T2_T3_T4_T5_ --------------------------
	.section	.nv.info._ZN2at6native27unrolled_elementwise_kernelINS0_13BinaryFunctorIffbZZZNS0_23logical_and_kernel_cudaERNS_14TensorIteratorEENKUlvE0_clEvENKUlvE5_clEvEUlffE_EESt5arrayIPcLm3EELi4E23TrivialOffsetCalculatorILi2EjESC_ILi1EjENS0_6memory15LoadWithoutCastENSF_16StoreWithoutCastEEEviT_T0_T2_T3_T4_T5_,"",@"SHT_CUDA_INFO"
	.sectionflags	@""
	.align	4


	//----- nvinfo : EIATTR_CUDA_API_VERSION
	.align		4
        /*0000*/ 	.byte	0x04, 0x37
        /*0002*/ 	.short	(.L_9490 - .L_9489)
.L_9489:
        /*0004*/ 	.word	0x00000082


	//----- nvinfo : EIATTR_KPARAM_INFO
	.align		4
.L_9490:
        /*0008*/ 	.byte	0x04, 0x17
        /*000a*/ 	.short	(.L_9492 - .L_9491)
.L_9491:
        /*000c*/ 	.word	0x00000000
        /*0010*/ 	.short	0x0006
        /*0012*/ 	.short	0x0023
        /*0014*/ 	.byte	0x00, 0xf0, 0x05, 0x00


	//----- nvinfo : EIATTR_KPARAM_INFO
	.align		4
.L_9492:
        /*0018*/ 	.byte	0x04, 0x17
        /*001a*/ 	.short	(.L_9494 - .L_9493)
.L_9493:
        /*001c*/ 	.word	0x00000000
        /*0020*/ 	.short	0x0005
        /*0022*/ 	.short	0x0022
        /*0024*/ 	.byte	0x00, 0xf0, 0x05, 0x00


	//----- nvinfo : EIATTR_KPARAM_INFO
	.align		4
.L_9494:
        /*0028*/ 	.byte	0x04, 0x17
        /*002a*/ 	.short	(.L_9496 - .L_9495)
.L_9495:
        /*002c*/ 	.word	0x00000000
        /*0030*/ 	.short	0x0004
        /*0032*/ 	.short	0x0021
        /*0034*/ 	.byte	0x00, 0xf0, 0x05, 0x00


	//----- nvinfo : EIATTR_KPARAM_INFO
	.align		4
.L_9496:
        /*0038*/ 	.byte	0x04, 0x17
        /*003a*/ 	.short	(.L_9498 - .L_9497)
.L_9497:
        /*003c*/ 	.word	0x00000000
        /*0040*/ 	.short	0x0003
        /*0042*/ 	.short	0x0020
        /*0044*/ 	.byte	0x00, 0xf0, 0x05, 0x00


	//----- nvinfo : EIATTR_KPARAM_INFO
	.align		4
.L_9498:
        /*0048*/ 	.byte	0x04, 0x17
        /*004a*/ 	.short	(.L_9500 - .L_9499)
.L_9499:
        /*004c*/ 	.word	0x00000000
        /*0050*/ 	.short	0x0002
        /*0052*/ 	.short	0x0008
        /*0054*/ 	.byte	0x00, 0xf0, 0x61, 0x00


	//----- nvinfo : EIATTR_KPARAM_INFO
	.align		4
.L_9500:
        /*0058*/ 	.byte	0x04, 0x17
        /*005a*/ 	.short	(.L_9502 - .L_9501)
.L_9501:
        /*005c*/ 	.word	0x00000000
        /*0060*/ 	.short	0x0001
        /*0062*/ 	.short	0x0004
        /*0064*/ 	.byte	0x00, 0xf0, 0x05, 0x00


	//----- nvinfo : EIATTR_KPARAM_INFO
	.align		4
.L_9502:
        /*0068*/ 	.byte	0x04, 0x17
        /*006a*/ 	.short	(.L_9504 - .L_9503)
.L_9503:
        /*006c*/ 	.word	0x00000000
        /*0070*/ 	.short	0x0000
        /*0072*/ 	.short	0x0000
        /*0074*/ 	.byte	0x00, 0xf0, 0x11, 0x00


	//----- nvinfo : EIATTR_SPARSE_MMA_MASK
	.align		4
.L_9504:
        /*0078*/ 	.byte	0x03, 0x50
        /*007a*/ 	.short	0x0000


	//----- nvinfo : EIATTR_MAXREG_COUNT
	.align		4
        /*007c*/ 	.byte	0x03, 0x1b
        /*007e*/ 	.short	0x00ff


	//----- nvinfo : EIATTR_MERCURY_ISA_VERSION
	.align		4
        /*0080*/ 	.byte	0x03, 0x5f
        /*0082*/ 	.short	0x0101


	//----- nvinfo : EIATTR_VRC_CTA_INIT_COUNT
	.align		4
        /*0084*/ 	.byte	0x02, 0x4a
	.zero		1
	.zero		1


	//----- nvinfo : EIATTR_EXIT_INSTR_OFFSETS
	.align		4
        /*0088*/ 	.byte	0x04, 0x1c
        /*008a*/ 	.short	(.L_9506 - .L_9505)


	//   ....[0]....
.L_9505:
        /*008c*/ 	.word	0x000005c0


	//   ....[1]....
        /*0090*/ 	.word	0x00000620


	//----- nvinfo : EIATTR_MAX_THREADS
	.align		4
.L_9506:
        /*0094*/ 	.byte	0x04, 0x05
        /*0096*/ 	.short	(.L_9508 - .L_9507)
.L_9507:
        /*0098*/ 	.word	0x00000080
        /*009c*/ 	.word	0x00000001
        /*00a0*/ 	.word	0x00000001


	//----- nvinfo : EIATTR_CRS_STACK_SIZE
	.align		4
.L_9508:
        /*00a4*/ 	.byte	0x04, 0x1e
        /*00a6*/ 	.short	(.L_9510 - .L_9509)
.L_9509:
        /*00a8*/ 	.word	0x00000000


	//----- nvinfo : EIATTR_CBANK_PARAM_SIZE
	.align		4
.L_9510:
        /*00ac*/ 	.byte	0x03, 0x19
        /*00ae*/ 	.short	0x0024


	//----- nvinfo : EIATTR_PARAM_CBANK
	.align		4
        /*00b0*/ 	.byte	0x04, 0x0a
        /*00b2*/ 	.short	(.L_9512 - .L_9511)
	.align		4
.L_9511:
        /*00b4*/ 	.word	index@(.nv.constant0._ZN2at6native27unrolled_elementwise_kernelINS0_13BinaryFunctorIffbZZZNS0_23logical_and_kernel_cudaERNS_14TensorIteratorEENKUlvE0_clEvENKUlvE5_clEvEUlffE_EESt5arrayIPcLm3EELi4E23TrivialOffsetCalculatorILi2EjESC_ILi1EjENS0_6memory15LoadWithoutCastENSF_16StoreWithoutCastEEEviT_T0_T2_T3_T4_T5_)
        /*00b8*/ 	.short	0x0380
        /*00ba*/ 	.short	0x0024


	//----- nvinfo : EIATTR_SW_WAR
	.align		4
.L_9512:
        /*00bc*/ 	.byte	0x04, 0x36
        /*00be*/ 	.short	(.L_9514 - .L_9513)
.L_9513:
        /*00c0*/ 	.word	0x00000008
.L_9514:


//--------------------- .nv.info._ZN2at6native29vectorized_elementwise_kernelILi2ENS0_13BinaryFunctorIffbZZZNS0_23logical_and_kernel_cudaERNS_14TensorIteratorEENKUlvE0_clEvENKUlvE5_clEvEUlffE_EESt5arrayIPcLm3EEEEviT0_T1_ --------------------------
	.section	.nv.info._ZN2at6native29vectorized_elementwise_kernelILi2ENS0_13BinaryFunctorIffbZZZNS0_23logical_and_kernel_cudaERNS_14TensorIteratorEENKUlvE0_clEvENKUlvE5_clEvEUlffE_EESt5arrayIPcLm3EEEEviT0_T1_,"",@"SHT_CUDA_INFO"
	.sectionflags	@""
	.align	4


	//----- nvinfo : EIATTR_CUDA_API_VERSION
	.align		4
        /*0000*/ 	.byte	0x04, 0x37
        /*0002*/ 	.short	(.L_9516 - .L_9515)
.L_9515:
        /*0004*/ 	.word	0x00000082


	//----- nvinfo : EIATTR_KPARAM_INFO
	.align		4
.L_9516:
        /*0008*/ 	.byte	0x04, 0x17
        /*000a*/ 	.short	(.L_9518 - .L_9517)
.L_9517:
        /*000c*/ 	.word	0x00000000
        /*0010*/ 	.short	0x0002
        /*0012*/ 	.short	0x0008
        /*0014*/ 	.byte	0x00, 0xf0, 0x61, 0x00


	//----- nvinfo : EIATTR_KPARAM_INFO
	.align		4
.L_9518:
        /*0018*/ 	.byte	0x04, 0x17
        /*001a*/ 	.short	(.L_9520 - .L_9519)
.L_9519:
        /*001c*/ 	.word	0x00000000
        /*0020*/ 	.short	0x0001
        /*0022*/ 	.short	0x0004
        /*0024*/ 	.byte	0x00, 0xf0, 0x05, 0x00


	//----- nvinfo : EIATTR_KPARAM_INFO
	.align		4
.L_9520:
        /*0028*/ 	.byte	0x04, 0x17
        /*002a*/ 	.short	(.L_9522 - .L_9521)
.L_9521:
        /*002c*/ 	.word	0x00000000
        /*0030*/ 	.short	0x0000
        /*0032*/ 	.short	0x0000
        /*0034*/ 	.byte	0x00, 0xf0, 0x11, 0x00


	//----- nvinfo : EIATTR_SPARSE_MMA_MASK
	.align		4
.L_9522:
        /*0038*/ 	.byte	0x03, 0x50
        /*003a*/ 	.short	0x0000


	//----- nvinfo : EIATTR_MAXREG_COUNT
	.align		4
        /*003c*/ 	.byte	0x03, 0x1b
        /*003e*/ 	.short	0x00ff


	//----- nvinfo : EIATTR_MERCURY_ISA_VERSION
	.align		4
        /*0040*/ 	.byte	0x03, 0x5f
        /*0042*/ 	.short	0x0101


	//----- nvinfo : EIATTR_VRC_CTA_INIT_COUNT
	.align		4
        /*0044*/ 	.byte	0x02, 0x4a
	.zero		1
	.zero		1


	//----- nvinfo : EIATTR_EXIT_INSTR_OFFSETS
	.align		4
        /*0048*/ 	.byte	0x04, 0x1c
        /*004a*/ 	.short	(.L_9524 - .L_9523)


	//   ....[0]....
.L_9523:
        /*004c*/ 	.word	0x00000c10


	//   ....[1]....
        /*0050*/ 	.word	0x00000c70


	//   ....[2]....
        /*0054*/ 	.word	0x00001030


	//----- nvinfo : EIATTR_MAX_THREADS
	.align		4
.L_9524:
        /*0058*/ 	.byte	0x04, 0x05
        /*005a*/ 	.short	(.L_9526 - .L_9525)
.L_9525:
        /*005c*/ 	.word	0x00000080
        /*0060*/ 	.word	0x00000001
        /*0064*/ 	.word	0x00000001


	//----- nvinfo : EIATTR_CRS_STACK_SIZE
	.align		4
.L_9526:
        /*0068*/ 	.byte	0x04, 0x1e
        /*006a*/ 	.short	(.L_9528 - .L_9527)
.L_9527:
        /*006c*/ 	.word	0x00000000


	//----- nvinfo : EIATTR_CBANK_PARAM_SIZE
	.align		4
.L_9528:
        /*0070*/ 	.byte	0x03, 0x19
        /*0072*/ 	.short	0x0020


	//----- nvinfo : EIATTR_PARAM_CBANK
	.align		4
        /*0074*/ 	.byte	0x04, 0x0a
        /*0076*/ 	.short	(.L_9530 - .L_9529)
	.align		4
.L_9529:
        /*0078*/ 	.word	index@(.nv.constant0._ZN2at6native29vectorized_elementwise_kernelILi2ENS0_13BinaryFunctorIffbZZZNS0_23logical_and_kernel_cudaERNS_14TensorIteratorEENKUlvE0_clEvENKUlvE5_clEvEUlffE_EESt5arrayIPcLm3EEEEviT0_T1_)
        /*007c*/ 	.short	0x0380
        /*007e*/ 	.short	0x0020


	//----- nvinfo : EIATTR_SW_WAR
	.align		4
.L_9530:
        /*0080*/ 	.byte	0x04, 0x36
        /*0082*/ 	.short	(.L_9532 - .L_9531)
.L_9531:
        /*0084*/ 	.word	0x00000008
.L_9532:


//--------------------- .nv.info._ZN2at6native29vectorized_elementwise_kernelILi4ENS0_13BinaryFunctorIffbZZZNS0_23logical_and_kernel_cudaERNS_14TensorIteratorEENKUlvE0_clEvENKUlvE5_clEvEUlffE_EESt5arrayIPcLm3EEEEviT0_T1_ --------------------------
	.section	.nv.info._ZN2at6native29vectorized_elementwise_kernelILi4ENS0_13BinaryFunctorIffbZZZNS0_23logical_and_kernel_cudaERNS_14TensorIteratorEENKUlvE0_clEvENKUlvE5_clEvEUlffE_EESt5arrayIPcLm3EEEEviT0_T1_,"",@"SHT_CUDA_INFO"
	.sectionflags	@""
	.align	4


	//----- nvinfo : EIATTR_CUDA_API_VERSION
	.align		4
        /*0000*/ 	.byte	0x04, 0x37
        /*0002*/ 	.short	(.L_9534 - .L_9533)
.L_9533:
        /*0004*/ 	.word	0x00000082


	//----- nvinfo : EIATTR_KPARAM_INFO
	.align		4
.L_9534:
        /*0008*/ 	.byte	0x04, 0x17
        /*000a*/ 	.short	(.L_9536 - .L_9535)
.L_9535:
        /*000c*/ 	.word	0x00000000
        /*0010*/ 	.short	0x0002
        /*0012*/ 	.short	0x0008
        /*0014*/ 	.byte	0x00, 0xf0, 0x61, 0x00


	//----- nvinfo : EIATTR_KPARAM_INFO
	.align		4
.L_9536:
        /*0018*/ 	.byte	0x04, 0x17
        /*001a*/ 	.short	(.L_9538 - .L_9537)
.L_9537:
        /*001c*/ 	.word	0x00000000
        /*0020*/ 	.short	0x0001
        /*0022*/ 	.short	0x0004
        /*0024*/ 	.byte	0x00, 0xf0, 0x05, 0x00


	//----- nvinfo : EIATTR_KPARAM_INFO
	.align		4
.L_9538:
        /*0028*/ 	.byte	0x04, 0x17
        /*002a*/ 	.short	(.L_9540 - .L_9539)
.L_9539:
        /*002c*/ 	.word	0x00000000
        /*0030*/ 	.short	0x0000
        /*0032*/ 	.short	0x0000
        /*0034*/ 	.byte	0x00, 0xf0, 0x11, 0x00


	//----- nvinfo : EIATTR_SPARSE_MMA_MASK
	.align		4
.L_9540:
        /*0038*/ 	.byte	0x03, 0x50
        /*003a*/ 	.short	0x0000


	//----- nvinfo : EIATTR_MAXREG_COUNT
	.align		4
        /*003c*/ 	.byte	0x03, 0x1b
        /*003e*/ 	.short	0x00ff


	//----- nvinfo : EIATTR_MERCURY_ISA_VERSION
	.align		4
        /*0040*/ 	.byte	0x03, 0x5f
        /*0042*/ 	.short	0x0101


	//----- nvinfo : EIATTR_VRC_CTA_INIT_COUNT
	.align		4
        /*0044*/ 	.byte	0x02, 0x4a
	.zero		1
	.zero		1


	//----- nvinfo : EIATTR_EXIT_INSTR_OFFSETS
	.align		4
        /*0048*/ 	.byte	0x04, 0x1c
        /*004a*/ 	.short	(.L_9542 - .L_9541)


	//   ....[0]....
.L_9541:
        /*004c*/ 	.word	0x00000c10


	//   ....[1]....
        /*0050*/ 	.word	0x00000c70


	//   ....[2]....
        /*0054*/ 	.word	0x00000ff0


	//----- nvinfo : EIATTR_MAX_THREADS
	.align		4
.L_9542:
        /*0058*/ 	.byte	0x04, 0x05
        /*005a*/ 	.short	(.L_9544 - .L_9543)
.L_9543:
        /*005c*/ 	.word	0x00000080
        /*0060*/ 	.word	0x00000001
        /*0064*/ 	.word	0x00000001


	//----- nvinfo : EIATTR_CRS_STACK_SIZE
	.align		4
.L_9544:
        /*0068*/ 	.byte	0x04, 0x1e
        /*006a*/ 	.short	(.L_9546 - .L_9545)
.L_9545:
        /*006c*/ 	.word	0x00000000


	//----- nvinfo : EIATTR_CBANK_PARAM_SIZE
	.align		4
.L_9546:
        /*0070*/ 	.byte	0x03, 0x19
        /*0072*/ 	.short	0x0020


	//----- nvinfo : EIATTR_PARAM_CBANK
	.align		4
        /*0074*/ 	.byte	0x04, 0x0a
        /*0076*/ 	.short	(.L_9548 - .L_9547)
	.align		4
.L_9547:
        /*0078*/ 	.word	index@(.nv.constant0._ZN2at6native29vectorized_elementwise_kernelILi4ENS0_13BinaryFunctorIffbZZZNS0_23logical_and_kernel_cudaERNS_14TensorIteratorEENKUlvE0_clEvENKUlvE5_clEvEUlffE_EESt5arrayIPcLm3EEEEviT0_T1_)
        /*007c*/ 	.short	0x0380
        /*007e*/ 	.short	0x0020


	//----- nvinfo : EIATTR_SW_WAR
	.align		4
.L_9548:
        /*0080*/ 	.byte	0x04, 0x36
        /*0082*/ 	.short	(.L_9550 - .L_9549)
.L_9549:
        /*0084*/ 	.word	0x00000008
.L_9550:


//--------------------- .nv.info._ZN2at6native29vectorized_elementwise_kernelILi8ENS0_13BinaryFunctorIffbZZZNS0_23logical_and_kernel_cudaERNS_14TensorIteratorEENKUlvE0_clEvENKUlvE5_clEvEUlffE_EESt5arrayIPcLm3EEEEviT0_T1_ --------------------------
	.section	.nv.info._ZN2at6native29vectorized_elementwise_kernelILi8ENS0_13BinaryFunctorIffbZZZNS0_23logical_and_kernel_cudaERNS_14TensorIteratorEENKUlvE0_clEvENKUlvE5_clEvEUlffE_EESt5arrayIPcLm3EEEEviT0_T1_,"",@"SHT_CUDA_INFO"
	.sectionflags	@""
	.align	4


	//----- nvinfo : EIATTR_CUDA_API_VERSION
	.align		4
        /*0000*/ 	.byte	0x04, 0x37
        /*0002*/ 	.short	(.L_9552 - .L_9551)
.L_9551:
        /*0004*/ 	.word	0x00000082


	//----- nvinfo : EIATTR_KPARAM_INFO
	.align		4
.L_9552:
        /*0008*/ 	.byte	0x04, 0x17
        /*000a*/ 	.short	(.L_9554 - .L_9553)
.L_9553:
        /*000c*/ 	.word	0x00000000
        /*0010*/ 	.short	0x0002
        /*0012*/ 	.short	0x0008
        /*0014*/ 	.byte	0x00, 0xf0, 0x61, 0x00


	//----- nvinfo : EIATTR_KPARAM_INFO
	.align		4
.L_9554:
        /*0018*/ 	.byte	0x04, 0x17
        /*001a*/ 	.short	(.L_9556 - .L_9555)
.L_9555:
        /*001c*/ 	.word	0x00000000
        /*0020*/ 	.short	0x0001
        /*0022*/ 	.short	0x0004
        /*0024*/ 	.byte	0x00, 0xf0, 0x05, 0x00


	//----- nvinfo : EIATTR_KPARAM_INFO
	.align		4
.L_9556:
        /*0028*/ 	.byte	0x04, 0x17
        /*002a*/ 	.short	(.L_9558 - .L_9557)
.L_9557:
        /*002c*/ 	.word	0x00000000
        /*0030*/ 	.short	0x0000
        /*0032*/ 	.short	0x0000
        /*0034*/ 	.byte	0x00, 0xf0, 0x11, 0x00


	//----- nvinfo : EIATTR_SPARSE_MMA_MASK
	.align		4
.L_9558:
        /*0038*/ 	.byte	0x03, 0x50
        /*003a*/ 	.short	0x0000


	//----- nvinfo : EIATTR_MAXREG_COUNT
	.align		4
        /*003c*/ 	.byte	0x03, 0x1b
        /*003e*/ 	.short	0x00ff


	//----- nvinfo : EIATTR_MERCURY_ISA_VERSION
	.align		4
        /*0040*/ 	.byte	0x03, 0x5f
        /*0042*/ 	.short	0x0101


	//----- nvinfo : EIATTR_VRC_CTA_INIT_COUNT
	.align		4
        /*0044*/ 	.byte	0x02, 0x4a
	.zero		1
	.zero		1


	//----- nvinfo : EIATTR_EXIT_INSTR_OFFSETS
	.align		4
        /*0048*/ 	.byte	0x04, 0x1c
        /*004a*/ 	.short	(.L_9560 - .L_9559)


	//   ....[0]....
.L_9559:
        /*004c*/ 	.word	0x00000c10


	//   ....[1]....
        /*0050*/ 	.word	0x00000c70


	//   ....[2]....
        /*0054*/ 	.word	0x00001000


	//----- nvinfo : EIATTR_MAX_THREADS
	.align		4
.L_9560:
        /*0058*/ 	.byte	0x04, 0x05
        /*005a*/ 	.short	(.L_9562 - .L_9561)
.L_9561:
        /*005c*/ 	.word	0x00000080
        /*0060*/ 	.word	0x00000001
        /*0064*/ 	.word	0x00000001


	//----- nvinfo : EIATTR_CRS_STACK_SIZE
	.align		4
.L_9562:
        /*0068*/ 	.byte	0x04, 0x1e
        /*006a*/ 	.short	(.L_9564 - .L_9563)
.L_9563:
        /*006c*/ 	.word	0x00000000


	//----- nvinfo : EIATTR_CBANK_PARAM_SIZE
	.align		4
.L_9564:
        /*0070*/ 	.byte	0x03, 0x19
        /*0072*/ 	.short	0x0020


	//----- nvinfo : EIATTR_PARAM_CBANK
	.align		4
        /*0074*/ 	.byte	0x04, 0x0a
        /*0076*/ 	.short	(.L_9566 - .L_9565)
	.align		4
.L_9565:
        /*0078*/ 	.word	index@(.nv.constant0._ZN2at6native29vectorized_elementwise_kernelILi8ENS0_13BinaryFunctorIffbZZZNS0_23logical_and_kernel_cudaERNS_14TensorIteratorEENKUlvE0_clEvENKUlvE5_clEvEUlffE_EESt5arrayIPcLm3EEEEviT0_T1_)
        /*007c*/ 	.short	0x0380
        /*007e*/ 	.short	0x0020


	//----- nvinfo : EIATTR_SW_WAR
	.align		4
.L_9566:
        /*0080*/ 	.byte	0x04, 0x36
        /*0082*/ 	.short	(.L_9568 - .L_9567)
.L_9567:
        /*0084*/ 	.word	0x00000008
.L_9568:


//--------------------- .nv.info._ZN2at6native18elementwise_kernelILi128ELi4EZNS0_15gpu_kernel_implINS0_13AUnaryFunctorIddbZZZNS0_23logical_and_kernel_cudaERNS_14TensorIteratorEENKUlvE0_clEvENKUlvE4_clEvEUlddE_EEEEvRNS_18TensorIteratorBaseERKT_EUliE_EEviT1_ --------------------------
	.section	.nv.info._ZN2at6native18elementwise_kernelILi128ELi4EZNS0_15gpu_kernel_implINS0_13AUnaryFunctorIddbZZZNS0_23logical_and_kernel_cudaERNS_14TensorIteratorEENKUlvE0_clEvENKUlvE4_clEvEUlddE_EEEEvRNS_18TensorIteratorBaseERKT_EUliE_EEviT1_,"",@"SHT_CUDA_INFO"
	.sectionflags	@""
	.align	4


	//----- nvinfo : EIATTR_CUDA_API_VERSION
	.align		4
        /*0000*/ 	.byte	0x04, 0x37
        /*0002*/ 	.short	(.L_9570 - .L_9569)
.L_9569:
        /*0004*/ 	.word	0x00000082


	//----- nvinfo : EIATTR_KPARAM_INFO
	.align		4
.L_9570:
        /*0008*/ 	.byte	0x04, 0x17
        /*000a*/ 	.short	(.L_9572 - .L_9571)
.L_9571:
        /*000c*/ 	.word	0x00000000
        /*0010*/ 	.short	0x0001
        /*0012*/ 	.short	0x0008
        /*0014*/ 	.byte	0x00, 0xf0, 0xa1, 0x08


	//----- nvinfo : EIATTR_KPARAM_INFO
	.align		4
.L_9572:
        /*0018*/ 	.byte	0x04, 0x17
        /*001a*/ 	.short	(.L_9574 - .L_9573)
.L_9573:
        /*001c*/ 	.word	0x00000000
        /*0020*/ 	.short	0x0000
        /*0022*/ 	.short	0x0000
        /*0024*/ 	.byte	0x00, 0xf0, 0x11, 0x00


	//----- nvinfo : EIATTR_SPARSE_MMA_MASK
	.align		4
.L_9574:
        /*0028*/ 	.byte	0x03, 0x50
        /*002a*/ 	.short	0x0000


	//----- nvinfo : EIATTR_MAXREG_COUNT
	.align		4
        /*002c*/ 	.byte	0x03, 0x1b
        /*002e*/ 	.short	0x0080


	//----- nvinfo : EIATTR_EXTERNS
	.align		4
        /*0030*/ 	.byte	0x04, 0x0f
        /*0032*/ 	.short	(.L_9576 - .L_9575)


	//   ....[0]....
	.align		4
.L_9575:
        /*0034*/ 	.word	index@(__assertfail)


	//----- nvinfo : EIATTR_MERCURY_ISA_VERSION
	.align		4
.L_9576:
        /*0038*/ 	.byte	0x03, 0x5f
        /*003a*/ 	.short	0x0101


	//----- nvinfo : EIATTR_VRC_CTA_INIT_COUNT
	.align		4
        /*003c*/ 	.byte	0x02, 0x4a
	.zero		1
	.zero		1


	//----- nvinfo : EIATTR_SYSCALL_OFFSETS
	.align		4
        /*0040*/ 	.byte	0x04, 0x46
        /*0042*/ 	.short	(.L_9578 - .L_9577)


	//   ....[0]....
.L_9577:
        /*0044*/ 	.word	0x00002180


	//   ....[1]....
        /*0048*/ 	.word	0x00002ef0


	//   ....[2]....
        /*004c*/ 	.word	0x000051f0


	//   ....[3]....
        /*0050*/ 	.word	0x00005da0


	//   ....[4]....
        /*0054*/ 	.word	0x00008190


	//   ....[5]....
        /*0058*/ 	.word	0x00008d40


	//   ....[6]....
        /*005c*/ 	.word	0x0000b140


	//   ....[7]....
        /*0060*/ 	.word	0x0000bcb0


	//----- nvinfo : EIATTR_EXIT_INSTR_OFFSETS
	.align		4
.L_9578:
        /*0064*/ 	.byte	0x04, 0x1c
        /*0066*/ 	.short	(.L_9580 - .L_9579)


	//   ....[0]....
.L_9579:
        /*0068*/ 	.word	0x00008fd0


	//   ....[1]....
        /*006c*/ 	.word	0x0000b2d0


	//   ....[2]....
        /*0070*/ 	.word	0x0000b2f0


	//   ....[3]....
        /*0074*/ 	.word	0x0000b380


	//   ....[4]....
        /*0078*/ 	.word	0x0000b3a0


	//   ....[5]....
        /*007c*/ 	.word	0x0000b3c0


	//   ....[6]....
        /*0080*/ 	.word	0x0000b450


	//   ....[7]....
        /*0084*/ 	.word	0x0000b490


	//   ....[8]....
        /*0088*/ 	.word	0x0000b530


	//   ....[9]....
        /*008c*/ 	.word	0x0000b580


	//   ....[10]....
        /*0090*/ 	.word	0x0000b5b0


	//   ....[11]....
        /*0094*/ 	.word	0x0000b670


	//   ....[12]....
        /*0098*/ 	.word	0x0000b7b0


	//   ....[13]....
        /*009c*/ 	.word	0x0000b8f0


	//   ....[14]....
        /*00a0*/ 	.word	0x0000ba40


	//   ....[15]....
        /*00a4*/ 	.word	0x0000ba70


	//   ....[16]....
        /*00a8*/ 	.word	0x0000ba90


	//   ....[17]....
        /*00ac*/ 	.word	0x0000bb10


	//   ....[18]....
        /*00b0*/ 	.word	0x0000bb50


	//   ....[19]....
        /*00b4*/ 	.word	0x0000bcc0


	//   ....[20]....
        /*00b8*/ 	.word	0x0000bda0


	//   ....[21]....
        /*00bc*/ 	.word	0x0000be40


	//   ....[22]....
        /*00c0*/ 	.word	0x0000be70


	//   ....[23]....
        /*00c4*/ 	.word	0x0000bec0


	//   ....[24]....
        /*00c8*/ 	.word	0x0000bf00


	//----- nvinfo : EIATTR_MAX_THREADS
	.align		4
.L_9580:
        /*00cc*/ 	.byte	0x04, 0x05
        /*00ce*/ 	.short	(.L_9582 - .L_9581)
.L_9581:
        /*00d0*/ 	.word	0x00000080
        /*00d4*/ 	.word	0x00000001
        /*00d8*/ 	.word	0x00000001


	//----- nvinfo : EIATTR_CRS_STACK_SIZE
	.align		4
.L_9582:
        /*00dc*/ 	.byte	0x04, 0x1e
        /*00de*/ 	.short	(.L_9584 - .L_9583)
.L_9583:
        /*00e0*/ 	.word	0x00000000


	//----- nvinfo : EIATTR_CBANK_PARAM_SIZE
	.align		4
.L_9584:
        /*00e4*/ 	.byte	0x03, 0x19
        /*00e6*/ 	.short	0x0230


	//----- nvinfo : EIATTR_PARAM_CBANK
	.align		4
        /*00e8*/ 	.byte	0x04, 0x0a
        /*00ea*/ 	.short	(.L_9586 - .L_9585)
	.align		4
.L_9585:
        /*00ec*/ 	.word	index@(.nv.constant0._ZN2at6native18elementwise_kernelILi128ELi4EZNS0_15gpu_kernel_implINS0_13AUnaryFunctorIddbZZZNS0_23logical_and_kernel_cudaERNS_14TensorIteratorEENKUlvE0_clEvENKUlvE4_clEvEUlddE_EEEEvRNS_18TensorIteratorBaseERKT_EUliE_EEviT1_)
        /*00f0*/ 	.short	0x0380
        /*00f2*/ 	.short	0x0230


	//----- nvinfo : EIATTR_SW_WAR
	.align		4
.L_9586:
        /*00f4*/ 	.byte	0x04, 0x36
        /*00f6*/ 	.short	(.L_9588 - .L_9587)
.L_9587:
        /*00f8*/ 	.word	0x00000008
.L_9588:


//--------------------- .nv.info._ZN2at6native27unrolled_elementwise_kernelINS0_13AUnaryFunctorIddbZZZNS0_23logical_and_kernel_cudaERNS_14TensorIteratorEENKUlvE0_clEvENKUlvE4_clEvEUlddE_EESt5arrayIPcLm2EELi4E23TrivialOffsetCalculatorILi1EjESD_NS0_6memory12LoadWithCastILi1EEENSE_13StoreWithCastILi1EEEEEviT_T0_T2_T3_T4_T5_ --------------------------
	.section	.nv.info._ZN2at6native27unrolled_elementwise_kernelINS0_13AUnaryFunctorIddbZZZNS0_23logical_and_kernel_cudaERNS_14TensorIteratorEENKUlvE0_clEvENKUlvE4_clEvEUlddE_EESt5arrayIPcLm2EELi4E23TrivialOffsetCalculatorILi1EjESD_NS0_6memory12LoadWithCastILi1EEENSE_13StoreWithCastILi1EEEEEviT_T0_T2_T3_T4_T5_,"",@"SHT_CUDA_INFO"
	.sectionflags	@""
	.align	4


	//----- nvinfo : EIATTR_CUDA_API_VERSION
	.align		4
        /*0000*/ 	.byte	0x04, 0x37
        /*0002*/ 	.short	(.L_9590 - .L_9589)
.L_9589:
        /*0004*/ 	.word	0x00000082


	//----- nvinfo : EIATTR_KPARAM_INFO
	.align		4
.L_9590:
        /*0008*/ 	.byte	0x04, 0x17
        /*000a*/ 	.short	(.L_9592 - .L_9591)
.L_9591:
        /*000c*/ 	.word	0x00000000
        /*0010*/ 	.short	0x0006
        /*0012*/ 	.short	0x0034
        /*0014*/ 	.byte	0x00, 0xf0, 0x21, 0x00


	//----- nvinfo : EIATTR_KPARAM_INFO
	.align		4
.L_9592:
        /*0018*/ 	.byte	0x04, 0x17
        /*001a*/ 	.short	(.L_9594 - .L_9593)
.L_9593:
        /*001c*/ 	.word	0x00000000
        /*0020*/ 	.short	0x0005
        /*0022*/ 	.short	0x002c
        /*0024*/ 	.byte	0x00, 0xf0, 0x21, 0x00


	//----- nvinfo : EIATTR_KPARAM_INFO
	.align		4
.L_9594:
        /*0028*/ 	.byte	0x04, 0x17
        /*002a*/ 	.short	(.L_9596 - .L_9595)
.L_9595:
        /*002c*/ 	.word	0x00000000
        /*0030*/ 	.short	0x0004
        /*0032*/ 	.short	0x0029
        /*0034*/ 	.byte	0x00, 0xf0, 0x05, 0x00


	//----- nvinfo : EIATTR_KPARAM_INFO
	.align		4
.L_9596:
        /*0038*/ 	.byte	0x04, 0x17
        /*003a*/ 	.short	(.L_9598 - .L_9597)
.L_9597:
        /*003c*/ 	.word	0x00000000
        /*0040*/ 	.short	0x0003
        /*0042*/ 	.short	0x0028
        /*0044*/ 	.byte	0x00, 0xf0, 0x05, 0x00


	//----- nvinfo : EIATTR_KPARAM_INFO
	.align		4
.L_9598:
        /*0048*/ 	.byte	0x04, 0x17
        /*004a*/ 	.short	(.L_9600 - .L_9599)
.L_9599:
        /*004c*/ 	.word	0x00000000
        /*0050*/ 	.short	0x0002
        /*0052*/ 	.short	0x0018
        /*0054*/ 	.byte	0x00, 0xf0, 0x41, 0x00


	//----- nvinfo : EIATTR_KPARAM_INFO
	.align		4
.L_9600:
        /*0058*/ 	.byte	0x04, 0x17
        /*005a*/ 	.short	(.L_9602 - .L_9601)
.L_9601:
        /*005c*/ 	.word	0x00000000
        /*0060*/ 	.short	0x0001
        /*0062*/ 	.short	0x0008
        /*0064*/ 	.byte	0x00, 0xf0, 0x41, 0x00


	//----- nvinfo : EIATTR_KPARAM_INFO
	.align		4
.L_9602:
        /*0068*/ 	.byte	0x04, 0x17
        /*006a*/ 	.short	(.L_9604 - .L_9603)
.L_9603:
        /*006c*/ 	.word	0x00000000
        /*0070*/ 	.short	0x0000
        /*0072*/ 	.short	0x0000
        /*0074*/ 	.byte	0x00, 0xf0, 0x11, 0x00


	//----- nvinfo : EIATTR_SPARSE_MMA_MASK
	.align		4
.L_9604:
        /*0078*/ 	.byte	0x03, 0x50
        /*007a*/ 	.short	0x0000


	//----- nvinfo : EIATTR_MAXREG_COUNT
	.align		4
        /*007c*/ 	.byte	0x03, 0x1b
        /*007e*/ 	.short	0x00ff


	//----- nvinfo : EIATTR_EXTERNS
	.align		4
        /*0080*/ 	.byte	0x04, 0x0f
        /*0082*/ 	.short	(.L_9606 - .L_9605)


	//   ....[0]....
	.align		4
.L_9605:
        /*0084*/ 	.word	index@(__assertfail)


	//----- nvinfo : EIATTR_MERCURY_ISA_VERSION
	.align		4
.L_9606:
        /*0088*/ 	.byte	0x03, 0x5f
        /*008a*/ 	.short	0x0101


	//----- nvinfo : EIATTR_VRC_CTA_INIT_COUNT
	.align		4
        /*008c*/ 	.byte	0x02, 0x4a
	.zero		1
	.zero		1


	//----- nvinfo : EIATTR_SYSCALL_OFFSETS
	.align		4
        /*0090*/ 	.byte	0x04, 0x46
        /*0092*/ 	.short	(.L_9608 - .L_9607)


	//   ....[0]....
.L_9607:
        /*0094*/ 	.word	0x00000ea0


	//   ....[1]....
        /*0098*/ 	.word	0x00001f10


	//   ....[2]....
        /*009c*/ 	.word	0x00002ec0


	//   ....[3]....
        /*00a0*/ 	.word	0x00003e60


	//   ....[4]....
        /*00a4*/ 	.word	0x00004c60


	//   ....[5]....
        /*00a8*/ 	.word	0x00005940


	//   ....[6]....
        /*00ac*/ 	.word	0x00006720


	//   ....[7]....
        /*00b0*/ 	.word	0x000074b0


	//----- nvinfo : EIATTR_EXIT_INSTR_OFFSETS
	.align		4
.L_9608:
        /*00b4*/ 	.byte	0x04, 0x1c
        /*00b6*/ 	.short	(.L_9610 - .L_9609)


	//   ....[0]....
.L_9609:
        /*00b8*/ 	.word	0x000069a0


	//   ....[1]....
        /*00bc*/ 	.word	0x00006ad0


	//   ....[2]....
        /*00c0*/ 	.word	0x00006af0


	//   ....[3]....
        /*00c4*/ 	.word	0x00006b80


	//   ....[4]....
        /*00c8*/ 	.word	0x00006ba0


	//   ....[5]....
        /*00cc*/ 	.word	0x00006bc0


	//   ....[6]....
        /*00d0*/ 	.word	0x00006c50


	//   ....[7]....
        /*00d4*/ 	.word	0x00006c90


	//   ....[8]....
        /*00d8*/ 	.word	0x00006d30


	//   ....[9]....
        /*00dc*/ 	.word	0x00006d80


	//   ....[10]....
        /*00e0*/ 	.word	0x00006db0


	//   ....[11]....
        /*00e4*/ 	.word	0x00006e70


	//   ....[12]....
        /*00e8*/ 	.word	0x00006fb0


	//   ....[13]....
        /*00ec*/ 	.word	0x000070f0


	//   ....[14]....
        /*00f0*/ 	.word	0x00007240


	//   ....[15]....
        /*00f4*/ 	.word	0x00007270


	//   ....[16]....
        /*00f8*/ 	.word	0x00007290


	//   ....[17]....
        /*00fc*/ 	.word	0x00007310


	//   ....[18]....
        /*0100*/ 	.word	0x00007350


	//   ....[19]....
        /*0104*/ 	.word	0x000074c0


	//   ....[20]....
        /*0108*/ 	.word	0x000075a0


	//   ....[21]....
        /*010c*/ 	.word	0x00007640


	//   ....[22]....
        /*0110*/ 	.word	0x00007670


	//   ....[23]....
        /*0114*/ 	.word	0x000076c0


	//   ....[24]....
        /*0118*/ 	.word	0x00007700


	//----- nvinfo : EIATTR_MAX_THREADS
	.align		4
.L_9610:
        /*011c*/ 	.byte	0x04, 0x05
        /*011e*/ 	.short	(.L_9612 - .L_9611)
.L_9611:
        /*0120*/ 	.word	0x00000080
        /*0124*/ 	.word	0x00000001
        /*0128*/ 	.word	0x00000001


	//----- nvinfo : EIATTR_CRS_STACK_SIZE
	.align		4
.L_9612:
        /*012c*/ 	.byte	0x04, 0x1e
        /*012e*/ 	.short	(.L_9614 - .L_9613)
.L_9613:
        /*0130*/ 	.word	0x00000000


	//----- nvinfo : EIATTR_CBANK_PARAM_SIZE
	.align		4
.L_9614:
        /*0134*/ 	.byte	0x03, 0x19
        /*0136*/ 	.short	0x003c


	//----- nvinfo : EIATTR_PARAM_CBANK
	.align		4
        /*0138*/ 	.byte	0x04, 0x0a
        /*013a*/ 	.short	(.L_9616 - .L_9615)
	.align		4
.L_9615:
        /*013c*/ 	.word	index@(.nv.constant0._ZN2at6native27unrolled_elementwise_kernelINS0_13AUnaryFunctorIddbZZZNS0_23logical_and_kernel_cudaERNS_14TensorIteratorEENKUlvE0_clEvENKUlvE4_clEvEUlddE_EESt5arrayIPcLm2EELi4E23TrivialOffsetCalculatorILi1EjESD_NS0_6memory12LoadWithCastILi1EEENSE_13StoreWithCastILi1EEEEEviT_T0_T2_T3_T4_T5_)
        /*0140*/ 	.short	0x0380
        /*0142*/ 	.short	0x003c


	//----- nvinfo : EIATTR_SW_WAR
	.align		4
.L_9616:
        /*0144*/ 	.byte	0x04, 0x36
        /*0146*/ 	.short	(.L_9618 - .L_9617)
.L_9617:
        /*0148*/ 	.word	0x00000008
.L_9618:


//--------------------- .nv.info._ZN2at6native18elementwise_kernelILi128ELi4EZNS0_22gpu_kernel_impl_nocastINS0_13AUnaryFunctorIddbZZZNS0_23logical_and_kernel_cudaERNS_14TensorIteratorEENKUlvE0_clEvENKUlvE4_clEvEUlddE_EEEEvRNS_18TensorIteratorBaseERKT_EUliE_EEviT1_ --------------------------
	.section	.nv.info._ZN2at6native18elementwise_kernelILi128ELi4EZNS0_22gpu_kernel_impl_nocastINS0_13AUnaryFunctorIddbZZZNS0_23logical_and_kernel_cudaERNS_14TensorIteratorEENKUlvE0_clEvENKUlvE4_clEvEUlddE_EEEEvRNS_18TensorIteratorBaseERKT_EUliE_EEviT1_,"",@"SHT_CUDA_INFO"
	.sectionflags	@""
	.align	4


	//----- nvinfo : EIATTR_CUDA_API_VERSION
	.align		4
        /*0000*/ 	.byte	0x04, 0x37
        /*0002*/ 	.short	(.L_9620 - .L_9619)
.L_9619:
        /*0004*/ 	.word	0x00000082


	//----- nvinfo : EIATTR_KPARAM_INFO
	.align		4
.L_9620:
        /*0008*/ 	.byte	0x04, 0x17
        /*000a*/ 	.short	(.L_9622 - .L_9621)
.L_9621:
        /*000c*/ 	.word	0x00000000
        /*0010*/ 	.short	0x0001
        /*0012*/ 	.short	0x0008
        /*0014*/ 	.byte	0x00, 0xf0, 0x81, 0x08


	//----- nvinfo : EIATTR_KPARAM_INFO
	.align		4
.L_9622:
        /*0018*/ 	.byte	0x04, 0x17
        /*001a*/ 	.short	(.L_9624 - .L_9623)
.L_9623:
        /*001c*/ 	.word	0x00000000
        /*0020*/ 	.short	0x0000
        /*0022*/ 	.short	0x0000
        /*0024*/ 	.byte	0x00, 0xf0, 0x11, 0x00


	//----- nvinfo : EIATTR_SPARSE_MMA_MASK
	.align		4
.L_9624:
        /*0028*/ 	.byte	0x03, 0x50
        /*002a*/ 	.short	0x0000


	//----- nvinfo : EIATTR_MAXREG_COUNT
	.align		4
        /*002c*/ 	.byte	0x03, 0x1b
        /*002e*/ 	.short	0x0080


	//----- nvinfo : EIATTR_MERCURY_ISA_VERSION
	.align		4
        /*0030*/ 	.byte	0x03, 0x5f
        /*0032*/ 	.short	0x0101


	//----- nvinfo : EIATTR_VRC_CTA_INIT_COUNT
	.align		4
        /*0034*/ 	.byte	0x02, 0x4a
	.zero		1
	.zero		1


	//----- nvinfo : EIATTR_EXIT_INSTR_OFFSETS
	.align		4
        /*0038*/ 	.byte	0x04, 0x1c
        /*003a*/ 	.short	(.L_9626 - .L_9625)


	//   ....[0]....
.L_9625:
        /*003c*/ 	.word	0x00000330


	//   ....[1]....
        /*0040*/ 	.word	0x000003c0


	//   ....[2]....
        /*0044*/ 	.word	0x00003f10


	//   ....[3]....
        /*0048*/ 	.word	0x00005270


	//----- nvinfo : EIATTR_MAX_THREADS
	.align		4
.L_9626:
        /*004c*/ 	.byte	0x04, 0x05
        /*004e*/ 	.short	(.L_9628 - .L_9627)
.L_9627:
        /*0050*/ 	.word	0x00000080
        /*0054*/ 	.word	0x00000001
        /*0058*/ 	.word	0x00000001


	//----- nvinfo : EIATTR_CRS_STACK_SIZE
	.align		4
.L_9628:
        /*005c*/ 	.byte	0x04, 0x1e
        /*005e*/ 	.short	(.L_9630 - .L_9629)
.L_9629:
        /*0060*/ 	.word	0x00000000


	//----- nvinfo : EIATTR_CBANK_PARAM_SIZE
	.align		4
.L_9630:
        /*0064*/ 	.byte	0x03, 0x19
        /*0066*/ 	.short	0x0228


	//----- nvinfo : EIATTR_PARAM_CBANK
	.align		4
        /*0068*/ 	.byte	0x04, 0x0a
        /*006a*/ 	.short	(.L_9632 - .L_9631)
	.align		4
.L_9631:
        /*006c*/ 	.word	index@(.nv.constant0._ZN2at6native18elementwise_kernelILi128ELi4EZNS0_22gpu_kernel_impl_nocastINS0_13AUnaryFunctorIddbZZZNS0_23logical_and_kernel_cudaERNS_14TensorIteratorEENKUlvE0_clEvENKUlvE4_clEvEUlddE_EEEEvRNS_18TensorIteratorBaseERKT_EUliE_EEviT1_)
        /*0070*/ 	.short	0x0380
        /*0072*/ 	.short	0x0228


	//----- nvinfo : EIATTR_SW_WAR
	.align		4
.L_9632:
        /*0074*/ 	.byte	0x04, 0x36
        /*0076*/ 	.short	(.L_9634 - .L_9633)
.L_9633:
        /*0078*/ 	.word	0x00000008
.L_9634:


//--------------------- .nv.info._ZN2at6native27unrolled_elementwise_kernelINS0_13AUnaryFunctorIddbZZZNS0_23logical_and_kernel_cudaERNS_14TensorIteratorEENKUlvE0_clEvENKUlvE4_clEvEUlddE_EESt5arrayIPcLm2EELi4E23TrivialOffsetCalculatorILi1EjESD_NS0_6memory15LoadWithoutCastENSE_16StoreWithoutCastEEEviT_T0_T2_T3_T4_T5_ --------------------------
	.section	.nv.info._ZN2at6native27unrolled_elementwise_kernelINS0_13AUnaryFunctorIddbZZZNS0_23logical_and_kernel_cudaERNS_14TensorIteratorEENKUlvE0_clEvENKUlvE4_clEvEUlddE_EESt5arrayIPcLm2EELi4E23TrivialOffsetCalculatorILi1EjESD_NS0_6memory15LoadWithoutCastENSE_16StoreWithoutCastEEEviT_T0_T2_T3_T4_T5_,"",@"SHT_CUDA_INFO"
	.sectionflags	@""
	.align	4


	//----- nvinfo : EIATTR_CUDA_API_VERSION
	.align		4
        /*0000*/ 	.byte	0x04, 0x37
        /*0002*/ 	.short	(.L_9636 - .L_9635)
.L_9635:
        /*0004*/ 	.word	0x00000082


	//----- nvinfo : EIATTR_KPARAM_INFO
	.align		4
.L_9636:
        /*0008*/ 	.byte	0x04, 0x17
        /*000a*/ 	.short	(.L_9638 - .L_9637)
.L_9637:
        /*000c*/ 	.word	0x00000000
        /*0010*/ 	.short	0x0006
        /*0012*/ 	.short	0x002b
        /*0014*/ 	.byte	0x00, 0xf0, 0x05, 0x00


	//----- nvinfo : EIATTR_KPARAM_INFO
	.align		4
.L_9638:
        /*0018*/ 	.byte	0x04, 0x17
        /*001a*/ 	.short	(.L_9640 - .L_9639)
.L_9639:
        /*001c*/ 	.word	0x00000000
        /*0020*/ 	.short	0x0005
        /*0022*/ 	.short	0x002a
        /*0024*/ 	.byte	0x00, 0xf0, 0x05, 0x00


	//----- nvinfo : EIATTR_KPARAM_INFO
	.align		4
.L_9640:
        /*0028*/ 	.byte	0x04, 0x17
        /*002a*/ 	.short	(.L_9642 - .L_9641)
.L_9641:
        /*002c*/ 	.word	0x00000000
        /*0030*/ 	.short	0x0004
        /*0032*/ 	.short	0x0029
        /*0034*/ 	.byte	0x00, 0xf0, 0x05, 0x00


	//----- nvinfo : EIATTR_KPARAM_INFO
	.align		4
.L_9642:
        /*0038*/ 	.byte	0x04, 0x17
        /*003a*/ 	.short	(.L_9644 - .L_9643)
.L_9643:
        /*003c*/ 	.word	0x00000000
        /*0040*/ 	.short	0x0003
        /*0042*/ 	.short	0x0028
        /*0044*/ 	.byte	0x00, 0xf0, 0x05, 0x00


	//----- nvinfo : EIATTR_KPARAM_INFO
	.align		4
.L_9644:
        /*0048*/ 	.byte	0x04, 0x17
        /*004a*/ 	.short	(.L_9646 - .L_9645)
.L_9645:
        /*004c*/ 	.word	0x00000000
        /*0050*/ 	.short	0x0002
        /*0052*/ 	.short	0x0018
        /*0054*/ 	.byte	0x00, 0xf0, 0x41, 0x00


	//----- nvinfo : EIATTR_KPARAM_INFO
	.align		4
.L_9646:
        /*0058*/ 	.byte	0x04, 0x17
        /*005a*/ 	.short	(.L_9648 - .L_9647)
.L_9647:
        /*005c*/ 	.word	0x00000000
        /*0060*/ 	.short	0x0001
        /*0062*/ 	.short	0x0008
        /*0064*/ 	.byte	0x00, 0xf0, 0x41, 0x00


	//----- nvinfo : EIATTR_KPARAM_INFO
	.align		4
.L_9648:
        /*0068*/ 	.byte	0x04, 0x17
        /*006a*/ 	.short	(.L_9650 - .L_9649)
.L_9649:
        /*006c*/ 	.word	0x00000000
        /*0070*/ 	.short	0x0000
        /*0072*/ 	.short	0x0000
        /*0074*/ 	.byte	0x00, 0xf0, 0x11, 0x00


	//----- nvinfo : EIATTR_SPARSE_MMA_MASK
	.align		4
.L_9650:
        /*0078*/ 	.byte	0x03, 0x50
        /*007a*/ 	.short	0x0000


	//----- nvinfo : EIATTR_MAXREG_COUNT
	.align		4
        /*007c*/ 	.byte	0x03, 0x1b
        /*007e*/ 	.short	0x00ff


	//----- nvinfo : EIATTR_MERCURY_ISA_VERSION
	.align		4
        /*0080*/ 	.byte	0x03, 0x5f
        /*0082*/ 	.short	0x0101


	//----- nvinfo : EIATTR_VRC_CTA_INIT_COUNT
	.align		4
        /*0084*/ 	.byte	0x02, 0x4a
	.zero		1
	.zero		1


	//----- nvinfo : EIATTR_EXIT_INSTR_OFFSETS
	.align		4
        /*0088*/ 	.byte	0x04, 0x1c
        /*008a*/ 	.short	(.L_9652 - .L_9651)


	//   ....[0]....
.L_9651:
        /*008c*/ 	.word	0x000004d0


	//   ....[1]....
        /*0090*/ 	.word	0x00000530


	//----- nvinfo : EIATTR_MAX_THREADS
	.align		4
.L_9652:
        /*0094*/ 	.byte	0x04, 0x05
        /*0096*/ 	.short	(.L_9654 - .L_9653)
.L_9653:
        /*0098*/ 	.word	0x00000080
        /*009c*/ 	.word	0x00000001
        /*00a0*/ 	.word	0x00000001


	//----- nvinfo : EIATTR_CRS_STACK_SIZE
	.align		4
.L_9654:
        /*00a4*/ 	.byte	0x04, 0x1e
        /*00a6*/ 	.short	(.L_9656 - .L_9655)
.L_9655:
        /*00a8*/ 	.word	0x00000000


	//----- nvinfo : EIATTR_CBANK_PARAM_SIZE
	.align		4
.L_9656:
        /*00ac*/ 	.byte	0x03, 0x19
        /*00ae*/ 	.short	0x002c


	//----- nvinfo : EIATTR_PARAM_CBANK
	.align		4
        /*00b0*/ 	.byte	0x04, 0x0a
        /*00b2*/ 	.short	(.L_9658 - .L_9657)
	.align		4
.L_9657:
        /*00b4*/ 	.word	index@(.nv.constant0._ZN2at6native27unrolled_elementwise_kernelINS0_13AUnaryFunctorIddbZZZNS0_23logical_and_kernel_cudaERNS_14TensorIteratorEENKUlvE0_clEvENKUlvE4_clEvEUlddE_EESt5arrayIPcLm2EELi4E23TrivialOffsetCalculatorILi1EjESD_NS0_6memory15LoadWithoutCastENSE_16StoreWithoutCastEEEviT_T0_T2_T3_T4_T5_)
        /*00b8*/ 	.short	0x0380
        /*00ba*/ 	.short	0x002c


	//----- nvinfo : EIATTR_SW_WAR
	.align		4
.L_9658:
        /*00bc*/ 	.byte	0x04, 0x36
        /*00be*/ 	.short	(.L_9660 - .L_9659)
.L_9659:
        /*00c0*/ 	.word	0x00000008
.L_9660:


//--------------------- .nv.info._ZN2at6native29vectorized_elementwise_kernelILi2ENS0_13AUnaryFunctorIddbZZZNS0_23logical_and_kernel_cudaERNS_14TensorIteratorEENKUlvE0_clEvENKUlvE4_clEvEUlddE_EESt5arrayIPcLm2EEEEviT0_T1_ --------------------------
	.section	.nv.info._ZN2at6native29vectorized_elementwise_kernelILi2ENS0_13AUnaryFunctorIddbZZZNS0_23logical_and_kernel_cudaERNS_14TensorIteratorEENKUlvE0_clEvENKUlvE4_clEvEUlddE_EESt5arrayIPcLm2EEEEviT0_T1_,"",@"SHT_CUDA_INFO"
	.sectionflags	@""
	.align	4


	//----- nvinfo : EIATTR_CUDA_API_VERSION
	.align		4
        /*0000*/ 	.byte	0x04, 0x37
        /*0002*/ 	.short	(.L_9662 - .L_9661)
.L_9661:
        /*0004*/ 	.word	0x00000082


	//----- nvinfo : EIATTR_KPARAM_INFO
	.align		4
.L_9662:
        /*0008*/ 	.byte	0x04, 0x17
        /*000a*/ 	.short	(.L_9664 - .L_9663)
.L_9663:
        /*000c*/ 	.word	0x00000000
        /*0010*/ 	.short	0x0002
        /*0012*/ 	.short	0x0018
        /*0014*/ 	.byte	0x00, 0xf0, 0x41, 0x00


	//----- nvinfo : EIATTR_KPARAM_INFO
	.align		4
.L_9664:
        /*0018*/ 	.byte	0x04, 0x17
        /*001a*/ 	.short	(.L_9666 - .L_9665)
.L_9665:
        /*001c*/ 	.word	0x00000000
        /*0020*/ 	.short	0x0001
        /*0022*/ 	.short	0x0008
        /*0024*/ 	.byte	0x00, 0xf0, 0x41, 0x00


	//----- nvinfo : EIATTR_KPARAM_INFO
	.align		4
.L_9666:
        /*0028*/ 	.byte	0x04, 0x17
        /*002a*/ 	.short	(.L_9668 - .L_9667)
.L_9667:
        /*002c*/ 	.word	0x00000000
        /*0030*/ 	.short	0x0000
        /*0032*/ 	.short	0x0000
        /*0034*/ 	.byte	0x00, 0xf0, 0x11, 0x00


	//----- nvinfo : EIATTR_SPARSE_MMA_MASK
	.align		4
.L_9668:
        /*0038*/ 	.byte	0x03, 0x50
        /*003a*/ 	.short	0x0000


	//----- nvinfo : EIATTR_MAXREG_COUNT
	.align		4
        /*003c*/ 	.byte	0x03, 0x1b
        /*003e*/ 	.short	0x00ff


	//----- nvinfo : EIATTR_MERCURY_ISA_VERSION
	.align		4
        /*0040*/ 	.byte	0x03, 0x5f
        /*0042*/ 	.short	0x0101


	//----- nvinfo : EIATTR_VRC_CTA_INIT_COUNT
	.align		4
        /*0044*/ 	.byte	0x02, 0x4a
	.zero		1
	.zero		1


	//----- nvinfo : EIATTR_EXIT_INSTR_OFFSETS
	.align		4
        /*0048*/ 	.byte	0x04, 0x1c
        /*004a*/ 	.short	(.L_9670 - .L_9669)


	//   ....[0]....
.L_9669:
        /*004c*/ 	.word	0x000009c0


	//   ....[1]....
        /*0050*/ 	.word	0x00000a20


	//   ....[2]....
        /*0054*/ 	.word	0x00000c90


	//----- nvinfo : EIATTR_MAX_THREADS
	.align		4
.L_9670:
        /*0058*/ 	.byte	0x04, 0x05
        /*005a*/ 	.short	(.L_9672 - .L_9671)
.L_9671:
        /*005c*/ 	.word	0x00000080
        /*0060*/ 	.word	0x00000001
        /*0064*/ 	.word	0x00000001


	//----- nvinfo : EIATTR_CRS_STACK_SIZE
	.align		4
.L_9672:
        /*0068*/ 	.byte	0x04, 0x1e
        /*006a*/ 	.short	(.L_9674 - .L_9673)
.L_9673:
        /*006c*/ 	.word	0x00000000


	//----- nvinfo : EIATTR_CBANK_PARAM_SIZE
	.align		4
.L_9674:
        /*0070*/ 	.byte	0x03, 0x19
        /*0072*/ 	.short	0x0028


	//----- nvinfo : EIATTR_PARAM_CBANK
	.align		4
        /*0074*/ 	.byte	0x04, 0x0a
        /*0076*/ 	.short	(.L_9676 - .L_9675)
	.align		4
.L_9675:
        /*0078*/ 	.word	index@(.nv.constant0._ZN2at6native29vectorized_elementwise_kernelILi2ENS0_13AUnaryFunctorIddbZZZNS0_23logical_and_kernel_cudaERNS_14TensorIteratorEENKUlvE0_clEvENKUlvE4_clEvEUlddE_EESt5arrayIPcLm2EEEEviT0_T1_)
        /*007c*/ 	.short	0x0380
        /*007e*/ 	.short	0x0028


	//----- nvinfo : EIATTR_SW_WAR
	.align		4
.L_9676:
        /*0080*/ 	.byte	0x04, 0x36
        /*0082*/ 	.short	(.L_9678 - .L_9677)
.L_9677:
        /*0084*/ 	.word	0x00000008
.L_9678:


//--------------------- .nv.info._ZN2at6native29vectorized_elementwise_kernelILi4ENS0_13AUnaryFunctorIddbZZZNS0_23logical_and_kernel_cudaERNS_14TensorIteratorEENKUlvE0_clEvENKUlvE4_clEvEUlddE_EESt5arrayIPcLm2EEEEviT0_T1_ --------------------------
	.section	.nv.info._ZN2at6native29vectorized_elementwise_kernelILi4ENS0_13AUnaryFunctorIddbZZZNS0_23logical_and_kernel_cudaERNS_14TensorIteratorEENKUlvE0_clEvENKUlvE4_clEvEUlddE_EESt5arrayIPcLm2EEEEviT0_T1_,"",@"SHT_CUDA_INFO"
	.sectionflags	@""
	.align	4


	//----- nvinfo : EIATTR_CUDA_API_VERSION
	.align		4
        /*0000*/ 	.byte	0x04, 0x37
        /*0002*/ 	.short	(.L_9680 - .L_9679)
.L_9679:
        /*0004*/ 	.word	0x00000082


	//----- nvinfo : EIATTR_KPARAM_INFO
	.align		4
.L_9680:
        /*0008*/ 	.byte	0x04, 0x17
        /*000a*/ 	.short	(.L_9682 - .L_9681)
.L_9681:
        /*000c*/ 	.word	0x00000000
        /*0010*/ 	.short	0x0002
        /*0012*/ 	.short	0x0018
        /*0014*/ 	.byte	0x00, 0xf0, 0x41, 0x00


	//----- nvinfo : EIATTR_KPARAM_INFO
	.align		4
.L_9682:
        /*0018*/ 	.byte	0x04, 0x17
        /*001a*/ 	.short	(.L_9684 - .L_9683)
.L_9683:
        /*001c*/ 	.word	0x00000000
        /*0020*/ 	.short	0x0001
        /*0022*/ 	.short	0x0008
        /*0024*/ 	.byte	0x00, 0xf0, 0x41, 0x00


	//----- nvinfo : EIATTR_KPARAM_INFO
	.align		4
.L_9684:
        /*0028*/ 	.byte	0x04, 0x17
        /*002a*/ 	.short	(.L_9686 - .L_9685)
.L_9685:
        /*002c*/ 	.word	0x00000000
        /*0030*/ 	.short	0x0000
        /*0032*/ 	.short	0x0000
        /*0034*/ 	.byte	0x00, 0xf0, 0x11, 0x00


	//----- nvinfo : EIATTR_SPARSE_MMA_MASK
	.align		4
.L_9686:
        /*0038*/ 	.byte	0x03, 0x50
        /*003a*/ 	.short	0x0000


	//----- nvinfo : EIATTR_MAXREG_COUNT
	.align		4
        /*003c*/ 	.byte	0x03, 0x1b
        /*003e*/ 	.short	0x00ff


	//----- nvinfo : EIATTR_MERCURY_ISA_VERSION
	.align		4
        /*0040*/ 	.byte	0x03, 0x5f
        /*0042*/ 	.short	0x0101


	//----- nvinfo : EIATTR_VRC_CTA_INIT_COUNT
	.align		4
        /*0044*/ 	.byte	0x02, 0x4a
	.zero		1
	.zero		1


	//----- nvinfo : EIATTR_EXIT_INSTR_OFFSETS
	.align		4
        /*0048*/ 	.byte	0x04, 0x1c
        /*004a*/ 	.short	(.L_9688 - .L_9687)


	//   ....[0]....
.L_9687:
        /*004c*/ 	.word	0x000009c0


	//   ....[1]....
        /*0050*/ 	.word	0x00000a20


	//   ....[2]....
        /*0054*/ 	.word	0x00000c70


	//----- nvinfo : EIATTR_MAX_THREADS
	.align		4
.L_9688:
        /*0058*/ 	.byte	0x04, 0x05
        /*005a*/ 	.short	(.L_9690 - .L_9689)
.L_9689:
        /*005c*/ 	.word	0x00000080
        /*0060*/ 	.word	0x00000001
        /*0064*/ 	.word	0x00000001


	//----- nvinfo : EIATTR_CRS_STACK_SIZE
	.align		4
.L_9690:
        /*0068*/ 	.byte	0x04, 0x1e
        /*006a*/ 	.short	(.L_9692 - .L_9691)
.L_9691:
        /*006c*/ 	.word	0x00000000


	//----- nvinfo : EIATTR_CBANK_PARAM_SIZE
	.align		4
.L_9692:
        /*0070*/ 	.byte	0x03, 0x19
        /*0072*/ 	.short	0x0028


	//----- nvinfo : EIATTR_PARAM_CBANK
	.align		4
        /*0074*/ 	.byte	0x04, 0x0a
        /*0076*/ 	.short	(.L_9694 - .L_9693)
	.align		4
.L_9693:
        /*0078*/ 	.word	index@(.nv.constant0._ZN2at6native29vectorized_elementwise_kernelILi4ENS0_13AUnaryFunctorIddbZZZNS0_23logical_and_kernel_cudaERNS_14TensorIteratorEENKUlvE0_clEvENKUlvE4_clEvEUlddE_EESt5arrayIPcLm2EEEEviT0_T1_)
        /*007c*/ 	.short	0x0380
        /*007e*/ 	.short	0x0028


	//----- nvinfo : EIATTR_SW_WAR
	.align		4
.L_9694:
        /*0080*/ 	.byte	0x04, 0x36
        /*0082*/ 	.short	(.L_9696 - .L_9695)
.L_9695:
        /*0084*/ 	.word	0x00000008
.L_9696:


//--------------------- .nv.info._ZN2at6native29vectorized_elementwise_kernelILi8ENS0_13AUnaryFunctorIddbZZZNS0_23logical_and_kernel_cudaERNS_14TensorIteratorEENKUlvE0_clEvENKUlvE4_clEvEUlddE_EESt5arrayIPcLm2EEEEviT0_T1_ --------------------------
	.section	.nv.info._ZN2at6native29vectorized_elementwise_kernelILi8ENS0_13AUnaryFunctorIddbZZZNS0_23logical_and_kernel_cudaERNS_14TensorIteratorEENKUlvE0_clEvENKUlvE4_clEvEUlddE_EESt5arrayIPcLm2EEEEviT0_T1_,"",@"SHT_CUDA_INFO"
	.sectionflags	@""
	.align	4


	//----- nvinfo : EIATTR_CUDA_API_VERSION
	.align		4
        /*0000*/ 	.byte	0x04, 0x37
        /*0002*/ 	.short	(.L_9698 - .L_9697)
.L_9697:
        /*0004*/ 	.word	0x00000082


	//----- nvinfo : EIATTR_KPARAM_INFO
	.align		4
.L_9698:
        /*0008*/ 	.byte	0x04, 0x17
        /*000a*/ 	.short	(.L_9700 - .L_9699)
.L_9699:
        /*000c*/ 	.word	0x00000000
        /*0010*/ 	.short	0x0002
        /*0012*/ 	.short	0x0018
        /*0014*/ 	.byte	0x00, 0xf0, 0x41, 0x00


	//----- nvinfo : EIATTR_KPARAM_INFO
	.align		4
.L_9700:
        /*0018*/ 	.byte	0x04, 0x17
        /*001a*/ 	.short	(.L_9702 - .L_9701)
.L_9701:
        /*001c*/ 	.word	0x00000000
        /*0020*/ 	.short	0x0001
        /*0022*/ 	.short	0x0008
        /*0024*/ 	.byte	0x00, 0xf0, 0x41, 0x00


	//----- nvinfo : EIATTR_KPARAM_INFO
	.align		4
.L_9702:
        /*0028*/ 	.byte	0x04, 0x17
        /*002a*/ 	.short	(.L_9704 - .L_9703)
.L_9703:
        /*002c*/ 	.word	0x00000000
        /*0030*/ 	.short	0x0000
        /*0032*/ 	.short	0x0000
        /*0034*/ 	.byte	0x00, 0xf0, 0x11, 0x00


	//----- nvinfo : EIATTR_SPARSE_MMA_MASK
	.align		4
.L_9704:
        /*0038*/ 	.byte	0x03, 0x50
        /*003a*/ 	.short	0x0000


	//----- nvinfo : EIATTR_MAXREG_COUNT
	.align		4
        /*003c*/ 	.byte	0x03, 0x1b
        /*003e*/ 	.short	0x00ff


	//----- nvinfo : EIATTR_MERCURY_ISA_VERSION
	.align		4
        /*0040*/ 	.byte	0x03, 0x5f
        /*0042*/ 	.short	0x0101


	//----- nvinfo : EIATTR_VRC_CTA_INIT_COUNT
	.align		4
        /*0044*/ 	.byte	0x02, 0x4a
	.zero		1
	.zero		1


	//----- nvinfo : EIATTR_EXIT_INSTR_OFFSETS
	.align		4
        /*0048*/ 	.byte	0x04, 0x1c
        /*004a*/ 	.short	(.L_9706 - .L_9705)


	//   ....[0]....
.L_9705:
        /*004c*/ 	.word	0x000009c0


	//   ....[1]....
        /*0050*/ 	.word	0x00000a20


	//   ....[2]....
        /*0054*/ 	.word	0x00000c60


	//----- nvinfo : EIATTR_MAX_THREADS
	.align		4
.L_9706:
        /*0058*/ 	.byte	0x04, 0x05
        /*005a*/ 	.short	(.L_9708 - .L_9707)
.L_9707:
        /*005c*/ 	.word	0x00000080
        /*0060*/ 	.word	0x00000001
        /*0064*/ 	.word	0x00000001


	//----- nvinfo : EIATTR_CRS_STACK_SIZE
	.align		4
.L_9708:
        /*0068*/ 	.byte	0x04, 0x1e
        /*006a*/ 	.short	(.L_9710 - .L_9709)
.L_9709:
        /*006c*/ 	.word	0x00000000


	//----- nvinfo : EIATTR_CBANK_PARAM_SIZE
	.align		4
.L_9710:
        /*0070*/ 	.byte	0x03, 0x19
        /*0072*/ 	.short	0x0028


	//----- nvinfo : EIATTR_PARAM_CBANK
	.align		4
        /*0074*/ 	.byte	0x04, 0x0a
        /*0076*/ 	.short	(.L_9712 - .L_9711)
	.align		4
.L_9711:
        /*0078*/ 	.word	index@(.nv.constant0._ZN2at6native29vectorized_elementwise_kernelILi8ENS0_13AUnaryFunctorIddbZZZNS0_23logical_and_kernel_cudaERNS_14TensorIteratorEENKUlvE0_clEvENKUlvE4_clEvEUlddE_EESt5arrayIPcLm2EEEEviT0_T1_)
        /*007c*/ 	.short	0x0380
        /*007e*/ 	.short	0x0028


	//----- nvinfo : EIATTR_SW_WAR
	.align		4
.L_9712:
        /*0080*/ 	.byte	0x04, 0x36
        /*0082*/ 	.short	(.L_9714 - .L_9713)
.L_9713:
        /*0084*/ 	.word	0x00000008
.L_9714:


//--------------------- .nv.info._ZN2at6native18elementwise_kernelILi128ELi4EZNS0_15gpu_kernel_implINS0_13BinaryFunctorIddbZZZNS0_23logical_and_kernel_cudaERNS_14TensorIteratorEENKUlvE0_clEvENKUlvE4_clEvEUlddE_EEEEvRNS_18TensorIteratorBaseERKT_EUliE_EEviT1_ --------------------------
	.section	.nv.info._ZN2at6native18elementwise_kernelILi128ELi4EZNS0_15gpu_kernel_implINS0_13BinaryFunctorIddbZZZNS0_23logical_and_kernel_cudaERNS_14TensorIteratorEENKUlvE0_clEvENKUlvE4_clEvEUlddE_EEEEvRNS_18TensorIteratorBaseERKT_EUliE_EEviT1_,"",@"SHT_CUDA_INFO"
	.sectionflags	@""
	.align	4


	//----- nvinfo : EIATTR_CUDA_API_VERSION
	.align		4
        /*0000*/ 	.byte	0x04, 0x37
        /*0002*/ 	.short	(.L_9716 - .L_9715)
.L_9715:
        /*0004*/ 	.word	0x00000082


	//----- nvinfo : EIATTR_KPARAM_INFO
	.align		4
.L_9716:
        /*0008*/ 	.byte	0x04, 0x17
        /*000a*/ 	.short	(.L_9718 - .L_9717)
.L_9717:
        /*000c*/ 	.word	0x00000000
        /*0010*/ 	.short	0x0001
        /*0012*/ 	.short	0x0008
        /*0014*/ 	.byte	0x00, 0xf0, 0x21, 0x0a


	//----- nvinfo : EIATTR_KPARAM_INFO
	.align		4
.L_9718:
        /*0018*/ 	.byte	0x04, 0x17
        /*001a*/ 	.short	(.L_9720 - .L_9719)
.L_9719:
        /*001c*/ 	.word	0x00000000
        /*0020*/ 	.short	0x0000
        /*0022*/ 	.short	0x0000
        /*0024*/ 	.byte	0x00, 0xf0, 0x11, 0x00


	//----- nvinfo : EIATTR_SPARSE_MMA_MASK
	.align		4
.L_9720:
        /*0028*/ 	.byte	0x03, 0x50
        /*002a*/ 	.short	0x0000


	//----- nvinfo : EIATTR_MAXREG_COUNT
	.align		4
        /*002c*/ 	.byte	0x03, 0x1b
        /*002e*/ 	.short	0x0080


	//----- nvinfo : EIATTR_EXTERNS
	.align		4
        /*0030*/ 	.byte	0x04, 0x0f
        /*0032*/ 	.short	(.L_9722 - .L_9721)


	//   ....[0]....
	.align		4
.L_9721:
        /*0034*/ 	.word	index@(__assertfail)


	//----- nvinfo : EIATTR_MERCURY_ISA_VERSION
	.align		4
.L_9722:
        /*0038*/ 	.byte	0x03, 0x5f
        /*003a*/ 	.short	0x0101


	//----- nvinfo : EIATTR_VRC_CTA_INIT_COUNT
	.align		4
        /*003c*/ 	.byte	0x02, 0x4a
	.zero		1
	.zero		1


	//----- nvinfo : EIATTR_SYSCALL_OFFSETS
	.align		4
        /*0040*/ 	.byte	0x04, 0x46
        /*0042*/ 	.short	(.L_9724 - .L_9723)


	//   ....[0]....
.L_9723:
        /*0044*/ 	.word	0x000024c0


	//   ....[1]....
        /*0048*/ 	.word	0x000033a0


	//   ....[2]....
        /*004c*/ 	.word	0x00004100


	//   ....[3]....
        /*0050*/ 	.word	0x00006730


	//   ....[4]....
        /*0054*/ 	.word	0x00007610


	//   ....[5]....
        /*0058*/ 	.word	0x000081b0


	//   ....[6]....
        /*005c*/ 	.word	0x0000a8d0


	//   ....[7]....
        /*0060*/ 	.word	0x0000b7b0


	//   ....[8]....
        /*0064*/ 	.word	0x0000c350


	//   ....[9]....
        /*0068*/ 	.word	0x0000ea90


	//   ....[10]....
        /*006c*/ 	.word	0x0000f970


	//   ....[11]....
        /*0070*/ 	.word	0x000104d0


	//----- nvinfo : EIATTR_EXIT_INSTR_OFFSETS
	.align		4
.L_9724:
        /*0074*/ 	.byte	0x04, 0x1c
        /*0076*/ 	.short	(.L_9726 - .L_9725)


	//   ....[0]....
.L_9725:
        /*0078*/ 	.word	0x0000c5e0


	//   ....[1]....
        /*007c*/ 	.word	0x0000faf0


	//   ....[2]....
        /*0080*/ 	.word	0x0000fb10


	//   ....[3]....
        /*0084*/ 	.word	0x0000fba0


	//   ....[4]....
        /*0088*/ 	.word	0x0000fbc0


	//   ....[5]....
        /*008c*/ 	.word	0x0000fbe0


	//   ....[6]....
        /*0090*/ 	.word	0x0000fc70


	//   ....[7]....
        /*0094*/ 	.word	0x0000fcb0


	//   ....[8]....
        /*0098*/ 	.word	0x0000fd50


	//   ....[9]....
        /*009c*/ 	.word	0x0000fda0


	//   ....[10]....
        /*00a0*/ 	.word	0x0000fdd0


	//   ....[11]....
        /*00a4*/ 	.word	0x0000fe90


	//   ....[12]....
        /*00a8*/ 	.word	0x0000ffd0


	//   ....[13]....
        /*00ac*/ 	.word	0x00010110


	//   ....[14]....
        /*00b0*/ 	.word	0x00010260


	//   ....[15]....
        /*00b4*/ 	.word	0x00010290


	//   ....[16]....
        /*00b8*/ 	.word	0x000102b0


	//   ....[17]....
        /*00bc*/ 	.word	0x00010330


	//   ....[18]....
        /*00c0*/ 	.word	0x00010370


	//   ....[19]....
        /*00c4*/ 	.word	0x000104e0


	//   ....[20]....
        /*00c8*/ 	.word	0x000105c0


	//   ....[21]....
        /*00cc*/ 	.word	0x00010660


	//   ....[22]....
        /*00d0*/ 	.word	0x00010690


	//   ....[23]....
        /*00d4*/ 	.word	0x000106e0


	//   ....[24]....
        /*00d8*/ 	.word	0x00010720


	//----- nvinfo : EIATTR_MAX_THREADS
	.align		4
.L_9726:
        /*00dc*/ 	.byte	0x04, 0x05
        /*00de*/ 	.short	(.L_9728 - .L_9727)
.L_9727:
        /*00e0*/ 	.word	0x00000080
        /*00e4*/ 	.word	0x00000001
        /*00e8*/ 	.word	0x00000001


	//----- nvinfo : EIATTR_CRS_STACK_SIZE
	.align		4
.L_9728:
        /*00ec*/ 	.byte	0x04, 0x1e
        /*00ee*/ 	.short	(.L_9730 - .L_9729)
.L_9729:
        /*00f0*/ 	.word	0x00000000


	//----- nvinfo : EIATTR_CBANK_PARAM_SIZE
	.align		4
.L_9730:
        /*00f4*/ 	.byte	0x03, 0x19
        /*00f6*/ 	.short	0x0290


	//----- nvinfo : EIATTR_PARAM_CBANK
	.align		4
        /*00f8*/ 	.byte	0x04, 0x0a
        /*00fa*/ 	.short	(.L_9732 - .L_9731)
	.align		4
.L_9731:
        /*00fc*/ 	.word	index@(.nv.constant0._ZN2at6native18elementwise_kernelILi128ELi4EZNS0_15gpu_kernel_implINS0_13BinaryFunctorIddbZZZNS0_23logical_and_kernel_cudaERNS_14TensorIteratorEENKUlvE0_clEvENKUlvE4_clEvEUlddE_EEEEvRNS_18TensorIteratorBaseERKT_EUliE_EEviT1_)
        /*0100*/ 	.short	0x0380
        /*0102*/ 	.short	0x0290


	//----- nvinfo : EIATTR_SW_WAR
	.align		4
.L_9732:
        /*0104*/ 	.byte	0x04, 0x36
        /*0106*/ 	.short	(.L_9734 - .L_9733)
.L_9733:
        /*0108*/ 	.word	0x00000008
.L_9734:


//--------------------- .nv.info._ZN2at6native27unrolled_elementwise_kernelINS0_13BinaryFunctorIddbZZZNS0_23logical_and_kernel_cudaERNS_14TensorIteratorEENKUlvE0_clEvENKUlvE4_clEvEUlddE_EESt5arrayIPcLm3EELi4E23TrivialOffsetCalculatorILi2EjESC_ILi1EjENS0_6memory12LoadWithCastILi2EEENSF_13StoreWithCastILi1EEEEEviT_T0_T2_T3_T4_T5_ --------------------------
	.section	.nv.info._ZN2at6native27unrolled_elementwise_kernelINS0_13BinaryFunctorIddbZZZNS0_23logical_and_kernel_cudaERNS_14TensorIteratorEENKUlvE0_clEvENKUlvE4_clEvEUlddE_EESt5arrayIPcLm3EELi4E23TrivialOffsetCalculatorILi2EjESC_ILi1EjENS0_6memory12LoadWithCastILi2EEENSF_13StoreWithCastILi1EEEEEviT_T0_T2_T3_T4_T5_,"",@"SHT_CUDA_INFO"
	.sectionflags	@""
	.align	4


	//----- nvinfo : EIATTR_CUDA_API_VERSION
	.align		4
        /*0000*/ 	.byte	0x04, 0x37
        /*0002*/ 	.short	(.L_9736 - .L_9735)
.L_9735:
        /*0004*/ 	.word	0x00000082


	//----- nvinfo : EIATTR_KPARAM_INFO
	.align		4
.L_9736:
        /*0008*/ 	.byte	0x04, 0x17
        /*000a*/ 	.short	(.L_9738 - .L_9737)
.L_9737:
        /*000c*/ 	.word	0x00000000
        /*0010*/ 	.short	0x0006
        /*0012*/ 	.short	0x0030
        /*0014*/ 	.byte	0x00, 0xf0, 0x21, 0x00


	//----- nvinfo : EIATTR_KPARAM_INFO
	.align		4
.L_9738:
        /*0018*/ 	.byte	0x04, 0x17
        /*001a*/ 	.short	(.L_9740 - .L_9739)
.L_9739:
        /*001c*/ 	.word	0x00000000
        /*0020*/ 	.short	0x0005
        /*0022*/ 	.short	0x0024
        /*0024*/ 	.byte	0x00, 0xf0, 0x31, 0x00


	//----- nvinfo : EIATTR_KPARAM_INFO
	.align		4
.L_9740:
        /*0028*/ 	.byte	0x04, 0x17
        /*002a*/ 	.short	(.L_9742 - .L_9741)
.L_9741:
        /*002c*/ 	.word	0x00000000
        /*0030*/ 	.short	0x0004
        /*0032*/ 	.short	0x0021
        /*0034*/ 	.byte	0x00, 0xf0, 0x05, 0x00


	//----- nvinfo : EIATTR_KPARAM_INFO
	.align		4
.L_9742:
        /*0038*/ 	.byte	0x04, 0x17
        /*003a*/ 	.short	(.L_9744 - .L_9743)
.L_9743:
        /*003c*/ 	.word	0x00000000
        /*0040*/ 	.short	0x0003
        /*0042*/ 	.short	0x0020
        /*0044*/ 	.byte	0x00, 0xf0, 0x05, 0x00


	//----- nvinfo : EIATTR_KPARAM_INFO
	.align		4
.L_9744:
        /*0048*/ 	.byte	0x04, 0x17
        /*004a*/ 	.short	(.L_9746 - .L_9745)
.L_9745:
        /*004c*/ 	.word	0x00000000
        /*0050*/ 	.short	0x0002
        /*0052*/ 	.short	0x0008
        /*0054*/ 	.byte	0x00, 0xf0, 0x61, 0x00


	//----- nvinfo : EIATTR_KPARAM_INFO
	.align		4
.L_9746:
        /*0058*/ 	.byte	0x04, 0x17
        /*005a*/ 	.short	(.L_9748 - .L_9747)
.L_9747:
        /*005c*/ 	.word	0x00000000
        /*0060*/ 	.short	0x0001
        /*0062*/ 	.short	0x0004
        /*0064*/ 	.byte	0x00, 0xf0, 0x05, 0x00


	//----- nvinfo : EIATTR_KPARAM_INFO
	.align		4
.L_9748:
        /*0068*/ 	.byte	0x04, 0x17
        /*006a*/ 	.short	(.L_9750 - .L_9749)
.L_9749:
        /*006c*/ 	.word	0x00000000
        /*0070*/ 	.short	0x0000
        /*0072*/ 	.short	0x0000
        /*0074*/ 	.byte	0x00, 0xf0, 0x11, 0x00


	//----- nvinfo : EIATTR_SPARSE_MMA_MASK
	.align		4
.L_9750:
        /*0078*/ 	.byte	0x03, 0x50
        /*007a*/ 	.short	0x0000


	//----- nvinfo : EIATTR_MAXREG_COUNT
	.align		4
        /*007c*/ 	.byte	0x03, 0x1b
        /*007e*/ 	.short	0x00ff


	//----- nvinfo : EIATTR_EXTERNS
	.align		4
        /*0080*/ 	.byte	0x04, 0x0f
        /*0082*/ 	.short	(.L_9752 - .L_9751)


	//   ....[0]....
	.align		4
.L_9751:
        /*0084*/ 	.word	index@(__assertfail)


	//----- nvinfo : EIATTR_MERCURY_ISA_VERSION
	.align		4
.L_9752:
        /*0088*/ 	.byte	0x03, 0x5f
        /*008a*/ 	.short	0x0101


	//----- nvinfo : EIATTR_VRC_CTA_INIT_COUNT
	.align		4
        /*008c*/ 	.byte	0x02, 0x4a
	.zero		1
	.zero		1


	//----- nvinfo : EIATTR_SYSCALL_OFFSETS
	.align		4
        /*0090*/ 	.byte	0x04, 0x46
        /*0092*/ 	.short	(.L_9754 - .L_9753)


	//   ....[0]....
.L_9753:
        /*0094*/ 	.word	0x00000eb0


	//   ....[1]....
        /*0098*/ 	.word	0x00001dc0


	//   ....[2]....
        /*009c*/ 	.word	0x00002e40


	//   ....[3]....
        /*00a0*/ 	.word	0x00003d50


	//   ....[4]....
        /*00a4*/ 	.word	0x00004d10


	//   ....[5]....
        /*00a8*/ 	.word	0x00005c30


	//   ....[6]....
        /*00ac*/ 	.word	0x00006be0


	//   ....[7]....
        /*00b0*/ 	.word	0x00007b00


	//   ....[8]....
        /*00b4*/ 	.word	0x000088c0


	//   ....[9]....
        /*00b8*/ 	.word	0x000095a0


	//   ....[10]....
        /*00bc*/ 	.word	0x0000a380


	//   ....[11]....
        /*00c0*/ 	.word	0x0000b110


	//----- nvinfo : EIATTR_EXIT_INSTR_OFFSETS
	.align		4
.L_9754:
        /*00c4*/ 	.byte	0x04, 0x1c
        /*00c6*/ 	.short	(.L_9756 - .L_9755)


	//   ....[0]....
.L_9755:
        /*00c8*/ 	.word	0x0000a600


	//   ....[1]....
        /*00cc*/ 	.word	0x0000a730


	//   ....[2]....
        /*00d0*/ 	.word	0x0000a750


	//   ....[3]....
        /*00d4*/ 	.word	0x0000a7e0


	//   ....[4]....
        /*00d8*/ 	.word	0x0000a800


	//   ....[5]....
        /*00dc*/ 	.word	0x0000a820


	//   ....[6]....
        /*00e0*/ 	.word	0x0000a8b0


	//   ....[7]....
        /*00e4*/ 	.word	0x0000a8f0


	//   ....[8]....
        /*00e8*/ 	.word	0x0000a990


	//   ....[9]....
        /*00ec*/ 	.word	0x0000a9e0


	//   ....[10]....
        /*00f0*/ 	.word	0x0000aa10


	//   ....[11]....
        /*00f4*/ 	.word	0x0000aad0


	//   ....[12]....
        /*00f8*/ 	.word	0x0000ac10


	//   ....[13]....
        /*00fc*/ 	.word	0x0000ad50


	//   ....[14]....
        /*0100*/ 	.word	0x0000aea0


	//   ....[15]....
        /*0104*/ 	.word	0x0000aed0


	//   ....[16]....
        /*0108*/ 	.word	0x0000aef0


	//   ....[17]....
        /*010c*/ 	.word	0x0000af70


	//   ....[18]....
        /*0110*/ 	.word	0x0000afb0


	//   ....[19]....
        /*0114*/ 	.word	0x0000b120


	//   ....[20]....
        /*0118*/ 	.word	0x0000b200


	//   ....[21]....
        /*011c*/ 	.word	0x0000b2a0


	//   ....[22]....
        /*0120*/ 	.word	0x0000b2d0


	//   ....[23]....
        /*0124*/ 	.word	0x0000b320


	//   ....[24]....
        /*0128*/ 	.word	0x0000b360


	//----- nvinfo : EIATTR_MAX_THREADS
	.align		4
.L_9756:
        /*012c*/ 	.byte	0x04, 0x05
        /*012e*/ 	.short	(.L_9758 - .L_9757)
.L_9757:
        /*0130*/ 	.word	0x00000080
        /*0134*/ 	.word	0x00000001
        /*0138*/ 	.word	0x00000001


	//----- nvinfo : EIATTR_CRS_STACK_SIZE
	.align		4
.L_9758:
        /*013c*/ 	.byte	0x04, 0x1e
        /*013e*/ 	.short	(.L_9760 - .L_9759)
.L_9759:
        /*0140*/ 	.word	0x00000000


	//----- nvinfo : EIATTR_CBANK_PARAM_SIZE
	.align		4
.L_9760:
        /*0144*/ 	.byte	0x03, 0x19
        /*0146*/ 	.short	0x0038


	//----- nvinfo : EIATTR_PARAM_CBANK
	.align		4
        /*0148*/ 	.byte	0x04, 0x0a
        /*014a*/ 	.short	(.L_9762 - .L_9761)
	.align		4
.L_9761:
        /*014c*/ 	.word	index@(.nv.constant0._ZN2at6native27unrolled_elementwise_kernelINS0_13BinaryFunctorIddbZZZNS0_23logical_and_kernel_cudaERNS_14TensorIteratorEENKUlvE0_clEvENKUlvE4_clEvEUlddE_EESt5arrayIPcLm3EELi4E23TrivialOffsetCalculatorILi2EjESC_ILi1EjENS0_6memory12LoadWithCastILi2EEENSF_13StoreWithCastILi1EEEEEviT_T0_T2_T3_T4_T5_)
        /*0150*/ 	.short	0x0380
        /*0152*/ 	.short	0x0038


	//----- nvinfo : EIATTR_SW_WAR
	.align		4
.L_9762:
        /*0154*/ 	.byte	0x04, 0x36
        /*0156*/ 	.short	(.L_9764 - .L_9763)
.L_9763:
        /*0158*/ 	.word	0x00000008
.L_9764:


//--------------------- .nv.info._ZN2at6native18elementwise_kernelILi128ELi4EZNS0_22gpu_kernel_impl_nocastINS0_13BinaryFunctorIddbZZZNS0_23logical_and_kernel_cudaERNS_14TensorIteratorEENKUlvE0_clEvENKUlvE4_clEvEUlddE_EEEEvRNS_18TensorIteratorBaseERKT_EUliE_EEviT1_ --------------------------
	.section	.nv.info._ZN2at6native18elementwise_kernelILi128ELi4EZNS0_22gpu_kernel_impl_nocastINS0_13BinaryFunctorIddbZZZNS0_23logical_and_kernel_cudaERNS_14TensorIteratorEENKUlvE0_clEvENKUlvE4_clEvEUlddE_EEEEvRNS_18TensorIteratorBaseERKT_EUliE_EEviT1_,"",@"SHT_CUDA_INFO"
	.sectionflags	@""
	.align	4


	//----- nvinfo : EIATTR_CUDA_API_VERSION
	.align		4
        /*0000*/ 	.byte	0x04, 0x37
        /*0002*/ 	.short	(.L_9766 - .L_9765)
.L_9765:
        /*0004*/ 	.word	0x00000082


	//----- nvinfo : EIATTR_KPARAM_INFO
	.align		4
.L_9766:
        /*0008*/ 	.byte	0x04, 0x17
        /*000a*/ 	.short	(.L_9768 - .L_9767)
.L_9767:
        /*000c*/ 	.word	0x00000000
        /*0010*/ 	.short	0x0001
        /*0012*/ 	.short	0x0008
        /*0014*/ 	.byte	0x00, 0xf0, 0x21, 0x0a


	//----- nvinfo : EIATTR_KPARAM_INFO
	.align		4
.L_9768:
        /*0018*/ 	.byte	0x04, 0x17
        /*001a*/ 	.short	(.L_9770 - .L_9769)
.L_9769:
        /*001c*/ 	.word	0x00000000
        /*0020*/ 	.short	0x0000
        /*0022*/ 	.short	0x0000
        /*0024*/ 	.byte	0x00, 0xf0, 0x11, 0x00


	//----- nvinfo : EIATTR_SPARSE_MMA_MASK
	.align		4
.L_9770:
        /*0028*/ 	.byte	0x03, 0x50
        /*002a*/ 	.short	0x0000


	//----- nvinfo : EIATTR_MAXREG_COUNT
	.align		4
        /*002c*/ 	.byte	0x03, 0x1b
        /*002e*/ 	.short	0x0080


	//----- nvinfo : EIATTR_MERCURY_ISA_VERSION
	.align		4
        /*0030*/ 	.byte	0x03, 0x5f
        /*0032*/ 	.short	0x0101


	//----- nvinfo : EIATTR_VRC_CTA_INIT_COUNT
	.align		4
        /*0034*/ 	.byte	0x02, 0x4a
	.zero		1
	.zero		1


	//----- nvinfo : EIATTR_EXIT_INSTR_OFFSETS
	.align		4
        /*0038*/ 	.byte	0x04, 0x1c
        /*003a*/ 	.short	(.L_9772 - .L_9771)


	//   ....[0]....
.L_9771:
        /*003c*/ 	.word	0x00000360


	//   ....[1]....
        /*0040*/ 	.word	0x00000400


	//   ....[2]....
        /*0044*/ 	.word	0x00004940


	//   ....[3]....
        /*0048*/ 	.word	0x00005ff0


	//----- nvinfo : EIATTR_MAX_THREADS
	.align		4
.L_9772:
        /*004c*/ 	.byte	0x04, 0x05
        /*004e*/ 	.short	(.L_9774 - .L_9773)
.L_9773:
        /*0050*/ 	.word	0x00000080
        /*0054*/ 	.word	0x00000001
        /*0058*/ 	.word	0x00000001


	//----- nvinfo : EIATTR_CRS_STACK_SIZE
	.align		4
.L_9774:
        /*005c*/ 	.byte	0x04, 0x1e
        /*005e*/ 	.short	(.L_9776 - .L_9775)
.L_9775:
        /*0060*/ 	.word	0x00000000


	//----- nvinfo : EIATTR_CBANK_PARAM_SIZE
	.align		4
.L_9776:
        /*0064*/ 	.byte	0x03, 0x19
        /*0066*/ 	.short	0x0290


	//----- nvinfo : EIATTR_PARAM_CBANK
	.align		4
        /*0068*/ 	.byte	0x04, 0x0a
        /*006a*/ 	.short	(.L_9778 - .L_9777)
	.align		4
.L_9777:
        /*006c*/ 	.word	index@(.nv.constant0._ZN2at6native18elementwise_kernelILi128ELi4EZNS0_22gpu_kernel_impl_nocastINS0_13BinaryFunctorIddbZZZNS0_23logical_and_kernel_cudaERNS_14TensorIteratorEENKUlvE0_clEvENKUlvE4_clEvEUlddE_EEEEvRNS_18TensorIteratorBaseERKT_EUliE_EEviT1_)
        /*0070*/ 	.short	0x0380
        /*0072*/ 	.short	0x0290


	//----- nvinfo : EIATTR_SW_WAR
	.align		4
.L_9778:
        /*0074*/ 	.byte	0x04, 0x36
        /*0076*/ 	.short	(.L_9780 - .L_9779)
.L_9779:
        /*0078*/ 	.word	0x00000008
.L_9780:


//--------------------- .nv.info._ZN2at6native27unrolled_elementwise_kernelINS0_13BinaryFunctorIddbZZZNS0_23logical_and_kernel_cudaERNS_14TensorIteratorEENKUlvE0_clEvENKUlvE4_clEvEUlddE_EESt5arrayIPcLm3EELi4E23TrivialOffsetCalculatorILi2EjESC_ILi1EjENS0_6memory15LoadWithoutCastENSF_16StoreWithoutCastEEEviT_T0_T2_T3_T4_T5_ --------------------------
	.section	.nv.info._ZN2at6native27unrolled_elementwise_kernelINS0_13BinaryFunctorIddbZZZNS0_23logical_and_kernel_cudaERNS_14TensorIteratorEENKUlvE0_clEvENKUlvE4_clEvEUlddE_EESt5arrayIPcLm3EELi4E23TrivialOffsetCalculatorILi2EjESC_ILi1EjENS0_6memory15LoadWithoutCastENSF_16StoreWithoutCastEEEviT_T0_T2_T3_T4_T5_,"",@"SHT_CUDA_INFO"
	.sectionflags	@""
	.align	4


	//----- nvinfo : EIATTR_CUDA_API_VERSION
	.align		4
        /*0000*/ 	.byte	0x04, 0x37
        /*0002*/ 	.short	(.L_9782 - .L_9781)
.L_9781:
        /*0004*/ 	.word	0x00000082


	//----- nvinfo : EIATTR_KPARAM_INFO
	.align		4
.L_9782:
        /*0008*/ 	.byte	0x04, 0x17
        /*000a*/ 	.short	(.L_9784 - .L_9783)
.L_9783:
        /*000c*/ 	.word	0x00000000
        /*0010*/ 	.short	0x0006
        /*0012*/ 	.short	0x0023
        /*0014*/ 	.byte	0x00, 0xf0, 0x05, 0x00


	//----- nvinfo : EIATTR_KPARAM_INFO
	.align		4
.L_9784:
        /*0018*/ 	.byte	0x04, 0x17
        /*001a*/ 	.short	(.L_9786 - .L_9785)
.L_9785:
        /*001c*/ 	.word	0x00000000
        /*0020*/ 	.short	0x0005
        /*0022*/ 	.short	0x0022
        /*0024*/ 	.byte	0x00, 0xf0, 0x05, 0x00


	//----- nvinfo : EIATTR_KPARAM_INFO
	.align		4
.L_9786:
        /*0028*/ 	.byte	0x04, 0x17
        /*002a*/ 	.short	(.L_9788 - .L_9787)
.L_9787:
        /*002c*/ 	.word	0x00000000
        /*0030*/ 	.short	0x0004
        /*0032*/ 	.short	0x0021
        /*0034*/ 	.byte	0x00, 0xf0, 0x05, 0x00


	//----- nvinfo : EIATTR_KPARAM_INFO
	.align		4
.L_9788:
        /*0038*/ 	.byte	0x04, 0x17
        /*003a*/ 	.short	(.L_9790 - .L_9789)
.L_9789:
        /*003c*/ 	.word	0x00000000
        /*0040*/ 	.short	0x0003
        /*0042*/ 	.short	0x0020
        /*0044*/ 	.byte	0x00, 0xf0, 0x05, 0x00


	//----- nvinfo : EIATTR_KPARAM_INFO
	.align		4
.L_9790:
        /*0048*/ 	.byte	0x04, 0x17
        /*004a*/ 	.short	(.L_9792 - .L_9791)
.L_9791:
        /*004c*/ 	.word	0x00000000
        /*0050*/ 	.short	0x0002
        /*0052*/ 	.short	0x0008
        /*0054*/ 	.byte	0x00, 0xf0, 0x61, 0x00


	//----- nvinfo : EIATTR_KPARAM_INFO
	.align		4
.L_9792:
        /*0058*/ 	.byte	0x04, 0x17
        /*005a*/ 	.short	(.L_9794 - .L_9793)
.L_9793:
        /*005c*/ 	.word	0x00000000
        /*0060*/ 	.short	0x0001
        /*0062*/ 	.short	0x0004
        /*0064*/ 	.byte	0x00, 0xf0, 0x05, 0x00


	//----- nvinfo : EIATTR_KPARAM_INFO
	.align		4
.L_9794:
        /*0068*/ 	.byte	0x04, 0x17
        /*006a*/ 	.short	(.L_9796 - .L_9795)
.L_9795:
        /*006c*/ 	.word	0x00000000
        /*0070*/ 	.short	0x0000
        /*0072*/ 	.short	0x0000
        /*0074*/ 	.byte	0x00, 0xf0, 0x11, 0x00


	//----- nvinfo : EIATTR_SPARSE_MMA_MASK
	.align		4
.L_9796:
        /*0078*/ 	.byte	0x03, 0x50
        /*007a*/ 	.short	0x0000


	//----- nvinfo : EIATTR_MAXREG_COUNT
	.align		4
        /*007c*/ 	.byte	0x03, 0x1b
        /*007e*/ 	.short	0x00ff


	//----- nvinfo : EIATTR_MERCURY_ISA_VERSION
	.align		4
        /*0080*/ 	.byte	0x03, 0x5f
        /*0082*/ 	.short	0x0101


	//----- nvinfo : EIATTR_VRC_CTA_INIT_COUNT
	.align		4
        /*0084*/ 	.byte	0x02, 0x4a
	.zero		1
	.zero		1


	//----- nvinfo : EIATTR_EXIT_INSTR_OFFSETS
	.align		4
        /*0088*/ 	.byte	0x04, 0x1c
        /*008a*/ 	.short	(.L_9798 - .L_9797)


	//   ....[0]....
.L_9797:
        /*008c*/ 	.word	0x00000580


	//   ....[1]....
        /*0090*/ 	.word	0x000005e0


	//----- nvinfo : EIATTR_MAX_THREADS
	.align		4
.L_9798:
        /*0094*/ 	.byte	0x04, 0x05
        /*0096*/ 	.short	(.L_9800 - .L_9799)
.L_9799:
        /*0098*/ 	.word	0x00000080
        /*009c*/ 	.word	0x00000001
        /*00a0*/ 	.word	0x00000001


	//----- nvinfo : EIATTR_CRS_STACK_SIZE
	.align		4
.L_9800:
        /*00a4*/ 	.byte	0x04, 0x1e
        /*00a6*/ 	.short	(.L_9802 - .L_9801)
.L_9801:
        /*00a8*/ 	.word	0x00000000


	//----- nvinfo : EIATTR_CBANK_PARAM_SIZE
	.align		4
.L_9802:
        /*00ac*/ 	.byte	0x03, 0x19
        /*00ae*/ 	.short	0x0024


	//----- nvinfo : EIATTR_PARAM_CBANK
	.align		4
        /*00b0*/ 	.byte	0x04, 0x0a
        /*00b2*/ 	.short	(.L_9804 - .L_9803)
	.align		4
.L_9803:
        /*00b4*/ 	.word	index@(.nv.constant0._ZN2at6native27unrolled_elementwise_kernelINS0_13BinaryFunctorIddbZZZNS0_23logical_and_kernel_cudaERNS_14TensorIteratorEENKUlvE0_clEvENKUlvE4_clEvEUlddE_EESt5arrayIPcLm3EELi4E23TrivialOffsetCalculatorILi2EjESC_ILi1EjENS0_6memory15LoadWithoutCastENSF_16StoreWithoutCastEEEviT_T0_T2_T3_T4_T5_)
        /*00b8*/ 	.short	0x0380
        /*00ba*/ 	.short	0x0024


	//----- nvinfo : EIATTR_SW_WAR
	.align		4
.L_9804:
        /*00bc*/ 	.byte	0x04, 0x36
        /*00be*/ 	.short	(.L_9806 - .L_9805)
.L_9805:
        /*00c0*/ 	.word	0x00000008
.L_9806:


//--------------------- .nv.info._ZN2at6native29vectorized_elementwise_kernelILi2ENS0_13BinaryFunctorIddbZZZNS0_23logical_and_kernel_cudaERNS_14TensorIteratorEENKUlvE0_clEvENKUlvE4_clEvEUlddE_EESt5arrayIPcLm3EEEEviT0_T1_ --------------------------
	.section	.nv.info._ZN2at6native29vectorized_elementwise_kernelILi2ENS0_13BinaryFunctorIddbZZZNS0_23logical_and_kernel_cudaERNS_14TensorIteratorEENKUlvE0_clEvENKUlvE4_clEvEUlddE_EESt5arrayIPcLm3EEEEviT0_T1_,"",@"SHT_CUDA_INFO"
	.sectionflags	@""
	.align	4


	//----- nvinfo : EIATTR_CUDA_API_VERSION
	.align		4
        /*0000*/ 	.byte	0x04, 0x37
        /*0002*/ 	.short	(.L_9808 - .L_9807)
.L_9807:
        /*0004*/ 	.word	0x00000082


	//----- nvinfo : EIATTR_KPARAM_INFO
	.align		4
.L_9808:
        /*0008*/ 	.byte	0x04, 0x17
        /*000a*/ 	.short	(.L_9810 - .L_9809)
.L_9809:
        /*000c*/ 	.word	0x00000000
        /*0010*/ 	.short	0x0002
        /*0012*/ 	.short	0x0008
        /*0014*/ 	.byte	0x00, 0xf0, 0x61, 0x00


	//----- nvinfo : EIATTR_KPARAM_INFO
	.align		4
.L_9810:
        /*0018*/ 	.byte	0x04, 0x17
        /*001a*/ 	.short	(.L_9812 - .L_9811)
.L_9811:
        /*001c*/ 	.word	0x00000000
        /*0020*/ 	.short	0x0001
        /*0022*/ 	.short	0x0004
        /*0024*/ 	.byte	0x00, 0xf0, 0x05, 0x00


	//----- nvinfo : EIATTR_KPARAM_INFO
	.align		4
.L_9812:
        /*0028*/ 	.byte	0x04, 0x17
        /*002a*/ 	.short	(.L_9814 - .L_9813)
.L_9813:
        /*002c*/ 	.word	0x00000000
        /*0030*/ 	.short	0x0000
        /*0032*/ 	.short	0x0000
        /*0034*/ 	.byte	0x00, 0xf0, 0x11, 0x00


	//----- nvinfo : EIATTR_SPARSE_MMA_MASK
	.align		4
.L_9814:
        /*0038*/ 	.byte	0x03, 0x50
        /*003a*/ 	.short	0x0000


	//----- nvinfo : EIATTR_MAXREG_COUNT
	.align		4
        /*003c*/ 	.byte	0x03, 0x1b
        /*003e*/ 	.short	0x00ff


	//----- nvinfo : EIATTR_MERCURY_ISA_VERSION
	.align		4
        /*0040*/ 	.byte	0x03, 0x5f
        /*0042*/ 	.short	0x0101


	//----- nvinfo : EIATTR_VRC_CTA_INIT_COUNT
	.align		4
        /*0044*/ 	.byte	0x02, 0x4a
	.zero		1
	.zero		1


	//----- nvinfo : EIATTR_EXIT_INSTR_OFFSETS
	.align		4
        /*0048*/ 	.byte	0x04, 0x1c
        /*004a*/ 	.short	(.L_9816 - .L_9815)


	//   ....[0]....
.L_9815:
        /*004c*/ 	.word	0x00000b60


	//   ....[1]....
        /*0050*/ 	.word	0x00000bc0


	//   ....[2]....
        /*0054*/ 	.word	0x00000f20


	//----- nvinfo : EIATTR_MAX_THREADS
	.align		4
.L_9816:
        /*0058*/ 	.byte	0x04, 0x05
        /*005a*/ 	.short	(.L_9818 - .L_9817)
.L_9817:
        /*005c*/ 	.word	0x00000080
        /*0060*/ 	.word	0x00000001
        /*0064*/ 	.word	0x00000001


	//----- nvinfo : EIATTR_CRS_STACK_SIZE
	.align		4
.L_9818:
        /*0068*/ 	.byte	0x04, 0x1e
        /*006a*/ 	.short	(.L_9820 - .L_9819)
.L_9819:
        /*006c*/ 	.word	0x00000000


	//----- nvinfo : EIATTR_CBANK_PARAM_SIZE
	.align		4
.L_9820:
        /*0070*/ 	.byte	0x03, 0x19
        /*0072*/ 	.short	0x0020


	//----- nvinfo : EIATTR_PARAM_CBANK
	.align		4
        /*0074*/ 	.byte	0x04, 0x0a
        /*0076*/ 	.short	(.L_9822 - .L_9821)
	.align		4
.L_9821:
        /*0078*/ 	.word	index@(.nv.constant0._ZN2at6native29vectorized_elementwise_kernelILi2ENS0_13BinaryFunctorIddbZZZNS0_23logical_and_kernel_cudaERNS_14TensorIteratorEENKUlvE0_clEvENKUlvE4_clEvEUlddE_EESt5arrayIPcLm3EEEEviT0_T1_)
        /*007c*/ 	.short	0x0380
        /*007e*/ 	.short	0x0020


	//----- nvinfo : EIATTR_SW_WAR
	.align		4
.L_9822:
        /*0080*/ 	.byte	0x04, 0x36
        /*0082*/ 	.short	(.L_9824 - .L_9823)
.L_9823:
        /*0084*/ 	.word	0x00000008
.L_9824:


//--------------------- .nv.info._ZN2at6native29vectorized_elementwise_kernelILi4ENS0_13BinaryFunctorIddbZZZNS0_23logical_and_kernel_cudaERNS_14TensorIteratorEENKUlvE0_clEvENKUlvE4_clEvEUlddE_EESt5arrayIPcLm3EEEEviT0_T1_ --------------------------
	.section	.nv.info._ZN2at6native29vectorized_elementwise_kernelILi4ENS0_13BinaryFunctorIddbZZZNS0_23logical_and_kernel_cudaERNS_14TensorIteratorEENKUlvE0_clEvENKUlvE4_clEvEUlddE_EESt5arrayIPcLm3EEEEviT0_T1_,"",@"SHT_CUDA_INFO"
	.sectionflags	@""
	.align	4


	//----- nvinfo : EIATTR_CUDA_API_VERSION
	.align		4
        /*0000*/ 	.byte	0x04, 0x37
        /*0002*/ 	.short	(.L_9826 - .L_9825)
.L_9825:
        /*0004*/ 	.word	0x00000082


	//----- nvinfo : EIATTR_KPARAM_INFO
	.align		4
.L_9826:
        /*0008*/ 	.byte	0x04, 0x17
        /*000a*/ 	.short	(.L_9828 - .L_9827)
.L_9827:
        /*000c*/ 	.word	0x00000000
        /*0010*/ 	.short	0x0002
        /*0012*/ 	.short	0x0008
        /*0014*/ 	.byte	0x00, 0xf0, 0x61, 0x00


	//----- nvinfo : EIATTR_KPARAM_INFO
	.align		4
.L_9828:
        /*0018*/ 	.byte	0x04, 0x17
        /*001a*/ 	.short	(.L_9830 - .L_9829)
.L_9829:
        /*001c*/ 	.word	0x00000000
        /*0020*/ 	.short	0x0001
        /*0022*/ 	.short	0x0004
        /*0024*/ 	.byte	0x00, 0xf0, 0x05, 0x00


	//----- nvinfo : EIATTR_KPARAM_INFO
	.align		4
.L_9830:
        /*0028*/ 	.byte	0x04, 0x17
        /*002a*/ 	.short	(.L_9832 - .L_9831)
.L_9831:
        /*002c*/ 	.word	0x00000000
        /*0030*/ 	.short	0x0000
        /*0032*/ 	.short	0x0000
        /*0034*/ 	.byte	0x00, 0xf0, 0x11, 0x00


	//----- nvinfo : EIATTR_SPARSE_MMA_MASK
	.align		4
.L_9832:
        /*0038*/ 	.byte	0x03, 0x50
        /*003a*/ 	.short	0x0000


	//----- nvinfo : EIATTR_MAXREG_COUNT
	.align		4
        /*003c*/ 	.byte	0x03, 0x1b
        /*003e*/ 	.short	0x00ff


	//----- nvinfo : EIATTR_MERCURY_ISA_VERSION
	.align		4
        /*0040*/ 	.byte	0x03, 0x5f
        /*0042*/ 	.short	0x0101


	//----- nvinfo : EIATTR_VRC_CTA_INIT_COUNT
	.align		4
        /*0044*/ 	.byte	0x02, 0x4a
	.zero		1
	.zero		1


	//----- nvinfo : EIATTR_EXIT_INSTR_OFFSETS
	.align		4
        /*0048*/ 	.byte	0x04, 0x1c
        /*004a*/ 	.short	(.L_9834 - .L_9833)


	//   ....[0]....
.L_9833:
        /*004c*/ 	.word	0x00000b60


	//   ....[1]....
        /*0050*/ 	.word	0x00000bc0


	//   ....[2]....
        /*0054*/ 	.word	0x00000ee0


	//----- nvinfo : EIATTR_MAX_THREADS
	.align		4
.L_9834:
        /*0058*/ 	.byte	0x04, 0x05
        /*005a*/ 	.short	(.L_9836 - .L_9835)
.L_9835:
        /*005c*/ 	.word	0x00000080
        /*0060*/ 	.word	0x00000001
        /*0064*/ 	.word	0x00000001


	//----- nvinfo : EIATTR_CRS_STACK_SIZE
	.align		4
.L_9836:
        /*0068*/ 	.byte	0x04, 0x1e
        /*006a*/ 	.short	(.L_9838 - .L_9837)
.L_9837:
        /*006c*/ 	.word	0x00000000


	//----- nvinfo : EIATTR_CBANK_PARAM_SIZE
	.align		4
.L_9838:
        /*0070*/ 	.byte	0x03, 0x19
        /*0072*/ 	.short	0x0020


	//----- nvinfo : EIATTR_PARAM_CBANK
	.align		4
        /*0074*/ 	.byte	0x04, 0x0a
        /*0076*/ 	.short	(.L_9840 - .L_9839)
	.align		4
.L_9839:
        /*0078*/ 	.word	index@(.nv.constant0._ZN2at6native29vectorized_elementwise_kernelILi4ENS0_13BinaryFunctorIddbZZZNS0_23logical_and_kernel_cudaERNS_14TensorIteratorEENKUlvE0_clEvENKUlvE4_clEvEUlddE_EESt5arrayIPcLm3EEEEviT0_T1_)
        /*007c*/ 	.short	0x0380
        /*007e*/ 	.short	0x0020


	//----- nvinfo : EIATTR_SW_WAR
	.align		4
.L_9840:
        /*0080*/ 	.byte	0x04, 0x36
        /*0082*/ 	.short	(.L_9842 - .L_9841)
.L_9841:
        /*0084*/ 	.word	0x00000008
.L_9842:


//--------------------- .nv.info._ZN2at6native29vectorized_elementwise_kernelILi8ENS0_13BinaryFunctorIddbZZZNS0_23logical_and_kernel_cudaERNS_14TensorIteratorEENKUlvE0_clEvENKUlvE4_clEvEUlddE_EESt5arrayIPcLm3EEEEviT0_T1_ --------------------------
	.section	.nv.info._ZN2at6native29vectorized_elementwise_kernelILi8ENS0_13BinaryFunctorIddbZZZNS0_23logical_and_kernel_cudaERNS_14TensorIteratorEENKUlvE0_clEvENKUlvE4_clEvEUlddE_EESt5arrayIPcLm3EEEEviT0_T1_,"",@"SHT_CUDA_INFO"
	.sectionflags	@""
	.align	4


	//----- nvinfo : EIATTR_CUDA_API_VERSION
	.align		4
        /*0000*/ 	.byte	0x04, 0x37
        /*0002*/ 	.short	(.L_9844 - .L_9843)
.L_9843:
        /*0004*/ 	.word	0x00000082


	//----- nvinfo : EIATTR_KPARAM_INFO
	.align		4
.L_9844:
        /*0008*/ 	.byte	0x04, 0x17
        /*000a*/ 	.short	(.L_9846 - .L_9845)
.L_9845:
        /*000c*/ 	.word	0x00000000
        /*0010*/ 	.short	0x0002
        /*0012*/ 	.short	0x0008
        /*0014*/ 	.byte	0x00, 0xf0, 0x61, 0x00


	//----- nvinfo : EIATTR_KPARAM_INFO
	.align		4
.L_9846:
        /*0018*/ 	.byte	0x04, 0x17
        /*001a*/ 	.short	(.L_9848 - .L_9847)
.L_9847:
        /*001c*/ 	.word	0x00000000
        /*0020*/ 	.short	0x0001
        /*0022*/ 	.short	0x0004
        /*0024*/ 	.byte	0x00, 0xf0, 0x05, 0x00


	//----- nvinfo : EIATTR_KPARAM_INFO
	.align		4
.L_9848:
        /*0028*/ 	.byte	0x04, 0x17
        /*002a*/ 	.short	(.L_9850 - .L_9849)
.L_9849:
        /*002c*/ 	.word	0x00000000
        /*0030*/ 	.short	0x0000
        /*0032*/ 	.short	0x0000
        /*0034*/ 	.byte	0x00, 0xf0, 0x11, 0x00


	//----- nvinfo : EIATTR_SPARSE_MMA_MASK
	.align		4
.L_9850:
        /*0038*/ 	.byte	0x03, 0x50
        /*003a*/ 	.short	0x0000


	//----- nvinfo : EIATTR_MAXREG_COUNT
	.align		4
        /*003c*/ 	.byte	0x03, 0x1b
        /*003e*/ 	.short	0x00ff


	//----- nvinfo : EIATTR_MERCURY_ISA_VERSION
	.align		4
        /*0040*/ 	.byte	0x03, 0x5f
        /*0042*/ 	.short	0x0101


	//----- nvinfo : EIATTR_VRC_CTA_INIT_COUNT
	.align		4
        /*0044*/ 	.byte	0x02, 0x4a
	.zero		1
	.zero		1


	//----- nvinfo : EIATTR_EXIT_INSTR_OFFSETS
	.align		4
        /*0048*/ 	.byte	0x04, 0x1c
        /*004a*/ 	.short	(.L_9852 - .L_9851)


	//   ....[0]....
.L_9851:
        /*004c*/ 	.word	0x00000b60


	//   ....[1]....
        /*0050*/ 	.word	0x00000bc0


	//   ....[2]....
        /*0054*/ 	.word	0x00000ed0


	//----- nvinfo : EIATTR_MAX_THREADS
	.align		4
.L_9852:
        /*0058*/ 	.byte	0x04, 0x05
        /*005a*/ 	.short	(.L_9854 - .L_9853)
.L_9853:
        /*005c*/ 	.word	0x00000080
        /*0060*/ 	.word	0x00000001
        /*0064*/ 	.word	0x00000001


	//----- nvinfo : EIATTR_CRS_STACK_SIZE
	.align		4
.L_9854:
        /*0068*/ 	.byte	0x04, 0x1e
        /*006a*/ 	.short	(.L_9856 - .L_9855)
.L_9855:
        /*006c*/ 	.word	0x00000000


	//----- nvinfo : EIATTR_CBANK_PARAM_SIZE
	.align		4
.L_9856:
        /*0070*/ 	.byte	0x03, 0x19
        /*0072*/ 	.short	0x0020


	//----- nvinfo : EIATTR_PARAM_CBANK
	.align		4
        /*0074*/ 	.byte	0x04, 0x0a
        /*0076*/ 	.short	(.L_9858 - .L_9857)
	.align		4
.L_9857:
        /*0078*/ 	.word	index@(.nv.constant0._ZN2at6native29vectorized_elementwise_kernelILi8ENS0_13BinaryFunctorIddbZZZNS0_23logical_and_kernel_cudaERNS_14TensorIteratorEENKUlvE0_clEvENKUlvE4_clEvEUlddE_EESt5arrayIPcLm3EEEEviT0_T1_)
        /*007c*/ 	.short	0x0380
        /*007e*/ 	.short	0x0020


	//----- nvinfo : EIATTR_SW_WAR
	.align		4
.L_9858:
        /*0080*/ 	.byte	0x04, 0x36
        /*0082*/ 	.short	(.L_9860 - .L_9859)
.L_9859:
        /*0084*/ 	.word	0x00000008
.L_9860:


//--------------------- .nv.info._ZN2at6native18elementwise_kernelILi128ELi4EZNS0_15gpu_kernel_implINS0_13AUnaryFunctorIssbZZZNS0_23logical_and_kernel_cudaERNS_14TensorIteratorEENKUlvE0_clEvENKUlvE3_clEvEUlssE_EEEEvRNS_18TensorIteratorBaseERKT_EUliE_EEviT1_ --------------------------
	.section	.nv.info._ZN2at6native18elementwise_kernelILi128ELi4EZNS0_15gpu_kernel_implINS0_13AUnaryFunctorIssbZZZNS0_23logical_and_kernel_cudaERNS_14TensorIteratorEENKUlvE0_clEvENKUlvE3_clEvEUlssE_EEEEvRNS_18TensorIteratorBaseERKT_EUliE_EEviT1_,"",@"SHT_CUDA_INFO"
	.sectionflags	@""
	.align	4


	//----- nvinfo : EIATTR_CUDA_API_VERSION
	.align		4
        /*0000*/ 	.byte	0x04, 0x37
        /*0002*/ 	.short	(.L_9862 - .L_9861)
.L_9861:
        /*0004*/ 	.word	0x00000082


	//----- nvinfo : EIATTR_KPARAM_INFO
	.align		4
.L_9862:
        /*0008*/ 	.byte	0x04, 0x17
        /*000a*/ 	.short	(.L_9864 - .L_9863)
.L_9863:
        /*000c*/ 	.word	0x00000000
        /*0010*/ 	.short	0x0001
        /*0012*/ 	.short	0x0008
        /*0014*/ 	.byte	0x00, 0xf0, 0x61, 0x08


	//----- nvinfo : EIATTR_KPARAM_INFO
	.align		4
.L_9864:
        /*0018*/ 	.byte	0x04, 0x17
        /*001a*/ 	.short	(.L_9866 - .L_9865)
.L_9865:
        /*001c*/ 	.word	0x00000000
        /*0020*/ 	.short	0x0000
        /*0022*/ 	.short	0x0000
        /*0024*/ 	.byte	0x00, 0xf0, 0x11, 0x00


	//----- nvinfo : EIATTR_SPARSE_MMA_MASK
	.align		4
.L_9866:
        /*0028*/ 	.byte	0x03, 0x50
        /*002a*/ 	.short	0x0000


	//----- nvinfo : EIATTR_MAXREG_COUNT
	.align		4
        /*002c*/ 	.byte	0x03, 0x1b
        /*002e*/ 	.short	0x0080


	//----- nvinfo : EIATTR_EXTERNS
	.align		4
        /*0030*/ 	.byte	0x04, 0x0f
        /*0032*/ 	.short	(.L_9868 - .L_9867)


	//   ....[0]....
	.align		4
.L_9867:
        /*0034*/ 	.word	index@(__assertfail)


	//----- nvinfo : EIATTR_MERCURY_ISA_VERSION
	.align		4
.L_9868:
        /*0038*/ 	.byte	0x03, 0x5f
        /*003a*/ 	.short	0x0101


	//----- nvinfo : EIATTR_VRC_CTA_INIT_COUNT
	.align		4
        /*003c*/ 	.byte	0x02, 0x4a
	.zero		1
	.zero		1


	//----- nvinfo : EIATTR_SYSCALL_OFFSETS
	.align		4
        /*0040*/ 	.byte	0x04, 0x46
        /*0042*/ 	.short	(.L_9870 - .L_9869)


	//   ....[0]....
.L_9869:
        /*0044*/ 	.word	0x00002120


	//   ....[1]....
        /*0048*/ 	.word	0x00002e80


	//   ....[2]....
        /*004c*/ 	.word	0x00005120


	//   ....[3]....
        /*0050*/ 	.word	0x00005cc0


	//   ....[4]....
        /*0054*/ 	.word	0x00008050


	//   ....[5]....
        /*0058*/ 	.word	0x00008bf0


	//   ....[6]....
        /*005c*/ 	.word	0x0000af90


	//   ....[7]....
        /*0060*/ 	.word	0x0000baf0


	//----- nvinfo : EIATTR_EXIT_INSTR_OFFSETS
	.align		4
.L_9870:
        /*0064*/ 	.byte	0x04, 0x1c
        /*0066*/ 	.short	(.L_9872 - .L_9871)


	//   ....[0]....
.L_9871:
        /*0068*/ 	.word	0x00008e80


	//   ....[1]....
        /*006c*/ 	.word	0x0000b110


	//   ....[2]....
        /*0070*/ 	.word	0x0000b130


	//   ....[3]....
        /*0074*/ 	.word	0x0000b1c0


	//   ....[4]....
        /*0078*/ 	.word	0x0000b1e0


	//   ....[5]....
        /*007c*/ 	.word	0x0000b200


	//   ....[6]....
        /*0080*/ 	.word	0x0000b290


	//   ....[7]....
        /*0084*/ 	.word	0x0000b2d0


	//   ....[8]....
        /*0088*/ 	.word	0x0000b370


	//   ....[9]....
        /*008c*/ 	.word	0x0000b3c0


	//   ....[10]....
        /*0090*/ 	.word	0x0000b3f0


	//   ....[11]....
        /*0094*/ 	.word	0x0000b4b0


	//   ....[12]....
        /*0098*/ 	.word	0x0000b5f0


	//   ....[13]....
        /*009c*/ 	.word	0x0000b730


	//   ....[14]....
        /*00a0*/ 	.word	0x0000b880


	//   ....[15]....
        /*00a4*/ 	.word	0x0000b8b0


	//   ....[16]....
        /*00a8*/ 	.word	0x0000b8d0


	//   ....[17]....
        /*00ac*/ 	.word	0x0000b950


	//   ....[18]....
        /*00b0*/ 	.word	0x0000b990


	//   ....[19]....
        /*00b4*/ 	.word	0x0000bb00


	//   ....[20]....
        /*00b8*/ 	.word	0x0000bbe0


	//   ....[21]....
        /*00bc*/ 	.word	0x0000bc80


	//   ....[22]....
        /*00c0*/ 	.word	0x0000bcb0


	//   ....[23]....
        /*00c4*/ 	.word	0x0000bd00


	//   ....[24]....
        /*00c8*/ 	.word	0x0000bd40


	//----- nvinfo : EIATTR_MAX_THREADS
	.align		4
.L_9872:
        /*00cc*/ 	.byte	0x04, 0x05
        /*00ce*/ 	.short	(.L_9874 - .L_9873)
.L_9873:
        /*00d0*/ 	.word	0x00000080
        /*00d4*/ 	.word	0x00000001
        /*00d8*/ 	.word	0x00000001


	//----- nvinfo : EIATTR_CRS_STACK_SIZE
	.align		4
.L_9874:
        /*00dc*/ 	.byte	0x04, 0x1e
        /*00de*/ 	.short	(.L_9876 - .L_9875)
.L_9875:
        /*00e0*/ 	.word	0x00000000


	//----- nvinfo : EIATTR_CBANK_PARAM_SIZE
	.align		4
.L_9876:
        /*00e4*/ 	.byte	0x03, 0x19
        /*00e6*/ 	.short	0x0220


	//----- nvinfo : EIATTR_PARAM_CBANK
	.align		4
        /*00e8*/ 	.byte	0x04, 0x0a
        /*00ea*/ 	.short	(.L_9878 - .L_9877)
	.align		4
.L_9877:
        /*00ec*/ 	.word	index@(.nv.constant0._ZN2at6native18elementwise_kernelILi128ELi4EZNS0_15gpu_kernel_implINS0_13AUnaryFunctorIssbZZZNS0_23logical_and_kernel_cudaERNS_14TensorIteratorEENKUlvE0_clEvENKUlvE3_clEvEUlssE_EEEEvRNS_18TensorIteratorBaseERKT_EUliE_EEviT1_)
        /*00f0*/ 	.short	0x0380
        /*00f2*/ 	.short	0x0220


	//----- nvinfo : EIATTR_SW_WAR
	.align		4
.L_9878:
        /*00f4*/ 	.byte	0x04, 0x36
        /*00f6*/ 	.short	(.L_9880 - .L_9879)
.L_9879:
        /*00f8*/ 	.word	0x00000008
.L_9880:


//--------------------- .nv.info._ZN2at6native27unrolled_elementwise_kernelINS0_13AUnaryFunctorIssbZZZNS0_23logical_and_kernel_cudaERNS_14TensorIteratorEENKUlvE0_clEvENKUlvE3_clEvEUlssE_EESt5arrayIPcLm2EELi4E23TrivialOffsetCalculatorILi1EjESD_NS0_6memory12LoadWithCastILi1EEENSE_13StoreWithCastILi1EEEEEviT_T0_T2_T3_T4_T5_ --------------------------
	.section	.nv.info._ZN2at6native27unrolled_elementwise_kernelINS0_13AUnaryFunctorIssbZZZNS0_23logical_and_kernel_cudaERNS_14TensorIteratorEENKUlvE0_clEvENKUlvE3_clEvEUlssE_EESt5arrayIPcLm2EELi4E23TrivialOffsetCalculatorILi1EjESD_NS0_6memory12LoadWithCastILi1EEENSE_13StoreWithCastILi1EEEEEviT_T0_T2_T3_T4_T5_,"",@"SHT_CUDA_INFO"
	.sectionflags	@""
	.align	4


	//----- nvinfo : EIATTR_CUDA_API_VERSION
	.align		4
        /*0000*/ 	.byte	0x04, 0x37
        /*0002*/ 	.short	(.L_9882 - .L_9881)
.L_9881:
        /*0004*/ 	.word	0x00000082


	//----- nvinfo : EIATTR_KPARAM_INFO
	.align		4
.L_9882:
        /*0008*/ 	.byte	0x04, 0x17
        /*000a*/ 	.short	(.L_9884 - .L_9883)
.L_9883:
        /*000c*/ 	.word	0x00000000
        /*0010*/ 	.short	0x0006
        /*0012*/ 	.short	0x0024
        /*0014*/ 	.byte	0x00, 0xf0, 0x21, 0x00


	//----- nvinfo : EIATTR_KPARAM_INFO
	.align		4
.L_9884:
        /*0018*/ 	.byte	0x04, 0x17
        /*001a*/ 	.short	(.L_9886 - .L_9885)
.L_9885:
        /*001c*/ 	.word	0x00000000
        /*0020*/ 	.short	0x0005
        /*0022*/ 	.short	0x001c
        /*0024*/ 	.byte	0x00, 0xf0, 0x21, 0x00


	//----- nvinfo : EIATTR_KPARAM_INFO
	.align		4
.L_9886:
        /*0028*/ 	.byte	0x04, 0x17
        /*002a*/ 	.short	(.L_9888 - .L_9887)
.L_9887:
        /*002c*/ 	.word	0x00000000
        /*0030*/ 	.short	0x0004
        /*0032*/ 	.short	0x0019
        /*0034*/ 	.byte	0x00, 0xf0, 0x05, 0x00


	//----- nvinfo : EIATTR_KPARAM_INFO
	.align		4
.L_9888:
        /*0038*/ 	.byte	0x04, 0x17
        /*003a*/ 	.short	(.L_9890 - .L_9889)
.L_9889:
        /*003c*/ 	.word	0x00000000
        /*0040*/ 	.short	0x0003
        /*0042*/ 	.short	0x0018
        /*0044*/ 	.byte	0x00, 0xf0, 0x05, 0x00


	//----- nvinfo : EIATTR_KPARAM_INFO
	.align		4
.L_9890:
        /*0048*/ 	.byte	0x04, 0x17
        /*004a*/ 	.short	(.L_9892 - .L_9891)
.L_9891:
        /*004c*/ 	.word	0x00000000
        /*0050*/ 	.short	0x0002
        /*0052*/ 	.short	0x0008
        /*0054*/ 	.byte	0x00, 0xf0, 0x41, 0x00


	//----- nvinfo : EIATTR_KPARAM_INFO
	.align		4
.L_9892:
        /*0058*/ 	.byte	0x04, 0x17
        /*005a*/ 	.short	(.L_9894 - .L_9893)
.L_9893:
        /*005c*/ 	.word	0x00000000
        /*0060*/ 	.short	0x0001
        /*0062*/ 	.short	0x0004
        /*0064*/ 	.byte	0x00, 0xf0, 0x11, 0x00


	//----- nvinfo : EIATTR_KPARAM_INFO
	.align		4
.L_9894:
        /*0068*/ 	.byte	0x04, 0x17
        /*006a*/ 	.short	(.L_9896 - .L_9895)
.L_9895:
        /*006c*/ 	.word	0x00000000
        /*0070*/ 	.short	0x0000
        /*0072*/ 	.short	0x0000
        /*0074*/ 	.byte	0x00, 0xf0, 0x11, 0x00


	//----- nvinfo : EIATTR_SPARSE_MMA_MASK
	.align		4
.L_9896:
        /*0078*/ 	.byte	0x03, 0x50
        /*007a*/ 	.short	0x0000


	//----- nvinfo : EIATTR_MAXREG_COUNT
	.align		4
        /*007c*/ 	.byte	0x03, 0x1b
        /*007e*/ 	.short	0x00ff


	//----- nvinfo : EIATTR_EXTERNS
	.align		4
        /*0080*/ 	.byte	0x04, 0x0f
        /*0082*/ 	.short	(.L_9898 - .L_9897)


	//   ....[0]....
	.align		4
.L_9897:
        /*0084*/ 	.word	index@(__assertfail)


	//----- nvinfo : EIATTR_MERCURY_ISA_VERSION
	.align		4
.L_9898:
        /*0088*/ 	.byte	0x03, 0x5f
        /*008a*/ 	.short	0x0101


	//----- nvinfo : EIATTR_VRC_CTA_INIT_COUNT
	.align		4
        /*008c*/ 	.byte	0x02, 0x4a
	.zero		1
	.zero		1


	//----- nvinfo : EIATTR_SYSCALL_OFFSETS
	.align		4
        /*0090*/ 	.byte	0x04, 0x46
        /*0092*/ 	.short	(.L_9900 - .L_9899)


	//   ....[0]....
.L_9899:
        /*0094*/ 	.word	0x00000e40


	//   ....[1]....
        /*0098*/ 	.word	0x00001e30


	//   ....[2]....
        /*009c*/ 	.word	0x00002d60


	//   ....[3]....
        /*00a0*/ 	.word	0x00003c80


	//   ....[4]....
        /*00a4*/ 	.word	0x00004a70


	//   ....[5]....
        /*00a8*/ 	.word	0x00005750


	//   ....[6]....
        /*00ac*/ 	.word	0x00006530


	//   ....[7]....
        /*00b0*/ 	.word	0x000072c0


	//----- nvinfo : EIATTR_EXIT_INSTR_OFFSETS
	.align		4
.L_9900:
        /*00b4*/ 	.byte	0x04, 0x1c
        /*00b6*/ 	.short	(.L_9902 - .L_9901)


	//   ....[0]....
.L_9901:
        /*00b8*/ 	.word	0x000067b0


	//   ....[1]....
        /*00bc*/ 	.word	0x000068e0


	//   ....[2]....
        /*00c0*/ 	.word	0x00006900


	//   ....[3]....
        /*00c4*/ 	.word	0x00006990


	//   ....[4]....
        /*00c8*/ 	.word	0x000069b0


	//   ....[5]....
        /*00cc*/ 	.word	0x000069d0


	//   ....[6]....
        /*00d0*/ 	.word	0x00006a60


	//   ....[7]....
        /*00d4*/ 	.word	0x00006aa0


	//   ....[8]....
        /*00d8*/ 	.word	0x00006b40


	//   ....[9]....
        /*00dc*/ 	.word	0x00006b90


	//   ....[10]....
        /*00e0*/ 	.word	0x00006bc0


	//   ....[11]....
        /*00e4*/ 	.word	0x00006c80


	//   ....[12]....
        /*00e8*/ 	.word	0x00006dc0


	//   ....[13]....
        /*00ec*/ 	.word	0x00006f00


	//   ....[14]....
        /*00f0*/ 	.word	0x00007050


	//   ....[15]....
        /*00f4*/ 	.word	0x00007080


	//   ....[16]....
        /*00f8*/ 	.word	0x000070a0


	//   ....[17]....
        /*00fc*/ 	.word	0x00007120


	//   ....[18]....
        /*0100*/ 	.word	0x00007160


	//   ....[19]....
        /*0104*/ 	.word	0x000072d0


	//   ....[20]....
        /*0108*/ 	.word	0x000073b0


	//   ....[21]....
        /*010c*/ 	.word	0x00007450


	//   ....[22]....
        /*0110*/ 	.word	0x00007480


	//   ....[23]....
        /*0114*/ 	.word	0x000074d0


	//   ....[24]....
        /*0118*/ 	.word	0x00007510


	//----- nvinfo : EIATTR_MAX_THREADS
	.align		4
.L_9902:
        /*011c*/ 	.byte	0x04, 0x05
        /*011e*/ 	.short	(.L_9904 - .L_9903)
.L_9903:
        /*0120*/ 	.word	0x00000080
        /*0124*/ 	.word	0x00000001
        /*0128*/ 	.word	0x00000001


	//----- nvinfo : EIATTR_CRS_STACK_SIZE
	.align		4
.L_9904:
        /*012c*/ 	.byte	0x04, 0x1e
        /*012e*/ 	.short	(.L_9906 - .L_9905)
.L_9905:
        /*0130*/ 	.word	0x00000000


	//----- nvinfo : EIATTR_CBANK_PARAM_SIZE
	.align		4
.L_9906:
        /*0134*/ 	.byte	0x03, 0x19
        /*0136*/ 	.short	0x002c


	//----- nvinfo : EIATTR_PARAM_CBANK
	.align		4
        /*0138*/ 	.byte	0x04, 0x0a
        /*013a*/ 	.short	(.L_9908 - .L_9907)
	.align		4
.L_9907:
        /*013c*/ 	.word	index@(.nv.constant0._ZN2at6native27unrolled_elementwise_kernelINS0_13AUnaryFunctorIssbZZZNS0_23logical_and_kernel_cudaERNS_14TensorIteratorEENKUlvE0_clEvENKUlvE3_clEvEUlssE_EESt5arrayIPcLm2EELi4E23TrivialOffsetCalculatorILi1EjESD_NS0_6memory12LoadWithCastILi1EEENSE_13StoreWithCastILi1EEEEEviT_T0_T2_T3_T4_T5_)
        /*0140*/ 	.short	0x0380
        /*0142*/ 	.short	0x002c


	//----- nvinfo : EIATTR_SW_WAR
	.align		4
.L_9908:
        /*0144*/ 	.byte	0x04, 0x36
        /*0146*/ 	.short	(.L_9910 - .L_9909)
.L_9909:
        /*0148*/ 	.word	0x00000008
.L_9910:


//--------------------- .nv.info._ZN2at6native18elementwise_kernelILi128ELi4EZNS0_22gpu_kernel_impl_nocastINS0_13AUnaryFunctorIssbZZZNS0_23logical_and_kernel_cudaERNS_14TensorIteratorEENKUlvE0_clEvENKUlvE3_clEvEUlssE_EEEEvRNS_18TensorIteratorBaseERKT_EUliE_EEviT1_ --------------------------
	.section	.nv.info._ZN2at6native18elementwise_kernelILi128ELi4EZNS0_22gpu_kernel_impl_nocastINS0_13AUnaryFunctorIssbZZZNS0_23logical_and_kernel_cudaERNS_14TensorIteratorEENKUlvE0_clEvENKUlvE3_clEvEUlssE_EEEEvRNS_18TensorIteratorBaseERKT_EUliE_EEviT1_,"",@"SHT_CUDA_INFO"
	.sectionflags	@""
	.align	4


	//----- nvinfo : EIATTR_CUDA_API_VERSION
	.align		4
        /*0000*/ 	.byte	0x04, 0x37
        /*0002*/ 	.short	(.L_9912 - .L_9911)
.L_9911:
        /*0004*/ 	.word	0x00000082


	//----- nvinfo : EIATTR_KPARAM_INFO
	.align		4
.L_9912:
        /*0008*/ 	.byte	0x04, 0x17
        /*000a*/ 	.short	(.L_9914 - .L_9913)
.L_9913:
        /*000c*/ 	.word	0x00000000
        /*0010*/ 	.short	0x0001
        /*0012*/ 	.short	0x0008
        /*0014*/ 	.byte	0x00, 0xf0, 0x61, 0x08


	//----- nvinfo : EIATTR_KPARAM_INFO
	.align		4
.L_9914:
        /*0018*/ 	.byte	0x04, 0x17
        /*001a*/ 	.short	(.L_9916 - .L_9915)
.L_9915:
        /*001c*/ 	.word	0x00000000
        /*0020*/ 	.short	0x0000
        /*0022*/ 	.short	0x0000
        /*0024*/ 	.byte	0x00, 0xf0, 0x11, 0x00


	//----- nvinfo : EIATTR_SPARSE_MMA_MASK
	.align		4
.L_9916:
        /*0028*/ 	.byte	0x03, 0x50
        /*002a*/ 	.short	0x0000


	//----- nvinfo : EIATTR_MAXREG_COUNT
	.align		4
        /*002c*/ 	.byte	0x03, 0x1b
        /*002e*/ 	.short	0x0080


	//----- nvinfo : EIATTR_MERCURY_ISA_VERSION
	.align		4
        /*0030*/ 	.byte	0x03, 0x5f
        /*0032*/ 	.short	0x0101


	//----- nvinfo : EIATTR_VRC_CTA_INIT_COUNT
	.align		4
        /*0034*/ 	.byte	0x02, 0x4a
	.zero		1
	.zero		1


	//----- nvinfo : EIATTR_EXIT_INSTR_OFFSETS
	.align		4
        /*0038*/ 	.byte	0x04, 0x1c
        /*003a*/ 	.short	(.L_9918 - .L_9917)


	//   ....[0]....
.L_9917:
        /*003c*/ 	.word	0x00000360


	//   ....[1]....
        /*0040*/ 	.word	0x00000400


	//   ....[2]....
        /*0044*/ 	.word	0x00003f80


	//   ....[3]....
        /*0048*/ 	.word	0x000052f0


	//----- nvinfo : EIATTR_MAX_THREADS
	.align		4
.L_9918:
        /*004c*/ 	.byte	0x04, 0x05
        /*004e*/ 	.short	(.L_9920 - .L_9919)
.L_9919:
        /*0050*/ 	.word	0x00000080
        /*0054*/ 	.word	0x00000001
        /*0058*/ 	.word	0x00000001


	//----- nvinfo : EIATTR_CRS_STACK_SIZE
	.align		4
.L_9920:
        /*005c*/ 	.byte	0x04, 0x1e
        /*005e*/ 	.short	(.L_9922 - .L_9921)
.L_9921:
        /*0060*/ 	.word	0x00000000


	//----- nvinfo : EIATTR_CBANK_PARAM_SIZE
	.align		4
.L_9922:
        /*0064*/ 	.byte	0x03, 0x19
        /*0066*/ 	.short	0x0220


	//----- nvinfo : EIATTR_PARAM_CBANK
	.align		4
        /*0068*/ 	.byte	0x04, 0x0a
        /*006a*/ 	.short	(.L_9924 - .L_9923)
	.align		4
.L_9923:
        /*006c*/ 	.word	index@(.nv.constant0._ZN2at6native18elementwise_kernelILi128ELi4EZNS0_22gpu_kernel_impl_nocastINS0_13AUnaryFunctorIssbZZZNS0_23logical_and_kernel_cudaERNS_14TensorIteratorEENKUlvE0_clEvENKUlvE3_clEvEUlssE_EEEEvRNS_18TensorIteratorBaseERKT_EUliE_EEviT1_)
        /*0070*/ 	.short	0x0380
        /*0072*/ 	.short	0x0220


	//----- nvinfo : EIATTR_SW_WAR
	.align		4
.L_9924:
        /*0074*/ 	.byte	0x04, 0x36
        /*0076*/ 	.short	(.L_9926 - .L_9925)
.L_9925:
        /*0078*/ 	.word	0x00000008
.L_9926:


//--------------------- .nv.info._ZN2at6native27unrolled_elementwise_kernelINS0_13AUnaryFunctorIssbZZZNS0_23logical_and_kernel_cudaERNS_14TensorIteratorEENKUlvE0_clEvENKUlvE3_clEvEUlssE_EESt5arrayIPcLm2EELi4E23TrivialOffsetCalculatorILi1EjESD_NS0_6memory15LoadWithoutCastENSE_16StoreWithoutCastEEEviT_T0_T2_T3_T4_T5_ --------------------------
	.section	.nv.info._ZN2at6native27unrolled_elementwise_kernelINS0_13AUnaryFunctorIssbZZZNS0_23logical_and_kernel_cudaERNS_14TensorIteratorEENKUlvE0_clEvENKUlvE3_clEvEUlssE_EESt5arrayIPcLm2EELi4E23TrivialOffsetCalculatorILi1EjESD_NS0_6memory15LoadWithoutCastENSE_16StoreWithoutCastEEEviT_T0_T2_T3_T4_T5_,"",@"SHT_CUDA_INFO"
	.sectionflags	@""
	.align	4


	//----- nvinfo : EIATTR_CUDA_API_VERSION
	.align		4
        /*0000*/ 	.byte	0x04, 0x37
        /*0002*/ 	.short	(.L_9928 - .L_9927)
.L_9927:
        /*0004*/ 	.word	0x00000082


	//----- nvinfo : EIATTR_KPARAM_INFO
	.align		4
.L_9928:
        /*0008*/ 	.byte	0x04, 0x17
        /*000a*/ 	.short	(.L_9930 - .L_9929)
.L_9929:
        /*000c*/ 	.word	0x00000000
        /*0010*/ 	.short	0x0006
        /*0012*/ 	.short	0x001b
        /*0014*/ 	.byte	0x00, 0xf0, 0x05, 0x00


	//----- nvinfo : EIATTR_KPARAM_INFO
	.align		4
.L_9930:
        /*0018*/ 	.byte	0x04, 0x17
        /*001a*/ 	.short	(.L_9932 - .L_9931)
.L_9931:
        /*001c*/ 	.word	0x00000000
        /*0020*/ 	.short	0x0005
        /*0022*/ 	.short	0x001a
        /*0024*/ 	.byte	0x00, 0xf0, 0x05, 0x00


	//----- nvinfo : EIATTR_KPARAM_INFO
	.align		4
.L_9932:
        /*0028*/ 	.byte	0x04, 0x17
        /*002a*/ 	.short	(.L_9934 - .L_9933)
.L_9933:
        /*002c*/ 	.word	0x00000000
        /*0030*/ 	.short	0x0004
        /*0032*/ 	.short	0x0019
        /*0034*/ 	.byte	0x00, 0xf0, 0x05, 0x00


	//----- nvinfo : EIATTR_KPARAM_INFO
	.align		4
.L_9934:
        /*0038*/ 	.byte	0x04, 0x17
        /*003a*/ 	.short	(.L_9936 - .L_9935)
.L_9935:
        /*003c*/ 	.word	0x00000000
        /*0040*/ 	.short	0x0003
        /*0042*/ 	.short	0x0018
        /*0044*/ 	.byte	0x00, 0xf0, 0x05, 0x00


	//----- nvinfo : EIATTR_KPARAM_INFO
	.align		4
.L_9936:
        /*0048*/ 	.byte	0x04, 0x17
        /*004a*/ 	.short	(.L_9938 - .L_9937)
.L_9937:
        /*004c*/ 	.word	0x00000000
        /*0050*/ 	.short	0x0002
        /*0052*/ 	.short	0x0008
        /*0054*/ 	.byte	0x00, 0xf0, 0x41, 0x00


	//----- nvinfo : EIATTR_KPARAM_INFO
	.align		4
.L_9938:
        /*0058*/ 	.byte	0x04, 0x17
        /*005a*/ 	.short	(.L_9940 - .L_9939)
.L_9939:
        /*005c*/ 	.word	0x00000000
        /*0060*/ 	.short	0x0001
        /*0062*/ 	.short	0x0004
        /*0064*/ 	.byte	0x00, 0xf0, 0x11, 0x00


	//----- nvinfo : EIATTR_KPARAM_INFO
	.align		4
.L_9940:
        /*0068*/ 	.byte	0x04, 0x17
        /*006a*/ 	.short	(.L_9942 - .L_9941)
.L_9941:
        /*006c*/ 	.word	0x00000000
        /*0070*/ 	.short	0x0000
        /*0072*/ 	.short	0x0000
        /*0074*/ 	.byte	0x00, 0xf0, 0x11, 0x00


	//----- nvinfo : EIATTR_SPARSE_MMA_MASK
	.align		4
.L_9942:
        /*0078*/ 	.byte	0x03, 0x50
        /*007a*/ 	.short	0x0000


	//----- nvinfo : EIATTR_MAXREG_COUNT
	.align		4
        /*007c*/ 	.byte	0x03, 0x1b
        /*007e*/ 	.short	0x00ff


	//----- nvinfo : EIATTR_MERCURY_ISA_VERSION
	.align		4
        /*0080*/ 	.byte	0x03, 0x5f
        /*0082*/ 	.short	0x0101


	//----- nvinfo : EIATTR_VRC_CTA_INIT_COUNT
	.align		4
        /*0084*/ 	.byte	0x02, 0x4a
	.zero		1
	.zero		1


	//----- nvinfo : EIATTR_EXIT_INSTR_OFFSETS
	.align		4
        /*0088*/ 	.byte	0x04, 0x1c
        /*008a*/ 	.short	(.L_9944 - .L_9943)


	//   ....[0]....
.L_9943:
        /*008c*/ 	.word	0x000004a0


	//   ....[1]....
        /*0090*/ 	.word	0x00000500


	//----- nvinfo : EIATTR_MAX_THREADS
	.align		4
.L_9944:
        /*0094*/ 	.byte	0x04, 0x05
        /*0096*/ 	.short	(.L_9946 - .L_9945)
.L_9945:
        /*0098*/ 	.word	0x00000080
        /*009c*/ 	.word	0x00000001
        /*00a0*/ 	.word	0x00000001


	//----- nvinfo : EIATTR_CRS_STACK_SIZE
	.align		4
.L_9946:
        /*00a4*/ 	.byte	0x04, 0x1e
        /*00a6*/ 	.short	(.L_9948 - .L_9947)
.L_9947:
        /*00a8*/ 	.word	0x00000000


	//----- nvinfo : EIATTR_CBANK_PARAM_SIZE
	.align		4
.L_9948:
        /*00ac*/ 	.byte	0x03, 0x19
        /*00ae*/ 	.short	0x001c


	//----- nvinfo : EIATTR_PARAM_CBANK
	.align		4
        /*00b0*/ 	.byte	0x04, 0x0a
        /*00b2*/ 	.short	(.L_9950 - .L_9949)
	.align		4
.L_9949:
        /*00b4*/ 	.word	index@(.nv.constant0._ZN2at6native27unrolled_elementwise_kernelINS0_13AUnaryFunctorIssbZZZNS0_23logical_and_kernel_cudaERNS_14TensorIteratorEENKUlvE0_clEvENKUlvE3_clEvEUlssE_EESt5arrayIPcLm2EELi4E23TrivialOffsetCalculatorILi1EjESD_NS0_6memory15LoadWithoutCastENSE_16StoreWithoutCastEEEviT_T0_T2_T3_T4_T5_)
        /*00b8*/ 	.short	0x0380
        /*00ba*/ 	.short	0x001c


	//----- nvinfo : EIATTR_SW_WAR
	.align		4
.L_9950:
        /*00bc*/ 	.byte	0x04, 0x36
        /*00be*/ 	.short	(.L_9952 - .L_9951)
.L_9951:
        /*00c0*/ 	.word	0x00000008
.L_9952:


//--------------------- .nv.info._ZN2at6native29vectorized_elementwise_kernelILi2ENS0_13AUnaryFunctorIssbZZZNS0_23logical_and_kernel_cudaERNS_14TensorIteratorEENKUlvE0_clEvENKUlvE3_clEvEUlssE_EESt5arrayIPcLm2EEEEviT0_T1_ --------------------------
	.section	.nv.info._ZN2at6native29vectorized_elementwise_kernelILi2ENS0_13AUnaryFunctorIssbZZZNS0_23logical_and_kernel_cudaERNS_14TensorIteratorEENKUlvE0_clEvENKUlvE3_clEvEUlssE_EESt5arrayIPcLm2EEEEviT0_T1_,"",@"SHT_CUDA_INFO"
	.sectionflags	@""
	.align	4


	//----- nvinfo : EIATTR_CUDA_API_VERSION
	.align		4
        /*0000*/ 	.byte	0x04, 0x37
        /*0002*/ 	.short	(.L_9954 - .L_9953)
.L_9953:
        /*0004*/ 	.word	0x00000082


	//----- nvinfo : EIATTR_KPARAM_INFO
	.align		4
.L_9954:
        /*0008*/ 	.byte	0x04, 0x17
        /*000a*/ 	.short	(.L_9956 - .L_9955)
.L_9955:
        /*000c*/ 	.word	0x00000000
        /*0010*/ 	.short	0x0002
        /*0012*/ 	.short	0x0008
        /*0014*/ 	.byte	0x00, 0xf0, 0x41, 0x00


	//----- nvinfo : EIATTR_KPARAM_INFO
	.align		4
.L_9956:
        /*0018*/ 	.byte	0x04, 0x17
        /*001a*/ 	.short	(.L_9958 - .L_9957)
.L_9957:
        /*001c*/ 	.word	0x00000000
        /*0020*/ 	.short	0x0001
        /*0022*/ 	.short	0x0004
        /*0024*/ 	.byte	0x00, 0xf0, 0x11, 0x00


	//----- nvinfo : EIATTR_KPARAM_INFO
	.align		4
.L_9958:
        /*0028*/ 	.byte	0x04, 0x17
        /*002a*/ 	.short	(.L_9960 - .L_9959)
.L_9959:
        /*002c*/ 	.word	0x00000000
        /*0030*/ 	.short	0x0000
        /*0032*/ 	.short	0x0000
        /*0034*/ 	.byte	0x00, 0xf0, 0x11, 0x00


	//----- nvinfo : EIATTR_SPARSE_MMA_MASK
	.align		4
.L_9960:
        /*0038*/ 	.byte	0x03, 0x50
        /*003a*/ 	.short	0x0000


	//----- nvinfo : EIATTR_MAXREG_COUNT
	.align		4
        /*003c*/ 	.byte	0x03, 0x1b
        /*003e*/ 	.short	0x00ff


	//----- nvinfo : EIATTR_MERCURY_ISA_VERSION
	.align		4
        /*0040*/ 	.byte	0x03, 0x5f
        /*0042*/ 	.short	0x0101


	//----- nvinfo : EIATTR_VRC_CTA_INIT_COUNT
	.align		4
        /*0044*/ 	.byte	0x02, 0x4a
	.zero		1
	.zero		1


	//----- nvinfo : EIATTR_EXIT_INSTR_OFFSETS
	.align		4
        /*0048*/ 	.byte	0x04, 0x1c
        /*004a*/ 	.short	(.L_9962 - .L_9961)


	//   ....[0]....
.L_9961:
        /*004c*/ 	.word	0x00000910


	//   ....[1]....
        /*0050*/ 	.word	0x00000970


	//   ....[2]....
        /*0054*/ 	.word	0x00000cb0


	//----- nvinfo : EIATTR_MAX_THREADS
	.align		4
.L_9962:
        /*0058*/ 	.byte	0x04, 0x05
        /*005a*/ 	.short	(.L_9964 - .L_9963)
.L_9963:
        /*005c*/ 	.word	0x00000080
        /*0060*/ 	.word	0x00000001
        /*0064*/ 	.word	0x00000001


	//----- nvinfo : EIATTR_CRS_STACK_SIZE
	.align		4
.L_9964:
        /*0068*/ 	.byte	0x04, 0x1e
        /*006a*/ 	.short	(.L_9966 - .L_9965)
.L_9965:
        /*006c*/ 	.word	0x00000000


	//----- nvinfo : EIATTR_CBANK_PARAM_SIZE
	.align		4
.L_9966:
        /*0070*/ 	.byte	0x03, 0x19
        /*0072*/ 	.short	0x0018


	//----- nvinfo : EIATTR_PARAM_CBANK
	.align		4
        /*0074*/ 	.byte	0x04, 0x0a
        /*0076*/ 	.short	(.L_9968 - .L_9967)
	.align		4
.L_9967:
        /*0078*/ 	.word	index@(.nv.constant0._ZN2at6native29vectorized_elementwise_kernelILi2ENS0_13AUnaryFunctorIssbZZZNS0_23logical_and_kernel_cudaERNS_14TensorIteratorEENKUlvE0_clEvENKUlvE3_clEvEUlssE_EESt5arrayIPcLm2EEEEviT0_T1_)
        /*007c*/ 	.short	0x0380
        /*007e*/ 	.short	0x0018


	//----- nvinfo : EIATTR_SW_WAR
	.align		4
.L_9968:
        /*0080*/ 	.byte	0x04, 0x36
        /*0082*/ 	.short	(.L_9970 - .L_9969)
.L_9969:
        /*0084*/ 	.word	0x00000008
.L_9970:


//--------------------- .nv.info._ZN2at6native29vectorized_elementwise_kernelILi4ENS0_13AUnaryFunctorIssbZZZNS0_23logical_and_kernel_cudaERNS_14TensorIteratorEENKUlvE0_clEvENKUlvE3_clEvEUlssE_EESt5arrayIPcLm2EEEEviT0_T1_ --------------------------
	.section	.nv.info._ZN2at6native29vectorized_elementwise_kernelILi4ENS0_13AUnaryFunctorIssbZZZNS0_23logical_and_kernel_cudaERNS_14TensorIteratorEENKUlvE0_clEvENKUlvE3_clEvEUlssE_EESt5arrayIPcLm2EEEEviT0_T1_,"",@"SHT_CUDA_INFO"
	.sectionflags	@""
	.align	4


	//----- nvinfo : EIATTR_CUDA_API_VERSION
	.align		4
        /*0000*/ 	.byte	0x04, 0x37
        /*0002*/ 	.short	(.L_9972 - .L_9971)
.L_9971:
        /*0004*/ 	.word	0x00000082


	//----- nvinfo : EIATTR_KPARAM_INFO
	.align		4
.L_9972:
        /*0008*/ 	.byte	0x04, 0x17
        /*000a*/ 	.short	(.L_9974 - .L_9973)
.L_9973:
        /*000c*/ 	.word	0x00000000
        /*0010*/ 	.short	0x0002
        /*0012*/ 	.short	0x0008
        /*0014*/ 	.byte	0x00, 0xf0, 0x41, 0x00


	//----- nvinfo : EIATTR_KPARAM_INFO
	.align		4
.L_9974:
        /*0018*/ 	.byte	0x04, 0x17
        /*001a*/ 	.short	(.L_9976 - .L_9975)
.L_9975:
        /*001c*/ 	.word	0x00000000
        /*0020*/ 	.short	0x0001
        /*0022*/ 	.short	0x0004
        /*0024*/ 	.byte	0x00, 0xf0, 0x11, 0x00


	//----- nvinfo : EIATTR_KPARAM_INFO
	.align		4
.L_9976:
        /*0028*/ 	.byte	0x04, 0x17
        /*002a*/ 	.short	(.L_9978 - .L_9977)
.L_9977:
        /*002c*/ 	.word	0x00000000
        /*0030*/ 	.short	0x0000
        /*0032*/ 	.short	0x0000
        /*0034*/ 	.byte	0x00, 0xf0, 0x11, 0x00


	//----- nvinfo : EIATTR_SPARSE_MMA_MASK
	.align		4
.L_9978:
        /*0038*/ 	.byte	0x03, 0x50
        /*003a*/ 	.short	0x0000


	//----- nvinfo : EIATTR_MAXREG_COUNT
	.align		4
        /*003c*/ 	.byte	0x03, 0x1b
        /*003e*/ 	.short	0x00ff


	//----- nvinfo : EIATTR_MERCURY_ISA_VERSION
	.align		4
        /*0040*/ 	.byte	0x03, 0x5f
        /*0042*/ 	.short	0x0101


	//----- nvinfo : EIATTR_VRC_CTA_INIT_COUNT
	.align		4
        /*0044*/ 	.byte	0x02, 0x4a
	.zero		1
	.zero		1


	//----- nvinfo : EIATTR_EXIT_INSTR_OFFSETS
	.align		4
        /*0048*/ 	.byte	0x04, 0x1c
        /*004a*/ 	.short	(.L_9980 - .L_9979)


	//   ....[0]....
.L_9979:
        /*004c*/ 	.word	0x00000910


	//   ....[1]....
        /*0050*/ 	.word	0x00000970


	//   ....[2]....
        /*0054*/ 	.word	0x00000c80


	//----- nvinfo : EIATTR_MAX_THREADS
	.align		4
.L_9980:
        /*0058*/ 	.byte	0x04, 0x05
        /*005a*/ 	.short	(.L_9982 - .L_9981)
.L_9981:
        /*005c*/ 	.word	0x00000080
        /*0060*/ 	.word	0x00000001
        /*0064*/ 	.word	0x00000001


	//----- nvinfo : EIATTR_CRS_STACK_SIZE
	.align		4
.L_9982:
        /*0068*/ 	.byte	0x04, 0x1e
        /*006a*/ 	.short	(.L_9984 - .L_9983)
.L_9983:
        /*006c*/ 	.word	0x00000000


	//----- nvinfo : EIATTR_CBANK_PARAM_SIZE
	.align		4
.L_9984:
        /*0070*/ 	.byte	0x03, 0x19
        /*0072*/ 	.short	0x0018


	//----- nvinfo : EIATTR_PARAM_CBANK
	.align		4
        /*0074*/ 	.byte	0x04, 0x0a
        /*0076*/ 	.short	(.L_9986 - .L_9985)
	.align		4
.L_9985:
        /*0078*/ 	.word	index@(.nv.constant0._ZN2at6native29vectorized_elementwise_kernelILi4ENS0_13AUnaryFunctorIssbZZZNS0_23logical_and_kernel_cudaERNS_14TensorIteratorEENKUlvE0_clEvENKUlvE3_clEvEUlssE_EESt5arrayIPcLm2EEEEviT0_T1_)
        /*007c*/ 	.short	0x0380
        /*007e*/ 	.short	0x0018


	//----- nvinfo : EIATTR_SW_WAR
	.align		4
.L_9986:
        /*0080*/ 	.byte	0x04, 0x36
        /*0082*/ 	.short	(.L_9988 - .L_9987)
.L_9987:
        /*0084*/ 	.word	0x00000008
.L_9988:


//--------------------- .nv.info._ZN2at6native29vectorized_elementwise_kernelILi8ENS0_13AUnaryFunctorIssbZZZNS0_23logical_and_kernel_cudaERNS_14TensorIteratorEENKUlvE0_clEvENKUlvE3_clEvEUlssE_EESt5arrayIPcLm2EEEEviT0_T1_ --------------------------
	.section	.nv.info._ZN2at6native29vectorized_elementwise_kernelILi8ENS0_13AUnaryFunctorIssbZZZNS0_23logical_and_kernel_cudaERNS_14TensorIteratorEENKUlvE0_clEvENKUlvE3_clEvEUlssE_EESt5arrayIPcLm2EEEEviT0_T1_,"",@"SHT_CUDA_INFO"
	.sectionflags	@""
	.align	4


	//----- nvinfo : EIATTR_CUDA_API_VERSION
	.align		4
        /*0000*/ 	.byte	0x04, 0x37
        /*0002*/ 	.short	(.L_9990 - .L_9989)
.L_9989:
        /*0004*/ 	.word	0x00000082


	//----- nvinfo : EIATTR_KPARAM_INFO
	.align		4
.L_9990:
        /*0008*/ 	.byte	0x04, 0x17
        /*000a*/ 	.short	(.L_9992 - .L_9991)
.L_9991:
        /*000c*/ 	.word	0x00000000
        /*0010*/ 	.short	0x0002
        /*0012*/ 	.short	0x0008
        /*0014*/ 	.byte	0x00, 0xf0, 0x41, 0x00


	//----- nvinfo : EIATTR_KPARAM_INFO
	.align		4
.L_9992:
        /*0018*/ 	.byte	0x04, 0x17
        /*001a*/ 	.short	(.L_9994 - .L_9993)
.L_9993:
        /*001c*/ 	.word	0x00000000
        /*0020*/ 	.short	0x0001
        /*0022*/ 	.short	0x0004
        /*0024*/ 	.byte	0x00, 0xf0, 0x11, 0x00


	//----- nvinfo : EIATTR_KPARAM_INFO
	.align		4
.L_9994:
        /*0028*/ 	.byte	0x04, 0x17
        /*002a*/ 	.short	(.L_9996 - .L_9995)
.L_9995:
        /*002c*/ 	.word	0x00000000
        /*0030*/ 	.short	0x0000
        /*0032*/ 	.short	0x0000
        /*0034*/ 	.byte	0x00, 0xf0, 0x11, 0x00


	//----- nvinfo : EIATTR_SPARSE_MMA_MASK
	.align		4
.L_9996:
        /*0038*/ 	.byte	0x03, 0x50
        /*003a*/ 	.short	0x0000


	//----- nvinfo : EIATTR_MAXREG_COUNT
	.align		4
        /*003c*/ 	.byte	0x03, 0x1b
        /*003e*/ 	.short	0x00ff


	//----- nvinfo : EIATTR_MERCURY_ISA_VERSION
	.align		4
        /*0040*/ 	.byte	0x03, 0x5f
        /*0042*/ 	.short	0x0101


	//----- nvinfo : EIATTR_VRC_CTA_INIT_COUNT
	.align		4
        /*0044*/ 	.byte	0x02, 0x4a
	.zero		1
	.zero		1


	//----- nvinfo : EIATTR_EXIT_INSTR_OFFSETS
	.align		4
        /*0048*/ 	.byte	0x04, 0x1c
        /*004a*/ 	.short	(.L_9998 - .L_9997)


	//   ....[0]....
.L_9997:
        /*004c*/ 	.word	0x00000910


	//   ....[1]....
        /*0050*/ 	.word	0x00000970


	//   ....[2]....
        /*0054*/ 	.word	0x00000c70


	//----- nvinfo : EIATTR_MAX_THREADS
	.align		4
.L_9998:
        /*0058*/ 	.byte	0x04, 0x05
        /*005a*/ 	.short	(.L_10000 - .L_9999)
.L_9999:
        /*005c*/ 	.word	0x00000080
        /*0060*/ 	.word	0x00000001
        /*0064*/ 	.word	0x00000001


	//----- nvinfo : EIATTR_CRS_STACK_SIZE
	.align		4
.L_10000:
        /*0068*/ 	.byte	0x04, 0x1e
        /*006a*/ 	.short	(.L_10002 - .L_10001)
.L_10001:
        /*006c*/ 	.word	0x00000000


	//----- nvinfo : EIATTR_CBANK_PARAM_SIZE
	.align		4
.L_10002:
        /*0070*/ 	.byte	0x03, 0x19
        /*0072*/ 	.short	0x0018


	//----- nvinfo : EIATTR_PARAM_CBANK
	.align		4
        /*0074*/ 	.byte	0x04, 0x0a
        /*0076*/ 	.short	(.L_10004 - .L_10003)
	.align		4
.L_10003:
        /*0078*/ 	.word	index@(.nv.constant0._ZN2at6native29vectorized_elementwise_kernelILi8ENS0_13AUnaryFunctorIssbZZZNS0_23logical_and_kernel_cudaERNS_14TensorIteratorEENKUlvE0_clEvENKUlvE3_clEvEUlssE_EESt5arrayIPcLm2EEEEviT0_T1_)
        /*007c*/ 	.short	0x0380
        /*007e*/ 	.short	0x0018


	//----- nvinfo : EIATTR_SW_WAR
	.align		4
.L_10004:
        /*0080*/ 	.byte	0x04, 0x36
        /*0082*/ 	.short	(.L_10006 - .L_10005)
.L_10005:
        /*0084*/ 	.word	0x00000008
.L_10006:


//--------------------- .nv.info._ZN2at6native18elementwise_kernelILi128ELi4EZNS0_15gpu_kernel_implINS0_13BinaryFunctorIssbZZZNS0_23logical_and_kernel_cudaERNS_14TensorIteratorEENKUlvE0_clEvENKUlvE3_clEvEUlssE_EEEEvRNS_18TensorIteratorBaseERKT_EUliE_EEviT1_ --------------------------
	.section	.nv.info._ZN2at6native18elementwise_kernelILi128ELi4EZNS0_15gpu_kernel_implINS0_13BinaryFunctorIssbZZZNS0_23logical_and_kernel_cudaERNS_14TensorIteratorEENKUlvE0_clEvENKUlvE3_clEvEUlssE_EEEEvRNS_18TensorIteratorBaseERKT_EUliE_EEviT1_,"",@"SHT_CUDA_INFO"
	.sectionflags	@""
	.align	4


	//----- nvinfo : EIATTR_CUDA_API_VERSION
	.align		4
        /*0000*/ 	.byte	0x04, 0x37
        /*0002*/ 	.short	(.L_10008 - .L_10007)
.L_10007:
        /*0004*/ 	.word	0x00000082


	//----- nvinfo : EIATTR_KPARAM_INFO
	.align		4
.L_10008:
        /*0008*/ 	.byte	0x04, 0x17
        /*000a*/ 	.short	(.L_10010 - .L_10009)
.L_10009:
        /*000c*/ 	.word	0x00000000
        /*0010*/ 	.short	0x0001
        /*0012*/ 	.short	0x0008
        /*0014*/ 	.byte	0x00, 0xf0, 0x21, 0x0a


	//----- nvinfo : EIATTR_KPARAM_INFO
	.align		4
.L_10010:
        /*0018*/ 	.byte	0x04, 0x17
        /*001a*/ 	.short	(.L_10012 - .L_10011)
.L_10011:
        /*001c*/ 	.word	0x00000000
        /*0020*/ 	.short	0x0000
        /*0022*/ 	.short	0x0000
        /*0024*/ 	.byte	0x00, 0xf0, 0x11, 0x00


	//----- nvinfo : EIATTR_SPARSE_MMA_MASK
	.align		4
.L_10012:
        /*0028*/ 	.byte	0x03, 0x50
        /*002a*/ 	.short	0x0000


	//----- nvinfo : EIATTR_MAXREG_COUNT
	.align		4
        /*002c*/ 	.byte	0x03, 0x1b
        /*002e*/ 	.short	0x0080


	//----- nvinfo : EIATTR_EXTERNS
	.align		4
        /*0030*/ 	.byte	0x04, 0x0f
        /*0032*/ 	.short	(.L_10014 - .L_10013)


	//   ....[0]....
	.align		4
.L_10013:
        /*0034*/ 	.word	index@(__assertfail)


	//----- nvinfo : EIATTR_MERCURY_ISA_VERSION
	.align		4
.L_10014:
        /*0038*/ 	.byte	0x03, 0x5f
        /*003a*/ 	.short	0x0101


	//----- nvinfo : EIATTR_VRC_CTA_INIT_COUNT
	.align		4
        /*003c*/ 	.byte	0x02, 0x4a
	.zero		1
	.zero		1


	//----- nvinfo : EIATTR_SYSCALL_OFFSETS
	.align		4
        /*0040*/ 	.byte	0x04, 0x46
        /*0042*/ 	.short	(.L_10016 - .L_10015)


	//   ....[0]....
.L_10015:
        /*0044*/ 	.word	0x00002460


	//   ....[1]....
        /*0048*/ 	.word	0x000032b0


	//   ....[2]....
        /*004c*/ 	.word	0x00004010


	//   ....[3]....
        /*0050*/ 	.word	0x000065e0


	//   ....[4]....
        /*0054*/ 	.word	0x00007430


	//   ....[5]....
        /*0058*/ 	.word	0x00007fd0


	//   ....[6]....
        /*005c*/ 	.word	0x0000a690


	//   ....[7]....
        /*0060*/ 	.word	0x0000b4e0


	//   ....[8]....
        /*0064*/ 	.word	0x0000c080


	//   ....[9]....
        /*0068*/ 	.word	0x0000e760


	//   ....[10]....
        /*006c*/ 	.word	0x0000f5b0


	//   ....[11]....
        /*0070*/ 	.word	0x00010100


	//----- nvinfo : EIATTR_EXIT_INSTR_OFFSETS
	.align		4
.L_10016:
        /*0074*/ 	.byte	0x04, 0x1c
        /*0076*/ 	.short	(.L_10018 - .L_10017)


	//   ....[0]....
.L_10017:
        /*0078*/ 	.word	0x0000c310


	//   ....[1]....
        /*007c*/ 	.word	0x0000f720


	//   ....[2]....
        /*0080*/ 	.word	0x0000f740


	//   ....[3]....
        /*0084*/ 	.word	0x0000f7d0


	//   ....[4]....
        /*0088*/ 	.word	0x0000f7f0


	//   ....[5]....
        /*008c*/ 	.word	0x0000f810


	//   ....[6]....
        /*0090*/ 	.word	0x0000f8a0


	//   ....[7]....
        /*0094*/ 	.word	0x0000f8e0


	//   ....[8]....
        /*0098*/ 	.word	0x0000f980


	//   ....[9]....
        /*009c*/ 	.word	0x0000f9d0


	//   ....[10]....
        /*00a0*/ 	.word	0x0000fa00


	//   ....[11]....
        /*00a4*/ 	.word	0x0000fac0


	//   ....[12]....
        /*00a8*/ 	.word	0x0000fc00


	//   ....[13]....
        /*00ac*/ 	.word	0x0000fd40


	//   ....[14]....
        /*00b0*/ 	.word	0x0000fe90


	//   ....[15]....
        /*00b4*/ 	.word	0x0000fec0


	//   ....[16]....
        /*00b8*/ 	.word	0x0000fee0


	//   ....[17]....
        /*00bc*/ 	.word	0x0000ff60


	//   ....[18]....
        /*00c0*/ 	.word	0x0000ffa0


	//   ....[19]....
        /*00c4*/ 	.word	0x00010110


	//   ....[20]....
        /*00c8*/ 	.word	0x000101f0


	//   ....[21]....
        /*00cc*/ 	.word	0x00010290


	//   ....[22]....
        /*00d0*/ 	.word	0x000102c0


	//   ....[23]....
        /*00d4*/ 	.word	0x00010310


	//   ....[24]....
        /*00d8*/ 	.word	0x00010350


	//----- nvinfo : EIATTR_MAX_THREADS
	.align		4
.L_10018:
        /*00dc*/ 	.byte	0x04, 0x05
        /*00de*/ 	.short	(.L_10020 - .L_10019)
.L_10019:
        /*00e0*/ 	.word	0x00000080
        /*00e4*/ 	.word	0x00000001
        /*00e8*/ 	.word	0x00000001


	//----- nvinfo : EIATTR_CRS_STACK_SIZE
	.align		4
.L_10020:
        /*00ec*/ 	.byte	0x04, 0x1e
        /*00ee*/ 	.short	(.L_10022 - .L_10021)
.L_10021:
        /*00f0*/ 	.word	0x00000000


	//----- nvinfo : EIATTR_CBANK_PARAM_SIZE
	.align		4
.L_10022:
        /*00f4*/ 	.byte	0x03, 0x19
        /*00f6*/ 	.short	0x0290


	//----- nvinfo : EIATTR_PARAM_CBANK
	.align		4
        /*00f8*/ 	.byte	0x04, 0x0a
        /*00fa*/ 	.short	(.L_10024 - .L_10023)
	.align		4
.L_10023:
        /*00fc*/ 	.word	index@(.nv.constant0._ZN2at6native18elementwise_kernelILi128ELi4EZNS0_15gpu_kernel_implINS0_13BinaryFunctorIssbZZZNS0_23logical_and_kernel_cudaERNS_14TensorIteratorEENKUlvE0_clEvENKUlvE3_clEvEUlssE_EEEEvRNS_18TensorIteratorBaseERKT_EUliE_EEviT1_)
        /*0100*/ 	.short	0x0380
        /*0102*/ 	.short	0x0290


	//----- nvinfo : EIATTR_SW_WAR
	.align		4
.L_10024:
        /*0104*/ 	.byte	0x04, 0x36
        /*0106*/ 	.short	(.L_10026 - .L_10025)
.L_10025:
        /*0108*/ 	.word	0x00000008
.L_10026:


//--------------------- .nv.info._ZN2at6native27unrolled_elementwise_kernelINS0_13BinaryFunctorIssbZZZNS0_23logical_and_kernel_cudaERNS_14TensorIteratorEENKUlvE0_clEvENKUlvE3_clEvEUlssE_EESt5arrayIPcLm3EELi4E23TrivialOffsetCalculatorILi2EjESC_ILi1EjENS0_6memory12LoadWithCastILi2EEENSF_13StoreWithCastILi1EEEEEviT_T0_T2_T3_T4_T5_ --------------------------
	.section	.nv.info._ZN2at6native27unrolled_elementwise_kernelINS0_13BinaryFunctorIssbZZZNS0_23logical_and_kernel_cudaERNS_14TensorIteratorEENKUlvE0_clEvENKUlvE3_clEvEUlssE_EESt5arrayIPcLm3EELi4E23TrivialOffsetCalculatorILi2EjESC_ILi1EjENS0_6memory12LoadWithCastILi2EEENSF_13StoreWithCastILi1EEEEEviT_T0_T2_T3_T4_T5_,"",@"SHT_CUDA_INFO"
	.sectionflags	@""
	.align	4


	//----- nvinfo : EIATTR_CUDA_API_VERSION
	.align		4
        /*0000*/ 	.byte	0x04, 0x37
        /*0002*/ 	.short	(.L_10028 - .L_10027)
.L_10027:
        /*0004*/ 	.word	0x00000082


	//----- nvinfo : EIATTR_KPARAM_INFO
	.align		4
.L_10028:
        /*0008*/ 	.byte	0x04, 0x17
        /*000a*/ 	.short	(.L_10030 - .L_10029)
.L_10029:
        /*000c*/ 	.word	0x00000000
        /*0010*/ 	.short	0x0006
        /*0012*/ 	.short	0x0030
        /*0014*/ 	.byte	0x00, 0xf0, 0x21, 0x00


	//----- nvinfo : EIATTR_KPARAM_INFO
	.align		4
.L_10030:
        /*0018*/ 	.byte	0x04, 0x17
        /*001a*/ 	.short	(.L_10032 - .L_10031)
.L_10031:
        /*001c*/ 	.word	0x00000000
        /*0020*/ 	.short	0x0005
        /*0022*/ 	.short	0x0024
        /*0024*/ 	.byte	0x00, 0xf0, 0x31, 0x00


	//----- nvinfo : EIATTR_KPARAM_INFO
	.align		4
.L_10032:
        /*0028*/ 	.byte	0x04, 0x17
        /*002a*/ 	.short	(.L_10034 - .L_10033)
.L_10033:
        /*002c*/ 	.word	0x00000000
        /*0030*/ 	.short	0x0004
        /*0032*/ 	.short	0x0021
        /*0034*/ 	.byte	0x00, 0xf0, 0x05, 0x00


	//----- nvinfo : EIATTR_KPARAM_INFO
	.align		4
.L_10034:
        /*0038*/ 	.byte	0x04, 0x17
        /*003a*/ 	.short	(.L_10036 - .L_10035)
.L_10035:
        /*003c*/ 	.word	0x00000000
        /*0040*/ 	.short	0x0003
        /*0042*/ 	.short	0x0020
        /*0044*/ 	.byte	0x00, 0xf0, 0x05, 0x00


	//----- nvinfo : EIATTR_KPARAM_INFO
	.align		4
.L_10036:
        /*0048*/ 	.byte	0x04, 0x17
        /*004a*/ 	.short	(.L_10038 - .L_10037)
.L_10037:
        /*004c*/ 	.word	0x00000000
        /*0050*/ 	.short	0x0002
        /*0052*/ 	.short	0x0008
        /*0054*/ 	.byte	0x00, 0xf0, 0x61, 0x00


	//----- nvinfo : EIATTR_KPARAM_INFO
	.align		4
.L_10038:
        /*0058*/ 	.byte	0x04, 0x17
        /*005a*/ 	.short	(.L_10040 - .L_10039)
.L_10039:
        /*005c*/ 	.word	0x00000000
        /*0060*/ 	.short	0x0001
        /*0062*/ 	.short	0x0004
        /*0064*/ 	.byte	0x00, 0xf0, 0x05, 0x00


	//----- nvinfo : EIATTR_KPARAM_INFO
	.align		4
.L_10040:
        /*0068*/ 	.byte	0x04, 0x17
        /*006a*/ 	.short	(.L_10042 - .L_10041)
.L_10041:
        /*006c*/ 	.word	0x00000000
        /*0070*/ 	.short	0x0000
        /*0072*/ 	.short	0x0000
        /*0074*/ 	.byte	0x00, 0xf0, 0x11, 0x00


	//----- nvinfo : EIATTR_SPARSE_MMA_MASK
	.align		4
.L_10042:
        /*0078*/ 	.byte	0x03, 0x50
        /*007a*/ 	.short	0x0000


	//----- nvinfo : EIATTR_MAXREG_COUNT
	.align		4
        /*007c*/ 	.byte	0x03, 0x1b
        /*007e*/ 	.short	0x00ff


	//----- nvinfo : EIATTR_EXTERNS
	.align		4
        /*0080*/ 	.byte	0x04, 0x0f
        /*0082*/ 	.short	(.L_10044 - .L_10043)


	//   ....[0]....
	.align		4
.L_10043:
        /*0084*/ 	.word	index@(__assertfail)


	//----- nvinfo : EIATTR_MERCURY_ISA_VERSION
	.align		4
.L_10044:
        /*0088*/ 	.byte	0x03, 0x5f
        /*008a*/ 	.short	0x0101


	//----- nvinfo : EIATTR_VRC_CTA_INIT_COUNT
	.align		4
        /*008c*/ 	.byte	0x02, 0x4a
	.zero		1
	.zero		1


	//----- nvinfo : EIATTR_SYSCALL_OFFSETS
	.align		4
        /*0090*/ 	.byte	0x04, 0x46
        /*0092*/ 	.short	(.L_10046 - .L_10045)


	//   ....[0]....
.L_10045:
        /*0094*/ 	.word	0x00000e50


	//   ....[1]....
        /*0098*/ 	.word	0x00001cd0


	//   ....[2]....
        /*009c*/ 	.word	0x00002ce0


	//   ....[3]....
        /*00a0*/ 	.word	0x00003b60


	//   ....[4]....
        /*00a4*/ 	.word	0x00004ab0


	//   ....[5]....
        /*00a8*/ 	.word	0x00005940


	//   ....[6]....
        /*00ac*/ 	.word	0x00006880


	//   ....[7]....
        /*00b0*/ 	.word	0x00007710


	//   ....[8]....
        /*00b4*/ 	.word	0x000084c0


	//   ....[9]....
        /*00b8*/ 	.word	0x000091a0


	//   ....[10]....
        /*00bc*/ 	.word	0x00009f80


	//   ....[11]....
        /*00c0*/ 	.word	0x0000ad10


	//----- nvinfo : EIATTR_EXIT_INSTR_OFFSETS
	.align		4
.L_10046:
        /*00c4*/ 	.byte	0x04, 0x1c
        /*00c6*/ 	.short	(.L_10048 - .L_10047)


	//   ....[0]....
.L_10047:
        /*00c8*/ 	.word	0x0000a200


	//   ....[1]....
        /*00cc*/ 	.word	0x0000a330


	//   ....[2]....
        /*00d0*/ 	.word	0x0000a350


	//   ....[3]....
        /*00d4*/ 	.word	0x0000a3e0


	//   ....[4]....
        /*00d8*/ 	.word	0x0000a400


	//   ....[5]....
        /*00dc*/ 	.word	0x0000a420


	//   ....[6]....
        /*00e0*/ 	.word	0x0000a4b0


	//   ....[7]....
        /*00e4*/ 	.word	0x0000a4f0


	//   ....[8]....
        /*00e8*/ 	.word	0x0000a590


	//   ....[9]....
        /*00ec*/ 	.word	0x0000a5e0


	//   ....[10]....
        /*00f0*/ 	.word	0x0000a610


	//   ....[11]....
        /*00f4*/ 	.word	0x0000a6d0


	//   ....[12]....
        /*00f8*/ 	.word	0x0000a810


	//   ....[13]....
        /*00fc*/ 	.word	0x0000a950


	//   ....[14]....
        /*0100*/ 	.word	0x0000aaa0


	//   ....[15]....
        /*0104*/ 	.word	0x0000aad0


	//   ....[16]....
        /*0108*/ 	.word	0x0000aaf0


	//   ....[17]....
        /*010c*/ 	.word	0x0000ab70


	//   ....[18]....
        /*0110*/ 	.word	0x0000abb0


	//   ....[19]....
        /*0114*/ 	.word	0x0000ad20


	//   ....[20]....
        /*0118*/ 	.word	0x0000ae00


	//   ....[21]....
        /*011c*/ 	.word	0x0000aea0


	//   ....[22]....
        /*0120*/ 	.word	0x0000aed0


	//   ....[23]....
        /*0124*/ 	.word	0x0000af20


	//   ....[24]....
        /*0128*/ 	.word	0x0000af60


	//----- nvinfo : EIATTR_MAX_THREADS
	.align		4
.L_10048:
        /*012c*/ 	.byte	0x04, 0x05
        /*012e*/ 	.short	(.L_10050 - .L_10049)
.L_10049:
        /*0130*/ 	.word	0x00000080
        /*0134*/ 	.word	0x00000001
        /*0138*/ 	.word	0x00000001


	//----- nvinfo : EIATTR_CRS_STACK_SIZE
	.align		4
.L_10050:
        /*013c*/ 	.byte	0x04, 0x1e
        /*013e*/ 	.short	(.L_10052 - .L_10051)
.L_10051:
        /*0140*/ 	.word	0x00000000


	//----- nvinfo : EIATTR_CBANK_PARAM_SIZE
	.align		4
.L_10052:
        /*0144*/ 	.byte	0x03, 0x19
        /*0146*/ 	.short	0x0038


	//----- nvinfo : EIATTR_PARAM_CBANK
	.align		4
        /*0148*/ 	.byte	0x04, 0x0a
        /*014a*/ 	.short	(.L_10054 - .L_10053)
	.align		4
.L_10053:
        /*014c*/ 	.word	index@(.nv.constant0._ZN2at6native27unrolled_elementwise_kernelINS0_13BinaryFunctorIssbZZZNS0_23logical_and_kernel_cudaERNS_14TensorIteratorEENKUlvE0_clEvENKUlvE3_clEvEUlssE_EESt5arrayIPcLm3EELi4E23TrivialOffsetCalculatorILi2EjESC_ILi1EjENS0_6memory12LoadWithCastILi2EEENSF_13StoreWithCastILi1EEEEEviT_T0_T2_T3_T4_T5_)
        /*0150*/ 	.short	0x0380
        /*0152*/ 	.short	0x0038


	//----- nvinfo : EIATTR_SW_WAR
	.align		4
.L_10054:
        /*0154*/ 	.byte	0x04, 0x36
        /*0156*/ 	.short	(.L_10056 - .L_10055)
.L_10055:
        /*0158*/ 	.word	0x00000008
.L_10056:


//--------------------- .nv.info._ZN2at6native18elementwise_kernelILi128ELi4EZNS0_22gpu_kernel_impl_nocastINS0_13BinaryFunctorIssbZZZNS0_23logical_and_kernel_cudaERNS_14TensorIteratorEENKUlvE0_clEvENKUlvE3_clEvEUlssE_EEEEvRNS_18TensorIteratorBaseERKT_EUliE_EEviT1_ --------------------------
	.section	.nv.info._ZN2at6native18elementwise_kernelILi128ELi4EZNS0_22gpu_kernel_impl_nocastINS0_13BinaryFunctorIssbZZZNS0_23logical_and_kernel_cudaERNS_14TensorIteratorEENKUlvE0_clEvENKUlvE3_clEvEUlssE_EEEEvRNS_18TensorIteratorBaseERKT_EUliE_EEviT1_,"",@"SHT_CUDA_INFO"
	.sectionflags	@""
	.align	4


	//----- nvinfo : EIATTR_CUDA_API_VERSION
	.align		4
        /*0000*/ 	.byte	0x04, 0x37
        /*0002*/ 	.short	(.L_10058 - .L_10057)
.L_10057:
        /*0004*/ 	.word	0x00000082


	//----- nvinfo : EIATTR_KPARAM_INFO
	.align		4
.L_10058:
        /*0008*/ 	.byte	0x04, 0x17
        /*000a*/ 	.short	(.L_10060 - .L_10059)
.L_10059:
        /*000c*/ 	.word	0x00000000
        /*0010*/ 	.short	0x0001
        /*0012*/ 	.short	0x0008
        /*0014*/ 	.byte	0x00, 0xf0, 0x21, 0x0a


	//----- nvinfo : EIATTR_KPARAM_INFO
	.align		4
.L_10060:
        /*0018*/ 	.byte	0x04, 0x17
        /*001a*/ 	.short	(.L_10062 - .L_10061)
.L_10061:
        /*001c*/ 	.word	0x00000000
        /*0020*/ 	.short	0x0000
        /*0022*/ 	.short	0x0000
        /*0024*/ 	.byte	0x00, 0xf0, 0x11, 0x00


	//----- nvinfo : EIATTR_SPARSE_MMA_MASK
	.align		4
.L_10062:
        /*0028*/ 	.byte	0x03, 0x50
        /*002a*/ 	.short	0x0000


	//----- nvinfo : EIATTR_MAXREG_COUNT
	.align		4
        /*002c*/ 	.byte	0x03, 0x1b
        /*002e*/ 	.short	0x0080


	//----- nvinfo : EIATTR_MERCURY_ISA_VERSION
	.align		4
        /*0030*/ 	.byte	0x03, 0x5f
        /*0032*/ 	.short	0x0101


	//----- nvinfo : EIATTR_VRC_CTA_INIT_COUNT
	.align		4
        /*0034*/ 	.byte	0x02, 0x4a
	.zero		1
	.zero		1


	//----- nvinfo : EIATTR_EXIT_INSTR_OFFSETS
	.align		4
        /*0038*/ 	.byte	0x04, 0x1c
        /*003a*/ 	.short	(.L_10064 - .L_10063)


	//   ....[0]....
.L_10063:
        /*003c*/ 	.word	0x00000360


	//   ....[1]....
        /*0040*/ 	.word	0x00000400


	//   ....[2]....
        /*0044*/ 	.word	0x00004940


	//   ....[3]....
        /*0048*/ 	.word	0x00005ff0


	//----- nvinfo : EIATTR_MAX_THREADS
	.align		4
.L_10064:
        /*004c*/ 	.byte	0x04, 0x05
        /*004e*/ 	.short	(.L_10066 - .L_10065)
.L_10065:
        /*0050*/ 	.word	0x00000080
        /*0054*/ 	.word	0x00000001
        /*0058*/ 	.word	0x00000001


	//----- nvinfo : EIATTR_CRS_STACK_SIZE
	.align		4
.L_10066:
        /*005c*/ 	.byte	0x04, 0x1e
        /*005e*/ 	.short	(.L_10068 - .L_10067)
.L_10067:
        /*0060*/ 	.word	0x00000000


	//----- nvinfo : EIATTR_CBANK_PARAM_SIZE
	.align		4
.L_10068:
        /*0064*/ 	.byte	0x03, 0x19
        /*0066*/ 	.short	0x0290


	//----- nvinfo : EIATTR_PARAM_CBANK
	.align		4
        /*0068*/ 	.byte	0x04, 0x0a
        /*006a*/ 	.short	(.L_10070 - .L_10069)
	.align		4
.L_10069:
        /*006c*/ 	.word	index@(.nv.constant0._ZN2at6native18elementwise_kernelILi128ELi4EZNS0_22gpu_kernel_impl_nocastINS0_13BinaryFunctorIssbZZZNS0_23logical_and_kernel_cudaERNS_14TensorIteratorEENKUlvE0_clEvENKUlvE3_clEvEUlssE_EEEEvRNS_18TensorIteratorBaseERKT_EUliE_EEviT1_)
        /*0070*/ 	.short	0x0380
        /*0072*/ 	.short	0x0290


	//----- nvinfo : EIATTR_SW_WAR
	.align		4
.L_10070:
        /*0074*/ 	.byte	0x04, 0x36
        /*0076*/ 	.short	(.L_10072 - .L_10071)
.L_10071:
        /*0078*/ 	.word	0x00000008
.L_10072:


//--------------------- .nv.info._ZN2at6native27unrolled_elementwise_kernelINS0_13BinaryFunctorIssbZZZNS0_23logical_and_kernel_cudaERNS_14TensorIteratorEENKUlvE0_clEvENKUlvE3_clEvEUlssE_EESt5arrayIPcLm3EELi4E23TrivialOffsetCalculatorILi2EjESC_ILi1EjENS0_6memory15LoadWithoutCastENSF_16StoreWithoutCastEEEviT_T0_T2_T3_T4_T5_ --------------------------
	.section	.nv.info._ZN2at6native27unrolled_elementwise_kernelINS0_13BinaryFunctorIssbZZZNS0_23logical_and_kernel_cudaERNS_14TensorIteratorEENKUlvE0_clEvENKUlvE3_clEvEUlssE_EESt5arrayIPcLm3EELi4E23TrivialOffsetCalculatorILi2EjESC_ILi1EjENS0_6memory15LoadWithoutCastENSF_16StoreWithoutCastEEEviT_T0_T2_T3_T4_T5_,"",@"SHT_CUDA_INFO"
	.sectionflags	@""
	.align	4


	//----- nvinfo : EIATTR_CUDA_API_VERSION
	.align		4
        /*0000*/ 	.byte	0x04, 0x37
        /*0002*/ 	.short	(.L_10074 - .L_10073)
.L_10073:
        /*0004*/ 	.word	0x00000082


	//----- nvinfo : EIATTR_KPARAM_INFO
	.align		4
.L_10074:
        /*0008*/ 	.byte	0x04, 0x17
        /*000a*/ 	.short	(.L_10076 - .L_10075)
.L_10075:
        /*000c*/ 	.word	0x00000000
        /*0010*/ 	.short	0x0006
        /*0012*/ 	.short	0x0023
        /*0014*/ 	.byte	0x00, 0xf0, 0x05, 0x00


	//----- nvinfo : EIATTR_KPARAM_INFO
	.align		4
.L_10076:
        /*0018*/ 	.byte	0x04, 0x17
        /*001a*/ 	.short	(.L_10078 - .L_10077)
.L_10077:
        /*001c*/ 	.word	0x00000000
        /*0020*/ 	.short	0x0005
        /*0022*/ 	.short	0x0022
        /*0024*/ 	.byte	0x00, 0xf0, 0x05, 0x00


	//----- nvinfo : EIATTR_KPARAM_INFO
	.align		4
.L_10078:
        /*0028*/ 	.byte	0x04, 0x17
        /*002a*/ 	.short	(.L_10080 - .L_10079)
.L_10079:
        /*002c*/ 	.word	0x00000000
        /*0030*/ 	.short	0x0004
        /*0032*/ 	.short	0x0021
        /*0034*/ 	.byte	0x00, 0xf0, 0x05, 0x00


	//----- nvinfo : EIATTR_KPARAM_INFO
	.align		4
.L_10080:
        /*0038*/ 	.byte	0x04, 0x17
        /*003a*/ 	.short	(.L_10082 - .L_10081)
.L_10081:
        /*003c*/ 	.word	0x00000000
        /*0040*/ 	.short	0x0003
        /*0042*/ 	.short	0x0020
        /*0044*/ 	.byte	0x00, 0xf0, 0x05, 0x00


	//----- nvinfo : EIATTR_KPARAM_INFO
	.align		4
.L_10082:
        /*0048*/ 	.byte	0x04, 0x17
        /*004a*/ 	.short	(.L_10084 - .L_10083)
.L_10083:
        /*004c*/ 	.word	0x00000000
        /*0050*/ 	.short	0x0002
        /*0052*/ 	.short	0x0008
        /*0054*/ 	.byte	0x00, 0xf0, 0x61, 0x00


	//----- nvinfo : EIATTR_KPARAM_INFO
	.align		4
.L_10084:
        /*0058*/ 	.byte	0x04, 0x17
        /*005a*/ 	.short	(.L_10086 - .L_10085)
.L_10085:
        /*005c*/ 	.word	0x00000000
        /*0060*/ 	.short	0x0001
        /*0062*/ 	.short	0x0004
        /*0064*/ 	.byte	0x00, 0xf0, 0x05, 0x00


	//----- nvinfo : EIATTR_KPARAM_INFO
	.align		4
.L_10086:
        /*0068*/ 	.byte	0x04, 0x17
        /*006a*/ 	.short	(.L_10088 - .L_10087)
.L_10087:
        /*006c*/ 	.word	0x00000000
        /*0070*/ 	.short	0x0000
        /*0072*/ 	.short	0x0000
        /*0074*/ 	.byte	0x00, 0xf0, 0x11, 0x00


	//----- nvinfo : EIATTR_SPARSE_MMA_MASK
	.align		4
.L_10088:
        /*0078*/ 	.byte	0x03, 0x50
        /*007a*/ 	.short	0x0000


	//----- nvinfo : EIATTR_MAXREG_COUNT
	.align		4
        /*007c*/ 	.byte	0x03, 0x1b
        /*007e*/ 	.short	0x00ff


	//----- nvinfo : EIATTR_MERCURY_ISA_VERSION
	.align		4
        /*0080*/ 	.byte	0x03, 0x5f
        /*0082*/ 	.short	0x0101


	//----- nvinfo : EIATTR_VRC_CTA_INIT_COUNT
	.align		4
        /*0084*/ 	.byte	0x02, 0x4a
	.zero		1
	.zero		1


	//----- nvinfo : EIATTR_EXIT_INSTR_OFFSETS
	.align		4
        /*0088*/ 	.byte	0x04, 0x1c
        /*008a*/ 	.short	(.L_10090 - .L_10089)


	//   ....[0]....
.L_10089:
        /*008c*/ 	.word	0x00000580


	//   ....[1]....
        /*0090*/ 	.word	0x000005e0


	//----- nvinfo : EIATTR_MAX_THREADS
	.align		4
.L_10090:
        /*0094*/ 	.byte	0x04, 0x05
        /*0096*/ 	.short	(.L_10092 - .L_10091)
.L_10091:
        /*0098*/ 	.word	0x00000080
        /*009c*/ 	.word	0x00000001
        /*00a0*/ 	.word	0x00000001


	//----- nvinfo : EIATTR_CRS_STACK_SIZE
	.align		4
.L_10092:
        /*00a4*/ 	.byte	0x04, 0x1e
        /*00a6*/ 	.short	(.L_10094 - .L_10093)
.L_10093:
        /*00a8*/ 	.word	0x00000000


	//----- nvinfo : EIATTR_CBANK_PARAM_SIZE
	.align		4
.L_10094:
        /*00ac*/ 	.byte	0x03, 0x19
        /*00ae*/ 	.short	0x0024


	//----- nvinfo : EIATTR_PARAM_CBANK
	.align		4
        /*00b0*/ 	.byte	0x04, 0x0a
        /*00b2*/ 	.short	(.L_10096 - .L_10095)
	.align		4
.L_10095:
        /*00b4*/ 	.word	index@(.nv.constant0._ZN2at6native27unrolled_elementwise_kernelINS0_13BinaryFunctorIssbZZZNS0_23logical_and_kernel_cudaERNS_14TensorIteratorEENKUlvE0_clEvENKUlvE3_clEvEUlssE_EESt5arrayIPcLm3EELi4E23TrivialOffsetCalculatorILi2EjESC_ILi1EjENS0_6memory15LoadWithoutCastENSF_16StoreWithoutCastEEEviT_T0_T2_T3_T4_T5_)
        /*00b8*/ 	.short	0x0380
        /*00ba*/ 	.short	0x0024


	//----- nvinfo : EIATTR_SW_WAR
	.align		4
.L_10096:
        /*00bc*/ 	.byte	0x04, 0x36
        /*00be*/ 	.short	(.L_10098 - .L_10097)
.L_10097:
        /*00c0*/ 	.word	0x00000008
.L_10098:


//--------------------- .nv.info._ZN2at6native29vectorized_elementwise_kernelILi2ENS0_13BinaryFunctorIssbZZZNS0_23logical_and_kernel_cudaERNS_14TensorIteratorEENKUlvE0_clEvENKUlvE3_clEvEUlssE_EESt5arrayIPcLm3EEEEviT0_T1_ --------------------------
	.section	.nv.info._ZN2at6native29vectorized_elementwise_kernelILi2ENS0_13BinaryFunctorIssbZZZNS0_23logical_and_kernel_cudaERNS_14TensorIteratorEENKUlvE0_clEvENKUlvE3_clEvEUlssE_EESt5arrayIPcLm3EEEEviT0_T1_,"",@"SHT_CUDA_INFO"
	.sectionflags	@""
	.align	4


	//----- nvinfo : EIATTR_CUDA_API_VERSION
	.align		4
        /*0000*/ 	.byte	0x04, 0x37
        /*0002*/ 	.short	(.L_10100 - .L_10099)
.L_10099:
        /*0004*/ 	.word	0x00000082


	//----- nvinfo : EIATTR_KPARAM_INFO
	.align		4
.L_10100:
        /*0008*/ 	.byte	0x04, 0x17
        /*000a*/ 	.short	(.L_10102 - .L_10101)
.L_10101:
        /*000c*/ 	.word	0x00000000
        /*0010*/ 	.short	0x0002
        /*0012*/ 	.short	0x0008
        /*0014*/ 	.byte	0x00, 0xf0, 0x61, 0x00


	//----- nvinfo : EIATTR_KPARAM_INFO
	.align		4
.L_10102:
        /*0018*/ 	.byte	0x04, 0x17
        /*001a*/ 	.short	(.L_10104 - .L_10103)
.L_10103:
        /*001c*/ 	.word	0x00000000
        /*0020*/ 	.short	0x0001
        /*0022*/ 	.short	0x0004
        /*0024*/ 	.byte	0x00, 0xf0, 0x05, 0x00


	//----- nvinfo : EIATTR_KPARAM_INFO
	.align		4
.L_10104:
        /*0028*/ 	.byte	0x04, 0x17
        /*002a*/ 	.short	(.L_10106 - .L_10105)
.L_10105:
        /*002c*/ 	.word	0x00000000
        /*0030*/ 	.short	0x0000
        /*0032*/ 	.short	0x0000
        /*0034*/ 	.byte	0x00, 0xf0, 0x11, 0x00


	//----- nvinfo : EIATTR_SPARSE_MMA_MASK
	.align		4
.L_10106:
        /*0038*/ 	.byte	0x03, 0x50
        /*003a*/ 	.short	0x0000


	//----- nvinfo : EIATTR_MAXREG_COUNT
	.align		4
        /*003c*/ 	.byte	0x03, 0x1b
        /*003e*/ 	.short	0x00ff


	//----- nvinfo : EIATTR_MERCURY_ISA_VERSION
	.align		4
        /*0040*/ 	.byte	0x03, 0x5f
        /*0042*/ 	.short	0x0101


	//----- nvinfo : EIATTR_VRC_CTA_INIT_COUNT
	.align		4
        /*0044*/ 	.byte	0x02, 0x4a
	.zero		1
	.zero		1


	//----- nvinfo : EIATTR_EXIT_INSTR_OFFSETS
	.align		4
        /*0048*/ 	.byte	0x04, 0x1c
        /*004a*/ 	.short	(.L_10108 - .L_10107)


	//   ....[0]....
.L_10107:
        /*004c*/ 	.word	0x00000b70


	//   ....[1]....
        /*0050*/ 	.word	0x00000bd0


	//   ....[2]....
        /*0054*/ 	.word	0x000010d0


	//----- nvinfo : EIATTR_MAX_THREADS
	.align		4
.L_10108:
        /*0058*/ 	.byte	0x04, 0x05
        /*005a*/ 	.short	(.L_10110 - .L_10109)
.L_10109:
        /*005c*/ 	.word	0x00000080
        /*0060*/ 	.word	0x00000001
        /*0064*/ 	.word	0x00000001


	//----- nvinfo : EIATTR_CRS_STACK_SIZE
	.align		4
.L_10110:
        /*0068*/ 	.byte	0x04, 0x1e
        /*006a*/ 	.short	(.L_10112 - .L_10111)
.L_10111:
        /*006c*/ 	.word	0x00000000


	//----- nvinfo : EIATTR_CBANK_PARAM_SIZE
	.align		4
.L_10112:
        /*0070*/ 	.byte	0x03, 0x19
        /*0072*/ 	.short	0x0020


	//----- nvinfo : EIATTR_PARAM_CBANK
	.align		4
        /*0074*/ 	.byte	0x04, 0x0a
        /*0076*/ 	.short	(.L_10114 - .L_10113)
	.align		4
.L_10113:
        /*0078*/ 	.word	index@(.nv.constant0._ZN2at6native29vectorized_elementwise_kernelILi2ENS0_13BinaryFunctorIssbZZZNS0_23logical_and_kernel_cudaERNS_14TensorIteratorEENKUlvE0_clEvENKUlvE3_clEvEUlssE_EESt5arrayIPcLm3EEEEviT0_T1_)
        /*007c*/ 	.short	0x0380
        /*007e*/ 	.short	0x0020


	//----- nvinfo : EIATTR_SW_WAR
	.align		4
.L_10114:
        /*0080*/ 	.byte	0x04, 0x36
        /*0082*/ 	.short	(.L_10116 - .L_10115)
.L_10115:
        /*0084*/ 	.word	0x00000008
.L_10116:


//--------------------- .nv.info._ZN2at6native29vectorized_elementwise_kernelILi4ENS0_13BinaryFunctorIssbZZZNS0_23logical_and_kernel_cudaERNS_14TensorIteratorEENKUlvE0_clEvENKUlvE3_clEvEUlssE_EESt5arrayIPcLm3EEEEviT0_T1_ --------------------------
	.section	.nv.info._ZN2at6native29vectorized_elementwise_kernelILi4ENS0_13BinaryFunctorIssbZZZNS0_23logical_and_kernel_cudaERNS_14TensorIteratorEENKUlvE0_clEvENKUlvE3_clEvEUlssE_EESt5arrayIPcLm3EEEEviT0_T1_,"",@"SHT_CUDA_INFO"
	.sectionflags	@""
	.align	4


	//----- nvinfo : EIATTR_CUDA_API_VERSION
	.align		4
        /*0000*/ 	.byte	0x04, 0x37
        /*0002*/ 	.short	(.L_10118 - .L_10117)
.L_10117:
        /*0004*/ 	.word	0x00000082


	//----- nvinfo : EIATTR_KPARAM_INFO
	.align		4
.L_10118:
        /*0008*/ 	.byte	0x04, 0x17
        /*000a*/ 	.short	(.L_10120 - .L_10119)
.L_10119:
        /*000c*/ 	.word	0x00000000
        /*0010*/ 	.short	0x0002
        /*0012*/ 	.short	0x0008
        /*0014*/ 	.byte	0x00, 0xf0, 0x61, 0x00


	//----- nvinfo : EIATTR_KPARAM_INFO
	.align		4
.L_10120:
        /*0018*/ 	.byte	0x04, 0x17
        /*001a*/ 	.short	(.L_10122 - .L_10121)
.L_10121:
        /*001c*/ 	.word	0x00000000
        /*0020*/ 	.short	0x0001
        /*0022*/ 	.short	0x0004
        /*0024*/ 	.byte	0x00, 0xf0, 0x05, 0x00


	//----- nvinfo : EIATTR_KPARAM_INFO
	.align		4
.L_10122:
        /*0028*/ 	.byte	0x04, 0x17
        /*002a*/ 	.short	(.L_10124 - .L_10123)
.L_10123:
        /*002c*/ 	.word	0x00000000
        /*0030*/ 	.short	0x0000
        /*0032*/ 	.short	0x0000
        /*0034*/ 	.byte	0x00, 0xf0, 0x11, 0x00


	//----- nvinfo : EIATTR_SPARSE_MMA_MASK
	.align		4
.L_10124:
        /*0038*/ 	.byte	0x03, 0x50
        /*003a*/ 	.short	0x0000


	//----- nvinfo : EIATTR_MAXREG_COUNT
	.align		4
        /*003c*/ 	.byte	0x03, 0x1b
        /*003e*/ 	.short	0x00ff


	//----- nvinfo : EIATTR_MERCURY_ISA_VERSION
	.align		4
        /*0040*/ 	.byte	0x03, 0x5f
        /*0042*/ 	.short	0x0101


	//----- nvinfo : EIATTR_VRC_CTA_INIT_COUNT
	.align		4
        /*0044*/ 	.byte	0x02, 0x4a
	.zero		1
	.zero		1


	//----- nvinfo : EIATTR_EXIT_INSTR_OFFSETS
	.align		4
        /*0048*/ 	.byte	0x04, 0x1c
        /*004a*/ 	.short	(.L_10126 - .L_10125)


	//   ....[0]....
.L_10125:
        /*004c*/ 	.word	0x00000b70


	//   ....[1]....
        /*0050*/ 	.word	0x00000bd0


	//   ....[2]....
        /*0054*/ 	.word	0x00001060


	//----- nvinfo : EIATTR_MAX_THREADS
	.align		4
.L_10126:
        /*0058*/ 	.byte	0x04, 0x05
        /*005a*/ 	.short	(.L_10128 - .L_10127)
.L_10127:
        /*005c*/ 	.word	0x00000080
        /*0060*/ 	.word	0x00000001
        /*0064*/ 	.word	0x00000001


	//----- nvinfo : EIATTR_CRS_STACK_SIZE
	.align		4
.L_10128:
        /*0068*/ 	.byte	0x04, 0x1e
        /*006a*/ 	.short	(.L_10130 - .L_10129)
.L_10129:
        /*006c*/ 	.word	0x00000000


	//----- nvinfo : EIATTR_CBANK_PARAM_SIZE
	.align		4
.L_10130:
        /*0070*/ 	.byte	0x03, 0x19
        /*0072*/ 	.short	0x0020


	//----- nvinfo : EIATTR_PARAM_CBANK
	.align		4
        /*0074*/ 	.byte	0x04, 0x0a
        /*0076*/ 	.short	(.L_10132 - .L_10131)
	.align		4
.L_10131:
        /*0078*/ 	.word	index@(.nv.constant0._ZN2at6native29vectorized_elementwise_kernelILi4ENS0_13BinaryFunctorIssbZZZNS0_23logical_and_kernel_cudaERNS_14TensorIteratorEENKUlvE0_clEvENKUlvE3_clEvEUlssE_EESt5arrayIPcLm3EEEEviT0_T1_)
        /*007c*/ 	.short	0x0380
        /*007e*/ 	.short	0x0020


	//----- nvinfo : EIATTR_SW_WAR
	.align		4
.L_10132:
        /*0080*/ 	.byte	0x04, 0x36
        /*0082*/ 	.short	(.L_10134 - .L_10133)
.L_10133:
        /*0084*/ 	.word	0x00000008
.L_10134:


//--------------------- .nv.info._ZN2at6native29vectorized_elementwise_kernelILi8ENS0_13BinaryFunctorIssbZZZNS0_23logical_and_kernel_cudaERNS_14TensorIteratorEENKUlvE0_clEvENKUlvE3_clEvEUlssE_EESt5arrayIPcLm3EEEEviT0_T1_ --------------------------
	.section	.nv.info._ZN2at6native29vectorized_elementwise_kernelILi8ENS0_13BinaryFunctorIssbZZZNS0_23logical_and_kernel_cudaERNS_14TensorIteratorEENKUlvE0_clEvENKUlvE3_clEvEUlssE_EESt5arrayIPcLm3EEEEviT0_T1_,"",@"SHT_CUDA_INFO"
	.sectionflags	@""
	.align	4


	//----- nvinfo : EIATTR_CUDA_API_VERSION
	.align		4
        /*0000*/ 	.byte	0x04, 0x37
        /*0002*/ 	.short	(.L_10136 - .L_10135)
.L_10135:
        /*0004*/ 	.word	0x00000082


	//----- nvinfo : EIATTR_KPARAM_INFO
	.align		4
.L_10136:
        /*0008*/ 	.byte	0x04, 0x17
        /*000a*/ 	.short	(.L_10138 - .L_10137)
.L_10137:
        /*000c*/ 	.word	0x00000000
        /*0010*/ 	.short	0x0002
        /*0012*/ 	.short	0x0008
        /*0014*/ 	.byte	0x00, 0xf0, 0x61, 0x00


	//----- nvinfo : EIATTR_KPARAM_INFO
	.align		4
.L_10138:
        /*0018*/ 	.byte	0x04, 0x17
        /*001a*/ 	.short	(.L_10140 - .L_10139)
.L_10139:
        /*001c*/ 	.word	0x00000000
        /*0020*/ 	.short	0x0001
        /*0022*/ 	.short	0x0004
        /*0024*/ 	.byte	0x00, 0xf0, 0x05, 0x00


	//----- nvinfo : EIATTR_KPARAM_INFO
	.align		4
.L_10140:
        /*0028*/ 	.byte	0x04, 0x17
        /*002a*/ 	.short	(.L_10142 - .L_10141)
.L_10141:
        /*002c*/ 	.word	0x00000000
        /*0030*/ 	.short	0x0000
        /*0032*/ 	.short	0x0000
        /*0034*/ 	.byte	0x00, 0xf0, 0x11, 0x00


	//----- nvinfo : EIATTR_SPARSE_MMA_MASK
	.align		4
.L_10142:
        /*0038*/ 	.byte	0x03, 0x50
        /*003a*/ 	.short	0x0000


	//----- nvinfo : EIATTR_MAXREG_COUNT
	.align		4
        /*003c*/ 	.byte	0x03, 0x1b
        /*003e*/ 	.short	0x00ff


	//----- nvinfo : EIATTR_MERCURY_ISA_VERSION
	.align		4
        /*0040*/ 	.byte	0x03, 0x5f
        /*0042*/ 	.short	0x0101


	//----- nvinfo : EIATTR_VRC_CTA_INIT_COUNT
	.align		4
        /*0044*/ 	.byte	0x02, 0x4a
	.zero		1
	.zero		1


	//----- nvinfo : EIATTR_EXIT_INSTR_OFFSETS
	.align		4
        /*0048*/ 	.byte	0x04, 0x1c
        /*004a*/ 	.short	(.L_10144 - .L_10143)


	//   ....[0]....
.L_10143:
        /*004c*/ 	.word	0x00000b70


	//   ....[1]....
        /*0050*/ 	.word	0x00000bd0


	//   ....[2]....
        /*0054*/ 	.word	0x00001050


	//----- nvinfo : EIATTR_MAX_THREADS
	.align		4
.L_10144:
        /*0058*/ 	.byte	0x04, 0x05
        /*005a*/ 	.short	(.L_10146 - .L_10145)
.L_10145:
        /*005c*/ 	.word	0x00000080
        /*0060*/ 	.word	0x00000001
        /*0064*/ 	.word	0x00000001


	//----- nvinfo : EIATTR_CRS_STACK_SIZE
	.align		4
.L_10146:
        /*0068*/ 	.byte	0x04, 0x1e
        /*006a*/ 	.short	(.L_10148 - .L_10147)
.L_10147:
        /*006c*/ 	.word	0x00000000


	//----- nvinfo : EIATTR_CBANK_PARAM_SIZE
	.align		4
.L_10148:
        /*0070*/ 	.byte	0x03, 0x19
        /*0072*/ 	.short	0x0020


	//----- nvinfo : EIATTR_PARAM_CBANK
	.align		4
        /*0074*/ 	.byte	0x04, 0x0a
        /*0076*/ 	.short	(.L_10150 - .L_10149)
	.align		4
.L_10149:
        /*0078*/ 	.word	index@(.nv.constant0._ZN2at6native29vectorized_elementwise_kernelILi8ENS0_13BinaryFunctorIssbZZZNS0_23logical_and_kernel_cudaERNS_14TensorIteratorEENKUlvE0_clEvENKUlvE3_clEvEUlssE_EESt5arrayIPcLm3EEEEviT0_T1_)
        /*007c*/ 	.short	0x0380
        /*007e*/ 	.short	0x0020


	//----- nvinfo : EIATTR_SW_WAR
	.align		4
.L_10150:
        /*0080*/ 	.byte	0x04, 0x36
        /*0082*/ 	.short	(.L_10152 - .L_10151)
.L_10151:
        /*0084*/ 	.word	0x00000008
.L_10152:


//--------------------- .nv.info._ZN2at6native18elementwise_kernelILi128ELi4EZNS0_15gpu_kernel_implINS0_13AUnaryFunctorIllbZZZNS0_23logical_and_kernel_cudaERNS_14TensorIteratorEENKUlvE0_clEvENKUlvE2_clEvEUlllE_EEEEvRNS_18TensorIteratorBaseERKT_EUliE_EEviT1_ --------------------------
	.section	.nv.info._ZN2at6native18elementwise_kernelILi128ELi4EZNS0_15gpu_kernel_implINS0_13AUnaryFunctorIllbZZZNS0_23logical_and_kernel_cudaERNS_14TensorIteratorEENKUlvE0_clEvENKUlvE2_clEvEUlllE_EEEEvRNS_18TensorIteratorBaseERKT_EUliE_EEviT1_,"",@"SHT_CUDA_INFO"
	.sectionflags	@""
	.align	4


	//----- nvinfo : EIATTR_CUDA_API_VERSION
	.align		4
        /*0000*/ 	.byte	0x04, 0x37
        /*0002*/ 	.short	(.L_10154 - .L_10153)
.L_10153:
        /*0004*/ 	.word	0x00000082


	//----- nvinfo : EIATTR_KPARAM_INFO
	.align		4
.L_10154:
        /*0008*/ 	.byte	0x04, 0x17
        /*000a*/ 	.short	(.L_10156 - .L_10155)
.L_10155:
        /*000c*/ 	.word	0x00000000
        /*0010*/ 	.short	0x0001
        /*0012*/ 	.short	0x0008
        /*0014*/ 	.byte	0x00, 0xf0, 0xa1, 0x08


	//----- nvinfo : EIATTR_KPARAM_INFO
	.align		4
.L_10156:
        /*0018*/ 	.byte	0x04, 0x17
        /*001a*/ 	.short	(.L_10158 - .L_10157)
.L_10157:
        /*001c*/ 	.word	0x00000000
        /*0020*/ 	.short	0x0000
        /*0022*/ 	.short	0x0000
        /*0024*/ 	.byte	0x00, 0xf0, 0x11, 0x00


	//----- nvinfo : EIATTR_SPARSE_MMA_MASK
	.align		4
.L_10158:
        /*0028*/ 	.byte	0x03, 0x50
        /*002a*/ 	.short	0x0000


	//----- nvinfo : EIATTR_MAXREG_COUNT
	.align		4
        /*002c*/ 	.byte	0x03, 0x1b
        /*002e*/ 	.short	0x0080


	//----- nvinfo : EIATTR_EXTERNS
	.align		4
        /*0030*/ 	.byte	0x04, 0x0f
        /*0032*/ 	.short	(.L_10160 - .L_10159)


	//   ....[0]....
	.align		4
.L_10159:
        /*0034*/ 	.word	index@(__assertfail)


	//----- nvinfo : EIATTR_MERCURY_ISA_VERSION
	.align		4
.L_10160:
        /*0038*/ 	.byte	0x03, 0x5f
        /*003a*/ 	.short	0x0101


	//----- nvinfo : EIATTR_VRC_CTA_INIT_COUNT
	.align		4
        /*003c*/ 	.byte	0x02, 0x4a
	.zero		1
	.zero		1


	//----- nvinfo : EIATTR_SYSCALL_OFFSETS
	.align		4
        /*0040*/ 	.byte	0x04, 0x46
        /*0042*/ 	.short	(.L_10162 - .L_10161)


	//   ....[0]....
.L_10161:
        /*0044*/ 	.word	0x00002110


	//   ....[1]....
        /*0048*/ 	.word	0x00002e70


	//   ....[2]....
        /*004c*/ 	.word	0x000050f0


	//   ....[3]....
        /*0050*/ 	.word	0x00005ca0


	//   ....[4]....
        /*0054*/ 	.word	0x00008010


	//   ....[5]....
        /*0058*/ 	.word	0x00008bc0


	//   ....[6]....
        /*005c*/ 	.word	0x0000af40


	//   ....[7]....
        /*0060*/ 	.word	0x0000bab0


	//----- nvinfo : EIATTR_EXIT_INSTR_OFFSETS
	.align		4
.L_10162:
        /*0064*/ 	.byte	0x04, 0x1c
        /*0066*/ 	.short	(.L_10164 - .L_10163)


	//   ....[0]....
.L_10163:
        /*0068*/ 	.word	0x00008e50


	//   ....[1]....
        /*006c*/ 	.word	0x0000b0d0


	//   ....[2]....
        /*0070*/ 	.word	0x0000b0f0


	//   ....[3]....
        /*0074*/ 	.word	0x0000b180


	//   ....[4]....
        /*0078*/ 	.word	0x0000b1a0


	//   ....[5]....
        /*007c*/ 	.word	0x0000b1c0


	//   ....[6]....
        /*0080*/ 	.word	0x0000b250


	//   ....[7]....
        /*0084*/ 	.word	0x0000b290


	//   ....[8]....
        /*0088*/ 	.word	0x0000b330


	//   ....[9]....
        /*008c*/ 	.word	0x0000b380


	//   ....[10]....
        /*0090*/ 	.word	0x0000b3b0


	//   ....[11]....
        /*0094*/ 	.word	0x0000b470


	//   ....[12]....
        /*0098*/ 	.word	0x0000b5b0


	//   ....[13]....
        /*009c*/ 	.word	0x0000b6f0


	//   ....[14]....
        /*00a0*/ 	.word	0x0000b840


	//   ....[15]....
        /*00a4*/ 	.word	0x0000b870


	//   ....[16]....
        /*00a8*/ 	.word	0x0000b890


	//   ....[17]....
        /*00ac*/ 	.word	0x0000b910


	//   ....[18]....
        /*00b0*/ 	.word	0x0000b950


	//   ....[19]....
        /*00b4*/ 	.word	0x0000bac0


	//   ....[20]....
        /*00b8*/ 	.word	0x0000bba0


	//   ....[21]....
        /*00bc*/ 	.word	0x0000bc40


	//   ....[22]....
        /*00c0*/ 	.word	0x0000bc70


	//   ....[23]....
        /*00c4*/ 	.word	0x0000bcc0


	//   ....[24]....
        /*00c8*/ 	.word	0x0000bd00


	//----- nvinfo : EIATTR_MAX_THREADS
	.align		4
.L_10164:
        /*00cc*/ 	.byte	0x04, 0x05
        /*00ce*/ 	.short	(.L_10166 - .L_10165)
.L_10165:
        /*00d0*/ 	.word	0x00000080
        /*00d4*/ 	.word	0x00000001
        /*00d8*/ 	.word	0x00000001


	//----- nvinfo : EIATTR_CRS_STACK_SIZE
	.align		4
.L_10166:
        /*00dc*/ 	.byte	0x04, 0x1e
        /*00de*/ 	.short	(.L_10168 - .L_10167)
.L_10167:
        /*00e0*/ 	.word	0x00000000


	//----- nvinfo : EIATTR_CBANK_PARAM_SIZE
	.align		4
.L_10168:
        /*00e4*/ 	.byte	0x03, 0x19
        /*00e6*/ 	.short	0x0230


	//----- nvinfo : EIATTR_PARAM_CBANK
	.align		4
        /*00e8*/ 	.byte	0x04, 0x0a
        /*00ea*/ 	.short	(.L_10170 - .L_10169)
	.align		4
.L_10169:
        /*00ec*/ 	.word	index@(.nv.constant0._ZN2at6native18elementwise_kernelILi128ELi4EZNS0_15gpu_kernel_implINS0_13AUnaryFunctorIllbZZZNS0_23logical_and_kernel_cudaERNS_14TensorIteratorEENKUlvE0_clEvENKUlvE2_clEvEUlllE_EEEEvRNS_18TensorIteratorBaseERKT_EUliE_EEviT1_)
        /*00f0*/ 	.short	0x0380
        /*00f2*/ 	.short	0x0230


	//----- nvinfo : EIATTR_SW_WAR
	.align		4
.L_10170:
        /*00f4*/ 	.byte	0x04, 0x36
        /*00f6*/ 	.short	(.L_10172 - .L_10171)
.L_10171:
        /*00f8*/ 	.word	0x00000008
.L_10172:


//--------------------- .nv.info._ZN2at6native27unrolled_elementwise_kernelINS0_13AUnaryFunctorIllbZZZNS0_23logical_and_kernel_cudaERNS_14TensorIteratorEENKUlvE0_clEvENKUlvE2_clEvEUlllE_EESt5arrayIPcLm2EELi4E23TrivialOffsetCalculatorILi1EjESD_NS0_6memory12LoadWithCastILi1EEENSE_13StoreWithCastILi1EEEEEviT_T0_T2_T3_T4_T5_ --------------------------
	.section	.nv.info._ZN2at6native27unrolled_elementwise_kernelINS0_13AUnaryFunctorIllbZZZNS0_23logical_and_kernel_cudaERNS_14TensorIteratorEENKUlvE0_clEvENKUlvE2_clEvEUlllE_EESt5arrayIPcLm2EELi4E23TrivialOffsetCalculatorILi1EjESD_NS0_6memory12LoadWithCastILi1EEENSE_13StoreWithCastILi1EEEEEviT_T0_T2_T3_T4_T5_,"",@"SHT_CUDA_INFO"
	.sectionflags	@""
	.align	4


	//----- nvinfo : EIATTR_CUDA_API_VERSION
	.align		4
        /*0000*/ 	.byte	0x04, 0x37
        /*0002*/ 	.short	(.L_10174 - .L_10173)
.L_10173:
        /*0004*/ 	.word	0x00000082


	//----- nvinfo : EIATTR_KPARAM_INFO
	.align		4
.L_10174:
        /*0008*/ 	.byte	0x04, 0x17
        /*000a*/ 	.short	(.L_10176 - .L_10175)
.L_10175:
        /*000c*/ 	.word	0x00000000
        /*0010*/ 	.short	0x0006
        /*0012*/ 	.short	0x0034
        /*0014*/ 	.byte	0x00, 0xf0, 0x21, 0x00


	//----- nvinfo : EIATTR_KPARAM_INFO
	.align		4
.L_10176:
        /*0018*/ 	.byte	0x04, 0x17
        /*001a*/ 	.short	(.L_10178 - .L_10177)
.L_10177:
        /*001c*/ 	.word	0x00000000
        /*0020*/ 	.short	0x0005
        /*0022*/ 	.short	0x002c
        /*0024*/ 	.byte	0x00, 0xf0, 0x21, 0x00


	//----- nvinfo : EIATTR_KPARAM_INFO
	.align		4
.L_10178:
        /*0028*/ 	.byte	0x04, 0x17
        /*002a*/ 	.short	(.L_10180 - .L_10179)
.L_10179:
        /*002c*/ 	.word	0x00000000
        /*0030*/ 	.short	0x0004
        /*0032*/ 	.short	0x0029
        /*0034*/ 	.byte	0x00, 0xf0, 0x05, 0x00


	//----- nvinfo : EIATTR_KPARAM_INFO
	.align		4
.L_10180:
        /*0038*/ 	.byte	0x04, 0x17
        /*003a*/ 	.short	(.L_10182 - .L_10181)
.L_10181:
        /*003c*/ 	.word	0x00000000
        /*0040*/ 	.short	0x0003
        /*0042*/ 	.short	0x0028
        /*0044*/ 	.byte	0x00, 0xf0, 0x05, 0x00


	//----- nvinfo : EIATTR_KPARAM_INFO
	.align		4
.L_10182:
        /*0048*/ 	.byte	0x04, 0x17
        /*004a*/ 	.short	(.L_10184 - .L_10183)
.L_10183:
        /*004c*/ 	.word	0x00000000
        /*0050*/ 	.short	0x0002
        /*0052*/ 	.short	0x0018
        /*0054*/ 	.byte	0x00, 0xf0, 0x41, 0x00


	//----- nvinfo : EIATTR_KPARAM_INFO
	.align		4
.L_10184:
        /*0058*/ 	.byte	0x04, 0x17
        /*005a*/ 	.short	(.L_10186 - .L_10185)
.L_10185:
        /*005c*/ 	.word	0x00000000
        /*0060*/ 	.short	0x0001
        /*0062*/ 	.short	0x0008
        /*0064*/ 	.byte	0x00, 0xf0, 0x41, 0x00


	//----- nvinfo : EIATTR_KPARAM_INFO
	.align		4
.L_10186:
        /*0068*/ 	.byte	0x04, 0x17
        /*006a*/ 	.short	(.L_10188 - .L_10187)
.L_10187:
        /*006c*/ 	.word	0x00000000
        /*0070*/ 	.short	0x0000
        /*0072*/ 	.short	0x0000
        /*0074*/ 	.byte	0x00, 0xf0, 0x11, 0x00


	//----- nvinfo : EIATTR_SPARSE_MMA_MASK
	.align		4
.L_10188:
        /*0078*/ 	.byte	0x03, 0x50
        /*007a*/ 	.short	0x0000


	//----- nvinfo : EIATTR_MAXREG_COUNT
	.align		4
        /*007c*/ 	.byte	0x03, 0x1b
        /*007e*/ 	.short	0x00ff


	//----- nvinfo : EIATTR_EXTERNS
	.align		4
        /*0080*/ 	.byte	0x04, 0x0f
        /*0082*/ 	.short	(.L_10190 - .L_10189)


	//   ....[0]....
	.align		4
.L_10189:
        /*0084*/ 	.word	index@(__assertfail)


	//----- nvinfo : EIATTR_MERCURY_ISA_VERSION
	.align		4
.L_10190:
        /*0088*/ 	.byte	0x03, 0x5f
        /*008a*/ 	.short	0x0101


	//----- nvinfo : EIATTR_VRC_CTA_INIT_COUNT
	.align		4
        /*008c*/ 	.byte	0x02, 0x4a
	.zero		1
	.zero		1


	//----- nvinfo : EIATTR_SYSCALL_OFFSETS
	.align		4
        /*0090*/ 	.byte	0x04, 0x46
        /*0092*/ 	.short	(.L_10192 - .L_10191)


	//   ....[0]....
.L_10191:
        /*0094*/ 	.word	0x00000e30


	//   ....[1]....
        /*0098*/ 	.word	0x00001e00


	//   ....[2]....
        /*009c*/ 	.word	0x00002d20


	//   ....[3]....
        /*00a0*/ 	.word	0x00003c30


	//   ....[4]....
        /*00a4*/ 	.word	0x00004a30


	//   ....[5]....
        /*00a8*/ 	.word	0x00005710


	//   ....[6]....
        /*00ac*/ 	.word	0x000064f0


	//   ....[7]....
        /*00b0*/ 	.word	0x00007280


	//----- nvinfo : EIATTR_EXIT_INSTR_OFFSETS
	.align		4
.L_10192:
        /*00b4*/ 	.byte	0x04, 0x1c
        /*00b6*/ 	.short	(.L_10194 - .L_10193)


	//   ....[0]....
.L_10193:
        /*00b8*/ 	.word	0x00006770


	//   ....[1]....
        /*00bc*/ 	.word	0x000068a0


	//   ....[2]....
        /*00c0*/ 	.word	0x000068c0


	//   ....[3]....
        /*00c4*/ 	.word	0x00006950


	//   ....[4]....
        /*00c8*/ 	.word	0x00006970


	//   ....[5]....
        /*00cc*/ 	.word	0x00006990


	//   ....[6]....
        /*00d0*/ 	.word	0x00006a20


	//   ....[7]....
        /*00d4*/ 	.word	0x00006a60


	//   ....[8]....
        /*00d8*/ 	.word	0x00006b00


	//   ....[9]....
        /*00dc*/ 	.word	0x00006b50


	//   ....[10]....
        /*00e0*/ 	.word	0x00006b80


	//   ....[11]....
        /*00e4*/ 	.word	0x00006c40


	//   ....[12]....
        /*00e8*/ 	.word	0x00006d80


	//   ....[13]....
        /*00ec*/ 	.word	0x00006ec0


	//   ....[14]....
        /*00f0*/ 	.word	0x00007010


	//   ....[15]....
        /*00f4*/ 	.word	0x00007040


	//   ....[16]....
        /*00f8*/ 	.word	0x00007060


	//   ....[17]....
        /*00fc*/ 	.word	0x000070e0


	//   ....[18]....
        /*0100*/ 	.word	0x00007120


	//   ....[19]....
        /*0104*/ 	.word	0x00007290


	//   ....[20]....
        /*0108*/ 	.word	0x00007370


	//   ....[21]....
        /*010c*/ 	.word	0x00007410


	//   ....[22]....
        /*0110*/ 	.word	0x00007440


	//   ....[23]....
        /*0114*/ 	.word	0x00007490


	//   ....[24]....
        /*0118*/ 	.word	0x000074d0


	//----- nvinfo : EIATTR_MAX_THREADS
	.align		4
.L_10194:
        /*011c*/ 	.byte	0x04, 0x05
        /*011e*/ 	.short	(.L_10196 - .L_10195)
.L_10195:
        /*0120*/ 	.word	0x00000080
        /*0124*/ 	.word	0x00000001
        /*0128*/ 	.word	0x00000001


	//----- nvinfo : EIATTR_CRS_STACK_SIZE
	.align		4
.L_10196:
        /*012c*/ 	.byte	0x04, 0x1e
        /*012e*/ 	.short	(.L_10198 - .L_10197)
.L_10197:
        /*0130*/ 	.word	0x00000000


	//----- nvinfo : EIATTR_CBANK_PARAM_SIZE
	.align		4
.L_10198:
        /*0134*/ 	.byte	0x03, 0x19
        /*0136*/ 	.short	0x003c


	//----- nvinfo : EIATTR_PARAM_CBANK
	.align		4
        /*0138*/ 	.byte	0x04, 0x0a
        /*013a*/ 	.short	(.L_10200 - .L_10199)
	.align		4
.L_10199:
        /*013c*/ 	.word	index@(.nv.constant0._ZN2at6native27unrolled_elementwise_kernelINS0_13AUnaryFunctorIllbZZZNS0_23logical_and_kernel_cudaERNS_14TensorIteratorEENKUlvE0_clEvENKUlvE2_clEvEUlllE_EESt5arrayIPcLm2EELi4E23TrivialOffsetCalculatorILi1EjESD_NS0_6memory12LoadWithCastILi1EEENSE_13StoreWithCastILi1EEEEEviT_T0_T2_T3_T4_T5_)
        /*0140*/ 	.short	0x0380
        /*0142*/ 	.short	0x003c


	//----- nvinfo : EIATTR_SW_WAR
	.align		4
.L_10200:
        /*0144*/ 	.byte	0x04, 0x36
        /*0146*/ 	.short	(.L_10202 - .L_10201)
.L_10201:
        /*0148*/ 	.word	0x00000008
.L_10202:


//--------------------- .nv.info._ZN2at6native18elementwise_kernelILi128ELi4EZNS0_22gpu_kernel_impl_nocastINS0_13AUnaryFunctorIllbZZZNS0_23logical_and_kernel_cudaERNS_14TensorIteratorEENKUlvE0_clEvENKUlvE2_clEvEUlllE_EEEEvRNS_18TensorIteratorBaseERKT_EUliE_EEviT1_ --------------------------
	.section	.nv.info._ZN2at6native18elementwise_kernelILi128ELi4EZNS0_22gpu_kernel_impl_nocastINS0_13AUnaryFunctorIllbZZZNS0_23logical_and_kernel_cudaERNS_14TensorIteratorEENKUlvE0_clEvENKUlvE2_clEvEUlllE_EEEEvRNS_18TensorIteratorBaseERKT_EUliE_EEviT1_,"",@"SHT_CUDA_INFO"
	.sectionflags	@""
	.align	4


	//----- nvinfo : EIATTR_CUDA_API_VERSION
	.align		4
        /*0000*/ 	.byte	0x04, 0x37
        /*0002*/ 	.short	(.L_10204 - .L_10203)
.L_10203:
        /*0004*/ 	.word	0x00000082


	//----- nvinfo : EIATTR_KPARAM_INFO
	.align		4
.L_10204:
        /*0008*/ 	.byte	0x04, 0x17
        /*000a*/ 	.short	(.L_10206 - .L_10205)
.L_10205:
        /*000c*/ 	.word	0x00000000
        /*0010*/ 	.short	0x0001
        /*0012*/ 	.short	0x0008
        /*0014*/ 	.byte	0x00, 0xf0, 0x81, 0x08


	//----- nvinfo : EIATTR_KPARAM_INFO
	.align		4
.L_10206:
        /*0018*/ 	.byte	0x04, 0x17
        /*001a*/ 	.short	(.L_10208 - .L_10207)
.L_10207:
        /*001c*/ 	.word	0x00000000
        /*0020*/ 	.short	0x0000
        /*0022*/ 	.short	0x0000
        /*0024*/ 	.byte	0x00, 0xf0, 0x11, 0x00


	//----- nvinfo : EIATTR_SPARSE_MMA_MASK
	.align		4
.L_10208:
        /*0028*/ 	.byte	0x03, 0x50
        /*002a*/ 	.short	0x0000


	//----- nvinfo : EIATTR_MAXREG_COUNT
	.align		4
        /*002c*/ 	.byte	0x03, 0x1b
        /*002e*/ 	.short	0x0080


	//----- nvinfo : EIATTR_MERCURY_ISA_VERSION
	.align		4
        /*0030*/ 	.byte	0x03, 0x5f
        /*0032*/ 	.short	0x0101


	//----- nvinfo : EIATTR_VRC_CTA_INIT_COUNT
	.align		4
        /*0034*/ 	.byte	0x02, 0x4a
	.zero		1
	.zero		1


	//----- nvinfo : EIATTR_EXIT_INSTR_OFFSETS
	.align		4
        /*0038*/ 	.byte	0x04, 0x1c
        /*003a*/ 	.short	(.L_10210 - .L_10209)


	//   ....[0]....
.L_10209:
        /*003c*/ 	.word	0x00000390


	//   ....[1]....
        /*0040*/ 	.word	0x00000440


	//   ....[2]....
        /*0044*/ 	.word	0x00003ff0


	//   ....[3]....
        /*0048*/ 	.word	0x00005370


	//----- nvinfo : EIATTR_MAX_THREADS
	.align		4
.L_10210:
        /*004c*/ 	.byte	0x04, 0x05
        /*004e*/ 	.short	(.L_10212 - .L_10211)
.L_10211:
        /*0050*/ 	.word	0x00000080
        /*0054*/ 	.word	0x00000001
        /*0058*/ 	.word	0x00000001


	//----- nvinfo : EIATTR_CRS_STACK_SIZE
	.align		4
.L_10212:
        /*005c*/ 	.byte	0x04, 0x1e
        /*005e*/ 	.short	(.L_10214 - .L_10213)
.L_10213:
        /*0060*/ 	.word	0x00000000


	//----- nvinfo : EIATTR_CBANK_PARAM_SIZE
	.align		4
.L_10214:
        /*0064*/ 	.byte	0x03, 0x19
        /*0066*/ 	.short	0x0228


	//----- nvinfo : EIATTR_PARAM_CBANK
	.align		4
        /*0068*/ 	.byte	0x04, 0x0a
        /*006a*/ 	.short	(.L_10216 - .L_10215)
	.align		4
.L_10215:
        /*006c*/ 	.word	index@(.nv.constant0._ZN2at6native18elementwise_kernelILi128ELi4EZNS0_22gpu_kernel_impl_nocastINS0_13AUnaryFunctorIllbZZZNS0_23logical_and_kernel_cudaERNS_14TensorIteratorEENKUlvE0_clEvENKUlvE2_clEvEUlllE_EEEEvRNS_18TensorIteratorBaseERKT_EUliE_EEviT1_)
        /*0070*/ 	.short	0x0380
        /*0072*/ 	.short	0x0228


	//----- nvinfo : EIATTR_SW_WAR
	.align		4
.L_10216:
        /*0074*/ 	.byte	0x04, 0x36
        /*0076*/ 	.short	(.L_10218 - .L_10217)
.L_10217:
        /*0078*/ 	.word	0x00000008
.L_10218:


//--------------------- .nv.info._ZN2at6native27unrolled_elementwise_kernelINS0_13AUnaryFunctorIllbZZZNS0_23logical_and_kernel_cudaERNS_14TensorIteratorEENKUlvE0_clEvENKUlvE2_clEvEUlllE_EESt5arrayIPcLm2EELi4E23TrivialOffsetCalculatorILi1EjESD_NS0_6memory15LoadWithoutCastENSE_16StoreWithoutCastEEEviT_T0_T2_T3_T4_T5_ --------------------------
	.section	.nv.info._ZN2at6native27unrolled_elementwise_kernelINS0_13AUnaryFunctorIllbZZZNS0_23logical_and_kernel_cudaERNS_14TensorIteratorEENKUlvE0_clEvENKUlvE2_clEvEUlllE_EESt5arrayIPcLm2EELi4E23TrivialOffsetCalculatorILi1EjESD_NS0_6memory15LoadWithoutCastENSE_16StoreWithoutCastEEEviT_T0_T2_T3_T4_T5_,"",@"SHT_CUDA_INFO"
	.sectionflags	@""
	.align	4


	//----- nvinfo : EIATTR_CUDA_API_VERSION
	.align		4
        /*0000*/ 	.byte	0x04, 0x37
        /*0002*/ 	.short	(.L_10220 - .L_10219)
.L_10219:
        /*0004*/ 	.word	0x00000082


	//----- nvinfo : EIATTR_KPARAM_INFO
	.align		4
.L_10220:
        /*0008*/ 	.byte	0x04, 0x17
        /*000a*/ 	.short	(.L_10222 - .L_10221)
.L_10221:
        /*000c*/ 	.word	0x00000000
        /*0010*/ 	.short	0x0006
        /*0012*/ 	.short	0x002b
        /*0014*/ 	.byte	0x00, 0xf0, 0x05, 0x00


	//----- nvinfo : EIATTR_KPARAM_INFO
	.align		4
.L_10222:
        /*0018*/ 	.byte	0x04, 0x17
        /*001a*/ 	.short	(.L_10224 - .L_10223)
.L_10223:
        /*001c*/ 	.word	0x00000000
        /*0020*/ 	.short	0x0005
        /*0022*/ 	.short	0x002a
        /*0024*/ 	.byte	0x00, 0xf0, 0x05, 0x00


	//----- nvinfo : EIATTR_KPARAM_INFO
	.align		4
.L_10224:
        /*0028*/ 	.byte	0x04, 0x17
        /*002a*/ 	.short	(.L_10226 - .L_10225)
.L_10225:
        /*002c*/ 	.word	0x00000000
        /*0030*/ 	.short	0x0004
        /*0032*/ 	.short	0x0029
        /*0034*/ 	.byte	0x00, 0xf0, 0x05, 0x00


	//----- nvinfo : EIATTR_KPARAM_INFO
	.align		4
.L_10226:
        /*0038*/ 	.byte	0x04, 0x17
        /*003a*/ 	.short	(.L_10228 - .L_10227)
.L_10227:
        /*003c*/ 	.word	0x00000000
        /*0040*/ 	.short	0x0003
        /*0042*/ 	.short	0x0028
        /*0044*/ 	.byte	0x00, 0xf0, 0x05, 0x00


	//----- nvinfo : EIATTR_KPARAM_INFO
	.align		4
.L_10228:
        /*0048*/ 	.byte	0x04, 0x17
        /*004a*/ 	.short	(.L_10230 - .L_10229)
.L_10229:
        /*004c*/ 	.word	0x00000000
        /*0050*/ 	.short	0x0002
        /*0052*/ 	.short	0x0018
        /*0054*/ 	.byte	0x00, 0xf0, 0x41, 0x00


	//----- nvinfo : EIATTR_KPARAM_INFO
	.align		4
.L_10230:
        /*0058*/ 	.byte	0x04, 0x17
        /*005a*/ 	.short	(.L_10232 - .L_10231)
.L_10231:
        /*005c*/ 	.word	0x00000000
        /*0060*/ 	.short	0x0001
        /*0062*/ 	.short	0x0008
        /*0064*/ 	.byte	0x00, 0xf0, 0x41, 0x00


	//----- nvinfo : EIATTR_KPARAM_INFO
	.align		4
.L_10232:
        /*0068*/ 	.byte	0x04, 0x17
        /*006a*/ 	.short	(.L_10234 - .L_10233)
.L_10233:
        /*006c*/ 	.word	0x00000000
        /*0070*/ 	.short	0x0000
        /*0072*/ 	.short	0x0000
        /*0074*/ 	.byte	0x00, 0xf0, 0x11, 0x00


	//----- nvinfo : EIATTR_SPARSE_MMA_MASK
	.align		4
.L_10234:
        /*0078*/ 	.byte	0x03, 0x50
        /*007a*/ 	.short	0x0000


	//----- nvinfo : EIATTR_MAXREG_COUNT
	.align		4
        /*007c*/ 	.byte	0x03, 0x1b
        /*007e*/ 	.short	0x00ff


	//----- nvinfo : EIATTR_MERCURY_ISA_VERSION
	.align		4
        /*0080*/ 	.byte	0x03, 0x5f
        /*0082*/ 	.short	0x0101


	//----- nvinfo : EIATTR_VRC_CTA_INIT_COUNT
	.align		4
        /*0084*/ 	.byte	0x02, 0x4a
	.zero		1
	.zero		1


	//----- nvinfo : EIATTR_EXIT_INSTR_OFFSETS
	.align		4
        /*0088*/ 	.byte	0x04, 0x1c
        /*008a*/ 	.short	(.L_10236 - .L_10235)


	//   ....[0]....
.L_10235:
        /*008c*/ 	.word	0x00000520


	//   ....[1]....
        /*0090*/ 	.word	0x00000580


	//----- nvinfo : EIATTR_MAX_THREADS
	.align		4
.L_10236:
        /*0094*/ 	.byte	0x04, 0x05
        /*0096*/ 	.short	(.L_10238 - .L_10237)
.L_10237:
        /*0098*/ 	.word	0x00000080
        /*009c*/ 	.word	0x00000001
        /*00a0*/ 	.word	0x00000001


	//----- nvinfo : EIATTR_CRS_STACK_SIZE
	.align		4
.L_10238:
        /*00a4*/ 	.byte	0x04, 0x1e
        /*00a6*/ 	.short	(.L_10240 - .L_10239)
.L_10239:
        /*00a8*/ 	.word	0x00000000


	//----- nvinfo : EIATTR_CBANK_PARAM_SIZE
	.align		4
.L_10240:
        /*00ac*/ 	.byte	0x03, 0x19
        /*00ae*/ 	.short	0x002c


	//----- nvinfo : EIATTR_PARAM_CBANK
	.align		4
        /*00b0*/ 	.byte	0x04, 0x0a
        /*00b2*/ 	.short	(.L_10242 - .L_10241)
	.align		4
.L_10241:
        /*00b4*/ 	.word	index@(.nv.constant0._ZN2at6native27unrolled_elementwise_kernelINS0_13AUnaryFunctorIllbZZZNS0_23logical_and_kernel_cudaERNS_14TensorIteratorEENKUlvE0_clEvENKUlvE2_clEvEUlllE_EESt5arrayIPcLm2EELi4E23TrivialOffsetCalculatorILi1EjESD_NS0_6memory15LoadWithoutCastENSE_16StoreWithoutCastEEEviT_T0_T2_T3_T4_T5_)
        /*00b8*/ 	.short	0x0380
        /*00ba*/ 	.short	0x002c


	//----- nvinfo : EIATTR_SW_WAR
	.align		4
.L_10242:
        /*00bc*/ 	.byte	0x04, 0x36
        /*00be*/ 	.short	(.L_10244 - .L_10243)
.L_10243:
        /*00c0*/ 	.word	0x00000008
.L_10244:


//--------------------- .nv.info._ZN2at6native29vectorized_elementwise_kernelILi2ENS0_13AUnaryFunctorIllbZZZNS0_23logical_and_kernel_cudaERNS_14TensorIteratorEENKUlvE0_clEvENKUlvE2_clEvEUlllE_EESt5arrayIPcLm2EEEEviT0_T1_ --------------------------
	.section	.nv.info._ZN2at6native29vectorized_elementwise_kernelILi2ENS0_13AUnaryFunctorIllbZZZNS0_23logical_and_kernel_cudaERNS_14TensorIteratorEENKUlvE0_clEvENKUlvE2_clEvEUlllE_EESt5arrayIPcLm2EEEEviT0_T1_,"",@"SHT_CUDA_INFO"
	.sectionflags	@""
	.align	4


	//----- nvinfo : EIATTR_CUDA_API_VERSION
	.align		4
        /*0000*/ 	.byte	0x04, 0x37
        /*0002*/ 	.short	(.L_10246 - .L_10245)
.L_10245:
        /*0004*/ 	.word	0x00000082


	//----- nvinfo : EIATTR_KPARAM_INFO
	.align		4
.L_10246:
        /*0008*/ 	.byte	0x04, 0x17
        /*000a*/ 	.short	(.L_10248 - .L_10247)
.L_10247:
        /*000c*/ 	.word	0x00000000
        /*0010*/ 	.short	0x0002
        /*0012*/ 	.short	0x0018
        /*0014*/ 	.byte	0x00, 0xf0, 0x41, 0x00


	//----- nvinfo : EIATTR_KPARAM_INFO
	.align		4
.L_10248:
        /*0018*/ 	.byte	0x04, 0x17
        /*001a*/ 	.short	(.L_10250 - .L_10249)
.L_10249:
        /*001c*/ 	.word	0x00000000
        /*0020*/ 	.short	0x0001
        /*0022*/ 	.short	0x0008
        /*0024*/ 	.byte	0x00, 0xf0, 0x41, 0x00


	//----- nvinfo : EIATTR_KPARAM_INFO
	.align		4
.L_10250:
        /*0028*/ 	.byte	0x04, 0x17
        /*002a*/ 	.short	(.L_10252 - .L_10251)
.L_10251:
        /*002c*/ 	.word	0x00000000
        /*0030*/ 	.short	0x0000
        /*0032*/ 	.short	0x0000
        /*0034*/ 	.byte	0x00, 0xf0, 0x11, 0x00


	//----- nvinfo : EIATTR_SPARSE_MMA_MASK
	.align		4
.L_10252:
        /*0038*/ 	.byte	0x03, 0x50
        /*003a*/ 	.short	0x0000


	//----- nvinfo : EIATTR_MAXREG_COUNT
	.align		4
        /*003c*/ 	.byte	0x03, 0x1b
        /*003e*/ 	.short	0x00ff


	//----- nvinfo : EIATTR_MERCURY_ISA_VERSION
	.align		4
        /*0040*/ 	.byte	0x03, 0x5f
        /*0042*/ 	.short	0x0101


	//----- nvinfo : EIATTR_VRC_CTA_INIT_COUNT
	.align		4
        /*0044*/ 	.byte	0x02, 0x4a
	.zero		1
	.zero		1


	//----- nvinfo : EIATTR_EXIT_INSTR_OFFSETS
	.align		4
        /*0048*/ 	.byte	0x04, 0x1c
        /*004a*/ 	.short	(.L_10254 - .L_10253)


	//   ....[0]....
.L_10253:
        /*004c*/ 	.word	0x00000ad0


	//   ....[1]....
        /*0050*/ 	.word	0x00000b30


	//   ....[2]....
        /*0054*/ 	.word	0x00000e20


	//----- nvinfo : EIATTR_MAX_THREADS
	.align		4
.L_10254:
        /*0058*/ 	.byte	0x04, 0x05
        /*005a*/ 	.short	(.L_10256 - .L_10255)
.L_10255:
        /*005c*/ 	.word	0x00000080
        /*0060*/ 	.word	0x00000001
        /*0064*/ 	.word	0x00000001


	//----- nvinfo : EIATTR_CRS_STACK_SIZE
	.align		4
.L_10256:
        /*0068*/ 	.byte	0x04, 0x1e
        /*006a*/ 	.short	(.L_10258 - .L_10257)
.L_10257:
        /*006c*/ 	.word	0x00000000


	//----- nvinfo : EIATTR_CBANK_PARAM_SIZE
	.align		4
.L_10258:
        /*0070*/ 	.byte	0x03, 0x19
        /*0072*/ 	.short	0x0028


	//----- nvinfo : EIATTR_PARAM_CBANK
	.align		4
        /*0074*/ 	.byte	0x04, 0x0a
        /*0076*/ 	.short	(.L_10260 - .L_10259)
	.align		4
.L_10259:
        /*0078*/ 	.word	index@(.nv.constant0._ZN2at6native29vectorized_elementwise_kernelILi2ENS0_13AUnaryFunctorIllbZZZNS0_23logical_and_kernel_cudaERNS_14TensorIteratorEENKUlvE0_clEvENKUlvE2_clEvEUlllE_EESt5arrayIPcLm2EEEEviT0_T1_)
        /*007c*/ 	.short	0x0380
        /*007e*/ 	.short	0x0028


	//----- nvinfo : EIATTR_SW_WAR
	.align		4
.L_10260:
        /*0080*/ 	.byte	0x04, 0x36
        /*0082*/ 	.short	(.L_10262 - .L_10261)
.L_10261:
        /*0084*/ 	.word	0x00000008
.L_10262:


//--------------------- .nv.info._ZN2at6native29vectorized_elementwise_kernelILi4ENS0_13AUnaryFunctorIllbZZZNS0_23logical_and_kernel_cudaERNS_14TensorIteratorEENKUlvE0_clEvENKUlvE2_clEvEUlllE_EESt5arrayIPcLm2EEEEviT0_T1_ --------------------------
	.section	.nv.info._ZN2at6native29vectorized_elementwise_kernelILi4ENS0_13AUnaryFunctorIllbZZZNS0_23logical_and_kernel_cudaERNS_14TensorIteratorEENKUlvE0_clEvENKUlvE2_clEvEUlllE_EESt5arrayIPcLm2EEEEviT0_T1_,"",@"SHT_CUDA_INFO"
	.sectionflags	@""
	.align	4


	//----- nvinfo : EIATTR_CUDA_API_VERSION
	.align		4
        /*0000*/ 	.byte	0x04, 0x37
        /*0002*/ 	.short	(.L_10264 - .L_10263)
.L_10263:
        /*0004*/ 	.word	0x00000082


	//----- nvinfo : EIATTR_KPARAM_INFO
	.align		4
.L_10264:
        /*0008*/ 	.byte	0x04, 0x17
        /*000a*/ 	.short	(.L_10266 - .L_10265)
.L_10265:
        /*000c*/ 	.word	0x00000000
        /*0010*/ 	.short	0x0002
        /*0012*/ 	.short	0x0018
        /*0014*/ 	.byte	0x00, 0xf0, 0x41, 0x00


	//----- nvinfo : EIATTR_KPARAM_INFO
	.align		4
.L_10266:
        /*0018*/ 	.byte	0x04, 0x17
        /*001a*/ 	.short	(.L_10268 - .L_10267)
.L_10267:
        /*001c*/ 	.word	0x00000000
        /*0020*/ 	.short	0x0001
        /*0022*/ 	.short	0x0008
        /*0024*/ 	.byte	0x00, 0xf0, 0x41, 0x00


	//----- nvinfo : EIATTR_KPARAM_INFO
	.align		4
.L_10268:
        /*0028*/ 	.byte	0x04, 0x17
        /*002a*/ 	.short	(.L_10270 - .L_10269)
.L_10269:
        /*002c*/ 	.word	0x00000000
        /*0030*/ 	.short	0x0000
        /*0032*/ 	.short	0x0000
        /*0034*/ 	.byte	0x00, 0xf0, 0x11, 0x00


	//----- nvinfo : EIATTR_SPARSE_MMA_MASK
	.align		4
.L_10270:
        /*0038*/ 	.byte	0x03, 0x50
        /*003a*/ 	.short	0x0000


	//----- nvinfo : EIATTR_MAXREG_COUNT
	.align		4
        /*003c*/ 	.byte	0x03, 0x1b
        /*003e*/ 	.short	0x00ff


	//----- nvinfo : EIATTR_MERCURY_ISA_VERSION
	.align		4
        /*0040*/ 	.byte	0x03, 0x5f
        /*0042*/ 	.short	0x0101


	//----- nvinfo : EIATTR_VRC_CTA_INIT_COUNT
	.align		4
        /*0044*/ 	.byte	0x02, 0x4a
	.zero		1
	.zero		1


	//----- nvinfo : EIATTR_EXIT_INSTR_OFFSETS
	.align		4
        /*0048*/ 	.byte	0x04, 0x1c
        /*004a*/ 	.short	(.L_10272 - .L_10271)


	//   ....[0]....
.L_10271:
        /*004c*/ 	.word	0x00000ad0


	//   ....[1]....
        /*0050*/ 	.word	0x00000b30


	//   ....[2]....
        /*0054*/ 	.word	0x00000e00


	//----- nvinfo : EIATTR_MAX_THREADS
	.align		4
.L_10272:
        /*0058*/ 	.byte	0x04, 0x05
        /*005a*/ 	.short	(.L_10274 - .L_10273)
.L_10273:
        /*005c*/ 	.word	0x00000080
        /*0060*/ 	.word	0x00000001
        /*0064*/ 	.word	0x00000001


	//----- nvinfo : EIATTR_CRS_STACK_SIZE
	.align		4
.L_10274:
        /*0068*/ 	.byte	0x04, 0x1e
        /*006a*/ 	.short	(.L_10276 - .L_10275)
.L_10275:
        /*006c*/ 	.word	0x00000000


	//----- nvinfo : EIATTR_CBANK_PARAM_SIZE
	.align		4
.L_10276:
        /*0070*/ 	.byte	0x03, 0x19
        /*0072*/ 	.short	0x0028


	//----- nvinfo : EIATTR_PARAM_CBANK
	.align		4
        /*0074*/ 	.byte	0x04, 0x0a
        /*0076*/ 	.short	(.L_10278 - .L_10277)
	.align		4
.L_10277:
        /*0078*/ 	.word	index@(.nv.constant0._ZN2at6native29vectorized_elementwise_kernelILi4ENS0_13AUnaryFunctorIllbZZZNS0_23logical_and_kernel_cudaERNS_14TensorIteratorEENKUlvE0_clEvENKUlvE2_clEvEUlllE_EESt5arrayIPcLm2EEEEviT0_T1_)
        /*007c*/ 	.short	0x0380
        /*007e*/ 	.short	0x0028


	//----- nvinfo : EIATTR_SW_WAR
	.align		4
.L_10278:
        /*0080*/ 	.byte	0x04, 0x36
        /*0082*/ 	.short	(.L_10280 - .L_10279)
.L_10279:
        /*0084*/ 	.word	0x00000008
.L_10280:


//--------------------- .nv.info._ZN2at6native29vectorized_elementwise_kernelILi8ENS0_13AUnaryFunctorIllbZZZNS0_23logical_and_kernel_cudaERNS_14TensorIteratorEENKUlvE0_clEvENKUlvE2_clEvEUlllE_EESt5arrayIPcLm2EEEEviT0_T1_ --------------------------
	.section	.nv.info._ZN2at6native29vectorized_elementwise_kernelILi8ENS0_13AUnaryFunctorIllbZZZNS0_23logical_and_kernel_cudaERNS_14TensorIteratorEENKUlvE0_clEvENKUlvE2_clEvEUlllE_EESt5arrayIPcLm2EEEEviT0_T1_,"",@"SHT_CUDA_INFO"
	.sectionflags	@""
	.align	4


	//----- nvinfo : EIATTR_CUDA_API_VERSION
	.align		4
        /*0000*/ 	.byte	0x04, 0x37
        /*0002*/ 	.short	(.L_10282 - .L_10281)
.L_10281:
        /*0004*/ 	.word	0x00000082


	//----- nvinfo : EIATTR_KPARAM_INFO
	.align		4
.L_10282:
        /*0008*/ 	.byte	0x04, 0x17
        /*000a*/ 	.short	(.L_10284 - .L_10283)
.L_10283:
        /*000c*/ 	.word	0x00000000
        /*0010*/ 	.short	0x0002
        /*0012*/ 	.short	0x0018
        /*0014*/ 	.byte	0x00, 0xf0, 0x41, 0x00


	//----- nvinfo : EIATTR_KPARAM_INFO
	.align		4
.L_10284:
        /*0018*/ 	.byte	0x04, 0x17
        /*001a*/ 	.short	(.L_10286 - .L_10285)
.L_10285:
        /*001c*/ 	.word	0x00000000
        /*0020*/ 	.short	0x0001
        /*0022*/ 	.short	0x0008
        /*0024*/ 	.byte	0x00, 0xf0, 0x41, 0x00


	//----- nvinfo : EIATTR_KPARAM_INFO
	.align		4
.L_10286:
        /*0028*/ 	.byte	0x04, 0x17
        /*002a*/ 	.short	(.L_10288 - .L_10287)
.L_10287:
        /*002c*/ 	.word	0x00000000
        /*0030*/ 	.short	0x0000
        /*0032*/ 	.short	0x0000
        /*0034*/ 	.byte	0x00, 0xf0, 0x11, 0x00


	//----- nvinfo : EIATTR_SPARSE_MMA_MASK
	.align		4
.L_10288:
        /*0038*/ 	.byte	0x03, 0x50
        /*003a*/ 	.short	0x0000


	//----- nvinfo : EIATTR_MAXREG_COUNT
	.align		4
        /*003c*/ 	.byte	0x03, 0x1b
        /*003e*/ 	.short	0x00ff


	//----- nvinfo : EIATTR_MERCURY_ISA_VERSION
	.align		4
        /*0040*/ 	.byte	0x03, 0x5f
        /*0042*/ 	.short	0x0101


	//----- nvinfo : EIATTR_VRC_CTA_INIT_COUNT
	.align		4
        /*0044*/ 	.byte	0x02, 0x4a
	.zero		1
	.zero		1


	//----- nvinfo : EIATTR_EXIT_INSTR_OFFSETS
	.align		4
        /*0048*/ 	.byte	0x04, 0x1c
        /*004a*/ 	.short	(.L_10290 - .L_10289)


	//   ....[0]....
.L_10289:
        /*004c*/ 	.word	0x00000ad0


	//   ....[1]....
        /*0050*/ 	.word	0x00000b30


	//   ....[2]....
        /*0054*/ 	.word	0x00000df0


	//----- nvinfo : EIATTR_MAX_THREADS
	.align		4
.L_10290:
        /*0058*/ 	.byte	0x04, 0x05
        /*005a*/ 	.short	(.L_10292 - .L_10291)
.L_10291:
        /*005c*/ 	.word	0x00000080
        /*0060*/ 	.word	0x00000001
        /*0064*/ 	.word	0x00000001


	//----- nvinfo : EIATTR_CRS_STACK_SIZE
	.align		4
.L_10292:
        /*0068*/ 	.byte	0x04, 0x1e
        /*006a*/ 	.short	(.L_10294 - .L_10293)
.L_10293:
        /*006c*/ 	.word	0x00000000


	//----- nvinfo : EIATTR_CBANK_PARAM_SIZE
	.align		4
.L_10294:
        /*0070*/ 	.byte	0x03, 0x19
        /*0072*/ 	.short	0x0028


	//----- nvinfo : EIATTR_PARAM_CBANK
	.align		4
        /*0074*/ 	.byte	0x04, 0x0a
        /*0076*/ 	.short	(.L_10296 - .L_10295)
	.align		4
.L_10295:
        /*0078*/ 	.word	index@(.nv.constant0._ZN2at6native29vectorized_elementwise_kernelILi8ENS0_13AUnaryFunctorIllbZZZNS0_23logical_and_kernel_cudaERNS_14TensorIteratorEENKUlvE0_clEvENKUlvE2_clEvEUlllE_EESt5arrayIPcLm2EEEEviT0_T1_)
        /*007c*/ 	.short	0x0380
        /*007e*/ 	.short	0x0028


	//----- nvinfo : EIATTR_SW_WAR
	.align		4
.L_10296:
        /*0080*/ 	.byte	0x04, 0x36
        /*0082*/ 	.short	(.L_10298 - .L_10297)
.L_10297:
        /*0084*/ 	.word	0x00000008
.L_10298:


//--------------------- .nv.info._ZN2at6native18elementwise_kernelILi128ELi4EZNS0_15gpu_kernel_implINS0_13BinaryFunctorIllbZZZNS0_23logical_and_kernel_cudaERNS_14TensorIteratorEENKUlvE0_clEvENKUlvE2_clEvEUlllE_EEEEvRNS_18TensorIteratorBaseERKT_EUliE_EEviT1_ --------------------------
	.section	.nv.info._ZN2at6native18elementwise_kernelILi128ELi4EZNS0_15gpu_kernel_implINS0_13BinaryFunctorIllbZZZNS0_23logical_and_kernel_cudaERNS_14TensorIteratorEENKUlvE0_clEvENKUlvE2_clEvEUlllE_EEEEvRNS_18TensorIteratorBaseERKT_EUliE_EEviT1_,"",@"SHT_CUDA_INFO"
	.sectionflags	@""
	.align	4


	//----- nvinfo : EIATTR_CUDA_API_VERSION
	.align		4
        /*0000*/ 	.byte	0x04, 0x37
        /*0002*/ 	.short	(.L_10300 - .L_10299)
.L_10299:
        /*0004*/ 	.word	0x00000082


	//----- nvinfo : EIATTR_KPARAM_INFO
	.align		4
.L_10300:
        /*0008*/ 	.byte	0x04, 0x17
        /*000a*/ 	.short	(.L_10302 - .L_10301)
.L_10301:
        /*000c*/ 	.word	0x00000000
        /*0010*/ 	.short	0x0001
        /*0012*/ 	.short	0x0008
        /*0014*/ 	.byte	0x00, 0xf0, 0x21, 0x0a


	//----- nvinfo : EIATTR_KPARAM_INFO
	.align		4
.L_10302:
        /*0018*/ 	.byte	0x04, 0x17
        /*001a*/ 	.short	(.L_10304 - .L_10303)
.L_10303:
        /*001c*/ 	.word	0x00000000
        /*0020*/ 	.short	0x0000
        /*0022*/ 	.short	0x0000
        /*0024*/ 	.byte	0x00, 0xf0, 0x11, 0x00


	//----- nvinfo : EIATTR_SPARSE_MMA_MASK
	.align		4
.L_10304:
        /*0028*/ 	.byte	0x03, 0x50
        /*002a*/ 	.short	0x0000


	//----- nvinfo : EIATTR_MAXREG_COUNT
	.align		4
        /*002c*/ 	.byte	0x03, 0x1b
        /*002e*/ 	.short	0x0080


	//----- nvinfo : EIATTR_EXTERNS
	.align		4
        /*0030*/ 	.byte	0x04, 0x0f
        /*0032*/ 	.short	(.L_10306 - .L_10305)


	//   ....[0]....
	.align		4
.L_10305:
        /*0034*/ 	.word	index@(__assertfail)


	//----- nvinfo : EIATTR_MERCURY_ISA_VERSION
	.align		4
.L_10306:
        /*0038*/ 	.byte	0x03, 0x5f
        /*003a*/ 	.short	0x0101


	//----- nvinfo : EIATTR_VRC_CTA_INIT_COUNT
	.align		4
        /*003c*/ 	.byte	0x02, 0x4a
	.zero		1
	.zero		1


	//----- nvinfo : EIATTR_SYSCALL_OFFSETS
	.align		4
        /*0040*/ 	.byte	0x04, 0x46
        /*0042*/ 	.short	(.L_10308 - .L_10307)


	//   ....[0]....
.L_10307:
        /*0044*/ 	.word	0x00002450


	//   ....[1]....
        /*0048*/ 	.word	0x00003290


	//   ....[2]....
        /*004c*/ 	.word	0x00003fe0


	//   ....[3]....
        /*0050*/ 	.word	0x00006590


	//   ....[4]....
        /*0054*/ 	.word	0x000073d0


	//   ....[5]....
        /*0058*/ 	.word	0x00007f70


	//   ....[6]....
        /*005c*/ 	.word	0x0000a610


	//   ....[7]....
        /*0060*/ 	.word	0x0000b450


	//   ....[8]....
        /*0064*/ 	.word	0x0000bff0


	//   ....[9]....
        /*0068*/ 	.word	0x0000e6b0


	//   ....[10]....
        /*006c*/ 	.word	0x0000f4f0


	//   ....[11]....
        /*0070*/ 	.word	0x00010050


	//----- nvinfo : EIATTR_EXIT_INSTR_OFFSETS
	.align		4
.L_10308:
        /*0074*/ 	.byte	0x04, 0x1c
        /*0076*/ 	.short	(.L_10310 - .L_10309)


	//   ....[0]....
.L_10309:
        /*0078*/ 	.word	0x0000c280


	//   ....[1]....
        /*007c*/ 	.word	0x0000f670


	//   ....[2]....
        /*0080*/ 	.word	0x0000f690


	//   ....[3]....
        /*0084*/ 	.word	0x0000f720


	//   ....[4]....
        /*0088*/ 	.word	0x0000f740


	//   ....[5]....
        /*008c*/ 	.word	0x0000f760


	//   ....[6]....
        /*0090*/ 	.word	0x0000f7f0


	//   ....[7]....
        /*0094*/ 	.word	0x0000f830


	//   ....[8]....
        /*0098*/ 	.word	0x0000f8d0


	//   ....[9]....
        /*009c*/ 	.word	0x0000f920


	//   ....[10]....
        /*00a0*/ 	.word	0x0000f950


	//   ....[11]....
        /*00a4*/ 	.word	0x0000fa10


	//   ....[12]....
        /*00a8*/ 	.word	0x0000fb50


	//   ....[13]....
        /*00ac*/ 	.word	0x0000fc90


	//   ....[14]....
        /*00b0*/ 	.word	0x0000fde0


	//   ....[15]....
        /*00b4*/ 	.word	0x0000fe10


	//   ....[16]....
        /*00b8*/ 	.word	0x0000fe30


	//   ....[17]....
        /*00bc*/ 	.word	0x0000feb0


	//   ....[18]....
        /*00c0*/ 	.word	0x0000fef0


	//   ....[19]....
        /*00c4*/ 	.word	0x00010060


	//   ....[20]....
        /*00c8*/ 	.word	0x00010140


	//   ....[21]....
        /*00cc*/ 	.word	0x000101e0


	//   ....[22]....
        /*00d0*/ 	.word	0x00010210


	//   ....[23]....
        /*00d4*/ 	.word	0x00010260


	//   ....[24]....
        /*00d8*/ 	.word	0x000102a0


	//----- nvinfo : EIATTR_MAX_THREADS
	.align		4
.L_10310:
        /*00dc*/ 	.byte	0x04, 0x05
        /*00de*/ 	.short	(.L_10312 - .L_10311)
.L_10311:
        /*00e0*/ 	.word	0x00000080
        /*00e4*/ 	.word	0x00000001
        /*00e8*/ 	.word	0x00000001


	//----- nvinfo : EIATTR_CRS_STACK_SIZE
	.align		4
.L_10312:
        /*00ec*/ 	.byte	0x04, 0x1e
        /*00ee*/ 	.short	(.L_10314 - .L_10313)
.L_10313:
        /*00f0*/ 	.word	0x00000000


	//----- nvinfo : EIATTR_CBANK_PARAM_SIZE
	.align		4
.L_10314:
        /*00f4*/ 	.byte	0x03, 0x19
        /*00f6*/ 	.short	0x0290


	//----- nvinfo : EIATTR_PARAM_CBANK
	.align		4
        /*00f8*/ 	.byte	0x04, 0x0a
        /*00fa*/ 	.short	(.L_10316 - .L_10315)
	.align		4
.L_10315:
        /*00fc*/ 	.word	index@(.nv.constant0._ZN2at6native18elementwise_kernelILi128ELi4EZNS0_15gpu_kernel_implINS0_13BinaryFunctorIllbZZZNS0_23logical_and_kernel_cudaERNS_14TensorIteratorEENKUlvE0_clEvENKUlvE2_clEvEUlllE_EEEEvRNS_18TensorIteratorBaseERKT_EUliE_EEviT1_)
        /*0100*/ 	.short	0x0380
        /*0102*/ 	.short	0x0290


	//----- nvinfo : EIATTR_SW_WAR
	.align		4
.L_10316:
        /*0104*/ 	.byte	0x04, 0x36
        /*0106*/ 	.short	(.L_10318 - .L_10317)
.L_10317:
        /*0108*/ 	.word	0x00000008
.L_10318:


//--------------------- .nv.info._ZN2at6native27unrolled_elementwise_kernelINS0_13BinaryFunctorIllbZZZNS0_23logical_and_kernel_cudaERNS_14TensorIteratorEENKUlvE0_clEvENKUlvE2_clEvEUlllE_EESt5arrayIPcLm3EELi4E23TrivialOffsetCalculatorILi2EjESC_ILi1EjENS0_6memory12LoadWithCastILi2EEENSF_13StoreWithCastILi1EEEEEviT_T0_T2_T3_T4_T5_ --------------------------
	.section	.nv.info._ZN2at6native27unrolled_elementwise_kernelINS0_13BinaryFunctorIllbZZZNS0_23logical_and_kernel_cudaERNS_14TensorIteratorEENKUlvE0_clEvENKUlvE2_clEvEUlllE_EESt5arrayIPcLm3EELi4E23TrivialOffsetCalculatorILi2EjESC_ILi1EjENS0_6memory12LoadWithCastILi2EEENSF_13StoreWithCastILi1EEEEEviT_T0_T2_T3_T4_T5_,"",@"SHT_CUDA_INFO"
	.sectionflags	@""
	.align	4


	//----- nvinfo : EIATTR_CUDA_API_VERSION
	.align		4
        /*0000*/ 	.byte	0x04, 0x37
        /*0002*/ 	.short	(.L_10320 - .L_10319)
.L_10319:
        /*0004*/ 	.word	0x00000082


	//----- nvinfo : EIATTR_KPARAM_INFO
	.align		4
.L_10320:
        /*0008*/ 	.byte	0x04, 0x17
        /*000a*/ 	.short	(.L_10322 - .L_10321)
.L_10321:
        /*000c*/ 	.word	0x00000000
        /*0010*/ 	.short	0x0006
        /*0012*/ 	.short	0x0030
        /*0014*/ 	.byte	0x00, 0xf0, 0x21, 0x00


	//----- nvinfo : EIATTR_KPARAM_INFO
	.align		4
.L_10322:
        /*0018*/ 	.byte	0x04, 0x17
        /*001a*/ 	.short	(.L_10324 - .L_10323)
.L_10323:
        /*001c*/ 	.word	0x00000000
        /*0020*/ 	.short	0x0005
        /*0022*/ 	.short	0x0024
        /*0024*/ 	.byte	0x00, 0xf0, 0x31, 0x00


	//----- nvinfo : EIATTR_KPARAM_INFO
	.align		4
.L_10324:
        /*0028*/ 	.byte	0x04, 0x17
        /*002a*/ 	.short	(.L_10326 - .L_10325)
.L_10325:
        /*002c*/ 	.word	0x00000000
        /*0030*/ 	.short	0x0004
        /*0032*/ 	.short	0x0021
        /*0034*/ 	.byte	0x00, 0xf0, 0x05, 0x00


	//----- nvinfo : EIATTR_KPARAM_INFO
	.align		4
.L_10326:
        /*0038*/ 	.byte	0x04, 0x17
        /*003a*/ 	.short	(.L_10328 - .L_10327)
.L_10327:
        /*003c*/ 	.word	0x00000000
        /*0040*/ 	.short	0x0003
        /*0042*/ 	.short	0x0020
        /*0044*/ 	.byte	0x00, 0xf0, 0x05, 0x00


	//----- nvinfo : EIATTR_KPARAM_INFO
	.align		4
.L_10328:
        /*0048*/ 	.byte	0x04, 0x17
        /*004a*/ 	.short	(.L_10330 - .L_10329)
.L_10329:
        /*004c*/ 	.word	0x00000000
        /*0050*/ 	.short	0x0002
        /*0052*/ 	.short	0x0008
        /*0054*/ 	.byte	0x00, 0xf0, 0x61, 0x00


	//----- nvinfo : EIATTR_KPARAM_INFO
	.align		4
.L_10330:
        /*0058*/ 	.byte	0x04, 0x17
        /*005a*/ 	.short	(.L_10332 - .L_10331)
.L_10331:
        /*005c*/ 	.word	0x00000000
        /*0060*/ 	.short	0x0001
        /*0062*/ 	.short	0x0004
        /*0064*/ 	.byte	0x00, 0xf0, 0x05, 0x00


	//----- nvinfo : EIATTR_KPARAM_INFO
	.align		4
.L_10332:
        /*0068*/ 	.byte	0x04, 0x17
        /*006a*/ 	.short	(.L_10334 - .L_10333)
.L_10333:
        /*006c*/ 	.word	0x00000000
        /*0070*/ 	.short	0x0000
        /*0072*/ 	.short	0x0000
        /*0074*/ 	.byte	0x00, 0xf0, 0x11, 0x00


	//----- nvinfo : EIATTR_SPARSE_MMA_MASK
	.align		4
.L_10334:
        /*0078*/ 	.byte	0x03, 0x50
        /*007a*/ 	.short	0x0000


	//----- nvinfo : EIATTR_MAXREG_COUNT
	.align		4
        /*007c*/ 	.byte	0x03, 0x1b
        /*007e*/ 	.short	0x00ff


	//----- nvinfo : EIATTR_EXTERNS
	.align		4
        /*0080*/ 	.byte	0x04, 0x0f
        /*0082*/ 	.short	(.L_10336 - .L_10335)


	//   ....[0]....
	.align		4
.L_10335:
        /*0084*/ 	.word	index@(__assertfail)


	//----- nvinfo : EIATTR_MERCURY_ISA_VERSION
	.align		4
.L_10336:
        /*0088*/ 	.byte	0x03, 0x5f
        /*008a*/ 	.short	0x0101


	//----- nvinfo : EIATTR_VRC_CTA_INIT_COUNT
	.align		4
        /*008c*/ 	.byte	0x02, 0x4a
	.zero		1
	.zero		1


	//----- nvinfo : EIATTR_SYSCALL_OFFSETS
	.align		4
        /*0090*/ 	.byte	0x04, 0x46
        /*0092*/ 	.short	(.L_10338 - .L_10337)


	//   ....[0]....
.L_10337:
        /*0094*/ 	.word	0x00000e40


	//   ....[1]....
        /*0098*/ 	.word	0x00001cb0


	//   ....[2]....
        /*009c*/ 	.word	0x00002ca0


	//   ....[3]....
        /*00a0*/ 	.word	0x00003b10


	//   ....[4]....
        /*00a4*/ 	.word	0x00004a50


	//   ....[5]....
        /*00a8*/ 	.word	0x000058c0


	//   ....[6]....
        /*00ac*/ 	.word	0x000067f0


	//   ....[7]....
        /*00b0*/ 	.word	0x00007670


	//   ....[8]....
        /*00b4*/ 	.word	0x00008430


	//   ....[9]....
        /*00b8*/ 	.word	0x00009110


	//   ....[10]....
        /*00bc*/ 	.word	0x00009ef0


	//   ....[11]....
        /*00c0*/ 	.word	0x0000ac80


	//----- nvinfo : EIATTR_EXIT_INSTR_OFFSETS
	.align		4
.L_10338:
        /*00c4*/ 	.byte	0x04, 0x1c
        /*00c6*/ 	.short	(.L_10340 - .L_10339)


	//   ....[0]....
.L_10339:
        /*00c8*/ 	.word	0x0000a170


	//   ....[1]....
        /*00cc*/ 	.word	0x0000a2a0


	//   ....[2]....
        /*00d0*/ 	.word	0x0000a2c0


	//   ....[3]....
        /*00d4*/ 	.word	0x0000a350


	//   ....[4]....
        /*00d8*/ 	.word	0x0000a370


	//   ....[5]....
        /*00dc*/ 	.word	0x0000a390


	//   ....[6]....
        /*00e0*/ 	.word	0x0000a420


	//   ....[7]....
        /*00e4*/ 	.word	0x0000a460


	//   ....[8]....
        /*00e8*/ 	.word	0x0000a500


	//   ....[9]....
        /*00ec*/ 	.word	0x0000a550


	//   ....[10]....
        /*00f0*/ 	.word	0x0000a580


	//   ....[11]....
        /*00f4*/ 	.word	0x0000a640


	//   ....[12]....
        /*00f8*/ 	.word	0x0000a780


	//   ....[13]....
        /*00fc*/ 	.word	0x0000a8c0


	//   ....[14]....
        /*0100*/ 	.word	0x0000aa10


	//   ....[15]....
        /*0104*/ 	.word	0x0000aa40


	//   ....[16]....
        /*0108*/ 	.word	0x0000aa60


	//   ....[17]....
        /*010c*/ 	.word	0x0000aae0


	//   ....[18]....
        /*0110*/ 	.word	0x0000ab20


	//   ....[19]....
        /*0114*/ 	.word	0x0000ac90


	//   ....[20]....
        /*0118*/ 	.word	0x0000ad70


	//   ....[21]....
        /*011c*/ 	.word	0x0000ae10


	//   ....[22]....
        /*0120*/ 	.word	0x0000ae40


	//   ....[23]....
        /*0124*/ 	.word	0x0000ae90


	//   ....[24]....
        /*0128*/ 	.word	0x0000aed0


	//----- nvinfo : EIATTR_MAX_THREADS
	.align		4
.L_10340:
        /*012c*/ 	.byte	0x04, 0x05
        /*012e*/ 	.short	(.L_10342 - .L_10341)
.L_10341:
        /*0130*/ 	.word	0x00000080
        /*0134*/ 	.word	0x00000001
        /*0138*/ 	.word	0x00000001


	//----- nvinfo : EIATTR_CRS_STACK_SIZE
	.align		4
.L_10342:
        /*013c*/ 	.byte	0x04, 0x1e
        /*013e*/ 	.short	(.L_10344 - .L_10343)
.L_10343:
        /*0140*/ 	.word	0x00000000


	//----- nvinfo : EIATTR_CBANK_PARAM_SIZE
	.align		4
.L_10344:
        /*0144*/ 	.byte	0x03, 0x19
        /*0146*/ 	.short	0x0038


	//----- nvinfo : EIATTR_PARAM_CBANK
	.align		4
        /*0148*/ 	.byte	0x04, 0x0a
        /*014a*/ 	.short	(.L_10346 - .L_10345)
	.align		4
.L_10345:
        /*014c*/ 	.word	index@(.nv.constant0._ZN2at6native27unrolled_elementwise_kernelINS0_13BinaryFunctorIllbZZZNS0_23logical_and_kernel_cudaERNS_14TensorIteratorEENKUlvE0_clEvENKUlvE2_clEvEUlllE_EESt5arrayIPcLm3EELi4E23TrivialOffsetCalculatorILi2EjESC_ILi1EjENS0_6memory12LoadWithCastILi2EEENSF_13StoreWithCastILi1EEEEEviT_T0_T2_T3_T4_T5_)
        /*0150*/ 	.short	0x0380
        /*0152*/ 	.short	0x0038


	//----- nvinfo : EIATTR_SW_WAR
	.align		4
.L_10346:
        /*0154*/ 	.byte	0x04, 0x36
        /*0156*/ 	.short	(.L_10348 - .L_10347)
.L_10347:
        /*0158*/ 	.word	0x00000008
.L_10348:


//--------------------- .nv.info._ZN2at6native18elementwise_kernelILi128ELi4EZNS0_22gpu_kernel_impl_nocastINS0_13BinaryFunctorIllbZZZNS0_23logical_and_kernel_cudaERNS_14TensorIteratorEENKUlvE0_clEvENKUlvE2_clEvEUlllE_EEEEvRNS_18TensorIteratorBaseERKT_EUliE_EEviT1_ --------------------------
	.section	.nv.info._ZN2at6native18elementwise_kernelILi128ELi4EZNS0_22gpu_kernel_impl_nocastINS0_13BinaryFunctorIllbZZZNS0_23logical_and_kernel_cudaERNS_14TensorIteratorEENKUlvE0_clEvENKUlvE2_clEvEUlllE_EEEEvRNS_18TensorIteratorBaseERKT_EUliE_EEviT1_,"",@"SHT_CUDA_INFO"
	.sectionflags	@""
	.align	4


	//----- nvinfo : EIATTR_CUDA_API_VERSION
	.align		4
        /*0000*/ 	.byte	0x04, 0x37
        /*0002*/ 	.short	(.L_10350 - .L_10349)
.L_10349:
        /*0004*/ 	.word	0x00000082


	//----- nvinfo : EIATTR_KPARAM_INFO
	.align		4
.L_10350:
        /*0008*/ 	.byte	0x04, 0x17
        /*000a*/ 	.short	(.L_10352 - .L_10351)
.L_10351:
        /*000c*/ 	.word	0x00000000
        /*0010*/ 	.short	0x0001
        /*0012*/ 	.short	0x0008
        /*0014*/ 	.byte	0x00, 0xf0, 0x21, 0x0a


	//----- nvinfo : EIATTR_KPARAM_INFO
	.align		4
.L_10352:
        /*0018*/ 	.byte	0x04, 0x17
        /*001a*/ 	.short	(.L_10354 - .L_10353)
.L_10353:
        /*001c*/ 	.word	0x00000000
        /*0020*/ 	.short	0x0000
        /*0022*/ 	.short	0x0000
        /*0024*/ 	.byte	0x00, 0xf0, 0x11, 0x00


	//----- nvinfo : EIATTR_SPARSE_MMA_MASK
	.align		4
.L_10354:
        /*0028*/ 	.byte	0x03, 0x50
        /*002a*/ 	.short	0x0000


	//----- nvinfo : EIATTR_MAXREG_COUNT
	.align		4
        /*002c*/ 	.byte	0x03, 0x1b
        /*002e*/ 	.short	0x0080


	//----- nvinfo : EIATTR_MERCURY_ISA_VERSION
	.align		4
        /*0030*/ 	.byte	0x03, 0x5f
        /*0032*/ 	.short	0x0101


	//----- nvinfo : EIATTR_VRC_CTA_INIT_COUNT
	.align		4
        /*0034*/ 	.byte	0x02, 0x4a
	.zero		1
	.zero		1


	//----- nvinfo : EIATTR_EXIT_INSTR_OFFSETS
	.align		4
        /*0038*/ 	.byte	0x04, 0x1c
        /*003a*/ 	.short	(.L_10356 - .L_10355)


	//   ....[0]....
.L_10355:
        /*003c*/ 	.word	0x000003c0


	//   ....[1]....
        /*0040*/ 	.word	0x00000480


	//   ....[2]....
        /*0044*/ 	.word	0x00004a20


	//   ....[3]....
        /*0048*/ 	.word	0x000060f0


	//----- nvinfo : EIATTR_MAX_THREADS
	.align		4
.L_10356:
        /*004c*/ 	.byte	0x04, 0x05
        /*004e*/ 	.short	(.L_10358 - .L_10357)
.L_10357:
        /*0050*/ 	.word	0x00000080
        /*0054*/ 	.word	0x00000001
        /*0058*/ 	.word	0x00000001


	//----- nvinfo : EIATTR_CRS_STACK_SIZE
	.align		4
.L_10358:
        /*005c*/ 	.byte	0x04, 0x1e
        /*005e*/ 	.short	(.L_10360 - .L_10359)
.L_10359:
        /*0060*/ 	.word	0x00000000


	//----- nvinfo : EIATTR_CBANK_PARAM_SIZE
	.align		4
.L_10360:
        /*0064*/ 	.byte	0x03, 0x19
        /*0066*/ 	.short	0x0290


	//----- nvinfo : EIATTR_PARAM_CBANK
	.align		4
        /*0068*/ 	.byte	0x04, 0x0a
        /*006a*/ 	.short	(.L_10362 - .L_10361)
	.align		4
.L_10361:
        /*006c*/ 	.word	index@(.nv.constant0._ZN2at6native18elementwise_kernelILi128ELi4EZNS0_22gpu_kernel_impl_nocastINS0_13BinaryFunctorIllbZZZNS0_23logical_and_kernel_cudaERNS_14TensorIteratorEENKUlvE0_clEvENKUlvE2_clEvEUlllE_EEEEvRNS_18TensorIteratorBaseERKT_EUliE_EEviT1_)
        /*0070*/ 	.short	0x0380
        /*0072*/ 	.short	0x0290


	//----- nvinfo : EIATTR_SW_WAR
	.align		4
.L_10362:
        /*0074*/ 	.byte	0x04, 0x36
        /*0076*/ 	.short	(.L_10364 - .L_10363)
.L_10363:
        /*0078*/ 	.word	0x00000008
.L_10364:


//--------------------- .nv.info._ZN2at6native27unrolled_elementwise_kernelINS0_13BinaryFunctorIllbZZZNS0_23logical_and_kernel_cudaERNS_14TensorIteratorEENKUlvE0_clEvENKUlvE2_clEvEUlllE_EESt5arrayIPcLm3EELi4E23TrivialOffsetCalculatorILi2EjESC_ILi1EjENS0_6memory15LoadWithoutCastENSF_16StoreWithoutCastEEEviT_T0_T2_T3_T4_T5_ --------------------------
	.section	.nv.info._ZN2at6native27unrolled_elementwise_kernelINS0_13BinaryFunctorIllbZZZNS0_23logical_and_kernel_cudaERNS_14TensorIteratorEENKUlvE0_clEvENKUlvE2_clEvEUlllE_EESt5arrayIPcLm3EELi4E23TrivialOffsetCalculatorILi2EjESC_ILi1EjENS0_6memory15LoadWithoutCastENSF_16StoreWithoutCastEEEviT_T0_T2_T3_T4_T5_,"",@"SHT_CUDA_INFO"
	.sectionflags	@""
	.align	4


	//----- nvinfo : EIATTR_CUDA_API_VERSION
	.align		4
        /*0000*/ 	.byte	0x04, 0x37
        /*0002*/ 	.short	(.L_10366 - .L_10365)
.L_10365:
        /*0004*/ 	.word	0x00000082


	//----- nvinfo : EIATTR_KPARAM_INFO
	.align		4
.L_10366:
        /*0008*/ 	.byte	0x04, 0x17
        /*000a*/ 	.short	(.L_10368 - .L_10367)
.L_10367:
        /*000c*/ 	.word	0x00000000
        /*0010*/ 	.short	0x0006
        /*0012*/ 	.short	0x0023
        /*0014*/ 	.byte	0x00, 0xf0, 0x05, 0x00


	//----- nvinfo : EIATTR_KPARAM_INFO
	.align		4
.L_10368:
        /*0018*/ 	.byte	0x04, 0x17
        /*001a*/ 	.short	(.L_10370 - .L_10369)
.L_10369:
        /*001c*/ 	.word	0x00000000
        /*0020*/ 	.short	0x0005
        /*0022*/ 	.short	0x0022
        /*0024*/ 	.byte	0x00, 0xf0, 0x05, 0x00


	//----- nvinfo : EIATTR_KPARAM_INFO
	.align		4
.L_10370:
        /*0028*/ 	.byte	0x04, 0x17
        /*002a*/ 	.short	(.L_10372 - .L_10371)
.L_10371:
        /*002c*/ 	.word	0x00000000
        /*0030*/ 	.short	0x0004
        /*0032*/ 	.short	0x0021
        /*0034*/ 	.byte	0x00, 0xf0, 0x05, 0x00


	//----- nvinfo : EIATTR_KPARAM_INFO
	.align		4
.L_10372:
        /*0038*/ 	.byte	0x04, 0x17
        /*003a*/ 	.short	(.L_10374 - .L_10373)
.L_10373:
        /*003c*/ 	.word	0x00000000
        /*0040*/ 	.short	0x0003
        /*0042*/ 	.short	0x0020
        /*0044*/ 	.byte	0x00, 0xf0, 0x05, 0x00


	//----- nvinfo : EIATTR_KPARAM_INFO
	.align		4
.L_10374:
        /*0048*/ 	.byte	0x04, 0x17
        /*004a*/ 	.short	(.L_10376 - .L_10375)
.L_10375:
        /*004c*/ 	.word	0x00000000
        /*0050*/ 	.short	0x0002
        /*0052*/ 	.short	0x0008
        /*0054*/ 	.byte	0x00, 0xf0, 0x61, 0x00


	//----- nvinfo : EIATTR_KPARAM_INFO
	.align		4
.L_10376:
        /*0058*/ 	.byte	0x04, 0x17
        /*005a*/ 	.short	(.L_10378 - .L_10377)
.L_10377:
        /*005c*/ 	.word	0x00000000
        /*0060*/ 	.short	0x0001
        /*0062*/ 	.short	0x0004
        /*0064*/ 	.byte	0x00, 0xf0, 0x05, 0x00


	//----- nvinfo : EIATTR_KPARAM_INFO
	.align		4
.L_10378:
        /*0068*/ 	.byte	0x04, 0x17
        /*006a*/ 	.short	(.L_10380 - .L_10379)
.L_10379:
        /*006c*/ 	.word	0x00000000
        /*0070*/ 	.short	0x0000
        /*0072*/ 	.short	0x0000
        /*0074*/ 	.byte	0x00, 0xf0, 0x11, 0x00


	//----- nvinfo : EIATTR_SPARSE_MMA_MASK
	.align		4
.L_10380:
        /*0078*/ 	.byte	0x03, 0x50
        /*007a*/ 	.short	0x0000


	//----- nvinfo : EIATTR_MAXREG_COUNT
	.align		4
        /*007c*/ 	.byte	0x03, 0x1b
        /*007e*/ 	.short	0x00ff


	//----- nvinfo : EIATTR_MERCURY_ISA_VERSION
	.align		4
        /*0080*/ 	.byte	0x03, 0x5f
        /*0082*/ 	.short	0x0101


	//----- nvinfo : EIATTR_VRC_CTA_INIT_COUNT
	.align		4
        /*0084*/ 	.byte	0x02, 0x4a
	.zero		1
	.zero		1


	//----- nvinfo : EIATTR_EXIT_INSTR_OFFSETS
	.align		4
        /*0088*/ 	.byte	0x04, 0x1c
        /*008a*/ 	.short	(.L_10382 - .L_10381)


	//   ....[0]....
.L_10381:
        /*008c*/ 	.word	0x00000600


	//   ....[1]....
        /*0090*/ 	.word	0x00000660


	//----- nvinfo : EIATTR_MAX_THREADS
	.align		4
.L_10382:
        /*0094*/ 	.byte	0x04, 0x05
        /*0096*/ 	.short	(.L_10384 - .L_10383)
.L_10383:
        /*0098*/ 	.word	0x00000080
        /*009c*/ 	.word	0x00000001
        /*00a0*/ 	.word	0x00000001


	//----- nvinfo : EIATTR_CRS_STACK_SIZE
	.align		4
.L_10384:
        /*00a4*/ 	.byte	0x04, 0x1e
        /*00a6*/ 	.short	(.L_10386 - .L_10385)
.L_10385:
        /*00a8*/ 	.word	0x00000000


	//----- nvinfo : EIATTR_CBANK_PARAM_SIZE
	.align		4
.L_10386:
        /*00ac*/ 	.byte	0x03, 0x19
        /*00ae*/ 	.short	0x0024


	//----- nvinfo : EIATTR_PARAM_CBANK
	.align		4
        /*00b0*/ 	.byte	0x04, 0x0a
        /*00b2*/ 	.short	(.L_10388 - .L_10387)
	.align		4
.L_10387:
        /*00b4*/ 	.word	index@(.nv.constant0._ZN2at6native27unrolled_elementwise_kernelINS0_13BinaryFunctorIllbZZZNS0_23logical_and_kernel_cudaERNS_14TensorIteratorEENKUlvE0_clEvENKUlvE2_clEvEUlllE_EESt5arrayIPcLm3EELi4E23TrivialOffsetCalculatorILi2EjESC_ILi1EjENS0_6memory15LoadWithoutCastENSF_16StoreWithoutCastEEEviT_T0_T2_T3_T4_T5_)
        /*00b8*/ 	.short	0x0380
        /*00ba*/ 	.short	0x0024


	//----- nvinfo : EIATTR_SW_WAR
	.align		4
.L_10388:
        /*00bc*/ 	.byte	0x04, 0x36
        /*00be*/ 	.short	(.L_10390 - .L_10389)
.L_10389:
        /*00c0*/ 	.word	0x00000008
.L_10390:


//--------------------- .nv.info._ZN2at6native29vectorized_elementwise_kernelILi2ENS0_13BinaryFunctorIllbZZZNS0_23logical_and_kernel_cudaERNS_14TensorIteratorEENKUlvE0_clEvENKUlvE2_clEvEUlllE_EESt5arrayIPcLm3EEEEviT0_T1_ --------------------------
	.section	.nv.info._ZN2at6native29vectorized_elementwise_kernelILi2ENS0_13BinaryFunctorIllbZZZNS0_23logical_and_kernel_cudaERNS_14TensorIteratorEENKUlvE0_clEvENKUlvE2_clEvEUlllE_EESt5arrayIPcLm3EEEEviT0_T1_,"",@"SHT_CUDA_INFO"
	.sectionflags	@""
	.align	4


	//----- nvinfo : EIATTR_CUDA_API_VERSION
	.align		4
        /*0000*/ 	.byte	0x04, 0x37
        /*0002*/ 	.short	(.L_10392 - .L_10391)
.L_10391:
        /*0004*/ 	.word	0x00000082


	//----- nvinfo : EIATTR_KPARAM_INFO
	.align		4
.L_10392:
        /*0008*/ 	.byte	0x04, 0x17
        /*000a*/ 	.short	(.L_10394 - .L_10393)
.L_10393:
        /*000c*/ 	.word	0x00000000
        /*0010*/ 	.short	0x0002
        /*0012*/ 	.short	0x0008
        /*0014*/ 	.byte	0x00, 0xf0, 0x61, 0x00


	//----- nvinfo : EIATTR_KPARAM_INFO
	.align		4
.L_10394:
        /*0018*/ 	.byte	0x04, 0x17
        /*001a*/ 	.short	(.L_10396 - .L_10395)
.L_10395:
        /*001c*/ 	.word	0x00000000
        /*0020*/ 	.short	0x0001
        /*0022*/ 	.short	0x0004
        /*0024*/ 	.byte	0x00, 0xf0, 0x05, 0x00


	//----- nvinfo : EIATTR_KPARAM_INFO
	.align		4
.L_10396:
        /*0028*/ 	.byte	0x04, 0x17
        /*002a*/ 	.short	(.L_10398 - .L_10397)
.L_10397:
        /*002c*/ 	.word	0x00000000
        /*0030*/ 	.short	0x0000
        /*0032*/ 	.short	0x0000
        /*0034*/ 	.byte	0x00, 0xf0, 0x11, 0x00


	//----- nvinfo : EIATTR_SPARSE_MMA_MASK
	.align		4
.L_10398:
        /*0038*/ 	.byte	0x03, 0x50
        /*003a*/ 	.short	0x0000


	//----- nvinfo : EIATTR_MAXREG_COUNT
	.align		4
        /*003c*/ 	.byte	0x03, 0x1b
        /*003e*/ 	.short	0x00ff


	//----- nvinfo : EIATTR_MERCURY_ISA_VERSION
	.align		4
        /*0040*/ 	.byte	0x03, 0x5f
        /*0042*/ 	.short	0x0101


	//----- nvinfo : EIATTR_VRC_CTA_INIT_COUNT
	.align		4
        /*0044*/ 	.byte	0x02, 0x4a
	.zero		1
	.zero		1


	//----- nvinfo : EIATTR_EXIT_INSTR_OFFSETS
	.align		4
        /*0048*/ 	.byte	0x04, 0x1c
        /*004a*/ 	.short	(.L_10400 - .L_10399)


	//   ....[0]....
.L_10399:
        /*004c*/ 	.word	0x00000c80


	//   ....[1]....
        /*0050*/ 	.word	0x00000ce0


	//   ....[2]....
        /*0054*/ 	.word	0x00001140


	//----- nvinfo : EIATTR_MAX_THREADS
	.align		4
.L_10400:
        /*0058*/ 	.byte	0x04, 0x05
        /*005a*/ 	.short	(.L_10402 - .L_10401)
.L_10401:
        /*005c*/ 	.word	0x00000080
        /*0060*/ 	.word	0x00000001
        /*0064*/ 	.word	0x00000001


	//----- nvinfo : EIATTR_CRS_STACK_SIZE
	.align		4
.L_10402:
        /*0068*/ 	.byte	0x04, 0x1e
        /*006a*/ 	.short	(.L_10404 - .L_10403)
.L_10403:
        /*006c*/ 	.word	0x00000000


	//----- nvinfo : EIATTR_CBANK_PARAM_SIZE
	.align		4
.L_10404:
        /*0070*/ 	.byte	0x03, 0x19
        /*0072*/ 	.short	0x0020


	//----- nvinfo : EIATTR_PARAM_CBANK
	.align		4
        /*0074*/ 	.byte	0x04, 0x0a
        /*0076*/ 	.short	(.L_10406 - .L_10405)
	.align		4
.L_10405:
        /*0078*/ 	.word	index@(.nv.constant0._ZN2at6native29vectorized_elementwise_kernelILi2ENS0_13BinaryFunctorIllbZZZNS0_23logical_and_kernel_cudaERNS_14TensorIteratorEENKUlvE0_clEvENKUlvE2_clEvEUlllE_EESt5arrayIPcLm3EEEEviT0_T1_)
        /*007c*/ 	.short	0x0380
        /*007e*/ 	.short	0x0020


	//----- nvinfo : EIATTR_SW_WAR
	.align		4
.L_10406:
        /*0080*/ 	.byte	0x04, 0x36
        /*0082*/ 	.short	(.L_10408 - .L_10407)
.L_10407:
        /*0084*/ 	.word	0x00000008
.L_10408:


//--------------------- .nv.info._ZN2at6native29vectorized_elementwise_kernelILi4ENS0_13BinaryFunctorIllbZZZNS0_23logical_and_kernel_cudaERNS_14TensorIteratorEENKUlvE0_clEvENKUlvE2_clEvEUlllE_EESt5arrayIPcLm3EEEEviT0_T1_ --------------------------
	.section	.nv.info._ZN2at6native29vectorized_elementwise_kernelILi4ENS0_13BinaryFunctorIllbZZZNS0_23logical_and_kernel_cudaERNS_14TensorIteratorEENKUlvE0_clEvENKUlvE2_clEvEUlllE_EESt5arrayIPcLm3EEEEviT0_T1_,"",@"SHT_CUDA_INFO"
	.sectionflags	@""
	.align	4


	//----- nvinfo : EIATTR_CUDA_API_VERSION
	.align		4
        /*0000*/ 	.byte	0x04, 0x37
        /*0002*/ 	.short	(.L_10410 - .L_10409)
.L_10409:
        /*0004*/ 	.word	0x00000082


	//----- nvinfo : EIATTR_KPARAM_INFO
	.align		4
.L_10410:
        /*0008*/ 	.byte	0x04, 0x17
        /*000a*/ 	.short	(.L_10412 - .L_10411)
.L_10411:
        /*000c*/ 	.word	0x00000000
        /*0010*/ 	.short	0x0002
        /*0012*/ 	.short	0x0008
        /*0014*/ 	.byte	0x00, 0xf0, 0x61, 0x00


	//----- nvinfo : EIATTR_KPARAM_INFO
	.align		4
.L_10412:
        /*0018*/ 	.byte	0x04, 0x17
        /*001a*/ 	.short	(.L_10414 - .L_10413)
.L_10413:
        /*001c*/ 	.word	0x00000000
        /*0020*/ 	.short	0x0001
        /*0022*/ 	.short	0x0004
        /*0024*/ 	.byte	0x00, 0xf0, 0x05, 0x00


	//----- nvinfo : EIATTR_KPARAM_INFO
	.align		4
.L_10414:
        /*0028*/ 	.byte	0x04, 0x17
        /*002a*/ 	.short	(.L_10416 - .L_10415)
.L_10415:
        /*002c*/ 	.word	0x00000000
        /*0030*/ 	.short	0x0000
        /*0032*/ 	.short	0x0000
        /*0034*/ 	.byte	0x00, 0xf0, 0x11, 0x00


	//----- nvinfo : EIATTR_SPARSE_MMA_MASK
	.align		4
.L_10416:
        /*0038*/ 	.byte	0x03, 0x50
        /*003a*/ 	.short	0x0000


	//----- nvinfo : EIATTR_MAXREG_COUNT
	.align		4
        /*003c*/ 	.byte	0x03, 0x1b
        /*003e*/ 	.short	0x00ff


	//----- nvinfo : EIATTR_MERCURY_ISA_VERSION
	.align		4
        /*0040*/ 	.byte	0x03, 0x5f
        /*0042*/ 	.short	0x0101


	//----- nvinfo : EIATTR_VRC_CTA_INIT_COUNT
	.align		4
        /*0044*/ 	.byte	0x02, 0x4a
	.zero		1
	.zero		1


	//----- nvinfo : EIATTR_EXIT_INSTR_OFFSETS
	.align		4
        /*0048*/ 	.byte	0x04, 0x1c
        /*004a*/ 	.short	(.L_10418 - .L_10417)


	//   ....[0]....
.L_10417:
        /*004c*/ 	.word	0x00000c80


	//   ....[1]....
        /*0050*/ 	.word	0x00000ce0


	//   ....[2]....
        /*0054*/ 	.word	0x00001100


	//----- nvinfo : EIATTR_MAX_THREADS
	.align		4
.L_10418:
        /*0058*/ 	.byte	0x04, 0x05
        /*005a*/ 	.short	(.L_10420 - .L_10419)
.L_10419:
        /*005c*/ 	.word	0x00000080
        /*0060*/ 	.word	0x00000001
        /*0064*/ 	.word	0x00000001


	//----- nvinfo : EIATTR_CRS_STACK_SIZE
	.align		4
.L_10420:
        /*0068*/ 	.byte	0x04, 0x1e
        /*006a*/ 	.short	(.L_10422 - .L_10421)
.L_10421:
        /*006c*/ 	.word	0x00000000


	//----- nvinfo : EIATTR_CBANK_PARAM_SIZE
	.align		4
.L_10422:
        /*0070*/ 	.byte	0x03, 0x19
        /*0072*/ 	.short	0x0020


	//----- nvinfo : EIATTR_PARAM_CBANK
	.align		4
        /*0074*/ 	.byte	0x04, 0x0a
        /*0076*/ 	.short	(.L_10424 - .L_10423)
	.align		4
.L_10423:
        /*0078*/ 	.word	index@(.nv.constant0._ZN2at6native29vectorized_elementwise_kernelILi4ENS0_13BinaryFunctorIllbZZZNS0_23logical_and_kernel_cudaERNS_14TensorIteratorEENKUlvE0_clEvENKUlvE2_clEvEUlllE_EESt5arrayIPcLm3EEEEviT0_T1_)
        /*007c*/ 	.short	0x0380
        /*007e*/ 	.short	0x0020


	//----- nvinfo : EIATTR_SW_WAR
	.align		4
.L_10424:
        /*0080*/ 	.byte	0x04, 0x36
        /*0082*/ 	.short	(.L_10426 - .L_10425)
.L_10425:
        /*0084*/ 	.word	0x00000008
.L_10426:


//--------------------- .nv.info._ZN2at6native29vectorized_elementwise_kernelILi8ENS0_13BinaryFunctorIllbZZZNS0_23logical_and_kernel_cudaERNS_14TensorIteratorEENKUlvE0_clEvENKUlvE2_clEvEUlllE_EESt5arrayIPcLm3EEEEviT0_T1_ --------------------------
	.section	.nv.info._ZN2at6native29vectorized_elementwise_kernelILi8ENS0_13BinaryFunctorIllbZZZNS0_23logical_and_kernel_cudaERNS_14TensorIteratorEENKUlvE0_clEvENKUlvE2_clEvEUlllE_EESt5arrayIPcLm3EEEEviT0_T1_,"",@"SHT_CUDA_INFO"
	.sectionflags	@""
	.align	4


	//----- nvinfo : EIATTR_CUDA_API_VERSION
	.align		4
        /*0000*/ 	.byte	0x04, 0x37
        /*0002*/ 	.short	(.L_10428 - .L_10427)
.L_10427:
        /*0004*/ 	.word	0x00000082


	//----- nvinfo : EIATTR_KPARAM_INFO
	.align		4
.L_10428:
        /*0008*/ 	.byte	0x04, 0x17
        /*000a*/ 	.short	(.L_10430 - .L_10429)
.L_10429:
        /*000c*/ 	.word	0x00000000
        /*0010*/ 	.short	0x0002
        /*0012*/ 	.short	0x0008
        /*0014*/ 	.byte	0x00, 0xf0, 0x61, 0x00


	//----- nvinfo : EIATTR_KPARAM_INFO
	.align		4
.L_10430:
        /*0018*/ 	.byte	0x04, 0x17
        /*001a*/ 	.short	(.L_10432 - .L_10431)
.L_10431:
        /*001c*/ 	.word	0x00000000
        /*0020*/ 	.short	0x0001
        /*0022*/ 	.short	0x0004
        /*0024*/ 	.byte	0x00, 0xf0, 0x05, 0x00


	//----- nvinfo : EIATTR_KPARAM_INFO
	.align		4
.L_10432:
        /*0028*/ 	.byte	0x04, 0x17
        /*002a*/ 	.short	(.L_10434 - .L_10433)
.L_10433:
        /*002c*/ 	.word	0x00000000
        /*0030*/ 	.short	0x0000
        /*0032*/ 	.short	0x0000
        /*0034*/ 	.byte	0x00, 0xf0, 0x11, 0x00


	//----- nvinfo : EIATTR_SPARSE_MMA_MASK
	.align		4
.L_10434:
        /*0038*/ 	.byte	0x03, 0x50
        /*003a*/ 	.short	0x0000


	//----- nvinfo : EIATTR_MAXREG_COUNT
	.align		4
        /*003c*/ 	.byte	0x03, 0x1b
        /*003e*/ 	.short	0x00ff


	//----- nvinfo : EIATTR_MERCURY_ISA_VERSION
	.align		4
        /*0040*/ 	.byte	0x03, 0x5f
        /*0042*/ 	.short	0x0101


	//----- nvinfo : EIATTR_VRC_CTA_INIT_COUNT
	.align		4
        /*0044*/ 	.byte	0x02, 0x4a
	.zero		1
	.zero		1


	//----- nvinfo : EIATTR_EXIT_INSTR_OFFSETS
	.align		4
        /*0048*/ 	.byte	0x04, 0x1c
        /*004a*/ 	.short	(.L_10436 - .L_10435)


	//   ....[0]....
.L_10435:
        /*004c*/ 	.word	0x00000c80


	//   ....[1]....
        /*0050*/ 	.word	0x00000ce0


	//   ....[2]....
        /*0054*/ 	.word	0x000010f0


	//----- nvinfo : EIATTR_MAX_THREADS
	.align		4
.L_10436:
        /*0058*/ 	.byte	0x04, 0x05
        /*005a*/ 	.short	(.L_10438 - .L_10437)
.L_10437:
        /*005c*/ 	.word	0x00000080
        /*0060*/ 	.word	0x00000001
        /*0064*/ 	.word	0x00000001


	//----- nvinfo : EIATTR_CRS_STACK_SIZE
	.align		4
.L_10438:
        /*0068*/ 	.byte	0x04, 0x1e
        /*006a*/ 	.short	(.L_10440 - .L_10439)
.L_10439:
        /*006c*/ 	.word	0x00000000


	//----- nvinfo : EIATTR_CBANK_PARAM_SIZE
	.align		4
.L_10440:
        /*0070*/ 	.byte	0x03, 0x19
        /*0072*/ 	.short	0x0020


	//----- nvinfo : EIATTR_PARAM_CBANK
	.align		4
        /*0074*/ 	.byte	0x04, 0x0a
        /*0076*/ 	.short	(.L_10442 - .L_10441)
	.align		4
.L_10441:
        /*0078*/ 	.word	index@(.nv.constant0._ZN2at6native29vectorized_elementwise_kernelILi8ENS0_13BinaryFunctorIllbZZZNS0_23logical_and_kernel_cudaERNS_14TensorIteratorEENKUlvE0_clEvENKUlvE2_clEvEUlllE_EESt5arrayIPcLm3EEEEviT0_T1_)
        /*007c*/ 	.short	0x0380
        /*007e*/ 	.short	0x0020


	//----- nvinfo : EIATTR_SW_WAR
	.align		4
.L_10442:
        /*0080*/ 	.byte	0x04, 0x36
        /*0082*/ 	.short	(.L_10444 - .L_10443)
.L_10443:
        /*0084*/ 	.word	0x00000008
.L_10444:


//--------------------- .nv.info._ZN2at6native18elementwise_kernelILi128ELi4EZNS0_15gpu_kernel_implINS0_13AUnaryFunctorIiibZZZNS0_23logical_and_kernel_cudaERNS_14TensorIteratorEENKUlvE0_clEvENKUlvE1_clEvEUliiE_EEEEvRNS_18TensorIteratorBaseERKT_EUliE_EEviT1_ --------------------------
	.section	.nv.info._ZN2at6native18elementwise_kernelILi128ELi4EZNS0_15gpu_kernel_implINS0_13AUnaryFunctorIiibZZZNS0_23logical_and_kernel_cudaERNS_14TensorIteratorEENKUlvE0_clEvENKUlvE1_clEvEUliiE_EEEEvRNS_18TensorIteratorBaseERKT_EUliE_EEviT1_,"",@"SHT_CUDA_INFO"
	.sectionflags	@""
	.align	4


	//----- nvinfo : EIATTR_CUDA_API_VERSION
	.align		4
        /*0000*/ 	.byte	0x04, 0x37
        /*0002*/ 	.short	(.L_10446 - .L_10445)
.L_10445:
        /*0004*/ 	.word	0x00000082


	//----- nvinfo : EIATTR_KPARAM_INFO
	.align		4
.L_10446:
        /*0008*/ 	.byte	0x04, 0x17
        /*000a*/ 	.short	(.L_10448 - .L_10447)
.L_10447:
        /*000c*/ 	.word	0x00000000
        /*0010*/ 	.short	0x0001
        /*0012*/ 	.short	0x0008
        /*0014*/ 	.byte	0x00, 0xf0, 0x81, 0x08


	//----- nvinfo : EIATTR_KPARAM_INFO
	.align		4
.L_10448:
        /*0018*/ 	.byte	0x04, 0x17
        /*001a*/ 	.short	(.L_10450 - .L_10449)
.L_10449:
        /*001c*/ 	.word	0x00000000
        /*0020*/ 	.short	0x0000
        /*0022*/ 	.short	0x0000
        /*0024*/ 	.byte	0x00, 0xf0, 0x11, 0x00


	//----- nvinfo : EIATTR_SPARSE_MMA_MASK
	.align		4
.L_10450:
        /*0028*/ 	.byte	0x03, 0x50
        /*002a*/ 	.short	0x0000


	//----- nvinfo : EIATTR_MAXREG_COUNT
	.align		4
        /*002c*/ 	.byte	0x03, 0x1b
        /*002e*/ 	.short	0x0080


	//----- nvinfo : EIATTR_EXTERNS
	.align		4
        /*0030*/ 	.byte	0x04, 0x0f
        /*0032*/ 	.short	(.L_10452 - .L_10451)


	//   ....[0]....
	.align		4
.L_10451:
        /*0034*/ 	.word	index@(__assertfail)


	//----- nvinfo : EIATTR_MERCURY_ISA_VERSION
	.align		4
.L_10452:
        /*0038*/ 	.byte	0x03, 0x5f
        /*003a*/ 	.short	0x0101


	//----- nvinfo : EIATTR_VRC_CTA_INIT_COUNT
	.align		4
        /*003c*/ 	.byte	0x02, 0x4a
	.zero		1
	.zero		1


	//----- nvinfo : EIATTR_SYSCALL_OFFSETS
	.align		4
        /*0040*/ 	.byte	0x04, 0x46
        /*0042*/ 	.short	(.L_10454 - .L_10453)


	//   ....[0]....
.L_10453:
        /*0044*/ 	.word	0x000020b0


	//   ....[1]....
        /*0048*/ 	.word	0x00002de0


	//   ....[2]....
        /*004c*/ 	.word	0x00005000


	//   ....[3]....
        /*0050*/ 	.word	0x00005b80


	//   ....[4]....
        /*0054*/ 	.word	0x00007e90


	//   ....[5]....
        /*0058*/ 	.word	0x00008a10


	//   ....[6]....
        /*005c*/ 	.word	0x0000ad30


	//   ....[7]....
        /*0060*/ 	.word	0x0000b870


	//----- nvinfo : EIATTR_EXIT_INSTR_OFFSETS
	.align		4
.L_10454:
        /*0064*/ 	.byte	0x04, 0x1c
        /*0066*/ 	.short	(.L_10456 - .L_10455)


	//   ....[0]....
.L_10455:
        /*0068*/ 	.word	0x00008ca0


	//   ....[1]....
        /*006c*/ 	.word	0x0000ae90


	//   ....[2]....
        /*0070*/ 	.word	0x0000aeb0


	//   ....[3]....
        /*0074*/ 	.word	0x0000af40


	//   ....[4]....
        /*0078*/ 	.word	0x0000af60


	//   ....[5]....
        /*007c*/ 	.word	0x0000af80


	//   ....[6]....
        /*0080*/ 	.word	0x0000b010


	//   ....[7]....
        /*0084*/ 	.word	0x0000b050


	//   ....[8]....
        /*0088*/ 	.word	0x0000b0f0


	//   ....[9]....
        /*008c*/ 	.word	0x0000b140


	//   ....[10]....
        /*0090*/ 	.word	0x0000b170


	//   ....[11]....
        /*0094*/ 	.word	0x0000b230


	//   ....[12]....
        /*0098*/ 	.word	0x0000b370


	//   ....[13]....
        /*009c*/ 	.word	0x0000b4b0


	//   ....[14]....
        /*00a0*/ 	.word	0x0000b600


	//   ....[15]....
        /*00a4*/ 	.word	0x0000b630


	//   ....[16]....
        /*00a8*/ 	.word	0x0000b650


	//   ....[17]....
        /*00ac*/ 	.word	0x0000b6d0


	//   ....[18]....
        /*00b0*/ 	.word	0x0000b710


	//   ....[19]....
        /*00b4*/ 	.word	0x0000b880


	//   ....[20]....
        /*00b8*/ 	.word	0x0000b960


	//   ....[21]....
        /*00bc*/ 	.word	0x0000ba00


	//   ....[22]....
        /*00c0*/ 	.word	0x0000ba30


	//   ....[23]....
        /*00c4*/ 	.word	0x0000ba80


	//   ....[24]....
        /*00c8*/ 	.word	0x0000bac0


	//----- nvinfo : EIATTR_MAX_THREADS
	.align		4
.L_10456:
        /*00cc*/ 	.byte	0x04, 0x05
        /*00ce*/ 	.short	(.L_10458 - .L_10457)
.L_10457:
        /*00d0*/ 	.word	0x00000080
        /*00d4*/ 	.word	0x00000001
        /*00d8*/ 	.word	0x00000001


	//----- nvinfo : EIATTR_CRS_STACK_SIZE
	.align		4
.L_10458:
        /*00dc*/ 	.byte	0x04, 0x1e
        /*00de*/ 	.short	(.L_10460 - .L_10459)
.L_10459:
        /*00e0*/ 	.word	0x00000000


	//----- nvinfo : EIATTR_CBANK_PARAM_SIZE
	.align		4
.L_10460:
        /*00e4*/ 	.byte	0x03, 0x19
        /*00e6*/ 	.short	0x0228


	//----- nvinfo : EIATTR_PARAM_CBANK
	.align		4
        /*00e8*/ 	.byte	0x04, 0x0a
        /*00ea*/ 	.short	(.L_10462 - .L_10461)
	.align		4
.L_10461:
        /*00ec*/ 	.word	index@(.nv.constant0._ZN2at6native18elementwise_kernelILi128ELi4EZNS0_15gpu_kernel_implINS0_13AUnaryFunctorIiibZZZNS0_23logical_and_kernel_cudaERNS_14TensorIteratorEENKUlvE0_clEvENKUlvE1_clEvEUliiE_EEEEvRNS_18TensorIteratorBaseERKT_EUliE_EEviT1_)
        /*00f0*/ 	.short	0x0380
        /*00f2*/ 	.short	0x0228


	//----- nvinfo : EIATTR_SW_WAR
	.align		4
.L_10462:
        /*00f4*/ 	.byte	0x04, 0x36
        /*00f6*/ 	.short	(.L_10464 - .L_10463)
.L_10463:
        /*00f8*/ 	.word	0x00000008
.L_10464:


//--------------------- .nv.info._ZN2at6native27unrolled_elementwise_kernelINS0_13AUnaryFunctorIiibZZZNS0_23logical_and_kernel_cudaERNS_14TensorIteratorEENKUlvE0_clEvENKUlvE1_clEvEUliiE_EESt5arrayIPcLm2EELi4E23TrivialOffsetCalculatorILi1EjESD_NS0_6memory12LoadWithCastILi1EEENSE_13StoreWithCastILi1EEEEEviT_T0_T2_T3_T4_T5_ --------------------------
	.section	.nv.info._ZN2at6native27unrolled_elementwise_kernelINS0_13AUnaryFunctorIiibZZZNS0_23logical_and_kernel_cudaERNS_14TensorIteratorEENKUlvE0_clEvENKUlvE1_clEvEUliiE_EESt5arrayIPcLm2EELi4E23TrivialOffsetCalculatorILi1EjESD_NS0_6memory12LoadWithCastILi1EEENSE_13StoreWithCastILi1EEEEEviT_T0_T2_T3_T4_T5_,"",@"SHT_CUDA_INFO"
	.sectionflags	@""
	.align	4


	//----- nvinfo : EIATTR_CUDA_API_VERSION
	.align		4
        /*0000*/ 	.byte	0x04, 0x37
        /*0002*/ 	.short	(.L_10466 - .L_10465)
.L_10465:
        /*0004*/ 	.word	0x00000082


	//----- nvinfo : EIATTR_KPARAM_INFO
	.align		4
.L_10466:
        /*0008*/ 	.byte	0x04, 0x17
        /*000a*/ 	.short	(.L_10468 - .L_10467)
.L_10467:
        /*000c*/ 	.word	0x00000000
        /*0010*/ 	.short	0x0006
        /*0012*/ 	.short	0x002c
        /*0014*/ 	.byte	0x00, 0xf0, 0x21, 0x00


	//----- nvinfo : EIATTR_KPARAM_INFO
	.align		4
.L_10468:
        /*0018*/ 	.byte	0x04, 0x17
        /*001a*/ 	.short	(.L_10470 - .L_10469)
.L_10469:
        /*001c*/ 	.word	0x00000000
        /*0020*/ 	.short	0x0005
        /*0022*/ 	.short	0x0024
        /*0024*/ 	.byte	0x00, 0xf0, 0x21, 0x00


	//----- nvinfo : EIATTR_KPARAM_INFO
	.align		4
.L_10470:
        /*0028*/ 	.byte	0x04, 0x17
        /*002a*/ 	.short	(.L_10472 - .L_10471)
.L_10471:
        /*002c*/ 	.word	0x00000000
        /*0030*/ 	.short	0x0004
        /*0032*/ 	.short	0x0021
        /*0034*/ 	.byte	0x00, 0xf0, 0x05, 0x00


	//----- nvinfo : EIATTR_KPARAM_INFO
	.align		4
.L_10472:
        /*0038*/ 	.byte	0x04, 0x17
        /*003a*/ 	.short	(.L_10474 - .L_10473)
.L_10473:
        /*003c*/ 	.word	0x00000000
        /*0040*/ 	.short	0x0003
        /*0042*/ 	.short	0x0020
        /*0044*/ 	.byte	0x00, 0xf0, 0x05, 0x00


	//----- nvinfo : EIATTR_KPARAM_INFO
	.align		4
.L_10474:
        /*0048*/ 	.byte	0x04, 0x17
        /*004a*/ 	.short	(.L_10476 - .L_10475)
.L_10475:
        /*004c*/ 	.word	0x00000000
        /*0050*/ 	.short	0x0002
        /*0052*/ 	.short	0x0010
        /*0054*/ 	.byte	0x00, 0xf0, 0x41, 0x00


	//----- nvinfo : EIATTR_KPARAM_INFO
	.align		4
.L_10476:
        /*0058*/ 	.byte	0x04, 0x17
        /*005a*/ 	.short	(.L_10478 - .L_10477)
.L_10477:
        /*005c*/ 	.word	0x00000000
        /*0060*/ 	.short	0x0001
        /*0062*/ 	.short	0x0004
        /*0064*/ 	.byte	0x00, 0xf0, 0x21, 0x00


	//----- nvinfo : EIATTR_KPARAM_INFO
	.align		4
.L_10478:
        /*0068*/ 	.byte	0x04, 0x17
        /*006a*/ 	.short	(.L_10480 - .L_10479)
.L_10479:
        /*006c*/ 	.word	0x00000000
        /*0070*/ 	.short	0x0000
        /*0072*/ 	.short	0x0000
        /*0074*/ 	.byte	0x00, 0xf0, 0x11, 0x00


	//----- nvinfo : EIATTR_SPARSE_MMA_MASK
	.align		4
.L_10480:
        /*0078*/ 	.byte	0x03, 0x50
        /*007a*/ 	.short	0x0000


	//----- nvinfo : EIATTR_MAXREG_COUNT
	.align		4
        /*007c*/ 	.byte	0x03, 0x1b
        /*007e*/ 	.short	0x00ff


	//----- nvinfo : EIATTR_EXTERNS
	.align		4
        /*0080*/ 	.byte	0x04, 0x0f
        /*0082*/ 	.short	(.L_10482 - .L_10481)


	//   ....[0]....
	.align		4
.L_10481:
        /*0084*/ 	.word	index@(__assertfail)


	//----- nvinfo : EIATTR_MERCURY_ISA_VERSION
	.align		4
.L_10482:
        /*0088*/ 	.byte	0x03, 0x5f
        /*008a*/ 	.short	0x0101


	//----- nvinfo : EIATTR_VRC_CTA_INIT_COUNT
	.align		4
        /*008c*/ 	.byte	0x02, 0x4a
	.zero		1
	.zero		1


	//----- nvinfo : EIATTR_SYSCALL_OFFSETS
	.align		4
        /*0090*/ 	.byte	0x04, 0x46
        /*0092*/ 	.short	(.L_10484 - .L_10483)


	//   ....[0]....
.L_10483:
        /*0094*/ 	.word	0x00000dd0


	//   ....[1]....
        /*0098*/ 	.word	0x00001d20


	//   ....[2]....
        /*009c*/ 	.word	0x00002bc0


	//   ....[3]....
        /*00a0*/ 	.word	0x00003a50


	//   ....[4]....
        /*00a4*/ 	.word	0x00004820


	//   ....[5]....
        /*00a8*/ 	.word	0x00005500


	//   ....[6]....
        /*00ac*/ 	.word	0x000062e0


	//   ....[7]....
        /*00b0*/ 	.word	0x00007070


	//----- nvinfo : EIATTR_EXIT_INSTR_OFFSETS
	.align		4
.L_10484:
        /*00b4*/ 	.byte	0x04, 0x1c
        /*00b6*/ 	.short	(.L_10486 - .L_10485)


	//   ....[0]....
.L_10485:
        /*00b8*/ 	.word	0x00006560


	//   ....[1]....
        /*00bc*/ 	.word	0x00006690


	//   ....[2]....
        /*00c0*/ 	.word	0x000066b0


	//   ....[3]....
        /*00c4*/ 	.word	0x00006740


	//   ....[4]....
        /*00c8*/ 	.word	0x00006760


	//   ....[5]....
        /*00cc*/ 	.word	0x00006780


	//   ....[6]....
        /*00d0*/ 	.word	0x00006810


	//   ....[7]....
        /*00d4*/ 	.word	0x00006850


	//   ....[8]....
        /*00d8*/ 	.word	0x000068f0


	//   ....[9]....
        /*00dc*/ 	.word	0x00006940


	//   ....[10]....
        /*00e0*/ 	.word	0x00006970


	//   ....[11]....
        /*00e4*/ 	.word	0x00006a30


	//   ....[12]....
        /*00e8*/ 	.word	0x00006b70


	//   ....[13]....
        /*00ec*/ 	.word	0x00006cb0


	//   ....[14]....
        /*00f0*/ 	.word	0x00006e00


	//   ....[15]....
        /*00f4*/ 	.word	0x00006e30


	//   ....[16]....
        /*00f8*/ 	.word	0x00006e50


	//   ....[17]....
        /*00fc*/ 	.word	0x00006ed0


	//   ....[18]....
        /*0100*/ 	.word	0x00006f10


	//   ....[19]....
        /*0104*/ 	.word	0x00007080


	//   ....[20]....
        /*0108*/ 	.word	0x00007160


	//   ....[21]....
        /*010c*/ 	.word	0x00007200


	//   ....[22]....
        /*0110*/ 	.word	0x00007230


	//   ....[23]....
        /*0114*/ 	.word	0x00007280


	//   ....[24]....
        /*0118*/ 	.word	0x000072c0


	//----- nvinfo : EIATTR_MAX_THREADS
	.align		4
.L_10486:
        /*011c*/ 	.byte	0x04, 0x05
        /*011e*/ 	.short	(.L_10488 - .L_10487)
.L_10487:
        /*0120*/ 	.word	0x00000080
        /*0124*/ 	.word	0x00000001
        /*0128*/ 	.word	0x00000001


	//----- nvinfo : EIATTR_CRS_STACK_SIZE
	.align		4
.L_10488:
        /*012c*/ 	.byte	0x04, 0x1e
        /*012e*/ 	.short	(.L_10490 - .L_10489)
.L_10489:
        /*0130*/ 	.word	0x00000000


	//----- nvinfo : EIATTR_CBANK_PARAM_SIZE
	.align		4
.L_10490:
        /*0134*/ 	.byte	0x03, 0x19
        /*0136*/ 	.short	0x0034


	//----- nvinfo : EIATTR_PARAM_CBANK
	.align		4
        /*0138*/ 	.byte	0x04, 0x0a
        /*013a*/ 	.short	(.L_10492 - .L_10491)
	.align		4
.L_10491:
        /*013c*/ 	.word	index@(.nv.constant0._ZN2at6native27unrolled_elementwise_kernelINS0_13AUnaryFunctorIiibZZZNS0_23logical_and_kernel_cudaERNS_14TensorIteratorEENKUlvE0_clEvENKUlvE1_clEvEUliiE_EESt5arrayIPcLm2EELi4E23TrivialOffsetCalculatorILi1EjESD_NS0_6memory12LoadWithCastILi1EEENSE_13StoreWithCastILi1EEEEEviT_T0_T2_T3_T4_T5_)
        /*0140*/ 	.short	0x0380
        /*0142*/ 	.short	0x0034


	//----- nvinfo : EIATTR_SW_WAR
	.align		4
.L_10492:
        /*0144*/ 	.byte	0x04, 0x36
        /*0146*/ 	.short	(.L_10494 - .L_10493)
.L_10493:
        /*0148*/ 	.word	0x00000008
.L_10494:


//--------------------- .nv.info._ZN2at6native18elementwise_kernelILi128ELi4EZNS0_22gpu_kernel_impl_nocastINS0_13AUnaryFunctorIiibZZZNS0_23logical_and_kernel_cudaERNS_14TensorIteratorEENKUlvE0_clEvENKUlvE1_clEvEUliiE_EEEEvRNS_18TensorIteratorBaseERKT_EUliE_EEviT1_ --------------------------
	.section	.nv.info._ZN2at6native18elementwise_kernelILi128ELi4EZNS0_22gpu_kernel_impl_nocastINS0_13AUnaryFunctorIiibZZZNS0_23logical_and_kernel_cudaERNS_14TensorIteratorEENKUlvE0_clEvENKUlvE1_clEvEUliiE_EEEEvRNS_18TensorIteratorBaseERKT_EUliE_EEviT1_,"",@"SHT_CUDA_INFO"
	.sectionflags	@""
	.align	4


	//----- nvinfo : EIATTR_CUDA_API_VERSION
	.align		4
        /*0000*/ 	.byte	0x04, 0x37
        /*0002*/ 	.short	(.L_10496 - .L_10495)
.L_10495:
        /*0004*/ 	.word	0x00000082


	//----- nvinfo : EIATTR_KPARAM_INFO
	.align		4
.L_10496:
        /*0008*/ 	.byte	0x04, 0x17
        /*000a*/ 	.short	(.L_10498 - .L_10497)
.L_10497:
        /*000c*/ 	.word	0x00000000
        /*0010*/ 	.short	0x0001
        /*0012*/ 	.short	0x0008
        /*0014*/ 	.byte	0x00, 0xf0, 0x61, 0x08


	//----- nvinfo : EIATTR_KPARAM_INFO
	.align		4
.L_10498:
        /*0018*/ 	.byte	0x04, 0x17
        /*001a*/ 	.short	(.L_10500 - .L_10499)
.L_10499:
        /*001c*/ 	.word	0x00000000
        /*0020*/ 	.short	0x0000
        /*0022*/ 	.short	0x0000
        /*0024*/ 	.byte	0x00, 0xf0, 0x11, 0x00


	//----- nvinfo : EIATTR_SPARSE_MMA_MASK
	.align		4
.L_10500:
        /*0028*/ 	.byte	0x03, 0x50
        /*002a*/ 	.short	0x0000


	//----- nvinfo : EIATTR_MAXREG_COUNT
	.align		4
        /*002c*/ 	.byte	0x03, 0x1b
        /*002e*/ 	.short	0x0080


	//----- nvinfo : EIATTR_MERCURY_ISA_VERSION
	.align		4
        /*0030*/ 	.byte	0x03, 0x5f
        /*0032*/ 	.short	0x0101


	//----- nvinfo : EIATTR_VRC_CTA_INIT_COUNT
	.align		4
        /*0034*/ 	.byte	0x02, 0x4a
	.zero		1
	.zero		1


	//----- nvinfo : EIATTR_EXIT_INSTR_OFFSETS
	.align		4
        /*0038*/ 	.byte	0x04, 0x1c
        /*003a*/ 	.short	(.L_10502 - .L_10501)


	//   ....[0]....
.L_10501:
        /*003c*/ 	.word	0x00000330


	//   ....[1]....
        /*0040*/ 	.word	0x000003c0


	//   ....[2]....
        /*0044*/ 	.word	0x00003f10


	//   ....[3]....
        /*0048*/ 	.word	0x00005270


	//----- nvinfo : EIATTR_MAX_THREADS
	.align		4
.L_10502:
        /*004c*/ 	.byte	0x04, 0x05
        /*004e*/ 	.short	(.L_10504 - .L_10503)
.L_10503:
        /*0050*/ 	.word	0x00000080
        /*0054*/ 	.word	0x00000001
        /*0058*/ 	.word	0x00000001


	//----- nvinfo : EIATTR_CRS_STACK_SIZE
	.align		4
.L_10504:
        /*005c*/ 	.byte	0x04, 0x1e
        /*005e*/ 	.short	(.L_10506 - .L_10505)
.L_10505:
        /*0060*/ 	.word	0x00000000


	//----- nvinfo : EIATTR_CBANK_PARAM_SIZE
	.align		4
.L_10506:
        /*0064*/ 	.byte	0x03, 0x19
        /*0066*/ 	.short	0x0220


	//----- nvinfo : EIATTR_PARAM_CBANK
	.align		4
        /*0068*/ 	.byte	0x04, 0x0a
        /*006a*/ 	.short	(.L_10508 - .L_10507)
	.align		4
.L_10507:
        /*006c*/ 	.word	index@(.nv.constant0._ZN2at6native18elementwise_kernelILi128ELi4EZNS0_22gpu_kernel_impl_nocastINS0_13AUnaryFunctorIiibZZZNS0_23logical_and_kernel_cudaERNS_14TensorIteratorEENKUlvE0_clEvENKUlvE1_clEvEUliiE_EEEEvRNS_18TensorIteratorBaseERKT_EUliE_EEviT1_)
        /*0070*/ 	.short	0x0380
        /*0072*/ 	.short	0x0220


	//----- nvinfo : EIATTR_SW_WAR
	.align		4
.L_10508:
        /*0074*/ 	.byte	0x04, 0x36
        /*0076*/ 	.short	(.L_10510 - .L_10509)
.L_10509:
        /*0078*/ 	.word	0x00000008
.L_10510:


//--------------------- .nv.info._ZN2at6native27unrolled_elementwise_kernelINS0_13AUnaryFunctorIiibZZZNS0_23logical_and_kernel_cudaERNS_14TensorIteratorEENKUlvE0_clEvENKUlvE1_clEvEUliiE_EESt5arrayIPcLm2EELi4E23TrivialOffsetCalculatorILi1EjESD_NS0_6memory15LoadWithoutCastENSE_16StoreWithoutCastEEEviT_T0_T2_T3_T4_T5_ --------------------------
	.section	.nv.info._ZN2at6native27unrolled_elementwise_kernelINS0_13AUnaryFunctorIiibZZZNS0_23logical_and_kernel_cudaERNS_14TensorIteratorEENKUlvE0_clEvENKUlvE1_clEvEUliiE_EESt5arrayIPcLm2EELi4E23TrivialOffsetCalculatorILi1EjESD_NS0_6memory15LoadWithoutCastENSE_16StoreWithoutCastEEEviT_T0_T2_T3_T4_T5_,"",@"SHT_CUDA_INFO"
	.sectionflags	@""
	.align	4


	//----- nvinfo : EIATTR_CUDA_API_VERSION
	.align		4
        /*0000*/ 	.byte	0x04, 0x37
        /*0002*/ 	.short	(.L_10512 - .L_10511)
.L_10511:
        /*0004*/ 	.word	0x00000082


	//----- nvinfo : EIATTR_KPARAM_INFO
	.align		4
.L_10512:
        /*0008*/ 	.byte	0x04, 0x17
        /*000a*/ 	.short	(.L_10514 - .L_10513)
.L_10513:
        /*000c*/ 	.word	0x00000000
        /*0010*/ 	.short	0x0006
        /*0012*/ 	.short	0x0023
        /*0014*/ 	.byte	0x00, 0xf0, 0x05, 0x00


	//----- nvinfo : EIATTR_KPARAM_INFO
	.align		4
.L_10514:
        /*0018*/ 	.byte	0x04, 0x17
        /*001a*/ 	.short	(.L_10516 - .L_10515)
.L_10515:
        /*001c*/ 	.word	0x00000000
        /*0020*/ 	.short	0x0005
        /*0022*/ 	.short	0x0022
        /*0024*/ 	.byte	0x00, 0xf0, 0x05, 0x00


	//----- nvinfo : EIATTR_KPARAM_INFO
	.align		4
.L_10516:
        /*0028*/ 	.byte	0x04, 0x17
        /*002a*/ 	.short	(.L_10518 - .L_10517)
.L_10517:
        /*002c*/ 	.word	0x00000000
        /*0030*/ 	.short	0x0004
        /*0032*/ 	.short	0x0021
        /*0034*/ 	.byte	0x00, 0xf0, 0x05, 0x00


	//----- nvinfo : EIATTR_KPARAM_INFO
	.align		4
.L_10518:
        /*0038*/ 	.byte	0x04, 0x17
        /*003a*/ 	.short	(.L_10520 - .L_10519)
.L_10519:
        /*003c*/ 	.word	0x00000000
        /*0040*/ 	.short	0x0003
        /*0042*/ 	.short	0x0020
        /*0044*/ 	.byte	0x00, 0xf0, 0x05, 0x00


	//----- nvinfo : EIATTR_KPARAM_INFO
	.align		4
.L_10520:
        /*0048*/ 	.byte	0x04, 0x17
        /*004a*/ 	.short	(.L_10522 - .L_10521)
.L_10521:
        /*004c*/ 	.word	0x00000000
        /*0050*/ 	.short	0x0002
        /*0052*/ 	.short	0x0010
        /*0054*/ 	.byte	0x00, 0xf0, 0x41, 0x00


	//----- nvinfo : EIATTR_KPARAM_INFO
	.align		4
.L_10522:
        /*0058*/ 	.byte	0x04, 0x17
        /*005a*/ 	.short	(.L_10524 - .L_10523)
.L_10523:
        /*005c*/ 	.word	0x00000000
        /*0060*/ 	.short	0x0001
        /*0062*/ 	.short	0x0004
        /*0064*/ 	.byte	0x00, 0xf0, 0x21, 0x00


	//----- nvinfo : EIATTR_KPARAM_INFO
	.align		4
.L_10524:
        /*0068*/ 	.byte	0x04, 0x17
        /*006a*/ 	.short	(.L_10526 - .L_10525)
.L_10525:
        /*006c*/ 	.word	0x00000000
        /*0070*/ 	.short	0x0000
        /*0072*/ 	.short	0x0000
        /*0074*/ 	.byte	0x00, 0xf0, 0x11, 0x00


	//----- nvinfo : EIATTR_SPARSE_MMA_MASK
	.align		4
.L_10526:
        /*0078*/ 	.byte	0x03, 0x50
        /*007a*/ 	.short	0x0000


	//----- nvinfo : EIATTR_MAXREG_COUNT
	.align		4
        /*007c*/ 	.byte	0x03, 0x1b
        /*007e*/ 	.short	0x00ff


	//----- nvinfo : EIATTR_MERCURY_ISA_VERSION
	.align		4
        /*0080*/ 	.byte	0x03, 0x5f
        /*0082*/ 	.short	0x0101


	//----- nvinfo : EIATTR_VRC_CTA_INIT_COUNT
	.align		4
        /*0084*/ 	.byte	0x02, 0x4a
	.zero		1
	.zero		1


	//----- nvinfo : EIATTR_EXIT_INSTR_OFFSETS
	.align		4
        /*0088*/ 	.byte	0x04, 0x1c
        /*008a*/ 	.short	(.L_10528 - .L_10527)


	//   ....[0]....
.L_10527:
        /*008c*/ 	.word	0x00000490


	//   ....[1]....
        /*0090*/ 	.word	0x000004f0


	//----- nvinfo : EIATTR_MAX_THREADS
	.align		4
.L_10528:
        /*0094*/ 	.byte	0x04, 0x05
        /*0096*/ 	.short	(.L_10530 - .L_10529)
.L_10529:
        /*0098*/ 	.word	0x00000080
        /*009c*/ 	.word	0x00000001
        /*00a0*/ 	.word	0x00000001


	//----- nvinfo : EIATTR_CRS_STACK_SIZE
	.align		4
.L_10530:
        /*00a4*/ 	.byte	0x04, 0x1e
        /*00a6*/ 	.short	(.L_10532 - .L_10531)
.L_10531:
        /*00a8*/ 	.word	0x00000000


	//----- nvinfo : EIATTR_CBANK_PARAM_SIZE
	.align		4
.L_10532:
        /*00ac*/ 	.byte	0x03, 0x19
        /*00ae*/ 	.short	0x0024


	//----- nvinfo : EIATTR_PARAM_CBANK
	.align		4
        /*00b0*/ 	.byte	0x04, 0x0a
        /*00b2*/ 	.short	(.L_10534 - .L_10533)
	.align		4
.L_10533:
        /*00b4*/ 	.word	index@(.nv.constant0._ZN2at6native27unrolled_elementwise_kernelINS0_13AUnaryFunctorIiibZZZNS0_23logical_and_kernel_cudaERNS_14TensorIteratorEENKUlvE0_clEvENKUlvE1_clEvEUliiE_EESt5arrayIPcLm2EELi4E23TrivialOffsetCalculatorILi1EjESD_NS0_6memory15LoadWithoutCastENSE_16StoreWithoutCastEEEviT_T0_T2_T3_T4_T5_)
        /*00b8*/ 	.short	0x0380
        /*00ba*/ 	.short	0x0024


	//----- nvinfo : EIATTR_SW_WAR
	.align		4
.L_10534:
        /*00bc*/ 	.byte	0x04, 0x36
        /*00be*/ 	.short	(.L_10536 - .L_10535)
.L_10535:
        /*00c0*/ 	.word	0x00000008
.L_10536:


//--------------------- .nv.info._ZN2at6native29vectorized_elementwise_kernelILi2ENS0_13AUnaryFunctorIiibZZZNS0_23logical_and_kernel_cudaERNS_14TensorIteratorEENKUlvE0_clEvENKUlvE1_clEvEUliiE_EESt5arrayIPcLm2EEEEviT0_T1_ --------------------------
	.section	.nv.info._ZN2at6native29vectorized_elementwise_kernelILi2ENS0_13AUnaryFunctorIiibZZZNS0_23logical_and_kernel_cudaERNS_14TensorIteratorEENKUlvE0_clEvENKUlvE1_clEvEUliiE_EESt5arrayIPcLm2EEEEviT0_T1_,"",@"SHT_CUDA_INFO"
	.sectionflags	@""
	.align	4


	//----- nvinfo : EIATTR_CUDA_API_VERSION
	.align		4
        /*0000*/ 	.byte	0x04, 0x37
        /*0002*/ 	.short	(.L_10538 - .L_10537)
.L_10537:
        /*0004*/ 	.word	0x00000082


	//----- nvinfo : EIATTR_KPARAM_INFO
	.align		4
.L_10538:
        /*0008*/ 	.byte	0x04, 0x17
        /*000a*/ 	.short	(.L_10540 - .L_10539)
.L_10539:
        /*000c*/ 	.word	0x00000000
        /*0010*/ 	.short	0x0002
        /*0012*/ 	.short	0x0010
        /*0014*/ 	.byte	0x00, 0xf0, 0x41, 0x00


	//----- nvinfo : EIATTR_KPARAM_INFO
	.align		4
.L_10540:
        /*0018*/ 	.byte	0x04, 0x17
        /*001a*/ 	.short	(.L_10542 - .L_10541)
.L_10541:
        /*001c*/ 	.word	0x00000000
        /*0020*/ 	.short	0x0001
        /*0022*/ 	.short	0x0004
        /*0024*/ 	.byte	0x00, 0xf0, 0x21, 0x00


	//----- nvinfo : EIATTR_KPARAM_INFO
	.align		4
.L_10542:
        /*0028*/ 	.byte	0x04, 0x17
        /*002a*/ 	.short	(.L_10544 - .L_10543)
.L_10543:
        /*002c*/ 	.word	0x00000000
        /*0030*/ 	.short	0x0000
        /*0032*/ 	.short	0x0000
        /*0034*/ 	.byte	0x00, 0xf0, 0x11, 0x00


	//----- nvinfo : EIATTR_SPARSE_MMA_MASK
	.align		4
.L_10544:
        /*0038*/ 	.byte	0x03, 0x50
        /*003a*/ 	.short	0x0000


	//----- nvinfo : EIATTR_MAXREG_COUNT
	.align		4
        /*003c*/ 	.byte	0x03, 0x1b
        /*003e*/ 	.short	0x00ff


	//----- nvinfo : EIATTR_MERCURY_ISA_VERSION
	.align		4
        /*0040*/ 	.byte	0x03, 0x5f
        /*0042*/ 	.short	0x0101


	//----- nvinfo : EIATTR_VRC_CTA_INIT_COUNT
	.align		4
        /*0044*/ 	.byte	0x02, 0x4a
	.zero		1
	.zero		1


	//----- nvinfo : EIATTR_EXIT_INSTR_OFFSETS
	.align		4
        /*0048*/ 	.byte	0x04, 0x1c
        /*004a*/ 	.short	(.L_10546 - .L_10545)


	//   ....[0]....
.L_10545:
        /*004c*/ 	.word	0x00000900


	//   ....[1]....
        /*0050*/ 	.word	0x00000960


	//   ....[2]....
        /*0054*/ 	.word	0x00000bd0


	//----- nvinfo : EIATTR_MAX_THREADS
	.align		4
.L_10546:
        /*0058*/ 	.byte	0x04, 0x05
        /*005a*/ 	.short	(.L_10548 - .L_10547)
.L_10547:
        /*005c*/ 	.word	0x00000080
        /*0060*/ 	.word	0x00000001
        /*0064*/ 	.word	0x00000001


	//----- nvinfo : EIATTR_CRS_STACK_SIZE
	.align		4
.L_10548:
        /*0068*/ 	.byte	0x04, 0x1e
        /*006a*/ 	.short	(.L_10550 - .L_10549)
.L_10549:
        /*006c*/ 	.word	0x00000000


	//----- nvinfo : EIATTR_CBANK_PARAM_SIZE
	.align		4
.L_10550:
        /*0070*/ 	.byte	0x03, 0x19
        /*0072*/ 	.short	0x0020


	//----- nvinfo : EIATTR_PARAM_CBANK
	.align		4
        /*0074*/ 	.byte	0x04, 0x0a
        /*0076*/ 	.short	(.L_10552 - .L_10551)
	.align		4
.L_10551:
        /*0078*/ 	.word	index@(.nv.constant0._ZN2at6native29vectorized_elementwise_kernelILi2ENS0_13AUnaryFunctorIiibZZZNS0_23logical_and_kernel_cudaERNS_14TensorIteratorEENKUlvE0_clEvENKUlvE1_clEvEUliiE_EESt5arrayIPcLm2EEEEviT0_T1_)
        /*007c*/ 	.short	0x0380
        /*007e*/ 	.short	0x0020


	//----- nvinfo : EIATTR_SW_WAR
	.align		4
.L_10552:
        /*0080*/ 	.byte	0x04, 0x36
        /*0082*/ 	.short	(.L_10554 - .L_10553)
.L_10553:
        /*0084*/ 	.word	0x00000008
.L_10554:


//--------------------- .nv.info._ZN2at6native29vectorized_elementwise_kernelILi4ENS0_13AUnaryFunctorIiibZZZNS0_23logical_and_kernel_cudaERNS_14TensorIteratorEENKUlvE0_clEvENKUlvE1_clEvEUliiE_EESt5arrayIPcLm2EEEEviT0_T1_ --------------------------
	.section	.nv.info._ZN2at6native29vectorized_elementwise_kernelILi4ENS0_13AUnaryFunctorIiibZZZNS0_23logical_and_kernel_cudaERNS_14TensorIteratorEENKUlvE0_clEvENKUlvE1_clEvEUliiE_EESt5arrayIPcLm2EEEEviT0_T1_,"",@"SHT_CUDA_INFO"
	.sectionflags	@""
	.align	4


	//----- nvinfo : EIATTR_CUDA_API_VERSION
	.align		4
        /*0000*/ 	.byte	0x04, 0x37
        /*0002*/ 	.short	(.L_10556 - .L_10555)
.L_10555:
        /*0004*/ 	.word	0x00000082


	//----- nvinfo : EIATTR_KPARAM_INFO
	.align		4
.L_10556:
        /*0008*/ 	.byte	0x04, 0x17
        /*000a*/ 	.short	(.L_10558 - .L_10557)
.L_10557:
        /*000c*/ 	.word	0x00000000
        /*0010*/ 	.short	0x0002
        /*0012*/ 	.short	0x0010
        /*0014*/ 	.byte	0x00, 0xf0, 0x41, 0x00


	//----- nvinfo : EIATTR_KPARAM_INFO
	.align		4
.L_10558:
        /*0018*/ 	.byte	0x04, 0x17
        /*001a*/ 	.short	(.L_10560 - .L_10559)
.L_10559:
        /*001c*/ 	.word	0x00000000
        /*0020*/ 	.short	0x0001
        /*0022*/ 	.short	0x0004
        /*0024*/ 	.byte	0x00, 0xf0, 0x21, 0x00


	//----- nvinfo : EIATTR_KPARAM_INFO
	.align		4
.L_10560:
        /*0028*/ 	.byte	0x04, 0x17
        /*002a*/ 	.short	(.L_10562 - .L_10561)
.L_10561:
        /*002c*/ 	.word	0x00000000
        /*0030*/ 	.short	0x0000
        /*0032*/ 	.short	0x0000
        /*0034*/ 	.byte	0x00, 0xf0, 0x11, 0x00


	//----- nvinfo : EIATTR_SPARSE_MMA_MASK
	.align		4
.L_10562:
        /*0038*/ 	.byte	0x03, 0x50
        /*003a*/ 	.short	0x0000


	//----- nvinfo : EIATTR_MAXREG_COUNT
	.align		4
        /*003c*/ 	.byte	0x03, 0x1b
        /*003e*/ 	.short	0x00ff


	//----- nvinfo : EIATTR_MERCURY_ISA_VERSION
	.align		4
        /*0040*/ 	.byte	0x03, 0x5f
        /*0042*/ 	.short	0x0101


	//----- nvinfo : EIATTR_VRC_CTA_INIT_COUNT
	.align		4
        /*0044*/ 	.byte	0x02, 0x4a
	.zero		1
	.zero		1


	//----- nvinfo : EIATTR_EXIT_INSTR_OFFSETS
	.align		4
        /*0048*/ 	.byte	0x04, 0x1c
        /*004a*/ 	.short	(.L_10564 - .L_10563)


	//   ....[0]....
.L_10563:
        /*004c*/ 	.word	0x00000900


	//   ....[1]....
        /*0050*/ 	.word	0x00000960


	//   ....[2]....
        /*0054*/ 	.word	0x00000bb0


	//----- nvinfo : EIATTR_MAX_THREADS
	.align		4
.L_10564:
        /*0058*/ 	.byte	0x04, 0x05
        /*005a*/ 	.short	(.L_10566 - .L_10565)
.L_10565:
        /*005c*/ 	.word	0x00000080
        /*0060*/ 	.word	0x00000001
        /*0064*/ 	.word	0x00000001


	//----- nvinfo : EIATTR_CRS_STACK_SIZE
	.align		4
.L_10566:
        /*0068*/ 	.byte	0x04, 0x1e
        /*006a*/ 	.short	(.L_10568 - .L_10567)
.L_10567:
        /*006c*/ 	.word	0x00000000


	//----- nvinfo : EIATTR_CBANK_PARAM_SIZE
	.align		4
.L_10568:
        /*0070*/ 	.byte	0x03, 0x19
        /*0072*/ 	.short	0x0020


	//----- nvinfo : EIATTR_PARAM_CBANK
	.align		4
        /*0074*/ 	.byte	0x04, 0x0a
        /*0076*/ 	.short	(.L_10570 - .L_10569)
	.align		4
.L_10569:
        /*0078*/ 	.word	index@(.nv.constant0._ZN2at6native29vectorized_elementwise_kernelILi4ENS0_13AUnaryFunctorIiibZZZNS0_23logical_and_kernel_cudaERNS_14TensorIteratorEENKUlvE0_clEvENKUlvE1_clEvEUliiE_EESt5arrayIPcLm2EEEEviT0_T1_)
        /*007c*/ 	.short	0x0380
        /*007e*/ 	.short	0x0020


	//----- nvinfo : EIATTR_SW_WAR
	.align		4
.L_10570:
        /*0080*/ 	.byte	0x04, 0x36
        /*0082*/ 	.short	(.L_10572 - .L_10571)
.L_10571:
        /*0084*/ 	.word	0x00000008
.L_10572:


//--------------------- .nv.info._ZN2at6native29vectorized_elementwise_kernelILi8ENS0_13AUnaryFunctorIiibZZZNS0_23logical_and_kernel_cudaERNS_14TensorIteratorEENKUlvE0_clEvENKUlvE1_clEvEUliiE_EESt5arrayIPcLm2EEEEviT0_T1_ --------------------------
	.section	.nv.info._ZN2at6native29vectorized_elementwise_kernelILi8ENS0_13AUnaryFunctorIiibZZZNS0_23logical_and_kernel_cudaERNS_14TensorIteratorEENKUlvE0_clEvENKUlvE1_clEvEUliiE_EESt5arrayIPcLm2EEEEviT0_T1_,"",@"SHT_CUDA_INFO"
	.sectionflags	@""
	.align	4


	//----- nvinfo : EIATTR_CUDA_API_VERSION
	.align		4
        /*0000*/ 	.byte	0x04, 0x37
        /*0002*/ 	.short	(.L_10574 - .L_10573)
.L_10573:
        /*0004*/ 	.word	0x00000082


	//----- nvinfo : EIATTR_KPARAM_INFO
	.align		4
.L_10574:
        /*0008*/ 	.byte	0x04, 0x17
        /*000a*/ 	.short	(.L_10576 - .L_10575)
.L_10575:
        /*000c*/ 	.word	0x00000000
        /*0010*/ 	.short	0x0002
        /*0012*/ 	.short	0x0010
        /*0014*/ 	.byte	0x00, 0xf0, 0x41, 0x00


	//----- nvinfo : EIATTR_KPARAM_INFO
	.align		4
.L_10576:
        /*0018*/ 	.byte	0x04, 0x17
        /*001a*/ 	.short	(.L_10578 - .L_10577)
.L_10577:
        /*001c*/ 	.word	0x00000000
        /*0020*/ 	.short	0x0001
        /*0022*/ 	.short	0x0004
        /*0024*/ 	.byte	0x00, 0xf0, 0x21, 0x00


	//----- nvinfo : EIATTR_KPARAM_INFO
	.align		4
.L_10578:
        /*0028*/ 	.byte	0x04, 0x17
        /*002a*/ 	.short	(.L_10580 - .L_10579)
.L_10579:
        /*002c*/ 	.word	0x00000000
        /*0030*/ 	.short	0x0000
        /*0032*/ 	.short	0x0000
        /*0034*/ 	.byte	0x00, 0xf0, 0x11, 0x00


	//----- nvinfo : EIATTR_SPARSE_MMA_MASK
	.align		4
.L_10580:
        /*0038*/ 	.byte	0x03, 0x50
        /*003a*/ 	.short	0x0000


	//----- nvinfo : EIATTR_MAXREG_COUNT
	.align		4
        /*003c*/ 	.byte	0x03, 0x1b
        /*003e*/ 	.short	0x00ff


	//----- nvinfo : EIATTR_MERCURY_ISA_VERSION
	.align		4
        /*0040*/ 	.byte	0x03, 0x5f
        /*0042*/ 	.short	0x0101


	//----- nvinfo : EIATTR_VRC_CTA_INIT_COUNT
	.align		4
        /*0044*/ 	.byte	0x02, 0x4a
	.zero		1
	.zero		1


	//----- nvinfo : EIATTR_EXIT_INSTR_OFFSETS
	.align		4
        /*0048*/ 	.byte	0x04, 0x1c
        /*004a*/ 	.short	(.L_10582 - .L_10581)


	//   ....[0]....
.L_10581:
        /*004c*/ 	.word	0x00000900


	//   ....[1]....
        /*0050*/ 	.word	0x00000960


	//   ....[2]....
        /*0054*/ 	.word	0x00000b90


	//----- nvinfo : EIATTR_MAX_THREADS
	.align		4
.L_10582:
        /*0058*/ 	.byte	0x04, 0x05
        /*005a*/ 	.short	(.L_10584 - .L_10583)
.L_10583:
        /*005c*/ 	.word	0x00000080
        /*0060*/ 	.word	0x00000001
        /*0064*/ 	.word	0x00000001


	//----- nvinfo : EIATTR_CRS_STACK_SIZE
	.align		4
.L_10584:
        /*0068*/ 	.byte	0x04, 0x1e
        /*006a*/ 	.short	(.L_10586 - .L_10585)
.L_10585:
        /*006c*/ 	.word	0x00000000


	//----- nvinfo : EIATTR_CBANK_PARAM_SIZE
	.align		4
.L_10586:
        /*0070*/ 	.byte	0x03, 0x19
        /*0072*/ 	.short	0x0020


	//----- nvinfo : EIATTR_PARAM_CBANK
	.align		4
        /*0074*/ 	.byte	0x04, 0x0a
        /*0076*/ 	.short	(.L_10588 - .L_10587)
	.align		4
.L_10587:
        /*0078*/ 	.word	index@(.nv.constant0._ZN2at6native29vectorized_elementwise_kernelILi8ENS0_13AUnaryFunctorIiibZZZNS0_23logical_and_kernel_cudaERNS_14TensorIteratorEENKUlvE0_clEvENKUlvE1_clEvEUliiE_EESt5arrayIPcLm2EEEEviT0_T1_)
        /*007c*/ 	.short	0x0380
        /*007e*/ 	.short	0x0020


	//----- nvinfo : EIATTR_SW_WAR
	.align		4
.L_10588:
        /*0080*/ 	.byte	0x04, 0x36
        /*0082*/ 	.short	(.L_10590 - .L_10589)
.L_10589:
        /*0084*/ 	.word	0x00000008
.L_10590:


//--------------------- .nv.info._ZN2at6native18elementwise_kernelILi128ELi4EZNS0_15gpu_kernel_implINS0_13BinaryFunctorIiibZZZNS0_23logical_and_kernel_cudaERNS_14TensorIteratorEENKUlvE0_clEvENKUlvE1_clEvEUliiE_EEEEvRNS_18TensorIteratorBaseERKT_EUliE_EEviT1_ --------------------------
	.section	.nv.info._ZN2at6native18elementwise_kernelILi128ELi4EZNS0_15gpu_kernel_implINS0_13BinaryFunctorIiibZZZNS0_23logical_and_kernel_cudaERNS_14TensorIteratorEENKUlvE0_clEvENKUlvE1_clEvEUliiE_EEEEvRNS_18TensorIteratorBaseERKT_EUliE_EEviT1_,"",@"SHT_CUDA_INFO"
	.sectionflags	@""
	.align	4


	//----- nvinfo : EIATTR_CUDA_API_VERSION
	.align		4
        /*0000*/ 	.byte	0x04, 0x37
        /*0002*/ 	.short	(.L_10592 - .L_10591)
.L_10591:
        /*0004*/ 	.word	0x00000082


	//----- nvinfo : EIATTR_KPARAM_INFO
	.align		4
.L_10592:
        /*0008*/ 	.byte	0x04, 0x17
        /*000a*/ 	.short	(.L_10594 - .L_10593)
.L_10593:
        /*000c*/ 	.word	0x00000000
        /*0010*/ 	.short	0x0001
        /*0012*/ 	.short	0x0008
        /*0014*/ 	.byte	0x00, 0xf0, 0x21, 0x0a


	//----- nvinfo : EIATTR_KPARAM_INFO
	.align		4
.L_10594:
        /*0018*/ 	.byte	0x04, 0x17
        /*001a*/ 	.short	(.L_10596 - .L_10595)
.L_10595:
        /*001c*/ 	.word	0x00000000
        /*0020*/ 	.short	0x0000
        /*0022*/ 	.short	0x0000
        /*0024*/ 	.byte	0x00, 0xf0, 0x11, 0x00


	//----- nvinfo : EIATTR_SPARSE_MMA_MASK
	.align		4
.L_10596:
        /*0028*/ 	.byte	0x03, 0x50
        /*002a*/ 	.short	0x0000


	//----- nvinfo : EIATTR_MAXREG_COUNT
	.align		4
        /*002c*/ 	.byte	0x03, 0x1b
        /*002e*/ 	.short	0x0080


	//----- nvinfo : EIATTR_EXTERNS
	.align		4
        /*0030*/ 	.byte	0x04, 0x0f
        /*0032*/ 	.short	(.L_10598 - .L_10597)


	//   ....[0]....
	.align		4
.L_10597:
        /*0034*/ 	.word	index@(__assertfail)


	//----- nvinfo : EIATTR_MERCURY_ISA_VERSION
	.align		4
.L_10598:
        /*0038*/ 	.byte	0x03, 0x5f
        /*003a*/ 	.short	0x0101


	//----- nvinfo : EIATTR_VRC_CTA_INIT_COUNT
	.align		4
        /*003c*/ 	.byte	0x02, 0x4a
	.zero		1
	.zero		1


	//----- nvinfo : EIATTR_SYSCALL_OFFSETS
	.align		4
        /*0040*/ 	.byte	0x04, 0x46
        /*0042*/ 	.short	(.L_10600 - .L_10599)


	//   ....[0]....
.L_10599:
        /*0044*/ 	.word	0x000023f0


	//   ....[1]....
        /*0048*/ 	.word	0x000031c0


	//   ....[2]....
        /*004c*/ 	.word	0x00003ee0


	//   ....[3]....
        /*0050*/ 	.word	0x00006430


	//   ....[4]....
        /*0054*/ 	.word	0x00007200


	//   ....[5]....
        /*0058*/ 	.word	0x00007d70


	//   ....[6]....
        /*005c*/ 	.word	0x0000a3b0


	//   ....[7]....
        /*0060*/ 	.word	0x0000b180


	//   ....[8]....
        /*0064*/ 	.word	0x0000bcf0


	//   ....[9]....
        /*0068*/ 	.word	0x0000e350


	//   ....[10]....
        /*006c*/ 	.word	0x0000f120


	//   ....[11]....
        /*0070*/ 	.word	0x0000fc50


	//----- nvinfo : EIATTR_EXIT_INSTR_OFFSETS
	.align		4
.L_10600:
        /*0074*/ 	.byte	0x04, 0x1c
        /*0076*/ 	.short	(.L_10602 - .L_10601)


	//   ....[0]....
.L_10601:
        /*0078*/ 	.word	0x0000bf80


	//   ....[1]....
        /*007c*/ 	.word	0x0000f270


	//   ....[2]....
        /*0080*/ 	.word	0x0000f290


	//   ....[3]....
        /*0084*/ 	.word	0x0000f320


	//   ....[4]....
        /*0088*/ 	.word	0x0000f340


	//   ....[5]....
        /*008c*/ 	.word	0x0000f360


	//   ....[6]....
        /*0090*/ 	.word	0x0000f3f0


	//   ....[7]....
        /*0094*/ 	.word	0x0000f430


	//   ....[8]....
        /*0098*/ 	.word	0x0000f4d0


	//   ....[9]....
        /*009c*/ 	.word	0x0000f520


	//   ....[10]....
        /*00a0*/ 	.word	0x0000f550


	//   ....[11]....
        /*00a4*/ 	.word	0x0000f610


	//   ....[12]....
        /*00a8*/ 	.word	0x0000f750


	//   ....[13]....
        /*00ac*/ 	.word	0x0000f890


	//   ....[14]....
        /*00b0*/ 	.word	0x0000f9e0


	//   ....[15]....
        /*00b4*/ 	.word	0x0000fa10


	//   ....[16]....
        /*00b8*/ 	.word	0x0000fa30


	//   ....[17]....
        /*00bc*/ 	.word	0x0000fab0


	//   ....[18]....
        /*00c0*/ 	.word	0x0000faf0


	//   ....[19]....
        /*00c4*/ 	.word	0x0000fc60


	//   ....[20]....
        /*00c8*/ 	.word	0x0000fd40


	//   ....[21]....
        /*00cc*/ 	.word	0x0000fde0


	//   ....[22]....
        /*00d0*/ 	.word	0x0000fe10


	//   ....[23]....
        /*00d4*/ 	.word	0x0000fe60


	//   ....[24]....
        /*00d8*/ 	.word	0x0000fea0


	//----- nvinfo : EIATTR_MAX_THREADS
	.align		4
.L_10602:
        /*00dc*/ 	.byte	0x04, 0x05
        /*00de*/ 	.short	(.L_10604 - .L_10603)
.L_10603:
        /*00e0*/ 	.word	0x00000080
        /*00e4*/ 	.word	0x00000001
        /*00e8*/ 	.word	0x00000001


	//----- nvinfo : EIATTR_CRS_STACK_SIZE
	.align		4
.L_10604:
        /*00ec*/ 	.byte	0x04, 0x1e
        /*00ee*/ 	.short	(.L_10606 - .L_10605)
.L_10605:
        /*00f0*/ 	.word	0x00000000


	//----- nvinfo : EIATTR_CBANK_PARAM_SIZE
	.align		4
.L_10606:
        /*00f4*/ 	.byte	0x03, 0x19
        /*00f6*/ 	.short	0x0290


	//----- nvinfo : EIATTR_PARAM_CBANK
	.align		4
        /*00f8*/ 	.byte	0x04, 0x0a
        /*00fa*/ 	.short	(.L_10608 - .L_10607)
	.align		4
.L_10607:
        /*00fc*/ 	.word	index@(.nv.constant0._ZN2at6native18elementwise_kernelILi128ELi4EZNS0_15gpu_kernel_implINS0_13BinaryFunctorIiibZZZNS0_23logical_and_kernel_cudaERNS_14TensorIteratorEENKUlvE0_clEvENKUlvE1_clEvEUliiE_EEEEvRNS_18TensorIteratorBaseERKT_EUliE_EEviT1_)
        /*0100*/ 	.short	0x0380
        /*0102*/ 	.short	0x0290


	//----- nvinfo : EIATTR_SW_WAR
	.align		4
.L_10608:
        /*0104*/ 	.byte	0x04, 0x36
        /*0106*/ 	.short	(.L_10610 - .L_10609)
.L_10609:
        /*0108*/ 	.word	0x00000008
.L_10610:


//--------------------- .nv.info._ZN2at6native27unrolled_elementwise_kernelINS0_13BinaryFunctorIiibZZZNS0_23logical_and_kernel_cudaERNS_14TensorIteratorEENKUlvE0_clEvENKUlvE1_clEvEUliiE_EESt5arrayIPcLm3EELi4E23TrivialOffsetCalculatorILi2EjESC_ILi1EjENS0_6memory12LoadWithCastILi2EEENSF_13StoreWithCastILi1EEEEEviT_T0_T2_T3_T4_T5_ --------------------------
	.section	.nv.info._ZN2at6native27unrolled_elementwise_kernelINS0_13BinaryFunctorIiibZZZNS0_23logical_and_kernel_cudaERNS_14TensorIteratorEENKUlvE0_clEvENKUlvE1_clEvEUliiE_EESt5arrayIPcLm3EELi4E23TrivialOffsetCalculatorILi2EjESC_ILi1EjENS0_6memory12LoadWithCastILi2EEENSF_13StoreWithCastILi1EEEEEviT_T0_T2_T3_T4_T5_,"",@"SHT_CUDA_INFO"
	.sectionflags	@""
	.align	4


	//----- nvinfo : EIATTR_CUDA_API_VERSION
	.align		4
        /*0000*/ 	.byte	0x04, 0x37
        /*0002*/ 	.short	(.L_10612 - .L_10611)
.L_10611:
        /*0004*/ 	.word	0x00000082


	//----- nvinfo : EIATTR_KPARAM_INFO
	.align		4
.L_10612:
        /*0008*/ 	.byte	0x04, 0x17
        /*000a*/ 	.short	(.L_10614 - .L_10613)
.L_10613:
        /*000c*/ 	.word	0x00000000
        /*0010*/ 	.short	0x0006
        /*0012*/ 	.short	0x0030
        /*0014*/ 	.byte	0x00, 0xf0, 0x21, 0x00


	//----- nvinfo : EIATTR_KPARAM_INFO
	.align		4
.L_10614:
        /*0018*/ 	.byte	0x04, 0x17
        /*001a*/ 	.short	(.L_10616 - .L_10615)
.L_10615:
        /*001c*/ 	.word	0x00000000
        /*0020*/ 	.short	0x0005
        /*0022*/ 	.short	0x0024
        /*0024*/ 	.byte	0x00, 0xf0, 0x31, 0x00


	//----- nvinfo : EIATTR_KPARAM_INFO
	.align		4
.L_10616:
        /*0028*/ 	.byte	0x04, 0x17
        /*002a*/ 	.short	(.L_10618 - .L_10617)
.L_10617:
        /*002c*/ 	.word	0x00000000
        /*0030*/ 	.short	0x0004
        /*0032*/ 	.short	0x0021
        /*0034*/ 	.byte	0x00, 0xf0, 0x05, 0x00


	//----- nvinfo : EIATTR_KPARAM_INFO
	.align		4
.L_10618:
        /*0038*/ 	.byte	0x04, 0x17
        /*003a*/ 	.short	(.L_10620 - .L_10619)
.L_10619:
        /*003c*/ 	.word	0x00000000
        /*0040*/ 	.short	0x0003
        /*0042*/ 	.short	0x0020
        /*0044*/ 	.byte	0x00, 0xf0, 0x05, 0x00


	//----- nvinfo : EIATTR_KPARAM_INFO
	.align		4
.L_10620:
        /*0048*/ 	.byte	0x04, 0x17
        /*004a*/ 	.short	(.L_10622 - .L_10621)
.L_10621:
        /*004c*/ 	.word	0x00000000
        /*0050*/ 	.short	0x0002
        /*0052*/ 	.short	0x0008
        /*0054*/ 	.byte	0x00, 0xf0, 0x61, 0x00


	//----- nvinfo : EIATTR_KPARAM_INFO
	.align		4
.L_10622:
        /*0058*/ 	.byte	0x04, 0x17
        /*005a*/ 	.short	(.L_10624 - .L_10623)
.L_10623:
        /*005c*/ 	.word	0x00000000
        /*0060*/ 	.short	0x0001
        /*0062*/ 	.short	0x0004
        /*0064*/ 	.byte	0x00, 0xf0, 0x05, 0x00


	//----- nvinfo : EIATTR_KPARAM_INFO
	.align		4
.L_10624:
        /*0068*/ 	.byte	0x04, 0x17
        /*006a*/ 	.short	(.L_10626 - .L_10625)
.L_10625:
        /*006c*/ 	.word	0x00000000
        /*0070*/ 	.short	0x0000
        /*0072*/ 	.short	0x0000
        /*0074*/ 	.byte	0x00, 0xf0, 0x11, 0x00


	//----- nvinfo : EIATTR_SPARSE_MMA_MASK
	.align		4
.L_10626:
        /*0078*/ 	.byte	0x03, 0x50
        /*007a*/ 	.short	0x0000


	//----- nvinfo : EIATTR_MAXREG_COUNT
	.align		4
        /*007c*/ 	.byte	0x03, 0x1b
        /*007e*/ 	.short	0x00ff


	//----- nvinfo : EIATTR_EXTERNS
	.align		4
        /*0080*/ 	.byte	0x04, 0x0f
        /*0082*/ 	.short	(.L_10628 - .L_10627)


	//   ....[0]....
	.align		4
.L_10627:
        /*0084*/ 	.word	index@(__assertfail)


	//----- nvinfo : EIATTR_MERCURY_ISA_VERSION
	.align		4
.L_10628:
        /*0088*/ 	.byte	0x03, 0x5f
        /*008a*/ 	.short	0x0101


	//----- nvinfo : EIATTR_VRC_CTA_INIT_COUNT
	.align		4
        /*008c*/ 	.byte	0x02, 0x4a
	.zero		1
	.zero		1


	//----- nvinfo : EIATTR_SYSCALL_OFFSETS
	.align		4
        /*0090*/ 	.byte	0x04, 0x46
        /*0092*/ 	.short	(.L_10630 - .L_10629)


	//   ....[0]....
.L_10629:
        /*0094*/ 	.word	0x00000de0


	//   ....[1]....
        /*0098*/ 	.word	0x00001be0


	//   ....[2]....
        /*009c*/ 	.word	0x00002b40


	//   ....[3]....
        /*00a0*/ 	.word	0x00003940


	//   ....[4]....
        /*00a4*/ 	.word	0x000047f0


	//   ....[5]....
        /*00a8*/ 	.word	0x00005600


	//   ....[6]....
        /*00ac*/ 	.word	0x000064a0


	//   ....[7]....
        /*00b0*/ 	.word	0x000072b0


	//   ....[8]....
        /*00b4*/ 	.word	0x00008040


	//   ....[9]....
        /*00b8*/ 	.word	0x00008d20


	//   ....[10]....
        /*00bc*/ 	.word	0x00009b00


	//   ....[11]....
        /*00c0*/ 	.word	0x0000a890


	//----- nvinfo : EIATTR_EXIT_INSTR_OFFSETS
	.align		4
.L_10630:
        /*00c4*/ 	.byte	0x04, 0x1c
        /*00c6*/ 	.short	(.L_10632 - .L_10631)


	//   ....[0]....
.L_10631:
        /*00c8*/ 	.word	0x00009d80


	//   ....[1]....
        /*00cc*/ 	.word	0x00009eb0


	//   ....[2]....
        /*00d0*/ 	.word	0x00009ed0


	//   ....[3]....
        /*00d4*/ 	.word	0x00009f60


	//   ....[4]....
        /*00d8*/ 	.word	0x00009f80


	//   ....[5]....
        /*00dc*/ 	.word	0x00009fa0


	//   ....[6]....
        /*00e0*/ 	.word	0x0000a030


	//   ....[7]....
        /*00e4*/ 	.word	0x0000a070


	//   ....[8]....
        /*00e8*/ 	.word	0x0000a110


	//   ....[9]....
        /*00ec*/ 	.word	0x0000a160


	//   ....[10]....
        /*00f0*/ 	.word	0x0000a190


	//   ....[11]....
        /*00f4*/ 	.word	0x0000a250


	//   ....[12]....
        /*00f8*/ 	.word	0x0000a390


	//   ....[13]....
        /*00fc*/ 	.word	0x0000a4d0


	//   ....[14]....
        /*0100*/ 	.word	0x0000a620


	//   ....[15]....
        /*0104*/ 	.word	0x0000a650


	//   ....[16]....
        /*0108*/ 	.word	0x0000a670


	//   ....[17]....
        /*010c*/ 	.word	0x0000a6f0


	//   ....[18]....
        /*0110*/ 	.word	0x0000a730


	//   ....[19]....
        /*0114*/ 	.word	0x0000a8a0


	//   ....[20]....
        /*0118*/ 	.word	0x0000a980


	//   ....[21]....
        /*011c*/ 	.word	0x0000aa20


	//   ....[22]....
        /*0120*/ 	.word	0x0000aa50


	//   ....[23]....
        /*0124*/ 	.word	0x0000aaa0


	//   ....[24]....
        /*0128*/ 	.word	0x0000aae0


	//----- nvinfo : EIATTR_MAX_THREADS
	.align		4
.L_10632:
        /*012c*/ 	.byte	0x04, 0x05
        /*012e*/ 	.short	(.L_10634 - .L_10633)
.L_10633:
        /*0130*/ 	.word	0x00000080
        /*0134*/ 	.word	0x00000001
        /*0138*/ 	.word	0x00000001


	//----- nvinfo : EIATTR_CRS_STACK_SIZE
	.align		4
.L_10634:
        /*013c*/ 	.byte	0x04, 0x1e
        /*013e*/ 	.short	(.L_10636 - .L_10635)
.L_10635:
        /*0140*/ 	.word	0x00000000


	//----- nvinfo : EIATTR_CBANK_PARAM_SIZE
	.align		4
.L_10636:
        /*0144*/ 	.byte	0x03, 0x19
        /*0146*/ 	.short	0x0038


	//----- nvinfo : EIATTR_PARAM_CBANK
	.align		4
        /*0148*/ 	.byte	0x04, 0x0a
        /*014a*/ 	.short	(.L_10638 - .L_10637)
	.align		4
.L_10637:
        /*014c*/ 	.word	index@(.nv.constant0._ZN2at6native27unrolled_elementwise_kernelINS0_13BinaryFunctorIiibZZZNS0_23logical_and_kernel_cudaERNS_14TensorIteratorEENKUlvE0_clEvENKUlvE1_clEvEUliiE_EESt5arrayIPcLm3EELi4E23TrivialOffsetCalculatorILi2EjESC_ILi1EjENS0_6memory12LoadWithCastILi2EEENSF_13StoreWithCastILi1EEEEEviT_T0_T2_T3_T4_T5_)
        /*0150*/ 	.short	0x0380
        /*0152*/ 	.short	0x0038


	//----- nvinfo : EIATTR_SW_WAR
	.align		4
.L_10638:
        /*0154*/ 	.byte	0x04, 0x36
        /*0156*/ 	.short	(.L_10640 - .L_10639)
.L_10639:
        /*0158*/ 	.word	0x00000008
.L_10640:


//--------------------- .nv.info._ZN2at6native18elementwise_kernelILi128ELi4EZNS0_22gpu_kernel_impl_nocastINS0_13BinaryFunctorIiibZZZNS0_23logical_and_kernel_cudaERNS_14TensorIteratorEENKUlvE0_clEvENKUlvE1_clEvEUliiE_EEEEvRNS_18TensorIteratorBaseERKT_EUliE_EEviT1_ --------------------------
	.section	.nv.info._ZN2at6native18elementwise_kernelILi128ELi4EZNS0_22gpu_kernel_impl_nocastINS0_13BinaryFunctorIiibZZZNS0_23logical_and_kernel_cudaERNS_14TensorIteratorEENKUlvE0_clEvENKUlvE1_clEvEUliiE_EEEEvRNS_18TensorIteratorBaseERKT_EUliE_EEviT1_,"",@"SHT_CUDA_INFO"
	.sectionflags	@""
	.align	4


	//----- nvinfo : EIATTR_CUDA_API_VERSION
	.align		4
        /*0000*/ 	.byte	0x04, 0x37
        /*0002*/ 	.short	(.L_10642 - .L_10641)
.L_10641:
        /*0004*/ 	.word	0x00000082


	//----- nvinfo : EIATTR_KPARAM_INFO
	.align		4
.L_10642:
        /*0008*/ 	.byte	0x04, 0x17
        /*000a*/ 	.short	(.L_10644 - .L_10643)
.L_10643:
        /*000c*/ 	.word	0x00000000
        /*0010*/ 	.short	0x0001
        /*0012*/ 	.short	0x0008
        /*0014*/ 	.byte	0x00, 0xf0, 0x21, 0x0a


	//----- nvinfo : EIATTR_KPARAM_INFO
	.align		4
.L_10644:
        /*0018*/ 	.byte	0x04, 0x17
        /*001a*/ 	.short	(.L_10646 - .L_10645)
.L_10645:
        /*001c*/ 	.word	0x00000000
        /*0020*/ 	.short	0x0000
        /*0022*/ 	.short	0x0000
        /*0024*/ 	.byte	0x00, 0xf0, 0x11, 0x00


	//----- nvinfo : EIATTR_SPARSE_MMA_MASK
	.align		4
.L_10646:
        /*0028*/ 	.byte	0x03, 0x50
        /*002a*/ 	.short	0x0000


	//----- nvinfo : EIATTR_MAXREG_COUNT
	.align		4
        /*002c*/ 	.byte	0x03, 0x1b
        /*002e*/ 	.short	0x0080


	//----- nvinfo : EIATTR_MERCURY_ISA_VERSION
	.align		4
        /*0030*/ 	.byte	0x03, 0x5f
        /*0032*/ 	.short	0x0101


	//----- nvinfo : EIATTR_VRC_CTA_INIT_COUNT
	.align		4
        /*0034*/ 	.byte	0x02, 0x4a
	.zero		1
	.zero		1


	//----- nvinfo : EIATTR_EXIT_INSTR_OFFSETS
	.align		4
        /*0038*/ 	.byte	0x04, 0x1c
        /*003a*/ 	.short	(.L_10648 - .L_10647)


	//   ....[0]....
.L_10647:
        /*003c*/ 	.word	0x00000360


	//   ....[1]....
        /*0040*/ 	.word	0x00000400


	//   ....[2]....
        /*0044*/ 	.word	0x00004940


	//   ....[3]....
        /*0048*/ 	.word	0x00005ff0


	//----- nvinfo : EIATTR_MAX_THREADS
	.align		4
.L_10648:
        /*004c*/ 	.byte	0x04, 0x05
        /*004e*/ 	.short	(.L_10650 - .L_10649)
.L_10649:
        /*0050*/ 	.word	0x00000080
        /*0054*/ 	.word	0x00000001
        /*0058*/ 	.word	0x00000001


	//----- nvinfo : EIATTR_CRS_STACK_SIZE
	.align		4
.L_10650:
        /*005c*/ 	.byte	0x04, 0x1e
        /*005e*/ 	.short	(.L_10652 - .L_10651)
.L_10651:
        /*0060*/ 	.word	0x00000000


	//----- nvinfo : EIATTR_CBANK_PARAM_SIZE
	.align		4
.L_10652:
        /*0064*/ 	.byte	0x03, 0x19
        /*0066*/ 	.short	0x0290


	//----- nvinfo : EIATTR_PARAM_CBANK
	.align		4
        /*0068*/ 	.byte	0x04, 0x0a
        /*006a*/ 	.short	(.L_10654 - .L_10653)
	.align		4
.L_10653:
        /*006c*/ 	.word	index@(.nv.constant0._ZN2at6native18elementwise_kernelILi128ELi4EZNS0_22gpu_kernel_impl_nocastINS0_13BinaryFunctorIiibZZZNS0_23logical_and_kernel_cudaERNS_14TensorIteratorEENKUlvE0_clEvENKUlvE1_clEvEUliiE_EEEEvRNS_18TensorIteratorBaseERKT_EUliE_EEviT1_)
        /*0070*/ 	.short	0x0380
        /*0072*/ 	.short	0x0290


	//----- nvinfo : EIATTR_SW_WAR
	.align		4
.L_10654:
        /*0074*/ 	.byte	0x04, 0x36
        /*0076*/ 	.short	(.L_10656 - .L_10655)
.L_10655:
        /*0078*/ 	.word	0x00000008
.L_10656:


//--------------------- .nv.info._ZN2at6native27unrolled_elementwise_kernelINS0_13BinaryFunctorIiibZZZNS0_23logical_and_kernel_cudaERNS_14TensorIteratorEENKUlvE0_clEvENKUlvE1_clEvEUliiE_EESt5arrayIPcLm3EELi4E23TrivialOffsetCalculatorILi2EjESC_ILi1EjENS0_6memory15LoadWithoutCastENSF_16StoreWithoutCastEEEviT_T0_T2_T3_T4_T5_ --------------------------
	.section	.nv.info._ZN2at6native27unrolled_elementwise_kernelINS0_13BinaryFunctorIiibZZZNS0_23logical_and_kernel_cudaERNS_14TensorIteratorEENKUlvE0_clEvENKUlvE1_clEvEUliiE_EESt5arrayIPcLm3EELi4E23TrivialOffsetCalculatorILi2EjESC_ILi1EjENS0_6memory15LoadWithoutCastENSF_16StoreWithoutCastEEEviT_T0_T2_T3_T4_T5_,"",@"SHT_CUDA_INFO"
	.sectionflags	@""
	.align	4


	//----- nvinfo : EIATTR_CUDA_API_VERSION
	.align		4
        /*0000*/ 	.byte	0x04, 0x37
        /*0002*/ 	.short	(.L_10658 - .L_10657)
.L_10657:
        /*0004*/ 	.word	0x00000082


	//----- nvinfo : EIATTR_KPARAM_INFO
	.align		4
.L_10658:
        /*0008*/ 	.byte	0x04, 0x17
        /*000a*/ 	.short	(.L_10660 - .L_10659)
.L_10659:
        /*000c*/ 	.word	0x00000000
        /*0010*/ 	.short	0x0006
        /*0012*/ 	.short	0x0023
        /*0014*/ 	.byte	0x00, 0xf0, 0x05, 0x00


	//----- nvinfo : EIATTR_KPARAM_INFO
	.align		4
.L_10660:
        /*0018*/ 	.byte	0x04, 0x17
        /*001a*/ 	.short	(.L_10662 - .L_10661)
.L_10661:
        /*001c*/ 	.word	0x00000000
        /*0020*/ 	.short	0x0005
        /*0022*/ 	.short	0x0022
        /*0024*/ 	.byte	0x00, 0xf0, 0x05, 0x00


	//----- nvinfo : EIATTR_KPARAM_INFO
	.align		4
.L_10662:
        /*0028*/ 	.byte	0x04, 0x17
        /*002a*/ 	.short	(.L_10664 - .L_10663)
.L_10663:
        /*002c*/ 	.word	0x00000000
        /*0030*/ 	.short	0x0004
        /*0032*/ 	.short	0x0021
        /*0034*/ 	.byte	0x00, 0xf0, 0x05, 0x00


	//----- nvinfo : EIATTR_KPARAM_INFO
	.align		4
.L_10664:
        /*0038*/ 	.byte	0x04, 0x17
        /*003a*/ 	.short	(.L_10666 - .L_10665)
.L_10665:
        /*003c*/ 	.word	0x00000000
        /*0040*/ 	.short	0x0003
        /*0042*/ 	.short	0x0020
        /*0044*/ 	.byte	0x00, 0xf0, 0x05, 0x00


	//----- nvinfo : EIATTR_KPARAM_INFO
	.align		4
.L_10666:
        /*0048*/ 	.byte	0x04, 0x17
        /*004a*/ 	.short	(.L_10668 - .L_10667)
.L_10667:
        /*004c*/ 	.word	0x00000000
        /*0050*/ 	.short	0x0002
        /*0052*/ 	.short	0x0008
        /*0054*/ 	.byte	0x00, 0xf0, 0x61, 0x00


	//----- nvinfo : EIATTR_KPARAM_INFO
	.align		4
.L_10668:
        /*0058*/ 	.byte	0x04, 0x17
        /*005a*/ 	.short	(.L_10670 - .L_10669)
.L_10669:
        /*005c*/ 	.word	0x00000000
        /*0060*/ 	.short	0x0001
        /*0062*/ 	.short	0x0004
        /*0064*/ 	.byte	0x00, 0xf0, 0x05, 0x00


	//----- nvinfo : EIATTR_KPARAM_INFO
	.align		4
.L_10670:
        /*0068*/ 	.byte	0x04, 0x17
        /*006a*/ 	.short	(.L_10672 - .L_10671)
.L_10671:
        /*006c*/ 	.word	0x00000000
        /*0070*/ 	.short	0x0000
        /*0072*/ 	.short	0x0000
        /*0074*/ 	.byte	0x00, 0xf0, 0x11, 0x00


	//----- nvinfo : EIATTR_SPARSE_MMA_MASK
	.align		4
.L_10672:
        /*0078*/ 	.byte	0x03, 0x50
        /*007a*/ 	.short	0x0000


	//----- nvinfo : EIATTR_MAXREG_COUNT
	.align		4
        /*007c*/ 	.byte	0x03, 0x1b
        /*007e*/ 	.short	0x00ff


	//----- nvinfo : EIATTR_MERCURY_ISA_VERSION
	.align		4
        /*0080*/ 	.byte	0x03, 0x5f
        /*0082*/ 	.short	0x0101


	//----- nvinfo : EIATTR_VRC_CTA_INIT_COUNT
	.align		4
        /*0084*/ 	.byte	0x02, 0x4a
	.zero		1
	.zero		1


	//----- nvinfo : EIATTR_EXIT_INSTR_OFFSETS
	.align		4
        /*0088*/ 	.byte	0x04, 0x1c
        /*008a*/ 	.short	(.L_10674 - .L_10673)


	//   ....[0]....
.L_10673:
        /*008c*/ 	.word	0x00000580


	//   ....[1]....
        /*0090*/ 	.word	0x000005e0


	//----- nvinfo : EIATTR_MAX_THREADS
	.align		4
.L_10674:
        /*0094*/ 	.byte	0x04, 0x05
        /*0096*/ 	.short	(.L_10676 - .L_10675)
.L_10675:
        /*0098*/ 	.word	0x00000080
        /*009c*/ 	.word	0x00000001
        /*00a0*/ 	.word	0x00000001


	//----- nvinfo : EIATTR_CRS_STACK_SIZE
	.align		4
.L_10676:
        /*00a4*/ 	.byte	0x04, 0x1e
        /*00a6*/ 	.short	(.L_10678 - .L_10677)
.L_10677:
        /*00a8*/ 	.word	0x00000000


	//----- nvinfo : EIATTR_CBANK_PARAM_SIZE
	.align		4
.L_10678:
        /*00ac*/ 	.byte	0x03, 0x19
        /*00ae*/ 	.short	0x0024


	//----- nvinfo : EIATTR_PARAM_CBANK
	.align		4
        /*00b0*/ 	.byte	0x04, 0x0a
        /*00b2*/ 	.short	(.L_10680 - .L_10679)
	.align		4
.L_10679:
        /*00b4*/ 	.word	index@(.nv.constant0._ZN2at6native27unrolled_elementwise_kernelINS0_13BinaryFunctorIiibZZZNS0_23logical_and_kernel_cudaERNS_14TensorIteratorEENKUlvE0_clEvENKUlvE1_clEvEUliiE_EESt5arrayIPcLm3EELi4E23TrivialOffsetCalculatorILi2EjESC_ILi1EjENS0_6memory15LoadWithoutCastENSF_16StoreWithoutCastEEEviT_T0_T2_T3_T4_T5_)
        /*00b8*/ 	.short	0x0380
        /*00ba*/ 	.short	0x0024


	//----- nvinfo : EIATTR_SW_WAR
	.align		4
.L_10680:
        /*00bc*/ 	.byte	0x04, 0x36
        /*00be*/ 	.short	(.L_10682 - .L_10681)
.L_10681:
        /*00c0*/ 	.word	0x00000008
.L_10682:


//--------------------- .nv.info._ZN2at6native29vectorized_elementwise_kernelILi2ENS0_13BinaryFunctorIiibZZZNS0_23logical_and_kernel_cudaERNS_14TensorIteratorEENKUlvE0_clEvENKUlvE1_clEvEUliiE_EESt5arrayIPcLm3EEEEviT0_T1_ --------------------------
	.section	.nv.info._ZN2at6native29vectorized_elementwise_kernelILi2ENS0_13BinaryFunctorIiibZZZNS0_23logical_and_kernel_cudaERNS_14TensorIteratorEENKUlvE0_clEvENKUlvE1_clEvEUliiE_EESt5arrayIPcLm3EEEEviT0_T1_,"",@"SHT_CUDA_INFO"
	.sectionflags	@""
	.align	4


	//----- nvinfo : EIATTR_CUDA_API_VERSION
	.align		4
        /*0000*/ 	.byte	0x04, 0x37
        /*0002*/ 	.short	(.L_10684 - .L_10683)
.L_10683:
        /*0004*/ 	.word	0x00000082


	//----- nvinfo : EIATTR_KPARAM_INFO
	.align		4
.L_10684:
        /*0008*/ 	.byte	0x04, 0x17
        /*000a*/ 	.short	(.L_10686 - .L_10685)
.L_10685:
        /*000c*/ 	.word	0x00000000
        /*0010*/ 	.short	0x0002
        /*0012*/ 	.short	0x0008
        /*0014*/ 	.byte	0x00, 0xf0, 0x61, 0x00


	//----- nvinfo : EIATTR_KPARAM_INFO
	.align		4
.L_10686:
        /*0018*/ 	.byte	0x04, 0x17
        /*001a*/ 	.short	(.L_10688 - .L_10687)
.L_10687:
        /*001c*/ 	.word	0x00000000
        /*0020*/ 	.short	0x0001
        /*0022*/ 	.short	0x0004
        /*0024*/ 	.byte	0x00, 0xf0, 0x05, 0x00


	//----- nvinfo : EIATTR_KPARAM_INFO
	.align		4
.L_10688:
        /*0028*/ 	.byte	0x04, 0x17
        /*002a*/ 	.short	(.L_10690 - .L_10689)
.L_10689:
        /*002c*/ 	.word	0x00000000
        /*0030*/ 	.short	0x0000
        /*0032*/ 	.short	0x0000
        /*0034*/ 	.byte	0x00, 0xf0, 0x11, 0x00


	//----- nvinfo : EIATTR_SPARSE_MMA_MASK
	.align		4
.L_10690:
        /*0038*/ 	.byte	0x03, 0x50
        /*003a*/ 	.short	0x0000


	//----- nvinfo : EIATTR_MAXREG_COUNT
	.align		4
        /*003c*/ 	.byte	0x03, 0x1b
        /*003e*/ 	.short	0x00ff


	//----- nvinfo : EIATTR_MERCURY_ISA_VERSION
	.align		4
        /*0040*/ 	.byte	0x03, 0x5f
        /*0042*/ 	.short	0x0101


	//----- nvinfo : EIATTR_VRC_CTA_INIT_COUNT
	.align		4
        /*0044*/ 	.byte	0x02, 0x4a
	.zero		1
	.zero		1


	//----- nvinfo : EIATTR_EXIT_INSTR_OFFSETS
	.align		4
        /*0048*/ 	.byte	0x04, 0x1c
        /*004a*/ 	.short	(.L_10692 - .L_10691)


	//   ....[0]....
.L_10691:
        /*004c*/ 	.word	0x00000b70


	//   ....[1]....
        /*0050*/ 	.word	0x00000bd0


	//   ....[2]....
        /*0054*/ 	.word	0x00000f10


	//----- nvinfo : EIATTR_MAX_THREADS
	.align		4
.L_10692:
        /*0058*/ 	.byte	0x04, 0x05
        /*005a*/ 	.short	(.L_10694 - .L_10693)
.L_10693:
        /*005c*/ 	.word	0x00000080
        /*0060*/ 	.word	0x00000001
        /*0064*/ 	.word	0x00000001


	//----- nvinfo : EIATTR_CRS_STACK_SIZE
	.align		4
.L_10694:
        /*0068*/ 	.byte	0x04, 0x1e
        /*006a*/ 	.short	(.L_10696 - .L_10695)
.L_10695:
        /*006c*/ 	.word	0x00000000


	//----- nvinfo : EIATTR_CBANK_PARAM_SIZE
	.align		4
.L_10696:
        /*0070*/ 	.byte	0x03, 0x19
        /*0072*/ 	.short	0x0020


	//----- nvinfo : EIATTR_PARAM_CBANK
	.align		4
        /*0074*/ 	.byte	0x04, 0x0a
        /*0076*/ 	.short	(.L_10698 - .L_10697)
	.align		4
.L_10697:
        /*0078*/ 	.word	index@(.nv.constant0._ZN2at6native29vectorized_elementwise_kernelILi2ENS0_13BinaryFunctorIiibZZZNS0_23logical_and_kernel_cudaERNS_14TensorIteratorEENKUlvE0_clEvENKUlvE1_clEvEUliiE_EESt5arrayIPcLm3EEEEviT0_T1_)
        /*007c*/ 	.short	0x0380
        /*007e*/ 	.short	0x0020


	//----- nvinfo : EIATTR_SW_WAR
	.align		4
.L_10698:
        /*0080*/ 	.byte	0x04, 0x36
        /*0082*/ 	.short	(.L_10700 - .L_10699)
.L_10699:
        /*0084*/ 	.word	0x00000008
.L_10700:


//--------------------- .nv.info._ZN2at6native29vectorized_elementwise_kernelILi4ENS0_13BinaryFunctorIiibZZZNS0_23logical_and_kernel_cudaERNS_14TensorIteratorEENKUlvE0_clEvENKUlvE1_clEvEUliiE_EESt5arrayIPcLm3EEEEviT0_T1_ --------------------------
	.section	.nv.info._ZN2at6native29vectorized_elementwise_kernelILi4ENS0_13BinaryFunctorIiibZZZNS0_23logical_and_kernel_cudaERNS_14TensorIteratorEENKUlvE0_clEvENKUlvE1_clEvEUliiE_EESt5arrayIPcLm3EEEEviT0_T1_,"",@"SHT_CUDA_INFO"
	.sectionflags	@""
	.align	4


	//----- nvinfo : EIATTR_CUDA_API_VERSION
	.align		4
        /*0000*/ 	.byte	0x04, 0x37
        /*0002*/ 	.short	(.L_10702 - .L_10701)
.L_10701:
        /*0004*/ 	.word	0x00000082


	//----- nvinfo : EIATTR_KPARAM_INFO
	.align		4
.L_10702:
        /*0008*/ 	.byte	0x04, 0x17
        /*000a*/ 	.short	(.L_10704 - .L_10703)
.L_10703:
        /*000c*/ 	.word	0x00000000
        /*0010*/ 	.short	0x0002
        /*0012*/ 	.short	0x0008
        /*0014*/ 	.byte	0x00, 0xf0, 0x61, 0x00


	//----- nvinfo : EIATTR_KPARAM_INFO
	.align		4
.L_10704:
        /*0018*/ 	.byte	0x04, 0x17
        /*001a*/ 	.short	(.L_10706 - .L_10705)
.L_10705:
        /*001c*/ 	.word	0x00000000
        /*0020*/ 	.short	0x0001
        /*0022*/ 	.short	0x0004
        /*0024*/ 	.byte	0x00, 0xf0, 0x05, 0x00


	//----- nvinfo : EIATTR_KPARAM_INFO
	.align		4
.L_10706:
        /*0028*/ 	.byte	0x04, 0x17
        /*002a*/ 	.short	(.L_10708 - .L_10707)
.L_10707:
        /*002c*/ 	.word	0x00000000
        /*0030*/ 	.short	0x0000
        /*0032*/ 	.short	0x0000
        /*0034*/ 	.byte	0x00, 0xf0, 0x11, 0x00


	//----- nvinfo : EIATTR_SPARSE_MMA_MASK
	.align		4
.L_10708:
        /*0038*/ 	.byte	0x03, 0x50
        /*003a*/ 	.short	0x0000


	//----- nvinfo : EIATTR_MAXREG_COUNT
	.align		4
        /*003c*/ 	.byte	0x03, 0x1b
        /*003e*/ 	.short	0x00ff


	//----- nvinfo : EIATTR_MERCURY_ISA_VERSION
	.align		4
        /*0040*/ 	.byte	0x03, 0x5f
        /*0042*/ 	.short	0x0101


	//----- nvinfo : EIATTR_VRC_CTA_INIT_COUNT
	.align		4
        /*0044*/ 	.byte	0x02, 0x4a
	.zero		1
	.zero		1


	//----- nvinfo : EIATTR_EXIT_INSTR_OFFSETS
	.align		4
        /*0048*/ 	.byte	0x04, 0x1c
        /*004a*/ 	.short	(.L_10710 - .L_10709)


	//   ....[0]....
.L_10709:
        /*004c*/ 	.word	0x00000b70


	//   ....[1]....
        /*0050*/ 	.word	0x00000bd0


	//   ....[2]....
        /*0054*/ 	.word	0x00000ed0


	//----- nvinfo : EIATTR_MAX_THREADS
	.align		4
.L_10710:
        /*0058*/ 	.byte	0x04, 0x05
        /*005a*/ 	.short	(.L_10712 - .L_10711)
.L_10711:
        /*005c*/ 	.word	0x00000080
        /*0060*/ 	.word	0x00000001
        /*0064*/ 	.word	0x00000001


	//----- nvinfo : EIATTR_CRS_STACK_SIZE
	.align		4
.L_10712:
        /*0068*/ 	.byte	0x04, 0x1e
        /*006a*/ 	.short	(.L_10714 - .L_10713)
.L_10713:
        /*006c*/ 	.word	0x00000000


	//----- nvinfo : EIATTR_CBANK_PARAM_SIZE
	.align		4
.L_10714:
        /*0070*/ 	.byte	0x03, 0x19
        /*0072*/ 	.short	0x0020


	//----- nvinfo : EIATTR_PARAM_CBANK
	.align		4
        /*0074*/ 	.byte	0x04, 0x0a
        /*0076*/ 	.short	(.L_10716 - .L_10715)
	.align		4
.L_10715:
        /*0078*/ 	.word	index@(.nv.constant0._ZN2at6native29vectorized_elementwise_kernelILi4ENS0_13BinaryFunctorIiibZZZNS0_23logical_and_kernel_cudaERNS_14TensorIteratorEENKUlvE0_clEvENKUlvE1_clEvEUliiE_EESt5arrayIPcLm3EEEEviT0_T1_)
        /*007c*/ 	.short	0x0380
        /*007e*/ 	.short	0x0020


	//----- nvinfo : EIATTR_SW_WAR
	.align		4
.L_10716:
        /*0080*/ 	.byte	0x04, 0x36
        /*0082*/ 	.short	(.L_10718 - .L_10717)
.L_10717:
        /*0084*/ 	.word	0x00000008
.L_10718:


//--------------------- .nv.info._ZN2at6native29vectorized_elementwise_kernelILi8ENS0_13BinaryFunctorIiibZZZNS0_23logical_and_kernel_cudaERNS_14TensorIteratorEENKUlvE0_clEvENKUlvE1_clEvEUliiE_EESt5arrayIPcLm3EEEEviT0_T1_ --------------------------
	.section	.nv.info._ZN2at6native29vectorized_elementwise_kernelILi8ENS0_13BinaryFunctorIiibZZZNS0_23logical_and_kernel_cudaERNS_14TensorIteratorEENKUlvE0_clEvENKUlvE1_clEvEUliiE_EESt5arrayIPcLm3EEEEviT0_T1_,"",@"SHT_CUDA_INFO"
	.sectionflags	@""
	.align	4


	//----- nvinfo : EIATTR_CUDA_API_VERSION
	.align		4
        /*0000*/ 	.byte	0x04, 0x37
        /*0002*/ 	.short	(.L_10720 - .L_10719)
.L_10719:
        /*0004*/ 	.word	0x00000082


	//----- nvinfo : EIATTR_KPARAM_INFO
	.align		4
.L_10720:
        /*0008*/ 	.byte	0x04, 0x17
        /*000a*/ 	.short	(.L_10722 - .L_10721)
.L_10721:
        /*000c*/ 	.word	0x00000000
        /*0010*/ 	.short	0x0002
        /*0012*/ 	.short	0x0008
        /*0014*/ 	.byte	0x00, 0xf0, 0x61, 0x00


	//----- nvinfo : EIATTR_KPARAM_INFO
	.align		4
.L_10722:
        /*0018*/ 	.byte	0x04, 0x17
        /*001a*/ 	.short	(.L_10724 - .L_10723)
.L_10723:
        /*001c*/ 	.word	0x00000000
        /*0020*/ 	.short	0x0001
        /*0022*/ 	.short	0x0004
        /*0024*/ 	.byte	0x00, 0xf0, 0x05, 0x00


	//----- nvinfo : EIATTR_KPARAM_INFO
	.align		4
.L_10724:
        /*0028*/ 	.byte	0x04, 0x17
        /*002a*/ 	.short	(.L_10726 - .L_10725)
.L_10725:
        /*002c*/ 	.word	0x00000000
        /*0030*/ 	.short	0x0000
        /*0032*/ 	.short	0x0000
        /*0034*/ 	.byte	0x00, 0xf0, 0x11, 0x00


	//----- nvinfo : EIATTR_SPARSE_MMA_MASK
	.align		4
.L_10726:
        /*0038*/ 	.byte	0x03, 0x50
        /*003a*/ 	.short	0x0000


	//----- nvinfo : EIATTR_MAXREG_COUNT
	.align		4
        /*003c*/ 	.byte	0x03, 0x1b
        /*003e*/ 	.short	0x00ff


	//----- nvinfo : EIATTR_MERCURY_ISA_VERSION
	.align		4
        /*0040*/ 	.byte	0x03, 0x5f
        /*0042*/ 	.short	0x0101


	//----- nvinfo : EIATTR_VRC_CTA_INIT_COUNT
	.align		4
        /*0044*/ 	.byte	0x02, 0x4a
	.zero		1
	.zero		1


	//----- nvinfo : EIATTR_EXIT_INSTR_OFFSETS
	.align		4
        /*0048*/ 	.byte	0x04, 0x1c
        /*004a*/ 	.short	(.L_10728 - .L_10727)


	//   ....[0]....
.L_10727:
        /*004c*/ 	.word	0x00000b70


	//   ....[1]....
        /*0050*/ 	.word	0x00000bd0


	//   ....[2]....
        /*0054*/ 	.word	0x00000ea0


	//----- nvinfo : EIATTR_MAX_THREADS
	.align		4
.L_10728:
        /*0058*/ 	.byte	0x04, 0x05
        /*005a*/ 	.short	(.L_10730 - .L_10729)
.L_10729:
        /*005c*/ 	.word	0x00000080
        /*0060*/ 	.word	0x00000001
        /*0064*/ 	.word	0x00000001


	//----- nvinfo : EIATTR_CRS_STACK_SIZE
	.align		4
.L_10730:
        /*0068*/ 	.byte	0x04, 0x1e
        /*006a*/ 	.short	(.L_10732 - .L_10731)
.L_10731:
        /*006c*/ 	.word	0x00000000


	//----- nvinfo : EIATTR_CBANK_PARAM_SIZE
	.align		4
.L_10732:
        /*0070*/ 	.byte	0x03, 0x19
        /*0072*/ 	.short	0x0020


	//----- nvinfo : EIATTR_PARAM_CBANK
	.align		4
        /*0074*/ 	.byte	0x04, 0x0a
        /*0076*/ 	.short	(.L_10734 - .L_10733)
	.align		4
.L_10733:
        /*0078*/ 	.word	index@(.nv.constant0._ZN2at6native29vectorized_elementwise_kernelILi8ENS0_13BinaryFunctorIiibZZZNS0_23logical_and_kernel_cudaERNS_14TensorIteratorEENKUlvE0_clEvENKUlvE1_clEvEUliiE_EESt5arrayIPcLm3EEEEviT0_T1_)
        /*007c*/ 	.short	0x0380
        /*007e*/ 	.short	0x0020


	//----- nvinfo : EIATTR_SW_WAR
	.align		4
.L_10734:
        /*0080*/ 	.byte	0x04, 0x36
        /*0082*/ 	.short	(.L_10736 - .L_10735)
.L_10735:
        /*0084*/ 	.word	0x00000008
.L_10736:


//--------------------- .nv.info._ZN2at6native18elementwise_kernelILi128ELi4EZNS0_15gpu_kernel_implINS0_13AUnaryFunctorIaabZZZNS0_23logical_and_kernel_cudaERNS_14TensorIteratorEENKUlvE0_clEvENKUlvE0_clEvEUlaaE_EEEEvRNS_18TensorIteratorBaseERKT_EUliE_EEviT1_ --------------------------
	.section	.nv.info._ZN2at6native18elementwise_kernelILi128ELi4EZNS0_15gpu_kernel_implINS0_13AUnaryFunctorIaabZZZNS0_23logical_and_kernel_cudaERNS_14TensorIteratorEENKUlvE0_clEvENKUlvE0_clEvEUlaaE_EEEEvRNS_18TensorIteratorBaseERKT_EUliE_EEviT1_,"",@"SHT_CUDA_INFO"
	.sectionflags	@""
	.align	4


	//----- nvinfo : EIATTR_CUDA_API_VERSION
	.align		4
        /*0000*/ 	.byte	0x04, 0x37
        /*0002*/ 	.short	(.L_10738 - .L_10737)
.L_10737:
        /*0004*/ 	.word	0x00000082


	//----- nvinfo : EIATTR_KPARAM_INFO
	.align		4
.L_10738:
        /*0008*/ 	.byte	0x04, 0x17
        /*000a*/ 	.short	(.L_10740 - .L_10739)
.L_10739:
        /*000c*/ 	.word	0x00000000
        /*0010*/ 	.short	0x0001
        /*0012*/ 	.short	0x0008
        /*0014*/ 	.byte	0x00, 0xf0, 0x61, 0x08


	//----- nvinfo : EIATTR_KPARAM_INFO
	.align		4
.L_10740:
        /*0018*/ 	.byte	0x04, 0x17
        /*001a*/ 	.short	(.L_10742 - .L_10741)
.L_10741:
        /*001c*/ 	.word	0x00000000
        /*0020*/ 	.short	0x0000
        /*0022*/ 	.short	0x0000
        /*0024*/ 	.byte	0x00, 0xf0, 0x11, 0x00


	//----- nvinfo : EIATTR_SPARSE_MMA_MASK
	.align		4
.L_10742:
        /*0028*/ 	.byte	0x03, 0x50
        /*002a*/ 	.short	0x0000


	//----- nvinfo : EIATTR_MAXREG_COUNT
	.align		4
        /*002c*/ 	.byte	0x03, 0x1b
        /*002e*/ 	.short	0x0080


	//----- nvinfo : EIATTR_EXTERNS
	.align		4
        /*0030*/ 	.byte	0x04, 0x0f
        /*0032*/ 	.short	(.L_10744 - .L_10743)


	//   ....[0]....
	.align		4
.L_10743:
        /*0034*/ 	.word	index@(__assertfail)


	//----- nvinfo : EIATTR_MERCURY_ISA_VERSION
	.align		4
.L_10744:
        /*0038*/ 	.byte	0x03, 0x5f
        /*003a*/ 	.short	0x0101


	//----- nvinfo : EIATTR_VRC_CTA_INIT_COUNT
	.align		4
        /*003c*/ 	.byte	0x02, 0x4a
	.zero		1
	.zero		1


	//----- nvinfo : EIATTR_SYSCALL_OFFSETS
	.align		4
        /*0040*/ 	.byte	0x04, 0x46
        /*0042*/ 	.short	(.L_10746 - .L_10745)


	//   ....[0]....
.L_10745:
        /*0044*/ 	.word	0x00002130


	//   ....[1]....
        /*0048*/ 	.word	0x00002e60


	//   ....[2]....
        /*004c*/ 	.word	0x00005100


	//   ....[3]....
        /*0050*/ 	.word	0x00005c70


	//   ....[4]....
        /*0054*/ 	.word	0x00008000


	//   ....[5]....
        /*0058*/ 	.word	0x00008b70


	//   ....[6]....
        /*005c*/ 	.word	0x0000af10


	//   ....[7]....
        /*0060*/ 	.word	0x0000ba40


	//----- nvinfo : EIATTR_EXIT_INSTR_OFFSETS
	.align		4
.L_10746:
        /*0064*/ 	.byte	0x04, 0x1c
        /*0066*/ 	.short	(.L_10748 - .L_10747)


	//   ....[0]....
.L_10747:
        /*0068*/ 	.word	0x00008e00


	//   ....[1]....
        /*006c*/ 	.word	0x0000b060


	//   ....[2]....
        /*0070*/ 	.word	0x0000b080


	//   ....[3]....
        /*0074*/ 	.word	0x0000b110


	//   ....[4]....
        /*0078*/ 	.word	0x0000b130


	//   ....[5]....
        /*007c*/ 	.word	0x0000b150


	//   ....[6]....
        /*0080*/ 	.word	0x0000b1e0


	//   ....[7]....
        /*0084*/ 	.word	0x0000b220


	//   ....[8]....
        /*0088*/ 	.word	0x0000b2c0


	//   ....[9]....
        /*008c*/ 	.word	0x0000b310


	//   ....[10]....
        /*0090*/ 	.word	0x0000b340


	//   ....[11]....
        /*0094*/ 	.word	0x0000b400


	//   ....[12]....
        /*0098*/ 	.word	0x0000b540


	//   ....[13]....
        /*009c*/ 	.word	0x0000b680


	//   ....[14]....
        /*00a0*/ 	.word	0x0000b7d0


	//   ....[15]....
        /*00a4*/ 	.word	0x0000b800


	//   ....[16]....
        /*00a8*/ 	.word	0x0000b820


	//   ....[17]....
        /*00ac*/ 	.word	0x0000b8a0


	//   ....[18]....
        /*00b0*/ 	.word	0x0000b8e0


	//   ....[19]....
        /*00b4*/ 	.word	0x0000ba50


	//   ....[20]....
        /*00b8*/ 	.word	0x0000bb30


	//   ....[21]....
        /*00bc*/ 	.word	0x0000bbd0


	//   ....[22]....
        /*00c0*/ 	.word	0x0000bc00


	//   ....[23]....
        /*00c4*/ 	.word	0x0000bc50


	//   ....[24]....
        /*00c8*/ 	.word	0x0000bc90


	//----- nvinfo : EIATTR_MAX_THREADS
	.align		4
.L_10748:
        /*00cc*/ 	.byte	0x04, 0x05
        /*00ce*/ 	.short	(.L_10750 - .L_10749)
.L_10749:
        /*00d0*/ 	.word	0x00000080
        /*00d4*/ 	.word	0x00000001
        /*00d8*/ 	.word	0x00000001


	//----- nvinfo : EIATTR_CRS_STACK_SIZE
	.align		4
.L_10750:
        /*00dc*/ 	.byte	0x04, 0x1e
        /*00de*/ 	.short	(.L_10752 - .L_10751)
.L_10751:
        /*00e0*/ 	.word	0x00000000


	//----- nvinfo : EIATTR_CBANK_PARAM_SIZE
	.align		4
.L_10752:
        /*00e4*/ 	.byte	0x03, 0x19
        /*00e6*/ 	.short	0x0220


	//----- nvinfo : EIATTR_PARAM_CBANK
	.align		4
        /*00e8*/ 	.byte	0x04, 0x0a
        /*00ea*/ 	.short	(.L_10754 - .L_10753)
	.align		4
.L_10753:
        /*00ec*/ 	.word	index@(.nv.constant0._ZN2at6native18elementwise_kernelILi128ELi4EZNS0_15gpu_kernel_implINS0_13AUnaryFunctorIaabZZZNS0_23logical_and_kernel_cudaERNS_14TensorIteratorEENKUlvE0_clEvENKUlvE0_clEvEUlaaE_EEEEvRNS_18TensorIteratorBaseERKT_EUliE_EEviT1_)
        /*00f0*/ 	.short	0x0380
        /*00f2*/ 	.short	0x0220


	//----- nvinfo : EIATTR_SW_WAR
	.align		4
.L_10754:
        /*00f4*/ 	.byte	0x04, 0x36
        /*00f6*/ 	.short	(.L_10756 - .L_10755)
.L_10755:
        /*00f8*/ 	.word	0x00000008
.L_10756:


//--------------------- .nv.info._ZN2at6native27unrolled_elementwise_kernelINS0_13AUnaryFunctorIaabZZZNS0_23logical_and_kernel_cudaERNS_14TensorIteratorEENKUlvE0_clEvENKUlvE0_clEvEUlaaE_EESt5arrayIPcLm2EELi4E23TrivialOffsetCalculatorILi1EjESD_NS0_6memory12LoadWithCastILi1EEENSE_13StoreWithCastILi1EEEEEviT_T0_T2_T3_T4_T5_ --------------------------
	.section	.nv.info._ZN2at6native27unrolled_elementwise_kernelINS0_13AUnaryFunctorIaabZZZNS0_23logical_and_kernel_cudaERNS_14TensorIteratorEENKUlvE0_clEvENKUlvE0_clEvEUlaaE_EESt5arrayIPcLm2EELi4E23TrivialOffsetCalculatorILi1EjESD_NS0_6memory12LoadWithCastILi1EEENSE_13StoreWithCastILi1EEEEEviT_T0_T2_T3_T4_T5_,"",@"SHT_CUDA_INFO"
	.sectionflags	@""
	.align	4


	//----- nvinfo : EIATTR_CUDA_API_VERSION
	.align		4
        /*0000*/ 	.byte	0x04, 0x37
        /*0002*/ 	.short	(.L_10758 - .L_10757)
.L_10757:
        /*0004*/ 	.word	0x00000082


	//----- nvinfo : EIATTR_KPARAM_INFO
	.align		4
.L_10758:
        /*0008*/ 	.byte	0x04, 0x17
        /*000a*/ 	.short	(.L_10760 - .L_10759)
.L_10759:
        /*000c*/ 	.word	0x00000000
        /*0010*/ 	.short	0x0006
        /*0012*/ 	.short	0x0024
        /*0014*/ 	.byte	0x00, 0xf0, 0x21, 0x00


	//----- nvinfo : EIATTR_KPARAM_INFO
	.align		4
.L_10760:
        /*0018*/ 	.byte	0x04, 0x17
        /*001a*/ 	.short	(.L_10762 - .L_10761)
.L_10761:
        /*001c*/ 	.word	0x00000000
        /*0020*/ 	.short	0x0005
        /*0022*/ 	.short	0x001c
        /*0024*/ 	.byte	0x00, 0xf0, 0x21, 0x00


	//----- nvinfo : EIATTR_KPARAM_INFO
	.align		4
.L_10762:
        /*0028*/ 	.byte	0x04, 0x17
        /*002a*/ 	.short	(.L_10764 - .L_10763)
.L_10763:
        /*002c*/ 	.word	0x00000000
        /*0030*/ 	.short	0x0004
        /*0032*/ 	.short	0x0019
        /*0034*/ 	.byte	0x00, 0xf0, 0x05, 0x00


	//----- nvinfo : EIATTR_KPARAM_INFO
	.align		4
.L_10764:
        /*0038*/ 	.byte	0x04, 0x17
        /*003a*/ 	.short	(.L_10766 - .L_10765)
.L_10765:
        /*003c*/ 	.word	0x00000000
        /*0040*/ 	.short	0x0003
        /*0042*/ 	.short	0x0018
        /*0044*/ 	.byte	0x00, 0xf0, 0x05, 0x00


	//----- nvinfo : EIATTR_KPARAM_INFO
	.align		4
.L_10766:
        /*0048*/ 	.byte	0x04, 0x17
        /*004a*/ 	.short	(.L_10768 - .L_10767)
.L_10767:
        /*004c*/ 	.word	0x00000000
        /*0050*/ 	.short	0x0002
        /*0052*/ 	.short	0x0008
        /*0054*/ 	.byte	0x00, 0xf0, 0x41, 0x00


	//----- nvinfo : EIATTR_KPARAM_INFO
	.align		4
.L_10768:
        /*0058*/ 	.byte	0x04, 0x17
        /*005a*/ 	.short	(.L_10770 - .L_10769)
.L_10769:
        /*005c*/ 	.word	0x00000000
        /*0060*/ 	.short	0x0001
        /*0062*/ 	.short	0x0004
        /*0064*/ 	.byte	0x00, 0xf0, 0x09, 0x00


	//----- nvinfo : EIATTR_KPARAM_INFO
	.align		4
.L_10770:
        /*0068*/ 	.byte	0x04, 0x17
        /*006a*/ 	.short	(.L_10772 - .L_10771)
.L_10771:
        /*006c*/ 	.word	0x00000000
        /*0070*/ 	.short	0x0000
        /*0072*/ 	.short	0x0000
        /*0074*/ 	.byte	0x00, 0xf0, 0x11, 0x00


	//----- nvinfo : EIATTR_SPARSE_MMA_MASK
	.align		4
.L_10772:
        /*0078*/ 	.byte	0x03, 0x50
        /*007a*/ 	.short	0x0000


	//----- nvinfo : EIATTR_MAXREG_COUNT
	.align		4
        /*007c*/ 	.byte	0x03, 0x1b
        /*007e*/ 	.short	0x00ff


	//----- nvinfo : EIATTR_EXTERNS
	.align		4
        /*0080*/ 	.byte	0x04, 0x0f
        /*0082*/ 	.short	(.L_10774 - .L_10773)


	//   ....[0]....
	.align		4
.L_10773:
        /*0084*/ 	.word	index@(__assertfail)


	//----- nvinfo : EIATTR_MERCURY_ISA_VERSION
	.align		4
.L_10774:
        /*0088*/ 	.byte	0x03, 0x5f
        /*008a*/ 	.short	0x0101


	//----- nvinfo : EIATTR_VRC_CTA_INIT_COUNT
	.align		4
        /*008c*/ 	.byte	0x02, 0x4a
	.zero		1
	.zero		1


	//----- nvinfo : EIATTR_SYSCALL_OFFSETS
	.align		4
        /*0090*/ 	.byte	0x04, 0x46
        /*0092*/ 	.short	(.L_10776 - .L_10775)


	//   ....[0]....
.L_10775:
        /*0094*/ 	.word	0x00000e40


	//   ....[1]....
        /*0098*/ 	.word	0x00001e20


	//   ....[2]....
        /*009c*/ 	.word	0x00002d40


	//   ....[3]....
        /*00a0*/ 	.word	0x00003c60


	//   ....[4]....
        /*00a4*/ 	.word	0x00004a20


	//   ....[5]....
        /*00a8*/ 	.word	0x00005700


	//   ....[6]....
        /*00ac*/ 	.word	0x000064e0


	//   ....[7]....
        /*00b0*/ 	.word	0x00007270


	//----- nvinfo : EIATTR_EXIT_INSTR_OFFSETS
	.align		4
.L_10776:
        /*00b4*/ 	.byte	0x04, 0x1c
        /*00b6*/ 	.short	(.L_10778 - .L_10777)


	//   ....[0]....
.L_10777:
        /*00b8*/ 	.word	0x00006760


	//   ....[1]....
        /*00bc*/ 	.word	0x00006890


	//   ....[2]....
        /*00c0*/ 	.word	0x000068b0


	//   ....[3]....
        /*00c4*/ 	.word	0x00006940


	//   ....[4]....
        /*00c8*/ 	.word	0x00006960


	//   ....[5]....
        /*00cc*/ 	.word	0x00006980


	//   ....[6]....
        /*00d0*/ 	.word	0x00006a10


	//   ....[7]....
        /*00d4*/ 	.word	0x00006a50


	//   ....[8]....
        /*00d8*/ 	.word	0x00006af0


	//   ....[9]....
        /*00dc*/ 	.word	0x00006b40


	//   ....[10]....
        /*00e0*/ 	.word	0x00006b70


	//   ....[11]....
        /*00e4*/ 	.word	0x00006c30


	//   ....[12]....
        /*00e8*/ 	.word	0x00006d70


	//   ....[13]....
        /*00ec*/ 	.word	0x00006eb0


	//   ....[14]....
        /*00f0*/ 	.word	0x00007000


	//   ....[15]....
        /*00f4*/ 	.word	0x00007030


	//   ....[16]....
        /*00f8*/ 	.word	0x00007050


	//   ....[17]....
        /*00fc*/ 	.word	0x000070d0


	//   ....[18]....
        /*0100*/ 	.word	0x00007110


	//   ....[19]....
        /*0104*/ 	.word	0x00007280


	//   ....[20]....
        /*0108*/ 	.word	0x00007360


	//   ....[21]....
        /*010c*/ 	.word	0x00007400


	//   ....[22]....
        /*0110*/ 	.word	0x00007430


	//   ....[23]....
        /*0114*/ 	.word	0x00007480


	//   ....[24]....
        /*0118*/ 	.word	0x000074c0


	//----- nvinfo : EIATTR_MAX_THREADS
	.align		4
.L_10778:
        /*011c*/ 	.byte	0x04, 0x05
        /*011e*/ 	.short	(.L_10780 - .L_10779)
.L_10779:
        /*0120*/ 	.word	0x00000080
        /*0124*/ 	.word	0x00000001
        /*0128*/ 	.word	0x00000001


	//----- nvinfo : EIATTR_CRS_STACK_SIZE
	.align		4
.L_10780:
        /*012c*/ 	.byte	0x04, 0x1e
        /*012e*/ 	.short	(.L_10782 - .L_10781)
.L_10781:
        /*0130*/ 	.word	0x00000000


	//----- nvinfo : EIATTR_CBANK_PARAM_SIZE
	.align		4
.L_10782:
        /*0134*/ 	.byte	0x03, 0x19
        /*0136*/ 	.short	0x002c


	//----- nvinfo : EIATTR_PARAM_CBANK
	.align		4
        /*0138*/ 	.byte	0x04, 0x0a
        /*013a*/ 	.short	(.L_10784 - .L_10783)
	.align		4
.L_10783:
        /*013c*/ 	.word	index@(.nv.constant0._ZN2at6native27unrolled_elementwise_kernelINS0_13AUnaryFunctorIaabZZZNS0_23logical_and_kernel_cudaERNS_14TensorIteratorEENKUlvE0_clEvENKUlvE0_clEvEUlaaE_EESt5arrayIPcLm2EELi4E23TrivialOffsetCalculatorILi1EjESD_NS0_6memory12LoadWithCastILi1EEENSE_13StoreWithCastILi1EEEEEviT_T0_T2_T3_T4_T5_)
        /*0140*/ 	.short	0x0380
        /*0142*/ 	.short	0x002c


	//----- nvinfo : EIATTR_SW_WAR
	.align		4
.L_10784:
        /*0144*/ 	.byte	0x04, 0x36
        /*0146*/ 	.short	(.L_10786 - .L_10785)
.L_10785:
        /*0148*/ 	.word	0x00000008
.L_10786:


//--------------------- .nv.info._ZN2at6native18elementwise_kernelILi128ELi4EZNS0_22gpu_kernel_impl_nocastINS0_13AUnaryFunctorIaabZZZNS0_23logical_and_kernel_cudaERNS_14TensorIteratorEENKUlvE0_clEvENKUlvE0_clEvEUlaaE_EEEEvRNS_18TensorIteratorBaseERKT_EUliE_EEviT1_ --------------------------
	.section	.nv.info._ZN2at6native18elementwise_kernelILi128ELi4EZNS0_22gpu_kernel_impl_nocastINS0_13AUnaryFunctorIaabZZZNS0_23logical_and_kernel_cudaERNS_14TensorIteratorEENKUlvE0_clEvENKUlvE0_clEvEUlaaE_EEEEvRNS_18TensorIteratorBaseERKT_EUliE_EEviT1_,"",@"SHT_CUDA_INFO"
	.sectionflags	@""
	.align	4


	//----- nvinfo : EIATTR_CUDA_API_VERSION
	.align		4
        /*0000*/ 	.byte	0x04, 0x37
        /*0002*/ 	.short	(.L_10788 - .L_10787)
.L_10787:
        /*0004*/ 	.word	0x00000082


	//----- nvinfo : EIATTR_KPARAM_INFO
	.align		4
.L_10788:
        /*0008*/ 	.byte	0x04, 0x17
        /*000a*/ 	.short	(.L_10790 - .L_10789)
.L_10789:
        /*000c*/ 	.word	0x00000000
        /*0010*/ 	.short	0x0001
        /*0012*/ 	.short	0x0008
        /*0014*/ 	.byte	0x00, 0xf0, 0x61, 0x08


	//----- nvinfo : EIATTR_KPARAM_INFO
	.align		4
.L_10790:
        /*0018*/ 	.byte	0x04, 0x17
        /*001a*/ 	.short	(.L_10792 - .L_10791)
.L_10791:
        /*001c*/ 	.word	0x00000000
        /*0020*/ 	.short	0x0000
        /*0022*/ 	.short	0x0000
        /*0024*/ 	.byte	0x00, 0xf0, 0x11, 0x00


	//----- nvinfo : EIATTR_SPARSE_MMA_MASK
	.align		4
.L_10792:
        /*0028*/ 	.byte	0x03, 0x50
        /*002a*/ 	.short	0x0000


	//----- nvinfo : EIATTR_MAXREG_COUNT
	.align		4
        /*002c*/ 	.byte	0x03, 0x1b
        /*002e*/ 	.short	0x0080


	//----- nvinfo : EIATTR_MERCURY_ISA_VERSION
	.align		4
        /*0030*/ 	.byte	0x03, 0x5f
        /*0032*/ 	.short	0x0101


	//----- nvinfo : EIATTR_VRC_CTA_INIT_COUNT
	.align		4
        /*0034*/ 	.byte	0x02, 0x4a
	.zero		1
	.zero		1


	//----- nvinfo : EIATTR_EXIT_INSTR_OFFSETS
	.align		4
        /*0038*/ 	.byte	0x04, 0x1c
        /*003a*/ 	.short	(.L_10794 - .L_10793)


	//   ....[0]....
.L_10793:
        /*003c*/ 	.word	0x00000310


	//   ....[1]....
        /*0040*/ 	.word	0x00000390


	//   ....[2]....
        /*0044*/ 	.word	0x00003eb0


	//   ....[3]....
        /*0048*/ 	.word	0x00005200


	//----- nvinfo : EIATTR_MAX_THREADS
	.align		4
.L_10794:
        /*004c*/ 	.byte	0x04, 0x05
        /*004e*/ 	.short	(.L_10796 - .L_10795)
.L_10795:
        /*0050*/ 	.word	0x00000080
        /*0054*/ 	.word	0x00000001
        /*0058*/ 	.word	0x00000001


	//----- nvinfo : EIATTR_CRS_STACK_SIZE
	.align		4
.L_10796:
        /*005c*/ 	.byte	0x04, 0x1e
        /*005e*/ 	.short	(.L_10798 - .L_10797)
.L_10797:
        /*0060*/ 	.word	0x00000000


	//----- nvinfo : EIATTR_CBANK_PARAM_SIZE
	.align		4
.L_10798:
        /*0064*/ 	.byte	0x03, 0x19
        /*0066*/ 	.short	0x0220


	//----- nvinfo : EIATTR_PARAM_CBANK
	.align		4
        /*0068*/ 	.byte	0x04, 0x0a
        /*006a*/ 	.short	(.L_10800 - .L_10799)
	.align		4
.L_10799:
        /*006c*/ 	.word	index@(.nv.constant0._ZN2at6native18elementwise_kernelILi128ELi4EZNS0_22gpu_kernel_impl_nocastINS0_13AUnaryFunctorIaabZZZNS0_23logical_and_kernel_cudaERNS_14TensorIteratorEENKUlvE0_clEvENKUlvE0_clEvEUlaaE_EEEEvRNS_18TensorIteratorBaseERKT_EUliE_EEviT1_)
        /*0070*/ 	.short	0x0380
        /*0072*/ 	.short	0x0220


	//----- nvinfo : EIATTR_SW_WAR
	.align		4
.L_10800:
        /*0074*/ 	.byte	0x04, 0x36
        /*0076*/ 	.short	(.L_10802 - .L_10801)
.L_10801:
        /*0078*/ 	.word	0x00000008
.L_10802:


//--------------------- .nv.info._ZN2at6native27unrolled_elementwise_kernelINS0_13AUnaryFunctorIaabZZZNS0_23logical_and_kernel_cudaERNS_14TensorIteratorEENKUlvE0_clEvENKUlvE0_clEvEUlaaE_EESt5arrayIPcLm2EELi4E23TrivialOffsetCalculatorILi1EjESD_NS0_6memory15LoadWithoutCastENSE_16StoreWithoutCastEEEviT_T0_T2_T3_T4_T5_ --------------------------
	.section	.nv.info._ZN2at6native27unrolled_elementwise_kernelINS0_13AUnaryFunctorIaabZZZNS0_23logical_and_kernel_cudaERNS_14TensorIteratorEENKUlvE0_clEvENKUlvE0_clEvEUlaaE_EESt5arrayIPcLm2EELi4E23TrivialOffsetCalculatorILi1EjESD_NS0_6memory15LoadWithoutCastENSE_16StoreWithoutCastEEEviT_T0_T2_T3_T4_T5_,"",@"SHT_CUDA_INFO"
	.sectionflags	@""
	.align	4


	//----- nvinfo : EIATTR_CUDA_API_VERSION
	.align		4
        /*0000*/ 	.byte	0x04, 0x37
        /*0002*/ 	.short	(.L_10804 - .L_10803)
.L_10803:
        /*0004*/ 	.word	0x00000082


	//----- nvinfo : EIATTR_KPARAM_INFO
	.align		4
.L_10804:
        /*0008*/ 	.byte	0x04, 0x17
        /*000a*/ 	.short	(.L_10806 - .L_10805)
.L_10805:
        /*000c*/ 	.word	0x00000000
        /*0010*/ 	.short	0x0006
        /*0012*/ 	.short	0x001b
        /*0014*/ 	.byte	0x00, 0xf0, 0x05, 0x00


	//----- nvinfo : EIATTR_KPARAM_INFO
	.align		4
.L_10806:
        /*0018*/ 	.byte	0x04, 0x17
        /*001a*/ 	.short	(.L_10808 - .L_10807)
.L_10807:
        /*001c*/ 	.word	0x00000000
        /*0020*/ 	.short	0x0005
        /*0022*/ 	.short	0x001a
        /*0024*/ 	.byte	0x00, 0xf0, 0x05, 0x00


	//----- nvinfo : EIATTR_KPARAM_INFO
	.align		4
.L_10808:
        /*0028*/ 	.byte	0x04, 0x17
        /*002a*/ 	.short	(.L_10810 - .L_10809)
.L_10809:
        /*002c*/ 	.word	0x00000000
        /*0030*/ 	.short	0x0004
        /*0032*/ 	.short	0x0019
        /*0034*/ 	.byte	0x00, 0xf0, 0x05, 0x00


	//----- nvinfo : EIATTR_KPARAM_INFO
	.align		4
.L_10810:
        /*0038*/ 	.byte	0x04, 0x17
        /*003a*/ 	.short	(.L_10812 - .L_10811)
.L_10811:
        /*003c*/ 	.word	0x00000000
        /*0040*/ 	.short	0x0003
        /*0042*/ 	.short	0x0018
        /*0044*/ 	.byte	0x00, 0xf0, 0x05, 0x00


	//----- nvinfo : EIATTR_KPARAM_INFO
	.align		4
.L_10812:
        /*0048*/ 	.byte	0x04, 0x17
        /*004a*/ 	.short	(.L_10814 - .L_10813)
.L_10813:
        /*004c*/ 	.word	0x00000000
        /*0050*/ 	.short	0x0002
        /*0052*/ 	.short	0x0008
        /*0054*/ 	.byte	0x00, 0xf0, 0x41, 0x00


	//----- nvinfo : EIATTR_KPARAM_INFO
	.align		4
.L_10814:
        /*0058*/ 	.byte	0x04, 0x17
        /*005a*/ 	.short	(.L_10816 - .L_10815)
.L_10815:
        /*005c*/ 	.word	0x00000000
        /*0060*/ 	.short	0x0001
        /*0062*/ 	.short	0x0004
        /*0064*/ 	.byte	0x00, 0xf0, 0x09, 0x00


	//----- nvinfo : EIATTR_KPARAM_INFO
	.align		4
.L_10816:
        /*0068*/ 	.byte	0x04, 0x17
        /*006a*/ 	.short	(.L_10818 - .L_10817)
.L_10817:
        /*006c*/ 	.word	0x00000000
        /*0070*/ 	.short	0x0000
        /*0072*/ 	.short	0x0000
        /*0074*/ 	.byte	0x00, 0xf0, 0x11, 0x00


	//----- nvinfo : EIATTR_SPARSE_MMA_MASK
	.align		4
.L_10818:
        /*0078*/ 	.byte	0x03, 0x50
        /*007a*/ 	.short	0x0000


	//----- nvinfo : EIATTR_MAXREG_COUNT
	.align		4
        /*007c*/ 	.byte	0x03, 0x1b
        /*007e*/ 	.short	0x00ff


	//----- nvinfo : EIATTR_MERCURY_ISA_VERSION
	.align		4
        /*0080*/ 	.byte	0x03, 0x5f
        /*0082*/ 	.short	0x0101


	//----- nvinfo : EIATTR_VRC_CTA_INIT_COUNT
	.align		4
        /*0084*/ 	.byte	0x02, 0x4a
	.zero		1
	.zero		1


	//----- nvinfo : EIATTR_EXIT_INSTR_OFFSETS
	.align		4
        /*0088*/ 	.byte	0x04, 0x1c
        /*008a*/ 	.short	(.L_10820 - .L_10819)


	//   ....[0]....
.L_10819:
        /*008c*/ 	.word	0x000004d0


	//   ....[1]....
        /*0090*/ 	.word	0x00000530


	//----- nvinfo : EIATTR_MAX_THREADS
	.align		4
.L_10820:
        /*0094*/ 	.byte	0x04, 0x05
        /*0096*/ 	.short	(.L_10822 - .L_10821)
.L_10821:
        /*0098*/ 	.word	0x00000080
        /*009c*/ 	.word	0x00000001
        /*00a0*/ 	.word	0x00000001


	//----- nvinfo : EIATTR_CRS_STACK_SIZE
	.align		4
.L_10822:
        /*00a4*/ 	.byte	0x04, 0x1e
        /*00a6*/ 	.short	(.L_10824 - .L_10823)
.L_10823:
        /*00a8*/ 	.word	0x00000000


	//----- nvinfo : EIATTR_CBANK_PARAM_SIZE
	.align		4
.L_10824:
        /*00ac*/ 	.byte	0x03, 0x19
        /*00ae*/ 	.short	0x001c


	//----- nvinfo : EIATTR_PARAM_CBANK
	.align		4
        /*00b0*/ 	.byte	0x04, 0x0a
        /*00b2*/ 	.short	(.L_10826 - .L_10825)
	.align		4
.L_10825:
        /*00b4*/ 	.word	index@(.nv.constant0._ZN2at6native27unrolled_elementwise_kernelINS0_13AUnaryFunctorIaabZZZNS0_23logical_and_kernel_cudaERNS_14TensorIteratorEENKUlvE0_clEvENKUlvE0_clEvEUlaaE_EESt5arrayIPcLm2EELi4E23TrivialOffsetCalculatorILi1EjESD_NS0_6memory15LoadWithoutCastENSE_16StoreWithoutCastEEEviT_T0_T2_T3_T4_T5_)
        /*00b8*/ 	.short	0x0380
        /*00ba*/ 	.short	0x001c


	//----- nvinfo : EIATTR_SW_WAR
	.align		4
.L_10826:
        /*00bc*/ 	.byte	0x04, 0x36
        /*00be*/ 	.short	(.L_10828 - .L_10827)
.L_10827:
        /*00c0*/ 	.word	0x00000008
.L_10828:


//--------------------- .nv.info._ZN2at6native29vectorized_elementwise_kernelILi2ENS0_13AUnaryFunctorIaabZZZNS0_23logical_and_kernel_cudaERNS_14TensorIteratorEENKUlvE0_clEvENKUlvE0_clEvEUlaaE_EESt5arrayIPcLm2EEEEviT0_T1_ --------------------------
	.section	.nv.info._ZN2at6native29vectorized_elementwise_kernelILi2ENS0_13AUnaryFunctorIaabZZZNS0_23logical_and_kernel_cudaERNS_14TensorIteratorEENKUlvE0_clEvENKUlvE0_clEvEUlaaE_EESt5arrayIPcLm2EEEEviT0_T1_,"",@"SHT_CUDA_INFO"
	.sectionflags	@""
	.align	4


	//----- nvinfo : EIATTR_CUDA_API_VERSION
	.align		4
        /*0000*/ 	.byte	0x04, 0x37
        /*0002*/ 	.short	(.L_10830 - .L_10829)
.L_10829:
        /*0004*/ 	.word	0x00000082


	//----- nvinfo : EIATTR_KPARAM_INFO
	.align		4
.L_10830:
        /*0008*/ 	.byte	0x04, 0x17
        /*000a*/ 	.short	(.L_10832 - .L_10831)
.L_10831:
        /*000c*/ 	.word	0x00000000
        /*0010*/ 	.short	0x0002
        /*0012*/ 	.short	0x0008
        /*0014*/ 	.byte	0x00, 0xf0, 0x41, 0x00


	//----- nvinfo : EIATTR_KPARAM_INFO
	.align		4
.L_10832:
        /*0018*/ 	.byte	0x04, 0x17
        /*001a*/ 	.short	(.L_10834 - .L_10833)
.L_10833:
        /*001c*/ 	.word	0x00000000
        /*0020*/ 	.short	0x0001
        /*0022*/ 	.short	0x0004
        /*0024*/ 	.byte	0x00, 0xf0, 0x09, 0x00


	//----- nvinfo : EIATTR_KPARAM_INFO
	.align		4
.L_10834:
        /*0028*/ 	.byte	0x04, 0x17
        /*002a*/ 	.short	(.L_10836 - .L_10835)
.L_10835:
        /*002c*/ 	.word	0x00000000
        /*0030*/ 	.short	0x0000
        /*0032*/ 	.short	0x0000
        /*0034*/ 	.byte	0x00, 0xf0, 0x11, 0x00


	//----- nvinfo : EIATTR_SPARSE_MMA_MASK
	.align		4
.L_10836:
        /*0038*/ 	.byte	0x03, 0x50
        /*003a*/ 	.short	0x0000


	//----- nvinfo : EIATTR_MAXREG_COUNT
	.align		4
        /*003c*/ 	.byte	0x03, 0x1b
        /*003e*/ 	.short	0x00ff


	//----- nvinfo : EIATTR_MERCURY_ISA_VERSION
	.align		4
        /*0040*/ 	.byte	0x03, 0x5f
        /*0042*/ 	.short	0x0101


	//----- nvinfo : EIATTR_VRC_CTA_INIT_COUNT
	.align		4
        /*0044*/ 	.byte	0x02, 0x4a
	.zero		1
	.zero		1


	//----- nvinfo : EIATTR_EXIT_INSTR_OFFSETS
	.align		4
        /*0048*/ 	.byte	0x04, 0x1c
        /*004a*/ 	.short	(.L_10838 - .L_10837)


	//   ....[0]....
.L_10837:
        /*004c*/ 	.word	0x000009e0


	//   ....[1]....
        /*0050*/ 	.word	0x00000a40


	//   ....[2]....
        /*0054*/ 	.word	0x00000d70


	//----- nvinfo : EIATTR_MAX_THREADS
	.align		4
.L_10838:
        /*0058*/ 	.byte	0x04, 0x05
        /*005a*/ 	.short	(.L_10840 - .L_10839)
.L_10839:
        /*005c*/ 	.word	0x00000080
        /*0060*/ 	.word	0x00000001
        /*0064*/ 	.word	0x00000001


	//----- nvinfo : EIATTR_CRS_STACK_SIZE
	.align		4
.L_10840:
        /*0068*/ 	.byte	0x04, 0x1e
        /*006a*/ 	.short	(.L_10842 - .L_10841)
.L_10841:
        /*006c*/ 	.word	0x00000000


	//----- nvinfo : EIATTR_CBANK_PARAM_SIZE
	.align		4
.L_10842:
        /*0070*/ 	.byte	0x03, 0x19
        /*0072*/ 	.short	0x0018


	//----- nvinfo : EIATTR_PARAM_CBANK
	.align		4
        /*0074*/ 	.byte	0x04, 0x0a
        /*0076*/ 	.short	(.L_10844 - .L_10843)
	.align		4
.L_10843:
        /*0078*/ 	.word	index@(.nv.constant0._ZN2at6native29vectorized_elementwise_kernelILi2ENS0_13AUnaryFunctorIaabZZZNS0_23logical_and_kernel_cudaERNS_14TensorIteratorEENKUlvE0_clEvENKUlvE0_clEvEUlaaE_EESt5arrayIPcLm2EEEEviT0_T1_)
        /*007c*/ 	.short	0x0380
        /*007e*/ 	.short	0x0018


	//----- nvinfo : EIATTR_SW_WAR
	.align		4
.L_10844:
        /*0080*/ 	.byte	0x04, 0x36
        /*0082*/ 	.short	(.L_10846 - .L_10845)
.L_10845:
        /*0084*/ 	.word	0x00000008
.L_10846:


//--------------------- .nv.info._ZN2at6native29vectorized_elementwise_kernelILi4ENS0_13AUnaryFunctorIaabZZZNS0_23logical_and_kernel_cudaERNS_14TensorIteratorEENKUlvE0_clEvENKUlvE0_clEvEUlaaE_EESt5arrayIPcLm2EEEEviT0_T1_ --------------------------
	.section	.nv.info._ZN2at6native29vectorized_elementwise_kernelILi4ENS0_13AUnaryFunctorIaabZZZNS0_23logical_and_kernel_cudaERNS_14TensorIteratorEENKUlvE0_clEvENKUlvE0_clEvEUlaaE_EESt5arrayIPcLm2EEEEviT0_T1_,"",@"SHT_CUDA_INFO"
	.sectionflags	@""
	.align	4


	//----- nvinfo : EIATTR_CUDA_API_VERSION
	.align		4
        /*0000*/ 	.byte	0x04, 0x37
        /*0002*/ 	.short	(.L_10848 - .L_10847)
.L_10847:
        /*0004*/ 	.word	0x00000082


	//----- nvinfo : EIATTR_KPARAM_INFO
	.align		4
.L_10848:
        /*0008*/ 	.byte	0x04, 0x17
        /*000a*/ 	.short	(.L_10850 - .L_10849)
.L_10849:
        /*000c*/ 	.word	0x00000000
        /*0010*/ 	.short	0x0002
        /*0012*/ 	.short	0x0008
        /*0014*/ 	.byte	0x00, 0xf0, 0x41, 0x00


	//----- nvinfo : EIATTR_KPARAM_INFO
	.align		4
.L_10850:
        /*0018*/ 	.byte	0x04, 0x17
        /*001a*/ 	.short	(.L_10852 - .L_10851)
.L_10851:
        /*001c*/ 	.word	0x00000000
        /*0020*/ 	.short	0x0001
        /*0022*/ 	.short	0x0004
        /*0024*/ 	.byte	0x00, 0xf0, 0x09, 0x00


	//----- nvinfo : EIATTR_KPARAM_INFO
	.align		4
.L_10852:
        /*0028*/ 	.byte	0x04, 0x17
        /*002a*/ 	.short	(.L_10854 - .L_10853)
.L_10853:
        /*002c*/ 	.word	0x00000000
        /*0030*/ 	.short	0x0000
        /*0032*/ 	.short	0x0000
        /*0034*/ 	.byte	0x00, 0xf0, 0x11, 0x00


	//----- nvinfo : EIATTR_SPARSE_MMA_MASK
	.align		4
.L_10854:
        /*0038*/ 	.byte	0x03, 0x50
        /*003a*/ 	.short	0x0000


	//----- nvinfo : EIATTR_MAXREG_COUNT
	.align		4
        /*003c*/ 	.byte	0x03, 0x1b
        /*003e*/ 	.short	0x00ff


	//----- nvinfo : EIATTR_MERCURY_ISA_VERSION
	.align		4
        /*0040*/ 	.byte	0x03, 0x5f
        /*0042*/ 	.short	0x0101


	//----- nvinfo : EIATTR_VRC_CTA_INIT_COUNT
	.align		4
        /*0044*/ 	.byte	0x02, 0x4a
	.zero		1
	.zero		1


	//----- nvinfo : EIATTR_EXIT_INSTR_OFFSETS
	.align		4
        /*0048*/ 	.byte	0x04, 0x1c
        /*004a*/ 	.short	(.L_10856 - .L_10855)


	//   ....[0]....
.L_10855:
        /*004c*/ 	.word	0x000009e0


	//   ....[1]....
        /*0050*/ 	.word	0x00000a40


	//   ....[2]....
        /*0054*/ 	.word	0x00000d50


	//----- nvinfo : EIATTR_MAX_THREADS
	.align		4
.L_10856:
        /*0058*/ 	.byte	0x04, 0x05
        /*005a*/ 	.short	(.L_10858 - .L_10857)
.L_10857:
        /*005c*/ 	.word	0x00000080
        /*0060*/ 	.word	0x00000001
        /*0064*/ 	.word	0x00000001


	//----- nvinfo : EIATTR_CRS_STACK_SIZE
	.align		4
.L_10858:
        /*0068*/ 	.byte	0x04, 0x1e
        /*006a*/ 	.short	(.L_10860 - .L_10859)
.L_10859:
        /*006c*/ 	.word	0x00000000


	//----- nvinfo : EIATTR_CBANK_PARAM_SIZE
	.align		4
.L_10860:
        /*0070*/ 	.byte	0x03, 0x19
        /*0072*/ 	.short	0x0018


	//----- nvinfo : EIATTR_PARAM_CBANK
	.align		4
        /*0074*/ 	.byte	0x04, 0x0a
        /*0076*/ 	.short	(.L_10862 - .L_10861)
	.align		4
.L_10861:
        /*0078*/ 	.word	index@(.nv.constant0._ZN2at6native29vectorized_elementwise_kernelILi4ENS0_13AUnaryFunctorIaabZZZNS0_23logical_and_kernel_cudaERNS_14TensorIteratorEENKUlvE0_clEvENKUlvE0_clEvEUlaaE_EESt5arrayIPcLm2EEEEviT0_T1_)
        /*007c*/ 	.short	0x0380
        /*007e*/ 	.short	0x0018


	//----- nvinfo : EIATTR_SW_WAR
	.align		4
.L_10862:
        /*0080*/ 	.byte	0x04, 0x36
        /*0082*/ 	.short	(.L_10864 - .L_10863)
.L_10863:
        /*0084*/ 	.word	0x00000008
.L_10864:


//--------------------- .nv.info._ZN2at6native29vectorized_elementwise_kernelILi8ENS0_13AUnaryFunctorIaabZZZNS0_23logical_and_kernel_cudaERNS_14TensorIteratorEENKUlvE0_clEvENKUlvE0_clEvEUlaaE_EESt5arrayIPcLm2EEEEviT0_T1_ --------------------------
	.section	.nv.info._ZN2at6native29vectorized_elementwise_kernelILi8ENS0_13AUnaryFunctorIaabZZZNS0_23logical_and_kernel_cudaERNS_14TensorIteratorEENKUlvE0_clEvENKUlvE0_clEvEUlaaE_EESt5arrayIPcLm2EEEEviT0_T1_,"",@"SHT_CUDA_INFO"
	.sectionflags	@""
	.align	4


	//----- nvinfo : EIATTR_CUDA_API_VERSION
	.align		4
        /*0000*/ 	.byte	0x04, 0x37
        /*0002*/ 	.short	(.L_10866 - .L_10865)
.L_10865:
        /*0004*/ 	.word	0x00000082


	//----- nvinfo : EIATTR_KPARAM_INFO
	.align		4
.L_10866:
        /*0008*/ 	.byte	0x04, 0x17
        /*000a*/ 	.short	(.L_10868 - .L_10867)
.L_10867:
        /*000c*/ 	.word	0x00000000
        /*0010*/ 	.short	0x0002
        /*0012*/ 	.short	0x0008
        /*0014*/ 	.byte	0x00, 0xf0, 0x41, 0x00


	//----- nvinfo : EIATTR_KPARAM_INFO
	.align		4
.L_10868:
        /*0018*/ 	.byte	0x04, 0x17
        /*001a*/ 	.short	(.L_10870 - .L_10869)
.L_10869:
        /*001c*/ 	.word	0x00000000
        /*0020*/ 	.short	0x0001
        /*0022*/ 	.short	0x0004
        /*0024*/ 	.byte	0x00, 0xf0, 0x09, 0x00


	//----- nvinfo : EIATTR_KPARAM_INFO
	.align		4
.L_10870:
        /*0028*/ 	.byte	0x04, 0x17
        /*002a*/ 	.short	(.L_10872 - .L_10871)
.L_10871:
        /*002c*/ 	.word	0x00000000
        /*0030*/ 	.short	0x0000
        /*0032*/ 	.short	0x0000
        /*0034*/ 	.byte	0x00, 0xf0, 0x11, 0x00


	//----- nvinfo : EIATTR_SPARSE_MMA_MASK
	.align		4
.L_10872:
        /*0038*/ 	.byte	0x03, 0x50
        /*003a*/ 	.short	0x0000


	//----- nvinfo : EIATTR_MAXREG_COUNT
	.align		4
        /*003c*/ 	.byte	0x03, 0x1b
        /*003e*/ 	.short	0x00ff


	//----- nvinfo : EIATTR_MERCURY_ISA_VERSION
	.align		4
        /*0040*/ 	.byte	0x03, 0x5f
        /*0042*/ 	.short	0x0101


	//----- nvinfo : EIATTR_VRC_CTA_INIT_COUNT
	.align		4
        /*0044*/ 	.byte	0x02, 0x4a
	.zero		1
	.zero		1


	//----- nvinfo : EIATTR_EXIT_INSTR_OFFSETS
	.align		4
        /*0048*/ 	.byte	0x04, 0x1c
        /*004a*/ 	.short	(.L_10874 - .L_10873)


	//   ....[0]....
.L_10873:
        /*004c*/ 	.word	0x000009e0


	//   ....[1]....
        /*0050*/ 	.word	0x00000a40


	//   ....[2]....
        /*0054*/ 	.word	0x00000d30


	//----- nvinfo : EIATTR_MAX_THREADS
	.align		4
.L_10874:
        /*0058*/ 	.byte	0x04, 0x05
        /*005a*/ 	.short	(.L_10876 - .L_10875)
.L_10875:
        /*005c*/ 	.word	0x00000080
        /*0060*/ 	.word	0x00000001
        /*0064*/ 	.word	0x00000001


	//----- nvinfo : EIATTR_CRS_STACK_SIZE
	.align		4
.L_10876:
        /*0068*/ 	.byte	0x04, 0x1e
        /*006a*/ 	.short	(.L_10878 - .L_10877)
.L_10877:
        /*006c*/ 	.word	0x00000000


	//----- nvinfo : EIATTR_CBANK_PARAM_SIZE
	.align		4
.L_10878:
        /*0070*/ 	.byte	0x03, 0x19
        /*0072*/ 	.short	0x0018


	//----- nvinfo : EIATTR_PARAM_CBANK
	.align		4
        /*0074*/ 	.byte	0x04, 0x0a
        /*0076*/ 	.short	(.L_10880 - .L_10879)
	.align		4
.L_10879:
        /*0078*/ 	.word	index@(.nv.constant0._ZN2at6native29vectorized_elementwise_kernelILi8ENS0_13AUnaryFunctorIaabZZZNS0_23logical_and_kernel_cudaERNS_14TensorIteratorEENKUlvE0_clEvENKUlvE0_clEvEUlaaE_EESt5arrayIPcLm2EEEEviT0_T1_)
        /*007c*/ 	.short	0x0380
        /*007e*/ 	.short	0x0018


	//----- nvinfo : EIATTR_SW_WAR
	.align		4
.L_10880:
        /*0080*/ 	.byte	0x04, 0x36
        /*0082*/ 	.short	(.L_10882 - .L_10881)
.L_10881:
        /*0084*/ 	.word	0x00000008
.L_10882:


//--------------------- .nv.info._ZN2at6native18elementwise_kernelILi128ELi4EZNS0_15gpu_kernel_implINS0_13BinaryFunctorIaabZZZNS0_23logical_and_kernel_cudaERNS_14TensorIteratorEENKUlvE0_clEvENKUlvE0_clEvEUlaaE_EEEEvRNS_18TensorIteratorBaseERKT_EUliE_EEviT1_ --------------------------
	.section	.nv.info._ZN2at6native18elementwise_kernelILi128ELi4EZNS0_15gpu_kernel_implINS0_13BinaryFunctorIaabZZZNS0_23logical_and_kernel_cudaERNS_14TensorIteratorEENKUlvE0_clEvENKUlvE0_clEvEUlaaE_EEEEvRNS_18TensorIteratorBaseERKT_EUliE_EEviT1_,"",@"SHT_CUDA_INFO"
	.sectionflags	@""
	.align	4


	//----- nvinfo : EIATTR_CUDA_API_VERSION
	.align		4
        /*0000*/ 	.byte	0x04, 0x37
        /*0002*/ 	.short	(.L_10884 - .L_10883)
.L_10883:
        /*0004*/ 	.word	0x00000082


	//----- nvinfo : EIATTR_KPARAM_INFO
	.align		4
.L_10884:
        /*0008*/ 	.byte	0x04, 0x17
        /*000a*/ 	.short	(.L_10886 - .L_10885)
.L_10885:
        /*000c*/ 	.word	0x00000000
        /*0010*/ 	.short	0x0001
        /*0012*/ 	.short	0x0008
        /*0014*/ 	.byte	0x00, 0xf0, 0x21, 0x0a


	//----- nvinfo : EIATTR_KPARAM_INFO
	.align		4
.L_10886:
        /*0018*/ 	.byte	0x04, 0x17
        /*001a*/ 	.short	(.L_10888 - .L_10887)
.L_10887:
        /*001c*/ 	.word	0x00000000
        /*0020*/ 	.short	0x0000
        /*0022*/ 	.short	0x0000
        /*0024*/ 	.byte	0x00, 0xf0, 0x11, 0x00


	//----- nvinfo : EIATTR_SPARSE_MMA_MASK
	.align		4
.L_10888:
        /*0028*/ 	.byte	0x03, 0x50
        /*002a*/ 	.short	0x0000


	//----- nvinfo : EIATTR_MAXREG_COUNT
	.align		4
        /*002c*/ 	.byte	0x03, 0x1b
        /*002e*/ 	.short	0x0080


	//----- nvinfo : EIATTR_EXTERNS
	.align		4
        /*0030*/ 	.byte	0x04, 0x0f
        /*0032*/ 	.short	(.L_10890 - .L_10889)


	//   ....[0]....
	.align		4
.L_10889:
        /*0034*/ 	.word	index@(__assertfail)


	//----- nvinfo : EIATTR_MERCURY_ISA_VERSION
	.align		4
.L_10890:
        /*0038*/ 	.byte	0x03, 0x5f
        /*003a*/ 	.short	0x0101


	//----- nvinfo : EIATTR_VRC_CTA_INIT_COUNT
	.align		4
        /*003c*/ 	.byte	0x02, 0x4a
	.zero		1
	.zero		1


	//----- nvinfo : EIATTR_SYSCALL_OFFSETS
	.align		4
        /*0040*/ 	.byte	0x04, 0x46
        /*0042*/ 	.short	(.L_10892 - .L_10891)


	//   ....[0]....
.L_10891:
        /*0044*/ 	.word	0x00002460


	//   ....[1]....
        /*0048*/ 	.word	0x000032b0


	//   ....[2]....
        /*004c*/ 	.word	0x00003ff0


	//   ....[3]....
        /*0050*/ 	.word	0x000065c0


	//   ....[4]....
        /*0054*/ 	.word	0x00007410


	//   ....[5]....
        /*0058*/ 	.word	0x00007f90


	//   ....[6]....
        /*005c*/ 	.word	0x0000a650


	//   ....[7]....
        /*0060*/ 	.word	0x0000b4a0


	//   ....[8]....
        /*0064*/ 	.word	0x0000c020


	//   ....[9]....
        /*0068*/ 	.word	0x0000e700


	//   ....[10]....
        /*006c*/ 	.word	0x0000f550


	//   ....[11]....
        /*0070*/ 	.word	0x00010090


	//----- nvinfo : EIATTR_EXIT_INSTR_OFFSETS
	.align		4
.L_10892:
        /*0074*/ 	.byte	0x04, 0x1c
        /*0076*/ 	.short	(.L_10894 - .L_10893)


	//   ....[0]....
.L_10893:
        /*0078*/ 	.word	0x0000c2b0


	//   ....[1]....
        /*007c*/ 	.word	0x0000f6b0


	//   ....[2]....
        /*0080*/ 	.word	0x0000f6d0


	//   ....[3]....
        /*0084*/ 	.word	0x0000f760


	//   ....[4]....
        /*0088*/ 	.word	0x0000f780


	//   ....[5]....
        /*008c*/ 	.word	0x0000f7a0


	//   ....[6]....
        /*0090*/ 	.word	0x0000f830


	//   ....[7]....
        /*0094*/ 	.word	0x0000f870


	//   ....[8]....
        /*0098*/ 	.word	0x0000f910


	//   ....[9]....
        /*009c*/ 	.word	0x0000f960


	//   ....[10]....
        /*00a0*/ 	.word	0x0000f990


	//   ....[11]....
        /*00a4*/ 	.word	0x0000fa50


	//   ....[12]....
        /*00a8*/ 	.word	0x0000fb90


	//   ....[13]....
        /*00ac*/ 	.word	0x0000fcd0


	//   ....[14]....
        /*00b0*/ 	.word	0x0000fe20


	//   ....[15]....
        /*00b4*/ 	.word	0x0000fe50


	//   ....[16]....
        /*00b8*/ 	.word	0x0000fe70


	//   ....[17]....
        /*00bc*/ 	.word	0x0000fef0


	//   ....[18]....
        /*00c0*/ 	.word	0x0000ff30


	//   ....[19]....
        /*00c4*/ 	.word	0x000100a0


	//   ....[20]....
        /*00c8*/ 	.word	0x00010180


	//   ....[21]....
        /*00cc*/ 	.word	0x00010220


	//   ....[22]....
        /*00d0*/ 	.word	0x00010250


	//   ....[23]....
        /*00d4*/ 	.word	0x000102a0


	//   ....[24]....
        /*00d8*/ 	.word	0x000102e0


	//----- nvinfo : EIATTR_MAX_THREADS
	.align		4
.L_10894:
        /*00dc*/ 	.byte	0x04, 0x05
        /*00de*/ 	.short	(.L_10896 - .L_10895)
.L_10895:
        /*00e0*/ 	.word	0x00000080
        /*00e4*/ 	.word	0x00000001
        /*00e8*/ 	.word	0x00000001


	//----- nvinfo : EIATTR_CRS_STACK_SIZE
	.align		4
.L_10896:
        /*00ec*/ 	.byte	0x04, 0x1e
        /*00ee*/ 	.short	(.L_10898 - .L_10897)
.L_10897:
        /*00f0*/ 	.word	0x00000000


	//----- nvinfo : EIATTR_CBANK_PARAM_SIZE
	.align		4
.L_10898:
        /*00f4*/ 	.byte	0x03, 0x19
        /*00f6*/ 	.short	0x0290


	//----- nvinfo : EIATTR_PARAM_CBANK
	.align		4
        /*00f8*/ 	.byte	0x04, 0x0a
        /*00fa*/ 	.short	(.L_10900 - .L_10899)
	.align		4
.L_10899:
        /*00fc*/ 	.word	index@(.nv.constant0._ZN2at6native18elementwise_kernelILi128ELi4EZNS0_15gpu_kernel_implINS0_13BinaryFunctorIaabZZZNS0_23logical_and_kernel_cudaERNS_14TensorIteratorEENKUlvE0_clEvENKUlvE0_clEvEUlaaE_EEEEvRNS_18TensorIteratorBaseERKT_EUliE_EEviT1_)
        /*0100*/ 	.short	0x0380
        /*0102*/ 	.short	0x0290


	//----- nvinfo : EIATTR_SW_WAR
	.align		4
.L_10900:
        /*0104*/ 	.byte	0x04, 0x36
        /*0106*/ 	.short	(.L_10902 - .L_10901)
.L_10901:
        /*0108*/ 	.word	0x00000008
.L_10902:


//--------------------- .nv.info._ZN2at6native27unrolled_elementwise_kernelINS0_13BinaryFunctorIaabZZZNS0_23logical_and_kernel_cudaERNS_14TensorIteratorEENKUlvE0_clEvENKUlvE0_clEvEUlaaE_EESt5arrayIPcLm3EELi4E23TrivialOffsetCalculatorILi2EjESC_ILi1EjENS0_6memory12LoadWithCastILi2EEENSF_13StoreWithCastILi1EEEEEviT_T0_T2_T3_T4_T5_ --------------------------
	.section	.nv.info._ZN2at6native27unrolled_elementwise_kernelINS0_13BinaryFunctorIaabZZZNS0_23logical_and_kernel_cudaERNS_14TensorIteratorEENKUlvE0_clEvENKUlvE0_clEvEUlaaE_EESt5arrayIPcLm3EELi4E23TrivialOffsetCalculatorILi2EjESC_ILi1EjENS0_6memory12LoadWithCastILi2EEENSF_13StoreWithCastILi1EEEEEviT_T0_T2_T3_T4_T5_,"",@"SHT_CUDA_INFO"
	.sectionflags	@""
	.align	4


	//----- nvinfo : EIATTR_CUDA_API_VERSION
	.align		4
        /*0000*/ 	.byte	0x04, 0x37
        /*0002*/ 	.short	(.L_10904 - .L_10903)
.L_10903:
        /*0004*/ 	.word	0x00000082


	//----- nvinfo : EIATTR_KPARAM_INFO
	.align		4
.L_10904:
        /*0008*/ 	.byte	0x04, 0x17
        /*000a*/ 	.short	(.L_10906 - .L_10905)
.L_10905:
        /*000c*/ 	.word	0x00000000
        /*0010*/ 	.short	0x0006
        /*0012*/ 	.short	0x0030
        /*0014*/ 	.byte	0x00, 0xf0, 0x21, 0x00


	//----- nvinfo : EIATTR_KPARAM_INFO
	.align		4
.L_10906:
        /*0018*/ 	.byte	0x04, 0x17
        /*001a*/ 	.short	(.L_10908 - .L_10907)
.L_10907:
        /*001c*/ 	.word	0x00000000
        /*0020*/ 	.short	0x0005
        /*0022*/ 	.short	0x0024
        /*0024*/ 	.byte	0x00, 0xf0, 0x31, 0x00


	//----- nvinfo : EIATTR_KPARAM_INFO
	.align		4
.L_10908:
        /*0028*/ 	.byte	0x04, 0x17
        /*002a*/ 	.short	(.L_10910 - .L_10909)
.L_10909:
        /*002c*/ 	.word	0x00000000
        /*0030*/ 	.short	0x0004
        /*0032*/ 	.short	0x0021
        /*0034*/ 	.byte	0x00, 0xf0, 0x05, 0x00


	//----- nvinfo : EIATTR_KPARAM_INFO
	.align		4
.L_10910:
        /*0038*/ 	.byte	0x04, 0x17
        /*003a*/ 	.short	(.L_10912 - .L_10911)
.L_10911:
        /*003c*/ 	.word	0x00000000
        /*0040*/ 	.short	0x0003
        /*0042*/ 	.short	0x0020
        /*0044*/ 	.byte	0x00, 0xf0, 0x05, 0x00


	//----- nvinfo : EIATTR_KPARAM_INFO
	.align		4
.L_10912:
        /*0048*/ 	.byte	0x04, 0x17
        /*004a*/ 	.short	(.L_10914 - .L_10913)
.L_10913:
        /*004c*/ 	.word	0x00000000
        /*0050*/ 	.short	0x0002
        /*0052*/ 	.short	0x0008
        /*0054*/ 	.byte	0x00, 0xf0, 0x61, 0x00


	//----- nvinfo : EIATTR_KPARAM_INFO
	.align		4
.L_10914:
        /*0058*/ 	.byte	0x04, 0x17
        /*005a*/ 	.short	(.L_10916 - .L_10915)
.L_10915:
        /*005c*/ 	.word	0x00000000
        /*0060*/ 	.short	0x0001
        /*0062*/ 	.short	0x0004
        /*0064*/ 	.byte	0x00, 0xf0, 0x05, 0x00


	//----- nvinfo : EIATTR_KPARAM_INFO
	.align		4
.L_10916:
        /*0068*/ 	.byte	0x04, 0x17
        /*006a*/ 	.short	(.L_10918 - .L_10917)
.L_10917:
        /*006c*/ 	.word	0x00000000
        /*0070*/ 	.short	0x0000
        /*0072*/ 	.short	0x0000
        /*0074*/ 	.byte	0x00, 0xf0, 0x11, 0x00


	//----- nvinfo : EIATTR_SPARSE_MMA_MASK
	.align		4
.L_10918:
        /*0078*/ 	.byte	0x03, 0x50
        /*007a*/ 	.short	0x0000


	//----- nvinfo : EIATTR_MAXREG_COUNT
	.align		4
        /*007c*/ 	.byte	0x03, 0x1b
        /*007e*/ 	.short	0x00ff


	//----- nvinfo : EIATTR_EXTERNS
	.align		4
        /*0080*/ 	.byte	0x04, 0x0f
        /*0082*/ 	.short	(.L_10920 - .L_10919)


	//   ....[0]....
	.align		4
.L_10919:
        /*0084*/ 	.word	index@(__assertfail)


	//----- nvinfo : EIATTR_MERCURY_ISA_VERSION
	.align		4
.L_10920:
        /*0088*/ 	.byte	0x03, 0x5f
        /*008a*/ 	.short	0x0101


	//----- nvinfo : EIATTR_VRC_CTA_INIT_COUNT
	.align		4
        /*008c*/ 	.byte	0x02, 0x4a
	.zero		1
	.zero		1


	//----- nvinfo : EIATTR_SYSCALL_OFFSETS
	.align		4
        /*0090*/ 	.byte	0x04, 0x46
        /*0092*/ 	.short	(.L_10922 - .L_10921)


	//   ....[0]....
.L_10921:
        /*0094*/ 	.word	0x00000e50


	//   ....[1]....
        /*0098*/ 	.word	0x00001cd0


	//   ....[2]....
        /*009c*/ 	.word	0x00002cd0


	//   ....[3]....
        /*00a0*/ 	.word	0x00003b50


	//   ....[4]....
        /*00a4*/ 	.word	0x00004a90


	//   ....[5]....
        /*00a8*/ 	.word	0x00005920


	//   ....[6]....
        /*00ac*/ 	.word	0x00006850


	//   ....[7]....
        /*00b0*/ 	.word	0x000076e0


	//   ....[8]....
        /*00b4*/ 	.word	0x00008480


	//   ....[9]....
        /*00b8*/ 	.word	0x00009160


	//   ....[10]....
        /*00bc*/ 	.word	0x00009f40


	//   ....[11]....
        /*00c0*/ 	.word	0x0000acd0


	//----- nvinfo : EIATTR_EXIT_INSTR_OFFSETS
	.align		4
.L_10922:
        /*00c4*/ 	.byte	0x04, 0x1c
        /*00c6*/ 	.short	(.L_10924 - .L_10923)


	//   ....[0]....
.L_10923:
        /*00c8*/ 	.word	0x0000a1c0


	//   ....[1]....
        /*00cc*/ 	.word	0x0000a2f0


	//   ....[2]....
        /*00d0*/ 	.word	0x0000a310


	//   ....[3]....
        /*00d4*/ 	.word	0x0000a3a0


	//   ....[4]....
        /*00d8*/ 	.word	0x0000a3c0


	//   ....[5]....
        /*00dc*/ 	.word	0x0000a3e0


	//   ....[6]....
        /*00e0*/ 	.word	0x0000a470


	//   ....[7]....
        /*00e4*/ 	.word	0x0000a4b0


	//   ....[8]....
        /*00e8*/ 	.word	0x0000a550


	//   ....[9]....
        /*00ec*/ 	.word	0x0000a5a0


	//   ....[10]....
        /*00f0*/ 	.word	0x0000a5d0


	//   ....[11]....
        /*00f4*/ 	.word	0x0000a690


	//   ....[12]....
        /*00f8*/ 	.word	0x0000a7d0


	//   ....[13]....
        /*00fc*/ 	.word	0x0000a910


	//   ....[14]....
        /*0100*/ 	.word	0x0000aa60


	//   ....[15]....
        /*0104*/ 	.word	0x0000aa90


	//   ....[16]....
        /*0108*/ 	.word	0x0000aab0


	//   ....[17]....
        /*010c*/ 	.word	0x0000ab30


	//   ....[18]....
        /*0110*/ 	.word	0x0000ab70


	//   ....[19]....
        /*0114*/ 	.word	0x0000ace0


	//   ....[20]....
        /*0118*/ 	.word	0x0000adc0


	//   ....[21]....
        /*011c*/ 	.word	0x0000ae60


	//   ....[22]....
        /*0120*/ 	.word	0x0000ae90


	//   ....[23]....
        /*0124*/ 	.word	0x0000aee0


	//   ....[24]....
        /*0128*/ 	.word	0x0000af20


	//----- nvinfo : EIATTR_MAX_THREADS
	.align		4
.L_10924:
        /*012c*/ 	.byte	0x04, 0x05
        /*012e*/ 	.short	(.L_10926 - .L_10925)
.L_10925:
        /*0130*/ 	.word	0x00000080
        /*0134*/ 	.word	0x00000001
        /*0138*/ 	.word	0x00000001


	//----- nvinfo : EIATTR_CRS_STACK_SIZE
	.align		4
.L_10926:
        /*013c*/ 	.byte	0x04, 0x1e
        /*013e*/ 	.short	(.L_10928 - .L_10927)
.L_10927:
        /*0140*/ 	.word	0x00000000


	//----- nvinfo : EIATTR_CBANK_PARAM_SIZE
	.align		4
.L_10928:
        /*0144*/ 	.byte	0x03, 0x19
        /*0146*/ 	.short	0x0038


	//----- nvinfo : EIATTR_PARAM_CBANK
	.align		4
        /*0148*/ 	.byte	0x04, 0x0a
        /*014a*/ 	.short	(.L_10930 - .L_10929)
	.align		4
.L_10929:
        /*014c*/ 	.word	index@(.nv.constant0._ZN2at6native27unrolled_elementwise_kernelINS0_13BinaryFunctorIaabZZZNS0_23logical_and_kernel_cudaERNS_14TensorIteratorEENKUlvE0_clEvENKUlvE0_clEvEUlaaE_EESt5arrayIPcLm3EELi4E23TrivialOffsetCalculatorILi2EjESC_ILi1EjENS0_6memory12LoadWithCastILi2EEENSF_13StoreWithCastILi1EEEEEviT_T0_T2_T3_T4_T5_)
        /*0150*/ 	.short	0x0380
        /*0152*/ 	.short	0x0038


	//----- nvinfo : EIATTR_SW_WAR
	.align		4
.L_10930:
        /*0154*/ 	.byte	0x04, 0x36
        /*0156*/ 	.short	(.L_10932 - .L_10931)
.L_10931:
        /*0158*/ 	.word	0x00000008
.L_10932:


//--------------------- .nv.info._ZN2at6native18elementwise_kernelILi128ELi4EZNS0_22gpu_kernel_impl_nocastINS0_13BinaryFunctorIaabZZZNS0_23logical_and_kernel_cudaERNS_14TensorIteratorEENKUlvE0_clEvENKUlvE0_clEvEUlaaE_EEEEvRNS_18TensorIteratorBaseERKT_EUliE_EEviT1_ --------------------------
	.section	.nv.info._ZN2at6native18elementwise_kernelILi128ELi4EZNS0_22gpu_kernel_impl_nocastINS0_13BinaryFunctorIaabZZZNS0_23logical_and_kernel_cudaERNS_14TensorIteratorEENKUlvE0_clEvENKUlvE0_clEvEUlaaE_EEEEvRNS_18TensorIteratorBaseERKT_EUliE_EEviT1_,"",@"SHT_CUDA_INFO"
	.sectionflags	@""
	.align	4


	//----- nvinfo : EIATTR_CUDA_API_VERSION
	.align		4
        /*0000*/ 	.byte	0x04, 0x37
        /*0002*/ 	.short	(.L_10934 - .L_10933)
.L_10933:
        /*0004*/ 	.word	0x00000082


	//----- nvinfo : EIATTR_KPARAM_INFO
	.align		4
.L_10934:
        /*0008*/ 	.byte	0x04, 0x17
        /*000a*/ 	.short	(.L_10936 - .L_10935)
.L_10935:
        /*000c*/ 	.word	0x00000000
        /*0010*/ 	.short	0x0001
        /*0012*/ 	.short	0x0008
        /*0014*/ 	.byte	0x00, 0xf0, 0x21, 0x0a


	//----- nvinfo : EIATTR_KPARAM_INFO
	.align		4
.L_10936:
        /*0018*/ 	.byte	0x04, 0x17
        /*001a*/ 	.short	(.L_10938 - .L_10937)
.L_10937:
        /*001c*/ 	.word	0x00000000
        /*0020*/ 	.short	0x0000
        /*0022*/ 	.short	0x0000
        /*0024*/ 	.byte	0x00, 0xf0, 0x11, 0x00


	//----- nvinfo : EIATTR_SPARSE_MMA_MASK
	.align		4
.L_10938:
        /*0028*/ 	.byte	0x03, 0x50
        /*002a*/ 	.short	0x0000


	//----- nvinfo : EIATTR_MAXREG_COUNT
	.align		4
        /*002c*/ 	.byte	0x03, 0x1b
        /*002e*/ 	.short	0x0080


	//----- nvinfo : EIATTR_MERCURY_ISA_VERSION
	.align		4
        /*0030*/ 	.byte	0x03, 0x5f
        /*0032*/ 	.short	0x0101


	//----- nvinfo : EIATTR_VRC_CTA_INIT_COUNT
	.align		4
        /*0034*/ 	.byte	0x02, 0x4a
	.zero		1
	.zero		1


	//----- nvinfo : EIATTR_EXIT_INSTR_OFFSETS
	.align		4
        /*0038*/ 	.byte	0x04, 0x1c
        /*003a*/ 	.short	(.L_10940 - .L_10939)


	//   ....[0]....
.L_10939:
        /*003c*/ 	.word	0x00000360


	//   ....[1]....
        /*0040*/ 	.word	0x00000400


	//   ....[2]....
        /*0044*/ 	.word	0x00004940


	//   ....[3]....
        /*0048*/ 	.word	0x00005ff0


	//----- nvinfo : EIATTR_MAX_THREADS
	.align		4
.L_10940:
        /*004c*/ 	.byte	0x04, 0x05
        /*004e*/ 	.short	(.L_10942 - .L_10941)
.L_10941:
        /*0050*/ 	.word	0x00000080
        /*0054*/ 	.word	0x00000001
        /*0058*/ 	.word	0x00000001


	//----- nvinfo : EIATTR_CRS_STACK_SIZE
	.align		4
.L_10942:
        /*005c*/ 	.byte	0x04, 0x1e
        /*005e*/ 	.short	(.L_10944 - .L_10943)
.L_10943:
        /*0060*/ 	.word	0x00000000


	//----- nvinfo : EIATTR_CBANK_PARAM_SIZE
	.align		4
.L_10944:
        /*0064*/ 	.byte	0x03, 0x19
        /*0066*/ 	.short	0x0290


	//----- nvinfo : EIATTR_PARAM_CBANK
	.align		4
        /*0068*/ 	.byte	0x04, 0x0a
        /*006a*/ 	.short	(.L_10946 - .L_10945)
	.align		4
.L_10945:
        /*006c*/ 	.word	index@(.nv.constant0._ZN2at6native18elementwise_kernelILi128ELi4EZNS0_22gpu_kernel_impl_nocastINS0_13BinaryFunctorIaabZZZNS0_23logical_and_kernel_cudaERNS_14TensorIteratorEENKUlvE0_clEvENKUlvE0_clEvEUlaaE_EEEEvRNS_18TensorIteratorBaseERKT_EUliE_EEviT1_)
        /*0070*/ 	.short	0x0380
        /*0072*/ 	.short	0x0290


	//----- nvinfo : EIATTR_SW_WAR
	.align		4
.L_10946:
        /*0074*/ 	.byte	0x04, 0x36
        /*0076*/ 	.short	(.L_10948 - .L_10947)
.L_10947:
        /*0078*/ 	.word	0x00000008
.L_10948:


//--------------------- .nv.info._ZN2at6native27unrolled_elementwise_kernelINS0_13BinaryFunctorIaabZZZNS0_23logical_and_kernel_cudaERNS_14TensorIteratorEENKUlvE0_clEvENKUlvE0_clEvEUlaaE_EESt5arrayIPcLm3EELi4E23TrivialOffsetCalculatorILi2EjESC_ILi1EjENS0_6memory15LoadWithoutCastENSF_16StoreWithoutCastEEEviT_T0_T2_T3_T4_T5_ --------------------------
	.section	.nv.info._ZN2at6native27unrolled_elementwise_kernelINS0_13BinaryFunctorIaabZZZNS0_23logical_and_kernel_cudaERNS_14TensorIteratorEENKUlvE0_clEvENKUlvE0_clEvEUlaaE_EESt5arrayIPcLm3EELi4E23TrivialOffsetCalculatorILi2EjESC_ILi1EjENS0_6memory15LoadWithoutCastENSF_16StoreWithoutCastEEEviT_T0_T2_T3_T4_T5_,"",@"SHT_CUDA_INFO"
	.sectionflags	@""
	.align	4


	//----- nvinfo : EIATTR_CUDA_API_VERSION
	.align		4
        /*0000*/ 	.byte	0x04, 0x37
        /*0002*/ 	.short	(.L_10950 - .L_10949)
.L_10949:
        /*0004*/ 	.word	0x00000082


	//----- nvinfo : EIATTR_KPARAM_INFO
	.align		4
.L_10950:
        /*0008*/ 	.byte	0x04, 0x17
        /*000a*/ 	.short	(.L_10952 - .L_10951)
.L_10951:
        /*000c*/ 	.word	0x00000000
        /*0010*/ 	.short	0x0006
        /*0012*/ 	.short	0x0023
        /*0014*/ 	.byte	0x00, 0xf0, 0x05, 0x00


	//----- nvinfo : EIATTR_KPARAM_INFO
	.align		4
.L_10952:
        /*0018*/ 	.byte	0x04, 0x17
        /*001a*/ 	.short	(.L_10954 - .L_10953)
.L_10953:
        /*001c*/ 	.word	0x00000000
        /*0020*/ 	.short	0x0005
        /*0022*/ 	.short	0x0022
        /*0024*/ 	.byte	0x00, 0xf0, 0x05, 0x00


	//----- nvinfo : EIATTR_KPARAM_INFO
	.align		4
.L_10954:
        /*0028*/ 	.byte	0x04, 0x17
        /*002a*/ 	.short	(.L_10956 - .L_10955)
.L_10955:
        /*002c*/ 	.word	0x00000000
        /*0030*/ 	.short	0x0004
        /*0032*/ 	.short	0x0021
        /*0034*/ 	.byte	0x00, 0xf0, 0x05, 0x00


	//----- nvinfo : EIATTR_KPARAM_INFO
	.align		4
.L_10956:
        /*0038*/ 	.byte	0x04, 0x17
        /*003a*/ 	.short	(.L_10958 - .L_10957)
.L_10957:
        /*003c*/ 	.word	0x00000000
        /*0040*/ 	.short	0x0003
        /*0042*/ 	.short	0x0020
        /*0044*/ 	.byte	0x00, 0xf0, 0x05, 0x00


	//----- nvinfo : EIATTR_KPARAM_INFO
	.align		4
.L_10958:
        /*0048*/ 	.byte	0x04, 0x17
        /*004a*/ 	.short	(.L_10960 - .L_10959)
.L_10959:
        /*004c*/ 	.word	0x00000000
        /*0050*/ 	.short	0x0002
        /*0052*/ 	.short	0x0008
        /*0054*/ 	.byte	0x00, 0xf0, 0x61, 0x00


	//----- nvinfo : EIATTR_KPARAM_INFO
	.align		4
.L_10960:
        /*0058*/ 	.byte	0x04, 0x17
        /*005a*/ 	.short	(.L_10962 - .L_10961)
.L_10961:
        /*005c*/ 	.word	0x00000000
        /*0060*/ 	.short	0x0001
        /*0062*/ 	.short	0x0004
        /*0064*/ 	.byte	0x00, 0xf0, 0x05, 0x00


	//----- nvinfo : EIATTR_KPARAM_INFO
	.align		4
.L_10962:
        /*0068*/ 	.byte	0x04, 0x17
        /*006a*/ 	.short	(.L_10964 - .L_10963)
.L_10963:
        /*006c*/ 	.word	0x00000000
        /*0070*/ 	.short	0x0000
        /*0072*/ 	.short	0x0000
        /*0074*/ 	.byte	0x00, 0xf0, 0x11, 0x00


	//----- nvinfo : EIATTR_SPARSE_MMA_MASK
	.align		4
.L_10964:
        /*0078*/ 	.byte	0x03, 0x50
        /*007a*/ 	.short	0x0000


	//----- nvinfo : EIATTR_MAXREG_COUNT
	.align		4
        /*007c*/ 	.byte	0x03, 0x1b
        /*007e*/ 	.short	0x00ff


	//----- nvinfo : EIATTR_MERCURY_ISA_VERSION
	.align		4
        /*0080*/ 	.byte	0x03, 0x5f
        /*0082*/ 	.short	0x0101


	//----- nvinfo : EIATTR_VRC_CTA_INIT_COUNT
	.align		4
        /*0084*/ 	.byte	0x02, 0x4a
	.zero		1
	.zero		1


	//----- nvinfo : EIATTR_EXIT_INSTR_OFFSETS
	.align		4
        /*0088*/ 	.byte	0x04, 0x1c
        /*008a*/ 	.short	(.L_10966 - .L_10965)


	//   ....[0]....
.L_10965:
        /*008c*/ 	.word	0x00000600


	//   ....[1]....
        /*0090*/ 	.word	0x00000660


	//----- nvinfo : EIATTR_MAX_THREADS
	.align		4
.L_10966:
        /*0094*/ 	.byte	0x04, 0x05
        /*0096*/ 	.short	(.L_10968 - .L_10967)
.L_10967:
        /*0098*/ 	.word	0x00000080
        /*009c*/ 	.word	0x00000001
        /*00a0*/ 	.word	0x00000001


	//----- nvinfo : EIATTR_CRS_STACK_SIZE
	.align		4
.L_10968:
        /*00a4*/ 	.byte	0x04, 0x1e
        /*00a6*/ 	.short	(.L_10970 - .L_10969)
.L_10969:
        /*00a8*/ 	.word	0x00000000


	//----- nvinfo : EIATTR_CBANK_PARAM_SIZE
	.align		4
.L_10970:
        /*00ac*/ 	.byte	0x03, 0x19
        /*00ae*/ 	.short	0x0024


	//----- nvinfo : EIATTR_PARAM_CBANK
	.align		4
        /*00b0*/ 	.byte	0x04, 0x0a
        /*00b2*/ 	.short	(.L_10972 - .L_10971)
	.align		4
.L_10971:
        /*00b4*/ 	.word	index@(.nv.constant0._ZN2at6native27unrolled_elementwise_kernelINS0_13BinaryFunctorIaabZZZNS0_23logical_and_kernel_cudaERNS_14TensorIteratorEENKUlvE0_clEvENKUlvE0_clEvEUlaaE_EESt5arrayIPcLm3EELi4E23TrivialOffsetCalculatorILi2EjESC_ILi1EjENS0_6memory15LoadWithoutCastENSF_16StoreWithoutCastEEEviT_T0_T2_T3_T4_T5_)
        /*00b8*/ 	.short	0x0380
        /*00ba*/ 	.short	0x0024


	//----- nvinfo : EIATTR_SW_WAR
	.align		4
.L_10972:
        /*00bc*/ 	.byte	0x04, 0x36
        /*00be*/ 	.short	(.L_10974 - .L_10973)
.L_10973:
        /*00c0*/ 	.word	0x00000008
.L_10974:


//--------------------- .nv.info._ZN2at6native29vectorized_elementwise_kernelILi2ENS0_13BinaryFunctorIaabZZZNS0_23logical_and_kernel_cudaERNS_14TensorIteratorEENKUlvE0_clEvENKUlvE0_clEvEUlaaE_EESt5arrayIPcLm3EEEEviT0_T1_ --------------------------
	.section	.nv.info._ZN2at6native29vectorized_elementwise_kernelILi2ENS0_13BinaryFunctorIaabZZZNS0_23logical_and_kernel_cudaERNS_14TensorIteratorEENKUlvE0_clEvENKUlvE0_clEvEUlaaE_EESt5arrayIPcLm3EEEEviT0_T1_,"",@"SHT_CUDA_INFO"
	.sectionflags	@""
	.align	4


	//----- nvinfo : EIATTR_CUDA_API_VERSION
	.align		4
        /*0000*/ 	.byte	0x04, 0x37
        /*0002*/ 	.short	(.L_10976 - .L_10975)
.L_10975:
        /*0004*/ 	.word	0x00000082


	//----- nvinfo : EIATTR_KPARAM_INFO
	.align		4
.L_10976:
        /*0008*/ 	.byte	0x04, 0x17
        /*000a*/ 	.short	(.L_10978 - .L_10977)
.L_10977:
        /*000c*/ 	.word	0x00000000
        /*0010*/ 	.short	0x0002
        /*0012*/ 	.short	0x0008
        /*0014*/ 	.byte	0x00, 0xf0, 0x61, 0x00


	//----- nvinfo : EIATTR_KPARAM_INFO
	.align		4
.L_10978:
        /*0018*/ 	.byte	0x04, 0x17
        /*001a*/ 	.short	(.L_10980 - .L_10979)
.L_10979:
        /*001c*/ 	.word	0x00000000
        /*0020*/ 	.short	0x0001
        /*0022*/ 	.short	0x0004
        /*0024*/ 	.byte	0x00, 0xf0, 0x05, 0x00


	//----- nvinfo : EIATTR_KPARAM_INFO
	.align		4
.L_10980:
        /*0028*/ 	.byte	0x04, 0x17
        /*002a*/ 	.short	(.L_10982 - .L_10981)
.L_10981:
        /*002c*/ 	.word	0x00000000
        /*0030*/ 	.short	0x0000
        /*0032*/ 	.short	0x0000
        /*0034*/ 	.byte	0x00, 0xf0, 0x11, 0x00


	//----- nvinfo : EIATTR_SPARSE_MMA_MASK
	.align		4
.L_10982:
        /*0038*/ 	.byte	0x03, 0x50
        /*003a*/ 	.short	0x0000


	//----- nvinfo : EIATTR_MAXREG_COUNT
	.align		4
        /*003c*/ 	.byte	0x03, 0x1b
        /*003e*/ 	.short	0x00ff


	//----- nvinfo : EIATTR_MERCURY_ISA_VERSION
	.align		4
        /*0040*/ 	.byte	0x03, 0x5f
        /*0042*/ 	.short	0x0101


	//----- nvinfo : EIATTR_VRC_CTA_INIT_COUNT
	.align		4
        /*0044*/ 	.byte	0x02, 0x4a
	.zero		1
	.zero		1


	//----- nvinfo : EIATTR_EXIT_INSTR_OFFSETS
	.align		4
        /*0048*/ 	.byte	0x04, 0x1c
        /*004a*/ 	.short	(.L_10984 - .L_10983)


	//   ....[0]....
.L_10983:
        /*004c*/ 	.word	0x00000c70


	//   ....[1]....
        /*0050*/ 	.word	0x00000cd0


	//   ....[2]....
        /*0054*/ 	.word	0x00001180


	//----- nvinfo : EIATTR_MAX_THREADS
	.align		4
.L_10984:
        /*0058*/ 	.byte	0x04, 0x05
        /*005a*/ 	.short	(.L_10986 - .L_10985)
.L_10985:
        /*005c*/ 	.word	0x00000080
        /*0060*/ 	.word	0x00000001
        /*0064*/ 	.word	0x00000001


	//----- nvinfo : EIATTR_CRS_STACK_SIZE
	.align		4
.L_10986:
        /*0068*/ 	.byte	0x04, 0x1e
        /*006a*/ 	.short	(.L_10988 - .L_10987)
.L_10987:
        /*006c*/ 	.word	0x00000000


	//----- nvinfo : EIATTR_CBANK_PARAM_SIZE
	.align		4
.L_10988:
        /*0070*/ 	.byte	0x03, 0x19
        /*0072*/ 	.short	0x0020


	//----- nvinfo : EIATTR_PARAM_CBANK
	.align		4
        /*0074*/ 	.byte	0x04, 0x0a
        /*0076*/ 	.short	(.L_10990 - .L_10989)
	.align		4
.L_10989:
        /*0078*/ 	.word	index@(.nv.constant0._ZN2at6native29vectorized_elementwise_kernelILi2ENS0_13BinaryFunctorIaabZZZNS0_23logical_and_kernel_cudaERNS_14TensorIteratorEENKUlvE0_clEvENKUlvE0_clEvEUlaaE_EESt5arrayIPcLm3EEEEviT0_T1_)
        /*007c*/ 	.short	0x0380
        /*007e*/ 	.short	0x0020


	//----- nvinfo : EIATTR_SW_WAR
	.align		4
.L_10990:
        /*0080*/ 	.byte	0x04, 0x36
        /*0082*/ 	.short	(.L_10992 - .L_10991)
.L_10991:
        /*0084*/ 	.word	0x00000008
.L_10992:


//--------------------- .nv.info._ZN2at6native29vectorized_elementwise_kernelILi4ENS0_13BinaryFunctorIaabZZZNS0_23logical_and_kernel_cudaERNS_14TensorIteratorEENKUlvE0_clEvENKUlvE0_clEvEUlaaE_EESt5arrayIPcLm3EEEEviT0_T1_ --------------------------
	.section	.nv.info._ZN2at6native29vectorized_elementwise_kernelILi4ENS0_13BinaryFunctorIaabZZZNS0_23logical_and_kernel_cudaERNS_14TensorIteratorEENKUlvE0_clEvENKUlvE0_clEvEUlaaE_EESt5arrayIPcLm3EEEEviT0_T1_,"",@"SHT_CUDA_INFO"
	.sectionflags	@""
	.align	4


	//----- nvinfo : EIATTR_CUDA_API_VERSION
	.align		4
        /*0000*/ 	.byte	0x04, 0x37
        /*0002*/ 	.short	(.L_10994 - .L_10993)
.L_10993:
        /*0004*/ 	.word	0x00000082


	//----- nvinfo : EIATTR_KPARAM_INFO
	.align		4
.L_10994:
        /*0008*/ 	.byte	0x04, 0x17
        /*000a*/ 	.short	(.L_10996 - .L_10995)
.L_10995:
        /*000c*/ 	.word	0x00000000
        /*0010*/ 	.short	0x0002
        /*0012*/ 	.short	0x0008
        /*0014*/ 	.byte	0x00, 0xf0, 0x61, 0x00


	//----- nvinfo : EIATTR_KPARAM_INFO
	.align		4
.L_10996:
        /*0018*/ 	.byte	0x04, 0x17
        /*001a*/ 	.short	(.L_10998 - .L_10997)
.L_10997:
        /*001c*/ 	.word	0x00000000
        /*0020*/ 	.short	0x0001
        /*0022*/ 	.short	0x0004
        /*0024*/ 	.byte	0x00, 0xf0, 0x05, 0x00


	//----- nvinfo : EIATTR_KPARAM_INFO
	.align		4
.L_10998:
        /*0028*/ 	.byte	0x04, 0x17
        /*002a*/ 	.short	(.L_11000 - .L_10999)
.L_10999:
        /*002c*/ 	.word	0x00000000
        /*0030*/ 	.short	0x0000
        /*0032*/ 	.short	0x0000
        /*0034*/ 	.byte	0x00, 0xf0, 0x11, 0x00


	//----- nvinfo : EIATTR_SPARSE_MMA_MASK
	.align		4
.L_11000:
        /*0038*/ 	.byte	0x03, 0x50
        /*003a*/ 	.short	0x0000


	//----- nvinfo : EIATTR_MAXREG_COUNT
	.align		4
        /*003c*/ 	.byte	0x03, 0x1b
        /*003e*/ 	.short	0x00ff


	//----- nvinfo : EIATTR_MERCURY_ISA_VERSION
	.align		4
        /*0040*/ 	.byte	0x03, 0x5f
        /*0042*/ 	.short	0x0101


	//----- nvinfo : EIATTR_VRC_CTA_INIT_COUNT
	.align		4
        /*0044*/ 	.byte	0x02, 0x4a
	.zero		1
	.zero		1


	//----- nvinfo : EIATTR_EXIT_INSTR_OFFSETS
	.align		4
        /*0048*/ 	.byte	0x04, 0x1c
        /*004a*/ 	.short	(.L_11002 - .L_11001)


	//   ....[0]....
.L_11001:
        /*004c*/ 	.word	0x00000c70


	//   ....[1]....
        /*0050*/ 	.word	0x00000cd0


	//   ....[2]....
        /*0054*/ 	.word	0x00001140


	//----- nvinfo : EIATTR_MAX_THREADS
	.align		4
.L_11002:
        /*0058*/ 	.byte	0x04, 0x05
        /*005a*/ 	.short	(.L_11004 - .L_11003)
.L_11003:
        /*005c*/ 	.word	0x00000080
        /*0060*/ 	.word	0x00000001
        /*0064*/ 	.word	0x00000001


	//----- nvinfo : EIATTR_CRS_STACK_SIZE
	.align		4
.L_11004:
        /*0068*/ 	.byte	0x04, 0x1e
        /*006a*/ 	.short	(.L_11006 - .L_11005)
.L_11005:
        /*006c*/ 	.word	0x00000000


	//----- nvinfo : EIATTR_CBANK_PARAM_SIZE
	.align		4
.L_11006:
        /*0070*/ 	.byte	0x03, 0x19
        /*0072*/ 	.short	0x0020


	//----- nvinfo : EIATTR_PARAM_CBANK
	.align		4
        /*0074*/ 	.byte	0x04, 0x0a
        /*0076*/ 	.short	(.L_11008 - .L_11007)
	.align		4
.L_11007:
        /*0078*/ 	.word	index@(.nv.constant0._ZN2at6native29vectorized_elementwise_kernelILi4ENS0_13BinaryFunctorIaabZZZNS0_23logical_and_kernel_cudaERNS_14TensorIteratorEENKUlvE0_clEvENKUlvE0_clEvEUlaaE_EESt5arrayIPcLm3EEEEviT0_T1_)
        /*007c*/ 	.short	0x0380
        /*007e*/ 	.short	0x0020


	//----- nvinfo : EIATTR_SW_WAR
	.align		4
.L_11008:
        /*0080*/ 	.byte	0x04, 0x36
        /*0082*/ 	.short	(.L_11010 - .L_11009)
.L_11009:
        /*0084*/ 	.word	0x00000008
.L_11010:


//--------------------- .nv.info._ZN2at6native29vectorized_elementwise_kernelILi8ENS0_13BinaryFunctorIaabZZZNS0_23logical_and_kernel_cudaERNS_14TensorIteratorEENKUlvE0_clEvENKUlvE0_clEvEUlaaE_EESt5arrayIPcLm3EEEEviT0_T1_ --------------------------
	.section	.nv.info._ZN2at6native29vectorized_elementwise_kernelILi8ENS0_13BinaryFunctorIaabZZZNS0_23logical_and_kernel_cudaERNS_14TensorIteratorEENKUlvE0_clEvENKUlvE0_clEvEUlaaE_EESt5arrayIPcLm3EEEEviT0_T1_,"",@"SHT_CUDA_INFO"
	.sectionflags	@""
	.align	4


	//----- nvinfo : EIATTR_CUDA_API_VERSION
	.align		4
        /*0000*/ 	.byte	0x04, 0x37
        /*0002*/ 	.short	(.L_11012 - .L_11011)
.L_11011:
        /*0004*/ 	.word	0x00000082


	//----- nvinfo : EIATTR_KPARAM_INFO
	.align		4
.L_11012:
        /*0008*/ 	.byte	0x04, 0x17
        /*000a*/ 	.short	(.L_11014 - .L_11013)
.L_11013:
        /*000c*/ 	.word	0x00000000
        /*0010*/ 	.short	0x0002
        /*0012*/ 	.short	0x0008
        /*0014*/ 	.byte	0x00, 0xf0, 0x61, 0x00


	//----- nvinfo : EIATTR_KPARAM_INFO
	.align		4
.L_11014:
        /*0018*/ 	.byte	0x04, 0x17
        /*001a*/ 	.short	(.L_11016 - .L_11015)
.L_11015:
        /*001c*/ 	.word	0x00000000
        /*0020*/ 	.short	0x0001
        /*0022*/ 	.short	0x0004
        /*0024*/ 	.byte	0x00, 0xf0, 0x05, 0x00


	//----- nvinfo : EIATTR_KPARAM_INFO
	.align		4
.L_11016:
        /*0028*/ 	.byte	0x04, 0x17
        /*002a*/ 	.short	(.L_11018 - .L_11017)
.L_11017:
        /*002c*/ 	.word	0x00000000
        /*0030*/ 	.short	0x0000
        /*0032*/ 	.short	0x0000
        /*0034*/ 	.byte	0x00, 0xf0, 0x11, 0x00


	//----- nvinfo : EIATTR_SPARSE_MMA_MASK
	.align		4
.L_11018:
        /*0038*/ 	.byte	0x03, 0x50
        /*003a*/ 	.short	0x0000


	//----- nvinfo : EIATTR_MAXREG_COUNT
	.align		4
        /*003c*/ 	.byte	0x03, 0x1b
        /*003e*/ 	.short	0x00ff


	//----- nvinfo : EIATTR_MERCURY_ISA_VERSION
	.align		4
        /*0040*/ 	.byte	0x03, 0x5f
        /*0042*/ 	.short	0x0101


	//----- nvinfo : EIATTR_VRC_CTA_INIT_COUNT
	.align		4
        /*0044*/ 	.byte	0x02, 0x4a
	.zero		1
	.zero		1


	//----- nvinfo : EIATTR_EXIT_INSTR_OFFSETS
	.align		4
        /*0048*/ 	.byte	0x04, 0x1c
        /*004a*/ 	.short	(.L_11020 - .L_11019)


	//   ....[0]....
.L_11019:
        /*004c*/ 	.word	0x00000c70


	//   ....[1]....
        /*0050*/ 	.word	0x00000cd0


	//   ....[2]....
        /*0054*/ 	.word	0x00001110


	//----- nvinfo : EIATTR_MAX_THREADS
	.align		4
.L_11020:
        /*0058*/ 	.byte	0x04, 0x05
        /*005a*/ 	.short	(.L_11022 - .L_11021)
.L_11021:
        /*005c*/ 	.word	0x00000080
        /*0060*/ 	.word	0x00000001
        /*0064*/ 	.word	0x00000001


	//----- nvinfo : EIATTR_CRS_STACK_SIZE
	.align		4
.L_11022:
        /*0068*/ 	.byte	0x04, 0x1e
        /*006a*/ 	.short	(.L_11024 - .L_11023)
.L_11023:
        /*006c*/ 	.word	0x00000000


	//----- nvinfo : EIATTR_CBANK_PARAM_SIZE
	.align		4
.L_11024:
        /*0070*/ 	.byte	0x03, 0x19
        /*0072*/ 	.short	0x0020


	//----- nvinfo : EIATTR_PARAM_CBANK
	.align		4
        /*0074*/ 	.byte	0x04, 0x0a
        /*0076*/ 	.short	(.L_11026 - .L_11025)
	.align		4
.L_11025:
        /*0078*/ 	.word	index@(.nv.constant0._ZN2at6native29vectorized_elementwise_kernelILi8ENS0_13BinaryFunctorIaabZZZNS0_23logical_and_kernel_cudaERNS_14TensorIteratorEENKUlvE0_clEvENKUlvE0_clEvEUlaaE_EESt5arrayIPcLm3EEEEviT0_T1_)
        /*007c*/ 	.short	0x0380
        /*007e*/ 	.short	0x0020


	//----- nvinfo : EIATTR_SW_WAR
	.align		4
.L_11026:
        /*0080*/ 	.byte	0x04, 0x36
        /*0082*/ 	.short	(.L_11028 - .L_11027)
.L_11027:
        /*0084*/ 	.word	0x00000008
.L_11028:


//--------------------- .nv.info._ZN2at6native18elementwise_kernelILi128ELi4EZNS0_15gpu_kernel_implINS0_13AUnaryFunctorIhhbZZZNS0_23logical_and_kernel_cudaERNS_14TensorIteratorEENKUlvE0_clEvENKUlvE_clEvEUlhhE_EEEEvRNS_18TensorIteratorBaseERKT_EUliE_EEviT1_ --------------------------
	.section	.nv.info._ZN2at6native18elementwise_kernelILi128ELi4EZNS0_15gpu_kernel_implINS0_13AUnaryFunctorIhhbZZZNS0_23logical_and_kernel_cudaERNS_14TensorIteratorEENKUlvE0_clEvENKUlvE_clEvEUlhhE_EEEEvRNS_18TensorIteratorBaseERKT_EUliE_EEviT1_,"",@"SHT_CUDA_INFO"
	.sectionflags	@""
	.align	4


	//----- nvinfo : EIATTR_CUDA_API_VERSION
	.align		4
        /*0000*/ 	.byte	0x04, 0x37
        /*0002*/ 	.short	(.L_11030 - .L_11029)
.L_11029:
        /*0004*/ 	.word	0x00000082


	//----- nvinfo : EIATTR_KPARAM_INFO
	.align		4
.L_11030:
        /*0008*/ 	.byte	0x04, 0x17
        /*000a*/ 	.short	(.L_11032 - .L_11031)
.L_11031:
        /*000c*/ 	.word	0x00000000
        /*0010*/ 	.short	0x0001
        /*0012*/ 	.short	0x0008
        /*0014*/ 	.byte	0x00, 0xf0, 0x61, 0x08


	//----- nvinfo : EIATTR_KPARAM_INFO
	.align		4
.L_11032:
        /*0018*/ 	.byte	0x04, 0x17
        /*001a*/ 	.short	(.L_11034 - .L_11033)
.L_11033:
        /*001c*/ 	.word	0x00000000
        /*0020*/ 	.short	0x0000
        /*0022*/ 	.short	0x0000
        /*0024*/ 	.byte	0x00, 0xf0, 0x11, 0x00


	//----- nvinfo : EIATTR_SPARSE_MMA_MASK
	.align		4
.L_11034:
        /*0028*/ 	.byte	0x03, 0x50
        /*002a*/ 	.short	0x0000


	//----- nvinfo : EIATTR_MAXREG_COUNT
	.align		4
        /*002c*/ 	.byte	0x03, 0x1b
        /*002e*/ 	.short	0x0080


	//----- nvinfo : EIATTR_EXTERNS
	.align		4
        /*0030*/ 	.byte	0x04, 0x0f
        /*0032*/ 	.short	(.L_11036 - .L_11035)


	//   ....[0]....
	.align		4
.L_11035:
        /*0034*/ 	.word	index@(__assertfail)


	//----- nvinfo : EIATTR_MERCURY_ISA_VERSION
	.align		4
.L_11036:
        /*0038*/ 	.byte	0x03, 0x5f
        /*003a*/ 	.short	0x0101


	//----- nvinfo : EIATTR_VRC_CTA_INIT_COUNT
	.align		4
        /*003c*/ 	.byte	0x02, 0x4a
	.zero		1
	.zero		1


	//----- nvinfo : EIATTR_SYSCALL_OFFSETS
	.align		4
        /*0040*/ 	.byte	0x04, 0x46
        /*0042*/ 	.short	(.L_11038 - .L_11037)


	//   ....[0]....
.L_11037:
        /*0044*/ 	.word	0x00002170


	//   ....[1]....
        /*0048*/ 	.word	0x00002ea0


	//   ....[2]....
        /*004c*/ 	.word	0x00005180


	//   ....[3]....
        /*0050*/ 	.word	0x00005cf0


	//   ....[4]....
        /*0054*/ 	.word	0x000080c0


	//   ....[5]....
        /*0058*/ 	.word	0x00008c30


	//   ....[6]....
        /*005c*/ 	.word	0x0000b010


	//   ....[7]....
        /*0060*/ 	.word	0x0000bb40


	//----- nvinfo : EIATTR_EXIT_INSTR_OFFSETS
	.align		4
.L_11038:
        /*0064*/ 	.byte	0x04, 0x1c
        /*0066*/ 	.short	(.L_11040 - .L_11039)


	//   ....[0]....
.L_11039:
        /*0068*/ 	.word	0x00008ec0


	//   ....[1]....
        /*006c*/ 	.word	0x0000b160


	//   ....[2]....
        /*0070*/ 	.word	0x0000b180


	//   ....[3]....
        /*0074*/ 	.word	0x0000b210


	//   ....[4]....
        /*0078*/ 	.word	0x0000b230


	//   ....[5]....
        /*007c*/ 	.word	0x0000b250


	//   ....[6]....
        /*0080*/ 	.word	0x0000b2e0


	//   ....[7]....
        /*0084*/ 	.word	0x0000b320


	//   ....[8]....
        /*0088*/ 	.word	0x0000b3c0


	//   ....[9]....
        /*008c*/ 	.word	0x0000b410


	//   ....[10]....
        /*0090*/ 	.word	0x0000b440


	//   ....[11]....
        /*0094*/ 	.word	0x0000b500


	//   ....[12]....
        /*0098*/ 	.word	0x0000b640


	//   ....[13]....
        /*009c*/ 	.word	0x0000b780


	//   ....[14]....
        /*00a0*/ 	.word	0x0000b8d0


	//   ....[15]....
        /*00a4*/ 	.word	0x0000b900


	//   ....[16]....
        /*00a8*/ 	.word	0x0000b920


	//   ....[17]....
        /*00ac*/ 	.word	0x0000b9a0


	//   ....[18]....
        /*00b0*/ 	.word	0x0000b9e0


	//   ....[19]....
        /*00b4*/ 	.word	0x0000bb50


	//   ....[20]....
        /*00b8*/ 	.word	0x0000bc30


	//   ....[21]....
        /*00bc*/ 	.word	0x0000bcd0


	//   ....[22]....
        /*00c0*/ 	.word	0x0000bd00


	//   ....[23]....
        /*00c4*/ 	.word	0x0000bd50


	//   ....[24]....
        /*00c8*/ 	.word	0x0000bd90


	//----- nvinfo : EIATTR_MAX_THREADS
	.align		4
.L_11040:
        /*00cc*/ 	.byte	0x04, 0x05
        /*00ce*/ 	.short	(.L_11042 - .L_11041)
.L_11041:
        /*00d0*/ 	.word	0x00000080
        /*00d4*/ 	.word	0x00000001
        /*00d8*/ 	.word	0x00000001


	//----- nvinfo : EIATTR_CRS_STACK_SIZE
	.align		4
.L_11042:
        /*00dc*/ 	.byte	0x04, 0x1e
        /*00de*/ 	.short	(.L_11044 - .L_11043)
.L_11043:
        /*00e0*/ 	.word	0x00000000


	//----- nvinfo : EIATTR_CBANK_PARAM_SIZE
	.align		4
.L_11044:
        /*00e4*/ 	.byte	0x03, 0x19
        /*00e6*/ 	.short	0x0220


	//----- nvinfo : EIATTR_PARAM_CBANK
	.align		4
        /*00e8*/ 	.byte	0x04, 0x0a
        /*00ea*/ 	.short	(.L_11046 - .L_11045)
	.align		4
.L_11045:
        /*00ec*/ 	.word	index@(.nv.constant0._ZN2at6native18elementwise_kernelILi128ELi4EZNS0_15gpu_kernel_implINS0_13AUnaryFunctorIhhbZZZNS0_23logical_and_kernel_cudaERNS_14TensorIteratorEENKUlvE0_clEvENKUlvE_clEvEUlhhE_EEEEvRNS_18TensorIteratorBaseERKT_EUliE_EEviT1_)
        /*00f0*/ 	.short	0x0380
        /*00f2*/ 	.short	0x0220


	//----- nvinfo : EIATTR_SW_WAR
	.align		4
.L_11046:
        /*00f4*/ 	.byte	0x04, 0x36
        /*00f6*/ 	.short	(.L_11048 - .L_11047)
.L_11047:
        /*00f8*/ 	.word	0x00000008
.L_11048:


//--------------------- .nv.info._ZN2at6native27unrolled_elementwise_kernelINS0_13AUnaryFunctorIhhbZZZNS0_23logical_and_kernel_cudaERNS_14TensorIteratorEENKUlvE0_clEvENKUlvE_clEvEUlhhE_EESt5arrayIPcLm2EELi4E23TrivialOffsetCalculatorILi1EjESD_NS0_6memory12LoadWithCastILi1EEENSE_13StoreWithCastILi1EEEEEviT_T0_T2_T3_T4_T5_ --------------------------
	.section	.nv.info._ZN2at6native27unrolled_elementwise_kernelINS0_13AUnaryFunctorIhhbZZZNS0_23logical_and_kernel_cudaERNS_14TensorIteratorEENKUlvE0_clEvENKUlvE_clEvEUlhhE_EESt5arrayIPcLm2EELi4E23TrivialOffsetCalculatorILi1EjESD_NS0_6memory12LoadWithCastILi1EEENSE_13StoreWithCastILi1EEEEEviT_T0_T2_T3_T4_T5_,"",@"SHT_CUDA_INFO"
	.sectionflags	@""
	.align	4


	//----- nvinfo : EIATTR_CUDA_API_VERSION
	.align		4
        /*0000*/ 	.byte	0x04, 0x37
        /*0002*/ 	.short	(.L_11050 - .L_11049)
.L_11049:
        /*0004*/ 	.word	0x00000082


	//----- nvinfo : EIATTR_KPARAM_INFO
	.align		4
.L_11050:
        /*0008*/ 	.byte	0x04, 0x17
        /*000a*/ 	.short	(.L_11052 - .L_11051)
.L_11051:
        /*000c*/ 	.word	0x00000000
        /*0010*/ 	.short	0x0006
        /*0012*/ 	.short	0x0024
        /*0014*/ 	.byte	0x00, 0xf0, 0x21, 0x00


	//----- nvinfo : EIATTR_KPARAM_INFO
	.align		4
.L_11052:
        /*0018*/ 	.byte	0x04, 0x17
        /*001a*/ 	.short	(.L_11054 - .L_11053)
.L_11053:
        /*001c*/ 	.word	0x00000000
        /*0020*/ 	.short	0x0005
        /*0022*/ 	.short	0x001c
        /*0024*/ 	.byte	0x00, 0xf0, 0x21, 0x00


	//----- nvinfo : EIATTR_KPARAM_INFO
	.align		4
.L_11054:
        /*0028*/ 	.byte	0x04, 0x17
        /*002a*/ 	.short	(.L_11056 - .L_11055)
.L_11055:
        /*002c*/ 	.word	0x00000000
        /*0030*/ 	.short	0x0004
        /*0032*/ 	.short	0x0019
        /*0034*/ 	.byte	0x00, 0xf0, 0x05, 0x00


	//----- nvinfo : EIATTR_KPARAM_INFO
	.align		4
.L_11056:
        /*0038*/ 	.byte	0x04, 0x17
        /*003a*/ 	.short	(.L_11058 - .L_11057)
.L_11057:
        /*003c*/ 	.word	0x00000000
        /*0040*/ 	.short	0x0003
        /*0042*/ 	.short	0x0018
        /*0044*/ 	.byte	0x00, 0xf0, 0x05, 0x00


	//----- nvinfo : EIATTR_KPARAM_INFO
	.align		4
.L_11058:
        /*0048*/ 	.byte	0x04, 0x17
        /*004a*/ 	.short	(.L_11060 - .L_11059)
.L_11059:
        /*004c*/ 	.word	0x00000000
        /*0050*/ 	.short	0x0002
        /*0052*/ 	.short	0x0008
        /*0054*/ 	.byte	0x00, 0xf0, 0x41, 0x00


	//----- nvinfo : EIATTR_KPARAM_INFO
	.align		4
.L_11060:
        /*0058*/ 	.byte	0x04, 0x17
        /*005a*/ 	.short	(.L_11062 - .L_11061)
.L_11061:
        /*005c*/ 	.word	0x00000000
        /*0060*/ 	.short	0x0001
        /*0062*/ 	.short	0x0004
        /*0064*/ 	.byte	0x00, 0xf0, 0x09, 0x00


	//----- nvinfo : EIATTR_KPARAM_INFO
	.align		4
.L_11062:
        /*0068*/ 	.byte	0x04, 0x17
        /*006a*/ 	.short	(.L_11064 - .L_11063)
.L_11063:
        /*006c*/ 	.word	0x00000000
        /*0070*/ 	.short	0x0000
        /*0072*/ 	.short	0x0000
        /*0074*/ 	.byte	0x00, 0xf0, 0x11, 0x00


	//----- nvinfo : EIATTR_SPARSE_MMA_MASK
	.align		4
.L_11064:
        /*0078*/ 	.byte	0x03, 0x50
        /*007a*/ 	.short	0x0000


	//----- nvinfo : EIATTR_MAXREG_COUNT
	.align		4
        /*007c*/ 	.byte	0x03, 0x1b
        /*007e*/ 	.short	0x00ff


	//----- nvinfo : EIATTR_EXTERNS
	.align		4
        /*0080*/ 	.byte	0x04, 0x0f
        /*0082*/ 	.short	(.L_11066 - .L_11065)


	//   ....[0]....
	.align		4
.L_11065:
        /*0084*/ 	.word	index@(__assertfail)


	//----- nvinfo : EIATTR_MERCURY_ISA_VERSION
	.align		4
.L_11066:
        /*0088*/ 	.byte	0x03, 0x5f
        /*008a*/ 	.short	0x0101


	//----- nvinfo : EIATTR_VRC_CTA_INIT_COUNT
	.align		4
        /*008c*/ 	.byte	0x02, 0x4a
	.zero		1
	.zero		1


	//----- nvinfo : EIATTR_SYSCALL_OFFSETS
	.align		4
        /*0090*/ 	.byte	0x04, 0x46
        /*0092*/ 	.short	(.L_11068 - .L_11067)


	//   ....[0]....
.L_11067:
        /*0094*/ 	.word	0x00000e80


	//   ....[1]....
        /*0098*/ 	.word	0x00001ea0


	//   ....[2]....
        /*009c*/ 	.word	0x00002e00


	//   ....[3]....
        /*00a0*/ 	.word	0x00003d60


	//   ....[4]....
        /*00a4*/ 	.word	0x00004b20


	//   ....[5]....
        /*00a8*/ 	.word	0x00005800


	//   ....[6]....
        /*00ac*/ 	.word	0x000065e0


	//   ....[7]....
        /*00b0*/ 	.word	0x00007370


	//----- nvinfo : EIATTR_EXIT_INSTR_OFFSETS
	.align		4
.L_11068:
        /*00b4*/ 	.byte	0x04, 0x1c
        /*00b6*/ 	.short	(.L_11070 - .L_11069)


	//   ....[0]....
.L_11069:
        /*00b8*/ 	.word	0x00006860


	//   ....[1]....
        /*00bc*/ 	.word	0x00006990


	//   ....[2]....
        /*00c0*/ 	.word	0x000069b0


	//   ....[3]....
        /*00c4*/ 	.word	0x00006a40


	//   ....[4]....
        /*00c8*/ 	.word	0x00006a60


	//   ....[5]....
        /*00cc*/ 	.word	0x00006a80


	//   ....[6]....
        /*00d0*/ 	.word	0x00006b10


	//   ....[7]....
        /*00d4*/ 	.word	0x00006b50


	//   ....[8]....
        /*00d8*/ 	.word	0x00006bf0


	//   ....[9]....
        /*00dc*/ 	.word	0x00006c40


	//   ....[10]....
        /*00e0*/ 	.word	0x00006c70


	//   ....[11]....
        /*00e4*/ 	.word	0x00006d30


	//   ....[12]....
        /*00e8*/ 	.word	0x00006e70


	//   ....[13]....
        /*00ec*/ 	.word	0x00006fb0


	//   ....[14]....
        /*00f0*/ 	.word	0x00007100


	//   ....[15]....
        /*00f4*/ 	.word	0x00007130


	//   ....[16]....
        /*00f8*/ 	.word	0x00007150


	//   ....[17]....
        /*00fc*/ 	.word	0x000071d0


	//   ....[18]....
        /*0100*/ 	.word	0x00007210


	//   ....[19]....
        /*0104*/ 	.word	0x00007380


	//   ....[20]....
        /*0108*/ 	.word	0x00007460


	//   ....[21]....
        /*010c*/ 	.word	0x00007500


	//   ....[22]....
        /*0110*/ 	.word	0x00007530


	//   ....[23]....
        /*0114*/ 	.word	0x00007580


	//   ....[24]....
        /*0118*/ 	.word	0x000075c0


	//----- nvinfo : EIATTR_MAX_THREADS
	.align		4
.L_11070:
        /*011c*/ 	.byte	0x04, 0x05
        /*011e*/ 	.short	(.L_11072 - .L_11071)
.L_11071:
        /*0120*/ 	.word	0x00000080
        /*0124*/ 	.word	0x00000001
        /*0128*/ 	.word	0x00000001


	//----- nvinfo : EIATTR_CRS_STACK_SIZE
	.align		4
.L_11072:
        /*012c*/ 	.byte	0x04, 0x1e
        /*012e*/ 	.short	(.L_11074 - .L_11073)
.L_11073:
        /*0130*/ 	.word	0x00000000


	//----- nvinfo : EIATTR_CBANK_PARAM_SIZE
	.align		4
.L_11074:
        /*0134*/ 	.byte	0x03, 0x19
        /*0136*/ 	.short	0x002c


	//----- nvinfo : EIATTR_PARAM_CBANK
	.align		4
        /*0138*/ 	.byte	0x04, 0x0a
        /*013a*/ 	.short	(.L_11076 - .L_11075)
	.align		4
.L_11075:
        /*013c*/ 	.word	index@(.nv.constant0._ZN2at6native27unrolled_elementwise_kernelINS0_13AUnaryFunctorIhhbZZZNS0_23logical_and_kernel_cudaERNS_14TensorIteratorEENKUlvE0_clEvENKUlvE_clEvEUlhhE_EESt5arrayIPcLm2EELi4E23TrivialOffsetCalculatorILi1EjESD_NS0_6memory12LoadWithCastILi1EEENSE_13StoreWithCastILi1EEEEEviT_T0_T2_T3_T4_T5_)
        /*0140*/ 	.short	0x0380
        /*0142*/ 	.short	0x002c


	//----- nvinfo : EIATTR_SW_WAR
	.align		4
.L_11076:
        /*0144*/ 	.byte	0x04, 0x36
        /*0146*/ 	.short	(.L_11078 - .L_11077)
.L_11077:
        /*0148*/ 	.word	0x00000008
.L_11078:


//--------------------- .nv.info._ZN2at6native18elementwise_kernelILi128ELi4EZNS0_22gpu_kernel_impl_nocastINS0_13AUnaryFunctorIhhbZZZNS0_23logical_and_kernel_cudaERNS_14TensorIteratorEENKUlvE0_clEvENKUlvE_clEvEUlhhE_EEEEvRNS_18TensorIteratorBaseERKT_EUliE_EEviT1_ --------------------------
	.section	.nv.info._ZN2at6native18elementwise_kernelILi128ELi4EZNS0_22gpu_kernel_impl_nocastINS0_13AUnaryFunctorIhhbZZZNS0_23logical_and_kernel_cudaERNS_14TensorIteratorEENKUlvE0_clEvENKUlvE_clEvEUlhhE_EEEEvRNS_18TensorIteratorBaseERKT_EUliE_EEviT1_,"",@"SHT_CUDA_INFO"
	.sectionflags	@""
	.align	4


	//----- nvinfo : EIATTR_CUDA_API_VERSION
	.align		4
        /*0000*/ 	.byte	0x04, 0x37
        /*0002*/ 	.short	(.L_11080 - .L_11079)
.L_11079:
        /*0004*/ 	.word	0x00000082


	//----- nvinfo : EIATTR_KPARAM_INFO
	.align		4
.L_11080:
        /*0008*/ 	.byte	0x04, 0x17
        /*000a*/ 	.short	(.L_11082 - .L_11081)
.L_11081:
        /*000c*/ 	.word	0x00000000
        /*0010*/ 	.short	0x0001
        /*0012*/ 	.short	0x0008
        /*0014*/ 	.byte	0x00, 0xf0, 0x61, 0x08


	//----- nvinfo : EIATTR_KPARAM_INFO
	.align		4
.L_11082:
        /*0018*/ 	.byte	0x04, 0x17
        /*001a*/ 	.short	(.L_11084 - .L_11083)
.L_11083:
        /*001c*/ 	.word	0x00000000
        /*0020*/ 	.short	0x0000
        /*0022*/ 	.short	0x0000
        /*0024*/ 	.byte	0x00, 0xf0, 0x11, 0x00


	//----- nvinfo : EIATTR_SPARSE_MMA_MASK
	.align		4
.L_11084:
        /*0028*/ 	.byte	0x03, 0x50
        /*002a*/ 	.short	0x0000


	//----- nvinfo : EIATTR_MAXREG_COUNT
	.align		4
        /*002c*/ 	.byte	0x03, 0x1b
        /*002e*/ 	.short	0x0080


	//----- nvinfo : EIATTR_MERCURY_ISA_VERSION
	.align		4
        /*0030*/ 	.byte	0x03, 0x5f
        /*0032*/ 	.short	0x0101


	//----- nvinfo : EIATTR_VRC_CTA_INIT_COUNT
	.align		4
        /*0034*/ 	.byte	0x02, 0x4a
	.zero		1
	.zero		1


	//----- nvinfo : EIATTR_EXIT_INSTR_OFFSETS
	.align		4
        /*0038*/ 	.byte	0x04, 0x1c
        /*003a*/ 	.short	(.L_11086 - .L_11085)


	//   ....[0]....
.L_11085:
        /*003c*/ 	.word	0x00000310


	//   ....[1]....
        /*0040*/ 	.word	0x00000390


	//   ....[2]....
        /*0044*/ 	.word	0x00003eb0


	//   ....[3]....
        /*0048*/ 	.word	0x00005200


	//----- nvinfo : EIATTR_MAX_THREADS
	.align		4
.L_11086:
        /*004c*/ 	.byte	0x04, 0x05
        /*004e*/ 	.short	(.L_11088 - .L_11087)
.L_11087:
        /*0050*/ 	.word	0x00000080
        /*0054*/ 	.word	0x00000001
        /*0058*/ 	.word	0x00000001


	//----- nvinfo : EIATTR_CRS_STACK_SIZE
	.align		4
.L_11088:
        /*005c*/ 	.byte	0x04, 0x1e
        /*005e*/ 	.short	(.L_11090 - .L_11089)
.L_11089:
        /*0060*/ 	.word	0x00000000


	//----- nvinfo : EIATTR_CBANK_PARAM_SIZE
	.align		4
.L_11090:
        /*0064*/ 	.byte	0x03, 0x19
        /*0066*/ 	.short	0x0220


	//----- nvinfo : EIATTR_PARAM_CBANK
	.align		4
        /*0068*/ 	.byte	0x04, 0x0a
        /*006a*/ 	.short	(.L_11092 - .L_11091)
	.align		4
.L_11091:
        /*006c*/ 	.word	index@(.nv.constant0._ZN2at6native18elementwise_kernelILi128ELi4EZNS0_22gpu_kernel_impl_nocastINS0_13AUnaryFunctorIhhbZZZNS0_23logical_and_kernel_cudaERNS_14TensorIteratorEENKUlvE0_clEvENKUlvE_clEvEUlhhE_EEEEvRNS_18TensorIteratorBaseERKT_EUliE_EEviT1_)
        /*0070*/ 	.short	0x0380
        /*0072*/ 	.short	0x0220


	//----- nvinfo : EIATTR_SW_WAR
	.align		4
.L_11092:
        /*0074*/ 	.byte	0x04, 0x36
        /*0076*/ 	.short	(.L_11094 - .L_11093)
.L_11093:
        /*0078*/ 	.word	0x00000008
.L_11094:


//--------------------- .nv.info._ZN2at6native27unrolled_elementwise_kernelINS0_13AUnaryFunctorIhhbZZZNS0_23logical_and_kernel_cudaERNS_14TensorIteratorEENKUlvE0_clEvENKUlvE_clEvEUlhhE_EESt5arrayIPcLm2EELi4E23TrivialOffsetCalculatorILi1EjESD_NS0_6memory15LoadWithoutCastENSE_16StoreWithoutCastEEEviT_T0_T2_T3_T4_T5_ --------------------------
	.section	.nv.info._ZN2at6native27unrolled_elementwise_kernelINS0_13AUnaryFunctorIhhbZZZNS0_23logical_and_kernel_cudaERNS_14TensorIteratorEENKUlvE0_clEvENKUlvE_clEvEUlhhE_EESt5arrayIPcLm2EELi4E23TrivialOffsetCalculatorILi1EjESD_NS0_6memory15LoadWithoutCastENSE_16StoreWithoutCastEEEviT_T0_T2_T3_T4_T5_,"",@"SHT_CUDA_INFO"
	.sectionflags	@""
	.align	4


	//----- nvinfo : EIATTR_CUDA_API_VERSION
	.align		4
        /*0000*/ 	.byte	0x04, 0x37
        /*0002*/ 	.short	(.L_11096 - .L_11095)
.L_11095:
        /*0004*/ 	.word	0x00000082


	//----- nvinfo : EIATTR_KPARAM_INFO
	.align		4
.L_11096:
        /*0008*/ 	.byte	0x04, 0x17
        /*000a*/ 	.short	(.L_11098 - .L_11097)
.L_11097:
        /*000c*/ 	.word	0x00000000
        /*0010*/ 	.short	0x0006
        /*0012*/ 	.short	0x001b
        /*0014*/ 	.byte	0x00, 0xf0, 0x05, 0x00


	//----- nvinfo : EIATTR_KPARAM_INFO
	.align		4
.L_11098:
        /*0018*/ 	.byte	0x04, 0x17
        /*001a*/ 	.short	(.L_11100 - .L_11099)
.L_11099:
        /*001c*/ 	.word	0x00000000
        /*0020*/ 	.short	0x0005
        /*0022*/ 	.short	0x001a
        /*0024*/ 	.byte	0x00, 0xf0, 0x05, 0x00


	//----- nvinfo : EIATTR_KPARAM_INFO
	.align		4
.L_11100:
        /*0028*/ 	.byte	0x04, 0x17
        /*002a*/ 	.short	(.L_11102 - .L_11101)
.L_11101:
        /*002c*/ 	.word	0x00000000
        /*0030*/ 	.short	0x0004
        /*0032*/ 	.short	0x0019
        /*0034*/ 	.byte	0x00, 0xf0, 0x05, 0x00


	//----- nvinfo : EIATTR_KPARAM_INFO
	.align		4
.L_11102:
        /*0038*/ 	.byte	0x04, 0x17
        /*003a*/ 	.short	(.L_11104 - .L_11103)
.L_11103:
        /*003c*/ 	.word	0x00000000
        /*0040*/ 	.short	0x0003
        /*0042*/ 	.short	0x0018
        /*0044*/ 	.byte	0x00, 0xf0, 0x05, 0x00


	//----- nvinfo : EIATTR_KPARAM_INFO
	.align		4
.L_11104:
        /*0048*/ 	.byte	0x04, 0x17
        /*004a*/ 	.short	(.L_11106 - .L_11105)
.L_11105:
        /*004c*/ 	.word	0x00000000
        /*0050*/ 	.short	0x0002
        /*0052*/ 	.short	0x0008
        /*0054*/ 	.byte	0x00, 0xf0, 0x41, 0x00


	//----- nvinfo : EIATTR_KPARAM_INFO
	.align		4
.L_11106:
        /*0058*/ 	.byte	0x04, 0x17
        /*005a*/ 	.short	(.L_11108 - .L_11107)
.L_11107:
        /*005c*/ 	.word	0x00000000
        /*0060*/ 	.short	0x0001
        /*0062*/ 	.short	0x0004
        /*0064*/ 	.byte	0x00, 0xf0, 0x09, 0x00


	//----- nvinfo : EIATTR_KPARAM_INFO
	.align		4
.L_11108:
        /*0068*/ 	.byte	0x04, 0x17
        /*006a*/ 	.short	(.L_11110 - .L_11109)
.L_11109:
        /*006c*/ 	.word	0x00000000
        /*0070*/ 	.short	0x0000
        /*0072*/ 	.short	0x0000
        /*0074*/ 	.byte	0x00, 0xf0, 0x11, 0x00


	//----- nvinfo : EIATTR_SPARSE_MMA_MASK
	.align		4
.L_11110:
        /*0078*/ 	.byte	0x03, 0x50
        /*007a*/ 	.short	0x0000


	//----- nvinfo : EIATTR_MAXREG_COUNT
	.align		4
        /*007c*/ 	.byte	0x03, 0x1b
        /*007e*/ 	.short	0x00ff


	//----- nvinfo : EIATTR_MERCURY_ISA_VERSION
	.align		4
        /*0080*/ 	.byte	0x03, 0x5f
        /*0082*/ 	.short	0x0101


	//----- nvinfo : EIATTR_VRC_CTA_INIT_COUNT
	.align		4
        /*0084*/ 	.byte	0x02, 0x4a
	.zero		1
	.zero		1


	//----- nvinfo : EIATTR_EXIT_INSTR_OFFSETS
	.align		4
        /*0088*/ 	.byte	0x04, 0x1c
        /*008a*/ 	.short	(.L_11112 - .L_11111)


	//   ....[0]....
.L_11111:
        /*008c*/ 	.word	0x000004d0


	//   ....[1]....
        /*0090*/ 	.word	0x00000530


	//----- nvinfo : EIATTR_MAX_THREADS
	.align		4
.L_11112:
        /*0094*/ 	.byte	0x04, 0x05
        /*0096*/ 	.short	(.L_11114 - .L_11113)
.L_11113:
        /*0098*/ 	.word	0x00000080
        /*009c*/ 	.word	0x00000001
        /*00a0*/ 	.word	0x00000001


	//----- nvinfo : EIATTR_CRS_STACK_SIZE
	.align		4
.L_11114:
        /*00a4*/ 	.byte	0x04, 0x1e
        /*00a6*/ 	.short	(.L_11116 - .L_11115)
.L_11115:
        /*00a8*/ 	.word	0x00000000


	//----- nvinfo : EIATTR_CBANK_PARAM_SIZE
	.align		4
.L_11116:
        /*00ac*/ 	.byte	0x03, 0x19
        /*00ae*/ 	.short	0x001c


	//----- nvinfo : EIATTR_PARAM_CBANK
	.align		4
        /*00b0*/ 	.byte	0x04, 0x0a
        /*00b2*/ 	.short	(.L_11118 - .L_11117)
	.align		4
.L_11117:
        /*00b4*/ 	.word	index@(.nv.constant0._ZN2at6native27unrolled_elementwise_kernelINS0_13AUnaryFunctorIhhbZZZNS0_23logical_and_kernel_cudaERNS_14TensorIteratorEENKUlvE0_clEvENKUlvE_clEvEUlhhE_EESt5arrayIPcLm2EELi4E23TrivialOffsetCalculatorILi1EjESD_NS0_6memory15LoadWithoutCastENSE_16StoreWithoutCastEEEviT_T0_T2_T3_T4_T5_)
        /*00b8*/ 	.short	0x0380
        /*00ba*/ 	.short	0x001c


	//----- nvinfo : EIATTR_SW_WAR
	.align		4
.L_11118:
        /*00bc*/ 	.byte	0x04, 0x36
        /*00be*/ 	.short	(.L_11120 - .L_11119)
.L_11119:
        /*00c0*/ 	.word	0x00000008
.L_11120:


//--------------------- .nv.info._ZN2at6native29vectorized_elementwise_kernelILi2ENS0_13AUnaryFunctorIhhbZZZNS0_23logical_and_kernel_cudaERNS_14TensorIteratorEENKUlvE0_clEvENKUlvE_clEvEUlhhE_EESt5arrayIPcLm2EEEEviT0_T1_ --------------------------
	.section	.nv.info._ZN2at6native29vectorized_elementwise_kernelILi2ENS0_13AUnaryFunctorIhhbZZZNS0_23logical_and_kernel_cudaERNS_14TensorIteratorEENKUlvE0_clEvENKUlvE_clEvEUlhhE_EESt5arrayIPcLm2EEEEviT0_T1_,"",@"SHT_CUDA_INFO"
	.sectionflags	@""
	.align	4


	//----- nvinfo : EIATTR_CUDA_API_VERSION
	.align		4
        /*0000*/ 	.byte	0x04, 0x37
        /*0002*/ 	.short	(.L_11122 - .L_11121)
.L_11121:
        /*0004*/ 	.word	0x00000082


	//----- nvinfo : EIATTR_KPARAM_INFO
	.align		4
.L_11122:
        /*0008*/ 	.byte	0x04, 0x17
        /*000a*/ 	.short	(.L_11124 - .L_11123)
.L_11123:
        /*000c*/ 	.word	0x00000000
        /*0010*/ 	.short	0x0002
        /*0012*/ 	.short	0x0008
        /*0014*/ 	.byte	0x00, 0xf0, 0x41, 0x00


	//----- nvinfo : EIATTR_KPARAM_INFO
	.align		4
.L_11124:
        /*0018*/ 	.byte	0x04, 0x17
        /*001a*/ 	.short	(.L_11126 - .L_11125)
.L_11125:
        /*001c*/ 	.word	0x00000000
        /*0020*/ 	.short	0x0001
        /*0022*/ 	.short	0x0004
        /*0024*/ 	.byte	0x00, 0xf0, 0x09, 0x00


	//----- nvinfo : EIATTR_KPARAM_INFO
	.align		4
.L_11126:
        /*0028*/ 	.byte	0x04, 0x17
        /*002a*/ 	.short	(.L_11128 - .L_11127)
.L_11127:
        /*002c*/ 	.word	0x00000000
        /*0030*/ 	.short	0x0000
        /*0032*/ 	.short	0x0000
        /*0034*/ 	.byte	0x00, 0xf0, 0x11, 0x00


	//----- nvinfo : EIATTR_SPARSE_MMA_MASK
	.align		4
.L_11128:
        /*0038*/ 	.byte	0x03, 0x50
        /*003a*/ 	.short	0x0000


	//----- nvinfo : EIATTR_MAXREG_COUNT
	.align		4
        /*003c*/ 	.byte	0x03, 0x1b
        /*003e*/ 	.short	0x00ff


	//----- nvinfo : EIATTR_MERCURY_ISA_VERSION
	.align		4
        /*0040*/ 	.byte	0x03, 0x5f
        /*0042*/ 	.short	0x0101


	//----- nvinfo : EIATTR_VRC_CTA_INIT_COUNT
	.align		4
        /*0044*/ 	.byte	0x02, 0x4a
	.zero		1
	.zero		1


	//----- nvinfo : EIATTR_EXIT_INSTR_OFFSETS
	.align		4
        /*0048*/ 	.byte	0x04, 0x1c
        /*004a*/ 	.short	(.L_11130 - .L_11129)


	//   ....[0]....
.L_11129:
        /*004c*/ 	.word	0x000009e0


	//   ....[1]....
        /*0050*/ 	.word	0x00000a40


	//   ....[2]....
        /*0054*/ 	.word	0x00000d70


	//----- nvinfo : EIATTR_MAX_THREADS
	.align		4
.L_11130:
        /*0058*/ 	.byte	0x04, 0x05
        /*005a*/ 	.short	(.L_11132 - .L_11131)
.L_11131:
        /*005c*/ 	.word	0x00000080
        /*0060*/ 	.word	0x00000001
        /*0064*/ 	.word	0x00000001


	//----- nvinfo : EIATTR_CRS_STACK_SIZE
	.align		4
.L_11132:
        /*0068*/ 	.byte	0x04, 0x1e
        /*006a*/ 	.short	(.L_11134 - .L_11133)
.L_11133:
        /*006c*/ 	.word	0x00000000


	//----- nvinfo : EIATTR_CBANK_PARAM_SIZE
	.align		4
.L_11134:
        /*0070*/ 	.byte	0x03, 0x19
        /*0072*/ 	.short	0x0018


	//----- nvinfo : EIATTR_PARAM_CBANK
	.align		4
        /*0074*/ 	.byte	0x04, 0x0a
        /*0076*/ 	.short	(.L_11136 - .L_11135)
	.align		4
.L_11135:
        /*0078*/ 	.word	index@(.nv.constant0._ZN2at6native29vectorized_elementwise_kernelILi2ENS0_13AUnaryFunctorIhhbZZZNS0_23logical_and_kernel_cudaERNS_14TensorIteratorEENKUlvE0_clEvENKUlvE_clEvEUlhhE_EESt5arrayIPcLm2EEEEviT0_T1_)
        /*007c*/ 	.short	0x0380
        /*007e*/ 	.short	0x0018


	//----- nvinfo : EIATTR_SW_WAR
	.align		4
.L_11136:
        /*0080*/ 	.byte	0x04, 0x36
        /*0082*/ 	.short	(.L_11138 - .L_11137)
.L_11137:
        /*0084*/ 	.word	0x00000008
.L_11138:


//--------------------- .nv.info._ZN2at6native29vectorized_elementwise_kernelILi4ENS0_13AUnaryFunctorIhhbZZZNS0_23logical_and_kernel_cudaERNS_14TensorIteratorEENKUlvE0_clEvENKUlvE_clEvEUlhhE_EESt5arrayIPcLm2EEEEviT0_T1_ --------------------------
	.section	.nv.info._ZN2at6native29vectorized_elementwise_kernelILi4ENS0_13AUnaryFunctorIhhbZZZNS0_23logical_and_kernel_cudaERNS_14TensorIteratorEENKUlvE0_clEvENKUlvE_clEvEUlhhE_EESt5arrayIPcLm2EEEEviT0_T1_,"",@"SHT_CUDA_INFO"
	.sectionflags	@""
	.align	4


	//----- nvinfo : EIATTR_CUDA_API_VERSION
	.align		4
        /*0000*/ 	.byte	0x04, 0x37
        /*0002*/ 	.short	(.L_11140 - .L_11139)
.L_11139:
        /*0004*/ 	.word	0x00000082


	//----- nvinfo : EIATTR_KPARAM_INFO
	.align		4
.L_11140:
        /*0008*/ 	.byte	0x04, 0x17
        /*000a*/ 	.short	(.L_11142 - .L_11141)
.L_11141:
        /*000c*/ 	.word	0x00000000
        /*0010*/ 	.short	0x0002
        /*0012*/ 	.short	0x0008
        /*0014*/ 	.byte	0x00, 0xf0, 0x41, 0x00


	//----- nvinfo : EIATTR_KPARAM_INFO
	.align		4
.L_11142:
        /*0018*/ 	.byte	0x04, 0x17
        /*001a*/ 	.short	(.L_11144 - .L_11143)
.L_11143:
        /*001c*/ 	.word	0x00000000
        /*0020*/ 	.short	0x0001
        /*0022*/ 	.short	0x0004
        /*0024*/ 	.byte	0x00, 0xf0, 0x09, 0x00


	//----- nvinfo : EIATTR_KPARAM_INFO
	.align		4
.L_11144:
        /*0028*/ 	.byte	0x04, 0x17
        /*002a*/ 	.short	(.L_11146 - .L_11145)
.L_11145:
        /*002c*/ 	.word	0x00000000
        /*0030*/ 	.short	0x0000
        /*0032*/ 	.short	0x0000
        /*0034*/ 	.byte	0x00, 0xf0, 0x11, 0x00


	//----- nvinfo : EIATTR_SPARSE_MMA_MASK
	.align		4
.L_11146:
        /*0038*/ 	.byte	0x03, 0x50
        /*003a*/ 	.short	0x0000


	//----- nvinfo : EIATTR_MAXREG_COUNT
	.align		4
        /*003c*/ 	.byte	0x03, 0x1b
        /*003e*/ 	.short	0x00ff


	//----- nvinfo : EIATTR_MERCURY_ISA_VERSION
	.align		4
        /*0040*/ 	.byte	0x03, 0x5f
        /*0042*/ 	.short	0x0101


	//----- nvinfo : EIATTR_VRC_CTA_INIT_COUNT
	.align		4
        /*0044*/ 	.byte	0x02, 0x4a
	.zero		1
	.zero		1


	//----- nvinfo : EIATTR_EXIT_INSTR_OFFSETS
	.align		4
        /*0048*/ 	.byte	0x04, 0x1c
        /*004a*/ 	.short	(.L_11148 - .L_11147)


	//   ....[0]....
.L_11147:
        /*004c*/ 	.word	0x000009e0


	//   ....[1]....
        /*0050*/ 	.word	0x00000a40


	//   ....[2]....
        /*0054*/ 	.word	0x00000d50


	//----- nvinfo : EIATTR_MAX_THREADS
	.align		4
.L_11148:
        /*0058*/ 	.byte	0x04, 0x05
        /*005a*/ 	.short	(.L_11150 - .L_11149)
.L_11149:
        /*005c*/ 	.word	0x00000080
        /*0060*/ 	.word	0x00000001
        /*0064*/ 	.word	0x00000001


	//----- nvinfo : EIATTR_CRS_STACK_SIZE
	.align		4
.L_11150:
        /*0068*/ 	.byte	0x04, 0x1e
        /*006a*/ 	.short	(.L_11152 - .L_11151)
.L_11151:
        /*006c*/ 	.word	0x00000000


	//----- nvinfo : EIATTR_CBANK_PARAM_SIZE
	.align		4
.L_11152:
        /*0070*/ 	.byte	0x03, 0x19
        /*0072*/ 	.short	0x0018


	//----- nvinfo : EIATTR_PARAM_CBANK
	.align		4
        /*0074*/ 	.byte	0x04, 0x0a
        /*0076*/ 	.short	(.L_11154 - .L_11153)
	.align		4
.L_11153:
        /*0078*/ 	.word	index@(.nv.constant0._ZN2at6native29vectorized_elementwise_kernelILi4ENS0_13AUnaryFunctorIhhbZZZNS0_23logical_and_kernel_cudaERNS_14TensorIteratorEENKUlvE0_clEvENKUlvE_clEvEUlhhE_EESt5arrayIPcLm2EEEEviT0_T1_)
        /*007c*/ 	.short	0x0380
        /*007e*/ 	.short	0x0018


	//----- nvinfo : EIATTR_SW_WAR
	.align		4
.L_11154:
        /*0080*/ 	.byte	0x04, 0x36
        /*0082*/ 	.short	(.L_11156 - .L_11155)
.L_11155:
        /*0084*/ 	.word	0x00000008
.L_11156:


//--------------------- .nv.info._ZN2at6native29vectorized_elementwise_kernelILi8ENS0_13AUnaryFunctorIhhbZZZNS0_23logical_and_kernel_cudaERNS_14TensorIteratorEENKUlvE0_clEvENKUlvE_clEvEUlhhE_EESt5arrayIPcLm2EEEEviT0_T1_ --------------------------
	.section	.nv.info._ZN2at6native29vectorized_elementwise_kernelILi8ENS0_13AUnaryFunctorIhhbZZZNS0_23logical_and_kernel_cudaERNS_14TensorIteratorEENKUlvE0_clEvENKUlvE_clEvEUlhhE_EESt5arrayIPcLm2EEEEviT0_T1_,"",@"SHT_CUDA_INFO"
	.sectionflags	@""
	.align	4


	//----- nvinfo : EIATTR_CUDA_API_VERSION
	.align		4
        /*0000*/ 	.byte	0x04, 0x37
        /*0002*/ 	.short	(.L_11158 - .L_11157)
.L_11157:
        /*0004*/ 	.word	0x00000082


	//----- nvinfo : EIATTR_KPARAM_INFO
	.align		4
.L_11158:
        /*0008*/ 	.byte	0x04, 0x17
        /*000a*/ 	.short	(.L_11160 - .L_11159)
.L_11159:
        /*000c*/ 	.word	0x00000000
        /*0010*/ 	.short	0x0002
        /*0012*/ 	.short	0x0008
        /*0014*/ 	.byte	0x00, 0xf0, 0x41, 0x00


	//----- nvinfo : EIATTR_KPARAM_INFO
	.align		4
.L_11160:
        /*0018*/ 	.byte	0x04, 0x17
        /*001a*/ 	.short	(.L_11162 - .L_11161)
.L_11161:
        /*001c*/ 	.word	0x00000000
        /*0020*/ 	.short	0x0001
        /*0022*/ 	.short	0x0004
        /*0024*/ 	.byte	0x00, 0xf0, 0x09, 0x00


	//----- nvinfo : EIATTR_KPARAM_INFO
	.align		4
.L_11162:
        /*0028*/ 	.byte	0x04, 0x17
        /*002a*/ 	.short	(.L_11164 - .L_11163)
.L_11163:
        /*002c*/ 	.word	0x00000000
        /*0030*/ 	.short	0x0000
        /*0032*/ 	.short	0x0000
        /*0034*/ 	.byte	0x00, 0xf0, 0x11, 0x00


	//----- nvinfo : EIATTR_SPARSE_MMA_MASK
	.align		4
.L_11164:
        /*0038*/ 	.byte	0x03, 0x50
        /*003a*/ 	.short	0x0000


	//----- nvinfo : EIATTR_MAXREG_COUNT
	.align		4
        /*003c*/ 	.byte	0x03, 0x1b
        /*003e*/ 	.short	0x00ff


	//----- nvinfo : EIATTR_MERCURY_ISA_VERSION
	.align		4
        /*0040*/ 	.byte	0x03, 0x5f
        /*0042*/ 	.short	0x0101


	//----- nvinfo : EIATTR_VRC_CTA_INIT_COUNT
	.align		4
        /*0044*/ 	.byte	0x02, 0x4a
	.zero		1
	.zero		1


	//----- nvinfo : EIATTR_EXIT_INSTR_OFFSETS
	.align		4
        /*0048*/ 	.byte	0x04, 0x1c
        /*004a*/ 	.short	(.L_11166 - .L_11165)


	//   ....[0]....
.L_11165:
        /*004c*/ 	.word	0x000009e0


	//   ....[1]....
        /*0050*/ 	.word	0x00000a40


	//   ....[2]....
        /*0054*/ 	.word	0x00000d30


	//----- nvinfo : EIATTR_MAX_THREADS
	.align		4
.L_11166:
        /*0058*/ 	.byte	0x04, 0x05
        /*005a*/ 	.short	(.L_11168 - .L_11167)
.L_11167:
        /*005c*/ 	.word	0x00000080
        /*0060*/ 	.word	0x00000001
        /*0064*/ 	.word	0x00000001


	//----- nvinfo : EIATTR_CRS_STACK_SIZE
	.align		4
.L_11168:
        /*0068*/ 	.byte	0x04, 0x1e
        /*006a*/ 	.short	(.L_11170 - .L_11169)
.L_11169:
        /*006c*/ 	.word	0x00000000


	//----- nvinfo : EIATTR_CBANK_PARAM_SIZE
	.align		4
.L_11170:
        /*0070*/ 	.byte	0x03, 0x19
        /*0072*/ 	.short	0x0018


	//----- nvinfo : EIATTR_PARAM_CBANK
	.align		4
        /*0074*/ 	.byte	0x04, 0x0a
        /*0076*/ 	.short	(.L_11172 - .L_11171)
	.align		4
.L_11171:
        /*0078*/ 	.word	index@(.nv.constant0._ZN2at6native29vectorized_elementwise_kernelILi8ENS0_13AUnaryFunctorIhhbZZZNS0_23logical_and_kernel_cudaERNS_14TensorIteratorEENKUlvE0_clEvENKUlvE_clEvEUlhhE_EESt5arrayIPcLm2EEEEviT0_T1_)
        /*007c*/ 	.short	0x0380
        /*007e*/ 	.short	0x0018


	//----- nvinfo : EIATTR_SW_WAR
	.align		4
.L_11172:
        /*0080*/ 	.byte	0x04, 0x36
        /*0082*/ 	.short	(.L_11174 - .L_11173)
.L_11173:
        /*0084*/ 	.word	0x00000008
.L_11174:


//--------------------- .nv.info._ZN2at6native18elementwise_kernelILi128ELi4EZNS0_15gpu_kernel_implINS0_13BinaryFunctorIhhbZZZNS0_23logical_and_kernel_cudaERNS_14TensorIteratorEENKUlvE0_clEvENKUlvE_clEvEUlhhE_EEEEvRNS_18TensorIteratorBaseERKT_EUliE_EEviT1_ --------------------------
	.section	.nv.info._ZN2at6native18elementwise_kernelILi128ELi4EZNS0_15gpu_kernel_implINS0_13BinaryFunctorIhhbZZZNS0_23logical_and_kernel_cudaERNS_14TensorIteratorEENKUlvE0_clEvENKUlvE_clEvEUlhhE_EEEEvRNS_18TensorIteratorBaseERKT_EUliE_EEviT1_,"",@"SHT_CUDA_INFO"
	.sectionflags	@""
	.align	4


	//----- nvinfo : EIATTR_CUDA_API_VERSION
	.align		4
        /*0000*/ 	.byte	0x04, 0x37
        /*0002*/ 	.short	(.L_11176 - .L_11175)
.L_11175:
        /*0004*/ 	.word	0x00000082


	//----- nvinfo : EIATTR_KPARAM_INFO
	.align		4
.L_11176:
        /*0008*/ 	.byte	0x04, 0x17
        /*000a*/ 	.short	(.L_11178 - .L_11177)
.L_11177:
        /*000c*/ 	.word	0x00000000
        /*0010*/ 	.short	0x0001
        /*0012*/ 	.short	0x0008
        /*0014*/ 	.byte	0x00, 0xf0, 0x21, 0x0a


	//----- nvinfo : EIATTR_KPARAM_INFO
	.align		4
.L_11178:
        /*0018*/ 	.byte	0x04, 0x17
        /*001a*/ 	.short	(.L_11180 - .L_11179)
.L_11179:
        /*001c*/ 	.word	0x00000000
        /*0020*/ 	.short	0x0000
        /*0022*/ 	.short	0x0000
        /*0024*/ 	.byte	0x00, 0xf0, 0x11, 0x00


	//----- nvinfo : EIATTR_SPARSE_MMA_MASK
	.align		4
.L_11180:
        /*0028*/ 	.byte	0x03, 0x50
        /*002a*/ 	.short	0x0000


	//----- nvinfo : EIATTR_MAXREG_COUNT
	.align		4
        /*002c*/ 	.byte	0x03, 0x1b
        /*002e*/ 	.short	0x0080


	//----- nvinfo : EIATTR_EXTERNS
	.align		4
        /*0030*/ 	.byte	0x04, 0x0f
        /*0032*/ 	.short	(.L_11182 - .L_11181)


	//   ....[0]....
	.align		4
.L_11181:
        /*0034*/ 	.word	index@(__assertfail)


	//----- nvinfo : EIATTR_MERCURY_ISA_VERSION
	.align		4
.L_11182:
        /*0038*/ 	.byte	0x03, 0x5f
        /*003a*/ 	.short	0x0101


	//----- nvinfo : EIATTR_VRC_CTA_INIT_COUNT
	.align		4
        /*003c*/ 	.byte	0x02, 0x4a
	.zero		1
	.zero		1


	//----- nvinfo : EIATTR_SYSCALL_OFFSETS
	.align		4
        /*0040*/ 	.byte	0x04, 0x46
        /*0042*/ 	.short	(.L_11184 - .L_11183)


	//   ....[0]....
.L_11183:
        /*0044*/ 	.word	0x000024a0


	//   ....[1]....
        /*0048*/ 	.word	0x00003330


	//   ....[2]....
        /*004c*/ 	.word	0x00004070


	//   ....[3]....
        /*0050*/ 	.word	0x00006680


	//   ....[4]....
        /*0054*/ 	.word	0x00007510


	//   ....[5]....
        /*0058*/ 	.word	0x00008090


	//   ....[6]....
        /*005c*/ 	.word	0x0000a790


	//   ....[7]....
        /*0060*/ 	.word	0x0000b620


	//   ....[8]....
        /*0064*/ 	.word	0x0000c1a0


	//   ....[9]....
        /*0068*/ 	.word	0x0000e8c0


	//   ....[10]....
        /*006c*/ 	.word	0x0000f750


	//   ....[11]....
        /*0070*/ 	.word	0x00010290


	//----- nvinfo : EIATTR_EXIT_INSTR_OFFSETS
	.align		4
.L_11184:
        /*0074*/ 	.byte	0x04, 0x1c
        /*0076*/ 	.short	(.L_11186 - .L_11185)


	//   ....[0]....
.L_11185:
        /*0078*/ 	.word	0x0000c430


	//   ....[1]....
        /*007c*/ 	.word	0x0000f8b0


	//   ....[2]....
        /*0080*/ 	.word	0x0000f8d0


	//   ....[3]....
        /*0084*/ 	.word	0x0000f960


	//   ....[4]....
        /*0088*/ 	.word	0x0000f980


	//   ....[5]....
        /*008c*/ 	.word	0x0000f9a0


	//   ....[6]....
        /*0090*/ 	.word	0x0000fa30


	//   ....[7]....
        /*0094*/ 	.word	0x0000fa70


	//   ....[8]....
        /*0098*/ 	.word	0x0000fb10


	//   ....[9]....
        /*009c*/ 	.word	0x0000fb60


	//   ....[10]....
        /*00a0*/ 	.word	0x0000fb90


	//   ....[11]....
        /*00a4*/ 	.word	0x0000fc50


	//   ....[12]....
        /*00a8*/ 	.word	0x0000fd90


	//   ....[13]....
        /*00ac*/ 	.word	0x0000fed0


	//   ....[14]....
        /*00b0*/ 	.word	0x00010020


	//   ....[15]....
        /*00b4*/ 	.word	0x00010050


	//   ....[16]....
        /*00b8*/ 	.word	0x00010070


	//   ....[17]....
        /*00bc*/ 	.word	0x000100f0


	//   ....[18]....
        /*00c0*/ 	.word	0x00010130


	//   ....[19]....
        /*00c4*/ 	.word	0x000102a0


	//   ....[20]....
        /*00c8*/ 	.word	0x00010380


	//   ....[21]....
        /*00cc*/ 	.word	0x00010420


	//   ....[22]....
        /*00d0*/ 	.word	0x00010450


	//   ....[23]....
        /*00d4*/ 	.word	0x000104a0


	//   ....[24]....
        /*00d8*/ 	.word	0x000104e0


	//----- nvinfo : EIATTR_MAX_THREADS
	.align		4
.L_11186:
        /*00dc*/ 	.byte	0x04, 0x05
        /*00de*/ 	.short	(.L_11188 - .L_11187)
.L_11187:
        /*00e0*/ 	.word	0x00000080
        /*00e4*/ 	.word	0x00000001
        /*00e8*/ 	.word	0x00000001


	//----- nvinfo : EIATTR_CRS_STACK_SIZE
	.align		4
.L_11188:
        /*00ec*/ 	.byte	0x04, 0x1e
        /*00ee*/ 	.short	(.L_11190 - .L_11189)
.L_11189:
        /*00f0*/ 	.word	0x00000000


	//----- nvinfo : EIATTR_CBANK_PARAM_SIZE
	.align		4
.L_11190:
        /*00f4*/ 	.byte	0x03, 0x19
        /*00f6*/ 	.short	0x0290


	//----- nvinfo : EIATTR_PARAM_CBANK
	.align		4
        /*00f8*/ 	.byte	0x04, 0x0a
        /*00fa*/ 	.short	(.L_11192 - .L_11191)
	.align		4
.L_11191:
        /*00fc*/ 	.word	index@(.nv.constant0._ZN2at6native18elementwise_kernelILi128ELi4EZNS0_15gpu_kernel_implINS0_13BinaryFunctorIhhbZZZNS0_23logical_and_kernel_cudaERNS_14TensorIteratorEENKUlvE0_clEvENKUlvE_clEvEUlhhE_EEEEvRNS_18TensorIteratorBaseERKT_EUliE_EEviT1_)
        /*0100*/ 	.short	0x0380
        /*0102*/ 	.short	0x0290


	//----- nvinfo : EIATTR_SW_WAR
	.align		4
.L_11192:
        /*0104*/ 	.byte	0x04, 0x36
        /*0106*/ 	.short	(.L_11194 - .L_11193)
.L_11193:
        /*0108*/ 	.word	0x00000008
.L_11194:


//--------------------- .nv.info._ZN2at6native27unrolled_elementwise_kernelINS0_13BinaryFunctorIhhbZZZNS0_23logical_and_kernel_cudaERNS_14TensorIteratorEENKUlvE0_clEvENKUlvE_clEvEUlhhE_EESt5arrayIPcLm3EELi4E23TrivialOffsetCalculatorILi2EjESC_ILi1EjENS0_6memory12LoadWithCastILi2EEENSF_13StoreWithCastILi1EEEEEviT_T0_T2_T3_T4_T5_ --------------------------
	.section	.nv.info._ZN2at6native27unrolled_elementwise_kernelINS0_13BinaryFunctorIhhbZZZNS0_23logical_and_kernel_cudaERNS_14TensorIteratorEENKUlvE0_clEvENKUlvE_clEvEUlhhE_EESt5arrayIPcLm3EELi4E23TrivialOffsetCalculatorILi2EjESC_ILi1EjENS0_6memory12LoadWithCastILi2EEENSF_13StoreWithCastILi1EEEEEviT_T0_T2_T3_T4_T5_,"",@"SHT_CUDA_INFO"
	.sectionflags	@""
	.align	4


	//----- nvinfo : EIATTR_CUDA_API_VERSION
	.align		4
        /*0000*/ 	.byte	0x04, 0x37
        /*0002*/ 	.short	(.L_11196 - .L_11195)
.L_11195:
        /*0004*/ 	.word	0x00000082


	//----- nvinfo : EIATTR_KPARAM_INFO
	.align		4
.L_11196:
        /*0008*/ 	.byte	0x04, 0x17
        /*000a*/ 	.short	(.L_11198 - .L_11197)
.L_11197:
        /*000c*/ 	.word	0x00000000
        /*0010*/ 	.short	0x0006
        /*0012*/ 	.short	0x0030
        /*0014*/ 	.byte	0x00, 0xf0, 0x21, 0x00


	//----- nvinfo : EIATTR_KPARAM_INFO
	.align		4
.L_11198:
        /*0018*/ 	.byte	0x04, 0x17
        /*001a*/ 	.short	(.L_11200 - .L_11199)
.L_11199:
        /*001c*/ 	.word	0x00000000
        /*0020*/ 	.short	0x0005
        /*0022*/ 	.short	0x0024
        /*0024*/ 	.byte	0x00, 0xf0, 0x31, 0x00


	//----- nvinfo : EIATTR_KPARAM_INFO
	.align		4
.L_11200:
        /*0028*/ 	.byte	0x04, 0x17
        /*002a*/ 	.short	(.L_11202 - .L_11201)
.L_11201:
        /*002c*/ 	.word	0x00000000
        /*0030*/ 	.short	0x0004
        /*0032*/ 	.short	0x0021
        /*0034*/ 	.byte	0x00, 0xf0, 0x05, 0x00


	//----- nvinfo : EIATTR_KPARAM_INFO
	.align		4
.L_11202:
        /*0038*/ 	.byte	0x04, 0x17
        /*003a*/ 	.short	(.L_11204 - .L_11203)
.L_11203:
        /*003c*/ 	.word	0x00000000
        /*0040*/ 	.short	0x0003
        /*0042*/ 	.short	0x0020
        /*0044*/ 	.byte	0x00, 0xf0, 0x05, 0x00


	//----- nvinfo : EIATTR_KPARAM_INFO
	.align		4
.L_11204:
        /*0048*/ 	.byte	0x04, 0x17
        /*004a*/ 	.short	(.L_11206 - .L_11205)
.L_11205:
        /*004c*/ 	.word	0x00000000
        /*0050*/ 	.short	0x0002
        /*0052*/ 	.short	0x0008
        /*0054*/ 	.byte	0x00, 0xf0, 0x61, 0x00


	//----- nvinfo : EIATTR_KPARAM_INFO
	.align		4
.L_11206:
        /*0058*/ 	.byte	0x04, 0x17
        /*005a*/ 	.short	(.L_11208 - .L_11207)
.L_11207:
        /*005c*/ 	.word	0x00000000
        /*0060*/ 	.short	0x0001
        /*0062*/ 	.short	0x0004
        /*0064*/ 	.byte	0x00, 0xf0, 0x05, 0x00


	//----- nvinfo : EIATTR_KPARAM_INFO
	.align		4
.L_11208:
        /*0068*/ 	.byte	0x04, 0x17
        /*006a*/ 	.short	(.L_11210 - .L_11209)
.L_11209:
        /*006c*/ 	.word	0x00000000
        /*0070*/ 	.short	0x0000
        /*0072*/ 	.short	0x0000
        /*0074*/ 	.byte	0x00, 0xf0, 0x11, 0x00


	//----- nvinfo : EIATTR_SPARSE_MMA_MASK
	.align		4
.L_11210:
        /*0078*/ 	.byte	0x03, 0x50
        /*007a*/ 	.short	0x0000


	//----- nvinfo : EIATTR_MAXREG_COUNT
	.align		4
        /*007c*/ 	.byte	0x03, 0x1b
        /*007e*/ 	.short	0x00ff


	//----- nvinfo : EIATTR_EXTERNS
	.align		4
        /*0080*/ 	.byte	0x04, 0x0f
        /*0082*/ 	.short	(.L_11212 - .L_11211)


	//   ....[0]....
	.align		4
.L_11211:
        /*0084*/ 	.word	index@(__assertfail)


	//----- nvinfo : EIATTR_MERCURY_ISA_VERSION
	.align		4
.L_11212:
        /*0088*/ 	.byte	0x03, 0x5f
        /*008a*/ 	.short	0x0101


	//----- nvinfo : EIATTR_VRC_CTA_INIT_COUNT
	.align		4
        /*008c*/ 	.byte	0x02, 0x4a
	.zero		1
	.zero		1


	//----- nvinfo : EIATTR_SYSCALL_OFFSETS
	.align		4
        /*0090*/ 	.byte	0x04, 0x46
        /*0092*/ 	.short	(.L_11214 - .L_11213)


	//   ....[0]....
.L_11213:
        /*0094*/ 	.word	0x00000e90


	//   ....[1]....
        /*0098*/ 	.word	0x00001d50


	//   ....[2]....
        /*009c*/ 	.word	0x00002d90


	//   ....[3]....
        /*00a0*/ 	.word	0x00003c50


	//   ....[4]....
        /*00a4*/ 	.word	0x00004bd0


	//   ....[5]....
        /*00a8*/ 	.word	0x00005aa0


	//   ....[6]....
        /*00ac*/ 	.word	0x00006a10


	//   ....[7]....
        /*00b0*/ 	.word	0x000078e0


	//   ....[8]....
        /*00b4*/ 	.word	0x00008680


	//   ....[9]....
        /*00b8*/ 	.word	0x00009360


	//   ....[10]....
        /*00bc*/ 	.word	0x0000a140


	//   ....[11]....
        /*00c0*/ 	.word	0x0000aed0


	//----- nvinfo : EIATTR_EXIT_INSTR_OFFSETS
	.align		4
.L_11214:
        /*00c4*/ 	.byte	0x04, 0x1c
        /*00c6*/ 	.short	(.L_11216 - .L_11215)


	//   ....[0]....
.L_11215:
        /*00c8*/ 	.word	0x0000a3c0


	//   ....[1]....
        /*00cc*/ 	.word	0x0000a4f0


	//   ....[2]....
        /*00d0*/ 	.word	0x0000a510


	//   ....[3]....
        /*00d4*/ 	.word	0x0000a5a0


	//   ....[4]....
        /*00d8*/ 	.word	0x0000a5c0


	//   ....[5]....
        /*00dc*/ 	.word	0x0000a5e0


	//   ....[6]....
        /*00e0*/ 	.word	0x0000a670


	//   ....[7]....
        /*00e4*/ 	.word	0x0000a6b0


	//   ....[8]....
        /*00e8*/ 	.word	0x0000a750


	//   ....[9]....
        /*00ec*/ 	.word	0x0000a7a0


	//   ....[10]....
        /*00f0*/ 	.word	0x0000a7d0


	//   ....[11]....
        /*00f4*/ 	.word	0x0000a890


	//   ....[12]....
        /*00f8*/ 	.word	0x0000a9d0


	//   ....[13]....
        /*00fc*/ 	.word	0x0000ab10


	//   ....[14]....
        /*0100*/ 	.word	0x0000ac60


	//   ....[15]....
        /*0104*/ 	.word	0x0000ac90


	//   ....[16]....
        /*0108*/ 	.word	0x0000acb0


	//   ....[17]....
        /*010c*/ 	.word	0x0000ad30


	//   ....[18]....
        /*0110*/ 	.word	0x0000ad70


	//   ....[19]....
        /*0114*/ 	.word	0x0000aee0


	//   ....[20]....
        /*0118*/ 	.word	0x0000afc0


	//   ....[21]....
        /*011c*/ 	.word	0x0000b060


	//   ....[22]....
        /*0120*/ 	.word	0x0000b090


	//   ....[23]....
        /*0124*/ 	.word	0x0000b0e0


	//   ....[24]....
        /*0128*/ 	.word	0x0000b120


	//----- nvinfo : EIATTR_MAX_THREADS
	.align		4
.L_11216:
        /*012c*/ 	.byte	0x04, 0x05
        /*012e*/ 	.short	(.L_11218 - .L_11217)
.L_11217:
        /*0130*/ 	.word	0x00000080
        /*0134*/ 	.word	0x00000001
        /*0138*/ 	.word	0x00000001


	//----- nvinfo : EIATTR_CRS_STACK_SIZE
	.align		4
.L_11218:
        /*013c*/ 	.byte	0x04, 0x1e
        /*013e*/ 	.short	(.L_11220 - .L_11219)
.L_11219:
        /*0140*/ 	.word	0x00000000


	//----- nvinfo : EIATTR_CBANK_PARAM_SIZE
	.align		4
.L_11220:
        /*0144*/ 	.byte	0x03, 0x19
        /*0146*/ 	.short	0x0038


	//----- nvinfo : EIATTR_PARAM_CBANK
	.align		4
        /*0148*/ 	.byte	0x04, 0x0a
        /*014a*/ 	.short	(.L_11222 - .L_11221)
	.align		4
.L_11221:
        /*014c*/ 	.word	index@(.nv.constant0._ZN2at6native27unrolled_elementwise_kernelINS0_13BinaryFunctorIhhbZZZNS0_23logical_and_kernel_cudaERNS_14TensorIteratorEENKUlvE0_clEvENKUlvE_clEvEUlhhE_EESt5arrayIPcLm3EELi4E23TrivialOffsetCalculatorILi2EjESC_ILi1EjENS0_6memory12LoadWithCastILi2EEENSF_13StoreWithCastILi1EEEEEviT_T0_T2_T3_T4_T5_)
        /*0150*/ 	.short	0x0380
        /*0152*/ 	.short	0x0038


	//----- nvinfo : EIATTR_SW_WAR
	.align		4
.L_11222:
        /*0154*/ 	.byte	0x04, 0x36
        /*0156*/ 	.short	(.L_11224 - .L_11223)
.L_11223:
        /*0158*/ 	.word	0x00000008
.L_11224:


//--------------------- .nv.info._ZN2at6native18elementwise_kernelILi128ELi4EZNS0_22gpu_kernel_impl_nocastINS0_13BinaryFunctorIhhbZZZNS0_23logical_and_kernel_cudaERNS_14TensorIteratorEENKUlvE0_clEvENKUlvE_clEvEUlhhE_EEEEvRNS_18TensorIteratorBaseERKT_EUliE_EEviT1_ --------------------------
	.section	.nv.info._ZN2at6native18elementwise_kernelILi128ELi4EZNS0_22gpu_kernel_impl_nocastINS0_13BinaryFunctorIhhbZZZNS0_23logical_and_kernel_cudaERNS_14TensorIteratorEENKUlvE0_clEvENKUlvE_clEvEUlhhE_EEEEvRNS_18TensorIteratorBaseERKT_EUliE_EEviT1_,"",@"SHT_CUDA_INFO"
	.sectionflags	@""
	.align	4


	//----- nvinfo : EIATTR_CUDA_API_VERSION
	.align		4
        /*0000*/ 	.byte	0x04, 0x37
        /*0002*/ 	.short	(.L_11226 - .L_11225)
.L_11225:
        /*0004*/ 	.word	0x00000082


	//----- nvinfo : EIATTR_KPARAM_INFO
	.align		4
.L_11226:
        /*0008*/ 	.byte	0x04, 0x17
        /*000a*/ 	.short	(.L_11228 - .L_11227)
.L_11227:
        /*000c*/ 	.word	0x00000000
        /*0010*/ 	.short	0x0001
        /*0012*/ 	.short	0x0008
        /*0014*/ 	.byte	0x00, 0xf0, 0x21, 0x0a


	//----- nvinfo : EIATTR_KPARAM_INFO
	.align		4
.L_11228:
        /*0018*/ 	.byte	0x04, 0x17
        /*001a*/ 	.short	(.L_11230 - .L_11229)
.L_11229:
        /*001c*/ 	.word	0x00000000
        /*0020*/ 	.short	0x0000
        /*0022*/ 	.short	0x0000
        /*0024*/ 	.byte	0x00, 0xf0, 0x11, 0x00


	//----- nvinfo : EIATTR_SPARSE_MMA_MASK
	.align		4
.L_11230:
        /*0028*/ 	.byte	0x03, 0x50
        /*002a*/ 	.short	0x0000


	//----- nvinfo : EIATTR_MAXREG_COUNT
	.align		4
        /*002c*/ 	.byte	0x03, 0x1b
        /*002e*/ 	.short	0x0080


	//----- nvinfo : EIATTR_MERCURY_ISA_VERSION
	.align		4
        /*0030*/ 	.byte	0x03, 0x5f
        /*0032*/ 	.short	0x0101


	//----- nvinfo : EIATTR_VRC_CTA_INIT_COUNT
	.align		4
        /*0034*/ 	.byte	0x02, 0x4a
	.zero		1
	.zero		1


	//----- nvinfo : EIATTR_EXIT_INSTR_OFFSETS
	.align		4
        /*0038*/ 	.byte	0x04, 0x1c
        /*003a*/ 	.short	(.L_11232 - .L_11231)


	//   ....[0]....
.L_11231:
        /*003c*/ 	.word	0x00000360


	//   ....[1]....
        /*0040*/ 	.word	0x00000400


	//   ....[2]....
        /*0044*/ 	.word	0x00004940


	//   ....[3]....
        /*0048*/ 	.word	0x00005ff0


	//----- nvinfo : EIATTR_MAX_THREADS
	.align		4
.L_11232:
        /*004c*/ 	.byte	0x04, 0x05
        /*004e*/ 	.short	(.L_11234 - .L_11233)
.L_11233:
        /*0050*/ 	.word	0x00000080
        /*0054*/ 	.word	0x00000001
        /*0058*/ 	.word	0x00000001


	//----- nvinfo : EIATTR_CRS_STACK_SIZE
	.align		4
.L_11234:
        /*005c*/ 	.byte	0x04, 0x1e
        /*005e*/ 	.short	(.L_11236 - .L_11235)
.L_11235:
        /*0060*/ 	.word	0x00000000


	//----- nvinfo : EIATTR_CBANK_PARAM_SIZE
	.align		4
.L_11236:
        /*0064*/ 	.byte	0x03, 0x19
        /*0066*/ 	.short	0x0290


	//----- nvinfo : EIATTR_PARAM_CBANK
	.align		4
        /*0068*/ 	.byte	0x04, 0x0a
        /*006a*/ 	.short	(.L_11238 - .L_11237)
	.align		4
.L_11237:
        /*006c*/ 	.word	index@(.nv.constant0._ZN2at6native18elementwise_kernelILi128ELi4EZNS0_22gpu_kernel_impl_nocastINS0_13BinaryFunctorIhhbZZZNS0_23logical_and_kernel_cudaERNS_14TensorIteratorEENKUlvE0_clEvENKUlvE_clEvEUlhhE_EEEEvRNS_18TensorIteratorBaseERKT_EUliE_EEviT1_)
        /*0070*/ 	.short	0x0380
        /*0072*/ 	.short	0x0290


	//----- nvinfo : EIATTR_SW_WAR
	.align		4
.L_11238:
        /*0074*/ 	.byte	0x04, 0x36
        /*0076*/ 	.short	(.L_11240 - .L_11239)
.L_11239:
        /*0078*/ 	.word	0x00000008
.L_11240:


//--------------------- .nv.info._ZN2at6native27unrolled_elementwise_kernelINS0_13BinaryFunctorIhhbZZZNS0_23logical_and_kernel_cudaERNS_14TensorIteratorEENKUlvE0_clEvENKUlvE_clEvEUlhhE_EESt5arrayIPcLm3EELi4E23TrivialOffsetCalculatorILi2EjESC_ILi1EjENS0_6memory15LoadWithoutCastENSF_16StoreWithoutCastEEEviT_T0_T2_T3_T4_T5_ --------------------------
	.section	.nv.info._ZN2at6native27unrolled_elementwise_kernelINS0_13BinaryFunctorIhhbZZZNS0_23logical_and_kernel_cudaERNS_14TensorIteratorEENKUlvE0_clEvENKUlvE_clEvEUlhhE_EESt5arrayIPcLm3EELi4E23TrivialOffsetCalculatorILi2EjESC_ILi1EjENS0_6memory15LoadWithoutCastENSF_16StoreWithoutCastEEEviT_T0_T2_T3_T4_T5_,"",@"SHT_CUDA_INFO"
	.sectionflags	@""
	.align	4


	//----- nvinfo : EIATTR_CUDA_API_VERSION
	.align		4
        /*0000*/ 	.byte	0x04, 0x37
        /*0002*/ 	.short	(.L_11242 - .L_11241)
.L_11241:
        /*0004*/ 	.word	0x00000082


	//----- nvinfo : EIATTR_KPARAM_INFO
	.align		4
.L_11242:
        /*0008*/ 	.byte	0x04, 0x17
        /*000a*/ 	.short	(.L_11244 - .L_11243)
.L_11243:
        /*000c*/ 	.word	0x00000000
        /*0010*/ 	.short	0x0006
        /*0012*/ 	.short	0x0023
        /*0014*/ 	.byte	0x00, 0xf0, 0x05, 0x00


	//----- nvinfo : EIATTR_KPARAM_INFO
	.align		4
.L_11244:
        /*0018*/ 	.byte	0x04, 0x17
        /*001a*/ 	.short	(.L_11246 - .L_11245)
.L_11245:
        /*001c*/ 	.word	0x00000000
        /*0020*/ 	.short	0x0005
        /*0022*/ 	.short	0x0022
        /*0024*/ 	.byte	0x00, 0xf0, 0x05, 0x00


	//----- nvinfo : EIATTR_KPARAM_INFO
	.align		4
.L_11246:
        /*0028*/ 	.byte	0x04, 0x17
        /*002a*/ 	.short	(.L_11248 - .L_11247)
.L_11247:
        /*002c*/ 	.word	0x00000000
        /*0030*/ 	.short	0x0004
        /*0032*/ 	.short	0x0021
        /*0034*/ 	.byte	0x00, 0xf0, 0x05, 0x00


	//----- nvinfo : EIATTR_KPARAM_INFO
	.align		4
.L_11248:
        /*0038*/ 	.byte	0x04, 0x17
        /*003a*/ 	.short	(.L_11250 - .L_11249)
.L_11249:
        /*003c*/ 	.word	0x00000000
        /*0040*/ 	.short	0x0003
        /*0042*/ 	.short	0x0020
        /*0044*/ 	.byte	0x00, 0xf0, 0x05, 0x00


	//----- nvinfo : EIATTR_KPARAM_INFO
	.align		4
.L_11250:
        /*0048*/ 	.byte	0x04, 0x17
        /*004a*/ 	.short	(.L_11252 - .L_11251)
.L_11251:
        /*004c*/ 	.word	0x00000000
        /*0050*/ 	.short	0x0002
        /*0052*/ 	.short	0x0008
        /*0054*/ 	.byte	0x00, 0xf0, 0x61, 0x00


	//----- nvinfo : EIATTR_KPARAM_INFO
	.align		4
.L_11252:
        /*0058*/ 	.byte	0x04, 0x17
        /*005a*/ 	.short	(.L_11254 - .L_11253)
.L_11253:
        /*005c*/ 	.word	0x00000000
        /*0060*/ 	.short	0x0001
        /*0062*/ 	.short	0x0004
        /*0064*/ 	.byte	0x00, 0xf0, 0x05, 0x00


	//----- nvinfo : EIATTR_KPARAM_INFO
	.align		4
.L_11254:
        /*0068*/ 	.byte	0x04, 0x17
        /*006a*/ 	.short	(.L_11256 - .L_11255)
.L_11255:
        /*006c*/ 	.word	0x00000000
        /*0070*/ 	.short	0x0000
        /*0072*/ 	.short	0x0000
        /*0074*/ 	.byte	0x00, 0xf0, 0x11, 0x00


	//----- nvinfo : EIATTR_SPARSE_MMA_MASK
	.align		4
.L_11256:
        /*0078*/ 	.byte	0x03, 0x50
        /*007a*/ 	.short	0x0000


	//----- nvinfo : EIATTR_MAXREG_COUNT
	.align		4
        /*007c*/ 	.byte	0x03, 0x1b
        /*007e*/ 	.short	0x00ff


	//----- nvinfo : EIATTR_MERCURY_ISA_VERSION
	.align		4
        /*0080*/ 	.byte	0x03, 0x5f
        /*0082*/ 	.short	0x0101


	//----- nvinfo : EIATTR_VRC_CTA_INIT_COUNT
	.align		4
        /*0084*/ 	.byte	0x02, 0x4a
	.zero		1
	.zero		1


	//----- nvinfo : EIATTR_EXIT_INSTR_OFFSETS
	.align		4
        /*0088*/ 	.byte	0x04, 0x1c
        /*008a*/ 	.short	(.L_11258 - .L_11257)


	//   ....[0]....
.L_11257:
        /*008c*/ 	.word	0x00000600


	//   ....[1]....
        /*0090*/ 	.word	0x00000660


	//----- nvinfo : EIATTR_MAX_THREADS
	.align		4
.L_11258:
        /*0094*/ 	.byte	0x04, 0x05
        /*0096*/ 	.short	(.L_11260 - .L_11259)
.L_11259:
        /*0098*/ 	.word	0x00000080
        /*009c*/ 	.word	0x00000001
        /*00a0*/ 	.word	0x00000001


	//----- nvinfo : EIATTR_CRS_STACK_SIZE
	.align		4
.L_11260:
        /*00a4*/ 	.byte	0x04, 0x1e
        /*00a6*/ 	.short	(.L_11262 - .L_11261)
.L_11261:
        /*00a8*/ 	.word	0x00000000


	//----- nvinfo : EIATTR_CBANK_PARAM_SIZE
	.align		4
.L_11262:
        /*00ac*/ 	.byte	0x03, 0x19
        /*00ae*/ 	.short	0x0024


	//----- nvinfo : EIATTR_PARAM_CBANK
	.align		4
        /*00b0*/ 	.byte	0x04, 0x0a
        /*00b2*/ 	.short	(.L_11264 - .L_11263)
	.align		4
.L_11263:
        /*00b4*/ 	.word	index@(.nv.constant0._ZN2at6native27unrolled_elementwise_kernelINS0_13BinaryFunctorIhhbZZZNS0_23logical_and_kernel_cudaERNS_14TensorIteratorEENKUlvE0_clEvENKUlvE_clEvEUlhhE_EESt5arrayIPcLm3EELi4E23TrivialOffsetCalculatorILi2EjESC_ILi1EjENS0_6memory15LoadWithoutCastENSF_16StoreWithoutCastEEEviT_T0_T2_T3_T4_T5_)
        /*00b8*/ 	.short	0x0380
        /*00ba*/ 	.short	0x0024


	//----- nvinfo : EIATTR_SW_WAR
	.align		4
.L_11264:
        /*00bc*/ 	.byte	0x04, 0x36
        /*00be*/ 	.short	(.L_11266 - .L_11265)
.L_11265:
        /*00c0*/ 	.word	0x00000008
.L_11266:


//--------------------- .nv.info._ZN2at6native29vectorized_elementwise_kernelILi2ENS0_13BinaryFunctorIhhbZZZNS0_23logical_and_kernel_cudaERNS_14TensorIteratorEENKUlvE0_clEvENKUlvE_clEvEUlhhE_EESt5arrayIPcLm3EEEEviT0_T1_ --------------------------
	.section	.nv.info._ZN2at6native29vectorized_elementwise_kernelILi2ENS0_13BinaryFunctorIhhbZZZNS0_23logical_and_kernel_cudaERNS_14TensorIteratorEENKUlvE0_clEvENKUlvE_clEvEUlhhE_EESt5arrayIPcLm3EEEEviT0_T1_,"",@"SHT_CUDA_INFO"
	.sectionflags	@""
	.align	4


	//----- nvinfo : EIATTR_CUDA_API_VERSION
	.align		4
        /*0000*/ 	.byte	0x04, 0x37
        /*0002*/ 	.short	(.L_11268 - .L_11267)
.L_11267:
        /*0004*/ 	.word	0x00000082


	//----- nvinfo : EIATTR_KPARAM_INFO
	.align		4
.L_11268:
        /*0008*/ 	.byte	0x04, 0x17
        /*000a*/ 	.short	(.L_11270 - .L_11269)
.L_11269:
        /*000c*/ 	.word	0x00000000
        /*0010*/ 	.short	0x0002
        /*0012*/ 	.short	0x0008
        /*0014*/ 	.byte	0x00, 0xf0, 0x61, 0x00


	//----- nvinfo : EIATTR_KPARAM_INFO
	.align		4
.L_11270:
        /*0018*/ 	.byte	0x04, 0x17
        /*001a*/ 	.short	(.L_11272 - .L_11271)
.L_11271:
        /*001c*/ 	.word	0x00000000
        /*0020*/ 	.short	0x0001
        /*0022*/ 	.short	0x0004
        /*0024*/ 	.byte	0x00, 0xf0, 0x05, 0x00


	//----- nvinfo : EIATTR_KPARAM_INFO
	.align		4
.L_11272:
        /*0028*/ 	.byte	0x04, 0x17
        /*002a*/ 	.short	(.L_11274 - .L_11273)
.L_11273:
        /*002c*/ 	.word	0x00000000
        /*0030*/ 	.short	0x0000
        /*0032*/ 	.short	0x0000
        /*0034*/ 	.byte	0x00, 0xf0, 0x11, 0x00


	//----- nvinfo : EIATTR_SPARSE_MMA_MASK
	.align		4
.L_11274:
        /*0038*/ 	.byte	0x03, 0x50
        /*003a*/ 	.short	0x0000


	//----- nvinfo : EIATTR_MAXREG_COUNT
	.align		4
        /*003c*/ 	.byte	0x03, 0x1b
        /*003e*/ 	.short	0x00ff


	//----- nvinfo : EIATTR_MERCURY_ISA_VERSION
	.align		4
        /*0040*/ 	.byte	0x03, 0x5f
        /*0042*/ 	.short	0x0101


	//----- nvinfo : EIATTR_VRC_CTA_INIT_COUNT
	.align		4
        /*0044*/ 	.byte	0x02, 0x4a
	.zero		1
	.zero		1


	//----- nvinfo : EIATTR_EXIT_INSTR_OFFSETS
	.align		4
        /*0048*/ 	.byte	0x04, 0x1c
        /*004a*/ 	.short	(.L_11276 - .L_11275)


	//   ....[0]....
.L_11275:
        /*004c*/ 	.word	0x00000c70


	//   ....[1]....
        /*0050*/ 	.word	0x00000cd0


	//   ....[2]....
        /*0054*/ 	.word	0x00001180


	//----- nvinfo : EIATTR_MAX_THREADS
	.align		4
.L_11276:
        /*0058*/ 	.byte	0x04, 0x05
        /*005a*/ 	.short	(.L_11278 - .L_11277)
.L_11277:
        /*005c*/ 	.word	0x00000080
        /*0060*/ 	.word	0x00000001
        /*0064*/ 	.word	0x00000001


	//----- nvinfo : EIATTR_CRS_STACK_SIZE
	.align		4
.L_11278:
        /*0068*/ 	.byte	0x04, 0x1e
        /*006a*/ 	.short	(.L_11280 - .L_11279)
.L_11279:
        /*006c*/ 	.word	0x00000000


	//----- nvinfo : EIATTR_CBANK_PARAM_SIZE
	.align		4
.L_11280:
        /*0070*/ 	.byte	0x03, 0x19
        /*0072*/ 	.short	0x0020


	//----- nvinfo : EIATTR_PARAM_CBANK
	.align		4
        /*0074*/ 	.byte	0x04, 0x0a
        /*0076*/ 	.short	(.L_11282 - .L_11281)
	.align		4
.L_11281:
        /*0078*/ 	.word	index@(.nv.constant0._ZN2at6native29vectorized_elementwise_kernelILi2ENS0_13BinaryFunctorIhhbZZZNS0_23logical_and_kernel_cudaERNS_14TensorIteratorEENKUlvE0_clEvENKUlvE_clEvEUlhhE_EESt5arrayIPcLm3EEEEviT0_T1_)
        /*007c*/ 	.short	0x0380
        /*007e*/ 	.short	0x0020


	//----- nvinfo : EIATTR_SW_WAR
	.align		4
.L_11282:
        /*0080*/ 	.byte	0x04, 0x36
        /*0082*/ 	.short	(.L_11284 - .L_11283)
.L_11283:
        /*0084*/ 	.word	0x00000008
.L_11284:


//--------------------- .nv.info._ZN2at6native29vectorized_elementwise_kernelILi4ENS0_13BinaryFunctorIhhbZZZNS0_23logical_and_kernel_cudaERNS_14TensorIteratorEENKUlvE0_clEvENKUlvE_clEvEUlhhE_EESt5arrayIPcLm3EEEEviT0_T1_ --------------------------
	.section	.nv.info._ZN2at6native29vectorized_elementwise_kernelILi4ENS0_13BinaryFunctorIhhbZZZNS0_23logical_and_kernel_cudaERNS_14TensorIteratorEENKUlvE0_clEvENKUlvE_clEvEUlhhE_EESt5arrayIPcLm3EEEEviT0_T1_,"",@"SHT_CUDA_INFO"
	.sectionflags	@""
	.align	4


	//----- nvinfo : EIATTR_CUDA_API_VERSION
	.align		4
        /*0000*/ 	.byte	0x04, 0x37
        /*0002*/ 	.short	(.L_11286 - .L_11285)
.L_11285:
        /*0004*/ 	.word	0x00000082


	//----- nvinfo : EIATTR_KPARAM_INFO
	.align		4
.L_11286:
        /*0008*/ 	.byte	0x04, 0x17
        /*000a*/ 	.short	(.L_11288 - .L_11287)
.L_11287:
        /*000c*/ 	.word	0x00000000
        /*0010*/ 	.short	0x0002
        /*0012*/ 	.short	0x0008
        /*0014*/ 	.byte	0x00, 0xf0, 0x61, 0x00


	//----- nvinfo : EIATTR_KPARAM_INFO
	.align		4
.L_11288:
        /*0018*/ 	.byte	0x04, 0x17
        /*001a*/ 	.short	(.L_11290 - .L_11289)
.L_11289:
        /*001c*/ 	.word	0x00000000
        /*0020*/ 	.short	0x0001
        /*0022*/ 	.short	0x0004
        /*0024*/ 	.byte	0x00, 0xf0, 0x05, 0x00


	//----- nvinfo : EIATTR_KPARAM_INFO
	.align		4
.L_11290:
        /*0028*/ 	.byte	0x04, 0x17
        /*002a*/ 	.short	(.L_11292 - .L_11291)
.L_11291:
        /*002c*/ 	.word	0x00000000
        /*0030*/ 	.short	0x0000
        /*0032*/ 	.short	0x0000
        /*0034*/ 	.byte	0x00, 0xf0, 0x11, 0x00


	//----- nvinfo : EIATTR_SPARSE_MMA_MASK
	.align		4
.L_11292:
        /*0038*/ 	.byte	0x03, 0x50
        /*003a*/ 	.short	0x0000


	//----- nvinfo : EIATTR_MAXREG_COUNT
	.align		4
        /*003c*/ 	.byte	0x03, 0x1b
        /*003e*/ 	.short	0x00ff


	//----- nvinfo : EIATTR_MERCURY_ISA_VERSION
	.align		4
        /*0040*/ 	.byte	0x03, 0x5f
        /*0042*/ 	.short	0x0101


	//----- nvinfo : EIATTR_VRC_CTA_INIT_COUNT
	.align		4
        /*0044*/ 	.byte	0x02, 0x4a
	.zero		1
	.zero		1


	//----- nvinfo : EIATTR_EXIT_INSTR_OFFSETS
	.align		4
        /*0048*/ 	.byte	0x04, 0x1c
        /*004a*/ 	.short	(.L_11294 - .L_11293)


	//   ....[0]....
.L_11293:
        /*004c*/ 	.word	0x00000c70


	//   ....[1]....
        /*0050*/ 	.word	0x00000cd0


	//   ....[2]....
        /*0054*/ 	.word	0x00001140


	//----- nvinfo : EIATTR_MAX_THREADS
	.align		4
.L_11294:
        /*0058*/ 	.byte	0x04, 0x05
        /*005a*/ 	.short	(.L_11296 - .L_11295)
.L_11295:
        /*005c*/ 	.word	0x00000080
        /*0060*/ 	.word	0x00000001
        /*0064*/ 	.word	0x00000001


	//----- nvinfo : EIATTR_CRS_STACK_SIZE
	.align		4
.L_11296:
        /*0068*/ 	.byte	0x04, 0x1e
        /*006a*/ 	.short	(.L_11298 - .L_11297)
.L_11297:
        /*006c*/ 	.word	0x00000000


	//----- nvinfo : EIATTR_CBANK_PARAM_SIZE
	.align		4
.L_11298:
        /*0070*/ 	.byte	0x03, 0x19
        /*0072*/ 	.short	0x0020


	//----- nvinfo : EIATTR_PARAM_CBANK
	.align		4
        /*0074*/ 	.byte	0x04, 0x0a
        /*0076*/ 	.short	(.L_11300 - .L_11299)
	.align		4
.L_11299:
        /*0078*/ 	.word	index@(.nv.constant0._ZN2at6native29vectorized_elementwise_kernelILi4ENS0_13BinaryFunctorIhhbZZZNS0_23logical_and_kernel_cudaERNS_14TensorIteratorEENKUlvE0_clEvENKUlvE_clEvEUlhhE_EESt5arrayIPcLm3EEEEviT0_T1_)
        /*007c*/ 	.short	0x0380
        /*007e*/ 	.short	0x0020


	//----- nvinfo : EIATTR_SW_WAR
	.align		4
.L_11300:
        /*0080*/ 	.byte	0x04, 0x36
        /*0082*/ 	.short	(.L_11302 - .L_11301)
.L_11301:
        /*0084*/ 	.word	0x00000008
.L_11302:


//--------------------- .nv.info._ZN2at6native29vectorized_elementwise_kernelILi8ENS0_13BinaryFunctorIhhbZZZNS0_23logical_and_kernel_cudaERNS_14TensorIteratorEENKUlvE0_clEvENKUlvE_clEvEUlhhE_EESt5arrayIPcLm3EEEEviT0_T1_ --------------------------
	.section	.nv.info._ZN2at6native29vectorized_elementwise_kernelILi8ENS0_13BinaryFunctorIhhbZZZNS0_23logical_and_kernel_cudaERNS_14TensorIteratorEENKUlvE0_clEvENKUlvE_clEvEUlhhE_EESt5arrayIPcLm3EEEEviT0_T1_,"",@"SHT_CUDA_INFO"
	.sectionflags	@""
	.align	4


	//----- nvinfo : EIATTR_CUDA_API_VERSION
	.align		4
        /*0000*/ 	.byte	0x04, 0x37
        /*0002*/ 	.short	(.L_11304 - .L_11303)
.L_11303:
        /*0004*/ 	.word	0x00000082


	//----- nvinfo : EIATTR_KPARAM_INFO
	.align		4
.L_11304:
        /*0008*/ 	.byte	0x04, 0x17
        /*000a*/ 	.short	(.L_11306 - .L_11305)
.L_11305:
        /*000c*/ 	.word	0x00000000
        /*0010*/ 	.short	0x0002
        /*0012*/ 	.short	0x0008
        /*0014*/ 	.byte	0x00, 0xf0, 0x61, 0x00


	//----- nvinfo : EIATTR_KPARAM_INFO
	.align		4
.L_11306:
        /*0018*/ 	.byte	0x04, 0x17
        /*001a*/ 	.short	(.L_11308 - .L_11307)
.L_11307:
        /*001c*/ 	.word	0x00000000
        /*0020*/ 	.short	0x0001
        /*0022*/ 	.short	0x0004
        /*0024*/ 	.byte	0x00, 0xf0, 0x05, 0x00


	//----- nvinfo : EIATTR_KPARAM_INFO
	.align		4
.L_11308:
        /*0028*/ 	.byte	0x04, 0x17
        /*002a*/ 	.short	(.L_11310 - .L_11309)
.L_11309:
        /*002c*/ 	.word	0x00000000
        /*0030*/ 	.short	0x0000
        /*0032*/ 	.short	0x0000
        /*0034*/ 	.byte	0x00, 0xf0, 0x11, 0x00


	//----- nvinfo : EIATTR_SPARSE_MMA_MASK
	.align		4
.L_11310:
        /*0038*/ 	.byte	0x03, 0x50
        /*003a*/ 	.short	0x0000


	//----- nvinfo : EIATTR_MAXREG_COUNT
	.align		4
        /*003c*/ 	.byte	0x03, 0x1b
        /*003e*/ 	.short	0x00ff


	//----- nvinfo : EIATTR_MERCURY_ISA_VERSION
	.align		4
        /*0040*/ 	.byte	0x03, 0x5f
        /*0042*/ 	.short	0x0101


	//----- nvinfo : EIATTR_VRC_CTA_INIT_COUNT
	.align		4
        /*0044*/ 	.byte	0x02, 0x4a
	.zero		1
	.zero		1


	//----- nvinfo : EIATTR_EXIT_INSTR_OFFSETS
	.align		4
        /*0048*/ 	.byte	0x04, 0x1c
        /*004a*/ 	.short	(.L_11312 - .L_11311)


	//   ....[0]....
.L_11311:
        /*004c*/ 	.word	0x00000c70


	//   ....[1]....
        /*0050*/ 	.word	0x00000cd0


	//   ....[2]....
        /*0054*/ 	.word	0x00001110


	//----- nvinfo : EIATTR_MAX_THREADS
	.align		4
.L_11312:
        /*0058*/ 	.byte	0x04, 0x05
        /*005a*/ 	.short	(.L_11314 - .L_11313)
.L_11313:
        /*005c*/ 	.word	0x00000080
        /*0060*/ 	.word	0x00000001
        /*0064*/ 	.word	0x00000001


	//----- nvinfo : EIATTR_CRS_STACK_SIZE
	.align		4
.L_11314:
        /*0068*/ 	.byte	0x04, 0x1e
        /*006a*/ 	.short	(.L_11316 - .L_11315)
.L_11315:
        /*006c*/ 	.word	0x00000000


	//----- nvinfo : EIATTR_CBANK_PARAM_SIZE
	.align		4
.L_11316:
        /*0070*/ 	.byte	0x03, 0x19
        /*0072*/ 	.short	0x0020


	//----- nvinfo : EIATTR_PARAM_CBANK
	.align		4
        /*0074*/ 	.byte	0x04, 0x0a
        /*0076*/ 	.short	(.L_11318 - .L_11317)
	.align		4
.L_11317:
        /*0078*/ 	.word	index@(.nv.constant0._ZN2at6native29vectorized_elementwise_kernelILi8ENS0_13BinaryFunctorIhhbZZZNS0_23logical_and_kernel_cudaERNS_14TensorIteratorEENKUlvE0_clEvENKUlvE_clEvEUlhhE_EESt5arrayIPcLm3EEEEviT0_T1_)
        /*007c*/ 	.short	0x0380
        /*007e*/ 	.short	0x0020


	//----- nvinfo : EIATTR_SW_WAR
	.align		4
.L_11318:
        /*0080*/ 	.byte	0x04, 0x36
        /*0082*/ 	.short	(.L_11320 - .L_11319)
.L_11319:
        /*0084*/ 	.word	0x00000008
.L_11320:


//--------------------- .nv.callgraph             --------------------------
	.section	.nv.callgraph,"",@"SHT_CUDA_CALLGRAPH"
	.align	4
	.sectionentsize	8
	.align		4
        /*0000*/ 	.word	0x00000000
	.align		4
        /*0004*/ 	.word	0xffffffff
	.align		4
        /*0008*/ 	.word	index@(_ZN2at6native18elementwise_kernelILi128ELi4EZNS0_15gpu_kernel_implINS0_13AUnaryFunctorIN3c108BFloat16ES5_bZZZNS0_23logical_xor_kernel_cudaERNS_14TensorIteratorEENKUlvE0_clEvENKUlvE8_clEvEUlS5_S5_E_EEEEvRNS_18TensorIteratorBaseERKT_EUliE_EEviT1_)
	.align		4
        /*000c*/ 	.word	index@(__assertfail)
	.align		4
        /*0010*/ 	.word	index@(_ZN2at6native27unrolled_elementwise_kernelINS0_13AUnaryFunctorIN3c108BFloat16ES4_bZZZNS0_23logical_xor_kernel_cudaERNS_14TensorIteratorEENKUlvE0_clEvENKUlvE8_clEvEUlS4_S4_E_EESt5arrayIPcLm2EELi4E23TrivialOffsetCalculatorILi1EjESF_NS0_6memory12LoadWithCastILi1EEENSG_13StoreWithCastILi1EEEEEviT_T0_T2_T3_T4_T5_)
	.align		4
        /*0014*/ 	.word	index@(__assertfail)
	.align		4
        /*0018*/ 	.word	index@(_ZN2at6native18elementwise_kernelILi128ELi4EZNS0_15gpu_kernel_implINS0_13BinaryFunctorIN3c108BFloat16ES5_bZZZNS0_23logical_xor_kernel_cudaERNS_14TensorIteratorEENKUlvE0_clEvENKUlvE8_clEvEUlS5_S5_E_EEEEvRNS_18TensorIteratorBaseERKT_EUliE_EEviT1_)
	.align		4
        /*001c*/ 	.word	index@(__assertfail)
	.align		4
        /*0020*/ 	.word	index@(_ZN2at6native27unrolled_elementwise_kernelINS0_13BinaryFunctorIN3c108BFloat16ES4_bZZZNS0_23logical_xor_kernel_cudaERNS_14TensorIteratorEENKUlvE0_clEvENKUlvE8_clEvEUlS4_S4_E_EESt5arrayIPcLm3EELi4E23TrivialOffsetCalculatorILi2EjESE_ILi1EjENS0_6memory12LoadWithCastILi2EEENSH_13StoreWithCastILi1EEEEEviT_T0_T2_T3_T4_T5_)
	.align		4
        /*0024*/ 	.word	index@(__assertfail)
	.align		4
        /*0028*/ 	.word	index@(_ZN2at6native18elementwise_kernelILi128ELi4EZNS0_15gpu_kernel_implINS0_13AUnaryFunctorIbbbZZZNS0_23logical_xor_kernel_cudaERNS_14TensorIteratorEENKUlvE0_clEvENKUlvE7_clEvEUlbbE_EEEEvRNS_18TensorIteratorBaseERKT_EUliE_EEviT1_)
	.align		4
        /*002c*/ 	.word	index@(__assertfail)
	.align		4
        /*0030*/ 	.word	index@(_ZN2at6native27unrolled_elementwise_kernelINS0_13AUnaryFunctorIbbbZZZNS0_23logical_xor_kernel_cudaERNS_14TensorIteratorEENKUlvE0_clEvENKUlvE7_clEvEUlbbE_EESt5arrayIPcLm2EELi4E23TrivialOffsetCalculatorILi1EjESD_NS0_6memory12LoadWithCastILi1EEENSE_13StoreWithCastILi1EEEEEviT_T0_T2_T3_T4_T5_)
	.align		4
        /*0034*/ 	.word	index@(__assertfail)
	.align		4
        /*0038*/ 	.word	index@(_ZN2at6native18elementwise_kernelILi128ELi4EZNS0_15gpu_kernel_implINS0_13BinaryFunctorIbbbZZZNS0_23logical_xor_kernel_cudaERNS_14TensorIteratorEENKUlvE0_clEvENKUlvE7_clEvEUlbbE_EEEEvRNS_18TensorIteratorBaseERKT_EUliE_EEviT1_)
	.align		4
        /*003c*/ 	.word	index@(__assertfail)
	.align		4
        /*0040*/ 	.word	index@(_ZN2at6native27unrolled_elementwise_kernelINS0_13BinaryFunctorIbbbZZZNS0_23logical_xor_kernel_cudaERNS_14TensorIteratorEENKUlvE0_clEvENKUlvE7_clEvEUlbbE_EESt5arrayIPcLm3EELi4E23TrivialOffsetCalculatorILi2EjESC_ILi1EjENS0_6memory12LoadWithCastILi2EEENSF_13StoreWithCastILi1EEEEEviT_T0_T2_T3_T4_T5_)
	.align		4
        /*0044*/ 	.word	index@(__assertfail)
	.align		4
        /*0048*/ 	.word	index@(_ZN2at6native18elementwise_kernelILi128ELi4EZNS0_15gpu_kernel_implINS0_13AUnaryFunctorIN3c104HalfES5_bZZZNS0_23logical_xor_kernel_cudaERNS_14TensorIteratorEENKUlvE0_clEvENKUlvE6_clEvEUlS5_S5_E_EEEEvRNS_18TensorIteratorBaseERKT_EUliE_EEviT1_)
	.align		4
        /*004c*/ 	.word	index@(__assertfail)
	.align		4
        /*0050*/ 	.word	index@(_ZN2at6native27unrolled_elementwise_kernelINS0_13AUnaryFunctorIN3c104HalfES4_bZZZNS0_23logical_xor_kernel_cudaERNS_14TensorIteratorEENKUlvE0_clEvENKUlvE6_clEvEUlS4_S4_E_EESt5arrayIPcLm2EELi4E23TrivialOffsetCalculatorILi1EjESF_NS0_6memory12LoadWithCastILi1EEENSG_13StoreWithCastILi1EEEEEviT_T0_T2_T3_T4_T5_)
	.align		4
        /*0054*/ 	.word	index@(__assertfail)
	.align		4
        /*0058*/ 	.word	index@(_ZN2at6native18elementwise_kernelILi128ELi4EZNS0_15gpu_kernel_implINS0_13BinaryFunctorIN3c104HalfES5_bZZZNS0_23logical_xor_kernel_cudaERNS_14TensorIteratorEENKUlvE0_clEvENKUlvE6_clEvEUlS5_S5_E_EEEEvRNS_18TensorIteratorBaseERKT_EUliE_EEviT1_)
	.align		4
        /*005c*/ 	.word	index@(__assertfail)
	.align		4
        /*0060*/ 	.word	index@(_ZN2at6native27unrolled_elementwise_kernelINS0_13BinaryFunctorIN3c104HalfES4_bZZZNS0_23logical_xor_kernel_cudaERNS_14TensorIteratorEENKUlvE0_clEvENKUlvE6_clEvEUlS4_S4_E_EESt5arrayIPcLm3EELi4E23TrivialOffsetCalculatorILi2EjESE_ILi1EjENS0_6memory12LoadWithCastILi2EEENSH_13StoreWithCastILi1EEEEEviT_T0_T2_T3_T4_T5_)
	.align		4
        /*0064*/ 	.word	index@(__assertfail)
	.align		4
        /*0068*/ 	.word	index@(_ZN2at6native18elementwise_kernelILi128ELi4EZNS0_15gpu_kernel_implINS0_13AUnaryFunctorIffbZZZNS0_23logical_xor_kernel_cudaERNS_14TensorIteratorEENKUlvE0_clEvENKUlvE5_clEvEUlffE_EEEEvRNS_18TensorIteratorBaseERKT_EUliE_EEviT1_)
	.align		4
        /*006c*/ 	.word	index@(__assertfail)
	.align		4
        /*0070*/ 	.word	index@(_ZN2at6native27unrolled_elementwise_kernelINS0_13AUnaryFunctorIffbZZZNS0_23logical_xor_kernel_cudaERNS_14TensorIteratorEENKUlvE0_clEvENKUlvE5_clEvEUlffE_EESt5arrayIPcLm2EELi4E23TrivialOffsetCalculatorILi1EjESD_NS0_6memory12LoadWithCastILi1EEENSE_13StoreWithCastILi1EEEEEviT_T0_T2_T3_T4_T5_)
	.align		4
        /*0074*/ 	.word	index@(__assertfail)
	.align		4
        /*0078*/ 	.word	index@(_ZN2at6native18elementwise_kernelILi128ELi4EZNS0_15gpu_kernel_implINS0_13BinaryFunctorIffbZZZNS0_23logical_xor_kernel_cudaERNS_14TensorIteratorEENKUlvE0_clEvENKUlvE5_clEvEUlffE_EEEEvRNS_18TensorIteratorBaseERKT_EUliE_EEviT1_)
	.align		4
        /*007c*/ 	.word	index@(__assertfail)
	.align		4
        /*0080*/ 	.word	index@(_ZN2at6native27unrolled_elementwise_kernelINS0_13BinaryFunctorIffbZZZNS0_23logical_xor_kernel_cudaERNS_14TensorIteratorEENKUlvE0_clEvENKUlvE5_clEvEUlffE_EESt5arrayIPcLm3EELi4E23TrivialOffsetCalculatorILi2EjESC_ILi1EjENS0_6memory12LoadWithCastILi2EEENSF_13StoreWithCastILi1EEEEEviT_T0_T2_T3_T4_T5_)
	.align		4
        /*0084*/ 	.word	index@(__assertfail)
	.align		4
        /*0088*/ 	.word	index@(_ZN2at6native18elementwise_kernelILi128ELi4EZNS0_15gpu_kernel_implINS0_13AUnaryFunctorIddbZZZNS0_23logical_xor_kernel_cudaERNS_14TensorIteratorEENKUlvE0_clEvENKUlvE4_clEvEUlddE_EEEEvRNS_18TensorIteratorBaseERKT_EUliE_EEviT1_)
	.align		4
        /*008c*/ 	.word	index@(__assertfail)
	.align		4
        /*0090*/ 	.word	index@(_ZN2at6native27unrolled_elementwise_kernelINS0_13AUnaryFunctorIddbZZZNS0_23logical_xor_kernel_cudaERNS_14TensorIteratorEENKUlvE0_clEvENKUlvE4_clEvEUlddE_EESt5arrayIPcLm2EELi4E23TrivialOffsetCalculatorILi1EjESD_NS0_6memory12LoadWithCastILi1EEENSE_13StoreWithCastILi1EEEEEviT_T0_T2_T3_T4_T5_)
	.align		4
        /*0094*/ 	.word	index@(__assertfail)
	.align		4
        /*0098*/ 	.word	index@(_ZN2at6native18elementwise_kernelILi128ELi4EZNS0_15gpu_kernel_implINS0_13BinaryFunctorIddbZZZNS0_23logical_xor_kernel_cudaERNS_14TensorIteratorEENKUlvE0_clEvENKUlvE4_clEvEUlddE_EEEEvRNS_18TensorIteratorBaseERKT_EUliE_EEviT1_)
	.align		4
        /*009c*/ 	.word	index@(__assertfail)
	.align		4
        /*00a0*/ 	.word	index@(_ZN2at6native27unrolled_elementwise_kernelINS0_13BinaryFunctorIddbZZZNS0_23logical_xor_kernel_cudaERNS_14TensorIteratorEENKUlvE0_clEvENKUlvE4_clEvEUlddE_EESt5arrayIPcLm3EELi4E23TrivialOffsetCalculatorILi2EjESC_ILi1EjENS0_6memory12LoadWithCastILi2EEENSF_13StoreWithCastILi1EEEEEviT_T0_T2_T3_T4_T5_)
	.align		4
        /*00a4*/ 	.word	index@(__assertfail)
	.align		4
        /*00a8*/ 	.word	index@(_ZN2at6native18elementwise_kernelILi128ELi4EZNS0_15gpu_kernel_implINS0_13AUnaryFunctorIssbZZZNS0_23logical_xor_kernel_cudaERNS_14TensorIteratorEENKUlvE0_clEvENKUlvE3_clEvEUlssE_EEEEvRNS_18TensorIteratorBaseERKT_EUliE_EEviT1_)
	.align		4
        /*00ac*/ 	.word	index@(__assertfail)
	.align		4
        /*00b0*/ 	.word	index@(_ZN2at6native27unrolled_elementwise_kernelINS0_13AUnaryFunctorIssbZZZNS0_23logical_xor_kernel_cudaERNS_14TensorIteratorEENKUlvE0_clEvENKUlvE3_clEvEUlssE_EESt5arrayIPcLm2EELi4E23TrivialOffsetCalculatorILi1EjESD_NS0_6memory12LoadWithCastILi1EEENSE_13StoreWithCastILi1EEEEEviT_T0_T2_T3_T4_T5_)
	.align		4
        /*00b4*/ 	.word	index@(__assertfail)
	.align		4
        /*00b8*/ 	.word	index@(_ZN2at6native18elementwise_kernelILi128ELi4EZNS0_15gpu_kernel_implINS0_13BinaryFunctorIssbZZZNS0_23logical_xor_kernel_cudaERNS_14TensorIteratorEENKUlvE0_clEvENKUlvE3_clEvEUlssE_EEEEvRNS_18TensorIteratorBaseERKT_EUliE_EEviT1_)
	.align		4
        /*00bc*/ 	.word	index@(__assertfail)
	.align		4
        /*00c0*/ 	.word	index@(_ZN2at6native27unrolled_elementwise_kernelINS0_13BinaryFunctorIssbZZZNS0_23logical_xor_kernel_cudaERNS_14TensorIteratorEENKUlvE0_clEvENKUlvE3_clEvEUlssE_EESt5arrayIPcLm3EELi4E23TrivialOffsetCalculatorILi2EjESC_ILi1EjENS0_6memory12LoadWithCastILi2EEENSF_13StoreWithCastILi1EEEEEviT_T0_T2_T3_T4_T5_)
	.align		4
        /*00c4*/ 	.word	index@(__assertfail)
	.align		4
        /*00c8*/ 	.word	index@(_ZN2at6native18elementwise_kernelILi128ELi4EZNS0_15gpu_kernel_implINS0_13AUnaryFunctorIllbZZZNS0_23logical_xor_kernel_cudaERNS_14TensorIteratorEENKUlvE0_clEvENKUlvE2_clEvEUlllE_EEEEvRNS_18TensorIteratorBaseERKT_EUliE_EEviT1_)
	.align		4
        /*00cc*/ 	.word	index@(__assertfail)
	.align		4
        /*00d0*/ 	.word	index@(_ZN2at6native27unrolled_elementwise_kernelINS0_13AUnaryFunctorIllbZZZNS0_23logical_xor_kernel_cudaERNS_14TensorIteratorEENKUlvE0_clEvENKUlvE2_clEvEUlllE_EESt5arrayIPcLm2EELi4E23TrivialOffsetCalculatorILi1EjESD_NS0_6memory12LoadWithCastILi1EEENSE_13StoreWithCastILi1EEEEEviT_T0_T2_T3_T4_T5_)
	.align		4
        /*00d4*/ 	.word	index@(__assertfail)
	.align		4
        /*00d8*/ 	.word	index@(_ZN2at6native18elementwise_kernelILi128ELi4EZNS0_15gpu_kernel_implINS0_13BinaryFunctorIllbZZZNS0_23logical_xor_kernel_cudaERNS_14TensorIteratorEENKUlvE0_clEvENKUlvE2_clEvEUlllE_EEEEvRNS_18TensorIteratorBaseERKT_EUliE_EEviT1_)
	.align		4
        /*00dc*/ 	.word	index@(__assertfail)
	.align		4
        /*00e0*/ 	.word	index@(_ZN2at6native27unrolled_elementwise_kernelINS0_13BinaryFunctorIllbZZZNS0_23logical_xor_kernel_cudaERNS_14TensorIteratorEENKUlvE0_clEvENKUlvE2_clEvEUlllE_EESt5arrayIPcLm3EELi4E23TrivialOffsetCalculatorILi2EjESC_ILi1EjENS0_6memory12LoadWithCastILi2EEENSF_13StoreWithCastILi1EEEEEviT_T0_T2_T3_T4_T5_)
	.align		4
        /*00e4*/ 	.word	index@(__assertfail)
	.align		4
        /*00e8*/ 	.word	index@(_ZN2at6native18elementwise_kernelILi128ELi4EZNS0_15gpu_kernel_implINS0_13AUnaryFunctorIiibZZZNS0_23logical_xor_kernel_cudaERNS_14TensorIteratorEENKUlvE0_clEvENKUlvE1_clEvEUliiE_EEEEvRNS_18TensorIteratorBaseERKT_EUliE_EEviT1_)
	.align		4
        /*00ec*/ 	.word	index@(__assertfail)
	.align		4
        /*00f0*/ 	.word	index@(_ZN2at6native27unrolled_elementwise_kernelINS0_13AUnaryFunctorIiibZZZNS0_23logical_xor_kernel_cudaERNS_14TensorIteratorEENKUlvE0_clEvENKUlvE1_clEvEUliiE_EESt5arrayIPcLm2EELi4E23TrivialOffsetCalculatorILi1EjESD_NS0_6memory12LoadWithCastILi1EEENSE_13StoreWithCastILi1EEEEEviT_T0_T2_T3_T4_T5_)
	.align		4
        /*00f4*/ 	.word	index@(__assertfail)
	.align		4
        /*00f8*/ 	.word	index@(_ZN2at6native18elementwise_kernelILi128ELi4EZNS0_15gpu_kernel_implINS0_13BinaryFunctorIiibZZZNS0_23logical_xor_kernel_cudaERNS_14TensorIteratorEENKUlvE0_clEvENKUlvE1_clEvEUliiE_EEEEvRNS_18TensorIteratorBaseERKT_EUliE_EEviT1_)
	.align		4
        /*00fc*/ 	.word	index@(__assertfail)
	.align		4
        /*0100*/ 	.word	index@(_ZN2at6native27unrolled_elementwise_kernelINS0_13BinaryFunctorIiibZZZNS0_23logical_xor_kernel_cudaERNS_14TensorIteratorEENKUlvE0_clEvENKUlvE1_clEvEUliiE_EESt5arrayIPcLm3EELi4E23TrivialOffsetCalculatorILi2EjESC_ILi1EjENS0_6memory12LoadWithCastILi2EEENSF_13StoreWithCastILi1EEEEEviT_T0_T2_T3_T4_T5_)
	.align		4
        /*0104*/ 	.word	index@(__assertfail)
	.align		4
        /*0108*/ 	.word	index@(_ZN2at6native18elementwise_kernelILi128ELi4EZNS0_15gpu_kernel_implINS0_13AUnaryFunctorIaabZZZNS0_23logical_xor_kernel_cudaERNS_14TensorIteratorEENKUlvE0_clEvENKUlvE0_clEvEUlaaE_EEEEvRNS_18TensorIteratorBaseERKT_EUliE_EEviT1_)
	.align		4
        /*010c*/ 	.word	index@(__assertfail)
	.align		4
        /*0110*/ 	.word	index@(_ZN2at6native27unrolled_elementwise_kernelINS0_13AUnaryFunctorIaabZZZNS0_23logical_xor_kernel_cudaERNS_14TensorIteratorEENKUlvE0_clEvENKUlvE0_clEvEUlaaE_EESt5arrayIPcLm2EELi4E23TrivialOffsetCalculatorILi1EjESD_NS0_6memory12LoadWithCastILi1EEENSE_13StoreWithCastILi1EEEEEviT_T0_T2_T3_T4_T5_)
	.align		4
        /*0114*/ 	.word	index@(__assertfail)
	.align		4
        /*0118*/ 	.word	index@(_ZN2at6native18elementwise_kernelILi128ELi4EZNS0_15gpu_kernel_implINS0_13BinaryFunctorIaabZZZNS0_23logical_xor_kernel_cudaERNS_14TensorIteratorEENKUlvE0_clEvENKUlvE0_clEvEUlaaE_EEEEvRNS_18TensorIteratorBaseERKT_EUliE_EEviT1_)
	.align		4
        /*011c*/ 	.word	index@(__assertfail)
	.align		4
        /*0120*/ 	.word	index@(_ZN2at6native27unrolled_elementwise_kernelINS0_13BinaryFunctorIaabZZZNS0_23logical_xor_kernel_cudaERNS_14TensorIteratorEENKUlvE0_clEvENKUlvE0_clEvEUlaaE_EESt5arrayIPcLm3EELi4E23TrivialOffsetCalculatorILi2EjESC_ILi1EjENS0_6memory12LoadWithCastILi2EEENSF_13StoreWithCastILi1EEEEEviT_T0_T2_T3_T4_T5_)
	.align		4
        /*0124*/ 	.word	index@(__assertfail)
	.align		4
        /*0128*/ 	.word	index@(_ZN2at6native18elementwise_kernelILi128ELi4EZNS0_15gpu_kernel_implINS0_13AUnaryFunctorIhhbZZZNS0_23logical_xor_kernel_cudaERNS_14TensorIteratorEENKUlvE0_clEvENKUlvE_clEvEUlhhE_EEEEvRNS_18TensorIteratorBaseERKT_EUliE_EEviT1_)
	.align		4
        /*012c*/ 	.word	index@(__assertfail)
	.align		4
        /*0130*/ 	.word	index@(_ZN2at6native27unrolled_elementwise_kernelINS0_13AUnaryFunctorIhhbZZZNS0_23logical_xor_kernel_cudaERNS_14TensorIteratorEENKUlvE0_clEvENKUlvE_clEvEUlhhE_EESt5arrayIPcLm2EELi4E23TrivialOffsetCalculatorILi1EjESD_NS0_6memory12LoadWithCastILi1EEENSE_13StoreWithCastILi1EEEEEviT_T0_T2_T3_T4_T5_)
	.align		4
        /*0134*/ 	.word	index@(__assertfail)
	.align		4
        /*0138*/ 	.word	index@(_ZN2at6native18elementwise_kernelILi128ELi4EZNS0_15gpu_kernel_implINS0_13BinaryFunctorIhhbZZZNS0_23logical_xor_kernel_cudaERNS_14TensorIteratorEENKUlvE0_clEvENKUlvE_clEvEUlhhE_EEEEvRNS_18TensorIteratorBaseERKT_EUliE_EEviT1_)
	.align		4
        /*013c*/ 	.word	index@(__assertfail)
	.align		4
        /*0140*/ 	.word	index@(_ZN2at6native27unrolled_elementwise_kernelINS0_13BinaryFunctorIhhbZZZNS0_23logical_xor_kernel_cudaERNS_14TensorIteratorEENKUlvE0_clEvENKUlvE_clEvEUlhhE_EESt5arrayIPcLm3EELi4E23TrivialOffsetCalculatorILi2EjESC_ILi1EjENS0_6memory12LoadWithCastILi2EEENSF_13StoreWithCastILi1EEEEEviT_T0_T2_T3_T4_T5_)
	.align		4
        /*0144*/ 	.word	index@(__assertfail)
	.align		4
        /*0148*/ 	.word	index@(_ZN2at6native18elementwise_kernelILi128ELi4EZNS0_15gpu_kernel_implINS0_13AUnaryFunctorIN3c108BFloat16ES5_bZZZNS0_22logical_or_kernel_cudaERNS_14TensorIteratorEENKUlvE0_clEvENKUlvE8_clEvEUlS5_S5_E_EEEEvRNS_18TensorIteratorBaseERKT_EUliE_EEviT1_)
	.align		4
        /*014c*/ 	.word	index@(__assertfail)
	.align		4
        /*0150*/ 	.word	index@(_ZN2at6native27unrolled_elementwise_kernelINS0_13AUnaryFunctorIN3c108BFloat16ES4_bZZZNS0_22logical_or_kernel_cudaERNS_14TensorIteratorEENKUlvE0_clEvENKUlvE8_clEvEUlS4_S4_E_EESt5arrayIPcLm2EELi4E23TrivialOffsetCalculatorILi1EjESF_NS0_6memory12LoadWithCastILi1EEENSG_13StoreWithCastILi1EEEEEviT_T0_T2_T3_T4_T5_)
	.align		4
        /*0154*/ 	.word	index@(__assertfail)
	.align		4
        /*0158*/ 	.word	index@(_ZN2at6native18elementwise_kernelILi128ELi4EZNS0_15gpu_kernel_implINS0_13BinaryFunctorIN3c108BFloat16ES5_bZZZNS0_22logical_or_kernel_cudaERNS_14TensorIteratorEENKUlvE0_clEvENKUlvE8_clEvEUlS5_S5_E_EEEEvRNS_18TensorIteratorBaseERKT_EUliE_EEviT1_)
	.align		4
        /*015c*/ 	.word	index@(__assertfail)
	.align		4
        /*0160*/ 	.word	index@(_ZN2at6native27unrolled_elementwise_kernelINS0_13BinaryFunctorIN3c108BFloat16ES4_bZZZNS0_22logical_or_kernel_cudaERNS_14TensorIteratorEENKUlvE0_clEvENKUlvE8_clEvEUlS4_S4_E_EESt5arrayIPcLm3EELi4E23TrivialOffsetCalculatorILi2EjESE_ILi1EjENS0_6memory12LoadWithCastILi2EEENSH_13StoreWithCastILi1EEEEEviT_T0_T2_T3_T4_T5_)
	.align		4
        /*0164*/ 	.word	index@(__assertfail)
	.align		4
        /*0168*/ 	.word	index@(_ZN2at6native18elementwise_kernelILi128ELi4EZNS0_15gpu_kernel_implINS0_13AUnaryFunctorIbbbZZZNS0_22logical_or_kernel_cudaERNS_14TensorIteratorEENKUlvE0_clEvENKUlvE7_clEvEUlbbE_EEEEvRNS_18TensorIteratorBaseERKT_EUliE_EEviT1_)
	.align		4
        /*016c*/ 	.word	index@(__assertfail)
	.align		4
        /*0170*/ 	.word	index@(_ZN2at6native27unrolled_elementwise_kernelINS0_13AUnaryFunctorIbbbZZZNS0_22logical_or_kernel_cudaERNS_14TensorIteratorEENKUlvE0_clEvENKUlvE7_clEvEUlbbE_EESt5arrayIPcLm2EELi4E23TrivialOffsetCalculatorILi1EjESD_NS0_6memory12LoadWithCastILi1EEENSE_13StoreWithCastILi1EEEEEviT_T0_T2_T3_T4_T5_)
	.align		4
        /*0174*/ 	.word	index@(__assertfail)
	.align		4
        /*0178*/ 	.word	index@(_ZN2at6native18elementwise_kernelILi128ELi4EZNS0_15gpu_kernel_implINS0_13BinaryFunctorIbbbZZZNS0_22logical_or_kernel_cudaERNS_14TensorIteratorEENKUlvE0_clEvENKUlvE7_clEvEUlbbE_EEEEvRNS_18TensorIteratorBaseERKT_EUliE_EEviT1_)
	.align		4
        /*017c*/ 	.word	index@(__assertfail)
	.align		4
        /*0180*/ 	.word	index@(_ZN2at6native27unrolled_elementwise_kernelINS0_13BinaryFunctorIbbbZZZNS0_22logical_or_kernel_cudaERNS_14TensorIteratorEENKUlvE0_clEvENKUlvE7_clEvEUlbbE_EESt5arrayIPcLm3EELi4E23TrivialOffsetCalculatorILi2EjESC_ILi1EjENS0_6memory12LoadWithCastILi2EEENSF_13StoreWithCastILi1EEEEEviT_T0_T2_T3_T4_T5_)
	.align		4
        /*0184*/ 	.word	index@(__assertfail)
	.align		4
        /*0188*/ 	.word	index@(_ZN2at6native18elementwise_kernelILi128ELi4EZNS0_15gpu_kernel_implINS0_13AUnaryFunctorIN3c104HalfES5_bZZZNS0_22logical_or_kernel_cudaERNS_14TensorIteratorEENKUlvE0_clEvENKUlvE6_clEvEUlS5_S5_E_EEEEvRNS_18TensorIteratorBaseERKT_EUliE_EEviT1_)
	.align		4
        /*018c*/ 	.word	index@(__assertfail)
	.align		4
        /*0190*/ 	.word	index@(_ZN2at6native27unrolled_elementwise_kernelINS0_13AUnaryFunctorIN3c104HalfES4_bZZZNS0_22logical_or_kernel_cudaERNS_14TensorIteratorEENKUlvE0_clEvENKUlvE6_clEvEUlS4_S4_E_EESt5arrayIPcLm2EELi4E23TrivialOffsetCalculatorILi1EjESF_NS0_6memory12LoadWithCastILi1EEENSG_13StoreWithCastILi1EEEEEviT_T0_T2_T3_T4_T5_)
	.align		4
        /*0194*/ 	.word	index@(__assertfail)
	.align		4
        /*0198*/ 	.word	index@(_ZN2at6native18elementwise_kernelILi128ELi4EZNS0_15gpu_kernel_implINS0_13BinaryFunctorIN3c104HalfES5_bZZZNS0_22logical_or_kernel_cudaERNS_14TensorIteratorEENKUlvE0_clEvENKUlvE6_clEvEUlS5_S5_E_EEEEvRNS_18TensorIteratorBaseERKT_EUliE_EEviT1_)
	.align		4
        /*019c*/ 	.word	index@(__assertfail)
	.align		4
        /*01a0*/ 	.word	index@(_ZN2at6native27unrolled_elementwise_kernelINS0_13BinaryFunctorIN3c104HalfES4_bZZZNS0_22logical_or_kernel_cudaERNS_14TensorIteratorEENKUlvE0_clEvENKUlvE6_clEvEUlS4_S4_E_EESt5arrayIPcLm3EELi4E23TrivialOffsetCalculatorILi2EjESE_ILi1EjENS0_6memory12LoadWithCastILi2EEENSH_13StoreWithCastILi1EEEEEviT_T0_T2_T3_T4_T5_)
	.align		4
        /*01a4*/ 	.word	index@(__assertfail)
	.align		4
        /*01a8*/ 	.word	index@(_ZN2at6native18elementwise_kernelILi128ELi4EZNS0_15gpu_kernel_implINS0_13AUnaryFunctorIffbZZZNS0_22logical_or_kernel_cudaERNS_14TensorIteratorEENKUlvE0_clEvENKUlvE5_clEvEUlffE_EEEEvRNS_18TensorIteratorBaseERKT_EUliE_EEviT1_)
	.align		4
        /*01ac*/ 	.word	index@(__assertfail)
	.align		4
        /*01b0*/ 	.word	index@(_ZN2at6native27unrolled_elementwise_kernelINS0_13AUnaryFunctorIffbZZZNS0_22logical_or_kernel_cudaERNS_14TensorIteratorEENKUlvE0_clEvENKUlvE5_clEvEUlffE_EESt5arrayIPcLm2EELi4E23TrivialOffsetCalculatorILi1EjESD_NS0_6memory12LoadWithCastILi1EEENSE_13StoreWithCastILi1EEEEEviT_T0_T2_T3_T4_T5_)
	.align		4
        /*01b4*/ 	.word	index@(__assertfail)
	.align		4
        /*01b8*/ 	.word	index@(_ZN2at6native18elementwise_kernelILi128ELi4EZNS0_15gpu_kernel_implINS0_13BinaryFunctorIffbZZZNS0_22logical_or_kernel_cudaERNS_14TensorIteratorEENKUlvE0_clEvENKUlvE5_clEvEUlffE_EEEEvRNS_18TensorIteratorBaseERKT_EUliE_EEviT1_)
	.align		4
        /*01bc*/ 	.word	index@(__assertfail)
	.align		4
        /*01c0*/ 	.word	index@(_ZN2at6native27unrolled_elementwise_kernelINS0_13BinaryFunctorIffbZZZNS0_22logical_or_kernel_cudaERNS_14TensorIteratorEENKUlvE0_clEvENKUlvE5_clEvEUlffE_EESt5arrayIPcLm3EELi4E23TrivialOffsetCalculatorILi2EjESC_ILi1EjENS0_6memory12LoadWithCastILi2EEENSF_13StoreWithCastILi1EEEEEviT_T0_T2_T3_T4_T5_)
	.align		4
        /*01c4*/ 	.word	index@(__assertfail)
	.align		4
        /*01c8*/ 	.word	index@(_ZN2at6native18elementwise_kernelILi128ELi4EZNS0_15gpu_kernel_implINS0_13AUnaryFunctorIddbZZZNS0_22logical_or_kernel_cudaERNS_14TensorIteratorEENKUlvE0_clEvENKUlvE4_clEvEUlddE_EEEEvRNS_18TensorIteratorBaseERKT_EUliE_EEviT1_)
	.align		4
        /*01cc*/ 	.word	index@(__assertfail)
	.align		4
        /*01d0*/ 	.word	index@(_ZN2at6native27unrolled_elementwise_kernelINS0_13AUnaryFunctorIddbZZZNS0_22logical_or_kernel_cudaERNS_14TensorIteratorEENKUlvE0_clEvENKUlvE4_clEvEUlddE_EESt5arrayIPcLm2EELi4E23TrivialOffsetCalculatorILi1EjESD_NS0_6memory12LoadWithCastILi1EEENSE_13StoreWithCastILi1EEEEEviT_T0_T2_T3_T4_T5_)
	.align		4
        /*01d4*/ 	.word	index@(__assertfail)
	.align		4
        /*01d8*/ 	.word	index@(_ZN2at6native18elementwise_kernelILi128ELi4EZNS0_15gpu_kernel_implINS0_13BinaryFunctorIddbZZZNS0_22logical_or_kernel_cudaERNS_14TensorIteratorEENKUlvE0_clEvENKUlvE4_clEvEUlddE_EEEEvRNS_18TensorIteratorBaseERKT_EUliE_EEviT1_)
	.align		4
        /*01dc*/ 	.word	index@(__assertfail)
	.align		4
        /*01e0*/ 	.word	index@(_ZN2at6native27unrolled_elementwise_kernelINS0_13BinaryFunctorIddbZZZNS0_22logical_or_kernel_cudaERNS_14TensorIteratorEENKUlvE0_clEvENKUlvE4_clEvEUlddE_EESt5arrayIPcLm3EELi4E23TrivialOffsetCalculatorILi2EjESC_ILi1EjENS0_6memory12LoadWithCastILi2EEENSF_13StoreWithCastILi1EEEEEviT_T0_T2_T3_T4_T5_)
	.align		4
        /*01e4*/ 	.word	index@(__assertfail)
	.align		4
        /*01e8*/ 	.word	index@(_ZN2at6native18elementwise_kernelILi128ELi4EZNS0_15gpu_kernel_implINS0_13AUnaryFunctorIssbZZZNS0_22logical_or_kernel_cudaERNS_14TensorIteratorEENKUlvE0_clEvENKUlvE3_clEvEUlssE_EEEEvRNS_18TensorIteratorBaseERKT_EUliE_EEviT1_)
	.align		4
        /*01ec*/ 	.word	index@(__assertfail)
	.align		4
        /*01f0*/ 	.word	index@(_ZN2at6native27unrolled_elementwise_kernelINS0_13AUnaryFunctorIssbZZZNS0_22logical_or_kernel_cudaERNS_14TensorIteratorEENKUlvE0_clEvENKUlvE3_clEvEUlssE_EESt5arrayIPcLm2EELi4E23TrivialOffsetCalculatorILi1EjESD_NS0_6memory12LoadWithCastILi1EEENSE_13StoreWithCastILi1EEEEEviT_T0_T2_T3_T4_T5_)
	.align		4
        /*01f4*/ 	.word	index@(__assertfail)
	.align		4
        /*01f8*/ 	.word	index@(_ZN2at6native18elementwise_kernelILi128ELi4EZNS0_15gpu_kernel_implINS0_13BinaryFunctorIssbZZZNS0_22logical_or_kernel_cudaERNS_14TensorIteratorEENKUlvE0_clEvENKUlvE3_clEvEUlssE_EEEEvRNS_18TensorIteratorBaseERKT_EUliE_EEviT1_)
	.align		4
        /*01fc*/ 	.word	index@(__assertfail)
	.align		4
        /*0200*/ 	.word	index@(_ZN2at6native27unrolled_elementwise_kernelINS0_13BinaryFunctorIssbZZZNS0_22logical_or_kernel_cudaERNS_14TensorIteratorEENKUlvE0_clEvENKUlvE3_clEvEUlssE_EESt5arrayIPcLm3EELi4E23TrivialOffsetCalculatorILi2EjESC_ILi1EjENS0_6memory12LoadWithCastILi2EEENSF_13StoreWithCastILi1EEEEEviT_T0_T2_T3_T4_T5_)
	.align		4
        /*0204*/ 	.word	index@(__assertfail)
	.align		4
        /*0208*/ 	.word	index@(_ZN2at6native18elementwise_kernelILi128ELi4EZNS0_15gpu_kernel_implINS0_13AUnaryFunctorIllbZZZNS0_22logical_or_kernel_cudaERNS_14TensorIteratorEENKUlvE0_clEvENKUlvE2_clEvEUlllE_EEEEvRNS_18TensorIteratorBaseERKT_EUliE_EEviT1_)
	.align		4
        /*020c*/ 	.word	index@(__assertfail)
	.align		4
        /*0210*/ 	.word	index@(_ZN2at6native27unrolled_elementwise_kernelINS0_13AUnaryFunctorIllbZZZNS0_22logical_or_kernel_cudaERNS_14TensorIteratorEENKUlvE0_clEvENKUlvE2_clEvEUlllE_EESt5arrayIPcLm2EELi4E23TrivialOffsetCalculatorILi1EjESD_NS0_6memory12LoadWithCastILi1EEENSE_13StoreWithCastILi1EEEEEviT_T0_T2_T3_T4_T5_)
	.align		4
        /*0214*/ 	.word	index@(__assertfail)
	.align		4
        /*0218*/ 	.word	index@(_ZN2at6native18elementwise_kernelILi128ELi4EZNS0_15gpu_kernel_implINS0_13BinaryFunctorIllbZZZNS0_22logical_or_kernel_cudaERNS_14TensorIteratorEENKUlvE0_clEvENKUlvE2_clEvEUlllE_EEEEvRNS_18TensorIteratorBaseERKT_EUliE_EEviT1_)
	.align		4
        /*021c*/ 	.word	index@(__assertfail)
	.align		4
        /*0220*/ 	.word	index@(_ZN2at6native27unrolled_elementwise_kernelINS0_13BinaryFunctorIllbZZZNS0_22logical_or_kernel_cudaERNS_14TensorIteratorEENKUlvE0_clEvENKUlvE2_clEvEUlllE_EESt5arrayIPcLm3EELi4E23TrivialOffsetCalculatorILi2EjESC_ILi1EjENS0_6memory12LoadWithCastILi2EEENSF_13StoreWithCastILi1EEEEEviT_T0_T2_T3_T4_T5_)
	.align		4
        /*0224*/ 	.word	index@(__assertfail)
	.align		4
        /*0228*/ 	.word	index@(_ZN2at6native18elementwise_kernelILi128ELi4EZNS0_15gpu_kernel_implINS0_13AUnaryFunctorIiibZZZNS0_22logical_or_kernel_cudaERNS_14TensorIteratorEENKUlvE0_clEvENKUlvE1_clEvEUliiE_EEEEvRNS_18TensorIteratorBaseERKT_EUliE_EEviT1_)
	.align		4
        /*022c*/ 	.word	index@(__assertfail)
	.align		4
        /*0230*/ 	.word	index@(_ZN2at6native27unrolled_elementwise_kernelINS0_13AUnaryFunctorIiibZZZNS0_22logical_or_kernel_cudaERNS_14TensorIteratorEENKUlvE0_clEvENKUlvE1_clEvEUliiE_EESt5arrayIPcLm2EELi4E23TrivialOffsetCalculatorILi1EjESD_NS0_6memory12LoadWithCastILi1EEENSE_13StoreWithCastILi1EEEEEviT_T0_T2_T3_T4_T5_)
	.align		4
        /*0234*/ 	.word	index@(__assertfail)
	.align		4
        /*0238*/ 	.word	index@(_ZN2at6native18elementwise_kernelILi128ELi4EZNS0_15gpu_kernel_implINS0_13BinaryFunctorIiibZZZNS0_22logical_or_kernel_cudaERNS_14TensorIteratorEENKUlvE0_clEvENKUlvE1_clEvEUliiE_EEEEvRNS_18TensorIteratorBaseERKT_EUliE_EEviT1_)
	.align		4
        /*023c*/ 	.word	index@(__assertfail)
	.align		4
        /*0240*/ 	.word	index@(_ZN2at6native27unrolled_elementwise_kernelINS0_13BinaryFunctorIiibZZZNS0_22logical_or_kernel_cudaERNS_14TensorIteratorEENKUlvE0_clEvENKUlvE1_clEvEUliiE_EESt5arrayIPcLm3EELi4E23TrivialOffsetCalculatorILi2EjESC_ILi1EjENS0_6memory12LoadWithCastILi2EEENSF_13StoreWithCastILi1EEEEEviT_T0_T2_T3_T4_T5_)
	.align		4
        /*0244*/ 	.word	index@(__assertfail)
	.align		4
        /*0248*/ 	.word	index@(_ZN2at6native18elementwise_kernelILi128ELi4EZNS0_15gpu_kernel_implINS0_13AUnaryFunctorIaabZZZNS0_22logical_or_kernel_cudaERNS_14TensorIteratorEENKUlvE0_clEvENKUlvE0_clEvEUlaaE_EEEEvRNS_18TensorIteratorBaseERKT_EUliE_EEviT1_)
	.align		4
        /*024c*/ 	.word	index@(__assertfail)
	.align		4
        /*0250*/ 	.word	index@(_ZN2at6native27unrolled_elementwise_kernelINS0_13AUnaryFunctorIaabZZZNS0_22logical_or_kernel_cudaERNS_14TensorIteratorEENKUlvE0_clEvENKUlvE0_clEvEUlaaE_EESt5arrayIPcLm2EELi4E23TrivialOffsetCalculatorILi1EjESD_NS0_6memory12LoadWithCastILi1EEENSE_13StoreWithCastILi1EEEEEviT_T0_T2_T3_T4_T5_)
	.align		4
        /*0254*/ 	.word	index@(__assertfail)
	.align		4
        /*0258*/ 	.word	index@(_ZN2at6native18elementwise_kernelILi128ELi4EZNS0_15gpu_kernel_implINS0_13BinaryFunctorIaabZZZNS0_22logical_or_kernel_cudaERNS_14TensorIteratorEENKUlvE0_clEvENKUlvE0_clEvEUlaaE_EEEEvRNS_18TensorIteratorBaseERKT_EUliE_EEviT1_)
	.align		4
        /*025c*/ 	.word	index@(__assertfail)
	.align		4
        /*0260*/ 	.word	index@(_ZN2at6native27unrolled_elementwise_kernelINS0_13BinaryFunctorIaabZZZNS0_22logical_or_kernel_cudaERNS_14TensorIteratorEENKUlvE0_clEvENKUlvE0_clEvEUlaaE_EESt5arrayIPcLm3EELi4E23TrivialOffsetCalculatorILi2EjESC_ILi1EjENS0_6memory12LoadWithCastILi2EEENSF_13StoreWithCastILi1EEEEEviT_T0_T2_T3_T4_T5_)
	.align		4
        /*0264*/ 	.word	index@(__assertfail)
	.align		4
        /*0268*/ 	.word	index@(_ZN2at6native18elementwise_kernelILi128ELi4EZNS0_15gpu_kernel_implINS0_13AUnaryFunctorIhhbZZZNS0_22logical_or_kernel_cudaERNS_14TensorIteratorEENKUlvE0_clEvENKUlvE_clEvEUlhhE_EEEEvRNS_18TensorIteratorBaseERKT_EUliE_EEviT1_)
	.align		4
        /*026c*/ 	.word	index@(__assertfail)
	.align		4
        /*0270*/ 	.word	index@(_ZN2at6native27unrolled_elementwise_kernelINS0_13AUnaryFunctorIhhbZZZNS0_22logical_or_kernel_cudaERNS_14TensorIteratorEENKUlvE0_clEvENKUlvE_clEvEUlhhE_EESt5arrayIPcLm2EELi4E23TrivialOffsetCalculatorILi1EjESD_NS0_6memory12LoadWithCastILi1EEENSE_13StoreWithCastILi1EEEEEviT_T0_T2_T3_T4_T5_)
	.align		4
        /*0274*/ 	.word	index@(__assertfail)
	.align		4
        /*0278*/ 	.word	index@(_ZN2at6native18elementwise_kernelILi128ELi4EZNS0_15gpu_kernel_implINS0_13BinaryFunctorIhhbZZZNS0_22logical_or_kernel_cudaERNS_14TensorIteratorEENKUlvE0_clEvENKUlvE_clEvEUlhhE_EEEEvRNS_18TensorIteratorBaseERKT_EUliE_EEviT1_)
	.align		4
        /*027c*/ 	.word	index@(__assertfail)
	.align		4
        /*0280*/ 	.word	index@(_ZN2at6native27unrolled_elementwise_kernelINS0_13BinaryFunctorIhhbZZZNS0_22logical_or_kernel_cudaERNS_14TensorIteratorEENKUlvE0_clEvENKUlvE_clEvEUlhhE_EESt5arrayIPcLm3EELi4E23TrivialOffsetCalculatorILi2EjESC_ILi1EjENS0_6memory12LoadWithCastILi2EEENSF_13StoreWithCastILi1EEEEEviT_T0_T2_T3_T4_T5_)
	.align		4
        /*0284*/ 	.word	index@(__assertfail)
	.align		4
        /*0288*/ 	.word	index@(_ZN2at6native18elementwise_kernelILi128ELi4EZNS0_15gpu_kernel_implINS0_13AUnaryFunctorIN3c108BFloat16ES5_bZZZNS0_23logical_and_kernel_cudaERNS_14TensorIteratorEENKUlvE0_clEvENKUlvE8_clEvEUlS5_S5_E_EEEEvRNS_18TensorIteratorBaseERKT_EUliE_EEviT1_)
	.align		4
        /*028c*/ 	.word	index@(__assertfail)
	.align		4
        /*0290*/ 	.word	index@(_ZN2at6native27unrolled_elementwise_kernelINS0_13AUnaryFunctorIN3c108BFloat16ES4_bZZZNS0_23logical_and_kernel_cudaERNS_14TensorIteratorEENKUlvE0_clEvENKUlvE8_clEvEUlS4_S4_E_EESt5arrayIPcLm2EELi4E23TrivialOffsetCalculatorILi1EjESF_NS0_6memory12LoadWithCastILi1EEENSG_13StoreWithCastILi1EEEEEviT_T0_T2_T3_T4_T5_)
	.align		4
        /*0294*/ 	.word	index@(__assertfail)
	.align		4
        /*0298*/ 	.word	index@(_ZN2at6native18elementwise_kernelILi128ELi4EZNS0_15gpu_kernel_implINS0_13BinaryFunctorIN3c108BFloat16ES5_bZZZNS0_23logical_and_kernel_cudaERNS_14TensorIteratorEENKUlvE0_clEvENKUlvE8_clEvEUlS5_S5_E_EEEEvRNS_18TensorIteratorBaseERKT_EUliE_EEviT1_)
	.align		4
        /*029c*/ 	.word	index@(__assertfail)
	.align		4
        /*02a0*/ 	.word	index@(_ZN2at6native27unrolled_elementwise_kernelINS0_13BinaryFunctorIN3c108BFloat16ES4_bZZZNS0_23logical_and_kernel_cudaERNS_14TensorIteratorEENKUlvE0_clEvENKUlvE8_clEvEUlS4_S4_E_EESt5arrayIPcLm3EELi4E23TrivialOffsetCalculatorILi2EjESE_ILi1EjENS0_6memory12LoadWithCastILi2EEENSH_13StoreWithCastILi1EEEEEviT_T0_T2_T3_T4_T5_)
	.align		4
        /*02a4*/ 	.word	index@(__assertfail)
	.align		4
        /*02a8*/ 	.word	index@(_ZN2at6native18elementwise_kernelILi128ELi4EZNS0_15gpu_kernel_implINS0_13AUnaryFunctorIbbbZZZNS0_23logical_and_kernel_cudaERNS_14TensorIteratorEENKUlvE0_clEvENKUlvE7_clEvEUlbbE_EEEEvRNS_18TensorIteratorBaseERKT_EUliE_EEviT1_)
	.align		4
        /*02ac*/ 	.word	index@(__assertfail)
	.align		4
        /*02b0*/ 	.word	index@(_ZN2at6native27unrolled_elementwise_kernelINS0_13AUnaryFunctorIbbbZZZNS0_23logical_and_kernel_cudaERNS_14TensorIteratorEENKUlvE0_clEvENKUlvE7_clEvEUlbbE_EESt5arrayIPcLm2EELi4E23TrivialOffsetCalculatorILi1EjESD_NS0_6memory12LoadWithCastILi1EEENSE_13StoreWithCastILi1EEEEEviT_T0_T2_T3_T4_T5_)
	.align		4
        /*02b4*/ 	.word	index@(__assertfail)
	.align		4
        /*02b8*/ 	.word	index@(_ZN2at6native18elementwise_kernelILi128ELi4EZNS0_15gpu_kernel_implINS0_13BinaryFunctorIbbbZZZNS0_23logical_and_kernel_cudaERNS_14TensorIteratorEENKUlvE0_clEvENKUlvE7_clEvEUlbbE_EEEEvRNS_18TensorIteratorBaseERKT_EUliE_EEviT1_)
	.align		4
        /*02bc*/ 	.word	index@(__assertfail)
	.align		4
        /*02c0*/ 	.word	index@(_ZN2at6native27unrolled_elementwise_kernelINS0_13BinaryFunctorIbbbZZZNS0_23logical_and_kernel_cudaERNS_14TensorIteratorEENKUlvE0_clEvENKUlvE7_clEvEUlbbE_EESt5arrayIPcLm3EELi4E23TrivialOffsetCalculatorILi2EjESC_ILi1EjENS0_6memory12LoadWithCastILi2EEENSF_13StoreWithCastILi1EEEEEviT_T0_T2_T3_T4_T5_)
	.align		4
        /*02c4*/ 	.word	index@(__assertfail)
	.align		4
        /*02c8*/ 	.word	index@(_ZN2at6native18elementwise_kernelILi128ELi4EZNS0_15gpu_kernel_implINS0_13AUnaryFunctorIN3c104HalfES5_bZZZNS0_23logical_and_kernel_cudaERNS_14TensorIteratorEENKUlvE0_clEvENKUlvE6_clEvEUlS5_S5_E_EEEEvRNS_18TensorIteratorBaseERKT_EUliE_EEviT1_)
	.align		4
        /*02cc*/ 	.word	index@(__assertfail)
	.align		4
        /*02d0*/ 	.word	index@(_ZN2at6native27unrolled_elementwise_kernelINS0_13AUnaryFunctorIN3c104HalfES4_bZZZNS0_23logical_and_kernel_cudaERNS_14TensorIteratorEENKUlvE0_clEvENKUlvE6_clEvEUlS4_S4_E_EESt5arrayIPcLm2EELi4E23TrivialOffsetCalculatorILi1EjESF_NS0_6memory12LoadWithCastILi1EEENSG_13StoreWithCastILi1EEEEEviT_T0_T2_T3_T4_T5_)
	.align		4
        /*02d4*/ 	.word	index@(__assertfail)
	.align		4
        /*02d8*/ 	.word	index@(_ZN2at6native18elementwise_kernelILi128ELi4EZNS0_15gpu_kernel_implINS0_13BinaryFunctorIN3c104HalfES5_bZZZNS0_23logical_and_kernel_cudaERNS_14TensorIteratorEENKUlvE0_clEvENKUlvE6_clEvEUlS5_S5_E_EEEEvRNS_18TensorIteratorBaseERKT_EUliE_EEviT1_)
	.align		4
        /*02dc*/ 	.word	index@(__assertfail)
	.align		4
        /*02e0*/ 	.word	index@(_ZN2at6native27unrolled_elementwise_kernelINS0_13BinaryFunctorIN3c104HalfES4_bZZZNS0_23logical_and_kernel_cudaERNS_14TensorIteratorEENKUlvE0_clEvENKUlvE6_clEvEUlS4_S4_E_EESt5arrayIPcLm3EELi4E23TrivialOffsetCalculatorILi2EjESE_ILi1EjENS0_6memory12LoadWithCastILi2EEENSH_13StoreWithCastILi1EEEEEviT_T0_T2_T3_T4_T5_)
	.align		4
        /*02e4*/ 	.word	index@(__assertfail)
	.align		4
        /*02e8*/ 	.word	index@(_ZN2at6native18elementwise_kernelILi128ELi4EZNS0_15gpu_kernel_implINS0_13AUnaryFunctorIffbZZZNS0_23logical_and_kernel_cudaERNS_14TensorIteratorEENKUlvE0_clEvENKUlvE5_clEvEUlffE_EEEEvRNS_18TensorIteratorBaseERKT_EUliE_EEviT1_)
	.align		4
        /*02ec*/ 	.word	index@(__assertfail)
	.align		4
        /*02f0*/ 	.word	index@(_ZN2at6native27unrolled_elementwise_kernelINS0_13AUnaryFunctorIffbZZZNS0_23logical_and_kernel_cudaERNS_14TensorIteratorEENKUlvE0_clEvENKUlvE5_clEvEUlffE_EESt5arrayIPcLm2EELi4E23TrivialOffsetCalculatorILi1EjESD_NS0_6memory12LoadWithCastILi1EEENSE_13StoreWithCastILi1EEEEEviT_T0_T2_T3_T4_T5_)
	.align		4
        /*02f4*/ 	.word	index@(__assertfail)
	.align		4
        /*02f8*/ 	.word	index@(_ZN2at6native18elementwise_kernelILi128ELi4EZNS0_15gpu_kernel_implINS0_13BinaryFunctorIffbZZZNS0_23logical_and_kernel_cudaERNS_14TensorIteratorEENKUlvE0_clEvENKUlvE5_clEvEUlffE_EEEEvRNS_18TensorIteratorBaseERKT_EUliE_EEviT1_)
	.align		4
        /*02fc*/ 	.word	index@(__assertfail)
	.align		4
        /*0300*/ 	.word	index@(_ZN2at6native27unrolled_elementwise_kernelINS0_13BinaryFunctorIffbZZZNS0_23logical_and_kernel_cudaERNS_14TensorIteratorEENKUlvE0_clEvENKUlvE5_clEvEUlffE_EESt5arrayIPcLm3EELi4E23TrivialOffsetCalculatorILi2EjESC_ILi1EjENS0_6memory12LoadWithCastILi2EEENSF_13StoreWithCastILi1EEEEEviT_T0_T2_T3_T4_T5_)
	.align		4
        /*0304*/ 	.word	index@(__assertfail)
	.align		4
        /*0308*/ 	.word	index@(_ZN2at6native18elementwise_kernelILi128ELi4EZNS0_15gpu_kernel_implINS0_13AUnaryFunctorIddbZZZNS0_23logical_and_kernel_cudaERNS_14TensorIteratorEENKUlvE0_clEvENKUlvE4_clEvEUlddE_EEEEvRNS_18TensorIteratorBaseERKT_EUliE_EEviT1_)
	.align		4
        /*030c*/ 	.word	index@(__assertfail)
	.align		4
        /*0310*/ 	.word	index@(_ZN2at6native27unrolled_elementwise_kernelINS0_13AUnaryFunctorIddbZZZNS0_23logical_and_kernel_cudaERNS_14TensorIteratorEENKUlvE0_clEvENKUlvE4_clEvEUlddE_EESt5arrayIPcLm2EELi4E23TrivialOffsetCalculatorILi1EjESD_NS0_6memory12LoadWithCastILi1EEENSE_13StoreWithCastILi1EEEEEviT_T0_T2_T3_T4_T5_)
	.align		4
        /*0314*/ 	.word	index@(__assertfail)
	.align		4
        /*0318*/ 	.word	index@(_ZN2at6native18elementwise_kernelILi128ELi4EZNS0_15gpu_kernel_implINS0_13BinaryFunctorIddbZZZNS0_23logical_and_kernel_cudaERNS_14TensorIteratorEENKUlvE0_clEvENKUlvE4_clEvEUlddE_EEEEvRNS_18TensorIteratorBaseERKT_EUliE_EEviT1_)
	.align		4
        /*031c*/ 	.word	index@(__assertfail)
	.align		4
        /*0320*/ 	.word	index@(_ZN2at6native27unrolled_elementwise_kernelINS0_13BinaryFunctorIddbZZZNS0_23logical_and_kernel_cudaERNS_14TensorIteratorEENKUlvE0_clEvENKUlvE4_clEvEUlddE_EESt5arrayIPcLm3EELi4E23TrivialOffsetCalculatorILi2EjESC_ILi1EjENS0_6memory12LoadWithCastILi2EEENSF_13StoreWithCastILi1EEEEEviT_T0_T2_T3_T4_T5_)
	.align		4
        /*0324*/ 	.word	index@(__assertfail)
	.align		4
        /*0328*/ 	.word	index@(_ZN2at6native18elementwise_kernelILi128ELi4EZNS0_15gpu_kernel_implINS0_13AUnaryFunctorIssbZZZNS0_23logical_and_kernel_cudaERNS_14TensorIteratorEENKUlvE0_clEvENKUlvE3_clEvEUlssE_EEEEvRNS_18TensorIteratorBaseERKT_EUliE_EEviT1_)
	.align		4
        /*032c*/ 	.word	index@(__assertfail)
	.align		4
        /*0330*/ 	.word	index@(_ZN2at6native27unrolled_elementwise_kernelINS0_13AUnaryFunctorIssbZZZNS0_23logical_and_kernel_cudaERNS_14TensorIteratorEENKUlvE0_clEvENKUlvE3_clEvEUlssE_EESt5arrayIPcLm2EELi4E23TrivialOffsetCalculatorILi1EjESD_NS0_6memory12LoadWithCastILi1EEENSE_13StoreWithCastILi1EEEEEviT_T0_T2_T3_T4_T5_)
	.align		4
        /*0334*/ 	.word	index@(__assertfail)
	.align		4
        /*0338*/ 	.word	index@(_ZN2at6native18elementwise_kernelILi128ELi4EZNS0_15gpu_kernel_implINS0_13BinaryFunctorIssbZZZNS0_23logical_and_kernel_cudaERNS_14TensorIteratorEENKUlvE0_clEvENKUlvE3_clEvEUlssE_EEEEvRNS_18TensorIteratorBaseERKT_EUliE_EEviT1_)
	.align		4
        /*033c*/ 	.word	index@(__assertfail)
	.align		4
        /*0340*/ 	.word	index@(_ZN2at6native27unrolled_elementwise_kernelINS0_13BinaryFunctorIssbZZZNS0_23logical_and_kernel_cudaERNS_14TensorIteratorEENKUlvE0_clEvENKUlvE3_clEvEUlssE_EESt5arrayIPcLm3EELi4E23TrivialOffsetCalculatorILi2EjESC_ILi1EjENS0_6memory12LoadWithCastILi2EEENSF_13StoreWithCastILi1EEEEEviT_T0_T2_T3_T4_T5_)
	.align		4
        /*0344*/ 	.word	index@(__assertfail)
	.align		4
        /*0348*/ 	.word	index@(_ZN2at6native18elementwise_kernelILi128ELi4EZNS0_15gpu_kernel_implINS0_13AUnaryFunctorIllbZZZNS0_23logical_and_kernel_cudaERNS_14TensorIteratorEENKUlvE0_clEvENKUlvE2_clEvEUlllE_EEEEvRNS_18TensorIteratorBaseERKT_EUliE_EEviT1_)
	.align		4
        /*034c*/ 	.word	index@(__assertfail)
	.align		4
        /*0350*/ 	.word	index@(_ZN2at6native27unrolled_elementwise_kernelINS0_13AUnaryFunctorIllbZZZNS0_23logical_and_kernel_cudaERNS_14TensorIteratorEENKUlvE0_clEvENKUlvE2_clEvEUlllE_EESt5arrayIPcLm2EELi4E23TrivialOffsetCalculatorILi1EjESD_NS0_6memory12LoadWithCastILi1EEENSE_13StoreWithCastILi1EEEEEviT_T0_T2_T3_T4_T5_)
	.align		4
        /*0354*/ 	.word	index@(__assertfail)
	.align		4
        /*0358*/ 	.word	index@(_ZN2at6native18elementwise_kernelILi128ELi4EZNS0_15gpu_kernel_implINS0_13BinaryFunctorIllbZZZNS0_23logical_and_kernel_cudaERNS_14TensorIteratorEENKUlvE0_clEvENKUlvE2_clEvEUlllE_EEEEvRNS_18TensorIteratorBaseERKT_EUliE_EEviT1_)
	.align		4
        /*035c*/ 	.word	index@(__assertfail)
	.align		4
        /*0360*/ 	.word	index@(_ZN2at6native27unrolled_elementwise_kernelINS0_13BinaryFunctorIllbZZZNS0_23logical_and_kernel_cudaERNS_14TensorIteratorEENKUlvE0_clEvENKUlvE2_clEvEUlllE_EESt5arrayIPcLm3EELi4E23TrivialOffsetCalculatorILi2EjESC_ILi1EjENS0_6memory12LoadWithCastILi2EEENSF_13StoreWithCastILi1EEEEEviT_T0_T2_T3_T4_T5_)
	.align		4
        /*0364*/ 	.word	index@(__assertfail)
	.align		4
        /*0368*/ 	.word	index@(_ZN2at6native18elementwise_kernelILi128ELi4EZNS0_15gpu_kernel_implINS0_13AUnaryFunctorIiibZZZNS0_23logical_and_kernel_cudaERNS_14TensorIteratorEENKUlvE0_clEvENKUlvE1_clEvEUliiE_EEEEvRNS_18TensorIteratorBaseERKT_EUliE_EEviT1_)
	.align		4
        /*036c*/ 	.word	index@(__assertfail)
	.align		4
        /*0370*/ 	.word	index@(_ZN2at6native27unrolled_elementwise_kernelINS0_13AUnaryFunctorIiibZZZNS0_23logical_and_kernel_cudaERNS_14TensorIteratorEENKUlvE0_clEvENKUlvE1_clEvEUliiE_EESt5arrayIPcLm2EELi4E23TrivialOffsetCalculatorILi1EjESD_NS0_6memory12LoadWithCastILi1EEENSE_13StoreWithCastILi1EEEEEviT_T0_T2_T3_T4_T5_)
	.align		4
        /*0374*/ 	.word	index@(__assertfail)
	.align		4
        /*0378*/ 	.word	index@(_ZN2at6native18elementwise_kernelILi128ELi4EZNS0_15gpu_kernel_implINS0_13BinaryFunctorIiibZZZNS0_23logical_and_kernel_cudaERNS_14TensorIteratorEENKUlvE0_clEvENKUlvE1_clEvEUliiE_EEEEvRNS_18TensorIteratorBaseERKT_EUliE_EEviT1_)
	.align		4
        /*037c*/ 	.word	index@(__assertfail)
	.align		4
        /*0380*/ 	.word	index@(_ZN2at6native27unrolled_elementwise_kernelINS0_13BinaryFunctorIiibZZZNS0_23logical_and_kernel_cudaERNS_14TensorIteratorEENKUlvE0_clEvENKUlvE1_clEvEUliiE_EESt5arrayIPcLm3EELi4E23TrivialOffsetCalculatorILi2EjESC_ILi1EjENS0_6memory12LoadWithCastILi2EEENSF_13StoreWithCastILi1EEEEEviT_T0_T2_T3_T4_T5_)
	.align		4
        /*0384*/ 	.word	index@(__assertfail)
	.align		4
        /*0388*/ 	.word	index@(_ZN2at6native18elementwise_kernelILi128ELi4EZNS0_15gpu_kernel_implINS0_13AUnaryFunctorIaabZZZNS0_23logical_and_kernel_cudaERNS_14TensorIteratorEENKUlvE0_clEvENKUlvE0_clEvEUlaaE_EEEEvRNS_18TensorIteratorBaseERKT_EUliE_EEviT1_)
	.align		4
        /*038c*/ 	.word	index@(__assertfail)
	.align		4
        /*0390*/ 	.word	index@(_ZN2at6native27unrolled_elementwise_kernelINS0_13AUnaryFunctorIaabZZZNS0_23logical_and_kernel_cudaERNS_14TensorIteratorEENKUlvE0_clEvENKUlvE0_clEvEUlaaE_EESt5arrayIPcLm2EELi4E23TrivialOffsetCalculatorILi1EjESD_NS0_6memory12LoadWithCastILi1EEENSE_13StoreWithCastILi1EEEEEviT_T0_T2_T3_T4_T5_)
	.align		4
        /*0394*/ 	.word	index@(__assertfail)
	.align		4
        /*0398*/ 	.word	index@(_ZN2at6native18elementwise_kernelILi128ELi4EZNS0_15gpu_kernel_implINS0_13BinaryFunctorIaabZZZNS0_23logical_and_kernel_cudaERNS_14TensorIteratorEENKUlvE0_clEvENKUlvE0_clEvEUlaaE_EEEEvRNS_18TensorIteratorBaseERKT_EUliE_EEviT1_)
	.align		4
        /*039c*/ 	.word	index@(__assertfail)
	.align		4
        /*03a0*/ 	.word	index@(_ZN2at6native27unrolled_elementwise_kernelINS0_13BinaryFunctorIaabZZZNS0_23logical_and_kernel_cudaERNS_14TensorIteratorEENKUlvE0_clEvENKUlvE0_clEvEUlaaE_EESt5arrayIPcLm3EELi4E23TrivialOffsetCalculatorILi2EjESC_ILi1EjENS0_6memory12LoadWithCastILi2EEENSF_13StoreWithCastILi1EEEEEviT_T0_T2_T3_T4_T5_)
	.align		4
        /*03a4*/ 	.word	index@(__assertfail)
	.align		4
        /*03a8*/ 	.word	index@(_ZN2at6native18elementwise_kernelILi128ELi4EZNS0_15gpu_kernel_implINS0_13AUnaryFunctorIhhbZZZNS0_23logical_and_kernel_cudaERNS_14TensorIteratorEENKUlvE0_clEvENKUlvE_clEvEUlhhE_EEEEvRNS_18TensorIteratorBaseERKT_EUliE_EEviT1_)
	.align		4
        /*03ac*/ 	.word	index@(__assertfail)
	.align		4
        /*03b0*/ 	.word	index@(_ZN2at6native27unrolled_elementwise_kernelINS0_13AUnaryFunctorIhhbZZZNS0_23logical_and_kernel_cudaERNS_14TensorIteratorEENKUlvE0_clEvENKUlvE_clEvEUlhhE_EESt5arrayIPcLm2EELi4E23TrivialOffsetCalculatorILi1EjESD_NS0_6memory12LoadWithCastILi1EEENSE_13StoreWithCastILi1EEEEEviT_T0_T2_T3_T4_T5_)
	.align		4
        /*03b4*/ 	.word	index@(__assertfail)
	.align		4
        /*03b8*/ 	.word	index@(_ZN2at6native18elementwise_kernelILi128ELi4EZNS0_15gpu_kernel_implINS0_13BinaryFunctorIhhbZZZNS0_23logical_and_kernel_cudaERNS_14TensorIteratorEENKUlvE0_clEvENKUlvE_clEvEUlhhE_EEEEvRNS_18TensorIteratorBaseERKT_EUliE_EEviT1_)
	.align		4
        /*03bc*/ 	.word	index@(__assertfail)
	.align		4
        /*03c0*/ 	.word	index@(_ZN2at6native27unrolled_elementwise_kernelINS0_13BinaryFunctorIhhbZZZNS0_23logical_and_kernel_cudaERNS_14TensorIteratorEENKUlvE0_clEvENKUlvE_clEvEUlhhE_EESt5arrayIPcLm3EELi4E23TrivialOffsetCalculatorILi2EjESC_ILi1EjENS0_6memory12LoadWithCastILi2EEENSF_13StoreWithCastILi1EEEEEviT_T0_T2_T3_T4_T5_)
	.align		4
        /*03c4*/ 	.word	index@(__assertfail)
	.align		4
        /*03c8*/ 	.word	0x00000000
	.align		4
        /*03cc*/ 	.word	0xfffffffe
	.align		4
        /*03d0*/ 	.word	0x00000000
	.align		4
        /*03d4*/ 	.word	0xfffffffd
	.align		4
        /*03d8*/ 	.word	0x00000000
	.align		4
        /*03dc*/ 	.word	0xfffffffc


//--------------------- .nv.constant4             --------------------------
	.section	.nv.constant4,"a",@progbits
	.align	8
	.align		8
.nv.constant4:
        /*0000*/ 	.dword	__assertfail
	.align		8
        /*0008*/ 	.dword	__unnamed_1
	.align		8
        /*0010*/ 	.dword	__unnamed_2
	.align		8
        /*0018*/ 	.dword	__unnamed_3
	.align		8
        /*0020*/ 	.dword	__unnamed_4
	.align		8
        /*0028*/ 	.dword	__unnamed_5
	.align		8
        /*0030*/ 	.dword	__unnamed_6
	.align		8
        /*0038*/ 	.dword	__unnamed_7
	.align		8
        /*0040*/ 	.dword	__unnamed_8
	.align		8
        /*0048*/ 	.dword	__unnamed_9
	.align		8
        /*0050*/ 	.dword	__unnamed_10
	.align		8
        /*0058*/ 	.dword	__unnamed_11
	.align		8
        /*0060*/ 	.dword	_ZN57_INTERNAL_a5fe4eab_26_BinaryLogicalOpsKernels_cu_af2bb0934cuda3std3__45__cpo5beginE
	.align		8
        /*0068*/ 	.dword	_ZN57_INTERNAL_a5fe4eab_26_BinaryLogicalOpsKernels_cu_af2bb0934cuda3std3__45__cpo3endE
	.align		8
        /*0070*/ 	.dword	_ZN57_INTERNAL_a5fe4eab_26_BinaryLogicalOpsKernels_cu_af2bb0934cuda3std3__45__cpo6cbeginE
	.align		8
        /*0078*/ 	.dword	_ZN57_INTERNAL_a5fe4eab_26_BinaryLogicalOpsKernels_cu_af2bb0934cuda3std3__45__cpo4cendE
	.align		8
        /*0080*/ 	.dword	_ZN57_INTERNAL_a5fe4eab_26_BinaryLogicalOpsKernels_cu_af2bb0934cuda3std3__45__cpo6rbeginE
	.align		8
        /*0088*/ 	.dword	_ZN57_INTERNAL_a5fe4eab_26_BinaryLogicalOpsKernels_cu_af2bb0934cuda3std3__45__cpo4rendE
	.align		8
        /*0090*/ 	.dword	_ZN57_INTERNAL_a5fe4eab_26_BinaryLogicalOpsKernels_cu_af2bb0934cuda3std3__45__cpo7crbeginE
	.align		8
        /*0098*/ 	.dword	_ZN57_INTERNAL_a5fe4eab_26_BinaryLogicalOpsKernels_cu_af2bb0934cuda3std3__45__cpo5crendE
	.align		8
        /*00a0*/ 	.dword	_ZN57_INTERNAL_a5fe4eab_26_BinaryLogicalOpsKernels_cu_af2bb0934cuda3std3__459_GLOBAL__N__a5fe4eab_26_BinaryLogicalOpsKernels_cu_af2bb0936ignoreE
	.align		8
        /*00a8*/ 	.dword	_ZN57_INTERNAL_a5fe4eab_26_BinaryLogicalOpsKernels_cu_af2bb0934cuda3std3__419piecewise_constructE
	.align		8
        /*00b0*/ 	.dword	_ZN57_INTERNAL_a5fe4eab_26_BinaryLogicalOpsKernels_cu_af2bb0934cuda3std3__48in_placeE
	.align		8
        /*00b8*/ 	.dword	_ZN57_INTERNAL_a5fe4eab_26_BinaryLogicalOpsKernels_cu_af2bb0934cuda3std3__420unreachable_sentinelE
	.align		8
        /*00c0*/ 	.dword	_ZN57_INTERNAL_a5fe4eab_26_BinaryLogicalOpsKernels_cu_af2bb0934cuda3std6ranges3__45__cpo4swapE
	.align		8
        /*00c8*/ 	.dword	_ZN57_INTERNAL_a5fe4eab_26_BinaryLogicalOpsKernels_cu_af2bb0934cuda3std6ranges3__45__cpo9iter_moveE
	.align		8
        /*00d0*/ 	.dword	_ZN57_INTERNAL_a5fe4eab_26_BinaryLogicalOpsKernels_cu_af2bb0934cuda3std6ranges3__45__cpo5beginE
	.align		8
        /*00d8*/ 	.dword	_ZN57_INTERNAL_a5fe4eab_26_BinaryLogicalOpsKernels_cu_af2bb0934cuda3std6ranges3__45__cpo3endE
	.align		8
        /*00e0*/ 	.dword	_ZN57_INTERNAL_a5fe4eab_26_BinaryLogicalOpsKernels_cu_af2bb0934cuda3std6ranges3__45__cpo6cbeginE
	.align		8
        /*00e8*/ 	.dword	_ZN57_INTERNAL_a5fe4eab_26_BinaryLogicalOpsKernels_cu_af2bb0934cuda3std6ranges3__45__cpo4cendE
	.align		8
        /*00f0*/ 	.dword	_ZN57_INTERNAL_a5fe4eab_26_BinaryLogicalOpsKernels_cu_af2bb0934cuda3std6ranges3__45__cpo7advanceE
	.align		8
        /*00f8*/ 	.dword	_ZN57_INTERNAL_a5fe4eab_26_BinaryLogicalOpsKernels_cu_af2bb0934cuda3std6ranges3__45__cpo9iter_swapE
	.align		8
        /*0100*/ 	.dword	_ZN57_INTERNAL_a5fe4eab_26_BinaryLogicalOpsKernels_cu_af2bb0934cuda3std6ranges3__45__cpo4nextE
	.align		8
        /*0108*/ 	.dword	_ZN57_INTERNAL_a5fe4eab_26_BinaryLogicalOpsKernels_cu_af2bb0934cuda3std6ranges3__45__cpo4prevE
	.align		8
        /*0110*/ 	.dword	_ZN57_INTERNAL_a5fe4eab_26_BinaryLogicalOpsKernels_cu_af2bb0934cuda3std6ranges3__45__cpo4dataE
	.align		8
        /*0118*/ 	.dword	_ZN57_INTERNAL_a5fe4eab_26_BinaryLogicalOpsKernels_cu_af2bb0934cuda3std6ranges3__45__cpo5cdataE
	.align		8
        /*0120*/ 	.dword	_ZN57_INTERNAL_a5fe4eab_26_BinaryLogicalOpsKernels_cu_af2bb0934cuda3std6ranges3__45__cpo4sizeE
	.align		8
        /*0128*/ 	.dword	_ZN57_INTERNAL_a5fe4eab_26_BinaryLogicalOpsKernels_cu_af2bb0934cuda3std6ranges3__45__cpo5ssizeE
	.align		8
        /*0130*/ 	.dword	_ZN57_INTERNAL_a5fe4eab_26_BinaryLogicalOpsKernels_cu_af2bb0934cuda3std6ranges3__45__cpo8distanceE
	.align		8
        /*0138*/ 	.dword	_ZN57_INTERNAL_a5fe4eab_26_BinaryLogicalOpsKernels_cu_af2bb0936thrust24THRUST_300001_SM_1000_NS6system6detail10sequential3seqE
	.align		8
        /*0140*/ 	.dword	$str$7
	.align		8
        /*0148*/ 	.dword	$str$8


//--------------------- .text._ZN2at6native18elementwise_kernelILi128ELi4EZNS0_15gpu_kernel_implINS0_13AUnaryFunctorIN3c108BFloat16ES5_bZZZNS0_23logical_xor_kernel_cudaERNS_14TensorIteratorEENKUlvE0_clEvENKUlvE8_clEvEUlS5_S5_E_EEEEvRNS_18TensorIteratorBaseERKT_EUliE_EEviT1_ --------------------------
	.section	.text._ZN2at6native18elementwise_kernelILi128ELi4EZNS0_15gpu_kernel_implINS0_13AUnaryFunctorIN3c108BFloat16ES5_bZZZNS0_23logical_xor_kernel_cudaERNS_14TensorIteratorEENKUlvE0_clEvENKUlvE8_clEvEUlS5_S5_E_EEEEvRNS_18TensorIteratorBaseERKT_EUliE_EEviT1_,"ax",@progbits
	.align	128
        .global         _ZN2at6native18elementwise_kernelILi128ELi4EZNS0_15gpu_kernel_implINS0_13AUnaryFunctorIN3c108BFloat16ES5_bZZZNS0_23logical_xor_kernel_cudaERNS_14TensorIteratorEENKUlvE0_clEvENKUlvE8_clEvEUlS5_S5_E_EEEEvRNS_18TensorIteratorBaseERKT_EUliE_EEviT1_
        .type           _ZN2at6native18elementwise_kernelILi128ELi4EZNS0_15gpu_kernel_implINS0_13AUnaryFunctorIN3c108BFloat16ES5_bZZZNS0_23logical_xor_kernel_cudaERNS_14TensorIteratorEENKUlvE0_clEvENKUlvE8_clEvEUlS5_S5_E_EEEEvRNS_18TensorIteratorBaseERKT_EUliE_EEviT1_,@function
        .size           _ZN2at6native18elementwise_kernelILi128ELi4EZNS0_15gpu_kernel_implINS0_13AUnaryFunctorIN3c108BFloat16ES5_bZZZNS0_23logical_xor_kernel_cudaERNS_14TensorIteratorEENKUlvE0_clEvENKUlvE8_clEvEUlS5_S5_E_EEEEvRNS_18TensorIteratorBaseERKT_EUliE_EEviT1_,(.L_x_43364 - _ZN2at6native18elementwise_kernelILi128ELi4EZNS0_15gpu_kernel_implINS0_13AUnaryFunctorIN3c108BFloat16ES5_bZZZNS0_23logical_xor_kernel_cudaERNS_14TensorIteratorEENKUlvE0_clEvENKUlvE8_clEvEUlS5_S5_E_EEEEvRNS_18TensorIteratorBaseERKT_EUliE_EEviT1_)
        .other          _ZN2at6native18elementwise_kernelILi128ELi4EZNS0_15gpu_kernel_implINS0_13AUnaryFunctorIN3c108BFloat16ES5_bZZZNS0_23logical_xor_kernel_cudaERNS_14TensorIteratorEENKUlvE0_clEvENKUlvE8_clEvEUlS5_S5_E_EEEEvRNS_18TensorIteratorBaseERKT_EUliE_EEviT1_,@"STO_CUDA_ENTRY STV_DEFAULT"
_ZN2at6native18elementwise_kernelILi128ELi4EZNS0_15gpu_kernel_implINS0_13AUnaryFunctorIN3c108BFloat16ES5_bZZZNS0_23logical_xor_kernel_cudaERNS_14TensorIteratorEENKUlvE0_clEvENKUlvE8_clEvEUlS5_S5_E_EEEEvRNS_18TensorIteratorBaseERKT_EUliE_EEviT1_:
.text._ZN2at6native18elementwise_kernelILi128ELi4EZNS0_15gpu_kernel_implINS0_13AUnaryFunctorIN3c108BFloat16ES5_bZZZNS0_23logical_xor_kernel_cudaERNS_14TensorIteratorEENKUlvE0_clEvENKUlvE8_clEvEUlS5_S5_E_EEEEvRNS_18TensorIteratorBaseERKT_EUliE_EEviT1_:
[----:B------:R-:W0:Y:S01]  /*0000*/  LDC R1, c[0x0][0x37c] ;  /* 0x0000df00ff017b82 */ /* 0x000e220000000800 */
[----:B------:R-:W1:Y:S07]  /*0010*/  S2R R17, SR_TID.X ;  /* 0x0000000000117919 */ /* 0x000e6e0000002100 */
[----:B------:R-:W2:Y:S01]  /*0020*/  S2UR UR4, SR_CTAID.X ;  /* 0x00000000000479c3 */ /* 0x000ea20000002500 */
[----:B------:R-:W3:Y:S01]  /*0030*/  LDCU UR40, c[0x0][0x388] ;  /* 0x00007100ff2877ac */ /* 0x000ee20008000800 */
[----:B------:R-:W-:Y:S01]  /*0040*/  BSSY.RECONVERGENT B7, `(.L_x_0) ;  /* 0x000030e000077945 */ /* 0x000fe20003800200 */
[----:B------:R-:W4:Y:S01]  /*0050*/  LDCU UR5, c[0x0][0x380] ;  /* 0x00007000ff0577ac */ /* 0x000f220008000800 */
[----:B------:R-:W0:Y:S01]  /*0060*/  LDCU.64 UR36, c[0x0][0x358] ;  /* 0x00006b00ff2477ac */ /* 0x000e220008000a00 */
[----:B------:R-:W0:Y:S01]  /*0070*/  LDCU.U8 UR39, c[0x0][0x594] ;  /* 0x0000b280ff2777ac */ /* 0x000e220008000000 */
[----:B------:R-:W0:Y:S01]  /*0080*/  LDCU.U8 UR42, c[0x0][0x595] ;  /* 0x0000b2a0ff2a77ac */ /* 0x000e220008000000 */
[----:B---3--:R-:W-:Y:S01]  /*0090*/  UIADD3 UR41, UPT, UPT, UR40, -0x1, URZ ;  /* 0xffffffff28297890 */ /* 0x008fe2000fffe0ff */
[----:B------:R-:W3:Y:S01]  /*00a0*/  LDCU.U16 UR43, c[0x0][0x592] ;  /* 0x0000b240ff2b77ac */ /* 0x000ee20008000400 */
[----:B--2---:R-:W-:-:S02]  /*00b0*/  USHF.L.U32 UR4, UR4, 0x9, URZ ;  /* 0x0000000904047899 */ /* 0x004fc400080006ff */
[----:B------:R-:W-:-:S04]  /*00c0*/  UISETP.LT.U32.AND UP0, UPT, UR41, 0x18, UPT ;  /* 0x000000182900788c */ /* 0x000fc8000bf01070 */
[----:B-1----:R-:W-:Y:S01]  /*00d0*/  LOP3.LUT R17, R17, UR4, RZ, 0xfc, !PT ;  /* 0x0000000411117c12 */ /* 0x002fe2000f8efcff */
[----:B------:R-:W-:-:S03]  /*00e0*/  USEL UR38, UR41, 0x18, UP0 ;  /* 0x0000001829267887 */ /* 0x000fc60008000000 */
[----:B----4-:R-:W-:Y:S01]  /*00f0*/  ISETP.GE.AND P0, PT, R17, UR5, PT ;  /* 0x0000000511007c0c */ /* 0x010fe2000bf06270 */
[----:B------:R-:W-:-:S12]  /*0100*/  UIADD3 UR38, UPT, UPT, UR38, 0x1, URZ ;  /* 0x0000000126267890 */ /* 0x000fd8000fffe0ff */
[----:B0--3--:R-:W-:Y:S05]  /*0110*/  @P0 BRA `(.L_x_1) ;  /* 0x0000003000000947 */ /* 0x009fea0003800000 */
[----:B------:R-:W-:Y:S01]  /*0120*/  UISETP.NE.AND UP0, UPT, UR40, URZ, UPT ;  /* 0x000000ff2800728c */ /* 0x000fe2000bf05270 */
[----:B------:R-:W-:Y:S02]  /*0130*/  IMAD.MOV.U32 R0, RZ, RZ, RZ ;  /* 0x000000ffff007224 */ /* 0x000fe400078e00ff */
[----:B------:R-:W-:-:S06]  /*0140*/  IMAD.MOV.U32 R16, RZ, RZ, RZ ;  /* 0x000000ffff107224 */ /* 0x000fcc00078e00ff */
[----:B------:R-:W-:Y:S05]  /*0150*/  BRA.U !UP0, `(.L_x_2) ;  /* 0x0000001108a87547 */ /* 0x000fea000b800000 */
[----:B------:R-:W0:Y:S01]  /*0160*/  LDCU.64 UR4, c[0x0][0x390] ;  /* 0x00007200ff0477ac */ /* 0x000e220008000a00 */
[----:B------:R-:W-:Y:S01]  /*0170*/  IMAD.MOV.U32 R16, RZ, RZ, RZ ;  /* 0x000000ffff107224 */ /* 0x000fe200078e00ff */
[----:B------:R-:W1:Y:S01]  /*0180*/  LDCU UR6, c[0x0][0x38c] ;  /* 0x00007180ff0677ac */ /* 0x000e620008000800 */
[----:B------:R-:W2:Y:S01]  /*0190*/  LDCU.64 UR8, c[0x0][0x4b8] ;  /* 0x00009700ff0877ac */ /* 0x000ea20008000a00 */
[----:B------:R-:W-:Y:S01]  /*01a0*/  UISETP.NE.AND UP0, UPT, UR41, URZ, UPT ;  /* 0x000000ff2900728c */ /* 0x000fe2000bf05270 */
[----:B0-----:R-:W-:-:S05]  /*01b0*/  IMAD.HI.U32 R2, R17, UR4, R16 ;  /* 0x0000000411027c27 */ /* 0x001fca000f8e0010 */
[----:B------:R-:W-:-:S04]  /*01c0*/  SHF.R.U32.HI R3, RZ, UR5, R2 ;  /* 0x00000005ff037c19 */ /* 0x000fc80008011602 */
[----:B------:R-:W-:-:S05]  /*01d0*/  IADD3 R0, PT, PT, -R3, RZ, RZ ;  /* 0x000000ff03007210 */ /* 0x000fca0007ffe1ff */
[----:B-1----:R-:W-:-:S04]  /*01e0*/  IMAD R0, R0, UR6, R17 ;  /* 0x0000000600007c24 */ /* 0x002fc8000f8e0211 */
[C---:B--2---:R-:W-:Y:S02]  /*01f0*/  IMAD R16, R0.reuse, UR8, RZ ;  /* 0x0000000800107c24 */ /* 0x044fe4000f8e02ff */
[----:B------:R-:W-:Y:S01]  /*0200*/  IMAD R0, R0, UR9, RZ ;  /* 0x0000000900007c24 */ /* 0x000fe2000f8e02ff */
[----:B------:R-:W-:Y:S06]  /*0210*/  BRA.U !UP0, `(.L_x_2) ;  /* 0x0000001108787547 */ /* 0x000fec000b800000 */
[----:B------:R-:W0:Y:S01]  /*0220*/  LDCU.64 UR6, c[0x0][0x398] ;  /* 0x00007300ff0677ac */ /* 0x000e220008000a00 */
[----:B------:R-:W-:Y:S01]  /*0230*/  IMAD.MOV.U32 R2, RZ, RZ, RZ ;  /* 0x000000ffff027224 */ /* 0x000fe200078e00ff */
[----:B------:R-:W1:Y:S01]  /*0240*/  LDCU UR4, c[0x0][0x3a0] ;  /* 0x00007400ff0477ac */ /* 0x000e620008000800 */
[----:B------:R-:W2:Y:S01]  /*0250*/  LDCU.64 UR8, c[0x0][0x4c0] ;  /* 0x00009800ff0877ac */ /* 0x000ea20008000a00 */
[----:B------:R-:W-:Y:S01]  /*0260*/  UISETP.NE.AND UP0, UPT, UR38, 0x2, UPT ;  /* 0x000000022600788c */ /* 0x000fe2000bf05270 */
[----:B0-----:R-:W-:-:S05]  /*0270*/  IMAD.HI.U32 R4, R3, UR7, R2 ;  /* 0x0000000703047c27 */ /* 0x001fca000f8e0002 */
[----:B-1----:R-:W-:-:S05]  /*0280*/  SHF.R.U32.HI R5, RZ, UR4, R4 ;  /* 0x00000004ff057c19 */ /* 0x002fca0008011604 */
[----:B------:R-:W-:-:S04]  /*0290*/  IMAD.MOV R2, RZ, RZ, -R5 ;  /* 0x000000ffff027224 */ /* 0x000fc800078e0a05 */
[----:B------:R-:W-:-:S04]  /*02a0*/  IMAD R3, R2, UR6, R3 ;  /* 0x0000000602037c24 */ /* 0x000fc8000f8e0203 */
[C---:B--2---:R-:W-:Y:S02]  /*02b0*/  IMAD R16, R3.reuse, UR8, R16 ;  /* 0x0000000803107c24 */ /* 0x044fe4000f8e0210 */
[----:B------:R-:W-:Y:S01]  /*02c0*/  IMAD R0, R3, UR9, R0 ;  /* 0x0000000903007c24 */ /* 0x000fe2000f8e0200 */
[----:B------:R-:W-:Y:S06]  /*02d0*/  BRA.U !UP0, `(.L_x_2) ;  /* 0x0000001108487547 */ /* 0x000fec000b800000 */
[----:B------:R-:W0:Y:S01]  /*02e0*/  LDCU.64 UR4, c[0x0][0x3a8] ;  /* 0x00007500ff0477ac */ /* 0x000e220008000a00 */
[----:B------:R-:W-:Y:S01]  /*02f0*/  IMAD.MOV.U32 R4, RZ, RZ, RZ ;  /* 0x000000ffff047224 */ /* 0x000fe200078e00ff */
[----:B------:R-:W1:Y:S01]  /*0300*/  LDCU UR6, c[0x0][0x3a4] ;  /* 0x00007480ff0677ac */ /* 0x000e620008000800 */
[----:B------:R-:W2:Y:S01]  /*0310*/  LDCU.64 UR8, c[0x0][0x4c8] ;  /* 0x00009900ff0877ac */ /* 0x000ea20008000a00 */
[----:B------:R-:W-:Y:S01]  /*0320*/  UISETP.NE.AND UP0, UPT, UR38, 0x3, UPT ;  /* 0x000000032600788c */ /* 0x000fe2000bf05270 */
[----:B0-----:R-:W-:-:S05]  /*0330*/  IMAD.HI.U32 R2, R5, UR4, R4 ;  /* 0x0000000405027c27 */ /* 0x001fca000f8e0004 */
[----:B------:R-:W-:-:S04]  /*0340*/  SHF.R.U32.HI R3, RZ, UR5, R2 ;  /* 0x00000005ff037c19 */ /* 0x000fc80008011602 */
[----:B------:R-:W-:-:S05]  /*0350*/  IADD3 R4, PT, PT, -R3, RZ, RZ ;  /* 0x000000ff03047210 */ /* 0x000fca0007ffe1ff */
[----:B-1----:R-:W-:-:S04]  /*0360*/  IMAD R5, R4, UR6, R5 ;  /* 0x0000000604057c24 */ /* 0x002fc8000f8e0205 */
        /* <DEDUP_REMOVED lines=258> */
[----:B------:R-:W2:Y:S02]  /*1390*/  LDCU.64 UR8, c[0x0][0x578] ;  /* 0x0000af00ff0877ac */ /* 0x000ea40008000a00 */
[----:B0-----:R-:W-:-:S05]  /*13a0*/  IMAD.HI.U32 R2, R5, UR4, R4 ;  /* 0x0000000405027c27 */ /* 0x001fca000f8e0004 */
[----:B------:R-:W-:-:S04]  /*13b0*/  SHF.R.U32.HI R2, RZ, UR5, R2 ;  /* 0x00000005ff027c19 */ /* 0x000fc80008011602 */
[----:B------:R-:W-:-:S05]  /*13c0*/  IADD3 R3, PT, PT, -R2, RZ, RZ ;  /* 0x000000ff02037210 */ /* 0x000fca0007ffe1ff */
[----:B-1----:R-:W-:-:S04]  /*13d0*/  IMAD R5, R3, UR6, R5 ;  /* 0x0000000603057c24 */ /* 0x002fc8000f8e0205 */
[C---:B--2---:R-:W-:Y:S02]  /*13e0*/  IMAD R16, R5.reuse, UR8, R16 ;  /* 0x0000000805107c24 */ /* 0x044fe4000f8e0210 */
[----:B------:R-:W-:-:S07]  /*13f0*/  IMAD R0, R5, UR9, R0 ;  /* 0x0000000905007c24 */ /* 0x000fce000f8e0200 */
.L_x_2:
[----:B------:R-:W0:Y:S01]  /*1400*/  LDCU.64 UR6, c[0x0][0x588] ;  /* 0x0000b100ff0677ac */ /* 0x000e220008000a00 */
[----:B------:R-:W-:-:S04]  /*1410*/  UPRMT UR4, UR42, 0x9910, URZ ;  /* 0x000099102a047896 */ /* 0x000fc800080000ff */
[----:B------:R-:W-:Y:S01]  /*1420*/  UISETP.GT.AND UP0, UPT, UR4, 0x9, UPT ;  /* 0x000000090400788c */ /* 0x000fe2000bf04270 */
[----:B0-----:R-:W-:-:S05]  /*1430*/  IADD3 R2, P0, PT, R0, UR6, RZ ;  /* 0x0000000600027c10 */ /* 0x001fca000ff1e0ff */
[----:B------:R-:W-:-:S03]  /*1440*/  IMAD.X R3, RZ, RZ, UR7, P0 ;  /* 0x00000007ff037e24 */ /* 0x000fc600080e06ff */
[----:B------:R-:W-:Y:S05]  /*1450*/  BRA.U UP0, `(.L_x_3) ;  /* 0x0000000500107547 */ /* 0x000fea000b800000 */
[----:B------:R-:W-:-:S09]  /*1460*/  UISETP.GT.AND UP0, UPT, UR4, 0x4, UPT ;  /* 0x000000040400788c */ /* 0x000fd2000bf04270 */
[----:B------:R-:W-:Y:S05]  /*1470*/  BRA.U UP0, `(.L_x_4) ;  /* 0x0000000100807547 */ /* 0x000fea000b800000 */
[----:B------:R-:W-:-:S09]  /*1480*/  UISETP.GT.AND UP0, UPT, UR4, 0x1, UPT ;  /* 0x000000010400788c */ /* 0x000fd2000bf04270 */
[----:B------:R-:W-:Y:S05]  /*1490*/  BRA.U UP0, `(.L_x_5) ;  /* 0x0000000100307547 */ /* 0x000fea000b800000 */
[----:B------:R-:W-:-:S09]  /*14a0*/  UISETP.NE.AND UP0, UPT, UR42, URZ, UPT ;  /* 0x000000ff2a00728c */ /* 0x000fd2000bf05270 */
[----:B------:R-:W-:Y:S05]  /*14b0*/  BRA.U !UP0, `(.L_x_6) ;  /* 0x0000000108187547 */ /* 0x000fea000b800000 */
[----:B------:R-:W-:-:S09]  /*14c0*/  UISETP.NE.AND UP0, UPT, UR4, 0x1, UPT ;  /* 0x000000010400788c */ /* 0x000fd2000bf05270 */
[----:B------:R-:W-:Y:S05]  /*14d0*/  BRA.U UP0, `(.L_x_7) ;  /* 0x0000000d00147547 */ /* 0x000fea000b800000 */
[----:B------:R-:W2:Y:S02]  /*14e0*/  LDG.E.S8 R2, desc[UR36][R2.64] ;  /* 0x0000002402027981 */ /* 0x000ea4000c1e1300 */
[----:B--2---:R-:W0:Y:S02]  /*14f0*/  I2F.S16 R0, R2 ;  /* 0x0000000200007306 */ /* 0x004e240000101400 */
[----:B0-----:R-:W-:Y:S01]  /*1500*/  F2FP.BF16.F32.PACK_AB R0, RZ, R0 ;  /* 0x00000000ff00723e */ /* 0x001fe200000010ff */
[----:B------:R-:W-:Y:S06]  /*1510*/  BRA `(.L_x_8) ;  /* 0x0000000c00947947 */ /* 0x000fec0003800000 */
.L_x_6:
[----:B------:R-:W2:Y:S02]  /*1520*/  LDG.E.U8 R2, desc[UR36][R2.64] ;  /* 0x0000002402027981 */ /* 0x000ea4000c1e1100 */
[----:B--2---:R-:W-:-:S04]  /*1530*/  I2FP.F32.U32 R0, R2 ;  /* 0x0000000200007245 */ /* 0x004fc80000201000 */
[----:B------:R-:W-:Y:S01]  /*1540*/  F2FP.BF16.F32.PACK_AB R0, RZ, R0 ;  /* 0x00000000ff00723e */ /* 0x000fe200000010ff */
[----:B------:R-:W-:Y:S06]  /*1550*/  BRA `(.L_x_8) ;  /* 0x0000000c00847947 */ /* 0x000fec0003800000 */
.L_x_5:
[----:B------:R-:W-:-:S09]  /*1560*/  UISETP.NE.AND UP0, UPT, UR4, 0x2, UPT ;  /* 0x000000020400788c */ /* 0x000fd2000bf05270 */
[----:B------:R-:W-:Y:S05]  /*1570*/  BRA.U !UP0, `(.L_x_9) ;  /* 0x0000000108307547 */ /* 0x000fea000b800000 */
[----:B------:R-:W-:-:S09]  /*1580*/  UISETP.NE.AND UP0, UPT, UR4, 0x3, UPT ;  /* 0x000000030400788c */ /* 0x000fd2000bf05270 */
[----:B------:R-:W-:Y:S05]  /*1590*/  BRA.U !UP0, `(.L_x_10) ;  /* 0x0000000108187547 */ /* 0x000fea000b800000 */
[----:B------:R-:W-:-:S09]  /*15a0*/  UISETP.NE.AND UP0, UPT, UR4, 0x4, UPT ;  /* 0x000000040400788c */ /* 0x000fd2000bf05270 */
[----:B------:R-:W-:Y:S05]  /*15b0*/  BRA.U UP0, `(.L_x_7) ;  /* 0x0000000900dc7547 */ /* 0x000fea000b800000 */
[----:B------:R-:W2:Y:S02]  /*15c0*/  LDG.E.64 R2, desc[UR36][R2.64] ;  /* 0x0000002402027981 */ /* 0x000ea4000c1e1b00 */
[----:B--2---:R-:W0:Y:S02]  /*15d0*/  I2F.S64 R0, R2 ;  /* 0x0000000200007312 */ /* 0x004e240000301400 */
[----:B0-----:R-:W-:Y:S01]  /*15e0*/  F2FP.BF16.F32.PACK_AB R0, RZ, R0 ;  /* 0x00000000ff00723e */ /* 0x001fe200000010ff */
[----:B------:R-:W-:Y:S06]  /*15f0*/  BRA `(.L_x_8) ;  /* 0x0000000c005c7947 */ /* 0x000fec0003800000 */
.L_x_10:
[----:B------:R-:W2:Y:S02]  /*1600*/  LDG.E R2, desc[UR36][R2.64] ;  /* 0x0000002402027981 */ /* 0x000ea4000c1e1900 */
[----:B--2---:R-:W-:-:S04]  /*1610*/  I2FP.F32.S32 R0, R2 ;  /* 0x0000000200007245 */ /* 0x004fc80000201400 */
[----:B------:R-:W-:Y:S01]  /*1620*/  F2FP.BF16.F32.PACK_AB R0, RZ, R0 ;  /* 0x00000000ff00723e */ /* 0x000fe200000010ff */
[----:B------:R-:W-:Y:S06]  /*1630*/  BRA `(.L_x_8) ;  /* 0x0000000c004c7947 */ /* 0x000fec0003800000 */
.L_x_9:
[----:B------:R-:W2:Y:S02]  /*1640*/  LDG.E.U16 R2, desc[UR36][R2.64] ;  /* 0x0000002402027981 */ /* 0x000ea4000c1e1500 */
[----:B--2---:R-:W0:Y:S02]  /*1650*/  I2F.S16 R0, R2 ;  /* 0x0000000200007306 */ /* 0x004e240000101400 */
[----:B0-----:R-:W-:Y:S01]  /*1660*/  F2FP.BF16.F32.PACK_AB R0, RZ, R0 ;  /* 0x00000000ff00723e */ /* 0x001fe200000010ff */
[----:B------:R-:W-:Y:S06]  /*1670*/  BRA `(.L_x_8) ;  /* 0x0000000c003c7947 */ /* 0x000fec0003800000 */
.L_x_4:
[----:B------:R-:W-:-:S09]  /*1680*/  UISETP.GT.AND UP0, UPT, UR4, 0x6, UPT ;  /* 0x000000060400788c */ /* 0x000fd2000bf04270 */
[----:B------:R-:W-:Y:S05]  /*1690*/  BRA.U UP0, `(.L_x_11) ;  /* 0x00000001002c7547 */ /* 0x000fea000b800000 */
[----:B------:R-:W-:-:S09]  /*16a0*/  UISETP.NE.AND UP0, UPT, UR4, 0x5, UPT ;  /* 0x000000050400788c */ /* 0x000fd2000bf05270 */
[----:B------:R-:W-:Y:S05]  /*16b0*/  BRA.U !UP0, `(.L_x_12) ;  /* 0x0000000108147547 */ /* 0x000fea000b800000 */
[----:B------:R-:W-:-:S09]  /*16c0*/  UISETP.NE.AND UP0, UPT, UR4, 0x6, UPT ;  /* 0x000000060400788c */ /* 0x000fd2000bf05270 */
[----:B------:R-:W-:Y:S05]  /*16d0*/  BRA.U UP0, `(.L_x_7) ;  /* 0x0000000900947547 */ /* 0x000fea000b800000 */
[----:B------:R-:W2:Y:S02]  /*16e0*/  LDG.E R2, desc[UR36][R2.64] ;  /* 0x0000002402027981 */ /* 0x000ea4000c1e1900 */
[----:B--2---:R-:W-:Y:S01]  /*16f0*/  F2FP.BF16.F32.PACK_AB R0, RZ, R2 ;  /* 0x00000002ff00723e */ /* 0x004fe200000010ff */
[----:B------:R-:W-:Y:S06]  /*1700*/  BRA `(.L_x_8) ;  /* 0x0000000c00187947 */ /* 0x000fec0003800000 */
.L_x_12:
[----:B------:R-:W2:Y:S02]  /*1710*/  LDG.E.U16 R0, desc[UR36][R2.64] ;  /* 0x0000002402007981 */ /* 0x000ea4000c1e1500 */
[----:B--2---:R-:W-:-:S05]  /*1720*/  HADD2.F32 R0, -RZ, R0.H0_H0 ;  /* 0x20000000ff007230 */ /* 0x004fca0000004100 */
[----:B------:R-:W-:Y:S01]  /*1730*/  F2FP.BF16.F32.PACK_AB R0, RZ, R0 ;  /* 0x00000000ff00723e */ /* 0x000fe200000010ff */
[----:B------:R-:W-:Y:S06]  /*1740*/  BRA `(.L_x_8) ;  /* 0x0000000c00087947 */ /* 0x000fec0003800000 */
.L_x_11:
[----:B------:R-:W-:-:S09]  /*1750*/  UISETP.NE.AND UP0, UPT, UR4, 0x7, UPT ;  /* 0x000000070400788c */ /* 0x000fd2000bf05270 */
[----:B------:R-:W-:Y:S05]  /*1760*/  BRA.U !UP0, `(.L_x_13) ;  /* 0x00000001082c7547 */ /* 0x000fea000b800000 */
[----:B------:R-:W-:-:S09]  /*1770*/  UISETP.NE.AND UP0, UPT, UR4, 0x8, UPT ;  /* 0x000000080400788c */ /* 0x000fd2000bf05270 */
[----:B------:R-:W-:Y:S05]  /*1780*/  BRA.U !UP0, `(.L_x_14) ;  /* 0x0000000108147547 */ /* 0x000fea000b800000 */
[----:B------:R-:W-:-:S09]  /*1790*/  UISETP.NE.AND UP0, UPT, UR4, 0x9, UPT ;  /* 0x000000090400788c */ /* 0x000fd2000bf05270 */
[----:B------:R-:W-:Y:S05]  /*17a0*/  BRA.U UP0, `(.L_x_7) ;  /* 0x0000000900607547 */ /* 0x000fea000b800000 */
[----:B------:R-:W2:Y:S02]  /*17b0*/  LDG.E R2, desc[UR36][R2.64] ;  /* 0x0000002402027981 */ /* 0x000ea4000c1e1900 */
[----:B--2---:R-:W-:Y:S01]  /*17c0*/  F2FP.BF16.F32.PACK_AB R0, RZ, R2 ;  /* 0x00000002ff00723e */ /* 0x004fe200000010ff */
[----:B------:R-:W-:Y:S06]  /*17d0*/  BRA `(.L_x_8) ;  /* 0x0000000800e47947 */ /* 0x000fec0003800000 */
.L_x_14:
[----:B------:R-:W2:Y:S02]  /*17e0*/  LDG.E.U16 R2, desc[UR36][R2.64] ;  /* 0x0000002402027981 */ /* 0x000ea4000c1e1500 */
[----:B--2---:R-:W-:-:S05]  /*17f0*/  HADD2.F32 R0, -RZ, R2.H0_H0 ;  /* 0x20000002ff007230 */ /* 0x004fca0000004100 */
[----:B------:R-:W-:Y:S01]  /*1800*/  F2FP.BF16.F32.PACK_AB R0, RZ, R0 ;  /* 0x00000000ff00723e */ /* 0x000fe200000010ff */
[----:B------:R-:W-:Y:S06]  /*1810*/  BRA `(.L_x_8) ;  /* 0x0000000800d47947 */ /* 0x000fec0003800000 */
.L_x_13:
[----:B------:R-:W2:Y:S01]  /*1820*/  LDG.E.64 R2, desc[UR36][R2.64] ;  /* 0x0000002402027981 */ /* 0x000ea2000c1e1b00 */
[----:B------:R-:W-:Y:S01]  /*1830*/  UMOV UR4, 0xf0000000 ;  /* 0xf000000000047882 */ /* 0x000fe20000000000 */
[----:B------:R-:W-:Y:S01]  /*1840*/  UMOV UR5, 0x380fffff ;  /* 0x380fffff00057882 */ /* 0x000fe20000000000 */
[----:B--2---:R-:W0:Y:S01]  /*1850*/  F2F.F32.F64 R0, R2 ;  /* 0x0000000200007310 */ /* 0x004e220000301000 */
[----:B------:R-:W-:-:S14]  /*1860*/  DSETP.GEU.AND P0, PT, |R2|, UR4, PT ;  /* 0x0000000402007e2a */ /* 0x000fdc000bf0e200 */
[----:B0-----:R-:W-:-:S05]  /*1870*/  @!P0 FMUL R0, R0, 1.175494350822287508e-38 ;  /* 0x0080000000008820 */ /* 0x001fca0000400000 */
[----:B------:R-:W-:Y:S01]  /*1880*/  F2FP.BF16.F32.PACK_AB R0, RZ, R0 ;  /* 0x00000000ff00723e */ /* 0x000fe200000010ff */
[----:B------:R-:W-:Y:S06]  /*1890*/  BRA `(.L_x_8) ;  /* 0x0000000800b47947 */ /* 0x000fec0003800000 */
.L_x_3:
[----:B------:R-:W-:-:S09]  /*18a0*/  UISETP.GT.AND UP0, UPT, UR4, 0x18, UPT ;  /* 0x000000180400788c */ /* 0x000fd2000bf04270 */
[----:B------:R-:W-:Y:S05]  /*18b0*/  BRA.U UP0, `(.L_x_15) ;  /* 0x0000000100f47547 */ /* 0x000fea000b800000 */
[----:B------:R-:W-:-:S09]  /*18c0*/  UISETP.GT.AND UP0, UPT, UR4, 0xe, UPT ;  /* 0x0000000e0400788c */ /* 0x000fd2000bf04270 */
[----:B------:R-:W-:Y:S05]  /*18d0*/  BRA.U UP0, `(.L_x_16) ;  /* 0x0000000100447547 */ /* 0x000fea000b800000 */
[----:B------:R-:W-:-:S09]  /*18e0*/  UISETP.NE.AND UP0, UPT, UR4, 0xa, UPT ;  /* 0x0000000a0400788c */ /* 0x000fd2000bf05270 */
[----:B------:R-:W-:Y:S05]  /*18f0*/  BRA.U !UP0, `(.L_x_17) ;  /* 0x00000001081c7547 */ /* 0x000fea000b800000 */
[----:B------:R-:W-:-:S09]  /*1900*/  UISETP.NE.AND UP0, UPT, UR4, 0xb, UPT ;  /* 0x0000000b0400788c */ /* 0x000fd2000bf05270 */
[----:B------:R-:W-:Y:S05]  /*1910*/  BRA.U UP0, `(.L_x_7) ;  /* 0x0000000900047547 */ /* 0x000fea000b800000 */
[----:B------:R-:W2:Y:S02]  /*1920*/  LDG.E.U8 R2, desc[UR36][R2.64] ;  /* 0x0000002402027981 */ /* 0x000ea4000c1e1100 */
[----:B--2---:R-:W-:-:S04]  /*1930*/  ISETP.NE.AND P0, PT, R2, RZ, PT ;  /* 0x000000ff0200720c */ /* 0x004fc80003f05270 */
[----:B------:R-:W-:-:S04]  /*1940*/  FSEL R0, RZ, 1, !P0 ;  /* 0x3f800000ff007808 */ /* 0x000fc80004000000 */
[----:B------:R-:W-:Y:S01]  /*1950*/  F2FP.BF16.F32.PACK_AB R0, RZ, R0 ;  /* 0x00000000ff00723e */ /* 0x000fe200000010ff */
[----:B------:R-:W-:Y:S06]  /*1960*/  BRA `(.L_x_8) ;  /* 0x0000000800807947 */ /* 0x000fec0003800000 */
.L_x_17:
        /* <DEDUP_REMOVED lines=8> */
.L_x_16:
[----:B------:R-:W-:-:S09]  /*19f0*/  UISETP.NE.AND UP0, UPT, UR4, 0xf, UPT ;  /* 0x0000000f0400788c */ /* 0x000fd2000bf05270 */
[----:B------:R-:W-:Y:S05]  /*1a00*/  BRA.U !UP0, `(.L_x_18) ;  /* 0x0000000108987547 */ /* 0x000fea000b800000 */
[----:B------:R-:W-:-:S09]  /*1a10*/  UISETP.NE.AND UP0, UPT, UR4, 0x17, UPT ;  /* 0x000000170400788c */ /* 0x000fd2000bf05270 */
[----:B------:R-:W-:Y:S05]  /*1a20*/  BRA.U !UP0, `(.L_x_19) ;  /* 0x00000001085c7547 */ /* 0x000fea000b800000 */
[----:B------:R-:W-:-:S09]  /*1a30*/  UISETP.NE.AND UP0, UPT, UR4, 0x18, UPT ;  /* 0x000000180400788c */ /* 0x000fd2000bf05270 */
[----:B------:R-:W-:Y:S05]  /*1a40*/  BRA.U UP0, `(.L_x_7) ;  /* 0x0000000500b87547 */ /* 0x000fea000b800000 */
[----:B------:R-:W2:Y:S01]  /*1a50*/  LDG.E.U8 R0, desc[UR36][R2.64] ;  /* 0x0000002402007981 */ /* 0x000ea2000c1e1100 */
[----:B------:R-:W-:Y:S02]  /*1a60*/  IMAD.MOV.U32 R6, RZ, RZ, 0x1f ;  /* 0x0000001fff067424 */ /* 0x000fe400078e00ff */
[----:B--2---:R-:W-:-:S05]  /*1a70*/  IMAD.SHL.U32 R0, R0, 0x1000000, RZ ;  /* 0x0100000000007824 */ /* 0x004fca00078e00ff */
[C---:B------:R-:W-:Y:S02]  /*1a80*/  LOP3.LUT R4, R0.reuse, 0x7f000000, RZ, 0xc0, !PT ;  /* 0x7f00000000047812 */ /* 0x040fe400078ec0ff */
[----:B------:R-:W-:Y:S02]  /*1a90*/  LOP3.LUT P0, RZ, R0, 0x7f000000, RZ, 0xc0, !PT ;  /* 0x7f00000000ff7812 */ /* 0x000fe4000780c0ff */
[----:B------:R-:W0:Y:S02]  /*1aa0*/  FLO.U32 R5, R4 ;  /* 0x0000000400057300 */ /* 0x000e2400000e0000 */
[----:B0-----:R-:W-:-:S04]  /*1ab0*/  IADD3 R5, PT, PT, -R5, RZ, RZ ;  /* 0x000000ff05057210 */ /* 0x001fc80007ffe1ff */
[----:B------:R-:W-:-:S05]  /*1ac0*/  VIADDMNMX.U32 R5, R5, R6, 0x4, !PT ;  /* 0x0000000405057446 */ /* 0x000fca0007800006 */
[----:B------:R-:W-:-:S04]  /*1ad0*/  VIADD R5, R5, 0xfffffffc ;  /* 0xfffffffc05057836 */ /* 0x000fc80000000000 */
[----:B------:R-:W-:Y:S01]  /*1ae0*/  IMAD.SHL.U32 R7, R5, 0x800000, RZ ;  /* 0x0080000005077824 */ /* 0x000fe200078e00ff */
[C---:B------:R-:W-:Y:S01]  /*1af0*/  SHF.L.U32 R6, R4.reuse, R5, RZ ;  /* 0x0000000504067219 */ /* 0x040fe200000006ff */
[----:B------:R-:W-:-:S03]  /*1b00*/  VIADD R5, R4, 0x1000000 ;  /* 0x0100000004057836 */ /* 0x000fc60000000000 */
[----:B------:R-:W-:Y:S02]  /*1b10*/  LEA.HI R6, R6, -R7, RZ, 0x1c ;  /* 0x8000000706067211 */ /* 0x000fe400078fe0ff */
[----:B------:R-:W-:Y:S02]  /*1b20*/  SHF.R.S32.HI R5, RZ, 0x8, R5 ;  /* 0x00000008ff057819 */ /* 0x000fe40000011405 */
[----:B------:R-:W-:-:S04]  /*1b30*/  IADD3 R6, PT, PT, R6, 0x3c000000, RZ ;  /* 0x3c00000006067810 */ /* 0x000fc80007ffe0ff */
[----:B------:R-:W-:-:S04]  /*1b40*/  LOP3.LUT R5, R6, 0x7f800000, R5, 0xf8, !PT ;  /* 0x7f80000006057812 */ /* 0x000fc800078ef805 */
[----:B------:R-:W-:-:S04]  /*1b50*/  SEL R5, R5, RZ, P0 ;  /* 0x000000ff05057207 */ /* 0x000fc80000000000 */
[----:B------:R-:W-:-:S04]  /*1b60*/  LOP3.LUT R5, R5, 0x80000000, R0, 0xf8, !PT ;  /* 0x8000000005057812 */ /* 0x000fc800078ef800 */
[----:B------:R-:W-:-:S04]  /*1b70*/  F2FP.BF16.F32.PACK_AB R5, RZ, R5 ;  /* 0x00000005ff05723e */ /* 0x000fc800000010ff */
[----:B------:R-:W-:Y:S01]  /*1b80*/  PRMT R0, R5, 0x7610, R0 ;  /* 0x0000761005007816 */ /* 0x000fe20000000000 */
[----:B------:R-:W-:Y:S06]  /*1b90*/  BRA `(.L_x_8) ;  /* 0x0000000400f47947 */ /* 0x000fec0003800000 */
.L_x_19:
[----:B------:R-:W2:Y:S02]  /*1ba0*/  LDG.E.U8 R2, desc[UR36][R2.64] ;  /* 0x0000002402027981 */ /* 0x000ea4000c1e1100 */
[C---:B--2---:R-:W-:Y:S02]  /*1bb0*/  IMAD.SHL.U32 R4, R2.reuse, 0x2000000, RZ ;  /* 0x0200000002047824 */ /* 0x044fe400078e00ff */
[----:B------:R-:W-:-:S03]  /*1bc0*/  IMAD.SHL.U32 R5, R2, 0x100, RZ ;  /* 0x0000010002057824 */ /* 0x000fc600078e00ff */
[----:B------:R-:W-:-:S13]  /*1bd0*/  ISETP.GT.U32.AND P0, PT, R4, 0x7ffffff, PT ;  /* 0x07ffffff0400780c */ /* 0x000fda0003f04070 */
[C---:B------:R-:W-:Y:S02]  /*1be0*/  @!P0 LOP3.LUT R0, R5.reuse, 0x7f00, RZ, 0xc0, !PT ;  /* 0x00007f0005008812 */ /* 0x040fe400078ec0ff */
[----:B------:R-:W-:Y:S02]  /*1bf0*/  @P0 LEA.HI R4, R4, 0x70000000, RZ, 0x1c ;  /* 0x7000000004040811 */ /* 0x000fe400078fe0ff */
[----:B------:R-:W-:Y:S02]  /*1c00*/  @!P0 LOP3.LUT R0, R0, 0x3f000000, RZ, 0xfc, !PT ;  /* 0x3f00000000008812 */ /* 0x000fe400078efcff */
[----:B------:R-:W-:-:S03]  /*1c10*/  PRMT R5, R5, 0x9910, RZ ;  /* 0x0000991005057816 */ /* 0x000fc600000000ff */
[----:B------:R-:W-:Y:S01]  /*1c20*/  @!P0 FADD.FTZ R0, R0, -0.5 ;  /* 0xbf00000000008421 */ /* 0x000fe20000010000 */
[----:B------:R-:W-:-:S05]  /*1c30*/  @P0 FMUL.FTZ R0, R4, 1.9259299443872358531e-34 ;  /* 0x0780000004000820 */ /* 0x000fca0000410000 */
[----:B------:R-:W-:-:S04]  /*1c40*/  LOP3.LUT R0, R0, 0x80000000, R5, 0xf8, !PT ;  /* 0x8000000000007812 */ /* 0x000fc800078ef805 */
[----:B------:R-:W-:Y:S01]  /*1c50*/  F2FP.BF16.F32.PACK_AB R0, RZ, R0 ;  /* 0x00000000ff00723e */ /* 0x000fe200000010ff */
[----:B------:R-:W-:Y:S06]  /*1c60*/  BRA `(.L_x_8) ;  /* 0x0000000400c07947 */ /* 0x000fec0003800000 */
.L_x_18:
[----:B------:R0:W5:Y:S01]  /*1c70*/  LDG.E.U16 R0, desc[UR36][R2.64] ;  /* 0x0000002402007981 */ /* 0x000162000c1e1500 */
[----:B------:R-:W-:Y:S05]  /*1c80*/  BRA `(.L_x_8) ;  /* 0x0000000400b87947 */ /* 0x000fea0003800000 */
.L_x_15:
[----:B------:R-:W-:-:S09]  /*1c90*/  UISETP.GT.AND UP0, UPT, UR4, 0x1b, UPT ;  /* 0x0000001b0400788c */ /* 0x000fd2000bf04270 */
[----:B------:R-:W-:Y:S05]  /*1ca0*/  BRA.U UP0, `(.L_x_20) ;  /* 0x0000000500087547 */ /* 0x000fea000b800000 */
[----:B------:R-:W-:-:S09]  /*1cb0*/  UISETP.NE.AND UP0, UPT, UR4, 0x19, UPT ;  /* 0x000000190400788c */ /* 0x000fd2000bf05270 */
[----:B------:R-:W-:Y:S05]  /*1cc0*/  BRA.U !UP0, `(.L_x_21) ;  /* 0x0000000108907547 */ /* 0x000fea000b800000 */
[----:B------:R-:W-:-:S09]  /*1cd0*/  UISETP.NE.AND UP0, UPT, UR4, 0x1a, UPT ;  /* 0x0000001a0400788c */ /* 0x000fd2000bf05270 */
[----:B------:R-:W-:Y:S05]  /*1ce0*/  BRA.U !UP0, `(.L_x_22) ;  /* 0x0000000108187547 */ /* 0x000fea000b800000 */
[----:B------:R-:W-:-:S09]  /*1cf0*/  UISETP.NE.AND UP0, UPT, UR4, 0x1b, UPT ;  /* 0x0000001b0400788c */ /* 0x000fd2000bf05270 */
[----:B------:R-:W-:Y:S05]  /*1d00*/  BRA.U UP0, `(.L_x_7) ;  /* 0x0000000500087547 */ /* 0x000fea000b800000 */
[----:B------:R-:W2:Y:S02]  /*1d10*/  LDG.E.U16 R0, desc[UR36][R2.64] ;  /* 0x0000002402007981 */ /* 0x000ea4000c1e1500 */
[----:B--2---:R-:W-:-:S04]  /*1d20*/  I2FP.F32.U32 R0, R0 ;  /* 0x0000000000007245 */ /* 0x004fc80000201000 */
[----:B------:R-:W-:Y:S01]  /*1d30*/  F2FP.BF16.F32.PACK_AB R0, RZ, R0 ;  /* 0x00000000ff00723e */ /* 0x000fe200000010ff */
[----:B------:R-:W-:Y:S06]  /*1d40*/  BRA `(.L_x_8) ;  /* 0x0000000400887947 */ /* 0x000fec0003800000 */
.L_x_22:
[----:B------:R-:W2:Y:S01]  /*1d50*/  LDG.E.U8 R3, desc[UR36][R2.64] ;  /* 0x0000002402037981 */ /* 0x000ea2000c1e1100 */
[----:B------:R-:W-:Y:S01]  /*1d60*/  BSSY.RECONVERGENT B0, `(.L_x_23) ;  /* 0x0000018000007945 */ /* 0x000fe20003800200 */
[----:B------:R-:W-:Y:S01]  /*1d70*/  IMAD.MOV.U32 R0, RZ, RZ, RZ ;  /* 0x000000ffff007224 */ /* 0x000fe200078e00ff */
[----:B--2---:R-:W-:-:S13]  /*1d80*/  ISETP.NE.AND P0, PT, R3, RZ, PT ;  /* 0x000000ff0300720c */ /* 0x004fda0003f05270 */
[----:B------:R-:W-:Y:S05]  /*1d90*/  @!P0 BRA `(.L_x_24) ;  /* 0x0000000000508947 */ /* 0x000fea0003800000 */
[----:B------:R-:W-:-:S13]  /*1da0*/  ISETP.NE.AND P0, PT, R3, 0x80, PT ;  /* 0x000000800300780c */ /* 0x000fda0003f05270 */
[----:B------:R-:W-:Y:S01]  /*1db0*/  @!P0 MOV R0, 0x7f800001 ;  /* 0x7f80000100008802 */ /* 0x000fe20000000f00 */
[----:B------:R-:W-:Y:S06]  /*1dc0*/  @!P0 BRA `(.L_x_24) ;  /* 0x0000000000448947 */ /* 0x000fec0003800000 */
[--C-:B------:R-:W-:Y:S01]  /*1dd0*/  SHF.R.U32.HI R0, RZ, 0x3, R3.reuse ;  /* 0x00000003ff007819 */ /* 0x100fe20000011603 */
[----:B------:R-:W-:Y:S03]  /*1de0*/  BSSY.RECONVERGENT B1, `(.L_x_25) ;  /* 0x000000c000017945 */ /* 0x000fe60003800200 */
[----:B------:R-:W-:Y:S02]  /*1df0*/  LOP3.LUT P0, R2, R0, 0xf, RZ, 0xc0, !PT ;  /* 0x0000000f00027812 */ /* 0x000fe4000780c0ff */
[----:B------:R-:W-:-:S05]  /*1e00*/  SHF.R.U32.HI R0, RZ, 0x7, R3 ;  /* 0x00000007ff007819 */ /* 0x000fca0000011603 */
[----:B------:R-:W-:Y:S01]  /*1e10*/  IMAD.U32 R7, R0, -0x80000000, RZ ;  /* 0x8000000000077824 */ /* 0x000fe200078e00ff */
[----:B------:R-:W-:-:S05]  /*1e20*/  LOP3.LUT R0, R3, 0x7, RZ, 0xc0, !PT ;  /* 0x0000000703007812 */ /* 0x000fca00078ec0ff */
[----:B------:R-:W-:Y:S05]  /*1e30*/  @P0 BRA `(.L_x_26) ;  /* 0x0000000000180947 */ /* 0x000fea0003800000 */
[----:B------:R-:W0:Y:S02]  /*1e40*/  FLO.U32 R3, R0 ;  /* 0x0000000000037300 */ /* 0x000e2400000e0000 */
[----:B0-----:R-:W-:-:S04]  /*1e50*/  IADD3 R3, PT, PT, -R3, 0x1f, RZ ;  /* 0x0000001f03037810 */ /* 0x001fc80007ffe1ff */
[----:B------:R-:W-:Y:S01]  /*1e60*/  IADD3 R2, PT, PT, R2, 0x1d, -R3 ;  /* 0x0000001d02027810 */ /* 0x000fe20007ffe803 */
[----:B------:R-:W-:-:S05]  /*1e70*/  VIADD R5, R3, 0xffffffe4 ;  /* 0xffffffe403057836 */ /* 0x000fca0000000000 */
[----:B------:R-:W-:-:S04]  /*1e80*/  SHF.L.U32 R5, R0, R5, RZ ;  /* 0x0000000500057219 */ /* 0x000fc800000006ff */
[----:B------:R-:W-:-:S07]  /*1e90*/  LOP3.LUT R0, R5, 0x7, RZ, 0xc0, !PT ;  /* 0x0000000705007812 */ /* 0x000fce00078ec0ff */
.L_x_26:
[----:B------:R-:W-:Y:S05]  /*1ea0*/  BSYNC.RECONVERGENT B1 ;  /* 0x0000000000017941 */ /* 0x000fea0003800200 */
.L_x_25:
[----:B------:R-:W-:Y:S01]  /*1eb0*/  IMAD.SHL.U32 R0, R0, 0x100000, RZ ;  /* 0x0010000000007824 */ /* 0x000fe200078e00ff */
[----:B------:R-:W-:-:S04]  /*1ec0*/  LEA R2, R2, 0x3b800000, 0x17 ;  /* 0x3b80000002027811 */ /* 0x000fc800078eb8ff */
[----:B------:R-:W-:-:S07]  /*1ed0*/  LOP3.LUT R0, R2, R0, R7, 0xfe, !PT ;  /* 0x0000000002007212 */ /* 0x000fce00078efe07 */
.L_x_24:
[----:B------:R-:W-:Y:S05]  /*1ee0*/  BSYNC.RECONVERGENT B0 ;  /* 0x0000000000007941 */ /* 0x000fea0003800200 */
.L_x_23:
[----:B------:R-:W-:Y:S01]  /*1ef0*/  F2FP.BF16.F32.PACK_AB R0, RZ, R0 ;  /* 0x00000000ff00723e */ /* 0x000fe200000010ff */
[----:B------:R-:W-:Y:S06]  /*1f00*/  BRA `(.L_x_8) ;  /* 0x0000000400187947 */ /* 0x000fec0003800000 */
.L_x_21:
[----:B------:R-:W2:Y:S01]  /*1f10*/  LDG.E.U8 R3, desc[UR36][R2.64] ;  /* 0x0000002402037981 */ /* 0x000ea2000c1e1100 */
[----:B------:R-:W-:Y:S01]  /*1f20*/  BSSY.RECONVERGENT B0, `(.L_x_27) ;  /* 0x0000018000007945 */ /* 0x000fe20003800200 */
[----:B------:R-:W-:Y:S01]  /*1f30*/  HFMA2 R0, -RZ, RZ, 0, 0 ;  /* 0x00000000ff007431 */ /* 0x000fe200000001ff */
[----:B--2---:R-:W-:-:S13]  /*1f40*/  ISETP.NE.AND P0, PT, R3, RZ, PT ;  /* 0x000000ff0300720c */ /* 0x004fda0003f05270 */
[----:B------:R-:W-:Y:S05]  /*1f50*/  @!P0 BRA `(.L_x_28) ;  /* 0x0000000000508947 */ /* 0x000fea0003800000 */
[----:B------:R-:W-:-:S13]  /*1f60*/  ISETP.NE.AND P0, PT, R3, 0x80, PT ;  /* 0x000000800300780c */ /* 0x000fda0003f05270 */
[----:B------:R-:W-:Y:S01]  /*1f70*/  @!P0 IMAD.MOV.U32 R0, RZ, RZ, 0x7f800001 ;  /* 0x7f800001ff008424 */ /* 0x000fe200078e00ff */
        /* <DEDUP_REMOVED lines=14> */
.L_x_30:
[----:B------:R-:W-:Y:S05]  /*2060*/  BSYNC.RECONVERGENT B1 ;  /* 0x0000000000017941 */ /* 0x000fea0003800200 */
.L_x_29:
[----:B------:R-:W-:Y:S02]  /*2070*/  SHF.L.U32 R0, R0, 0x15, RZ ;  /* 0x0000001500007819 */ /* 0x000fe400000006ff */
[----:B------:R-:W-:-:S04]  /*2080*/  LEA R2, R2, 0x37800000, 0x17 ;  /* 0x3780000002027811 */ /* 0x000fc800078eb8ff */
[----:B------:R-:W-:-:S07]  /*2090*/  LOP3.LUT R0, R2, R0, R7, 0xfe, !PT ;  /* 0x0000000002007212 */ /* 0x000fce00078efe07 */
.L_x_28:
[----:B------:R-:W-:Y:S05]  /*20a0*/  BSYNC.RECONVERGENT B0 ;  /* 0x0000000000007941 */ /* 0x000fea0003800200 */
.L_x_27:
[----:B------:R-:W-:Y:S01]  /*20b0*/  F2FP.BF16.F32.PACK_AB R0, RZ, R0 ;  /* 0x00000000ff00723e */ /* 0x000fe200000010ff */
[----:B------:R-:W-:Y:S06]  /*20c0*/  BRA `(.L_x_8) ;  /* 0x0000000000a87947 */ /* 0x000fec0003800000 */
.L_x_20:
[----:B------:R-:W-:-:S09]  /*20d0*/  UISETP.NE.AND UP0, UPT, UR4, 0x1c, UPT ;  /* 0x0000001c0400788c */ /* 0x000fd2000bf05270 */
[----:B------:R-:W-:Y:S05]  /*20e0*/  BRA.U !UP0, `(.L_x_31) ;  /* 0x0000000108947547 */ /* 0x000fea000b800000 */
[----:B------:R-:W-:-:S09]  /*20f0*/  UISETP.NE.AND UP0, UPT, UR4, 0x1d, UPT ;  /* 0x0000001d0400788c */ /* 0x000fd2000bf05270 */
[----:B------:R-:W-:Y:S05]  /*2100*/  BRA.U !UP0, `(.L_x_32) ;  /* 0x00000001087c7547 */ /* 0x000fea000b800000 */
[----:B------:R-:W-:-:S09]  /*2110*/  UISETP.NE.AND UP0, UPT, UR4, 0x2c, UPT ;  /* 0x0000002c0400788c */ /* 0x000fd2000bf05270 */
[----:B------:R-:W-:Y:S05]  /*2120*/  BRA.U !UP0, `(.L_x_33) ;  /* 0x0000000108487547 */ /* 0x000fea000b800000 */
.L_x_7:
[----:B------:R-:W-:Y:S01]  /*2130*/  MOV R2, 0x0 ;  /* 0x0000000000027802 */ /* 0x000fe20000000f00 */
[----:B------:R-:W0:Y:S01]  /*2140*/  LDCU.64 UR4, c[0x4][0x140] ;  /* 0x01002800ff0477ac */ /* 0x000e220008000a00 */
[----:B------:R-:W-:Y:S02]  /*2150*/  HFMA2 R12, -RZ, RZ, 0, 5.9604644775390625e-08 ;  /* 0x00000001ff0c7431 */ /* 0x000fe400000001ff */
[----:B------:R-:W-:Y:S01]  /*2160*/  IMAD.MOV.U32 R8, RZ, RZ, 0x4e ;  /* 0x0000004eff087424 */ /* 0x000fe200078e00ff */
[----:B------:R-:W1:Y:S01]  /*2170*/  LDCU.64 UR6, c[0x4][0x148] ;  /* 0x01002900ff0677ac */ /* 0x000e620008000a00 */
[----:B------:R-:W2:Y:S01]  /*2180*/  LDC.64 R2, c[0x4][R2] ;  /* 0x0100000002027b82 */ /* 0x000ea20000000a00 */
[----:B------:R-:W-:Y:S01]  /*2190*/  IMAD.MOV.U32 R13, RZ, RZ, RZ ;  /* 0x000000ffff0d7224 */ /* 0x000fe200078e00ff */
[----:B------:R-:W3:Y:S01]  /*21a0*/  LDCU.64 UR8, c[0x4][0x58] ;  /* 0x01000b00ff0877ac */ /* 0x000ee20008000a00 */
[----:B0-----:R-:W-:Y:S02]  /*21b0*/  IMAD.U32 R4, RZ, RZ, UR4 ;  /* 0x00000004ff047e24 */ /* 0x001fe4000f8e00ff */
[----:B------:R-:W-:-:S02]  /*21c0*/  IMAD.U32 R5, RZ, RZ, UR5 ;  /* 0x00000005ff057e24 */ /* 0x000fc4000f8e00ff */
[----:B-1----:R-:W-:Y:S01]  /*21d0*/  IMAD.U32 R6, RZ, RZ, UR6 ;  /* 0x00000006ff067e24 */ /* 0x002fe2000f8e00ff */
[----:B------:R-:W-:Y:S01]  /*21e0*/  MOV R7, UR7 ;  /* 0x0000000700077c02 */ /* 0x000fe20008000f00 */
[----:B---3--:R-:W-:Y:S02]  /*21f0*/  IMAD.U32 R10, RZ, RZ, UR8 ;  /* 0x00000008ff0a7e24 */ /* 0x008fe4000f8e00ff */
[----:B------:R-:W-:-:S07]  /*2200*/  IMAD.U32 R11, RZ, RZ, UR9 ;  /* 0x00000009ff0b7e24 */ /* 0x000fce000f8e00ff */
[----:B------:R-:W-:-:S07]  /*2210*/  LEPC R20, `(.L_x_34) ;  /* 0x000000001014794e */ /* 0x000fce0000000000 */
[----:B--2---:R-:W-:Y:S05]  /*2220*/  CALL.ABS.NOINC R2 ;  /* 0x0000000002007343 */ /* 0x004fea0003c00000 */
.L_x_34:
[----:B------:R-:W-:Y:S01]  /*2230*/  PRMT R0, RZ, 0x7610, R0 ;  /* 0x00007610ff007816 */ /* 0x000fe20000000000 */
[----:B------:R-:W-:Y:S06]  /*2240*/  BRA `(.L_x_8) ;  /* 0x0000000000487947 */ /* 0x000fec0003800000 */
.L_x_33:
[----:B------:R-:W2:Y:S01]  /*2250*/  LDG.E.U8 R2, desc[UR36][R2.64] ;  /* 0x0000002402027981 */ /* 0x000ea2000c1e1100 */
[----:B------:R-:W-:Y:S01]  /*2260*/  BSSY.RECONVERGENT B0, `(.L_x_35) ;  /* 0x0000007000007945 */ /* 0x000fe20003800200 */
[----:B------:R-:W-:Y:S01]  /*2270*/  IMAD.MOV.U32 R0, RZ, RZ, 0x400000 ;  /* 0x00400000ff007424 */ /* 0x000fe200078e00ff */
[----:B--2---:R-:W-:-:S13]  /*2280*/  ISETP.NE.AND P0, PT, R2, RZ, PT ;  /* 0x000000ff0200720c */ /* 0x004fda0003f05270 */
[----:B------:R-:W-:Y:S05]  /*2290*/  @!P0 BRA `(.L_x_36) ;  /* 0x00000000000c8947 */ /* 0x000fea0003800000 */
[----:B------:R-:W-:-:S13]  /*22a0*/  ISETP.NE.AND P0, PT, R2, 0xff, PT ;  /* 0x000000ff0200780c */ /* 0x000fda0003f05270 */
[----:B------:R-:W-:Y:S01]  /*22b0*/  @!P0 IMAD.MOV.U32 R0, RZ, RZ, 0x7f800001 ;  /* 0x7f800001ff008424 */ /* 0x000fe200078e00ff */
[----:B------:R-:W-:-:S07]  /*22c0*/  @P0 SHF.L.U32 R0, R2, 0x17, RZ ;  /* 0x0000001702000819 */ /* 0x000fce00000006ff */
.L_x_36:
[----:B------:R-:W-:Y:S05]  /*22d0*/  BSYNC.RECONVERGENT B0 ;  /* 0x0000000000007941 */ /* 0x000fea0003800200 */
.L_x_35:
[----:B------:R-:W-:Y:S01]  /*22e0*/  F2FP.BF16.F32.PACK_AB R0, RZ, R0 ;  /* 0x00000000ff00723e */ /* 0x000fe200000010ff */
[----:B------:R-:W-:Y:S06]  /*22f0*/  BRA `(.L_x_8) ;  /* 0x00000000001c7947 */ /* 0x000fec0003800000 */
.L_x_32:
[----:B------:R-:W2:Y:S02]  /*2300*/  LDG.E.64 R2, desc[UR36][R2.64] ;  /* 0x0000002402027981 */ /* 0x000ea4000c1e1b00 */
[----:B--2---:R-:W0:Y:S02]  /*2310*/  I2F.U64 R0, R2 ;  /* 0x0000000200007312 */ /* 0x004e240000301000 */
[----:B0-----:R-:W-:Y:S01]  /*2320*/  F2FP.BF16.F32.PACK_AB R0, RZ, R0 ;  /* 0x00000000ff00723e */ /* 0x001fe200000010ff */
[----:B------:R-:W-:Y:S06]  /*2330*/  BRA `(.L_x_8) ;  /* 0x00000000000c7947 */ /* 0x000fec0003800000 */
.L_x_31:
[----:B------:R-:W2:Y:S02]  /*2340*/  LDG.E R2, desc[UR36][R2.64] ;  /* 0x0000002402027981 */ /* 0x000ea4000c1e1900 */
[----:B--2---:R-:W-:-:S04]  /*2350*/  I2FP.F32.U32 R0, R2 ;  /* 0x0000000200007245 */ /* 0x004fc80000201000 */
[----:B------:R-:W-:-:S07]  /*2360*/  F2FP.BF16.F32.PACK_AB R0, RZ, R0 ;  /* 0x00000000ff00723e */ /* 0x000fce00000010ff */
.L_x_8:
[----:B------:R-:W0:Y:S01]  /*2370*/  LDCU.64 UR6, c[0x0][0x580] ;  /* 0x0000b000ff0677ac */ /* 0x000e220008000a00 */
[----:B-----5:R-:W-:Y:S01]  /*2380*/  IMAD.U32 R0, R0, 0x10000, RZ ;  /* 0x0001000000007824 */ /* 0x020fe200078e00ff */
[----:B------:R-:W-:Y:S01]  /*2390*/  BSSY.RECONVERGENT B6, `(.L_x_37) ;  /* 0x00000d7000067945 */ /* 0x000fe20003800200 */
[----:B------:R-:W-:Y:S02]  /*23a0*/  UPRMT UR4, UR39, 0x9910, URZ ;  /* 0x0000991027047896 */ /* 0x000fe400080000ff */
[----:B------:R-:W-:Y:S01]  /*23b0*/  USHF.L.U32 UR5, UR43, 0x10, URZ ;  /* 0x000000102b057899 */ /* 0x000fe200080006ff */
[----:B------:R-:W-:Y:S01]  /*23c0*/  FSETP.NEU.FTZ.AND P1, PT, R0, RZ, PT ;  /* 0x000000ff0000720b */ /* 0x000fe20003f3d000 */
[----:B------:R-:W-:-:S04]  /*23d0*/  UISETP.GT.AND UP0, UPT, UR4, 0x9, UPT ;  /* 0x000000090400788c */ /* 0x000fc8000bf04270 */
[----:B------:R-:W-:-:S04]  /*23e0*/  FSETP.NEU.FTZ.AND P0, PT, RZ, UR5, PT ;  /* 0x00000005ff007c0b */ /* 0x000fc8000bf1d000 */
[----:B------:R-:W-:Y:S02]  /*23f0*/  PLOP3.LUT P0, PT, P0, P1, PT, 0x28, 0x82 ;  /* 0x000000000082781c */ /* 0x000fe40000702570 */
[----:B0-----:R-:W-:Y:S02]  /*2400*/  IADD3 R2, P2, PT, R16, UR6, RZ ;  /* 0x0000000610027c10 */ /* 0x001fe4000ff5e0ff */
[----:B------:R-:W-:-:S03]  /*2410*/  SEL R4, RZ, 0x1, !P0 ;  /* 0x00000001ff047807 */ /* 0x000fc60004000000 */
[----:B------:R-:W-:Y:S01]  /*2420*/  IMAD.X R3, RZ, RZ, UR7, P2 ;  /* 0x00000007ff037e24 */ /* 0x000fe200090e06ff */
[----:B------:R-:W-:Y:S07]  /*2430*/  BRA.U UP0, `(.L_x_38) ;  /* 0x0000000100e07547 */ /* 0x000fee000b800000 */
        /* <DEDUP_REMOVED lines=8> */
[----:B------:R4:W-:Y:S01]  /*24c0*/  STG.E.U8 desc[UR36][R2.64], R4 ;  /* 0x0000000402007986 */ /* 0x0009e2000c101124 */
[----:B------:R-:W-:Y:S05]  /*24d0*/  BRA `(.L_x_43) ;  /* 0x0000000c00087947 */ /* 0x000fea0003800000 */
.L_x_41:
[----:B------:R3:W-:Y:S01]  /*24e0*/  STG.E.U8 desc[UR36][R2.64], R4 ;  /* 0x0000000402007986 */ /* 0x0007e2000c101124 */
[----:B------:R-:W-:Y:S05]  /*24f0*/  BRA `(.L_x_43) ;  /* 0x0000000c00007947 */ /* 0x000fea0003800000 */
.L_x_40:
[----:B------:R-:W-:-:S09]  /*2500*/  UISETP.NE.AND UP0, UPT, UR4, 0x2, UPT ;  /* 0x000000020400788c */ /* 0x000fd2000bf05270 */
[----:B------:R-:W-:Y:S05]  /*2510*/  BRA.U !UP0, `(.L_x_44) ;  /* 0x0000000108247547 */ /* 0x000fea000b800000 */
[----:B------:R-:W-:-:S09]  /*2520*/  UISETP.NE.AND UP0, UPT, UR4, 0x3, UPT ;  /* 0x000000030400788c */ /* 0x000fd2000bf05270 */
[----:B------:R-:W-:Y:S05]  /*2530*/  BRA.U !UP0, `(.L_x_45) ;  /* 0x0000000108147547 */ /* 0x000fea000b800000 */
[----:B------:R-:W-:-:S09]  /*2540*/  UISETP.NE.AND UP0, UPT, UR4, 0x4, UPT ;  /* 0x000000040400788c */ /* 0x000fd2000bf05270 */
[----:B------:R-:W-:Y:S05]  /*2550*/  BRA.U UP0, `(.L_x_42) ;  /* 0x0000000900587547 */ /* 0x000fea000b800000 */
[----:B------:R-:W-:-:S05]  /*2560*/  IMAD.MOV.U32 R5, RZ, RZ, RZ ;  /* 0x000000ffff057224 */ /* 0x000fca00078e00ff */
[----:B------:R0:W-:Y:S01]  /*2570*/  STG.E.64 desc[UR36][R2.64], R4 ;  /* 0x0000000402007986 */ /* 0x0001e2000c101b24 */
[----:B------:R-:W-:Y:S05]  /*2580*/  BRA `(.L_x_43) ;  /* 0x0000000800dc7947 */ /* 0x000fea0003800000 */
.L_x_45:
[----:B------:R1:W-:Y:S01]  /*2590*/  STG.E desc[UR36][R2.64], R4 ;  /* 0x0000000402007986 */ /* 0x0003e2000c101924 */
[----:B------:R-:W-:Y:S05]  /*25a0*/  BRA `(.L_x_43) ;  /* 0x0000000800d47947 */ /* 0x000fea0003800000 */
.L_x_44:
[----:B------:R2:W-:Y:S01]  /*25b0*/  STG.E.U16 desc[UR36][R2.64], R4 ;  /* 0x0000000402007986 */ /* 0x0005e2000c101524 */
[----:B------:R-:W-:Y:S05]  /*25c0*/  BRA `(.L_x_43) ;  /* 0x0000000800cc7947 */ /* 0x000fea0003800000 */
.L_x_39:
[----:B------:R-:W-:-:S09]  /*25d0*/  UISETP.GT.AND UP0, UPT, UR4, 0x6, UPT ;  /* 0x000000060400788c */ /* 0x000fd2000bf04270 */
[----:B------:R-:W-:Y:S05]  /*25e0*/  BRA.U UP0, `(.L_x_46) ;  /* 0x00000001002c7547 */ /* 0x000fea000b800000 */
[----:B------:R-:W-:-:S09]  /*25f0*/  UISETP.NE.AND UP0, UPT, UR4, 0x5, UPT ;  /* 0x000000050400788c */ /* 0x000fd2000bf05270 */
[----:B------:R-:W-:Y:S05]  /*2600*/  BRA.U !UP0, `(.L_x_47) ;  /* 0x0000000108147547 */ /* 0x000fea000b800000 */
[----:B------:R-:W-:-:S09]  /*2610*/  UISETP.NE.AND UP0, UPT, UR4, 0x6, UPT ;  /* 0x000000060400788c */ /* 0x000fd2000bf05270 */
[----:B------:R-:W-:Y:S05]  /*2620*/  BRA.U UP0, `(.L_x_42) ;  /* 0x0000000900247547 */ /* 0x000fea000b800000 */
[----:B------:R-:W-:-:S05]  /*2630*/  I2FP.F32.U32 R5, R4 ;  /* 0x0000000400057245 */ /* 0x000fca0000201000 */
[----:B------:R0:W-:Y:S01]  /*2640*/  STG.E desc[UR36][R2.64], R5 ;  /* 0x0000000502007986 */ /* 0x0001e2000c101924 */
[----:B------:R-:W-:Y:S05]  /*2650*/  BRA `(.L_x_43) ;  /* 0x0000000800a87947 */ /* 0x000fea0003800000 */
.L_x_47:
[----:B------:R-:W-:-:S04]  /*2660*/  I2FP.F32.U32 R0, R4 ;  /* 0x0000000400007245 */ /* 0x000fc80000201000 */
[----:B------:R-:W-:-:S05]  /*2670*/  F2FP.F16.F32.PACK_AB R0, RZ, R0 ;  /* 0x00000000ff00723e */ /* 0x000fca00000000ff */
[----:B------:R0:W-:Y:S01]  /*2680*/  STG.E.U16 desc[UR36][R2.64], R0 ;  /* 0x0000000002007986 */ /* 0x0001e2000c101524 */
[----:B------:R-:W-:Y:S05]  /*2690*/  BRA `(.L_x_43) ;  /* 0x0000000800987947 */ /* 0x000fea0003800000 */
.L_x_46:
[----:B------:R-:W-:-:S09]  /*26a0*/  UISETP.NE.AND UP0, UPT, UR4, 0x7, UPT ;  /* 0x000000070400788c */ /* 0x000fd2000bf05270 */
[----:B------:R-:W-:Y:S05]  /*26b0*/  BRA.U !UP0, `(.L_x_48) ;  /* 0x0000000108347547 */ /* 0x000fea000b800000 */
[----:B------:R-:W-:-:S09]  /*26c0*/  UISETP.NE.AND UP0, UPT, UR4, 0x8, UPT ;  /* 0x000000080400788c */ /* 0x000fd2000bf05270 */
[----:B------:R-:W-:Y:S05]  /*26d0*/  BRA.U !UP0, `(.L_x_49) ;  /* 0x0000000108187547 */ /* 0x000fea000b800000 */
[----:B------:R-:W-:-:S09]  /*26e0*/  UISETP.NE.AND UP0, UPT, UR4, 0x9, UPT ;  /* 0x000000090400788c */ /* 0x000fd2000bf05270 */
[----:B------:R-:W-:Y:S05]  /*26f0*/  BRA.U UP0, `(.L_x_42) ;  /* 0x0000000500f07547 */ /* 0x000fea000b800000 */
[----:B------:R-:W-:Y:S02]  /*2700*/  I2FP.F32.U32 R4, R4 ;  /* 0x0000000400047245 */ /* 0x000fe40000201000 */
[----:B------:R-:W-:-:S05]  /*2710*/  MOV R5, RZ ;  /* 0x000000ff00057202 */ /* 0x000fca0000000f00 */
[----:B------:R0:W-:Y:S01]  /*2720*/  STG.E.64 desc[UR36][R2.64], R4 ;  /* 0x0000000402007986 */ /* 0x0001e2000c101b24 */
[----:B------:R-:W-:Y:S05]  /*2730*/  BRA `(.L_x_43) ;  /* 0x0000000800707947 */ /* 0x000fea0003800000 */
.L_x_49:
[----:B------:R-:W-:-:S04]  /*2740*/  I2FP.F32.U32 R4, R4 ;  /* 0x0000000400047245 */ /* 0x000fc80000201000 */
[----:B------:R-:W-:-:S04]  /*2750*/  F2FP.F16.F32.PACK_AB R5, RZ, R4 ;  /* 0x00000004ff05723e */ /* 0x000fc800000000ff */
[----:B------:R-:W-:-:S05]  /*2760*/  PRMT R5, R5, 0x5410, RZ ;  /* 0x0000541005057816 */ /* 0x000fca00000000ff */
[----:B------:R0:W-:Y:S01]  /*2770*/  STG.E desc[UR36][R2.64], R5 ;  /* 0x0000000502007986 */ /* 0x0001e2000c101924 */
[----:B------:R-:W-:Y:S05]  /*2780*/  BRA `(.L_x_43) ;  /* 0x00000008005c7947 */ /* 0x000fea0003800000 */
.L_x_48:
[----:B------:R-:W0:Y:S02]  /*2790*/  I2F.F64.U32 R4, R4 ;  /* 0x0000000400047312 */ /* 0x000e240000201800 */
[----:B0-----:R0:W-:Y:S01]  /*27a0*/  STG.E.64 desc[UR36][R2.64], R4 ;  /* 0x0000000402007986 */ /* 0x0011e2000c101b24 */
[----:B------:R-:W-:Y:S05]  /*27b0*/  BRA `(.L_x_43) ;  /* 0x0000000800507947 */ /* 0x000fea0003800000 */
.L_x_38:
        /* <DEDUP_REMOVED lines=8> */
[----:B------:R0:W-:Y:S01]  /*2840*/  STG.E.U8 desc[UR36][R2.64], R4 ;  /* 0x0000000402007986 */ /* 0x0001e2000c101124 */
[----:B------:R-:W-:Y:S05]  /*2850*/  BRA `(.L_x_43) ;  /* 0x0000000800287947 */ /* 0x000fea0003800000 */
.L_x_52:
[----:B------:R-:W0:Y:S01]  /*2860*/  I2F.F64.U32 R4, R4 ;  /* 0x0000000400047312 */ /* 0x000e220000201800 */
[----:B------:R-:W-:-:S05]  /*2870*/  CS2R R6, SRZ ;  /* 0x0000000000067805 */ /* 0x000fca000001ff00 */
[----:B0-----:R0:W-:Y:S01]  /*2880*/  STG.E.128 desc[UR36][R2.64], R4 ;  /* 0x0000000402007986 */ /* 0x0011e2000c101d24 */
[----:B------:R-:W-:Y:S05]  /*2890*/  BRA `(.L_x_43) ;  /* 0x0000000800187947 */ /* 0x000fea0003800000 */
.L_x_51:
[----:B------:R-:W-:-:S09]  /*28a0*/  UISETP.NE.AND UP0, UPT, UR4, 0xf, UPT ;  /* 0x0000000f0400788c */ /* 0x000fd2000bf05270 */
[----:B------:R-:W-:Y:S05]  /*28b0*/  BRA.U !UP0, `(.L_x_53) ;  /* 0x0000000108887547 */ /* 0x000fea000b800000 */
[----:B------:R-:W-:-:S09]  /*28c0*/  UISETP.NE.AND UP0, UPT, UR4, 0x17, UPT ;  /* 0x000000170400788c */ /* 0x000fd2000bf05270 */
[----:B------:R-:W-:Y:S05]  /*28d0*/  BRA.U !UP0, `(.L_x_54) ;  /* 0x0000000108407547 */ /* 0x000fea000b800000 */
[----:B------:R-:W-:-:S09]  /*28e0*/  UISETP.NE.AND UP0, UPT, UR4, 0x18, UPT ;  /* 0x000000180400788c */ /* 0x000fd2000bf05270 */
[----:B------:R-:W-:Y:S05]  /*28f0*/  BRA.U UP0, `(.L_x_42) ;  /* 0x0000000500707547 */ /* 0x000fea000b800000 */
[----:B------:R-:W-:Y:S01]  /*2900*/  I2FP.F32.U32 R7, R4 ;  /* 0x0000000400077245 */ /* 0x000fe20000201000 */
[----:B------:R-:W-:Y:S01]  /*2910*/  BSSY.RECONVERGENT B0, `(.L_x_55) ;  /* 0x000000a000007945 */ /* 0x000fe20003800200 */
[----:B------:R-:W-:Y:S02]  /*2920*/  IMAD.MOV.U32 R5, RZ, RZ, 0x7f ;  /* 0x0000007fff057424 */ /* 0x000fe400078e00ff */
[----:B------:R-:W-:-:S13]  /*2930*/  ISETP.GT.U32.AND P0, PT, R7, 0x43efffff, PT ;  /* 0x43efffff0700780c */ /* 0x000fda0003f04070 */
[----:B------:R-:W-:Y:S05]  /*2940*/  @P0 BRA `(.L_x_56) ;  /* 0x0000000000180947 */ /* 0x000fea0003800000 */
[----:B------:R-:W-:-:S13]  /*2950*/  ISETP.GT.U32.AND P0, PT, R7, 0x3c7fffff, PT ;  /* 0x3c7fffff0700780c */ /* 0x000fda0003f04070 */
[----:B------:R-:W-:Y:S01]  /*2960*/  @P0 SHF.R.U32.HI R0, RZ, 0x14, R7 ;  /* 0x00000014ff000819 */ /* 0x000fe20000011607 */
[----:B------:R-:W-:-:S03]  /*2970*/  @!P0 FADD.FTZ R5, R7, 16384 ;  /* 0x4680000007058421 */ /* 0x000fc60000010000 */
[----:B------:R-:W-:-:S04]  /*2980*/  @P0 LOP3.LUT R0, R0, 0x1, RZ, 0xc0, !PT ;  /* 0x0000000100000812 */ /* 0x000fc800078ec0ff */
[----:B------:R-:W-:-:S04]  /*2990*/  @P0 IADD3 R0, PT, PT, R7, 0x407ffff, R0 ;  /* 0x0407ffff07000810 */ /* 0x000fc80007ffe000 */
[----:B------:R-:W-:-:S07]  /*29a0*/  @P0 SHF.R.U32.HI R5, RZ, 0x14, R0 ;  /* 0x00000014ff050819 */ /* 0x000fce0000011600 */
.L_x_56:
[----:B------:R-:W-:Y:S05]  /*29b0*/  BSYNC.RECONVERGENT B0 ;  /* 0x0000000000007941 */ /* 0x000fea0003800200 */
.L_x_55:
[----:B------:R0:W-:Y:S01]  /*29c0*/  STG.E.U8 desc[UR36][R2.64], R5 ;  /* 0x0000000502007986 */ /* 0x0001e2000c101124 */
[----:B------:R-:W-:Y:S05]  /*29d0*/  BRA `(.L_x_43) ;  /* 0x0000000400c87947 */ /* 0x000fea0003800000 */
.L_x_54:
[----:B------:R-:W-:-:S04]  /*29e0*/  I2FP.F32.U32 R7, R4 ;  /* 0x0000000400077245 */ /* 0x000fc80000201000 */
[----:B------:R-:W-:-:S13]  /*29f0*/  ISETP.GE.U32.AND P1, PT, R7, 0x47800000, PT ;  /* 0x478000000700780c */ /* 0x000fda0003f26070 */
[----:B------:R-:W-:Y:S01]  /*2a00*/  @P1 IMAD.MOV.U32 R5, RZ, RZ, 0x7f ;  /* 0x0000007fff051424 */ /* 0x000fe200078e00ff */
[----:B------:R-:W-:-:S04]  /*2a10*/  @P1 ISETP.GT.U32.AND P0, PT, R7, 0x7f800000, PT ;  /* 0x7f8000000700180c */ /* 0x000fc80003f04070 */
[----:B------:R-:W-:-:S05]  /*2a20*/  @P1 SEL R5, R5, 0x7c, P0 ;  /* 0x0000007c05051807 */ /* 0x000fca0000000000 */
[----:B------:R0:W-:Y:S01]  /*2a30*/  @P1 STG.E.U8 desc[UR36][R2.64], R5 ;  /* 0x0000000502001986 */ /* 0x0001e2000c101124 */
[----:B------:R-:W-:Y:S05]  /*2a40*/  @P1 BRA `(.L_x_43) ;  /* 0x0000000400ac1947 */ /* 0x000fea0003800000 */
[----:B------:R-:W-:-:S13]  /*2a50*/  ISETP.GT.U32.AND P0, PT, R7, 0x387fffff, PT ;  /* 0x387fffff0700780c */ /* 0x000fda0003f04070 */
[----:B------:R-:W-:Y:S01]  /*2a60*/  @P0 SHF.R.U32.HI R0, RZ, 0x15, R7 ;  /* 0x00000015ff000819 */ /* 0x000fe20000011607 */
[----:B0-----:R-:W-:-:S03]  /*2a70*/  @!P0 FADD.FTZ R5, R7, 128 ;  /* 0x4300000007058421 */ /* 0x001fc60000010000 */
[----:B------:R-:W-:Y:S02]  /*2a80*/  @P0 LOP3.LUT R0, R0, 0x1, RZ, 0xc0, !PT ;  /* 0x0000000100000812 */ /* 0x000fe400078ec0ff */
[----:B------:R0:W-:Y:S02]  /*2a90*/  @!P0 STG.E.U8 desc[UR36][R2.64], R5 ;  /* 0x0000000502008986 */ /* 0x0001e4000c101124 */
[----:B------:R-:W-:-:S04]  /*2aa0*/  @P0 IADD3 R0, PT, PT, R7, 0x80fffff, R0 ;  /* 0x080fffff07000810 */ /* 0x000fc80007ffe000 */
[----:B------:R-:W-:-:S05]  /*2ab0*/  @P0 SHF.R.U32.HI R7, RZ, 0x15, R0 ;  /* 0x00000015ff070819 */ /* 0x000fca0000011600 */
[----:B------:R0:W-:Y:S01]  /*2ac0*/  @P0 STG.E.U8 desc[UR36][R2.64], R7 ;  /* 0x0000000702000986 */ /* 0x0001e2000c101124 */
[----:B------:R-:W-:Y:S05]  /*2ad0*/  BRA `(.L_x_43) ;  /* 0x0000000400887947 */ /* 0x000fea0003800000 */
.L_x_53:
[----:B------:R-:W-:-:S04]  /*2ae0*/  I2FP.F32.U32 R0, R4 ;  /* 0x0000000400007245 */ /* 0x000fc80000201000 */
[----:B------:R-:W-:-:S05]  /*2af0*/  F2FP.BF16.F32.PACK_AB R0, RZ, R0 ;  /* 0x00000000ff00723e */ /* 0x000fca00000010ff */
[----:B------:R0:W-:Y:S01]  /*2b00*/  STG.E.U16 desc[UR36][R2.64], R0 ;  /* 0x0000000002007986 */ /* 0x0001e2000c101524 */
[----:B------:R-:W-:Y:S05]  /*2b10*/  BRA `(.L_x_43) ;  /* 0x0000000400787947 */ /* 0x000fea0003800000 */
.L_x_50:
        /* <DEDUP_REMOVED lines=8> */
[----:B------:R0:W-:Y:S01]  /*2ba0*/  STG.E.U16 desc[UR36][R2.64], R4 ;  /* 0x0000000402007986 */ /* 0x0001e2000c101524 */
[----:B------:R-:W-:Y:S05]  /*2bb0*/  BRA `(.L_x_43) ;  /* 0x0000000400507947 */ /* 0x000fea0003800000 */
.L_x_59:
[----:B------:R-:W-:Y:S01]  /*2bc0*/  I2FP.F32.U32 R5, R4 ;  /* 0x0000000400057245 */ /* 0x000fe20000201000 */
[----:B------:R-:W-:Y:S01]  /*2bd0*/  BSSY.RECONVERGENT B0, `(.L_x_60) ;  /* 0x0000011000007945 */ /* 0x000fe20003800200 */
[----:B------:R-:W-:Y:S02]  /*2be0*/  IMAD.MOV.U32 R0, RZ, RZ, 0x80 ;  /* 0x00000080ff007424 */ /* 0x000fe400078e00ff */
[----:B------:R-:W-:-:S13]  /*2bf0*/  ISETP.GT.U32.AND P0, PT, R5, 0x437fffff, PT ;  /* 0x437fffff0500780c */ /* 0x000fda0003f04070 */
[----:B------:R-:W-:Y:S05]  /*2c00*/  @P0 BRA `(.L_x_61) ;  /* 0x0000000000340947 */ /* 0x000fea0003800000 */
[----:B------:R-:W-:-:S13]  /*2c10*/  ISETP.GT.U32.AND P0, PT, R5, 0x3bffffff, PT ;  /* 0x3bffffff0500780c */ /* 0x000fda0003f04070 */
[----:B------:R-:W-:Y:S05]  /*2c20*/  @P0 BRA `(.L_x_62) ;  /* 0x0000000000140947 */ /* 0x000fea0003800000 */
[----:B------:R-:W-:-:S05]  /*2c30*/  FADD.FTZ R0, R5, 8192 ;  /* 0x4600000005007421 */ /* 0x000fca0000010000 */
[----:B------:R-:W-:Y:S02]  /*2c40*/  LOP3.LUT P0, R4, R0, 0xff, RZ, 0xc0, !PT ;  /* 0x000000ff00047812 */ /* 0x000fe4000780c0ff */
[----:B------:R-:W-:-:S11]  /*2c50*/  PRMT R0, RZ, 0x7610, R0 ;  /* 0x00007610ff007816 */ /* 0x000fd60000000000 */
[----:B------:R-:W-:Y:S05]  /*2c60*/  @!P0 BRA `(.L_x_61) ;  /* 0x00000000001c8947 */ /* 0x000fea0003800000 */
[----:B------:R-:W-:Y:S05]  /*2c70*/  BRA `(.L_x_63) ;  /* 0x0000000000147947 */ /* 0x000fea0003800000 */
.L_x_62:
[----:B------:R-:W-:-:S04]  /*2c80*/  SHF.R.U32.HI R0, RZ, 0x14, R5 ;  /* 0x00000014ff007819 */ /* 0x000fc80000011605 */
[----:B------:R-:W-:-:S04]  /*2c90*/  LOP3.LUT R0, R0, 0x1, RZ, 0xc0, !PT ;  /* 0x0000000100007812 */ /* 0x000fc800078ec0ff */
[----:B------:R-:W-:-:S04]  /*2ca0*/  IADD3 R0, PT, PT, R5, 0x487ffff, R0 ;  /* 0x0487ffff05007810 */ /* 0x000fc80007ffe000 */
[----:B------:R-:W-:-:S04]  /*2cb0*/  SHF.R.U32.HI R0, RZ, 0x14, R0 ;  /* 0x00000014ff007819 */ /* 0x000fc80000011600 */
[----:B------:R-:W-:-:S07]  /*2cc0*/  LOP3.LUT R4, R0, 0xff, RZ, 0xc0, !PT ;  /* 0x000000ff00047812 */ /* 0x000fce00078ec0ff */
.L_x_63:
[----:B------:R-:W-:-:S07]  /*2cd0*/  PRMT R0, R4, 0x7610, R0 ;  /* 0x0000761004007816 */ /* 0x000fce0000000000 */
.L_x_61:
[----:B------:R-:W-:Y:S05]  /*2ce0*/  BSYNC.RECONVERGENT B0 ;  /* 0x0000000000007941 */ /* 0x000fea0003800200 */
.L_x_60:
[----:B------:R0:W-:Y:S01]  /*2cf0*/  STG.E.U8 desc[UR36][R2.64], R0 ;  /* 0x0000000002007986 */ /* 0x0001e2000c101124 */
[----:B------:R-:W-:Y:S05]  /*2d00*/  BRA `(.L_x_43) ;  /* 0x0000000000fc7947 */ /* 0x000fea0003800000 */
.L_x_58:
[----:B------:R-:W-:Y:S01]  /*2d10*/  I2FP.F32.U32 R5, R4 ;  /* 0x0000000400057245 */ /* 0x000fe20000201000 */
[----:B------:R-:W-:Y:S01]  /*2d20*/  BSSY.RECONVERGENT B0, `(.L_x_64) ;  /* 0x0000011000007945 */ /* 0x000fe20003800200 */
[----:B------:R-:W-:Y:S02]  /*2d30*/  HFMA2 R0, -RZ, RZ, 0, 7.62939453125e-06 ;  /* 0x00000080ff007431 */ /* 0x000fe400000001ff */
        /* <DEDUP_REMOVED lines=9> */
.L_x_66:
[----:B------:R-:W-:-:S04]  /*2dd0*/  SHF.R.U32.HI R0, RZ, 0x15, R5 ;  /* 0x00000015ff007819 */ /* 0x000fc80000011605 */
[----:B------:R-:W-:-:S04]  /*2de0*/  LOP3.LUT R0, R0, 0x1, RZ, 0xc0, !PT ;  /* 0x0000000100007812 */ /* 0x000fc800078ec0ff */
[----:B------:R-:W-:-:S04]  /*2df0*/  IADD3 R0, PT, PT, R5, 0x88fffff, R0 ;  /* 0x088fffff05007810 */ /* 0x000fc80007ffe000 */
[----:B------:R-:W-:-:S04]  /*2e00*/  SHF.R.U32.HI R0, RZ, 0x15, R0 ;  /* 0x00000015ff007819 */ /* 0x000fc80000011600 */
[----:B------:R-:W-:-:S07]  /*2e10*/  LOP3.LUT R4, R0, 0xff, RZ, 0xc0, !PT ;  /* 0x000000ff00047812 */ /* 0x000fce00078ec0ff */
.L_x_67:
[----:B------:R-:W-:-:S07]  /*2e20*/  PRMT R0, R4, 0x7610, R0 ;  /* 0x0000761004007816 */ /* 0x000fce0000000000 */
.L_x_65:
[----:B------:R-:W-:Y:S05]  /*2e30*/  BSYNC.RECONVERGENT B0 ;  /* 0x0000000000007941 */ /* 0x000fea0003800200 */
.L_x_64:
[----:B------:R0:W-:Y:S01]  /*2e40*/  STG.E.U8 desc[UR36][R2.64], R0 ;  /* 0x0000000002007986 */ /* 0x0001e2000c101124 */
[----:B------:R-:W-:Y:S05]  /*2e50*/  BRA `(.L_x_43) ;  /* 0x0000000000a87947 */ /* 0x000fea0003800000 */
.L_x_57:
[----:B------:R-:W-:-:S09]  /*2e60*/  UISETP.NE.AND UP0, UPT, UR4, 0x1c, UPT ;  /* 0x0000001c0400788c */ /* 0x000fd2000bf05270 */
[----:B------:R-:W-:Y:S05]  /*2e70*/  BRA.U !UP0, `(.L_x_68) ;  /* 0x00000001089c7547 */ /* 0x000fea000b800000 */
[----:B------:R-:W-:-:S09]  /*2e80*/  UISETP.NE.AND UP0, UPT, UR4, 0x1d, UPT ;  /* 0x0000001d0400788c */ /* 0x000fd2000bf05270 */
[----:B------:R-:W-:Y:S05]  /*2e90*/  BRA.U !UP0, `(.L_x_69) ;  /* 0x0000000108887547 */ /* 0x000fea000b800000 */
[----:B------:R-:W-:-:S09]  /*2ea0*/  UISETP.NE.AND UP0, UPT, UR4, 0x2c, UPT ;  /* 0x0000002c0400788c */ /* 0x000fd2000bf05270 */
[----:B------:R-:W-:Y:S05]  /*2eb0*/  BRA.U !UP0, `(.L_x_70) ;  /* 0x0000000108447547 */ /* 0x000fea000b800000 */
.L_x_42:
[----:B------:R-:W-:Y:S01]  /*2ec0*/  MOV R0, 0x0 ;  /* 0x0000000000007802 */ /* 0x000fe20000000f00 */
[----:B------:R-:W0:Y:S01]  /*2ed0*/  LDCU.64 UR6, c[0x4][0x140] ;  /* 0x01002800ff0677ac */ /* 0x000e220008000a00 */
[----:B------:R-:W-:Y:S02]  /*2ee0*/  HFMA2 R12, -RZ, RZ, 0, 5.9604644775390625e-08 ;  /* 0x00000001ff0c7431 */ /* 0x000fe400000001ff */
[----:B------:R-:W-:Y:S01]  /*2ef0*/  IMAD.MOV.U32 R8, RZ, RZ, 0x65 ;  /* 0x00000065ff087424 */ /* 0x000fe200078e00ff */
[----:B------:R1:W2:Y:S01]  /*2f00*/  LDC.64 R2, c[0x4][R0] ;  /* 0x0100000000027b82 */ /* 0x0002a20000000a00 */
[----:B------:R-:W3:Y:S01]  /*2f10*/  LDCU.64 UR8, c[0x4][0x148] ;  /* 0x01002900ff0877ac */ /* 0x000ee20008000a00 */
[----:B------:R-:W-:Y:S01]  /*2f20*/  IMAD.MOV.U32 R13, RZ, RZ, RZ ;  /* 0x000000ffff0d7224 */ /* 0x000fe200078e00ff */
[----:B------:R-:W4:Y:S01]  /*2f30*/  LDCU.64 UR4, c[0x4][0x10] ;  /* 0x01000200ff0477ac */ /* 0x000f220008000a00 */
[----:B0-----:R-:W-:Y:S02]  /*2f40*/  IMAD.U32 R4, RZ, RZ, UR6 ;  /* 0x00000006ff047e24 */ /* 0x001fe4000f8e00ff */
[----:B------:R-:W-:-:S02]  /*2f50*/  IMAD.U32 R5, RZ, RZ, UR7 ;  /* 0x00000007ff057e24 */ /* 0x000fc4000f8e00ff */
[----:B---3--:R-:W-:Y:S01]  /*2f60*/  IMAD.U32 R6, RZ, RZ, UR8 ;  /* 0x00000008ff067e24 */ /* 0x008fe2000f8e00ff */
[----:B------:R-:W-:Y:S01]  /*2f70*/  MOV R7, UR9 ;  /* 0x0000000900077c02 */ /* 0x000fe20008000f00 */
[----:B----4-:R-:W-:Y:S02]  /*2f80*/  IMAD.U32 R10, RZ, RZ, UR4 ;  /* 0x00000004ff0a7e24 */ /* 0x010fe4000f8e00ff */
[----:B-1----:R-:W-:-:S07]  /*2f90*/  IMAD.U32 R11, RZ, RZ, UR5 ;  /* 0x00000005ff0b7e24 */ /* 0x002fce000f8e00ff */
[----:B------:R-:W-:-:S07]  /*2fa0*/  LEPC R20, `(.L_x_71) ;  /* 0x000000001014794e */ /* 0x000fce0000000000 */
[----:B--2---:R-:W-:Y:S05]  /*2fb0*/  CALL.ABS.NOINC R2 ;  /* 0x0000000002007343 */ /* 0x004fea0003c00000 */
.L_x_71:
[----:B------:R-:W-:Y:S05]  /*2fc0*/  BRA `(.L_x_43) ;  /* 0x00000000004c7947 */ /* 0x000fea0003800000 */
.L_x_70:
[----:B------:R-:W-:-:S04]  /*2fd0*/  I2FP.F32.U32 R5, R4 ;  /* 0x0000000400057245 */ /* 0x000fc80000201000 */
[----:B------:R-:W-:-:S04]  /*2fe0*/  SHF.R.U32.HI R4, RZ, 0x17, R5 ;  /* 0x00000017ff047819 */ /* 0x000fc80000011605 */
[----:B------:R-:W-:-:S13]  /*2ff0*/  ISETP.NE.AND P1, PT, R4, 0xff, PT ;  /* 0x000000ff0400780c */ /* 0x000fda0003f25270 */
[--C-:B------:R-:W-:Y:S02]  /*3000*/  @P1 SHF.R.U32.HI R0, RZ, 0x16, R5.reuse ;  /* 0x00000016ff001819 */ /* 0x100fe40000011605 */
[----:B------:R-:W-:Y:S01]  /*3010*/  @P1 LOP3.LUT P0, RZ, R4, 0x3fffff, R5, 0xf8, !PT ;  /* 0x003fffff04ff1812 */ /* 0x000fe2000780f805 */
[----:B------:R-:W-:Y:S01]  /*3020*/  IMAD.MOV.U32 R5, RZ, RZ, 0xff ;  /* 0x000000ffff057424 */ /* 0x000fe200078e00ff */
[----:B------:R-:W-:-:S04]  /*3030*/  @P1 LOP3.LUT R0, R0, 0x1, RZ, 0xc0, !PT ;  /* 0x0000000100001812 */ /* 0x000fc800078ec0ff */
[----:B------:R-:W-:Y:S01]  /*3040*/  @P1 ISETP.EQ.U32.AND P2, PT, R0, 0x1, P0 ;  /* 0x000000010000180c */ /* 0x000fe20000742070 */
[----:B------:R-:W-:Y:S01]  /*3050*/  @P1 VIADD R0, R4, 0x1 ;  /* 0x0000000104001836 */ /* 0x000fe20000000000 */
[----:B------:R-:W-:Y:S02]  /*3060*/  PLOP3.LUT P0, PT, PT, PT, PT, 0x80, 0x8 ;  /* 0x000000000008781c */ /* 0x000fe40003f0f070 */
[----:B------:R-:W-:-:S13]  /*3070*/  @P1 PLOP3.LUT P0, PT, P2, PT, PT, 0x80, 0x8 ;  /* 0x000000000008181c */ /* 0x000fda000170f070 */
[----:B------:R-:W-:-:S05]  /*3080*/  @!P0 IADD3 R0, PT, PT, R4, RZ, RZ ;  /* 0x000000ff04008210 */ /* 0x000fca0007ffe0ff */
[----:B------:R-:W-:-:S05]  /*3090*/  @P1 IMAD.MOV.U32 R5, RZ, RZ, R0 ;  /* 0x000000ffff051224 */ /* 0x000fca00078e0000 */
[----:B------:R0:W-:Y:S01]  /*30a0*/  STG.E.U8 desc[UR36][R2.64], R5 ;  /* 0x0000000502007986 */ /* 0x0001e2000c101124 */
[----:B------:R-:W-:Y:S05]  /*30b0*/  BRA `(.L_x_43) ;  /* 0x0000000000107947 */ /* 0x000fea0003800000 */
.L_x_69:
[----:B------:R-:W-:-:S05]  /*30c0*/  IMAD.MOV.U32 R5, RZ, RZ, RZ ;  /* 0x000000ffff057224 */ /* 0x000fca00078e00ff */
[----:B------:R0:W-:Y:S01]  /*30d0*/  STG.E.64 desc[UR36][R2.64], R4 ;  /* 0x0000000402007986 */ /* 0x0001e2000c101b24 */
[----:B------:R-:W-:Y:S05]  /*30e0*/  BRA `(.L_x_43) ;  /* 0x0000000000047947 */ /* 0x000fea0003800000 */
.L_x_68:
[----:B------:R0:W-:Y:S02]  /*30f0*/  STG.E desc[UR36][R2.64], R4 ;  /* 0x0000000402007986 */ /* 0x0001e4000c101924 */
.L_x_43:
[----:B------:R-:W-:Y:S05]  /*3100*/  BSYNC.RECONVERGENT B6 ;  /* 0x0000000000067941 */ /* 0x000fea0003800200 */
.L_x_37:
[----:B------:R-:W-:-:S07]  /*3110*/  VIADD R17, R17, 0x80 ;  /* 0x0000008011117836 */ /* 0x000fce0000000000 */
.L_x_1:
[----:B------:R-:W-:Y:S05]  /*3120*/  BSYNC.RECONVERGENT B7 ;  /* 0x0000000000077941 */ /* 0x000fea0003800200 */
.L_x_0:
[----:B------:R-:W5:Y:S01]  /*3130*/  LDCU UR4, c[0x0][0x380] ;  /* 0x00007000ff0477ac */ /* 0x000f620008000800 */
[----:B------:R-:W-:Y:S01]  /*3140*/  BSSY.RECONVERGENT B7, `(.L_x_72) ;  /* 0x0000303000077945 */ /* 0x000fe20003800200 */
[----:B-----5:R-:W-:-:S13]  /*3150*/  ISETP.GE.AND P0, PT, R17, UR4, PT ;  /* 0x0000000411007c0c */ /* 0x020fda000bf06270 */
[----:B------:R-:W-:Y:S05]  /*3160*/  @P0 BRA `(.L_x_73) ;  /* 0x0000003000000947 */ /* 0x000fea0003800000 */
[----:B------:R-:W5:Y:S01]  /*3170*/  LDCU UR4, c[0x0][0x388] ;  /* 0x00007100ff0477ac */ /* 0x000f620008000800 */
[----:B0-----:R-:W-:Y:S02]  /*3180*/  HFMA2 R0, -RZ, RZ, 0, 0 ;  /* 0x00000000ff007431 */ /* 0x001fe400000001ff */
[----:B------:R-:W-:Y:S01]  /*3190*/  IMAD.MOV.U32 R16, RZ, RZ, RZ ;  /* 0x000000ffff107224 */ /* 0x000fe200078e00ff */
[----:B-----5:R-:W-:-:S09]  /*31a0*/  UISETP.NE.AND UP0, UPT, UR4, URZ, UPT ;  /* 0x000000ff0400728c */ /* 0x020fd2000bf05270 */
[----:B------:R-:W-:Y:S05]  /*31b0*/  BRA.U !UP0, `(.L_x_74) ;  /* 0x0000001108a87547 */ /* 0x000fea000b800000 */
[----:B------:R-:W1:Y:S01]  /*31c0*/  LDCU.64 UR4, c[0x0][0x390] ;  /* 0x00007200ff0477ac */ /* 0x000e620008000a00 */
[----:B------:R-:W-:Y:S01]  /*31d0*/  IMAD.MOV.U32 R16, RZ, RZ, RZ ;  /* 0x000000ffff107224 */ /* 0x000fe200078e00ff */
[----:B------:R-:W0:Y:S01]  /*31e0*/  LDCU UR6, c[0x0][0x38c] ;  /* 0x00007180ff0677ac */ /* 0x000e220008000800 */
[----:B------:R-:W5:Y:S01]  /*31f0*/  LDCU.64 UR8, c[0x0][0x4b8] ;  /* 0x00009700ff0877ac */ /* 0x000f620008000a00 */
[----:B------:R-:W-:Y:S01]  /*3200*/  UISETP.NE.AND UP0, UPT, UR41, URZ, UPT ;  /* 0x000000ff2900728c */ /* 0x000fe2000bf05270 */
[----:B-1234-:R-:W-:-:S05]  /*3210*/  IMAD.HI.U32 R2, R17, UR4, R16 ;  /* 0x0000000411027c27 */ /* 0x01efca000f8e0010 */
[----:B------:R-:W-:-:S05]  /*3220*/  SHF.R.U32.HI R3, RZ, UR5, R2 ;  /* 0x00000005ff037c19 */ /* 0x000fca0008011602 */
[----:B------:R-:W-:-:S04]  /*3230*/  IMAD.MOV R0, RZ, RZ, -R3 ;  /* 0x000000ffff007224 */ /* 0x000fc800078e0a03 */
[----:B0-----:R-:W-:-:S04]  /*3240*/  IMAD R0, R0, UR6, R17 ;  /* 0x0000000600007c24 */ /* 0x001fc8000f8e0211 */
[C---:B-----5:R-:W-:Y:S02]  /*3250*/  IMAD R16, R0.reuse, UR8, RZ ;  /* 0x0000000800107c24 */ /* 0x060fe4000f8e02ff */
[----:B------:R-:W-:Y:S01]  /*3260*/  IMAD R0, R0, UR9, RZ ;  /* 0x0000000900007c24 */ /* 0x000fe2000f8e02ff */
[----:B------:R-:W-:Y:S06]  /*3270*/  BRA.U !UP0, `(.L_x_74) ;  /* 0x0000001108787547 */ /* 0x000fec000b800000 */
[----:B------:R-:W0:Y:S01]  /*3280*/  LDCU.64 UR6, c[0x0][0x398] ;  /* 0x00007300ff0677ac */ /* 0x000e220008000a00 */
[----:B------:R-:W-:Y:S01]  /*3290*/  MOV R2, RZ ;  /* 0x000000ff00027202 */ /* 0x000fe20000000f00 */
[----:B------:R-:W1:Y:S01]  /*32a0*/  LDCU UR4, c[0x0][0x3a0] ;  /* 0x00007400ff0477ac */ /* 0x000e620008000800 */
[----:B------:R-:W2:Y:S01]  /*32b0*/  LDCU.64 UR8, c[0x0][0x4c0] ;  /* 0x00009800ff0877ac */ /* 0x000ea20008000a00 */
[----:B------:R-:W-:Y:S02]  /*32c0*/  UISETP.NE.AND UP0, UPT, UR38, 0x2, UPT ;  /* 0x000000022600788c */ /* 0x000fe4000bf05270 */
        /* <DEDUP_REMOVED lines=13> */
[----:B------:R-:W-:-:S05]  /*33a0*/  SHF.R.U32.HI R3, RZ, UR5, R2 ;  /* 0x00000005ff037c19 */ /* 0x000fca0008011602 */
[----:B------:R-:W-:-:S04]  /*33b0*/  IMAD.MOV R4, RZ, RZ, -R3 ;  /* 0x000000ffff047224 */ /* 0x000fc800078e0a03 */
[----:B-1----:R-:W-:-:S04]  /*33c0*/  IMAD R5, R4, UR6, R5 ;  /* 0x0000000604057c24 */ /* 0x002fc8000f8e0205 */
[C---:B--2---:R-:W-:Y:S02]  /*33d0*/  IMAD R16, R5.reuse, UR8, R16 ;  /* 0x0000000805107c24 */ /* 0x044fe4000f8e0210 */
[----:B------:R-:W-:Y:S01]  /*33e0*/  IMAD R0, R5, UR9, R0 ;  /* 0x0000000905007c24 */ /* 0x000fe2000f8e0200 */
[----:B------:R-:W-:Y:S06]  /*33f0*/  BRA.U !UP0, `(.L_x_74) ;  /* 0x0000001108187547 */ /* 0x000fec000b800000 */
[----:B------:R-:W0:Y:S01]  /*3400*/  LDCU.64 UR6, c[0x0][0x3b0] ;  /* 0x00007600ff0677ac */ /* 0x000e220008000a00 */
[----:B------:R-:W-:Y:S01]  /*3410*/  HFMA2 R2, -RZ, RZ, 0, 0 ;  /* 0x00000000ff027431 */ /* 0x000fe200000001ff */
        /* <DEDUP_REMOVED lines=255> */
[----:B------:R-:W-:-:S05]  /*4410*/  SHF.R.U32.HI R2, RZ, UR5, R2 ;  /* 0x00000005ff027c19 */ /* 0x000fca0008011602 */
[----:B------:R-:W-:-:S04]  /*4420*/  IMAD.MOV R3, RZ, RZ, -R2 ;  /* 0x000000ffff037224 */ /* 0x000fc800078e0a02 */
[----:B-1----:R-:W-:-:S04]  /*4430*/  IMAD R5, R3, UR6, R5 ;  /* 0x0000000603057c24 */ /* 0x002fc8000f8e0205 */
[C---:B--2---:R-:W-:Y:S02]  /*4440*/  IMAD R16, R5.reuse, UR8, R16 ;  /* 0x0000000805107c24 */ /* 0x044fe4000f8e0210 */
[----:B------:R-:W-:-:S07]  /*4450*/  IMAD R0, R5, UR9, R0 ;  /* 0x0000000905007c24 */ /* 0x000fce000f8e0200 */
.L_x_74:
[----:B------:R-:W1:Y:S01]  /*4460*/  LDCU.64 UR6, c[0x0][0x588] ;  /* 0x0000b100ff0677ac */ /* 0x000e620008000a00 */
[----:B------:R-:W-:-:S04]  /*4470*/  UPRMT UR4, UR42, 0x9910, URZ ;  /* 0x000099102a047896 */ /* 0x000fc800080000ff */
[----:B------:R-:W-:Y:S01]  /*4480*/  UISETP.GT.AND UP0, UPT, UR4, 0x9, UPT ;  /* 0x000000090400788c */ /* 0x000fe2000bf04270 */
[----:B-1234-:R-:W-:-:S04]  /*4490*/  IADD3 R2, P0, PT, R0, UR6, RZ ;  /* 0x0000000600027c10 */ /* 0x01efc8000ff1e0ff */
[----:B------:R-:W-:-:S04]  /*44a0*/  IADD3.X R3, PT, PT, RZ, UR7, RZ, P0, !PT ;  /* 0x00000007ff037c10 */ /* 0x000fc800087fe4ff */
        /* <DEDUP_REMOVED lines=13> */
.L_x_78:
[----:B------:R-:W2:Y:S02]  /*4580*/  LDG.E.U8 R2, desc[UR36][R2.64] ;  /* 0x0000002402027981 */ /* 0x000ea4000c1e1100 */
[----:B--2---:R-:W-:-:S04]  /*4590*/  I2FP.F32.U32 R0, R2 ;  /* 0x0000000200007245 */ /* 0x004fc80000201000 */
[----:B------:R-:W-:Y:S01]  /*45a0*/  F2FP.BF16.F32.PACK_AB R0, RZ, R0 ;  /* 0x00000000ff00723e */ /* 0x000fe200000010ff */
[----:B------:R-:W-:Y:S06]  /*45b0*/  BRA `(.L_x_80) ;  /* 0x0000000c00847947 */ /* 0x000fec0003800000 */
.L_x_77:
        /* <DEDUP_REMOVED lines=10> */
.L_x_82:
[----:B------:R-:W2:Y:S02]  /*4660*/  LDG.E R2, desc[UR36][R2.64] ;  /* 0x0000002402027981 */ /* 0x000ea4000c1e1900 */
[----:B--2---:R-:W-:-:S04]  /*4670*/  I2FP.F32.S32 R0, R2 ;  /* 0x0000000200007245 */ /* 0x004fc80000201400 */
[----:B------:R-:W-:Y:S01]  /*4680*/  F2FP.BF16.F32.PACK_AB R0, RZ, R0 ;  /* 0x00000000ff00723e */ /* 0x000fe200000010ff */
[----:B------:R-:W-:Y:S06]  /*4690*/  BRA `(.L_x_80) ;  /* 0x0000000c004c7947 */ /* 0x000fec0003800000 */
.L_x_81:
[----:B------:R-:W2:Y:S02]  /*46a0*/  LDG.E.U16 R2, desc[UR36][R2.64] ;  /* 0x0000002402027981 */ /* 0x000ea4000c1e1500 */
[----:B--2---:R-:W0:Y:S02]  /*46b0*/  I2F.S16 R0, R2 ;  /* 0x0000000200007306 */ /* 0x004e240000101400 */
[----:B0-----:R-:W-:Y:S01]  /*46c0*/  F2FP.BF16.F32.PACK_AB R0, RZ, R0 ;  /* 0x00000000ff00723e */ /* 0x001fe200000010ff */
[----:B------:R-:W-:Y:S06]  /*46d0*/  BRA `(.L_x_80) ;  /* 0x0000000c003c7947 */ /* 0x000fec0003800000 */
.L_x_76:
        /* <DEDUP_REMOVED lines=9> */
.L_x_84:
[----:B------:R-:W2:Y:S02]  /*4770*/  LDG.E.U16 R0, desc[UR36][R2.64] ;  /* 0x0000002402007981 */ /* 0x000ea4000c1e1500 */
[----:B--2---:R-:W-:-:S05]  /*4780*/  HADD2.F32 R0, -RZ, R0.H0_H0 ;  /* 0x20000000ff007230 */ /* 0x004fca0000004100 */
[----:B------:R-:W-:Y:S01]  /*4790*/  F2FP.BF16.F32.PACK_AB R0, RZ, R0 ;  /* 0x00000000ff00723e */ /* 0x000fe200000010ff */
[----:B------:R-:W-:Y:S06]  /*47a0*/  BRA `(.L_x_80) ;  /* 0x0000000c00087947 */ /* 0x000fec0003800000 */
.L_x_83:
        /* <DEDUP_REMOVED lines=9> */
.L_x_86:
[----:B------:R-:W2:Y:S02]  /*4840*/  LDG.E.U16 R2, desc[UR36][R2.64] ;  /* 0x0000002402027981 */ /* 0x000ea4000c1e1500 */
[----:B--2---:R-:W-:-:S05]  /*4850*/  HADD2.F32 R0, -RZ, R2.H0_H0 ;  /* 0x20000002ff007230 */ /* 0x004fca0000004100 */
[----:B------:R-:W-:Y:S01]  /*4860*/  F2FP.BF16.F32.PACK_AB R0, RZ, R0 ;  /* 0x00000000ff00723e */ /* 0x000fe200000010ff */
[----:B------:R-:W-:Y:S06]  /*4870*/  BRA `(.L_x_80) ;  /* 0x0000000800d47947 */ /* 0x000fec0003800000 */
.L_x_85:
        /* <DEDUP_REMOVED lines=8> */
.L_x_75:
        /* <DEDUP_REMOVED lines=13> */
.L_x_89:
        /* <DEDUP_REMOVED lines=8> */
.L_x_88:
        /* <DEDUP_REMOVED lines=12> */
[----:B0-----:R-:W-:-:S05]  /*4b10*/  IMAD.MOV R5, RZ, RZ, -R5 ;  /* 0x000000ffff057224 */ /* 0x001fca00078e0a05 */
[----:B------:R-:W-:-:S04]  /*4b20*/  VIADDMNMX.U32 R5, R5, R6, 0x4, !PT ;  /* 0x0000000405057446 */ /* 0x000fc80007800006 */
[----:B------:R-:W-:-:S04]  /*4b30*/  IADD3 R5, PT, PT, R5, -0x4, RZ ;  /* 0xfffffffc05057810 */ /* 0x000fc80007ffe0ff */
[C---:B------:R-:W-:Y:S01]  /*4b40*/  SHF.L.U32 R6, R4.reuse, R5, RZ ;  /* 0x0000000504067219 */ /* 0x040fe200000006ff */
[----:B------:R-:W-:Y:S02]  /*4b50*/  IMAD.SHL.U32 R7, R5, 0x800000, RZ ;  /* 0x0080000005077824 */ /* 0x000fe400078e00ff */
[----:B------:R-:W-:-:S03]  /*4b60*/  VIADD R5, R4, 0x1000000 ;  /* 0x0100000004057836 */ /* 0x000fc60000000000 */
[----:B------:R-:W-:Y:S02]  /*4b70*/  LEA.HI R6, R6, -R7, RZ, 0x1c ;  /* 0x8000000706067211 */ /* 0x000fe400078fe0ff */
[----:B------:R-:W-:-:S03]  /*4b80*/  SHF.R.S32.HI R5, RZ, 0x8, R5 ;  /* 0x00000008ff057819 */ /* 0x000fc60000011405 */
[----:B------:R-:W-:-:S05]  /*4b90*/  VIADD R6, R6, 0x3c000000 ;  /* 0x3c00000006067836 */ /* 0x000fca0000000000 */
[----:B------:R-:W-:-:S04]  /*4ba0*/  LOP3.LUT R5, R6, 0x7f800000, R5, 0xf8, !PT ;  /* 0x7f80000006057812 */ /* 0x000fc800078ef805 */
[----:B------:R-:W-:-:S04]  /*4bb0*/  SEL R5, R5, RZ, P0 ;  /* 0x000000ff05057207 */ /* 0x000fc80000000000 */
[----:B------:R-:W-:-:S04]  /*4bc0*/  LOP3.LUT R5, R5, 0x80000000, R0, 0xf8, !PT ;  /* 0x8000000005057812 */ /* 0x000fc800078ef800 */
[----:B------:R-:W-:-:S04]  /*4bd0*/  F2FP.BF16.F32.PACK_AB R5, RZ, R5 ;  /* 0x00000005ff05723e */ /* 0x000fc800000010ff */
[----:B------:R-:W-:Y:S01]  /*4be0*/  PRMT R0, R5, 0x7610, R0 ;  /* 0x0000761005007816 */ /* 0x000fe20000000000 */
[----:B------:R-:W-:Y:S06]  /*4bf0*/  BRA `(.L_x_80) ;  /* 0x0000000400f47947 */ /* 0x000fec0003800000 */
.L_x_91:
[----:B------:R-:W2:Y:S02]  /*4c00*/  LDG.E.U8 R2, desc[UR36][R2.64] ;  /* 0x0000002402027981 */ /* 0x000ea4000c1e1100 */
[C---:B--2---:R-:W-:Y:S01]  /*4c10*/  SHF.L.U32 R0, R2.reuse, 0x19, RZ ;  /* 0x0000001902007819 */ /* 0x044fe200000006ff */
[----:B------:R-:W-:-:S03]  /*4c20*/  IMAD.SHL.U32 R5, R2, 0x100, RZ ;  /* 0x0000010002057824 */ /* 0x000fc600078e00ff */
[----:B------:R-:W-:-:S13]  /*4c30*/  ISETP.GE.U32.AND P0, PT, R0, 0x8000000, PT ;  /* 0x080000000000780c */ /* 0x000fda0003f06070 */
[C---:B------:R-:W-:Y:S02]  /*4c40*/  @!P0 LOP3.LUT R4, R5.reuse, 0x7f00, RZ, 0xc0, !PT ;  /* 0x00007f0005048812 */ /* 0x040fe400078ec0ff */
[----:B------:R-:W-:Y:S02]  /*4c50*/  @P0 LEA.HI R0, R0, 0x70000000, RZ, 0x1c ;  /* 0x7000000000000811 */ /* 0x000fe400078fe0ff */
[----:B------:R-:W-:Y:S02]  /*4c60*/  @!P0 LOP3.LUT R4, R4, 0x3f000000, RZ, 0xfc, !PT ;  /* 0x3f00000004048812 */ /* 0x000fe400078efcff */
[----:B------:R-:W-:Y:S01]  /*4c70*/  PRMT R5, R5, 0x9910, RZ ;  /* 0x0000991005057816 */ /* 0x000fe200000000ff */
[----:B------:R-:W-:Y:S02]  /*4c80*/  @P0 FMUL.FTZ R0, R0, 1.9259299443872358531e-34 ;  /* 0x0780000000000820 */ /* 0x000fe40000410000 */
[----:B------:R-:W-:-:S05]  /*4c90*/  @!P0 FADD.FTZ R0, R4, -0.5 ;  /* 0xbf00000004008421 */ /* 0x000fca0000010000 */
[----:B------:R-:W-:-:S04]  /*4ca0*/  LOP3.LUT R0, R0, 0x80000000, R5, 0xf8, !PT ;  /* 0x8000000000007812 */ /* 0x000fc800078ef805 */
[----:B------:R-:W-:Y:S01]  /*4cb0*/  F2FP.BF16.F32.PACK_AB R0, RZ, R0 ;  /* 0x00000000ff00723e */ /* 0x000fe200000010ff */
[----:B------:R-:W-:Y:S06]  /*4cc0*/  BRA `(.L_x_80) ;  /* 0x0000000400c07947 */ /* 0x000fec0003800000 */
.L_x_90:
[----:B------:R0:W5:Y:S01]  /*4cd0*/  LDG.E.U16 R0, desc[UR36][R2.64] ;  /* 0x0000002402007981 */ /* 0x000162000c1e1500 */
[----:B------:R-:W-:Y:S05]  /*4ce0*/  BRA `(.L_x_80) ;  /* 0x0000000400b87947 */ /* 0x000fea0003800000 */
.L_x_87:
        /* <DEDUP_REMOVED lines=12> */
.L_x_94:
[----:B------:R-:W2:Y:S01]  /*4db0*/  LDG.E.U8 R3, desc[UR36][R2.64] ;  /* 0x0000002402037981 */ /* 0x000ea2000c1e1100 */
[----:B------:R-:W-:Y:S01]  /*4dc0*/  BSSY.RECONVERGENT B0, `(.L_x_95) ;  /* 0x0000018000007945 */ /* 0x000fe20003800200 */
[----:B------:R-:W-:Y:S01]  /*4dd0*/  IMAD.MOV.U32 R0, RZ, RZ, RZ ;  /* 0x000000ffff007224 */ /* 0x000fe200078e00ff */
        /* <DEDUP_REMOVED lines=8> */
[----:B------:R-:W-:-:S04]  /*4e60*/  SHF.R.U32.HI R0, RZ, 0x7, R3 ;  /* 0x00000007ff007819 */ /* 0x000fc80000011603 */
[----:B------:R-:W-:Y:S02]  /*4e70*/  SHF.L.U32 R7, R0, 0x1f, RZ ;  /* 0x0000001f00077819 */ /* 0x000fe400000006ff */
        /* <DEDUP_REMOVED lines=8> */
.L_x_98:
[----:B------:R-:W-:Y:S05]  /*4f00*/  BSYNC.RECONVERGENT B1 ;  /* 0x0000000000017941 */ /* 0x000fea0003800200 */
.L_x_97:
[----:B------:R-:W-:Y:S01]  /*4f10*/  IMAD.SHL.U32 R0, R0, 0x100000, RZ ;  /* 0x0010000000007824 */ /* 0x000fe200078e00ff */
[----:B------:R-:W-:-:S04]  /*4f20*/  LEA R2, R2, 0x3b800000, 0x17 ;  /* 0x3b80000002027811 */ /* 0x000fc800078eb8ff */
[----:B------:R-:W-:-:S07]  /*4f30*/  LOP3.LUT R0, R2, R0, R7, 0xfe, !PT ;  /* 0x0000000002007212 */ /* 0x000fce00078efe07 */
.L_x_96:
[----:B------:R-:W-:Y:S05]  /*4f40*/  BSYNC.RECONVERGENT B0 ;  /* 0x0000000000007941 */ /* 0x000fea0003800200 */
.L_x_95:
[----:B------:R-:W-:Y:S01]  /*4f50*/  F2FP.BF16.F32.PACK_AB R0, RZ, R0 ;  /* 0x00000000ff00723e */ /* 0x000fe200000010ff */
[----:B------:R-:W-:Y:S06]  /*4f60*/  BRA `(.L_x_80) ;  /* 0x0000000400187947 */ /* 0x000fec0003800000 */
.L_x_93:
        /* <DEDUP_REMOVED lines=21> */
.L_x_102:
[----:B------:R-:W-:Y:S05]  /*50c0*/  BSYNC.RECONVERGENT B1 ;  /* 0x0000000000017941 */ /* 0x000fea0003800200 */
.L_x_101:
[----:B------:R-:W-:Y:S01]  /*50d0*/  IMAD.SHL.U32 R0, R0, 0x200000, RZ ;  /* 0x0020000000007824 */ /* 0x000fe200078e00ff */
[----:B------:R-:W-:-:S04]  /*50e0*/  LEA R2, R2, 0x37800000, 0x17 ;  /* 0x3780000002027811 */ /* 0x000fc800078eb8ff */
[----:B------:R-:W-:-:S07]  /*50f0*/  LOP3.LUT R0, R2, R0, R7, 0xfe, !PT ;  /* 0x0000000002007212 */ /* 0x000fce00078efe07 */
.L_x_100:
[----:B------:R-:W-:Y:S05]  /*5100*/  BSYNC.RECONVERGENT B0 ;  /* 0x0000000000007941 */ /* 0x000fea0003800200 */
.L_x_99:
[----:B------:R-:W-:Y:S01]  /*5110*/  F2FP.BF16.F32.PACK_AB R0, RZ, R0 ;  /* 0x00000000ff00723e */ /* 0x000fe200000010ff */
[----:B------:R-:W-:Y:S06]  /*5120*/  BRA `(.L_x_80) ;  /* 0x0000000000a87947 */ /* 0x000fec0003800000 */
.L_x_92:
[----:B------:R-:W-:-:S09]  /*5130*/  UISETP.NE.AND UP0, UPT, UR4, 0x1c, UPT ;  /* 0x0000001c0400788c */ /* 0x000fd2000bf05270 */
[----:B------:R-:W-:Y:S05]  /*5140*/  BRA.U !UP0, `(.L_x_103) ;  /* 0x0000000108947547 */ /* 0x000fea000b800000 */
[----:B------:R-:W-:-:S09]  /*5150*/  UISETP.NE.AND UP0, UPT, UR4, 0x1d, UPT ;  /* 0x0000001d0400788c */ /* 0x000fd2000bf05270 */
[----:B------:R-:W-:Y:S05]  /*5160*/  BRA.U !UP0, `(.L_x_104) ;  /* 0x00000001087c7547 */ /* 0x000fea000b800000 */
[----:B------:R-:W-:-:S09]  /*5170*/  UISETP.NE.AND UP0, UPT, UR4, 0x2c, UPT ;  /* 0x0000002c0400788c */ /* 0x000fd2000bf05270 */
[----:B------:R-:W-:Y:S05]  /*5180*/  BRA.U UP0, `(.L_x_79) ;  /* 0x00000001002c7547 */ /* 0x000fea000b800000 */
[----:B------:R-:W2:Y:S01]  /*5190*/  LDG.E.U8 R2, desc[UR36][R2.64] ;  /* 0x0000002402027981 */ /* 0x000ea2000c1e1100 */
[----:B------:R-:W-:Y:S01]  /*51a0*/  BSSY.RECONVERGENT B0, `(.L_x_105) ;  /* 0x0000007000007945 */ /* 0x000fe20003800200 */
[----:B------:R-:W-:Y:S01]  /*51b0*/  HFMA2 R0, -RZ, RZ, 3.814697265625e-06, 0 ;  /* 0x00400000ff007431 */ /* 0x000fe200000001ff */
[----:B--2---:R-:W-:-:S13]  /*51c0*/  ISETP.NE.AND P0, PT, R2, RZ, PT ;  /* 0x000000ff0200720c */ /* 0x004fda0003f05270 */
[----:B------:R-:W-:Y:S05]  /*51d0*/  @!P0 BRA `(.L_x_106) ;  /* 0x00000000000c8947 */ /* 0x000fea0003800000 */
[----:B------:R-:W-:-:S13]  /*51e0*/  ISETP.NE.AND P0, PT, R2, 0xff, PT ;  /* 0x000000ff0200780c */ /* 0x000fda0003f05270 */
[----:B------:R-:W-:Y:S02]  /*51f0*/  @!P0 IMAD.MOV.U32 R0, RZ, RZ, 0x7f800001 ;  /* 0x7f800001ff008424 */ /* 0x000fe400078e00ff */
[----:B------:R-:W-:-:S07]  /*5200*/  @P0 IMAD.SHL.U32 R0, R2, 0x800000, RZ ;  /* 0x0080000002000824 */ /* 0x000fce00078e00ff */
.L_x_106:
[----:B------:R-:W-:Y:S05]  /*5210*/  BSYNC.RECONVERGENT B0 ;  /* 0x0000000000007941 */ /* 0x000fea0003800200 */
.L_x_105:
[----:B------:R-:W-:Y:S01]  /*5220*/  F2FP.BF16.F32.PACK_AB R0, RZ, R0 ;  /* 0x00000000ff00723e */ /* 0x000fe200000010ff */
[----:B------:R-:W-:Y:S06]  /*5230*/  BRA `(.L_x_80) ;  /* 0x0000000000647947 */ /* 0x000fec0003800000 */
.L_x_79:
[----:B------:R-:W-:Y:S01]  /*5240*/  MOV R2, 0x0 ;  /* 0x0000000000027802 */ /* 0x000fe20000000f00 */
[----:B------:R-:W0:Y:S01]  /*5250*/  LDCU.64 UR4, c[0x4][0x140] ;  /* 0x01002800ff0477ac */ /* 0x000e220008000a00 */
[----:B------:R-:W-:Y:S02]  /*5260*/  IMAD.MOV.U32 R8, RZ, RZ, 0x4e ;  /* 0x0000004eff087424 */ /* 0x000fe400078e00ff */
[----:B------:R-:W-:Y:S01]  /*5270*/  IMAD.MOV.U32 R12, RZ, RZ, 0x1 ;  /* 0x00000001ff0c7424 */ /* 0x000fe200078e00ff */
[----:B------:R-:W1:Y:S01]  /*5280*/  LDCU.64 UR6, c[0x4][0x148] ;  /* 0x01002900ff0677ac */ /* 0x000e620008000a00 */
[----:B------:R-:W2:Y:S01]  /*5290*/  LDC.64 R2, c[0x4][R2] ;  /* 0x0100000002027b82 */ /* 0x000ea20000000a00 */
[----:B------:R-:W-:Y:S01]  /*52a0*/  IMAD.MOV.U32 R13, RZ, RZ, RZ ;  /* 0x000000ffff0d7224 */ /* 0x000fe200078e00ff */
[----:B------:R-:W3:Y:S01]  /*52b0*/  LDCU.64 UR8, c[0x4][0x58] ;  /* 0x01000b00ff0877ac */ /* 0x000ee20008000a00 */
[----:B0-----:R-:W-:Y:S01]  /*52c0*/  IMAD.U32 R4, RZ, RZ, UR4 ;  /* 0x00000004ff047e24 */ /* 0x001fe2000f8e00ff */
[----:B------:R-:W-:Y:S01]  /*52d0*/  MOV R5, UR5 ;  /* 0x0000000500057c02 */ /* 0x000fe20008000f00 */
[----:B-1----:R-:W-:-:S02]  /*52e0*/  IMAD.U32 R6, RZ, RZ, UR6 ;  /* 0x00000006ff067e24 */ /* 0x002fc4000f8e00ff */
[----:B------:R-:W-:Y:S02]  /*52f0*/  IMAD.U32 R7, RZ, RZ, UR7 ;  /* 0x00000007ff077e24 */ /* 0x000fe4000f8e00ff */
[----:B---3--:R-:W-:Y:S01]  /*5300*/  IMAD.U32 R10, RZ, RZ, UR8 ;  /* 0x00000008ff0a7e24 */ /* 0x008fe2000f8e00ff */
[----:B------:R-:W-:-:S07]  /*5310*/  MOV R11, UR9 ;  /* 0x00000009000b7c02 */ /* 0x000fce0008000f00 */
[----:B------:R-:W-:-:S07]  /*5320*/  LEPC R20, `(.L_x_107) ;  /* 0x000000001014794e */ /* 0x000fce0000000000 */
[----:B--2---:R-:W-:Y:S05]  /*5330*/  CALL.ABS.NOINC R2 ;  /* 0x0000000002007343 */ /* 0x004fea0003c00000 */
.L_x_107:
[----:B------:R-:W-:Y:S01]  /*5340*/  PRMT R0, RZ, 0x7610, R0 ;  /* 0x00007610ff007816 */ /* 0x000fe20000000000 */
[----:B------:R-:W-:Y:S06]  /*5350*/  BRA `(.L_x_80) ;  /* 0x00000000001c7947 */ /* 0x000fec0003800000 */
.L_x_104:
[----:B------:R-:W2:Y:S02]  /*5360*/  LDG.E.64 R2, desc[UR36][R2.64] ;  /* 0x0000002402027981 */ /* 0x000ea4000c1e1b00 */
[----:B--2---:R-:W0:Y:S02]  /*5370*/  I2F.U64 R0, R2 ;  /* 0x0000000200007312 */ /* 0x004e240000301000 */
[----:B0-----:R-:W-:Y:S01]  /*5380*/  F2FP.BF16.F32.PACK_AB R0, RZ, R0 ;  /* 0x00000000ff00723e */ /* 0x001fe200000010ff */
[----:B------:R-:W-:Y:S06]  /*5390*/  BRA `(.L_x_80) ;  /* 0x00000000000c7947 */ /* 0x000fec0003800000 */
.L_x_103:
[----:B------:R-:W2:Y:S02]  /*53a0*/  LDG.E R2, desc[UR36][R2.64] ;  /* 0x0000002402027981 */ /* 0x000ea4000c1e1900 */
[----:B--2---:R-:W-:-:S04]  /*53b0*/  I2FP.F32.U32 R0, R2 ;  /* 0x0000000200007245 */ /* 0x004fc80000201000 */
[----:B------:R-:W-:-:S07]  /*53c0*/  F2FP.BF16.F32.PACK_AB R0, RZ, R0 ;  /* 0x00000000ff00723e */ /* 0x000fce00000010ff */
.L_x_80:
[----:B------:R-:W0:Y:S01]  /*53d0*/  LDCU.64 UR6, c[0x0][0x580] ;  /* 0x0000b000ff0677ac */ /* 0x000e220008000a00 */
[----:B-----5:R-:W-:Y:S01]  /*53e0*/  SHF.L.U32 R0, R0, 0x10, RZ ;  /* 0x0000001000007819 */ /* 0x020fe200000006ff */
[----:B------:R-:W-:Y:S01]  /*53f0*/  BSSY.RECONVERGENT B6, `(.L_x_108) ;  /* 0x00000d6000067945 */ /* 0x000fe20003800200 */
[----:B------:R-:W-:Y:S02]  /*5400*/  UPRMT UR4, UR39, 0x9910, URZ ;  /* 0x0000991027047896 */ /* 0x000fe400080000ff */
[----:B------:R-:W-:Y:S01]  /*5410*/  FSETP.NEU.FTZ.AND P0, PT, R0, RZ, PT ;  /* 0x000000ff0000720b */ /* 0x000fe20003f1d000 */
[----:B------:R-:W-:Y:S02]  /*5420*/  USHF.L.U32 UR5, UR43, 0x10, URZ ;  /* 0x000000102b057899 */ /* 0x000fe400080006ff */
        /* <DEDUP_REMOVED lines=17> */
.L_x_112:
[----:B------:R0:W-:Y:S01]  /*5540*/  STG.E.U8 desc[UR36][R2.64], R4 ;  /* 0x0000000402007986 */ /* 0x0001e2000c101124 */
[----:B------:R-:W-:Y:S05]  /*5550*/  BRA `(.L_x_114) ;  /* 0x0000000800fc7947 */ /* 0x000fea0003800000 */
.L_x_111:
        /* <DEDUP_REMOVED lines=9> */
.L_x_116:
[----:B------:R0:W-:Y:S01]  /*55f0*/  STG.E desc[UR36][R2.64], R4 ;  /* 0x0000000402007986 */ /* 0x0001e2000c101924 */
[----:B------:R-:W-:Y:S05]  /*5600*/  BRA `(.L_x_114) ;  /* 0x0000000800d07947 */ /* 0x000fea0003800000 */
.L_x_115:
[----:B------:R0:W-:Y:S01]  /*5610*/  STG.E.U16 desc[UR36][R2.64], R4 ;  /* 0x0000000402007986 */ /* 0x0001e2000c101524 */
[----:B------:R-:W-:Y:S05]  /*5620*/  BRA `(.L_x_114) ;  /* 0x0000000800c87947 */ /* 0x000fea0003800000 */
.L_x_110:
        /* <DEDUP_REMOVED lines=9> */
.L_x_118:
[----:B------:R-:W-:-:S04]  /*56c0*/  I2FP.F32.U32 R0, R4 ;  /* 0x0000000400007245 */ /* 0x000fc80000201000 */
[----:B------:R-:W-:-:S05]  /*56d0*/  F2FP.F16.F32.PACK_AB R0, RZ, R0 ;  /* 0x00000000ff00723e */ /* 0x000fca00000000ff */
[----:B------:R0:W-:Y:S01]  /*56e0*/  STG.E.U16 desc[UR36][R2.64], R0 ;  /* 0x0000000002007986 */ /* 0x0001e2000c101524 */
[----:B------:R-:W-:Y:S05]  /*56f0*/  BRA `(.L_x_114) ;  /* 0x0000000800947947 */ /* 0x000fea0003800000 */
.L_x_117:
[----:B------:R-:W-:-:S09]  /*5700*/  UISETP.NE.AND UP0, UPT, UR4, 0x7, UPT ;  /* 0x000000070400788c */ /* 0x000fd2000bf05270 */
[----:B------:R-:W-:Y:S05]  /*5710*/  BRA.U !UP0, `(.L_x_119) ;  /* 0x0000000108347547 */ /* 0x000fea000b800000 */
[----:B------:R-:W-:-:S09]  /*5720*/  UISETP.NE.AND UP0, UPT, UR4, 0x8, UPT ;  /* 0x000000080400788c */ /* 0x000fd2000bf05270 */
[----:B------:R-:W-:Y:S05]  /*5730*/  BRA.U !UP0, `(.L_x_120) ;  /* 0x0000000108187547 */ /* 0x000fea000b800000 */
[----:B------:R-:W-:-:S09]  /*5740*/  UISETP.NE.AND UP0, UPT, UR4, 0x9, UPT ;  /* 0x000000090400788c */ /* 0x000fd2000bf05270 */
[----:B------:R-:W-:Y:S05]  /*5750*/  BRA.U UP0, `(.L_x_113) ;  /* 0x0000000500b07547 */ /* 0x000fea000b800000 */
[----:B------:R-:W-:Y:S01]  /*5760*/  I2FP.F32.U32 R4, R4 ;  /* 0x0000000400047245 */ /* 0x000fe20000201000 */
[----:B------:R-:W-:-:S05]  /*5770*/  IMAD.MOV.U32 R5, RZ, RZ, RZ ;  /* 0x000000ffff057224 */ /* 0x000fca00078e00ff */
[----:B------:R0:W-:Y:S01]  /*5780*/  STG.E.64 desc[UR36][R2.64], R4 ;  /* 0x0000000402007986 */ /* 0x0001e2000c101b24 */
[----:B------:R-:W-:Y:S05]  /*5790*/  BRA `(.L_x_114) ;  /* 0x00000008006c7947 */ /* 0x000fea0003800000 */
.L_x_120:
[----:B------:R-:W-:-:S04]  /*57a0*/  I2FP.F32.U32 R4, R4 ;  /* 0x0000000400047245 */ /* 0x000fc80000201000 */
[----:B------:R-:W-:-:S04]  /*57b0*/  F2FP.F16.F32.PACK_AB R5, RZ, R4 ;  /* 0x00000004ff05723e */ /* 0x000fc800000000ff */
[----:B------:R-:W-:-:S05]  /*57c0*/  PRMT R5, R5, 0x5410, RZ ;  /* 0x0000541005057816 */ /* 0x000fca00000000ff */
[----:B------:R0:W-:Y:S01]  /*57d0*/  STG.E desc[UR36][R2.64], R5 ;  /* 0x0000000502007986 */ /* 0x0001e2000c101924 */
[----:B------:R-:W-:Y:S05]  /*57e0*/  BRA `(.L_x_114) ;  /* 0x0000000800587947 */ /* 0x000fea0003800000 */
.L_x_119:
[----:B------:R-:W0:Y:S02]  /*57f0*/  I2F.F64.U32 R4, R4 ;  /* 0x0000000400047312 */ /* 0x000e240000201800 */
[----:B0-----:R0:W-:Y:S01]  /*5800*/  STG.E.64 desc[UR36][R2.64], R4 ;  /* 0x0000000402007986 */ /* 0x0011e2000c101b24 */
[----:B------:R-:W-:Y:S05]  /*5810*/  BRA `(.L_x_114) ;  /* 0x00000008004c7947 */ /* 0x000fea0003800000 */
.L_x_109:
[----:B------:R-:W-:-:S09]  /*5820*/  UISETP.GT.AND UP0, UPT, UR4, 0x18, UPT ;  /* 0x000000180400788c */ /* 0x000fd2000bf04270 */
[----:B------:R-:W-:Y:S05]  /*5830*/  BRA.U !UP0, `(.L_x_121) ;  /* 0x0000000508307547 */ /* 0x000fea000b800000 */
        /* <DEDUP_REMOVED lines=10> */
.L_x_124:
[----:B------:R-:W-:Y:S01]  /*58e0*/  I2FP.F32.U32 R5, R4 ;  /* 0x0000000400057245 */ /* 0x000fe20000201000 */
[----:B------:R-:W-:Y:S01]  /*58f0*/  BSSY.RECONVERGENT B0, `(.L_x_125) ;  /* 0x0000010000007945 */ /* 0x000fe20003800200 */
[----:B------:R-:W-:Y:S02]  /*5900*/  HFMA2 R0, -RZ, RZ, 0, 7.62939453125e-06 ;  /* 0x00000080ff007431 */ /* 0x000fe400000001ff */
[----:B------:R-:W-:-:S13]  /*5910*/  ISETP.GT.U32.AND P0, PT, R5, 0x437fffff, PT ;  /* 0x437fffff0500780c */ /* 0x000fda0003f04070 */
[----:B------:R-:W-:Y:S05]  /*5920*/  @P0 BRA `(.L_x_126) ;  /* 0x0000000000300947 */ /* 0x000fea0003800000 */
[----:B------:R-:W-:-:S13]  /*5930*/  ISETP.GE.U32.AND P0, PT, R5, 0x3c000000, PT ;  /* 0x3c0000000500780c */ /* 0x000fda0003f06070 */
[----:B------:R-:W-:-:S04]  /*5940*/  @P0 SHF.R.U32.HI R0, RZ, 0x14, R5 ;  /* 0x00000014ff000819 */ /* 0x000fc80000011605 */
[----:B------:R-:W-:-:S04]  /*5950*/  @P0 LOP3.LUT R0, R0, 0x1, RZ, 0xc0, !PT ;  /* 0x0000000100000812 */ /* 0x000fc800078ec0ff */
[----:B------:R-:W-:-:S04]  /*5960*/  @P0 IADD3 R0, PT, PT, R5, 0x487ffff, R0 ;  /* 0x0487ffff05000810 */ /* 0x000fc80007ffe000 */
[----:B------:R-:W-:-:S04]  /*5970*/  @P0 SHF.R.U32.HI R0, RZ, 0x14, R0 ;  /* 0x00000014ff000819 */ /* 0x000fc80000011600 */
[----:B------:R-:W-:Y:S01]  /*5980*/  @P0 LOP3.LUT R0, R0, 0xff, RZ, 0xc0, !PT ;  /* 0x000000ff00000812 */ /* 0x000fe200078ec0ff */
[----:B------:R-:W-:Y:S06]  /*5990*/  @P0 BRA `(.L_x_126) ;  /* 0x0000000000140947 */ /* 0x000fec0003800000 */
[----:B------:R-:W-:-:S05]  /*59a0*/  FADD.FTZ R0, R5, 8192 ;  /* 0x4600000005007421 */ /* 0x000fca0000010000 */
[----:B------:R-:W-:Y:S02]  /*59b0*/  LOP3.LUT P0, R4, R0, 0xff, RZ, 0xc0, !PT ;  /* 0x000000ff00047812 */ /* 0x000fe4000780c0ff */
[----:B------:R-:W-:-:S11]  /*59c0*/  PRMT R0, RZ, 0x7610, R0 ;  /* 0x00007610ff007816 */ /* 0x000fd60000000000 */
[----:B------:R-:W-:Y:S05]  /*59d0*/  @!P0 BRA `(.L_x_126) ;  /* 0x0000000000048947 */ /* 0x000fea0003800000 */
[----:B------:R-:W-:-:S07]  /*59e0*/  IMAD.MOV.U32 R0, RZ, RZ, R4 ;  /* 0x000000ffff007224 */ /* 0x000fce00078e0004 */
.L_x_126:
[----:B------:R-:W-:Y:S05]  /*59f0*/  BSYNC.RECONVERGENT B0 ;  /* 0x0000000000007941 */ /* 0x000fea0003800200 */
.L_x_125:
[----:B------:R0:W-:Y:S01]  /*5a00*/  STG.E.U8 desc[UR36][R2.64], R0 ;  /* 0x0000000002007986 */ /* 0x0001e2000c101124 */
[----:B------:R-:W-:Y:S05]  /*5a10*/  BRA `(.L_x_114) ;  /* 0x0000000400cc7947 */ /* 0x000fea0003800000 */
.L_x_123:
[----:B------:R-:W-:Y:S01]  /*5a20*/  I2FP.F32.U32 R5, R4 ;  /* 0x0000000400057245 */ /* 0x000fe20000201000 */
[----:B------:R-:W-:Y:S01]  /*5a30*/  BSSY.RECONVERGENT B0, `(.L_x_127) ;  /* 0x0000010000007945 */ /* 0x000fe20003800200 */
[----:B------:R-:W-:Y:S02]  /*5a40*/  IMAD.MOV.U32 R0, RZ, RZ, 0x80 ;  /* 0x00000080ff007424 */ /* 0x000fe400078e00ff */
        /* <DEDUP_REMOVED lines=14> */
.L_x_128:
[----:B------:R-:W-:Y:S05]  /*5b30*/  BSYNC.RECONVERGENT B0 ;  /* 0x0000000000007941 */ /* 0x000fea0003800200 */
.L_x_127:
[----:B------:R0:W-:Y:S01]  /*5b40*/  STG.E.U8 desc[UR36][R2.64], R0 ;  /* 0x0000000002007986 */ /* 0x0001e2000c101124 */
[----:B------:R-:W-:Y:S05]  /*5b50*/  BRA `(.L_x_114) ;  /* 0x00000004007c7947 */ /* 0x000fea0003800000 */
.L_x_122:
[----:B------:R-:W-:-:S09]  /*5b60*/  UISETP.NE.AND UP0, UPT, UR4, 0x1c, UPT ;  /* 0x0000001c0400788c */ /* 0x000fd2000bf05270 */
[----:B------:R-:W-:Y:S05]  /*5b70*/  BRA.U !UP0, `(.L_x_129) ;  /* 0x0000000108587547 */ /* 0x000fea000b800000 */
[----:B------:R-:W-:-:S09]  /*5b80*/  UISETP.NE.AND UP0, UPT, UR4, 0x1d, UPT ;  /* 0x0000001d0400788c */ /* 0x000fd2000bf05270 */
[----:B------:R-:W-:Y:S05]  /*5b90*/  BRA.U !UP0, `(.L_x_130) ;  /* 0x0000000108447547 */ /* 0x000fea000b800000 */
[----:B------:R-:W-:-:S09]  /*5ba0*/  UISETP.NE.AND UP0, UPT, UR4, 0x2c, UPT ;  /* 0x0000002c0400788c */ /* 0x000fd2000bf05270 */
[----:B------:R-:W-:Y:S05]  /*5bb0*/  BRA.U UP0, `(.L_x_113) ;  /* 0x0000000100987547 */ /* 0x000fea000b800000 */
[----:B------:R-:W-:-:S04]  /*5bc0*/  I2FP.F32.U32 R5, R4 ;  /* 0x0000000400057245 */ /* 0x000fc80000201000 */
[----:B------:R-:W-:-:S04]  /*5bd0*/  SHF.R.U32.HI R4, RZ, 0x17, R5 ;  /* 0x00000017ff047819 */ /* 0x000fc80000011605 */
[----:B------:R-:W-:-:S13]  /*5be0*/  ISETP.NE.AND P1, PT, R4, 0xff, PT ;  /* 0x000000ff0400780c */ /* 0x000fda0003f25270 */
[--C-:B------:R-:W-:Y:S02]  /*5bf0*/  @P1 SHF.R.U32.HI R0, RZ, 0x16, R5.reuse ;  /* 0x00000016ff001819 */ /* 0x100fe40000011605 */
[----:B------:R-:W-:Y:S01]  /*5c00*/  @P1 LOP3.LUT P0, RZ, R4, 0x3fffff, R5, 0xf8, !PT ;  /* 0x003fffff04ff1812 */ /* 0x000fe2000780f805 */
[----:B------:R-:W-:Y:S01]  /*5c10*/  HFMA2 R5, -RZ, RZ, 0, 1.5199184417724609375e-05 ;  /* 0x000000ffff057431 */ /* 0x000fe200000001ff */
[----:B------:R-:W-:-:S04]  /*5c20*/  @P1 LOP3.LUT R0, R0, 0x1, RZ, 0xc0, !PT ;  /* 0x0000000100001812 */ /* 0x000fc800078ec0ff */
[----:B------:R-:W-:Y:S01]  /*5c30*/  @P1 ISETP.EQ.U32.AND P2, PT, R0, 0x1, P0 ;  /* 0x000000010000180c */ /* 0x000fe20000742070 */
[----:B------:R-:W-:Y:S01]  /*5c40*/  @P1 VIADD R0, R4, 0x1 ;  /* 0x0000000104001836 */ /* 0x000fe20000000000 */
[----:B------:R-:W-:Y:S02]  /*5c50*/  PLOP3.LUT P0, PT, PT, PT, PT, 0x80, 0x8 ;  /* 0x000000000008781c */ /* 0x000fe40003f0f070 */
[----:B------:R-:W-:-:S13]  /*5c60*/  @P1 PLOP3.LUT P0, PT, P2, PT, PT, 0x80, 0x8 ;  /* 0x000000000008181c */ /* 0x000fda000170f070 */
[----:B------:R-:W-:-:S04]  /*5c70*/  @!P0 IMAD.MOV R0, RZ, RZ, R4 ;  /* 0x000000ffff008224 */ /* 0x000fc800078e0204 */
[----:B------:R-:W-:-:S05]  /*5c80*/  @P1 IMAD.MOV.U32 R5, RZ, RZ, R0 ;  /* 0x000000ffff051224 */ /* 0x000fca00078e0000 */
[----:B------:R0:W-:Y:S01]  /*5c90*/  STG.E.U8 desc[UR36][R2.64], R5 ;  /* 0x0000000502007986 */ /* 0x0001e2000c101124 */
[----:B------:R-:W-:Y:S05]  /*5ca0*/  BRA `(.L_x_114) ;  /* 0x0000000400287947 */ /* 0x000fea0003800000 */
.L_x_130:
[----:B------:R-:W-:-:S05]  /*5cb0*/  MOV R5, RZ ;  /* 0x000000ff00057202 */ /* 0x000fca0000000f00 */
[----:B------:R0:W-:Y:S01]  /*5cc0*/  STG.E.64 desc[UR36][R2.64], R4 ;  /* 0x0000000402007986 */ /* 0x0001e2000c101b24 */
[----:B------:R-:W-:Y:S05]  /*5cd0*/  BRA `(.L_x_114) ;  /* 0x00000004001c7947 */ /* 0x000fea0003800000 */
.L_x_129:
[----:B------:R0:W-:Y:S01]  /*5ce0*/  STG.E desc[UR36][R2.64], R4 ;  /* 0x0000000402007986 */ /* 0x0001e2000c101924 */
[----:B------:R-:W-:Y:S05]  /*5cf0*/  BRA `(.L_x_114) ;  /* 0x0000000400147947 */ /* 0x000fea0003800000 */
.L_x_121:
        /* <DEDUP_REMOVED lines=8> */
.L_x_132:
[----:B------:R-:W0:Y:S01]  /*5d80*/  I2F.F64.U32 R4, R4 ;  /* 0x0000000400047312 */ /* 0x000e220000201800 */
[----:B------:R-:W-:-:S05]  /*5d90*/  CS2R R6, SRZ ;  /* 0x0000000000067805 */ /* 0x000fca000001ff00 */
[----:B0-----:R4:W-:Y:S01]  /*5da0*/  STG.E.128 desc[UR36][R2.64], R4 ;  /* 0x0000000402007986 */ /* 0x0019e2000c101d24 */
[----:B------:R-:W-:Y:S05]  /*5db0*/  BRA `(.L_x_114) ;  /* 0x0000000000e47947 */ /* 0x000fea0003800000 */
.L_x_131:
[----:B------:R-:W-:-:S09]  /*5dc0*/  UISETP.NE.AND UP0, UPT, UR4, 0xf, UPT ;  /* 0x0000000f0400788c */ /* 0x000fd2000bf05270 */
[----:B------:R-:W-:Y:S05]  /*5dd0*/  BRA.U !UP0, `(.L_x_133) ;  /* 0x0000000108d07547 */ /* 0x000fea000b800000 */
[----:B------:R-:W-:-:S09]  /*5de0*/  UISETP.NE.AND UP0, UPT, UR4, 0x17, UPT ;  /* 0x000000170400788c */ /* 0x000fd2000bf05270 */
[----:B------:R-:W-:Y:S05]  /*5df0*/  BRA.U !UP0, `(.L_x_134) ;  /* 0x0000000108847547 */ /* 0x000fea000b800000 */
[----:B------:R-:W-:-:S09]  /*5e00*/  UISETP.NE.AND UP0, UPT, UR4, 0x18, UPT ;  /* 0x000000180400788c */ /* 0x000fd2000bf05270 */
[----:B------:R-:W-:Y:S05]  /*5e10*/  BRA.U !UP0, `(.L_x_135) ;  /* 0x0000000108447547 */ /* 0x000fea000b800000 */
.L_x_113:
        /* <DEDUP_REMOVED lines=16> */
.L_x_136:
[----:B------:R-:W-:Y:S05]  /*5f20*/  BRA `(.L_x_114) ;  /* 0x0000000000887947 */ /* 0x000fea0003800000 */
.L_x_135:
        /* <DEDUP_REMOVED lines=9> */
[----:B------:R-:W-:Y:S01]  /*5fc0*/  @P0 SHF.R.U32.HI R5, RZ, 0x14, R0 ;  /* 0x00000014ff050819 */ /* 0x000fe20000011600 */
[----:B------:R-:W-:-:S07]  /*5fd0*/  @!P0 FADD.FTZ R5, R7, 16384 ;  /* 0x4680000007058421 */ /* 0x000fce0000010000 */
.L_x_138:
[----:B------:R-:W-:Y:S05]  /*5fe0*/  BSYNC.RECONVERGENT B0 ;  /* 0x0000000000007941 */ /* 0x000fea0003800200 */
.L_x_137:
[----:B------:R3:W-:Y:S01]  /*5ff0*/  STG.E.U8 desc[UR36][R2.64], R5 ;  /* 0x0000000502007986 */ /* 0x0007e2000c101124 */
[----:B------:R-:W-:Y:S05]  /*6000*/  BRA `(.L_x_114) ;  /* 0x0000000000507947 */ /* 0x000fea0003800000 */
.L_x_134:
[----:B------:R-:W-:-:S04]  /*6010*/  I2FP.F32.U32 R7, R4 ;  /* 0x0000000400077245 */ /* 0x000fc80000201000 */
[----:B------:R-:W-:-:S13]  /*6020*/  ISETP.GT.U32.AND P0, PT, R7, 0x477fffff, PT ;  /* 0x477fffff0700780c */ /* 0x000fda0003f04070 */
[----:B------:R-:W-:Y:S05]  /*6030*/  @P0 BRA `(.L_x_139) ;  /* 0x0000000000240947 */ /* 0x000fea0003800000 */
[----:B------:R-:W-:-:S13]  /*6040*/  ISETP.GE.U32.AND P0, PT, R7, 0x38800000, PT ;  /* 0x388000000700780c */ /* 0x000fda0003f06070 */
[----:B------:R-:W-:-:S04]  /*6050*/  @P0 SHF.R.U32.HI R0, RZ, 0x15, R7 ;  /* 0x00000015ff000819 */ /* 0x000fc80000011607 */
[----:B------:R-:W-:-:S04]  /*6060*/  @P0 LOP3.LUT R0, R0, 0x1, RZ, 0xc0, !PT ;  /* 0x0000000100000812 */ /* 0x000fc800078ec0ff */
[C---:B------:R-:W-:Y:S01]  /*6070*/  @P0 IADD3 R0, PT, PT, R7.reuse, 0x80fffff, R0 ;  /* 0x080fffff07000810 */ /* 0x040fe20007ffe000 */
[----:B------:R-:W-:-:S03]  /*6080*/  @!P0 FADD.FTZ R7, R7, 128 ;  /* 0x4300000007078421 */ /* 0x000fc60000010000 */
[----:B------:R-:W-:-:S05]  /*6090*/  @P0 SHF.R.U32.HI R5, RZ, 0x15, R0 ;  /* 0x00000015ff050819 */ /* 0x000fca0000011600 */
[----:B------:R1:W-:Y:S04]  /*60a0*/  @P0 STG.E.U8 desc[UR36][R2.64], R5 ;  /* 0x0000000502000986 */ /* 0x0003e8000c101124 */
[----:B------:R1:W-:Y:S01]  /*60b0*/  @!P0 STG.E.U8 desc[UR36][R2.64], R7 ;  /* 0x0000000702008986 */ /* 0x0003e2000c101124 */
[----:B------:R-:W-:Y:S05]  /*60c0*/  BRA `(.L_x_114) ;  /* 0x0000000000207947 */ /* 0x000fea0003800000 */
.L_x_139:
[----:B------:R-:W-:Y:S01]  /*60d0*/  IMAD.MOV.U32 R5, RZ, RZ, 0x7f ;  /* 0x0000007fff057424 */ /* 0x000fe200078e00ff */
[----:B------:R-:W-:-:S04]  /*60e0*/  ISETP.GT.U32.AND P0, PT, R7, 0x7f800000, PT ;  /* 0x7f8000000700780c */ /* 0x000fc80003f04070 */
[----:B------:R-:W-:-:S05]  /*60f0*/  SEL R5, R5, 0x7c, P0 ;  /* 0x0000007c05057807 */ /* 0x000fca0000000000 */
[----:B------:R2:W-:Y:S01]  /*6100*/  STG.E.U8 desc[UR36][R2.64], R5 ;  /* 0x0000000502007986 */ /* 0x0005e2000c101124 */
[----:B------:R-:W-:Y:S05]  /*6110*/  BRA `(.L_x_114) ;  /* 0x00000000000c7947 */ /* 0x000fea0003800000 */
.L_x_133:
[----:B------:R-:W-:-:S04]  /*6120*/  I2FP.F32.U32 R0, R4 ;  /* 0x0000000400007245 */ /* 0x000fc80000201000 */
[----:B------:R-:W-:-:S05]  /*6130*/  F2FP.BF16.F32.PACK_AB R0, RZ, R0 ;  /* 0x00000000ff00723e */ /* 0x000fca00000010ff */
[----:B------:R0:W-:Y:S02]  /*6140*/  STG.E.U16 desc[UR36][R2.64], R0 ;  /* 0x0000000002007986 */ /* 0x0001e4000c101524 */
.L_x_114:
[----:B------:R-:W-:Y:S05]  /*6150*/  BSYNC.RECONVERGENT B6 ;  /* 0x0000000000067941 */ /* 0x000fea0003800200 */
.L_x_108:
[----:B------:R-:W-:-:S07]  /*6160*/  IADD3 R17, PT, PT, R17, 0x80, RZ ;  /* 0x0000008011117810 */ /* 0x000fce0007ffe0ff */
.L_x_73:
[----:B------:R-:W-:Y:S05]  /*6170*/  BSYNC.RECONVERGENT B7 ;  /* 0x0000000000077941 */ /* 0x000fea0003800200 */
.L_x_72:
[----:B------:R-:W5:Y:S01]  /*6180*/  LDCU UR4, c[0x0][0x380] ;  /* 0x00007000ff0477ac */ /* 0x000f620008000800 */
[----:B------:R-:W-:Y:S01]  /*6190*/  BSSY.RECONVERGENT B7, `(.L_x_140) ;  /* 0x0000303000077945 */ /* 0x000fe20003800200 */
[----:B-----5:R-:W-:-:S13]  /*61a0*/  ISETP.GE.AND P0, PT, R17, UR4, PT ;  /* 0x0000000411007c0c */ /* 0x020fda000bf06270 */
[----:B------:R-:W-:Y:S05]  /*61b0*/  @P0 BRA `(.L_x_141) ;  /* 0x0000003000000947 */ /* 0x000fea0003800000 */
[----:B------:R-:W5:Y:S01]  /*61c0*/  LDCU UR4, c[0x0][0x388] ;  /* 0x00007100ff0477ac */ /* 0x000f620008000800 */
[----:B0-----:R-:W-:Y:S02]  /*61d0*/  IMAD.MOV.U32 R0, RZ, RZ, RZ ;  /* 0x000000ffff007224 */ /* 0x001fe400078e00ff */
        /* <DEDUP_REMOVED lines=9> */
[----:B------:R-:W-:-:S04]  /*6270*/  SHF.R.U32.HI R3, RZ, UR5, R2 ;  /* 0x00000005ff037c19 */ /* 0x000fc80008011602 */
[----:B------:R-:W-:-:S05]  /*6280*/  IADD3 R0, PT, PT, -R3, RZ, RZ ;  /* 0x000000ff03007210 */ /* 0x000fca0007ffe1ff */
[----:B0-----:R-:W-:-:S04]  /*6290*/  IMAD R0, R0, UR6, R17 ;  /* 0x0000000600007c24 */ /* 0x001fc8000f8e0211 */
[C---:B-----5:R-:W-:Y:S02]  /*62a0*/  IMAD R16, R0.reuse, UR8, RZ ;  /* 0x0000000800107c24 */ /* 0x060fe4000f8e02ff */
        /* <DEDUP_REMOVED lines=288> */
.L_x_142:
[----:B------:R-:W1:Y:S01]  /*74b0*/  LDCU.64 UR6, c[0x0][0x588] ;  /* 0x0000b100ff0677ac */ /* 0x000e620008000a00 */
[----:B------:R-:W-:-:S04]  /*74c0*/  UPRMT UR4, UR42, 0x9910, URZ ;  /* 0x000099102a047896 */ /* 0x000fc800080000ff */
[----:B------:R-:W-:Y:S01]  /*74d0*/  UISETP.GT.AND UP0, UPT, UR4, 0x9, UPT ;  /* 0x000000090400788c */ /* 0x000fe2000bf04270 */
[----:B-1234-:R-:W-:-:S05]  /*74e0*/  IADD3 R2, P0, PT, R0, UR6, RZ ;  /* 0x0000000600027c10 */ /* 0x01efca000ff1e0ff */
        /* <DEDUP_REMOVED lines=14> */
.L_x_146:
[----:B------:R-:W2:Y:S02]  /*75d0*/  LDG.E.U8 R2, desc[UR36][R2.64] ;  /* 0x0000002402027981 */ /* 0x000ea4000c1e1100 */
[----:B--2---:R-:W-:-:S04]  /*75e0*/  I2FP.F32.U32 R0, R2 ;  /* 0x0000000200007245 */ /* 0x004fc80000201000 */
[----:B------:R-:W-:Y:S01]  /*75f0*/  F2FP.BF16.F32.PACK_AB R0, RZ, R0 ;  /* 0x00000000ff00723e */ /* 0x000fe200000010ff */
[----:B------:R-:W-:Y:S06]  /*7600*/  BRA `(.L_x_148) ;  /* 0x0000000c00847947 */ /* 0x000fec0003800000 */
.L_x_145:
        /* <DEDUP_REMOVED lines=10> */
.L_x_150:
[----:B------:R-:W2:Y:S02]  /*76b0*/  LDG.E R2, desc[UR36][R2.64] ;  /* 0x0000002402027981 */ /* 0x000ea4000c1e1900 */
[----:B--2---:R-:W-:-:S04]  /*76c0*/  I2FP.F32.S32 R0, R2 ;  /* 0x0000000200007245 */ /* 0x004fc80000201400 */
[----:B------:R-:W-:Y:S01]  /*76d0*/  F2FP.BF16.F32.PACK_AB R0, RZ, R0 ;  /* 0x00000000ff00723e */ /* 0x000fe200000010ff */
[----:B------:R-:W-:Y:S06]  /*76e0*/  BRA `(.L_x_148) ;  /* 0x0000000c004c7947 */ /* 0x000fec0003800000 */
.L_x_149:
[----:B------:R-:W2:Y:S02]  /*76f0*/  LDG.E.U16 R2, desc[UR36][R2.64] ;  /* 0x0000002402027981 */ /* 0x000ea4000c1e1500 */
[----:B--2---:R-:W0:Y:S02]  /*7700*/  I2F.S16 R0, R2 ;  /* 0x0000000200007306 */ /* 0x004e240000101400 */
[----:B0-----:R-:W-:Y:S01]  /*7710*/  F2FP.BF16.F32.PACK_AB R0, RZ, R0 ;  /* 0x00000000ff00723e */ /* 0x001fe200000010ff */
[----:B------:R-:W-:Y:S06]  /*7720*/  BRA `(.L_x_148) ;  /* 0x0000000c003c7947 */ /* 0x000fec0003800000 */
.L_x_144:
        /* <DEDUP_REMOVED lines=9> */
.L_x_152:
[----:B------:R-:W2:Y:S02]  /*77c0*/  LDG.E.U16 R0, desc[UR36][R2.64] ;  /* 0x0000002402007981 */ /* 0x000ea4000c1e1500 */
[----:B--2---:R-:W-:-:S05]  /*77d0*/  HADD2.F32 R0, -RZ, R0.H0_H0 ;  /* 0x20000000ff007230 */ /* 0x004fca0000004100 */
[----:B------:R-:W-:Y:S01]  /*77e0*/  F2FP.BF16.F32.PACK_AB R0, RZ, R0 ;  /* 0x00000000ff00723e */ /* 0x000fe200000010ff */
[----:B------:R-:W-:Y:S06]  /*77f0*/  BRA `(.L_x_148) ;  /* 0x0000000c00087947 */ /* 0x000fec0003800000 */
.L_x_151:
        /* <DEDUP_REMOVED lines=9> */
.L_x_154:
[----:B------:R-:W2:Y:S02]  /*7890*/  LDG.E.U16 R2, desc[UR36][R2.64] ;  /* 0x0000002402027981 */ /* 0x000ea4000c1e1500 */
[----:B--2---:R-:W-:-:S05]  /*78a0*/  HADD2.F32 R0, -RZ, R2.H0_H0 ;  /* 0x20000002ff007230 */ /* 0x004fca0000004100 */
[----:B------:R-:W-:Y:S01]  /*78b0*/  F2FP.BF16.F32.PACK_AB R0, RZ, R0 ;  /* 0x00000000ff00723e */ /* 0x000fe200000010ff */
[----:B------:R-:W-:Y:S06]  /*78c0*/  BRA `(.L_x_148) ;  /* 0x0000000800d47947 */ /* 0x000fec0003800000 */
.L_x_153:
        /* <DEDUP_REMOVED lines=8> */
.L_x_143:
        /* <DEDUP_REMOVED lines=13> */
.L_x_157:
        /* <DEDUP_REMOVED lines=8> */
.L_x_156:
        /* <DEDUP_REMOVED lines=27> */
.L_x_159:
[----:B------:R-:W2:Y:S02]  /*7c50*/  LDG.E.U8 R2, desc[UR36][R2.64] ;  /* 0x0000002402027981 */ /* 0x000ea4000c1e1100 */
[C---:B--2---:R-:W-:Y:S02]  /*7c60*/  IMAD.SHL.U32 R0, R2.reuse, 0x2000000, RZ ;  /* 0x0200000002007824 */ /* 0x044fe400078e00ff */
        /* <DEDUP_REMOVED lines=11> */
.L_x_158:
[----:B------:R0:W5:Y:S01]  /*7d20*/  LDG.E.U16 R0, desc[UR36][R2.64] ;  /* 0x0000002402007981 */ /* 0x000162000c1e1500 */
[----:B------:R-:W-:Y:S05]  /*7d30*/  BRA `(.L_x_148) ;  /* 0x0000000400b87947 */ /* 0x000fea0003800000 */
.L_x_155:
        /* <DEDUP_REMOVED lines=12> */
.L_x_162:
        /* <DEDUP_REMOVED lines=21> */
.L_x_166:
[----:B------:R-:W-:Y:S05]  /*7f50*/  BSYNC.RECONVERGENT B1 ;  /* 0x0000000000017941 */ /* 0x000fea0003800200 */
.L_x_165:
[----:B------:R-:W-:Y:S01]  /*7f60*/  IMAD.SHL.U32 R0, R0, 0x100000, RZ ;  /* 0x0010000000007824 */ /* 0x000fe200078e00ff */
[----:B------:R-:W-:-:S04]  /*7f70*/  LEA R2, R2, 0x3b800000, 0x17 ;  /* 0x3b80000002027811 */ /* 0x000fc800078eb8ff */
[----:B------:R-:W-:-:S07]  /*7f80*/  LOP3.LUT R0, R2, R0, R7, 0xfe, !PT ;  /* 0x0000000002007212 */ /* 0x000fce00078efe07 */
.L_x_164:
[----:B------:R-:W-:Y:S05]  /*7f90*/  BSYNC.RECONVERGENT B0 ;  /* 0x0000000000007941 */ /* 0x000fea0003800200 */
.L_x_163:
[----:B------:R-:W-:Y:S01]  /*7fa0*/  F2FP.BF16.F32.PACK_AB R0, RZ, R0 ;  /* 0x00000000ff00723e */ /* 0x000fe200000010ff */
[----:B------:R-:W-:Y:S06]  /*7fb0*/  BRA `(.L_x_148) ;  /* 0x0000000400187947 */ /* 0x000fec0003800000 */
.L_x_161:
        /* <DEDUP_REMOVED lines=21> */
.L_x_170:
[----:B------:R-:W-:Y:S05]  /*8110*/  BSYNC.RECONVERGENT B1 ;  /* 0x0000000000017941 */ /* 0x000fea0003800200 */
.L_x_169:
[----:B------:R-:W-:Y:S02]  /*8120*/  SHF.L.U32 R0, R0, 0x15, RZ ;  /* 0x0000001500007819 */ /* 0x000fe400000006ff */
[----:B------:R-:W-:-:S04]  /*8130*/  LEA R2, R2, 0x37800000, 0x17 ;  /* 0x3780000002027811 */ /* 0x000fc800078eb8ff */
[----:B------:R-:W-:-:S07]  /*8140*/  LOP3.LUT R0, R2, R0, R7, 0xfe, !PT ;  /* 0x0000000002007212 */ /* 0x000fce00078efe07 */
.L_x_168:
[----:B------:R-:W-:Y:S05]  /*8150*/  BSYNC.RECONVERGENT B0 ;  /* 0x0000000000007941 */ /* 0x000fea0003800200 */
.L_x_167:
[----:B------:R-:W-:Y:S01]  /*8160*/  F2FP.BF16.F32.PACK_AB R0, RZ, R0 ;  /* 0x00000000ff00723e */ /* 0x000fe200000010ff */
[----:B------:R-:W-:Y:S06]  /*8170*/  BRA `(.L_x_148) ;  /* 0x0000000000a87947 */ /* 0x000fec0003800000 */
.L_x_160:
        /* <DEDUP_REMOVED lines=8> */
[----:B------:R-:W-:Y:S01]  /*8200*/  IMAD.MOV.U32 R0, RZ, RZ, 0x400000 ;  /* 0x00400000ff007424 */ /* 0x000fe200078e00ff */
[----:B--2---:R-:W-:-:S13]  /*8210*/  ISETP.NE.AND P0, PT, R2, RZ, PT ;  /* 0x000000ff0200720c */ /* 0x004fda0003f05270 */
[----:B------:R-:W-:Y:S05]  /*8220*/  @!P0 BRA `(.L_x_174) ;  /* 0x00000000000c8947 */ /* 0x000fea0003800000 */
[----:B------:R-:W-:-:S13]  /*8230*/  ISETP.NE.AND P0, PT, R2, 0xff, PT ;  /* 0x000000ff0200780c */ /* 0x000fda0003f05270 */
[----:B------:R-:W-:Y:S02]  /*8240*/  @!P0 IMAD.MOV.U32 R0, RZ, RZ, 0x7f800001 ;  /* 0x7f800001ff008424 */ /* 0x000fe400078e00ff */
[----:B------:R-:W-:-:S07]  /*8250*/  @P0 IMAD.SHL.U32 R0, R2, 0x800000, RZ ;  /* 0x0080000002000824 */ /* 0x000fce00078e00ff */
.L_x_174:
[----:B------:R-:W-:Y:S05]  /*8260*/  BSYNC.RECONVERGENT B0 ;  /* 0x0000000000007941 */ /* 0x000fea0003800200 */
.L_x_173:
[----:B------:R-:W-:Y:S01]  /*8270*/  F2FP.BF16.F32.PACK_AB R0, RZ, R0 ;  /* 0x00000000ff00723e */ /* 0x000fe200000010ff */
[----:B------:R-:W-:Y:S06]  /*8280*/  BRA `(.L_x_148) ;  /* 0x0000000000647947 */ /* 0x000fec0003800000 */
.L_x_147:
[----:B------:R-:W-:Y:S01]  /*8290*/  MOV R2, 0x0 ;  /* 0x0000000000027802 */ /* 0x000fe20000000f00 */
[----:B------:R-:W0:Y:S01]  /*82a0*/  LDCU.64 UR4, c[0x4][0x140] ;  /* 0x01002800ff0477ac */ /* 0x000e220008000a00 */
[----:B------:R-:W-:Y:S02]  /*82b0*/  HFMA2 R13, -RZ, RZ, 0, 0 ;  /* 0x00000000ff0d7431 */ /* 0x000fe400000001ff */
[----:B------:R-:W-:Y:S01]  /*82c0*/  IMAD.MOV.U32 R8, RZ, RZ, 0x4e ;  /* 0x0000004eff087424 */ /* 0x000fe200078e00ff */
[----:B------:R-:W1:Y:S01]  /*82d0*/  LDCU.64 UR6, c[0x4][0x148] ;  /* 0x01002900ff0677ac */ /* 0x000e620008000a00 */
[----:B------:R-:W2:Y:S01]  /*82e0*/  LDC.64 R2, c[0x4][R2] ;  /* 0x0100000002027b82 */ /* 0x000ea20000000a00 */
[----:B------:R-:W-:Y:S01]  /*82f0*/  IMAD.MOV.U32 R12, RZ, RZ, 0x1 ;  /* 0x00000001ff0c7424 */ /* 0x000fe200078e00ff */
[----:B------:R-:W3:Y:S01]  /*8300*/  LDCU.64 UR8, c[0x4][0x58] ;  /* 0x01000b00ff0877ac */ /* 0x000ee20008000a00 */
[----:B0-----:R-:W-:Y:S01]  /*8310*/  MOV R4, UR4 ;  /* 0x0000000400047c02 */ /* 0x001fe20008000f00 */
[----:B------:R-:W-:-:S02]  /*8320*/  IMAD.U32 R5, RZ, RZ, UR5 ;  /* 0x00000005ff057e24 */ /* 0x000fc4000f8e00ff */
[----:B-1----:R-:W-:Y:S02]  /*8330*/  IMAD.U32 R6, RZ, RZ, UR6 ;  /* 0x00000006ff067e24 */ /* 0x002fe4000f8e00ff */
[----:B------:R-:W-:Y:S01]  /*8340*/  IMAD.U32 R7, RZ, RZ, UR7 ;  /* 0x00000007ff077e24 */ /* 0x000fe2000f8e00ff */
[----:B---3--:R-:W-:Y:S01]  /*8350*/  MOV R10, UR8 ;  /* 0x00000008000a7c02 */ /* 0x008fe20008000f00 */
[----:B------:R-:W-:-:S07]  /*8360*/  IMAD.U32 R11, RZ, RZ, UR9 ;  /* 0x00000009ff0b7e24 */ /* 0x000fce000f8e00ff */
[----:B------:R-:W-:-:S07]  /*8370*/  LEPC R20, `(.L_x_175) ;  /* 0x000000001014794e */ /* 0x000fce0000000000 */
[----:B--2---:R-:W-:Y:S05]  /*8380*/  CALL.ABS.NOINC R2 ;  /* 0x0000000002007343 */ /* 0x004fea0003c00000 */
.L_x_175:
[----:B------:R-:W-:Y:S01]  /*8390*/  PRMT R0, RZ, 0x7610, R0 ;  /* 0x00007610ff007816 */ /* 0x000fe20000000000 */
[----:B------:R-:W-:Y:S06]  /*83a0*/  BRA `(.L_x_148) ;  /* 0x00000000001c7947 */ /* 0x000fec0003800000 */
.L_x_172:
[----:B------:R-:W2:Y:S02]  /*83b0*/  LDG.E.64 R2, desc[UR36][R2.64] ;  /* 0x0000002402027981 */ /* 0x000ea4000c1e1b00 */
[----:B--2---:R-:W0:Y:S02]  /*83c0*/  I2F.U64 R0, R2 ;  /* 0x0000000200007312 */ /* 0x004e240000301000 */
[----:B0-----:R-:W-:Y:S01]  /*83d0*/  F2FP.BF16.F32.PACK_AB R0, RZ, R0 ;  /* 0x00000000ff00723e */ /* 0x001fe200000010ff */
[----:B------:R-:W-:Y:S06]  /*83e0*/  BRA `(.L_x_148) ;  /* 0x00000000000c7947 */ /* 0x000fec0003800000 */
.L_x_171:
[----:B------:R-:W2:Y:S02]  /*83f0*/  LDG.E R2, desc[UR36][R2.64] ;  /* 0x0000002402027981 */ /* 0x000ea4000c1e1900 */
[----:B--2---:R-:W-:-:S04]  /*8400*/  I2FP.F32.U32 R0, R2 ;  /* 0x0000000200007245 */ /* 0x004fc80000201000 */
[----:B------:R-:W-:-:S07]  /*8410*/  F2FP.BF16.F32.PACK_AB R0, RZ, R0 ;  /* 0x00000000ff00723e */ /* 0x000fce00000010ff */
.L_x_148:
        /* <DEDUP_REMOVED lines=23> */
.L_x_180:
[----:B------:R0:W-:Y:S01]  /*8590*/  STG.E.U8 desc[UR36][R2.64], R4 ;  /* 0x0000000402007986 */ /* 0x0001e2000c101124 */
[----:B------:R-:W-:Y:S05]  /*85a0*/  BRA `(.L_x_182) ;  /* 0x0000000800fc7947 */ /* 0x000fea0003800000 */
.L_x_179:
        /* <DEDUP_REMOVED lines=9> */
.L_x_184:
[----:B------:R0:W-:Y:S01]  /*8640*/  STG.E desc[UR36][R2.64], R4 ;  /* 0x0000000402007986 */ /* 0x0001e2000c101924 */
[----:B------:R-:W-:Y:S05]  /*8650*/  BRA `(.L_x_182) ;  /* 0x0000000800d07947 */ /* 0x000fea0003800000 */
.L_x_183:
[----:B------:R0:W-:Y:S01]  /*8660*/  STG.E.U16 desc[UR36][R2.64], R4 ;  /* 0x0000000402007986 */ /* 0x0001e2000c101524 */
[----:B------:R-:W-:Y:S05]  /*8670*/  BRA `(.L_x_182) ;  /* 0x0000000800c87947 */ /* 0x000fea0003800000 */
.L_x_178:
        /* <DEDUP_REMOVED lines=9> */
.L_x_186:
[----:B------:R-:W-:-:S04]  /*8710*/  I2FP.F32.U32 R0, R4 ;  /* 0x0000000400007245 */ /* 0x000fc80000201000 */
[----:B------:R-:W-:-:S05]  /*8720*/  F2FP.F16.F32.PACK_AB R0, RZ, R0 ;  /* 0x00000000ff00723e */ /* 0x000fca00000000ff */
[----:B------:R0:W-:Y:S01]  /*8730*/  STG.E.U16 desc[UR36][R2.64], R0 ;  /* 0x0000000002007986 */ /* 0x0001e2000c101524 */
[----:B------:R-:W-:Y:S05]  /*8740*/  BRA `(.L_x_182) ;  /* 0x0000000800947947 */ /* 0x000fea0003800000 */
.L_x_185:
        /* <DEDUP_REMOVED lines=10> */
.L_x_188:
[----:B------:R-:W-:-:S04]  /*87f0*/  I2FP.F32.U32 R4, R4 ;  /* 0x0000000400047245 */ /* 0x000fc80000201000 */
[----:B------:R-:W-:-:S04]  /*8800*/  F2FP.F16.F32.PACK_AB R5, RZ, R4 ;  /* 0x00000004ff05723e */ /* 0x000fc800000000ff */
[----:B------:R-:W-:-:S05]  /*8810*/  PRMT R5, R5, 0x5410, RZ ;  /* 0x0000541005057816 */ /* 0x000fca00000000ff */
[----:B------:R0:W-:Y:S01]  /*8820*/  STG.E desc[UR36][R2.64], R5 ;  /* 0x0000000502007986 */ /* 0x0001e2000c101924 */
[----:B------:R-:W-:Y:S05]  /*8830*/  BRA `(.L_x_182) ;  /* 0x0000000800587947 */ /* 0x000fea0003800000 */
.L_x_187:
[----:B------:R-:W0:Y:S02]  /*8840*/  I2F.F64.U32 R4, R4 ;  /* 0x0000000400047312 */ /* 0x000e240000201800 */
[----:B0-----:R0:W-:Y:S01]  /*8850*/  STG.E.64 desc[UR36][R2.64], R4 ;  /* 0x0000000402007986 */ /* 0x0011e2000c101b24 */
[----:B------:R-:W-:Y:S05]  /*8860*/  BRA `(.L_x_182) ;  /* 0x00000008004c7947 */ /* 0x000fea0003800000 */
.L_x_177:
        /* <DEDUP_REMOVED lines=12> */
.L_x_192:
        /* <DEDUP_REMOVED lines=17> */
.L_x_194:
[----:B------:R-:W-:Y:S05]  /*8a40*/  BSYNC.RECONVERGENT B0 ;  /* 0x0000000000007941 */ /* 0x000fea0003800200 */
.L_x_193:
[----:B------:R0:W-:Y:S01]  /*8a50*/  STG.E.U8 desc[UR36][R2.64], R0 ;  /* 0x0000000002007986 */ /* 0x0001e2000c101124 */
[----:B------:R-:W-:Y:S05]  /*8a60*/  BRA `(.L_x_182) ;  /* 0x0000000400cc7947 */ /* 0x000fea0003800000 */
.L_x_191:
        /* <DEDUP_REMOVED lines=16> */
[----:B------:R-:W-:-:S07]  /*8b70*/  MOV R0, R4 ;  /* 0x0000000400007202 */ /* 0x000fce0000000f00 */
.L_x_196:
[----:B------:R-:W-:Y:S05]  /*8b80*/  BSYNC.RECONVERGENT B0 ;  /* 0x0000000000007941 */ /* 0x000fea0003800200 */
.L_x_195:
[----:B------:R0:W-:Y:S01]  /*8b90*/  STG.E.U8 desc[UR36][R2.64], R0 ;  /* 0x0000000002007986 */ /* 0x0001e2000c101124 */
[----:B------:R-:W-:Y:S05]  /*8ba0*/  BRA `(.L_x_182) ;  /* 0x00000004007c7947 */ /* 0x000fea0003800000 */
.L_x_190:
        /* <DEDUP_REMOVED lines=17> */
[----:B------:R-:W-:-:S05]  /*8cc0*/  @!P0 IMAD.MOV R0, RZ, RZ, R4 ;  /* 0x000000ffff008224 */ /* 0x000fca00078e0204 */
[----:B------:R-:W-:-:S05]  /*8cd0*/  @P1 MOV R5, R0 ;  /* 0x0000000000051202 */ /* 0x000fca0000000f00 */
[----:B------:R0:W-:Y:S01]  /*8ce0*/  STG.E.U8 desc[UR36][R2.64], R5 ;  /* 0x0000000502007986 */ /* 0x0001e2000c101124 */
[----:B------:R-:W-:Y:S05]  /*8cf0*/  BRA `(.L_x_182) ;  /* 0x0000000400287947 */ /* 0x000fea0003800000 */
.L_x_198:
[----:B------:R-:W-:-:S05]  /*8d00*/  IMAD.MOV.U32 R5, RZ, RZ, RZ ;  /* 0x000000ffff057224 */ /* 0x000fca00078e00ff */
[----:B------:R0:W-:Y:S01]  /*8d10*/  STG.E.64 desc[UR36][R2.64], R4 ;  /* 0x0000000402007986 */ /* 0x0001e2000c101b24 */
[----:B------:R-:W-:Y:S05]  /*8d20*/  BRA `(.L_x_182) ;  /* 0x00000004001c7947 */ /* 0x000fea0003800000 */
.L_x_197:
[----:B------:R0:W-:Y:S01]  /*8d30*/  STG.E desc[UR36][R2.64], R4 ;  /* 0x0000000402007986 */ /* 0x0001e2000c101924 */
[----:B------:R-:W-:Y:S05]  /*8d40*/  BRA `(.L_x_182) ;  /* 0x0000000400147947 */ /* 0x000fea0003800000 */
.L_x_189:
        /* <DEDUP_REMOVED lines=8> */
.L_x_200:
[----:B------:R-:W0:Y:S01]  /*8dd0*/  I2F.F64.U32 R4, R4 ;  /* 0x0000000400047312 */ /* 0x000e220000201800 */
[----:B------:R-:W-:-:S05]  /*8de0*/  CS2R R6, SRZ ;  /* 0x0000000000067805 */ /* 0x000fca000001ff00 */
[----:B0-----:R4:W-:Y:S01]  /*8df0*/  STG.E.128 desc[UR36][R2.64], R4 ;  /* 0x0000000402007986 */ /* 0x0019e2000c101d24 */
[----:B------:R-:W-:Y:S05]  /*8e00*/  BRA `(.L_x_182) ;  /* 0x0000000000e47947 */ /* 0x000fea0003800000 */
.L_x_199:
[----:B------:R-:W-:-:S09]  /*8e10*/  UISETP.NE.AND UP0, UPT, UR4, 0xf, UPT ;  /* 0x0000000f0400788c */ /* 0x000fd2000bf05270 */
[----:B------:R-:W-:Y:S05]  /*8e20*/  BRA.U !UP0, `(.L_x_201) ;  /* 0x0000000108d07547 */ /* 0x000fea000b800000 */
[----:B------:R-:W-:-:S09]  /*8e30*/  UISETP.NE.AND UP0, UPT, UR4, 0x17, UPT ;  /* 0x000000170400788c */ /* 0x000fd2000bf05270 */
[----:B------:R-:W-:Y:S05]  /*8e40*/  BRA.U !UP0, `(.L_x_202) ;  /* 0x0000000108847547 */ /* 0x000fea000b800000 */
[----:B------:R-:W-:-:S09]  /*8e50*/  UISETP.NE.AND UP0, UPT, UR4, 0x18, UPT ;  /* 0x000000180400788c */ /* 0x000fd2000bf05270 */
[----:B------:R-:W-:Y:S05]  /*8e60*/  BRA.U !UP0, `(.L_x_203) ;  /* 0x0000000108447547 */ /* 0x000fea000b800000 */
.L_x_181:
[----:B------:R-:W-:Y:S01]  /*8e70*/  MOV R0, 0x0 ;  /* 0x0000000000007802 */ /* 0x000fe20000000f00 */
[----:B------:R-:W0:Y:S01]  /*8e80*/  LDCU.64 UR4, c[0x4][0x140] ;  /* 0x01002800ff0477ac */ /* 0x000e220008000a00 */
[----:B------:R-:W-:Y:S02]  /*8e90*/  HFMA2 R8, -RZ, RZ, 0, 6.020069122314453125e-06 ;  /* 0x00000065ff087431 */ /* 0x000fe400000001ff */
[----:B------:R-:W-:Y:S01]  /*8ea0*/  IMAD.MOV.U32 R12, RZ, RZ, 0x1 ;  /* 0x00000001ff0c7424 */ /* 0x000fe200078e00ff */
[----:B------:R1:W2:Y:S01]  /*8eb0*/  LDC.64 R2, c[0x4][R0] ;  /* 0x0100000000027b82 */ /* 0x0002a20000000a00 */
[----:B------:R-:W3:Y:S01]  /*8ec0*/  LDCU.64 UR6, c[0x4][0x148] ;  /* 0x01002900ff0677ac */ /* 0x000ee20008000a00 */
[----:B------:R-:W-:Y:S01]  /*8ed0*/  IMAD.MOV.U32 R13, RZ, RZ, RZ ;  /* 0x000000ffff0d7224 */ /* 0x000fe200078e00ff */
[----:B------:R-:W4:Y:S01]  /*8ee0*/  LDCU.64 UR8, c[0x4][0x10] ;  /* 0x01000200ff0877ac */ /* 0x000f220008000a00 */
[----:B0-----:R-:W-:Y:S02]  /*8ef0*/  IMAD.U32 R4, RZ, RZ, UR4 ;  /* 0x00000004ff047e24 */ /* 0x001fe4000f8e00ff */
[----:B------:R-:W-:Y:S01]  /*8f00*/  IMAD.U32 R5, RZ, RZ, UR5 ;  /* 0x00000005ff057e24 */ /* 0x000fe2000f8e00ff */
[----:B---3--:R-:W-:Y:S01]  /*8f10*/  MOV R6, UR6 ;  /* 0x0000000600067c02 */ /* 0x008fe20008000f00 */
[----:B------:R-:W-:-:S02]  /*8f20*/  IMAD.U32 R7, RZ, RZ, UR7 ;  /* 0x00000007ff077e24 */ /* 0x000fc4000f8e00ff */
[----:B----4-:R-:W-:Y:S02]  /*8f30*/  IMAD.U32 R10, RZ, RZ, UR8 ;  /* 0x00000008ff0a7e24 */ /* 0x010fe4000f8e00ff */
[----:B-1----:R-:W-:-:S07]  /*8f40*/  IMAD.U32 R11, RZ, RZ, UR9 ;  /* 0x00000009ff0b7e24 */ /* 0x002fce000f8e00ff */
[----:B------:R-:W-:-:S07]  /*8f50*/  LEPC R20, `(.L_x_204) ;  /* 0x000000001014794e */ /* 0x000fce0000000000 */
[----:B--2---:R-:W-:Y:S05]  /*8f60*/  CALL.ABS.NOINC R2 ;  /* 0x0000000002007343 */ /* 0x004fea0003c00000 */
.L_x_204:
[----:B------:R-:W-:Y:S05]  /*8f70*/  BRA `(.L_x_182) ;  /* 0x0000000000887947 */ /* 0x000fea0003800000 */
.L_x_203:
        /* <DEDUP_REMOVED lines=11> */
.L_x_206:
[----:B------:R-:W-:Y:S05]  /*9030*/  BSYNC.RECONVERGENT B0 ;  /* 0x0000000000007941 */ /* 0x000fea0003800200 */
.L_x_205:
[----:B------:R3:W-:Y:S01]  /*9040*/  STG.E.U8 desc[UR36][R2.64], R5 ;  /* 0x0000000502007986 */ /* 0x0007e2000c101124 */
[----:B------:R-:W-:Y:S05]  /*9050*/  BRA `(.L_x_182) ;  /* 0x0000000000507947 */ /* 0x000fea0003800000 */
.L_x_202:
        /* <DEDUP_REMOVED lines=12> */
.L_x_207:
[----:B------:R-:W-:Y:S02]  /*9120*/  ISETP.GT.U32.AND P0, PT, R7, 0x7f800000, PT ;  /* 0x7f8000000700780c */ /* 0x000fe40003f04070 */
[----:B------:R-:W-:-:S04]  /*9130*/  MOV R5, 0x7f ;  /* 0x0000007f00057802 */ /* 0x000fc80000000f00 */
[----:B------:R-:W-:-:S05]  /*9140*/  SEL R5, R5, 0x7c, P0 ;  /* 0x0000007c05057807 */ /* 0x000fca0000000000 */
[----:B------:R2:W-:Y:S01]  /*9150*/  STG.E.U8 desc[UR36][R2.64], R5 ;  /* 0x0000000502007986 */ /* 0x0005e2000c101124 */
[----:B------:R-:W-:Y:S05]  /*9160*/  BRA `(.L_x_182) ;  /* 0x00000000000c7947 */ /* 0x000fea0003800000 */
.L_x_201:
[----:B------:R-:W-:-:S04]  /*9170*/  I2FP.F32.U32 R0, R4 ;  /* 0x0000000400007245 */ /* 0x000fc80000201000 */
[----:B------:R-:W-:-:S05]  /*9180*/  F2FP.BF16.F32.PACK_AB R0, RZ, R0 ;  /* 0x00000000ff00723e */ /* 0x000fca00000010ff */
[----:B------:R0:W-:Y:S02]  /*9190*/  STG.E.U16 desc[UR36][R2.64], R0 ;  /* 0x0000000002007986 */ /* 0x0001e4000c101524 */
.L_x_182:
[----:B------:R-:W-:Y:S05]  /*91a0*/  BSYNC.RECONVERGENT B6 ;  /* 0x0000000000067941 */ /* 0x000fea0003800200 */
.L_x_176:
[----:B------:R-:W-:-:S07]  /*91b0*/  VIADD R17, R17, 0x80 ;  /* 0x0000008011117836 */ /* 0x000fce0000000000 */
.L_x_141:
[----:B------:R-:W-:Y:S05]  /*91c0*/  BSYNC.RECONVERGENT B7 ;  /* 0x0000000000077941 */ /* 0x000fea0003800200 */
.L_x_140:
[----:B------:R-:W5:Y:S02]  /*91d0*/  LDCU UR4, c[0x0][0x380] ;  /* 0x00007000ff0477ac */ /* 0x000f640008000800 */
[----:B-----5:R-:W-:-:S13]  /*91e0*/  ISETP.GE.AND P0, PT, R17, UR4, PT ;  /* 0x0000000411007c0c */ /* 0x020fda000bf06270 */
[----:B------:R-:W-:Y:S05]  /*91f0*/  @P0 EXIT ;  /* 0x000000000000094d */ /* 0x000fea0003800000 */
[----:B------:R-:W5:Y:S01]  /*9200*/  LDCU UR4, c[0x0][0x388] ;  /* 0x00007100ff0477ac */ /* 0x000f620008000800 */
[----:B0-----:R-:W-:Y:S02]  /*9210*/  IMAD.MOV.U32 R0, RZ, RZ, RZ ;  /* 0x000000ffff007224 */ /* 0x001fe400078e00ff */
[----:B------:R-:W-:Y:S01]  /*9220*/  IMAD.MOV.U32 R16, RZ, RZ, RZ ;  /* 0x000000ffff107224 */ /* 0x000fe200078e00ff */
[----:B-----5:R-:W-:-:S09]  /*9230*/  UISETP.NE.AND UP0, UPT, UR4, URZ, UPT ;  /* 0x000000ff0400728c */ /* 0x020fd2000bf05270 */
[----:B------:R-:W-:Y:S05]  /*9240*/  BRA.U !UP0, `(.L_x_208) ;  /* 0x0000001108a87547 */ /* 0x000fea000b800000 */
[----:B------:R-:W1:Y:S01]  /*9250*/  LDCU.64 UR4, c[0x0][0x390] ;  /* 0x00007200ff0477ac */ /* 0x000e620008000a00 */
[----:B------:R-:W-:Y:S01]  /*9260*/  HFMA2 R16, -RZ, RZ, 0, 0 ;  /* 0x00000000ff107431 */ /* 0x000fe200000001ff */
[----:B------:R-:W0:Y:S01]  /*9270*/  LDCU UR6, c[0x0][0x38c] ;  /* 0x00007180ff0677ac */ /* 0x000e220008000800 */
[----:B------:R-:W5:Y:S01]  /*9280*/  LDCU.64 UR8, c[0x0][0x4b8] ;  /* 0x00009700ff0877ac */ /* 0x000f620008000a00 */
[----:B------:R-:W-:Y:S02]  /*9290*/  UISETP.NE.AND UP0, UPT, UR41, URZ, UPT ;  /* 0x000000ff2900728c */ /* 0x000fe4000bf05270 */
        /* <DEDUP_REMOVED lines=157> */
[----:B-1----:R-:W-:-:S04]  /*9c70*/  SHF.R.U32.HI R5, RZ, UR4, R4 ;  /* 0x00000004ff057c19 */ /* 0x002fc80008011604 */
[----:B------:R-:W-:-:S05]  /*9c80*/  IADD3 R2, PT, PT, -R5, RZ, RZ ;  /* 0x000000ff05027210 */ /* 0x000fca0007ffe1ff */
        /* <DEDUP_REMOVED lines=127> */
[----:B------:R-:W2:Y:S03]  /*a480*/  LDCU.64 UR8, c[0x0][0x578] ;  /* 0x0000af00ff0877ac */ /* 0x000ea60008000a00 */
[----:B0-----:R-:W-:-:S05]  /*a490*/  IMAD.HI.U32 R2, R5, UR4, R4 ;  /* 0x0000000405027c27 */ /* 0x001fca000f8e0004 */
[----:B------:R-:W-:-:S05]  /*a4a0*/  SHF.R.U32.HI R2, RZ, UR5, R2 ;  /* 0x00000005ff027c19 */ /* 0x000fca0008011602 */
[----:B------:R-:W-:-:S04]  /*a4b0*/  IMAD.MOV R3, RZ, RZ, -R2 ;  /* 0x000000ffff037224 */ /* 0x000fc800078e0a02 */
[----:B-1----:R-:W-:-:S04]  /*a4c0*/  IMAD R5, R3, UR6, R5 ;  /* 0x0000000603057c24 */ /* 0x002fc8000f8e0205 */
[C---:B--2---:R-:W-:Y:S02]  /*a4d0*/  IMAD R16, R5.reuse, UR8, R16 ;  /* 0x0000000805107c24 */ /* 0x044fe4000f8e0210 */
[----:B------:R-:W-:-:S07]  /*a4e0*/  IMAD R0, R5, UR9, R0 ;  /* 0x0000000905007c24 */ /* 0x000fce000f8e0200 */
.L_x_208:
[----:B------:R-:W0:Y:S01]  /*a4f0*/  LDCU.128 UR8, c[0x0][0x580] ;  /* 0x0000b000ff0877ac */ /* 0x000e220008000c00 */
[----:B------:R-:W-:-:S04]  /*a500*/  UPRMT UR4, UR42, 0x9910, URZ ;  /* 0x000099102a047896 */ /* 0x000fc800080000ff */
[----:B------:R-:W-:Y:S01]  /*a510*/  UISETP.GT.AND UP0, UPT, UR4, 0x9, UPT ;  /* 0x000000090400788c */ /* 0x000fe2000bf04270 */
[----:B0-----:R-:W-:Y:S02]  /*a520*/  IADD3 R16, P0, PT, R16, UR8, RZ ;  /* 0x0000000810107c10 */ /* 0x001fe4000ff1e0ff */
[----:B-1234-:R-:W-:-:S03]  /*a530*/  IADD3 R2, P1, PT, R0, UR10, RZ ;  /* 0x0000000a00027c10 */ /* 0x01efc6000ff3e0ff */
[----:B------:R-:W-:Y:S01]  /*a540*/  IMAD.X R17, RZ, RZ, UR9, P0 ;  /* 0x00000009ff117e24 */ /* 0x000fe200080e06ff */
[----:B------:R-:W-:Y:S02]  /*a550*/  IADD3.X R3, PT, PT, RZ, UR11, RZ, P1, !PT ;  /* 0x0000000bff037c10 */ /* 0x000fe40008ffe4ff */
        /* <DEDUP_REMOVED lines=13> */
.L_x_212:
[----:B------:R-:W2:Y:S02]  /*a630*/  LDG.E.U8 R2, desc[UR36][R2.64] ;  /* 0x0000002402027981 */ /* 0x000ea4000c1e1100 */
[----:B--2---:R-:W-:-:S04]  /*a640*/  I2FP.F32.U32 R0, R2 ;  /* 0x0000000200007245 */ /* 0x004fc80000201000 */
[----:B------:R-:W-:Y:S01]  /*a650*/  F2FP.BF16.F32.PACK_AB R0, RZ, R0 ;  /* 0x00000000ff00723e */ /* 0x000fe200000010ff */
[----:B------:R-:W-:Y:S06]  /*a660*/  BRA `(.L_x_214) ;  /* 0x0000000c00847947 */ /* 0x000fec0003800000 */
.L_x_211:
        /* <DEDUP_REMOVED lines=10> */
.L_x_216:
[----:B------:R-:W2:Y:S02]  /*a710*/  LDG.E R2, desc[UR36][R2.64] ;  /* 0x0000002402027981 */ /* 0x000ea4000c1e1900 */
[----:B--2---:R-:W-:-:S04]  /*a720*/  I2FP.F32.S32 R0, R2 ;  /* 0x0000000200007245 */ /* 0x004fc80000201400 */
[----:B------:R-:W-:Y:S01]  /*a730*/  F2FP.BF16.F32.PACK_AB R0, RZ, R0 ;  /* 0x00000000ff00723e */ /* 0x000fe200000010ff */
[----:B------:R-:W-:Y:S06]  /*a740*/  BRA `(.L_x_214) ;  /* 0x0000000c004c7947 */ /* 0x000fec0003800000 */
.L_x_215:
[----:B------:R-:W2:Y:S02]  /*a750*/  LDG.E.U16 R2, desc[UR36][R2.64] ;  /* 0x0000002402027981 */ /* 0x000ea4000c1e1500 */
[----:B--2---:R-:W0:Y:S02]  /*a760*/  I2F.S16 R0, R2 ;  /* 0x0000000200007306 */ /* 0x004e240000101400 */
[----:B0-----:R-:W-:Y:S01]  /*a770*/  F2FP.BF16.F32.PACK_AB R0, RZ, R0 ;  /* 0x00000000ff00723e */ /* 0x001fe200000010ff */
[----:B------:R-:W-:Y:S06]  /*a780*/  BRA `(.L_x_214) ;  /* 0x0000000c003c7947 */ /* 0x000fec0003800000 */
.L_x_210:
        /* <DEDUP_REMOVED lines=9> */
.L_x_218:
[----:B------:R-:W2:Y:S02]  /*a820*/  LDG.E.U16 R0, desc[UR36][R2.64] ;  /* 0x0000002402007981 */ /* 0x000ea4000c1e1500 */
[----:B--2---:R-:W-:-:S05]  /*a830*/  HADD2.F32 R0, -RZ, R0.H0_H0 ;  /* 0x20000000ff007230 */ /* 0x004fca0000004100 */
[----:B------:R-:W-:Y:S01]  /*a840*/  F2FP.BF16.F32.PACK_AB R0, RZ, R0 ;  /* 0x00000000ff00723e */ /* 0x000fe200000010ff */
[----:B------:R-:W-:Y:S06]  /*a850*/  BRA `(.L_x_214) ;  /* 0x0000000c00087947 */ /* 0x000fec0003800000 */
.L_x_217:
        /* <DEDUP_REMOVED lines=9> */
.L_x_220:
[----:B------:R-:W2:Y:S02]  /*a8f0*/  LDG.E.U16 R2, desc[UR36][R2.64] ;  /* 0x0000002402027981 */ /* 0x000ea4000c1e1500 */
[----:B--2---:R-:W-:-:S05]  /*a900*/  HADD2.F32 R0, -RZ, R2.H0_H0 ;  /* 0x20000002ff007230 */ /* 0x004fca0000004100 */
[----:B------:R-:W-:Y:S01]  /*a910*/  F2FP.BF16.F32.PACK_AB R0, RZ, R0 ;  /* 0x00000000ff00723e */ /* 0x000fe200000010ff */
[----:B------:R-:W-:Y:S06]  /*a920*/  BRA `(.L_x_214) ;  /* 0x0000000800d47947 */ /* 0x000fec0003800000 */
.L_x_219:
        /* <DEDUP_REMOVED lines=8> */
.L_x_209:
        /* <DEDUP_REMOVED lines=13> */
.L_x_223:
        /* <DEDUP_REMOVED lines=8> */
.L_x_222:
        /* <DEDUP_REMOVED lines=16> */
[C---:B------:R-:W-:Y:S02]  /*ac00*/  SHF.L.U32 R6, R4.reuse, R5, RZ ;  /* 0x0000000504067219 */ /* 0x040fe400000006ff */
[----:B------:R-:W-:Y:S02]  /*ac10*/  IADD3 R5, PT, PT, R4, 0x1000000, RZ ;  /* 0x0100000004057810 */ /* 0x000fe40007ffe0ff */
        /* <DEDUP_REMOVED lines=9> */
.L_x_225:
[----:B------:R-:W2:Y:S02]  /*acb0*/  LDG.E.U8 R2, desc[UR36][R2.64] ;  /* 0x0000002402027981 */ /* 0x000ea4000c1e1100 */
[C---:B--2---:R-:W-:Y:S01]  /*acc0*/  IMAD.SHL.U32 R0, R2.reuse, 0x2000000, RZ ;  /* 0x0200000002007824 */ /* 0x044fe200078e00ff */
[----:B------:R-:W-:-:S04]  /*acd0*/  SHF.L.U32 R5, R2, 0x8, RZ ;  /* 0x0000000802057819 */ /* 0x000fc800000006ff */
        /* <DEDUP_REMOVED lines=10> */
.L_x_224:
[----:B------:R0:W5:Y:S01]  /*ad80*/  LDG.E.U16 R0, desc[UR36][R2.64] ;  /* 0x0000002402007981 */ /* 0x000162000c1e1500 */
[----:B------:R-:W-:Y:S05]  /*ad90*/  BRA `(.L_x_214) ;  /* 0x0000000400b87947 */ /* 0x000fea0003800000 */
.L_x_221:
        /* <DEDUP_REMOVED lines=12> */
.L_x_228:
        /* <DEDUP_REMOVED lines=21> */
.L_x_232:
[----:B------:R-:W-:Y:S05]  /*afb0*/  BSYNC.RECONVERGENT B1 ;  /* 0x0000000000017941 */ /* 0x000fea0003800200 */
.L_x_231:
[----:B------:R-:W-:Y:S01]  /*afc0*/  IMAD.SHL.U32 R0, R0, 0x100000, RZ ;  /* 0x0010000000007824 */ /* 0x000fe200078e00ff */
[----:B------:R-:W-:-:S04]  /*afd0*/  LEA R2, R2, 0x3b800000, 0x17 ;  /* 0x3b80000002027811 */ /* 0x000fc800078eb8ff */
[----:B------:R-:W-:-:S07]  /*afe0*/  LOP3.LUT R0, R2, R0, R7, 0xfe, !PT ;  /* 0x0000000002007212 */ /* 0x000fce00078efe07 */
.L_x_230:
[----:B------:R-:W-:Y:S05]  /*aff0*/  BSYNC.RECONVERGENT B0 ;  /* 0x0000000000007941 */ /* 0x000fea0003800200 */
.L_x_229:
[----:B------:R-:W-:Y:S01]  /*b000*/  F2FP.BF16.F32.PACK_AB R0, RZ, R0 ;  /* 0x00000000ff00723e */ /* 0x000fe200000010ff */
[----:B------:R-:W-:Y:S06]  /*b010*/  BRA `(.L_x_214) ;  /* 0x0000000400187947 */ /* 0x000fec0003800000 */
.L_x_227:
[----:B------:R-:W2:Y:S01]  /*b020*/  LDG.E.U8 R3, desc[UR36][R2.64] ;  /* 0x0000002402037981 */ /* 0x000ea2000c1e1100 */
[----:B------:R-:W-:Y:S01]  /*b030*/  BSSY.RECONVERGENT B0, `(.L_x_233) ;  /* 0x0000018000007945 */ /* 0x000fe20003800200 */
[----:B------:R-:W-:Y:S02]  /*b040*/  MOV R0, RZ ;  /* 0x000000ff00007202 */ /* 0x000fe40000000f00 */
        /* <DEDUP_REMOVED lines=14> */
[----:B------:R-:W-:Y:S02]  /*b130*/  IADD3 R5, PT, PT, R3, -0x1d, RZ ;  /* 0xffffffe303057810 */ /* 0x000fe40007ffe0ff */
[----:B------:R-:W-:Y:S02]  /*b140*/  IADD3 R2, PT, PT, R2, 0x1e, -R3 ;  /* 0x0000001e02027810 */ /* 0x000fe40007ffe803 */
[----:B------:R-:W-:-:S04]  /*b150*/  SHF.L.U32 R5, R0, R5, RZ ;  /* 0x0000000500057219 */ /* 0x000fc800000006ff */
[----:B------:R-:W-:-:S07]  /*b160*/  LOP3.LUT R0, R5, 0x3, RZ, 0xc0, !PT ;  /* 0x0000000305007812 */ /* 0x000fce00078ec0ff */
.L_x_236:
[----:B------:R-:W-:Y:S05]  /*b170*/  BSYNC.RECONVERGENT B1 ;  /* 0x0000000000017941 */ /* 0x000fea0003800200 */
.L_x_235:
[----:B------:R-:W-:Y:S01]  /*b180*/  IMAD.SHL.U32 R0, R0, 0x200000, RZ ;  /* 0x0020000000007824 */ /* 0x000fe200078e00ff */
[----:B------:R-:W-:-:S04]  /*b190*/  LEA R2, R2, 0x37800000, 0x17 ;  /* 0x3780000002027811 */ /* 0x000fc800078eb8ff */
[----:B------:R-:W-:-:S07]  /*b1a0*/  LOP3.LUT R0, R2, R0, R7, 0xfe, !PT ;  /* 0x0000000002007212 */ /* 0x000fce00078efe07 */
.L_x_234:
[----:B------:R-:W-:Y:S05]  /*b1b0*/  BSYNC.RECONVERGENT B0 ;  /* 0x0000000000007941 */ /* 0x000fea0003800200 */
.L_x_233:
[----:B------:R-:W-:Y:S01]  /*b1c0*/  F2FP.BF16.F32.PACK_AB R0, RZ, R0 ;  /* 0x00000000ff00723e */ /* 0x000fe200000010ff */
[----:B------:R-:W-:Y:S06]  /*b1d0*/  BRA `(.L_x_214) ;  /* 0x0000000000a87947 */ /* 0x000fec0003800000 */
.L_x_226:
        /* <DEDUP_REMOVED lines=12> */
[----:B------:R-:W-:Y:S01]  /*b2a0*/  @!P0 MOV R0, 0x7f800001 ;  /* 0x7f80000100008802 */ /* 0x000fe20000000f00 */
[----:B------:R-:W-:-:S07]  /*b2b0*/  @P0 IMAD.SHL.U32 R0, R2, 0x800000, RZ ;  /* 0x0080000002000824 */ /* 0x000fce00078e00ff */
.L_x_240:
[----:B------:R-:W-:Y:S05]  /*b2c0*/  BSYNC.RECONVERGENT B0 ;  /* 0x0000000000007941 */ /* 0x000fea0003800200 */
.L_x_239:
[----:B------:R-:W-:Y:S01]  /*b2d0*/  F2FP.BF16.F32.PACK_AB R0, RZ, R0 ;  /* 0x00000000ff00723e */ /* 0x000fe200000010ff */
[----:B------:R-:W-:Y:S06]  /*b2e0*/  BRA `(.L_x_214) ;  /* 0x0000000000647947 */ /* 0x000fec0003800000 */
.L_x_213:
        /* <DEDUP_REMOVED lines=8> */
[----:B0-----:R-:W-:Y:S01]  /*b370*/  IMAD.U32 R4, RZ, RZ, UR4 ;  /* 0x00000004ff047e24 */ /* 0x001fe2000f8e00ff */
[----:B------:R-:W-:Y:S01]  /*b380*/  MOV R5, UR5 ;  /* 0x0000000500057c02 */ /* 0x000fe20008000f00 */
[----:B---3--:R-:W-:-:S02]  /*b390*/  IMAD.U32 R6, RZ, RZ, UR6 ;  /* 0x00000006ff067e24 */ /* 0x008fc4000f8e00ff */
[----:B------:R-:W-:Y:S01]  /*b3a0*/  IMAD.U32 R7, RZ, RZ, UR7 ;  /* 0x00000007ff077e24 */ /* 0x000fe2000f8e00ff */
[----:B----4-:R-:W-:Y:S01]  /*b3b0*/  MOV R10, UR8 ;  /* 0x00000008000a7c02 */ /* 0x010fe20008000f00 */
[----:B-1----:R-:W-:-:S07]  /*b3c0*/  IMAD.U32 R11, RZ, RZ, UR9 ;  /* 0x00000009ff0b7e24 */ /* 0x002fce000f8e00ff */
[----:B------:R-:W-:-:S07]  /*b3d0*/  LEPC R20, `(.L_x_241) ;  /* 0x000000001014794e */ /* 0x000fce0000000000 */
[----:B--2---:R-:W-:Y:S05]  /*b3e0*/  CALL.ABS.NOINC R2 ;  /* 0x0000000002007343 */ /* 0x004fea0003c00000 */
.L_x_241:
[----:B------:R-:W-:Y:S01]  /*b3f0*/  PRMT R0, RZ, 0x7610, R0 ;  /* 0x00007610ff007816 */ /* 0x000fe20000000000 */
[----:B------:R-:W-:Y:S06]  /*b400*/  BRA `(.L_x_214) ;  /* 0x00000000001c7947 */ /* 0x000fec0003800000 */
.L_x_238:
[----:B------:R-:W2:Y:S02]  /*b410*/  LDG.E.64 R2, desc[UR36][R2.64] ;  /* 0x0000002402027981 */ /* 0x000ea4000c1e1b00 */
[----:B--2---:R-:W0:Y:S02]  /*b420*/  I2F.U64 R0, R2 ;  /* 0x0000000200007312 */ /* 0x004e240000301000 */
[----:B0-----:R-:W-:Y:S01]  /*b430*/  F2FP.BF16.F32.PACK_AB R0, RZ, R0 ;  /* 0x00000000ff00723e */ /* 0x001fe200000010ff */
[----:B------:R-:W-:Y:S06]  /*b440*/  BRA `(.L_x_214) ;  /* 0x00000000000c7947 */ /* 0x000fec0003800000 */
.L_x_237:
[----:B------:R-:W2:Y:S02]  /*b450*/  LDG.E R2, desc[UR36][R2.64] ;  /* 0x0000002402027981 */ /* 0x000ea4000c1e1900 */
[----:B--2---:R-:W-:-:S04]  /*b460*/  I2FP.F32.U32 R0, R2 ;  /* 0x0000000200007245 */ /* 0x004fc80000201000 */
[----:B------:R-:W-:-:S07]  /*b470*/  F2FP.BF16.F32.PACK_AB R0, RZ, R0 ;  /* 0x00000000ff00723e */ /* 0x000fce00000010ff */
.L_x_214:
[----:B------:R-:W-:Y:S01]  /*b480*/  UPRMT UR4, UR39, 0x9910, URZ ;  /* 0x0000991027047896 */ /* 0x000fe200080000ff */
[----:B-----5:R-:W-:Y:S01]  /*b490*/  IMAD.U32 R0, R0, 0x10000, RZ ;  /* 0x0001000000007824 */ /* 0x020fe200078e00ff */
[----:B------:R-:W-:Y:S02]  /*b4a0*/  USHF.L.U32 UR5, UR43, 0x10, URZ ;  /* 0x000000102b057899 */ /* 0x000fe400080006ff */
[----:B------:R-:W-:Y:S02]  /*b4b0*/  UISETP.GT.AND UP0, UPT, UR4, 0x9, UPT ;  /* 0x000000090400788c */ /* 0x000fe4000bf04270 */
[----:B------:R-:W-:Y:S02]  /*b4c0*/  FSETP.NEU.FTZ.AND P0, PT, R0, RZ, PT ;  /* 0x000000ff0000720b */ /* 0x000fe40003f1d000 */
[----:B------:R-:W-:-:S04]  /*b4d0*/  FSETP.NEU.FTZ.AND P1, PT, RZ, UR5, PT ;  /* 0x00000005ff007c0b */ /* 0x000fc8000bf3d000 */
[----:B------:R-:W-:-:S04]  /*b4e0*/  PLOP3.LUT P0, PT, P1, P0, PT, 0x28, 0x82 ;  /* 0x000000000082781c */ /* 0x000fc80000f00570 */
[----:B0-----:R-:W-:Y:S01]  /*b4f0*/  SEL R2, RZ, 0x1, !P0 ;  /* 0x00000001ff027807 */ /* 0x001fe20004000000 */
[----:B------:R-:W-:Y:S08]  /*b500*/  BRA.U UP0, `(.L_x_242) ;  /* 0x0000000100e07547 */ /* 0x000ff0000b800000 */
        /* <DEDUP_REMOVED lines=8> */
[----:B------:R-:W-:Y:S01]  /*b590*/  STG.E.U8 desc[UR36][R16.64], R2 ;  /* 0x0000000210007986 */ /* 0x000fe2000c101124 */
[----:B------:R-:W-:Y:S05]  /*b5a0*/  EXIT ;  /* 0x000000000000794d */ /* 0x000fea0003800000 */
.L_x_245:
[----:B------:R-:W-:Y:S01]  /*b5b0*/  STG.E.U8 desc[UR36][R16.64], R2 ;  /* 0x0000000210007986 */ /* 0x000fe2000c101124 */
[----:B------:R-:W-:Y:S05]  /*b5c0*/  EXIT ;  /* 0x000000000000794d */ /* 0x000fea0003800000 */
.L_x_244:
[----:B------:R-:W-:-:S09]  /*b5d0*/  UISETP.NE.AND UP0, UPT, UR4, 0x2, UPT ;  /* 0x000000020400788c */ /* 0x000fd2000bf05270 */
[----:B------:R-:W-:Y:S05]  /*b5e0*/  BRA.U !UP0, `(.L_x_247) ;  /* 0x0000000108247547 */ /* 0x000fea000b800000 */
[----:B------:R-:W-:-:S09]  /*b5f0*/  UISETP.NE.AND UP0, UPT, UR4, 0x3, UPT ;  /* 0x000000030400788c */ /* 0x000fd2000bf05270 */
[----:B------:R-:W-:Y:S05]  /*b600*/  BRA.U !UP0, `(.L_x_248) ;  /* 0x0000000108147547 */ /* 0x000fea000b800000 */
[----:B------:R-:W-:-:S09]  /*b610*/  UISETP.NE.AND UP0, UPT, UR4, 0x4, UPT ;  /* 0x000000040400788c */ /* 0x000fd2000bf05270 */
[----:B------:R-:W-:Y:S05]  /*b620*/  BRA.U UP0, `(.L_x_246) ;  /* 0x0000000900187547 */ /* 0x000fea000b800000 */
[----:B------:R-:W-:-:S05]  /*b630*/  MOV R3, RZ ;  /* 0x000000ff00037202 */ /* 0x000fca0000000f00 */
[----:B------:R-:W-:Y:S01]  /*b640*/  STG.E.64 desc[UR36][R16.64], R2 ;  /* 0x0000000210007986 */ /* 0x000fe2000c101b24 */
[----:B------:R-:W-:Y:S05]  /*b650*/  EXIT ;  /* 0x000000000000794d */ /* 0x000fea0003800000 */
.L_x_248:
[----:B------:R-:W-:Y:S01]  /*b660*/  STG.E desc[UR36][R16.64], R2 ;  /* 0x0000000210007986 */ /* 0x000fe2000c101924 */
[----:B------:R-:W-:Y:S05]  /*b670*/  EXIT ;  /* 0x000000000000794d */ /* 0x000fea0003800000 */
.L_x_247:
[----:B------:R-:W-:Y:S01]  /*b680*/  STG.E.U16 desc[UR36][R16.64], R2 ;  /* 0x0000000210007986 */ /* 0x000fe2000c101524 */
[----:B------:R-:W-:Y:S05]  /*b690*/  EXIT ;  /* 0x000000000000794d */ /* 0x000fea0003800000 */
.L_x_243:
[----:B------:R-:W-:-:S09]  /*b6a0*/  UISETP.GT.AND UP0, UPT, UR4, 0x6, UPT ;  /* 0x000000060400788c */ /* 0x000fd2000bf04270 */
[----:B------:R-:W-:Y:S05]  /*b6b0*/  BRA.U UP0, `(.L_x_249) ;  /* 0x00000001002c7547 */ /* 0x000fea000b800000 */
[----:B------:R-:W-:-:S09]  /*b6c0*/  UISETP.NE.AND UP0, UPT, UR4, 0x5, UPT ;  /* 0x000000050400788c */ /* 0x000fd2000bf05270 */
[----:B------:R-:W-:Y:S05]  /*b6d0*/  BRA.U !UP0, `(.L_x_250) ;  /* 0x0000000108147547 */ /* 0x000fea000b800000 */
[----:B------:R-:W-:-:S09]  /*b6e0*/  UISETP.NE.AND UP0, UPT, UR4, 0x6, UPT ;  /* 0x000000060400788c */ /* 0x000fd2000bf05270 */
[----:B------:R-:W-:Y:S05]  /*b6f0*/  BRA.U UP0, `(.L_x_246) ;  /* 0x0000000500e47547 */ /* 0x000fea000b800000 */
[----:B------:R-:W-:-:S05]  /*b700*/  I2FP.F32.U32 R3, R2 ;  /* 0x0000000200037245 */ /* 0x000fca0000201000 */
[----:B------:R-:W-:Y:S01]  /*b710*/  STG.E desc[UR36][R16.64], R3 ;  /* 0x0000000310007986 */ /* 0x000fe2000c101924 */
[----:B------:R-:W-:Y:S05]  /*b720*/  EXIT ;  /* 0x000000000000794d */ /* 0x000fea0003800000 */
.L_x_250:
[----:B------:R-:W-:-:S04]  /*b730*/  I2FP.F32.U32 R0, R2 ;  /* 0x0000000200007245 */ /* 0x000fc80000201000 */
[----:B------:R-:W-:-:S05]  /*b740*/  F2FP.F16.F32.PACK_AB R0, RZ, R0 ;  /* 0x00000000ff00723e */ /* 0x000fca00000000ff */
[----:B------:R-:W-:Y:S01]  /*b750*/  STG.E.U16 desc[UR36][R16.64], R0 ;  /* 0x0000000010007986 */ /* 0x000fe2000c101524 */
[----:B------:R-:W-:Y:S05]  /*b760*/  EXIT ;  /* 0x000000000000794d */ /* 0x000fea0003800000 */
.L_x_249:
        /* <DEDUP_REMOVED lines=8> */
[----:B------:R-:W-:Y:S01]  /*b7f0*/  STG.E.64 desc[UR36][R16.64], R2 ;  /* 0x0000000210007986 */ /* 0x000fe2000c101b24 */
[----:B------:R-:W-:Y:S05]  /*b800*/  EXIT ;  /* 0x000000000000794d */ /* 0x000fea0003800000 */
.L_x_252:
[----:B------:R-:W-:-:S04]  /*b810*/  I2FP.F32.U32 R2, R2 ;  /* 0x0000000200027245 */ /* 0x000fc80000201000 */
[----:B------:R-:W-:-:S04]  /*b820*/  F2FP.F16.F32.PACK_AB R3, RZ, R2 ;  /* 0x00000002ff03723e */ /* 0x000fc800000000ff */
[----:B------:R-:W-:-:S05]  /*b830*/  PRMT R3, R3, 0x5410, RZ ;  /* 0x0000541003037816 */ /* 0x000fca00000000ff */
[----:B------:R-:W-:Y:S01]  /*b840*/  STG.E desc[UR36][R16.64], R3 ;  /* 0x0000000310007986 */ /* 0x000fe2000c101924 */
[----:B------:R-:W-:Y:S05]  /*b850*/  EXIT ;  /* 0x000000000000794d */ /* 0x000fea0003800000 */
.L_x_251:
[----:B------:R-:W0:Y:S02]  /*b860*/  I2F.F64.U32 R2, R2 ;  /* 0x0000000200027312 */ /* 0x000e240000201800 */
[----:B0-----:R-:W-:Y:S01]  /*b870*/  STG.E.64 desc[UR36][R16.64], R2 ;  /* 0x0000000210007986 */ /* 0x001fe2000c101b24 */
[----:B------:R-:W-:Y:S05]  /*b880*/  EXIT ;  /* 0x000000000000794d */ /* 0x000fea0003800000 */
.L_x_242:
        /* <DEDUP_REMOVED lines=10> */
[----:B------:R-:W-:Y:S01]  /*b930*/  STG.E.U16 desc[UR36][R16.64], R2 ;  /* 0x0000000210007986 */ /* 0x000fe2000c101524 */
[----:B------:R-:W-:Y:S05]  /*b940*/  EXIT ;  /* 0x000000000000794d */ /* 0x000fea0003800000 */
.L_x_256:
        /* <DEDUP_REMOVED lines=12> */
[----:B------:R-:W-:Y:S01]  /*ba10*/  FADD.FTZ R0, R3, 8192 ;  /* 0x4600000003007421 */ /* 0x000fe20000010000 */
[----:B------:R-:W-:-:S04]  /*ba20*/  PRMT R8, RZ, 0x7610, R8 ;  /* 0x00007610ff087816 */ /* 0x000fc80000000008 */
[----:B------:R-:W-:-:S13]  /*ba30*/  LOP3.LUT P0, R0, R0, 0xff, RZ, 0xc0, !PT ;  /* 0x000000ff00007812 */ /* 0x000fda000780c0ff */
[----:B------:R-:W-:Y:S05]  /*ba40*/  @!P0 BRA `(.L_x_258) ;  /* 0x0000000000048947 */ /* 0x000fea0003800000 */
.L_x_259:
[----:B------:R-:W-:-:S07]  /*ba50*/  PRMT R8, R0, 0x7610, R8 ;  /* 0x0000761000087816 */ /* 0x000fce0000000008 */
.L_x_258:
[----:B------:R-:W-:Y:S05]  /*ba60*/  BSYNC.RECONVERGENT B0 ;  /* 0x0000000000007941 */ /* 0x000fea0003800200 */
.L_x_257:
[----:B------:R-:W-:Y:S01]  /*ba70*/  STG.E.U8 desc[UR36][R16.64], R8 ;  /* 0x0000000810007986 */ /* 0x000fe2000c101124 */
[----:B------:R-:W-:Y:S05]  /*ba80*/  EXIT ;  /* 0x000000000000794d */ /* 0x000fea0003800000 */
.L_x_255:
        /* <DEDUP_REMOVED lines=16> */
.L_x_262:
[----:B------:R-:W-:-:S07]  /*bb90*/  PRMT R8, R0, 0x7610, R8 ;  /* 0x0000761000087816 */ /* 0x000fce0000000008 */
.L_x_261:
[----:B------:R-:W-:Y:S05]  /*bba0*/  BSYNC.RECONVERGENT B0 ;  /* 0x0000000000007941 */ /* 0x000fea0003800200 */
.L_x_260:
[----:B------:R-:W-:Y:S01]  /*bbb0*/  STG.E.U8 desc[UR36][R16.64], R8 ;  /* 0x0000000810007986 */ /* 0x000fe2000c101124 */
[----:B------:R-:W-:Y:S05]  /*bbc0*/  EXIT ;  /* 0x000000000000794d */ /* 0x000fea0003800000 */
.L_x_254:
        /* <DEDUP_REMOVED lines=19> */
[----:B------:R-:W-:Y:S01]  /*bd00*/  STG.E.U8 desc[UR36][R16.64], R3 ;  /* 0x0000000310007986 */ /* 0x000fe2000c101124 */
[----:B------:R-:W-:Y:S05]  /*bd10*/  EXIT ;  /* 0x000000000000794d */ /* 0x000fea0003800000 */
.L_x_264:
[----:B------:R-:W-:-:S05]  /*bd20*/  IMAD.MOV.U32 R3, RZ, RZ, RZ ;  /* 0x000000ffff037224 */ /* 0x000fca00078e00ff */
[----:B------:R-:W-:Y:S01]  /*bd30*/  STG.E.64 desc[UR36][R16.64], R2 ;  /* 0x0000000210007986 */ /* 0x000fe2000c101b24 */
[----:B------:R-:W-:Y:S05]  /*bd40*/  EXIT ;  /* 0x000000000000794d */ /* 0x000fea0003800000 */
.L_x_263:
[----:B------:R-:W-:Y:S01]  /*bd50*/  STG.E desc[UR36][R16.64], R2 ;  /* 0x0000000210007986 */ /* 0x000fe2000c101924 */
[----:B------:R-:W-:Y:S05]  /*bd60*/  EXIT ;  /* 0x000000000000794d */ /* 0x000fea0003800000 */
.L_x_253:
[----:B------:R-:W-:-:S09]  /*bd70*/  UISETP.GT.AND UP0, UPT, UR4, 0xe, UPT ;  /* 0x0000000e0400788c */ /* 0x000fd2000bf04270 */
[----:B------:R-:W-:Y:S05]  /*bd80*/  BRA.U UP0, `(.L_x_265) ;  /* 0x0000000100287547 */ /* 0x000fea000b800000 */
[----:B------:R-:W-:-:S09]  /*bd90*/  UISETP.NE.AND UP0, UPT, UR4, 0xa, UPT ;  /* 0x0000000a0400788c */ /* 0x000fd2000bf05270 */
[----:B------:R-:W-:Y:S05]  /*bda0*/  BRA.U !UP0, `(.L_x_266) ;  /* 0x0000000108107547 */ /* 0x000fea000b800000 */
[----:B------:R-:W-:-:S09]  /*bdb0*/  UISETP.NE.AND UP0, UPT, UR4, 0xb, UPT ;  /* 0x0000000b0400788c */ /* 0x000fd2000bf05270 */
[----:B------:R-:W-:Y:S05]  /*bdc0*/  BRA.U UP0, `(.L_x_246) ;  /* 0x0000000100307547 */ /* 0x000fea000b800000 */
[----:B------:R-:W-:Y:S01]  /*bdd0*/  STG.E.U8 desc[UR36][R16.64], R2 ;  /* 0x0000000210007986 */ /* 0x000fe2000c101124 */
[----:B------:R-:W-:Y:S05]  /*bde0*/  EXIT ;  /* 0x000000000000794d */ /* 0x000fea0003800000 */
.L_x_266:
[----:B------:R-:W0:Y:S01]  /*bdf0*/  I2F.F64.U32 R4, R2 ;  /* 0x0000000200047312 */ /* 0x000e220000201800 */
[----:B------:R-:W-:-:S05]  /*be00*/  CS2R R6, SRZ ;  /* 0x0000000000067805 */ /* 0x000fca000001ff00 */
[----:B0-----:R-:W-:Y:S01]  /*be10*/  STG.E.128 desc[UR36][R16.64], R4 ;  /* 0x0000000410007986 */ /* 0x001fe2000c101d24 */
[----:B------:R-:W-:Y:S05]  /*be20*/  EXIT ;  /* 0x000000000000794d */ /* 0x000fea0003800000 */
.L_x_265:
[----:B------:R-:W-:-:S09]  /*be30*/  UISETP.NE.AND UP0, UPT, UR4, 0xf, UPT ;  /* 0x0000000f0400788c */ /* 0x000fd2000bf05270 */
[----:B------:R-:W-:Y:S05]  /*be40*/  BRA.U !UP0, `(.L_x_267) ;  /* 0x0000000108d47547 */ /* 0x000fea000b800000 */
[----:B------:R-:W-:-:S09]  /*be50*/  UISETP.NE.AND UP0, UPT, UR4, 0x17, UPT ;  /* 0x000000170400788c */ /* 0x000fd2000bf05270 */
[----:B------:R-:W-:Y:S05]  /*be60*/  BRA.U !UP0, `(.L_x_268) ;  /* 0x0000000108847547 */ /* 0x000fea000b800000 */
[----:B------:R-:W-:-:S09]  /*be70*/  UISETP.NE.AND UP0, UPT, UR4, 0x18, UPT ;  /* 0x000000180400788c */ /* 0x000fd2000bf05270 */
[----:B------:R-:W-:Y:S05]  /*be80*/  BRA.U !UP0, `(.L_x_269) ;  /* 0x0000000108447547 */ /* 0x000fea000b800000 */
.L_x_246:
        /* <DEDUP_REMOVED lines=8> */
[----:B0-----:R-:W-:Y:S01]  /*bf10*/  MOV R4, UR4 ;  /* 0x0000000400047c02 */ /* 0x001fe20008000f00 */
[----:B------:R-:W-:-:S02]  /*bf20*/  IMAD.U32 R5, RZ, RZ, UR5 ;  /* 0x00000005ff057e24 */ /* 0x000fc4000f8e00ff */
[----:B---3--:R-:W-:Y:S01]  /*bf30*/  IMAD.U32 R6, RZ, RZ, UR6 ;  /* 0x00000006ff067e24 */ /* 0x008fe2000f8e00ff */
[----:B------:R-:W-:Y:S01]  /*bf40*/  MOV R7, UR7 ;  /* 0x0000000700077c02 */ /* 0x000fe20008000f00 */
[----:B----4-:R-:W-:Y:S02]  /*bf50*/  IMAD.U32 R10, RZ, RZ, UR8 ;  /* 0x00000008ff0a7e24 */ /* 0x010fe4000f8e00ff */
[----:B-1----:R-:W-:-:S07]  /*bf60*/  IMAD.U32 R11, RZ, RZ, UR9 ;  /* 0x00000009ff0b7e24 */ /* 0x002fce000f8e00ff */
[----:B------:R-:W-:-:S07]  /*bf70*/  LEPC R20, `(.L_x_270) ;  /* 0x000000001014794e */ /* 0x000fce0000000000 */
[----:B--2---:R-:W-:Y:S05]  /*bf80*/  CALL.ABS.NOINC R2 ;  /* 0x0000000002007343 */ /* 0x004fea0003c00000 */
.L_x_270:
[----:B------:R-:W-:Y:S05]  /*bf90*/  EXIT ;  /* 0x000000000000794d */ /* 0x000fea0003800000 */
.L_x_269:
[----:B------:R-:W-:Y:S01]  /*bfa0*/  I2FP.F32.U32 R5, R2 ;  /* 0x0000000200057245 */ /* 0x000fe20000201000 */
[----:B------:R-:W-:Y:S01]  /*bfb0*/  BSSY.RECONVERGENT B0, `(.L_x_271) ;  /* 0x000000a000007945 */ /* 0x000fe20003800200 */
[----:B------:R-:W-:Y:S02]  /*bfc0*/  MOV R3, 0x7f ;  /* 0x0000007f00037802 */ /* 0x000fe40000000f00 */
        /* <DEDUP_REMOVED lines=8> */
.L_x_272:
[----:B------:R-:W-:Y:S05]  /*c050*/  BSYNC.RECONVERGENT B0 ;  /* 0x0000000000007941 */ /* 0x000fea0003800200 */
.L_x_271:
[----:B------:R-:W-:Y:S01]  /*c060*/  STG.E.U8 desc[UR36][R16.64], R3 ;  /* 0x0000000310007986 */ /* 0x000fe2000c101124 */
[----:B------:R-:W-:Y:S05]  /*c070*/  EXIT ;  /* 0x000000000000794d */ /* 0x000fea0003800000 */
.L_x_268:
[----:B------:R-:W-:-:S04]  /*c080*/  I2FP.F32.U32 R5, R2 ;  /* 0x0000000200057245 */ /* 0x000fc80000201000 */
[----:B------:R-:W-:-:S13]  /*c090*/  ISETP.GT.U32.AND P0, PT, R5, 0x477fffff, PT ;  /* 0x477fffff0500780c */ /* 0x000fda0003f04070 */
[----:B------:R-:W-:Y:S05]  /*c0a0*/  @P0 BRA `(.L_x_273) ;  /* 0x0000000000280947 */ /* 0x000fea0003800000 */
[----:B------:R-:W-:-:S13]  /*c0b0*/  ISETP.GE.U32.AND P0, PT, R5, 0x38800000, PT ;  /* 0x388000000500780c */ /* 0x000fda0003f06070 */
[----:B------:R-:W-:-:S04]  /*c0c0*/  @P0 SHF.R.U32.HI R0, RZ, 0x15, R5 ;  /* 0x00000015ff000819 */ /* 0x000fc80000011605 */
[----:B------:R-:W-:-:S04]  /*c0d0*/  @P0 LOP3.LUT R0, R0, 0x1, RZ, 0xc0, !PT ;  /* 0x0000000100000812 */ /* 0x000fc800078ec0ff */
[----:B------:R-:W-:-:S04]  /*c0e0*/  @P0 IADD3 R0, PT, PT, R5, 0x80fffff, R0 ;  /* 0x080fffff05000810 */ /* 0x000fc80007ffe000 */
[----:B------:R-:W-:-:S05]  /*c0f0*/  @P0 SHF.R.U32.HI R3, RZ, 0x15, R0 ;  /* 0x00000015ff030819 */ /* 0x000fca0000011600 */
[----:B------:R0:W-:Y:S01]  /*c100*/  @P0 STG.E.U8 desc[UR36][R16.64], R3 ;  /* 0x0000000310000986 */ /* 0x0001e2000c101124 */
[----:B------:R-:W-:Y:S05]  /*c110*/  @P0 EXIT ;  /* 0x000000000000094d */ /* 0x000fea0003800000 */
[----:B0-----:R-:W-:-:S05]  /*c120*/  FADD.FTZ R3, R5, 128 ;  /* 0x4300000005037421 */ /* 0x001fca0000010000 */
[----:B------:R-:W-:Y:S01]  /*c130*/  STG.E.U8 desc[UR36][R16.64], R3 ;  /* 0x0000000310007986 */ /* 0x000fe2000c101124 */
[----:B------:R-:W-:Y:S05]  /*c140*/  EXIT ;  /* 0x000000000000794d */ /* 0x000fea0003800000 */
.L_x_273:
[----:B------:R-:W-:Y:S01]  /*c150*/  IMAD.MOV.U32 R3, RZ, RZ, 0x7f ;  /* 0x0000007fff037424 */ /* 0x000fe200078e00ff */
[----:B------:R-:W-:-:S04]  /*c160*/  ISETP.GT.U32.AND P0, PT, R5, 0x7f800000, PT ;  /* 0x7f8000000500780c */ /* 0x000fc80003f04070 */
[----:B------:R-:W-:-:S05]  /*c170*/  SEL R3, R3, 0x7c, P0 ;  /* 0x0000007c03037807 */ /* 0x000fca0000000000 */
[----:B------:R-:W-:Y:S01]  /*c180*/  STG.E.U8 desc[UR36][R16.64], R3 ;  /* 0x0000000310007986 */ /* 0x000fe2000c101124 */
[----:B------:R-:W-:Y:S05]  /*c190*/  EXIT ;  /* 0x000000000000794d */ /* 0x000fea0003800000 */
.L_x_267:
[----:B------:R-:W-:-:S04]  /*c1a0*/  I2FP.F32.U32 R0, R2 ;  /* 0x0000000200007245 */ /* 0x000fc80000201000 */
[----:B------:R-:W-:-:S05]  /*c1b0*/  F2FP.BF16.F32.PACK_AB R0, RZ, R0 ;  /* 0x00000000ff00723e */ /* 0x000fca00000010ff */
[----:B------:R-:W-:Y:S01]  /*c1c0*/  STG.E.U16 desc[UR36][R16.64], R0 ;  /* 0x0000000010007986 */ /* 0x000fe2000c101524 */
[----:B------:R-:W-:Y:S05]  /*c1d0*/  EXIT ;  /* 0x000000000000794d */ /* 0x000fea0003800000 */
.L_x_274:
[----:B------:R-:W-:-:S00]  /*c1e0*/  BRA `(.L_x_274) ;  /* 0xfffffffc00fc7947 */ /* 0x000fc0000383ffff */
[----:B------:R-:W-:-:S00]  /*c1f0*/  NOP ;  /* 0x0000000000007918 */ /* 0x000fc00000000000 */
        /* <DEDUP_REMOVED lines=8> */
.L_x_43364:


//--------------------- .text._ZN2at6native27unrolled_elementwise_kernelINS0_13AUnaryFunctorIN3c108BFloat16ES4_bZZZNS0_23logical_xor_kernel_cudaERNS_14TensorIteratorEENKUlvE0_clEvENKUlvE8_clEvEUlS4_S4_E_EESt5arrayIPcLm2EELi4E23TrivialOffsetCalculatorILi1EjESF_NS0_6memory12LoadWithCastILi1EEENSG_13StoreWithCastILi1EEEEEviT_T0_T2_T3_T4_T5_ --------------------------
	.section	.text._ZN2at6native27unrolled_elementwise_kernelINS0_13AUnaryFunctorIN3c108BFloat16ES4_bZZZNS0_23logical_xor_kernel_cudaERNS_14TensorIteratorEENKUlvE0_clEvENKUlvE8_clEvEUlS4_S4_E_EESt5arrayIPcLm2EELi4E23TrivialOffsetCalculatorILi1EjESF_NS0_6memory12LoadWithCastILi1EEENSG_13StoreWithCastILi1EEEEEviT_T0_T2_T3_T4_T5_,"ax",@progbits
	.align	128
        .global         _ZN2at6native27unrolled_elementwise_kernelINS0_13AUnaryFunctorIN3c108BFloat16ES4_bZZZNS0_23logical_xor_kernel_cudaERNS_14TensorIteratorEENKUlvE0_clEvENKUlvE8_clEvEUlS4_S4_E_EESt5arrayIPcLm2EELi4E23TrivialOffsetCalculatorILi1EjESF_NS0_6memory12LoadWithCastILi1EEENSG_13StoreWithCastILi1EEEEEviT_T0_T2_T3_T4_T5_
        .type           _ZN2at6native27unrolled_elementwise_kernelINS0_13AUnaryFunctorIN3c108BFloat16ES4_bZZZNS0_23logical_xor_kernel_cudaERNS_14TensorIteratorEENKUlvE0_clEvENKUlvE8_clEvEUlS4_S4_E_EESt5arrayIPcLm2EELi4E23TrivialOffsetCalculatorILi1EjESF_NS0_6memory12LoadWithCastILi1EEENSG_13StoreWithCastILi1EEEEEviT_T0_T2_T3_T4_T5_,@function
        .size           _ZN2at6native27unrolled_elementwise_kernelINS0_13AUnaryFunctorIN3c108BFloat16ES4_bZZZNS0_23logical_xor_kernel_cudaERNS_14TensorIteratorEENKUlvE0_clEvENKUlvE8_clEvEUlS4_S4_E_EESt5arrayIPcLm2EELi4E23TrivialOffsetCalculatorILi1EjESF_NS0_6memory12LoadWithCastILi1EEENSG_13StoreWithCastILi1EEEEEviT_T0_T2_T3_T4_T5_,(.L_x_43365 - _ZN2at6native27unrolled_elementwise_kernelINS0_13AUnaryFunctorIN3c108BFloat16ES4_bZZZNS0_23logical_xor_kernel_cudaERNS_14TensorIteratorEENKUlvE0_clEvENKUlvE8_clEvEUlS4_S4_E_EESt5arrayIPcLm2EELi4E23TrivialOffsetCalculatorILi1EjESF_NS0_6memory12LoadWithCastILi1EEENSG_13StoreWithCastILi1EEEEEviT_T0_T2_T3_T4_T5_)
        .other          _ZN2at6native27unrolled_elementwise_kernelINS0_13AUnaryFunctorIN3c108BFloat16ES4_bZZZNS0_23logical_xor_kernel_cudaERNS_14TensorIteratorEENKUlvE0_clEvENKUlvE8_clEvEUlS4_S4_E_EESt5arrayIPcLm2EELi4E23TrivialOffsetCalculatorILi1EjESF_NS0_6memory12LoadWithCastILi1EEENSG_13StoreWithCastILi1EEEEEviT_T0_T2_T3_T4_T5_,@"STO_CUDA_ENTRY STV_DEFAULT"
_ZN2at6native27unrolled_elementwise_kernelINS0_13AUnaryFunctorIN3c108BFloat16ES4_bZZZNS0_23logical_xor_kernel_cudaERNS_14TensorIteratorEENKUlvE0_clEvENKUlvE8_clEvEUlS4_S4_E_EESt5arrayIPcLm2EELi4E23TrivialOffsetCalculatorILi1EjESF_NS0_6memory12LoadWithCastILi1EEENSG_13StoreWithCastILi1EEEEEviT_T0_T2_T3_T4_T5_:
.text._ZN2at6native27unrolled_elementwise_kernelINS0_13AUnaryFunctorIN3c108BFloat16ES4_bZZZNS0_23logical_xor_kernel_cudaERNS_14TensorIteratorEENKUlvE0_clEvENKUlvE8_clEvEUlS4_S4_E_EESt5arrayIPcLm2EELi4E23TrivialOffsetCalculatorILi1EjESF_NS0_6memory12LoadWithCastILi1EEENSG_13StoreWithCastILi1EEEEEviT_T0_T2_T3_T4_T5_:
[----:B------:R-:W0:Y:S01]  /*0000*/  LDC R1, c[0x0][0x37c] ;  /* 0x0000df00ff017b82 */ /* 0x000e220000000800 */
[----:B------:R-:W1:Y:S07]  /*0010*/  S2R R2, SR_CTAID.X ;  /* 0x0000000000027919 */ /* 0x000e6e0000002500 */
[----:B------:R-:W1:Y:S01]  /*0020*/  LDC R3, c[0x0][0x380] ;  /* 0x0000e000ff037b82 */ /* 0x000e620000000800 */
[----:B------:R-:W2:Y:S01]  /*0030*/  LDCU.64 UR36, c[0x0][0x358] ;  /* 0x00006b00ff2477ac */ /* 0x000ea20008000a00 */
[----:B------:R-:W-:Y:S01]  /*0040*/  BSSY.RECONVERGENT B6, `(.L_x_275) ;  /* 0x0000115000067945 */ /* 0x000fe20003800200 */
[----:B------:R-:W3:Y:S01]  /*0050*/  S2R R19, SR_TID.X ;  /* 0x0000000000137919 */ /* 0x000ee20000002100 */
[----:B------:R-:W-:Y:S01]  /*0060*/  PRMT R17, RZ, 0x7610, R17 ;  /* 0x00007610ff117816 */ /* 0x000fe20000000011 */
[----:B------:R-:W4:Y:S01]  /*0070*/  LDCU.U8 UR38, c[0x0][0x39c] ;  /* 0x00007380ff2677ac */ /* 0x000f220008000000 */
[----:B-1----:R-:W-:-:S02]  /*0080*/  IMAD R16, R2, -0x200, R3 ;  /* 0xfffffe0002107824 */ /* 0x002fc400078e0203 */
[----:B---3--:R-:W-:-:S03]  /*0090*/  IMAD.MOV.U32 R23, RZ, RZ, R19 ;  /* 0x000000ffff177224 */ /* 0x008fc600078e0013 */
[----:B------:R-:W-:-:S13]  /*00a0*/  ISETP.GE.AND P0, PT, R19, R16, PT ;  /* 0x000000101300720c */ /* 0x000fda0003f06270 */
[----:B0-2-4-:R-:W-:Y:S05]  /*00b0*/  @P0 BRA `(.L_x_276) ;  /* 0x0000001000340947 */ /* 0x015fea0003800000 */
[----:B------:R-:W0:Y:S01]  /*00c0*/  LDC.64 R4, c[0x0][0x390] ;  /* 0x0000e400ff047b82 */ /* 0x000e220000000a00 */
[----:B------:R-:W1:Y:S01]  /*00d0*/  LDCU UR5, c[0x0][0x3a0] ;  /* 0x00007400ff0577ac */ /* 0x000e620008000800 */
[----:B------:R-:W-:Y:S01]  /*00e0*/  IMAD R0, R2, 0x200, R23 ;  /* 0x0000020002007824 */ /* 0x000fe200078e0217 */
[----:B------:R-:W-:-:S04]  /*00f0*/  UPRMT UR4, UR38, 0x9910, URZ ;  /* 0x0000991026047896 */ /* 0x000fc800080000ff */
[----:B------:R-:W-:Y:S01]  /*0100*/  UISETP.GT.AND UP0, UPT, UR4, 0x9, UPT ;  /* 0x000000090400788c */ /* 0x000fe2000bf04270 */
[----:B-1----:R-:W-:-:S05]  /*0110*/  IMAD R3, R0, UR5, RZ ;  /* 0x0000000500037c24 */ /* 0x002fca000f8e02ff */
[----:B0-----:R-:W-:-:S05]  /*0120*/  IADD3 R4, P0, PT, R3, R4, RZ ;  /* 0x0000000403047210 */ /* 0x001fca0007f1e0ff */
[----:B------:R-:W-:Y:S01]  /*0130*/  IMAD.X R5, RZ, RZ, R5, P0 ;  /* 0x000000ffff057224 */ /* 0x000fe200000e0605 */
        /* <DEDUP_REMOVED lines=11> */
[----:B0-----:R-:W-:-:S04]  /*01f0*/  F2FP.BF16.F32.PACK_AB R0, RZ, R0 ;  /* 0x00000000ff00723e */ /* 0x001fc800000010ff */
[----:B------:R-:W-:Y:S01]  /*0200*/  PRMT R17, R0, 0x7610, R17 ;  /* 0x0000761000117816 */ /* 0x000fe20000000011 */
[----:B------:R-:W-:Y:S06]  /*0210*/  BRA `(.L_x_282) ;  /* 0x0000000c00d87947 */ /* 0x000fec0003800000 */
.L_x_280:
[----:B------:R-:W2:Y:S02]  /*0220*/  LDG.E.U8 R4, desc[UR36][R4.64] ;  /* 0x0000002404047981 */ /* 0x000ea4000c1e1100 */
[----:B--2---:R-:W-:-:S04]  /*0230*/  I2FP.F32.U32 R0, R4 ;  /* 0x0000000400007245 */ /* 0x004fc80000201000 */
[----:B------:R-:W-:-:S04]  /*0240*/  F2FP.BF16.F32.PACK_AB R0, RZ, R0 ;  /* 0x00000000ff00723e */ /* 0x000fc800000010ff */
[----:B------:R-:W-:Y:S01]  /*0250*/  PRMT R17, R0, 0x7610, R17 ;  /* 0x0000761000117816 */ /* 0x000fe20000000011 */
[----:B------:R-:W-:Y:S06]  /*0260*/  BRA `(.L_x_282) ;  /* 0x0000000c00c47947 */ /* 0x000fec0003800000 */
.L_x_279:
        /* <DEDUP_REMOVED lines=8> */
[----:B0-----:R-:W-:-:S04]  /*02f0*/  F2FP.BF16.F32.PACK_AB R0, RZ, R0 ;  /* 0x00000000ff00723e */ /* 0x001fc800000010ff */
[----:B------:R-:W-:Y:S01]  /*0300*/  PRMT R17, R0, 0x7610, R17 ;  /* 0x0000761000117816 */ /* 0x000fe20000000011 */
[----:B------:R-:W-:Y:S06]  /*0310*/  BRA `(.L_x_282) ;  /* 0x0000000c00987947 */ /* 0x000fec0003800000 */
.L_x_284:
[----:B------:R-:W2:Y:S02]  /*0320*/  LDG.E R4, desc[UR36][R4.64] ;  /* 0x0000002404047981 */ /* 0x000ea4000c1e1900 */
[----:B--2---:R-:W-:-:S04]  /*0330*/  I2FP.F32.S32 R0, R4 ;  /* 0x0000000400007245 */ /* 0x004fc80000201400 */
[----:B------:R-:W-:-:S04]  /*0340*/  F2FP.BF16.F32.PACK_AB R0, RZ, R0 ;  /* 0x00000000ff00723e */ /* 0x000fc800000010ff */
[----:B------:R-:W-:Y:S01]  /*0350*/  PRMT R17, R0, 0x7610, R17 ;  /* 0x0000761000117816 */ /* 0x000fe20000000011 */
[----:B------:R-:W-:Y:S06]  /*0360*/  BRA `(.L_x_282) ;  /* 0x0000000c00847947 */ /* 0x000fec0003800000 */
.L_x_283:
[----:B------:R-:W2:Y:S02]  /*0370*/  LDG.E.U16 R4, desc[UR36][R4.64] ;  /* 0x0000002404047981 */ /* 0x000ea4000c1e1500 */
[----:B--2---:R-:W0:Y:S02]  /*0380*/  I2F.S16 R0, R4 ;  /* 0x0000000400007306 */ /* 0x004e240000101400 */
[----:B0-----:R-:W-:-:S04]  /*0390*/  F2FP.BF16.F32.PACK_AB R0, RZ, R0 ;  /* 0x00000000ff00723e */ /* 0x001fc800000010ff */
[----:B------:R-:W-:Y:S01]  /*03a0*/  PRMT R17, R0, 0x7610, R17 ;  /* 0x0000761000117816 */ /* 0x000fe20000000011 */
[----:B------:R-:W-:Y:S06]  /*03b0*/  BRA `(.L_x_282) ;  /* 0x0000000c00707947 */ /* 0x000fec0003800000 */
.L_x_278:
        /* <DEDUP_REMOVED lines=9> */
.L_x_286:
[----:B------:R-:W2:Y:S02]  /*0450*/  LDG.E.U16 R0, desc[UR36][R4.64] ;  /* 0x0000002404007981 */ /* 0x000ea4000c1e1500 */
[----:B--2---:R-:W-:-:S05]  /*0460*/  HADD2.F32 R0, -RZ, R0.H0_H0 ;  /* 0x20000000ff007230 */ /* 0x004fca0000004100 */
[----:B------:R-:W-:-:S04]  /*0470*/  F2FP.BF16.F32.PACK_AB R0, RZ, R0 ;  /* 0x00000000ff00723e */ /* 0x000fc800000010ff */
[----:B------:R-:W-:Y:S01]  /*0480*/  PRMT R17, R0, 0x7610, R17 ;  /* 0x0000761000117816 */ /* 0x000fe20000000011 */
[----:B------:R-:W-:Y:S06]  /*0490*/  BRA `(.L_x_282) ;  /* 0x0000000c00387947 */ /* 0x000fec0003800000 */
.L_x_285:
        /* <DEDUP_REMOVED lines=9> */
.L_x_288:
[----:B------:R-:W2:Y:S02]  /*0530*/  LDG.E.U16 R4, desc[UR36][R4.64] ;  /* 0x0000002404047981 */ /* 0x000ea4000c1e1500 */
[----:B--2---:R-:W-:-:S05]  /*0540*/  HADD2.F32 R0, -RZ, R4.H0_H0 ;  /* 0x20000004ff007230 */ /* 0x004fca0000004100 */
[----:B------:R-:W-:-:S04]  /*0550*/  F2FP.BF16.F32.PACK_AB R0, RZ, R0 ;  /* 0x00000000ff00723e */ /* 0x000fc800000010ff */
[----:B------:R-:W-:Y:S01]  /*0560*/  PRMT R17, R0, 0x7610, R17 ;  /* 0x0000761000117816 */ /* 0x000fe20000000011 */
[----:B------:R-:W-:Y:S06]  /*0570*/  BRA `(.L_x_282) ;  /* 0x0000000c00007947 */ /* 0x000fec0003800000 */
.L_x_287:
[----:B------:R-:W2:Y:S01]  /*0580*/  LDG.E.64 R4, desc[UR36][R4.64] ;  /* 0x0000002404047981 */ /* 0x000ea2000c1e1b00 */
[----:B------:R-:W-:Y:S01]  /*0590*/  UMOV UR4, 0xf0000000 ;  /* 0xf000000000047882 */ /* 0x000fe20000000000 */
[----:B------:R-:W-:Y:S01]  /*05a0*/  UMOV UR5, 0x380fffff ;  /* 0x380fffff00057882 */ /* 0x000fe20000000000 */
[----:B--2---:R-:W0:Y:S01]  /*05b0*/  F2F.F32.F64 R0, R4 ;  /* 0x0000000400007310 */ /* 0x004e220000301000 */
[----:B------:R-:W-:-:S14]  /*05c0*/  DSETP.GEU.AND P0, PT, |R4|, UR4, PT ;  /* 0x0000000404007e2a */ /* 0x000fdc000bf0e200 */
[----:B0-----:R-:W-:-:S05]  /*05d0*/  @!P0 FMUL R0, R0, 1.175494350822287508e-38 ;  /* 0x0080000000008820 */ /* 0x001fca0000400000 */
[----:B------:R-:W-:-:S04]  /*05e0*/  F2FP.BF16.F32.PACK_AB R0, RZ, R0 ;  /* 0x00000000ff00723e */ /* 0x000fc800000010ff */
[----:B------:R-:W-:Y:S01]  /*05f0*/  PRMT R17, R0, 0x7610, R17 ;  /* 0x0000761000117816 */ /* 0x000fe20000000011 */
[----:B------:R-:W-:Y:S06]  /*0600*/  BRA `(.L_x_282) ;  /* 0x0000000800dc7947 */ /* 0x000fec0003800000 */
.L_x_277:
        /* <DEDUP_REMOVED lines=11> */
[----:B------:R-:W-:-:S04]  /*06c0*/  F2FP.BF16.F32.PACK_AB R0, RZ, R0 ;  /* 0x00000000ff00723e */ /* 0x000fc800000010ff */
[----:B------:R-:W-:Y:S01]  /*06d0*/  PRMT R17, R0, 0x7610, R17 ;  /* 0x0000761000117816 */ /* 0x000fe20000000011 */
[----:B------:R-:W-:Y:S06]  /*06e0*/  BRA `(.L_x_282) ;  /* 0x0000000800a47947 */ /* 0x000fec0003800000 */
.L_x_291:
        /* <DEDUP_REMOVED lines=9> */
.L_x_290:
        /* <DEDUP_REMOVED lines=13> */
[----:B------:R-:W-:-:S05]  /*0850*/  VIADDMNMX.U32 R6, R6, R7, 0x4, !PT ;  /* 0x0000000406067446 */ /* 0x000fca0007800007 */
[----:B------:R-:W-:-:S04]  /*0860*/  VIADD R6, R6, 0xfffffffc ;  /* 0xfffffffc06067836 */ /* 0x000fc80000000000 */
[----:B------:R-:W-:Y:S01]  /*0870*/  IMAD.SHL.U32 R8, R6, 0x800000, RZ ;  /* 0x0080000006087824 */ /* 0x000fe200078e00ff */
[C---:B------:R-:W-:Y:S01]  /*0880*/  SHF.L.U32 R7, R3.reuse, R6, RZ ;  /* 0x0000000603077219 */ /* 0x040fe200000006ff */
        /* <DEDUP_REMOVED lines=10> */
.L_x_293:
[----:B------:R-:W2:Y:S02]  /*0930*/  LDG.E.U8 R4, desc[UR36][R4.64] ;  /* 0x0000002404047981 */ /* 0x000ea4000c1e1100 */
[C---:B--2---:R-:W-:Y:S02]  /*0940*/  IMAD.SHL.U32 R3, R4.reuse, 0x2000000, RZ ;  /* 0x0200000004037824 */ /* 0x044fe400078e00ff */
[----:B------:R-:W-:-:S03]  /*0950*/  IMAD.SHL.U32 R6, R4, 0x100, RZ ;  /* 0x0000010004067824 */ /* 0x000fc600078e00ff */
[----:B------:R-:W-:-:S13]  /*0960*/  ISETP.GT.U32.AND P0, PT, R3, 0x7ffffff, PT ;  /* 0x07ffffff0300780c */ /* 0x000fda0003f04070 */
[----:B------:R-:W-:Y:S02]  /*0970*/  @!P0 LOP3.LUT R0, R6, 0x7f00, RZ, 0xc0, !PT ;  /* 0x00007f0006008812 */ /* 0x000fe400078ec0ff */
[----:B------:R-:W-:Y:S02]  /*0980*/  @P0 LEA.HI R3, R3, 0x70000000, RZ, 0x1c ;  /* 0x7000000003030811 */ /* 0x000fe400078fe0ff */
[----:B------:R-:W-:Y:S02]  /*0990*/  @!P0 LOP3.LUT R0, R0, 0x3f000000, RZ, 0xfc, !PT ;  /* 0x3f00000000008812 */ /* 0x000fe400078efcff */
[----:B------:R-:W-:-:S03]  /*09a0*/  PRMT R6, R6, 0x9910, RZ ;  /* 0x0000991006067816 */ /* 0x000fc600000000ff */
[----:B------:R-:W-:Y:S01]  /*09b0*/  @!P0 FADD.FTZ R0, R0, -0.5 ;  /* 0xbf00000000008421 */ /* 0x000fe20000010000 */
[----:B------:R-:W-:Y:S01]  /*09c0*/  @P0 FMUL.FTZ R0, R3, 1.9259299443872358531e-34 ;  /* 0x0780000003000820 */ /* 0x000fe20000410000 */
[----:B------:R-:W-:-:S05]  /*09d0*/  IMAD.MOV.U32 R3, RZ, RZ, R6 ;  /* 0x000000ffff037224 */ /* 0x000fca00078e0006 */
[----:B------:R-:W-:-:S04]  /*09e0*/  LOP3.LUT R0, R0, 0x80000000, R3, 0xf8, !PT ;  /* 0x8000000000007812 */ /* 0x000fc800078ef803 */
[----:B------:R-:W-:-:S04]  /*09f0*/  F2FP.BF16.F32.PACK_AB R0, RZ, R0 ;  /* 0x00000000ff00723e */ /* 0x000fc800000010ff */
[----:B------:R-:W-:Y:S01]  /*0a00*/  PRMT R17, R0, 0x7610, R17 ;  /* 0x0000761000117816 */ /* 0x000fe20000000011 */
[----:B------:R-:W-:Y:S06]  /*0a10*/  BRA `(.L_x_282) ;  /* 0x0000000400d87947 */ /* 0x000fec0003800000 */
.L_x_292:
[----:B------:R0:W5:Y:S01]  /*0a20*/  LDG.E.U16 R17, desc[UR36][R4.64] ;  /* 0x0000002404117981 */ /* 0x000162000c1e1500 */
[----:B------:R-:W-:Y:S05]  /*0a30*/  BRA `(.L_x_282) ;  /* 0x0000000400d07947 */ /* 0x000fea0003800000 */
.L_x_289:
        /* <DEDUP_REMOVED lines=10> */
[----:B------:R-:W-:-:S04]  /*0ae0*/  F2FP.BF16.F32.PACK_AB R0, RZ, R0 ;  /* 0x00000000ff00723e */ /* 0x000fc800000010ff */
[----:B------:R-:W-:Y:S01]  /*0af0*/  PRMT R17, R0, 0x7610, R17 ;  /* 0x0000761000117816 */ /* 0x000fe20000000011 */
[----:B------:R-:W-:Y:S06]  /*0b00*/  BRA `(.L_x_282) ;  /* 0x00000004009c7947 */ /* 0x000fec0003800000 */
.L_x_296:
        /* <DEDUP_REMOVED lines=21> */
.L_x_300:
[----:B------:R-:W-:Y:S05]  /*0c60*/  BSYNC.RECONVERGENT B1 ;  /* 0x0000000000017941 */ /* 0x000fea0003800200 */
.L_x_299:
[----:B------:R-:W-:Y:S01]  /*0c70*/  IMAD.SHL.U32 R0, R0, 0x100000, RZ ;  /* 0x0010000000007824 */ /* 0x000fe200078e00ff */
[----:B------:R-:W-:-:S04]  /*0c80*/  LEA R3, R3, 0x3b800000, 0x17 ;  /* 0x3b80000003037811 */ /* 0x000fc800078eb8ff */
[----:B------:R-:W-:-:S07]  /*0c90*/  LOP3.LUT R0, R3, R0, R7, 0xfe, !PT ;  /* 0x0000000003007212 */ /* 0x000fce00078efe07 */
.L_x_298:
[----:B------:R-:W-:Y:S05]  /*0ca0*/  BSYNC.RECONVERGENT B0 ;  /* 0x0000000000007941 */ /* 0x000fea0003800200 */
.L_x_297:
[----:B------:R-:W-:-:S04]  /*0cb0*/  F2FP.BF16.F32.PACK_AB R0, RZ, R0 ;  /* 0x00000000ff00723e */ /* 0x000fc800000010ff */
[----:B------:R-:W-:Y:S01]  /*0cc0*/  PRMT R17, R0, 0x7610, R17 ;  /* 0x0000761000117816 */ /* 0x000fe20000000011 */
[----:B------:R-:W-:Y:S06]  /*0cd0*/  BRA `(.L_x_282) ;  /* 0x0000000400287947 */ /* 0x000fec0003800000 */
.L_x_295:
        /* <DEDUP_REMOVED lines=21> */
.L_x_304:
[----:B------:R-:W-:Y:S05]  /*0e30*/  BSYNC.RECONVERGENT B1 ;  /* 0x0000000000017941 */ /* 0x000fea0003800200 */
.L_x_303:
[----:B------:R-:W-:Y:S01]  /*0e40*/  IMAD.SHL.U32 R0, R0, 0x200000, RZ ;  /* 0x0020000000007824 */ /* 0x000fe200078e00ff */
[----:B------:R-:W-:-:S04]  /*0e50*/  LEA R3, R3, 0x37800000, 0x17 ;  /* 0x3780000003037811 */ /* 0x000fc800078eb8ff */
[----:B------:R-:W-:-:S07]  /*0e60*/  LOP3.LUT R0, R3, R0, R7, 0xfe, !PT ;  /* 0x0000000003007212 */ /* 0x000fce00078efe07 */
.L_x_302:
[----:B------:R-:W-:Y:S05]  /*0e70*/  BSYNC.RECONVERGENT B0 ;  /* 0x0000000000007941 */ /* 0x000fea0003800200 */
.L_x_301:
[----:B------:R-:W-:-:S04]  /*0e80*/  F2FP.BF16.F32.PACK_AB R0, RZ, R0 ;  /* 0x00000000ff00723e */ /* 0x000fc800000010ff */
[----:B------:R-:W-:Y:S01]  /*0e90*/  PRMT R17, R0, 0x7610, R17 ;  /* 0x0000761000117816 */ /* 0x000fe20000000011 */
[----:B------:R-:W-:Y:S06]  /*0ea0*/  BRA `(.L_x_282) ;  /* 0x0000000000b47947 */ /* 0x000fec0003800000 */
.L_x_294:
[----:B------:R-:W-:-:S09]  /*0eb0*/  UISETP.NE.AND UP0, UPT, UR4, 0x1c, UPT ;  /* 0x0000001c0400788c */ /* 0x000fd2000bf05270 */
[----:B------:R-:W-:Y:S05]  /*0ec0*/  BRA.U !UP0, `(.L_x_305) ;  /* 0x00000001089c7547 */ /* 0x000fea000b800000 */
[----:B------:R-:W-:-:S09]  /*0ed0*/  UISETP.NE.AND UP0, UPT, UR4, 0x1d, UPT ;  /* 0x0000001d0400788c */ /* 0x000fd2000bf05270 */
[----:B------:R-:W-:Y:S05]  /*0ee0*/  BRA.U !UP0, `(.L_x_306) ;  /* 0x0000000108807547 */ /* 0x000fea000b800000 */
[----:B------:R-:W-:-:S09]  /*0ef0*/  UISETP.NE.AND UP0, UPT, UR4, 0x2c, UPT ;  /* 0x0000002c0400788c */ /* 0x000fd2000bf05270 */
[----:B------:R-:W-:Y:S05]  /*0f00*/  BRA.U !UP0, `(.L_x_307) ;  /* 0x0000000108487547 */ /* 0x000fea000b800000 */
.L_x_281:
        /* <DEDUP_REMOVED lines=8> */
[----:B0-----:R-:W-:Y:S02]  /*0f90*/  IMAD.U32 R4, RZ, RZ, UR4 ;  /* 0x00000004ff047e24 */ /* 0x001fe4000f8e00ff */
[----:B------:R-:W-:-:S02]  /*0fa0*/  IMAD.U32 R5, RZ, RZ, UR5 ;  /* 0x00000005ff057e24 */ /* 0x000fc4000f8e00ff */
[----:B-1----:R-:W-:Y:S02]  /*0fb0*/  IMAD.U32 R6, RZ, RZ, UR6 ;  /* 0x00000006ff067e24 */ /* 0x002fe4000f8e00ff */
[----:B------:R-:W-:Y:S02]  /*0fc0*/  IMAD.U32 R7, RZ, RZ, UR7 ;  /* 0x00000007ff077e24 */ /* 0x000fe4000f8e00ff */
[----:B---3--:R-:W-:Y:S02]  /*0fd0*/  IMAD.U32 R10, RZ, RZ, UR8 ;  /* 0x00000008ff0a7e24 */ /* 0x008fe4000f8e00ff */
[----:B------:R-:W-:-:S07]  /*0fe0*/  IMAD.U32 R11, RZ, RZ, UR9 ;  /* 0x00000009ff0b7e24 */ /* 0x000fce000f8e00ff */
[----:B------:R-:W-:-:S07]  /*0ff0*/  LEPC R20, `(.L_x_308) ;  /* 0x000000001014794e */ /* 0x000fce0000000000 */
[----:B--2---:R-:W-:Y:S05]  /*1000*/  CALL.ABS.NOINC R14 ;  /* 0x000000000e007343 */ /* 0x004fea0003c00000 */
.L_x_308:
[----:B------:R-:W-:Y:S01]  /*1010*/  PRMT R17, RZ, 0x7610, R17 ;  /* 0x00007610ff117816 */ /* 0x000fe20000000011 */
[----:B------:R-:W-:Y:S06]  /*1020*/  BRA `(.L_x_282) ;  /* 0x0000000000547947 */ /* 0x000fec0003800000 */
.L_x_307:
        /* <DEDUP_REMOVED lines=8> */
.L_x_310:
[----:B------:R-:W-:Y:S05]  /*10b0*/  BSYNC.RECONVERGENT B0 ;  /* 0x0000000000007941 */ /* 0x000fea0003800200 */
.L_x_309:
[----:B------:R-:W-:-:S04]  /*10c0*/  F2FP.BF16.F32.PACK_AB R0, RZ, R0 ;  /* 0x00000000ff00723e */ /* 0x000fc800000010ff */
[----:B------:R-:W-:Y:S01]  /*10d0*/  PRMT R17, R0, 0x7610, R17 ;  /* 0x0000761000117816 */ /* 0x000fe20000000011 */
[----:B------:R-:W-:Y:S06]  /*10e0*/  BRA `(.L_x_282) ;  /* 0x0000000000247947 */ /* 0x000fec0003800000 */
.L_x_306:
[----:B------:R-:W2:Y:S02]  /*10f0*/  LDG.E.64 R4, desc[UR36][R4.64] ;  /* 0x0000002404047981 */ /* 0x000ea4000c1e1b00 */
[----:B--2---:R-:W0:Y:S02]  /*1100*/  I2F.U64 R0, R4 ;  /* 0x0000000400007312 */ /* 0x004e240000301000 */
[----:B0-----:R-:W-:-:S04]  /*1110*/  F2FP.BF16.F32.PACK_AB R0, RZ, R0 ;  /* 0x00000000ff00723e */ /* 0x001fc800000010ff */
[----:B------:R-:W-:Y:S01]  /*1120*/  PRMT R17, R0, 0x7610, R17 ;  /* 0x0000761000117816 */ /* 0x000fe20000000011 */
[----:B------:R-:W-:Y:S06]  /*1130*/  BRA `(.L_x_282) ;  /* 0x0000000000107947 */ /* 0x000fec0003800000 */
.L_x_305:
[----:B------:R-:W2:Y:S02]  /*1140*/  LDG.E R4, desc[UR36][R4.64] ;  /* 0x0000002404047981 */ /* 0x000ea4000c1e1900 */
[----:B--2---:R-:W-:-:S04]  /*1150*/  I2FP.F32.U32 R0, R4 ;  /* 0x0000000400007245 */ /* 0x004fc80000201000 */
[----:B------:R-:W-:-:S04]  /*1160*/  F2FP.BF16.F32.PACK_AB R0, RZ, R0 ;  /* 0x00000000ff00723e */ /* 0x000fc800000010ff */
[----:B------:R-:W-:-:S07]  /*1170*/  PRMT R17, R0, 0x7610, R17 ;  /* 0x0000761000117816 */ /* 0x000fce0000000011 */
.L_x_282:
[----:B------:R-:W-:-:S07]  /*1180*/  VIADD R19, R23, 0x80 ;  /* 0x0000008017137836 */ /* 0x000fce0000000000 */
.L_x_276:
[----:B------:R-:W-:Y:S05]  /*1190*/  BSYNC.RECONVERGENT B6 ;  /* 0x0000000000067941 */ /* 0x000fea0003800200 */
.L_x_275:
[----:B------:R-:W-:Y:S01]  /*11a0*/  ISETP.GE.AND P0, PT, R19, R16, PT ;  /* 0x000000101300720c */ /* 0x000fe20003f06270 */
[----:B------:R-:W-:Y:S01]  /*11b0*/  BSSY.RECONVERGENT B6, `(.L_x_311) ;  /* 0x0000110000067945 */ /* 0x000fe20003800200 */
[----:B------:R-:W-:-:S11]  /*11c0*/  PRMT R18, RZ, 0x7610, R18 ;  /* 0x00007610ff127816 */ /* 0x000fd60000000012 */
[----:B------:R-:W-:Y:S05]  /*11d0*/  @P0 BRA `(.L_x_312) ;  /* 0x0000001000340947 */ /* 0x000fea0003800000 */
[----:B0-----:R-:W0:Y:S01]  /*11e0*/  LDC.64 R4, c[0x0][0x390] ;  /* 0x0000e400ff047b82 */ /* 0x001e220000000a00 */
        /* <DEDUP_REMOVED lines=21> */
.L_x_316:
[----:B------:R-:W2:Y:S02]  /*1340*/  LDG.E.U8 R4, desc[UR36][R4.64] ;  /* 0x0000002404047981 */ /* 0x000ea4000c1e1100 */
[----:B--2---:R-:W-:-:S04]  /*1350*/  I2FP.F32.U32 R0, R4 ;  /* 0x0000000400007245 */ /* 0x004fc80000201000 */
[----:B------:R-:W-:-:S04]  /*1360*/  F2FP.BF16.F32.PACK_AB R0, RZ, R0 ;  /* 0x00000000ff00723e */ /* 0x000fc800000010ff */
[----:B------:R-:W-:Y:S01]  /*1370*/  PRMT R18, R0, 0x7610, R18 ;  /* 0x0000761000127816 */ /* 0x000fe20000000012 */
[----:B------:R-:W-:Y:S06]  /*1380*/  BRA `(.L_x_318) ;  /* 0x0000000c00c47947 */ /* 0x000fec0003800000 */
.L_x_315:
        /* <DEDUP_REMOVED lines=11> */
.L_x_320:
[----:B------:R-:W2:Y:S02]  /*1440*/  LDG.E R4, desc[UR36][R4.64] ;  /* 0x0000002404047981 */ /* 0x000ea4000c1e1900 */
[----:B--2---:R-:W-:-:S04]  /*1450*/  I2FP.F32.S32 R0, R4 ;  /* 0x0000000400007245 */ /* 0x004fc80000201400 */
[----:B------:R-:W-:-:S04]  /*1460*/  F2FP.BF16.F32.PACK_AB R0, RZ, R0 ;  /* 0x00000000ff00723e */ /* 0x000fc800000010ff */
[----:B------:R-:W-:Y:S01]  /*1470*/  PRMT R18, R0, 0x7610, R18 ;  /* 0x0000761000127816 */ /* 0x000fe20000000012 */
[----:B------:R-:W-:Y:S06]  /*1480*/  BRA `(.L_x_318) ;  /* 0x0000000c00847947 */ /* 0x000fec0003800000 */
.L_x_319:
[----:B------:R-:W2:Y:S02]  /*1490*/  LDG.E.U16 R4, desc[UR36][R4.64] ;  /* 0x0000002404047981 */ /* 0x000ea4000c1e1500 */
[----:B--2---:R-:W0:Y:S02]  /*14a0*/  I2F.S16 R0, R4 ;  /* 0x0000000400007306 */ /* 0x004e240000101400 */
[----:B0-----:R-:W-:-:S04]  /*14b0*/  F2FP.BF16.F32.PACK_AB R0, RZ, R0 ;  /* 0x00000000ff00723e */ /* 0x001fc800000010ff */
[----:B------:R-:W-:Y:S01]  /*14c0*/  PRMT R18, R0, 0x7610, R18 ;  /* 0x0000761000127816 */ /* 0x000fe20000000012 */
[----:B------:R-:W-:Y:S06]  /*14d0*/  BRA `(.L_x_318) ;  /* 0x0000000c00707947 */ /* 0x000fec0003800000 */
.L_x_314:
        /* <DEDUP_REMOVED lines=9> */
.L_x_322:
[----:B------:R-:W2:Y:S02]  /*1570*/  LDG.E.U16 R0, desc[UR36][R4.64] ;  /* 0x0000002404007981 */ /* 0x000ea4000c1e1500 */
[----:B--2---:R-:W-:-:S05]  /*1580*/  HADD2.F32 R0, -RZ, R0.H0_H0 ;  /* 0x20000000ff007230 */ /* 0x004fca0000004100 */
[----:B------:R-:W-:-:S04]  /*1590*/  F2FP.BF16.F32.PACK_AB R0, RZ, R0 ;  /* 0x00000000ff00723e */ /* 0x000fc800000010ff */
[----:B------:R-:W-:Y:S01]  /*15a0*/  PRMT R18, R0, 0x7610, R18 ;  /* 0x0000761000127816 */ /* 0x000fe20000000012 */
[----:B------:R-:W-:Y:S06]  /*15b0*/  BRA `(.L_x_318) ;  /* 0x0000000c00387947 */ /* 0x000fec0003800000 */
.L_x_321:
        /* <DEDUP_REMOVED lines=9> */
.L_x_324:
[----:B------:R-:W2:Y:S02]  /*1650*/  LDG.E.U16 R4, desc[UR36][R4.64] ;  /* 0x0000002404047981 */ /* 0x000ea4000c1e1500 */
[----:B--2---:R-:W-:-:S05]  /*1660*/  HADD2.F32 R0, -RZ, R4.H0_H0 ;  /* 0x20000004ff007230 */ /* 0x004fca0000004100 */
[----:B------:R-:W-:-:S04]  /*1670*/  F2FP.BF16.F32.PACK_AB R0, RZ, R0 ;  /* 0x00000000ff00723e */ /* 0x000fc800000010ff */
[----:B------:R-:W-:Y:S01]  /*1680*/  PRMT R18, R0, 0x7610, R18 ;  /* 0x0000761000127816 */ /* 0x000fe20000000012 */
[----:B------:R-:W-:Y:S06]  /*1690*/  BRA `(.L_x_318) ;  /* 0x0000000c00007947 */ /* 0x000fec0003800000 */
.L_x_323:
        /* <DEDUP_REMOVED lines=9> */
.L_x_313:
        /* <DEDUP_REMOVED lines=14> */
.L_x_327:
        /* <DEDUP_REMOVED lines=9> */
.L_x_326:
        /* <DEDUP_REMOVED lines=27> */
.L_x_329:
[----:B------:R-:W2:Y:S02]  /*1a50*/  LDG.E.U8 R4, desc[UR36][R4.64] ;  /* 0x0000002404047981 */ /* 0x000ea4000c1e1100 */
[C---:B--2---:R-:W-:Y:S02]  /*1a60*/  IMAD.SHL.U32 R0, R4.reuse, 0x2000000, RZ ;  /* 0x0200000004007824 */ /* 0x044fe400078e00ff */
[----:B------:R-:W-:-:S03]  /*1a70*/  IMAD.SHL.U32 R6, R4, 0x100, RZ ;  /* 0x0000010004067824 */ /* 0x000fc600078e00ff */
[----:B------:R-:W-:-:S13]  /*1a80*/  ISETP.GE.U32.AND P0, PT, R0, 0x8000000, PT ;  /* 0x080000000000780c */ /* 0x000fda0003f06070 */
[----:B------:R-:W-:Y:S02]  /*1a90*/  @!P0 LOP3.LUT R3, R6, 0x7f00, RZ, 0xc0, !PT ;  /* 0x00007f0006038812 */ /* 0x000fe400078ec0ff */
[----:B------:R-:W-:Y:S02]  /*1aa0*/  @P0 LEA.HI R0, R0, 0x70000000, RZ, 0x1c ;  /* 0x7000000000000811 */ /* 0x000fe400078fe0ff */
[----:B------:R-:W-:Y:S02]  /*1ab0*/  @!P0 LOP3.LUT R3, R3, 0x3f000000, RZ, 0xfc, !PT ;  /* 0x3f00000003038812 */ /* 0x000fe400078efcff */
[----:B------:R-:W-:Y:S01]  /*1ac0*/  PRMT R6, R6, 0x9910, RZ ;  /* 0x0000991006067816 */ /* 0x000fe200000000ff */
[----:B------:R-:W-:Y:S02]  /*1ad0*/  @P0 FMUL.FTZ R0, R0, 1.9259299443872358531e-34 ;  /* 0x0780000000000820 */ /* 0x000fe40000410000 */
[----:B------:R-:W-:Y:S02]  /*1ae0*/  @!P0 FADD.FTZ R0, R3, -0.5 ;  /* 0xbf00000003008421 */ /* 0x000fe40000010000 */
[----:B------:R-:W-:-:S05]  /*1af0*/  IMAD.MOV.U32 R3, RZ, RZ, R6 ;  /* 0x000000ffff037224 */ /* 0x000fca00078e0006 */
[----:B------:R-:W-:-:S04]  /*1b00*/  LOP3.LUT R0, R0, 0x80000000, R3, 0xf8, !PT ;  /* 0x8000000000007812 */ /* 0x000fc800078ef803 */
[----:B------:R-:W-:-:S04]  /*1b10*/  F2FP.BF16.F32.PACK_AB R0, RZ, R0 ;  /* 0x00000000ff00723e */ /* 0x000fc800000010ff */
[----:B------:R-:W-:Y:S01]  /*1b20*/  PRMT R18, R0, 0x7610, R18 ;  /* 0x0000761000127816 */ /* 0x000fe20000000012 */
[----:B------:R-:W-:Y:S06]  /*1b30*/  BRA `(.L_x_318) ;  /* 0x0000000400d87947 */ /* 0x000fec0003800000 */
.L_x_328:
[----:B------:R0:W5:Y:S01]  /*1b40*/  LDG.E.U16 R18, desc[UR36][R4.64] ;  /* 0x0000002404127981 */ /* 0x000162000c1e1500 */
[----:B------:R-:W-:Y:S05]  /*1b50*/  BRA `(.L_x_318) ;  /* 0x0000000400d07947 */ /* 0x000fea0003800000 */
.L_x_325:
        /* <DEDUP_REMOVED lines=13> */
.L_x_332:
        /* <DEDUP_REMOVED lines=21> */
.L_x_336:
[----:B------:R-:W-:Y:S05]  /*1d80*/  BSYNC.RECONVERGENT B1 ;  /* 0x0000000000017941 */ /* 0x000fea0003800200 */
.L_x_335:
[----:B------:R-:W-:Y:S01]  /*1d90*/  IMAD.SHL.U32 R0, R0, 0x100000, RZ ;  /* 0x0010000000007824 */ /* 0x000fe200078e00ff */
[----:B------:R-:W-:-:S04]  /*1da0*/  LEA R3, R3, 0x3b800000, 0x17 ;  /* 0x3b80000003037811 */ /* 0x000fc800078eb8ff */
[----:B------:R-:W-:-:S07]  /*1db0*/  LOP3.LUT R0, R3, R0, R7, 0xfe, !PT ;  /* 0x0000000003007212 */ /* 0x000fce00078efe07 */
.L_x_334:
[----:B------:R-:W-:Y:S05]  /*1dc0*/  BSYNC.RECONVERGENT B0 ;  /* 0x0000000000007941 */ /* 0x000fea0003800200 */
.L_x_333:
[----:B------:R-:W-:-:S04]  /*1dd0*/  F2FP.BF16.F32.PACK_AB R0, RZ, R0 ;  /* 0x00000000ff00723e */ /* 0x000fc800000010ff */
[----:B------:R-:W-:Y:S01]  /*1de0*/  PRMT R18, R0, 0x7610, R18 ;  /* 0x0000761000127816 */ /* 0x000fe20000000012 */
[----:B------:R-:W-:Y:S06]  /*1df0*/  BRA `(.L_x_318) ;  /* 0x0000000400287947 */ /* 0x000fec0003800000 */
.L_x_331:
        /* <DEDUP_REMOVED lines=21> */
.L_x_340:
[----:B------:R-:W-:Y:S05]  /*1f50*/  BSYNC.RECONVERGENT B1 ;  /* 0x0000000000017941 */ /* 0x000fea0003800200 */
.L_x_339:
[----:B------:R-:W-:Y:S01]  /*1f60*/  IMAD.SHL.U32 R0, R0, 0x200000, RZ ;  /* 0x0020000000007824 */ /* 0x000fe200078e00ff */
[----:B------:R-:W-:-:S04]  /*1f70*/  LEA R3, R3, 0x37800000, 0x17 ;  /* 0x3780000003037811 */ /* 0x000fc800078eb8ff */
[----:B------:R-:W-:-:S07]  /*1f80*/  LOP3.LUT R0, R3, R0, R7, 0xfe, !PT ;  /* 0x0000000003007212 */ /* 0x000fce00078efe07 */
.L_x_338:
[----:B------:R-:W-:Y:S05]  /*1f90*/  BSYNC.RECONVERGENT B0 ;  /* 0x0000000000007941 */ /* 0x000fea0003800200 */
.L_x_337:
[----:B------:R-:W-:-:S04]  /*1fa0*/  F2FP.BF16.F32.PACK_AB R0, RZ, R0 ;  /* 0x00000000ff00723e */ /* 0x000fc800000010ff */
[----:B------:R-:W-:Y:S01]  /*1fb0*/  PRMT R18, R0, 0x7610, R18 ;  /* 0x0000761000127816 */ /* 0x000fe20000000012 */
[----:B------:R-:W-:Y:S06]  /*1fc0*/  BRA `(.L_x_318) ;  /* 0x0000000000b47947 */ /* 0x000fec0003800000 */
.L_x_330:
        /* <DEDUP_REMOVED lines=14> */
.L_x_344:
[----:B------:R-:W-:Y:S05]  /*20b0*/  BSYNC.RECONVERGENT B0 ;  /* 0x0000000000007941 */ /* 0x000fea0003800200 */
.L_x_343:
[----:B------:R-:W-:-:S04]  /*20c0*/  F2FP.BF16.F32.PACK_AB R0, RZ, R0 ;  /* 0x00000000ff00723e */ /* 0x000fc800000010ff */
[----:B------:R-:W-:Y:S01]  /*20d0*/  PRMT R18, R0, 0x7610, R18 ;  /* 0x0000761000127816 */ /* 0x000fe20000000012 */
[----:B------:R-:W-:Y:S06]  /*20e0*/  BRA `(.L_x_318) ;  /* 0x00000000006c7947 */ /* 0x000fec0003800000 */
.L_x_317:
        /* <DEDUP_REMOVED lines=15> */
[----:B--2--5:R-:W-:Y:S05]  /*21e0*/  CALL.ABS.NOINC R14 ;  /* 0x000000000e007343 */ /* 0x024fea0003c00000 */
.L_x_345:
[----:B------:R-:W-:Y:S01]  /*21f0*/  PRMT R18, RZ, 0x7610, R18 ;  /* 0x00007610ff127816 */ /* 0x000fe20000000012 */
[----:B------:R-:W-:Y:S06]  /*2200*/  BRA `(.L_x_318) ;  /* 0x0000000000247947 */ /* 0x000fec0003800000 */
.L_x_342:
[----:B------:R-:W2:Y:S02]  /*2210*/  LDG.E.64 R4, desc[UR36][R4.64] ;  /* 0x0000002404047981 */ /* 0x000ea4000c1e1b00 */
[----:B--2---:R-:W0:Y:S02]  /*2220*/  I2F.U64 R0, R4 ;  /* 0x0000000400007312 */ /* 0x004e240000301000 */
[----:B0-----:R-:W-:-:S04]  /*2230*/  F2FP.BF16.F32.PACK_AB R0, RZ, R0 ;  /* 0x00000000ff00723e */ /* 0x001fc800000010ff */
[----:B------:R-:W-:Y:S01]  /*2240*/  PRMT R18, R0, 0x7610, R18 ;  /* 0x0000761000127816 */ /* 0x000fe20000000012 */
[----:B------:R-:W-:Y:S06]  /*2250*/  BRA `(.L_x_318) ;  /* 0x0000000000107947 */ /* 0x000fec0003800000 */
.L_x_341:
[----:B------:R-:W2:Y:S02]  /*2260*/  LDG.E R4, desc[UR36][R4.64] ;  /* 0x0000002404047981 */ /* 0x000ea4000c1e1900 */
[----:B--2---:R-:W-:-:S04]  /*2270*/  I2FP.F32.U32 R0, R4 ;  /* 0x0000000400007245 */ /* 0x004fc80000201000 */
[----:B------:R-:W-:-:S04]  /*2280*/  F2FP.BF16.F32.PACK_AB R0, RZ, R0 ;  /* 0x00000000ff00723e */ /* 0x000fc800000010ff */
[----:B------:R-:W-:-:S07]  /*2290*/  PRMT R18, R0, 0x7610, R18 ;  /* 0x0000761000127816 */ /* 0x000fce0000000012 */
.L_x_318:
[----:B------:R-:W-:-:S07]  /*22a0*/  VIADD R19, R19, 0x80 ;  /* 0x0000008013137836 */ /* 0x000fce0000000000 */
.L_x_312:
[----:B------:R-:W-:Y:S05]  /*22b0*/  BSYNC.RECONVERGENT B6 ;  /* 0x0000000000067941 */ /* 0x000fea0003800200 */
.L_x_311:
        /* <DEDUP_REMOVED lines=26> */
.L_x_351:
[----:B------:R-:W2:Y:S02]  /*2460*/  LDG.E.U8 R4, desc[UR36][R4.64] ;  /* 0x0000002404047981 */ /* 0x000ea4000c1e1100 */
[----:B--2---:R-:W-:-:S04]  /*2470*/  I2FP.F32.U32 R0, R4 ;  /* 0x0000000400007245 */ /* 0x004fc80000201000 */
[----:B------:R-:W-:-:S04]  /*2480*/  F2FP.BF16.F32.PACK_AB R0, RZ, R0 ;  /* 0x00000000ff00723e */ /* 0x000fc800000010ff */
[----:B------:R-:W-:Y:S01]  /*2490*/  PRMT R22, R0, 0x7610, R22 ;  /* 0x0000761000167816 */ /* 0x000fe20000000016 */
[----:B------:R-:W-:Y:S06]  /*24a0*/  BRA `(.L_x_353) ;  /* 0x0000000c00c47947 */ /* 0x000fec0003800000 */
.L_x_350:
        /* <DEDUP_REMOVED lines=11> */
.L_x_355:
[----:B------:R-:W2:Y:S02]  /*2560*/  LDG.E R4, desc[UR36][R4.64] ;  /* 0x0000002404047981 */ /* 0x000ea4000c1e1900 */
[----:B--2---:R-:W-:-:S04]  /*2570*/  I2FP.F32.S32 R0, R4 ;  /* 0x0000000400007245 */ /* 0x004fc80000201400 */
[----:B------:R-:W-:-:S04]  /*2580*/  F2FP.BF16.F32.PACK_AB R0, RZ, R0 ;  /* 0x00000000ff00723e */ /* 0x000fc800000010ff */
[----:B------:R-:W-:Y:S01]  /*2590*/  PRMT R22, R0, 0x7610, R22 ;  /* 0x0000761000167816 */ /* 0x000fe20000000016 */
[----:B------:R-:W-:Y:S06]  /*25a0*/  BRA `(.L_x_353) ;  /* 0x0000000c00847947 */ /* 0x000fec0003800000 */
.L_x_354:
[----:B------:R-:W2:Y:S02]  /*25b0*/  LDG.E.U16 R4, desc[UR36][R4.64] ;  /* 0x0000002404047981 */ /* 0x000ea4000c1e1500 */
[----:B--2---:R-:W0:Y:S02]  /*25c0*/  I2F.S16 R0, R4 ;  /* 0x0000000400007306 */ /* 0x004e240000101400 */
[----:B0-----:R-:W-:-:S04]  /*25d0*/  F2FP.BF16.F32.PACK_AB R0, RZ, R0 ;  /* 0x00000000ff00723e */ /* 0x001fc800000010ff */
[----:B------:R-:W-:Y:S01]  /*25e0*/  PRMT R22, R0, 0x7610, R22 ;  /* 0x0000761000167816 */ /* 0x000fe20000000016 */
[----:B------:R-:W-:Y:S06]  /*25f0*/  BRA `(.L_x_353) ;  /* 0x0000000c00707947 */ /* 0x000fec0003800000 */
.L_x_349:
        /* <DEDUP_REMOVED lines=9> */
.L_x_357:
[----:B------:R-:W2:Y:S02]  /*2690*/  LDG.E.U16 R0, desc[UR36][R4.64] ;  /* 0x0000002404007981 */ /* 0x000ea4000c1e1500 */
[----:B--2---:R-:W-:-:S05]  /*26a0*/  HADD2.F32 R0, -RZ, R0.H0_H0 ;  /* 0x20000000ff007230 */ /* 0x004fca0000004100 */
[----:B------:R-:W-:-:S04]  /*26b0*/  F2FP.BF16.F32.PACK_AB R0, RZ, R0 ;  /* 0x00000000ff00723e */ /* 0x000fc800000010ff */
[----:B------:R-:W-:Y:S01]  /*26c0*/  PRMT R22, R0, 0x7610, R22 ;  /* 0x0000761000167816 */ /* 0x000fe20000000016 */
[----:B------:R-:W-:Y:S06]  /*26d0*/  BRA `(.L_x_353) ;  /* 0x0000000c00387947 */ /* 0x000fec0003800000 */
.L_x_356:
        /* <DEDUP_REMOVED lines=9> */
.L_x_359:
[----:B------:R-:W2:Y:S02]  /*2770*/  LDG.E.U16 R4, desc[UR36][R4.64] ;  /* 0x0000002404047981 */ /* 0x000ea4000c1e1500 */
[----:B--2---:R-:W-:-:S05]  /*2780*/  HADD2.F32 R0, -RZ, R4.H0_H0 ;  /* 0x20000004ff007230 */ /* 0x004fca0000004100 */
[----:B------:R-:W-:-:S04]  /*2790*/  F2FP.BF16.F32.PACK_AB R0, RZ, R0 ;  /* 0x00000000ff00723e */ /* 0x000fc800000010ff */
[----:B------:R-:W-:Y:S01]  /*27a0*/  PRMT R22, R0, 0x7610, R22 ;  /* 0x0000761000167816 */ /* 0x000fe20000000016 */
[----:B------:R-:W-:Y:S06]  /*27b0*/  BRA `(.L_x_353) ;  /* 0x0000000c00007947 */ /* 0x000fec0003800000 */
.L_x_358:
        /* <DEDUP_REMOVED lines=9> */
.L_x_348:
        /* <DEDUP_REMOVED lines=14> */
.L_x_362:
        /* <DEDUP_REMOVED lines=9> */
.L_x_361:
        /* <DEDUP_REMOVED lines=27> */
.L_x_364:
        /* <DEDUP_REMOVED lines=15> */
.L_x_363:
[----:B------:R0:W5:Y:S01]  /*2c60*/  LDG.E.U16 R22, desc[UR36][R4.64] ;  /* 0x0000002404167981 */ /* 0x000162000c1e1500 */
[----:B------:R-:W-:Y:S05]  /*2c70*/  BRA `(.L_x_353) ;  /* 0x0000000400d07947 */ /* 0x000fea0003800000 */
.L_x_360:
        /* <DEDUP_REMOVED lines=13> */
.L_x_367:
        /* <DEDUP_REMOVED lines=21> */
.L_x_371:
[----:B------:R-:W-:Y:S05]  /*2ea0*/  BSYNC.RECONVERGENT B1 ;  /* 0x0000000000017941 */ /* 0x000fea0003800200 */
.L_x_370:
[----:B------:R-:W-:Y:S01]  /*2eb0*/  IMAD.SHL.U32 R0, R0, 0x100000, RZ ;  /* 0x0010000000007824 */ /* 0x000fe200078e00ff */
[----:B------:R-:W-:-:S04]  /*2ec0*/  LEA R3, R3, 0x3b800000, 0x17 ;  /* 0x3b80000003037811 */ /* 0x000fc800078eb8ff */
[----:B------:R-:W-:-:S07]  /*2ed0*/  LOP3.LUT R0, R3, R0, R7, 0xfe, !PT ;  /* 0x0000000003007212 */ /* 0x000fce00078efe07 */
.L_x_369:
[----:B------:R-:W-:Y:S05]  /*2ee0*/  BSYNC.RECONVERGENT B0 ;  /* 0x0000000000007941 */ /* 0x000fea0003800200 */
.L_x_368:
[----:B------:R-:W-:-:S04]  /*2ef0*/  F2FP.BF16.F32.PACK_AB R0, RZ, R0 ;  /* 0x00000000ff00723e */ /* 0x000fc800000010ff */
[----:B------:R-:W-:Y:S01]  /*2f00*/  PRMT R22, R0, 0x7610, R22 ;  /* 0x0000761000167816 */ /* 0x000fe20000000016 */
[----:B------:R-:W-:Y:S06]  /*2f10*/  BRA `(.L_x_353) ;  /* 0x0000000400287947 */ /* 0x000fec0003800000 */
.L_x_366:
        /* <DEDUP_REMOVED lines=21> */
.L_x_375:
[----:B------:R-:W-:Y:S05]  /*3070*/  BSYNC.RECONVERGENT B1 ;  /* 0x0000000000017941 */ /* 0x000fea0003800200 */
.L_x_374:
[----:B------:R-:W-:Y:S01]  /*3080*/  IMAD.SHL.U32 R0, R0, 0x200000, RZ ;  /* 0x0020000000007824 */ /* 0x000fe200078e00ff */
[----:B------:R-:W-:-:S04]  /*3090*/  LEA R3, R3, 0x37800000, 0x17 ;  /* 0x3780000003037811 */ /* 0x000fc800078eb8ff */
[----:B------:R-:W-:-:S07]  /*30a0*/  LOP3.LUT R0, R3, R0, R7, 0xfe, !PT ;  /* 0x0000000003007212 */ /* 0x000fce00078efe07 */
.L_x_373:
[----:B------:R-:W-:Y:S05]  /*30b0*/  BSYNC.RECONVERGENT B0 ;  /* 0x0000000000007941 */ /* 0x000fea0003800200 */
.L_x_372:
[----:B------:R-:W-:-:S04]  /*30c0*/  F2FP.BF16.F32.PACK_AB R0, RZ, R0 ;  /* 0x00000000ff00723e */ /* 0x000fc800000010ff */
[----:B------:R-:W-:Y:S01]  /*30d0*/  PRMT R22, R0, 0x7610, R22 ;  /* 0x0000761000167816 */ /* 0x000fe20000000016 */
[----:B------:R-:W-:Y:S06]  /*30e0*/  BRA `(.L_x_353) ;  /* 0x0000000000b47947 */ /* 0x000fec0003800000 */
.L_x_365:
        /* <DEDUP_REMOVED lines=14> */
.L_x_379:
[----:B------:R-:W-:Y:S05]  /*31d0*/  BSYNC.RECONVERGENT B0 ;  /* 0x0000000000007941 */ /* 0x000fea0003800200 */
.L_x_378:
[----:B------:R-:W-:-:S04]  /*31e0*/  F2FP.BF16.F32.PACK_AB R0, RZ, R0 ;  /* 0x00000000ff00723e */ /* 0x000fc800000010ff */
[----:B------:R-:W-:Y:S01]  /*31f0*/  PRMT R22, R0, 0x7610, R22 ;  /* 0x0000761000167816 */ /* 0x000fe20000000016 */
[----:B------:R-:W-:Y:S06]  /*3200*/  BRA `(.L_x_353) ;  /* 0x00000000006c7947 */ /* 0x000fec0003800000 */
.L_x_352:
        /* <DEDUP_REMOVED lines=16> */
.L_x_380:
[----:B------:R-:W-:Y:S01]  /*3310*/  PRMT R22, RZ, 0x7610, R22 ;  /* 0x00007610ff167816 */ /* 0x000fe20000000016 */
[----:B------:R-:W-:Y:S06]  /*3320*/  BRA `(.L_x_353) ;  /* 0x0000000000247947 */ /* 0x000fec0003800000 */
.L_x_377:
[----:B------:R-:W2:Y:S02]  /*3330*/  LDG.E.64 R4, desc[UR36][R4.64] ;  /* 0x0000002404047981 */ /* 0x000ea4000c1e1b00 */
[----:B--2---:R-:W0:Y:S02]  /*3340*/  I2F.U64 R0, R4 ;  /* 0x0000000400007312 */ /* 0x004e240000301000 */
[----:B0-----:R-:W-:-:S04]  /*3350*/  F2FP.BF16.F32.PACK_AB R0, RZ, R0 ;  /* 0x00000000ff00723e */ /* 0x001fc800000010ff */
[----:B------:R-:W-:Y:S01]  /*3360*/  PRMT R22, R0, 0x7610, R22 ;  /* 0x0000761000167816 */ /* 0x000fe20000000016 */
[----:B------:R-:W-:Y:S06]  /*3370*/  BRA `(.L_x_353) ;  /* 0x0000000000107947 */ /* 0x000fec0003800000 */
.L_x_376:
[----:B------:R-:W2:Y:S02]  /*3380*/  LDG.E R4, desc[UR36][R4.64] ;  /* 0x0000002404047981 */ /* 0x000ea4000c1e1900 */
[----:B--2---:R-:W-:-:S04]  /*3390*/  I2FP.F32.U32 R0, R4 ;  /* 0x0000000400007245 */ /* 0x004fc80000201000 */
[----:B------:R-:W-:-:S04]  /*33a0*/  F2FP.BF16.F32.PACK_AB R0, RZ, R0 ;  /* 0x00000000ff00723e */ /* 0x000fc800000010ff */
[----:B------:R-:W-:-:S07]  /*33b0*/  PRMT R22, R0, 0x7610, R22 ;  /* 0x0000761000167816 */ /* 0x000fce0000000016 */
.L_x_353:
[----:B------:R-:W-:-:S07]  /*33c0*/  VIADD R19, R19, 0x80 ;  /* 0x0000008013137836 */ /* 0x000fce0000000000 */
.L_x_347:
[----:B------:R-:W-:Y:S05]  /*33d0*/  BSYNC.RECONVERGENT B6 ;  /* 0x0000000000067941 */ /* 0x000fea0003800200 */
.L_x_346:
        /* <DEDUP_REMOVED lines=25> */
.L_x_386:
[----:B------:R-:W2:Y:S02]  /*3570*/  LDG.E.U8 R4, desc[UR36][R4.64] ;  /* 0x0000002404047981 */ /* 0x000ea4000c1e1100 */
[----:B--2---:R-:W-:-:S04]  /*3580*/  I2FP.F32.U32 R0, R4 ;  /* 0x0000000400007245 */ /* 0x004fc80000201000 */
[----:B------:R-:W-:Y:S01]  /*3590*/  F2FP.BF16.F32.PACK_AB R0, RZ, R0 ;  /* 0x00000000ff00723e */ /* 0x000fe200000010ff */
[----:B------:R-:W-:Y:S06]  /*35a0*/  BRA `(.L_x_382) ;  /* 0x0000000c00887947 */ /* 0x000fec0003800000 */
.L_x_385:
        /* <DEDUP_REMOVED lines=10> */
.L_x_389:
[----:B------:R-:W2:Y:S02]  /*3650*/  LDG.E R4, desc[UR36][R4.64] ;  /* 0x0000002404047981 */ /* 0x000ea4000c1e1900 */
[----:B--2---:R-:W-:-:S04]  /*3660*/  I2FP.F32.S32 R0, R4 ;  /* 0x0000000400007245 */ /* 0x004fc80000201400 */
[----:B------:R-:W-:Y:S01]  /*3670*/  F2FP.BF16.F32.PACK_AB R0, RZ, R0 ;  /* 0x00000000ff00723e */ /* 0x000fe200000010ff */
[----:B------:R-:W-:Y:S06]  /*3680*/  BRA `(.L_x_382) ;  /* 0x0000000c00507947 */ /* 0x000fec0003800000 */
.L_x_388:
[----:B------:R-:W2:Y:S02]  /*3690*/  LDG.E.U16 R4, desc[UR36][R4.64] ;  /* 0x0000002404047981 */ /* 0x000ea4000c1e1500 */
[----:B--2---:R-:W0:Y:S02]  /*36a0*/  I2F.S16 R0, R4 ;  /* 0x0000000400007306 */ /* 0x004e240000101400 */
[----:B0-----:R-:W-:Y:S01]  /*36b0*/  F2FP.BF16.F32.PACK_AB R0, RZ, R0 ;  /* 0x00000000ff00723e */ /* 0x001fe200000010ff */
[----:B------:R-:W-:Y:S06]  /*36c0*/  BRA `(.L_x_382) ;  /* 0x0000000c00407947 */ /* 0x000fec0003800000 */
.L_x_384:
        /* <DEDUP_REMOVED lines=9> */
.L_x_391:
[----:B------:R-:W2:Y:S02]  /*3760*/  LDG.E.U16 R0, desc[UR36][R4.64] ;  /* 0x0000002404007981 */ /* 0x000ea4000c1e1500 */
[----:B--2---:R-:W-:-:S05]  /*3770*/  HADD2.F32 R0, -RZ, R0.H0_H0 ;  /* 0x20000000ff007230 */ /* 0x004fca0000004100 */
[----:B------:R-:W-:Y:S01]  /*3780*/  F2FP.BF16.F32.PACK_AB R0, RZ, R0 ;  /* 0x00000000ff00723e */ /* 0x000fe200000010ff */
[----:B------:R-:W-:Y:S06]  /*3790*/  BRA `(.L_x_382) ;  /* 0x0000000c000c7947 */ /* 0x000fec0003800000 */
.L_x_390:
        /* <DEDUP_REMOVED lines=9> */
.L_x_393:
[----:B------:R-:W2:Y:S02]  /*3830*/  LDG.E.U16 R4, desc[UR36][R4.64] ;  /* 0x0000002404047981 */ /* 0x000ea4000c1e1500 */
[----:B--2---:R-:W-:-:S05]  /*3840*/  HADD2.F32 R0, -RZ, R4.H0_H0 ;  /* 0x20000004ff007230 */ /* 0x004fca0000004100 */
[----:B------:R-:W-:Y:S01]  /*3850*/  F2FP.BF16.F32.PACK_AB R0, RZ, R0 ;  /* 0x00000000ff00723e */ /* 0x000fe200000010ff */
[----:B------:R-:W-:Y:S06]  /*3860*/  BRA `(.L_x_382) ;  /* 0x0000000800d87947 */ /* 0x000fec0003800000 */
.L_x_392:
        /* <DEDUP_REMOVED lines=8> */
.L_x_383:
        /* <DEDUP_REMOVED lines=13> */
.L_x_396:
        /* <DEDUP_REMOVED lines=8> */
.L_x_395:
        /* <DEDUP_REMOVED lines=27> */
.L_x_398:
        /* <DEDUP_REMOVED lines=12> */
[----:B------:R-:W-:Y:S01]  /*3cb0*/  F2FP.BF16.F32.PACK_AB R0, RZ, R0 ;  /* 0x00000000ff00723e */ /* 0x000fe200000010ff */
[----:B------:R-:W-:Y:S06]  /*3cc0*/  BRA `(.L_x_382) ;  /* 0x0000000400c07947 */ /* 0x000fec0003800000 */
.L_x_397:
[----:B------:R1:W5:Y:S01]  /*3cd0*/  LDG.E.U16 R0, desc[UR36][R4.64] ;  /* 0x0000002404007981 */ /* 0x000362000c1e1500 */
[----:B------:R-:W-:Y:S05]  /*3ce0*/  BRA `(.L_x_382) ;  /* 0x0000000400b87947 */ /* 0x000fea0003800000 */
.L_x_394:
        /* <DEDUP_REMOVED lines=12> */
.L_x_401:
        /* <DEDUP_REMOVED lines=21> */
.L_x_405:
[----:B------:R-:W-:Y:S05]  /*3f00*/  BSYNC.RECONVERGENT B1 ;  /* 0x0000000000017941 */ /* 0x000fea0003800200 */
.L_x_404:
[----:B------:R-:W-:Y:S01]  /*3f10*/  IMAD.SHL.U32 R0, R0, 0x100000, RZ ;  /* 0x0010000000007824 */ /* 0x000fe200078e00ff */
[----:B------:R-:W-:-:S04]  /*3f20*/  LEA R3, R3, 0x3b800000, 0x17 ;  /* 0x3b80000003037811 */ /* 0x000fc800078eb8ff */
[----:B------:R-:W-:-:S07]  /*3f30*/  LOP3.LUT R0, R3, R0, R7, 0xfe, !PT ;  /* 0x0000000003007212 */ /* 0x000fce00078efe07 */
.L_x_403:
[----:B------:R-:W-:Y:S05]  /*3f40*/  BSYNC.RECONVERGENT B0 ;  /* 0x0000000000007941 */ /* 0x000fea0003800200 */
.L_x_402:
[----:B------:R-:W-:Y:S01]  /*3f50*/  F2FP.BF16.F32.PACK_AB R0, RZ, R0 ;  /* 0x00000000ff00723e */ /* 0x000fe200000010ff */
[----:B------:R-:W-:Y:S06]  /*3f60*/  BRA `(.L_x_382) ;  /* 0x0000000400187947 */ /* 0x000fec0003800000 */
.L_x_400:
        /* <DEDUP_REMOVED lines=21> */
.L_x_409:
[----:B------:R-:W-:Y:S05]  /*40c0*/  BSYNC.RECONVERGENT B1 ;  /* 0x0000000000017941 */ /* 0x000fea0003800200 */
.L_x_408:
[----:B------:R-:W-:Y:S01]  /*40d0*/  IMAD.SHL.U32 R0, R0, 0x200000, RZ ;  /* 0x0020000000007824 */ /* 0x000fe200078e00ff */
[----:B------:R-:W-:-:S04]  /*40e0*/  LEA R3, R3, 0x37800000, 0x17 ;  /* 0x3780000003037811 */ /* 0x000fc800078eb8ff */
[----:B------:R-:W-:-:S07]  /*40f0*/  LOP3.LUT R0, R3, R0, R7, 0xfe, !PT ;  /* 0x0000000003007212 */ /* 0x000fce00078efe07 */
.L_x_407:
[----:B------:R-:W-:Y:S05]  /*4100*/  BSYNC.RECONVERGENT B0 ;  /* 0x0000000000007941 */ /* 0x000fea0003800200 */
.L_x_406:
[----:B------:R-:W-:Y:S01]  /*4110*/  F2FP.BF16.F32.PACK_AB R0, RZ, R0 ;  /* 0x00000000ff00723e */ /* 0x000fe200000010ff */
[----:B------:R-:W-:Y:S06]  /*4120*/  BRA `(.L_x_382) ;  /* 0x0000000000a87947 */ /* 0x000fec0003800000 */
.L_x_399:
        /* <DEDUP_REMOVED lines=14> */
.L_x_413:
[----:B------:R-:W-:Y:S05]  /*4210*/  BSYNC.RECONVERGENT B0 ;  /* 0x0000000000007941 */ /* 0x000fea0003800200 */
.L_x_412:
[----:B------:R-:W-:Y:S01]  /*4220*/  F2FP.BF16.F32.PACK_AB R0, RZ, R0 ;  /* 0x00000000ff00723e */ /* 0x000fe200000010ff */
[----:B------:R-:W-:Y:S06]  /*4230*/  BRA `(.L_x_382) ;  /* 0x0000000000647947 */ /* 0x000fec0003800000 */
.L_x_387:
        /* <DEDUP_REMOVED lines=16> */
.L_x_414:
[----:B------:R-:W-:Y:S01]  /*4340*/  PRMT R0, RZ, 0x7610, R0 ;  /* 0x00007610ff007816 */ /* 0x000fe20000000000 */
[----:B------:R-:W-:Y:S06]  /*4350*/  BRA `(.L_x_382) ;  /* 0x00000000001c7947 */ /* 0x000fec0003800000 */
.L_x_411:
[----:B------:R-:W2:Y:S02]  /*4360*/  LDG.E.64 R4, desc[UR36][R4.64] ;  /* 0x0000002404047981 */ /* 0x000ea4000c1e1b00 */
[----:B--2---:R-:W0:Y:S02]  /*4370*/  I2F.U64 R0, R4 ;  /* 0x0000000400007312 */ /* 0x004e240000301000 */
[----:B0-----:R-:W-:Y:S01]  /*4380*/  F2FP.BF16.F32.PACK_AB R0, RZ, R0 ;  /* 0x00000000ff00723e */ /* 0x001fe200000010ff */
[----:B------:R-:W-:Y:S06]  /*4390*/  BRA `(.L_x_382) ;  /* 0x00000000000c7947 */ /* 0x000fec0003800000 */
.L_x_410:
[----:B------:R-:W2:Y:S02]  /*43a0*/  LDG.E R4, desc[UR36][R4.64] ;  /* 0x0000002404047981 */ /* 0x000ea4000c1e1900 */
[----:B--2---:R-:W-:-:S04]  /*43b0*/  I2FP.F32.U32 R0, R4 ;  /* 0x0000000400007245 */ /* 0x004fc80000201000 */
[----:B------:R-:W-:-:S07]  /*43c0*/  F2FP.BF16.F32.PACK_AB R0, RZ, R0 ;  /* 0x00000000ff00723e */ /* 0x000fce00000010ff */
.L_x_382:
[----:B------:R-:W-:Y:S05]  /*43d0*/  BSYNC.RECONVERGENT B6 ;  /* 0x0000000000067941 */ /* 0x000fea0003800200 */
.L_x_381:
[----:B01----:R-:W0:Y:S01]  /*43e0*/  LDC.U16 R4, c[0x0][0x386] ;  /* 0x0000e180ff047b82 */ /* 0x003e220000000400 */
[C---:B------:R-:W-:Y:S01]  /*43f0*/  ISETP.GE.AND P1, PT, R23.reuse, R16, PT ;  /* 0x000000101700720c */ /* 0x040fe20003f26270 */
[----:B------:R-:W-:Y:S01]  /*4400*/  VIADD R25, R23, 0x80 ;  /* 0x0000008017197836 */ /* 0x000fe20000000000 */
[----:B------:R-:W-:Y:S01]  /*4410*/  ISETP.NE.AND P6, PT, R27, RZ, PT ;  /* 0x000000ff1b00720c */ /* 0x000fe20003fc5270 */
[----:B------:R-:W-:Y:S01]  /*4420*/  BSSY.RECONVERGENT B6, `(.L_x_415) ;  /* 0x0000127000067945 */ /* 0x000fe20003800200 */
[----:B------:R-:W-:-:S09]  /*4430*/  P2R R7, PR, RZ, 0x2 ;  /* 0x00000002ff077803 */ /* 0x000fd20000000000 */
[----:B-----5:R-:W-:-:S05]  /*4440*/  @!P1 IMAD.U32 R17, R17, 0x10000, RZ ;  /* 0x0001000011119824 */ /* 0x020fca00078e00ff */
[----:B------:R-:W-:Y:S02]  /*4450*/  @!P1 FSETP.NEU.FTZ.AND P3, PT, R17, RZ, PT ;  /* 0x000000ff1100920b */ /* 0x000fe40003f7d000 */
[----:B------:R-:W1:Y:S01]  /*4460*/  LDC.U8 R17, c[0x0][0x3a4] ;  /* 0x0000e900ff117b82 */ /* 0x000e620000000000 */
[----:B0-----:R-:W-:-:S05]  /*4470*/  @!P1 IMAD.U32 R3, R4, 0x10000, RZ ;  /* 0x0001000004039824 */ /* 0x001fca00078e00ff */
[----:B------:R-:W-:Y:S01]  /*4480*/  @!P1 FSETP.NEU.FTZ.AND P2, PT, R3, RZ, PT ;  /* 0x000000ff0300920b */ /* 0x000fe20003f5d000 */
[----:B------:R-:W-:-:S03]  /*4490*/  VIADD R3, R23, 0x100 ;  /* 0x0000010017037836 */ /* 0x000fc60000000000 */
[----:B------:R-:W-:Y:S02]  /*44a0*/  @!P1 PLOP3.LUT P0, PT, P2, P3, PT, 0x28, 0x82 ;  /* 0x000000000082981c */ /* 0x000fe40001706570 */
[----:B------:R-:W-:Y:S02]  /*44b0*/  ISETP.GE.AND P2, PT, R3, R16, PT ;  /* 0x000000100300720c */ /* 0x000fe40003f46270 */
[----:B------:R-:W-:Y:S02]  /*44c0*/  ISETP.NE.AND P1, PT, R24, RZ, PT ;  /* 0x000000ff1800720c */ /* 0x000fe40003f25270 */
[----:B------:R-:W-:Y:S02]  /*44d0*/  P2R R6, PR, RZ, 0x1 ;  /* 0x00000001ff067803 */ /* 0x000fe40000000000 */
[----:B------:R-:W-:-:S07]  /*44e0*/  ISETP.NE.AND P0, PT, R19, RZ, PT ;  /* 0x000000ff1300720c */ /* 0x000fce0003f05270 */
[----:B------:R-:W-:Y:S02]  /*44f0*/  @!P2 IMAD.U32 R3, R22, 0x10000, RZ ;  /* 0x000100001603a824 */ /* 0x000fe400078e00ff */
[----:B------:R-:W-:-:S03]  /*4500*/  @!P2 IMAD.U32 R8, R4, 0x10000, RZ ;  /* 0x000100000408a824 */ /* 0x000fc600078e00ff */
[----:B------:R-:W-:Y:S02]  /*4510*/  @!P2 FSETP.NEU.FTZ.AND P3, PT, R3, RZ, PT ;  /* 0x000000ff0300a20b */ /* 0x000fe40003f7d000 */
[----:B------:R-:W-:-:S04]  /*4520*/  @!P2 FSETP.NEU.FTZ.AND P4, PT, R8, RZ, PT ;  /* 0x000000ff0800a20b */ /* 0x000fc80003f9d000 */
[----:B------:R-:W-:Y:S02]  /*4530*/  @!P2 PLOP3.LUT P1, PT, P4, P3, PT, 0x28, 0x82 ;  /* 0x000000000082a81c */ /* 0x000fe40002726570 */
[----:B------:R-:W-:Y:S02]  /*4540*/  ISETP.GE.AND P3, PT, R25, R16, PT ;  /* 0x000000101900720c */ /* 0x000fe40003f66270 */
[----:B------:R-:W-:-:S11]  /*4550*/  P2R R24, PR, RZ, 0x2 ;  /* 0x00000002ff187803 */ /* 0x000fd60000000000 */
[----:B------:R-:W-:Y:S01]  /*4560*/  @!P3 IMAD.U32 R3, R18, 0x10000, RZ ;  /* 0x000100001203b824 */ /* 0x000fe200078e00ff */
[----:B------:R-:W-:Y:S01]  /*4570*/  @!P2 SEL R18, RZ, 0x1, !P1 ;  /* 0x00000001ff12a807 */ /* 0x000fe20004800000 */
[----:B------:R-:W-:Y:S01]  /*4580*/  @!P3 IMAD.U32 R8, R4, 0x10000, RZ ;  /* 0x000100000408b824 */ /* 0x000fe200078e00ff */
[----:B------:R-:W-:Y:S02]  /*4590*/  ISETP.NE.AND P1, PT, R7, RZ, PT ;  /* 0x000000ff0700720c */ /* 0x000fe40003f25270 */
[----:B------:R-:W-:Y:S01]  /*45a0*/  @!P3 FSETP.NEU.FTZ.AND P4, PT, R3, RZ, PT ;  /* 0x000000ff0300b20b */ /* 0x000fe20003f9d000 */
[----:B------:R-:W-:Y:S01]  /*45b0*/  VIADD R3, R23, 0x180 ;  /* 0x0000018017037836 */ /* 0x000fe20000000000 */
[----:B------:R-:W-:-:S04]  /*45c0*/  @!P3 FSETP.NEU.FTZ.AND P5, PT, R8, RZ, PT ;  /* 0x000000ff0800b20b */ /* 0x000fc80003fbd000 */
[----:B------:R-:W-:Y:S02]  /*45d0*/  @!P3 PLOP3.LUT P6, PT, P5, P4, PT, 0x28, 0x82 ;  /* 0x000000000082b81c */ /* 0x000fe40002fc8570 */
[----:B------:R-:W-:Y:S02]  /*45e0*/  ISETP.GE.AND P4, PT, R3, R16, PT ;  /* 0x000000100300720c */ /* 0x000fe40003f86270 */
[----:B------:R-:W-:-:S11]  /*45f0*/  P2R R27, PR, RZ, 0x40 ;  /* 0x00000040ff1b7803 */ /* 0x000fd60000000000 */
[----:B------:R-:W-:Y:S02]  /*4600*/  @!P4 IMAD.U32 R0, R0, 0x10000, RZ ;  /* 0x000100000000c824 */ /* 0x000fe400078e00ff */
[----:B------:R-:W-:-:S03]  /*4610*/  @!P4 IMAD.U32 R4, R4, 0x10000, RZ ;  /* 0x000100000404c824 */ /* 0x000fc600078e00ff */
[----:B------:R-:W-:Y:S02]  /*4620*/  @!P4 FSETP.NEU.FTZ.AND P5, PT, R0, RZ, PT ;  /* 0x000000ff0000c20b */ /* 0x000fe40003fbd000 */
[----:B------:R-:W-:-:S04]  /*4630*/  @!P4 FSETP.NEU.FTZ.AND P6, PT, R4, RZ, PT ;  /* 0x000000ff0400c20b */ /* 0x000fc80003fdd000 */
[----:B------:R-:W-:Y:S02]  /*4640*/  @!P4 PLOP3.LUT P0, PT, P6, P5, PT, 0x28, 0x82 ;  /* 0x000000000082c81c */ /* 0x000fe4000370a570 */
[----:B------:R-:W-:Y:S02]  /*4650*/  ISETP.NE.AND P6, PT, R27, RZ, PT ;  /* 0x000000ff1b00720c */ /* 0x000fe40003fc5270 */
[----:B------:R-:W-:Y:S02]  /*4660*/  P2R R19, PR, RZ, 0x1 ;  /* 0x00000001ff137803 */ /* 0x000fe40000000000 */
[----:B------:R-:W-:Y:S02]  /*4670*/  ISETP.NE.AND P0, PT, R6, RZ, PT ;  /* 0x000000ff0600720c */ /* 0x000fe40003f05270 */
[----:B------:R-:W-:Y:S02]  /*4680*/  ISETP.NE.AND P5, PT, R19, RZ, PT ;  /* 0x000000ff1300720c */ /* 0x000fe40003fa5270 */
[----:B------:R-:W-:-:S02]  /*4690*/  @!P1 SEL R5, RZ, 0x1, !P0 ;  /* 0x00000001ff059807 */ /* 0x000fc40004000000 */
[----:B------:R-:W-:Y:S02]  /*46a0*/  @!P3 SEL R26, RZ, 0x1, !P6 ;  /* 0x00000001ff1ab807 */ /* 0x000fe40007000000 */
[----:B------:R-:W-:Y:S01]  /*46b0*/  @!P4 SEL R22, RZ, 0x1, !P5 ;  /* 0x00000001ff16c807 */ /* 0x000fe20006800000 */
[----:B-1----:R-:W-:Y:S06]  /*46c0*/  @P1 BRA `(.L_x_416) ;  /* 0x0000000c00f01947 */ /* 0x002fec0003800000 */
[----:B------:R-:W0:Y:S01]  /*46d0*/  LDCU UR4, c[0x0][0x3a8] ;  /* 0x00007500ff0477ac */ /* 0x000e220008000800 */
[----:B------:R-:W1:Y:S01]  /*46e0*/  LDC.64 R8, c[0x0][0x388] ;  /* 0x0000e200ff087b82 */ /* 0x000e620000000a00 */
[----:B------:R-:W-:Y:S01]  /*46f0*/  IMAD R0, R2, 0x200, R23 ;  /* 0x0000020002007824 */ /* 0x000fe200078e0217 */
[----:B------:R-:W-:-:S03]  /*4700*/  PRMT R4, R17, 0x9910, RZ ;  /* 0x0000991011047816 */ /* 0x000fc600000000ff */
[----:B0-----:R-:W-:Y:S02]  /*4710*/  IMAD R3, R0, UR4, RZ ;  /* 0x0000000400037c24 */ /* 0x001fe4000f8e02ff */
[----:B------:R-:W-:-:S05]  /*4720*/  IMAD.MOV.U32 R0, RZ, RZ, R4 ;  /* 0x000000ffff007224 */ /* 0x000fca00078e0004 */
[----:B------:R-:W-:Y:S02]  /*4730*/  ISETP.GT.AND P1, PT, R0, 0x9, PT ;  /* 0x000000090000780c */ /* 0x000fe40003f24270 */
[----:B-1----:R-:W-:-:S05]  /*4740*/  IADD3 R8, P2, PT, R3, R8, RZ ;  /* 0x0000000803087210 */ /* 0x002fca0007f5e0ff */
[----:B------:R-:W-:-:S06]  /*4750*/  IMAD.X R9, RZ, RZ, R9, P2 ;  /* 0x000000ffff097224 */ /* 0x000fcc00010e0609 */
[----:B------:R-:W-:Y:S05]  /*4760*/  @P1 BRA `(.L_x_417) ;  /* 0x00000004000c1947 */ /* 0x000fea0003800000 */
[----:B------:R-:W-:-:S13]  /*4770*/  ISETP.GT.AND P0, PT, R0, 0x4, PT ;  /* 0x000000040000780c */ /* 0x000fda0003f04270 */
[----:B------:R-:W-:Y:S05]  /*4780*/  @P0 BRA `(.L_x_418) ;  /* 0x0000000000740947 */ /* 0x000fea0003800000 */
[----:B------:R-:W-:-:S13]  /*4790*/  ISETP.GT.AND P0, PT, R0, 0x1, PT ;  /* 0x000000010000780c */ /* 0x000fda0003f04270 */
[----:B------:R-:W-:Y:S05]  /*47a0*/  @P0 BRA `(.L_x_419) ;  /* 0x0000000000280947 */ /* 0x000fea0003800000 */
[----:B------:R-:W-:-:S13]  /*47b0*/  ISETP.NE.AND P0, PT, R17, RZ, PT ;  /* 0x000000ff1100720c */ /* 0x000fda0003f05270 */
[----:B------:R-:W-:Y:S05]  /*47c0*/  @!P0 BRA `(.L_x_420) ;  /* 0x0000000000148947 */ /* 0x000fea0003800000 */
[----:B------:R-:W-:-:S13]  /*47d0*/  ISETP.NE.AND P0, PT, R0, 0x1, PT ;  /* 0x000000010000780c */ /* 0x000fda0003f05270 */
[----:B------:R-:W-:Y:S05]  /*47e0*/  @P0 BRA `(.L_x_421) ;  /* 0x0000000c00000947 */ /* 0x000fea0003800000 */
[----:B------:R0:W-:Y:S01]  /*47f0*/  STG.E.U8 desc[UR36][R8.64], R5 ;  /* 0x0000000508007986 */ /* 0x0001e2000c101124 */
[----:B------:R-:W-:Y:S01]  /*4800*/  IMAD.MOV.U32 R23, RZ, RZ, R25 ;  /* 0x000000ffff177224 */ /* 0x000fe200078e0019 */
[----:B------:R-:W-:Y:S06]  /*4810*/  BRA `(.L_x_416) ;  /* 0x0000000c009c7947 */ /* 0x000fec0003800000 */
.L_x_420:
[----:B------:R0:W-:Y:S01]  /*4820*/  STG.E.U8 desc[UR36][R8.64], R5 ;  /* 0x0000000508007986 */ /* 0x0001e2000c101124 */
[----:B------:R-:W-:Y:S01]  /*4830*/  IMAD.MOV.U32 R23, RZ, RZ, R25 ;  /* 0x000000ffff177224 */ /* 0x000fe200078e0019 */
[----:B------:R-:W-:Y:S06]  /*4840*/  BRA `(.L_x_416) ;  /* 0x0000000c00907947 */ /* 0x000fec0003800000 */
.L_x_419:
[----:B------:R-:W-:-:S13]  /*4850*/  ISETP.NE.AND P0, PT, R0, 0x2, PT ;  /* 0x000000020000780c */ /* 0x000fda0003f05270 */
[----:B------:R-:W-:Y:S05]  /*4860*/  @!P0 BRA `(.L_x_422) ;  /* 0x0000000000308947 */ /* 0x000fea0003800000 */
[----:B------:R-:W-:-:S13]  /*4870*/  ISETP.NE.AND P0, PT, R0, 0x3, PT ;  /* 0x000000030000780c */ /* 0x000fda0003f05270 */
[----:B------:R-:W-:Y:S05]  /*4880*/  @!P0 BRA `(.L_x_423) ;  /* 0x00000000001c8947 */ /* 0x000fea0003800000 */
[----:B------:R-:W-:-:S13]  /*4890*/  ISETP.NE.AND P0, PT, R0, 0x4, PT ;  /* 0x000000040000780c */ /* 0x000fda0003f05270 */
[----:B------:R-:W-:Y:S05]  /*48a0*/  @P0 BRA `(.L_x_421) ;  /* 0x0000000800d00947 */ /* 0x000fea0003800000 */
[--C-:B------:R-:W-:Y:S01]  /*48b0*/  SHF.R.S32.HI R7, RZ, 0x1f, R5.reuse ;  /* 0x0000001fff077819 */ /* 0x100fe20000011405 */
[----:B------:R-:W-:Y:S02]  /*48c0*/  IMAD.MOV.U32 R6, RZ, RZ, R5 ;  /* 0x000000ffff067224 */ /* 0x000fe400078e0005 */
[----:B------:R-:W-:-:S03]  /*48d0*/  IMAD.MOV.U32 R23, RZ, RZ, R25 ;  /* 0x000000ffff177224 */ /* 0x000fc600078e0019 */
[----:B------:R0:W-:Y:S01]  /*48e0*/  STG.E.64 desc[UR36][R8.64], R6 ;  /* 0x0000000608007986 */ /* 0x0001e2000c101b24 */
[----:B------:R-:W-:Y:S05]  /*48f0*/  BRA `(.L_x_416) ;  /* 0x0000000c00647947 */ /* 0x000fea0003800000 */
.L_x_423:
[----:B------:R0:W-:Y:S01]  /*4900*/  STG.E desc[UR36][R8.64], R5 ;  /* 0x0000000508007986 */ /* 0x0001e2000c101924 */
[----:B------:R-:W-:Y:S01]  /*4910*/  IMAD.MOV.U32 R23, RZ, RZ, R25 ;  /* 0x000000ffff177224 */ /* 0x000fe200078e0019 */
[----:B------:R-:W-:Y:S06]  /*4920*/  BRA `(.L_x_416) ;  /* 0x0000000c00587947 */ /* 0x000fec0003800000 */
.L_x_422:
[----:B------:R0:W-:Y:S01]  /*4930*/  STG.E.U16 desc[UR36][R8.64], R5 ;  /* 0x0000000508007986 */ /* 0x0001e2000c101524 */
[----:B------:R-:W-:Y:S01]  /*4940*/  IMAD.MOV.U32 R23, RZ, RZ, R25 ;  /* 0x000000ffff177224 */ /* 0x000fe200078e0019 */
[----:B------:R-:W-:Y:S06]  /*4950*/  BRA `(.L_x_416) ;  /* 0x0000000c004c7947 */ /* 0x000fec0003800000 */
.L_x_418:
[----:B------:R-:W-:-:S13]  /*4960*/  ISETP.GT.AND P0, PT, R0, 0x6, PT ;  /* 0x000000060000780c */ /* 0x000fda0003f04270 */
[----:B------:R-:W-:Y:S05]  /*4970*/  @P0 BRA `(.L_x_424) ;  /* 0x0000000000340947 */ /* 0x000fea0003800000 */
[----:B------:R-:W-:-:S13]  /*4980*/  ISETP.NE.AND P0, PT, R0, 0x5, PT ;  /* 0x000000050000780c */ /* 0x000fda0003f05270 */
[----:B------:R-:W-:Y:S05]  /*4990*/  @!P0 BRA `(.L_x_425) ;  /* 0x0000000000188947 */ /* 0x000fea0003800000 */
[----:B------:R-:W-:-:S13]  /*49a0*/  ISETP.NE.AND P0, PT, R0, 0x6, PT ;  /* 0x000000060000780c */ /* 0x000fda0003f05270 */
[----:B------:R-:W-:Y:S05]  /*49b0*/  @P0 BRA `(.L_x_421) ;  /* 0x00000008008c0947 */ /* 0x000fea0003800000 */
[----:B------:R-:W0:Y:S01]  /*49c0*/  I2F.S16 R5, R5 ;  /* 0x0000000500057306 */ /* 0x000e220000101400 */
[----:B------:R-:W-:Y:S01]  /*49d0*/  IMAD.MOV.U32 R23, RZ, RZ, R25 ;  /* 0x000000ffff177224 */ /* 0x000fe200078e0019 */
[----:B0-----:R0:W-:Y:S01]  /*49e0*/  STG.E desc[UR36][R8.64], R5 ;  /* 0x0000000508007986 */ /* 0x0011e2000c101924 */
[----:B------:R-:W-:Y:S05]  /*49f0*/  BRA `(.L_x_416) ;  /* 0x0000000c00247947 */ /* 0x000fea0003800000 */
.L_x_425:
[----:B------:R-:W0:Y:S01]  /*4a00*/  I2F.S16 R0, R5 ;  /* 0x0000000500007306 */ /* 0x000e220000101400 */
[----:B------:R-:W-:Y:S01]  /*4a10*/  IMAD.MOV.U32 R23, RZ, RZ, R25 ;  /* 0x000000ffff177224 */ /* 0x000fe200078e0019 */
[----:B0-----:R-:W-:-:S05]  /*4a20*/  F2FP.F16.F32.PACK_AB R0, RZ, R0 ;  /* 0x00000000ff00723e */ /* 0x001fca00000000ff */
[----:B------:R0:W-:Y:S01]  /*4a30*/  STG.E.U16 desc[UR36][R8.64], R0 ;  /* 0x0000000008007986 */ /* 0x0001e2000c101524 */
[----:B------:R-:W-:Y:S05]  /*4a40*/  BRA `(.L_x_416) ;  /* 0x0000000c00107947 */ /* 0x000fea0003800000 */
.L_x_424:
[----:B------:R-:W-:-:S13]  /*4a50*/  ISETP.NE.AND P0, PT, R0, 0x7, PT ;  /* 0x000000070000780c */ /* 0x000fda0003f05270 */
[----:B------:R-:W-:Y:S05]  /*4a60*/  @!P0 BRA `(.L_x_426) ;  /* 0x00000000003c8947 */ /* 0x000fea0003800000 */
[----:B------:R-:W-:-:S13]  /*4a70*/  ISETP.NE.AND P0, PT, R0, 0x8, PT ;  /* 0x000000080000780c */ /* 0x000fda0003f05270 */
[----:B------:R-:W-:Y:S05]  /*4a80*/  @!P0 BRA `(.L_x_427) ;  /* 0x00000000001c8947 */ /* 0x000fea0003800000 */
[----:B------:R-:W-:-:S13]  /*4a90*/  ISETP.NE.AND P0, PT, R0, 0x9, PT ;  /* 0x000000090000780c */ /* 0x000fda0003f05270 */
[----:B------:R-:W-:Y:S05]  /*4aa0*/  @P0 BRA `(.L_x_421) ;  /* 0x0000000800500947 */ /* 0x000fea0003800000 */
[----:B------:R-:W0:Y:S01]  /*4ab0*/  I2F.S16 R6, R5 ;  /* 0x0000000500067306 */ /* 0x000e220000101400 */
[----:B------:R-:W-:Y:S02]  /*4ac0*/  IMAD.MOV.U32 R7, RZ, RZ, RZ ;  /* 0x000000ffff077224 */ /* 0x000fe400078e00ff */
[----:B------:R-:W-:-:S03]  /*4ad0*/  IMAD.MOV.U32 R23, RZ, RZ, R25 ;  /* 0x000000ffff177224 */ /* 0x000fc600078e0019 */
[----:B0-----:R0:W-:Y:S01]  /*4ae0*/  STG.E.64 desc[UR36][R8.64], R6 ;  /* 0x0000000608007986 */ /* 0x0011e2000c101b24 */
[----:B------:R-:W-:Y:S05]  /*4af0*/  BRA `(.L_x_416) ;  /* 0x0000000800e47947 */ /* 0x000fea0003800000 */
.L_x_427:
[----:B------:R-:W0:Y:S01]  /*4b00*/  I2F.S16 R5, R5 ;  /* 0x0000000500057306 */ /* 0x000e220000101400 */
[----:B------:R-:W-:Y:S01]  /*4b10*/  IMAD.MOV.U32 R23, RZ, RZ, R25 ;  /* 0x000000ffff177224 */ /* 0x000fe200078e0019 */
[----:B0-----:R-:W-:-:S04]  /*4b20*/  F2FP.F16.F32.PACK_AB R3, RZ, R5 ;  /* 0x00000005ff03723e */ /* 0x001fc800000000ff */
[----:B------:R-:W-:-:S05]  /*4b30*/  PRMT R3, R3, 0x5410, RZ ;  /* 0x0000541003037816 */ /* 0x000fca00000000ff */
[----:B------:R0:W-:Y:S01]  /*4b40*/  STG.E desc[UR36][R8.64], R3 ;  /* 0x0000000308007986 */ /* 0x0001e2000c101924 */
[----:B------:R-:W-:Y:S05]  /*4b50*/  BRA `(.L_x_416) ;  /* 0x0000000800cc7947 */ /* 0x000fea0003800000 */
.L_x_426:
[----:B------:R-:W0:Y:S01]  /*4b60*/  I2F.F64.S16 R4, R5 ;  /* 0x0000000500047312 */ /* 0x000e220000101c00 */
[----:B------:R-:W-:Y:S01]  /*4b70*/  IMAD.MOV.U32 R23, RZ, RZ, R25 ;  /* 0x000000ffff177224 */ /* 0x000fe200078e0019 */
[----:B0-----:R0:W-:Y:S01]  /*4b80*/  STG.E.64 desc[UR36][R8.64], R4 ;  /* 0x0000000408007986 */ /* 0x0011e2000c101b24 */
[----:B------:R-:W-:Y:S05]  /*4b90*/  BRA `(.L_x_416) ;  /* 0x0000000800bc7947 */ /* 0x000fea0003800000 */
.L_x_417:
[----:B------:R-:W-:-:S13]  /*4ba0*/  ISETP.GT.AND P1, PT, R0, 0x18, PT ;  /* 0x000000180000780c */ /* 0x000fda0003f24270 */
[----:B------:R-:W-:Y:S05]  /*4bb0*/  @P1 BRA `(.L_x_428) ;  /* 0x0000000400001947 */ /* 0x000fea0003800000 */
[----:B------:R-:W-:-:S13]  /*4bc0*/  ISETP.GT.AND P1, PT, R0, 0xe, PT ;  /* 0x0000000e0000780c */ /* 0x000fda0003f24270 */
[----:B------:R-:W-:Y:S05]  /*4bd0*/  @P1 BRA `(.L_x_429) ;  /* 0x0000000000341947 */ /* 0x000fea0003800000 */
[----:B------:R-:W-:-:S13]  /*4be0*/  ISETP.NE.AND P1, PT, R0, 0xa, PT ;  /* 0x0000000a0000780c */ /* 0x000fda0003f25270 */
[----:B------:R-:W-:Y:S05]  /*4bf0*/  @!P1 BRA `(.L_x_430) ;  /* 0x0000000000189947 */ /* 0x000fea0003800000 */
[----:B------:R-:W-:-:S13]  /*4c00*/  ISETP.NE.AND P1, PT, R0, 0xb, PT ;  /* 0x0000000b0000780c */ /* 0x000fda0003f25270 */
[----:B------:R-:W-:Y:S05]  /*4c10*/  @P1 BRA `(.L_x_421) ;  /* 0x0000000400f41947 */ /* 0x000fea0003800000 */
[----:B------:R-:W-:Y:S01]  /*4c20*/  SEL R3, RZ, 0x1, !P0 ;  /* 0x00000001ff037807 */ /* 0x000fe20004000000 */
[----:B------:R-:W-:-:S04]  /*4c30*/  IMAD.MOV.U32 R23, RZ, RZ, R25 ;  /* 0x000000ffff177224 */ /* 0x000fc800078e0019 */
[----:B------:R4:W-:Y:S01]  /*4c40*/  STG.E.U8 desc[UR36][R8.64], R3 ;  /* 0x0000000308007986 */ /* 0x0009e2000c101124 */
[----:B------:R-:W-:Y:S05]  /*4c50*/  BRA `(.L_x_416) ;  /* 0x00000008008c7947 */ /* 0x000fea0003800000 */
.L_x_430:
[----:B------:R-:W0:Y:S01]  /*4c60*/  I2F.F64.S16 R4, R5 ;  /* 0x0000000500047312 */ /* 0x000e220000101c00 */
[----:B------:R-:W-:Y:S01]  /*4c70*/  CS2R R6, SRZ ;  /* 0x0000000000067805 */ /* 0x000fe2000001ff00 */
[----:B------:R-:W-:-:S04]  /*4c80*/  IMAD.MOV.U32 R23, RZ, RZ, R25 ;  /* 0x000000ffff177224 */ /* 0x000fc800078e0019 */
[----:B0-----:R3:W-:Y:S01]  /*4c90*/  STG.E.128 desc[UR36][R8.64], R4 ;  /* 0x0000000408007986 */ /* 0x0017e2000c101d24 */
[----:B------:R-:W-:Y:S05]  /*4ca0*/  BRA `(.L_x_416) ;  /* 0x0000000800787947 */ /* 0x000fea0003800000 */
.L_x_429:
[----:B------:R-:W-:-:S13]  /*4cb0*/  ISETP.NE.AND P0, PT, R0, 0xf, PT ;  /* 0x0000000f0000780c */ /* 0x000fda0003f05270 */
[----:B------:R-:W-:Y:S05]  /*4cc0*/  @!P0 BRA `(.L_x_431) ;  /* 0x0000000000a88947 */ /* 0x000fea0003800000 */
[----:B------:R-:W-:-:S13]  /*4cd0*/  ISETP.NE.AND P0, PT, R0, 0x17, PT ;  /* 0x000000170000780c */ /* 0x000fda0003f05270 */
[----:B------:R-:W-:Y:S05]  /*4ce0*/  @!P0 BRA `(.L_x_432) ;  /* 0x0000000000508947 */ /* 0x000fea0003800000 */
[----:B------:R-:W-:-:S13]  /*4cf0*/  ISETP.NE.AND P0, PT, R0, 0x18, PT ;  /* 0x000000180000780c */ /* 0x000fda0003f05270 */
[----:B------:R-:W-:Y:S05]  /*4d00*/  @P0 BRA `(.L_x_421) ;  /* 0x0000000400b80947 */ /* 0x000fea0003800000 */
[----:B------:R-:W0:Y:S01]  /*4d10*/  I2F.S16 R6, R5 ;  /* 0x0000000500067306 */ /* 0x000e220000101400 */
[----:B------:R-:W-:Y:S01]  /*4d20*/  BSSY.RECONVERGENT B0, `(.L_x_433) ;  /* 0x000000c000007945 */ /* 0x000fe20003800200 */
[----:B------:R-:W-:Y:S01]  /*4d30*/  IMAD.MOV.U32 R0, RZ, RZ, 0x7f ;  /* 0x0000007fff007424 */ /* 0x000fe200078e00ff */
[----:B0-----:R-:W-:Y:S02]  /*4d40*/  LOP3.LUT R4, R6, 0x7fffffff, RZ, 0xc0, !PT ;  /* 0x7fffffff06047812 */ /* 0x001fe400078ec0ff */
[----:B------:R-:W-:Y:S02]  /*4d50*/  SHF.R.U32.HI R7, RZ, 0x18, R6 ;  /* 0x00000018ff077819 */ /* 0x000fe40000011606 */
[----:B------:R-:W-:-:S13]  /*4d60*/  ISETP.GT.U32.AND P0, PT, R4, 0x43efffff, PT ;  /* 0x43efffff0400780c */ /* 0x000fda0003f04070 */
[----:B------:R-:W-:Y:S05]  /*4d70*/  @P0 BRA `(.L_x_434) ;  /* 0x0000000000180947 */ /* 0x000fea0003800000 */
[----:B------:R-:W-:-:S13]  /*4d80*/  ISETP.GT.U32.AND P0, PT, R4, 0x3c7fffff, PT ;  /* 0x3c7fffff0400780c */ /* 0x000fda0003f04070 */
[----:B------:R-:W-:-:S04]  /*4d90*/  @P0 SHF.R.U32.HI R0, RZ, 0x14, R6 ;  /* 0x00000014ff000819 */ /* 0x000fc80000011606 */
[----:B------:R-:W-:Y:S01]  /*4da0*/  @P0 LOP3.LUT R3, R0, 0x1, RZ, 0xc0, !PT ;  /* 0x0000000100030812 */ /* 0x000fe200078ec0ff */
[----:B------:R-:W-:-:S03]  /*4db0*/  @!P0 FADD.FTZ R0, R4, 16384 ;  /* 0x4680000004008421 */ /* 0x000fc60000010000 */
[----:B------:R-:W-:-:S04]  /*4dc0*/  @P0 IADD3 R3, PT, PT, R6, 0x407ffff, R3 ;  /* 0x0407ffff06030810 */ /* 0x000fc80007ffe003 */
[----:B------:R-:W-:-:S07]  /*4dd0*/  @P0 SHF.R.U32.HI R0, RZ, 0x14, R3 ;  /* 0x00000014ff000819 */ /* 0x000fce0000011603 */
.L_x_434:
[----:B------:R-:W-:Y:S05]  /*4de0*/  BSYNC.RECONVERGENT B0 ;  /* 0x0000000000007941 */ /* 0x000fea0003800200 */
.L_x_433:
[----:B------:R-:W-:Y:S01]  /*4df0*/  LOP3.LUT R7, R0, 0x80, R7, 0xf8, !PT ;  /* 0x0000008000077812 */ /* 0x000fe200078ef807 */
[----:B------:R-:W-:-:S04]  /*4e00*/  IMAD.MOV.U32 R23, RZ, RZ, R25 ;  /* 0x000000ffff177224 */ /* 0x000fc800078e0019 */
[----:B------:R2:W-:Y:S01]  /*4e10*/  STG.E.U8 desc[UR36][R8.64], R7 ;  /* 0x0000000708007986 */ /* 0x0005e2000c101124 */
[----:B------:R-:W-:Y:S05]  /*4e20*/  BRA `(.L_x_416) ;  /* 0x0000000800187947 */ /* 0x000fea0003800000 */
.L_x_432:
[----:B------:R-:W0:Y:S01]  /*4e30*/  I2F.S16 R6, R5 ;  /* 0x0000000500067306 */ /* 0x000e220000101400 */
[----:B------:R-:W-:Y:S01]  /*4e40*/  BSSY.RECONVERGENT B0, `(.L_x_435) ;  /* 0x000000e000007945 */ /* 0x000fe20003800200 */
[----:B0-----:R-:W-:Y:S02]  /*4e50*/  LOP3.LUT R4, R6, 0x7fffffff, RZ, 0xc0, !PT ;  /* 0x7fffffff06047812 */ /* 0x001fe400078ec0ff */
[----:B------:R-:W-:Y:S02]  /*4e60*/  SHF.R.U32.HI R7, RZ, 0x18, R6 ;  /* 0x00000018ff077819 */ /* 0x000fe40000011606 */
[----:B------:R-:W-:-:S13]  /*4e70*/  ISETP.GE.U32.AND P1, PT, R4, 0x47800000, PT ;  /* 0x478000000400780c */ /* 0x000fda0003f26070 */
[----:B------:R-:W-:Y:S01]  /*4e80*/  @P1 IMAD.MOV.U32 R0, RZ, RZ, 0x7f ;  /* 0x0000007fff001424 */ /* 0x000fe200078e00ff */
[----:B------:R-:W-:-:S04]  /*4e90*/  @P1 ISETP.GT.U32.AND P0, PT, R4, 0x7f800000, PT ;  /* 0x7f8000000400180c */ /* 0x000fc80003f04070 */
[----:B------:R-:W-:Y:S01]  /*4ea0*/  @P1 SEL R0, R0, 0x7c, P0 ;  /* 0x0000007c00001807 */ /* 0x000fe20000000000 */
[----:B------:R-:W-:Y:S08]  /*4eb0*/  @P1 BRA `(.L_x_436) ;  /* 0x0000000000181947 */ /* 0x000ff00003800000 */
[----:B------:R-:W-:-:S13]  /*4ec0*/  ISETP.GT.U32.AND P0, PT, R4, 0x387fffff, PT ;  /* 0x387fffff0400780c */ /* 0x000fda0003f04070 */
[----:B------:R-:W-:-:S04]  /*4ed0*/  @P0 SHF.R.U32.HI R0, RZ, 0x15, R6 ;  /* 0x00000015ff000819 */ /* 0x000fc80000011606 */
[----:B------:R-:W-:Y:S01]  /*4ee0*/  @P0 LOP3.LUT R3, R0, 0x1, RZ, 0xc0, !PT ;  /* 0x0000000100030812 */ /* 0x000fe200078ec0ff */
[----:B------:R-:W-:-:S03]  /*4ef0*/  @!P0 FADD.FTZ R0, R4, 128 ;  /* 0x4300000004008421 */ /* 0x000fc60000010000 */
[----:B------:R-:W-:-:S04]  /*4f00*/  @P0 IADD3 R3, PT, PT, R6, 0x80fffff, R3 ;  /* 0x080fffff06030810 */ /* 0x000fc80007ffe003 */
[----:B------:R-:W-:-:S07]  /*4f10*/  @P0 SHF.R.U32.HI R0, RZ, 0x15, R3 ;  /* 0x00000015ff000819 */ /* 0x000fce0000011603 */
.L_x_436:
[----:B------:R-:W-:Y:S05]  /*4f20*/  BSYNC.RECONVERGENT B0 ;  /* 0x0000000000007941 */ /* 0x000fea0003800200 */
.L_x_435:
[----:B------:R-:W-:Y:S01]  /*4f30*/  LOP3.LUT R7, R0, 0x80, R7, 0xf8, !PT ;  /* 0x0000008000077812 */ /* 0x000fe200078ef807 */
[----:B------:R-:W-:-:S04]  /*4f40*/  IMAD.MOV.U32 R23, RZ, RZ, R25 ;  /* 0x000000ffff177224 */ /* 0x000fc800078e0019 */
[----:B------:R1:W-:Y:S01]  /*4f50*/  STG.E.U8 desc[UR36][R8.64], R7 ;  /* 0x0000000708007986 */ /* 0x0003e2000c101124 */
[----:B------:R-:W-:Y:S05]  /*4f60*/  BRA `(.L_x_416) ;  /* 0x0000000400c87947 */ /* 0x000fea0003800000 */
.L_x_431:
[----:B------:R-:W0:Y:S01]  /*4f70*/  I2F.S16 R0, R5 ;  /* 0x0000000500007306 */ /* 0x000e220000101400 */
[----:B------:R-:W-:Y:S01]  /*4f80*/  IMAD.MOV.U32 R23, RZ, RZ, R25 ;  /* 0x000000ffff177224 */ /* 0x000fe200078e0019 */
[----:B0-----:R-:W-:-:S05]  /*4f90*/  F2FP.BF16.F32.PACK_AB R0, RZ, R0 ;  /* 0x00000000ff00723e */ /* 0x001fca00000010ff */
[----:B------:R0:W-:Y:S01]  /*4fa0*/  STG.E.U16 desc[UR36][R8.64], R0 ;  /* 0x0000000008007986 */ /* 0x0001e2000c101524 */
[----:B------:R-:W-:Y:S05]  /*4fb0*/  BRA `(.L_x_416) ;  /* 0x0000000400b47947 */ /* 0x000fea0003800000 */
.L_x_428:
[----:B------:R-:W-:-:S13]  /*4fc0*/  ISETP.GT.AND P0, PT, R0, 0x1b, PT ;  /* 0x0000001b0000780c */ /* 0x000fda0003f04270 */
[----:B------:R-:W-:Y:S05]  /*4fd0*/  @P0 BRA `(.L_x_437) ;  /* 0x0000000000ec0947 */ /* 0x000fea0003800000 */
[----:B------:R-:W-:-:S13]  /*4fe0*/  ISETP.NE.AND P0, PT, R0, 0x19, PT ;  /* 0x000000190000780c */ /* 0x000fda0003f05270 */
[----:B------:R-:W-:Y:S05]  /*4ff0*/  @!P0 BRA `(.L_x_438) ;  /* 0x0000000000808947 */ /* 0x000fea0003800000 */
[----:B------:R-:W-:-:S13]  /*5000*/  ISETP.NE.AND P0, PT, R0, 0x1a, PT ;  /* 0x0000001a0000780c */ /* 0x000fda0003f05270 */
[----:B------:R-:W-:Y:S05]  /*5010*/  @!P0 BRA `(.L_x_439) ;  /* 0x0000000000148947 */ /* 0x000fea0003800000 */
[----:B------:R-:W-:-:S13]  /*5020*/  ISETP.NE.AND P0, PT, R0, 0x1b, PT ;  /* 0x0000001b0000780c */ /* 0x000fda0003f05270 */
[----:B------:R-:W-:Y:S05]  /*5030*/  @P0 BRA `(.L_x_421) ;  /* 0x0000000000ec0947 */ /* 0x000fea0003800000 */
[----:B------:R0:W-:Y:S01]  /*5040*/  STG.E.U16 desc[UR36][R8.64], R5 ;  /* 0x0000000508007986 */ /* 0x0001e2000c101524 */
[----:B------:R-:W-:Y:S01]  /*5050*/  IMAD.MOV.U32 R23, RZ, RZ, R25 ;  /* 0x000000ffff177224 */ /* 0x000fe200078e0019 */
[----:B------:R-:W-:Y:S06]  /*5060*/  BRA `(.L_x_416) ;  /* 0x0000000400887947 */ /* 0x000fec0003800000 */
.L_x_439:
[----:B------:R-:W0:Y:S01]  /*5070*/  I2F.S16 R3, R5 ;  /* 0x0000000500037306 */ /* 0x000e220000101400 */
[----:B------:R-:W-:Y:S01]  /*5080*/  BSSY.RECONVERGENT B0, `(.L_x_440) ;  /* 0x0000014000007945 */ /* 0x000fe20003800200 */
[----:B------:R-:W-:Y:S01]  /*5090*/  IMAD.MOV.U32 R4, RZ, RZ, 0x80 ;  /* 0x00000080ff047424 */ /* 0x000fe200078e00ff */
[----:B0-----:R-:W-:-:S04]  /*50a0*/  LOP3.LUT R0, R3, 0x7fffffff, RZ, 0xc0, !PT ;  /* 0x7fffffff03007812 */ /* 0x001fc800078ec0ff */
[----:B------:R-:W-:-:S13]  /*50b0*/  ISETP.GT.U32.AND P0, PT, R0, 0x437fffff, PT ;  /* 0x437fffff0000780c */ /* 0x000fda0003f04070 */
[----:B------:R-:W-:Y:S05]  /*50c0*/  @P0 BRA `(.L_x_441) ;  /* 0x00000000003c0947 */ /* 0x000fea0003800000 */
[----:B------:R-:W-:-:S13]  /*50d0*/  ISETP.GT.U32.AND P0, PT, R0, 0x3bffffff, PT ;  /* 0x3bffffff0000780c */ /* 0x000fda0003f04070 */
[----:B------:R-:W-:Y:S05]  /*50e0*/  @P0 BRA `(.L_x_442) ;  /* 0x0000000000140947 */ /* 0x000fea0003800000 */
[----:B------:R-:W-:Y:S01]  /*50f0*/  FADD.FTZ R0, R0, 8192 ;  /* 0x4600000000007421 */ /* 0x000fe20000010000 */
[----:B------:R-:W-:-:S04]  /*5100*/  PRMT R4, RZ, 0x7610, R4 ;  /* 0x00007610ff047816 */ /* 0x000fc80000000004 */
[----:B------:R-:W-:-:S13]  /*5110*/  LOP3.LUT P0, R0, R0, 0xff, RZ, 0xc0, !PT ;  /* 0x000000ff00007812 */ /* 0x000fda000780c0ff */
[----:B------:R-:W-:Y:S05]  /*5120*/  @!P0 BRA `(.L_x_441) ;  /* 0x0000000000248947 */ /* 0x000fea0003800000 */
[----:B------:R-:W-:Y:S05]  /*5130*/  BRA `(.L_x_443) ;  /* 0x0000000000147947 */ /* 0x000fea0003800000 */
.L_x_442:
[----:B------:R-:W-:-:S04]  /*5140*/  SHF.R.U32.HI R0, RZ, 0x14, R3 ;  /* 0x00000014ff007819 */ /* 0x000fc80000011603 */
[----:B------:R-:W-:-:S04]  /*5150*/  LOP3.LUT R0, R0, 0x1, RZ, 0xc0, !PT ;  /* 0x0000000100007812 */ /* 0x000fc800078ec0ff */
[----:B------:R-:W-:-:S04]  /*5160*/  IADD3 R0, PT, PT, R3, 0x487ffff, R0 ;  /* 0x0487ffff03007810 */ /* 0x000fc80007ffe000 */
[----:B------:R-:W-:-:S04]  /*5170*/  SHF.R.U32.HI R0, RZ, 0x14, R0 ;  /* 0x00000014ff007819 */ /* 0x000fc80000011600 */
[----:B------:R-:W-:-:S07]  /*5180*/  LOP3.LUT R0, R0, 0xff, RZ, 0xc0, !PT ;  /* 0x000000ff00007812 */ /* 0x000fce00078ec0ff */
.L_x_443:
[----:B------:R-:W-:-:S04]  /*5190*/  SHF.R.U32.HI R3, RZ, 0x18, R3 ;  /* 0x00000018ff037819 */ /* 0x000fc80000011603 */
[----:B------:R-:W-:-:S04]  /*51a0*/  LOP3.LUT R0, R0, 0x80, R3, 0xf8, !PT ;  /* 0x0000008000007812 */ /* 0x000fc800078ef803 */
[----:B------:R-:W-:-:S07]  /*51b0*/  PRMT R4, R0, 0x7610, R4 ;  /* 0x0000761000047816 */ /* 0x000fce0000000004 */
.L_x_441:
[----:B------:R-:W-:Y:S05]  /*51c0*/  BSYNC.RECONVERGENT B0 ;  /* 0x0000000000007941 */ /* 0x000fea0003800200 */
.L_x_440:
[----:B------:R0:W-:Y:S01]  /*51d0*/  STG.E.U8 desc[UR36][R8.64], R4 ;  /* 0x0000000408007986 */ /* 0x0001e2000c101124 */
[----:B------:R-:W-:Y:S01]  /*51e0*/  IMAD.MOV.U32 R23, RZ, RZ, R25 ;  /* 0x000000ffff177224 */ /* 0x000fe200078e0019 */
[----:B------:R-:W-:Y:S06]  /*51f0*/  BRA `(.L_x_416) ;  /* 0x0000000400247947 */ /* 0x000fec0003800000 */
.L_x_438:
        /* <DEDUP_REMOVED lines=13> */
.L_x_446:
[----:B------:R-:W-:-:S04]  /*52d0*/  SHF.R.U32.HI R0, RZ, 0x15, R3 ;  /* 0x00000015ff007819 */ /* 0x000fc80000011603 */
[----:B------:R-:W-:-:S04]  /*52e0*/  LOP3.LUT R0, R0, 0x1, RZ, 0xc0, !PT ;  /* 0x0000000100007812 */ /* 0x000fc800078ec0ff */
[----:B------:R-:W-:-:S04]  /*52f0*/  IADD3 R0, PT, PT, R3, 0x88fffff, R0 ;  /* 0x088fffff03007810 */ /* 0x000fc80007ffe000 */
[----:B------:R-:W-:-:S04]  /*5300*/  SHF.R.U32.HI R0, RZ, 0x15, R0 ;  /* 0x00000015ff007819 */ /* 0x000fc80000011600 */
[----:B------:R-:W-:-:S07]  /*5310*/  LOP3.LUT R0, R0, 0xff, RZ, 0xc0, !PT ;  /* 0x000000ff00007812 */ /* 0x000fce00078ec0ff */
.L_x_447:
[----:B------:R-:W-:-:S04]  /*5320*/  SHF.R.U32.HI R3, RZ, 0x18, R3 ;  /* 0x00000018ff037819 */ /* 0x000fc80000011603 */
[----:B------:R-:W-:-:S04]  /*5330*/  LOP3.LUT R0, R0, 0x80, R3, 0xf8, !PT ;  /* 0x0000008000007812 */ /* 0x000fc800078ef803 */
[----:B------:R-:W-:-:S07]  /*5340*/  PRMT R4, R0, 0x7610, R4 ;  /* 0x0000761000047816 */ /* 0x000fce0000000004 */
.L_x_445:
[----:B------:R-:W-:Y:S05]  /*5350*/  BSYNC.RECONVERGENT B0 ;  /* 0x0000000000007941 */ /* 0x000fea0003800200 */
.L_x_444:
[----:B------:R0:W-:Y:S01]  /*5360*/  STG.E.U8 desc[UR36][R8.64], R4 ;  /* 0x0000000408007986 */ /* 0x0001e2000c101124 */
[----:B------:R-:W-:Y:S01]  /*5370*/  IMAD.MOV.U32 R23, RZ, RZ, R25 ;  /* 0x000000ffff177224 */ /* 0x000fe200078e0019 */
[----:B------:R-:W-:Y:S06]  /*5380*/  BRA `(.L_x_416) ;  /* 0x0000000000c07947 */ /* 0x000fec0003800000 */
.L_x_437:
[----:B------:R-:W-:-:S13]  /*5390*/  ISETP.NE.AND P0, PT, R0, 0x1c, PT ;  /* 0x0000001c0000780c */ /* 0x000fda0003f05270 */
[----:B------:R-:W-:Y:S05]  /*53a0*/  @!P0 BRA `(.L_x_448) ;  /* 0x0000000000b08947 */ /* 0x000fea0003800000 */
[----:B------:R-:W-:-:S13]  /*53b0*/  ISETP.NE.AND P0, PT, R0, 0x1d, PT ;  /* 0x0000001d0000780c */ /* 0x000fda0003f05270 */
[----:B------:R-:W-:Y:S05]  /*53c0*/  @!P0 BRA `(.L_x_449) ;  /* 0x0000000000948947 */ /* 0x000fea0003800000 */
[----:B------:R-:W-:-:S13]  /*53d0*/  ISETP.NE.AND P0, PT, R0, 0x2c, PT ;  /* 0x0000002c0000780c */ /* 0x000fda0003f05270 */
[----:B------:R-:W-:Y:S05]  /*53e0*/  @!P0 BRA `(.L_x_450) ;  /* 0x0000000000488947 */ /* 0x000fea0003800000 */
.L_x_421:
        /* <DEDUP_REMOVED lines=16> */
.L_x_451:
[----:B------:R-:W-:Y:S01]  /*54f0*/  IMAD.MOV.U32 R23, RZ, RZ, R25 ;  /* 0x000000ffff177224 */ /* 0x000fe200078e0019 */
[----:B------:R-:W-:Y:S06]  /*5500*/  BRA `(.L_x_416) ;  /* 0x0000000000607947 */ /* 0x000fec0003800000 */
.L_x_450:
[----:B------:R-:W0:Y:S01]  /*5510*/  I2F.S16 R6, R5 ;  /* 0x0000000500067306 */ /* 0x000e220000101400 */
[----:B------:R-:W-:Y:S01]  /*5520*/  IMAD.MOV.U32 R23, RZ, RZ, R25 ;  /* 0x000000ffff177224 */ /* 0x000fe200078e0019 */
[----:B0-----:R-:W-:-:S04]  /*5530*/  SHF.R.U32.HI R4, RZ, 0x17, R6 ;  /* 0x00000017ff047819 */ /* 0x001fc80000011606 */
[----:B------:R-:W-:-:S04]  /*5540*/  LOP3.LUT R3, R4, 0xff, RZ, 0xc0, !PT ;  /* 0x000000ff04037812 */ /* 0x000fc800078ec0ff */
        /* <DEDUP_REMOVED lines=13> */
.L_x_449:
[--C-:B------:R-:W-:Y:S01]  /*5620*/  SHF.R.S32.HI R7, RZ, 0x1f, R5.reuse ;  /* 0x0000001fff077819 */ /* 0x100fe20000011405 */
[----:B------:R-:W-:Y:S02]  /*5630*/  IMAD.MOV.U32 R6, RZ, RZ, R5 ;  /* 0x000000ffff067224 */ /* 0x000fe400078e0005 */
[----:B------:R-:W-:-:S03]  /*5640*/  IMAD.MOV.U32 R23, RZ, RZ, R25 ;  /* 0x000000ffff177224 */ /* 0x000fc600078e0019 */
[----:B------:R0:W-:Y:S01]  /*5650*/  STG.E.64 desc[UR36][R8.64], R6 ;  /* 0x0000000608007986 */ /* 0x0001e2000c101b24 */
[----:B------:R-:W-:Y:S05]  /*5660*/  BRA `(.L_x_416) ;  /* 0x0000000000087947 */ /* 0x000fea0003800000 */
.L_x_448:
[----:B------:R0:W-:Y:S01]  /*5670*/  STG.E desc[UR36][R8.64], R5 ;  /* 0x0000000508007986 */ /* 0x0001e2000c101924 */
[----:B------:R-:W-:-:S07]  /*5680*/  IMAD.MOV.U32 R23, RZ, RZ, R25 ;  /* 0x000000ffff177224 */ /* 0x000fce00078e0019 */
.L_x_416:
[----:B------:R-:W-:Y:S05]  /*5690*/  BSYNC.RECONVERGENT B6 ;  /* 0x0000000000067941 */ /* 0x000fea0003800200 */
.L_x_415:
[----:B------:R-:W-:Y:S01]  /*56a0*/  ISETP.GE.AND P0, PT, R23, R16, PT ;  /* 0x000000101700720c */ /* 0x000fe20003f06270 */
[----:B------:R-:W-:-:S12]  /*56b0*/  BSSY.RECONVERGENT B6, `(.L_x_452) ;  /* 0x00001d0000067945 */ /* 0x000fd80003800200 */
[----:B------:R-:W-:Y:S05]  /*56c0*/  @P0 BRA `(.L_x_453) ;  /* 0x0000001c00380947 */ /* 0x000fea0003800000 */
[----:B------:R-:W5:Y:S01]  /*56d0*/  LDCU UR4, c[0x0][0x3a8] ;  /* 0x00007500ff0477ac */ /* 0x000f620008000800 */
[----:B01234-:R-:W0:Y:S01]  /*56e0*/  LDC.64 R8, c[0x0][0x388] ;  /* 0x0000e200ff087b82 */ /* 0x01fe220000000a00 */
[----:B------:R-:W-:Y:S01]  /*56f0*/  IMAD R0, R2, 0x200, R23 ;  /* 0x0000020002007824 */ /* 0x000fe200078e0217 */
[----:B------:R-:W-:-:S03]  /*5700*/  PRMT R4, R17, 0x9910, RZ ;  /* 0x0000991011047816 */ /* 0x000fc600000000ff */
[----:B-----5:R-:W-:Y:S02]  /*5710*/  IMAD R3, R0, UR4, RZ ;  /* 0x0000000400037c24 */ /* 0x020fe4000f8e02ff */
[----:B------:R-:W-:-:S05]  /*5720*/  IMAD.MOV.U32 R0, RZ, RZ, R4 ;  /* 0x000000ffff007224 */ /* 0x000fca00078e0004 */
[----:B------:R-:W-:Y:S02]  /*5730*/  ISETP.GT.AND P1, PT, R0, 0x9, PT ;  /* 0x000000090000780c */ /* 0x000fe40003f24270 */
[----:B0-----:R-:W-:-:S05]  /*5740*/  IADD3 R8, P0, PT, R3, R8, RZ ;  /* 0x0000000803087210 */ /* 0x001fca0007f1e0ff */
        /* <DEDUP_REMOVED lines=11> */
[----:B------:R-:W-:Y:S05]  /*5800*/  BRA `(.L_x_459) ;  /* 0x0000000c00407947 */ /* 0x000fea0003800000 */
.L_x_457:
[----:B------:R0:W-:Y:S01]  /*5810*/  STG.E.U8 desc[UR36][R8.64], R26 ;  /* 0x0000001a08007986 */ /* 0x0001e2000c101124 */
[----:B------:R-:W-:Y:S05]  /*5820*/  BRA `(.L_x_459) ;  /* 0x0000000c00387947 */ /* 0x000fea0003800000 */
.L_x_456:
[----:B------:R-:W-:-:S13]  /*5830*/  ISETP.NE.AND P0, PT, R0, 0x2, PT ;  /* 0x000000020000780c */ /* 0x000fda0003f05270 */
[----:B------:R-:W-:Y:S05]  /*5840*/  @!P0 BRA `(.L_x_460) ;  /* 0x0000000000248947 */ /* 0x000fea0003800000 */
[----:B------:R-:W-:-:S13]  /*5850*/  ISETP.NE.AND P0, PT, R0, 0x3, PT ;  /* 0x000000030000780c */ /* 0x000fda0003f05270 */
[----:B------:R-:W-:Y:S05]  /*5860*/  @!P0 BRA `(.L_x_461) ;  /* 0x0000000000148947 */ /* 0x000fea0003800000 */
[----:B------:R-:W-:-:S13]  /*5870*/  ISETP.NE.AND P0, PT, R0, 0x4, PT ;  /* 0x000000040000780c */ /* 0x000fda0003f05270 */
[----:B------:R-:W-:Y:S05]  /*5880*/  @P0 BRA `(.L_x_458) ;  /* 0x00000008003c0947 */ /* 0x000fea0003800000 */
[----:B------:R-:W-:-:S05]  /*5890*/  SHF.R.S32.HI R27, RZ, 0x1f, R26 ;  /* 0x0000001fff1b7819 */ /* 0x000fca000001141a */
[----:B------:R0:W-:Y:S01]  /*58a0*/  STG.E.64 desc[UR36][R8.64], R26 ;  /* 0x0000001a08007986 */ /* 0x0001e2000c101b24 */
[----:B------:R-:W-:Y:S05]  /*58b0*/  BRA `(.L_x_459) ;  /* 0x0000000c00147947 */ /* 0x000fea0003800000 */
.L_x_461:
[----:B------:R0:W-:Y:S01]  /*58c0*/  STG.E desc[UR36][R8.64], R26 ;  /* 0x0000001a08007986 */ /* 0x0001e2000c101924 */
[----:B------:R-:W-:Y:S05]  /*58d0*/  BRA `(.L_x_459) ;  /* 0x0000000c000c7947 */ /* 0x000fea0003800000 */
.L_x_460:
[----:B------:R0:W-:Y:S01]  /*58e0*/  STG.E.U16 desc[UR36][R8.64], R26 ;  /* 0x0000001a08007986 */ /* 0x0001e2000c101524 */
[----:B------:R-:W-:Y:S05]  /*58f0*/  BRA `(.L_x_459) ;  /* 0x0000000c00047947 */ /* 0x000fea0003800000 */
.L_x_455:
[----:B------:R-:W-:-:S13]  /*5900*/  ISETP.GT.AND P0, PT, R0, 0x6, PT ;  /* 0x000000060000780c */ /* 0x000fda0003f04270 */
[----:B------:R-:W-:Y:S05]  /*5910*/  @P0 BRA `(.L_x_462) ;  /* 0x00000000002c0947 */ /* 0x000fea0003800000 */
[----:B------:R-:W-:-:S13]  /*5920*/  ISETP.NE.AND P0, PT, R0, 0x5, PT ;  /* 0x000000050000780c */ /* 0x000fda0003f05270 */
[----:B------:R-:W-:Y:S05]  /*5930*/  @!P0 BRA `(.L_x_463) ;  /* 0x0000000000148947 */ /* 0x000fea0003800000 */
[----:B------:R-:W-:-:S13]  /*5940*/  ISETP.NE.AND P0, PT, R0, 0x6, PT ;  /* 0x000000060000780c */ /* 0x000fda0003f05270 */
[----:B------:R-:W-:Y:S05]  /*5950*/  @P0 BRA `(.L_x_458) ;  /* 0x0000000800080947 */ /* 0x000fea0003800000 */
[----:B------:R-:W0:Y:S02]  /*5960*/  I2F.S16 R3, R26 ;  /* 0x0000001a00037306 */ /* 0x000e240000101400 */
[----:B0-----:R0:W-:Y:S01]  /*5970*/  STG.E desc[UR36][R8.64], R3 ;  /* 0x0000000308007986 */ /* 0x0011e2000c101924 */
[----:B------:R-:W-:Y:S05]  /*5980*/  BRA `(.L_x_459) ;  /* 0x0000000800e07947 */ /* 0x000fea0003800000 */
.L_x_463:
[----:B------:R-:W0:Y:S02]  /*5990*/  I2F.S16 R0, R26 ;  /* 0x0000001a00007306 */ /* 0x000e240000101400 */
[----:B0-----:R-:W-:-:S05]  /*59a0*/  F2FP.F16.F32.PACK_AB R0, RZ, R0 ;  /* 0x00000000ff00723e */ /* 0x001fca00000000ff */
[----:B------:R0:W-:Y:S01]  /*59b0*/  STG.E.U16 desc[UR36][R8.64], R0 ;  /* 0x0000000008007986 */ /* 0x0001e2000c101524 */
[----:B------:R-:W-:Y:S05]  /*59c0*/  BRA `(.L_x_459) ;  /* 0x0000000800d07947 */ /* 0x000fea0003800000 */
.L_x_462:
[----:B------:R-:W-:-:S13]  /*59d0*/  ISETP.NE.AND P0, PT, R0, 0x7, PT ;  /* 0x000000070000780c */ /* 0x000fda0003f05270 */
[----:B------:R-:W-:Y:S05]  /*59e0*/  @!P0 BRA `(.L_x_464) ;  /* 0x0000000000348947 */ /* 0x000fea0003800000 */
[----:B------:R-:W-:-:S13]  /*59f0*/  ISETP.NE.AND P0, PT, R0, 0x8, PT ;  /* 0x000000080000780c */ /* 0x000fda0003f05270 */
[----:B------:R-:W-:Y:S05]  /*5a00*/  @!P0 BRA `(.L_x_465) ;  /* 0x0000000000188947 */ /* 0x000fea0003800000 */
[----:B------:R-:W-:-:S13]  /*5a10*/  ISETP.NE.AND P0, PT, R0, 0x9, PT ;  /* 0x000000090000780c */ /* 0x000fda0003f05270 */
[----:B------:R-:W-:Y:S05]  /*5a20*/  @P0 BRA `(.L_x_458) ;  /* 0x0000000400d40947 */ /* 0x000fea0003800000 */
[----:B------:R-:W0:Y:S01]  /*5a30*/  I2F.S16 R26, R26 ;  /* 0x0000001a001a7306 */ /* 0x000e220000101400 */
[----:B------:R-:W-:-:S05]  /*5a40*/  IMAD.MOV.U32 R27, RZ, RZ, RZ ;  /* 0x000000ffff1b7224 */ /* 0x000fca00078e00ff */
[----:B0-----:R0:W-:Y:S01]  /*5a50*/  STG.E.64 desc[UR36][R8.64], R26 ;  /* 0x0000001a08007986 */ /* 0x0011e2000c101b24 */
[----:B------:R-:W-:Y:S05]  /*5a60*/  BRA `(.L_x_459) ;  /* 0x0000000800a87947 */ /* 0x000fea0003800000 */
.L_x_465:
[----:B------:R-:W0:Y:S02]  /*5a70*/  I2F.S16 R26, R26 ;  /* 0x0000001a001a7306 */ /* 0x000e240000101400 */
[----:B0-----:R-:W-:-:S04]  /*5a80*/  F2FP.F16.F32.PACK_AB R3, RZ, R26 ;  /* 0x0000001aff03723e */ /* 0x001fc800000000ff */
[----:B------:R-:W-:-:S05]  /*5a90*/  PRMT R3, R3, 0x5410, RZ ;  /* 0x0000541003037816 */ /* 0x000fca00000000ff */
[----:B------:R0:W-:Y:S01]  /*5aa0*/  STG.E desc[UR36][R8.64], R3 ;  /* 0x0000000308007986 */ /* 0x0001e2000c101924 */
[----:B------:R-:W-:Y:S05]  /*5ab0*/  BRA `(.L_x_459) ;  /* 0x0000000800947947 */ /* 0x000fea0003800000 */
.L_x_464:
[----:B------:R-:W0:Y:S02]  /*5ac0*/  I2F.F64.S16 R26, R26 ;  /* 0x0000001a001a7312 */ /* 0x000e240000101c00 */
[----:B0-----:R0:W-:Y:S01]  /*5ad0*/  STG.E.64 desc[UR36][R8.64], R26 ;  /* 0x0000001a08007986 */ /* 0x0011e2000c101b24 */
[----:B------:R-:W-:Y:S05]  /*5ae0*/  BRA `(.L_x_459) ;  /* 0x0000000800887947 */ /* 0x000fea0003800000 */
.L_x_454:
[----:B------:R-:W-:-:S13]  /*5af0*/  ISETP.GT.AND P0, PT, R0, 0x18, PT ;  /* 0x000000180000780c */ /* 0x000fda0003f04270 */
[----:B------:R-:W-:Y:S05]  /*5b00*/  @!P0 BRA `(.L_x_466) ;  /* 0x00000004004c8947 */ /* 0x000fea0003800000 */
        /* <DEDUP_REMOVED lines=9> */
[----:B------:R-:W-:Y:S05]  /*5ba0*/  BRA `(.L_x_459) ;  /* 0x0000000800587947 */ /* 0x000fea0003800000 */
.L_x_469:
[----:B------:R-:W0:Y:S01]  /*5bb0*/  I2F.S16 R5, R26 ;  /* 0x0000001a00057306 */ /* 0x000e220000101400 */
[----:B------:R-:W-:Y:S01]  /*5bc0*/  BSSY.RECONVERGENT B0, `(.L_x_470) ;  /* 0x0000013000007945 */ /* 0x000fe20003800200 */
[----:B------:R-:W-:Y:S01]  /*5bd0*/  IMAD.MOV.U32 R4, RZ, RZ, 0x80 ;  /* 0x00000080ff047424 */ /* 0x000fe200078e00ff */
[----:B0-----:R-:W-:-:S04]  /*5be0*/  LOP3.LUT R3, R5, 0x7fffffff, RZ, 0xc0, !PT ;  /* 0x7fffffff05037812 */ /* 0x001fc800078ec0ff */
        /* <DEDUP_REMOVED lines=13> */
.L_x_472:
[----:B------:R-:W-:-:S04]  /*5cc0*/  SHF.R.U32.HI R3, RZ, 0x18, R5 ;  /* 0x00000018ff037819 */ /* 0x000fc80000011605 */
[----:B------:R-:W-:-:S04]  /*5cd0*/  LOP3.LUT R0, R0, 0x80, R3, 0xf8, !PT ;  /* 0x0000008000007812 */ /* 0x000fc800078ef803 */
[----:B------:R-:W-:-:S07]  /*5ce0*/  PRMT R4, R0, 0x7610, R4 ;  /* 0x0000761000047816 */ /* 0x000fce0000000004 */
.L_x_471:
[----:B------:R-:W-:Y:S05]  /*5cf0*/  BSYNC.RECONVERGENT B0 ;  /* 0x0000000000007941 */ /* 0x000fea0003800200 */
.L_x_470:
[----:B------:R0:W-:Y:S01]  /*5d00*/  STG.E.U8 desc[UR36][R8.64], R4 ;  /* 0x0000000408007986 */ /* 0x0001e2000c101124 */
[----:B------:R-:W-:Y:S05]  /*5d10*/  BRA `(.L_x_459) ;  /* 0x0000000400fc7947 */ /* 0x000fea0003800000 */
.L_x_468:
        /* <DEDUP_REMOVED lines=17> */
.L_x_475:
[----:B------:R-:W-:-:S04]  /*5e30*/  SHF.R.U32.HI R3, RZ, 0x18, R5 ;  /* 0x00000018ff037819 */ /* 0x000fc80000011605 */
[----:B------:R-:W-:-:S04]  /*5e40*/  LOP3.LUT R0, R0, 0x80, R3, 0xf8, !PT ;  /* 0x0000008000007812 */ /* 0x000fc800078ef803 */
[----:B------:R-:W-:-:S07]  /*5e50*/  PRMT R4, R0, 0x7610, R4 ;  /* 0x0000761000047816 */ /* 0x000fce0000000004 */
.L_x_474:
[----:B------:R-:W-:Y:S05]  /*5e60*/  BSYNC.RECONVERGENT B0 ;  /* 0x0000000000007941 */ /* 0x000fea0003800200 */
.L_x_473:
[----:B------:R0:W-:Y:S01]  /*5e70*/  STG.E.U8 desc[UR36][R8.64], R4 ;  /* 0x0000000408007986 */ /* 0x0001e2000c101124 */
[----:B------:R-:W-:Y:S05]  /*5e80*/  BRA `(.L_x_459) ;  /* 0x0000000400a07947 */ /* 0x000fea0003800000 */
.L_x_467:
[----:B------:R-:W-:-:S13]  /*5e90*/  ISETP.NE.AND P0, PT, R0, 0x1c, PT ;  /* 0x0000001c0000780c */ /* 0x000fda0003f05270 */
[----:B------:R-:W-:Y:S05]  /*5ea0*/  @!P0 BRA `(.L_x_476) ;  /* 0x00000000005c8947 */ /* 0x000fea0003800000 */
[----:B------:R-:W-:-:S13]  /*5eb0*/  ISETP.NE.AND P0, PT, R0, 0x1d, PT ;  /* 0x0000001d0000780c */ /* 0x000fda0003f05270 */
[----:B------:R-:W-:Y:S05]  /*5ec0*/  @!P0 BRA `(.L_x_477) ;  /* 0x0000000000488947 */ /* 0x000fea0003800000 */
[----:B------:R-:W-:-:S13]  /*5ed0*/  ISETP.NE.AND P0, PT, R0, 0x2c, PT ;  /* 0x0000002c0000780c */ /* 0x000fda0003f05270 */
[----:B------:R-:W-:Y:S05]  /*5ee0*/  @P0 BRA `(.L_x_458) ;  /* 0x0000000000a40947 */ /* 0x000fea0003800000 */
[----:B------:R-:W0:Y:S02]  /*5ef0*/  I2F.S16 R26, R26 ;  /* 0x0000001a001a7306 */ /* 0x000e240000101400 */
        /* <DEDUP_REMOVED lines=15> */
.L_x_477:
[----:B------:R-:W-:-:S05]  /*5ff0*/  SHF.R.S32.HI R27, RZ, 0x1f, R26 ;  /* 0x0000001fff1b7819 */ /* 0x000fca000001141a */
[----:B------:R0:W-:Y:S01]  /*6000*/  STG.E.64 desc[UR36][R8.64], R26 ;  /* 0x0000001a08007986 */ /* 0x0001e2000c101b24 */
[----:B------:R-:W-:Y:S05]  /*6010*/  BRA `(.L_x_459) ;  /* 0x00000004003c7947 */ /* 0x000fea0003800000 */
.L_x_476:
[----:B------:R0:W-:Y:S01]  /*6020*/  STG.E desc[UR36][R8.64], R26 ;  /* 0x0000001a08007986 */ /* 0x0001e2000c101924 */
[----:B------:R-:W-:Y:S05]  /*6030*/  BRA `(.L_x_459) ;  /* 0x0000000400347947 */ /* 0x000fea0003800000 */
.L_x_466:
[----:B------:R-:W-:-:S13]  /*6040*/  ISETP.GT.AND P0, PT, R0, 0xe, PT ;  /* 0x0000000e0000780c */ /* 0x000fda0003f04270 */
[----:B------:R-:W-:Y:S05]  /*6050*/  @P0 BRA `(.L_x_478) ;  /* 0x0000000000300947 */ /* 0x000fea0003800000 */
[----:B------:R-:W-:-:S13]  /*6060*/  ISETP.NE.AND P0, PT, R0, 0xa, PT ;  /* 0x0000000a0000780c */ /* 0x000fda0003f05270 */
[----:B------:R-:W-:Y:S05]  /*6070*/  @!P0 BRA `(.L_x_479) ;  /* 0x0000000000188947 */ /* 0x000fea0003800000 */
[----:B------:R-:W-:-:S13]  /*6080*/  ISETP.NE.AND P0, PT, R0, 0xb, PT ;  /* 0x0000000b0000780c */ /* 0x000fda0003f05270 */
[----:B------:R-:W-:Y:S05]  /*6090*/  @P0 BRA `(.L_x_458) ;  /* 0x0000000000380947 */ /* 0x000fea0003800000 */
[----:B------:R-:W-:-:S04]  /*60a0*/  ISETP.NE.AND P1, PT, R27, RZ, PT ;  /* 0x000000ff1b00720c */ /* 0x000fc80003f25270 */
[----:B------:R-:W-:-:S05]  /*60b0*/  SEL R3, RZ, 0x1, !P1 ;  /* 0x00000001ff037807 */ /* 0x000fca0004800000 */
[----:B------:R3:W-:Y:S01]  /*60c0*/  STG.E.U8 desc[UR36][R8.64], R3 ;  /* 0x0000000308007986 */ /* 0x0007e2000c101124 */
[----:B------:R-:W-:Y:S05]  /*60d0*/  BRA `(.L_x_459) ;  /* 0x00000004000c7947 */ /* 0x000fea0003800000 */
.L_x_479:
[----:B------:R-:W0:Y:S01]  /*60e0*/  I2F.F64.S16 R4, R26 ;  /* 0x0000001a00047312 */ /* 0x000e220000101c00 */
[----:B------:R-:W-:-:S05]  /*60f0*/  CS2R R6, SRZ ;  /* 0x0000000000067805 */ /* 0x000fca000001ff00 */
[----:B0-----:R4:W-:Y:S01]  /*6100*/  STG.E.128 desc[UR36][R8.64], R4 ;  /* 0x0000000408007986 */ /* 0x0019e2000c101d24 */
[----:B------:R-:W-:Y:S05]  /*6110*/  BRA `(.L_x_459) ;  /* 0x0000000000fc7947 */ /* 0x000fea0003800000 */
.L_x_478:
[----:B------:R-:W-:-:S13]  /*6120*/  ISETP.NE.AND P0, PT, R0, 0xf, PT ;  /* 0x0000000f0000780c */ /* 0x000fda0003f05270 */
[----:B------:R-:W-:Y:S05]  /*6130*/  @!P0 BRA `(.L_x_480) ;  /* 0x0000000000e88947 */ /* 0x000fea0003800000 */
[----:B------:R-:W-:-:S13]  /*6140*/  ISETP.NE.AND P0, PT, R0, 0x17, PT ;  /* 0x000000170000780c */ /* 0x000fda0003f05270 */
[----:B------:R-:W-:Y:S05]  /*6150*/  @!P0 BRA `(.L_x_481) ;  /* 0x0000000000908947 */ /* 0x000fea0003800000 */
[----:B------:R-:W-:-:S13]  /*6160*/  ISETP.NE.AND P0, PT, R0, 0x18, PT ;  /* 0x000000180000780c */ /* 0x000fda0003f05270 */
[----:B------:R-:W-:Y:S05]  /*6170*/  @!P0 BRA `(.L_x_482) ;  /* 0x0000000000448947 */ /* 0x000fea0003800000 */
.L_x_458:
        /* <DEDUP_REMOVED lines=16> */
.L_x_483:
[----:B------:R-:W-:Y:S05]  /*6280*/  BRA `(.L_x_459) ;  /* 0x0000000000a07947 */ /* 0x000fea0003800000 */
.L_x_482:
[----:B------:R-:W0:Y:S01]  /*6290*/  I2F.S16 R5, R26 ;  /* 0x0000001a00057306 */ /* 0x000e220000101400 */
[----:B------:R-:W-:Y:S01]  /*62a0*/  BSSY.RECONVERGENT B0, `(.L_x_484) ;  /* 0x000000c000007945 */ /* 0x000fe20003800200 */
[----:B------:R-:W-:Y:S01]  /*62b0*/  IMAD.MOV.U32 R0, RZ, RZ, 0x7f ;  /* 0x0000007fff007424 */ /* 0x000fe200078e00ff */
[----:B0-----:R-:W-:Y:S02]  /*62c0*/  LOP3.LUT R4, R5, 0x7fffffff, RZ, 0xc0, !PT ;  /* 0x7fffffff05047812 */ /* 0x001fe400078ec0ff */
[----:B------:R-:W-:Y:S02]  /*62d0*/  SHF.R.U32.HI R3, RZ, 0x18, R5 ;  /* 0x00000018ff037819 */ /* 0x000fe40000011605 */
        /* <DEDUP_REMOVED lines=8> */
.L_x_485:
[----:B------:R-:W-:Y:S05]  /*6360*/  BSYNC.RECONVERGENT B0 ;  /* 0x0000000000007941 */ /* 0x000fea0003800200 */
.L_x_484:
[----:B------:R-:W-:-:S05]  /*6370*/  LOP3.LUT R3, R0, 0x80, R3, 0xf8, !PT ;  /* 0x0000008000037812 */ /* 0x000fca00078ef803 */
[----:B------:R2:W-:Y:S01]  /*6380*/  STG.E.U8 desc[UR36][R8.64], R3 ;  /* 0x0000000308007986 */ /* 0x0005e2000c101124 */
[----:B------:R-:W-:Y:S05]  /*6390*/  BRA `(.L_x_459) ;  /* 0x00000000005c7947 */ /* 0x000fea0003800000 */
.L_x_481:
[----:B------:R-:W0:Y:S01]  /*63a0*/  I2F.S16 R5, R26 ;  /* 0x0000001a00057306 */ /* 0x000e220000101400 */
[----:B------:R-:W-:Y:S01]  /*63b0*/  BSSY.RECONVERGENT B0, `(.L_x_486) ;  /* 0x000000e000007945 */ /* 0x000fe20003800200 */
[----:B0-----:R-:W-:-:S04]  /*63c0*/  LOP3.LUT R3, R5, 0x7fffffff, RZ, 0xc0, !PT ;  /* 0x7fffffff05037812 */ /* 0x001fc800078ec0ff */
[----:B------:R-:W-:-:S13]  /*63d0*/  ISETP.GT.U32.AND P0, PT, R3, 0x477fffff, PT ;  /* 0x477fffff0300780c */ /* 0x000fda0003f04070 */
[----:B------:R-:W-:Y:S05]  /*63e0*/  @P0 BRA `(.L_x_487) ;  /* 0x00000000001c0947 */ /* 0x000fea0003800000 */
[----:B------:R-:W-:-:S13]  /*63f0*/  ISETP.GE.U32.AND P0, PT, R3, 0x38800000, PT ;  /* 0x388000000300780c */ /* 0x000fda0003f06070 */
[----:B------:R-:W-:-:S04]  /*6400*/  @P0 SHF.R.U32.HI R0, RZ, 0x15, R5 ;  /* 0x00000015ff000819 */ /* 0x000fc80000011605 */
[----:B------:R-:W-:-:S04]  /*6410*/  @P0 LOP3.LUT R0, R0, 0x1, RZ, 0xc0, !PT ;  /* 0x0000000100000812 */ /* 0x000fc800078ec0ff */
[----:B------:R-:W-:-:S04]  /*6420*/  @P0 IADD3 R0, PT, PT, R5, 0x80fffff, R0 ;  /* 0x080fffff05000810 */ /* 0x000fc80007ffe000 */
[----:B------:R-:W-:Y:S01]  /*6430*/  @P0 SHF.R.U32.HI R0, RZ, 0x15, R0 ;  /* 0x00000015ff000819 */ /* 0x000fe20000011600 */
[----:B------:R-:W-:Y:S01]  /*6440*/  @!P0 FADD.FTZ R0, R3, 128 ;  /* 0x4300000003008421 */ /* 0x000fe20000010000 */
[----:B------:R-:W-:Y:S06]  /*6450*/  BRA `(.L_x_488) ;  /* 0x00000000000c7947 */ /* 0x000fec0003800000 */
.L_x_487:
[----:B------:R-:W-:Y:S01]  /*6460*/  IMAD.MOV.U32 R0, RZ, RZ, 0x7f ;  /* 0x0000007fff007424 */ /* 0x000fe200078e00ff */
[----:B------:R-:W-:-:S04]  /*6470*/  ISETP.GT.U32.AND P0, PT, R3, 0x7f800000, PT ;  /* 0x7f8000000300780c */ /* 0x000fc80003f04070 */
[----:B------:R-:W-:-:S09]  /*6480*/  SEL R0, R0, 0x7c, P0 ;  /* 0x0000007c00007807 */ /* 0x000fd20000000000 */
.L_x_488:
[----:B------:R-:W-:Y:S05]  /*6490*/  BSYNC.RECONVERGENT B0 ;  /* 0x0000000000007941 */ /* 0x000fea0003800200 */
.L_x_486:
[----:B------:R-:W-:-:S04]  /*64a0*/  SHF.R.U32.HI R3, RZ, 0x18, R5 ;  /* 0x00000018ff037819 */ /* 0x000fc80000011605 */
[----:B------:R-:W-:-:S05]  /*64b0*/  LOP3.LUT R3, R0, 0x80, R3, 0xf8, !PT ;  /* 0x0000008000037812 */ /* 0x000fca00078ef803 */
[----:B------:R1:W-:Y:S01]  /*64c0*/  STG.E.U8 desc[UR36][R8.64], R3 ;  /* 0x0000000308007986 */ /* 0x0003e2000c101124 */
[----:B------:R-:W-:Y:S05]  /*64d0*/  BRA `(.L_x_459) ;  /* 0x00000000000c7947 */ /* 0x000fea0003800000 */
.L_x_480:
[----:B------:R-:W0:Y:S02]  /*64e0*/  I2F.S16 R0, R26 ;  /* 0x0000001a00007306 */ /* 0x000e240000101400 */
[----:B0-----:R-:W-:-:S05]  /*64f0*/  F2FP.BF16.F32.PACK_AB R0, RZ, R0 ;  /* 0x00000000ff00723e */ /* 0x001fca00000010ff */
[----:B------:R0:W-:Y:S02]  /*6500*/  STG.E.U16 desc[UR36][R8.64], R0 ;  /* 0x0000000008007986 */ /* 0x0001e4000c101524 */
.L_x_459:
[----:B------:R-:W-:-:S05]  /*6510*/  VIADD R23, R23, 0x80 ;  /* 0x0000008017177836 */ /* 0x000fca0000000000 */
[----:B------:R-:W-:-:S13]  /*6520*/  ISETP.GE.AND P0, PT, R23, R16, PT ;  /* 0x000000101700720c */ /* 0x000fda0003f06270 */
        /* <DEDUP_REMOVED lines=21> */
.L_x_492:
[----:B------:R0:W-:Y:S01]  /*6680*/  STG.E.U8 desc[UR36][R8.64], R18 ;  /* 0x0000001208007986 */ /* 0x0001e2000c101124 */
[----:B------:R-:W-:Y:S05]  /*6690*/  BRA `(.L_x_494) ;  /* 0x0000000c00407947 */ /* 0x000fea0003800000 */
.L_x_491:
[----:B------:R-:W-:-:S13]  /*66a0*/  ISETP.NE.AND P0, PT, R0, 0x2, PT ;  /* 0x000000020000780c */ /* 0x000fda0003f05270 */
[----:B------:R-:W-:Y:S05]  /*66b0*/  @!P0 BRA `(.L_x_495) ;  /* 0x0000000000288947 */ /* 0x000fea0003800000 */
[----:B------:R-:W-:-:S13]  /*66c0*/  ISETP.NE.AND P0, PT, R0, 0x3, PT ;  /* 0x000000030000780c */ /* 0x000fda0003f05270 */
[----:B------:R-:W-:Y:S05]  /*66d0*/  @!P0 BRA `(.L_x_496) ;  /* 0x0000000000188947 */ /* 0x000fea0003800000 */
[----:B------:R-:W-:-:S13]  /*66e0*/  ISETP.NE.AND P0, PT, R0, 0x4, PT ;  /* 0x000000040000780c */ /* 0x000fda0003f05270 */
[----:B------:R-:W-:Y:S05]  /*66f0*/  @P0 BRA `(.L_x_493) ;  /* 0x0000000800440947 */ /* 0x000fea0003800000 */
[--C-:B------:R-:W-:Y:S01]  /*6700*/  SHF.R.S32.HI R5, RZ, 0x1f, R18.reuse ;  /* 0x0000001fff057819 */ /* 0x100fe20000011412 */
[----:B------:R-:W-:-:S05]  /*6710*/  IMAD.MOV.U32 R4, RZ, RZ, R18 ;  /* 0x000000ffff047224 */ /* 0x000fca00078e0012 */
[----:B------:R4:W-:Y:S01]  /*6720*/  STG.E.64 desc[UR36][R8.64], R4 ;  /* 0x0000000408007986 */ /* 0x0009e2000c101b24 */
[----:B------:R-:W-:Y:S05]  /*6730*/  BRA `(.L_x_494) ;  /* 0x0000000c00187947 */ /* 0x000fea0003800000 */
.L_x_496:
[----:B------:R3:W-:Y:S01]  /*6740*/  STG.E desc[UR36][R8.64], R18 ;  /* 0x0000001208007986 */ /* 0x0007e2000c101924 */
[----:B------:R-:W-:Y:S05]  /*6750*/  BRA `(.L_x_494) ;  /* 0x0000000c00107947 */ /* 0x000fea0003800000 */
.L_x_495:
[----:B------:R2:W-:Y:S01]  /*6760*/  STG.E.U16 desc[UR36][R8.64], R18 ;  /* 0x0000001208007986 */ /* 0x0005e2000c101524 */
[----:B------:R-:W-:Y:S05]  /*6770*/  BRA `(.L_x_494) ;  /* 0x0000000c00087947 */ /* 0x000fea0003800000 */
.L_x_490:
        /* <DEDUP_REMOVED lines=9> */
.L_x_498:
[----:B------:R-:W0:Y:S02]  /*6810*/  I2F.S16 R0, R18 ;  /* 0x0000001200007306 */ /* 0x000e240000101400 */
[----:B0-----:R-:W-:-:S05]  /*6820*/  F2FP.F16.F32.PACK_AB R0, RZ, R0 ;  /* 0x00000000ff00723e */ /* 0x001fca00000000ff */
[----:B------:R0:W-:Y:S01]  /*6830*/  STG.E.U16 desc[UR36][R8.64], R0 ;  /* 0x0000000008007986 */ /* 0x0001e2000c101524 */
[----:B------:R-:W-:Y:S05]  /*6840*/  BRA `(.L_x_494) ;  /* 0x0000000800d47947 */ /* 0x000fea0003800000 */
.L_x_497:
        /* <DEDUP_REMOVED lines=10> */
.L_x_500:
[----:B------:R-:W0:Y:S02]  /*68f0*/  I2F.S16 R18, R18 ;  /* 0x0000001200127306 */ /* 0x000e240000101400 */
[----:B0-----:R-:W-:-:S04]  /*6900*/  F2FP.F16.F32.PACK_AB R3, RZ, R18 ;  /* 0x00000012ff03723e */ /* 0x001fc800000000ff */
[----:B------:R-:W-:-:S05]  /*6910*/  PRMT R3, R3, 0x5410, RZ ;  /* 0x0000541003037816 */ /* 0x000fca00000000ff */
[----:B------:R0:W-:Y:S01]  /*6920*/  STG.E desc[UR36][R8.64], R3 ;  /* 0x0000000308007986 */ /* 0x0001e2000c101924 */
[----:B------:R-:W-:Y:S05]  /*6930*/  BRA `(.L_x_494) ;  /* 0x0000000800987947 */ /* 0x000fea0003800000 */
.L_x_499:
[----:B------:R-:W0:Y:S02]  /*6940*/  I2F.F64.S16 R4, R18 ;  /* 0x0000001200047312 */ /* 0x000e240000101c00 */
[----:B0-----:R0:W-:Y:S01]  /*6950*/  STG.E.64 desc[UR36][R8.64], R4 ;  /* 0x0000000408007986 */ /* 0x0011e2000c101b24 */
[----:B------:R-:W-:Y:S05]  /*6960*/  BRA `(.L_x_494) ;  /* 0x00000008008c7947 */ /* 0x000fea0003800000 */
.L_x_489:
        /* <DEDUP_REMOVED lines=12> */
.L_x_504:
        /* <DEDUP_REMOVED lines=17> */
.L_x_507:
[----:B------:R-:W-:-:S04]  /*6b40*/  SHF.R.U32.HI R3, RZ, 0x18, R5 ;  /* 0x00000018ff037819 */ /* 0x000fc80000011605 */
[----:B------:R-:W-:-:S04]  /*6b50*/  LOP3.LUT R0, R0, 0x80, R3, 0xf8, !PT ;  /* 0x0000008000007812 */ /* 0x000fc800078ef803 */
[----:B------:R-:W-:-:S07]  /*6b60*/  PRMT R4, R0, 0x7610, R4 ;  /* 0x0000761000047816 */ /* 0x000fce0000000004 */
.L_x_506:
[----:B------:R-:W-:Y:S05]  /*6b70*/  BSYNC.RECONVERGENT B0 ;  /* 0x0000000000007941 */ /* 0x000fea0003800200 */
.L_x_505:
[----:B------:R0:W-:Y:S01]  /*6b80*/  STG.E.U8 desc[UR36][R8.64], R4 ;  /* 0x0000000408007986 */ /* 0x0001e2000c101124 */
[----:B------:R-:W-:Y:S05]  /*6b90*/  BRA `(.L_x_494) ;  /* 0x0000000800007947 */ /* 0x000fea0003800000 */
.L_x_503:
        /* <DEDUP_REMOVED lines=17> */
.L_x_510:
[----:B------:R-:W-:-:S04]  /*6cb0*/  SHF.R.U32.HI R3, RZ, 0x18, R5 ;  /* 0x00000018ff037819 */ /* 0x000fc80000011605 */
[----:B------:R-:W-:-:S04]  /*6cc0*/  LOP3.LUT R0, R0, 0x80, R3, 0xf8, !PT ;  /* 0x0000008000007812 */ /* 0x000fc800078ef803 */
[----:B------:R-:W-:-:S07]  /*6cd0*/  PRMT R4, R0, 0x7610, R4 ;  /* 0x0000761000047816 */ /* 0x000fce0000000004 */
.L_x_509:
[----:B------:R-:W-:Y:S05]  /*6ce0*/  BSYNC.RECONVERGENT B0 ;  /* 0x0000000000007941 */ /* 0x000fea0003800200 */
.L_x_508:
[----:B------:R0:W-:Y:S01]  /*6cf0*/  STG.E.U8 desc[UR36][R8.64], R4 ;  /* 0x0000000408007986 */ /* 0x0001e2000c101124 */
[----:B------:R-:W-:Y:S05]  /*6d00*/  BRA `(.L_x_494) ;  /* 0x0000000400a47947 */ /* 0x000fea0003800000 */
.L_x_502:
        /* <DEDUP_REMOVED lines=22> */
.L_x_512:
[--C-:B------:R-:W-:Y:S01]  /*6e70*/  SHF.R.S32.HI R5, RZ, 0x1f, R18.reuse ;  /* 0x0000001fff057819 */ /* 0x100fe20000011412 */
[----:B------:R-:W-:-:S05]  /*6e80*/  IMAD.MOV.U32 R4, RZ, RZ, R18 ;  /* 0x000000ffff047224 */ /* 0x000fca00078e0012 */
[----:B------:R0:W-:Y:S01]  /*6e90*/  STG.E.64 desc[UR36][R8.64], R4 ;  /* 0x0000000408007986 */ /* 0x0001e2000c101b24 */
[----:B------:R-:W-:Y:S05]  /*6ea0*/  BRA `(.L_x_494) ;  /* 0x00000004003c7947 */ /* 0x000fea0003800000 */
.L_x_511:
[----:B------:R0:W-:Y:S01]  /*6eb0*/  STG.E desc[UR36][R8.64], R18 ;  /* 0x0000001208007986 */ /* 0x0001e2000c101924 */
[----:B------:R-:W-:Y:S05]  /*6ec0*/  BRA `(.L_x_494) ;  /* 0x0000000400347947 */ /* 0x000fea0003800000 */
.L_x_501:
        /* <DEDUP_REMOVED lines=10> */
.L_x_514:
[----:B------:R-:W0:Y:S01]  /*6f70*/  I2F.F64.S16 R4, R18 ;  /* 0x0000001200047312 */ /* 0x000e220000101c00 */
[----:B------:R-:W-:-:S05]  /*6f80*/  CS2R R6, SRZ ;  /* 0x0000000000067805 */ /* 0x000fca000001ff00 */
[----:B0-----:R0:W-:Y:S01]  /*6f90*/  STG.E.128 desc[UR36][R8.64], R4 ;  /* 0x0000000408007986 */ /* 0x0011e2000c101d24 */
[----:B------:R-:W-:Y:S05]  /*6fa0*/  BRA `(.L_x_494) ;  /* 0x0000000000fc7947 */ /* 0x000fea0003800000 */
.L_x_513:
[----:B------:R-:W-:-:S13]  /*6fb0*/  ISETP.NE.AND P0, PT, R0, 0xf, PT ;  /* 0x0000000f0000780c */ /* 0x000fda0003f05270 */
[----:B------:R-:W-:Y:S05]  /*6fc0*/  @!P0 BRA `(.L_x_515) ;  /* 0x0000000000e88947 */ /* 0x000fea0003800000 */
[----:B------:R-:W-:-:S13]  /*6fd0*/  ISETP.NE.AND P0, PT, R0, 0x17, PT ;  /* 0x000000170000780c */ /* 0x000fda0003f05270 */
[----:B------:R-:W-:Y:S05]  /*6fe0*/  @!P0 BRA `(.L_x_516) ;  /* 0x0000000000908947 */ /* 0x000fea0003800000 */
[----:B------:R-:W-:-:S13]  /*6ff0*/  ISETP.NE.AND P0, PT, R0, 0x18, PT ;  /* 0x000000180000780c */ /* 0x000fda0003f05270 */
[----:B------:R-:W-:Y:S05]  /*7000*/  @!P0 BRA `(.L_x_517) ;  /* 0x0000000000448947 */ /* 0x000fea0003800000 */
.L_x_493:
        /* <DEDUP_REMOVED lines=16> */
.L_x_518:
[----:B------:R-:W-:Y:S05]  /*7110*/  BRA `(.L_x_494) ;  /* 0x0000000000a07947 */ /* 0x000fea0003800000 */
.L_x_517:
        /* <DEDUP_REMOVED lines=13> */
.L_x_520:
[----:B------:R-:W-:Y:S05]  /*71f0*/  BSYNC.RECONVERGENT B0 ;  /* 0x0000000000007941 */ /* 0x000fea0003800200 */
.L_x_519:
[----:B------:R-:W-:-:S05]  /*7200*/  LOP3.LUT R3, R0, 0x80, R3, 0xf8, !PT ;  /* 0x0000008000037812 */ /* 0x000fca00078ef803 */
[----:B------:R0:W-:Y:S01]  /*7210*/  STG.E.U8 desc[UR36][R8.64], R3 ;  /* 0x0000000308007986 */ /* 0x0001e2000c101124 */
[----:B------:R-:W-:Y:S05]  /*7220*/  BRA `(.L_x_494) ;  /* 0x00000000005c7947 */ /* 0x000fea0003800000 */
.L_x_516:
        /* <DEDUP_REMOVED lines=12> */
.L_x_522:
[----:B------:R-:W-:Y:S01]  /*72f0*/  IMAD.MOV.U32 R0, RZ, RZ, 0x7f ;  /* 0x0000007fff007424 */ /* 0x000fe200078e00ff */
[----:B------:R-:W-:-:S04]  /*7300*/  ISETP.GT.U32.AND P0, PT, R3, 0x7f800000, PT ;  /* 0x7f8000000300780c */ /* 0x000fc80003f04070 */
[----:B------:R-:W-:-:S09]  /*7310*/  SEL R0, R0, 0x7c, P0 ;  /* 0x0000007c00007807 */ /* 0x000fd20000000000 */
.L_x_523:
[----:B------:R-:W-:Y:S05]  /*7320*/  BSYNC.RECONVERGENT B0 ;  /* 0x0000000000007941 */ /* 0x000fea0003800200 */
.L_x_521:
[----:B------:R-:W-:-:S04]  /*7330*/  SHF.R.U32.HI R3, RZ, 0x18, R5 ;  /* 0x00000018ff037819 */ /* 0x000fc80000011605 */
[----:B------:R-:W-:-:S05]  /*7340*/  LOP3.LUT R3, R0, 0x80, R3, 0xf8, !PT ;  /* 0x0000008000037812 */ /* 0x000fca00078ef803 */
[----:B------:R0:W-:Y:S01]  /*7350*/  STG.E.U8 desc[UR36][R8.64], R3 ;  /* 0x0000000308007986 */ /* 0x0001e2000c101124 */
[----:B------:R-:W-:Y:S05]  /*7360*/  BRA `(.L_x_494) ;  /* 0x00000000000c7947 */ /* 0x000fea0003800000 */
.L_x_515:
[----:B------:R-:W0:Y:S02]  /*7370*/  I2F.S16 R0, R18 ;  /* 0x0000001200007306 */ /* 0x000e240000101400 */
[----:B0-----:R-:W-:-:S05]  /*7380*/  F2FP.BF16.F32.PACK_AB R0, RZ, R0 ;  /* 0x00000000ff00723e */ /* 0x001fca00000010ff */
[----:B------:R0:W-:Y:S02]  /*7390*/  STG.E.U16 desc[UR36][R8.64], R0 ;  /* 0x0000000008007986 */ /* 0x0001e4000c101524 */
.L_x_494:
[----:B------:R-:W-:-:S07]  /*73a0*/  VIADD R23, R23, 0x80 ;  /* 0x0000008017177836 */ /* 0x000fce0000000000 */
.L_x_453:
[----:B------:R-:W-:Y:S05]  /*73b0*/  BSYNC.RECONVERGENT B6 ;  /* 0x0000000000067941 */ /* 0x000fea0003800200 */
.L_x_452:
[----:B------:R-:W-:-:S13]  /*73c0*/  ISETP.GE.AND P0, PT, R23, R16, PT ;  /* 0x000000101700720c */ /* 0x000fda0003f06270 */
[----:B------:R-:W-:Y:S05]  /*73d0*/  @P0 EXIT ;  /* 0x000000000000094d */ /* 0x000fea0003800000 */
[----:B0--34-:R-:W0:Y:S01]  /*73e0*/  LDC.64 R4, c[0x0][0x388] ;  /* 0x0000e200ff047b82 */ /* 0x019e220000000a00 */
[----:B------:R-:W1:Y:S01]  /*73f0*/  LDCU UR4, c[0x0][0x3a8] ;  /* 0x00007500ff0477ac */ /* 0x000e620008000800 */
[----:B------:R-:W-:Y:S01]  /*7400*/  PRMT R0, R17, 0x9910, RZ ;  /* 0x0000991011007816 */ /* 0x000fe200000000ff */
[----:B------:R-:W-:-:S03]  /*7410*/  IMAD R2, R2, 0x200, R23 ;  /* 0x0000020002027824 */ /* 0x000fc600078e0217 */
[----:B------:R-:W-:Y:S01]  /*7420*/  ISETP.GT.AND P1, PT, R0, 0x9, PT ;  /* 0x000000090000780c */ /* 0x000fe20003f24270 */
[----:B-12---:R-:W-:-:S05]  /*7430*/  IMAD R3, R2, UR4, RZ ;  /* 0x0000000402037c24 */ /* 0x006fca000f8e02ff */
[----:B0-----:R-:W-:-:S05]  /*7440*/  IADD3 R2, P0, PT, R3, R4, RZ ;  /* 0x0000000403027210 */ /* 0x001fca0007f1e0ff */
[----:B------:R-:W-:Y:S02]  /*7450*/  IMAD.X R3, RZ, RZ, R5, P0 ;  /* 0x000000ffff037224 */ /* 0x000fe400000e0605 */
[----:B------:R-:W-:Y:S06]  /*7460*/  @P1 BRA `(.L_x_524) ;  /* 0x0000000000e01947 */ /* 0x000fec0003800000 */
        /* <DEDUP_REMOVED lines=8> */
[----:B------:R-:W-:Y:S01]  /*74f0*/  STG.E.U8 desc[UR36][R2.64], R22 ;  /* 0x0000001602007986 */ /* 0x000fe2000c101124 */
[----:B------:R-:W-:Y:S05]  /*7500*/  EXIT ;  /* 0x000000000000794d */ /* 0x000fea0003800000 */
.L_x_527:
[----:B------:R-:W-:Y:S01]  /*7510*/  STG.E.U8 desc[UR36][R2.64], R22 ;  /* 0x0000001602007986 */ /* 0x000fe2000c101124 */
[----:B------:R-:W-:Y:S05]  /*7520*/  EXIT ;  /* 0x000000000000794d */ /* 0x000fea0003800000 */
.L_x_526:
[----:B------:R-:W-:-:S13]  /*7530*/  ISETP.NE.AND P0, PT, R0, 0x2, PT ;  /* 0x000000020000780c */ /* 0x000fda0003f05270 */
[----:B------:R-:W-:Y:S05]  /*7540*/  @!P0 BRA `(.L_x_529) ;  /* 0x0000000000248947 */ /* 0x000fea0003800000 */
[----:B------:R-:W-:-:S13]  /*7550*/  ISETP.NE.AND P0, PT, R0, 0x3, PT ;  /* 0x000000030000780c */ /* 0x000fda0003f05270 */
[----:B------:R-:W-:Y:S05]  /*7560*/  @!P0 BRA `(.L_x_530) ;  /* 0x0000000000148947 */ /* 0x000fea0003800000 */
[----:B------:R-:W-:-:S13]  /*7570*/  ISETP.NE.AND P0, PT, R0, 0x4, PT ;  /* 0x000000040000780c */ /* 0x000fda0003f05270 */
[----:B------:R-:W-:Y:S05]  /*7580*/  @P0 BRA `(.L_x_528) ;  /* 0x00000008003c0947 */ /* 0x000fea0003800000 */
[----:B------:R-:W-:-:S05]  /*7590*/  SHF.R.S32.HI R23, RZ, 0x1f, R22 ;  /* 0x0000001fff177819 */ /* 0x000fca0000011416 */
[----:B------:R-:W-:Y:S01]  /*75a0*/  STG.E.64 desc[UR36][R2.64], R22 ;  /* 0x0000001602007986 */ /* 0x000fe2000c101b24 */
[----:B------:R-:W-:Y:S05]  /*75b0*/  EXIT ;  /* 0x000000000000794d */ /* 0x000fea0003800000 */
.L_x_530:
[----:B------:R-:W-:Y:S01]  /*75c0*/  STG.E desc[UR36][R2.64], R22 ;  /* 0x0000001602007986 */ /* 0x000fe2000c101924 */
[----:B------:R-:W-:Y:S05]  /*75d0*/  EXIT ;  /* 0x000000000000794d */ /* 0x000fea0003800000 */
.L_x_529:
[----:B------:R-:W-:Y:S01]  /*75e0*/  STG.E.U16 desc[UR36][R2.64], R22 ;  /* 0x0000001602007986 */ /* 0x000fe2000c101524 */
[----:B------:R-:W-:Y:S05]  /*75f0*/  EXIT ;  /* 0x000000000000794d */ /* 0x000fea0003800000 */
.L_x_525:
[----:B------:R-:W-:-:S13]  /*7600*/  ISETP.GT.AND P0, PT, R0, 0x6, PT ;  /* 0x000000060000780c */ /* 0x000fda0003f04270 */
[----:B------:R-:W-:Y:S05]  /*7610*/  @P0 BRA `(.L_x_531) ;  /* 0x00000000002c0947 */ /* 0x000fea0003800000 */
[----:B------:R-:W-:-:S13]  /*7620*/  ISETP.NE.AND P0, PT, R0, 0x5, PT ;  /* 0x000000050000780c */ /* 0x000fda0003f05270 */
[----:B------:R-:W-:Y:S05]  /*7630*/  @!P0 BRA `(.L_x_532) ;  /* 0x0000000000148947 */ /* 0x000fea0003800000 */
[----:B------:R-:W-:-:S13]  /*7640*/  ISETP.NE.AND P0, PT, R0, 0x6, PT ;  /* 0x000000060000780c */ /* 0x000fda0003f05270 */
[----:B------:R-:W-:Y:S05]  /*7650*/  @P0 BRA `(.L_x_528) ;  /* 0x0000000800080947 */ /* 0x000fea0003800000 */
[----:B------:R-:W0:Y:S02]  /*7660*/  I2F.S16 R5, R22 ;  /* 0x0000001600057306 */ /* 0x000e240000101400 */
[----:B0-----:R-:W-:Y:S01]  /*7670*/  STG.E desc[UR36][R2.64], R5 ;  /* 0x0000000502007986 */ /* 0x001fe2000c101924 */
[----:B------:R-:W-:Y:S05]  /*7680*/  EXIT ;  /* 0x000000000000794d */ /* 0x000fea0003800000 */
.L_x_532:
[----:B------:R-:W0:Y:S02]  /*7690*/  I2F.S16 R0, R22 ;  /* 0x0000001600007306 */ /* 0x000e240000101400 */
[----:B0-----:R-:W-:-:S05]  /*76a0*/  F2FP.F16.F32.PACK_AB R0, RZ, R0 ;  /* 0x00000000ff00723e */ /* 0x001fca00000000ff */
[----:B------:R-:W-:Y:S01]  /*76b0*/  STG.E.U16 desc[UR36][R2.64], R0 ;  /* 0x0000000002007986 */ /* 0x000fe2000c101524 */
[----:B------:R-:W-:Y:S05]  /*76c0*/  EXIT ;  /* 0x000000000000794d */ /* 0x000fea0003800000 */
.L_x_531:
        /* <DEDUP_REMOVED lines=8> */
[----:B0-----:R-:W-:Y:S01]  /*7750*/  STG.E.64 desc[UR36][R2.64], R22 ;  /* 0x0000001602007986 */ /* 0x001fe2000c101b24 */
[----:B------:R-:W-:Y:S05]  /*7760*/  EXIT ;  /* 0x000000000000794d */ /* 0x000fea0003800000 */
.L_x_534:
[----:B------:R-:W0:Y:S02]  /*7770*/  I2F.S16 R22, R22 ;  /* 0x0000001600167306 */ /* 0x000e240000101400 */
[----:B0-----:R-:W-:-:S04]  /*7780*/  F2FP.F16.F32.PACK_AB R5, RZ, R22 ;  /* 0x00000016ff05723e */ /* 0x001fc800000000ff */
[----:B------:R-:W-:-:S05]  /*7790*/  PRMT R5, R5, 0x5410, RZ ;  /* 0x0000541005057816 */ /* 0x000fca00000000ff */
[----:B------:R-:W-:Y:S01]  /*77a0*/  STG.E desc[UR36][R2.64], R5 ;  /* 0x0000000502007986 */ /* 0x000fe2000c101924 */
[----:B------:R-:W-:Y:S05]  /*77b0*/  EXIT ;  /* 0x000000000000794d */ /* 0x000fea0003800000 */
.L_x_533:
[----:B------:R-:W0:Y:S02]  /*77c0*/  I2F.F64.S16 R22, R22 ;  /* 0x0000001600167312 */ /* 0x000e240000101c00 */
[----:B0-----:R-:W-:Y:S01]  /*77d0*/  STG.E.64 desc[UR36][R2.64], R22 ;  /* 0x0000001602007986 */ /* 0x001fe2000c101b24 */
[----:B------:R-:W-:Y:S05]  /*77e0*/  EXIT ;  /* 0x000000000000794d */ /* 0x000fea0003800000 */
.L_x_524:
        /* <DEDUP_REMOVED lines=10> */
[----:B------:R-:W-:Y:S01]  /*7890*/  STG.E.U16 desc[UR36][R2.64], R22 ;  /* 0x0000001602007986 */ /* 0x000fe2000c101524 */
[----:B------:R-:W-:Y:S05]  /*78a0*/  EXIT ;  /* 0x000000000000794d */ /* 0x000fea0003800000 */
.L_x_538:
        /* <DEDUP_REMOVED lines=18> */
.L_x_541:
[----:B------:R-:W-:-:S04]  /*79d0*/  SHF.R.U32.HI R5, RZ, 0x18, R5 ;  /* 0x00000018ff057819 */ /* 0x000fc80000011605 */
[----:B------:R-:W-:-:S07]  /*79e0*/  LOP3.LUT R0, R0, 0x80, R5, 0xf8, !PT ;  /* 0x0000008000007812 */ /* 0x000fce00078ef805 */
.L_x_540:
[----:B------:R-:W-:Y:S05]  /*79f0*/  BSYNC.RECONVERGENT B0 ;  /* 0x0000000000007941 */ /* 0x000fea0003800200 */
.L_x_539:
[----:B------:R-:W-:Y:S01]  /*7a00*/  STG.E.U8 desc[UR36][R2.64], R0 ;  /* 0x0000000002007986 */ /* 0x000fe2000c101124 */
[----:B------:R-:W-:Y:S05]  /*7a10*/  EXIT ;  /* 0x000000000000794d */ /* 0x000fea0003800000 */
.L_x_537:
        /* <DEDUP_REMOVED lines=18> */
.L_x_544:
[----:B------:R-:W-:-:S04]  /*7b40*/  SHF.R.U32.HI R5, RZ, 0x18, R5 ;  /* 0x00000018ff057819 */ /* 0x000fc80000011605 */
[----:B------:R-:W-:-:S07]  /*7b50*/  LOP3.LUT R0, R0, 0x80, R5, 0xf8, !PT ;  /* 0x0000008000007812 */ /* 0x000fce00078ef805 */
.L_x_543:
[----:B------:R-:W-:Y:S05]  /*7b60*/  BSYNC.RECONVERGENT B0 ;  /* 0x0000000000007941 */ /* 0x000fea0003800200 */
.L_x_542:
[----:B------:R-:W-:Y:S01]  /*7b70*/  STG.E.U8 desc[UR36][R2.64], R0 ;  /* 0x0000000002007986 */ /* 0x000fe2000c101124 */
[----:B------:R-:W-:Y:S05]  /*7b80*/  EXIT ;  /* 0x000000000000794d */ /* 0x000fea0003800000 */
.L_x_536:
        /* <DEDUP_REMOVED lines=20> */
[----:B------:R-:W-:Y:S01]  /*7cd0*/  STG.E.U8 desc[UR36][R2.64], R5 ;  /* 0x0000000502007986 */ /* 0x000fe2000c101124 */
[----:B------:R-:W-:Y:S05]  /*7ce0*/  EXIT ;  /* 0x000000000000794d */ /* 0x000fea0003800000 */
.L_x_546:
[----:B------:R-:W-:-:S05]  /*7cf0*/  SHF.R.S32.HI R23, RZ, 0x1f, R22 ;  /* 0x0000001fff177819 */ /* 0x000fca0000011416 */
[----:B------:R-:W-:Y:S01]  /*7d00*/  STG.E.64 desc[UR36][R2.64], R22 ;  /* 0x0000001602007986 */ /* 0x000fe2000c101b24 */
[----:B------:R-:W-:Y:S05]  /*7d10*/  EXIT ;  /* 0x000000000000794d */ /* 0x000fea0003800000 */
.L_x_545:
[----:B------:R-:W-:Y:S01]  /*7d20*/  STG.E desc[UR36][R2.64], R22 ;  /* 0x0000001602007986 */ /* 0x000fe2000c101924 */
[----:B------:R-:W-:Y:S05]  /*7d30*/  EXIT ;  /* 0x000000000000794d */ /* 0x000fea0003800000 */
.L_x_535:
        /* <DEDUP_REMOVED lines=8> */
[----:B------:R-:W-:Y:S01]  /*7dc0*/  STG.E.U8 desc[UR36][R2.64], R5 ;  /* 0x0000000502007986 */ /* 0x000fe2000c101124 */
[----:B------:R-:W-:Y:S05]  /*7dd0*/  EXIT ;  /* 0x000000000000794d */ /* 0x000fea0003800000 */
.L_x_548:
[----:B------:R-:W0:Y:S01]  /*7de0*/  I2F.F64.S16 R4, R22 ;  /* 0x0000001600047312 */ /* 0x000e220000101c00 */
[----:B------:R-:W-:-:S05]  /*7df0*/  CS2R R6, SRZ ;  /* 0x0000000000067805 */ /* 0x000fca000001ff00 */
[----:B0-----:R-:W-:Y:S01]  /*7e00*/  STG.E.128 desc[UR36][R2.64], R4 ;  /* 0x0000000402007986 */ /* 0x001fe2000c101d24 */
[----:B------:R-:W-:Y:S05]  /*7e10*/  EXIT ;  /* 0x000000000000794d */ /* 0x000fea0003800000 */
.L_x_547:
[----:B------:R-:W-:-:S13]  /*7e20*/  ISETP.NE.AND P0, PT, R0, 0xf, PT ;  /* 0x0000000f0000780c */ /* 0x000fda0003f05270 */
[----:B------:R-:W-:Y:S05]  /*7e30*/  @!P0 BRA `(.L_x_549) ;  /* 0x0000000000e88947 */ /* 0x000fea0003800000 */
[----:B------:R-:W-:-:S13]  /*7e40*/  ISETP.NE.AND P0, PT, R0, 0x17, PT ;  /* 0x000000170000780c */ /* 0x000fda0003f05270 */
[----:B------:R-:W-:Y:S05]  /*7e50*/  @!P0 BRA `(.L_x_550) ;  /* 0x0000000000908947 */ /* 0x000fea0003800000 */
[----:B------:R-:W-:-:S13]  /*7e60*/  ISETP.NE.AND P0, PT, R0, 0x18, PT ;  /* 0x000000180000780c */ /* 0x000fda0003f05270 */
[----:B------:R-:W-:Y:S05]  /*7e70*/  @!P0 BRA `(.L_x_551) ;  /* 0x0000000000448947 */ /* 0x000fea0003800000 */
.L_x_528:
[----:B------:R-:W-:Y:S01]  /*7e80*/  MOV R0, 0x0 ;  /* 0x0000000000007802 */ /* 0x000fe20000000f00 */
[----:B------:R-:W0:Y:S01]  /*7e90*/  LDCU.64 UR4, c[0x4][0x140] ;  /* 0x01002800ff0477ac */ /* 0x000e220008000a00 */
[----:B------:R-:W-:Y:S02]  /*7ea0*/  IMAD.MOV.U32 R8, RZ, RZ, 0x65 ;  /* 0x00000065ff087424 */ /* 0x000fe400078e00ff */
[----:B------:R1:W2:Y:S01]  /*7eb0*/  LDC.64 R2, c[0x4][R0] ;  /* 0x0100000000027b82 */ /* 0x0002a20000000a00 */
[----:B------:R-:W3:Y:S01]  /*7ec0*/  LDCU.64 UR6, c[0x4][0x148] ;  /* 0x01002900ff0677ac */ /* 0x000ee20008000a00 */
[----:B------:R-:W-:Y:S02]  /*7ed0*/  IMAD.MOV.U32 R12, RZ, RZ, 0x1 ;  /* 0x00000001ff0c7424 */ /* 0x000fe400078e00ff */
[----:B------:R-:W-:Y:S01]  /*7ee0*/  IMAD.MOV.U32 R13, RZ, RZ, RZ ;  /* 0x000000ffff0d7224 */ /* 0x000fe200078e00ff */
[----:B------:R-:W4:Y:S01]  /*7ef0*/  LDCU.64 UR8, c[0x4][0x10] ;  /* 0x01000200ff0877ac */ /* 0x000f220008000a00 */
[----:B0-----:R-:W-:-:S02]  /*7f00*/  IMAD.U32 R4, RZ, RZ, UR4 ;  /* 0x00000004ff047e24 */ /* 0x001fc4000f8e00ff */
[----:B------:R-:W-:Y:S02]  /*7f10*/  IMAD.U32 R5, RZ, RZ, UR5 ;  /* 0x00000005ff057e24 */ /* 0x000fe4000f8e00ff */
[----:B---3--:R-:W-:Y:S02]  /*7f20*/  IMAD.U32 R6, RZ, RZ, UR6 ;  /* 0x00000006ff067e24 */ /* 0x008fe4000f8e00ff */
[----:B------:R-:W-:Y:S02]  /*7f30*/  IMAD.U32 R7, RZ, RZ, UR7 ;  /* 0x00000007ff077e24 */ /* 0x000fe4000f8e00ff */
[----:B----4-:R-:W-:Y:S02]  /*7f40*/  IMAD.U32 R10, RZ, RZ, UR8 ;  /* 0x00000008ff0a7e24 */ /* 0x010fe4000f8e00ff */
[----:B-1----:R-:W-:-:S07]  /*7f50*/  IMAD.U32 R11, RZ, RZ, UR9 ;  /* 0x00000009ff0b7e24 */ /* 0x002fce000f8e00ff */
[----:B------:R-:W-:-:S07]  /*7f60*/  LEPC R20, `(.L_x_552) ;  /* 0x000000001014794e */ /* 0x000fce0000000000 */
[----:B--2---:R-:W-:Y:S05]  /*7f70*/  CALL.ABS.NOINC R2 ;  /* 0x0000000002007343 */ /* 0x004fea0003c00000 */
.L_x_552:
[----:B------:R-:W-:Y:S05]  /*7f80*/  EXIT ;  /* 0x000000000000794d */ /* 0x000fea0003800000 */
.L_x_551:
        /* <DEDUP_REMOVED lines=13> */
.L_x_554:
[----:B------:R-:W-:Y:S05]  /*8060*/  BSYNC.RECONVERGENT B0 ;  /* 0x0000000000007941 */ /* 0x000fea0003800200 */
.L_x_553:
[----:B------:R-:W-:-:S05]  /*8070*/  LOP3.LUT R5, R0, 0x80, R5, 0xf8, !PT ;  /* 0x0000008000057812 */ /* 0x000fca00078ef805 */
[----:B------:R-:W-:Y:S01]  /*8080*/  STG.E.U8 desc[UR36][R2.64], R5 ;  /* 0x0000000502007986 */ /* 0x000fe2000c101124 */
[----:B------:R-:W-:Y:S05]  /*8090*/  EXIT ;  /* 0x000000000000794d */ /* 0x000fea0003800000 */
.L_x_550:
        /* <DEDUP_REMOVED lines=12> */
.L_x_556:
[----:B------:R-:W-:Y:S01]  /*8160*/  IMAD.MOV.U32 R0, RZ, RZ, 0x7f ;  /* 0x0000007fff007424 */ /* 0x000fe200078e00ff */
[----:B------:R-:W-:-:S04]  /*8170*/  ISETP.GT.U32.AND P0, PT, R4, 0x7f800000, PT ;  /* 0x7f8000000400780c */ /* 0x000fc80003f04070 */
[----:B------:R-:W-:-:S09]  /*8180*/  SEL R0, R0, 0x7c, P0 ;  /* 0x0000007c00007807 */ /* 0x000fd20000000000 */
.L_x_557:
[----:B------:R-:W-:Y:S05]  /*8190*/  BSYNC.RECONVERGENT B0 ;  /* 0x0000000000007941 */ /* 0x000fea0003800200 */
.L_x_555:
[----:B------:R-:W-:-:S04]  /*81a0*/  SHF.R.U32.HI R5, RZ, 0x18, R5 ;  /* 0x00000018ff057819 */ /* 0x000fc80000011605 */
[----:B------:R-:W-:-:S05]  /*81b0*/  LOP3.LUT R5, R0, 0x80, R5, 0xf8, !PT ;  /* 0x0000008000057812 */ /* 0x000fca00078ef805 */
[----:B------:R-:W-:Y:S01]  /*81c0*/  STG.E.U8 desc[UR36][R2.64], R5 ;  /* 0x0000000502007986 */ /* 0x000fe2000c101124 */
[----:B------:R-:W-:Y:S05]  /*81d0*/  EXIT ;  /* 0x000000000000794d */ /* 0x000fea0003800000 */
.L_x_549:
[----:B------:R-:W0:Y:S02]  /*81e0*/  I2F.S16 R0, R22 ;  /* 0x0000001600007306 */ /* 0x000e240000101400 */
[----:B0-----:R-:W-:-:S05]  /*81f0*/  F2FP.BF16.F32.PACK_AB R0, RZ, R0 ;  /* 0x00000000ff00723e */ /* 0x001fca00000010ff */
[----:B------:R-:W-:Y:S01]  /*8200*/  STG.E.U16 desc[UR36][R2.64], R0 ;  /* 0x0000000002007986 */ /* 0x000fe2000c101524 */
[----:B------:R-:W-:Y:S05]  /*8210*/  EXIT ;  /* 0x000000000000794d */ /* 0x000fea0003800000 */
.L_x_558:
        /* <DEDUP_REMOVED lines=14> */
.L_x_43365:


//--------------------- .text._ZN2at6native18elementwise_kernelILi128ELi4EZNS0_22gpu_kernel_impl_nocastINS0_13AUnaryFunctorIN3c108BFloat16ES5_bZZZNS0_23logical_xor_kernel_cudaERNS_14TensorIteratorEENKUlvE0_clEvENKUlvE8_clEvEUlS5_S5_E_EEEEvRNS_18TensorIteratorBaseERKT_EUliE_EEviT1_ --------------------------
	.section	.text._ZN2at6native18elementwise_kernelILi128ELi4EZNS0_22gpu_kernel_impl_nocastINS0_13AUnaryFunctorIN3c108BFloat16ES5_bZZZNS0_23logical_xor_kernel_cudaERNS_14TensorIteratorEENKUlvE0_clEvENKUlvE8_clEvEUlS5_S5_E_EEEEvRNS_18TensorIteratorBaseERKT_EUliE_EEviT1_,"ax",@progbits
	.align	128
        .global         _ZN2at6native18elementwise_kernelILi128ELi4EZNS0_22gpu_kernel_impl_nocastINS0_13AUnaryFunctorIN3c108BFloat16ES5_bZZZNS0_23logical_xor_kernel_cudaERNS_14TensorIteratorEENKUlvE0_clEvENKUlvE8_clEvEUlS5_S5_E_EEEEvRNS_18TensorIteratorBaseERKT_EUliE_EEviT1_
        .type           _ZN2at6native18elementwise_kernelILi128ELi4EZNS0_22gpu_kernel_impl_nocastINS0_13AUnaryFunctorIN3c108BFloat16ES5_bZZZNS0_23logical_xor_kernel_cudaERNS_14TensorIteratorEENKUlvE0_clEvENKUlvE8_clEvEUlS5_S5_E_EEEEvRNS_18TensorIteratorBaseERKT_EUliE_EEviT1_,@function
        .size           _ZN2at6native18elementwise_kernelILi128ELi4EZNS0_22gpu_kernel_impl_nocastINS0_13AUnaryFunctorIN3c108BFloat16ES5_bZZZNS0_23logical_xor_kernel_cudaERNS_14TensorIteratorEENKUlvE0_clEvENKUlvE8_clEvEUlS5_S5_E_EEEEvRNS_18TensorIteratorBaseERKT_EUliE_EEviT1_,(.L_x_43366 - _ZN2at6native18elementwise_kernelILi128ELi4EZNS0_22gpu_kernel_impl_nocastINS0_13AUnaryFunctorIN3c108BFloat16ES5_bZZZNS0_23logical_xor_kernel_cudaERNS_14TensorIteratorEENKUlvE0_clEvENKUlvE8_clEvEUlS5_S5_E_EEEEvRNS_18TensorIteratorBaseERKT_EUliE_EEviT1_)
        .other          _ZN2at6native18elementwise_kernelILi128ELi4EZNS0_22gpu_kernel_impl_nocastINS0_13AUnaryFunctorIN3c108BFloat16ES5_bZZZNS0_23logical_xor_kernel_cudaERNS_14TensorIteratorEENKUlvE0_clEvENKUlvE8_clEvEUlS5_S5_E_EEEEvRNS_18TensorIteratorBaseERKT_EUliE_EEviT1_,@"STO_CUDA_ENTRY STV_DEFAULT"
_ZN2at6native18elementwise_kernelILi128ELi4EZNS0_22gpu_kernel_impl_nocastINS0_13AUnaryFunctorIN3c108BFloat16ES5_bZZZNS0_23logical_xor_kernel_cudaERNS_14TensorIteratorEENKUlvE0_clEvENKUlvE8_clEvEUlS5_S5_E_EEEEvRNS_18TensorIteratorBaseERKT_EUliE_EEviT1_:
.text._ZN2at6native18elementwise_kernelILi128ELi4EZNS0_22gpu_kernel_impl_nocastINS0_13AUnaryFunctorIN3c108BFloat16ES5_bZZZNS0_23logical_xor_kernel_cudaERNS_14TensorIteratorEENKUlvE0_clEvENKUlvE8_clEvEUlS5_S5_E_EEEEvRNS_18TensorIteratorBaseERKT_EUliE_EEviT1_:
[----:B------:R-:W-:Y:S08]  /*0000*/  LDC R1, c[0x0][0x37c] ;  /* 0x0000df00ff017b82 */ /* 0x000ff00000000800 */
[----:B------:R-:W0:Y:S01]  /*0010*/  LDC R2, c[0x0][0x388] ;  /* 0x0000e200ff027b82 */ /* 0x000e220000000800 */
[----:B------:R-:W1:Y:S01]  /*0020*/  S2R R3, SR_TID.X ;  /* 0x0000000000037919 */ /* 0x000e620000002100 */
[----:B------:R-:W2:Y:S01]  /*0030*/  LDCU.64 UR6, c[0x0][0x358] ;  /* 0x00006b00ff0677ac */ /* 0x000ea20008000a00 */
[----:B------:R-:W3:Y:S05]  /*0040*/  LDCU.U16 UR5, c[0x0][0x592] ;  /* 0x0000b240ff0577ac */ /* 0x000eea0008000400 */
[----:B------:R-:W4:Y:S01]  /*0050*/  S2UR UR4, SR_CTAID.X ;  /* 0x00000000000479c3 */ /* 0x000f220000002500 */
[----:B0-----:R-:W-:Y:S01]  /*0060*/  ISETP.NE.AND P0, PT, R2, RZ, PT ;  /* 0x000000ff0200720c */ /* 0x001fe20003f05270 */
[----:B----4-:R-:W-:-:S06]  /*0070*/  USHF.L.U32 UR4, UR4, 0x9, URZ ;  /* 0x0000000904047899 */ /* 0x010fcc00080006ff */
[----:B-1----:R-:W-:-:S06]  /*0080*/  LOP3.LUT R3, R3, UR4, RZ, 0xfc, !PT ;  /* 0x0000000403037c12 */ /* 0x002fcc000f8efcff */
[----:B--23--:R-:W-:Y:S05]  /*0090*/  @P0 BRA `(.L_x_559) ;  /* 0x0000000000f00947 */ /* 0x00cfea0003800000 */
[----:B------:R-:W0:Y:S01]  /*00a0*/  LDCU UR8, c[0x0][0x380] ;  /* 0x00007000ff0877ac */ /* 0x000e220008000800 */
[----:B------:R-:W-:Y:S04]  /*00b0*/  BSSY.RECONVERGENT B0, `(.L_x_560) ;  /* 0x000002c000007945 */ /* 0x000fe80003800200 */
[----:B------:R-:W-:Y:S01]  /*00c0*/  BSSY.RELIABLE B1, `(.L_x_561) ;  /* 0x000001f000017945 */ /* 0x000fe20003800100 */
[----:B0-----:R-:W-:-:S13]  /*00d0*/  ISETP.GE.AND P0, PT, R3, UR8, PT ;  /* 0x0000000803007c0c */ /* 0x001fda000bf06270 */
[----:B------:R-:W-:Y:S05]  /*00e0*/  @P0 BRA `(.L_x_562) ;  /* 0x0000000000640947 */ /* 0x000fea0003800000 */
[----:B------:R-:W0:Y:S02]  /*00f0*/  LDC.64 R4, c[0x0][0x588] ;  /* 0x00016200ff047b82 */ /* 0x000e240000000a00 */
[----:B0-----:R-:W2:Y:S06]  /*0100*/  LDG.E.U16 R4, desc[UR6][R4.64] ;  /* 0x0000000604047981 */ /* 0x001eac000c1e1500 */
[----:B------:R-:W0:Y:S01]  /*0110*/  LDC.64 R6, c[0x0][0x580] ;  /* 0x00016000ff067b82 */ /* 0x000e220000000a00 */
[----:B------:R-:W-:Y:S01]  /*0120*/  USHF.L.U32 UR4, UR5, 0x10, URZ ;  /* 0x0000001005047899 */ /* 0x000fe200080006ff */
[----:B------:R-:W-:-:S05]  /*0130*/  IADD3 R3, PT, PT, R3, 0x80, RZ ;  /* 0x0000008003037810 */ /* 0x000fca0007ffe0ff */
[----:B------:R-:W-:Y:S02]  /*0140*/  FSETP.NEU.FTZ.AND P0, PT, RZ, UR4, PT ;  /* 0x00000004ff007c0b */ /* 0x000fe4000bf1d000 */
[----:B--2---:R-:W-:-:S04]  /*0150*/  SHF.L.U32 R0, R4, 0x10, RZ ;  /* 0x0000001004007819 */ /* 0x004fc800000006ff */
[----:B------:R-:W-:-:S04]  /*0160*/  FSETP.NEU.FTZ.AND P1, PT, R0, RZ, PT ;  /* 0x000000ff0000720b */ /* 0x000fc80003f3d000 */
[----:B------:R-:W-:-:S04]  /*0170*/  PLOP3.LUT P0, PT, P0, P1, PT, 0x28, 0x82 ;  /* 0x000000000082781c */ /* 0x000fc80000702570 */
[----:B------:R-:W-:Y:S02]  /*0180*/  SEL R9, RZ, 0x1, !P0 ;  /* 0x00000001ff097807 */ /* 0x000fe40004000000 */
[----:B------:R-:W-:-:S03]  /*0190*/  ISETP.GE.AND P0, PT, R3, UR8, PT ;  /* 0x0000000803007c0c */ /* 0x000fc6000bf06270 */
[----:B0-----:R0:W-:Y:S10]  /*01a0*/  STG.E.U8 desc[UR6][R6.64], R9 ;  /* 0x0000000906007986 */ /* 0x0011f4000c101106 */
[----:B------:R-:W-:Y:S05]  /*01b0*/  @P0 BREAK.RELIABLE B1 ;  /* 0x0000000000010942 */ /* 0x000fea0003800100 */
[----:B------:R-:W-:Y:S05]  /*01c0*/  @P0 BRA `(.L_x_563) ;  /* 0x0000000000680947 */ /* 0x000fea0003800000 */
[----:B------:R-:W1:Y:S02]  /*01d0*/  LDC.64 R4, c[0x0][0x588] ;  /* 0x00016200ff047b82 */ /* 0x000e640000000a00 */
[----:B-1----:R-:W2:Y:S06]  /*01e0*/  LDG.E.U16 R4, desc[UR6][R4.64] ;  /* 0x0000000604047981 */ /* 0x002eac000c1e1500 */
[----:B0-----:R-:W0:Y:S01]  /*01f0*/  LDC.64 R6, c[0x0][0x580] ;  /* 0x00016000ff067b82 */ /* 0x001e220000000a00 */
[----:B------:R-:W-:Y:S01]  /*0200*/  USHF.L.U32 UR4, UR5, 0x10, URZ ;  /* 0x0000001005047899 */ /* 0x000fe200080006ff */
[----:B------:R-:W-:-:S05]  /*0210*/  IADD3 R3, PT, PT, R3, 0x80, RZ ;  /* 0x0000008003037810 */ /* 0x000fca0007ffe0ff */
[----:B------:R-:W-:Y:S02]  /*0220*/  FSETP.NEU.FTZ.AND P1, PT, RZ, UR4, PT ;  /* 0x00000004ff007c0b */ /* 0x000fe4000bf3d000 */
[----:B--2---:R-:W-:-:S04]  /*0230*/  SHF.L.U32 R0, R4, 0x10, RZ ;  /* 0x0000001004007819 */ /* 0x004fc800000006ff */
[----:B------:R-:W-:-:S04]  /*0240*/  FSETP.NEU.FTZ.AND P0, PT, R0, RZ, PT ;  /* 0x000000ff0000720b */ /* 0x000fc80003f1d000 */
[----:B------:R-:W-:-:S04]  /*0250*/  PLOP3.LUT P0, PT, P1, P0, PT, 0x28, 0x82 ;  /* 0x000000000082781c */ /* 0x000fc80000f00570 */
[----:B------:R-:W-:-:S05]  /*0260*/  SEL R9, RZ, 0x1, !P0 ;  /* 0x00000001ff097807 */ /* 0x000fca0004000000 */
[----:B0-----:R0:W-:Y:S04]  /*0270*/  STG.E.U8 desc[UR6][R6.64], R9 ;  /* 0x0000000906007986 */ /* 0x0011e8000c101106 */
.L_x_562:
[----:B------:R-:W-:-:S13]  /*0280*/  ISETP.GE.AND P0, PT, R3, UR8, PT ;  /* 0x0000000803007c0c */ /* 0x000fda000bf06270 */
[----:B------:R-:W-:Y:S05]  /*0290*/  @P0 BREAK.RELIABLE B1 ;  /* 0x0000000000010942 */ /* 0x000fea0003800100 */
[----:B------:R-:W-:Y:S05]  /*02a0*/  @P0 BRA `(.L_x_563) ;  /* 0x0000000000300947 */ /* 0x000fea0003800000 */
[----:B------:R-:W-:Y:S05]  /*02b0*/  BSYNC.RELIABLE B1 ;  /* 0x0000000000017941 */ /* 0x000fea0003800100 */
.L_x_561:
[----:B------:R-:W1:Y:S02]  /*02c0*/  LDC.64 R4, c[0x0][0x588] ;  /* 0x00016200ff047b82 */ /* 0x000e640000000a00 */
[----:B-1----:R-:W2:Y:S06]  /*02d0*/  LDG.E.U16 R4, desc[UR6][R4.64] ;  /* 0x0000000604047981 */ /* 0x002eac000c1e1500 */
[----:B0-----:R-:W0:Y:S01]  /*02e0*/  LDC.64 R6, c[0x0][0x580] ;  /* 0x00016000ff067b82 */ /* 0x001e220000000a00 */
[----:B------:R-:W-:Y:S01]  /*02f0*/  USHF.L.U32 UR4, UR5, 0x10, URZ ;  /* 0x0000001005047899 */ /* 0x000fe200080006ff */
[----:B------:R-:W-:-:S05]  /*0300*/  VIADD R3, R3, 0x80 ;  /* 0x0000008003037836 */ /* 0x000fca0000000000 */
[----:B------:R-:W-:Y:S02]  /*0310*/  FSETP.NEU.FTZ.AND P1, PT, RZ, UR4, PT ;  /* 0x00000004ff007c0b */ /* 0x000fe4000bf3d000 */
[----:B--2---:R-:W-:-:S04]  /*0320*/  SHF.L.U32 R0, R4, 0x10, RZ ;  /* 0x0000001004007819 */ /* 0x004fc800000006ff */
[----:B------:R-:W-:-:S04]  /*0330*/  FSETP.NEU.FTZ.AND P0, PT, R0, RZ, PT ;  /* 0x000000ff0000720b */ /* 0x000fc80003f1d000 */
[----:B------:R-:W-:-:S04]  /*0340*/  PLOP3.LUT P0, PT, P1, P0, PT, 0x28, 0x82 ;  /* 0x000000000082781c */ /* 0x000fc80000f00570 */
[----:B------:R-:W-:-:S05]  /*0350*/  SEL R9, RZ, 0x1, !P0 ;  /* 0x00000001ff097807 */ /* 0x000fca0004000000 */
[----:B0-----:R1:W-:Y:S04]  /*0360*/  STG.E.U8 desc[UR6][R6.64], R9 ;  /* 0x0000000906007986 */ /* 0x0013e8000c101106 */
.L_x_563:
[----:B------:R-:W-:Y:S05]  /*0370*/  BSYNC.RECONVERGENT B0 ;  /* 0x0000000000007941 */ /* 0x000fea0003800200 */
.L_x_560:
[----:B------:R-:W-:Y:S05]  /*0380*/  WARPSYNC.ALL ;  /* 0x0000000000007948 */ /* 0x000fea0003800000 */
[----:B------:R-:W-:-:S13]  /*0390*/  ISETP.GE.AND P0, PT, R3, UR8, PT ;  /* 0x0000000803007c0c */ /* 0x000fda000bf06270 */
[----:B------:R-:W-:Y:S05]  /*03a0*/  @P0 EXIT ;  /* 0x000000000000094d */ /* 0x000fea0003800000 */
[----:B------:R-:W2:Y:S02]  /*03b0*/  LDC.64 R2, c[0x0][0x588] ;  /* 0x00016200ff027b82 */ /* 0x000ea40000000a00 */
[----:B--2---:R-:W2:Y:S06]  /*03c0*/  LDG.E.U16 R2, desc[UR6][R2.64] ;  /* 0x0000000602027981 */ /* 0x004eac000c1e1500 */
[----:B------:R-:W3:Y:S01]  /*03d0*/  LDC.64 R4, c[0x0][0x580] ;  /* 0x00016000ff047b82 */ /* 0x000ee20000000a00 */
[----:B------:R-:W-:-:S06]  /*03e0*/  USHF.L.U32 UR4, UR5, 0x10, URZ ;  /* 0x0000001005047899 */ /* 0x000fcc00080006ff */
[----:B------:R-:W-:Y:S02]  /*03f0*/  FSETP.NEU.FTZ.AND P1, PT, RZ, UR4, PT ;  /* 0x00000004ff007c0b */ /* 0x000fe4000bf3d000 */
[----:B--2---:R-:W-:-:S04]  /*0400*/  SHF.L.U32 R0, R2, 0x10, RZ ;  /* 0x0000001002007819 */ /* 0x004fc800000006ff */
[----:B------:R-:W-:-:S04]  /*0410*/  FSETP.NEU.FTZ.AND P0, PT, R0, RZ, PT ;  /* 0x000000ff0000720b */ /* 0x000fc80003f1d000 */
[----:B------:R-:W-:-:S04]  /*0420*/  PLOP3.LUT P0, PT, P1, P0, PT, 0x28, 0x82 ;  /* 0x000000000082781c */ /* 0x000fc80000f00570 */
[----:B01----:R-:W-:-:S05]  /*0430*/  SEL R7, RZ, 0x1, !P0 ;  /* 0x00000001ff077807 */ /* 0x003fca0004000000 */
[----:B---3--:R-:W-:Y:S01]  /*0440*/  STG.E.U8 desc[UR6][R4.64], R7 ;  /* 0x0000000704007986 */ /* 0x008fe2000c101106 */
[----:B------:R-:W-:Y:S05]  /*0450*/  EXIT ;  /* 0x000000000000794d */ /* 0x000fea0003800000 */
.L_x_559:
[----:B------:R-:W0:Y:S01]  /*0460*/  LDCU UR4, c[0x0][0x380] ;  /* 0x00007000ff0477ac */ /* 0x000e220008000800 */
[----:B------:R-:W-:Y:S01]  /*0470*/  IADD3 R2, PT, PT, R2, -0x1, RZ ;  /* 0xffffffff02027810 */ /* 0x000fe20007ffe0ff */
[----:B------:R-:W-:Y:S04]  /*0480*/  BSSY.RECONVERGENT B0, `(.L_x_564) ;  /* 0x00003b5000007945 */ /* 0x000fe80003800200 */
[----:B------:R-:W-:Y:S01]  /*0490*/  BSSY.RELIABLE B1, `(.L_x_565) ;  /* 0x000027b000017945 */ /* 0x000fe20003800100 */
[----:B------:R-:W-:-:S04]  /*04a0*/  VIMNMX.U32 R0, PT, PT, R2, 0x18, PT ;  /* 0x0000001802007848 */ /* 0x000fc80003fe0000 */
[----:B------:R-:W-:Y:S02]  /*04b0*/  IADD3 R0, PT, PT, R0, 0x1, RZ ;  /* 0x0000000100007810 */ /* 0x000fe40007ffe0ff */
[----:B0-----:R-:W-:-:S13]  /*04c0*/  ISETP.GE.AND P0, PT, R3, UR4, PT ;  /* 0x0000000403007c0c */ /* 0x001fda000bf06270 */
[----:B------:R-:W-:Y:S05]  /*04d0*/  @P0 BRA `(.L_x_566) ;  /* 0x0000002400cc0947 */ /* 0x000fea0003800000 */
[----:B------:R-:W0:Y:S01]  /*04e0*/  LDCU.64 UR8, c[0x0][0x390] ;  /* 0x00007200ff0877ac */ /* 0x000e220008000a00 */
[----:B------:R-:W-:Y:S01]  /*04f0*/  HFMA2 R4, -RZ, RZ, 0, 0 ;  /* 0x00000000ff047431 */ /* 0x000fe200000001ff */
[----:B------:R-:W-:Y:S01]  /*0500*/  MOV R5, R3 ;  /* 0x0000000300057202 */ /* 0x000fe20000000f00 */
[----:B------:R-:W1:Y:S01]  /*0510*/  LDCU UR10, c[0x0][0x38c] ;  /* 0x00007180ff0a77ac */ /* 0x000e620008000800 */
[----:B------:R-:W-:Y:S01]  /*0520*/  ISETP.NE.AND P0, PT, R2, RZ, PT ;  /* 0x000000ff0200720c */ /* 0x000fe20003f05270 */
[----:B------:R-:W2:Y:S01]  /*0530*/  LDCU.64 UR12, c[0x0][0x4b8] ;  /* 0x00009700ff0c77ac */ /* 0x000ea20008000a00 */
[----:B0-----:R-:W-:-:S05]  /*0540*/  IMAD.HI.U32 R6, R3, UR8, R4 ;  /* 0x0000000803067c27 */ /* 0x001fca000f8e0004 */
[----:B------:R-:W-:-:S05]  /*0550*/  SHF.R.U32.HI R7, RZ, UR9, R6 ;  /* 0x00000009ff077c19 */ /* 0x000fca0008011606 */
[----:B------:R-:W-:-:S04]  /*0560*/  IMAD.MOV R4, RZ, RZ, -R7 ;  /* 0x000000ffff047224 */ /* 0x000fc800078e0a07 */
[----:B-1----:R-:W-:-:S04]  /*0570*/  IMAD R4, R4, UR10, R3 ;  /* 0x0000000a04047c24 */ /* 0x002fc8000f8e0203 */
[C---:B--2---:R-:W-:Y:S02]  /*0580*/  IMAD R5, R4.reuse, UR12, RZ ;  /* 0x0000000c04057c24 */ /* 0x044fe4000f8e02ff */
[----:B------:R-:W-:Y:S01]  /*0590*/  IMAD R4, R4, UR13, RZ ;  /* 0x0000000d04047c24 */ /* 0x000fe2000f8e02ff */
[----:B------:R-:W-:Y:S06]  /*05a0*/  @!P0 BRA `(.L_x_567) ;  /* 0x0000001000748947 */ /* 0x000fec0003800000 */
[----:B------:R-:W0:Y:S01]  /*05b0*/  LDCU.64 UR10, c[0x0][0x398] ;  /* 0x00007300ff0a77ac */ /* 0x000e220008000a00 */
[----:B------:R-:W-:Y:S02]  /*05c0*/  MOV R6, RZ ;  /* 0x000000ff00067202 */ /* 0x000fe40000000f00 */
[----:B------:R-:W-:Y:S01]  /*05d0*/  ISETP.NE.AND P0, PT, R0, 0x2, PT ;  /* 0x000000020000780c */ /* 0x000fe20003f05270 */
[----:B------:R-:W1:Y:S01]  /*05e0*/  LDCU UR8, c[0x0][0x3a0] ;  /* 0x00007400ff0877ac */ /* 0x000e620008000800 */
[----:B------:R-:W2:Y:S01]  /*05f0*/  LDCU.64 UR12, c[0x0][0x4c0] ;  /* 0x00009800ff0c77ac */ /* 0x000ea20008000a00 */
[----:B0-----:R-:W-:-:S05]  /*0600*/  IMAD.HI.U32 R8, R7, UR11, R6 ;  /* 0x0000000b07087c27 */ /* 0x001fca000f8e0006 */
[----:B-1----:R-:W-:-:S04]  /*0610*/  SHF.R.U32.HI R9, RZ, UR8, R8 ;  /* 0x00000008ff097c19 */ /* 0x002fc80008011608 */
[----:B------:R-:W-:-:S05]  /*0620*/  IADD3 R6, PT, PT, -R9, RZ, RZ ;  /* 0x000000ff09067210 */ /* 0x000fca0007ffe1ff */
[----:B------:R-:W-:-:S04]  /*0630*/  IMAD R6, R6, UR10, R7 ;  /* 0x0000000a06067c24 */ /* 0x000fc8000f8e0207 */
[C---:B--2---:R-:W-:Y:S02]  /*0640*/  IMAD R5, R6.reuse, UR12, R5 ;  /* 0x0000000c06057c24 */ /* 0x044fe4000f8e0205 */
[----:B------:R-:W-:Y:S01]  /*0650*/  IMAD R4, R6, UR13, R4 ;  /* 0x0000000d06047c24 */ /* 0x000fe2000f8e0204 */
[----:B------:R-:W-:Y:S06]  /*0660*/  @!P0 BRA `(.L_x_567) ;  /* 0x0000001000448947 */ /* 0x000fec0003800000 */
[----:B------:R-:W0:Y:S01]  /*0670*/  LDCU.64 UR8, c[0x0][0x3a8] ;  /* 0x00007500ff0877ac */ /* 0x000e220008000a00 */
[----:B------:R-:W-:Y:S01]  /*0680*/  HFMA2 R8, -RZ, RZ, 0, 0 ;  /* 0x00000000ff087431 */ /* 0x000fe200000001ff */
[----:B------:R-:W-:Y:S01]  /*0690*/  ISETP.NE.AND P0, PT, R0, 0x3, PT ;  /* 0x000000030000780c */ /* 0x000fe20003f05270 */
[----:B------:R-:W1:Y:S01]  /*06a0*/  LDCU UR10, c[0x0][0x3a4] ;  /* 0x00007480ff0a77ac */ /* 0x000e620008000800 */
[----:B------:R-:W2:Y:S02]  /*06b0*/  LDCU.64 UR12, c[0x0][0x4c8] ;  /* 0x00009900ff0c77ac */ /* 0x000ea40008000a00 */
[----:B0-----:R-:W-:-:S05]  /*06c0*/  IMAD.HI.U32 R6, R9, UR8, R8 ;  /* 0x0000000809067c27 */ /* 0x001fca000f8e0008 */
[----:B------:R-:W-:-:S04]  /*06d0*/  SHF.R.U32.HI R7, RZ, UR9, R6 ;  /* 0x00000009ff077c19 */ /* 0x000fc80008011606 */
[----:B------:R-:W-:-:S05]  /*06e0*/  IADD3 R8, PT, PT, -R7, RZ, RZ ;  /* 0x000000ff07087210 */ /* 0x000fca0007ffe1ff */
[----:B-1----:R-:W-:-:S04]  /*06f0*/  IMAD R8, R8, UR10, R9 ;  /* 0x0000000a08087c24 */ /* 0x002fc8000f8e0209 */
[C---:B--2---:R-:W-:Y:S02]  /*0700*/  IMAD R5, R8.reuse, UR12, R5 ;  /* 0x0000000c08057c24 */ /* 0x044fe4000f8e0205 */
[----:B------:R-:W-:Y:S01]  /*0710*/  IMAD R4, R8, UR13, R4 ;  /* 0x0000000d08047c24 */ /* 0x000fe2000f8e0204 */
[----:B------:R-:W-:Y:S06]  /*0720*/  @!P0 BRA `(.L_x_567) ;  /* 0x0000001000148947 */ /* 0x000fec0003800000 */
[----:B------:R-:W0:Y:S01]  /*0730*/  LDCU.64 UR10, c[0x0][0x3b0] ;  /* 0x00007600ff0a77ac */ /* 0x000e220008000a00 */
[----:B------:R-:W-:Y:S02]  /*0740*/  MOV R6, RZ ;  /* 0x000000ff00067202 */ /* 0x000fe40000000f00 */
[----:B------:R-:W-:Y:S01]  /*0750*/  ISETP.NE.AND P0, PT, R0, 0x4, PT ;  /* 0x000000040000780c */ /* 0x000fe20003f05270 */
[----:B------:R-:W1:Y:S01]  /*0760*/  LDCU UR8, c[0x0][0x3b8] ;  /* 0x00007700ff0877ac */ /* 0x000e620008000800 */
[----:B------:R-:W2:Y:S01]  /*0770*/  LDCU.64 UR12, c[0x0][0x4d0] ;  /* 0x00009a00ff0c77ac */ /* 0x000ea20008000a00 */
[----:B0-----:R-:W-:-:S05]  /*0780*/  IMAD.HI.U32 R8, R7, UR11, R6 ;  /* 0x0000000b07087c27 */ /* 0x001fca000f8e0006 */
[----:B-1----:R-:W-:-:S05]  /*0790*/  SHF.R.U32.HI R9, RZ, UR8, R8 ;  /* 0x00000008ff097c19 */ /* 0x002fca0008011608 */
[----:B------:R-:W-:-:S04]  /*07a0*/  IMAD.MOV R6, RZ, RZ, -R9 ;  /* 0x000000ffff067224 */ /* 0x000fc800078e0a09 */
[----:B------:R-:W-:-:S04]  /*07b0*/  IMAD R6, R6, UR10, R7 ;  /* 0x0000000a06067c24 */ /* 0x000fc8000f8e0207 */
        /* <DEDUP_REMOVED lines=33> */
[----:B------:R-:W-:-:S05]  /*09d0*/  SHF.R.U32.HI R7, RZ, UR9, R6 ;  /* 0x00000009ff077c19 */ /* 0x000fca0008011606 */
[----:B------:R-:W-:-:S04]  /*09e0*/  IMAD.MOV R8, RZ, RZ, -R7 ;  /* 0x000000ffff087224 */ /* 0x000fc800078e0a07 */
        /* <DEDUP_REMOVED lines=196> */
[----:B------:R-:W-:Y:S01]  /*1630*/  ISETP.NE.AND P0, PT, R0, 0x18, PT ;  /* 0x000000180000780c */ /* 0x000fe20003f05270 */
[----:B------:R-:W0:Y:S01]  /*1640*/  LDCU.64 UR10, c[0x0][0x4a0] ;  /* 0x00009400ff0a77ac */ /* 0x000e220008000a00 */
[----:B------:R-:W-:Y:S01]  /*1650*/  HFMA2 R6, -RZ, RZ, 0, 0 ;  /* 0x00000000ff067431 */ /* 0x000fe200000001ff */
[----:B------:R-:W1:Y:S10]  /*1660*/  LDCU UR8, c[0x0][0x4a8] ;  /* 0x00009500ff0877ac */ /* 0x000e740008000800 */
[----:B------:R-:W2:Y:S01]  /*1670*/  @P0 LDC.64 R14, c[0x0][0x4b0] ;  /* 0x00012c00ff0e0b82 */ /* 0x000ea20000000a00 */
[----:B0-----:R-:W-:-:S07]  /*1680*/  IMAD.HI.U32 R10, R7, UR11, R6 ;  /* 0x0000000b070a7c27 */ /* 0x001fce000f8e0006 */
[----:B------:R-:W0:Y:S01]  /*1690*/  @P0 LDC R17, c[0x0][0x4ac] ;  /* 0x00012b00ff110b82 */ /* 0x000e220000000800 */
[----:B-1----:R-:W-:Y:S01]  /*16a0*/  SHF.R.U32.HI R11, RZ, UR8, R10 ;  /* 0x00000008ff0b7c19 */ /* 0x002fe2000801160a */
[----:B------:R-:W1:Y:S01]  /*16b0*/  LDCU.64 UR8, c[0x0][0x570] ;  /* 0x0000ae00ff0877ac */ /* 0x000e620008000a00 */
[----:B------:R-:W-:Y:S02]  /*16c0*/  @P0 MOV R10, RZ ;  /* 0x000000ff000a0202 */ /* 0x000fe40000000f00 */
[----:B------:R-:W-:-:S03]  /*16d0*/  IADD3 R13, PT, PT, -R11, RZ, RZ ;  /* 0x000000ff0b0d7210 */ /* 0x000fc60007ffe1ff */
[----:B------:R-:W3:Y:S01]  /*16e0*/  @P0 LDC.64 R8, c[0x0][0x578] ;  /* 0x00015e00ff080b82 */ /* 0x000ee20000000a00 */
[----:B--2---:R-:W-:-:S05]  /*16f0*/  @P0 IMAD.HI.U32 R6, R11, R14, R10 ;  /* 0x0000000e0b060227 */ /* 0x004fca00078e000a */
[----:B------:R-:W-:Y:S01]  /*1700*/  @P0 SHF.R.U32.HI R10, RZ, R15, R6 ;  /* 0x0000000fff0a0219 */ /* 0x000fe20000011606 */
[----:B------:R-:W-:-:S04]  /*1710*/  IMAD R6, R13, UR10, R7 ;  /* 0x0000000a0d067c24 */ /* 0x000fc8000f8e0207 */
[----:B------:R-:W-:Y:S02]  /*1720*/  @P0 IMAD.MOV R10, RZ, RZ, -R10 ;  /* 0x000000ffff0a0224 */ /* 0x000fe400078e0a0a */
[----:B-1----:R-:W-:Y:S02]  /*1730*/  IMAD R5, R6, UR8, R5 ;  /* 0x0000000806057c24 */ /* 0x002fe4000f8e0205 */
[----:B0-----:R-:W-:Y:S02]  /*1740*/  @P0 IMAD R10, R10, R17, R11 ;  /* 0x000000110a0a0224 */ /* 0x001fe400078e020b */
[----:B------:R-:W-:Y:S02]  /*1750*/  IMAD R4, R6, UR9, R4 ;  /* 0x0000000906047c24 */ /* 0x000fe4000f8e0204 */
[C---:B---3--:R-:W-:Y:S02]  /*1760*/  @P0 IMAD R5, R10.reuse, R8, R5 ;  /* 0x000000080a050224 */ /* 0x048fe400078e0205 */
[----:B------:R-:W-:-:S07]  /*1770*/  @P0 IMAD R4, R10, R9, R4 ;  /* 0x000000090a040224 */ /* 0x000fce00078e0204 */
.L_x_567:
[----:B------:R-:W0:Y:S02]  /*1780*/  LDCU.128 UR8, c[0x0][0x580] ;  /* 0x0000b000ff0877ac */ /* 0x000e240008000c00 */
[----:B0-----:R-:W-:-:S04]  /*1790*/  IADD3 R6, P0, PT, R4, UR10, RZ ;  /* 0x0000000a04067c10 */ /* 0x001fc8000ff1e0ff */
[----:B------:R-:W-:-:S05]  /*17a0*/  IADD3.X R7, PT, PT, RZ, UR11, RZ, P0, !PT ;  /* 0x0000000bff077c10 */ /* 0x000fca00087fe4ff */
[----:B------:R-:W2:Y:S01]  /*17b0*/  LDG.E.U16 R6, desc[UR6][R6.64] ;  /* 0x0000000606067981 */ /* 0x000ea2000c1e1500 */
[----:B------:R-:W-:Y:S01]  /*17c0*/  USHF.L.U32 UR10, UR5, 0x10, URZ ;  /* 0x00000010050a7899 */ /* 0x000fe200080006ff */
[----:B------:R-:W-:-:S05]  /*17d0*/  IADD3 R3, PT, PT, R3, 0x80, RZ ;  /* 0x0000008003037810 */ /* 0x000fca0007ffe0ff */
[----:B------:R-:W-:Y:S02]  /*17e0*/  FSETP.NEU.FTZ.AND P2, PT, RZ, UR10, PT ;  /* 0x0000000aff007c0b */ /* 0x000fe4000bf5d000 */
[----:B--2---:R-:W-:-:S04]  /*17f0*/  SHF.L.U32 R4, R6, 0x10, RZ ;  /* 0x0000001006047819 */ /* 0x004fc800000006ff */
[----:B------:R-:W-:Y:S02]  /*1800*/  FSETP.NEU.FTZ.AND P0, PT, R4, RZ, PT ;  /* 0x000000ff0400720b */ /* 0x000fe40003f1d000 */
[----:B------:R-:W-:Y:S02]  /*1810*/  IADD3 R4, P1, PT, R5, UR8, RZ ;  /* 0x0000000805047c10 */ /* 0x000fe4000ff3e0ff */
[----:B------:R-:W-:Y:S02]  /*1820*/  PLOP3.LUT P0, PT, P2, P0, PT, 0x28, 0x82 ;  /* 0x000000000082781c */ /* 0x000fe40001700570 */
[----:B------:R-:W-:Y:S02]  /*1830*/  IADD3.X R5, PT, PT, RZ, UR9, RZ, P1, !PT ;  /* 0x00000009ff057c10 */ /* 0x000fe40008ffe4ff */
[----:B------:R-:W-:Y:S02]  /*1840*/  SEL R9, RZ, 0x1, !P0 ;  /* 0x00000001ff097807 */ /* 0x000fe40004000000 */
[----:B------:R-:W-:-:S03]  /*1850*/  ISETP.GE.AND P0, PT, R3, UR4, PT ;  /* 0x0000000403007c0c */ /* 0x000fc6000bf06270 */
[----:B------:R0:W-:Y:S10]  /*1860*/  STG.E.U8 desc[UR6][R4.64], R9 ;  /* 0x0000000904007986 */ /* 0x0001f4000c101106 */
[----:B------:R-:W-:Y:S05]  /*1870*/  @P0 BREAK.RELIABLE B1 ;  /* 0x0000000000010942 */ /* 0x000fea0003800100 */
[----:B------:R-:W-:Y:S05]  /*1880*/  @P0 BRA `(.L_x_568) ;  /* 0x0000002400d00947 */ /* 0x000fea0003800000 */
[----:B------:R-:W1:Y:S01]  /*1890*/  LDCU.64 UR8, c[0x0][0x390] ;  /* 0x00007200ff0877ac */ /* 0x000e620008000a00 */
[----:B0-----:R-:W-:Y:S02]  /*18a0*/  HFMA2 R4, -RZ, RZ, 0, 0 ;  /* 0x00000000ff047431 */ /* 0x001fe400000001ff */
[----:B------:R-:W-:Y:S01]  /*18b0*/  IMAD.MOV.U32 R5, RZ, RZ, R3 ;  /* 0x000000ffff057224 */ /* 0x000fe200078e0003 */
[----:B------:R-:W-:Y:S01]  /*18c0*/  ISETP.NE.AND P0, PT, R2, RZ, PT ;  /* 0x000000ff0200720c */ /* 0x000fe20003f05270 */
[----:B------:R-:W0:Y:S01]  /*18d0*/  LDCU UR10, c[0x0][0x38c] ;  /* 0x00007180ff0a77ac */ /* 0x000e220008000800 */
[----:B------:R-:W2:Y:S01]  /*18e0*/  LDCU.64 UR12, c[0x0][0x4b8] ;  /* 0x00009700ff0c77ac */ /* 0x000ea20008000a00 */
[----:B-1----:R-:W-:-:S05]  /*18f0*/  IMAD.HI.U32 R6, R3, UR8, R4 ;  /* 0x0000000803067c27 */ /* 0x002fca000f8e0004 */
[----:B------:R-:W-:-:S04]  /*1900*/  SHF.R.U32.HI R7, RZ, UR9, R6 ;  /* 0x00000009ff077c19 */ /* 0x000fc80008011606 */
[----:B------:R-:W-:-:S05]  /*1910*/  IADD3 R4, PT, PT, -R7, RZ, RZ ;  /* 0x000000ff07047210 */ /* 0x000fca0007ffe1ff */
[----:B0-----:R-:W-:-:S04]  /*1920*/  IMAD R4, R4, UR10, R3 ;  /* 0x0000000a04047c24 */ /* 0x001fc8000f8e0203 */
        /* <DEDUP_REMOVED lines=28> */
[----:B------:R-:W-:Y:S01]  /*1af0*/  IMAD.MOV.U32 R6, RZ, RZ, RZ ;  /* 0x000000ffff067224 */ /* 0x000fe200078e00ff */
        /* <DEDUP_REMOVED lines=247> */
[----:B------:R-:W-:-:S05]  /*2a70*/  @P0 MOV R10, RZ ;  /* 0x000000ff000a0202 */ /* 0x000fca0000000f00 */
[----:B------:R-:W3:Y:S01]  /*2a80*/  @P0 LDC.64 R8, c[0x0][0x578] ;  /* 0x00015e00ff080b82 */ /* 0x000ee20000000a00 */
[--C-:B------:R-:W-:Y:S02]  /*2a90*/  IMAD.MOV R13, RZ, RZ, -R11.reuse ;  /* 0x000000ffff0d7224 */ /* 0x100fe400078e0a0b */
[----:B--2---:R-:W-:-:S05]  /*2aa0*/  @P0 IMAD.HI.U32 R6, R11, R14, R10 ;  /* 0x0000000e0b060227 */ /* 0x004fca00078e000a */
[----:B------:R-:W-:Y:S01]  /*2ab0*/  @P0 SHF.R.U32.HI R10, RZ, R15, R6 ;  /* 0x0000000fff0a0219 */ /* 0x000fe20000011606 */
[----:B------:R-:W-:-:S03]  /*2ac0*/  IMAD R6, R13, UR10, R7 ;  /* 0x0000000a0d067c24 */ /* 0x000fc6000f8e0207 */
[----:B------:R-:W-:Y:S01]  /*2ad0*/  @P0 IADD3 R10, PT, PT, -R10, RZ, RZ ;  /* 0x000000ff0a0a0210 */ /* 0x000fe20007ffe1ff */
[C---:B-1----:R-:W-:Y:S02]  /*2ae0*/  IMAD R5, R6.reuse, UR8, R5 ;  /* 0x0000000806057c24 */ /* 0x042fe4000f8e0205 */
[----:B------:R-:W-:Y:S02]  /*2af0*/  IMAD R4, R6, UR9, R4 ;  /* 0x0000000906047c24 */ /* 0x000fe4000f8e0204 */
[----:B0-----:R-:W-:-:S04]  /*2b00*/  @P0 IMAD R10, R17, R10, R11 ;  /* 0x0000000a110a0224 */ /* 0x001fc800078e020b */
[C---:B---3--:R-:W-:Y:S02]  /*2b10*/  @P0 IMAD R5, R10.reuse, R8, R5 ;  /* 0x000000080a050224 */ /* 0x048fe400078e0205 */
[----:B------:R-:W-:-:S07]  /*2b20*/  @P0 IMAD R4, R10, R9, R4 ;  /* 0x000000090a040224 */ /* 0x000fce00078e0204 */
.L_x_569:
        /* <DEDUP_REMOVED lines=12> */
[----:B------:R-:W-:-:S05]  /*2bf0*/  SEL R9, RZ, 0x1, !P0 ;  /* 0x00000001ff097807 */ /* 0x000fca0004000000 */
[----:B------:R0:W-:Y:S04]  /*2c00*/  STG.E.U8 desc[UR6][R4.64], R9 ;  /* 0x0000000904007986 */ /* 0x0001e8000c101106 */
.L_x_566:
[----:B------:R-:W-:-:S13]  /*2c10*/  ISETP.GE.AND P0, PT, R3, UR4, PT ;  /* 0x0000000403007c0c */ /* 0x000fda000bf06270 */
[----:B------:R-:W-:Y:S05]  /*2c20*/  @P0 BREAK.RELIABLE B1 ;  /* 0x0000000000010942 */ /* 0x000fea0003800100 */
[----:B------:R-:W-:Y:S05]  /*2c30*/  @P0 BRA `(.L_x_568) ;  /* 0x0000001000e40947 */ /* 0x000fea0003800000 */
[----:B------:R-:W-:Y:S05]  /*2c40*/  BSYNC.RELIABLE B1 ;  /* 0x0000000000017941 */ /* 0x000fea0003800100 */
.L_x_565:
[----:B------:R-:W1:Y:S01]  /*2c50*/  LDCU.64 UR8, c[0x0][0x390] ;  /* 0x00007200ff0877ac */ /* 0x000e620008000a00 */
[----:B0-----:R-:W-:Y:S01]  /*2c60*/  MOV R5, R3 ;  /* 0x0000000300057202 */ /* 0x001fe20000000f00 */
[----:B------:R-:W-:Y:S01]  /*2c70*/  IMAD.MOV.U32 R4, RZ, RZ, RZ ;  /* 0x000000ffff047224 */ /* 0x000fe200078e00ff */
        /* <DEDUP_REMOVED lines=276> */
[----:B------:R-:W-:Y:S01]  /*3dc0*/  MOV R6, RZ ;  /* 0x000000ff00067202 */ /* 0x000fe20000000f00 */
[----:B------:R-:W1:Y:S10]  /*3dd0*/  LDCU UR8, c[0x0][0x4a8] ;  /* 0x00009500ff0877ac */ /* 0x000e740008000800 */
[----:B------:R-:W2:Y:S01]  /*3de0*/  @P0 LDC.64 R14, c[0x0][0x4b0] ;  /* 0x00012c00ff0e0b82 */ /* 0x000ea20000000a00 */
[----:B0-----:R-:W-:-:S07]  /*3df0*/  IMAD.HI.U32 R10, R7, UR11, R6 ;  /* 0x0000000b070a7c27 */ /* 0x001fce000f8e0006 */
[----:B------:R-:W0:Y:S01]  /*3e00*/  @P0 LDC R17, c[0x0][0x4ac] ;  /* 0x00012b00ff110b82 */ /* 0x000e220000000800 */
[----:B-1----:R-:W-:Y:S01]  /*3e10*/  SHF.R.U32.HI R11, RZ, UR8, R10 ;  /* 0x00000008ff0b7c19 */ /* 0x002fe2000801160a */
[----:B------:R-:W1:Y:S01]  /*3e20*/  LDCU.64 UR8, c[0x0][0x570] ;  /* 0x0000ae00ff0877ac */ /* 0x000e620008000a00 */
[----:B------:R-:W-:Y:S02]  /*3e30*/  @P0 IMAD.MOV.U32 R10, RZ, RZ, RZ ;  /* 0x000000ffff0a0224 */ /* 0x000fe400078e00ff */
[----:B------:R-:W-:-:S03]  /*3e40*/  IADD3 R13, PT, PT, -R11, RZ, RZ ;  /* 0x000000ff0b0d7210 */ /* 0x000fc60007ffe1ff */
[----:B------:R-:W3:Y:S01]  /*3e50*/  @P0 LDC.64 R8, c[0x0][0x578] ;  /* 0x00015e00ff080b82 */ /* 0x000ee20000000a00 */
        /* <DEDUP_REMOVED lines=9> */
.L_x_570:
[----:B------:R-:W0:Y:S02]  /*3ef0*/  LDCU.128 UR8, c[0x0][0x580] ;  /* 0x0000b000ff0877ac */ /* 0x000e240008000c00 */
[----:B0-----:R-:W-:-:S04]  /*3f00*/  IADD3 R6, P0, PT, R4, UR10, RZ ;  /* 0x0000000a04067c10 */ /* 0x001fc8000ff1e0ff */
[----:B------:R-:W-:-:S05]  /*3f10*/  IADD3.X R7, PT, PT, RZ, UR11, RZ, P0, !PT ;  /* 0x0000000bff077c10 */ /* 0x000fca00087fe4ff */
[----:B------:R-:W2:Y:S01]  /*3f20*/  LDG.E.U16 R6, desc[UR6][R6.64] ;  /* 0x0000000606067981 */ /* 0x000ea2000c1e1500 */
[----:B------:R-:W-:Y:S01]  /*3f30*/  USHF.L.U32 UR10, UR5, 0x10, URZ ;  /* 0x00000010050a7899 */ /* 0x000fe200080006ff */
[----:B------:R-:W-:-:S05]  /*3f40*/  VIADD R3, R3, 0x80 ;  /* 0x0000008003037836 */ /* 0x000fca0000000000 */
        /* <DEDUP_REMOVED lines=8> */
.L_x_568:
[----:B------:R-:W-:Y:S05]  /*3fd0*/  BSYNC.RECONVERGENT B0 ;  /* 0x0000000000007941 */ /* 0x000fea0003800200 */
.L_x_564:
[----:B------:R-:W-:Y:S05]  /*3fe0*/  WARPSYNC.ALL ;  /* 0x0000000000007948 */ /* 0x000fea0003800000 */
[----:B------:R-:W-:-:S13]  /*3ff0*/  ISETP.GE.AND P0, PT, R3, UR4, PT ;  /* 0x0000000403007c0c */ /* 0x000fda000bf06270 */
[----:B------:R-:W-:Y:S05]  /*4000*/  @P0 EXIT ;  /* 0x000000000000094d */ /* 0x000fea0003800000 */
[----:B------:R-:W2:Y:S01]  /*4010*/  LDCU.64 UR8, c[0x0][0x390] ;  /* 0x00007200ff0877ac */ /* 0x000ea20008000a00 */
[----:B01----:R-:W-:Y:S02]  /*4020*/  MOV R4, RZ ;  /* 0x000000ff00047202 */ /* 0x003fe40000000f00 */
[----:B------:R-:W-:Y:S01]  /*4030*/  MOV R5, R3 ;  /* 0x0000000300057202 */ /* 0x000fe20000000f00 */
[----:B------:R-:W0:Y:S01]  /*4040*/  LDCU UR4, c[0x0][0x38c] ;  /* 0x00007180ff0477ac */ /* 0x000e220008000800 */
[----:B------:R-:W-:Y:S01]  /*4050*/  ISETP.NE.AND P0, PT, R2, RZ, PT ;  /* 0x000000ff0200720c */ /* 0x000fe20003f05270 */
[----:B------:R-:W1:Y:S01]  /*4060*/  LDCU.64 UR10, c[0x0][0x4b8] ;  /* 0x00009700ff0a77ac */ /* 0x000e620008000a00 */
[----:B--2---:R-:W-:-:S05]  /*4070*/  IMAD.HI.U32 R4, R3, UR8, R4 ;  /* 0x0000000803047c27 */ /* 0x004fca000f8e0004 */
[----:B------:R-:W-:-:S04]  /*4080*/  SHF.R.U32.HI R5, RZ, UR9, R4 ;  /* 0x00000009ff057c19 */ /* 0x000fc80008011604 */
[----:B------:R-:W-:-:S05]  /*4090*/  IADD3 R6, PT, PT, -R5, RZ, RZ ;  /* 0x000000ff05067210 */ /* 0x000fca0007ffe1ff */
[----:B0-----:R-:W-:-:S04]  /*40a0*/  IMAD R2, R6, UR4, R3 ;  /* 0x0000000406027c24 */ /* 0x001fc8000f8e0203 */
[C---:B-1----:R-:W-:Y:S02]  /*40b0*/  IMAD R3, R2.reuse, UR10, RZ ;  /* 0x0000000a02037c24 */ /* 0x042fe4000f8e02ff */
        /* <DEDUP_REMOVED lines=268> */
[----:B------:R-:W-:Y:S01]  /*5180*/  IMAD.MOV.U32 R4, RZ, RZ, RZ ;  /* 0x000000ffff047224 */ /* 0x000fe200078e00ff */
[----:B------:R-:W1:Y:S01]  /*5190*/  LDCU UR4, c[0x0][0x4a8] ;  /* 0x00009500ff0477ac */ /* 0x000e620008000800 */
[----:B------:R-:W2:Y:S09]  /*51a0*/  LDCU.64 UR10, c[0x0][0x570] ;  /* 0x0000ae00ff0a77ac */ /* 0x000eb20008000a00 */
[----:B------:R-:W3:Y:S01]  /*51b0*/  @P0 LDC.64 R8, c[0x0][0x4b0] ;  /* 0x00012c00ff080b82 */ /* 0x000ee20000000a00 */
[----:B0-----:R-:W-:-:S07]  /*51c0*/  IMAD.HI.U32 R6, R5, UR9, R4 ;  /* 0x0000000905067c27 */ /* 0x001fce000f8e0004 */
[----:B------:R-:W0:Y:S01]  /*51d0*/  @P0 LDC R11, c[0x0][0x4ac] ;  /* 0x00012b00ff0b0b82 */ /* 0x000e220000000800 */
[----:B-1----:R-:W-:Y:S02]  /*51e0*/  SHF.R.U32.HI R7, RZ, UR4, R6 ;  /* 0x00000004ff077c19 */ /* 0x002fe40008011606 */
[----:B------:R-:W-:Y:S02]  /*51f0*/  @P0 MOV R6, RZ ;  /* 0x000000ff00060202 */ /* 0x000fe40000000f00 */
[----:B------:R-:W-:-:S03]  /*5200*/  IADD3 R4, PT, PT, -R7, RZ, RZ ;  /* 0x000000ff07047210 */ /* 0x000fc60007ffe1ff */
[----:B------:R-:W1:Y:S02]  /*5210*/  @P0 LDC.64 R12, c[0x0][0x578] ;  /* 0x00015e00ff0c0b82 */ /* 0x000e640000000a00 */
[----:B------:R-:W-:Y:S02]  /*5220*/  IMAD R4, R4, UR8, R5 ;  /* 0x0000000804047c24 */ /* 0x000fe4000f8e0205 */
[----:B---3--:R-:W-:-:S04]  /*5230*/  @P0 IMAD.HI.U32 R0, R7, R8, R6 ;  /* 0x0000000807000227 */ /* 0x008fc800078e0006 */
[C---:B--2---:R-:W-:Y:S01]  /*5240*/  IMAD R3, R4.reuse, UR10, R3 ;  /* 0x0000000a04037c24 */ /* 0x044fe2000f8e0203 */
[----:B------:R-:W-:Y:S01]  /*5250*/  @P0 SHF.R.U32.HI R0, RZ, R9, R0 ;  /* 0x00000009ff000219 */ /* 0x000fe20000011600 */
[----:B------:R-:W-:-:S03]  /*5260*/  IMAD R2, R4, UR11, R2 ;  /* 0x0000000b04027c24 */ /* 0x000fc6000f8e0202 */
[----:B------:R-:W-:-:S05]  /*5270*/  @P0 IADD3 R6, PT, PT, -R0, RZ, RZ ;  /* 0x000000ff00060210 */ /* 0x000fca0007ffe1ff */
[----:B0-----:R-:W-:-:S04]  /*5280*/  @P0 IMAD R6, R11, R6, R7 ;  /* 0x000000060b060224 */ /* 0x001fc800078e0207 */
[C---:B-1----:R-:W-:Y:S02]  /*5290*/  @P0 IMAD R3, R6.reuse, R12, R3 ;  /* 0x0000000c06030224 */ /* 0x042fe400078e0203 */
[----:B------:R-:W-:-:S07]  /*52a0*/  @P0 IMAD R2, R6, R13, R2 ;  /* 0x0000000d06020224 */ /* 0x000fce00078e0202 */
.L_x_571:
[----:B------:R-:W0:Y:S02]  /*52b0*/  LDCU.128 UR8, c[0x0][0x580] ;  /* 0x0000b000ff0877ac */ /* 0x000e240008000c00 */
[----:B0-----:R-:W-:-:S04]  /*52c0*/  IADD3 R4, P0, PT, R2, UR10, RZ ;  /* 0x0000000a02047c10 */ /* 0x001fc8000ff1e0ff */
[----:B------:R-:W-:-:S05]  /*52d0*/  IADD3.X R5, PT, PT, RZ, UR11, RZ, P0, !PT ;  /* 0x0000000bff057c10 */ /* 0x000fca00087fe4ff */
[----:B------:R-:W2:Y:S01]  /*52e0*/  LDG.E.U16 R4, desc[UR6][R4.64] ;  /* 0x0000000604047981 */ /* 0x000ea2000c1e1500 */
[----:B------:R-:W-:Y:S01]  /*52f0*/  USHF.L.U32 UR4, UR5, 0x10, URZ ;  /* 0x0000001005047899 */ /* 0x000fe200080006ff */
[----:B------:R-:W-:-:S04]  /*5300*/  IADD3 R2, P1, PT, R3, UR8, RZ ;  /* 0x0000000803027c10 */ /* 0x000fc8000ff3e0ff */
[----:B------:R-:W-:Y:S02]  /*5310*/  IADD3.X R3, PT, PT, RZ, UR9, RZ, P1, !PT ;  /* 0x00000009ff037c10 */ /* 0x000fe40008ffe4ff */
[----:B------:R-:W-:Y:S02]  /*5320*/  FSETP.NEU.FTZ.AND P2, PT, RZ, UR4, PT ;  /* 0x00000004ff007c0b */ /* 0x000fe4000bf5d000 */
[----:B--2---:R-:W-:-:S04]  /*5330*/  SHF.L.U32 R0, R4, 0x10, RZ ;  /* 0x0000001004007819 */ /* 0x004fc800000006ff */
[----:B------:R-:W-:-:S04]  /*5340*/  FSETP.NEU.FTZ.AND P0, PT, R0, RZ, PT ;  /* 0x000000ff0000720b */ /* 0x000fc80003f1d000 */
[----:B------:R-:W-:-:S04]  /*5350*/  PLOP3.LUT P0, PT, P2, P0, PT, 0x28, 0x82 ;  /* 0x000000000082781c */ /* 0x000fc80001700570 */
[----:B------:R-:W-:-:S05]  /*5360*/  SEL R7, RZ, 0x1, !P0 ;  /* 0x00000001ff077807 */ /* 0x000fca0004000000 */
[----:B------:R-:W-:Y:S01]  /*5370*/  STG.E.U8 desc[UR6][R2.64], R7 ;  /* 0x0000000702007986 */ /* 0x000fe2000c101106 */
[----:B------:R-:W-:Y:S05]  /*5380*/  EXIT ;  /* 0x000000000000794d */ /* 0x000fea0003800000 */
.L_x_572:
        /* <DEDUP_REMOVED lines=15> */
.L_x_43366:


//--------------------- .text._ZN2at6native27unrolled_elementwise_kernelINS0_13AUnaryFunctorIN3c108BFloat16ES4_bZZZNS0_23logical_xor_kernel_cudaERNS_14TensorIteratorEENKUlvE0_clEvENKUlvE8_clEvEUlS4_S4_E_EESt5arrayIPcLm2EELi4E23TrivialOffsetCalculatorILi1EjESF_NS0_6memory15LoadWithoutCastENSG_16StoreWithoutCastEEEviT_T0_T2_T3_T4_T5_ --------------------------
	.section	.text._ZN2at6native27unrolled_elementwise_kernelINS0_13AUnaryFunctorIN3c108BFloat16ES4_bZZZNS0_23logical_xor_kernel_cudaERNS_14TensorIteratorEENKUlvE0_clEvENKUlvE8_clEvEUlS4_S4_E_EESt5arrayIPcLm2EELi4E23TrivialOffsetCalculatorILi1EjESF_NS0_6memory15LoadWithoutCastENSG_16StoreWithoutCastEEEviT_T0_T2_T3_T4_T5_,"ax",@progbits
	.align	128
        .global         _ZN2at6native27unrolled_elementwise_kernelINS0_13AUnaryFunctorIN3c108BFloat16ES4_bZZZNS0_23logical_xor_kernel_cudaERNS_14TensorIteratorEENKUlvE0_clEvENKUlvE8_clEvEUlS4_S4_E_EESt5arrayIPcLm2EELi4E23TrivialOffsetCalculatorILi1EjESF_NS0_6memory15LoadWithoutCastENSG_16StoreWithoutCastEEEviT_T0_T2_T3_T4_T5_
        .type           _ZN2at6native27unrolled_elementwise_kernelINS0_13AUnaryFunctorIN3c108BFloat16ES4_bZZZNS0_23logical_xor_kernel_cudaERNS_14TensorIteratorEENKUlvE0_clEvENKUlvE8_clEvEUlS4_S4_E_EESt5arrayIPcLm2EELi4E23TrivialOffsetCalculatorILi1EjESF_NS0_6memory15LoadWithoutCastENSG_16StoreWithoutCastEEEviT_T0_T2_T3_T4_T5_,@function
        .size           _ZN2at6native27unrolled_elementwise_kernelINS0_13AUnaryFunctorIN3c108BFloat16ES4_bZZZNS0_23logical_xor_kernel_cudaERNS_14TensorIteratorEENKUlvE0_clEvENKUlvE8_clEvEUlS4_S4_E_EESt5arrayIPcLm2EELi4E23TrivialOffsetCalculatorILi1EjESF_NS0_6memory15LoadWithoutCastENSG_16StoreWithoutCastEEEviT_T0_T2_T3_T4_T5_,(.L_x_43367 - _ZN2at6native27unrolled_elementwise_kernelINS0_13AUnaryFunctorIN3c108BFloat16ES4_bZZZNS0_23logical_xor_kernel_cudaERNS_14TensorIteratorEENKUlvE0_clEvENKUlvE8_clEvEUlS4_S4_E_EESt5arrayIPcLm2EELi4E23TrivialOffsetCalculatorILi1EjESF_NS0_6memory15LoadWithoutCastENSG_16StoreWithoutCastEEEviT_T0_T2_T3_T4_T5_)
        .other          _ZN2at6native27unrolled_elementwise_kernelINS0_13AUnaryFunctorIN3c108BFloat16ES4_bZZZNS0_23logical_xor_kernel_cudaERNS_14TensorIteratorEENKUlvE0_clEvENKUlvE8_clEvEUlS4_S4_E_EESt5arrayIPcLm2EELi4E23TrivialOffsetCalculatorILi1EjESF_NS0_6memory15LoadWithoutCastENSG_16StoreWithoutCastEEEviT_T0_T2_T3_T4_T5_,@"STO_CUDA_ENTRY STV_DEFAULT"
_ZN2at6native27unrolled_elementwise_kernelINS0_13AUnaryFunctorIN3c108BFloat16ES4_bZZZNS0_23logical_xor_kernel_cudaERNS_14TensorIteratorEENKUlvE0_clEvENKUlvE8_clEvEUlS4_S4_E_EESt5arrayIPcLm2EELi4E23TrivialOffsetCalculatorILi1EjESF_NS0_6memory15LoadWithoutCastENSG_16StoreWithoutCastEEEviT_T0_T2_T3_T4_T5_:
.text._ZN2at6native27unrolled_elementwise_kernelINS0_13AUnaryFunctorIN3c108BFloat16ES4_bZZZNS0_23logical_xor_kernel_cudaERNS_14TensorIteratorEENKUlvE0_clEvENKUlvE8_clEvEUlS4_S4_E_EESt5arrayIPcLm2EELi4E23TrivialOffsetCalculatorILi1EjESF_NS0_6memory15LoadWithoutCastENSG_16StoreWithoutCastEEEviT_T0_T2_T3_T4_T5_:
[----:B------:R-:W-:Y:S01]  /*0000*/  LDC R1, c[0x0][0x37c] ;  /* 0x0000df00ff017b82 */ /* 0x000fe20000000800 */
[----:B------:R-:W0:Y:S07]  /*0010*/  S2R R0, SR_CTAID.X ;  /* 0x0000000000007919 */ /* 0x000e2e0000002500 */
[----:B------:R-:W0:Y:S01]  /*0020*/  LDC R3, c[0x0][0x380] ;  /* 0x0000e000ff037b82 */ /* 0x000e220000000800 */
[----:B------:R-:W1:Y:S01]  /*0030*/  LDCU.64 UR4, c[0x0][0x358] ;  /* 0x00006b00ff0477ac */ /* 0x000e620008000a00 */
[----:B------:R-:W2:Y:S01]  /*0040*/  S2R R11, SR_TID.X ;  /* 0x00000000000b7919 */ /* 0x000ea20000002100 */
[----:B0-----:R-:W-:-:S02]  /*0050*/  IMAD R2, R0, -0x200, R3 ;  /* 0xfffffe0000027824 */ /* 0x001fc400078e0203 */
[----:B--2---:R-:W-:-:S03]  /*0060*/  IMAD.MOV.U32 R3, RZ, RZ, R11 ;  /* 0x000000ffff037224 */ /* 0x004fc600078e000b */
[----:B------:R-:W-:-:S13]  /*0070*/  ISETP.GE.AND P0, PT, R11, R2, PT ;  /* 0x000000020b00720c */ /* 0x000fda0003f06270 */
[----:B------:R-:W-:Y:S01]  /*0080*/  @!P0 VIADD R11, R3, 0x80 ;  /* 0x00000080030b8836 */ /* 0x000fe20000000000 */
[----:B------:R-:W0:Y:S01]  /*0090*/  @!P0 LDC.64 R12, c[0x0][0x390] ;  /* 0x0000e400ff0c8b82 */ /* 0x000e220000000a00 */
[----:B------:R-:W-:-:S03]  /*00a0*/  @!P0 IMAD R7, R0, 0x200, R3 ;  /* 0x0000020000078824 */ /* 0x000fc600078e0203 */
[----:B------:R-:W-:-:S13]  /*00b0*/  ISETP.GE.AND P1, PT, R11, R2, PT ;  /* 0x000000020b00720c */ /* 0x000fda0003f26270 */
[----:B------:R-:W-:Y:S01]  /*00c0*/  @!P1 IMAD R17, R0, 0x200, R11 ;  /* 0x0000020000119824 */ /* 0x000fe200078e020b */
[----:B------:R-:W2:Y:S01]  /*00d0*/  @!P1 LDC.64 R14, c[0x0][0x390] ;  /* 0x0000e400ff0e9b82 */ /* 0x000ea20000000a00 */
[----:B------:R-:W-:-:S05]  /*00e0*/  @!P1 VIADD R11, R11, 0x80 ;  /* 0x000000800b0b9836 */ /* 0x000fca0000000000 */
[----:B------:R-:W-:Y:S01]  /*00f0*/  ISETP.GE.AND P2, PT, R11, R2, PT ;  /* 0x000000020b00720c */ /* 0x000fe20003f46270 */
[----:B0-----:R-:W-:Y:S01]  /*0100*/  @!P0 IMAD.WIDE.U32 R12, R7, 0x2, R12 ;  /* 0x00000002070c8825 */ /* 0x001fe200078e000c */
[----:B------:R-:W-:-:S06]  /*0110*/  PRMT R7, RZ, 0x7610, R7 ;  /* 0x00007610ff077816 */ /* 0x000fcc0000000007 */
[----:B-1----:R0:W3:Y:S05]  /*0120*/  @!P0 LDG.E.U16 R7, desc[UR4][R12.64] ;  /* 0x000000040c078981 */ /* 0x0020ea000c1e1500 */
[----:B------:R-:W1:Y:S01]  /*0130*/  @!P2 LDC.64 R8, c[0x0][0x390] ;  /* 0x0000e400ff08ab82 */ /* 0x000e620000000a00 */
[----:B------:R-:W-:Y:S01]  /*0140*/  PRMT R10, RZ, 0x7610, R10 ;  /* 0x00007610ff0a7816 */ /* 0x000fe2000000000a */
[----:B--2---:R-:W-:Y:S01]  /*0150*/  @!P1 IMAD.WIDE.U32 R14, R17, 0x2, R14 ;  /* 0x00000002110e9825 */ /* 0x004fe200078e000e */
[----:B------:R-:W-:-:S03]  /*0160*/  PRMT R18, RZ, 0x7610, R18 ;  /* 0x00007610ff127816 */ /* 0x000fc60000000012 */
[----:B------:R-:W-:Y:S01]  /*0170*/  @!P2 IMAD R17, R0, 0x200, R11 ;  /* 0x000002000011a824 */ /* 0x000fe200078e020b */
[----:B------:R2:W4:Y:S03]  /*0180*/  @!P1 LDG.E.U16 R10, desc[UR4][R14.64] ;  /* 0x000000040e0a9981 */ /* 0x000526000c1e1500 */
[----:B-1----:R-:W-:-:S05]  /*0190*/  @!P2 IMAD.WIDE.U32 R8, R17, 0x2, R8 ;  /* 0x000000021108a825 */ /* 0x002fca00078e0008 */
[----:B------:R1:W4:Y:S01]  /*01a0*/  @!P2 LDG.E.U16 R18, desc[UR4][R8.64] ;  /* 0x000000040812a981 */ /* 0x000322000c1e1500 */
[----:B------:R-:W-:Y:S01]  /*01b0*/  @!P2 VIADD R11, R11, 0x80 ;  /* 0x000000800b0ba836 */ /* 0x000fe20000000000 */
[----:B0-----:R-:W0:Y:S04]  /*01c0*/  LDC.U16 R12, c[0x0][0x386] ;  /* 0x0000e180ff0c7b82 */ /* 0x001e280000000400 */
[-C--:B------:R-:W-:Y:S02]  /*01d0*/  ISETP.GE.AND P0, PT, R11, R2.reuse, PT ;  /* 0x000000020b00720c */ /* 0x080fe40003f06270 */
[C---:B------:R-:W-:Y:S01]  /*01e0*/  ISETP.GE.AND P2, PT, R3.reuse, R2, PT ;  /* 0x000000020300720c */ /* 0x040fe20003f46270 */
[C---:B--2---:R-:W-:Y:S02]  /*01f0*/  VIADD R15, R3.reuse, 0x80 ;  /* 0x00000080030f7836 */ /* 0x044fe40000000000 */
[----:B------:R-:W-:-:S03]  /*0200*/  VIADD R13, R3, 0x100 ;  /* 0x00000100030d7836 */ /* 0x000fc60000000000 */
[----:B------:R-:W-:-:S05]  /*0210*/  ISETP.GE.AND P3, PT, R15, R2, PT ;  /* 0x000000020f00720c */ /* 0x000fca0003f66270 */
[----:B------:R-:W2:Y:S01]  /*0220*/  @!P0 LDC.64 R16, c[0x0][0x390] ;  /* 0x0000e400ff108b82 */ /* 0x000ea20000000a00 */
[----:B------:R-:W-:-:S07]  /*0230*/  ISETP.GE.AND P4, PT, R13, R2, PT ;  /* 0x000000020d00720c */ /* 0x000fce0003f86270 */
[----:B-1----:R-:W1:Y:S01]  /*0240*/  @!P2 LDC.64 R8, c[0x0][0x388] ;  /* 0x0000e200ff08ab82 */ /* 0x002e620000000a00 */
[----:B------:R-:W-:-:S04]  /*0250*/  @!P0 IMAD R11, R0, 0x200, R11 ;  /* 0x00000200000b8824 */ /* 0x000fc800078e020b */
[----:B--2---:R-:W-:Y:S01]  /*0260*/  @!P0 IMAD.WIDE.U32 R16, R11, 0x2, R16 ;  /* 0x000000020b108825 */ /* 0x004fe200078e0010 */
[----:B------:R-:W-:-:S06]  /*0270*/  PRMT R11, RZ, 0x7610, R11 ;  /* 0x00007610ff0b7816 */ /* 0x000fcc000000000b */
[----:B------:R2:W5:Y:S01]  /*0280*/  @!P0 LDG.E.U16 R11, desc[UR4][R16.64] ;  /* 0x00000004100b8981 */ /* 0x000562000c1e1500 */
[----:B------:R-:W-:Y:S01]  /*0290*/  BSSY.RECONVERGENT B0, `(.L_x_573) ;  /* 0x0000027000007945 */ /* 0x000fe20003800200 */
[----:B---3--:R-:W-:Y:S02]  /*02a0*/  @!P2 IMAD.U32 R13, R7, 0x10000, RZ ;  /* 0x00010000070da824 */ /* 0x008fe400078e00ff */
[----:B0-----:R-:W-:-:S03]  /*02b0*/  @!P2 IMAD.U32 R7, R12, 0x10000, RZ ;  /* 0x000100000c07a824 */ /* 0x001fc600078e00ff */
[----:B------:R-:W-:Y:S02]  /*02c0*/  @!P2 FSETP.NEU.FTZ.AND P5, PT, R13, RZ, PT ;  /* 0x000000ff0d00a20b */ /* 0x000fe40003fbd000 */
[----:B------:R-:W-:Y:S01]  /*02d0*/  @!P2 FSETP.NEU.FTZ.AND P1, PT, R7, RZ, PT ;  /* 0x000000ff0700a20b */ /* 0x000fe20003f3d000 */
[----:B------:R-:W-:-:S03]  /*02e0*/  @!P3 IMAD.U32 R7, R12, 0x10000, RZ ;  /* 0x000100000c07b824 */ /* 0x000fc600078e00ff */
[----:B------:R-:W-:Y:S02]  /*02f0*/  @!P2 PLOP3.LUT P1, PT, P1, P5, PT, 0x28, 0x82 ;  /* 0x000000000082a81c */ /* 0x000fe40000f2a570 */
[----:B------:R-:W-:Y:S01]  /*0300*/  @!P3 FSETP.NEU.FTZ.AND P5, PT, R7, RZ, PT ;  /* 0x000000ff0700b20b */ /* 0x000fe20003fbd000 */
[----:B------:R-:W-:Y:S02]  /*0310*/  @!P2 IMAD R7, R0, 0x200, R3 ;  /* 0x000002000007a824 */ /* 0x000fe400078e0203 */
[----:B----4-:R-:W-:-:S03]  /*0320*/  @!P3 IMAD.U32 R10, R10, 0x10000, RZ ;  /* 0x000100000a0ab824 */ /* 0x010fc600078e00ff */
[----:B-1----:R-:W-:Y:S02]  /*0330*/  @!P2 IADD3 R8, P6, PT, R7, R8, RZ ;  /* 0x000000080708a210 */ /* 0x002fe40007fde0ff */
[----:B------:R-:W-:Y:S01]  /*0340*/  @!P3 FSETP.NEU.FTZ.AND P0, PT, R10, RZ, PT ;  /* 0x000000ff0a00b20b */ /* 0x000fe20003f1d000 */
[----:B------:R-:W-:Y:S01]  /*0350*/  @!P4 IMAD.U32 R10, R12, 0x10000, RZ ;  /* 0x000100000c0ac824 */ /* 0x000fe200078e00ff */
[----:B------:R-:W-:Y:S01]  /*0360*/  @!P2 SEL R6, RZ, 0x1, !P1 ;  /* 0x00000001ff06a807 */ /* 0x000fe20004800000 */
[----:B------:R-:W-:Y:S01]  /*0370*/  @!P2 IMAD.X R9, RZ, RZ, R9, P6 ;  /* 0x000000ffff09a224 */ /* 0x000fe200030e0609 */
[----:B------:R-:W-:Y:S01]  /*0380*/  @!P3 PLOP3.LUT P0, PT, P5, P0, PT, 0x28, 0x82 ;  /* 0x000000000082b81c */ /* 0x000fe20002f00570 */
[----:B------:R-:W-:Y:S01]  /*0390*/  VIADD R13, R3, 0x180 ;  /* 0x00000180030d7836 */ /* 0x000fe20000000000 */
[----:B------:R-:W-:Y:S01]  /*03a0*/  @!P4 FSETP.NEU.FTZ.AND P5, PT, R10, RZ, PT ;  /* 0x000000ff0a00c20b */ /* 0x000fe20003fbd000 */
[----:B------:R-:W-:Y:S01]  /*03b0*/  @!P2 IMAD.MOV.U32 R3, RZ, RZ, R15 ;  /* 0x000000ffff03a224 */ /* 0x000fe200078e000f */
[----:B------:R2:W-:Y:S01]  /*03c0*/  @!P2 STG.E.U8 desc[UR4][R8.64], R6 ;  /* 0x000000060800a986 */ /* 0x0005e2000c101104 */
[----:B------:R-:W-:-:S05]  /*03d0*/  @!P4 IMAD.U32 R18, R18, 0x10000, RZ ;  /* 0x000100001212c824 */ /* 0x000fca00078e00ff */
[----:B------:R-:W-:-:S04]  /*03e0*/  @!P4 FSETP.NEU.FTZ.AND P1, PT, R18, RZ, PT ;  /* 0x000000ff1200c20b */ /* 0x000fc80003f3d000 */
[----:B------:R-:W-:Y:S02]  /*03f0*/  @!P4 PLOP3.LUT P1, PT, P5, P1, PT, 0x28, 0x82 ;  /* 0x000000000082c81c */ /* 0x000fe40002f22570 */
[----:B------:R-:W-:Y:S02]  /*0400*/  ISETP.GE.AND P5, PT, R3, R2, PT ;  /* 0x000000020300720c */ /* 0x000fe40003fa6270 */
[----:B------:R-:W-:Y:S02]  /*0410*/  @!P3 SEL R4, RZ, 0x1, !P0 ;  /* 0x00000001ff04b807 */ /* 0x000fe40004000000 */
[----:B------:R-:W-:-:S09]  /*0420*/  @!P4 SEL R5, RZ, 0x1, !P1 ;  /* 0x00000001ff05c807 */ /* 0x000fd20004800000 */
[----:B--2---:R-:W-:Y:S05]  /*0430*/  @P5 BRA `(.L_x_574) ;  /* 0x0000000000305947 */ /* 0x004fea0003800000 */
[----:B------:R-:W-:Y:S01]  /*0440*/  IMAD R6, R0, 0x200, R3 ;  /* 0x0000020000067824 */ /* 0x000fe200078e0203 */
[----:B------:R-:W0:Y:S01]  /*0450*/  LDCU.64 UR6, c[0x0][0x388] ;  /* 0x00007100ff0677ac */ /* 0x000e220008000a00 */
[----:B------:R-:W-:-:S05]  /*0460*/  VIADD R3, R3, 0x80 ;  /* 0x0000008003037836 */ /* 0x000fca0000000000 */
[----:B------:R-:W-:Y:S02]  /*0470*/  ISETP.GE.AND P1, PT, R3, R2, PT ;  /* 0x000000020300720c */ /* 0x000fe40003f26270 */
[----:B0-----:R-:W-:-:S11]  /*0480*/  IADD3 R6, P0, PT, R6, UR6, RZ ;  /* 0x0000000606067c10 */ /* 0x001fd6000ff1e0ff */
[----:B------:R-:W-:Y:S02]  /*0490*/  @!P1 IMAD R8, R0, 0x200, R3 ;  /* 0x0000020000089824 */ /* 0x000fe400078e0203 */
[----:B------:R-:W-:Y:S02]  /*04a0*/  @!P1 VIADD R3, R3, 0x80 ;  /* 0x0000008003039836 */ /* 0x000fe40000000000 */
[----:B------:R-:W-:Y:S01]  /*04b0*/  IMAD.X R7, RZ, RZ, UR7, P0 ;  /* 0x00000007ff077e24 */ /* 0x000fe200080e06ff */
[----:B------:R-:W-:-:S04]  /*04c0*/  @!P1 IADD3 R8, P2, PT, R8, UR6, RZ ;  /* 0x0000000608089c10 */ /* 0x000fc8000ff5e0ff */
[----:B------:R0:W-:Y:S01]  /*04d0*/  STG.E.U8 desc[UR4][R6.64], R4 ;  /* 0x0000000406007986 */ /* 0x0001e2000c101104 */
[----:B------:R-:W-:-:S05]  /*04e0*/  @!P1 IMAD.X R9, RZ, RZ, UR7, P2 ;  /* 0x00000007ff099e24 */ /* 0x000fca00090e06ff */
[----:B------:R0:W-:Y:S03]  /*04f0*/  @!P1 STG.E.U8 desc[UR4][R8.64], R5 ;  /* 0x0000000508009986 */ /* 0x0001e6000c101104 */
.L_x_574:
[----:B------:R-:W-:Y:S05]  /*0500*/  BSYNC.RECONVERGENT B0 ;  /* 0x0000000000007941 */ /* 0x000fea0003800200 */
.L_x_573:
[-C--:B------:R-:W-:Y:S02]  /*0510*/  ISETP.GE.AND P0, PT, R3, R2.reuse, PT ;  /* 0x000000020300720c */ /* 0x080fe40003f06270 */
[----:B------:R-:W-:-:S11]  /*0520*/  ISETP.GE.AND P2, PT, R13, R2, PT ;  /* 0x000000020d00720c */ /* 0x000fd60003f46270 */
[----:B------:R-:W-:Y:S05]  /*0530*/  @P0 EXIT ;  /* 0x000000000000094d */ /* 0x000fea0003800000 */
[----:B------:R-:W1:Y:S01]  /*0540*/  LDCU.64 UR6, c[0x0][0x388] ;  /* 0x00007100ff0677ac */ /* 0x000e620008000a00 */
[----:B------:R-:W-:Y:S02]  /*0550*/  @!P2 IMAD.U32 R12, R12, 0x10000, RZ ;  /* 0x000100000c0ca824 */ /* 0x000fe400078e00ff */
[----:B-----5:R-:W-:Y:S02]  /*0560*/  @!P2 IMAD.U32 R11, R11, 0x10000, RZ ;  /* 0x000100000b0ba824 */ /* 0x020fe400078e00ff */
[----:B------:R-:W-:Y:S01]  /*0570*/  IMAD R3, R0, 0x200, R3 ;  /* 0x0000020000037824 */ /* 0x000fe200078e0203 */
[----:B------:R-:W-:Y:S02]  /*0580*/  @!P2 FSETP.NEU.FTZ.AND P1, PT, R12, RZ, PT ;  /* 0x000000ff0c00a20b */ /* 0x000fe40003f3d000 */
[----:B------:R-:W-:-:S04]  /*0590*/  @!P2 FSETP.NEU.FTZ.AND P0, PT, R11, RZ, PT ;  /* 0x000000ff0b00a20b */ /* 0x000fc80003f1d000 */
[----:B------:R-:W-:-:S04]  /*05a0*/  @!P2 PLOP3.LUT P0, PT, P1, P0, PT, 0x28, 0x82 ;  /* 0x000000000082a81c */ /* 0x000fc80000f00570 */
[----:B0-----:R-:W-:Y:S02]  /*05b0*/  @!P2 SEL R5, RZ, 0x1, !P0 ;  /* 0x00000001ff05a807 */ /* 0x001fe40004000000 */
[----:B-1----:R-:W-:-:S05]  /*05c0*/  IADD3 R2, P3, PT, R3, UR6, RZ ;  /* 0x0000000603027c10 */ /* 0x002fca000ff7e0ff */
[----:B------:R-:W-:-:S05]  /*05d0*/  IMAD.X R3, RZ, RZ, UR7, P3 ;  /* 0x00000007ff037e24 */ /* 0x000fca00098e06ff */
[----:B------:R-:W-:Y:S01]  /*05e0*/  STG.E.U8 desc[UR4][R2.64], R5 ;  /* 0x0000000502007986 */ /* 0x000fe2000c101104 */
[----:B------:R-:W-:Y:S05]  /*05f0*/  EXIT ;  /* 0x000000000000794d */ /* 0x000fea0003800000 */
.L_x_575:
        /* <DEDUP_REMOVED lines=16> */
.L_x_43367:


//--------------------- .text._ZN2at6native29vectorized_elementwise_kernelILi2ENS0_13AUnaryFunctorIN3c108BFloat16ES4_bZZZNS0_23logical_xor_kernel_cudaERNS_14TensorIteratorEENKUlvE0_clEvENKUlvE8_clEvEUlS4_S4_E_EESt5arrayIPcLm2EEEEviT0_T1_ --------------------------
	.section	.text._ZN2at6native29vectorized_elementwise_kernelILi2ENS0_13AUnaryFunctorIN3c108BFloat16ES4_bZZZNS0_23logical_xor_kernel_cudaERNS_14TensorIteratorEENKUlvE0_clEvENKUlvE8_clEvEUlS4_S4_E_EESt5arrayIPcLm2EEEEviT0_T1_,"ax",@progbits
	.align	128
        .global         _ZN2at6native29vectorized_elementwise_kernelILi2ENS0_13AUnaryFunctorIN3c108BFloat16ES4_bZZZNS0_23logical_xor_kernel_cudaERNS_14TensorIteratorEENKUlvE0_clEvENKUlvE8_clEvEUlS4_S4_E_EESt5arrayIPcLm2EEEEviT0_T1_
        .type           _ZN2at6native29vectorized_elementwise_kernelILi2ENS0_13AUnaryFunctorIN3c108BFloat16ES4_bZZZNS0_23logical_xor_kernel_cudaERNS_14TensorIteratorEENKUlvE0_clEvENKUlvE8_clEvEUlS4_S4_E_EESt5arrayIPcLm2EEEEviT0_T1_,@function
        .size           _ZN2at6native29vectorized_elementwise_kernelILi2ENS0_13AUnaryFunctorIN3c108BFloat16ES4_bZZZNS0_23logical_xor_kernel_cudaERNS_14TensorIteratorEENKUlvE0_clEvENKUlvE8_clEvEUlS4_S4_E_EESt5arrayIPcLm2EEEEviT0_T1_,(.L_x_43368 - _ZN2at6native29vectorized_elementwise_kernelILi2ENS0_13AUnaryFunctorIN3c108BFloat16ES4_bZZZNS0_23logical_xor_kernel_cudaERNS_14TensorIteratorEENKUlvE0_clEvENKUlvE8_clEvEUlS4_S4_E_EESt5arrayIPcLm2EEEEviT0_T1_)
        .other          _ZN2at6native29vectorized_elementwise_kernelILi2ENS0_13AUnaryFunctorIN3c108BFloat16ES4_bZZZNS0_23logical_xor_kernel_cudaERNS_14TensorIteratorEENKUlvE0_clEvENKUlvE8_clEvEUlS4_S4_E_EESt5arrayIPcLm2EEEEviT0_T1_,@"STO_CUDA_ENTRY STV_DEFAULT"
_ZN2at6native29vectorized_elementwise_kernelILi2ENS0_13AUnaryFunctorIN3c108BFloat16ES4_bZZZNS0_23logical_xor_kernel_cudaERNS_14TensorIteratorEENKUlvE0_clEvENKUlvE8_clEvEUlS4_S4_E_EESt5arrayIPcLm2EEEEviT0_T1_:
.text._ZN2at6native29vectorized_elementwise_kernelILi2ENS0_13AUnaryFunctorIN3c108BFloat16ES4_bZZZNS0_23logical_xor_kernel_cudaERNS_14TensorIteratorEENKUlvE0_clEvENKUlvE8_clEvEUlS4_S4_E_EESt5arrayIPcLm2EEEEviT0_T1_:
[----:B------:R-:W-:Y:S01]  /*0000*/  LDC R1, c[0x0][0x37c] ;  /* 0x0000df00ff017b82 */ /* 0x000fe20000000800 */
[----:B------:R-:W0:Y:S01]  /*0010*/  S2R R3, SR_CTAID.X ;  /* 0x0000000000037919 */ /* 0x000e220000002500 */
[----:B------:R-:W1:Y:S06]  /*0020*/  LDCU UR6, c[0x0][0x380] ;  /* 0x00007000ff0677ac */ /* 0x000e6c0008000800 */
[----:B------:R-:W2:Y:S01]  /*0030*/  LDC.U16 R9, c[0x0][0x386] ;  /* 0x0000e180ff097b82 */ /* 0x000ea20000000400 */
[----:B------:R-:W3:Y:S01]  /*0040*/  LDCU.64 UR4, c[0x0][0x358] ;  /* 0x00006b00ff0477ac */ /* 0x000ee20008000a00 */
[----:B0-----:R-:W-:-:S05]  /*0050*/  IMAD.SHL.U32 R3, R3, 0x400, RZ ;  /* 0x0000040003037824 */ /* 0x001fca00078e00ff */
[----:B-1----:R-:W-:-:S04]  /*0060*/  IADD3 R5, PT, PT, -R3, UR6, RZ ;  /* 0x0000000603057c10 */ /* 0x002fc8000fffe1ff */
[----:B------:R-:W-:-:S13]  /*0070*/  ISETP.GT.U32.AND P0, PT, R5, 0x3ff, PT ;  /* 0x000003ff0500780c */ /* 0x000fda0003f04070 */
[----:B---3--:R-:W-:Y:S05]  /*0080*/  @P0 BRA `(.L_x_576) ;  /* 0x0000000800f40947 */ /* 0x008fea0003800000 */
[----:B------:R-:W0:Y:S01]  /*0090*/  S2R R0, SR_TID.X ;  /* 0x0000000000007919 */ /* 0x000e220000002100 */
[----:B------:R-:W-:Y:S02]  /*00a0*/  PRMT R24, RZ, 0x7610, R24 ;  /* 0x00007610ff187816 */ /* 0x000fe40000000018 */
[----:B0-----:R-:W-:Y:S01]  /*00b0*/  ISETP.GE.U32.AND P1, PT, R0, R5, PT ;  /* 0x000000050000720c */ /* 0x001fe20003f26070 */
[----:B------:R-:W-:-:S12]  /*00c0*/  IMAD.MOV.U32 R2, RZ, RZ, R0 ;  /* 0x000000ffff027224 */ /* 0x000fd800078e0000 */
[----:B------:R-:W-:-:S05]  /*00d0*/  @!P1 VIADD R0, R2, 0x80 ;  /* 0x0000008002009836 */ /* 0x000fca0000000000 */
[----:B------:R-:W-:-:S13]  /*00e0*/  ISETP.GE.U32.AND P0, PT, R0, R5, PT ;  /* 0x000000050000720c */ /* 0x000fda0003f06070 */
[----:B------:R-:W-:Y:S02]  /*00f0*/  @!P0 IMAD.IADD R23, R3, 0x1, R0 ;  /* 0x0000000103178824 */ /* 0x000fe400078e0200 */
[----:B------:R-:W-:-:S05]  /*0100*/  @!P0 VIADD R0, R0, 0x80 ;  /* 0x0000008000008836 */ /* 0x000fca0000000000 */
[----:B------:R-:W-:-:S13]  /*0110*/  ISETP.GE.U32.AND P2, PT, R0, R5, PT ;  /* 0x000000050000720c */ /* 0x000fda0003f46070 */
[----:B------:R-:W-:Y:S01]  /*0120*/  @!P2 IMAD.IADD R13, R3, 0x1, R0 ;  /* 0x00000001030da824 */ /* 0x000fe200078e0200 */
[----:B------:R-:W0:Y:S01]  /*0130*/  @!P2 LDC.64 R28, c[0x0][0x390] ;  /* 0x0000e400ff1cab82 */ /* 0x000e220000000a00 */
[----:B------:R-:W-:-:S05]  /*0140*/  @!P2 VIADD R0, R0, 0x80 ;  /* 0x000000800000a836 */ /* 0x000fca0000000000 */
[----:B------:R-:W-:-:S13]  /*0150*/  ISETP.GE.U32.AND P3, PT, R0, R5, PT ;  /* 0x000000050000720c */ /* 0x000fda0003f66070 */
[----:B------:R-:W-:Y:S01]  /*0160*/  @!P3 IMAD.IADD R25, R3, 0x1, R0 ;  /* 0x000000010319b824 */ /* 0x000fe200078e0200 */
[----:B------:R-:W1:Y:S01]  /*0170*/  @!P3 LDC.64 R18, c[0x0][0x390] ;  /* 0x0000e400ff12bb82 */ /* 0x000e620000000a00 */
[----:B------:R-:W-:Y:S02]  /*0180*/  @!P3 VIADD R0, R0, 0x80 ;  /* 0x000000800000b836 */ /* 0x000fe40000000000 */
[----:B0-----:R-:W-:-:S03]  /*0190*/  @!P2 IMAD.WIDE.U32 R28, R13, 0x2, R28 ;  /* 0x000000020d1ca825 */ /* 0x001fc600078e001c */
[C---:B------:R-:W-:Y:S02]  /*01a0*/  ISETP.GE.U32.AND P4, PT, R0.reuse, R5, PT ;  /* 0x000000050000720c */ /* 0x040fe40003f86070 */
[----:B------:R-:W0:Y:S01]  /*01b0*/  @!P0 LDC.64 R12, c[0x0][0x390] ;  /* 0x0000e400ff0c8b82 */ /* 0x000e220000000a00 */
[----:B------:R3:W4:Y:S10]  /*01c0*/  @!P2 LDG.E.U16 R24, desc[UR4][R28.64] ;  /* 0x000000041c18a981 */ /* 0x000734000c1e1500 */
[----:B------:R-:W-:Y:S01]  /*01d0*/  @!P4 IMAD.IADD R27, R3, 0x1, R0 ;  /* 0x00000001031bc824 */ /* 0x000fe200078e0200 */
[----:B------:R-:W5:Y:S01]  /*01e0*/  @!P4 LDC.64 R16, c[0x0][0x390] ;  /* 0x0000e400ff10cb82 */ /* 0x000f620000000a00 */
[----:B------:R-:W-:-:S05]  /*01f0*/  @!P4 VIADD R0, R0, 0x80 ;  /* 0x000000800000c836 */ /* 0x000fca0000000000 */
[----:B------:R-:W-:-:S13]  /*0200*/  ISETP.GE.U32.AND P5, PT, R0, R5, PT ;  /* 0x000000050000720c */ /* 0x000fda0003fa6070 */
[----:B------:R-:W2:Y:S01]  /*0210*/  @!P5 LDC.64 R14, c[0x0][0x390] ;  /* 0x0000e400ff0edb82 */ /* 0x000ea20000000a00 */
[----:B------:R-:W-:Y:S02]  /*0220*/  @!P5 IMAD.IADD R21, R3, 0x1, R0 ;  /* 0x000000010315d824 */ /* 0x000fe400078e0200 */
[----:B------:R-:W-:Y:S02]  /*0230*/  @!P5 VIADD R0, R0, 0x80 ;  /* 0x000000800000d836 */ /* 0x000fe40000000000 */
[----:B-1----:R-:W-:-:S03]  /*0240*/  @!P3 IMAD.WIDE.U32 R18, R25, 0x2, R18 ;  /* 0x000000021912b825 */ /* 0x002fc600078e0012 */
[----:B------:R-:W-:Y:S02]  /*0250*/  ISETP.GE.U32.AND P6, PT, R0, R5, PT ;  /* 0x000000050000720c */ /* 0x000fe40003fc6070 */
[----:B------:R-:W-:Y:S01]  /*0260*/  PRMT R25, RZ, 0x7610, R25 ;  /* 0x00007610ff197816 */ /* 0x000fe20000000019 */
[----:B-----5:R-:W-:Y:S01]  /*0270*/  @!P4 IMAD.WIDE.U32 R16, R27, 0x2, R16 ;  /* 0x000000021b10c825 */ /* 0x020fe200078e0010 */
[----:B---3--:R-:W-:Y:S01]  /*0280*/  PRMT R28, RZ, 0x7610, R28 ;  /* 0x00007610ff1c7816 */ /* 0x008fe2000000001c */
[----:B------:R-:W1:Y:S03]  /*0290*/  @!P1 LDC.64 R26, c[0x0][0x390] ;  /* 0x0000e400ff1a9b82 */ /* 0x000e660000000a00 */
[----:B------:R-:W3:Y:S01]  /*02a0*/  @!P3 LDG.E.U16 R25, desc[UR4][R18.64] ;  /* 0x000000041219b981 */ /* 0x000ee2000c1e1500 */
[----:B------:R-:W-:-:S06]  /*02b0*/  PRMT R29, RZ, 0x7610, R29 ;  /* 0x00007610ff1d7816 */ /* 0x000fcc000000001d */
[----:B------:R-:W5:Y:S01]  /*02c0*/  @!P4 LDG.E.U16 R29, desc[UR4][R16.64] ;  /* 0x00000004101dc981 */ /* 0x000f62000c1e1500 */
[----:B--2---:R-:W-:Y:S02]  /*02d0*/  @!P5 IMAD.WIDE.U32 R14, R21, 0x2, R14 ;  /* 0x00000002150ed825 */ /* 0x004fe400078e000e */
[----:B------:R-:W2:Y:S03]  /*02e0*/  @!P6 LDC.64 R20, c[0x0][0x390] ;  /* 0x0000e400ff14eb82 */ /* 0x000ea60000000a00 */
[----:B------:R0:W5:Y:S02]  /*02f0*/  @!P5 LDG.E.U16 R28, desc[UR4][R14.64] ;  /* 0x000000040e1cd981 */ /* 0x000164000c1e1500 */
[----:B0-----:R-:W-:Y:S02]  /*0300*/  @!P6 IMAD.IADD R15, R3, 0x1, R0 ;  /* 0x00000001030fe824 */ /* 0x001fe400078e0200 */
[----:B------:R-:W-:-:S05]  /*0310*/  @!P6 VIADD R0, R0, 0x80 ;  /* 0x000000800000e836 */ /* 0x000fca0000000000 */
[----:B------:R-:W-:Y:S01]  /*0320*/  ISETP.GE.U32.AND P2, PT, R0, R5, PT ;  /* 0x000000050000720c */ /* 0x000fe20003f46070 */
[----:B------:R-:W-:Y:S01]  /*0330*/  @!P0 IMAD.WIDE.U32 R12, R23, 0x2, R12 ;  /* 0x00000002170c8825 */ /* 0x000fe200078e000c */
[----:B------:R-:W-:-:S03]  /*0340*/  PRMT R18, RZ, 0x7610, R18 ;  /* 0x00007610ff127816 */ /* 0x000fc60000000012 */
[----:B------:R-:W-:Y:S01]  /*0350*/  @!P1 IMAD.IADD R17, R3, 0x1, R2 ;  /* 0x0000000103119824 */ /* 0x000fe200078e0202 */
[----:B------:R-:W-:Y:S01]  /*0360*/  PRMT R16, RZ, 0x7610, R16 ;  /* 0x00007610ff107816 */ /* 0x000fe20000000010 */
[----:B--2---:R-:W-:Y:S01]  /*0370*/  @!P6 IMAD.WIDE.U32 R20, R15, 0x2, R20 ;  /* 0x000000020f14e825 */ /* 0x004fe200078e0014 */
[----:B------:R0:W2:Y:S03]  /*0380*/  @!P0 LDG.E.U16 R18, desc[UR4][R12.64] ;  /* 0x000000040c128981 */ /* 0x0000a6000c1e1500 */
[----:B-1----:R-:W-:Y:S02]  /*0390*/  @!P1 IMAD.WIDE.U32 R26, R17, 0x2, R26 ;  /* 0x00000002111a9825 */ /* 0x002fe400078e001a */
[----:B------:R-:W1:Y:S01]  /*03a0*/  @!P2 LDC.64 R14, c[0x0][0x390] ;  /* 0x0000e400ff0eab82 */ /* 0x000e620000000a00 */
[----:B------:R-:W-:Y:S02]  /*03b0*/  PRMT R19, RZ, 0x7610, R19 ;  /* 0x00007610ff137816 */ /* 0x000fe40000000013 */
[----:B------:R-:W2:Y:S04]  /*03c0*/  @!P1 LDG.E.U16 R16, desc[UR4][R26.64] ;  /* 0x000000041a109981 */ /* 0x000ea8000c1e1500 */
[----:B------:R-:W2:Y:S01]  /*03d0*/  @!P6 LDG.E.U16 R19, desc[UR4][R20.64] ;  /* 0x000000041413e981 */ /* 0x000ea2000c1e1500 */
[--C-:B------:R-:W-:Y:S01]  /*03e0*/  @!P2 IMAD.IADD R17, R3, 0x1, R0.reuse ;  /* 0x000000010311a824 */ /* 0x100fe200078e0200 */
[----:B------:R-:W-:-:S03]  /*03f0*/  PRMT R0, RZ, 0x7610, R0 ;  /* 0x00007610ff007816 */ /* 0x000fc60000000000 */
[----:B-1----:R-:W-:-:S05]  /*0400*/  @!P2 IMAD.WIDE.U32 R14, R17, 0x2, R14 ;  /* 0x00000002110ea825 */ /* 0x002fca00078e000e */
[----:B------:R1:W2:Y:S01]  /*0410*/  @!P2 LDG.E.U16 R0, desc[UR4][R14.64] ;  /* 0x000000040e00a981 */ /* 0x0002a2000c1e1500 */
[----:B0-----:R-:W-:-:S05]  /*0420*/  VIADD R12, R2, 0x100 ;  /* 0x00000100020c7836 */ /* 0x001fca0000000000 */
[----:B------:R-:W-:Y:S01]  /*0430*/  ISETP.GE.U32.AND P5, PT, R12, R5, PT ;  /* 0x000000050c00720c */ /* 0x000fe20003fa6070 */
[----:B------:R-:W-:-:S05]  /*0440*/  VIADD R12, R2, 0x180 ;  /* 0x00000180020c7836 */ /* 0x000fca0000000000 */
[----:B------:R-:W-:Y:S01]  /*0450*/  ISETP.GE.U32.AND P4, PT, R12, R5, PT ;  /* 0x000000050c00720c */ /* 0x000fe20003f86070 */
[----:B------:R-:W-:-:S06]  /*0460*/  VIADD R12, R2, 0x200 ;  /* 0x00000200020c7836 */ /* 0x000fcc0000000000 */
[----:B------:R-:W-:Y:S01]  /*0470*/  @!P5 IMAD.U32 R13, R9, 0x10000, RZ ;  /* 0x00010000090dd824 */ /* 0x000fe200078e00ff */
[----:B------:R-:W-:Y:S01]  /*0480*/  ISETP.GE.U32.AND P2, PT, R12, R5, PT ;  /* 0x000000050c00720c */ /* 0x000fe20003f46070 */
[----:B------:R-:W-:-:S03]  /*0490*/  VIADD R12, R2, 0x280 ;  /* 0x00000280020c7836 */ /* 0x000fc60000000000 */
[----:B------:R-:W-:Y:S01]  /*04a0*/  @!P5 FSETP.NEU.FTZ.AND P3, PT, R13, RZ, PT ;  /* 0x000000ff0d00d20b */ /* 0x000fe20003f7d000 */
[----:B------:R-:W-:Y:S01]  /*04b0*/  @!P4 IMAD.U32 R13, R9, 0x10000, RZ ;  /* 0x00010000090dc824 */ /* 0x000fe200078e00ff */
[----:B------:R-:W-:Y:S01]  /*04c0*/  ISETP.GE.U32.AND P6, PT, R12, R5, PT ;  /* 0x000000050c00720c */ /* 0x000fe20003fc6070 */
[----:B------:R-:W-:-:S03]  /*04d0*/  VIADD R12, R2, 0x300 ;  /* 0x00000300020c7836 */ /* 0x000fc60000000000 */
[----:B------:R-:W-:Y:S01]  /*04e0*/  @!P4 FSETP.NEU.FTZ.AND P1, PT, R13, RZ, PT ;  /* 0x000000ff0d00c20b */ /* 0x000fe20003f3d000 */
[----:B-1----:R-:W-:Y:S02]  /*04f0*/  VIADD R14, R2, 0x80 ;  /* 0x00000080020e7836 */ /* 0x002fe40000000000 */
[----:B------:R-:W-:Y:S01]  /*0500*/  @!P2 IMAD.U32 R13, R9, 0x10000, RZ ;  /* 0x00010000090da824 */ /* 0x000fe200078e00ff */
[----:B------:R-:W-:Y:S04]  /*0510*/  BSSY.RECONVERGENT B0, `(.L_x_577) ;  /* 0x000006b000007945 */ /* 0x000fe80003800200 */
[----:B------:R-:W-:Y:S01]  /*0520*/  BSSY.RELIABLE B1, `(.L_x_578) ;  /* 0x0000062000017945 */ /* 0x000fe20003800100 */
[----:B----4-:R-:W-:-:S05]  /*0530*/  @!P5 IMAD.U32 R24, R24, 0x10000, RZ ;  /* 0x000100001818d824 */ /* 0x010fca00078e00ff */
[----:B------:R-:W-:-:S04]  /*0540*/  @!P5 FSETP.NEU.FTZ.AND P0, PT, R24, RZ, PT ;  /* 0x000000ff1800d20b */ /* 0x000fc80003f1d000 */
[----:B------:R-:W-:-:S04]  /*0550*/  @!P5 PLOP3.LUT P0, PT, P3, P0, PT, 0x28, 0x82 ;  /* 0x000000000082d81c */ /* 0x000fc80001f00570 */
[----:B------:R-:W-:Y:S02]  /*0560*/  @!P5 SEL R4, RZ, 0x1, !P0 ;  /* 0x00000001ff04d807 */ /* 0x000fe40004000000 */
[----:B------:R-:W-:Y:S02]  /*0570*/  ISETP.GE.U32.AND P5, PT, R12, R5, PT ;  /* 0x000000050c00720c */ /* 0x000fe40003fa6070 */
[----:B------:R-:W-:Y:S01]  /*0580*/  @!P2 FSETP.NEU.FTZ.AND P0, PT, R13, RZ, PT ;  /* 0x000000ff0d00a20b */ /* 0x000fe20003f1d000 */
[----:B------:R-:W-:Y:S02]  /*0590*/  @!P6 IMAD.U32 R12, R9, 0x10000, RZ ;  /* 0x00010000090ce824 */ /* 0x000fe400078e00ff */
[----:B---3--:R-:W-:-:S05]  /*05a0*/  @!P4 IMAD.U32 R25, R25, 0x10000, RZ ;  /* 0x000100001919c824 */ /* 0x008fca00078e00ff */
[----:B------:R-:W-:Y:S01]  /*05b0*/  @!P4 FSETP.NEU.FTZ.AND P3, PT, R25, RZ, PT ;  /* 0x000000ff1900c20b */ /* 0x000fe20003f7d000 */
[----:B-----5:R-:W-:-:S03]  /*05c0*/  @!P2 IMAD.U32 R29, R29, 0x10000, RZ ;  /* 0x000100001d1da824 */ /* 0x020fc600078e00ff */
[----:B------:R-:W-:Y:S02]  /*05d0*/  @!P4 PLOP3.LUT P1, PT, P1, P3, PT, 0x28, 0x82 ;  /* 0x000000000082c81c */ /* 0x000fe40000f26570 */
[----:B------:R-:W-:Y:S02]  /*05e0*/  ISETP.GE.U32.AND P3, PT, R14, R5, PT ;  /* 0x000000050e00720c */ /* 0x000fe40003f66070 */
[----:B------:R-:W-:Y:S02]  /*05f0*/  @!P4 SEL R6, RZ, 0x1, !P1 ;  /* 0x00000001ff06c807 */ /* 0x000fe40004800000 */
[----:B------:R-:W-:Y:S01]  /*0600*/  @!P2 FSETP.NEU.FTZ.AND P4, PT, R29, RZ, PT ;  /* 0x000000ff1d00a20b */ /* 0x000fe20003f9d000 */
[----:B------:R-:W-:-:S03]  /*0610*/  @!P6 IMAD.U32 R28, R28, 0x10000, RZ ;  /* 0x000100001c1ce824 */ /* 0x000fc600078e00ff */
[----:B------:R-:W-:Y:S02]  /*0620*/  @!P2 PLOP3.LUT P0, PT, P0, P4, PT, 0x28, 0x82 ;  /* 0x000000000082a81c */ /* 0x000fe40000708570 */
[----:B------:R-:W-:Y:S02]  /*0630*/  ISETP.GE.U32.AND P4, PT, R2, R5, PT ;  /* 0x000000050200720c */ /* 0x000fe40003f86070 */
[----:B------:R-:W-:Y:S02]  /*0640*/  @!P2 SEL R7, RZ, 0x1, !P0 ;  /* 0x00000001ff07a807 */ /* 0x000fe40004000000 */
[----:B------:R-:W-:Y:S02]  /*0650*/  @!P6 FSETP.NEU.FTZ.AND P1, PT, R12, RZ, PT ;  /* 0x000000ff0c00e20b */ /* 0x000fe40003f3d000 */
[----:B------:R-:W-:Y:S01]  /*0660*/  @!P6 FSETP.NEU.FTZ.AND P2, PT, R28, RZ, PT ;  /* 0x000000ff1c00e20b */ /* 0x000fe20003f5d000 */
[C---:B------:R-:W-:Y:S02]  /*0670*/  @!P5 IMAD.U32 R13, R9.reuse, 0x10000, RZ ;  /* 0x00010000090dd824 */ /* 0x040fe400078e00ff */
[----:B------:R-:W-:Y:S01]  /*0680*/  @!P3 IMAD.U32 R12, R9, 0x10000, RZ ;  /* 0x00010000090cb824 */ /* 0x000fe200078e00ff */
[----:B------:R-:W-:-:S02]  /*0690*/  @!P6 PLOP3.LUT P1, PT, P1, P2, PT, 0x28, 0x82 ;  /* 0x000000000082e81c */ /* 0x000fc40000f24570 */
[----:B------:R-:W-:Y:S02]  /*06a0*/  @!P5 FSETP.NEU.FTZ.AND P0, PT, R13, RZ, PT ;  /* 0x000000ff0d00d20b */ /* 0x000fe40003f1d000 */
[----:B------:R-:W-:Y:S01]  /*06b0*/  @!P3 FSETP.NEU.FTZ.AND P2, PT, R12, RZ, PT ;  /* 0x000000ff0c00b20b */ /* 0x000fe20003f5d000 */
[----:B--2---:R-:W-:Y:S01]  /*06c0*/  @!P3 IMAD.U32 R18, R18, 0x10000, RZ ;  /* 0x000100001212b824 */ /* 0x004fe200078e00ff */
[----:B------:R-:W-:Y:S01]  /*06d0*/  @!P6 SEL R8, RZ, 0x1, !P1 ;  /* 0x00000001ff08e807 */ /* 0x000fe20004800000 */
[----:B------:R-:W0:Y:S03]  /*06e0*/  @!P4 LDC.64 R12, c[0x0][0x388] ;  /* 0x0000e200ff0ccb82 */ /* 0x000e260000000a00 */
[----:B------:R-:W-:Y:S01]  /*06f0*/  @!P3 FSETP.NEU.FTZ.AND P6, PT, R18, RZ, PT ;  /* 0x000000ff1200b20b */ /* 0x000fe20003fdd000 */
[----:B------:R-:W-:-:S03]  /*0700*/  @!P4 IMAD.U32 R16, R16, 0x10000, RZ ;  /* 0x000100001010c824 */ /* 0x000fc600078e00ff */
[----:B------:R-:W-:Y:S01]  /*0710*/  @!P3 PLOP3.LUT P6, PT, P2, P6, PT, 0x28, 0x82 ;  /* 0x000000000082b81c */ /* 0x000fe200017cc570 */
[----:B------:R-:W-:Y:S01]  /*0720*/  @!P5 IMAD.U32 R19, R19, 0x10000, RZ ;  /* 0x000100001313d824 */ /* 0x000fe200078e00ff */
[----:B------:R-:W-:Y:S01]  /*0730*/  @!P4 FSETP.NEU.FTZ.AND P2, PT, R16, RZ, PT ;  /* 0x000000ff1000c20b */ /* 0x000fe20003f5d000 */
[----:B------:R-:W-:Y:S01]  /*0740*/  VIADD R16, R2, 0x380 ;  /* 0x0000038002107836 */ /* 0x000fe20000000000 */
[----:B------:R-:W-:Y:S01]  /*0750*/  P2R R17, PR, RZ, 0x40 ;  /* 0x00000040ff117803 */ /* 0x000fe20000000000 */
[----:B------:R-:W-:Y:S01]  /*0760*/  @!P4 IMAD.U32 R15, R9, 0x10000, RZ ;  /* 0x00010000090fc824 */ /* 0x000fe200078e00ff */
[----:B------:R-:W-:Y:S02]  /*0770*/  @!P5 FSETP.NEU.FTZ.AND P1, PT, R19, RZ, PT ;  /* 0x000000ff1300d20b */ /* 0x000fe40003f3d000 */
[----:B------:R-:W-:Y:S02]  /*0780*/  ISETP.GE.U32.AND P6, PT, R16, R5, PT ;  /* 0x000000051000720c */ /* 0x000fe40003fc6070 */
[----:B------:R-:W-:-:S02]  /*0790*/  @!P5 PLOP3.LUT P0, PT, P0, P1, PT, 0x28, 0x82 ;  /* 0x000000000082d81c */ /* 0x000fc40000702570 */
[----:B------:R-:W-:Y:S01]  /*07a0*/  @!P4 FSETP.NEU.FTZ.AND P1, PT, R15, RZ, PT ;  /* 0x000000ff0f00c20b */ /* 0x000fe20003f3d000 */
[----:B------:R-:W-:-:S03]  /*07b0*/  @!P4 IMAD.IADD R15, R3, 0x1, R2 ;  /* 0x00000001030fc824 */ /* 0x000fc600078e0202 */
[----:B------:R-:W-:-:S04]  /*07c0*/  @!P4 PLOP3.LUT P1, PT, P1, P2, PT, 0x28, 0x82 ;  /* 0x000000000082c81c */ /* 0x000fc80000f24570 */
[----:B------:R-:W-:Y:S02]  /*07d0*/  @!P4 SEL R22, RZ, 0x1, !P1 ;  /* 0x00000001ff16c807 */ /* 0x000fe40004800000 */
[----:B0-----:R-:W-:Y:S01]  /*07e0*/  @!P4 IADD3 R12, P1, PT, R15, R12, RZ ;  /* 0x0000000c0f0cc210 */ /* 0x001fe20007f3e0ff */
[----:B------:R-:W-:Y:S02]  /*07f0*/  @!P6 IMAD.U32 R15, R9, 0x10000, RZ ;  /* 0x00010000090fe824 */ /* 0x000fe400078e00ff */
[----:B------:R-:W-:Y:S02]  /*0800*/  @!P6 IMAD.U32 R0, R0, 0x10000, RZ ;  /* 0x000100000000e824 */ /* 0x000fe400078e00ff */
[----:B------:R-:W-:Y:S01]  /*0810*/  @!P4 IMAD.X R13, RZ, RZ, R13, P1 ;  /* 0x000000ffff0dc224 */ /* 0x000fe200008e060d */
[----:B------:R-:W-:Y:S01]  /*0820*/  @!P6 FSETP.NEU.FTZ.AND P1, PT, R15, RZ, PT ;  /* 0x000000ff0f00e20b */ /* 0x000fe20003f3d000 */
[----:B------:R-:W-:Y:S01]  /*0830*/  @!P4 IMAD.MOV.U32 R2, RZ, RZ, R14 ;  /* 0x000000ffff02c224 */ /* 0x000fe200078e000e */
[----:B------:R-:W-:-:S04]  /*0840*/  @!P6 FSETP.NEU.FTZ.AND P2, PT, R0, RZ, PT ;  /* 0x000000ff0000e20b */ /* 0x000fc80003f5d000 */
[----:B------:R-:W-:Y:S02]  /*0850*/  @!P6 PLOP3.LUT P1, PT, P1, P2, PT, 0x28, 0x82 ;  /* 0x000000000082e81c */ /* 0x000fe40000f24570 */
[----:B------:R-:W-:Y:S01]  /*0860*/  ISETP.GE.U32.AND P2, PT, R2, R5, PT ;  /* 0x000000050200720c */ /* 0x000fe20003f46070 */
[----:B------:R0:W-:Y:S01]  /*0870*/  @!P4 STG.E.U8 desc[UR4][R12.64], R22 ;  /* 0x000000160c00c986 */ /* 0x0001e2000c101104 */
[----:B------:R-:W-:Y:S02]  /*0880*/  ISETP.NE.AND P4, PT, R17, RZ, PT ;  /* 0x000000ff1100720c */ /* 0x000fe40003f85270 */
[----:B------:R-:W-:Y:S02]  /*0890*/  @!P5 SEL R10, RZ, 0x1, !P0 ;  /* 0x00000001ff0ad807 */ /* 0x000fe40004000000 */
[----:B------:R-:W-:Y:S02]  /*08a0*/  @!P3 SEL R9, RZ, 0x1, !P4 ;  /* 0x00000001ff09b807 */ /* 0x000fe40006000000 */
[----:B------:R-:W-:-:S05]  /*08b0*/  @!P6 SEL R11, RZ, 0x1, !P1 ;  /* 0x00000001ff0be807 */ /* 0x000fca0004800000 */
[----:B0-----:R-:W-:Y:S05]  /*08c0*/  @P2 BRA `(.L_x_579) ;  /* 0x0000000000382947 */ /* 0x001fea0003800000 */
[----:B------:R-:W0:Y:S01]  /*08d0*/  LDCU.64 UR6, c[0x0][0x388] ;  /* 0x00007100ff0677ac */ /* 0x000e220008000a00 */
[----:B------:R-:W-:Y:S02]  /*08e0*/  IMAD.IADD R12, R3, 0x1, R2 ;  /* 0x00000001030c7824 */ /* 0x000fe400078e0202 */
[----:B------:R-:W-:-:S03]  /*08f0*/  VIADD R2, R2, 0x80 ;  /* 0x0000008002027836 */ /* 0x000fc60000000000 */
[----:B0-----:R-:W-:-:S05]  /*0900*/  IADD3 R12, P0, PT, R12, UR6, RZ ;  /* 0x000000060c0c7c10 */ /* 0x001fca000ff1e0ff */
[----:B------:R-:W-:Y:S01]  /*0910*/  IMAD.X R13, RZ, RZ, UR7, P0 ;  /* 0x00000007ff0d7e24 */ /* 0x000fe200080e06ff */
[----:B------:R-:W-:-:S04]  /*0920*/  ISETP.GE.U32.AND P0, PT, R2, R5, PT ;  /* 0x000000050200720c */ /* 0x000fc80003f06070 */
[----:B------:R0:W-:Y:S09]  /*0930*/  STG.E.U8 desc[UR4][R12.64], R9 ;  /* 0x000000090c007986 */ /* 0x0001f2000c101104 */
[----:B------:R-:W-:Y:S05]  /*0940*/  @P0 BRA `(.L_x_580) ;  /* 0x0000000000380947 */ /* 0x000fea0003800000 */
[----:B------:R-:W1:Y:S01]  /*0950*/  LDCU.64 UR6, c[0x0][0x388] ;  /* 0x00007100ff0677ac */ /* 0x000e620008000a00 */
[----:B0-----:R-:W-:Y:S02]  /*0960*/  IMAD.IADD R12, R3, 0x1, R2 ;  /* 0x00000001030c7824 */ /* 0x001fe400078e0202 */
[----:B------:R-:W-:-:S03]  /*0970*/  VIADD R2, R2, 0x80 ;  /* 0x0000008002027836 */ /* 0x000fc60000000000 */
[----:B-1----:R-:W-:-:S05]  /*0980*/  IADD3 R12, P0, PT, R12, UR6, RZ ;  /* 0x000000060c0c7c10 */ /* 0x002fca000ff1e0ff */
[----:B------:R-:W-:-:S05]  /*0990*/  IMAD.X R13, RZ, RZ, UR7, P0 ;  /* 0x00000007ff0d7e24 */ /* 0x000fca00080e06ff */
[----:B------:R0:W-:Y:S03]  /*09a0*/  STG.E.U8 desc[UR4][R12.64], R4 ;  /* 0x000000040c007986 */ /* 0x0001e6000c101104 */
.L_x_579:
[----:B------:R-:W-:-:S13]  /*09b0*/  ISETP.GE.U32.AND P0, PT, R2, R5, PT ;  /* 0x000000050200720c */ /* 0x000fda0003f06070 */
[----:B------:R-:W-:Y:S05]  /*09c0*/  @P0 BRA `(.L_x_581) ;  /* 0x0000000000380947 */ /* 0x000fea0003800000 */
[----:B------:R-:W1:Y:S01]  /*09d0*/  LDCU.64 UR6, c[0x0][0x388] ;  /* 0x00007100ff0677ac */ /* 0x000e620008000a00 */
[----:B0-----:R-:W-:Y:S02]  /*09e0*/  IMAD.IADD R12, R3, 0x1, R2 ;  /* 0x00000001030c7824 */ /* 0x001fe400078e0202 */
[----:B------:R-:W-:-:S03]  /*09f0*/  VIADD R2, R2, 0x80 ;  /* 0x0000008002027836 */ /* 0x000fc60000000000 */
[----:B-1----:R-:W-:-:S05]  /*0a00*/  IADD3 R12, P0, PT, R12, UR6, RZ ;  /* 0x000000060c0c7c10 */ /* 0x002fca000ff1e0ff */
[----:B------:R-:W-:-:S05]  /*0a10*/  IMAD.X R13, RZ, RZ, UR7, P0 ;  /* 0x00000007ff0d7e24 */ /* 0x000fca00080e06ff */
[----:B------:R1:W-:Y:S03]  /*0a20*/  STG.E.U8 desc[UR4][R12.64], R6 ;  /* 0x000000060c007986 */ /* 0x0003e6000c101104 */
.L_x_580:
[----:B------:R-:W-:-:S13]  /*0a30*/  ISETP.GE.U32.AND P0, PT, R2, R5, PT ;  /* 0x000000050200720c */ /* 0x000fda0003f06070 */
[----:B------:R-:W-:Y:S05]  /*0a40*/  @P0 BRA `(.L_x_582) ;  /* 0x00000000003c0947 */ /* 0x000fea0003800000 */
[----:B------:R-:W2:Y:S01]  /*0a50*/  LDCU.64 UR6, c[0x0][0x388] ;  /* 0x00007100ff0677ac */ /* 0x000ea20008000a00 */
[----:B01----:R-:W-:Y:S02]  /*0a60*/  IMAD.IADD R12, R3, 0x1, R2 ;  /* 0x00000001030c7824 */ /* 0x003fe400078e0202 */
[----:B------:R-:W-:-:S03]  /*0a70*/  VIADD R2, R2, 0x80 ;  /* 0x0000008002027836 */ /* 0x000fc60000000000 */
[----:B--2---:R-:W-:-:S05]  /*0a80*/  IADD3 R12, P0, PT, R12, UR6, RZ ;  /* 0x000000060c0c7c10 */ /* 0x004fca000ff1e0ff */
[----:B------:R-:W-:-:S05]  /*0a90*/  IMAD.X R13, RZ, RZ, UR7, P0 ;  /* 0x00000007ff0d7e24 */ /* 0x000fca00080e06ff */
[----:B------:R1:W-:Y:S03]  /*0aa0*/  STG.E.U8 desc[UR4][R12.64], R7 ;  /* 0x000000070c007986 */ /* 0x0003e6000c101104 */
.L_x_581:
[----:B------:R-:W-:-:S13]  /*0ab0*/  ISETP.GE.U32.AND P0, PT, R2, R5, PT ;  /* 0x000000050200720c */ /* 0x000fda0003f06070 */
[----:B------:R-:W-:Y:S05]  /*0ac0*/  @P0 BREAK.RELIABLE B1 ;  /* 0x0000000000010942 */ /* 0x000fea0003800100 */
[----:B------:R-:W-:Y:S05]  /*0ad0*/  @P0 BRA `(.L_x_583) ;  /* 0x0000000000380947 */ /* 0x000fea0003800000 */
[----:B------:R-:W2:Y:S01]  /*0ae0*/  LDCU.64 UR6, c[0x0][0x388] ;  /* 0x00007100ff0677ac */ /* 0x000ea20008000a00 */
[----:B------:R-:W-:Y:S02]  /*0af0*/  IMAD.IADD R6, R3, 0x1, R2 ;  /* 0x0000000103067824 */ /* 0x000fe400078e0202 */
[----:B------:R-:W-:-:S03]  /*0b00*/  VIADD R2, R2, 0x80 ;  /* 0x0000008002027836 */ /* 0x000fc60000000000 */
[----:B--2---:R-:W-:-:S05]  /*0b10*/  IADD3 R6, P0, PT, R6, UR6, RZ ;  /* 0x0000000606067c10 */ /* 0x004fca000ff1e0ff */
[----:B-1----:R-:W-:-:S05]  /*0b20*/  IMAD.X R7, RZ, RZ, UR7, P0 ;  /* 0x00000007ff077e24 */ /* 0x002fca00080e06ff */
[----:B------:R2:W-:Y:S03]  /*0b30*/  STG.E.U8 desc[UR4][R6.64], R8 ;  /* 0x0000000806007986 */ /* 0x0005e6000c101104 */
.L_x_582:
[----:B------:R-:W-:Y:S05]  /*0b40*/  BSYNC.RELIABLE B1 ;  /* 0x0000000000017941 */ /* 0x000fea0003800100 */
.L_x_578:
[----:B------:R-:W-:-:S13]  /*0b50*/  ISETP.GE.U32.AND P0, PT, R2, R5, PT ;  /* 0x000000050200720c */ /* 0x000fda0003f06070 */
[----:B0-2---:R-:W1:Y:S01]  /*0b60*/  @!P0 LDC.64 R8, c[0x0][0x388] ;  /* 0x0000e200ff088b82 */ /* 0x005e620000000a00 */
[----:B------:R-:W-:Y:S02]  /*0b70*/  @!P0 IMAD.IADD R7, R3, 0x1, R2 ;  /* 0x0000000103078824 */ /* 0x000fe400078e0202 */
[----:B------:R-:W-:-:S03]  /*0b80*/  @!P0 VIADD R2, R2, 0x80 ;  /* 0x0000008002028836 */ /* 0x000fc60000000000 */
[----:B-1----:R-:W-:-:S05]  /*0b90*/  @!P0 IADD3 R6, P1, PT, R7, R8, RZ ;  /* 0x0000000807068210 */ /* 0x002fca0007f3e0ff */
[----:B------:R-:W-:-:S05]  /*0ba0*/  @!P0 IMAD.X R7, RZ, RZ, R9, P1 ;  /* 0x000000ffff078224 */ /* 0x000fca00008e0609 */
[----:B------:R2:W-:Y:S03]  /*0bb0*/  @!P0 STG.E.U8 desc[UR4][R6.64], R10 ;  /* 0x0000000a06008986 */ /* 0x0005e6000c101104 */
.L_x_583:
[----:B------:R-:W-:Y:S05]  /*0bc0*/  BSYNC.RECONVERGENT B0 ;  /* 0x0000000000007941 */ /* 0x000fea0003800200 */
.L_x_577:
[----:B------:R-:W-:Y:S05]  /*0bd0*/  WARPSYNC.ALL ;  /* 0x0000000000007948 */ /* 0x000fea0003800000 */
[----:B------:R-:W-:-:S13]  /*0be0*/  ISETP.GE.U32.AND P0, PT, R2, R5, PT ;  /* 0x000000050200720c */ /* 0x000fda0003f06070 */
[----:B------:R-:W-:Y:S05]  /*0bf0*/  @P0 EXIT ;  /* 0x000000000000094d */ /* 0x000fea0003800000 */
[----:B------:R-:W3:Y:S01]  /*0c00*/  LDCU.64 UR6, c[0x0][0x388] ;  /* 0x00007100ff0677ac */ /* 0x000ee20008000a00 */
[----:B------:R-:W-:-:S05]  /*0c10*/  IMAD.IADD R2, R3, 0x1, R2 ;  /* 0x0000000103027824 */ /* 0x000fca00078e0202 */
[----:B---3--:R-:W-:-:S05]  /*0c20*/  IADD3 R2, P0, PT, R2, UR6, RZ ;  /* 0x0000000602027c10 */ /* 0x008fca000ff1e0ff */
[----:B------:R-:W-:-:S05]  /*0c30*/  IMAD.X R3, RZ, RZ, UR7, P0 ;  /* 0x00000007ff037e24 */ /* 0x000fca00080e06ff */
[----:B------:R-:W-:Y:S01]  /*0c40*/  STG.E.U8 desc[UR4][R2.64], R11 ;  /* 0x0000000b02007986 */ /* 0x000fe2000c101104 */
[----:B------:R-:W-:Y:S05]  /*0c50*/  EXIT ;  /* 0x000000000000794d */ /* 0x000fea0003800000 */
.L_x_576:
[----:B------:R-:W0:Y:S01]  /*0c60*/  S2R R11, SR_TID.X ;  /* 0x00000000000b7919 */ /* 0x000e220000002100 */
[----:B------:R-:W1:Y:S01]  /*0c70*/  LDC.64 R4, c[0x0][0x390] ;  /* 0x0000e400ff047b82 */ /* 0x000e620000000a00 */
[----:B------:R-:W3:Y:S01]  /*0c80*/  LDCU.64 UR6, c[0x0][0x388] ;  /* 0x00007100ff0677ac */ /* 0x000ee20008000a00 */
[----:B-1----:R-:W-:-:S04]  /*0c90*/  IMAD.WIDE.U32 R4, R3, 0x2, R4 ;  /* 0x0000000203047825 */ /* 0x002fc800078e0004 */
[----:B0-----:R-:W-:-:S05]  /*0ca0*/  IMAD.WIDE.U32 R4, R11, 0x4, R4 ;  /* 0x000000040b047825 */ /* 0x001fca00078e0004 */
[----:B------:R-:W4:Y:S04]  /*0cb0*/  LDG.E R0, desc[UR4][R4.64] ;  /* 0x0000000404007981 */ /* 0x000f28000c1e1900 */
[----:B------:R-:W5:Y:S04]  /*0cc0*/  LDG.E R7, desc[UR4][R4.64+0x200] ;  /* 0x0002000404077981 */ /* 0x000f68000c1e1900 */
[----:B------:R-:W5:Y:S04]  /*0cd0*/  LDG.E R8, desc[UR4][R4.64+0x400] ;  /* 0x0004000404087981 */ /* 0x000f68000c1e1900 */
[----:B------:R0:W5:Y:S01]  /*0ce0*/  LDG.E R10, desc[UR4][R4.64+0x600] ;  /* 0x00060004040a7981 */ /* 0x000162000c1e1900 */
[----:B--2---:R-:W-:Y:S01]  /*0cf0*/  IMAD.U32 R9, R9, 0x10000, RZ ;  /* 0x0001000009097824 */ /* 0x004fe200078e00ff */
[----:B---3--:R-:W-:-:S04]  /*0d00*/  IADD3 R2, P0, PT, R3, UR6, RZ ;  /* 0x0000000603027c10 */ /* 0x008fc8000ff1e0ff */
[----:B------:R-:W-:Y:S01]  /*0d10*/  FSETP.NEU.FTZ.AND P2, PT, R9, RZ, PT ;  /* 0x000000ff0900720b */ /* 0x000fe20003f5d000 */
[----:B------:R-:W-:Y:S02]  /*0d20*/  IMAD.X R3, RZ, RZ, UR7, P0 ;  /* 0x00000007ff037e24 */ /* 0x000fe400080e06ff */
[----:B------:R-:W-:Y:S01]  /*0d30*/  IMAD.WIDE.U32 R2, R11, 0x2, R2 ;  /* 0x000000020b027825 */ /* 0x000fe200078e0002 */
[----:B----4-:R-:W-:-:S03]  /*0d40*/  PRMT R6, R0, 0x7632, R6 ;  /* 0x0000763200067816 */ /* 0x010fc60000000006 */
[----:B------:R-:W-:Y:S02]  /*0d50*/  IMAD.U32 R0, R0, 0x10000, RZ ;  /* 0x0001000000007824 */ /* 0x000fe400078e00ff */
[----:B------:R-:W-:-:S03]  /*0d60*/  IMAD.U32 R6, R6, 0x10000, RZ ;  /* 0x0001000006067824 */ /* 0x000fc600078e00ff */
[----:B------:R-:W-:Y:S02]  /*0d70*/  FSETP.NEU.FTZ.AND P4, PT, R0, RZ, PT ;  /* 0x000000ff0000720b */ /* 0x000fe40003f9d000 */
[C---:B-----5:R-:W-:Y:S01]  /*0d80*/  PRMT R0, R7.reuse, 0x7632, R0 ;  /* 0x0000763207007816 */ /* 0x060fe20000000000 */
[----:B------:R-:W-:Y:S01]  /*0d90*/  IMAD.U32 R7, R7, 0x10000, RZ ;  /* 0x0001000007077824 */ /* 0x000fe200078e00ff */
[C---:B0-----:R-:W-:Y:S01]  /*0da0*/  PRMT R4, R8.reuse, 0x7632, R4 ;  /* 0x0000763208047816 */ /* 0x041fe20000000004 */
[----:B------:R-:W-:Y:S01]  /*0db0*/  IMAD.U32 R8, R8, 0x10000, RZ ;  /* 0x0001000008087824 */ /* 0x000fe200078e00ff */
[----:B------:R-:W-:Y:S01]  /*0dc0*/  PLOP3.LUT P4, PT, P2, P4, PT, 0x28, 0x82 ;  /* 0x000000000082781c */ /* 0x000fe20001788570 */
[----:B------:R-:W-:Y:S01]  /*0dd0*/  IMAD.U32 R0, R0, 0x10000, RZ ;  /* 0x0001000000007824 */ /* 0x000fe200078e00ff */
[----:B------:R-:W-:Y:S01]  /*0de0*/  FSETP.NEU.FTZ.AND P5, PT, R7, RZ, PT ;  /* 0x000000ff0700720b */ /* 0x000fe20003fbd000 */
[----:B------:R-:W-:Y:S01]  /*0df0*/  IMAD.U32 R4, R4, 0x10000, RZ ;  /* 0x0001000004047824 */ /* 0x000fe200078e00ff */
[----:B------:R-:W-:-:S02]  /*0e00*/  FSETP.NEU.FTZ.AND P0, PT, R6, RZ, PT ;  /* 0x000000ff0600720b */ /* 0x000fc40003f1d000 */
[----:B------:R-:W-:Y:S02]  /*0e10*/  FSETP.NEU.FTZ.AND P1, PT, R0, RZ, PT ;  /* 0x000000ff0000720b */ /* 0x000fe40003f3d000 */
[C---:B------:R-:W-:Y:S01]  /*0e20*/  PRMT R0, R10.reuse, 0x7632, R0 ;  /* 0x000076320a007816 */ /* 0x040fe20000000000 */
[----:B------:R-:W-:Y:S01]  /*0e30*/  IMAD.U32 R10, R10, 0x10000, RZ ;  /* 0x000100000a0a7824 */ /* 0x000fe200078e00ff */
[----:B------:R-:W-:Y:S02]  /*0e40*/  PLOP3.LUT P5, PT, P2, P5, PT, 0x28, 0x82 ;  /* 0x000000000082781c */ /* 0x000fe400017aa570 */
[----:B------:R-:W-:Y:S01]  /*0e50*/  FSETP.NEU.FTZ.AND P3, PT, R4, RZ, PT ;  /* 0x000000ff0400720b */ /* 0x000fe20003f7d000 */
[----:B------:R-:W-:Y:S01]  /*0e60*/  IMAD.U32 R5, R0, 0x10000, RZ ;  /* 0x0001000000057824 */ /* 0x000fe200078e00ff */
[----:B------:R-:W-:Y:S02]  /*0e70*/  SEL R0, RZ, 0x1, !P4 ;  /* 0x00000001ff007807 */ /* 0x000fe40006000000 */
[----:B------:R-:W-:-:S02]  /*0e80*/  SEL R4, RZ, 0x1, !P5 ;  /* 0x00000001ff047807 */ /* 0x000fc40006800000 */
[----:B------:R-:W-:Y:S02]  /*0e90*/  FSETP.NEU.FTZ.AND P6, PT, R8, RZ, PT ;  /* 0x000000ff0800720b */ /* 0x000fe40003fdd000 */
[----:B------:R-:W-:Y:S02]  /*0ea0*/  FSETP.NEU.FTZ.AND P4, PT, R10, RZ, PT ;  /* 0x000000ff0a00720b */ /* 0x000fe40003f9d000 */
[----:B------:R-:W-:Y:S02]  /*0eb0*/  FSETP.NEU.FTZ.AND P5, PT, R5, RZ, PT ;  /* 0x000000ff0500720b */ /* 0x000fe40003fbd000 */
[----:B------:R-:W-:Y:S02]  /*0ec0*/  PLOP3.LUT P6, PT, P2, P6, PT, 0x28, 0x82 ;  /* 0x000000000082781c */ /* 0x000fe400017cc570 */
[----:B------:R-:W-:Y:S02]  /*0ed0*/  PLOP3.LUT P4, PT, P2, P4, PT, 0x28, 0x82 ;  /* 0x000000000082781c */ /* 0x000fe40001788570 */
[----:B------:R-:W-:-:S02]  /*0ee0*/  PLOP3.LUT P0, PT, P2, P0, PT, 0x28, 0x82 ;  /* 0x000000000082781c */ /* 0x000fc40001700570 */
[----:B------:R-:W-:Y:S02]  /*0ef0*/  PLOP3.LUT P1, PT, P2, P1, PT, 0x28, 0x82 ;  /* 0x000000000082781c */ /* 0x000fe40001722570 */
[----:B------:R-:W-:Y:S02]  /*0f00*/  PLOP3.LUT P3, PT, P2, P3, PT, 0x28, 0x82 ;  /* 0x000000000082781c */ /* 0x000fe40001766570 */
[----:B------:R-:W-:Y:S02]  /*0f10*/  PLOP3.LUT P5, PT, P2, P5, PT, 0x28, 0x82 ;  /* 0x000000000082781c */ /* 0x000fe400017aa570 */
[----:B------:R-:W-:Y:S02]  /*0f20*/  SEL R6, RZ, 0x1, !P6 ;  /* 0x00000001ff067807 */ /* 0x000fe40007000000 */
[----:B------:R-:W-:Y:S02]  /*0f30*/  SEL R8, RZ, 0x1, !P4 ;  /* 0x00000001ff087807 */ /* 0x000fe40006000000 */
[----:B------:R-:W-:-:S02]  /*0f40*/  SEL R5, RZ, 0x1, !P0 ;  /* 0x00000001ff057807 */ /* 0x000fc40004000000 */
[----:B------:R-:W-:Y:S02]  /*0f50*/  SEL R7, RZ, 0x1, !P1 ;  /* 0x00000001ff077807 */ /* 0x000fe40004800000 */
[----:B------:R-:W-:Y:S02]  /*0f60*/  SEL R9, RZ, 0x1, !P3 ;  /* 0x00000001ff097807 */ /* 0x000fe40005800000 */
[----:B------:R-:W-:Y:S02]  /*0f70*/  SEL R11, RZ, 0x1, !P5 ;  /* 0x00000001ff0b7807 */ /* 0x000fe40006800000 */
[----:B------:R-:W-:Y:S02]  /*0f80*/  PRMT R5, R5, 0x7604, R0 ;  /* 0x0000760405057816 */ /* 0x000fe40000000000 */
[----:B------:R-:W-:Y:S02]  /*0f90*/  PRMT R7, R7, 0x7604, R4 ;  /* 0x0000760407077816 */ /* 0x000fe40000000004 */
[----:B------:R-:W-:Y:S01]  /*0fa0*/  PRMT R9, R9, 0x7604, R6 ;  /* 0x0000760409097816 */ /* 0x000fe20000000006 */
[----:B------:R-:W-:Y:S01]  /*0fb0*/  STG.E.U16 desc[UR4][R2.64], R5 ;  /* 0x0000000502007986 */ /* 0x000fe2000c101504 */
[----:B------:R-:W-:-:S03]  /*0fc0*/  PRMT R11, R11, 0x7604, R8 ;  /* 0x000076040b0b7816 */ /* 0x000fc60000000008 */
[----:B------:R-:W-:Y:S04]  /*0fd0*/  STG.E.U16 desc[UR4][R2.64+0x100], R7 ;  /* 0x0001000702007986 */ /* 0x000fe8000c101504 */
[----:B------:R-:W-:Y:S04]  /*0fe0*/  STG.E.U16 desc[UR4][R2.64+0x200], R9 ;  /* 0x0002000902007986 */ /* 0x000fe8000c101504 */
[----:B------:R-:W-:Y:S01]  /*0ff0*/  STG.E.U16 desc[UR4][R2.64+0x300], R11 ;  /* 0x0003000b02007986 */ /* 0x000fe2000c101504 */
[----:B------:R-:W-:Y:S05]  /*1000*/  EXIT ;  /* 0x000000000000794d */ /* 0x000fea0003800000 */
.L_x_584:
        /* <DEDUP_REMOVED lines=15> */
.L_x_43368:


//--------------------- .text._ZN2at6native29vectorized_elementwise_kernelILi4ENS0_13AUnaryFunctorIN3c108BFloat16ES4_bZZZNS0_23logical_xor_kernel_cudaERNS_14TensorIteratorEENKUlvE0_clEvENKUlvE8_clEvEUlS4_S4_E_EESt5arrayIPcLm2EEEEviT0_T1_ --------------------------
	.section	.text._ZN2at6native29vectorized_elementwise_kernelILi4ENS0_13AUnaryFunctorIN3c108BFloat16ES4_bZZZNS0_23logical_xor_kernel_cudaERNS_14TensorIteratorEENKUlvE0_clEvENKUlvE8_clEvEUlS4_S4_E_EESt5arrayIPcLm2EEEEviT0_T1_,"ax",@progbits
	.align	128
        .global         _ZN2at6native29vectorized_elementwise_kernelILi4ENS0_13AUnaryFunctorIN3c108BFloat16ES4_bZZZNS0_23logical_xor_kernel_cudaERNS_14TensorIteratorEENKUlvE0_clEvENKUlvE8_clEvEUlS4_S4_E_EESt5arrayIPcLm2EEEEviT0_T1_
        .type           _ZN2at6native29vectorized_elementwise_kernelILi4ENS0_13AUnaryFunctorIN3c108BFloat16ES4_bZZZNS0_23logical_xor_kernel_cudaERNS_14TensorIteratorEENKUlvE0_clEvENKUlvE8_clEvEUlS4_S4_E_EESt5arrayIPcLm2EEEEviT0_T1_,@function
        .size           _ZN2at6native29vectorized_elementwise_kernelILi4ENS0_13AUnaryFunctorIN3c108BFloat16ES4_bZZZNS0_23logical_xor_kernel_cudaERNS_14TensorIteratorEENKUlvE0_clEvENKUlvE8_clEvEUlS4_S4_E_EESt5arrayIPcLm2EEEEviT0_T1_,(.L_x_43369 - _ZN2at6native29vectorized_elementwise_kernelILi4ENS0_13AUnaryFunctorIN3c108BFloat16ES4_bZZZNS0_23logical_xor_kernel_cudaERNS_14TensorIteratorEENKUlvE0_clEvENKUlvE8_clEvEUlS4_S4_E_EESt5arrayIPcLm2EEEEviT0_T1_)
        .other          _ZN2at6native29vectorized_elementwise_kernelILi4ENS0_13AUnaryFunctorIN3c108BFloat16ES4_bZZZNS0_23logical_xor_kernel_cudaERNS_14TensorIteratorEENKUlvE0_clEvENKUlvE8_clEvEUlS4_S4_E_EESt5arrayIPcLm2EEEEviT0_T1_,@"STO_CUDA_ENTRY STV_DEFAULT"
_ZN2at6native29vectorized_elementwise_kernelILi4ENS0_13AUnaryFunctorIN3c108BFloat16ES4_bZZZNS0_23logical_xor_kernel_cudaERNS_14TensorIteratorEENKUlvE0_clEvENKUlvE8_clEvEUlS4_S4_E_EESt5arrayIPcLm2EEEEviT0_T1_:
.text._ZN2at6native29vectorized_elementwise_kernelILi4ENS0_13AUnaryFunctorIN3c108BFloat16ES4_bZZZNS0_23logical_xor_kernel_cudaERNS_14TensorIteratorEENKUlvE0_clEvENKUlvE8_clEvEUlS4_S4_E_EESt5arrayIPcLm2EEEEviT0_T1_:
        /* <DEDUP_REMOVED lines=155> */
.L_x_588:
        /* <DEDUP_REMOVED lines=8> */
.L_x_589:
        /* <DEDUP_REMOVED lines=8> */
.L_x_590:
        /* <DEDUP_REMOVED lines=9> */
.L_x_591:
[----:B------:R-:W-:Y:S05]  /*0b40*/  BSYNC.RELIABLE B1 ;  /* 0x0000000000017941 */ /* 0x000fea0003800100 */
.L_x_587:
[----:B------:R-:W-:-:S13]  /*0b50*/  ISETP.GE.U32.AND P0, PT, R2, R5, PT ;  /* 0x000000050200720c */ /* 0x000fda0003f06070 */
[----:B0-2---:R-:W1:Y:S01]  /*0b60*/  @!P0 LDC.64 R8, c[0x0][0x388] ;  /* 0x0000e200ff088b82 */ /* 0x005e620000000a00 */
[----:B------:R-:W-:Y:S02]  /*0b70*/  @!P0 IMAD.IADD R7, R3, 0x1, R2 ;  /* 0x0000000103078824 */ /* 0x000fe400078e0202 */
[----:B------:R-:W-:-:S03]  /*0b80*/  @!P0 VIADD R2, R2, 0x80 ;  /* 0x0000008002028836 */ /* 0x000fc60000000000 */
[----:B-1----:R-:W-:-:S05]  /*0b90*/  @!P0 IADD3 R6, P1, PT, R7, R8, RZ ;  /* 0x0000000807068210 */ /* 0x002fca0007f3e0ff */
[----:B------:R-:W-:-:S05]  /*0ba0*/  @!P0 IMAD.X R7, RZ, RZ, R9, P1 ;  /* 0x000000ffff078224 */ /* 0x000fca00008e0609 */
[----:B------:R2:W-:Y:S03]  /*0bb0*/  @!P0 STG.E.U8 desc[UR4][R6.64], R10 ;  /* 0x0000000a06008986 */ /* 0x0005e6000c101104 */
.L_x_592:
[----:B------:R-:W-:Y:S05]  /*0bc0*/  BSYNC.RECONVERGENT B0 ;  /* 0x0000000000007941 */ /* 0x000fea0003800200 */
.L_x_586:
        /* <DEDUP_REMOVED lines=9> */
.L_x_585:
[----:B------:R-:W0:Y:S01]  /*0c60*/  S2R R0, SR_TID.X ;  /* 0x0000000000007919 */ /* 0x000e220000002100 */
[----:B------:R-:W1:Y:S01]  /*0c70*/  LDC.64 R4, c[0x0][0x390] ;  /* 0x0000e400ff047b82 */ /* 0x000e620000000a00 */
[----:B------:R-:W3:Y:S01]  /*0c80*/  LDCU.64 UR6, c[0x0][0x388] ;  /* 0x00007100ff0677ac */ /* 0x000ee20008000a00 */
[----:B-1----:R-:W-:-:S04]  /*0c90*/  IMAD.WIDE.U32 R4, R3, 0x2, R4 ;  /* 0x0000000203047825 */ /* 0x002fc800078e0004 */
[----:B0-----:R-:W-:-:S05]  /*0ca0*/  IMAD.WIDE.U32 R4, R0, 0x8, R4 ;  /* 0x0000000800047825 */ /* 0x001fca00078e0004 */
[----:B------:R-:W4:Y:S04]  /*0cb0*/  LDG.E.64 R10, desc[UR4][R4.64] ;  /* 0x00000004040a7981 */ /* 0x000f28000c1e1b00 */
[----:B------:R-:W5:Y:S01]  /*0cc0*/  LDG.E.64 R12, desc[UR4][R4.64+0x400] ;  /* 0x00040004040c7981 */ /* 0x000f62000c1e1b00 */
[----:B--2---:R-:W-:-:S05]  /*0cd0*/  IMAD.U32 R9, R9, 0x10000, RZ ;  /* 0x0001000009097824 */ /* 0x004fca00078e00ff */
[----:B------:R-:W-:Y:S02]  /*0ce0*/  FSETP.NEU.FTZ.AND P4, PT, R9, RZ, PT ;  /* 0x000000ff0900720b */ /* 0x000fe40003f9d000 */
[C---:B----4-:R-:W-:Y:S01]  /*0cf0*/  PRMT R2, R10.reuse, 0x7632, R2 ;  /* 0x000076320a027816 */ /* 0x050fe20000000002 */
[----:B------:R-:W-:Y:S01]  /*0d00*/  IMAD.U32 R7, R10, 0x10000, RZ ;  /* 0x000100000a077824 */ /* 0x000fe200078e00ff */
[C---:B------:R-:W-:Y:S01]  /*0d10*/  PRMT R6, R11.reuse, 0x7632, R6 ;  /* 0x000076320b067816 */ /* 0x040fe20000000006 */
[----:B------:R-:W-:Y:S01]  /*0d20*/  IMAD.U32 R8, R11, 0x10000, RZ ;  /* 0x000100000b087824 */ /* 0x000fe200078e00ff */
[----:B-----5:R-:W-:Y:S01]  /*0d30*/  PRMT R5, R13, 0x7632, R5 ;  /* 0x000076320d057816 */ /* 0x020fe20000000005 */
[----:B------:R-:W-:Y:S01]  /*0d40*/  IMAD.U32 R2, R2, 0x10000, RZ ;  /* 0x0001000002027824 */ /* 0x000fe200078e00ff */
[----:B------:R-:W-:Y:S01]  /*0d50*/  FSETP.NEU.FTZ.AND P2, PT, R7, RZ, PT ;  /* 0x000000ff0700720b */ /* 0x000fe20003f5d000 */
[----:B------:R-:W-:Y:S01]  /*0d60*/  IMAD.U32 R4, R12, 0x10000, RZ ;  /* 0x000100000c047824 */ /* 0x000fe200078e00ff */
[----:B------:R-:W-:Y:S01]  /*0d70*/  FSETP.NEU.FTZ.AND P1, PT, R8, RZ, PT ;  /* 0x000000ff0800720b */ /* 0x000fe20003f3d000 */
[----:B------:R-:W-:Y:S01]  /*0d80*/  IMAD.U32 R6, R6, 0x10000, RZ ;  /* 0x0001000006067824 */ /* 0x000fe200078e00ff */
[----:B------:R-:W-:Y:S01]  /*0d90*/  FSETP.NEU.FTZ.AND P5, PT, R2, RZ, PT ;  /* 0x000000ff0200720b */ /* 0x000fe20003fbd000 */
[----:B------:R-:W-:Y:S01]  /*0da0*/  IMAD.U32 R2, R13, 0x10000, RZ ;  /* 0x000100000d027824 */ /* 0x000fe200078e00ff */
[----:B------:R-:W-:Y:S01]  /*0db0*/  FSETP.NEU.FTZ.AND P0, PT, R4, RZ, PT ;  /* 0x000000ff0400720b */ /* 0x000fe20003f1d000 */
[----:B------:R-:W-:Y:S01]  /*0dc0*/  IMAD.U32 R5, R5, 0x10000, RZ ;  /* 0x0001000005057824 */ /* 0x000fe200078e00ff */
[----:B------:R-:W-:-:S02]  /*0dd0*/  PLOP3.LUT P2, PT, P4, P2, PT, 0x28, 0x82 ;  /* 0x000000000082781c */ /* 0x000fc40002744570 */
[----:B------:R-:W-:Y:S02]  /*0de0*/  PRMT R4, R12, 0x7632, R4 ;  /* 0x000076320c047816 */ /* 0x000fe40000000004 */
[----:B------:R-:W-:Y:S02]  /*0df0*/  FSETP.NEU.FTZ.AND P3, PT, R6, RZ, PT ;  /* 0x000000ff0600720b */ /* 0x000fe40003f7d000 */
[----:B------:R-:W-:Y:S01]  /*0e00*/  FSETP.NEU.FTZ.AND P6, PT, R2, RZ, PT ;  /* 0x000000ff0200720b */ /* 0x000fe20003fdd000 */
[----:B------:R-:W-:Y:S01]  /*0e10*/  IMAD.U32 R4, R4, 0x10000, RZ ;  /* 0x0001000004047824 */ /* 0x000fe200078e00ff */
[----:B------:R-:W-:Y:S02]  /*0e20*/  SEL R6, RZ, 0x1, !P2 ;  /* 0x00000001ff067807 */ /* 0x000fe40005000000 */
[----:B---3--:R-:W-:Y:S02]  /*0e30*/  IADD3 R2, P2, PT, R3, UR6, RZ ;  /* 0x0000000603027c10 */ /* 0x008fe4000ff5e0ff */
[----:B------:R-:W-:-:S02]  /*0e40*/  PLOP3.LUT P1, PT, P4, P1, PT, 0x28, 0x82 ;  /* 0x000000000082781c */ /* 0x000fc40002722570 */
[----:B------:R-:W-:Y:S01]  /*0e50*/  PLOP3.LUT P0, PT, P4, P0, PT, 0x28, 0x82 ;  /* 0x000000000082781c */ /* 0x000fe20002700570 */
[----:B------:R-:W-:Y:S01]  /*0e60*/  IMAD.X R3, RZ, RZ, UR7, P2 ;  /* 0x00000007ff037e24 */ /* 0x000fe200090e06ff */
[----:B------:R-:W-:Y:S02]  /*0e70*/  SEL R7, RZ, 0x1, !P1 ;  /* 0x00000001ff077807 */ /* 0x000fe40004800000 */
[----:B------:R-:W-:Y:S01]  /*0e80*/  FSETP.NEU.FTZ.AND P2, PT, R4, RZ, PT ;  /* 0x000000ff0400720b */ /* 0x000fe20003f5d000 */
[----:B------:R-:W-:Y:S01]  /*0e90*/  IMAD.WIDE.U32 R2, R0, 0x4, R2 ;  /* 0x0000000400027825 */ /* 0x000fe200078e0002 */
[----:B------:R-:W-:Y:S02]  /*0ea0*/  FSETP.NEU.FTZ.AND P1, PT, R5, RZ, PT ;  /* 0x000000ff0500720b */ /* 0x000fe40003f3d000 */
        /* <DEDUP_REMOVED lines=13> */
[----:B------:R-:W-:-:S02]  /*0f80*/  PRMT R11, R11, 0x3340, R10 ;  /* 0x000033400b0b7816 */ /* 0x000fc4000000000a */
[----:B------:R-:W-:Y:S02]  /*0f90*/  PRMT R8, R9, 0x3340, R8 ;  /* 0x0000334009087816 */ /* 0x000fe40000000008 */
[----:B------:R-:W-:Y:S02]  /*0fa0*/  PRMT R5, R5, 0x5410, R4 ;  /* 0x0000541005057816 */ /* 0x000fe40000000004 */
[----:B------:R-:W-:-:S03]  /*0fb0*/  PRMT R11, R11, 0x5410, R8 ;  /* 0x000054100b0b7816 */ /* 0x000fc60000000008 */
[----:B------:R-:W-:Y:S04]  /*0fc0*/  STG.E desc[UR4][R2.64], R5 ;  /* 0x0000000502007986 */ /* 0x000fe8000c101904 */
[----:B------:R-:W-:Y:S01]  /*0fd0*/  STG.E desc[UR4][R2.64+0x200], R11 ;  /* 0x0002000b02007986 */ /* 0x000fe2000c101904 */
[----:B------:R-:W-:Y:S05]  /*0fe0*/  EXIT ;  /* 0x000000000000794d */ /* 0x000fea0003800000 */
.L_x_593:
        /* <DEDUP_REMOVED lines=9> */
.L_x_43369:


//--------------------- .text._ZN2at6native29vectorized_elementwise_kernelILi8ENS0_13AUnaryFunctorIN3c108BFloat16ES4_bZZZNS0_23logical_xor_kernel_cudaERNS_14TensorIteratorEENKUlvE0_clEvENKUlvE8_clEvEUlS4_S4_E_EESt5arrayIPcLm2EEEEviT0_T1_ --------------------------
	.section	.text._ZN2at6native29vectorized_elementwise_kernelILi8ENS0_13AUnaryFunctorIN3c108BFloat16ES4_bZZZNS0_23logical_xor_kernel_cudaERNS_14TensorIteratorEENKUlvE0_clEvENKUlvE8_clEvEUlS4_S4_E_EESt5arrayIPcLm2EEEEviT0_T1_,"ax",@progbits
	.align	128
        .global         _ZN2at6native29vectorized_elementwise_kernelILi8ENS0_13AUnaryFunctorIN3c108BFloat16ES4_bZZZNS0_23logical_xor_kernel_cudaERNS_14TensorIteratorEENKUlvE0_clEvENKUlvE8_clEvEUlS4_S4_E_EESt5arrayIPcLm2EEEEviT0_T1_
        .type           _ZN2at6native29vectorized_elementwise_kernelILi8ENS0_13AUnaryFunctorIN3c108BFloat16ES4_bZZZNS0_23logical_xor_kernel_cudaERNS_14TensorIteratorEENKUlvE0_clEvENKUlvE8_clEvEUlS4_S4_E_EESt5arrayIPcLm2EEEEviT0_T1_,@function
        .size           _ZN2at6native29vectorized_elementwise_kernelILi8ENS0_13AUnaryFunctorIN3c108BFloat16ES4_bZZZNS0_23logical_xor_kernel_cudaERNS_14TensorIteratorEENKUlvE0_clEvENKUlvE8_clEvEUlS4_S4_E_EESt5arrayIPcLm2EEEEviT0_T1_,(.L_x_43370 - _ZN2at6native29vectorized_elementwise_kernelILi8ENS0_13AUnaryFunctorIN3c108BFloat16ES4_bZZZNS0_23logical_xor_kernel_cudaERNS_14TensorIteratorEENKUlvE0_clEvENKUlvE8_clEvEUlS4_S4_E_EESt5arrayIPcLm2EEEEviT0_T1_)
        .other          _ZN2at6native29vectorized_elementwise_kernelILi8ENS0_13AUnaryFunctorIN3c108BFloat16ES4_bZZZNS0_23logical_xor_kernel_cudaERNS_14TensorIteratorEENKUlvE0_clEvENKUlvE8_clEvEUlS4_S4_E_EESt5arrayIPcLm2EEEEviT0_T1_,@"STO_CUDA_ENTRY STV_DEFAULT"
_ZN2at6native29vectorized_elementwise_kernelILi8ENS0_13AUnaryFunctorIN3c108BFloat16ES4_bZZZNS0_23logical_xor_kernel_cudaERNS_14TensorIteratorEENKUlvE0_clEvENKUlvE8_clEvEUlS4_S4_E_EESt5arrayIPcLm2EEEEviT0_T1_:
.text._ZN2at6native29vectorized_elementwise_kernelILi8ENS0_13AUnaryFunctorIN3c108BFloat16ES4_bZZZNS0_23logical_xor_kernel_cudaERNS_14TensorIteratorEENKUlvE0_clEvENKUlvE8_clEvEUlS4_S4_E_EESt5arrayIPcLm2EEEEviT0_T1_:
        /* <DEDUP_REMOVED lines=155> */
.L_x_597:
        /* <DEDUP_REMOVED lines=8> */
.L_x_598:
        /* <DEDUP_REMOVED lines=8> */
.L_x_599:
        /* <DEDUP_REMOVED lines=9> */
.L_x_600:
[----:B------:R-:W-:Y:S05]  /*0b40*/  BSYNC.RELIABLE B1 ;  /* 0x0000000000017941 */ /* 0x000fea0003800100 */
.L_x_596:
[----:B------:R-:W-:-:S13]  /*0b50*/  ISETP.GE.U32.AND P0, PT, R2, R5, PT ;  /* 0x000000050200720c */ /* 0x000fda0003f06070 */
[----:B0-2---:R-:W1:Y:S01]  /*0b60*/  @!P0 LDC.64 R8, c[0x0][0x388] ;  /* 0x0000e200ff088b82 */ /* 0x005e620000000a00 */
[----:B------:R-:W-:Y:S02]  /*0b70*/  @!P0 IMAD.IADD R7, R3, 0x1, R2 ;  /* 0x0000000103078824 */ /* 0x000fe400078e0202 */
[----:B------:R-:W-:-:S03]  /*0b80*/  @!P0 VIADD R2, R2, 0x80 ;  /* 0x0000008002028836 */ /* 0x000fc60000000000 */
[----:B-1----:R-:W-:-:S05]  /*0b90*/  @!P0 IADD3 R6, P1, PT, R7, R8, RZ ;  /* 0x0000000807068210 */ /* 0x002fca0007f3e0ff */
[----:B------:R-:W-:-:S05]  /*0ba0*/  @!P0 IMAD.X R7, RZ, RZ, R9, P1 ;  /* 0x000000ffff078224 */ /* 0x000fca00008e0609 */
[----:B------:R2:W-:Y:S03]  /*0bb0*/  @!P0 STG.E.U8 desc[UR4][R6.64], R10 ;  /* 0x0000000a06008986 */ /* 0x0005e6000c101104 */
.L_x_601:
[----:B------:R-:W-:Y:S05]  /*0bc0*/  BSYNC.RECONVERGENT B0 ;  /* 0x0000000000007941 */ /* 0x000fea0003800200 */
.L_x_595:
        /* <DEDUP_REMOVED lines=9> */
.L_x_594:
[----:B------:R-:W0:Y:S01]  /*0c60*/  S2R R0, SR_TID.X ;  /* 0x0000000000007919 */ /* 0x000e220000002100 */
[----:B------:R-:W1:Y:S01]  /*0c70*/  LDC.64 R4, c[0x0][0x390] ;  /* 0x0000e400ff047b82 */ /* 0x000e620000000a00 */
[----:B--2---:R-:W-:Y:S01]  /*0c80*/  IMAD.U32 R9, R9, 0x10000, RZ ;  /* 0x0001000009097824 */ /* 0x004fe200078e00ff */
[----:B------:R-:W2:Y:S01]  /*0c90*/  LDCU.64 UR6, c[0x0][0x388] ;  /* 0x00007100ff0677ac */ /* 0x000ea20008000a00 */
[----:B-1----:R-:W-:-:S04]  /*0ca0*/  IMAD.WIDE.U32 R4, R3, 0x2, R4 ;  /* 0x0000000203047825 */ /* 0x002fc800078e0004 */
[----:B0-----:R-:W-:-:S06]  /*0cb0*/  IMAD.WIDE.U32 R4, R0, 0x10, R4 ;  /* 0x0000001000047825 */ /* 0x001fcc00078e0004 */
[----:B------:R-:W3:Y:S01]  /*0cc0*/  LDG.E.128 R4, desc[UR4][R4.64] ;  /* 0x0000000404047981 */ /* 0x000ee2000c1e1d00 */
[----:B------:R-:W-:Y:S01]  /*0cd0*/  FSETP.NEU.FTZ.AND P0, PT, R9, RZ, PT ;  /* 0x000000ff0900720b */ /* 0x000fe20003f1d000 */
[C---:B---3--:R-:W-:Y:S01]  /*0ce0*/  IMAD.U32 R12, R5.reuse, 0x10000, RZ ;  /* 0x00010000050c7824 */ /* 0x048fe200078e00ff */
[----:B------:R-:W-:Y:S01]  /*0cf0*/  PRMT R9, R5, 0x7632, R9 ;  /* 0x0000763205097816 */ /* 0x000fe20000000009 */
[C---:B------:R-:W-:Y:S01]  /*0d00*/  IMAD.U32 R11, R4.reuse, 0x10000, RZ ;  /* 0x00010000040b7824 */ /* 0x040fe200078e00ff */
[----:B------:R-:W-:Y:S02]  /*0d10*/  PRMT R10, R4, 0x7632, R10 ;  /* 0x00007632040a7816 */ /* 0x000fe4000000000a */
[C---:B------:R-:W-:Y:S01]  /*0d20*/  PRMT R8, R6.reuse, 0x7632, R8 ;  /* 0x0000763206087816 */ /* 0x040fe20000000008 */
[----:B------:R-:W-:Y:S01]  /*0d30*/  IMAD.U32 R9, R9, 0x10000, RZ ;  /* 0x0001000009097824 */ /* 0x000fe200078e00ff */
[C---:B------:R-:W-:Y:S01]  /*0d40*/  PRMT R2, R7.reuse, 0x7632, R2 ;  /* 0x0000763207027816 */ /* 0x040fe20000000002 */
[----:B------:R-:W-:Y:S01]  /*0d50*/  IMAD.U32 R6, R6, 0x10000, RZ ;  /* 0x0001000006067824 */ /* 0x000fe200078e00ff */
[----:B------:R-:W-:Y:S01]  /*0d60*/  FSETP.NEU.FTZ.AND P4, PT, R12, RZ, PT ;  /* 0x000000ff0c00720b */ /* 0x000fe20003f9d000 */
[----:B------:R-:W-:Y:S01]  /*0d70*/  IMAD.U32 R7, R7, 0x10000, RZ ;  /* 0x0001000007077824 */ /* 0x000fe200078e00ff */
[----:B------:R-:W-:Y:S01]  /*0d80*/  FSETP.NEU.FTZ.AND P5, PT, R11, RZ, PT ;  /* 0x000000ff0b00720b */ /* 0x000fe20003fbd000 */
[----:B------:R-:W-:Y:S01]  /*0d90*/  IMAD.U32 R10, R10, 0x10000, RZ ;  /* 0x000100000a0a7824 */ /* 0x000fe200078e00ff */
[----:B------:R-:W-:Y:S01]  /*0da0*/  PLOP3.LUT P4, PT, P0, P4, PT, 0x28, 0x82 ;  /* 0x000000000082781c */ /* 0x000fe20000788570 */
[----:B------:R-:W-:Y:S01]  /*0db0*/  IMAD.U32 R8, R8, 0x10000, RZ ;  /* 0x0001000008087824 */ /* 0x000fe200078e00ff */
[----:B------:R-:W-:Y:S01]  /*0dc0*/  PLOP3.LUT P5, PT, P0, P5, PT, 0x28, 0x82 ;  /* 0x000000000082781c */ /* 0x000fe200007aa570 */
[----:B------:R-:W-:Y:S01]  /*0dd0*/  IMAD.U32 R2, R2, 0x10000, RZ ;  /* 0x0001000002027824 */ /* 0x000fe200078e00ff */
[----:B------:R-:W-:-:S02]  /*0de0*/  FSETP.NEU.FTZ.AND P2, PT, R9, RZ, PT ;  /* 0x000000ff0900720b */ /* 0x000fc40003f5d000 */
[----:B------:R-:W-:Y:S02]  /*0df0*/  SEL R9, RZ, 0x1, !P4 ;  /* 0x00000001ff097807 */ /* 0x000fe40006000000 */
[----:B------:R-:W-:Y:S02]  /*0e00*/  SEL R11, RZ, 0x1, !P5 ;  /* 0x00000001ff0b7807 */ /* 0x000fe40006800000 */
[----:B------:R-:W-:Y:S02]  /*0e10*/  FSETP.NEU.FTZ.AND P6, PT, R6, RZ, PT ;  /* 0x000000ff0600720b */ /* 0x000fe40003fdd000 */
[----:B------:R-:W-:Y:S02]  /*0e20*/  FSETP.NEU.FTZ.AND P1, PT, R7, RZ, PT ;  /* 0x000000ff0700720b */ /* 0x000fe40003f3d000 */
[----:B------:R-:W-:Y:S02]  /*0e30*/  FSETP.NEU.FTZ.AND P3, PT, R10, RZ, PT ;  /* 0x000000ff0a00720b */ /* 0x000fe40003f7d000 */
[----:B------:R-:W-:-:S02]  /*0e40*/  FSETP.NEU.FTZ.AND P4, PT, R8, RZ, PT ;  /* 0x000000ff0800720b */ /* 0x000fc40003f9d000 */
[----:B------:R-:W-:Y:S02]  /*0e50*/  FSETP.NEU.FTZ.AND P5, PT, R2, RZ, PT ;  /* 0x000000ff0200720b */ /* 0x000fe40003fbd000 */
[----:B------:R-:W-:Y:S02]  /*0e60*/  PLOP3.LUT P6, PT, P0, P6, PT, 0x28, 0x82 ;  /* 0x000000000082781c */ /* 0x000fe400007cc570 */
[----:B------:R-:W-:Y:S02]  /*0e70*/  PLOP3.LUT P1, PT, P0, P1, PT, 0x28, 0x82 ;  /* 0x000000000082781c */ /* 0x000fe40000722570 */
[----:B------:R-:W-:Y:S02]  /*0e80*/  PLOP3.LUT P2, PT, P0, P2, PT, 0x28, 0x82 ;  /* 0x000000000082781c */ /* 0x000fe40000744570 */
[----:B------:R-:W-:Y:S02]  /*0e90*/  PLOP3.LUT P3, PT, P0, P3, PT, 0x28, 0x82 ;  /* 0x000000000082781c */ /* 0x000fe40000766570 */
[----:B------:R-:W-:-:S02]  /*0ea0*/  PLOP3.LUT P4, PT, P0, P4, PT, 0x28, 0x82 ;  /* 0x000000000082781c */ /* 0x000fc40000788570 */
[----:B------:R-:W-:Y:S02]  /*0eb0*/  PLOP3.LUT P5, PT, P0, P5, PT, 0x28, 0x82 ;  /* 0x000000000082781c */ /* 0x000fe400007aa570 */
[----:B--2---:R-:W-:Y:S02]  /*0ec0*/  IADD3 R2, P0, PT, R3, UR6, RZ ;  /* 0x0000000603027c10 */ /* 0x004fe4000ff1e0ff */
[----:B------:R-:W-:Y:S02]  /*0ed0*/  SEL R7, RZ, 0x1, !P6 ;  /* 0x00000001ff077807 */ /* 0x000fe40007000000 */
[----:B------:R-:W-:Y:S01]  /*0ee0*/  SEL R5, RZ, 0x1, !P1 ;  /* 0x00000001ff057807 */ /* 0x000fe20004800000 */
[----:B------:R-:W-:Y:S01]  /*0ef0*/  IMAD.X R3, RZ, RZ, UR7, P0 ;  /* 0x00000007ff037e24 */ /* 0x000fe200080e06ff */
[----:B------:R-:W-:Y:S02]  /*0f00*/  SEL R8, RZ, 0x1, !P2 ;  /* 0x00000001ff087807 */ /* 0x000fe40005000000 */
[----:B------:R-:W-:Y:S01]  /*0f10*/  SEL R10, RZ, 0x1, !P3 ;  /* 0x00000001ff0a7807 */ /* 0x000fe20005800000 */
[----:B------:R-:W-:Y:S01]  /*0f20*/  IMAD.WIDE.U32 R2, R0, 0x8, R2 ;  /* 0x0000000800027825 */ /* 0x000fe200078e0002 */
[----:B------:R-:W-:-:S02]  /*0f30*/  SEL R6, RZ, 0x1, !P4 ;  /* 0x00000001ff067807 */ /* 0x000fc40006000000 */
[----:B------:R-:W-:Y:S02]  /*0f40*/  SEL R4, RZ, 0x1, !P5 ;  /* 0x00000001ff047807 */ /* 0x000fe40006800000 */
[----:B------:R-:W-:Y:S02]  /*0f50*/  PRMT R8, R9, 0x3340, R8 ;  /* 0x0000334009087816 */ /* 0x000fe40000000008 */
[----:B------:R-:W-:Y:S02]  /*0f60*/  PRMT R11, R11, 0x3340, R10 ;  /* 0x000033400b0b7816 */ /* 0x000fe4000000000a */
[----:B------:R-:W-:Y:S02]  /*0f70*/  PRMT R7, R7, 0x3340, R6 ;  /* 0x0000334007077816 */ /* 0x000fe40000000006 */
[----:B------:R-:W-:Y:S02]  /*0f80*/  PRMT R4, R5, 0x3340, R4 ;  /* 0x0000334005047816 */ /* 0x000fe40000000004 */
[----:B------:R-:W-:-:S02]  /*0f90*/  PRMT R6, R11, 0x5410, R8 ;  /* 0x000054100b067816 */ /* 0x000fc40000000008 */
[----:B------:R-:W-:-:S05]  /*0fa0*/  PRMT R7, R7, 0x5410, R4 ;  /* 0x0000541007077816 */ /* 0x000fca0000000004 */
[----:B------:R-:W-:Y:S01]  /*0fb0*/  STG.E.64 desc[UR4][R2.64], R6 ;  /* 0x0000000602007986 */ /* 0x000fe2000c101b04 */
[----:B------:R-:W-:Y:S05]  /*0fc0*/  EXIT ;  /* 0x000000000000794d */ /* 0x000fea0003800000 */
.L_x_602:
        /* <DEDUP_REMOVED lines=11> */
.L_x_43370:


//--------------------- .text._ZN2at6native18elementwise_kernelILi128ELi4EZNS0_15gpu_kernel_implINS0_13BinaryFunctorIN3c108BFloat16ES5_bZZZNS0_23logical_xor_kernel_cudaERNS_14TensorIteratorEENKUlvE0_clEvENKUlvE8_clEvEUlS5_S5_E_EEEEvRNS_18TensorIteratorBaseERKT_EUliE_EEviT1_ --------------------------
	.section	.text._ZN2at6native18elementwise_kernelILi128ELi4EZNS0_15gpu_kernel_implINS0_13BinaryFunctorIN3c108BFloat16ES5_bZZZNS0_23logical_xor_kernel_cudaERNS_14TensorIteratorEENKUlvE0_clEvENKUlvE8_clEvEUlS5_S5_E_EEEEvRNS_18TensorIteratorBaseERKT_EUliE_EEviT1_,"ax",@progbits
	.align	128
        .global         _ZN2at6native18elementwise_kernelILi128ELi4EZNS0_15gpu_kernel_implINS0_13BinaryFunctorIN3c108BFloat16ES5_bZZZNS0_23logical_xor_kernel_cudaERNS_14TensorIteratorEENKUlvE0_clEvENKUlvE8_clEvEUlS5_S5_E_EEEEvRNS_18TensorIteratorBaseERKT_EUliE_EEviT1_
        .type           _ZN2at6native18elementwise_kernelILi128ELi4EZNS0_15gpu_kernel_implINS0_13BinaryFunctorIN3c108BFloat16ES5_bZZZNS0_23logical_xor_kernel_cudaERNS_14TensorIteratorEENKUlvE0_clEvENKUlvE8_clEvEUlS5_S5_E_EEEEvRNS_18TensorIteratorBaseERKT_EUliE_EEviT1_,@function
        .size           _ZN2at6native18elementwise_kernelILi128ELi4EZNS0_15gpu_kernel_implINS0_13BinaryFunctorIN3c108BFloat16ES5_bZZZNS0_23logical_xor_kernel_cudaERNS_14TensorIteratorEENKUlvE0_clEvENKUlvE8_clEvEUlS5_S5_E_EEEEvRNS_18TensorIteratorBaseERKT_EUliE_EEviT1_,(.L_x_43371 - _ZN2at6native18elementwise_kernelILi128ELi4EZNS0_15gpu_kernel_implINS0_13BinaryFunctorIN3c108BFloat16ES5_bZZZNS0_23logical_xor_kernel_cudaERNS_14TensorIteratorEENKUlvE0_clEvENKUlvE8_clEvEUlS5_S5_E_EEEEvRNS_18TensorIteratorBaseERKT_EUliE_EEviT1_)
        .other          _ZN2at6native18elementwise_kernelILi128ELi4EZNS0_15gpu_kernel_implINS0_13BinaryFunctorIN3c108BFloat16ES5_bZZZNS0_23logical_xor_kernel_cudaERNS_14TensorIteratorEENKUlvE0_clEvENKUlvE8_clEvEUlS5_S5_E_EEEEvRNS_18TensorIteratorBaseERKT_EUliE_EEviT1_,@"STO_CUDA_ENTRY STV_DEFAULT"
_ZN2at6native18elementwise_kernelILi128ELi4EZNS0_15gpu_kernel_implINS0_13BinaryFunctorIN3c108BFloat16ES5_bZZZNS0_23logical_xor_kernel_cudaERNS_14TensorIteratorEENKUlvE0_clEvENKUlvE8_clEvEUlS5_S5_E_EEEEvRNS_18TensorIteratorBaseERKT_EUliE_EEviT1_:
.text._ZN2at6native18elementwise_kernelILi128ELi4EZNS0_15gpu_kernel_implINS0_13BinaryFunctorIN3c108BFloat16ES5_bZZZNS0_23logical_xor_kernel_cudaERNS_14TensorIteratorEENKUlvE0_clEvENKUlvE8_clEvEUlS5_S5_E_EEEEvRNS_18TensorIteratorBaseERKT_EUliE_EEviT1_:
        /* <DEDUP_REMOVED lines=10> */
[----:B------:R-:W3:Y:S01]  /*00a0*/  LDCU.U8 UR43, c[0x0][0x601] ;  /* 0x0000c020ff2b77ac */ /* 0x000ee20008000000 */
        /* <DEDUP_REMOVED lines=9> */
[----:B------:R-:W-:Y:S02]  /*0140*/  IMAD.MOV.U32 R0, RZ, RZ, RZ ;  /* 0x000000ffff007224 */ /* 0x000fe400078e00ff */
[----:B------:R-:W-:-:S04]  /*0150*/  IMAD.MOV.U32 R16, RZ, RZ, RZ ;  /* 0x000000ffff107224 */ /* 0x000fc800078e00ff */
[----:B------:R-:W-:Y:S05]  /*0160*/  BRA.U !UP0, `(.L_x_605) ;  /* 0x0000001508707547 */ /* 0x000fea000b800000 */
[----:B------:R-:W0:Y:S01]  /*0170*/  LDCU.64 UR4, c[0x0][0x390] ;  /* 0x00007200ff0477ac */ /* 0x000e220008000a00 */
[----:B------:R-:W-:Y:S01]  /*0180*/  IMAD.MOV.U32 R16, RZ, RZ, RZ ;  /* 0x000000ffff107224 */ /* 0x000fe200078e00ff */
[----:B------:R-:W1:Y:S01]  /*0190*/  LDCU UR6, c[0x0][0x38c] ;  /* 0x00007180ff0677ac */ /* 0x000e620008000800 */
[----:B------:R-:W2:Y:S01]  /*01a0*/  LDCU.64 UR8, c[0x0][0x4b8] ;  /* 0x00009700ff0877ac */ /* 0x000ea20008000a00 */
[----:B------:R-:W-:Y:S01]  /*01b0*/  UISETP.NE.AND UP0, UPT, UR41, URZ, UPT ;  /* 0x000000ff2900728c */ /* 0x000fe2000bf05270 */
[----:B0-----:R-:W-:Y:S01]  /*01c0*/  IMAD.HI.U32 R2, R17, UR4, R16 ;  /* 0x0000000411027c27 */ /* 0x001fe2000f8e0010 */
[----:B------:R-:W0:Y:S04]  /*01d0*/  LDCU UR4, c[0x0][0x4c0] ;  /* 0x00009800ff0477ac */ /* 0x000e280008000800 */
[----:B------:R-:W-:-:S05]  /*01e0*/  SHF.R.U32.HI R3, RZ, UR5, R2 ;  /* 0x00000005ff037c19 */ /* 0x000fca0008011602 */
[----:B------:R-:W-:-:S04]  /*01f0*/  IMAD.MOV R18, RZ, RZ, -R3 ;  /* 0x000000ffff127224 */ /* 0x000fc800078e0a03 */
[----:B-1----:R-:W-:-:S04]  /*0200*/  IMAD R18, R18, UR6, R17 ;  /* 0x0000000612127c24 */ /* 0x002fc8000f8e0211 */
[C---:B--2---:R-:W-:Y:S02]  /*0210*/  IMAD R16, R18.reuse, UR8, RZ ;  /* 0x0000000812107c24 */ /* 0x044fe4000f8e02ff */
[C---:B------:R-:W-:Y:S02]  /*0220*/  IMAD R0, R18.reuse, UR9, RZ ;  /* 0x0000000912007c24 */ /* 0x040fe4000f8e02ff */
[----:B0-----:R-:W-:Y:S01]  /*0230*/  IMAD R18, R18, UR4, RZ ;  /* 0x0000000412127c24 */ /* 0x001fe2000f8e02ff */
[----:B------:R-:W-:Y:S06]  /*0240*/  BRA.U !UP0, `(.L_x_605) ;  /* 0x0000001508387547 */ /* 0x000fec000b800000 */
[----:B------:R-:W0:Y:S01]  /*0250*/  LDCU.64 UR6, c[0x0][0x398] ;  /* 0x00007300ff0677ac */ /* 0x000e220008000a00 */
[----:B------:R-:W-:Y:S01]  /*0260*/  IMAD.MOV.U32 R2, RZ, RZ, RZ ;  /* 0x000000ffff027224 */ /* 0x000fe200078e00ff */
[----:B------:R-:W1:Y:S01]  /*0270*/  LDCU UR4, c[0x0][0x3a0] ;  /* 0x00007400ff0477ac */ /* 0x000e620008000800 */
[----:B------:R-:W2:Y:S01]  /*0280*/  LDCU UR5, c[0x0][0x4c4] ;  /* 0x00009880ff0577ac */ /* 0x000ea20008000800 */
[----:B------:R-:W3:Y:S01]  /*0290*/  LDCU.64 UR8, c[0x0][0x4c8] ;  /* 0x00009900ff0877ac */ /* 0x000ee20008000a00 */
[----:B------:R-:W-:Y:S01]  /*02a0*/  UISETP.NE.AND UP0, UPT, UR38, 0x2, UPT ;  /* 0x000000022600788c */ /* 0x000fe2000bf05270 */
[----:B0-----:R-:W-:-:S05]  /*02b0*/  IMAD.HI.U32 R4, R3, UR7, R2 ;  /* 0x0000000703047c27 */ /* 0x001fca000f8e0002 */
[----:B-1----:R-:W-:-:S05]  /*02c0*/  SHF.R.U32.HI R5, RZ, UR4, R4 ;  /* 0x00000004ff057c19 */ /* 0x002fca0008011604 */
[----:B------:R-:W-:-:S04]  /*02d0*/  IMAD.MOV R2, RZ, RZ, -R5 ;  /* 0x000000ffff027224 */ /* 0x000fc800078e0a05 */
[----:B------:R-:W-:-:S04]  /*02e0*/  IMAD R3, R2, UR6, R3 ;  /* 0x0000000602037c24 */ /* 0x000fc8000f8e0203 */
[C---:B--2---:R-:W-:Y:S02]  /*02f0*/  IMAD R16, R3.reuse, UR5, R16 ;  /* 0x0000000503107c24 */ /* 0x044fe4000f8e0210 */
[C---:B---3--:R-:W-:Y:S02]  /*0300*/  IMAD R0, R3.reuse, UR8, R0 ;  /* 0x0000000803007c24 */ /* 0x048fe4000f8e0200 */
[----:B------:R-:W-:Y:S01]  /*0310*/  IMAD R18, R3, UR9, R18 ;  /* 0x0000000903127c24 */ /* 0x000fe2000f8e0212 */
[----:B------:R-:W-:Y:S06]  /*0320*/  BRA.U !UP0, `(.L_x_605) ;  /* 0x0000001508007547 */ /* 0x000fec000b800000 */
[----:B------:R-:W0:Y:S01]  /*0330*/  LDCU.64 UR4, c[0x0][0x3a8] ;  /* 0x00007500ff0477ac */ /* 0x000e220008000a00 */
[----:B------:R-:W-:Y:S01]  /*0340*/  IMAD.MOV.U32 R4, RZ, RZ, RZ ;  /* 0x000000ffff047224 */ /* 0x000fe200078e00ff */
[----:B------:R-:W1:Y:S01]  /*0350*/  LDCU UR6, c[0x0][0x3a4] ;  /* 0x00007480ff0677ac */ /* 0x000e620008000800 */
[----:B------:R-:W2:Y:S01]  /*0360*/  LDCU.64 UR8, c[0x0][0x4d0] ;  /* 0x00009a00ff0877ac */ /* 0x000ea20008000a00 */
[----:B------:R-:W-:Y:S01]  /*0370*/  UISETP.NE.AND UP0, UPT, UR38, 0x3, UPT ;  /* 0x000000032600788c */ /* 0x000fe2000bf05270 */
[----:B0-----:R-:W-:Y:S01]  /*0380*/  IMAD.HI.U32 R2, R5, UR4, R4 ;  /* 0x0000000405027c27 */ /* 0x001fe2000f8e0004 */
[----:B------:R-:W0:Y:S04]  /*0390*/  LDCU UR4, c[0x0][0x4d8] ;  /* 0x00009b00ff0477ac */ /* 0x000e280008000800 */
[----:B------:R-:W-:-:S04]  /*03a0*/  SHF.R.U32.HI R3, RZ, UR5, R2 ;  /* 0x00000005ff037c19 */ /* 0x000fc80008011602 */
[----:B------:R-:W-:-:S05]  /*03b0*/  IADD3 R4, PT, PT, -R3, RZ, RZ ;  /* 0x000000ff03047210 */ /* 0x000fca0007ffe1ff */
[----:B-1----:R-:W-:-:S04]  /*03c0*/  IMAD R5, R4, UR6, R5 ;  /* 0x0000000604057c24 */ /* 0x002fc8000f8e0205 */
[C---:B--2---:R-:W-:Y:S02]  /*03d0*/  IMAD R16, R5.reuse, UR8, R16 ;  /* 0x0000000805107c24 */ /* 0x044fe4000f8e0210 */
[C---:B------:R-:W-:Y:S02]  /*03e0*/  IMAD R0, R5.reuse, UR9, R0 ;  /* 0x0000000905007c24 */ /* 0x040fe4000f8e0200 */
[----:B0-----:R-:W-:Y:S01]  /*03f0*/  IMAD R18, R5, UR4, R18 ;  /* 0x0000000405127c24 */ /* 0x001fe2000f8e0212 */
        /* <DEDUP_REMOVED lines=22> */
[----:B------:R-:W-:-:S05]  /*0560*/  SHF.R.U32.HI R3, RZ, UR5, R2 ;  /* 0x00000005ff037c19 */ /* 0x000fca0008011602 */
[----:B------:R-:W-:-:S04]  /*0570*/  IMAD.MOV R4, RZ, RZ, -R3 ;  /* 0x000000ffff047224 */ /* 0x000fc800078e0a03 */
        /* <DEDUP_REMOVED lines=34> */
[----:B------:R-:W-:Y:S01]  /*07a0*/  HFMA2 R2, -RZ, RZ, 0, 0 ;  /* 0x00000000ff027431 */ /* 0x000fe200000001ff */
        /* <DEDUP_REMOVED lines=61> */
[----:B-1----:R-:W-:-:S04]  /*0b80*/  SHF.R.U32.HI R5, RZ, UR4, R4 ;  /* 0x00000004ff057c19 */ /* 0x002fc80008011604 */
[----:B------:R-:W-:-:S05]  /*0b90*/  IADD3 R2, PT, PT, -R5, RZ, RZ ;  /* 0x000000ff05027210 */ /* 0x000fca0007ffe1ff */
        /* <DEDUP_REMOVED lines=62> */
[----:B------:R-:W-:Y:S01]  /*0f80*/  MOV R4, RZ ;  /* 0x000000ff00047202 */ /* 0x000fe20000000f00 */
[----:B------:R-:W1:Y:S01]  /*0f90*/  LDCU UR6, c[0x0][0x44c] ;  /* 0x00008980ff0677ac */ /* 0x000e620008000800 */
[----:B------:R-:W2:Y:S01]  /*0fa0*/  LDCU.64 UR8, c[0x0][0x578] ;  /* 0x0000af00ff0877ac */ /* 0x000ea20008000a00 */
[----:B------:R-:W-:Y:S02]  /*0fb0*/  UISETP.NE.AND UP0, UPT, UR38, 0x11, UPT ;  /* 0x000000112600788c */ /* 0x000fe4000bf05270 */
        /* <DEDUP_REMOVED lines=110> */
[----:B------:R-:W2:Y:S02]  /*16a0*/  LDCU.64 UR8, c[0x0][0x5d8] ;  /* 0x0000bb00ff0877ac */ /* 0x000ea40008000a00 */
[----:B0-----:R-:W-:Y:S01]  /*16b0*/  IMAD.HI.U32 R2, R5, UR4, R4 ;  /* 0x0000000405027c27 */ /* 0x001fe2000f8e0004 */
[----:B------:R-:W0:Y:S04]  /*16c0*/  LDCU UR4, c[0x0][0x5e0] ;  /* 0x0000bc00ff0477ac */ /* 0x000e280008000800 */
[----:B------:R-:W-:-:S05]  /*16d0*/  SHF.R.U32.HI R2, RZ, UR5, R2 ;  /* 0x00000005ff027c19 */ /* 0x000fca0008011602 */
[----:B------:R-:W-:-:S04]  /*16e0*/  IMAD.MOV R3, RZ, RZ, -R2 ;  /* 0x000000ffff037224 */ /* 0x000fc800078e0a02 */
[----:B-1----:R-:W-:-:S04]  /*16f0*/  IMAD R5, R3, UR6, R5 ;  /* 0x0000000603057c24 */ /* 0x002fc8000f8e0205 */
[C---:B--2---:R-:W-:Y:S02]  /*1700*/  IMAD R16, R5.reuse, UR8, R16 ;  /* 0x0000000805107c24 */ /* 0x044fe4000f8e0210 */
[C---:B------:R-:W-:Y:S02]  /*1710*/  IMAD R0, R5.reuse, UR9, R0 ;  /* 0x0000000905007c24 */ /* 0x040fe4000f8e0200 */
[----:B0-----:R-:W-:-:S07]  /*1720*/  IMAD R18, R5, UR4, R18 ;  /* 0x0000000405127c24 */ /* 0x001fce000f8e0212 */
.L_x_605:
[----:B------:R-:W0:Y:S01]  /*1730*/  LDCU.64 UR6, c[0x0][0x5f0] ;  /* 0x0000be00ff0677ac */ /* 0x000e220008000a00 */
[----:B------:R-:W-:-:S04]  /*1740*/  UPRMT UR4, UR39, 0x9910, URZ ;  /* 0x0000991027047896 */ /* 0x000fc800080000ff */
[----:B------:R-:W-:Y:S01]  /*1750*/  UISETP.GT.AND UP0, UPT, UR4, 0x9, UPT ;  /* 0x000000090400788c */ /* 0x000fe2000bf04270 */
[----:B0-----:R-:W-:-:S04]  /*1760*/  IADD3 R2, P0, PT, R0, UR6, RZ ;  /* 0x0000000600027c10 */ /* 0x001fc8000ff1e0ff */
        /* <DEDUP_REMOVED lines=15> */
.L_x_609:
[----:B------:R-:W2:Y:S02]  /*1860*/  LDG.E.U8 R2, desc[UR36][R2.64] ;  /* 0x0000002402027981 */ /* 0x000ea4000c1e1100 */
[----:B--2---:R-:W-:-:S04]  /*1870*/  I2FP.F32.U32 R0, R2 ;  /* 0x0000000200007245 */ /* 0x004fc80000201000 */
[----:B------:R-:W-:-:S04]  /*1880*/  F2FP.BF16.F32.PACK_AB R0, RZ, R0 ;  /* 0x00000000ff00723e */ /* 0x000fc800000010ff */
[----:B------:R-:W-:Y:S01]  /*1890*/  PRMT R19, R0, 0x7610, R19 ;  /* 0x0000761000137816 */ /* 0x000fe20000000013 */
[----:B------:R-:W-:Y:S06]  /*18a0*/  BRA `(.L_x_611) ;  /* 0x0000000c00c07947 */ /* 0x000fec0003800000 */
.L_x_608:
        /* <DEDUP_REMOVED lines=11> */
.L_x_613:
[----:B------:R-:W2:Y:S02]  /*1960*/  LDG.E R2, desc[UR36][R2.64] ;  /* 0x0000002402027981 */ /* 0x000ea4000c1e1900 */
[----:B--2---:R-:W-:-:S04]  /*1970*/  I2FP.F32.S32 R0, R2 ;  /* 0x0000000200007245 */ /* 0x004fc80000201400 */
[----:B------:R-:W-:-:S04]  /*1980*/  F2FP.BF16.F32.PACK_AB R0, RZ, R0 ;  /* 0x00000000ff00723e */ /* 0x000fc800000010ff */
[----:B------:R-:W-:Y:S01]  /*1990*/  PRMT R19, R0, 0x7610, R19 ;  /* 0x0000761000137816 */ /* 0x000fe20000000013 */
[----:B------:R-:W-:Y:S06]  /*19a0*/  BRA `(.L_x_611) ;  /* 0x0000000c00807947 */ /* 0x000fec0003800000 */
.L_x_612:
[----:B------:R-:W2:Y:S02]  /*19b0*/  LDG.E.U16 R2, desc[UR36][R2.64] ;  /* 0x0000002402027981 */ /* 0x000ea4000c1e1500 */
[----:B--2---:R-:W0:Y:S02]  /*19c0*/  I2F.S16 R0, R2 ;  /* 0x0000000200007306 */ /* 0x004e240000101400 */
[----:B0-----:R-:W-:-:S04]  /*19d0*/  F2FP.BF16.F32.PACK_AB R0, RZ, R0 ;  /* 0x00000000ff00723e */ /* 0x001fc800000010ff */
[----:B------:R-:W-:Y:S01]  /*19e0*/  PRMT R19, R0, 0x7610, R19 ;  /* 0x0000761000137816 */ /* 0x000fe20000000013 */
[----:B------:R-:W-:Y:S06]  /*19f0*/  BRA `(.L_x_611) ;  /* 0x0000000c006c7947 */ /* 0x000fec0003800000 */
.L_x_607:
        /* <DEDUP_REMOVED lines=9> */
.L_x_615:
[----:B------:R-:W2:Y:S02]  /*1a90*/  LDG.E.U16 R0, desc[UR36][R2.64] ;  /* 0x0000002402007981 */ /* 0x000ea4000c1e1500 */
[----:B--2---:R-:W-:-:S05]  /*1aa0*/  HADD2.F32 R0, -RZ, R0.H0_H0 ;  /* 0x20000000ff007230 */ /* 0x004fca0000004100 */
[----:B------:R-:W-:-:S04]  /*1ab0*/  F2FP.BF16.F32.PACK_AB R0, RZ, R0 ;  /* 0x00000000ff00723e */ /* 0x000fc800000010ff */
[----:B------:R-:W-:Y:S01]  /*1ac0*/  PRMT R19, R0, 0x7610, R19 ;  /* 0x0000761000137816 */ /* 0x000fe20000000013 */
[----:B------:R-:W-:Y:S06]  /*1ad0*/  BRA `(.L_x_611) ;  /* 0x0000000c00347947 */ /* 0x000fec0003800000 */
.L_x_614:
        /* <DEDUP_REMOVED lines=9> */
.L_x_617:
[----:B------:R-:W2:Y:S02]  /*1b70*/  LDG.E.U16 R2, desc[UR36][R2.64] ;  /* 0x0000002402027981 */ /* 0x000ea4000c1e1500 */
[----:B--2---:R-:W-:-:S05]  /*1b80*/  HADD2.F32 R0, -RZ, R2.H0_H0 ;  /* 0x20000002ff007230 */ /* 0x004fca0000004100 */
[----:B------:R-:W-:-:S04]  /*1b90*/  F2FP.BF16.F32.PACK_AB R0, RZ, R0 ;  /* 0x00000000ff00723e */ /* 0x000fc800000010ff */
[----:B------:R-:W-:Y:S01]  /*1ba0*/  PRMT R19, R0, 0x7610, R19 ;  /* 0x0000761000137816 */ /* 0x000fe20000000013 */
[----:B------:R-:W-:Y:S06]  /*1bb0*/  BRA `(.L_x_611) ;  /* 0x0000000800fc7947 */ /* 0x000fec0003800000 */
.L_x_616:
        /* <DEDUP_REMOVED lines=9> */
.L_x_606:
        /* <DEDUP_REMOVED lines=14> */
.L_x_620:
        /* <DEDUP_REMOVED lines=9> */
.L_x_619:
        /* <DEDUP_REMOVED lines=27> */
.L_x_622:
[----:B------:R-:W2:Y:S02]  /*1f70*/  LDG.E.U8 R2, desc[UR36][R2.64] ;  /* 0x0000002402027981 */ /* 0x000ea4000c1e1100 */
[C---:B--2---:R-:W-:Y:S01]  /*1f80*/  IMAD.SHL.U32 R4, R2.reuse, 0x2000000, RZ ;  /* 0x0200000002047824 */ /* 0x044fe200078e00ff */
[----:B------:R-:W-:-:S04]  /*1f90*/  SHF.L.U32 R5, R2, 0x8, RZ ;  /* 0x0000000802057819 */ /* 0x000fc800000006ff */
        /* <DEDUP_REMOVED lines=8> */
[----:B------:R-:W-:-:S04]  /*2020*/  F2FP.BF16.F32.PACK_AB R0, RZ, R0 ;  /* 0x00000000ff00723e */ /* 0x000fc800000010ff */
[----:B------:R-:W-:Y:S01]  /*2030*/  PRMT R19, R0, 0x7610, R19 ;  /* 0x0000761000137816 */ /* 0x000fe20000000013 */
[----:B------:R-:W-:Y:S06]  /*2040*/  BRA `(.L_x_611) ;  /* 0x0000000400d87947 */ /* 0x000fec0003800000 */
.L_x_621:
[----:B------:R0:W5:Y:S01]  /*2050*/  LDG.E.U16 R19, desc[UR36][R2.64] ;  /* 0x0000002402137981 */ /* 0x000162000c1e1500 */
[----:B------:R-:W-:Y:S05]  /*2060*/  BRA `(.L_x_611) ;  /* 0x0000000400d07947 */ /* 0x000fea0003800000 */
.L_x_618:
        /* <DEDUP_REMOVED lines=13> */
.L_x_625:
        /* <DEDUP_REMOVED lines=21> */
.L_x_629:
[----:B------:R-:W-:Y:S05]  /*2290*/  BSYNC.RECONVERGENT B1 ;  /* 0x0000000000017941 */ /* 0x000fea0003800200 */
.L_x_628:
[----:B------:R-:W-:Y:S01]  /*22a0*/  IMAD.SHL.U32 R0, R0, 0x100000, RZ ;  /* 0x0010000000007824 */ /* 0x000fe200078e00ff */
[----:B------:R-:W-:-:S04]  /*22b0*/  LEA R2, R2, 0x3b800000, 0x17 ;  /* 0x3b80000002027811 */ /* 0x000fc800078eb8ff */
[----:B------:R-:W-:-:S07]  /*22c0*/  LOP3.LUT R0, R2, R0, R7, 0xfe, !PT ;  /* 0x0000000002007212 */ /* 0x000fce00078efe07 */
.L_x_627:
[----:B------:R-:W-:Y:S05]  /*22d0*/  BSYNC.RECONVERGENT B0 ;  /* 0x0000000000007941 */ /* 0x000fea0003800200 */
.L_x_626:
[----:B------:R-:W-:-:S04]  /*22e0*/  F2FP.BF16.F32.PACK_AB R0, RZ, R0 ;  /* 0x00000000ff00723e */ /* 0x000fc800000010ff */
[----:B------:R-:W-:Y:S01]  /*22f0*/  PRMT R19, R0, 0x7610, R19 ;  /* 0x0000761000137816 */ /* 0x000fe20000000013 */
[----:B------:R-:W-:Y:S06]  /*2300*/  BRA `(.L_x_611) ;  /* 0x0000000400287947 */ /* 0x000fec0003800000 */
.L_x_624:
        /* <DEDUP_REMOVED lines=21> */
.L_x_633:
[----:B------:R-:W-:Y:S05]  /*2460*/  BSYNC.RECONVERGENT B1 ;  /* 0x0000000000017941 */ /* 0x000fea0003800200 */
.L_x_632:
[----:B------:R-:W-:Y:S01]  /*2470*/  IMAD.SHL.U32 R0, R0, 0x200000, RZ ;  /* 0x0020000000007824 */ /* 0x000fe200078e00ff */
[----:B------:R-:W-:-:S04]  /*2480*/  LEA R2, R2, 0x37800000, 0x17 ;  /* 0x3780000002027811 */ /* 0x000fc800078eb8ff */
[----:B------:R-:W-:-:S07]  /*2490*/  LOP3.LUT R0, R2, R0, R7, 0xfe, !PT ;  /* 0x0000000002007212 */ /* 0x000fce00078efe07 */
.L_x_631:
[----:B------:R-:W-:Y:S05]  /*24a0*/  BSYNC.RECONVERGENT B0 ;  /* 0x0000000000007941 */ /* 0x000fea0003800200 */
.L_x_630:
[----:B------:R-:W-:-:S04]  /*24b0*/  F2FP.BF16.F32.PACK_AB R0, RZ, R0 ;  /* 0x00000000ff00723e */ /* 0x000fc800000010ff */
[----:B------:R-:W-:Y:S01]  /*24c0*/  PRMT R19, R0, 0x7610, R19 ;  /* 0x0000761000137816 */ /* 0x000fe20000000013 */
[----:B------:R-:W-:Y:S06]  /*24d0*/  BRA `(.L_x_611) ;  /* 0x0000000000b47947 */ /* 0x000fec0003800000 */
.L_x_623:
[----:B------:R-:W-:-:S09]  /*24e0*/  UISETP.NE.AND UP0, UPT, UR4, 0x1c, UPT ;  /* 0x0000001c0400788c */ /* 0x000fd2000bf05270 */
[----:B------:R-:W-:Y:S05]  /*24f0*/  BRA.U !UP0, `(.L_x_634) ;  /* 0x00000001089c7547 */ /* 0x000fea000b800000 */
[----:B------:R-:W-:-:S09]  /*2500*/  UISETP.NE.AND UP0, UPT, UR4, 0x1d, UPT ;  /* 0x0000001d0400788c */ /* 0x000fd2000bf05270 */
[----:B------:R-:W-:Y:S05]  /*2510*/  BRA.U !UP0, `(.L_x_635) ;  /* 0x0000000108807547 */ /* 0x000fea000b800000 */
[----:B------:R-:W-:-:S09]  /*2520*/  UISETP.NE.AND UP0, UPT, UR4, 0x2c, UPT ;  /* 0x0000002c0400788c */ /* 0x000fd2000bf05270 */
[----:B------:R-:W-:Y:S05]  /*2530*/  BRA.U !UP0, `(.L_x_636) ;  /* 0x0000000108487547 */ /* 0x000fea000b800000 */
.L_x_610:
        /* <DEDUP_REMOVED lines=16> */
.L_x_637:
[----:B------:R-:W-:Y:S01]  /*2640*/  PRMT R19, RZ, 0x7610, R19 ;  /* 0x00007610ff137816 */ /* 0x000fe20000000013 */
[----:B------:R-:W-:Y:S06]  /*2650*/  BRA `(.L_x_611) ;  /* 0x0000000000547947 */ /* 0x000fec0003800000 */
.L_x_636:
        /* <DEDUP_REMOVED lines=8> */
.L_x_639:
[----:B------:R-:W-:Y:S05]  /*26e0*/  BSYNC.RECONVERGENT B0 ;  /* 0x0000000000007941 */ /* 0x000fea0003800200 */
.L_x_638:
[----:B------:R-:W-:-:S04]  /*26f0*/  F2FP.BF16.F32.PACK_AB R0, RZ, R0 ;  /* 0x00000000ff00723e */ /* 0x000fc800000010ff */
[----:B------:R-:W-:Y:S01]  /*2700*/  PRMT R19, R0, 0x7610, R19 ;  /* 0x0000761000137816 */ /* 0x000fe20000000013 */
[----:B------:R-:W-:Y:S06]  /*2710*/  BRA `(.L_x_611) ;  /* 0x0000000000247947 */ /* 0x000fec0003800000 */
.L_x_635:
[----:B------:R-:W2:Y:S02]  /*2720*/  LDG.E.64 R2, desc[UR36][R2.64] ;  /* 0x0000002402027981 */ /* 0x000ea4000c1e1b00 */
[----:B--2---:R-:W0:Y:S02]  /*2730*/  I2F.U64 R0, R2 ;  /* 0x0000000200007312 */ /* 0x004e240000301000 */
[----:B0-----:R-:W-:-:S04]  /*2740*/  F2FP.BF16.F32.PACK_AB R0, RZ, R0 ;  /* 0x00000000ff00723e */ /* 0x001fc800000010ff */
[----:B------:R-:W-:Y:S01]  /*2750*/  PRMT R19, R0, 0x7610, R19 ;  /* 0x0000761000137816 */ /* 0x000fe20000000013 */
[----:B------:R-:W-:Y:S06]  /*2760*/  BRA `(.L_x_611) ;  /* 0x0000000000107947 */ /* 0x000fec0003800000 */
.L_x_634:
[----:B------:R-:W2:Y:S02]  /*2770*/  LDG.E R2, desc[UR36][R2.64] ;  /* 0x0000002402027981 */ /* 0x000ea4000c1e1900 */
[----:B--2---:R-:W-:-:S04]  /*2780*/  I2FP.F32.U32 R0, R2 ;  /* 0x0000000200007245 */ /* 0x004fc80000201000 */
[----:B------:R-:W-:-:S04]  /*2790*/  F2FP.BF16.F32.PACK_AB R0, RZ, R0 ;  /* 0x00000000ff00723e */ /* 0x000fc800000010ff */
[----:B------:R-:W-:-:S07]  /*27a0*/  PRMT R19, R0, 0x7610, R19 ;  /* 0x0000761000137816 */ /* 0x000fce0000000013 */
.L_x_611:
        /* <DEDUP_REMOVED lines=18> */
.L_x_643:
[----:B------:R-:W2:Y:S02]  /*28d0*/  LDG.E.U8 R2, desc[UR36][R2.64] ;  /* 0x0000002402027981 */ /* 0x000ea4000c1e1100 */
[----:B--2---:R-:W-:-:S04]  /*28e0*/  I2FP.F32.U32 R0, R2 ;  /* 0x0000000200007245 */ /* 0x004fc80000201000 */
[----:B------:R-:W-:Y:S01]  /*28f0*/  F2FP.BF16.F32.PACK_AB R0, RZ, R0 ;  /* 0x00000000ff00723e */ /* 0x000fe200000010ff */
[----:B------:R-:W-:Y:S06]  /*2900*/  BRA `(.L_x_645) ;  /* 0x0000000c00847947 */ /* 0x000fec0003800000 */
.L_x_642:
        /* <DEDUP_REMOVED lines=10> */
.L_x_647:
[----:B------:R-:W2:Y:S02]  /*29b0*/  LDG.E R2, desc[UR36][R2.64] ;  /* 0x0000002402027981 */ /* 0x000ea4000c1e1900 */
[----:B--2---:R-:W-:-:S04]  /*29c0*/  I2FP.F32.S32 R0, R2 ;  /* 0x0000000200007245 */ /* 0x004fc80000201400 */
[----:B------:R-:W-:Y:S01]  /*29d0*/  F2FP.BF16.F32.PACK_AB R0, RZ, R0 ;  /* 0x00000000ff00723e */ /* 0x000fe200000010ff */
[----:B------:R-:W-:Y:S06]  /*29e0*/  BRA `(.L_x_645) ;  /* 0x0000000c004c7947 */ /* 0x000fec0003800000 */
.L_x_646:
[----:B------:R-:W2:Y:S02]  /*29f0*/  LDG.E.U16 R2, desc[UR36][R2.64] ;  /* 0x0000002402027981 */ /* 0x000ea4000c1e1500 */
[----:B--2---:R-:W0:Y:S02]  /*2a00*/  I2F.S16 R0, R2 ;  /* 0x0000000200007306 */ /* 0x004e240000101400 */
[----:B0-----:R-:W-:Y:S01]  /*2a10*/  F2FP.BF16.F32.PACK_AB R0, RZ, R0 ;  /* 0x00000000ff00723e */ /* 0x001fe200000010ff */
[----:B------:R-:W-:Y:S06]  /*2a20*/  BRA `(.L_x_645) ;  /* 0x0000000c003c7947 */ /* 0x000fec0003800000 */
.L_x_641:
        /* <DEDUP_REMOVED lines=9> */
.L_x_649:
[----:B------:R-:W2:Y:S02]  /*2ac0*/  LDG.E.U16 R0, desc[UR36][R2.64] ;  /* 0x0000002402007981 */ /* 0x000ea4000c1e1500 */
[----:B--2---:R-:W-:-:S05]  /*2ad0*/  HADD2.F32 R0, -RZ, R0.H0_H0 ;  /* 0x20000000ff007230 */ /* 0x004fca0000004100 */
[----:B------:R-:W-:Y:S01]  /*2ae0*/  F2FP.BF16.F32.PACK_AB R0, RZ, R0 ;  /* 0x00000000ff00723e */ /* 0x000fe200000010ff */
[----:B------:R-:W-:Y:S06]  /*2af0*/  BRA `(.L_x_645) ;  /* 0x0000000c00087947 */ /* 0x000fec0003800000 */
.L_x_648:
        /* <DEDUP_REMOVED lines=9> */
.L_x_651:
[----:B------:R-:W2:Y:S02]  /*2b90*/  LDG.E.U16 R2, desc[UR36][R2.64] ;  /* 0x0000002402027981 */ /* 0x000ea4000c1e1500 */
[----:B--2---:R-:W-:-:S05]  /*2ba0*/  HADD2.F32 R0, -RZ, R2.H0_H0 ;  /* 0x20000002ff007230 */ /* 0x004fca0000004100 */
[----:B------:R-:W-:Y:S01]  /*2bb0*/  F2FP.BF16.F32.PACK_AB R0, RZ, R0 ;  /* 0x00000000ff00723e */ /* 0x000fe200000010ff */
[----:B------:R-:W-:Y:S06]  /*2bc0*/  BRA `(.L_x_645) ;  /* 0x0000000800d47947 */ /* 0x000fec0003800000 */
.L_x_650:
        /* <DEDUP_REMOVED lines=8> */
.L_x_640:
        /* <DEDUP_REMOVED lines=13> */
.L_x_654:
        /* <DEDUP_REMOVED lines=8> */
.L_x_653:
        /* <DEDUP_REMOVED lines=27> */
.L_x_656:
        /* <DEDUP_REMOVED lines=13> */
.L_x_655:
[----:B------:R0:W5:Y:S01]  /*3020*/  LDG.E.U16 R0, desc[UR36][R2.64] ;  /* 0x0000002402007981 */ /* 0x000162000c1e1500 */
[----:B------:R-:W-:Y:S05]  /*3030*/  BRA `(.L_x_645) ;  /* 0x0000000400b87947 */ /* 0x000fea0003800000 */
.L_x_652:
        /* <DEDUP_REMOVED lines=12> */
.L_x_659:
        /* <DEDUP_REMOVED lines=21> */
.L_x_663:
[----:B------:R-:W-:Y:S05]  /*3250*/  BSYNC.RECONVERGENT B1 ;  /* 0x0000000000017941 */ /* 0x000fea0003800200 */
.L_x_662:
[----:B------:R-:W-:Y:S01]  /*3260*/  IMAD.SHL.U32 R0, R0, 0x100000, RZ ;  /* 0x0010000000007824 */ /* 0x000fe200078e00ff */
[----:B------:R-:W-:-:S04]  /*3270*/  LEA R2, R2, 0x3b800000, 0x17 ;  /* 0x3b80000002027811 */ /* 0x000fc800078eb8ff */
[----:B------:R-:W-:-:S07]  /*3280*/  LOP3.LUT R0, R2, R0, R7, 0xfe, !PT ;  /* 0x0000000002007212 */ /* 0x000fce00078efe07 */
.L_x_661:
[----:B------:R-:W-:Y:S05]  /*3290*/  BSYNC.RECONVERGENT B0 ;  /* 0x0000000000007941 */ /* 0x000fea0003800200 */
.L_x_660:
[----:B------:R-:W-:Y:S01]  /*32a0*/  F2FP.BF16.F32.PACK_AB R0, RZ, R0 ;  /* 0x00000000ff00723e */ /* 0x000fe200000010ff */
[----:B------:R-:W-:Y:S06]  /*32b0*/  BRA `(.L_x_645) ;  /* 0x0000000400187947 */ /* 0x000fec0003800000 */
.L_x_658:
        /* <DEDUP_REMOVED lines=21> */
.L_x_667:
[----:B------:R-:W-:Y:S05]  /*3410*/  BSYNC.RECONVERGENT B1 ;  /* 0x0000000000017941 */ /* 0x000fea0003800200 */
.L_x_666:
[----:B------:R-:W-:Y:S01]  /*3420*/  IMAD.SHL.U32 R0, R0, 0x200000, RZ ;  /* 0x0020000000007824 */ /* 0x000fe200078e00ff */
[----:B------:R-:W-:-:S04]  /*3430*/  LEA R2, R2, 0x37800000, 0x17 ;  /* 0x3780000002027811 */ /* 0x000fc800078eb8ff */
[----:B------:R-:W-:-:S07]  /*3440*/  LOP3.LUT R0, R2, R0, R7, 0xfe, !PT ;  /* 0x0000000002007212 */ /* 0x000fce00078efe07 */
.L_x_665:
[----:B------:R-:W-:Y:S05]  /*3450*/  BSYNC.RECONVERGENT B0 ;  /* 0x0000000000007941 */ /* 0x000fea0003800200 */
.L_x_664:
[----:B------:R-:W-:Y:S01]  /*3460*/  F2FP.BF16.F32.PACK_AB R0, RZ, R0 ;  /* 0x00000000ff00723e */ /* 0x000fe200000010ff */
[----:B------:R-:W-:Y:S06]  /*3470*/  BRA `(.L_x_645) ;  /* 0x0000000000a87947 */ /* 0x000fec0003800000 */
.L_x_657:
[----:B------:R-:W-:-:S09]  /*3480*/  UISETP.NE.AND UP0, UPT, UR4, 0x1c, UPT ;  /* 0x0000001c0400788c */ /* 0x000fd2000bf05270 */
[----:B------:R-:W-:Y:S05]  /*3490*/  BRA.U !UP0, `(.L_x_668) ;  /* 0x0000000108947547 */ /* 0x000fea000b800000 */
[----:B------:R-:W-:-:S09]  /*34a0*/  UISETP.NE.AND UP0, UPT, UR4, 0x1d, UPT ;  /* 0x0000001d0400788c */ /* 0x000fd2000bf05270 */
[----:B------:R-:W-:Y:S05]  /*34b0*/  BRA.U !UP0, `(.L_x_669) ;  /* 0x00000001087c7547 */ /* 0x000fea000b800000 */
[----:B------:R-:W-:-:S09]  /*34c0*/  UISETP.NE.AND UP0, UPT, UR4, 0x2c, UPT ;  /* 0x0000002c0400788c */ /* 0x000fd2000bf05270 */
[----:B------:R-:W-:Y:S05]  /*34d0*/  BRA.U !UP0, `(.L_x_670) ;  /* 0x0000000108487547 */ /* 0x000fea000b800000 */
.L_x_644:
        /* <DEDUP_REMOVED lines=9> */
[----:B------:R-:W-:Y:S01]  /*3570*/  IMAD.U32 R5, RZ, RZ, UR5 ;  /* 0x00000005ff057e24 */ /* 0x000fe2000f8e00ff */
[----:B-1----:R-:W-:Y:S01]  /*3580*/  MOV R6, UR6 ;  /* 0x0000000600067c02 */ /* 0x002fe20008000f00 */
[----:B------:R-:W-:-:S02]  /*3590*/  IMAD.U32 R7, RZ, RZ, UR7 ;  /* 0x00000007ff077e24 */ /* 0x000fc4000f8e00ff */
[----:B---3--:R-:W-:Y:S02]  /*35a0*/  IMAD.U32 R10, RZ, RZ, UR8 ;  /* 0x00000008ff0a7e24 */ /* 0x008fe4000f8e00ff */
[----:B------:R-:W-:-:S07]  /*35b0*/  IMAD.U32 R11, RZ, RZ, UR9 ;  /* 0x00000009ff0b7e24 */ /* 0x000fce000f8e00ff */
[----:B------:R-:W-:-:S07]  /*35c0*/  LEPC R20, `(.L_x_671) ;  /* 0x000000001014794e */ /* 0x000fce0000000000 */
[----:B--2--5:R-:W-:Y:S05]  /*35d0*/  CALL.ABS.NOINC R2 ;  /* 0x0000000002007343 */ /* 0x024fea0003c00000 */
.L_x_671:
[----:B------:R-:W-:Y:S01]  /*35e0*/  PRMT R0, RZ, 0x7610, R0 ;  /* 0x00007610ff007816 */ /* 0x000fe20000000000 */
[----:B------:R-:W-:Y:S06]  /*35f0*/  BRA `(.L_x_645) ;  /* 0x0000000000487947 */ /* 0x000fec0003800000 */
.L_x_670:
        /* <DEDUP_REMOVED lines=8> */
.L_x_673:
[----:B------:R-:W-:Y:S05]  /*3680*/  BSYNC.RECONVERGENT B0 ;  /* 0x0000000000007941 */ /* 0x000fea0003800200 */
.L_x_672:
[----:B------:R-:W-:Y:S01]  /*3690*/  F2FP.BF16.F32.PACK_AB R0, RZ, R0 ;  /* 0x00000000ff00723e */ /* 0x000fe200000010ff */
[----:B------:R-:W-:Y:S06]  /*36a0*/  BRA `(.L_x_645) ;  /* 0x00000000001c7947 */ /* 0x000fec0003800000 */
.L_x_669:
[----:B------:R-:W2:Y:S02]  /*36b0*/  LDG.E.64 R2, desc[UR36][R2.64] ;  /* 0x0000002402027981 */ /* 0x000ea4000c1e1b00 */
[----:B--2---:R-:W0:Y:S02]  /*36c0*/  I2F.U64 R0, R2 ;  /* 0x0000000200007312 */ /* 0x004e240000301000 */
[----:B0-----:R-:W-:Y:S01]  /*36d0*/  F2FP.BF16.F32.PACK_AB R0, RZ, R0 ;  /* 0x00000000ff00723e */ /* 0x001fe200000010ff */
[----:B------:R-:W-:Y:S06]  /*36e0*/  BRA `(.L_x_645) ;  /* 0x00000000000c7947 */ /* 0x000fec0003800000 */
.L_x_668:
[----:B------:R-:W2:Y:S02]  /*36f0*/  LDG.E R2, desc[UR36][R2.64] ;  /* 0x0000002402027981 */ /* 0x000ea4000c1e1900 */
[----:B--2---:R-:W-:-:S04]  /*3700*/  I2FP.F32.U32 R0, R2 ;  /* 0x0000000200007245 */ /* 0x004fc80000201000 */
[----:B------:R-:W-:-:S07]  /*3710*/  F2FP.BF16.F32.PACK_AB R0, RZ, R0 ;  /* 0x00000000ff00723e */ /* 0x000fce00000010ff */
.L_x_645:
[----:B------:R-:W0:Y:S01]  /*3720*/  LDCU.64 UR6, c[0x0][0x5e8] ;  /* 0x0000bd00ff0677ac */ /* 0x000e220008000a00 */
[----:B-----5:R-:W-:Y:S01]  /*3730*/  IMAD.U32 R19, R19, 0x10000, RZ ;  /* 0x0001000013137824 */ /* 0x020fe200078e00ff */
[----:B------:R-:W-:Y:S01]  /*3740*/  BSSY.RECONVERGENT B6, `(.L_x_674) ;  /* 0x00000d7000067945 */ /* 0x000fe20003800200 */
[----:B------:R-:W-:Y:S01]  /*3750*/  IMAD.U32 R0, R0, 0x10000, RZ ;  /* 0x0001000000007824 */ /* 0x000fe200078e00ff */
[----:B------:R-:W-:Y:S02]  /*3760*/  UPRMT UR4, UR43, 0x9910, URZ ;  /* 0x000099102b047896 */ /* 0x000fe400080000ff */
[----:B------:R-:W-:Y:S02]  /*3770*/  FSETP.NEU.FTZ.AND P0, PT, R19, RZ, PT ;  /* 0x000000ff1300720b */ /* 0x000fe40003f1d000 */
[----:B------:R-:W-:Y:S01]  /*3780*/  UISETP.GT.AND UP0, UPT, UR4, 0x9, UPT ;  /* 0x000000090400788c */ /* 0x000fe2000bf04270 */
[----:B------:R-:W-:-:S04]  /*3790*/  FSETP.NEU.FTZ.AND P1, PT, R0, RZ, PT ;  /* 0x000000ff0000720b */ /* 0x000fc80003f3d000 */
[----:B------:R-:W-:-:S04]  /*37a0*/  PLOP3.LUT P0, PT, P0, P1, PT, 0x28, 0x82 ;  /* 0x000000000082781c */ /* 0x000fc80000702570 */
[----:B------:R-:W-:Y:S02]  /*37b0*/  SEL R4, RZ, 0x1, !P0 ;  /* 0x00000001ff047807 */ /* 0x000fe40004000000 */
[----:B0-----:R-:W-:-:S05]  /*37c0*/  IADD3 R2, P2, PT, R16, UR6, RZ ;  /* 0x0000000610027c10 */ /* 0x001fca000ff5e0ff */
        /* <DEDUP_REMOVED lines=12> */
.L_x_678:
[----:B------:R1:W-:Y:S01]  /*3890*/  STG.E.U8 desc[UR36][R2.64], R4 ;  /* 0x0000000402007986 */ /* 0x0003e2000c101124 */
[----:B------:R-:W-:Y:S05]  /*38a0*/  BRA `(.L_x_680) ;  /* 0x0000000c00007947 */ /* 0x000fea0003800000 */
.L_x_677:
        /* <DEDUP_REMOVED lines=9> */
.L_x_682:
[----:B------:R3:W-:Y:S01]  /*3940*/  STG.E desc[UR36][R2.64], R4 ;  /* 0x0000000402007986 */ /* 0x0007e2000c101924 */
[----:B------:R-:W-:Y:S05]  /*3950*/  BRA `(.L_x_680) ;  /* 0x0000000800d47947 */ /* 0x000fea0003800000 */
.L_x_681:
[----:B------:R2:W-:Y:S01]  /*3960*/  STG.E.U16 desc[UR36][R2.64], R4 ;  /* 0x0000000402007986 */ /* 0x0005e2000c101524 */
[----:B------:R-:W-:Y:S05]  /*3970*/  BRA `(.L_x_680) ;  /* 0x0000000800cc7947 */ /* 0x000fea0003800000 */
.L_x_676:
        /* <DEDUP_REMOVED lines=9> */
.L_x_684:
[----:B------:R-:W-:-:S04]  /*3a10*/  I2FP.F32.U32 R0, R4 ;  /* 0x0000000400007245 */ /* 0x000fc80000201000 */
[----:B------:R-:W-:-:S05]  /*3a20*/  F2FP.F16.F32.PACK_AB R0, RZ, R0 ;  /* 0x00000000ff00723e */ /* 0x000fca00000000ff */
[----:B------:R0:W-:Y:S01]  /*3a30*/  STG.E.U16 desc[UR36][R2.64], R0 ;  /* 0x0000000002007986 */ /* 0x0001e2000c101524 */
[----:B------:R-:W-:Y:S05]  /*3a40*/  BRA `(.L_x_680) ;  /* 0x0000000800987947 */ /* 0x000fea0003800000 */
.L_x_683:
        /* <DEDUP_REMOVED lines=10> */
.L_x_686:
[----:B------:R-:W-:-:S04]  /*3af0*/  I2FP.F32.U32 R4, R4 ;  /* 0x0000000400047245 */ /* 0x000fc80000201000 */
[----:B------:R-:W-:-:S04]  /*3b00*/  F2FP.F16.F32.PACK_AB R5, RZ, R4 ;  /* 0x00000004ff05723e */ /* 0x000fc800000000ff */
[----:B------:R-:W-:-:S05]  /*3b10*/  PRMT R5, R5, 0x5410, RZ ;  /* 0x0000541005057816 */ /* 0x000fca00000000ff */
[----:B------:R0:W-:Y:S01]  /*3b20*/  STG.E desc[UR36][R2.64], R5 ;  /* 0x0000000502007986 */ /* 0x0001e2000c101924 */
[----:B------:R-:W-:Y:S05]  /*3b30*/  BRA `(.L_x_680) ;  /* 0x00000008005c7947 */ /* 0x000fea0003800000 */
.L_x_685:
[----:B------:R-:W0:Y:S02]  /*3b40*/  I2F.F64.U32 R4, R4 ;  /* 0x0000000400047312 */ /* 0x000e240000201800 */
[----:B0-----:R0:W-:Y:S01]  /*3b50*/  STG.E.64 desc[UR36][R2.64], R4 ;  /* 0x0000000402007986 */ /* 0x0011e2000c101b24 */
[----:B------:R-:W-:Y:S05]  /*3b60*/  BRA `(.L_x_680) ;  /* 0x0000000800507947 */ /* 0x000fea0003800000 */
.L_x_675:
        /* <DEDUP_REMOVED lines=10> */
.L_x_689:
[----:B------:R-:W0:Y:S01]  /*3c10*/  I2F.F64.U32 R4, R4 ;  /* 0x0000000400047312 */ /* 0x000e220000201800 */
[----:B------:R-:W-:-:S05]  /*3c20*/  CS2R R6, SRZ ;  /* 0x0000000000067805 */ /* 0x000fca000001ff00 */
[----:B0-----:R0:W-:Y:S01]  /*3c30*/  STG.E.128 desc[UR36][R2.64], R4 ;  /* 0x0000000402007986 */ /* 0x0011e2000c101d24 */
[----:B------:R-:W-:Y:S05]  /*3c40*/  BRA `(.L_x_680) ;  /* 0x0000000800187947 */ /* 0x000fea0003800000 */
.L_x_688:
        /* <DEDUP_REMOVED lines=17> */
.L_x_693:
[----:B------:R-:W-:Y:S05]  /*3d60*/  BSYNC.RECONVERGENT B0 ;  /* 0x0000000000007941 */ /* 0x000fea0003800200 */
.L_x_692:
[----:B------:R0:W-:Y:S01]  /*3d70*/  STG.E.U8 desc[UR36][R2.64], R5 ;  /* 0x0000000502007986 */ /* 0x0001e2000c101124 */
[----:B------:R-:W-:Y:S05]  /*3d80*/  BRA `(.L_x_680) ;  /* 0x0000000400c87947 */ /* 0x000fea0003800000 */
.L_x_691:
        /* <DEDUP_REMOVED lines=16> */
.L_x_690:
[----:B------:R-:W-:-:S04]  /*3e90*/  I2FP.F32.U32 R0, R4 ;  /* 0x0000000400007245 */ /* 0x000fc80000201000 */
[----:B------:R-:W-:-:S05]  /*3ea0*/  F2FP.BF16.F32.PACK_AB R0, RZ, R0 ;  /* 0x00000000ff00723e */ /* 0x000fca00000010ff */
[----:B------:R0:W-:Y:S01]  /*3eb0*/  STG.E.U16 desc[UR36][R2.64], R0 ;  /* 0x0000000002007986 */ /* 0x0001e2000c101524 */
[----:B------:R-:W-:Y:S05]  /*3ec0*/  BRA `(.L_x_680) ;  /* 0x0000000400787947 */ /* 0x000fea0003800000 */
.L_x_687:
        /* <DEDUP_REMOVED lines=10> */
.L_x_696:
        /* <DEDUP_REMOVED lines=12> */
.L_x_699:
[----:B------:R-:W-:-:S04]  /*4030*/  SHF.R.U32.HI R0, RZ, 0x14, R5 ;  /* 0x00000014ff007819 */ /* 0x000fc80000011605 */
[----:B------:R-:W-:-:S04]  /*4040*/  LOP3.LUT R0, R0, 0x1, RZ, 0xc0, !PT ;  /* 0x0000000100007812 */ /* 0x000fc800078ec0ff */
[----:B------:R-:W-:-:S04]  /*4050*/  IADD3 R0, PT, PT, R5, 0x487ffff, R0 ;  /* 0x0487ffff05007810 */ /* 0x000fc80007ffe000 */
[----:B------:R-:W-:-:S04]  /*4060*/  SHF.R.U32.HI R0, RZ, 0x14, R0 ;  /* 0x00000014ff007819 */ /* 0x000fc80000011600 */
[----:B------:R-:W-:-:S07]  /*4070*/  LOP3.LUT R4, R0, 0xff, RZ, 0xc0, !PT ;  /* 0x000000ff00047812 */ /* 0x000fce00078ec0ff */
.L_x_700:
[----:B------:R-:W-:-:S07]  /*4080*/  PRMT R0, R4, 0x7610, R0 ;  /* 0x0000761004007816 */ /* 0x000fce0000000000 */
.L_x_698:
[----:B------:R-:W-:Y:S05]  /*4090*/  BSYNC.RECONVERGENT B0 ;  /* 0x0000000000007941 */ /* 0x000fea0003800200 */
.L_x_697:
[----:B------:R0:W-:Y:S01]  /*40a0*/  STG.E.U8 desc[UR36][R2.64], R0 ;  /* 0x0000000002007986 */ /* 0x0001e2000c101124 */
[----:B------:R-:W-:Y:S05]  /*40b0*/  BRA `(.L_x_680) ;  /* 0x0000000000fc7947 */ /* 0x000fea0003800000 */
.L_x_695:
        /* <DEDUP_REMOVED lines=12> */
.L_x_703:
[----:B------:R-:W-:-:S04]  /*4180*/  SHF.R.U32.HI R0, RZ, 0x15, R5 ;  /* 0x00000015ff007819 */ /* 0x000fc80000011605 */
[----:B------:R-:W-:-:S04]  /*4190*/  LOP3.LUT R0, R0, 0x1, RZ, 0xc0, !PT ;  /* 0x0000000100007812 */ /* 0x000fc800078ec0ff */
[----:B------:R-:W-:-:S04]  /*41a0*/  IADD3 R0, PT, PT, R5, 0x88fffff, R0 ;  /* 0x088fffff05007810 */ /* 0x000fc80007ffe000 */
[----:B------:R-:W-:-:S04]  /*41b0*/  SHF.R.U32.HI R0, RZ, 0x15, R0 ;  /* 0x00000015ff007819 */ /* 0x000fc80000011600 */
[----:B------:R-:W-:-:S07]  /*41c0*/  LOP3.LUT R4, R0, 0xff, RZ, 0xc0, !PT ;  /* 0x000000ff00047812 */ /* 0x000fce00078ec0ff */
.L_x_704:
[----:B------:R-:W-:-:S07]  /*41d0*/  PRMT R0, R4, 0x7610, R0 ;  /* 0x0000761004007816 */ /* 0x000fce0000000000 */
.L_x_702:
[----:B------:R-:W-:Y:S05]  /*41e0*/  BSYNC.RECONVERGENT B0 ;  /* 0x0000000000007941 */ /* 0x000fea0003800200 */
.L_x_701:
[----:B------:R0:W-:Y:S01]  /*41f0*/  STG.E.U8 desc[UR36][R2.64], R0 ;  /* 0x0000000002007986 */ /* 0x0001e2000c101124 */
[----:B------:R-:W-:Y:S05]  /*4200*/  BRA `(.L_x_680) ;  /* 0x0000000000a87947 */ /* 0x000fea0003800000 */
.L_x_694:
[----:B------:R-:W-:-:S09]  /*4210*/  UISETP.NE.AND UP0, UPT, UR4, 0x1c, UPT ;  /* 0x0000001c0400788c */ /* 0x000fd2000bf05270 */
[----:B------:R-:W-:Y:S05]  /*4220*/  BRA.U !UP0, `(.L_x_705) ;  /* 0x00000001089c7547 */ /* 0x000fea000b800000 */
[----:B------:R-:W-:-:S09]  /*4230*/  UISETP.NE.AND UP0, UPT, UR4, 0x1d, UPT ;  /* 0x0000001d0400788c */ /* 0x000fd2000bf05270 */
[----:B------:R-:W-:Y:S05]  /*4240*/  BRA.U !UP0, `(.L_x_706) ;  /* 0x0000000108887547 */ /* 0x000fea000b800000 */
[----:B------:R-:W-:-:S09]  /*4250*/  UISETP.NE.AND UP0, UPT, UR4, 0x2c, UPT ;  /* 0x0000002c0400788c */ /* 0x000fd2000bf05270 */
[----:B------:R-:W-:Y:S05]  /*4260*/  BRA.U !UP0, `(.L_x_707) ;  /* 0x0000000108447547 */ /* 0x000fea000b800000 */
.L_x_679:
[----:B------:R-:W-:Y:S01]  /*4270*/  MOV R0, 0x0 ;  /* 0x0000000000007802 */ /* 0x000fe20000000f00 */
[----:B------:R-:W0:Y:S01]  /*4280*/  LDCU.64 UR6, c[0x4][0x140] ;  /* 0x01002800ff0677ac */ /* 0x000e220008000a00 */
[----:B------:R-:W-:Y:S02]  /*4290*/  HFMA2 R13, -RZ, RZ, 0, 0 ;  /* 0x00000000ff0d7431 */ /* 0x000fe400000001ff */
[----:B------:R-:W-:Y:S01]  /*42a0*/  IMAD.MOV.U32 R8, RZ, RZ, 0x65 ;  /* 0x00000065ff087424 */ /* 0x000fe200078e00ff */
[----:B------:R1:W2:Y:S01]  /*42b0*/  LDC.64 R2, c[0x4][R0] ;  /* 0x0100000000027b82 */ /* 0x0002a20000000a00 */
[----:B------:R-:W3:Y:S01]  /*42c0*/  LDCU.64 UR8, c[0x4][0x148] ;  /* 0x01002900ff0877ac */ /* 0x000ee20008000a00 */
[----:B------:R-:W-:Y:S01]  /*42d0*/  IMAD.MOV.U32 R12, RZ, RZ, 0x1 ;  /* 0x00000001ff0c7424 */ /* 0x000fe200078e00ff */
[----:B------:R-:W4:Y:S01]  /*42e0*/  LDCU.64 UR4, c[0x4][0x10] ;  /* 0x01000200ff0477ac */ /* 0x000f220008000a00 */
[----:B0-----:R-:W-:Y:S02]  /*42f0*/  IMAD.U32 R4, RZ, RZ, UR6 ;  /* 0x00000006ff047e24 */ /* 0x001fe4000f8e00ff */
[----:B------:R-:W-:-:S02]  /*4300*/  IMAD.U32 R5, RZ, RZ, UR7 ;  /* 0x00000007ff057e24 */ /* 0x000fc4000f8e00ff */
[----:B---3--:R-:W-:Y:S02]  /*4310*/  IMAD.U32 R6, RZ, RZ, UR8 ;  /* 0x00000008ff067e24 */ /* 0x008fe4000f8e00ff */
[----:B------:R-:W-:Y:S02]  /*4320*/  IMAD.U32 R7, RZ, RZ, UR9 ;  /* 0x00000009ff077e24 */ /* 0x000fe4000f8e00ff */
[----:B----4-:R-:W-:Y:S02]  /*4330*/  IMAD.U32 R10, RZ, RZ, UR4 ;  /* 0x00000004ff0a7e24 */ /* 0x010fe4000f8e00ff */
[----:B-1----:R-:W-:-:S07]  /*4340*/  IMAD.U32 R11, RZ, RZ, UR5 ;  /* 0x00000005ff0b7e24 */ /* 0x002fce000f8e00ff */
[----:B------:R-:W-:-:S07]  /*4350*/  LEPC R20, `(.L_x_708) ;  /* 0x000000001014794e */ /* 0x000fce0000000000 */
[----:B--2---:R-:W-:Y:S05]  /*4360*/  CALL.ABS.NOINC R2 ;  /* 0x0000000002007343 */ /* 0x004fea0003c00000 */
.L_x_708:
[----:B------:R-:W-:Y:S05]  /*4370*/  BRA `(.L_x_680) ;  /* 0x00000000004c7947 */ /* 0x000fea0003800000 */
.L_x_707:
        /* <DEDUP_REMOVED lines=15> */
.L_x_706:
[----:B------:R-:W-:-:S05]  /*4470*/  IMAD.MOV.U32 R5, RZ, RZ, RZ ;  /* 0x000000ffff057224 */ /* 0x000fca00078e00ff */
[----:B------:R0:W-:Y:S01]  /*4480*/  STG.E.64 desc[UR36][R2.64], R4 ;  /* 0x0000000402007986 */ /* 0x0001e2000c101b24 */
[----:B------:R-:W-:Y:S05]  /*4490*/  BRA `(.L_x_680) ;  /* 0x0000000000047947 */ /* 0x000fea0003800000 */
.L_x_705:
[----:B------:R0:W-:Y:S02]  /*44a0*/  STG.E desc[UR36][R2.64], R4 ;  /* 0x0000000402007986 */ /* 0x0001e4000c101924 */
.L_x_680:
[----:B------:R-:W-:Y:S05]  /*44b0*/  BSYNC.RECONVERGENT B6 ;  /* 0x0000000000067941 */ /* 0x000fea0003800200 */
.L_x_674:
[----:B------:R-:W-:-:S07]  /*44c0*/  VIADD R17, R17, 0x80 ;  /* 0x0000008011117836 */ /* 0x000fce0000000000 */
.L_x_604:
[----:B------:R-:W-:Y:S05]  /*44d0*/  BSYNC.RECONVERGENT B7 ;  /* 0x0000000000077941 */ /* 0x000fea0003800200 */
.L_x_603:
[----:B------:R-:W5:Y:S01]  /*44e0*/  LDCU UR4, c[0x0][0x380] ;  /* 0x00007000ff0477ac */ /* 0x000f620008000800 */
[----:B------:R-:W-:Y:S01]  /*44f0*/  BSSY.RECONVERGENT B7, `(.L_x_709) ;  /* 0x000043e000077945 */ /* 0x000fe20003800200 */
[----:B-----5:R-:W-:-:S13]  /*4500*/  ISETP.GE.AND P0, PT, R17, UR4, PT ;  /* 0x0000000411007c0c */ /* 0x020fda000bf06270 */
[----:B------:R-:W-:Y:S05]  /*4510*/  @P0 BRA `(.L_x_710) ;  /* 0x0000004000ec0947 */ /* 0x000fea0003800000 */
[----:B------:R-:W5:Y:S01]  /*4520*/  LDCU UR4, c[0x0][0x388] ;  /* 0x00007100ff0477ac */ /* 0x000f620008000800 */
[----:B------:R-:W-:Y:S02]  /*4530*/  HFMA2 R16, -RZ, RZ, 0, 0 ;  /* 0x00000000ff107431 */ /* 0x000fe400000001ff */
[----:B------:R-:W-:Y:S02]  /*4540*/  IMAD.MOV.U32 R18, RZ, RZ, RZ ;  /* 0x000000ffff127224 */ /* 0x000fe400078e00ff */
[----:B0-----:R-:W-:Y:S01]  /*4550*/  IMAD.MOV.U32 R0, RZ, RZ, RZ ;  /* 0x000000ffff007224 */ /* 0x001fe200078e00ff */
[----:B-----5:R-:W-:-:S09]  /*4560*/  UISETP.NE.AND UP0, UPT, UR4, URZ, UPT ;  /* 0x000000ff0400728c */ /* 0x020fd2000bf05270 */
[----:B------:R-:W-:Y:S05]  /*4570*/  BRA.U !UP0, `(.L_x_711) ;  /* 0x0000001508707547 */ /* 0x000fea000b800000 */
[----:B------:R-:W1:Y:S01]  /*4580*/  LDCU.64 UR4, c[0x0][0x390] ;  /* 0x00007200ff0477ac */ /* 0x000e620008000a00 */
[----:B------:R-:W-:Y:S01]  /*4590*/  IMAD.MOV.U32 R16, RZ, RZ, RZ ;  /* 0x000000ffff107224 */ /* 0x000fe200078e00ff */
[----:B------:R-:W0:Y:S01]  /*45a0*/  LDCU UR6, c[0x0][0x38c] ;  /* 0x00007180ff0677ac */ /* 0x000e220008000800 */
[----:B------:R-:W5:Y:S01]  /*45b0*/  LDCU.64 UR8, c[0x0][0x4b8] ;  /* 0x00009700ff0877ac */ /* 0x000f620008000a00 */
[----:B------:R-:W-:Y:S01]  /*45c0*/  UISETP.NE.AND UP0, UPT, UR41, URZ, UPT ;  /* 0x000000ff2900728c */ /* 0x000fe2000bf05270 */
[----:B-1234-:R-:W-:Y:S01]  /*45d0*/  IMAD.HI.U32 R2, R17, UR4, R16 ;  /* 0x0000000411027c27 */ /* 0x01efe2000f8e0010 */
[----:B------:R-:W1:Y:S04]  /*45e0*/  LDCU UR4, c[0x0][0x4c0] ;  /* 0x00009800ff0477ac */ /* 0x000e680008000800 */
[----:B------:R-:W-:-:S05]  /*45f0*/  SHF.R.U32.HI R3, RZ, UR5, R2 ;  /* 0x00000005ff037c19 */ /* 0x000fca0008011602 */
[----:B------:R-:W-:-:S04]  /*4600*/  IMAD.MOV R18, RZ, RZ, -R3 ;  /* 0x000000ffff127224 */ /* 0x000fc800078e0a03 */
[----:B0-----:R-:W-:-:S04]  /*4610*/  IMAD R18, R18, UR6, R17 ;  /* 0x0000000612127c24 */ /* 0x001fc8000f8e0211 */
[C---:B-----5:R-:W-:Y:S02]  /*4620*/  IMAD R16, R18.reuse, UR8, RZ ;  /* 0x0000000812107c24 */ /* 0x060fe4000f8e02ff */
[C---:B------:R-:W-:Y:S02]  /*4630*/  IMAD R0, R18.reuse, UR9, RZ ;  /* 0x0000000912007c24 */ /* 0x040fe4000f8e02ff */
[----:B-1----:R-:W-:Y:S01]  /*4640*/  IMAD R18, R18, UR4, RZ ;  /* 0x0000000412127c24 */ /* 0x002fe2000f8e02ff */
        /* <DEDUP_REMOVED lines=335> */
.L_x_711:
        /* <DEDUP_REMOVED lines=19> */
.L_x_715:
[----:B------:R-:W2:Y:S02]  /*5c70*/  LDG.E.U8 R2, desc[UR36][R2.64] ;  /* 0x0000002402027981 */ /* 0x000ea4000c1e1100 */
[----:B--2---:R-:W-:-:S04]  /*5c80*/  I2FP.F32.U32 R0, R2 ;  /* 0x0000000200007245 */ /* 0x004fc80000201000 */
[----:B------:R-:W-:-:S04]  /*5c90*/  F2FP.BF16.F32.PACK_AB R0, RZ, R0 ;  /* 0x00000000ff00723e */ /* 0x000fc800000010ff */
[----:B------:R-:W-:Y:S01]  /*5ca0*/  PRMT R19, R0, 0x7610, R19 ;  /* 0x0000761000137816 */ /* 0x000fe20000000013 */
[----:B------:R-:W-:Y:S06]  /*5cb0*/  BRA `(.L_x_717) ;  /* 0x0000000c00c07947 */ /* 0x000fec0003800000 */
.L_x_714:
        /* <DEDUP_REMOVED lines=11> */
.L_x_719:
[----:B------:R-:W2:Y:S02]  /*5d70*/  LDG.E R2, desc[UR36][R2.64] ;  /* 0x0000002402027981 */ /* 0x000ea4000c1e1900 */
[----:B--2---:R-:W-:-:S04]  /*5d80*/  I2FP.F32.S32 R0, R2 ;  /* 0x0000000200007245 */ /* 0x004fc80000201400 */
[----:B------:R-:W-:-:S04]  /*5d90*/  F2FP.BF16.F32.PACK_AB R0, RZ, R0 ;  /* 0x00000000ff00723e */ /* 0x000fc800000010ff */
[----:B------:R-:W-:Y:S01]  /*5da0*/  PRMT R19, R0, 0x7610, R19 ;  /* 0x0000761000137816 */ /* 0x000fe20000000013 */
[----:B------:R-:W-:Y:S06]  /*5db0*/  BRA `(.L_x_717) ;  /* 0x0000000c00807947 */ /* 0x000fec0003800000 */
.L_x_718:
[----:B------:R-:W2:Y:S02]  /*5dc0*/  LDG.E.U16 R2, desc[UR36][R2.64] ;  /* 0x0000002402027981 */ /* 0x000ea4000c1e1500 */
[----:B--2---:R-:W0:Y:S02]  /*5dd0*/  I2F.S16 R0, R2 ;  /* 0x0000000200007306 */ /* 0x004e240000101400 */
[----:B0-----:R-:W-:-:S04]  /*5de0*/  F2FP.BF16.F32.PACK_AB R0, RZ, R0 ;  /* 0x00000000ff00723e */ /* 0x001fc800000010ff */
[----:B------:R-:W-:Y:S01]  /*5df0*/  PRMT R19, R0, 0x7610, R19 ;  /* 0x0000761000137816 */ /* 0x000fe20000000013 */
[----:B------:R-:W-:Y:S06]  /*5e00*/  BRA `(.L_x_717) ;  /* 0x0000000c006c7947 */ /* 0x000fec0003800000 */
.L_x_713:
        /* <DEDUP_REMOVED lines=9> */
.L_x_721:
[----:B------:R-:W2:Y:S02]  /*5ea0*/  LDG.E.U16 R0, desc[UR36][R2.64] ;  /* 0x0000002402007981 */ /* 0x000ea4000c1e1500 */
[----:B--2---:R-:W-:-:S05]  /*5eb0*/  HADD2.F32 R0, -RZ, R0.H0_H0 ;  /* 0x20000000ff007230 */ /* 0x004fca0000004100 */
[----:B------:R-:W-:-:S04]  /*5ec0*/  F2FP.BF16.F32.PACK_AB R0, RZ, R0 ;  /* 0x00000000ff00723e */ /* 0x000fc800000010ff */
[----:B------:R-:W-:Y:S01]  /*5ed0*/  PRMT R19, R0, 0x7610, R19 ;  /* 0x0000761000137816 */ /* 0x000fe20000000013 */
[----:B------:R-:W-:Y:S06]  /*5ee0*/  BRA `(.L_x_717) ;  /* 0x0000000c00347947 */ /* 0x000fec0003800000 */
.L_x_720:
        /* <DEDUP_REMOVED lines=9> */
.L_x_723:
[----:B------:R-:W2:Y:S02]  /*5f80*/  LDG.E.U16 R2, desc[UR36][R2.64] ;  /* 0x0000002402027981 */ /* 0x000ea4000c1e1500 */
[----:B--2---:R-:W-:-:S05]  /*5f90*/  HADD2.F32 R0, -RZ, R2.H0_H0 ;  /* 0x20000002ff007230 */ /* 0x004fca0000004100 */
[----:B------:R-:W-:-:S04]  /*5fa0*/  F2FP.BF16.F32.PACK_AB R0, RZ, R0 ;  /* 0x00000000ff00723e */ /* 0x000fc800000010ff */
[----:B------:R-:W-:Y:S01]  /*5fb0*/  PRMT R19, R0, 0x7610, R19 ;  /* 0x0000761000137816 */ /* 0x000fe20000000013 */
[----:B------:R-:W-:Y:S06]  /*5fc0*/  BRA `(.L_x_717) ;  /* 0x0000000800fc7947 */ /* 0x000fec0003800000 */
.L_x_722:
        /* <DEDUP_REMOVED lines=9> */
.L_x_712:
        /* <DEDUP_REMOVED lines=14> */
.L_x_726:
        /* <DEDUP_REMOVED lines=9> */
.L_x_725:
        /* <DEDUP_REMOVED lines=27> */
.L_x_728:
        /* <DEDUP_REMOVED lines=11> */
[----:B------:R-:W-:-:S04]  /*6430*/  F2FP.BF16.F32.PACK_AB R0, RZ, R0 ;  /* 0x00000000ff00723e */ /* 0x000fc800000010ff */
[----:B------:R-:W-:Y:S01]  /*6440*/  PRMT R19, R0, 0x7610, R19 ;  /* 0x0000761000137816 */ /* 0x000fe20000000013 */
[----:B------:R-:W-:Y:S06]  /*6450*/  BRA `(.L_x_717) ;  /* 0x0000000400d87947 */ /* 0x000fec0003800000 */
.L_x_727:
[----:B------:R0:W5:Y:S01]  /*6460*/  LDG.E.U16 R19, desc[UR36][R2.64] ;  /* 0x0000002402137981 */ /* 0x000162000c1e1500 */
[----:B------:R-:W-:Y:S05]  /*6470*/  BRA `(.L_x_717) ;  /* 0x0000000400d07947 */ /* 0x000fea0003800000 */
.L_x_724:
        /* <DEDUP_REMOVED lines=13> */
.L_x_731:
        /* <DEDUP_REMOVED lines=21> */
.L_x_735:
[----:B------:R-:W-:Y:S05]  /*66a0*/  BSYNC.RECONVERGENT B1 ;  /* 0x0000000000017941 */ /* 0x000fea0003800200 */
.L_x_734:
[----:B------:R-:W-:Y:S01]  /*66b0*/  IMAD.SHL.U32 R0, R0, 0x100000, RZ ;  /* 0x0010000000007824 */ /* 0x000fe200078e00ff */
[----:B------:R-:W-:-:S04]  /*66c0*/  LEA R2, R2, 0x3b800000, 0x17 ;  /* 0x3b80000002027811 */ /* 0x000fc800078eb8ff */
[----:B------:R-:W-:-:S07]  /*66d0*/  LOP3.LUT R0, R2, R0, R7, 0xfe, !PT ;  /* 0x0000000002007212 */ /* 0x000fce00078efe07 */
.L_x_733:
[----:B------:R-:W-:Y:S05]  /*66e0*/  BSYNC.RECONVERGENT B0 ;  /* 0x0000000000007941 */ /* 0x000fea0003800200 */
.L_x_732:
[----:B------:R-:W-:-:S04]  /*66f0*/  F2FP.BF16.F32.PACK_AB R0, RZ, R0 ;  /* 0x00000000ff00723e */ /* 0x000fc800000010ff */
[----:B------:R-:W-:Y:S01]  /*6700*/  PRMT R19, R0, 0x7610, R19 ;  /* 0x0000761000137816 */ /* 0x000fe20000000013 */
[----:B------:R-:W-:Y:S06]  /*6710*/  BRA `(.L_x_717) ;  /* 0x0000000400287947 */ /* 0x000fec0003800000 */
.L_x_730:
        /* <DEDUP_REMOVED lines=21> */
.L_x_739:
[----:B------:R-:W-:Y:S05]  /*6870*/  BSYNC.RECONVERGENT B1 ;  /* 0x0000000000017941 */ /* 0x000fea0003800200 */
.L_x_738:
[----:B------:R-:W-:Y:S01]  /*6880*/  IMAD.SHL.U32 R0, R0, 0x200000, RZ ;  /* 0x0020000000007824 */ /* 0x000fe200078e00ff */
[----:B------:R-:W-:-:S04]  /*6890*/  LEA R2, R2, 0x37800000, 0x17 ;  /* 0x3780000002027811 */ /* 0x000fc800078eb8ff */
[----:B------:R-:W-:-:S07]  /*68a0*/  LOP3.LUT R0, R2, R0, R7, 0xfe, !PT ;  /* 0x0000000002007212 */ /* 0x000fce00078efe07 */
.L_x_737:
[----:B------:R-:W-:Y:S05]  /*68b0*/  BSYNC.RECONVERGENT B0 ;  /* 0x0000000000007941 */ /* 0x000fea0003800200 */
.L_x_736:
[----:B------:R-:W-:-:S04]  /*68c0*/  F2FP.BF16.F32.PACK_AB R0, RZ, R0 ;  /* 0x00000000ff00723e */ /* 0x000fc800000010ff */
[----:B------:R-:W-:Y:S01]  /*68d0*/  PRMT R19, R0, 0x7610, R19 ;  /* 0x0000761000137816 */ /* 0x000fe20000000013 */
[----:B------:R-:W-:Y:S06]  /*68e0*/  BRA `(.L_x_717) ;  /* 0x0000000000b47947 */ /* 0x000fec0003800000 */
.L_x_729:
        /* <DEDUP_REMOVED lines=14> */
.L_x_743:
[----:B------:R-:W-:Y:S05]  /*69d0*/  BSYNC.RECONVERGENT B0 ;  /* 0x0000000000007941 */ /* 0x000fea0003800200 */
.L_x_742:
[----:B------:R-:W-:-:S04]  /*69e0*/  F2FP.BF16.F32.PACK_AB R0, RZ, R0 ;  /* 0x00000000ff00723e */ /* 0x000fc800000010ff */
[----:B------:R-:W-:Y:S01]  /*69f0*/  PRMT R19, R0, 0x7610, R19 ;  /* 0x0000761000137816 */ /* 0x000fe20000000013 */
[----:B------:R-:W-:Y:S06]  /*6a00*/  BRA `(.L_x_717) ;  /* 0x00000000006c7947 */ /* 0x000fec0003800000 */
.L_x_716:
        /* <DEDUP_REMOVED lines=16> */
.L_x_744:
[----:B------:R-:W-:Y:S01]  /*6b10*/  PRMT R19, RZ, 0x7610, R19 ;  /* 0x00007610ff137816 */ /* 0x000fe20000000013 */
[----:B------:R-:W-:Y:S06]  /*6b20*/  BRA `(.L_x_717) ;  /* 0x0000000000247947 */ /* 0x000fec0003800000 */
.L_x_741:
[----:B------:R-:W2:Y:S02]  /*6b30*/  LDG.E.64 R2, desc[UR36][R2.64] ;  /* 0x0000002402027981 */ /* 0x000ea4000c1e1b00 */
[----:B--2---:R-:W0:Y:S02]  /*6b40*/  I2F.U64 R0, R2 ;  /* 0x0000000200007312 */ /* 0x004e240000301000 */
[----:B0-----:R-:W-:-:S04]  /*6b50*/  F2FP.BF16.F32.PACK_AB R0, RZ, R0 ;  /* 0x00000000ff00723e */ /* 0x001fc800000010ff */
[----:B------:R-:W-:Y:S01]  /*6b60*/  PRMT R19, R0, 0x7610, R19 ;  /* 0x0000761000137816 */ /* 0x000fe20000000013 */
[----:B------:R-:W-:Y:S06]  /*6b70*/  BRA `(.L_x_717) ;  /* 0x0000000000107947 */ /* 0x000fec0003800000 */
.L_x_740:
[----:B------:R-:W2:Y:S02]  /*6b80*/  LDG.E R2, desc[UR36][R2.64] ;  /* 0x0000002402027981 */ /* 0x000ea4000c1e1900 */
[----:B--2---:R-:W-:-:S04]  /*6b90*/  I2FP.F32.U32 R0, R2 ;  /* 0x0000000200007245 */ /* 0x004fc80000201000 */
[----:B------:R-:W-:-:S04]  /*6ba0*/  F2FP.BF16.F32.PACK_AB R0, RZ, R0 ;  /* 0x00000000ff00723e */ /* 0x000fc800000010ff */
[----:B------:R-:W-:-:S07]  /*6bb0*/  PRMT R19, R0, 0x7610, R19 ;  /* 0x0000761000137816 */ /* 0x000fce0000000013 */
.L_x_717:
        /* <DEDUP_REMOVED lines=18> */
.L_x_748:
[----:B------:R-:W2:Y:S02]  /*6ce0*/  LDG.E.U8 R2, desc[UR36][R2.64] ;  /* 0x0000002402027981 */ /* 0x000ea4000c1e1100 */
[----:B--2---:R-:W-:-:S04]  /*6cf0*/  I2FP.F32.U32 R0, R2 ;  /* 0x0000000200007245 */ /* 0x004fc80000201000 */
[----:B------:R-:W-:Y:S01]  /*6d00*/  F2FP.BF16.F32.PACK_AB R0, RZ, R0 ;  /* 0x00000000ff00723e */ /* 0x000fe200000010ff */
[----:B------:R-:W-:Y:S06]  /*6d10*/  BRA `(.L_x_750) ;  /* 0x0000000c00847947 */ /* 0x000fec0003800000 */
.L_x_747:
        /* <DEDUP_REMOVED lines=10> */
.L_x_752:
[----:B------:R-:W2:Y:S02]  /*6dc0*/  LDG.E R2, desc[UR36][R2.64] ;  /* 0x0000002402027981 */ /* 0x000ea4000c1e1900 */
[----:B--2---:R-:W-:-:S04]  /*6dd0*/  I2FP.F32.S32 R0, R2 ;  /* 0x0000000200007245 */ /* 0x004fc80000201400 */
[----:B------:R-:W-:Y:S01]  /*6de0*/  F2FP.BF16.F32.PACK_AB R0, RZ, R0 ;  /* 0x00000000ff00723e */ /* 0x000fe200000010ff */
[----:B------:R-:W-:Y:S06]  /*6df0*/  BRA `(.L_x_750) ;  /* 0x0000000c004c7947 */ /* 0x000fec0003800000 */
.L_x_751:
[----:B------:R-:W2:Y:S02]  /*6e00*/  LDG.E.U16 R2, desc[UR36][R2.64] ;  /* 0x0000002402027981 */ /* 0x000ea4000c1e1500 */
[----:B--2---:R-:W0:Y:S02]  /*6e10*/  I2F.S16 R0, R2 ;  /* 0x0000000200007306 */ /* 0x004e240000101400 */
[----:B0-----:R-:W-:Y:S01]  /*6e20*/  F2FP.BF16.F32.PACK_AB R0, RZ, R0 ;  /* 0x00000000ff00723e */ /* 0x001fe200000010ff */
[----:B------:R-:W-:Y:S06]  /*6e30*/  BRA `(.L_x_750) ;  /* 0x0000000c003c7947 */ /* 0x000fec0003800000 */
.L_x_746:
        /* <DEDUP_REMOVED lines=9> */
.L_x_754:
[----:B------:R-:W2:Y:S02]  /*6ed0*/  LDG.E.U16 R0, desc[UR36][R2.64] ;  /* 0x0000002402007981 */ /* 0x000ea4000c1e1500 */
[----:B--2---:R-:W-:-:S05]  /*6ee0*/  HADD2.F32 R0, -RZ, R0.H0_H0 ;  /* 0x20000000ff007230 */ /* 0x004fca0000004100 */
[----:B------:R-:W-:Y:S01]  /*6ef0*/  F2FP.BF16.F32.PACK_AB R0, RZ, R0 ;  /* 0x00000000ff00723e */ /* 0x000fe200000010ff */
[----:B------:R-:W-:Y:S06]  /*6f00*/  BRA `(.L_x_750) ;  /* 0x0000000c00087947 */ /* 0x000fec0003800000 */
.L_x_753:
        /* <DEDUP_REMOVED lines=9> */
.L_x_756:
[----:B------:R-:W2:Y:S02]  /*6fa0*/  LDG.E.U16 R2, desc[UR36][R2.64] ;  /* 0x0000002402027981 */ /* 0x000ea4000c1e1500 */
[----:B--2---:R-:W-:-:S05]  /*6fb0*/  HADD2.F32 R0, -RZ, R2.H0_H0 ;  /* 0x20000002ff007230 */ /* 0x004fca0000004100 */
[----:B------:R-:W-:Y:S01]  /*6fc0*/  F2FP.BF16.F32.PACK_AB R0, RZ, R0 ;  /* 0x00000000ff00723e */ /* 0x000fe200000010ff */
[----:B------:R-:W-:Y:S06]  /*6fd0*/  BRA `(.L_x_750) ;  /* 0x0000000800d47947 */ /* 0x000fec0003800000 */
.L_x_755:
        /* <DEDUP_REMOVED lines=8> */
.L_x_745:
        /* <DEDUP_REMOVED lines=13> */
.L_x_759:
        /* <DEDUP_REMOVED lines=8> */
.L_x_758:
        /* <DEDUP_REMOVED lines=27> */
.L_x_761:
        /* <DEDUP_REMOVED lines=13> */
.L_x_760:
[----:B------:R0:W5:Y:S01]  /*7430*/  LDG.E.U16 R0, desc[UR36][R2.64] ;  /* 0x0000002402007981 */ /* 0x000162000c1e1500 */
[----:B------:R-:W-:Y:S05]  /*7440*/  BRA `(.L_x_750) ;  /* 0x0000000400b87947 */ /* 0x000fea0003800000 */
.L_x_757:
        /* <DEDUP_REMOVED lines=12> */
.L_x_764:
        /* <DEDUP_REMOVED lines=21> */
.L_x_768:
[----:B------:R-:W-:Y:S05]  /*7660*/  BSYNC.RECONVERGENT B1 ;  /* 0x0000000000017941 */ /* 0x000fea0003800200 */
.L_x_767:
[----:B------:R-:W-:Y:S01]  /*7670*/  IMAD.SHL.U32 R0, R0, 0x100000, RZ ;  /* 0x0010000000007824 */ /* 0x000fe200078e00ff */
[----:B------:R-:W-:-:S04]  /*7680*/  LEA R2, R2, 0x3b800000, 0x17 ;  /* 0x3b80000002027811 */ /* 0x000fc800078eb8ff */
[----:B------:R-:W-:-:S07]  /*7690*/  LOP3.LUT R0, R2, R0, R7, 0xfe, !PT ;  /* 0x0000000002007212 */ /* 0x000fce00078efe07 */
.L_x_766:
[----:B------:R-:W-:Y:S05]  /*76a0*/  BSYNC.RECONVERGENT B0 ;  /* 0x0000000000007941 */ /* 0x000fea0003800200 */
.L_x_765:
[----:B------:R-:W-:Y:S01]  /*76b0*/  F2FP.BF16.F32.PACK_AB R0, RZ, R0 ;  /* 0x00000000ff00723e */ /* 0x000fe200000010ff */
[----:B------:R-:W-:Y:S06]  /*76c0*/  BRA `(.L_x_750) ;  /* 0x0000000400187947 */ /* 0x000fec0003800000 */
.L_x_763:
        /* <DEDUP_REMOVED lines=21> */
.L_x_772:
[----:B------:R-:W-:Y:S05]  /*7820*/  BSYNC.RECONVERGENT B1 ;  /* 0x0000000000017941 */ /* 0x000fea0003800200 */
.L_x_771:
[----:B------:R-:W-:Y:S01]  /*7830*/  IMAD.SHL.U32 R0, R0, 0x200000, RZ ;  /* 0x0020000000007824 */ /* 0x000fe200078e00ff */
[----:B------:R-:W-:-:S04]  /*7840*/  LEA R2, R2, 0x37800000, 0x17 ;  /* 0x3780000002027811 */ /* 0x000fc800078eb8ff */
[----:B------:R-:W-:-:S07]  /*7850*/  LOP3.LUT R0, R2, R0, R7, 0xfe, !PT ;  /* 0x0000000002007212 */ /* 0x000fce00078efe07 */
.L_x_770:
[----:B------:R-:W-:Y:S05]  /*7860*/  BSYNC.RECONVERGENT B0 ;  /* 0x0000000000007941 */ /* 0x000fea0003800200 */
.L_x_769:
[----:B------:R-:W-:Y:S01]  /*7870*/  F2FP.BF16.F32.PACK_AB R0, RZ, R0 ;  /* 0x00000000ff00723e */ /* 0x000fe200000010ff */
[----:B------:R-:W-:Y:S06]  /*7880*/  BRA `(.L_x_750) ;  /* 0x0000000000a87947 */ /* 0x000fec0003800000 */
.L_x_762:
        /* <DEDUP_REMOVED lines=14> */
.L_x_776:
[----:B------:R-:W-:Y:S05]  /*7970*/  BSYNC.RECONVERGENT B0 ;  /* 0x0000000000007941 */ /* 0x000fea0003800200 */
.L_x_775:
[----:B------:R-:W-:Y:S01]  /*7980*/  F2FP.BF16.F32.PACK_AB R0, RZ, R0 ;  /* 0x00000000ff00723e */ /* 0x000fe200000010ff */
[----:B------:R-:W-:Y:S06]  /*7990*/  BRA `(.L_x_750) ;  /* 0x0000000000647947 */ /* 0x000fec0003800000 */
.L_x_749:
        /* <DEDUP_REMOVED lines=16> */
.L_x_777:
[----:B------:R-:W-:Y:S01]  /*7aa0*/  PRMT R0, RZ, 0x7610, R0 ;  /* 0x00007610ff007816 */ /* 0x000fe20000000000 */
[----:B------:R-:W-:Y:S06]  /*7ab0*/  BRA `(.L_x_750) ;  /* 0x00000000001c7947 */ /* 0x000fec0003800000 */
.L_x_774:
[----:B------:R-:W2:Y:S02]  /*7ac0*/  LDG.E.64 R2, desc[UR36][R2.64] ;  /* 0x0000002402027981 */ /* 0x000ea4000c1e1b00 */
[----:B--2---:R-:W0:Y:S02]  /*7ad0*/  I2F.U64 R0, R2 ;  /* 0x0000000200007312 */ /* 0x004e240000301000 */
[----:B0-----:R-:W-:Y:S01]  /*7ae0*/  F2FP.BF16.F32.PACK_AB R0, RZ, R0 ;  /* 0x00000000ff00723e */ /* 0x001fe200000010ff */
[----:B------:R-:W-:Y:S06]  /*7af0*/  BRA `(.L_x_750) ;  /* 0x00000000000c7947 */ /* 0x000fec0003800000 */
.L_x_773:
[----:B------:R-:W2:Y:S02]  /*7b00*/  LDG.E R2, desc[UR36][R2.64] ;  /* 0x0000002402027981 */ /* 0x000ea4000c1e1900 */
[----:B--2---:R-:W-:-:S04]  /*7b10*/  I2FP.F32.U32 R0, R2 ;  /* 0x0000000200007245 */ /* 0x004fc80000201000 */
[----:B------:R-:W-:-:S07]  /*7b20*/  F2FP.BF16.F32.PACK_AB R0, RZ, R0 ;  /* 0x00000000ff00723e */ /* 0x000fce00000010ff */
.L_x_750:
        /* <DEDUP_REMOVED lines=10> */
[----:B0-----:R-:W-:-:S04]  /*7bd0*/  IADD3 R2, P2, PT, R16, UR6, RZ ;  /* 0x0000000610027c10 */ /* 0x001fc8000ff5e0ff */
[----:B------:R-:W-:Y:S01]  /*7be0*/  IADD3.X R3, PT, PT, RZ, UR7, RZ, P2, !PT ;  /* 0x00000007ff037c10 */ /* 0x000fe200097fe4ff */
        /* <DEDUP_REMOVED lines=11> */
.L_x_782:
[----:B------:R4:W-:Y:S01]  /*7ca0*/  STG.E.U8 desc[UR36][R2.64], R4 ;  /* 0x0000000402007986 */ /* 0x0009e2000c101124 */
[----:B------:R-:W-:Y:S05]  /*7cb0*/  BRA `(.L_x_784) ;  /* 0x0000000800fc7947 */ /* 0x000fea0003800000 */
.L_x_781:
        /* <DEDUP_REMOVED lines=9> */
.L_x_786:
[----:B------:R2:W-:Y:S01]  /*7d50*/  STG.E desc[UR36][R2.64], R4 ;  /* 0x0000000402007986 */ /* 0x0005e2000c101924 */
[----:B------:R-:W-:Y:S05]  /*7d60*/  BRA `(.L_x_784) ;  /* 0x0000000800d07947 */ /* 0x000fea0003800000 */
.L_x_785:
[----:B------:R0:W-:Y:S01]  /*7d70*/  STG.E.U16 desc[UR36][R2.64], R4 ;  /* 0x0000000402007986 */ /* 0x0001e2000c101524 */
[----:B------:R-:W-:Y:S05]  /*7d80*/  BRA `(.L_x_784) ;  /* 0x0000000800c87947 */ /* 0x000fea0003800000 */
.L_x_780:
        /* <DEDUP_REMOVED lines=9> */
.L_x_788:
[----:B------:R-:W-:-:S04]  /*7e20*/  I2FP.F32.U32 R0, R4 ;  /* 0x0000000400007245 */ /* 0x000fc80000201000 */
[----:B------:R-:W-:-:S05]  /*7e30*/  F2FP.F16.F32.PACK_AB R0, RZ, R0 ;  /* 0x00000000ff00723e */ /* 0x000fca00000000ff */
[----:B------:R0:W-:Y:S01]  /*7e40*/  STG.E.U16 desc[UR36][R2.64], R0 ;  /* 0x0000000002007986 */ /* 0x0001e2000c101524 */
[----:B------:R-:W-:Y:S05]  /*7e50*/  BRA `(.L_x_784) ;  /* 0x0000000800947947 */ /* 0x000fea0003800000 */
.L_x_787:
        /* <DEDUP_REMOVED lines=10> */
.L_x_790:
[----:B------:R-:W-:-:S04]  /*7f00*/  I2FP.F32.U32 R4, R4 ;  /* 0x0000000400047245 */ /* 0x000fc80000201000 */
[----:B------:R-:W-:-:S04]  /*7f10*/  F2FP.F16.F32.PACK_AB R5, RZ, R4 ;  /* 0x00000004ff05723e */ /* 0x000fc800000000ff */
[----:B------:R-:W-:-:S05]  /*7f20*/  PRMT R5, R5, 0x5410, RZ ;  /* 0x0000541005057816 */ /* 0x000fca00000000ff */
[----:B------:R0:W-:Y:S01]  /*7f30*/  STG.E desc[UR36][R2.64], R5 ;  /* 0x0000000502007986 */ /* 0x0001e2000c101924 */
[----:B------:R-:W-:Y:S05]  /*7f40*/  BRA `(.L_x_784) ;  /* 0x0000000800587947 */ /* 0x000fea0003800000 */
.L_x_789:
[----:B------:R-:W0:Y:S02]  /*7f50*/  I2F.F64.U32 R4, R4 ;  /* 0x0000000400047312 */ /* 0x000e240000201800 */
[----:B0-----:R0:W-:Y:S01]  /*7f60*/  STG.E.64 desc[UR36][R2.64], R4 ;  /* 0x0000000402007986 */ /* 0x0011e2000c101b24 */
[----:B------:R-:W-:Y:S05]  /*7f70*/  BRA `(.L_x_784) ;  /* 0x00000008004c7947 */ /* 0x000fea0003800000 */
.L_x_779:
        /* <DEDUP_REMOVED lines=12> */
.L_x_794:
        /* <DEDUP_REMOVED lines=17> */
.L_x_796:
[----:B------:R-:W-:Y:S05]  /*8150*/  BSYNC.RECONVERGENT B0 ;  /* 0x0000000000007941 */ /* 0x000fea0003800200 */
.L_x_795:
[----:B------:R0:W-:Y:S01]  /*8160*/  STG.E.U8 desc[UR36][R2.64], R0 ;  /* 0x0000000002007986 */ /* 0x0001e2000c101124 */
[----:B------:R-:W-:Y:S05]  /*8170*/  BRA `(.L_x_784) ;  /* 0x0000000400cc7947 */ /* 0x000fea0003800000 */
.L_x_793:
        /* <DEDUP_REMOVED lines=17> */
.L_x_798:
[----:B------:R-:W-:Y:S05]  /*8290*/  BSYNC.RECONVERGENT B0 ;  /* 0x0000000000007941 */ /* 0x000fea0003800200 */
.L_x_797:
[----:B------:R0:W-:Y:S01]  /*82a0*/  STG.E.U8 desc[UR36][R2.64], R0 ;  /* 0x0000000002007986 */ /* 0x0001e2000c101124 */
[----:B------:R-:W-:Y:S05]  /*82b0*/  BRA `(.L_x_784) ;  /* 0x00000004007c7947 */ /* 0x000fea0003800000 */
.L_x_792:
        /* <DEDUP_REMOVED lines=21> */
.L_x_800:
[----:B------:R-:W-:-:S05]  /*8410*/  IMAD.MOV.U32 R5, RZ, RZ, RZ ;  /* 0x000000ffff057224 */ /* 0x000fca00078e00ff */
[----:B------:R0:W-:Y:S01]  /*8420*/  STG.E.64 desc[UR36][R2.64], R4 ;  /* 0x0000000402007986 */ /* 0x0001e2000c101b24 */
[----:B------:R-:W-:Y:S05]  /*8430*/  BRA `(.L_x_784) ;  /* 0x00000004001c7947 */ /* 0x000fea0003800000 */
.L_x_799:
[----:B------:R0:W-:Y:S01]  /*8440*/  STG.E desc[UR36][R2.64], R4 ;  /* 0x0000000402007986 */ /* 0x0001e2000c101924 */
[----:B------:R-:W-:Y:S05]  /*8450*/  BRA `(.L_x_784) ;  /* 0x0000000400147947 */ /* 0x000fea0003800000 */
.L_x_791:
        /* <DEDUP_REMOVED lines=8> */
.L_x_802:
[----:B------:R-:W0:Y:S01]  /*84e0*/  I2F.F64.U32 R4, R4 ;  /* 0x0000000400047312 */ /* 0x000e220000201800 */
[----:B------:R-:W-:-:S05]  /*84f0*/  CS2R R6, SRZ ;  /* 0x0000000000067805 */ /* 0x000fca000001ff00 */
[----:B0-----:R0:W-:Y:S01]  /*8500*/  STG.E.128 desc[UR36][R2.64], R4 ;  /* 0x0000000402007986 */ /* 0x0011e2000c101d24 */
[----:B------:R-:W-:Y:S05]  /*8510*/  BRA `(.L_x_784) ;  /* 0x0000000000e47947 */ /* 0x000fea0003800000 */
.L_x_801:
[----:B------:R-:W-:-:S09]  /*8520*/  UISETP.NE.AND UP0, UPT, UR4, 0xf, UPT ;  /* 0x0000000f0400788c */ /* 0x000fd2000bf05270 */
[----:B------:R-:W-:Y:S05]  /*8530*/  BRA.U !UP0, `(.L_x_803) ;  /* 0x0000000108d07547 */ /* 0x000fea000b800000 */
[----:B------:R-:W-:-:S09]  /*8540*/  UISETP.NE.AND UP0, UPT, UR4, 0x17, UPT ;  /* 0x000000170400788c */ /* 0x000fd2000bf05270 */
[----:B------:R-:W-:Y:S05]  /*8550*/  BRA.U !UP0, `(.L_x_804) ;  /* 0x0000000108847547 */ /* 0x000fea000b800000 */
[----:B------:R-:W-:-:S09]  /*8560*/  UISETP.NE.AND UP0, UPT, UR4, 0x18, UPT ;  /* 0x000000180400788c */ /* 0x000fd2000bf05270 */
[----:B------:R-:W-:Y:S05]  /*8570*/  BRA.U !UP0, `(.L_x_805) ;  /* 0x0000000108447547 */ /* 0x000fea000b800000 */
.L_x_783:
        /* <DEDUP_REMOVED lines=16> */
.L_x_806:
[----:B------:R-:W-:Y:S05]  /*8680*/  BRA `(.L_x_784) ;  /* 0x0000000000887947 */ /* 0x000fea0003800000 */
.L_x_805:
        /* <DEDUP_REMOVED lines=11> */
.L_x_808:
[----:B------:R-:W-:Y:S05]  /*8740*/  BSYNC.RECONVERGENT B0 ;  /* 0x0000000000007941 */ /* 0x000fea0003800200 */
.L_x_807:
[----:B------:R0:W-:Y:S01]  /*8750*/  STG.E.U8 desc[UR36][R2.64], R5 ;  /* 0x0000000502007986 */ /* 0x0001e2000c101124 */
[----:B------:R-:W-:Y:S05]  /*8760*/  BRA `(.L_x_784) ;  /* 0x0000000000507947 */ /* 0x000fea0003800000 */
.L_x_804:
        /* <DEDUP_REMOVED lines=12> */
.L_x_809:
[----:B------:R-:W-:Y:S01]  /*8830*/  IMAD.MOV.U32 R5, RZ, RZ, 0x7f ;  /* 0x0000007fff057424 */ /* 0x000fe200078e00ff */
[----:B------:R-:W-:-:S04]  /*8840*/  ISETP.GT.U32.AND P0, PT, R7, 0x7f800000, PT ;  /* 0x7f8000000700780c */ /* 0x000fc80003f04070 */
[----:B------:R-:W-:-:S05]  /*8850*/  SEL R5, R5, 0x7c, P0 ;  /* 0x0000007c05057807 */ /* 0x000fca0000000000 */
[----:B------:R0:W-:Y:S01]  /*8860*/  STG.E.U8 desc[UR36][R2.64], R5 ;  /* 0x0000000502007986 */ /* 0x0001e2000c101124 */
[----:B------:R-:W-:Y:S05]  /*8870*/  BRA `(.L_x_784) ;  /* 0x00000000000c7947 */ /* 0x000fea0003800000 */
.L_x_803:
[----:B------:R-:W-:-:S04]  /*8880*/  I2FP.F32.U32 R0, R4 ;  /* 0x0000000400007245 */ /* 0x000fc80000201000 */
[----:B------:R-:W-:-:S05]  /*8890*/  F2FP.BF16.F32.PACK_AB R0, RZ, R0 ;  /* 0x00000000ff00723e */ /* 0x000fca00000010ff */
[----:B------:R0:W-:Y:S02]  /*88a0*/  STG.E.U16 desc[UR36][R2.64], R0 ;  /* 0x0000000002007986 */ /* 0x0001e4000c101524 */
.L_x_784:
[----:B------:R-:W-:Y:S05]  /*88b0*/  BSYNC.RECONVERGENT B6 ;  /* 0x0000000000067941 */ /* 0x000fea0003800200 */
.L_x_778:
[----:B------:R-:W-:-:S07]  /*88c0*/  VIADD R17, R17, 0x80 ;  /* 0x0000008011117836 */ /* 0x000fce0000000000 */
.L_x_710:
[----:B------:R-:W-:Y:S05]  /*88d0*/  BSYNC.RECONVERGENT B7 ;  /* 0x0000000000077941 */ /* 0x000fea0003800200 */
.L_x_709:
[----:B------:R-:W5:Y:S01]  /*88e0*/  LDCU UR4, c[0x0][0x380] ;  /* 0x00007000ff0477ac */ /* 0x000f620008000800 */
[----:B------:R-:W-:Y:S01]  /*88f0*/  BSSY.RECONVERGENT B7, `(.L_x_810) ;  /* 0x000043e000077945 */ /* 0x000fe20003800200 */
[----:B-----5:R-:W-:-:S13]  /*8900*/  ISETP.GE.AND P0, PT, R17, UR4, PT ;  /* 0x0000000411007c0c */ /* 0x020fda000bf06270 */
[----:B------:R-:W-:Y:S05]  /*8910*/  @P0 BRA `(.L_x_811) ;  /* 0x0000004000ec0947 */ /* 0x000fea0003800000 */
[----:B------:R-:W5:Y:S01]  /*8920*/  LDCU UR4, c[0x0][0x388] ;  /* 0x00007100ff0477ac */ /* 0x000f620008000800 */
[----:B------:R-:W-:Y:S02]  /*8930*/  IMAD.MOV.U32 R18, RZ, RZ, RZ ;  /* 0x000000ffff127224 */ /* 0x000fe400078e00ff */
[----:B0-----:R-:W-:Y:S02]  /*8940*/  IMAD.MOV.U32 R0, RZ, RZ, RZ ;  /* 0x000000ffff007224 */ /* 0x001fe400078e00ff */
[----:B------:R-:W-:Y:S01]  /*8950*/  IMAD.MOV.U32 R16, RZ, RZ, RZ ;  /* 0x000000ffff107224 */ /* 0x000fe200078e00ff */
[----:B-----5:R-:W-:-:S09]  /*8960*/  UISETP.NE.AND UP0, UPT, UR4, URZ, UPT ;  /* 0x000000ff0400728c */ /* 0x020fd2000bf05270 */
[----:B------:R-:W-:Y:S05]  /*8970*/  BRA.U !UP0, `(.L_x_812) ;  /* 0x0000001508707547 */ /* 0x000fea000b800000 */
[----:B------:R-:W1:Y:S01]  /*8980*/  LDCU.64 UR4, c[0x0][0x390] ;  /* 0x00007200ff0477ac */ /* 0x000e620008000a00 */
[----:B------:R-:W-:Y:S01]  /*8990*/  MOV R16, RZ ;  /* 0x000000ff00107202 */ /* 0x000fe20000000f00 */
[----:B------:R-:W0:Y:S01]  /*89a0*/  LDCU UR6, c[0x0][0x38c] ;  /* 0x00007180ff0677ac */ /* 0x000e220008000800 */
[----:B------:R-:W5:Y:S01]  /*89b0*/  LDCU.64 UR8, c[0x0][0x4b8] ;  /* 0x00009700ff0877ac */ /* 0x000f620008000a00 */
[----:B------:R-:W-:Y:S02]  /*89c0*/  UISETP.NE.AND UP0, UPT, UR41, URZ, UPT ;  /* 0x000000ff2900728c */ /* 0x000fe4000bf05270 */
        /* <DEDUP_REMOVED lines=337> */
[----:B------:R-:W-:-:S04]  /*9ee0*/  SHF.R.U32.HI R2, RZ, UR5, R2 ;  /* 0x00000005ff027c19 */ /* 0x000fc80008011602 */
[----:B------:R-:W-:-:S05]  /*9ef0*/  IADD3 R3, PT, PT, -R2, RZ, RZ ;  /* 0x000000ff02037210 */ /* 0x000fca0007ffe1ff */
[----:B-1----:R-:W-:-:S04]  /*9f00*/  IMAD R5, R3, UR6, R5 ;  /* 0x0000000603057c24 */ /* 0x002fc8000f8e0205 */
[C---:B--2---:R-:W-:Y:S02]  /*9f10*/  IMAD R16, R5.reuse, UR8, R16 ;  /* 0x0000000805107c24 */ /* 0x044fe4000f8e0210 */
[C---:B------:R-:W-:Y:S02]  /*9f20*/  IMAD R0, R5.reuse, UR9, R0 ;  /* 0x0000000905007c24 */ /* 0x040fe4000f8e0200 */
[----:B0-----:R-:W-:-:S07]  /*9f30*/  IMAD R18, R5, UR4, R18 ;  /* 0x0000000405127c24 */ /* 0x001fce000f8e0212 */
.L_x_812:
        /* <DEDUP_REMOVED lines=19> */
.L_x_816:
[----:B------:R-:W2:Y:S02]  /*a070*/  LDG.E.U8 R2, desc[UR36][R2.64] ;  /* 0x0000002402027981 */ /* 0x000ea4000c1e1100 */
[----:B--2---:R-:W-:-:S04]  /*a080*/  I2FP.F32.U32 R0, R2 ;  /* 0x0000000200007245 */ /* 0x004fc80000201000 */
[----:B------:R-:W-:-:S04]  /*a090*/  F2FP.BF16.F32.PACK_AB R0, RZ, R0 ;  /* 0x00000000ff00723e */ /* 0x000fc800000010ff */
[----:B------:R-:W-:Y:S01]  /*a0a0*/  PRMT R19, R0, 0x7610, R19 ;  /* 0x0000761000137816 */ /* 0x000fe20000000013 */
[----:B------:R-:W-:Y:S06]  /*a0b0*/  BRA `(.L_x_818) ;  /* 0x0000000c00c07947 */ /* 0x000fec0003800000 */
.L_x_815:
        /* <DEDUP_REMOVED lines=11> */
.L_x_820:
[----:B------:R-:W2:Y:S02]  /*a170*/  LDG.E R2, desc[UR36][R2.64] ;  /* 0x0000002402027981 */ /* 0x000ea4000c1e1900 */
[----:B--2---:R-:W-:-:S04]  /*a180*/  I2FP.F32.S32 R0, R2 ;  /* 0x0000000200007245 */ /* 0x004fc80000201400 */
[----:B------:R-:W-:-:S04]  /*a190*/  F2FP.BF16.F32.PACK_AB R0, RZ, R0 ;  /* 0x00000000ff00723e */ /* 0x000fc800000010ff */
[----:B------:R-:W-:Y:S01]  /*a1a0*/  PRMT R19, R0, 0x7610, R19 ;  /* 0x0000761000137816 */ /* 0x000fe20000000013 */
[----:B------:R-:W-:Y:S06]  /*a1b0*/  BRA `(.L_x_818) ;  /* 0x0000000c00807947 */ /* 0x000fec0003800000 */
.L_x_819:
[----:B------:R-:W2:Y:S02]  /*a1c0*/  LDG.E.U16 R2, desc[UR36][R2.64] ;  /* 0x0000002402027981 */ /* 0x000ea4000c1e1500 */
[----:B--2---:R-:W0:Y:S02]  /*a1d0*/  I2F.S16 R0, R2 ;  /* 0x0000000200007306 */ /* 0x004e240000101400 */
[----:B0-----:R-:W-:-:S04]  /*a1e0*/  F2FP.BF16.F32.PACK_AB R0, RZ, R0 ;  /* 0x00000000ff00723e */ /* 0x001fc800000010ff */
[----:B------:R-:W-:Y:S01]  /*a1f0*/  PRMT R19, R0, 0x7610, R19 ;  /* 0x0000761000137816 */ /* 0x000fe20000000013 */
[----:B------:R-:W-:Y:S06]  /*a200*/  BRA `(.L_x_818) ;  /* 0x0000000c006c7947 */ /* 0x000fec0003800000 */
.L_x_814:
        /* <DEDUP_REMOVED lines=9> */
.L_x_822:
[----:B------:R-:W2:Y:S02]  /*a2a0*/  LDG.E.U16 R0, desc[UR36][R2.64] ;  /* 0x0000002402007981 */ /* 0x000ea4000c1e1500 */
[----:B--2---:R-:W-:-:S05]  /*a2b0*/  HADD2.F32 R0, -RZ, R0.H0_H0 ;  /* 0x20000000ff007230 */ /* 0x004fca0000004100 */
[----:B------:R-:W-:-:S04]  /*a2c0*/  F2FP.BF16.F32.PACK_AB R0, RZ, R0 ;  /* 0x00000000ff00723e */ /* 0x000fc800000010ff */
[----:B------:R-:W-:Y:S01]  /*a2d0*/  PRMT R19, R0, 0x7610, R19 ;  /* 0x0000761000137816 */ /* 0x000fe20000000013 */
[----:B------:R-:W-:Y:S06]  /*a2e0*/  BRA `(.L_x_818) ;  /* 0x0000000c00347947 */ /* 0x000fec0003800000 */
.L_x_821:
        /* <DEDUP_REMOVED lines=9> */
.L_x_824:
[----:B------:R-:W2:Y:S02]  /*a380*/  LDG.E.U16 R2, desc[UR36][R2.64] ;  /* 0x0000002402027981 */ /* 0x000ea4000c1e1500 */
[----:B--2---:R-:W-:-:S05]  /*a390*/  HADD2.F32 R0, -RZ, R2.H0_H0 ;  /* 0x20000002ff007230 */ /* 0x004fca0000004100 */
[----:B------:R-:W-:-:S04]  /*a3a0*/  F2FP.BF16.F32.PACK_AB R0, RZ, R0 ;  /* 0x00000000ff00723e */ /* 0x000fc800000010ff */
[----:B------:R-:W-:Y:S01]  /*a3b0*/  PRMT R19, R0, 0x7610, R19 ;  /* 0x0000761000137816 */ /* 0x000fe20000000013 */
[----:B------:R-:W-:Y:S06]  /*a3c0*/  BRA `(.L_x_818) ;  /* 0x0000000800fc7947 */ /* 0x000fec0003800000 */
.L_x_823:
        /* <DEDUP_REMOVED lines=9> */
.L_x_813:
        /* <DEDUP_REMOVED lines=14> */
.L_x_827:
        /* <DEDUP_REMOVED lines=9> */
.L_x_826:
        /* <DEDUP_REMOVED lines=27> */
.L_x_829:
        /* <DEDUP_REMOVED lines=14> */
.L_x_828:
[----:B------:R0:W5:Y:S01]  /*a860*/  LDG.E.U16 R19, desc[UR36][R2.64] ;  /* 0x0000002402137981 */ /* 0x000162000c1e1500 */
[----:B------:R-:W-:Y:S05]  /*a870*/  BRA `(.L_x_818) ;  /* 0x0000000400d07947 */ /* 0x000fea0003800000 */
.L_x_825:
        /* <DEDUP_REMOVED lines=13> */
.L_x_832:
        /* <DEDUP_REMOVED lines=21> */
.L_x_836:
[----:B------:R-:W-:Y:S05]  /*aaa0*/  BSYNC.RECONVERGENT B1 ;  /* 0x0000000000017941 */ /* 0x000fea0003800200 */
.L_x_835:
[----:B------:R-:W-:Y:S01]  /*aab0*/  IMAD.SHL.U32 R0, R0, 0x100000, RZ ;  /* 0x0010000000007824 */ /* 0x000fe200078e00ff */
[----:B------:R-:W-:-:S04]  /*aac0*/  LEA R2, R2, 0x3b800000, 0x17 ;  /* 0x3b80000002027811 */ /* 0x000fc800078eb8ff */
[----:B------:R-:W-:-:S07]  /*aad0*/  LOP3.LUT R0, R2, R0, R7, 0xfe, !PT ;  /* 0x0000000002007212 */ /* 0x000fce00078efe07 */
.L_x_834:
[----:B------:R-:W-:Y:S05]  /*aae0*/  BSYNC.RECONVERGENT B0 ;  /* 0x0000000000007941 */ /* 0x000fea0003800200 */
.L_x_833:
[----:B------:R-:W-:-:S04]  /*aaf0*/  F2FP.BF16.F32.PACK_AB R0, RZ, R0 ;  /* 0x00000000ff00723e */ /* 0x000fc800000010ff */
[----:B------:R-:W-:Y:S01]  /*ab00*/  PRMT R19, R0, 0x7610, R19 ;  /* 0x0000761000137816 */ /* 0x000fe20000000013 */
[----:B------:R-:W-:Y:S06]  /*ab10*/  BRA `(.L_x_818) ;  /* 0x0000000400287947 */ /* 0x000fec0003800000 */
.L_x_831:
        /* <DEDUP_REMOVED lines=21> */
.L_x_840:
[----:B------:R-:W-:Y:S05]  /*ac70*/  BSYNC.RECONVERGENT B1 ;  /* 0x0000000000017941 */ /* 0x000fea0003800200 */
.L_x_839:
[----:B------:R-:W-:Y:S01]  /*ac80*/  IMAD.SHL.U32 R0, R0, 0x200000, RZ ;  /* 0x0020000000007824 */ /* 0x000fe200078e00ff */
[----:B------:R-:W-:-:S04]  /*ac90*/  LEA R2, R2, 0x37800000, 0x17 ;  /* 0x3780000002027811 */ /* 0x000fc800078eb8ff */
[----:B------:R-:W-:-:S07]  /*aca0*/  LOP3.LUT R0, R2, R0, R7, 0xfe, !PT ;  /* 0x0000000002007212 */ /* 0x000fce00078efe07 */
.L_x_838:
[----:B------:R-:W-:Y:S05]  /*acb0*/  BSYNC.RECONVERGENT B0 ;  /* 0x0000000000007941 */ /* 0x000fea0003800200 */
.L_x_837:
[----:B------:R-:W-:-:S04]  /*acc0*/  F2FP.BF16.F32.PACK_AB R0, RZ, R0 ;  /* 0x00000000ff00723e */ /* 0x000fc800000010ff */
[----:B------:R-:W-:Y:S01]  /*acd0*/  PRMT R19, R0, 0x7610, R19 ;  /* 0x0000761000137816 */ /* 0x000fe20000000013 */
[----:B------:R-:W-:Y:S06]  /*ace0*/  BRA `(.L_x_818) ;  /* 0x0000000000b47947 */ /* 0x000fec0003800000 */
.L_x_830:
        /* <DEDUP_REMOVED lines=14> */
.L_x_844:
[----:B------:R-:W-:Y:S05]  /*add0*/  BSYNC.RECONVERGENT B0 ;  /* 0x0000000000007941 */ /* 0x000fea0003800200 */
.L_x_843:
[----:B------:R-:W-:-:S04]  /*ade0*/  F2FP.BF16.F32.PACK_AB R0, RZ, R0 ;  /* 0x00000000ff00723e */ /* 0x000fc800000010ff */
[----:B------:R-:W-:Y:S01]  /*adf0*/  PRMT R19, R0, 0x7610, R19 ;  /* 0x0000761000137816 */ /* 0x000fe20000000013 */
[----:B------:R-:W-:Y:S06]  /*ae00*/  BRA `(.L_x_818) ;  /* 0x00000000006c7947 */ /* 0x000fec0003800000 */
.L_x_817:
        /* <DEDUP_REMOVED lines=11> */
[----:B------:R-:W-:Y:S02]  /*aec0*/  IMAD.U32 R7, RZ, RZ, UR7 ;  /* 0x00000007ff077e24 */ /* 0x000fe4000f8e00ff */
[----:B---3--:R-:W-:Y:S02]  /*aed0*/  IMAD.U32 R10, RZ, RZ, UR8 ;  /* 0x00000008ff0a7e24 */ /* 0x008fe4000f8e00ff */
[----:B------:R-:W-:-:S07]  /*aee0*/  IMAD.U32 R11, RZ, RZ, UR9 ;  /* 0x00000009ff0b7e24 */ /* 0x000fce000f8e00ff */
[----:B------:R-:W-:-:S07]  /*aef0*/  LEPC R20, `(.L_x_845) ;  /* 0x000000001014794e */ /* 0x000fce0000000000 */
[----:B--2---:R-:W-:Y:S05]  /*af00*/  CALL.ABS.NOINC R2 ;  /* 0x0000000002007343 */ /* 0x004fea0003c00000 */
.L_x_845:
[----:B------:R-:W-:Y:S01]  /*af10*/  PRMT R19, RZ, 0x7610, R19 ;  /* 0x00007610ff137816 */ /* 0x000fe20000000013 */
[----:B------:R-:W-:Y:S06]  /*af20*/  BRA `(.L_x_818) ;  /* 0x0000000000247947 */ /* 0x000fec0003800000 */
.L_x_842:
[----:B------:R-:W2:Y:S02]  /*af30*/  LDG.E.64 R2, desc[UR36][R2.64] ;  /* 0x0000002402027981 */ /* 0x000ea4000c1e1b00 */
[----:B--2---:R-:W0:Y:S02]  /*af40*/  I2F.U64 R0, R2 ;  /* 0x0000000200007312 */ /* 0x004e240000301000 */
[----:B0-----:R-:W-:-:S04]  /*af50*/  F2FP.BF16.F32.PACK_AB R0, RZ, R0 ;  /* 0x00000000ff00723e */ /* 0x001fc800000010ff */
[----:B------:R-:W-:Y:S01]  /*af60*/  PRMT R19, R0, 0x7610, R19 ;  /* 0x0000761000137816 */ /* 0x000fe20000000013 */
[----:B------:R-:W-:Y:S06]  /*af70*/  BRA `(.L_x_818) ;  /* 0x0000000000107947 */ /* 0x000fec0003800000 */
.L_x_841:
[----:B------:R-:W2:Y:S02]  /*af80*/  LDG.E R2, desc[UR36][R2.64] ;  /* 0x0000002402027981 */ /* 0x000ea4000c1e1900 */
[----:B--2---:R-:W-:-:S04]  /*af90*/  I2FP.F32.U32 R0, R2 ;  /* 0x0000000200007245 */ /* 0x004fc80000201000 */
[----:B------:R-:W-:-:S04]  /*afa0*/  F2FP.BF16.F32.PACK_AB R0, RZ, R0 ;  /* 0x00000000ff00723e */ /* 0x000fc800000010ff */
[----:B------:R-:W-:-:S07]  /*afb0*/  PRMT R19, R0, 0x7610, R19 ;  /* 0x0000761000137816 */ /* 0x000fce0000000013 */
.L_x_818:
        /* <DEDUP_REMOVED lines=18> */
.L_x_849:
[----:B------:R-:W2:Y:S02]  /*b0e0*/  LDG.E.U8 R2, desc[UR36][R2.64] ;  /* 0x0000002402027981 */ /* 0x000ea4000c1e1100 */
[----:B--2---:R-:W-:-:S04]  /*b0f0*/  I2FP.F32.U32 R0, R2 ;  /* 0x0000000200007245 */ /* 0x004fc80000201000 */
[----:B------:R-:W-:Y:S01]  /*b100*/  F2FP.BF16.F32.PACK_AB R0, RZ, R0 ;  /* 0x00000000ff00723e */ /* 0x000fe200000010ff */
[----:B------:R-:W-:Y:S06]  /*b110*/  BRA `(.L_x_851) ;  /* 0x0000000c00847947 */ /* 0x000fec0003800000 */
.L_x_848:
        /* <DEDUP_REMOVED lines=10> */
.L_x_853:
[----:B------:R-:W2:Y:S02]  /*b1c0*/  LDG.E R2, desc[UR36][R2.64] ;  /* 0x0000002402027981 */ /* 0x000ea4000c1e1900 */
[----:B--2---:R-:W-:-:S04]  /*b1d0*/  I2FP.F32.S32 R0, R2 ;  /* 0x0000000200007245 */ /* 0x004fc80000201400 */
[----:B------:R-:W-:Y:S01]  /*b1e0*/  F2FP.BF16.F32.PACK_AB R0, RZ, R0 ;  /* 0x00000000ff00723e */ /* 0x000fe200000010ff */
[----:B------:R-:W-:Y:S06]  /*b1f0*/  BRA `(.L_x_851) ;  /* 0x0000000c004c7947 */ /* 0x000fec0003800000 */
.L_x_852:
[----:B------:R-:W2:Y:S02]  /*b200*/  LDG.E.U16 R2, desc[UR36][R2.64] ;  /* 0x0000002402027981 */ /* 0x000ea4000c1e1500 */
[----:B--2---:R-:W0:Y:S02]  /*b210*/  I2F.S16 R0, R2 ;  /* 0x0000000200007306 */ /* 0x004e240000101400 */
[----:B0-----:R-:W-:Y:S01]  /*b220*/  F2FP.BF16.F32.PACK_AB R0, RZ, R0 ;  /* 0x00000000ff00723e */ /* 0x001fe200000010ff */
[----:B------:R-:W-:Y:S06]  /*b230*/  BRA `(.L_x_851) ;  /* 0x0000000c003c7947 */ /* 0x000fec0003800000 */
.L_x_847:
        /* <DEDUP_REMOVED lines=9> */
.L_x_855:
[----:B------:R-:W2:Y:S02]  /*b2d0*/  LDG.E.U16 R0, desc[UR36][R2.64] ;  /* 0x0000002402007981 */ /* 0x000ea4000c1e1500 */
[----:B--2---:R-:W-:-:S05]  /*b2e0*/  HADD2.F32 R0, -RZ, R0.H0_H0 ;  /* 0x20000000ff007230 */ /* 0x004fca0000004100 */
[----:B------:R-:W-:Y:S01]  /*b2f0*/  F2FP.BF16.F32.PACK_AB R0, RZ, R0 ;  /* 0x00000000ff00723e */ /* 0x000fe200000010ff */
[----:B------:R-:W-:Y:S06]  /*b300*/  BRA `(.L_x_851) ;  /* 0x0000000c00087947 */ /* 0x000fec0003800000 */
.L_x_854:
        /* <DEDUP_REMOVED lines=9> */
.L_x_857:
[----:B------:R-:W2:Y:S02]  /*b3a0*/  LDG.E.U16 R2, desc[UR36][R2.64] ;  /* 0x0000002402027981 */ /* 0x000ea4000c1e1500 */
[----:B--2---:R-:W-:-:S05]  /*b3b0*/  HADD2.F32 R0, -RZ, R2.H0_H0 ;  /* 0x20000002ff007230 */ /* 0x004fca0000004100 */
[----:B------:R-:W-:Y:S01]  /*b3c0*/  F2FP.BF16.F32.PACK_AB R0, RZ, R0 ;  /* 0x00000000ff00723e */ /* 0x000fe200000010ff */
[----:B------:R-:W-:Y:S06]  /*b3d0*/  BRA `(.L_x_851) ;  /* 0x0000000800d47947 */ /* 0x000fec0003800000 */
.L_x_856:
        /* <DEDUP_REMOVED lines=8> */
.L_x_846:
        /* <DEDUP_REMOVED lines=13> */
.L_x_860:
        /* <DEDUP_REMOVED lines=8> */
.L_x_859:
        /* <DEDUP_REMOVED lines=27> */
.L_x_862:
        /* <DEDUP_REMOVED lines=13> */
.L_x_861:
[----:B------:R0:W5:Y:S01]  /*b830*/  LDG.E.U16 R0, desc[UR36][R2.64] ;  /* 0x0000002402007981 */ /* 0x000162000c1e1500 */
[----:B------:R-:W-:Y:S05]  /*b840*/  BRA `(.L_x_851) ;  /* 0x0000000400b87947 */ /* 0x000fea0003800000 */
.L_x_858:
        /* <DEDUP_REMOVED lines=12> */
.L_x_865:
        /* <DEDUP_REMOVED lines=21> */
.L_x_869:
[----:B------:R-:W-:Y:S05]  /*ba60*/  BSYNC.RECONVERGENT B1 ;  /* 0x0000000000017941 */ /* 0x000fea0003800200 */
.L_x_868:
[----:B------:R-:W-:Y:S01]  /*ba70*/  IMAD.SHL.U32 R0, R0, 0x100000, RZ ;  /* 0x0010000000007824 */ /* 0x000fe200078e00ff */
[----:B------:R-:W-:-:S04]  /*ba80*/  LEA R2, R2, 0x3b800000, 0x17 ;  /* 0x3b80000002027811 */ /* 0x000fc800078eb8ff */
[----:B------:R-:W-:-:S07]  /*ba90*/  LOP3.LUT R0, R2, R0, R7, 0xfe, !PT ;  /* 0x0000000002007212 */ /* 0x000fce00078efe07 */
.L_x_867:
[----:B------:R-:W-:Y:S05]  /*baa0*/  BSYNC.RECONVERGENT B0 ;  /* 0x0000000000007941 */ /* 0x000fea0003800200 */
.L_x_866:
[----:B------:R-:W-:Y:S01]  /*bab0*/  F2FP.BF16.F32.PACK_AB R0, RZ, R0 ;  /* 0x00000000ff00723e */ /* 0x000fe200000010ff */
[----:B------:R-:W-:Y:S06]  /*bac0*/  BRA `(.L_x_851) ;  /* 0x0000000400187947 */ /* 0x000fec0003800000 */
.L_x_864:
        /* <DEDUP_REMOVED lines=21> */
.L_x_873:
[----:B------:R-:W-:Y:S05]  /*bc20*/  BSYNC.RECONVERGENT B1 ;  /* 0x0000000000017941 */ /* 0x000fea0003800200 */
.L_x_872:
[----:B------:R-:W-:Y:S01]  /*bc30*/  IMAD.SHL.U32 R0, R0, 0x200000, RZ ;  /* 0x0020000000007824 */ /* 0x000fe200078e00ff */
[----:B------:R-:W-:-:S04]  /*bc40*/  LEA R2, R2, 0x37800000, 0x17 ;  /* 0x3780000002027811 */ /* 0x000fc800078eb8ff */
[----:B------:R-:W-:-:S07]  /*bc50*/  LOP3.LUT R0, R2, R0, R7, 0xfe, !PT ;  /* 0x0000000002007212 */ /* 0x000fce00078efe07 */
.L_x_871:
[----:B------:R-:W-:Y:S05]  /*bc60*/  BSYNC.RECONVERGENT B0 ;  /* 0x0000000000007941 */ /* 0x000fea0003800200 */
.L_x_870:
[----:B------:R-:W-:Y:S01]  /*bc70*/  F2FP.BF16.F32.PACK_AB R0, RZ, R0 ;  /* 0x00000000ff00723e */ /* 0x000fe200000010ff */
[----:B------:R-:W-:Y:S06]  /*bc80*/  BRA `(.L_x_851) ;  /* 0x0000000000a87947 */ /* 0x000fec0003800000 */
.L_x_863:
        /* <DEDUP_REMOVED lines=14> */
.L_x_877:
[----:B------:R-:W-:Y:S05]  /*bd70*/  BSYNC.RECONVERGENT B0 ;  /* 0x0000000000007941 */ /* 0x000fea0003800200 */
.L_x_876:
[----:B------:R-:W-:Y:S01]  /*bd80*/  F2FP.BF16.F32.PACK_AB R0, RZ, R0 ;  /* 0x00000000ff00723e */ /* 0x000fe200000010ff */
[----:B------:R-:W-:Y:S06]  /*bd90*/  BRA `(.L_x_851) ;  /* 0x0000000000647947 */ /* 0x000fec0003800000 */
.L_x_850:
        /* <DEDUP_REMOVED lines=15> */
[----:B--2--5:R-:W-:Y:S05]  /*be90*/  CALL.ABS.NOINC R2 ;  /* 0x0000000002007343 */ /* 0x024fea0003c00000 */
.L_x_878:
[----:B------:R-:W-:Y:S01]  /*bea0*/  PRMT R0, RZ, 0x7610, R0 ;  /* 0x00007610ff007816 */ /* 0x000fe20000000000 */
[----:B------:R-:W-:Y:S06]  /*beb0*/  BRA `(.L_x_851) ;  /* 0x00000000001c7947 */ /* 0x000fec0003800000 */
.L_x_875:
[----:B------:R-:W2:Y:S02]  /*bec0*/  LDG.E.64 R2, desc[UR36][R2.64] ;  /* 0x0000002402027981 */ /* 0x000ea4000c1e1b00 */
[----:B--2---:R-:W0:Y:S02]  /*bed0*/  I2F.U64 R0, R2 ;  /* 0x0000000200007312 */ /* 0x004e240000301000 */
[----:B0-----:R-:W-:Y:S01]  /*bee0*/  F2FP.BF16.F32.PACK_AB R0, RZ, R0 ;  /* 0x00000000ff00723e */ /* 0x001fe200000010ff */
[----:B------:R-:W-:Y:S06]  /*bef0*/  BRA `(.L_x_851) ;  /* 0x00000000000c7947 */ /* 0x000fec0003800000 */
.L_x_874:
[----:B------:R-:W2:Y:S02]  /*bf00*/  LDG.E R2, desc[UR36][R2.64] ;  /* 0x0000002402027981 */ /* 0x000ea4000c1e1900 */
[----:B--2---:R-:W-:-:S04]  /*bf10*/  I2FP.F32.U32 R0, R2 ;  /* 0x0000000200007245 */ /* 0x004fc80000201000 */
[----:B------:R-:W-:-:S07]  /*bf20*/  F2FP.BF16.F32.PACK_AB R0, RZ, R0 ;  /* 0x00000000ff00723e */ /* 0x000fce00000010ff */
.L_x_851:
        /* <DEDUP_REMOVED lines=23> */
.L_x_883:
[----:B------:R4:W-:Y:S01]  /*c0a0*/  STG.E.U8 desc[UR36][R2.64], R4 ;  /* 0x0000000402007986 */ /* 0x0009e2000c101124 */
[----:B------:R-:W-:Y:S05]  /*c0b0*/  BRA `(.L_x_885) ;  /* 0x0000000800fc7947 */ /* 0x000fea0003800000 */
.L_x_882:
        /* <DEDUP_REMOVED lines=9> */
.L_x_887:
[----:B------:R2:W-:Y:S01]  /*c150*/  STG.E desc[UR36][R2.64], R4 ;  /* 0x0000000402007986 */ /* 0x0005e2000c101924 */
[----:B------:R-:W-:Y:S05]  /*c160*/  BRA `(.L_x_885) ;  /* 0x0000000800d07947 */ /* 0x000fea0003800000 */
.L_x_886:
[----:B------:R0:W-:Y:S01]  /*c170*/  STG.E.U16 desc[UR36][R2.64], R4 ;  /* 0x0000000402007986 */ /* 0x0001e2000c101524 */
[----:B------:R-:W-:Y:S05]  /*c180*/  BRA `(.L_x_885) ;  /* 0x0000000800c87947 */ /* 0x000fea0003800000 */
.L_x_881:
        /* <DEDUP_REMOVED lines=9> */
.L_x_889:
[----:B------:R-:W-:-:S04]  /*c220*/  I2FP.F32.U32 R0, R4 ;  /* 0x0000000400007245 */ /* 0x000fc80000201000 */
[----:B------:R-:W-:-:S05]  /*c230*/  F2FP.F16.F32.PACK_AB R0, RZ, R0 ;  /* 0x00000000ff00723e */ /* 0x000fca00000000ff */
[----:B------:R0:W-:Y:S01]  /*c240*/  STG.E.U16 desc[UR36][R2.64], R0 ;  /* 0x0000000002007986 */ /* 0x0001e2000c101524 */
[----:B------:R-:W-:Y:S05]  /*c250*/  BRA `(.L_x_885) ;  /* 0x0000000800947947 */ /* 0x000fea0003800000 */
.L_x_888:
        /* <DEDUP_REMOVED lines=10> */
.L_x_891:
[----:B------:R-:W-:-:S04]  /*c300*/  I2FP.F32.U32 R4, R4 ;  /* 0x0000000400047245 */ /* 0x000fc80000201000 */
[----:B------:R-:W-:-:S04]  /*c310*/  F2FP.F16.F32.PACK_AB R5, RZ, R4 ;  /* 0x00000004ff05723e */ /* 0x000fc800000000ff */
[----:B------:R-:W-:-:S05]  /*c320*/  PRMT R5, R5, 0x5410, RZ ;  /* 0x0000541005057816 */ /* 0x000fca00000000ff */
[----:B------:R0:W-:Y:S01]  /*c330*/  STG.E desc[UR36][R2.64], R5 ;  /* 0x0000000502007986 */ /* 0x0001e2000c101924 */
[----:B------:R-:W-:Y:S05]  /*c340*/  BRA `(.L_x_885) ;  /* 0x0000000800587947 */ /* 0x000fea0003800000 */
.L_x_890:
[----:B------:R-:W0:Y:S02]  /*c350*/  I2F.F64.U32 R4, R4 ;  /* 0x0000000400047312 */ /* 0x000e240000201800 */
[----:B0-----:R0:W-:Y:S01]  /*c360*/  STG.E.64 desc[UR36][R2.64], R4 ;  /* 0x0000000402007986 */ /* 0x0011e2000c101b24 */
[----:B------:R-:W-:Y:S05]  /*c370*/  BRA `(.L_x_885) ;  /* 0x00000008004c7947 */ /* 0x000fea0003800000 */
.L_x_880:
        /* <DEDUP_REMOVED lines=12> */
.L_x_895:
        /* <DEDUP_REMOVED lines=17> */
.L_x_897:
[----:B------:R-:W-:Y:S05]  /*c550*/  BSYNC.RECONVERGENT B0 ;  /* 0x0000000000007941 */ /* 0x000fea0003800200 */
.L_x_896:
[----:B------:R0:W-:Y:S01]  /*c560*/  STG.E.U8 desc[UR36][R2.64], R0 ;  /* 0x0000000002007986 */ /* 0x0001e2000c101124 */
[----:B------:R-:W-:Y:S05]  /*c570*/  BRA `(.L_x_885) ;  /* 0x0000000400cc7947 */ /* 0x000fea0003800000 */
.L_x_894:
        /* <DEDUP_REMOVED lines=17> */
.L_x_899:
[----:B------:R-:W-:Y:S05]  /*c690*/  BSYNC.RECONVERGENT B0 ;  /* 0x0000000000007941 */ /* 0x000fea0003800200 */
.L_x_898:
[----:B------:R0:W-:Y:S01]  /*c6a0*/  STG.E.U8 desc[UR36][R2.64], R0 ;  /* 0x0000000002007986 */ /* 0x0001e2000c101124 */
[----:B------:R-:W-:Y:S05]  /*c6b0*/  BRA `(.L_x_885) ;  /* 0x00000004007c7947 */ /* 0x000fea0003800000 */
.L_x_893:
        /* <DEDUP_REMOVED lines=21> */
.L_x_901:
[----:B------:R-:W-:-:S05]  /*c810*/  IMAD.MOV.U32 R5, RZ, RZ, RZ ;  /* 0x000000ffff057224 */ /* 0x000fca00078e00ff */
[----:B------:R0:W-:Y:S01]  /*c820*/  STG.E.64 desc[UR36][R2.64], R4 ;  /* 0x0000000402007986 */ /* 0x0001e2000c101b24 */
[----:B------:R-:W-:Y:S05]  /*c830*/  BRA `(.L_x_885) ;  /* 0x00000004001c7947 */ /* 0x000fea0003800000 */
.L_x_900:
[----:B------:R0:W-:Y:S01]  /*c840*/  STG.E desc[UR36][R2.64], R4 ;  /* 0x0000000402007986 */ /* 0x0001e2000c101924 */
[----:B------:R-:W-:Y:S05]  /*c850*/  BRA `(.L_x_885) ;  /* 0x0000000400147947 */ /* 0x000fea0003800000 */
.L_x_892:
        /* <DEDUP_REMOVED lines=8> */
.L_x_903:
[----:B------:R-:W0:Y:S01]  /*c8e0*/  I2F.F64.U32 R4, R4 ;  /* 0x0000000400047312 */ /* 0x000e220000201800 */
[----:B------:R-:W-:-:S05]  /*c8f0*/  CS2R R6, SRZ ;  /* 0x0000000000067805 */ /* 0x000fca000001ff00 */
[----:B0-----:R0:W-:Y:S01]  /*c900*/  STG.E.128 desc[UR36][R2.64], R4 ;  /* 0x0000000402007986 */ /* 0x0011e2000c101d24 */
[----:B------:R-:W-:Y:S05]  /*c910*/  BRA `(.L_x_885) ;  /* 0x0000000000e47947 */ /* 0x000fea0003800000 */
.L_x_902:
[----:B------:R-:W-:-:S09]  /*c920*/  UISETP.NE.AND UP0, UPT, UR4, 0xf, UPT ;  /* 0x0000000f0400788c */ /* 0x000fd2000bf05270 */
[----:B------:R-:W-:Y:S05]  /*c930*/  BRA.U !UP0, `(.L_x_904) ;  /* 0x0000000108d07547 */ /* 0x000fea000b800000 */
[----:B------:R-:W-:-:S09]  /*c940*/  UISETP.NE.AND UP0, UPT, UR4, 0x17, UPT ;  /* 0x000000170400788c */ /* 0x000fd2000bf05270 */
[----:B------:R-:W-:Y:S05]  /*c950*/  BRA.U !UP0, `(.L_x_905) ;  /* 0x0000000108847547 */ /* 0x000fea000b800000 */
[----:B------:R-:W-:-:S09]  /*c960*/  UISETP.NE.AND UP0, UPT, UR4, 0x18, UPT ;  /* 0x000000180400788c */ /* 0x000fd2000bf05270 */
[----:B------:R-:W-:Y:S05]  /*c970*/  BRA.U !UP0, `(.L_x_906) ;  /* 0x0000000108447547 */ /* 0x000fea000b800000 */
.L_x_884:
        /* <DEDUP_REMOVED lines=8> */
[----:B0-----:R-:W-:Y:S01]  /*ca00*/  IMAD.U32 R4, RZ, RZ, UR4 ;  /* 0x00000004ff047e24 */ /* 0x001fe2000f8e00ff */
[----:B------:R-:W-:Y:S01]  /*ca10*/  MOV R5, UR5 ;  /* 0x0000000500057c02 */ /* 0x000fe20008000f00 */
[----:B---3--:R-:W-:-:S02]  /*ca20*/  IMAD.U32 R6, RZ, RZ, UR6 ;  /* 0x00000006ff067e24 */ /* 0x008fc4000f8e00ff */
[----:B------:R-:W-:Y:S02]  /*ca30*/  IMAD.U32 R7, RZ, RZ, UR7 ;  /* 0x00000007ff077e24 */ /* 0x000fe4000f8e00ff */
[----:B----4-:R-:W-:Y:S02]  /*ca40*/  IMAD.U32 R10, RZ, RZ, UR8 ;  /* 0x00000008ff0a7e24 */ /* 0x010fe4000f8e00ff */
[----:B-1----:R-:W-:-:S07]  /*ca50*/  IMAD.U32 R11, RZ, RZ, UR9 ;  /* 0x00000009ff0b7e24 */ /* 0x002fce000f8e00ff */
[----:B------:R-:W-:-:S07]  /*ca60*/  LEPC R20, `(.L_x_907) ;  /* 0x000000001014794e */ /* 0x000fce0000000000 */
[----:B--2---:R-:W-:Y:S05]  /*ca70*/  CALL.ABS.NOINC R2 ;  /* 0x0000000002007343 */ /* 0x004fea0003c00000 */
.L_x_907:
[----:B------:R-:W-:Y:S05]  /*ca80*/  BRA `(.L_x_885) ;  /* 0x0000000000887947 */ /* 0x000fea0003800000 */
.L_x_906:
[----:B------:R-:W-:Y:S01]  /*ca90*/  I2FP.F32.U32 R7, R4 ;  /* 0x0000000400077245 */ /* 0x000fe20000201000 */
[----:B------:R-:W-:Y:S01]  /*caa0*/  BSSY.RECONVERGENT B0, `(.L_x_908) ;  /* 0x000000a000007945 */ /* 0x000fe20003800200 */
[----:B------:R-:W-:Y:S02]  /*cab0*/  HFMA2 R5, -RZ, RZ, 0, 7.569789886474609375e-06 ;  /* 0x0000007fff057431 */ /* 0x000fe400000001ff */
        /* <DEDUP_REMOVED lines=8> */
.L_x_909:
[----:B------:R-:W-:Y:S05]  /*cb40*/  BSYNC.RECONVERGENT B0 ;  /* 0x0000000000007941 */ /* 0x000fea0003800200 */
.L_x_908:
[----:B------:R0:W-:Y:S01]  /*cb50*/  STG.E.U8 desc[UR36][R2.64], R5 ;  /* 0x0000000502007986 */ /* 0x0001e2000c101124 */
[----:B------:R-:W-:Y:S05]  /*cb60*/  BRA `(.L_x_885) ;  /* 0x0000000000507947 */ /* 0x000fea0003800000 */
.L_x_905:
        /* <DEDUP_REMOVED lines=12> */
.L_x_910:
[----:B------:R-:W-:Y:S01]  /*cc30*/  IMAD.MOV.U32 R5, RZ, RZ, 0x7f ;  /* 0x0000007fff057424 */ /* 0x000fe200078e00ff */
[----:B------:R-:W-:-:S04]  /*cc40*/  ISETP.GT.U32.AND P0, PT, R7, 0x7f800000, PT ;  /* 0x7f8000000700780c */ /* 0x000fc80003f04070 */
[----:B------:R-:W-:-:S05]  /*cc50*/  SEL R5, R5, 0x7c, P0 ;  /* 0x0000007c05057807 */ /* 0x000fca0000000000 */
[----:B------:R0:W-:Y:S01]  /*cc60*/  STG.E.U8 desc[UR36][R2.64], R5 ;  /* 0x0000000502007986 */ /* 0x0001e2000c101124 */
[----:B------:R-:W-:Y:S05]  /*cc70*/  BRA `(.L_x_885) ;  /* 0x00000000000c7947 */ /* 0x000fea0003800000 */
.L_x_904:
[----:B------:R-:W-:-:S04]  /*cc80*/  I2FP.F32.U32 R0, R4 ;  /* 0x0000000400007245 */ /* 0x000fc80000201000 */
[----:B------:R-:W-:-:S05]  /*cc90*/  F2FP.BF16.F32.PACK_AB R0, RZ, R0 ;  /* 0x00000000ff00723e */ /* 0x000fca00000010ff */
[----:B------:R0:W-:Y:S02]  /*cca0*/  STG.E.U16 desc[UR36][R2.64], R0 ;  /* 0x0000000002007986 */ /* 0x0001e4000c101524 */
.L_x_885:
[----:B------:R-:W-:Y:S05]  /*ccb0*/  BSYNC.RECONVERGENT B6 ;  /* 0x0000000000067941 */ /* 0x000fea0003800200 */
.L_x_879:
[----:B------:R-:W-:-:S07]  /*ccc0*/  VIADD R17, R17, 0x80 ;  /* 0x0000008011117836 */ /* 0x000fce0000000000 */
.L_x_811:
[----:B------:R-:W-:Y:S05]  /*ccd0*/  BSYNC.RECONVERGENT B7 ;  /* 0x0000000000077941 */ /* 0x000fea0003800200 */
.L_x_810:
[----:B------:R-:W5:Y:S02]  /*cce0*/  LDCU UR4, c[0x0][0x380] ;  /* 0x00007000ff0477ac */ /* 0x000f640008000800 */
[----:B-----5:R-:W-:-:S13]  /*ccf0*/  ISETP.GE.AND P0, PT, R17, UR4, PT ;  /* 0x0000000411007c0c */ /* 0x020fda000bf06270 */
[----:B------:R-:W-:Y:S05]  /*cd00*/  @P0 EXIT ;  /* 0x000000000000094d */ /* 0x000fea0003800000 */
[----:B------:R-:W5:Y:S01]  /*cd10*/  LDCU UR4, c[0x0][0x388] ;  /* 0x00007100ff0477ac */ /* 0x000f620008000800 */
[----:B------:R-:W-:Y:S02]  /*cd20*/  IMAD.MOV.U32 R18, RZ, RZ, RZ ;  /* 0x000000ffff127224 */ /* 0x000fe400078e00ff */
        /* <DEDUP_REMOVED lines=19> */
[----:B------:R-:W-:Y:S01]  /*ce60*/  MOV R2, RZ ;  /* 0x000000ff00027202 */ /* 0x000fe20000000f00 */
        /* <DEDUP_REMOVED lines=332> */
.L_x_911:
[----:B------:R-:W1:Y:S01]  /*e330*/  LDCU.64 UR8, c[0x0][0x5f0] ;  /* 0x0000be00ff0877ac */ /* 0x000e620008000a00 */
[----:B------:R-:W0:Y:S01]  /*e340*/  LDCU.64 UR6, c[0x0][0x5e8] ;  /* 0x0000bd00ff0677ac */ /* 0x000e220008000a00 */
[----:B------:R-:W-:-:S04]  /*e350*/  UPRMT UR4, UR39, 0x9910, URZ ;  /* 0x0000991027047896 */ /* 0x000fc800080000ff */
[----:B------:R-:W-:Y:S01]  /*e360*/  UISETP.GT.AND UP0, UPT, UR4, 0x9, UPT ;  /* 0x000000090400788c */ /* 0x000fe2000bf04270 */
[----:B-1234-:R-:W-:Y:S02]  /*e370*/  IADD3 R2, P1, PT, R0, UR8, RZ ;  /* 0x0000000800027c10 */ /* 0x01efe4000ff3e0ff */
[----:B0-----:R-:W-:-:S03]  /*e380*/  IADD3 R16, P0, PT, R16, UR6, RZ ;  /* 0x0000000610107c10 */ /* 0x001fc6000ff1e0ff */
        /* <DEDUP_REMOVED lines=16> */
.L_x_915:
[----:B------:R-:W2:Y:S02]  /*e490*/  LDG.E.U8 R2, desc[UR36][R2.64] ;  /* 0x0000002402027981 */ /* 0x000ea4000c1e1100 */
[----:B--2---:R-:W-:-:S04]  /*e4a0*/  I2FP.F32.U32 R0, R2 ;  /* 0x0000000200007245 */ /* 0x004fc80000201000 */
[----:B------:R-:W-:-:S04]  /*e4b0*/  F2FP.BF16.F32.PACK_AB R0, RZ, R0 ;  /* 0x00000000ff00723e */ /* 0x000fc800000010ff */
[----:B------:R-:W-:Y:S01]  /*e4c0*/  PRMT R19, R0, 0x7610, R19 ;  /* 0x0000761000137816 */ /* 0x000fe20000000013 */
[----:B------:R-:W-:Y:S06]  /*e4d0*/  BRA `(.L_x_917) ;  /* 0x0000000c00c07947 */ /* 0x000fec0003800000 */
.L_x_914:
        /* <DEDUP_REMOVED lines=11> */
.L_x_919:
[----:B------:R-:W2:Y:S02]  /*e590*/  LDG.E R2, desc[UR36][R2.64] ;  /* 0x0000002402027981 */ /* 0x000ea4000c1e1900 */
[----:B--2---:R-:W-:-:S04]  /*e5a0*/  I2FP.F32.S32 R0, R2 ;  /* 0x0000000200007245 */ /* 0x004fc80000201400 */
[----:B------:R-:W-:-:S04]  /*e5b0*/  F2FP.BF16.F32.PACK_AB R0, RZ, R0 ;  /* 0x00000000ff00723e */ /* 0x000fc800000010ff */
[----:B------:R-:W-:Y:S01]  /*e5c0*/  PRMT R19, R0, 0x7610, R19 ;  /* 0x0000761000137816 */ /* 0x000fe20000000013 */
[----:B------:R-:W-:Y:S06]  /*e5d0*/  BRA `(.L_x_917) ;  /* 0x0000000c00807947 */ /* 0x000fec0003800000 */
.L_x_918:
[----:B------:R-:W2:Y:S02]  /*e5e0*/  LDG.E.U16 R2, desc[UR36][R2.64] ;  /* 0x0000002402027981 */ /* 0x000ea4000c1e1500 */
[----:B--2---:R-:W0:Y:S02]  /*e5f0*/  I2F.S16 R0, R2 ;  /* 0x0000000200007306 */ /* 0x004e240000101400 */
[----:B0-----:R-:W-:-:S04]  /*e600*/  F2FP.BF16.F32.PACK_AB R0, RZ, R0 ;  /* 0x00000000ff00723e */ /* 0x001fc800000010ff */
[----:B------:R-:W-:Y:S01]  /*e610*/  PRMT R19, R0, 0x7610, R19 ;  /* 0x0000761000137816 */ /* 0x000fe20000000013 */
[----:B------:R-:W-:Y:S06]  /*e620*/  BRA `(.L_x_917) ;  /* 0x0000000c006c7947 */ /* 0x000fec0003800000 */
.L_x_913:
        /* <DEDUP_REMOVED lines=9> */
.L_x_921:
[----:B------:R-:W2:Y:S02]  /*e6c0*/  LDG.E.U16 R0, desc[UR36][R2.64] ;  /* 0x0000002402007981 */ /* 0x000ea4000c1e1500 */
[----:B--2---:R-:W-:-:S05]  /*e6d0*/  HADD2.F32 R0, -RZ, R0.H0_H0 ;  /* 0x20000000ff007230 */ /* 0x004fca0000004100 */
[----:B------:R-:W-:-:S04]  /*e6e0*/  F2FP.BF16.F32.PACK_AB R0, RZ, R0 ;  /* 0x00000000ff00723e */ /* 0x000fc800000010ff */
[----:B------:R-:W-:Y:S01]  /*e6f0*/  PRMT R19, R0, 0x7610, R19 ;  /* 0x0000761000137816 */ /* 0x000fe20000000013 */
[----:B------:R-:W-:Y:S06]  /*e700*/  BRA `(.L_x_917) ;  /* 0x0000000c00347947 */ /* 0x000fec0003800000 */
.L_x_920:
        /* <DEDUP_REMOVED lines=9> */
.L_x_923:
[----:B------:R-:W2:Y:S02]  /*e7a0*/  LDG.E.U16 R2, desc[UR36][R2.64] ;  /* 0x0000002402027981 */ /* 0x000ea4000c1e1500 */
[----:B--2---:R-:W-:-:S05]  /*e7b0*/  HADD2.F32 R0, -RZ, R2.H0_H0 ;  /* 0x20000002ff007230 */ /* 0x004fca0000004100 */
[----:B------:R-:W-:-:S04]  /*e7c0*/  F2FP.BF16.F32.PACK_AB R0, RZ, R0 ;  /* 0x00000000ff00723e */ /* 0x000fc800000010ff */
[----:B------:R-:W-:Y:S01]  /*e7d0*/  PRMT R19, R0, 0x7610, R19 ;  /* 0x0000761000137816 */ /* 0x000fe20000000013 */
[----:B------:R-:W-:Y:S06]  /*e7e0*/  BRA `(.L_x_917) ;  /* 0x0000000800fc7947 */ /* 0x000fec0003800000 */
.L_x_922:
        /* <DEDUP_REMOVED lines=9> */
.L_x_912:
        /* <DEDUP_REMOVED lines=14> */
.L_x_926:
        /* <DEDUP_REMOVED lines=9> */
.L_x_925:
        /* <DEDUP_REMOVED lines=27> */
.L_x_928:
        /* <DEDUP_REMOVED lines=14> */
.L_x_927:
[----:B------:R0:W5:Y:S01]  /*ec80*/  LDG.E.U16 R19, desc[UR36][R2.64] ;  /* 0x0000002402137981 */ /* 0x000162000c1e1500 */
[----:B------:R-:W-:Y:S05]  /*ec90*/  BRA `(.L_x_917) ;  /* 0x0000000400d07947 */ /* 0x000fea0003800000 */
.L_x_924:
        /* <DEDUP_REMOVED lines=13> */
.L_x_931:
        /* <DEDUP_REMOVED lines=21> */
.L_x_935:
[----:B------:R-:W-:Y:S05]  /*eec0*/  BSYNC.RECONVERGENT B1 ;  /* 0x0000000000017941 */ /* 0x000fea0003800200 */
.L_x_934:
[----:B------:R-:W-:Y:S01]  /*eed0*/  IMAD.SHL.U32 R0, R0, 0x100000, RZ ;  /* 0x0010000000007824 */ /* 0x000fe200078e00ff */
[----:B------:R-:W-:-:S04]  /*eee0*/  LEA R2, R2, 0x3b800000, 0x17 ;  /* 0x3b80000002027811 */ /* 0x000fc800078eb8ff */
[----:B------:R-:W-:-:S07]  /*eef0*/  LOP3.LUT R0, R2, R0, R7, 0xfe, !PT ;  /* 0x0000000002007212 */ /* 0x000fce00078efe07 */
.L_x_933:
[----:B------:R-:W-:Y:S05]  /*ef00*/  BSYNC.RECONVERGENT B0 ;  /* 0x0000000000007941 */ /* 0x000fea0003800200 */
.L_x_932:
[----:B------:R-:W-:-:S04]  /*ef10*/  F2FP.BF16.F32.PACK_AB R0, RZ, R0 ;  /* 0x00000000ff00723e */ /* 0x000fc800000010ff */
[----:B------:R-:W-:Y:S01]  /*ef20*/  PRMT R19, R0, 0x7610, R19 ;  /* 0x0000761000137816 */ /* 0x000fe20000000013 */
[----:B------:R-:W-:Y:S06]  /*ef30*/  BRA `(.L_x_917) ;  /* 0x0000000400287947 */ /* 0x000fec0003800000 */
.L_x_930:
        /* <DEDUP_REMOVED lines=21> */
.L_x_939:
[----:B------:R-:W-:Y:S05]  /*f090*/  BSYNC.RECONVERGENT B1 ;  /* 0x0000000000017941 */ /* 0x000fea0003800200 */
.L_x_938:
[----:B------:R-:W-:Y:S01]  /*f0a0*/  IMAD.SHL.U32 R0, R0, 0x200000, RZ ;  /* 0x0020000000007824 */ /* 0x000fe200078e00ff */
[----:B------:R-:W-:-:S04]  /*f0b0*/  LEA R2, R2, 0x37800000, 0x17 ;  /* 0x3780000002027811 */ /* 0x000fc800078eb8ff */
[----:B------:R-:W-:-:S07]  /*f0c0*/  LOP3.LUT R0, R2, R0, R7, 0xfe, !PT ;  /* 0x0000000002007212 */ /* 0x000fce00078efe07 */
.L_x_937:
[----:B------:R-:W-:Y:S05]  /*f0d0*/  BSYNC.RECONVERGENT B0 ;  /* 0x0000000000007941 */ /* 0x000fea0003800200 */
.L_x_936:
[----:B------:R-:W-:-:S04]  /*f0e0*/  F2FP.BF16.F32.PACK_AB R0, RZ, R0 ;  /* 0x00000000ff00723e */ /* 0x000fc800000010ff */
[----:B------:R-:W-:Y:S01]  /*f0f0*/  PRMT R19, R0, 0x7610, R19 ;  /* 0x0000761000137816 */ /* 0x000fe20000000013 */
[----:B------:R-:W-:Y:S06]  /*f100*/  BRA `(.L_x_917) ;  /* 0x0000000000b47947 */ /* 0x000fec0003800000 */
.L_x_929:
        /* <DEDUP_REMOVED lines=14> */
.L_x_943:
[----:B------:R-:W-:Y:S05]  /*f1f0*/  BSYNC.RECONVERGENT B0 ;  /* 0x0000000000007941 */ /* 0x000fea0003800200 */
.L_x_942:
[----:B------:R-:W-:-:S04]  /*f200*/  F2FP.BF16.F32.PACK_AB R0, RZ, R0 ;  /* 0x00000000ff00723e */ /* 0x000fc800000010ff */
[----:B------:R-:W-:Y:S01]  /*f210*/  PRMT R19, R0, 0x7610, R19 ;  /* 0x0000761000137816 */ /* 0x000fe20000000013 */
[----:B------:R-:W-:Y:S06]  /*f220*/  BRA `(.L_x_917) ;  /* 0x00000000006c7947 */ /* 0x000fec0003800000 */
.L_x_916:
        /* <DEDUP_REMOVED lines=16> */
.L_x_944:
[----:B------:R-:W-:Y:S01]  /*f330*/  PRMT R19, RZ, 0x7610, R19 ;  /* 0x00007610ff137816 */ /* 0x000fe20000000013 */
[----:B------:R-:W-:Y:S06]  /*f340*/  BRA `(.L_x_917) ;  /* 0x0000000000247947 */ /* 0x000fec0003800000 */
.L_x_941:
[----:B------:R-:W2:Y:S02]  /*f350*/  LDG.E.64 R2, desc[UR36][R2.64] ;  /* 0x0000002402027981 */ /* 0x000ea4000c1e1b00 */
[----:B--2---:R-:W0:Y:S02]  /*f360*/  I2F.U64 R0, R2 ;  /* 0x0000000200007312 */ /* 0x004e240000301000 */
[----:B0-----:R-:W-:-:S04]  /*f370*/  F2FP.BF16.F32.PACK_AB R0, RZ, R0 ;  /* 0x00000000ff00723e */ /* 0x001fc800000010ff */
[----:B------:R-:W-:Y:S01]  /*f380*/  PRMT R19, R0, 0x7610, R19 ;  /* 0x0000761000137816 */ /* 0x000fe20000000013 */
[----:B------:R-:W-:Y:S06]  /*f390*/  BRA `(.L_x_917) ;  /* 0x0000000000107947 */ /* 0x000fec0003800000 */
.L_x_940:
[----:B------:R-:W2:Y:S02]  /*f3a0*/  LDG.E R2, desc[UR36][R2.64] ;  /* 0x0000002402027981 */ /* 0x000ea4000c1e1900 */
[----:B--2---:R-:W-:-:S04]  /*f3b0*/  I2FP.F32.U32 R0, R2 ;  /* 0x0000000200007245 */ /* 0x004fc80000201000 */
[----:B------:R-:W-:-:S04]  /*f3c0*/  F2FP.BF16.F32.PACK_AB R0, RZ, R0 ;  /* 0x00000000ff00723e */ /* 0x000fc800000010ff */
[----:B------:R-:W-:-:S07]  /*f3d0*/  PRMT R19, R0, 0x7610, R19 ;  /* 0x0000761000137816 */ /* 0x000fce0000000013 */
.L_x_917:
        /* <DEDUP_REMOVED lines=18> */
.L_x_948:
[----:B------:R-:W2:Y:S02]  /*f500*/  LDG.E.U8 R2, desc[UR36][R2.64] ;  /* 0x0000002402027981 */ /* 0x000ea4000c1e1100 */
[----:B--2---:R-:W-:-:S04]  /*f510*/  I2FP.F32.U32 R0, R2 ;  /* 0x0000000200007245 */ /* 0x004fc80000201000 */
[----:B------:R-:W-:Y:S01]  /*f520*/  F2FP.BF16.F32.PACK_AB R0, RZ, R0 ;  /* 0x00000000ff00723e */ /* 0x000fe200000010ff */
[----:B------:R-:W-:Y:S06]  /*f530*/  BRA `(.L_x_950) ;  /* 0x0000000c00847947 */ /* 0x000fec0003800000 */
.L_x_947:
        /* <DEDUP_REMOVED lines=10> */
.L_x_952:
[----:B------:R-:W2:Y:S02]  /*f5e0*/  LDG.E R2, desc[UR36][R2.64] ;  /* 0x0000002402027981 */ /* 0x000ea4000c1e1900 */
[----:B--2---:R-:W-:-:S04]  /*f5f0*/  I2FP.F32.S32 R0, R2 ;  /* 0x0000000200007245 */ /* 0x004fc80000201400 */
[----:B------:R-:W-:Y:S01]  /*f600*/  F2FP.BF16.F32.PACK_AB R0, RZ, R0 ;  /* 0x00000000ff00723e */ /* 0x000fe200000010ff */
[----:B------:R-:W-:Y:S06]  /*f610*/  BRA `(.L_x_950) ;  /* 0x0000000c004c7947 */ /* 0x000fec0003800000 */
.L_x_951:
[----:B------:R-:W2:Y:S02]  /*f620*/  LDG.E.U16 R2, desc[UR36][R2.64] ;  /* 0x0000002402027981 */ /* 0x000ea4000c1e1500 */
[----:B--2---:R-:W0:Y:S02]  /*f630*/  I2F.S16 R0, R2 ;  /* 0x0000000200007306 */ /* 0x004e240000101400 */
[----:B0-----:R-:W-:Y:S01]  /*f640*/  F2FP.BF16.F32.PACK_AB R0, RZ, R0 ;  /* 0x00000000ff00723e */ /* 0x001fe200000010ff */
[----:B------:R-:W-:Y:S06]  /*f650*/  BRA `(.L_x_950) ;  /* 0x0000000c003c7947 */ /* 0x000fec0003800000 */
.L_x_946:
        /* <DEDUP_REMOVED lines=9> */
.L_x_954:
[----:B------:R-:W2:Y:S02]  /*f6f0*/  LDG.E.U16 R0, desc[UR36][R2.64] ;  /* 0x0000002402007981 */ /* 0x000ea4000c1e1500 */
[----:B--2---:R-:W-:-:S05]  /*f700*/  HADD2.F32 R0, -RZ, R0.H0_H0 ;  /* 0x20000000ff007230 */ /* 0x004fca0000004100 */
[----:B------:R-:W-:Y:S01]  /*f710*/  F2FP.BF16.F32.PACK_AB R0, RZ, R0 ;  /* 0x00000000ff00723e */ /* 0x000fe200000010ff */
[----:B------:R-:W-:Y:S06]  /*f720*/  BRA `(.L_x_950) ;  /* 0x0000000c00087947 */ /* 0x000fec0003800000 */
.L_x_953:
        /* <DEDUP_REMOVED lines=9> */
.L_x_956:
[----:B------:R-:W2:Y:S02]  /*f7c0*/  LDG.E.U16 R2, desc[UR36][R2.64] ;  /* 0x0000002402027981 */ /* 0x000ea4000c1e1500 */
[----:B--2---:R-:W-:-:S05]  /*f7d0*/  HADD2.F32 R0, -RZ, R2.H0_H0 ;  /* 0x20000002ff007230 */ /* 0x004fca0000004100 */
[----:B------:R-:W-:Y:S01]  /*f7e0*/  F2FP.BF16.F32.PACK_AB R0, RZ, R0 ;  /* 0x00000000ff00723e */ /* 0x000fe200000010ff */
[----:B------:R-:W-:Y:S06]  /*f7f0*/  BRA `(.L_x_950) ;  /* 0x0000000800d47947 */ /* 0x000fec0003800000 */
.L_x_955:
        /* <DEDUP_REMOVED lines=8> */
.L_x_945:
        /* <DEDUP_REMOVED lines=13> */
.L_x_959:
        /* <DEDUP_REMOVED lines=8> */
.L_x_958:
        /* <DEDUP_REMOVED lines=27> */
.L_x_961:
        /* <DEDUP_REMOVED lines=13> */
.L_x_960:
[----:B------:R0:W5:Y:S01]  /*fc50*/  LDG.E.U16 R0, desc[UR36][R2.64] ;  /* 0x0000002402007981 */ /* 0x000162000c1e1500 */
[----:B------:R-:W-:Y:S05]  /*fc60*/  BRA `(.L_x_950) ;  /* 0x0000000400b87947 */ /* 0x000fea0003800000 */
.L_x_957:
        /* <DEDUP_REMOVED lines=12> */
.L_x_964:
        /* <DEDUP_REMOVED lines=21> */
.L_x_968:
[----:B------:R-:W-:Y:S05]  /*fe80*/  BSYNC.RECONVERGENT B1 ;  /* 0x0000000000017941 */ /* 0x000fea0003800200 */
.L_x_967:
[----:B------:R-:W-:Y:S01]  /*fe90*/  IMAD.SHL.U32 R0, R0, 0x100000, RZ ;  /* 0x0010000000007824 */ /* 0x000fe200078e00ff */
[----:B------:R-:W-:-:S04]  /*fea0*/  LEA R2, R2, 0x3b800000, 0x17 ;  /* 0x3b80000002027811 */ /* 0x000fc800078eb8ff */
[----:B------:R-:W-:-:S07]  /*feb0*/  LOP3.LUT R0, R2, R0, R7, 0xfe, !PT ;  /* 0x0000000002007212 */ /* 0x000fce00078efe07 */
.L_x_966:
[----:B------:R-:W-:Y:S05]  /*fec0*/  BSYNC.RECONVERGENT B0 ;  /* 0x0000000000007941 */ /* 0x000fea0003800200 */
.L_x_965:
[----:B------:R-:W-:Y:S01]  /*fed0*/  F2FP.BF16.F32.PACK_AB R0, RZ, R0 ;  /* 0x00000000ff00723e */ /* 0x000fe200000010ff */
[----:B------:R-:W-:Y:S06]  /*fee0*/  BRA `(.L_x_950) ;  /* 0x0000000400187947 */ /* 0x000fec0003800000 */
.L_x_963:
        /* <DEDUP_REMOVED lines=21> */
.L_x_972:
[----:B------:R-:W-:Y:S05]  /*10040*/  BSYNC.RECONVERGENT B1 ;  /* 0x0000000000017941 */ /* 0x000fea0003800200 */
.L_x_971:
[----:B------:R-:W-:Y:S01]  /*10050*/  IMAD.SHL.U32 R0, R0, 0x200000, RZ ;  /* 0x0020000000007824 */ /* 0x000fe200078e00ff */
[----:B------:R-:W-:-:S04]  /*10060*/  LEA R2, R2, 0x37800000, 0x17 ;  /* 0x3780000002027811 */ /* 0x000fc800078eb8ff */
[----:B------:R-:W-:-:S07]  /*10070*/  LOP3.LUT R0, R2, R0, R7, 0xfe, !PT ;  /* 0x0000000002007212 */ /* 0x000fce00078efe07 */
.L_x_970:
[----:B------:R-:W-:Y:S05]  /*10080*/  BSYNC.RECONVERGENT B0 ;  /* 0x0000000000007941 */ /* 0x000fea0003800200 */
.L_x_969:
[----:B------:R-:W-:Y:S01]  /*10090*/  F2FP.BF16.F32.PACK_AB R0, RZ, R0 ;  /* 0x00000000ff00723e */ /* 0x000fe200000010ff */
[----:B------:R-:W-:Y:S06]  /*100a0*/  BRA `(.L_x_950) ;  /* 0x0000000000a87947 */ /* 0x000fec0003800000 */
.L_x_962:
        /* <DEDUP_REMOVED lines=14> */
.L_x_976:
[----:B------:R-:W-:Y:S05]  /*10190*/  BSYNC.RECONVERGENT B0 ;  /* 0x0000000000007941 */ /* 0x000fea0003800200 */
.L_x_975:
[----:B------:R-:W-:Y:S01]  /*101a0*/  F2FP.BF16.F32.PACK_AB R0, RZ, R0 ;  /* 0x00000000ff00723e */ /* 0x000fe200000010ff */
[----:B------:R-:W-:Y:S06]  /*101b0*/  BRA `(.L_x_950) ;  /* 0x0000000000647947 */ /* 0x000fec0003800000 */
.L_x_949:
        /* <DEDUP_REMOVED lines=16> */
.L_x_977:
[----:B------:R-:W-:Y:S01]  /*102c0*/  PRMT R0, RZ, 0x7610, R0 ;  /* 0x00007610ff007816 */ /* 0x000fe20000000000 */
[----:B------:R-:W-:Y:S06]  /*102d0*/  BRA `(.L_x_950) ;  /* 0x00000000001c7947 */ /* 0x000fec0003800000 */
.L_x_974:
[----:B------:R-:W2:Y:S02]  /*102e0*/  LDG.E.64 R2, desc[UR36][R2.64] ;  /* 0x0000002402027981 */ /* 0x000ea4000c1e1b00 */
[----:B--2---:R-:W0:Y:S02]  /*102f0*/  I2F.U64 R0, R2 ;  /* 0x0000000200007312 */ /* 0x004e240000301000 */
[----:B0-----:R-:W-:Y:S01]  /*10300*/  F2FP.BF16.F32.PACK_AB R0, RZ, R0 ;  /* 0x00000000ff00723e */ /* 0x001fe200000010ff */
[----:B------:R-:W-:Y:S06]  /*10310*/  BRA `(.L_x_950) ;  /* 0x00000000000c7947 */ /* 0x000fec0003800000 */
.L_x_973:
[----:B------:R-:W2:Y:S02]  /*10320*/  LDG.E R2, desc[UR36][R2.64] ;  /* 0x0000002402027981 */ /* 0x000ea4000c1e1900 */
[----:B--2---:R-:W-:-:S04]  /*10330*/  I2FP.F32.U32 R0, R2 ;  /* 0x0000000200007245 */ /* 0x004fc80000201000 */
[----:B------:R-:W-:-:S07]  /*10340*/  F2FP.BF16.F32.PACK_AB R0, RZ, R0 ;  /* 0x00000000ff00723e */ /* 0x000fce00000010ff */
.L_x_950:
[----:B------:R-:W-:Y:S01]  /*10350*/  UPRMT UR4, UR43, 0x9910, URZ ;  /* 0x000099102b047896 */ /* 0x000fe200080000ff */
[----:B-----5:R-:W-:Y:S02]  /*10360*/  IMAD.U32 R19, R19, 0x10000, RZ ;  /* 0x0001000013137824 */ /* 0x020fe400078e00ff */
[----:B------:R-:W-:Y:S01]  /*10370*/  IMAD.U32 R0, R0, 0x10000, RZ ;  /* 0x0001000000007824 */ /* 0x000fe200078e00ff */
[----:B------:R-:W-:Y:S02]  /*10380*/  UISETP.GT.AND UP0, UPT, UR4, 0x9, UPT ;  /* 0x000000090400788c */ /* 0x000fe4000bf04270 */
[----:B------:R-:W-:Y:S02]  /*10390*/  FSETP.NEU.FTZ.AND P0, PT, R19, RZ, PT ;  /* 0x000000ff1300720b */ /* 0x000fe40003f1d000 */
[----:B------:R-:W-:-:S04]  /*103a0*/  FSETP.NEU.FTZ.AND P1, PT, R0, RZ, PT ;  /* 0x000000ff0000720b */ /* 0x000fc80003f3d000 */
        /* <DEDUP_REMOVED lines=13> */
.L_x_981:
[----:B------:R-:W-:Y:S01]  /*10480*/  STG.E.U8 desc[UR36][R16.64], R2 ;  /* 0x0000000210007986 */ /* 0x000fe2000c101124 */
[----:B------:R-:W-:Y:S05]  /*10490*/  EXIT ;  /* 0x000000000000794d */ /* 0x000fea0003800000 */
.L_x_980:
[----:B------:R-:W-:-:S09]  /*104a0*/  UISETP.NE.AND UP0, UPT, UR4, 0x2, UPT ;  /* 0x000000020400788c */ /* 0x000fd2000bf05270 */
[----:B------:R-:W-:Y:S05]  /*104b0*/  BRA.U !UP0, `(.L_x_983) ;  /* 0x0000000108247547 */ /* 0x000fea000b800000 */
[----:B------:R-:W-:-:S09]  /*104c0*/  UISETP.NE.AND UP0, UPT, UR4, 0x3, UPT ;  /* 0x000000030400788c */ /* 0x000fd2000bf05270 */
[----:B------:R-:W-:Y:S05]  /*104d0*/  BRA.U !UP0, `(.L_x_984) ;  /* 0x0000000108147547 */ /* 0x000fea000b800000 */
[----:B------:R-:W-:-:S09]  /*104e0*/  UISETP.NE.AND UP0, UPT, UR4, 0x4, UPT ;  /* 0x000000040400788c */ /* 0x000fd2000bf05270 */
[----:B------:R-:W-:Y:S05]  /*104f0*/  BRA.U UP0, `(.L_x_982) ;  /* 0x0000000900187547 */ /* 0x000fea000b800000 */
[----:B------:R-:W-:-:S05]  /*10500*/  IMAD.MOV.U32 R3, RZ, RZ, RZ ;  /* 0x000000ffff037224 */ /* 0x000fca00078e00ff */
[----:B------:R-:W-:Y:S01]  /*10510*/  STG.E.64 desc[UR36][R16.64], R2 ;  /* 0x0000000210007986 */ /* 0x000fe2000c101b24 */
[----:B------:R-:W-:Y:S05]  /*10520*/  EXIT ;  /* 0x000000000000794d */ /* 0x000fea0003800000 */
.L_x_984:
[----:B------:R-:W-:Y:S01]  /*10530*/  STG.E desc[UR36][R16.64], R2 ;  /* 0x0000000210007986 */ /* 0x000fe2000c101924 */
[----:B------:R-:W-:Y:S05]  /*10540*/  EXIT ;  /* 0x000000000000794d */ /* 0x000fea0003800000 */
.L_x_983:
[----:B------:R-:W-:Y:S01]  /*10550*/  STG.E.U16 desc[UR36][R16.64], R2 ;  /* 0x0000000210007986 */ /* 0x000fe2000c101524 */
[----:B------:R-:W-:Y:S05]  /*10560*/  EXIT ;  /* 0x000000000000794d */ /* 0x000fea0003800000 */
.L_x_979:
        /* <DEDUP_REMOVED lines=9> */
.L_x_986:
[----:B------:R-:W-:-:S04]  /*10600*/  I2FP.F32.U32 R0, R2 ;  /* 0x0000000200007245 */ /* 0x000fc80000201000 */
[----:B------:R-:W-:-:S05]  /*10610*/  F2FP.F16.F32.PACK_AB R0, RZ, R0 ;  /* 0x00000000ff00723e */ /* 0x000fca00000000ff */
[----:B------:R-:W-:Y:S01]  /*10620*/  STG.E.U16 desc[UR36][R16.64], R0 ;  /* 0x0000000010007986 */ /* 0x000fe2000c101524 */
[----:B------:R-:W-:Y:S05]  /*10630*/  EXIT ;  /* 0x000000000000794d */ /* 0x000fea0003800000 */
.L_x_985:
        /* <DEDUP_REMOVED lines=10> */
.L_x_988:
[----:B------:R-:W-:-:S04]  /*106e0*/  I2FP.F32.U32 R2, R2 ;  /* 0x0000000200027245 */ /* 0x000fc80000201000 */
[----:B------:R-:W-:-:S04]  /*106f0*/  F2FP.F16.F32.PACK_AB R3, RZ, R2 ;  /* 0x00000002ff03723e */ /* 0x000fc800000000ff */
[----:B------:R-:W-:-:S05]  /*10700*/  PRMT R3, R3, 0x5410, RZ ;  /* 0x0000541003037816 */ /* 0x000fca00000000ff */
[----:B------:R-:W-:Y:S01]  /*10710*/  STG.E desc[UR36][R16.64], R3 ;  /* 0x0000000310007986 */ /* 0x000fe2000c101924 */
[----:B------:R-:W-:Y:S05]  /*10720*/  EXIT ;  /* 0x000000000000794d */ /* 0x000fea0003800000 */
.L_x_987:
[----:B------:R-:W0:Y:S02]  /*10730*/  I2F.F64.U32 R2, R2 ;  /* 0x0000000200027312 */ /* 0x000e240000201800 */
[----:B0-----:R-:W-:Y:S01]  /*10740*/  STG.E.64 desc[UR36][R16.64], R2 ;  /* 0x0000000210007986 */ /* 0x001fe2000c101b24 */
[----:B------:R-:W-:Y:S05]  /*10750*/  EXIT ;  /* 0x000000000000794d */ /* 0x000fea0003800000 */
.L_x_978:
        /* <DEDUP_REMOVED lines=12> */
.L_x_992:
        /* <DEDUP_REMOVED lines=16> */
.L_x_995:
[----:B------:R-:W-:-:S07]  /*10920*/  PRMT R8, R0, 0x7610, R8 ;  /* 0x0000761000087816 */ /* 0x000fce0000000008 */
.L_x_994:
[----:B------:R-:W-:Y:S05]  /*10930*/  BSYNC.RECONVERGENT B0 ;  /* 0x0000000000007941 */ /* 0x000fea0003800200 */
.L_x_993:
[----:B------:R-:W-:Y:S01]  /*10940*/  STG.E.U8 desc[UR36][R16.64], R8 ;  /* 0x0000000810007986 */ /* 0x000fe2000c101124 */
[----:B------:R-:W-:Y:S05]  /*10950*/  EXIT ;  /* 0x000000000000794d */ /* 0x000fea0003800000 */
.L_x_991:
        /* <DEDUP_REMOVED lines=16> */
.L_x_998:
[----:B------:R-:W-:-:S07]  /*10a60*/  PRMT R8, R0, 0x7610, R8 ;  /* 0x0000761000087816 */ /* 0x000fce0000000008 */
.L_x_997:
[----:B------:R-:W-:Y:S05]  /*10a70*/  BSYNC.RECONVERGENT B0 ;  /* 0x0000000000007941 */ /* 0x000fea0003800200 */
.L_x_996:
[----:B------:R-:W-:Y:S01]  /*10a80*/  STG.E.U8 desc[UR36][R16.64], R8 ;  /* 0x0000000810007986 */ /* 0x000fe2000c101124 */
[----:B------:R-:W-:Y:S05]  /*10a90*/  EXIT ;  /* 0x000000000000794d */ /* 0x000fea0003800000 */
.L_x_990:
        /* <DEDUP_REMOVED lines=13> */
[----:B------:R-:W-:Y:S02]  /*10b70*/  @P1 ISETP.EQ.U32.AND P2, PT, R0, 0x1, P0 ;  /* 0x000000010000180c */ /* 0x000fe40000742070 */
[----:B------:R-:W-:Y:S02]  /*10b80*/  PLOP3.LUT P0, PT, PT, PT, PT, 0x80, 0x8 ;  /* 0x000000000008781c */ /* 0x000fe40003f0f070 */
[----:B------:R-:W-:Y:S02]  /*10b90*/  @P1 PLOP3.LUT P0, PT, P2, PT, PT, 0x80, 0x8 ;  /* 0x000000000008181c */ /* 0x000fe4000170f070 */
[----:B------:R-:W-:-:S11]  /*10ba0*/  @P1 IADD3 R0, PT, PT, R2, 0x1, RZ ;  /* 0x0000000102001810 */ /* 0x000fd60007ffe0ff */
[----:B------:R-:W-:-:S04]  /*10bb0*/  @!P0 IMAD.MOV R0, RZ, RZ, R2 ;  /* 0x000000ffff008224 */ /* 0x000fc800078e0202 */
[----:B------:R-:W-:-:S05]  /*10bc0*/  @P1 IMAD.MOV.U32 R3, RZ, RZ, R0 ;  /* 0x000000ffff031224 */ /* 0x000fca00078e0000 */
[----:B------:R-:W-:Y:S01]  /*10bd0*/  STG.E.U8 desc[UR36][R16.64], R3 ;  /* 0x0000000310007986 */ /* 0x000fe2000c101124 */
[----:B------:R-:W-:Y:S05]  /*10be0*/  EXIT ;  /* 0x000000000000794d */ /* 0x000fea0003800000 */
.L_x_1000:
[----:B------:R-:W-:-:S05]  /*10bf0*/  IMAD.MOV.U32 R3, RZ, RZ, RZ ;  /* 0x000000ffff037224 */ /* 0x000fca00078e00ff */
[----:B------:R-:W-:Y:S01]  /*10c00*/  STG.E.64 desc[UR36][R16.64], R2 ;  /* 0x0000000210007986 */ /* 0x000fe2000c101b24 */
[----:B------:R-:W-:Y:S05]  /*10c10*/  EXIT ;  /* 0x000000000000794d */ /* 0x000fea0003800000 */
.L_x_999:
[----:B------:R-:W-:Y:S01]  /*10c20*/  STG.E desc[UR36][R16.64], R2 ;  /* 0x0000000210007986 */ /* 0x000fe2000c101924 */
[----:B------:R-:W-:Y:S05]  /*10c30*/  EXIT ;  /* 0x000000000000794d */ /* 0x000fea0003800000 */
.L_x_989:
        /* <DEDUP_REMOVED lines=8> */
.L_x_1002:
[----:B------:R-:W0:Y:S01]  /*10cc0*/  I2F.F64.U32 R4, R2 ;  /* 0x0000000200047312 */ /* 0x000e220000201800 */
[----:B------:R-:W-:-:S05]  /*10cd0*/  CS2R R6, SRZ ;  /* 0x0000000000067805 */ /* 0x000fca000001ff00 */
[----:B0-----:R-:W-:Y:S01]  /*10ce0*/  STG.E.128 desc[UR36][R16.64], R4 ;  /* 0x0000000410007986 */ /* 0x001fe2000c101d24 */
[----:B------:R-:W-:Y:S05]  /*10cf0*/  EXIT ;  /* 0x000000000000794d */ /* 0x000fea0003800000 */
.L_x_1001:
[----:B------:R-:W-:-:S09]  /*10d00*/  UISETP.NE.AND UP0, UPT, UR4, 0xf, UPT ;  /* 0x0000000f0400788c */ /* 0x000fd2000bf05270 */
[----:B------:R-:W-:Y:S05]  /*10d10*/  BRA.U !UP0, `(.L_x_1003) ;  /* 0x0000000108d47547 */ /* 0x000fea000b800000 */
[----:B------:R-:W-:-:S09]  /*10d20*/  UISETP.NE.AND UP0, UPT, UR4, 0x17, UPT ;  /* 0x000000170400788c */ /* 0x000fd2000bf05270 */
[----:B------:R-:W-:Y:S05]  /*10d30*/  BRA.U !UP0, `(.L_x_1004) ;  /* 0x0000000108847547 */ /* 0x000fea000b800000 */
[----:B------:R-:W-:-:S09]  /*10d40*/  UISETP.NE.AND UP0, UPT, UR4, 0x18, UPT ;  /* 0x000000180400788c */ /* 0x000fd2000bf05270 */
[----:B------:R-:W-:Y:S05]  /*10d50*/  BRA.U !UP0, `(.L_x_1005) ;  /* 0x0000000108447547 */ /* 0x000fea000b800000 */
.L_x_982:
        /* <DEDUP_REMOVED lines=11> */
[----:B------:R-:W-:Y:S01]  /*10e10*/  IMAD.U32 R7, RZ, RZ, UR7 ;  /* 0x00000007ff077e24 */ /* 0x000fe2000f8e00ff */
[----:B----4-:R-:W-:Y:S01]  /*10e20*/  MOV R10, UR8 ;  /* 0x00000008000a7c02 */ /* 0x010fe20008000f00 */
[----:B-1----:R-:W-:-:S07]  /*10e30*/  IMAD.U32 R11, RZ, RZ, UR9 ;  /* 0x00000009ff0b7e24 */ /* 0x002fce000f8e00ff */
[----:B------:R-:W-:-:S07]  /*10e40*/  LEPC R20, `(.L_x_1006) ;  /* 0x000000001014794e */ /* 0x000fce0000000000 */
[----:B--2---:R-:W-:Y:S05]  /*10e50*/  CALL.ABS.NOINC R2 ;  /* 0x0000000002007343 */ /* 0x004fea0003c00000 */
.L_x_1006:
[----:B------:R-:W-:Y:S05]  /*10e60*/  EXIT ;  /* 0x000000000000794d */ /* 0x000fea0003800000 */
.L_x_1005:
        /* <DEDUP_REMOVED lines=11> */
.L_x_1008:
[----:B------:R-:W-:Y:S05]  /*10f20*/  BSYNC.RECONVERGENT B0 ;  /* 0x0000000000007941 */ /* 0x000fea0003800200 */
.L_x_1007:
[----:B------:R-:W-:Y:S01]  /*10f30*/  STG.E.U8 desc[UR36][R16.64], R3 ;  /* 0x0000000310007986 */ /* 0x000fe2000c101124 */
[----:B------:R-:W-:Y:S05]  /*10f40*/  EXIT ;  /* 0x000000000000794d */ /* 0x000fea0003800000 */
.L_x_1004:
        /* <DEDUP_REMOVED lines=13> */
.L_x_1009:
[----:B------:R-:W-:Y:S01]  /*11020*/  IMAD.MOV.U32 R3, RZ, RZ, 0x7f ;  /* 0x0000007fff037424 */ /* 0x000fe200078e00ff */
[----:B------:R-:W-:-:S04]  /*11030*/  ISETP.GT.U32.AND P0, PT, R5, 0x7f800000, PT ;  /* 0x7f8000000500780c */ /* 0x000fc80003f04070 */
[----:B------:R-:W-:-:S05]  /*11040*/  SEL R3, R3, 0x7c, P0 ;  /* 0x0000007c03037807 */ /* 0x000fca0000000000 */
[----:B------:R-:W-:Y:S01]  /*11050*/  STG.E.U8 desc[UR36][R16.64], R3 ;  /* 0x0000000310007986 */ /* 0x000fe2000c101124 */
[----:B------:R-:W-:Y:S05]  /*11060*/  EXIT ;  /* 0x000000000000794d */ /* 0x000fea0003800000 */
.L_x_1003:
[----:B------:R-:W-:-:S04]  /*11070*/  I2FP.F32.U32 R0, R2 ;  /* 0x0000000200007245 */ /* 0x000fc80000201000 */
[----:B------:R-:W-:-:S05]  /*11080*/  F2FP.BF16.F32.PACK_AB R0, RZ, R0 ;  /* 0x00000000ff00723e */ /* 0x000fca00000010ff */
[----:B------:R-:W-:Y:S01]  /*11090*/  STG.E.U16 desc[UR36][R16.64], R0 ;  /* 0x0000000010007986 */ /* 0x000fe2000c101524 */
[----:B------:R-:W-:Y:S05]  /*110a0*/  EXIT ;  /* 0x000000000000794d */ /* 0x000fea0003800000 */
.L_x_1010:
        /* <DEDUP_REMOVED lines=13> */
.L_x_43371:


//--------------------- .text._ZN2at6native27unrolled_elementwise_kernelINS0_13BinaryFunctorIN3c108BFloat16ES4_bZZZNS0_23logical_xor_kernel_cudaERNS_14TensorIteratorEENKUlvE0_clEvENKUlvE8_clEvEUlS4_S4_E_EESt5arrayIPcLm3EELi4E23TrivialOffsetCalculatorILi2EjESE_ILi1EjENS0_6memory12LoadWithCastILi2EEENSH_13StoreWithCastILi1EEEEEviT_T0_T2_T3_T4_T5_ --------------------------
	.section	.text._ZN2at6native27unrolled_elementwise_kernelINS0_13BinaryFunctorIN3c108BFloat16ES4_bZZZNS0_23logical_xor_kernel_cudaERNS_14TensorIteratorEENKUlvE0_clEvENKUlvE8_clEvEUlS4_S4_E_EESt5arrayIPcLm3EELi4E23TrivialOffsetCalculatorILi2EjESE_ILi1EjENS0_6memory12LoadWithCastILi2EEENSH_13StoreWithCastILi1EEEEEviT_T0_T2_T3_T4_T5_,"ax",@progbits
	.align	128
        .global         _ZN2at6native27unrolled_elementwise_kernelINS0_13BinaryFunctorIN3c108BFloat16ES4_bZZZNS0_23logical_xor_kernel_cudaERNS_14TensorIteratorEENKUlvE0_clEvENKUlvE8_clEvEUlS4_S4_E_EESt5arrayIPcLm3EELi4E23TrivialOffsetCalculatorILi2EjESE_ILi1EjENS0_6memory12LoadWithCastILi2EEENSH_13StoreWithCastILi1EEEEEviT_T0_T2_T3_T4_T5_
        .type           _ZN2at6native27unrolled_elementwise_kernelINS0_13BinaryFunctorIN3c108BFloat16ES4_bZZZNS0_23logical_xor_kernel_cudaERNS_14TensorIteratorEENKUlvE0_clEvENKUlvE8_clEvEUlS4_S4_E_EESt5arrayIPcLm3EELi4E23TrivialOffsetCalculatorILi2EjESE_ILi1EjENS0_6memory12LoadWithCastILi2EEENSH_13StoreWithCastILi1EEEEEviT_T0_T2_T3_T4_T5_,@function
        .size           _ZN2at6native27unrolled_elementwise_kernelINS0_13BinaryFunctorIN3c108BFloat16ES4_bZZZNS0_23logical_xor_kernel_cudaERNS_14TensorIteratorEENKUlvE0_clEvENKUlvE8_clEvEUlS4_S4_E_EESt5arrayIPcLm3EELi4E23TrivialOffsetCalculatorILi2EjESE_ILi1EjENS0_6memory12LoadWithCastILi2EEENSH_13StoreWithCastILi1EEEEEviT_T0_T2_T3_T4_T5_,(.L_x_43372 - _ZN2at6native27unrolled_elementwise_kernelINS0_13BinaryFunctorIN3c108BFloat16ES4_bZZZNS0_23logical_xor_kernel_cudaERNS_14TensorIteratorEENKUlvE0_clEvENKUlvE8_clEvEUlS4_S4_E_EESt5arrayIPcLm3EELi4E23TrivialOffsetCalculatorILi2EjESE_ILi1EjENS0_6memory12LoadWithCastILi2EEENSH_13StoreWithCastILi1EEEEEviT_T0_T2_T3_T4_T5_)
        .other          _ZN2at6native27unrolled_elementwise_kernelINS0_13BinaryFunctorIN3c108BFloat16ES4_bZZZNS0_23logical_xor_kernel_cudaERNS_14TensorIteratorEENKUlvE0_clEvENKUlvE8_clEvEUlS4_S4_E_EESt5arrayIPcLm3EELi4E23TrivialOffsetCalculatorILi2EjESE_ILi1EjENS0_6memory12LoadWithCastILi2EEENSH_13StoreWithCastILi1EEEEEviT_T0_T2_T3_T4_T5_,@"STO_CUDA_ENTRY STV_DEFAULT"
_ZN2at6native27unrolled_elementwise_kernelINS0_13BinaryFunctorIN3c108BFloat16ES4_bZZZNS0_23logical_xor_kernel_cudaERNS_14TensorIteratorEENKUlvE0_clEvENKUlvE8_clEvEUlS4_S4_E_EESt5arrayIPcLm3EELi4E23TrivialOffsetCalculatorILi2EjESE_ILi1EjENS0_6memory12LoadWithCastILi2EEENSH_13StoreWithCastILi1EEEEEviT_T0_T2_T3_T4_T5_:
.text._ZN2at6native27unrolled_elementwise_kernelINS0_13BinaryFunctorIN3c108BFloat16ES4_bZZZNS0_23logical_xor_kernel_cudaERNS_14TensorIteratorEENKUlvE0_clEvENKUlvE8_clEvEUlS4_S4_E_EESt5arrayIPcLm3EELi4E23TrivialOffsetCalculatorILi2EjESE_ILi1EjENS0_6memory12LoadWithCastILi2EEENSH_13StoreWithCastILi1EEEEEviT_T0_T2_T3_T4_T5_:
        /* <DEDUP_REMOVED lines=8> */
[----:B------:R-:W-:Y:S01]  /*0080*/  PRMT R25, RZ, 0x7610, R25 ;  /* 0x00007610ff197816 */ /* 0x000fe20000000019 */
[----:B------:R-:W0:Y:S01]  /*0090*/  LDCU.U8 UR39, c[0x0][0x3a5] ;  /* 0x000074a0ff2777ac */ /* 0x000e220008000000 */
        /* <DEDUP_REMOVED lines=26> */
.L_x_1016:
[----:B------:R-:W2:Y:S02]  /*0240*/  LDG.E.U8 R4, desc[UR36][R4.64] ;  /* 0x0000002404047981 */ /* 0x000ea4000c1e1100 */
[----:B--2---:R-:W-:-:S04]  /*0250*/  I2FP.F32.U32 R0, R4 ;  /* 0x0000000400007245 */ /* 0x004fc80000201000 */
[----:B------:R-:W-:-:S04]  /*0260*/  F2FP.BF16.F32.PACK_AB R0, RZ, R0 ;  /* 0x00000000ff00723e */ /* 0x000fc800000010ff */
[----:B------:R-:W-:Y:S01]  /*0270*/  PRMT R26, R0, 0x7610, R26 ;  /* 0x00007610001a7816 */ /* 0x000fe2000000001a */
[----:B------:R-:W-:Y:S06]  /*0280*/  BRA `(.L_x_1018) ;  /* 0x0000000c00c47947 */ /* 0x000fec0003800000 */
.L_x_1015:
        /* <DEDUP_REMOVED lines=11> */
.L_x_1020:
[----:B------:R-:W2:Y:S02]  /*0340*/  LDG.E R4, desc[UR36][R4.64] ;  /* 0x0000002404047981 */ /* 0x000ea4000c1e1900 */
[----:B--2---:R-:W-:-:S04]  /*0350*/  I2FP.F32.S32 R0, R4 ;  /* 0x0000000400007245 */ /* 0x004fc80000201400 */
[----:B------:R-:W-:-:S04]  /*0360*/  F2FP.BF16.F32.PACK_AB R0, RZ, R0 ;  /* 0x00000000ff00723e */ /* 0x000fc800000010ff */
[----:B------:R-:W-:Y:S01]  /*0370*/  PRMT R26, R0, 0x7610, R26 ;  /* 0x00007610001a7816 */ /* 0x000fe2000000001a */
[----:B------:R-:W-:Y:S06]  /*0380*/  BRA `(.L_x_1018) ;  /* 0x0000000c00847947 */ /* 0x000fec0003800000 */
.L_x_1019:
[----:B------:R-:W2:Y:S02]  /*0390*/  LDG.E.U16 R4, desc[UR36][R4.64] ;  /* 0x0000002404047981 */ /* 0x000ea4000c1e1500 */
[----:B--2---:R-:W0:Y:S02]  /*03a0*/  I2F.S16 R0, R4 ;  /* 0x0000000400007306 */ /* 0x004e240000101400 */
[----:B0-----:R-:W-:-:S04]  /*03b0*/  F2FP.BF16.F32.PACK_AB R0, RZ, R0 ;  /* 0x00000000ff00723e */ /* 0x001fc800000010ff */
[----:B------:R-:W-:Y:S01]  /*03c0*/  PRMT R26, R0, 0x7610, R26 ;  /* 0x00007610001a7816 */ /* 0x000fe2000000001a */
[----:B------:R-:W-:Y:S06]  /*03d0*/  BRA `(.L_x_1018) ;  /* 0x0000000c00707947 */ /* 0x000fec0003800000 */
.L_x_1014:
        /* <DEDUP_REMOVED lines=9> */
.L_x_1022:
[----:B------:R-:W2:Y:S02]  /*0470*/  LDG.E.U16 R0, desc[UR36][R4.64] ;  /* 0x0000002404007981 */ /* 0x000ea4000c1e1500 */
[----:B--2---:R-:W-:-:S05]  /*0480*/  HADD2.F32 R0, -RZ, R0.H0_H0 ;  /* 0x20000000ff007230 */ /* 0x004fca0000004100 */
[----:B------:R-:W-:-:S04]  /*0490*/  F2FP.BF16.F32.PACK_AB R0, RZ, R0 ;  /* 0x00000000ff00723e */ /* 0x000fc800000010ff */
[----:B------:R-:W-:Y:S01]  /*04a0*/  PRMT R26, R0, 0x7610, R26 ;  /* 0x00007610001a7816 */ /* 0x000fe2000000001a */
[----:B------:R-:W-:Y:S06]  /*04b0*/  BRA `(.L_x_1018) ;  /* 0x0000000c00387947 */ /* 0x000fec0003800000 */
.L_x_1021:
        /* <DEDUP_REMOVED lines=9> */
.L_x_1024:
[----:B------:R-:W2:Y:S02]  /*0550*/  LDG.E.U16 R4, desc[UR36][R4.64] ;  /* 0x0000002404047981 */ /* 0x000ea4000c1e1500 */
[----:B--2---:R-:W-:-:S05]  /*0560*/  HADD2.F32 R0, -RZ, R4.H0_H0 ;  /* 0x20000004ff007230 */ /* 0x004fca0000004100 */
[----:B------:R-:W-:-:S04]  /*0570*/  F2FP.BF16.F32.PACK_AB R0, RZ, R0 ;  /* 0x00000000ff00723e */ /* 0x000fc800000010ff */
[----:B------:R-:W-:Y:S01]  /*0580*/  PRMT R26, R0, 0x7610, R26 ;  /* 0x00007610001a7816 */ /* 0x000fe2000000001a */
[----:B------:R-:W-:Y:S06]  /*0590*/  BRA `(.L_x_1018) ;  /* 0x0000000c00007947 */ /* 0x000fec0003800000 */
.L_x_1023:
        /* <DEDUP_REMOVED lines=9> */
.L_x_1013:
        /* <DEDUP_REMOVED lines=14> */
.L_x_1027:
        /* <DEDUP_REMOVED lines=9> */
.L_x_1026:
        /* <DEDUP_REMOVED lines=27> */
.L_x_1029:
        /* <DEDUP_REMOVED lines=15> */
.L_x_1028:
[----:B------:R0:W5:Y:S01]  /*0a40*/  LDG.E.U16 R26, desc[UR36][R4.64] ;  /* 0x00000024041a7981 */ /* 0x000162000c1e1500 */
[----:B------:R-:W-:Y:S05]  /*0a50*/  BRA `(.L_x_1018) ;  /* 0x0000000400d07947 */ /* 0x000fea0003800000 */
.L_x_1025:
        /* <DEDUP_REMOVED lines=13> */
.L_x_1032:
        /* <DEDUP_REMOVED lines=21> */
.L_x_1036:
[----:B------:R-:W-:Y:S05]  /*0c80*/  BSYNC.RECONVERGENT B1 ;  /* 0x0000000000017941 */ /* 0x000fea0003800200 */
.L_x_1035:
[----:B------:R-:W-:Y:S01]  /*0c90*/  IMAD.SHL.U32 R0, R0, 0x100000, RZ ;  /* 0x0010000000007824 */ /* 0x000fe200078e00ff */
[----:B------:R-:W-:-:S04]  /*0ca0*/  LEA R3, R3, 0x3b800000, 0x17 ;  /* 0x3b80000003037811 */ /* 0x000fc800078eb8ff */
[----:B------:R-:W-:-:S07]  /*0cb0*/  LOP3.LUT R0, R3, R0, R7, 0xfe, !PT ;  /* 0x0000000003007212 */ /* 0x000fce00078efe07 */
.L_x_1034:
[----:B------:R-:W-:Y:S05]  /*0cc0*/  BSYNC.RECONVERGENT B0 ;  /* 0x0000000000007941 */ /* 0x000fea0003800200 */
.L_x_1033:
[----:B------:R-:W-:-:S04]  /*0cd0*/  F2FP.BF16.F32.PACK_AB R0, RZ, R0 ;  /* 0x00000000ff00723e */ /* 0x000fc800000010ff */
[----:B------:R-:W-:Y:S01]  /*0ce0*/  PRMT R26, R0, 0x7610, R26 ;  /* 0x00007610001a7816 */ /* 0x000fe2000000001a */
[----:B------:R-:W-:Y:S06]  /*0cf0*/  BRA `(.L_x_1018) ;  /* 0x0000000400287947 */ /* 0x000fec0003800000 */
.L_x_1031:
        /* <DEDUP_REMOVED lines=21> */
.L_x_1040:
[----:B------:R-:W-:Y:S05]  /*0e50*/  BSYNC.RECONVERGENT B1 ;  /* 0x0000000000017941 */ /* 0x000fea0003800200 */
.L_x_1039:
[----:B------:R-:W-:Y:S01]  /*0e60*/  IMAD.SHL.U32 R0, R0, 0x200000, RZ ;  /* 0x0020000000007824 */ /* 0x000fe200078e00ff */
[----:B------:R-:W-:-:S04]  /*0e70*/  LEA R3, R3, 0x37800000, 0x17 ;  /* 0x3780000003037811 */ /* 0x000fc800078eb8ff */
[----:B------:R-:W-:-:S07]  /*0e80*/  LOP3.LUT R0, R3, R0, R7, 0xfe, !PT ;  /* 0x0000000003007212 */ /* 0x000fce00078efe07 */
.L_x_1038:
[----:B------:R-:W-:Y:S05]  /*0e90*/  BSYNC.RECONVERGENT B0 ;  /* 0x0000000000007941 */ /* 0x000fea0003800200 */
.L_x_1037:
[----:B------:R-:W-:-:S04]  /*0ea0*/  F2FP.BF16.F32.PACK_AB R0, RZ, R0 ;  /* 0x00000000ff00723e */ /* 0x000fc800000010ff */
[----:B------:R-:W-:Y:S01]  /*0eb0*/  PRMT R26, R0, 0x7610, R26 ;  /* 0x00007610001a7816 */ /* 0x000fe2000000001a */
[----:B------:R-:W-:Y:S06]  /*0ec0*/  BRA `(.L_x_1018) ;  /* 0x0000000000b47947 */ /* 0x000fec0003800000 */
.L_x_1030:
[----:B------:R-:W-:-:S09]  /*0ed0*/  UISETP.NE.AND UP0, UPT, UR4, 0x1c, UPT ;  /* 0x0000001c0400788c */ /* 0x000fd2000bf05270 */
[----:B------:R-:W-:Y:S05]  /*0ee0*/  BRA.U !UP0, `(.L_x_1041) ;  /* 0x00000001089c7547 */ /* 0x000fea000b800000 */
[----:B------:R-:W-:-:S09]  /*0ef0*/  UISETP.NE.AND UP0, UPT, UR4, 0x1d, UPT ;  /* 0x0000001d0400788c */ /* 0x000fd2000bf05270 */
[----:B------:R-:W-:Y:S05]  /*0f00*/  BRA.U !UP0, `(.L_x_1042) ;  /* 0x0000000108807547 */ /* 0x000fea000b800000 */
[----:B------:R-:W-:-:S09]  /*0f10*/  UISETP.NE.AND UP0, UPT, UR4, 0x2c, UPT ;  /* 0x0000002c0400788c */ /* 0x000fd2000bf05270 */
[----:B------:R-:W-:Y:S05]  /*0f20*/  BRA.U !UP0, `(.L_x_1043) ;  /* 0x0000000108487547 */ /* 0x000fea000b800000 */
.L_x_1017:
        /* <DEDUP_REMOVED lines=16> */
.L_x_1044:
[----:B------:R-:W-:Y:S01]  /*1030*/  PRMT R26, RZ, 0x7610, R26 ;  /* 0x00007610ff1a7816 */ /* 0x000fe2000000001a */
[----:B------:R-:W-:Y:S06]  /*1040*/  BRA `(.L_x_1018) ;  /* 0x0000000000547947 */ /* 0x000fec0003800000 */
.L_x_1043:
        /* <DEDUP_REMOVED lines=8> */
.L_x_1046:
[----:B------:R-:W-:Y:S05]  /*10d0*/  BSYNC.RECONVERGENT B0 ;  /* 0x0000000000007941 */ /* 0x000fea0003800200 */
.L_x_1045:
[----:B------:R-:W-:-:S04]  /*10e0*/  F2FP.BF16.F32.PACK_AB R0, RZ, R0 ;  /* 0x00000000ff00723e */ /* 0x000fc800000010ff */
[----:B------:R-:W-:Y:S01]  /*10f0*/  PRMT R26, R0, 0x7610, R26 ;  /* 0x00007610001a7816 */ /* 0x000fe2000000001a */
[----:B------:R-:W-:Y:S06]  /*1100*/  BRA `(.L_x_1018) ;  /* 0x0000000000247947 */ /* 0x000fec0003800000 */
.L_x_1042:
[----:B------:R-:W2:Y:S02]  /*1110*/  LDG.E.64 R4, desc[UR36][R4.64] ;  /* 0x0000002404047981 */ /* 0x000ea4000c1e1b00 */
[----:B--2---:R-:W0:Y:S02]  /*1120*/  I2F.U64 R0, R4 ;  /* 0x0000000400007312 */ /* 0x004e240000301000 */
[----:B0-----:R-:W-:-:S04]  /*1130*/  F2FP.BF16.F32.PACK_AB R0, RZ, R0 ;  /* 0x00000000ff00723e */ /* 0x001fc800000010ff */
[----:B------:R-:W-:Y:S01]  /*1140*/  PRMT R26, R0, 0x7610, R26 ;  /* 0x00007610001a7816 */ /* 0x000fe2000000001a */
[----:B------:R-:W-:Y:S06]  /*1150*/  BRA `(.L_x_1018) ;  /* 0x0000000000107947 */ /* 0x000fec0003800000 */
.L_x_1041:
[----:B------:R-:W2:Y:S02]  /*1160*/  LDG.E R4, desc[UR36][R4.64] ;  /* 0x0000002404047981 */ /* 0x000ea4000c1e1900 */
[----:B--2---:R-:W-:-:S04]  /*1170*/  I2FP.F32.U32 R0, R4 ;  /* 0x0000000400007245 */ /* 0x004fc80000201000 */
[----:B------:R-:W-:-:S04]  /*1180*/  F2FP.BF16.F32.PACK_AB R0, RZ, R0 ;  /* 0x00000000ff00723e */ /* 0x000fc800000010ff */
[----:B------:R-:W-:-:S07]  /*1190*/  PRMT R26, R0, 0x7610, R26 ;  /* 0x00007610001a7816 */ /* 0x000fce000000001a */
.L_x_1018:
[----:B0-----:R-:W0:Y:S01]  /*11a0*/  LDC.64 R4, c[0x0][0x398] ;  /* 0x0000e600ff047b82 */ /* 0x001e220000000a00 */
[----:B------:R-:W1:Y:S01]  /*11b0*/  LDCU UR5, c[0x0][0x3ac] ;  /* 0x00007580ff0577ac */ /* 0x000e620008000800 */
        /* <DEDUP_REMOVED lines=19> */
.L_x_1050:
[----:B------:R-:W2:Y:S02]  /*12f0*/  LDG.E.U8 R4, desc[UR36][R4.64] ;  /* 0x0000002404047981 */ /* 0x000ea4000c1e1100 */
[----:B--2---:R-:W-:-:S04]  /*1300*/  I2FP.F32.U32 R0, R4 ;  /* 0x0000000400007245 */ /* 0x004fc80000201000 */
[----:B------:R-:W-:-:S04]  /*1310*/  F2FP.BF16.F32.PACK_AB R0, RZ, R0 ;  /* 0x00000000ff00723e */ /* 0x000fc800000010ff */
[----:B------:R-:W-:Y:S01]  /*1320*/  PRMT R25, R0, 0x7610, R25 ;  /* 0x0000761000197816 */ /* 0x000fe20000000019 */
[----:B------:R-:W-:Y:S06]  /*1330*/  BRA `(.L_x_1052) ;  /* 0x0000000c00c47947 */ /* 0x000fec0003800000 */
.L_x_1049:
        /* <DEDUP_REMOVED lines=11> */
.L_x_1054:
[----:B------:R-:W2:Y:S02]  /*13f0*/  LDG.E R4, desc[UR36][R4.64] ;  /* 0x0000002404047981 */ /* 0x000ea4000c1e1900 */
[----:B--2---:R-:W-:-:S04]  /*1400*/  I2FP.F32.S32 R0, R4 ;  /* 0x0000000400007245 */ /* 0x004fc80000201400 */
[----:B------:R-:W-:-:S04]  /*1410*/  F2FP.BF16.F32.PACK_AB R0, RZ, R0 ;  /* 0x00000000ff00723e */ /* 0x000fc800000010ff */
[----:B------:R-:W-:Y:S01]  /*1420*/  PRMT R25, R0, 0x7610, R25 ;  /* 0x0000761000197816 */ /* 0x000fe20000000019 */
[----:B------:R-:W-:Y:S06]  /*1430*/  BRA `(.L_x_1052) ;  /* 0x0000000c00847947 */ /* 0x000fec0003800000 */
.L_x_1053:
[----:B------:R-:W2:Y:S02]  /*1440*/  LDG.E.U16 R4, desc[UR36][R4.64] ;  /* 0x0000002404047981 */ /* 0x000ea4000c1e1500 */
[----:B--2---:R-:W0:Y:S02]  /*1450*/  I2F.S16 R0, R4 ;  /* 0x0000000400007306 */ /* 0x004e240000101400 */
[----:B0-----:R-:W-:-:S04]  /*1460*/  F2FP.BF16.F32.PACK_AB R0, RZ, R0 ;  /* 0x00000000ff00723e */ /* 0x001fc800000010ff */
[----:B------:R-:W-:Y:S01]  /*1470*/  PRMT R25, R0, 0x7610, R25 ;  /* 0x0000761000197816 */ /* 0x000fe20000000019 */
[----:B------:R-:W-:Y:S06]  /*1480*/  BRA `(.L_x_1052) ;  /* 0x0000000c00707947 */ /* 0x000fec0003800000 */
.L_x_1048:
        /* <DEDUP_REMOVED lines=9> */
.L_x_1056:
[----:B------:R-:W2:Y:S02]  /*1520*/  LDG.E.U16 R0, desc[UR36][R4.64] ;  /* 0x0000002404007981 */ /* 0x000ea4000c1e1500 */
[----:B--2---:R-:W-:-:S05]  /*1530*/  HADD2.F32 R0, -RZ, R0.H0_H0 ;  /* 0x20000000ff007230 */ /* 0x004fca0000004100 */
[----:B------:R-:W-:-:S04]  /*1540*/  F2FP.BF16.F32.PACK_AB R0, RZ, R0 ;  /* 0x00000000ff00723e */ /* 0x000fc800000010ff */
[----:B------:R-:W-:Y:S01]  /*1550*/  PRMT R25, R0, 0x7610, R25 ;  /* 0x0000761000197816 */ /* 0x000fe20000000019 */
[----:B------:R-:W-:Y:S06]  /*1560*/  BRA `(.L_x_1052) ;  /* 0x0000000c00387947 */ /* 0x000fec0003800000 */
.L_x_1055:
        /* <DEDUP_REMOVED lines=9> */
.L_x_1058:
[----:B------:R-:W2:Y:S02]  /*1600*/  LDG.E.U16 R4, desc[UR36][R4.64] ;  /* 0x0000002404047981 */ /* 0x000ea4000c1e1500 */
[----:B--2---:R-:W-:-:S05]  /*1610*/  HADD2.F32 R0, -RZ, R4.H0_H0 ;  /* 0x20000004ff007230 */ /* 0x004fca0000004100 */
[----:B------:R-:W-:-:S04]  /*1620*/  F2FP.BF16.F32.PACK_AB R0, RZ, R0 ;  /* 0x00000000ff00723e */ /* 0x000fc800000010ff */
[----:B------:R-:W-:Y:S01]  /*1630*/  PRMT R25, R0, 0x7610, R25 ;  /* 0x0000761000197816 */ /* 0x000fe20000000019 */
[----:B------:R-:W-:Y:S06]  /*1640*/  BRA `(.L_x_1052) ;  /* 0x0000000c00007947 */ /* 0x000fec0003800000 */
.L_x_1057:
        /* <DEDUP_REMOVED lines=9> */
.L_x_1047:
        /* <DEDUP_REMOVED lines=14> */
.L_x_1061:
        /* <DEDUP_REMOVED lines=9> */
.L_x_1060:
        /* <DEDUP_REMOVED lines=27> */
.L_x_1063:
        /* <DEDUP_REMOVED lines=15> */
.L_x_1062:
[----:B------:R0:W5:Y:S01]  /*1af0*/  LDG.E.U16 R25, desc[UR36][R4.64] ;  /* 0x0000002404197981 */ /* 0x000162000c1e1500 */
[----:B------:R-:W-:Y:S05]  /*1b00*/  BRA `(.L_x_1052) ;  /* 0x0000000400d07947 */ /* 0x000fea0003800000 */
.L_x_1059:
        /* <DEDUP_REMOVED lines=13> */
.L_x_1066:
        /* <DEDUP_REMOVED lines=21> */
.L_x_1070:
[----:B------:R-:W-:Y:S05]  /*1d30*/  BSYNC.RECONVERGENT B1 ;  /* 0x0000000000017941 */ /* 0x000fea0003800200 */
.L_x_1069:
[----:B------:R-:W-:Y:S01]  /*1d40*/  IMAD.SHL.U32 R0, R0, 0x100000, RZ ;  /* 0x0010000000007824 */ /* 0x000fe200078e00ff */
[----:B------:R-:W-:-:S04]  /*1d50*/  LEA R3, R3, 0x3b800000, 0x17 ;  /* 0x3b80000003037811 */ /* 0x000fc800078eb8ff */
[----:B------:R-:W-:-:S07]  /*1d60*/  LOP3.LUT R0, R3, R0, R7, 0xfe, !PT ;  /* 0x0000000003007212 */ /* 0x000fce00078efe07 */
.L_x_1068:
[----:B------:R-:W-:Y:S05]  /*1d70*/  BSYNC.RECONVERGENT B0 ;  /* 0x0000000000007941 */ /* 0x000fea0003800200 */
.L_x_1067:
[----:B------:R-:W-:-:S04]  /*1d80*/  F2FP.BF16.F32.PACK_AB R0, RZ, R0 ;  /* 0x00000000ff00723e */ /* 0x000fc800000010ff */
[----:B------:R-:W-:Y:S01]  /*1d90*/  PRMT R25, R0, 0x7610, R25 ;  /* 0x0000761000197816 */ /* 0x000fe20000000019 */
[----:B------:R-:W-:Y:S06]  /*1da0*/  BRA `(.L_x_1052) ;  /* 0x0000000400287947 */ /* 0x000fec0003800000 */
.L_x_1065:
        /* <DEDUP_REMOVED lines=21> */
.L_x_1074:
[----:B------:R-:W-:Y:S05]  /*1f00*/  BSYNC.RECONVERGENT B1 ;  /* 0x0000000000017941 */ /* 0x000fea0003800200 */
.L_x_1073:
[----:B------:R-:W-:Y:S01]  /*1f10*/  IMAD.SHL.U32 R0, R0, 0x200000, RZ ;  /* 0x0020000000007824 */ /* 0x000fe200078e00ff */
[----:B------:R-:W-:-:S04]  /*1f20*/  LEA R3, R3, 0x37800000, 0x17 ;  /* 0x3780000003037811 */ /* 0x000fc800078eb8ff */
[----:B------:R-:W-:-:S07]  /*1f30*/  LOP3.LUT R0, R3, R0, R7, 0xfe, !PT ;  /* 0x0000000003007212 */ /* 0x000fce00078efe07 */
.L_x_1072:
[----:B------:R-:W-:Y:S05]  /*1f40*/  BSYNC.RECONVERGENT B0 ;  /* 0x0000000000007941 */ /* 0x000fea0003800200 */
.L_x_1071:
[----:B------:R-:W-:-:S04]  /*1f50*/  F2FP.BF16.F32.PACK_AB R0, RZ, R0 ;  /* 0x00000000ff00723e */ /* 0x000fc800000010ff */
[----:B------:R-:W-:Y:S01]  /*1f60*/  PRMT R25, R0, 0x7610, R25 ;  /* 0x0000761000197816 */ /* 0x000fe20000000019 */
[----:B------:R-:W-:Y:S06]  /*1f70*/  BRA `(.L_x_1052) ;  /* 0x0000000000b47947 */ /* 0x000fec0003800000 */
.L_x_1064:
[----:B------:R-:W-:-:S09]  /*1f80*/  UISETP.NE.AND UP0, UPT, UR4, 0x1c, UPT ;  /* 0x0000001c0400788c */ /* 0x000fd2000bf05270 */
[----:B------:R-:W-:Y:S05]  /*1f90*/  BRA.U !UP0, `(.L_x_1075) ;  /* 0x00000001089c7547 */ /* 0x000fea000b800000 */
[----:B------:R-:W-:-:S09]  /*1fa0*/  UISETP.NE.AND UP0, UPT, UR4, 0x1d, UPT ;  /* 0x0000001d0400788c */ /* 0x000fd2000bf05270 */
[----:B------:R-:W-:Y:S05]  /*1fb0*/  BRA.U !UP0, `(.L_x_1076) ;  /* 0x0000000108807547 */ /* 0x000fea000b800000 */
[----:B------:R-:W-:-:S09]  /*1fc0*/  UISETP.NE.AND UP0, UPT, UR4, 0x2c, UPT ;  /* 0x0000002c0400788c */ /* 0x000fd2000bf05270 */
[----:B------:R-:W-:Y:S05]  /*1fd0*/  BRA.U !UP0, `(.L_x_1077) ;  /* 0x0000000108487547 */ /* 0x000fea000b800000 */
.L_x_1051:
        /* <DEDUP_REMOVED lines=16> */
.L_x_1078:
[----:B------:R-:W-:Y:S01]  /*20e0*/  PRMT R25, RZ, 0x7610, R25 ;  /* 0x00007610ff197816 */ /* 0x000fe20000000019 */
[----:B------:R-:W-:Y:S06]  /*20f0*/  BRA `(.L_x_1052) ;  /* 0x0000000000547947 */ /* 0x000fec0003800000 */
.L_x_1077:
        /* <DEDUP_REMOVED lines=8> */
.L_x_1080:
[----:B------:R-:W-:Y:S05]  /*2180*/  BSYNC.RECONVERGENT B0 ;  /* 0x0000000000007941 */ /* 0x000fea0003800200 */
.L_x_1079:
[----:B------:R-:W-:-:S04]  /*2190*/  F2FP.BF16.F32.PACK_AB R0, RZ, R0 ;  /* 0x00000000ff00723e */ /* 0x000fc800000010ff */
[----:B------:R-:W-:Y:S01]  /*21a0*/  PRMT R25, R0, 0x7610, R25 ;  /* 0x0000761000197816 */ /* 0x000fe20000000019 */
[----:B------:R-:W-:Y:S06]  /*21b0*/  BRA `(.L_x_1052) ;  /* 0x0000000000247947 */ /* 0x000fec0003800000 */
.L_x_1076:
[----:B------:R-:W2:Y:S02]  /*21c0*/  LDG.E.64 R4, desc[UR36][R4.64] ;  /* 0x0000002404047981 */ /* 0x000ea4000c1e1b00 */
[----:B--2---:R-:W0:Y:S02]  /*21d0*/  I2F.U64 R0, R4 ;  /* 0x0000000400007312 */ /* 0x004e240000301000 */
[----:B0-----:R-:W-:-:S04]  /*21e0*/  F2FP.BF16.F32.PACK_AB R0, RZ, R0 ;  /* 0x00000000ff00723e */ /* 0x001fc800000010ff */
[----:B------:R-:W-:Y:S01]  /*21f0*/  PRMT R25, R0, 0x7610, R25 ;  /* 0x0000761000197816 */ /* 0x000fe20000000019 */
[----:B------:R-:W-:Y:S06]  /*2200*/  BRA `(.L_x_1052) ;  /* 0x0000000000107947 */ /* 0x000fec0003800000 */
.L_x_1075:
[----:B------:R-:W2:Y:S02]  /*2210*/  LDG.E R4, desc[UR36][R4.64] ;  /* 0x0000002404047981 */ /* 0x000ea4000c1e1900 */
[----:B--2---:R-:W-:-:S04]  /*2220*/  I2FP.F32.U32 R0, R4 ;  /* 0x0000000400007245 */ /* 0x004fc80000201000 */
[----:B------:R-:W-:-:S04]  /*2230*/  F2FP.BF16.F32.PACK_AB R0, RZ, R0 ;  /* 0x00000000ff00723e */ /* 0x000fc800000010ff */
[----:B------:R-:W-:-:S07]  /*2240*/  PRMT R25, R0, 0x7610, R25 ;  /* 0x0000761000197816 */ /* 0x000fce0000000019 */
.L_x_1052:
[----:B------:R-:W-:-:S07]  /*2250*/  VIADD R27, R23, 0x80 ;  /* 0x00000080171b7836 */ /* 0x000fce0000000000 */
.L_x_1012:
[----:B------:R-:W-:Y:S05]  /*2260*/  BSYNC.RECONVERGENT B6 ;  /* 0x0000000000067941 */ /* 0x000fea0003800200 */
.L_x_1011:
[----:B------:R-:W-:Y:S01]  /*2270*/  ISETP.GE.AND P0, PT, R27, R16, PT ;  /* 0x000000101b00720c */ /* 0x000fe20003f06270 */
[----:B------:R-:W-:Y:S01]  /*2280*/  BSSY.RECONVERGENT B6, `(.L_x_1081) ;  /* 0x000021c000067945 */ /* 0x000fe20003800200 */
[----:B------:R-:W-:Y:S02]  /*2290*/  PRMT R24, RZ, 0x7610, R24 ;  /* 0x00007610ff187816 */ /* 0x000fe40000000018 */
[----:B------:R-:W-:-:S09]  /*22a0*/  PRMT R22, RZ, 0x7610, R22 ;  /* 0x00007610ff167816 */ /* 0x000fd20000000016 */
        /* <DEDUP_REMOVED lines=23> */
.L_x_1086:
[----:B------:R-:W2:Y:S02]  /*2420*/  LDG.E.U8 R4, desc[UR36][R4.64] ;  /* 0x0000002404047981 */ /* 0x000ea4000c1e1100 */
[----:B--2---:R-:W-:-:S04]  /*2430*/  I2FP.F32.U32 R0, R4 ;  /* 0x0000000400007245 */ /* 0x004fc80000201000 */
[----:B------:R-:W-:-:S04]  /*2440*/  F2FP.BF16.F32.PACK_AB R0, RZ, R0 ;  /* 0x00000000ff00723e */ /* 0x000fc800000010ff */
[----:B------:R-:W-:Y:S01]  /*2450*/  PRMT R24, R0, 0x7610, R24 ;  /* 0x0000761000187816 */ /* 0x000fe20000000018 */
[----:B------:R-:W-:Y:S06]  /*2460*/  BRA `(.L_x_1088) ;  /* 0x0000000c00c47947 */ /* 0x000fec0003800000 */
.L_x_1085:
        /* <DEDUP_REMOVED lines=11> */
.L_x_1090:
[----:B------:R-:W2:Y:S02]  /*2520*/  LDG.E R4, desc[UR36][R4.64] ;  /* 0x0000002404047981 */ /* 0x000ea4000c1e1900 */
[----:B--2---:R-:W-:-:S04]  /*2530*/  I2FP.F32.S32 R0, R4 ;  /* 0x0000000400007245 */ /* 0x004fc80000201400 */
[----:B------:R-:W-:-:S04]  /*2540*/  F2FP.BF16.F32.PACK_AB R0, RZ, R0 ;  /* 0x00000000ff00723e */ /* 0x000fc800000010ff */
[----:B------:R-:W-:Y:S01]  /*2550*/  PRMT R24, R0, 0x7610, R24 ;  /* 0x0000761000187816 */ /* 0x000fe20000000018 */
[----:B------:R-:W-:Y:S06]  /*2560*/  BRA `(.L_x_1088) ;  /* 0x0000000c00847947 */ /* 0x000fec0003800000 */
.L_x_1089:
[----:B------:R-:W2:Y:S02]  /*2570*/  LDG.E.U16 R4, desc[UR36][R4.64] ;  /* 0x0000002404047981 */ /* 0x000ea4000c1e1500 */
[----:B--2---:R-:W0:Y:S02]  /*2580*/  I2F.S16 R0, R4 ;  /* 0x0000000400007306 */ /* 0x004e240000101400 */
[----:B0-----:R-:W-:-:S04]  /*2590*/  F2FP.BF16.F32.PACK_AB R0, RZ, R0 ;  /* 0x00000000ff00723e */ /* 0x001fc800000010ff */
[----:B------:R-:W-:Y:S01]  /*25a0*/  PRMT R24, R0, 0x7610, R24 ;  /* 0x0000761000187816 */ /* 0x000fe20000000018 */
[----:B------:R-:W-:Y:S06]  /*25b0*/  BRA `(.L_x_1088) ;  /* 0x0000000c00707947 */ /* 0x000fec0003800000 */
.L_x_1084:
        /* <DEDUP_REMOVED lines=9> */
.L_x_1092:
[----:B------:R-:W2:Y:S02]  /*2650*/  LDG.E.U16 R0, desc[UR36][R4.64] ;  /* 0x0000002404007981 */ /* 0x000ea4000c1e1500 */
[----:B--2---:R-:W-:-:S05]  /*2660*/  HADD2.F32 R0, -RZ, R0.H0_H0 ;  /* 0x20000000ff007230 */ /* 0x004fca0000004100 */
[----:B------:R-:W-:-:S04]  /*2670*/  F2FP.BF16.F32.PACK_AB R0, RZ, R0 ;  /* 0x00000000ff00723e */ /* 0x000fc800000010ff */
[----:B------:R-:W-:Y:S01]  /*2680*/  PRMT R24, R0, 0x7610, R24 ;  /* 0x0000761000187816 */ /* 0x000fe20000000018 */
[----:B------:R-:W-:Y:S06]  /*2690*/  BRA `(.L_x_1088) ;  /* 0x0000000c00387947 */ /* 0x000fec0003800000 */
.L_x_1091:
        /* <DEDUP_REMOVED lines=9> */
.L_x_1094:
[----:B------:R-:W2:Y:S02]  /*2730*/  LDG.E.U16 R4, desc[UR36][R4.64] ;  /* 0x0000002404047981 */ /* 0x000ea4000c1e1500 */
[----:B--2---:R-:W-:-:S05]  /*2740*/  HADD2.F32 R0, -RZ, R4.H0_H0 ;  /* 0x20000004ff007230 */ /* 0x004fca0000004100 */
[----:B------:R-:W-:-:S04]  /*2750*/  F2FP.BF16.F32.PACK_AB R0, RZ, R0 ;  /* 0x00000000ff00723e */ /* 0x000fc800000010ff */
[----:B------:R-:W-:Y:S01]  /*2760*/  PRMT R24, R0, 0x7610, R24 ;  /* 0x0000761000187816 */ /* 0x000fe20000000018 */
[----:B------:R-:W-:Y:S06]  /*2770*/  BRA `(.L_x_1088) ;  /* 0x0000000c00007947 */ /* 0x000fec0003800000 */
.L_x_1093:
        /* <DEDUP_REMOVED lines=9> */
.L_x_1083:
        /* <DEDUP_REMOVED lines=14> */
.L_x_1097:
        /* <DEDUP_REMOVED lines=9> */
.L_x_1096:
        /* <DEDUP_REMOVED lines=27> */
.L_x_1099:
        /* <DEDUP_REMOVED lines=15> */
.L_x_1098:
[----:B------:R0:W5:Y:S01]  /*2c20*/  LDG.E.U16 R24, desc[UR36][R4.64] ;  /* 0x0000002404187981 */ /* 0x000162000c1e1500 */
[----:B------:R-:W-:Y:S05]  /*2c30*/  BRA `(.L_x_1088) ;  /* 0x0000000400d07947 */ /* 0x000fea0003800000 */
.L_x_1095:
        /* <DEDUP_REMOVED lines=13> */
.L_x_1102:
        /* <DEDUP_REMOVED lines=21> */
.L_x_1106:
[----:B------:R-:W-:Y:S05]  /*2e60*/  BSYNC.RECONVERGENT B1 ;  /* 0x0000000000017941 */ /* 0x000fea0003800200 */
.L_x_1105:
[----:B------:R-:W-:Y:S01]  /*2e70*/  IMAD.SHL.U32 R0, R0, 0x100000, RZ ;  /* 0x0010000000007824 */ /* 0x000fe200078e00ff */
[----:B------:R-:W-:-:S04]  /*2e80*/  LEA R3, R3, 0x3b800000, 0x17 ;  /* 0x3b80000003037811 */ /* 0x000fc800078eb8ff */
[----:B------:R-:W-:-:S07]  /*2e90*/  LOP3.LUT R0, R3, R0, R7, 0xfe, !PT ;  /* 0x0000000003007212 */ /* 0x000fce00078efe07 */
.L_x_1104:
[----:B------:R-:W-:Y:S05]  /*2ea0*/  BSYNC.RECONVERGENT B0 ;  /* 0x0000000000007941 */ /* 0x000fea0003800200 */
.L_x_1103:
[----:B------:R-:W-:-:S04]  /*2eb0*/  F2FP.BF16.F32.PACK_AB R0, RZ, R0 ;  /* 0x00000000ff00723e */ /* 0x000fc800000010ff */
[----:B------:R-:W-:Y:S01]  /*2ec0*/  PRMT R24, R0, 0x7610, R24 ;  /* 0x0000761000187816 */ /* 0x000fe20000000018 */
[----:B------:R-:W-:Y:S06]  /*2ed0*/  BRA `(.L_x_1088) ;  /* 0x0000000400287947 */ /* 0x000fec0003800000 */
.L_x_1101:
        /* <DEDUP_REMOVED lines=21> */
.L_x_1110:
[----:B------:R-:W-:Y:S05]  /*3030*/  BSYNC.RECONVERGENT B1 ;  /* 0x0000000000017941 */ /* 0x000fea0003800200 */
.L_x_1109:
[----:B------:R-:W-:Y:S01]  /*3040*/  IMAD.SHL.U32 R0, R0, 0x200000, RZ ;  /* 0x0020000000007824 */ /* 0x000fe200078e00ff */
[----:B------:R-:W-:-:S04]  /*3050*/  LEA R3, R3, 0x37800000, 0x17 ;  /* 0x3780000003037811 */ /* 0x000fc800078eb8ff */
[----:B------:R-:W-:-:S07]  /*3060*/  LOP3.LUT R0, R3, R0, R7, 0xfe, !PT ;  /* 0x0000000003007212 */ /* 0x000fce00078efe07 */
.L_x_1108:
[----:B------:R-:W-:Y:S05]  /*3070*/  BSYNC.RECONVERGENT B0 ;  /* 0x0000000000007941 */ /* 0x000fea0003800200 */
.L_x_1107:
[----:B------:R-:W-:-:S04]  /*3080*/  F2FP.BF16.F32.PACK_AB R0, RZ, R0 ;  /* 0x00000000ff00723e */ /* 0x000fc800000010ff */
[----:B------:R-:W-:Y:S01]  /*3090*/  PRMT R24, R0, 0x7610, R24 ;  /* 0x0000761000187816 */ /* 0x000fe20000000018 */
[----:B------:R-:W-:Y:S06]  /*30a0*/  BRA `(.L_x_1088) ;  /* 0x0000000000b47947 */ /* 0x000fec0003800000 */
.L_x_1100:
        /* <DEDUP_REMOVED lines=14> */
.L_x_1114:
[----:B------:R-:W-:Y:S05]  /*3190*/  BSYNC.RECONVERGENT B0 ;  /* 0x0000000000007941 */ /* 0x000fea0003800200 */
.L_x_1113:
[----:B------:R-:W-:-:S04]  /*31a0*/  F2FP.BF16.F32.PACK_AB R0, RZ, R0 ;  /* 0x00000000ff00723e */ /* 0x000fc800000010ff */
[----:B------:R-:W-:Y:S01]  /*31b0*/  PRMT R24, R0, 0x7610, R24 ;  /* 0x0000761000187816 */ /* 0x000fe20000000018 */
[----:B------:R-:W-:Y:S06]  /*31c0*/  BRA `(.L_x_1088) ;  /* 0x00000000006c7947 */ /* 0x000fec0003800000 */
.L_x_1087:
        /* <DEDUP_REMOVED lines=16> */
.L_x_1115:
[----:B------:R-:W-:Y:S01]  /*32d0*/  PRMT R24, RZ, 0x7610, R24 ;  /* 0x00007610ff187816 */ /* 0x000fe20000000018 */
[----:B------:R-:W-:Y:S06]  /*32e0*/  BRA `(.L_x_1088) ;  /* 0x0000000000247947 */ /* 0x000fec0003800000 */
.L_x_1112:
[----:B------:R-:W2:Y:S02]  /*32f0*/  LDG.E.64 R4, desc[UR36][R4.64] ;  /* 0x0000002404047981 */ /* 0x000ea4000c1e1b00 */
[----:B--2---:R-:W0:Y:S02]  /*3300*/  I2F.U64 R0, R4 ;  /* 0x0000000400007312 */ /* 0x004e240000301000 */
[----:B0-----:R-:W-:-:S04]  /*3310*/  F2FP.BF16.F32.PACK_AB R0, RZ, R0 ;  /* 0x00000000ff00723e */ /* 0x001fc800000010ff */
[----:B------:R-:W-:Y:S01]  /*3320*/  PRMT R24, R0, 0x7610, R24 ;  /* 0x0000761000187816 */ /* 0x000fe20000000018 */
[----:B------:R-:W-:Y:S06]  /*3330*/  BRA `(.L_x_1088) ;  /* 0x0000000000107947 */ /* 0x000fec0003800000 */
.L_x_1111:
[----:B------:R-:W2:Y:S02]  /*3340*/  LDG.E R4, desc[UR36][R4.64] ;  /* 0x0000002404047981 */ /* 0x000ea4000c1e1900 */
[----:B--2---:R-:W-:-:S04]  /*3350*/  I2FP.F32.U32 R0, R4 ;  /* 0x0000000400007245 */ /* 0x004fc80000201000 */
[----:B------:R-:W-:-:S04]  /*3360*/  F2FP.BF16.F32.PACK_AB R0, RZ, R0 ;  /* 0x00000000ff00723e */ /* 0x000fc800000010ff */
[----:B------:R-:W-:-:S07]  /*3370*/  PRMT R24, R0, 0x7610, R24 ;  /* 0x0000761000187816 */ /* 0x000fce0000000018 */
.L_x_1088:
        /* <DEDUP_REMOVED lines=21> */
.L_x_1119:
[----:B------:R-:W2:Y:S02]  /*34d0*/  LDG.E.U8 R4, desc[UR36][R4.64] ;  /* 0x0000002404047981 */ /* 0x000ea4000c1e1100 */
[----:B--2---:R-:W-:-:S04]  /*34e0*/  I2FP.F32.U32 R0, R4 ;  /* 0x0000000400007245 */ /* 0x004fc80000201000 */
[----:B------:R-:W-:-:S04]  /*34f0*/  F2FP.BF16.F32.PACK_AB R0, RZ, R0 ;  /* 0x00000000ff00723e */ /* 0x000fc800000010ff */
[----:B------:R-:W-:Y:S01]  /*3500*/  PRMT R22, R0, 0x7610, R22 ;  /* 0x0000761000167816 */ /* 0x000fe20000000016 */
[----:B------:R-:W-:Y:S06]  /*3510*/  BRA `(.L_x_1121) ;  /* 0x0000000c00c47947 */ /* 0x000fec0003800000 */
.L_x_1118:
        /* <DEDUP_REMOVED lines=11> */
.L_x_1123:
[----:B------:R-:W2:Y:S02]  /*35d0*/  LDG.E R4, desc[UR36][R4.64] ;  /* 0x0000002404047981 */ /* 0x000ea4000c1e1900 */
[----:B--2---:R-:W-:-:S04]  /*35e0*/  I2FP.F32.S32 R0, R4 ;  /* 0x0000000400007245 */ /* 0x004fc80000201400 */
[----:B------:R-:W-:-:S04]  /*35f0*/  F2FP.BF16.F32.PACK_AB R0, RZ, R0 ;  /* 0x00000000ff00723e */ /* 0x000fc800000010ff */
[----:B------:R-:W-:Y:S01]  /*3600*/  PRMT R22, R0, 0x7610, R22 ;  /* 0x0000761000167816 */ /* 0x000fe20000000016 */
[----:B------:R-:W-:Y:S06]  /*3610*/  BRA `(.L_x_1121) ;  /* 0x0000000c00847947 */ /* 0x000fec0003800000 */
.L_x_1122:
[----:B------:R-:W2:Y:S02]  /*3620*/  LDG.E.U16 R4, desc[UR36][R4.64] ;  /* 0x0000002404047981 */ /* 0x000ea4000c1e1500 */
[----:B--2---:R-:W0:Y:S02]  /*3630*/  I2F.S16 R0, R4 ;  /* 0x0000000400007306 */ /* 0x004e240000101400 */
[----:B0-----:R-:W-:-:S04]  /*3640*/  F2FP.BF16.F32.PACK_AB R0, RZ, R0 ;  /* 0x00000000ff00723e */ /* 0x001fc800000010ff */
[----:B------:R-:W-:Y:S01]  /*3650*/  PRMT R22, R0, 0x7610, R22 ;  /* 0x0000761000167816 */ /* 0x000fe20000000016 */
[----:B------:R-:W-:Y:S06]  /*3660*/  BRA `(.L_x_1121) ;  /* 0x0000000c00707947 */ /* 0x000fec0003800000 */
.L_x_1117:
        /* <DEDUP_REMOVED lines=9> */
.L_x_1125:
[----:B------:R-:W2:Y:S02]  /*3700*/  LDG.E.U16 R0, desc[UR36][R4.64] ;  /* 0x0000002404007981 */ /* 0x000ea4000c1e1500 */
[----:B--2---:R-:W-:-:S05]  /*3710*/  HADD2.F32 R0, -RZ, R0.H0_H0 ;  /* 0x20000000ff007230 */ /* 0x004fca0000004100 */
[----:B------:R-:W-:-:S04]  /*3720*/  F2FP.BF16.F32.PACK_AB R0, RZ, R0 ;  /* 0x00000000ff00723e */ /* 0x000fc800000010ff */
[----:B------:R-:W-:Y:S01]  /*3730*/  PRMT R22, R0, 0x7610, R22 ;  /* 0x0000761000167816 */ /* 0x000fe20000000016 */
[----:B------:R-:W-:Y:S06]  /*3740*/  BRA `(.L_x_1121) ;  /* 0x0000000c00387947 */ /* 0x000fec0003800000 */
.L_x_1124:
        /* <DEDUP_REMOVED lines=9> */
.L_x_1127:
[----:B------:R-:W2:Y:S02]  /*37e0*/  LDG.E.U16 R4, desc[UR36][R4.64] ;  /* 0x0000002404047981 */ /* 0x000ea4000c1e1500 */
[----:B--2---:R-:W-:-:S05]  /*37f0*/  HADD2.F32 R0, -RZ, R4.H0_H0 ;  /* 0x20000004ff007230 */ /* 0x004fca0000004100 */
[----:B------:R-:W-:-:S04]  /*3800*/  F2FP.BF16.F32.PACK_AB R0, RZ, R0 ;  /* 0x00000000ff00723e */ /* 0x000fc800000010ff */
[----:B------:R-:W-:Y:S01]  /*3810*/  PRMT R22, R0, 0x7610, R22 ;  /* 0x0000761000167816 */ /* 0x000fe20000000016 */
[----:B------:R-:W-:Y:S06]  /*3820*/  BRA `(.L_x_1121) ;  /* 0x0000000c00007947 */ /* 0x000fec0003800000 */
.L_x_1126:
        /* <DEDUP_REMOVED lines=9> */
.L_x_1116:
        /* <DEDUP_REMOVED lines=14> */
.L_x_1130:
        /* <DEDUP_REMOVED lines=9> */
.L_x_1129:
        /* <DEDUP_REMOVED lines=27> */
.L_x_1132:
        /* <DEDUP_REMOVED lines=15> */
.L_x_1131:
[----:B------:R0:W5:Y:S01]  /*3cd0*/  LDG.E.U16 R22, desc[UR36][R4.64] ;  /* 0x0000002404167981 */ /* 0x000162000c1e1500 */
[----:B------:R-:W-:Y:S05]  /*3ce0*/  BRA `(.L_x_1121) ;  /* 0x0000000400d07947 */ /* 0x000fea0003800000 */
.L_x_1128:
        /* <DEDUP_REMOVED lines=13> */
.L_x_1135:
        /* <DEDUP_REMOVED lines=21> */
.L_x_1139:
[----:B------:R-:W-:Y:S05]  /*3f10*/  BSYNC.RECONVERGENT B1 ;  /* 0x0000000000017941 */ /* 0x000fea0003800200 */
.L_x_1138:
[----:B------:R-:W-:Y:S01]  /*3f20*/  IMAD.SHL.U32 R0, R0, 0x100000, RZ ;  /* 0x0010000000007824 */ /* 0x000fe200078e00ff */
[----:B------:R-:W-:-:S04]  /*3f30*/  LEA R3, R3, 0x3b800000, 0x17 ;  /* 0x3b80000003037811 */ /* 0x000fc800078eb8ff */
[----:B------:R-:W-:-:S07]  /*3f40*/  LOP3.LUT R0, R3, R0, R7, 0xfe, !PT ;  /* 0x0000000003007212 */ /* 0x000fce00078efe07 */
.L_x_1137:
[----:B------:R-:W-:Y:S05]  /*3f50*/  BSYNC.RECONVERGENT B0 ;  /* 0x0000000000007941 */ /* 0x000fea0003800200 */
.L_x_1136:
[----:B------:R-:W-:-:S04]  /*3f60*/  F2FP.BF16.F32.PACK_AB R0, RZ, R0 ;  /* 0x00000000ff00723e */ /* 0x000fc800000010ff */
[----:B------:R-:W-:Y:S01]  /*3f70*/  PRMT R22, R0, 0x7610, R22 ;  /* 0x0000761000167816 */ /* 0x000fe20000000016 */
[----:B------:R-:W-:Y:S06]  /*3f80*/  BRA `(.L_x_1121) ;  /* 0x0000000400287947 */ /* 0x000fec0003800000 */
.L_x_1134:
        /* <DEDUP_REMOVED lines=21> */
.L_x_1143:
[----:B------:R-:W-:Y:S05]  /*40e0*/  BSYNC.RECONVERGENT B1 ;  /* 0x0000000000017941 */ /* 0x000fea0003800200 */
.L_x_1142:
[----:B------:R-:W-:Y:S01]  /*40f0*/  IMAD.SHL.U32 R0, R0, 0x200000, RZ ;  /* 0x0020000000007824 */ /* 0x000fe200078e00ff */
[----:B------:R-:W-:-:S04]  /*4100*/  LEA R3, R3, 0x37800000, 0x17 ;  /* 0x3780000003037811 */ /* 0x000fc800078eb8ff */
[----:B------:R-:W-:-:S07]  /*4110*/  LOP3.LUT R0, R3, R0, R7, 0xfe, !PT ;  /* 0x0000000003007212 */ /* 0x000fce00078efe07 */
.L_x_1141:
[----:B------:R-:W-:Y:S05]  /*4120*/  BSYNC.RECONVERGENT B0 ;  /* 0x0000000000007941 */ /* 0x000fea0003800200 */
.L_x_1140:
[----:B------:R-:W-:-:S04]  /*4130*/  F2FP.BF16.F32.PACK_AB R0, RZ, R0 ;  /* 0x00000000ff00723e */ /* 0x000fc800000010ff */
[----:B------:R-:W-:Y:S01]  /*4140*/  PRMT R22, R0, 0x7610, R22 ;  /* 0x0000761000167816 */ /* 0x000fe20000000016 */
[----:B------:R-:W-:Y:S06]  /*4150*/  BRA `(.L_x_1121) ;  /* 0x0000000000b47947 */ /* 0x000fec0003800000 */
.L_x_1133:
        /* <DEDUP_REMOVED lines=14> */
.L_x_1147:
[----:B------:R-:W-:Y:S05]  /*4240*/  BSYNC.RECONVERGENT B0 ;  /* 0x0000000000007941 */ /* 0x000fea0003800200 */
.L_x_1146:
[----:B------:R-:W-:-:S04]  /*4250*/  F2FP.BF16.F32.PACK_AB R0, RZ, R0 ;  /* 0x00000000ff00723e */ /* 0x000fc800000010ff */
[----:B------:R-:W-:Y:S01]  /*4260*/  PRMT R22, R0, 0x7610, R22 ;  /* 0x0000761000167816 */ /* 0x000fe20000000016 */
[----:B------:R-:W-:Y:S06]  /*4270*/  BRA `(.L_x_1121) ;  /* 0x00000000006c7947 */ /* 0x000fec0003800000 */
.L_x_1120:
        /* <DEDUP_REMOVED lines=16> */
.L_x_1148:
[----:B------:R-:W-:Y:S01]  /*4380*/  PRMT R22, RZ, 0x7610, R22 ;  /* 0x00007610ff167816 */ /* 0x000fe20000000016 */
[----:B------:R-:W-:Y:S06]  /*4390*/  BRA `(.L_x_1121) ;  /* 0x0000000000247947 */ /* 0x000fec0003800000 */
.L_x_1145:
[----:B------:R-:W2:Y:S02]  /*43a0*/  LDG.E.64 R4, desc[UR36][R4.64] ;  /* 0x0000002404047981 */ /* 0x000ea4000c1e1b00 */
[----:B--2---:R-:W0:Y:S02]  /*43b0*/  I2F.U64 R0, R4 ;  /* 0x0000000400007312 */ /* 0x004e240000301000 */
[----:B0-----:R-:W-:-:S04]  /*43c0*/  F2FP.BF16.F32.PACK_AB R0, RZ, R0 ;  /* 0x00000000ff00723e */ /* 0x001fc800000010ff */
[----:B------:R-:W-:Y:S01]  /*43d0*/  PRMT R22, R0, 0x7610, R22 ;  /* 0x0000761000167816 */ /* 0x000fe20000000016 */
[----:B------:R-:W-:Y:S06]  /*43e0*/  BRA `(.L_x_1121) ;  /* 0x0000000000107947 */ /* 0x000fec0003800000 */
.L_x_1144:
[----:B------:R-:W2:Y:S02]  /*43f0*/  LDG.E R4, desc[UR36][R4.64] ;  /* 0x0000002404047981 */ /* 0x000ea4000c1e1900 */
[----:B--2---:R-:W-:-:S04]  /*4400*/  I2FP.F32.U32 R0, R4 ;  /* 0x0000000400007245 */ /* 0x004fc80000201000 */
[----:B------:R-:W-:-:S04]  /*4410*/  F2FP.BF16.F32.PACK_AB R0, RZ, R0 ;  /* 0x00000000ff00723e */ /* 0x000fc800000010ff */
[----:B------:R-:W-:-:S07]  /*4420*/  PRMT R22, R0, 0x7610, R22 ;  /* 0x0000761000167816 */ /* 0x000fce0000000016 */
.L_x_1121:
[----:B------:R-:W-:-:S07]  /*4430*/  VIADD R27, R27, 0x80 ;  /* 0x000000801b1b7836 */ /* 0x000fce0000000000 */
.L_x_1082:
[----:B------:R-:W-:Y:S05]  /*4440*/  BSYNC.RECONVERGENT B6 ;  /* 0x0000000000067941 */ /* 0x000fea0003800200 */
.L_x_1081:
        /* <DEDUP_REMOVED lines=27> */
.L_x_1154:
[----:B------:R-:W2:Y:S02]  /*4600*/  LDG.E.U8 R4, desc[UR36][R4.64] ;  /* 0x0000002404047981 */ /* 0x000ea4000c1e1100 */
[----:B--2---:R-:W-:-:S04]  /*4610*/  I2FP.F32.U32 R0, R4 ;  /* 0x0000000400007245 */ /* 0x004fc80000201000 */
[----:B------:R-:W-:-:S04]  /*4620*/  F2FP.BF16.F32.PACK_AB R0, RZ, R0 ;  /* 0x00000000ff00723e */ /* 0x000fc800000010ff */
[----:B------:R-:W-:Y:S01]  /*4630*/  PRMT R19, R0, 0x7610, R19 ;  /* 0x0000761000137816 */ /* 0x000fe20000000013 */
[----:B------:R-:W-:Y:S06]  /*4640*/  BRA `(.L_x_1156) ;  /* 0x0000000c00c47947 */ /* 0x000fec0003800000 */
.L_x_1153:
        /* <DEDUP_REMOVED lines=11> */
.L_x_1158:
[----:B------:R-:W2:Y:S02]  /*4700*/  LDG.E R4, desc[UR36][R4.64] ;  /* 0x0000002404047981 */ /* 0x000ea4000c1e1900 */
[----:B--2---:R-:W-:-:S04]  /*4710*/  I2FP.F32.S32 R0, R4 ;  /* 0x0000000400007245 */ /* 0x004fc80000201400 */
[----:B------:R-:W-:-:S04]  /*4720*/  F2FP.BF16.F32.PACK_AB R0, RZ, R0 ;  /* 0x00000000ff00723e */ /* 0x000fc800000010ff */
[----:B------:R-:W-:Y:S01]  /*4730*/  PRMT R19, R0, 0x7610, R19 ;  /* 0x0000761000137816 */ /* 0x000fe20000000013 */
[----:B------:R-:W-:Y:S06]  /*4740*/  BRA `(.L_x_1156) ;  /* 0x0000000c00847947 */ /* 0x000fec0003800000 */
.L_x_1157:
[----:B------:R-:W2:Y:S02]  /*4750*/  LDG.E.U16 R4, desc[UR36][R4.64] ;  /* 0x0000002404047981 */ /* 0x000ea4000c1e1500 */
[----:B--2---:R-:W0:Y:S02]  /*4760*/  I2F.S16 R0, R4 ;  /* 0x0000000400007306 */ /* 0x004e240000101400 */
[----:B0-----:R-:W-:-:S04]  /*4770*/  F2FP.BF16.F32.PACK_AB R0, RZ, R0 ;  /* 0x00000000ff00723e */ /* 0x001fc800000010ff */
[----:B------:R-:W-:Y:S01]  /*4780*/  PRMT R19, R0, 0x7610, R19 ;  /* 0x0000761000137816 */ /* 0x000fe20000000013 */
[----:B------:R-:W-:Y:S06]  /*4790*/  BRA `(.L_x_1156) ;  /* 0x0000000c00707947 */ /* 0x000fec0003800000 */
.L_x_1152:
        /* <DEDUP_REMOVED lines=9> */
.L_x_1160:
[----:B------:R-:W2:Y:S02]  /*4830*/  LDG.E.U16 R0, desc[UR36][R4.64] ;  /* 0x0000002404007981 */ /* 0x000ea4000c1e1500 */
[----:B--2---:R-:W-:-:S05]  /*4840*/  HADD2.F32 R0, -RZ, R0.H0_H0 ;  /* 0x20000000ff007230 */ /* 0x004fca0000004100 */
[----:B------:R-:W-:-:S04]  /*4850*/  F2FP.BF16.F32.PACK_AB R0, RZ, R0 ;  /* 0x00000000ff00723e */ /* 0x000fc800000010ff */
[----:B------:R-:W-:Y:S01]  /*4860*/  PRMT R19, R0, 0x7610, R19 ;  /* 0x0000761000137816 */ /* 0x000fe20000000013 */
[----:B------:R-:W-:Y:S06]  /*4870*/  BRA `(.L_x_1156) ;  /* 0x0000000c00387947 */ /* 0x000fec0003800000 */
.L_x_1159:
        /* <DEDUP_REMOVED lines=9> */
.L_x_1162:
[----:B------:R-:W2:Y:S02]  /*4910*/  LDG.E.U16 R4, desc[UR36][R4.64] ;  /* 0x0000002404047981 */ /* 0x000ea4000c1e1500 */
[----:B--2---:R-:W-:-:S05]  /*4920*/  HADD2.F32 R0, -RZ, R4.H0_H0 ;  /* 0x20000004ff007230 */ /* 0x004fca0000004100 */
[----:B------:R-:W-:-:S04]  /*4930*/  F2FP.BF16.F32.PACK_AB R0, RZ, R0 ;  /* 0x00000000ff00723e */ /* 0x000fc800000010ff */
[----:B------:R-:W-:Y:S01]  /*4940*/  PRMT R19, R0, 0x7610, R19 ;  /* 0x0000761000137816 */ /* 0x000fe20000000013 */
[----:B------:R-:W-:Y:S06]  /*4950*/  BRA `(.L_x_1156) ;  /* 0x0000000c00007947 */ /* 0x000fec0003800000 */
.L_x_1161:
        /* <DEDUP_REMOVED lines=9> */
.L_x_1151:
        /* <DEDUP_REMOVED lines=14> */
.L_x_1165:
        /* <DEDUP_REMOVED lines=9> */
.L_x_1164:
        /* <DEDUP_REMOVED lines=27> */
.L_x_1167:
        /* <DEDUP_REMOVED lines=15> */
.L_x_1166:
[----:B------:R0:W5:Y:S01]  /*4e00*/  LDG.E.U16 R19, desc[UR36][R4.64] ;  /* 0x0000002404137981 */ /* 0x000162000c1e1500 */
[----:B------:R-:W-:Y:S05]  /*4e10*/  BRA `(.L_x_1156) ;  /* 0x0000000400d07947 */ /* 0x000fea0003800000 */
.L_x_1163:
        /* <DEDUP_REMOVED lines=13> */
.L_x_1170:
        /* <DEDUP_REMOVED lines=21> */
.L_x_1174:
[----:B------:R-:W-:Y:S05]  /*5040*/  BSYNC.RECONVERGENT B1 ;  /* 0x0000000000017941 */ /* 0x000fea0003800200 */
.L_x_1173:
[----:B------:R-:W-:Y:S01]  /*5050*/  IMAD.SHL.U32 R0, R0, 0x100000, RZ ;  /* 0x0010000000007824 */ /* 0x000fe200078e00ff */
[----:B------:R-:W-:-:S04]  /*5060*/  LEA R3, R3, 0x3b800000, 0x17 ;  /* 0x3b80000003037811 */ /* 0x000fc800078eb8ff */
[----:B------:R-:W-:-:S07]  /*5070*/  LOP3.LUT R0, R3, R0, R7, 0xfe, !PT ;  /* 0x0000000003007212 */ /* 0x000fce00078efe07 */
.L_x_1172:
[----:B------:R-:W-:Y:S05]  /*5080*/  BSYNC.RECONVERGENT B0 ;  /* 0x0000000000007941 */ /* 0x000fea0003800200 */
.L_x_1171:
[----:B------:R-:W-:-:S04]  /*5090*/  F2FP.BF16.F32.PACK_AB R0, RZ, R0 ;  /* 0x00000000ff00723e */ /* 0x000fc800000010ff */
[----:B------:R-:W-:Y:S01]  /*50a0*/  PRMT R19, R0, 0x7610, R19 ;  /* 0x0000761000137816 */ /* 0x000fe20000000013 */
[----:B------:R-:W-:Y:S06]  /*50b0*/  BRA `(.L_x_1156) ;  /* 0x0000000400287947 */ /* 0x000fec0003800000 */
.L_x_1169:
        /* <DEDUP_REMOVED lines=21> */
.L_x_1178:
[----:B------:R-:W-:Y:S05]  /*5210*/  BSYNC.RECONVERGENT B1 ;  /* 0x0000000000017941 */ /* 0x000fea0003800200 */
.L_x_1177:
[----:B------:R-:W-:Y:S01]  /*5220*/  IMAD.SHL.U32 R0, R0, 0x200000, RZ ;  /* 0x0020000000007824 */ /* 0x000fe200078e00ff */
[----:B------:R-:W-:-:S04]  /*5230*/  LEA R3, R3, 0x37800000, 0x17 ;  /* 0x3780000003037811 */ /* 0x000fc800078eb8ff */
[----:B------:R-:W-:-:S07]  /*5240*/  LOP3.LUT R0, R3, R0, R7, 0xfe, !PT ;  /* 0x0000000003007212 */ /* 0x000fce00078efe07 */
.L_x_1176:
[----:B------:R-:W-:Y:S05]  /*5250*/  BSYNC.RECONVERGENT B0 ;  /* 0x0000000000007941 */ /* 0x000fea0003800200 */
.L_x_1175:
[----:B------:R-:W-:-:S04]  /*5260*/  F2FP.BF16.F32.PACK_AB R0, RZ, R0 ;  /* 0x00000000ff00723e */ /* 0x000fc800000010ff */
[----:B------:R-:W-:Y:S01]  /*5270*/  PRMT R19, R0, 0x7610, R19 ;  /* 0x0000761000137816 */ /* 0x000fe20000000013 */
[----:B------:R-:W-:Y:S06]  /*5280*/  BRA `(.L_x_1156) ;  /* 0x0000000000b47947 */ /* 0x000fec0003800000 */
.L_x_1168:
        /* <DEDUP_REMOVED lines=14> */
.L_x_1182:
[----:B------:R-:W-:Y:S05]  /*5370*/  BSYNC.RECONVERGENT B0 ;  /* 0x0000000000007941 */ /* 0x000fea0003800200 */
.L_x_1181:
[----:B------:R-:W-:-:S04]  /*5380*/  F2FP.BF16.F32.PACK_AB R0, RZ, R0 ;  /* 0x00000000ff00723e */ /* 0x000fc800000010ff */
[----:B------:R-:W-:Y:S01]  /*5390*/  PRMT R19, R0, 0x7610, R19 ;  /* 0x0000761000137816 */ /* 0x000fe20000000013 */
[----:B------:R-:W-:Y:S06]  /*53a0*/  BRA `(.L_x_1156) ;  /* 0x00000000006c7947 */ /* 0x000fec0003800000 */
.L_x_1155:
        /* <DEDUP_REMOVED lines=16> */
.L_x_1183:
[----:B------:R-:W-:Y:S01]  /*54b0*/  PRMT R19, RZ, 0x7610, R19 ;  /* 0x00007610ff137816 */ /* 0x000fe20000000013 */
[----:B------:R-:W-:Y:S06]  /*54c0*/  BRA `(.L_x_1156) ;  /* 0x0000000000247947 */ /* 0x000fec0003800000 */
.L_x_1180:
[----:B------:R-:W2:Y:S02]  /*54d0*/  LDG.E.64 R4, desc[UR36][R4.64] ;  /* 0x0000002404047981 */ /* 0x000ea4000c1e1b00 */
[----:B--2---:R-:W0:Y:S02]  /*54e0*/  I2F.U64 R0, R4 ;  /* 0x0000000400007312 */ /* 0x004e240000301000 */
[----:B0-----:R-:W-:-:S04]  /*54f0*/  F2FP.BF16.F32.PACK_AB R0, RZ, R0 ;  /* 0x00000000ff00723e */ /* 0x001fc800000010ff */
[----:B------:R-:W-:Y:S01]  /*5500*/  PRMT R19, R0, 0x7610, R19 ;  /* 0x0000761000137816 */ /* 0x000fe20000000013 */
[----:B------:R-:W-:Y:S06]  /*5510*/  BRA `(.L_x_1156) ;  /* 0x0000000000107947 */ /* 0x000fec0003800000 */
.L_x_1179:
[----:B------:R-:W2:Y:S02]  /*5520*/  LDG.E R4, desc[UR36][R4.64] ;  /* 0x0000002404047981 */ /* 0x000ea4000c1e1900 */
[----:B--2---:R-:W-:-:S04]  /*5530*/  I2FP.F32.U32 R0, R4 ;  /* 0x0000000400007245 */ /* 0x004fc80000201000 */
[----:B------:R-:W-:-:S04]  /*5540*/  F2FP.BF16.F32.PACK_AB R0, RZ, R0 ;  /* 0x00000000ff00723e */ /* 0x000fc800000010ff */
[----:B------:R-:W-:-:S07]  /*5550*/  PRMT R19, R0, 0x7610, R19 ;  /* 0x0000761000137816 */ /* 0x000fce0000000013 */
.L_x_1156:
[----:B------:R-:W1:Y:S01]  /*5560*/  LDCU.U8 UR6, c[0x0][0x3a5] ;  /* 0x000074a0ff0677ac */ /* 0x000e620008000000 */
[----:B0-----:R-:W0:Y:S01]  /*5570*/  LDC.64 R4, c[0x0][0x398] ;  /* 0x0000e600ff047b82 */ /* 0x001e220000000a00 */
[----:B------:R-:W2:Y:S01]  /*5580*/  LDCU UR5, c[0x0][0x3ac] ;  /* 0x00007580ff0577ac */ /* 0x000ea20008000800 */
[----:B-1----:R-:W-:-:S04]  /*5590*/  UPRMT UR4, UR6, 0x9910, URZ ;  /* 0x0000991006047896 */ /* 0x002fc800080000ff */
[----:B------:R-:W-:Y:S01]  /*55a0*/  UISETP.GT.AND UP0, UPT, UR4, 0x9, UPT ;  /* 0x000000090400788c */ /* 0x000fe2000bf04270 */
[----:B--2---:R-:W-:-:S05]  /*55b0*/  IMAD R17, R17, UR5, RZ ;  /* 0x0000000511117c24 */ /* 0x004fca000f8e02ff */
        /* <DEDUP_REMOVED lines=16> */
.L_x_1187:
[----:B------:R-:W2:Y:S02]  /*56c0*/  LDG.E.U8 R4, desc[UR36][R4.64] ;  /* 0x0000002404047981 */ /* 0x000ea4000c1e1100 */
[----:B--2---:R-:W-:-:S04]  /*56d0*/  I2FP.F32.U32 R0, R4 ;  /* 0x0000000400007245 */ /* 0x004fc80000201000 */
[----:B------:R-:W-:-:S04]  /*56e0*/  F2FP.BF16.F32.PACK_AB R0, RZ, R0 ;  /* 0x00000000ff00723e */ /* 0x000fc800000010ff */
[----:B------:R-:W-:Y:S01]  /*56f0*/  PRMT R17, R0, 0x7610, R17 ;  /* 0x0000761000117816 */ /* 0x000fe20000000011 */
[----:B------:R-:W-:Y:S06]  /*5700*/  BRA `(.L_x_1189) ;  /* 0x0000000c00c47947 */ /* 0x000fec0003800000 */
.L_x_1186:
        /* <DEDUP_REMOVED lines=11> */
.L_x_1191:
[----:B------:R-:W2:Y:S02]  /*57c0*/  LDG.E R4, desc[UR36][R4.64] ;  /* 0x0000002404047981 */ /* 0x000ea4000c1e1900 */
[----:B--2---:R-:W-:-:S04]  /*57d0*/  I2FP.F32.S32 R0, R4 ;  /* 0x0000000400007245 */ /* 0x004fc80000201400 */
[----:B------:R-:W-:-:S04]  /*57e0*/  F2FP.BF16.F32.PACK_AB R0, RZ, R0 ;  /* 0x00000000ff00723e */ /* 0x000fc800000010ff */
[----:B------:R-:W-:Y:S01]  /*57f0*/  PRMT R17, R0, 0x7610, R17 ;  /* 0x0000761000117816 */ /* 0x000fe20000000011 */
[----:B------:R-:W-:Y:S06]  /*5800*/  BRA `(.L_x_1189) ;  /* 0x0000000c00847947 */ /* 0x000fec0003800000 */
.L_x_1190:
[----:B------:R-:W2:Y:S02]  /*5810*/  LDG.E.U16 R4, desc[UR36][R4.64] ;  /* 0x0000002404047981 */ /* 0x000ea4000c1e1500 */
[----:B--2---:R-:W0:Y:S02]  /*5820*/  I2F.S16 R0, R4 ;  /* 0x0000000400007306 */ /* 0x004e240000101400 */
[----:B0-----:R-:W-:-:S04]  /*5830*/  F2FP.BF16.F32.PACK_AB R0, RZ, R0 ;  /* 0x00000000ff00723e */ /* 0x001fc800000010ff */
[----:B------:R-:W-:Y:S01]  /*5840*/  PRMT R17, R0, 0x7610, R17 ;  /* 0x0000761000117816 */ /* 0x000fe20000000011 */
[----:B------:R-:W-:Y:S06]  /*5850*/  BRA `(.L_x_1189) ;  /* 0x0000000c00707947 */ /* 0x000fec0003800000 */
.L_x_1185:
        /* <DEDUP_REMOVED lines=9> */
.L_x_1193:
[----:B------:R-:W2:Y:S02]  /*58f0*/  LDG.E.U16 R0, desc[UR36][R4.64] ;  /* 0x0000002404007981 */ /* 0x000ea4000c1e1500 */
[----:B--2---:R-:W-:-:S05]  /*5900*/  HADD2.F32 R0, -RZ, R0.H0_H0 ;  /* 0x20000000ff007230 */ /* 0x004fca0000004100 */
[----:B------:R-:W-:-:S04]  /*5910*/  F2FP.BF16.F32.PACK_AB R0, RZ, R0 ;  /* 0x00000000ff00723e */ /* 0x000fc800000010ff */
[----:B------:R-:W-:Y:S01]  /*5920*/  PRMT R17, R0, 0x7610, R17 ;  /* 0x0000761000117816 */ /* 0x000fe20000000011 */
[----:B------:R-:W-:Y:S06]  /*5930*/  BRA `(.L_x_1189) ;  /* 0x0000000c00387947 */ /* 0x000fec0003800000 */
.L_x_1192:
        /* <DEDUP_REMOVED lines=9> */
.L_x_1195:
[----:B------:R-:W2:Y:S02]  /*59d0*/  LDG.E.U16 R4, desc[UR36][R4.64] ;  /* 0x0000002404047981 */ /* 0x000ea4000c1e1500 */
[----:B--2---:R-:W-:-:S05]  /*59e0*/  HADD2.F32 R0, -RZ, R4.H0_H0 ;  /* 0x20000004ff007230 */ /* 0x004fca0000004100 */
[----:B------:R-:W-:-:S04]  /*59f0*/  F2FP.BF16.F32.PACK_AB R0, RZ, R0 ;  /* 0x00000000ff00723e */ /* 0x000fc800000010ff */
[----:B------:R-:W-:Y:S01]  /*5a00*/  PRMT R17, R0, 0x7610, R17 ;  /* 0x0000761000117816 */ /* 0x000fe20000000011 */
[----:B------:R-:W-:Y:S06]  /*5a10*/  BRA `(.L_x_1189) ;  /* 0x0000000c00007947 */ /* 0x000fec0003800000 */
.L_x_1194:
        /* <DEDUP_REMOVED lines=9> */
.L_x_1184:
        /* <DEDUP_REMOVED lines=14> */
.L_x_1198:
        /* <DEDUP_REMOVED lines=9> */
.L_x_1197:
        /* <DEDUP_REMOVED lines=27> */
.L_x_1200:
        /* <DEDUP_REMOVED lines=15> */
.L_x_1199:
[----:B------:R0:W5:Y:S01]  /*5ec0*/  LDG.E.U16 R17, desc[UR36][R4.64] ;  /* 0x0000002404117981 */ /* 0x000162000c1e1500 */
[----:B------:R-:W-:Y:S05]  /*5ed0*/  BRA `(.L_x_1189) ;  /* 0x0000000400d07947 */ /* 0x000fea0003800000 */
.L_x_1196:
        /* <DEDUP_REMOVED lines=13> */
.L_x_1203:
        /* <DEDUP_REMOVED lines=21> */
.L_x_1207:
[----:B------:R-:W-:Y:S05]  /*6100*/  BSYNC.RECONVERGENT B1 ;  /* 0x0000000000017941 */ /* 0x000fea0003800200 */
.L_x_1206:
[----:B------:R-:W-:Y:S01]  /*6110*/  IMAD.SHL.U32 R0, R0, 0x100000, RZ ;  /* 0x0010000000007824 */ /* 0x000fe200078e00ff */
[----:B------:R-:W-:-:S04]  /*6120*/  LEA R3, R3, 0x3b800000, 0x17 ;  /* 0x3b80000003037811 */ /* 0x000fc800078eb8ff */
[----:B------:R-:W-:-:S07]  /*6130*/  LOP3.LUT R0, R3, R0, R7, 0xfe, !PT ;  /* 0x0000000003007212 */ /* 0x000fce00078efe07 */
.L_x_1205:
[----:B------:R-:W-:Y:S05]  /*6140*/  BSYNC.RECONVERGENT B0 ;  /* 0x0000000000007941 */ /* 0x000fea0003800200 */
.L_x_1204:
[----:B------:R-:W-:-:S04]  /*6150*/  F2FP.BF16.F32.PACK_AB R0, RZ, R0 ;  /* 0x00000000ff00723e */ /* 0x000fc800000010ff */
[----:B------:R-:W-:Y:S01]  /*6160*/  PRMT R17, R0, 0x7610, R17 ;  /* 0x0000761000117816 */ /* 0x000fe20000000011 */
[----:B------:R-:W-:Y:S06]  /*6170*/  BRA `(.L_x_1189) ;  /* 0x0000000400287947 */ /* 0x000fec0003800000 */
.L_x_1202:
        /* <DEDUP_REMOVED lines=21> */
.L_x_1211:
[----:B------:R-:W-:Y:S05]  /*62d0*/  BSYNC.RECONVERGENT B1 ;  /* 0x0000000000017941 */ /* 0x000fea0003800200 */
.L_x_1210:
[----:B------:R-:W-:Y:S01]  /*62e0*/  IMAD.SHL.U32 R0, R0, 0x200000, RZ ;  /* 0x0020000000007824 */ /* 0x000fe200078e00ff */
[----:B------:R-:W-:-:S04]  /*62f0*/  LEA R3, R3, 0x37800000, 0x17 ;  /* 0x3780000003037811 */ /* 0x000fc800078eb8ff */
[----:B------:R-:W-:-:S07]  /*6300*/  LOP3.LUT R0, R3, R0, R7, 0xfe, !PT ;  /* 0x0000000003007212 */ /* 0x000fce00078efe07 */
.L_x_1209:
[----:B------:R-:W-:Y:S05]  /*6310*/  BSYNC.RECONVERGENT B0 ;  /* 0x0000000000007941 */ /* 0x000fea0003800200 */
.L_x_1208:
[----:B------:R-:W-:-:S04]  /*6320*/  F2FP.BF16.F32.PACK_AB R0, RZ, R0 ;  /* 0x00000000ff00723e */ /* 0x000fc800000010ff */
[----:B------:R-:W-:Y:S01]  /*6330*/  PRMT R17, R0, 0x7610, R17 ;  /* 0x0000761000117816 */ /* 0x000fe20000000011 */
[----:B------:R-:W-:Y:S06]  /*6340*/  BRA `(.L_x_1189) ;  /* 0x0000000000b47947 */ /* 0x000fec0003800000 */
.L_x_1201:
        /* <DEDUP_REMOVED lines=14> */
.L_x_1215:
[----:B------:R-:W-:Y:S05]  /*6430*/  BSYNC.RECONVERGENT B0 ;  /* 0x0000000000007941 */ /* 0x000fea0003800200 */
.L_x_1214:
[----:B------:R-:W-:-:S04]  /*6440*/  F2FP.BF16.F32.PACK_AB R0, RZ, R0 ;  /* 0x00000000ff00723e */ /* 0x000fc800000010ff */
[----:B------:R-:W-:Y:S01]  /*6450*/  PRMT R17, R0, 0x7610, R17 ;  /* 0x0000761000117816 */ /* 0x000fe20000000011 */
[----:B------:R-:W-:Y:S06]  /*6460*/  BRA `(.L_x_1189) ;  /* 0x00000000006c7947 */ /* 0x000fec0003800000 */
.L_x_1188:
        /* <DEDUP_REMOVED lines=16> */
.L_x_1216:
[----:B------:R-:W-:Y:S01]  /*6570*/  PRMT R17, RZ, 0x7610, R17 ;  /* 0x00007610ff117816 */ /* 0x000fe20000000011 */
[----:B------:R-:W-:Y:S06]  /*6580*/  BRA `(.L_x_1189) ;  /* 0x0000000000247947 */ /* 0x000fec0003800000 */
.L_x_1213:
[----:B------:R-:W2:Y:S02]  /*6590*/  LDG.E.64 R4, desc[UR36][R4.64] ;  /* 0x0000002404047981 */ /* 0x000ea4000c1e1b00 */
[----:B--2---:R-:W0:Y:S02]  /*65a0*/  I2F.U64 R0, R4 ;  /* 0x0000000400007312 */ /* 0x004e240000301000 */
[----:B0-----:R-:W-:-:S04]  /*65b0*/  F2FP.BF16.F32.PACK_AB R0, RZ, R0 ;  /* 0x00000000ff00723e */ /* 0x001fc800000010ff */
[----:B------:R-:W-:Y:S01]  /*65c0*/  PRMT R17, R0, 0x7610, R17 ;  /* 0x0000761000117816 */ /* 0x000fe20000000011 */
[----:B------:R-:W-:Y:S06]  /*65d0*/  BRA `(.L_x_1189) ;  /* 0x0000000000107947 */ /* 0x000fec0003800000 */
.L_x_1212:
[----:B------:R-:W2:Y:S02]  /*65e0*/  LDG.E R4, desc[UR36][R4.64] ;  /* 0x0000002404047981 */ /* 0x000ea4000c1e1900 */
[----:B--2---:R-:W-:-:S04]  /*65f0*/  I2FP.F32.U32 R0, R4 ;  /* 0x0000000400007245 */ /* 0x004fc80000201000 */
[----:B------:R-:W-:-:S04]  /*6600*/  F2FP.BF16.F32.PACK_AB R0, RZ, R0 ;  /* 0x00000000ff00723e */ /* 0x000fc800000010ff */
[----:B------:R-:W-:-:S07]  /*6610*/  PRMT R17, R0, 0x7610, R17 ;  /* 0x0000761000117816 */ /* 0x000fce0000000011 */
.L_x_1189:
[----:B------:R-:W-:-:S07]  /*6620*/  VIADD R27, R27, 0x80 ;  /* 0x000000801b1b7836 */ /* 0x000fce0000000000 */
.L_x_1150:
[----:B------:R-:W-:Y:S05]  /*6630*/  BSYNC.RECONVERGENT B6 ;  /* 0x0000000000067941 */ /* 0x000fea0003800200 */
.L_x_1149:
        /* <DEDUP_REMOVED lines=27> */
.L_x_1222:
[----:B------:R-:W2:Y:S02]  /*67f0*/  LDG.E.U8 R4, desc[UR36][R4.64] ;  /* 0x0000002404047981 */ /* 0x000ea4000c1e1100 */
[----:B--2---:R-:W-:-:S04]  /*6800*/  I2FP.F32.U32 R0, R4 ;  /* 0x0000000400007245 */ /* 0x004fc80000201000 */
[----:B------:R-:W-:-:S04]  /*6810*/  F2FP.BF16.F32.PACK_AB R0, RZ, R0 ;  /* 0x00000000ff00723e */ /* 0x000fc800000010ff */
[----:B------:R-:W-:Y:S01]  /*6820*/  PRMT R18, R0, 0x7610, R18 ;  /* 0x0000761000127816 */ /* 0x000fe20000000012 */
[----:B------:R-:W-:Y:S06]  /*6830*/  BRA `(.L_x_1224) ;  /* 0x0000000c00c47947 */ /* 0x000fec0003800000 */
.L_x_1221:
        /* <DEDUP_REMOVED lines=11> */
.L_x_1226:
[----:B------:R-:W2:Y:S02]  /*68f0*/  LDG.E R4, desc[UR36][R4.64] ;  /* 0x0000002404047981 */ /* 0x000ea4000c1e1900 */
[----:B--2---:R-:W-:-:S04]  /*6900*/  I2FP.F32.S32 R0, R4 ;  /* 0x0000000400007245 */ /* 0x004fc80000201400 */
[----:B------:R-:W-:-:S04]  /*6910*/  F2FP.BF16.F32.PACK_AB R0, RZ, R0 ;  /* 0x00000000ff00723e */ /* 0x000fc800000010ff */
[----:B------:R-:W-:Y:S01]  /*6920*/  PRMT R18, R0, 0x7610, R18 ;  /* 0x0000761000127816 */ /* 0x000fe20000000012 */
[----:B------:R-:W-:Y:S06]  /*6930*/  BRA `(.L_x_1224) ;  /* 0x0000000c00847947 */ /* 0x000fec0003800000 */
.L_x_1225:
[----:B------:R-:W2:Y:S02]  /*6940*/  LDG.E.U16 R4, desc[UR36][R4.64] ;  /* 0x0000002404047981 */ /* 0x000ea4000c1e1500 */
[----:B--2---:R-:W0:Y:S02]  /*6950*/  I2F.S16 R0, R4 ;  /* 0x0000000400007306 */ /* 0x004e240000101400 */
[----:B0-----:R-:W-:-:S04]  /*6960*/  F2FP.BF16.F32.PACK_AB R0, RZ, R0 ;  /* 0x00000000ff00723e */ /* 0x001fc800000010ff */
[----:B------:R-:W-:Y:S01]  /*6970*/  PRMT R18, R0, 0x7610, R18 ;  /* 0x0000761000127816 */ /* 0x000fe20000000012 */
[----:B------:R-:W-:Y:S06]  /*6980*/  BRA `(.L_x_1224) ;  /* 0x0000000c00707947 */ /* 0x000fec0003800000 */
.L_x_1220:
        /* <DEDUP_REMOVED lines=9> */
.L_x_1228:
[----:B------:R-:W2:Y:S02]  /*6a20*/  LDG.E.U16 R0, desc[UR36][R4.64] ;  /* 0x0000002404007981 */ /* 0x000ea4000c1e1500 */
[----:B--2---:R-:W-:-:S05]  /*6a30*/  HADD2.F32 R0, -RZ, R0.H0_H0 ;  /* 0x20000000ff007230 */ /* 0x004fca0000004100 */
[----:B------:R-:W-:-:S04]  /*6a40*/  F2FP.BF16.F32.PACK_AB R0, RZ, R0 ;  /* 0x00000000ff00723e */ /* 0x000fc800000010ff */
[----:B------:R-:W-:Y:S01]  /*6a50*/  PRMT R18, R0, 0x7610, R18 ;  /* 0x0000761000127816 */ /* 0x000fe20000000012 */
[----:B------:R-:W-:Y:S06]  /*6a60*/  BRA `(.L_x_1224) ;  /* 0x0000000c00387947 */ /* 0x000fec0003800000 */
.L_x_1227:
        /* <DEDUP_REMOVED lines=9> */
.L_x_1230:
[----:B------:R-:W2:Y:S02]  /*6b00*/  LDG.E.U16 R4, desc[UR36][R4.64] ;  /* 0x0000002404047981 */ /* 0x000ea4000c1e1500 */
[----:B--2---:R-:W-:-:S05]  /*6b10*/  HADD2.F32 R0, -RZ, R4.H0_H0 ;  /* 0x20000004ff007230 */ /* 0x004fca0000004100 */
[----:B------:R-:W-:-:S04]  /*6b20*/  F2FP.BF16.F32.PACK_AB R0, RZ, R0 ;  /* 0x00000000ff00723e */ /* 0x000fc800000010ff */
[----:B------:R-:W-:Y:S01]  /*6b30*/  PRMT R18, R0, 0x7610, R18 ;  /* 0x0000761000127816 */ /* 0x000fe20000000012 */
[----:B------:R-:W-:Y:S06]  /*6b40*/  BRA `(.L_x_1224) ;  /* 0x0000000c00007947 */ /* 0x000fec0003800000 */
.L_x_1229:
        /* <DEDUP_REMOVED lines=9> */
.L_x_1219:
        /* <DEDUP_REMOVED lines=14> */
.L_x_1233:
        /* <DEDUP_REMOVED lines=9> */
.L_x_1232:
        /* <DEDUP_REMOVED lines=27> */
.L_x_1235:
        /* <DEDUP_REMOVED lines=15> */
.L_x_1234:
[----:B------:R0:W5:Y:S01]  /*6ff0*/  LDG.E.U16 R18, desc[UR36][R4.64] ;  /* 0x0000002404127981 */ /* 0x000162000c1e1500 */
[----:B------:R-:W-:Y:S05]  /*7000*/  BRA `(.L_x_1224) ;  /* 0x0000000400d07947 */ /* 0x000fea0003800000 */
.L_x_1231:
        /* <DEDUP_REMOVED lines=13> */
.L_x_1238:
        /* <DEDUP_REMOVED lines=21> */
.L_x_1242:
[----:B------:R-:W-:Y:S05]  /*7230*/  BSYNC.RECONVERGENT B1 ;  /* 0x0000000000017941 */ /* 0x000fea0003800200 */
.L_x_1241:
[----:B------:R-:W-:Y:S01]  /*7240*/  IMAD.SHL.U32 R0, R0, 0x100000, RZ ;  /* 0x0010000000007824 */ /* 0x000fe200078e00ff */
[----:B------:R-:W-:-:S04]  /*7250*/  LEA R3, R3, 0x3b800000, 0x17 ;  /* 0x3b80000003037811 */ /* 0x000fc800078eb8ff */
[----:B------:R-:W-:-:S07]  /*7260*/  LOP3.LUT R0, R3, R0, R7, 0xfe, !PT ;  /* 0x0000000003007212 */ /* 0x000fce00078efe07 */
.L_x_1240:
[----:B------:R-:W-:Y:S05]  /*7270*/  BSYNC.RECONVERGENT B0 ;  /* 0x0000000000007941 */ /* 0x000fea0003800200 */
.L_x_1239:
[----:B------:R-:W-:-:S04]  /*7280*/  F2FP.BF16.F32.PACK_AB R0, RZ, R0 ;  /* 0x00000000ff00723e */ /* 0x000fc800000010ff */
[----:B------:R-:W-:Y:S01]  /*7290*/  PRMT R18, R0, 0x7610, R18 ;  /* 0x0000761000127816 */ /* 0x000fe20000000012 */
[----:B------:R-:W-:Y:S06]  /*72a0*/  BRA `(.L_x_1224) ;  /* 0x0000000400287947 */ /* 0x000fec0003800000 */
.L_x_1237:
        /* <DEDUP_REMOVED lines=21> */
.L_x_1246:
[----:B------:R-:W-:Y:S05]  /*7400*/  BSYNC.RECONVERGENT B1 ;  /* 0x0000000000017941 */ /* 0x000fea0003800200 */
.L_x_1245:
[----:B------:R-:W-:Y:S01]  /*7410*/  IMAD.SHL.U32 R0, R0, 0x200000, RZ ;  /* 0x0020000000007824 */ /* 0x000fe200078e00ff */
[----:B------:R-:W-:-:S04]  /*7420*/  LEA R3, R3, 0x37800000, 0x17 ;  /* 0x3780000003037811 */ /* 0x000fc800078eb8ff */
[----:B------:R-:W-:-:S07]  /*7430*/  LOP3.LUT R0, R3, R0, R7, 0xfe, !PT ;  /* 0x0000000003007212 */ /* 0x000fce00078efe07 */
.L_x_1244:
[----:B------:R-:W-:Y:S05]  /*7440*/  BSYNC.RECONVERGENT B0 ;  /* 0x0000000000007941 */ /* 0x000fea0003800200 */
.L_x_1243:
[----:B------:R-:W-:-:S04]  /*7450*/  F2FP.BF16.F32.PACK_AB R0, RZ, R0 ;  /* 0x00000000ff00723e */ /* 0x000fc800000010ff */
[----:B------:R-:W-:Y:S01]  /*7460*/  PRMT R18, R0, 0x7610, R18 ;  /* 0x0000761000127816 */ /* 0x000fe20000000012 */
[----:B------:R-:W-:Y:S06]  /*7470*/  BRA `(.L_x_1224) ;  /* 0x0000000000b47947 */ /* 0x000fec0003800000 */
.L_x_1236:
        /* <DEDUP_REMOVED lines=14> */
.L_x_1250:
[----:B------:R-:W-:Y:S05]  /*7560*/  BSYNC.RECONVERGENT B0 ;  /* 0x0000000000007941 */ /* 0x000fea0003800200 */
.L_x_1249:
[----:B------:R-:W-:-:S04]  /*7570*/  F2FP.BF16.F32.PACK_AB R0, RZ, R0 ;  /* 0x00000000ff00723e */ /* 0x000fc800000010ff */
[----:B------:R-:W-:Y:S01]  /*7580*/  PRMT R18, R0, 0x7610, R18 ;  /* 0x0000761000127816 */ /* 0x000fe20000000012 */
[----:B------:R-:W-:Y:S06]  /*7590*/  BRA `(.L_x_1224) ;  /* 0x00000000006c7947 */ /* 0x000fec0003800000 */
.L_x_1223:
        /* <DEDUP_REMOVED lines=16> */
.L_x_1251:
[----:B------:R-:W-:Y:S01]  /*76a0*/  PRMT R18, RZ, 0x7610, R18 ;  /* 0x00007610ff127816 */ /* 0x000fe20000000012 */
[----:B------:R-:W-:Y:S06]  /*76b0*/  BRA `(.L_x_1224) ;  /* 0x0000000000247947 */ /* 0x000fec0003800000 */
.L_x_1248:
[----:B------:R-:W2:Y:S02]  /*76c0*/  LDG.E.64 R4, desc[UR36][R4.64] ;  /* 0x0000002404047981 */ /* 0x000ea4000c1e1b00 */
[----:B--2---:R-:W0:Y:S02]  /*76d0*/  I2F.U64 R0, R4 ;  /* 0x0000000400007312 */ /* 0x004e240000301000 */
[----:B0-----:R-:W-:-:S04]  /*76e0*/  F2FP.BF16.F32.PACK_AB R0, RZ, R0 ;  /* 0x00000000ff00723e */ /* 0x001fc800000010ff */
[----:B------:R-:W-:Y:S01]  /*76f0*/  PRMT R18, R0, 0x7610, R18 ;  /* 0x0000761000127816 */ /* 0x000fe20000000012 */
[----:B------:R-:W-:Y:S06]  /*7700*/  BRA `(.L_x_1224) ;  /* 0x0000000000107947 */ /* 0x000fec0003800000 */
.L_x_1247:
[----:B------:R-:W2:Y:S02]  /*7710*/  LDG.E R4, desc[UR36][R4.64] ;  /* 0x0000002404047981 */ /* 0x000ea4000c1e1900 */
[----:B--2---:R-:W-:-:S04]  /*7720*/  I2FP.F32.U32 R0, R4 ;  /* 0x0000000400007245 */ /* 0x004fc80000201000 */
[----:B------:R-:W-:-:S04]  /*7730*/  F2FP.BF16.F32.PACK_AB R0, RZ, R0 ;  /* 0x00000000ff00723e */ /* 0x000fc800000010ff */
[----:B------:R-:W-:-:S07]  /*7740*/  PRMT R18, R0, 0x7610, R18 ;  /* 0x0000761000127816 */ /* 0x000fce0000000012 */
.L_x_1224:
        /* <DEDUP_REMOVED lines=21> */
.L_x_1255:
[----:B------:R-:W2:Y:S02]  /*78a0*/  LDG.E.U8 R4, desc[UR36][R4.64] ;  /* 0x0000002404047981 */ /* 0x000ea4000c1e1100 */
[----:B--2---:R-:W-:-:S04]  /*78b0*/  I2FP.F32.U32 R0, R4 ;  /* 0x0000000400007245 */ /* 0x004fc80000201000 */
[----:B------:R-:W-:Y:S01]  /*78c0*/  F2FP.BF16.F32.PACK_AB R0, RZ, R0 ;  /* 0x00000000ff00723e */ /* 0x000fe200000010ff */
[----:B------:R-:W-:Y:S06]  /*78d0*/  BRA `(.L_x_1218) ;  /* 0x0000000c00887947 */ /* 0x000fec0003800000 */
.L_x_1254:
        /* <DEDUP_REMOVED lines=10> */
.L_x_1258:
[----:B------:R-:W2:Y:S02]  /*7980*/  LDG.E R4, desc[UR36][R4.64] ;  /* 0x0000002404047981 */ /* 0x000ea4000c1e1900 */
[----:B--2---:R-:W-:-:S04]  /*7990*/  I2FP.F32.S32 R0, R4 ;  /* 0x0000000400007245 */ /* 0x004fc80000201400 */
[----:B------:R-:W-:Y:S01]  /*79a0*/  F2FP.BF16.F32.PACK_AB R0, RZ, R0 ;  /* 0x00000000ff00723e */ /* 0x000fe200000010ff */
[----:B------:R-:W-:Y:S06]  /*79b0*/  BRA `(.L_x_1218) ;  /* 0x0000000c00507947 */ /* 0x000fec0003800000 */
.L_x_1257:
[----:B------:R-:W2:Y:S02]  /*79c0*/  LDG.E.U16 R4, desc[UR36][R4.64] ;  /* 0x0000002404047981 */ /* 0x000ea4000c1e1500 */
[----:B--2---:R-:W0:Y:S02]  /*79d0*/  I2F.S16 R0, R4 ;  /* 0x0000000400007306 */ /* 0x004e240000101400 */
[----:B0-----:R-:W-:Y:S01]  /*79e0*/  F2FP.BF16.F32.PACK_AB R0, RZ, R0 ;  /* 0x00000000ff00723e */ /* 0x001fe200000010ff */
[----:B------:R-:W-:Y:S06]  /*79f0*/  BRA `(.L_x_1218) ;  /* 0x0000000c00407947 */ /* 0x000fec0003800000 */
.L_x_1253:
        /* <DEDUP_REMOVED lines=9> */
.L_x_1260:
[----:B------:R-:W2:Y:S02]  /*7a90*/  LDG.E.U16 R0, desc[UR36][R4.64] ;  /* 0x0000002404007981 */ /* 0x000ea4000c1e1500 */
[----:B--2---:R-:W-:-:S05]  /*7aa0*/  HADD2.F32 R0, -RZ, R0.H0_H0 ;  /* 0x20000000ff007230 */ /* 0x004fca0000004100 */
[----:B------:R-:W-:Y:S01]  /*7ab0*/  F2FP.BF16.F32.PACK_AB R0, RZ, R0 ;  /* 0x00000000ff00723e */ /* 0x000fe200000010ff */
[----:B------:R-:W-:Y:S06]  /*7ac0*/  BRA `(.L_x_1218) ;  /* 0x0000000c000c7947 */ /* 0x000fec0003800000 */
.L_x_1259:
        /* <DEDUP_REMOVED lines=9> */
.L_x_1262:
[----:B------:R-:W2:Y:S02]  /*7b60*/  LDG.E.U16 R4, desc[UR36][R4.64] ;  /* 0x0000002404047981 */ /* 0x000ea4000c1e1500 */
[----:B--2---:R-:W-:-:S05]  /*7b70*/  HADD2.F32 R0, -RZ, R4.H0_H0 ;  /* 0x20000004ff007230 */ /* 0x004fca0000004100 */
[----:B------:R-:W-:Y:S01]  /*7b80*/  F2FP.BF16.F32.PACK_AB R0, RZ, R0 ;  /* 0x00000000ff00723e */ /* 0x000fe200000010ff */
[----:B------:R-:W-:Y:S06]  /*7b90*/  BRA `(.L_x_1218) ;  /* 0x0000000800d87947 */ /* 0x000fec0003800000 */
.L_x_1261:
        /* <DEDUP_REMOVED lines=8> */
.L_x_1252:
        /* <DEDUP_REMOVED lines=13> */
.L_x_1265:
        /* <DEDUP_REMOVED lines=8> */
.L_x_1264:
        /* <DEDUP_REMOVED lines=27> */
.L_x_1267:
        /* <DEDUP_REMOVED lines=14> */
.L_x_1266:
[----:B------:R1:W5:Y:S01]  /*8000*/  LDG.E.U16 R0, desc[UR36][R4.64] ;  /* 0x0000002404007981 */ /* 0x000362000c1e1500 */
[----:B------:R-:W-:Y:S05]  /*8010*/  BRA `(.L_x_1218) ;  /* 0x0000000400b87947 */ /* 0x000fea0003800000 */
.L_x_1263:
        /* <DEDUP_REMOVED lines=12> */
.L_x_1270:
        /* <DEDUP_REMOVED lines=21> */
.L_x_1274:
[----:B------:R-:W-:Y:S05]  /*8230*/  BSYNC.RECONVERGENT B1 ;  /* 0x0000000000017941 */ /* 0x000fea0003800200 */
.L_x_1273:
[----:B------:R-:W-:Y:S01]  /*8240*/  IMAD.SHL.U32 R0, R0, 0x100000, RZ ;  /* 0x0010000000007824 */ /* 0x000fe200078e00ff */
[----:B------:R-:W-:-:S04]  /*8250*/  LEA R3, R3, 0x3b800000, 0x17 ;  /* 0x3b80000003037811 */ /* 0x000fc800078eb8ff */
[----:B------:R-:W-:-:S07]  /*8260*/  LOP3.LUT R0, R3, R0, R7, 0xfe, !PT ;  /* 0x0000000003007212 */ /* 0x000fce00078efe07 */
.L_x_1272:
[----:B------:R-:W-:Y:S05]  /*8270*/  BSYNC.RECONVERGENT B0 ;  /* 0x0000000000007941 */ /* 0x000fea0003800200 */
.L_x_1271:
[----:B------:R-:W-:Y:S01]  /*8280*/  F2FP.BF16.F32.PACK_AB R0, RZ, R0 ;  /* 0x00000000ff00723e */ /* 0x000fe200000010ff */
[----:B------:R-:W-:Y:S06]  /*8290*/  BRA `(.L_x_1218) ;  /* 0x0000000400187947 */ /* 0x000fec0003800000 */
.L_x_1269:
        /* <DEDUP_REMOVED lines=21> */
.L_x_1278:
[----:B------:R-:W-:Y:S05]  /*83f0*/  BSYNC.RECONVERGENT B1 ;  /* 0x0000000000017941 */ /* 0x000fea0003800200 */
.L_x_1277:
[----:B------:R-:W-:Y:S01]  /*8400*/  IMAD.SHL.U32 R0, R0, 0x200000, RZ ;  /* 0x0020000000007824 */ /* 0x000fe200078e00ff */
[----:B------:R-:W-:-:S04]  /*8410*/  LEA R3, R3, 0x37800000, 0x17 ;  /* 0x3780000003037811 */ /* 0x000fc800078eb8ff */
[----:B------:R-:W-:-:S07]  /*8420*/  LOP3.LUT R0, R3, R0, R7, 0xfe, !PT ;  /* 0x0000000003007212 */ /* 0x000fce00078efe07 */
.L_x_1276:
[----:B------:R-:W-:Y:S05]  /*8430*/  BSYNC.RECONVERGENT B0 ;  /* 0x0000000000007941 */ /* 0x000fea0003800200 */
.L_x_1275:
[----:B------:R-:W-:Y:S01]  /*8440*/  F2FP.BF16.F32.PACK_AB R0, RZ, R0 ;  /* 0x00000000ff00723e */ /* 0x000fe200000010ff */
[----:B------:R-:W-:Y:S06]  /*8450*/  BRA `(.L_x_1218) ;  /* 0x0000000000a87947 */ /* 0x000fec0003800000 */
.L_x_1268:
        /* <DEDUP_REMOVED lines=14> */
.L_x_1282:
[----:B------:R-:W-:Y:S05]  /*8540*/  BSYNC.RECONVERGENT B0 ;  /* 0x0000000000007941 */ /* 0x000fea0003800200 */
.L_x_1281:
[----:B------:R-:W-:Y:S01]  /*8550*/  F2FP.BF16.F32.PACK_AB R0, RZ, R0 ;  /* 0x00000000ff00723e */ /* 0x000fe200000010ff */
[----:B------:R-:W-:Y:S06]  /*8560*/  BRA `(.L_x_1218) ;  /* 0x0000000000647947 */ /* 0x000fec0003800000 */
.L_x_1256:
        /* <DEDUP_REMOVED lines=16> */
.L_x_1283:
[----:B------:R-:W-:Y:S01]  /*8670*/  PRMT R0, RZ, 0x7610, R0 ;  /* 0x00007610ff007816 */ /* 0x000fe20000000000 */
[----:B------:R-:W-:Y:S06]  /*8680*/  BRA `(.L_x_1218) ;  /* 0x00000000001c7947 */ /* 0x000fec0003800000 */
.L_x_1280:
[----:B------:R-:W2:Y:S02]  /*8690*/  LDG.E.64 R4, desc[UR36][R4.64] ;  /* 0x0000002404047981 */ /* 0x000ea4000c1e1b00 */
[----:B--2---:R-:W0:Y:S02]  /*86a0*/  I2F.U64 R0, R4 ;  /* 0x0000000400007312 */ /* 0x004e240000301000 */
[----:B0-----:R-:W-:Y:S01]  /*86b0*/  F2FP.BF16.F32.PACK_AB R0, RZ, R0 ;  /* 0x00000000ff00723e */ /* 0x001fe200000010ff */
[----:B------:R-:W-:Y:S06]  /*86c0*/  BRA `(.L_x_1218) ;  /* 0x00000000000c7947 */ /* 0x000fec0003800000 */
.L_x_1279:
[----:B------:R-:W2:Y:S02]  /*86d0*/  LDG.E R4, desc[UR36][R4.64] ;  /* 0x0000002404047981 */ /* 0x000ea4000c1e1900 */
[----:B--2---:R-:W-:-:S04]  /*86e0*/  I2FP.F32.U32 R0, R4 ;  /* 0x0000000400007245 */ /* 0x004fc80000201000 */
[----:B------:R-:W-:-:S07]  /*86f0*/  F2FP.BF16.F32.PACK_AB R0, RZ, R0 ;  /* 0x00000000ff00723e */ /* 0x000fce00000010ff */
.L_x_1218:
[----:B------:R-:W-:Y:S05]  /*8700*/  BSYNC.RECONVERGENT B6 ;  /* 0x0000000000067941 */ /* 0x000fea0003800200 */
.L_x_1217:
[----:B------:R-:W-:Y:S01]  /*8710*/  ISETP.GE.AND P1, PT, R23, R16, PT ;  /* 0x000000101700720c */ /* 0x000fe20003f26270 */
[----:B------:R-:W-:Y:S01]  /*8720*/  BSSY.RECONVERGENT B6, `(.L_x_1284) ;  /* 0x0000129000067945 */ /* 0x000fe20003800200 */
[----:B-----5:R-:W-:Y:S02]  /*8730*/  ISETP.NE.AND P6, PT, R24, RZ, PT ;  /* 0x000000ff1800720c */ /* 0x020fe40003fc5270 */
[----:B------:R-:W-:-:S09]  /*8740*/  P2R R6, PR, RZ, 0x2 ;  /* 0x00000002ff067803 */ /* 0x000fd20000000000 */
[----:B------:R-:W-:Y:S02]  /*8750*/  @!P1 IMAD.U32 R25, R25, 0x10000, RZ ;  /* 0x0001000019199824 */ /* 0x000fe400078e00ff */
[----:B------:R-:W-:-:S03]  /*8760*/  @!P1 IMAD.U32 R3, R26, 0x10000, RZ ;  /* 0x000100001a039824 */ /* 0x000fc600078e00ff */
[----:B------:R-:W-:Y:S01]  /*8770*/  @!P1 FSETP.NEU.FTZ.AND P3, PT, R25, RZ, PT ;  /* 0x000000ff1900920b */ /* 0x000fe20003f7d000 */
[----:B------:R-:W-:Y:S01]  /*8780*/  VIADD R25, R23, 0x80 ;  /* 0x0000008017197836 */ /* 0x000fe20000000000 */
[----:B------:R-:W-:-:S04]  /*8790*/  @!P1 FSETP.NEU.FTZ.AND P2, PT, R3, RZ, PT ;  /* 0x000000ff0300920b */ /* 0x000fc80003f5d000 */
[----:B------:R-:W-:Y:S02]  /*87a0*/  @!P1 PLOP3.LUT P0, PT, P2, P3, PT, 0x28, 0x82 ;  /* 0x000000000082981c */ /* 0x000fe40001706570 */
[----:B------:R-:W-:Y:S02]  /*87b0*/  ISETP.GE.AND P2, PT, R25, R16, PT ;  /* 0x000000101900720c */ /* 0x000fe40003f46270 */
[----:B------:R-:W-:Y:S02]  /*87c0*/  ISETP.NE.AND P1, PT, R27, RZ, PT ;  /* 0x000000ff1b00720c */ /* 0x000fe40003f25270 */
[----:B01----:R-:W-:Y:S02]  /*87d0*/  P2R R4, PR, RZ, 0x1 ;  /* 0x00000001ff047803 */ /* 0x003fe40000000000 */
[----:B------:R-:W-:-:S07]  /*87e0*/  ISETP.NE.AND P0, PT, R19, RZ, PT ;  /* 0x000000ff1300720c */ /* 0x000fce0003f05270 */
[----:B------:R-:W-:Y:S02]  /*87f0*/  @!P2 IMAD.U32 R3, R22, 0x10000, RZ ;  /* 0x000100001603a824 */ /* 0x000fe400078e00ff */
[----:B------:R-:W-:-:S03]  /*8800*/  @!P2 IMAD.U32 R24, R24, 0x10000, RZ ;  /* 0x000100001818a824 */ /* 0x000fc600078e00ff */
[----:B------:R-:W-:Y:S01]  /*8810*/  @!P2 FSETP.NEU.FTZ.AND P4, PT, R3, RZ, PT ;  /* 0x000000ff0300a20b */ /* 0x000fe20003f9d000 */
[----:B------:R-:W-:Y:S01]  /*8820*/  VIADD R3, R23, 0x100 ;  /* 0x0000010017037836 */ /* 0x000fe20000000000 */
[----:B------:R-:W-:-:S04]  /*8830*/  @!P2 FSETP.NEU.FTZ.AND P3, PT, R24, RZ, PT ;  /* 0x000000ff1800a20b */ /* 0x000fc80003f7d000 */
[----:B------:R-:W-:Y:S02]  /*8840*/  @!P2 PLOP3.LUT P1, PT, P3, P4, PT, 0x28, 0x82 ;  /* 0x000000000082a81c */ /* 0x000fe40001f28570 */
[----:B------:R-:W-:Y:S01]  /*8850*/  ISETP.GE.AND P3, PT, R3, R16, PT ;  /* 0x000000100300720c */ /* 0x000fe20003f66270 */
[----:B------:R-:W-:Y:S01]  /*8860*/  VIADD R3, R23, 0x180 ;  /* 0x0000018017037836 */ /* 0x000fe20000000000 */
[----:B------:R-:W-:Y:S02]  /*8870*/  P2R R27, PR, RZ, 0x2 ;  /* 0x00000002ff1b7803 */ /* 0x000fe40000000000 */
[----:B------:R-:W-:Y:S02]  /*8880*/  @!P2 SEL R26, RZ, 0x1, !P1 ;  /* 0x00000001ff1aa807 */ /* 0x000fe40004800000 */
[----:B------:R-:W-:-:S07]  /*8890*/  ISETP.NE.AND P1, PT, R6, RZ, PT ;  /* 0x000000ff0600720c */ /* 0x000fce0003f25270 */
[----:B------:R-:W-:Y:S02]  /*88a0*/  @!P3 IMAD.U32 R19, R19, 0x10000, RZ ;  /* 0x000100001313b824 */ /* 0x000fe400078e00ff */
[----:B------:R-:W-:-:S03]  /*88b0*/  @!P3 IMAD.U32 R17, R17, 0x10000, RZ ;  /* 0x000100001111b824 */ /* 0x000fc600078e00ff */
[----:B------:R-:W-:Y:S02]  /*88c0*/  @!P3 FSETP.NEU.FTZ.AND P4, PT, R19, RZ, PT ;  /* 0x000000ff1300b20b */ /* 0x000fe40003f9d000 */
[----:B------:R-:W-:Y:S02]  /*88d0*/  @!P3 FSETP.NEU.FTZ.AND P5, PT, R17, RZ, PT ;  /* 0x000000ff1100b20b */ /* 0x000fe40003fbd000 */
[----:B------:R-:W0:Y:S02]  /*88e0*/  LDC.U8 R17, c[0x0][0x3b0] ;  /* 0x0000ec00ff117b82 */ /* 0x000e240000000000 */
        /* <DEDUP_REMOVED lines=15> */
[----:B------:R-:W-:Y:S06]  /*89e0*/  @P1 BRA `(.L_x_1285) ;  /* 0x0000000c00f01947 */ /* 0x000fec0003800000 */
[----:B------:R-:W1:Y:S01]  /*89f0*/  LDCU UR4, c[0x0][0x3b4] ;  /* 0x00007680ff0477ac */ /* 0x000e620008000800 */
[----:B------:R-:W2:Y:S01]  /*8a00*/  LDC.64 R8, c[0x0][0x388] ;  /* 0x0000e200ff087b82 */ /* 0x000ea20000000a00 */
[----:B------:R-:W-:Y:S01]  /*8a10*/  IMAD R0, R2, 0x200, R23 ;  /* 0x0000020002007824 */ /* 0x000fe200078e0217 */
[----:B0-----:R-:W-:-:S03]  /*8a20*/  PRMT R4, R17, 0x9910, RZ ;  /* 0x0000991011047816 */ /* 0x001fc600000000ff */
[----:B-1----:R-:W-:Y:S02]  /*8a30*/  IMAD R3, R0, UR4, RZ ;  /* 0x0000000400037c24 */ /* 0x002fe4000f8e02ff */
[----:B------:R-:W-:-:S05]  /*8a40*/  IMAD.MOV.U32 R0, RZ, RZ, R4 ;  /* 0x000000ffff007224 */ /* 0x000fca00078e0004 */
[----:B------:R-:W-:Y:S02]  /*8a50*/  ISETP.GT.AND P1, PT, R0, 0x9, PT ;  /* 0x000000090000780c */ /* 0x000fe40003f24270 */
[----:B--2---:R-:W-:-:S05]  /*8a60*/  IADD3 R8, P2, PT, R3, R8, RZ ;  /* 0x0000000803087210 */ /* 0x004fca0007f5e0ff */
        /* <DEDUP_REMOVED lines=13> */
.L_x_1289:
[----:B------:R0:W-:Y:S01]  /*8b40*/  STG.E.U8 desc[UR36][R8.64], R5 ;  /* 0x0000000508007986 */ /* 0x0001e2000c101124 */
[----:B------:R-:W-:Y:S01]  /*8b50*/  IMAD.MOV.U32 R23, RZ, RZ, R25 ;  /* 0x000000ffff177224 */ /* 0x000fe200078e0019 */
[----:B------:R-:W-:Y:S06]  /*8b60*/  BRA `(.L_x_1285) ;  /* 0x0000000c00907947 */ /* 0x000fec0003800000 */
.L_x_1288:
        /* <DEDUP_REMOVED lines=11> */
.L_x_1292:
[----:B------:R0:W-:Y:S01]  /*8c20*/  STG.E desc[UR36][R8.64], R5 ;  /* 0x0000000508007986 */ /* 0x0001e2000c101924 */
[----:B------:R-:W-:Y:S01]  /*8c30*/  IMAD.MOV.U32 R23, RZ, RZ, R25 ;  /* 0x000000ffff177224 */ /* 0x000fe200078e0019 */
[----:B------:R-:W-:Y:S06]  /*8c40*/  BRA `(.L_x_1285) ;  /* 0x0000000c00587947 */ /* 0x000fec0003800000 */
.L_x_1291:
[----:B------:R0:W-:Y:S01]  /*8c50*/  STG.E.U16 desc[UR36][R8.64], R5 ;  /* 0x0000000508007986 */ /* 0x0001e2000c101524 */
[----:B------:R-:W-:Y:S01]  /*8c60*/  IMAD.MOV.U32 R23, RZ, RZ, R25 ;  /* 0x000000ffff177224 */ /* 0x000fe200078e0019 */
[----:B------:R-:W-:Y:S06]  /*8c70*/  BRA `(.L_x_1285) ;  /* 0x0000000c004c7947 */ /* 0x000fec0003800000 */
.L_x_1287:
        /* <DEDUP_REMOVED lines=10> */
.L_x_1294:
[----:B------:R-:W0:Y:S01]  /*8d20*/  I2F.S16 R0, R5 ;  /* 0x0000000500007306 */ /* 0x000e220000101400 */
[----:B------:R-:W-:Y:S01]  /*8d30*/  IMAD.MOV.U32 R23, RZ, RZ, R25 ;  /* 0x000000ffff177224 */ /* 0x000fe200078e0019 */
[----:B0-----:R-:W-:-:S05]  /*8d40*/  F2FP.F16.F32.PACK_AB R0, RZ, R0 ;  /* 0x00000000ff00723e */ /* 0x001fca00000000ff */
[----:B------:R1:W-:Y:S01]  /*8d50*/  STG.E.U16 desc[UR36][R8.64], R0 ;  /* 0x0000000008007986 */ /* 0x0003e2000c101524 */
[----:B------:R-:W-:Y:S05]  /*8d60*/  BRA `(.L_x_1285) ;  /* 0x0000000c00107947 */ /* 0x000fea0003800000 */
.L_x_1293:
        /* <DEDUP_REMOVED lines=11> */
.L_x_1296:
[----:B------:R-:W0:Y:S01]  /*8e20*/  I2F.S16 R5, R5 ;  /* 0x0000000500057306 */ /* 0x000e220000101400 */
[----:B------:R-:W-:Y:S01]  /*8e30*/  IMAD.MOV.U32 R23, RZ, RZ, R25 ;  /* 0x000000ffff177224 */ /* 0x000fe200078e0019 */
[----:B0-----:R-:W-:-:S04]  /*8e40*/  F2FP.F16.F32.PACK_AB R3, RZ, R5 ;  /* 0x00000005ff03723e */ /* 0x001fc800000000ff */
[----:B------:R-:W-:-:S05]  /*8e50*/  PRMT R3, R3, 0x5410, RZ ;  /* 0x0000541003037816 */ /* 0x000fca00000000ff */
[----:B------:R4:W-:Y:S01]  /*8e60*/  STG.E desc[UR36][R8.64], R3 ;  /* 0x0000000308007986 */ /* 0x0009e2000c101924 */
[----:B------:R-:W-:Y:S05]  /*8e70*/  BRA `(.L_x_1285) ;  /* 0x0000000800cc7947 */ /* 0x000fea0003800000 */
.L_x_1295:
[----:B------:R-:W0:Y:S01]  /*8e80*/  I2F.F64.S16 R4, R5 ;  /* 0x0000000500047312 */ /* 0x000e220000101c00 */
[----:B------:R-:W-:Y:S01]  /*8e90*/  IMAD.MOV.U32 R23, RZ, RZ, R25 ;  /* 0x000000ffff177224 */ /* 0x000fe200078e0019 */
[----:B0-----:R0:W-:Y:S01]  /*8ea0*/  STG.E.64 desc[UR36][R8.64], R4 ;  /* 0x0000000408007986 */ /* 0x0011e2000c101b24 */
[----:B------:R-:W-:Y:S05]  /*8eb0*/  BRA `(.L_x_1285) ;  /* 0x0000000800bc7947 */ /* 0x000fea0003800000 */
.L_x_1286:
        /* <DEDUP_REMOVED lines=12> */
.L_x_1299:
[----:B------:R-:W0:Y:S01]  /*8f80*/  I2F.F64.S16 R4, R5 ;  /* 0x0000000500047312 */ /* 0x000e220000101c00 */
[----:B------:R-:W-:Y:S01]  /*8f90*/  CS2R R6, SRZ ;  /* 0x0000000000067805 */ /* 0x000fe2000001ff00 */
[----:B------:R-:W-:-:S04]  /*8fa0*/  IMAD.MOV.U32 R23, RZ, RZ, R25 ;  /* 0x000000ffff177224 */ /* 0x000fc800078e0019 */
[----:B0-----:R0:W-:Y:S01]  /*8fb0*/  STG.E.128 desc[UR36][R8.64], R4 ;  /* 0x0000000408007986 */ /* 0x0011e2000c101d24 */
[----:B------:R-:W-:Y:S05]  /*8fc0*/  BRA `(.L_x_1285) ;  /* 0x0000000800787947 */ /* 0x000fea0003800000 */
.L_x_1298:
        /* <DEDUP_REMOVED lines=19> */
.L_x_1303:
[----:B------:R-:W-:Y:S05]  /*9100*/  BSYNC.RECONVERGENT B0 ;  /* 0x0000000000007941 */ /* 0x000fea0003800200 */
.L_x_1302:
[----:B------:R-:W-:Y:S01]  /*9110*/  LOP3.LUT R7, R0, 0x80, R7, 0xf8, !PT ;  /* 0x0000008000077812 */ /* 0x000fe200078ef807 */
[----:B------:R-:W-:-:S04]  /*9120*/  IMAD.MOV.U32 R23, RZ, RZ, R25 ;  /* 0x000000ffff177224 */ /* 0x000fc800078e0019 */
[----:B------:R0:W-:Y:S01]  /*9130*/  STG.E.U8 desc[UR36][R8.64], R7 ;  /* 0x0000000708007986 */ /* 0x0001e2000c101124 */
[----:B------:R-:W-:Y:S05]  /*9140*/  BRA `(.L_x_1285) ;  /* 0x0000000800187947 */ /* 0x000fea0003800000 */
.L_x_1301:
        /* <DEDUP_REMOVED lines=15> */
.L_x_1305:
[----:B------:R-:W-:Y:S05]  /*9240*/  BSYNC.RECONVERGENT B0 ;  /* 0x0000000000007941 */ /* 0x000fea0003800200 */
.L_x_1304:
[----:B------:R-:W-:Y:S01]  /*9250*/  LOP3.LUT R7, R0, 0x80, R7, 0xf8, !PT ;  /* 0x0000008000077812 */ /* 0x000fe200078ef807 */
[----:B------:R-:W-:-:S04]  /*9260*/  IMAD.MOV.U32 R23, RZ, RZ, R25 ;  /* 0x000000ffff177224 */ /* 0x000fc800078e0019 */
[----:B------:R0:W-:Y:S01]  /*9270*/  STG.E.U8 desc[UR36][R8.64], R7 ;  /* 0x0000000708007986 */ /* 0x0001e2000c101124 */
[----:B------:R-:W-:Y:S05]  /*9280*/  BRA `(.L_x_1285) ;  /* 0x0000000400c87947 */ /* 0x000fea0003800000 */
.L_x_1300:
[----:B------:R-:W0:Y:S01]  /*9290*/  I2F.S16 R0, R5 ;  /* 0x0000000500007306 */ /* 0x000e220000101400 */
[----:B------:R-:W-:Y:S01]  /*92a0*/  IMAD.MOV.U32 R23, RZ, RZ, R25 ;  /* 0x000000ffff177224 */ /* 0x000fe200078e0019 */
[----:B0-----:R-:W-:-:S05]  /*92b0*/  F2FP.BF16.F32.PACK_AB R0, RZ, R0 ;  /* 0x00000000ff00723e */ /* 0x001fca00000010ff */
[----:B------:R0:W-:Y:S01]  /*92c0*/  STG.E.U16 desc[UR36][R8.64], R0 ;  /* 0x0000000008007986 */ /* 0x0001e2000c101524 */
[----:B------:R-:W-:Y:S05]  /*92d0*/  BRA `(.L_x_1285) ;  /* 0x0000000400b47947 */ /* 0x000fea0003800000 */
.L_x_1297:
        /* <DEDUP_REMOVED lines=11> */
.L_x_1308:
        /* <DEDUP_REMOVED lines=13> */
.L_x_1311:
[----:B------:R-:W-:-:S04]  /*9460*/  SHF.R.U32.HI R0, RZ, 0x14, R3 ;  /* 0x00000014ff007819 */ /* 0x000fc80000011603 */
[----:B------:R-:W-:-:S04]  /*9470*/  LOP3.LUT R0, R0, 0x1, RZ, 0xc0, !PT ;  /* 0x0000000100007812 */ /* 0x000fc800078ec0ff */
[----:B------:R-:W-:-:S04]  /*9480*/  IADD3 R0, PT, PT, R3, 0x487ffff, R0 ;  /* 0x0487ffff03007810 */ /* 0x000fc80007ffe000 */
[----:B------:R-:W-:-:S04]  /*9490*/  SHF.R.U32.HI R0, RZ, 0x14, R0 ;  /* 0x00000014ff007819 */ /* 0x000fc80000011600 */
[----:B------:R-:W-:-:S07]  /*94a0*/  LOP3.LUT R0, R0, 0xff, RZ, 0xc0, !PT ;  /* 0x000000ff00007812 */ /* 0x000fce00078ec0ff */
.L_x_1312:
[----:B------:R-:W-:-:S04]  /*94b0*/  SHF.R.U32.HI R3, RZ, 0x18, R3 ;  /* 0x00000018ff037819 */ /* 0x000fc80000011603 */
[----:B------:R-:W-:-:S04]  /*94c0*/  LOP3.LUT R0, R0, 0x80, R3, 0xf8, !PT ;  /* 0x0000008000007812 */ /* 0x000fc800078ef803 */
[----:B------:R-:W-:-:S07]  /*94d0*/  PRMT R4, R0, 0x7610, R4 ;  /* 0x0000761000047816 */ /* 0x000fce0000000004 */
.L_x_1310:
[----:B------:R-:W-:Y:S05]  /*94e0*/  BSYNC.RECONVERGENT B0 ;  /* 0x0000000000007941 */ /* 0x000fea0003800200 */
.L_x_1309:
[----:B------:R0:W-:Y:S01]  /*94f0*/  STG.E.U8 desc[UR36][R8.64], R4 ;  /* 0x0000000408007986 */ /* 0x0001e2000c101124 */
[----:B------:R-:W-:Y:S01]  /*9500*/  IMAD.MOV.U32 R23, RZ, RZ, R25 ;  /* 0x000000ffff177224 */ /* 0x000fe200078e0019 */
[----:B------:R-:W-:Y:S06]  /*9510*/  BRA `(.L_x_1285) ;  /* 0x0000000400247947 */ /* 0x000fec0003800000 */
.L_x_1307:
        /* <DEDUP_REMOVED lines=13> */
.L_x_1315:
[----:B------:R-:W-:-:S04]  /*95f0*/  SHF.R.U32.HI R0, RZ, 0x15, R3 ;  /* 0x00000015ff007819 */ /* 0x000fc80000011603 */
[----:B------:R-:W-:-:S04]  /*9600*/  LOP3.LUT R0, R0, 0x1, RZ, 0xc0, !PT ;  /* 0x0000000100007812 */ /* 0x000fc800078ec0ff */
[----:B------:R-:W-:-:S04]  /*9610*/  IADD3 R0, PT, PT, R3, 0x88fffff, R0 ;  /* 0x088fffff03007810 */ /* 0x000fc80007ffe000 */
[----:B------:R-:W-:-:S04]  /*9620*/  SHF.R.U32.HI R0, RZ, 0x15, R0 ;  /* 0x00000015ff007819 */ /* 0x000fc80000011600 */
[----:B------:R-:W-:-:S07]  /*9630*/  LOP3.LUT R0, R0, 0xff, RZ, 0xc0, !PT ;  /* 0x000000ff00007812 */ /* 0x000fce00078ec0ff */
.L_x_1316:
[----:B------:R-:W-:-:S04]  /*9640*/  SHF.R.U32.HI R3, RZ, 0x18, R3 ;  /* 0x00000018ff037819 */ /* 0x000fc80000011603 */
[----:B------:R-:W-:-:S04]  /*9650*/  LOP3.LUT R0, R0, 0x80, R3, 0xf8, !PT ;  /* 0x0000008000007812 */ /* 0x000fc800078ef803 */
[----:B------:R-:W-:-:S07]  /*9660*/  PRMT R4, R0, 0x7610, R4 ;  /* 0x0000761000047816 */ /* 0x000fce0000000004 */
.L_x_1314:
[----:B------:R-:W-:Y:S05]  /*9670*/  BSYNC.RECONVERGENT B0 ;  /* 0x0000000000007941 */ /* 0x000fea0003800200 */
.L_x_1313:
[----:B------:R0:W-:Y:S01]  /*9680*/  STG.E.U8 desc[UR36][R8.64], R4 ;  /* 0x0000000408007986 */ /* 0x0001e2000c101124 */
[----:B------:R-:W-:Y:S01]  /*9690*/  IMAD.MOV.U32 R23, RZ, RZ, R25 ;  /* 0x000000ffff177224 */ /* 0x000fe200078e0019 */
[----:B------:R-:W-:Y:S06]  /*96a0*/  BRA `(.L_x_1285) ;  /* 0x0000000000c07947 */ /* 0x000fec0003800000 */
.L_x_1306:
[----:B------:R-:W-:-:S13]  /*96b0*/  ISETP.NE.AND P0, PT, R0, 0x1c, PT ;  /* 0x0000001c0000780c */ /* 0x000fda0003f05270 */
[----:B------:R-:W-:Y:S05]  /*96c0*/  @!P0 BRA `(.L_x_1317) ;  /* 0x0000000000b08947 */ /* 0x000fea0003800000 */
[----:B------:R-:W-:-:S13]  /*96d0*/  ISETP.NE.AND P0, PT, R0, 0x1d, PT ;  /* 0x0000001d0000780c */ /* 0x000fda0003f05270 */
[----:B------:R-:W-:Y:S05]  /*96e0*/  @!P0 BRA `(.L_x_1318) ;  /* 0x0000000000948947 */ /* 0x000fea0003800000 */
[----:B------:R-:W-:-:S13]  /*96f0*/  ISETP.NE.AND P0, PT, R0, 0x2c, PT ;  /* 0x0000002c0000780c */ /* 0x000fda0003f05270 */
[----:B------:R-:W-:Y:S05]  /*9700*/  @!P0 BRA `(.L_x_1319) ;  /* 0x0000000000488947 */ /* 0x000fea0003800000 */
.L_x_1290:
        /* <DEDUP_REMOVED lines=16> */
.L_x_1320:
[----:B------:R-:W-:Y:S01]  /*9810*/  IMAD.MOV.U32 R23, RZ, RZ, R25 ;  /* 0x000000ffff177224 */ /* 0x000fe200078e0019 */
[----:B------:R-:W-:Y:S06]  /*9820*/  BRA `(.L_x_1285) ;  /* 0x0000000000607947 */ /* 0x000fec0003800000 */
.L_x_1319:
        /* <DEDUP_REMOVED lines=17> */
.L_x_1318:
[--C-:B------:R-:W-:Y:S01]  /*9940*/  SHF.R.S32.HI R7, RZ, 0x1f, R5.reuse ;  /* 0x0000001fff077819 */ /* 0x100fe20000011405 */
[----:B------:R-:W-:Y:S02]  /*9950*/  IMAD.MOV.U32 R6, RZ, RZ, R5 ;  /* 0x000000ffff067224 */ /* 0x000fe400078e0005 */
[----:B------:R-:W-:-:S03]  /*9960*/  IMAD.MOV.U32 R23, RZ, RZ, R25 ;  /* 0x000000ffff177224 */ /* 0x000fc600078e0019 */
[----:B------:R0:W-:Y:S01]  /*9970*/  STG.E.64 desc[UR36][R8.64], R6 ;  /* 0x0000000608007986 */ /* 0x0001e2000c101b24 */
[----:B------:R-:W-:Y:S05]  /*9980*/  BRA `(.L_x_1285) ;  /* 0x0000000000087947 */ /* 0x000fea0003800000 */
.L_x_1317:
[----:B------:R0:W-:Y:S01]  /*9990*/  STG.E desc[UR36][R8.64], R5 ;  /* 0x0000000508007986 */ /* 0x0001e2000c101924 */
[----:B------:R-:W-:-:S07]  /*99a0*/  IMAD.MOV.U32 R23, RZ, RZ, R25 ;  /* 0x000000ffff177224 */ /* 0x000fce00078e0019 */
.L_x_1285:
[----:B------:R-:W-:Y:S05]  /*99b0*/  BSYNC.RECONVERGENT B6 ;  /* 0x0000000000067941 */ /* 0x000fea0003800200 */
.L_x_1284:
        /* <DEDUP_REMOVED lines=23> */
.L_x_1326:
[----:B------:R0:W-:Y:S01]  /*9b30*/  STG.E.U8 desc[UR36][R8.64], R26 ;  /* 0x0000001a08007986 */ /* 0x0001e2000c101124 */
[----:B------:R-:W-:Y:S05]  /*9b40*/  BRA `(.L_x_1328) ;  /* 0x0000000c00387947 */ /* 0x000fea0003800000 */
.L_x_1325:
        /* <DEDUP_REMOVED lines=9> */
.L_x_1330:
[----:B------:R0:W-:Y:S01]  /*9be0*/  STG.E desc[UR36][R8.64], R26 ;  /* 0x0000001a08007986 */ /* 0x0001e2000c101924 */
[----:B------:R-:W-:Y:S05]  /*9bf0*/  BRA `(.L_x_1328) ;  /* 0x0000000c000c7947 */ /* 0x000fea0003800000 */
.L_x_1329:
[----:B------:R0:W-:Y:S01]  /*9c00*/  STG.E.U16 desc[UR36][R8.64], R26 ;  /* 0x0000001a08007986 */ /* 0x0001e2000c101524 */
[----:B------:R-:W-:Y:S05]  /*9c10*/  BRA `(.L_x_1328) ;  /* 0x0000000c00047947 */ /* 0x000fea0003800000 */
.L_x_1324:
        /* <DEDUP_REMOVED lines=9> */
.L_x_1332:
[----:B------:R-:W0:Y:S02]  /*9cb0*/  I2F.S16 R0, R26 ;  /* 0x0000001a00007306 */ /* 0x000e240000101400 */
[----:B0-----:R-:W-:-:S05]  /*9cc0*/  F2FP.F16.F32.PACK_AB R0, RZ, R0 ;  /* 0x00000000ff00723e */ /* 0x001fca00000000ff */
[----:B------:R0:W-:Y:S01]  /*9cd0*/  STG.E.U16 desc[UR36][R8.64], R0 ;  /* 0x0000000008007986 */ /* 0x0001e2000c101524 */
[----:B------:R-:W-:Y:S05]  /*9ce0*/  BRA `(.L_x_1328) ;  /* 0x0000000800d07947 */ /* 0x000fea0003800000 */
.L_x_1331:
        /* <DEDUP_REMOVED lines=10> */
.L_x_1334:
[----:B------:R-:W0:Y:S02]  /*9d90*/  I2F.S16 R26, R26 ;  /* 0x0000001a001a7306 */ /* 0x000e240000101400 */
[----:B0-----:R-:W-:-:S04]  /*9da0*/  F2FP.F16.F32.PACK_AB R3, RZ, R26 ;  /* 0x0000001aff03723e */ /* 0x001fc800000000ff */
[----:B------:R-:W-:-:S05]  /*9db0*/  PRMT R3, R3, 0x5410, RZ ;  /* 0x0000541003037816 */ /* 0x000fca00000000ff */
[----:B------:R2:W-:Y:S01]  /*9dc0*/  STG.E desc[UR36][R8.64], R3 ;  /* 0x0000000308007986 */ /* 0x0005e2000c101924 */
[----:B------:R-:W-:Y:S05]  /*9dd0*/  BRA `(.L_x_1328) ;  /* 0x0000000800947947 */ /* 0x000fea0003800000 */
.L_x_1333:
[----:B------:R-:W0:Y:S02]  /*9de0*/  I2F.F64.S16 R26, R26 ;  /* 0x0000001a001a7312 */ /* 0x000e240000101c00 */
[----:B0-----:R4:W-:Y:S01]  /*9df0*/  STG.E.64 desc[UR36][R8.64], R26 ;  /* 0x0000001a08007986 */ /* 0x0019e2000c101b24 */
[----:B------:R-:W-:Y:S05]  /*9e00*/  BRA `(.L_x_1328) ;  /* 0x0000000800887947 */ /* 0x000fea0003800000 */
.L_x_1323:
        /* <DEDUP_REMOVED lines=12> */
.L_x_1338:
        /* <DEDUP_REMOVED lines=17> */
.L_x_1341:
[----:B------:R-:W-:-:S04]  /*9fe0*/  SHF.R.U32.HI R3, RZ, 0x18, R5 ;  /* 0x00000018ff037819 */ /* 0x000fc80000011605 */
[----:B------:R-:W-:-:S04]  /*9ff0*/  LOP3.LUT R0, R0, 0x80, R3, 0xf8, !PT ;  /* 0x0000008000007812 */ /* 0x000fc800078ef803 */
[----:B------:R-:W-:-:S07]  /*a000*/  PRMT R4, R0, 0x7610, R4 ;  /* 0x0000761000047816 */ /* 0x000fce0000000004 */
.L_x_1340:
[----:B------:R-:W-:Y:S05]  /*a010*/  BSYNC.RECONVERGENT B0 ;  /* 0x0000000000007941 */ /* 0x000fea0003800200 */
.L_x_1339:
[----:B------:R0:W-:Y:S01]  /*a020*/  STG.E.U8 desc[UR36][R8.64], R4 ;  /* 0x0000000408007986 */ /* 0x0001e2000c101124 */
[----:B------:R-:W-:Y:S05]  /*a030*/  BRA `(.L_x_1328) ;  /* 0x0000000400fc7947 */ /* 0x000fea0003800000 */
.L_x_1337:
        /* <DEDUP_REMOVED lines=17> */
.L_x_1344:
[----:B------:R-:W-:-:S04]  /*a150*/  SHF.R.U32.HI R3, RZ, 0x18, R5 ;  /* 0x00000018ff037819 */ /* 0x000fc80000011605 */
[----:B------:R-:W-:-:S04]  /*a160*/  LOP3.LUT R0, R0, 0x80, R3, 0xf8, !PT ;  /* 0x0000008000007812 */ /* 0x000fc800078ef803 */
[----:B------:R-:W-:-:S07]  /*a170*/  PRMT R4, R0, 0x7610, R4 ;  /* 0x0000761000047816 */ /* 0x000fce0000000004 */
.L_x_1343:
[----:B------:R-:W-:Y:S05]  /*a180*/  BSYNC.RECONVERGENT B0 ;  /* 0x0000000000007941 */ /* 0x000fea0003800200 */
.L_x_1342:
[----:B------:R0:W-:Y:S01]  /*a190*/  STG.E.U8 desc[UR36][R8.64], R4 ;  /* 0x0000000408007986 */ /* 0x0001e2000c101124 */
[----:B------:R-:W-:Y:S05]  /*a1a0*/  BRA `(.L_x_1328) ;  /* 0x0000000400a07947 */ /* 0x000fea0003800000 */
.L_x_1336:
        /* <DEDUP_REMOVED lines=22> */
.L_x_1346:
[----:B------:R-:W-:-:S05]  /*a310*/  SHF.R.S32.HI R27, RZ, 0x1f, R26 ;  /* 0x0000001fff1b7819 */ /* 0x000fca000001141a */
[----:B------:R0:W-:Y:S01]  /*a320*/  STG.E.64 desc[UR36][R8.64], R26 ;  /* 0x0000001a08007986 */ /* 0x0001e2000c101b24 */
[----:B------:R-:W-:Y:S05]  /*a330*/  BRA `(.L_x_1328) ;  /* 0x00000004003c7947 */ /* 0x000fea0003800000 */
.L_x_1345:
[----:B------:R0:W-:Y:S01]  /*a340*/  STG.E desc[UR36][R8.64], R26 ;  /* 0x0000001a08007986 */ /* 0x0001e2000c101924 */
[----:B------:R-:W-:Y:S05]  /*a350*/  BRA `(.L_x_1328) ;  /* 0x0000000400347947 */ /* 0x000fea0003800000 */
.L_x_1335:
        /* <DEDUP_REMOVED lines=10> */
.L_x_1348:
[----:B------:R-:W0:Y:S01]  /*a400*/  I2F.F64.S16 R4, R26 ;  /* 0x0000001a00047312 */ /* 0x000e220000101c00 */
[----:B------:R-:W-:-:S05]  /*a410*/  CS2R R6, SRZ ;  /* 0x0000000000067805 */ /* 0x000fca000001ff00 */
[----:B0-----:R0:W-:Y:S01]  /*a420*/  STG.E.128 desc[UR36][R8.64], R4 ;  /* 0x0000000408007986 */ /* 0x0011e2000c101d24 */
[----:B------:R-:W-:Y:S05]  /*a430*/  BRA `(.L_x_1328) ;  /* 0x0000000000fc7947 */ /* 0x000fea0003800000 */
.L_x_1347:
[----:B------:R-:W-:-:S13]  /*a440*/  ISETP.NE.AND P0, PT, R0, 0xf, PT ;  /* 0x0000000f0000780c */ /* 0x000fda0003f05270 */
[----:B------:R-:W-:Y:S05]  /*a450*/  @!P0 BRA `(.L_x_1349) ;  /* 0x0000000000e88947 */ /* 0x000fea0003800000 */
[----:B------:R-:W-:-:S13]  /*a460*/  ISETP.NE.AND P0, PT, R0, 0x17, PT ;  /* 0x000000170000780c */ /* 0x000fda0003f05270 */
[----:B------:R-:W-:Y:S05]  /*a470*/  @!P0 BRA `(.L_x_1350) ;  /* 0x0000000000908947 */ /* 0x000fea0003800000 */
[----:B------:R-:W-:-:S13]  /*a480*/  ISETP.NE.AND P0, PT, R0, 0x18, PT ;  /* 0x000000180000780c */ /* 0x000fda0003f05270 */
[----:B------:R-:W-:Y:S05]  /*a490*/  @!P0 BRA `(.L_x_1351) ;  /* 0x0000000000448947 */ /* 0x000fea0003800000 */
.L_x_1327:
        /* <DEDUP_REMOVED lines=16> */
.L_x_1352:
[----:B------:R-:W-:Y:S05]  /*a5a0*/  BRA `(.L_x_1328) ;  /* 0x0000000000a07947 */ /* 0x000fea0003800000 */
.L_x_1351:
        /* <DEDUP_REMOVED lines=13> */
.L_x_1354:
[----:B------:R-:W-:Y:S05]  /*a680*/  BSYNC.RECONVERGENT B0 ;  /* 0x0000000000007941 */ /* 0x000fea0003800200 */
.L_x_1353:
[----:B------:R-:W-:-:S05]  /*a690*/  LOP3.LUT R3, R0, 0x80, R3, 0xf8, !PT ;  /* 0x0000008000037812 */ /* 0x000fca00078ef803 */
[----:B------:R0:W-:Y:S01]  /*a6a0*/  STG.E.U8 desc[UR36][R8.64], R3 ;  /* 0x0000000308007986 */ /* 0x0001e2000c101124 */
[----:B------:R-:W-:Y:S05]  /*a6b0*/  BRA `(.L_x_1328) ;  /* 0x00000000005c7947 */ /* 0x000fea0003800000 */
.L_x_1350:
        /* <DEDUP_REMOVED lines=12> */
.L_x_1356:
[----:B------:R-:W-:Y:S01]  /*a780*/  IMAD.MOV.U32 R0, RZ, RZ, 0x7f ;  /* 0x0000007fff007424 */ /* 0x000fe200078e00ff */
[----:B------:R-:W-:-:S04]  /*a790*/  ISETP.GT.U32.AND P0, PT, R3, 0x7f800000, PT ;  /* 0x7f8000000300780c */ /* 0x000fc80003f04070 */
[----:B------:R-:W-:-:S09]  /*a7a0*/  SEL R0, R0, 0x7c, P0 ;  /* 0x0000007c00007807 */ /* 0x000fd20000000000 */
.L_x_1357:
[----:B------:R-:W-:Y:S05]  /*a7b0*/  BSYNC.RECONVERGENT B0 ;  /* 0x0000000000007941 */ /* 0x000fea0003800200 */
.L_x_1355:
[----:B------:R-:W-:-:S04]  /*a7c0*/  SHF.R.U32.HI R3, RZ, 0x18, R5 ;  /* 0x00000018ff037819 */ /* 0x000fc80000011605 */
[----:B------:R-:W-:-:S05]  /*a7d0*/  LOP3.LUT R3, R0, 0x80, R3, 0xf8, !PT ;  /* 0x0000008000037812 */ /* 0x000fca00078ef803 */
[----:B------:R0:W-:Y:S01]  /*a7e0*/  STG.E.U8 desc[UR36][R8.64], R3 ;  /* 0x0000000308007986 */ /* 0x0001e2000c101124 */
[----:B------:R-:W-:Y:S05]  /*a7f0*/  BRA `(.L_x_1328) ;  /* 0x00000000000c7947 */ /* 0x000fea0003800000 */
.L_x_1349:
[----:B------:R-:W0:Y:S02]  /*a800*/  I2F.S16 R0, R26 ;  /* 0x0000001a00007306 */ /* 0x000e240000101400 */
[----:B0-----:R-:W-:-:S05]  /*a810*/  F2FP.BF16.F32.PACK_AB R0, RZ, R0 ;  /* 0x00000000ff00723e */ /* 0x001fca00000010ff */
[----:B------:R0:W-:Y:S02]  /*a820*/  STG.E.U16 desc[UR36][R8.64], R0 ;  /* 0x0000000008007986 */ /* 0x0001e4000c101524 */
.L_x_1328:
        /* <DEDUP_REMOVED lines=23> */
.L_x_1361:
[----:B------:R4:W-:Y:S01]  /*a9a0*/  STG.E.U8 desc[UR36][R8.64], R18 ;  /* 0x0000001208007986 */ /* 0x0009e2000c101124 */
[----:B------:R-:W-:Y:S05]  /*a9b0*/  BRA `(.L_x_1363) ;  /* 0x0000000c00407947 */ /* 0x000fea0003800000 */
.L_x_1360:
        /* <DEDUP_REMOVED lines=10> */
.L_x_1365:
[----:B------:R2:W-:Y:S01]  /*aa60*/  STG.E desc[UR36][R8.64], R18 ;  /* 0x0000001208007986 */ /* 0x0005e2000c101924 */
[----:B------:R-:W-:Y:S05]  /*aa70*/  BRA `(.L_x_1363) ;  /* 0x0000000c00107947 */ /* 0x000fea0003800000 */
.L_x_1364:
[----:B------:R0:W-:Y:S01]  /*aa80*/  STG.E.U16 desc[UR36][R8.64], R18 ;  /* 0x0000001208007986 */ /* 0x0001e2000c101524 */
[----:B------:R-:W-:Y:S05]  /*aa90*/  BRA `(.L_x_1363) ;  /* 0x0000000c00087947 */ /* 0x000fea0003800000 */
.L_x_1359:
        /* <DEDUP_REMOVED lines=9> */
.L_x_1367:
[----:B------:R-:W0:Y:S02]  /*ab30*/  I2F.S16 R0, R18 ;  /* 0x0000001200007306 */ /* 0x000e240000101400 */
[----:B0-----:R-:W-:-:S05]  /*ab40*/  F2FP.F16.F32.PACK_AB R0, RZ, R0 ;  /* 0x00000000ff00723e */ /* 0x001fca00000000ff */
[----:B------:R0:W-:Y:S01]  /*ab50*/  STG.E.U16 desc[UR36][R8.64], R0 ;  /* 0x0000000008007986 */ /* 0x0001e2000c101524 */
[----:B------:R-:W-:Y:S05]  /*ab60*/  BRA `(.L_x_1363) ;  /* 0x0000000800d47947 */ /* 0x000fea0003800000 */
.L_x_1366:
        /* <DEDUP_REMOVED lines=10> */
.L_x_1369:
[----:B------:R-:W0:Y:S02]  /*ac10*/  I2F.S16 R18, R18 ;  /* 0x0000001200127306 */ /* 0x000e240000101400 */
[----:B0-----:R-:W-:-:S04]  /*ac20*/  F2FP.F16.F32.PACK_AB R3, RZ, R18 ;  /* 0x00000012ff03723e */ /* 0x001fc800000000ff */
[----:B------:R-:W-:-:S05]  /*ac30*/  PRMT R3, R3, 0x5410, RZ ;  /* 0x0000541003037816 */ /* 0x000fca00000000ff */
[----:B------:R0:W-:Y:S01]  /*ac40*/  STG.E desc[UR36][R8.64], R3 ;  /* 0x0000000308007986 */ /* 0x0001e2000c101924 */
[----:B------:R-:W-:Y:S05]  /*ac50*/  BRA `(.L_x_1363) ;  /* 0x0000000800987947 */ /* 0x000fea0003800000 */
.L_x_1368:
[----:B------:R-:W0:Y:S02]  /*ac60*/  I2F.F64.S16 R4, R18 ;  /* 0x0000001200047312 */ /* 0x000e240000101c00 */
[----:B0-----:R0:W-:Y:S01]  /*ac70*/  STG.E.64 desc[UR36][R8.64], R4 ;  /* 0x0000000408007986 */ /* 0x0011e2000c101b24 */
[----:B------:R-:W-:Y:S05]  /*ac80*/  BRA `(.L_x_1363) ;  /* 0x00000008008c7947 */ /* 0x000fea0003800000 */
.L_x_1358:
        /* <DEDUP_REMOVED lines=12> */
.L_x_1373:
        /* <DEDUP_REMOVED lines=17> */
.L_x_1376:
[----:B------:R-:W-:-:S04]  /*ae60*/  SHF.R.U32.HI R3, RZ, 0x18, R5 ;  /* 0x00000018ff037819 */ /* 0x000fc80000011605 */
[----:B------:R-:W-:-:S04]  /*ae70*/  LOP3.LUT R0, R0, 0x80, R3, 0xf8, !PT ;  /* 0x0000008000007812 */ /* 0x000fc800078ef803 */
[----:B------:R-:W-:-:S07]  /*ae80*/  PRMT R4, R0, 0x7610, R4 ;  /* 0x0000761000047816 */ /* 0x000fce0000000004 */
.L_x_1375:
[----:B------:R-:W-:Y:S05]  /*ae90*/  BSYNC.RECONVERGENT B0 ;  /* 0x0000000000007941 */ /* 0x000fea0003800200 */
.L_x_1374:
[----:B------:R0:W-:Y:S01]  /*aea0*/  STG.E.U8 desc[UR36][R8.64], R4 ;  /* 0x0000000408007986 */ /* 0x0001e2000c101124 */
[----:B------:R-:W-:Y:S05]  /*aeb0*/  BRA `(.L_x_1363) ;  /* 0x0000000800007947 */ /* 0x000fea0003800000 */
.L_x_1372:
        /* <DEDUP_REMOVED lines=17> */
.L_x_1379:
[----:B------:R-:W-:-:S04]  /*afd0*/  SHF.R.U32.HI R3, RZ, 0x18, R5 ;  /* 0x00000018ff037819 */ /* 0x000fc80000011605 */
[----:B------:R-:W-:-:S04]  /*afe0*/  LOP3.LUT R0, R0, 0x80, R3, 0xf8, !PT ;  /* 0x0000008000007812 */ /* 0x000fc800078ef803 */
[----:B------:R-:W-:-:S07]  /*aff0*/  PRMT R4, R0, 0x7610, R4 ;  /* 0x0000761000047816 */ /* 0x000fce0000000004 */
.L_x_1378:
[----:B------:R-:W-:Y:S05]  /*b000*/  BSYNC.RECONVERGENT B0 ;  /* 0x0000000000007941 */ /* 0x000fea0003800200 */
.L_x_1377:
[----:B------:R0:W-:Y:S01]  /*b010*/  STG.E.U8 desc[UR36][R8.64], R4 ;  /* 0x0000000408007986 */ /* 0x0001e2000c101124 */
[----:B------:R-:W-:Y:S05]  /*b020*/  BRA `(.L_x_1363) ;  /* 0x0000000400a47947 */ /* 0x000fea0003800000 */
.L_x_1371:
        /* <DEDUP_REMOVED lines=22> */
.L_x_1381:
[--C-:B------:R-:W-:Y:S01]  /*b190*/  SHF.R.S32.HI R5, RZ, 0x1f, R18.reuse ;  /* 0x0000001fff057819 */ /* 0x100fe20000011412 */
[----:B------:R-:W-:-:S05]  /*b1a0*/  IMAD.MOV.U32 R4, RZ, RZ, R18 ;  /* 0x000000ffff047224 */ /* 0x000fca00078e0012 */
[----:B------:R0:W-:Y:S01]  /*b1b0*/  STG.E.64 desc[UR36][R8.64], R4 ;  /* 0x0000000408007986 */ /* 0x0001e2000c101b24 */
[----:B------:R-:W-:Y:S05]  /*b1c0*/  BRA `(.L_x_1363) ;  /* 0x00000004003c7947 */ /* 0x000fea0003800000 */
.L_x_1380:
[----:B------:R0:W-:Y:S01]  /*b1d0*/  STG.E desc[UR36][R8.64], R18 ;  /* 0x0000001208007986 */ /* 0x0001e2000c101924 */
[----:B------:R-:W-:Y:S05]  /*b1e0*/  BRA `(.L_x_1363) ;  /* 0x0000000400347947 */ /* 0x000fea0003800000 */
.L_x_1370:
        /* <DEDUP_REMOVED lines=10> */
.L_x_1383:
[----:B------:R-:W0:Y:S01]  /*b290*/  I2F.F64.S16 R4, R18 ;  /* 0x0000001200047312 */ /* 0x000e220000101c00 */
[----:B------:R-:W-:-:S05]  /*b2a0*/  CS2R R6, SRZ ;  /* 0x0000000000067805 */ /* 0x000fca000001ff00 */
[----:B0-----:R0:W-:Y:S01]  /*b2b0*/  STG.E.128 desc[UR36][R8.64], R4 ;  /* 0x0000000408007986 */ /* 0x0011e2000c101d24 */
[----:B------:R-:W-:Y:S05]  /*b2c0*/  BRA `(.L_x_1363) ;  /* 0x0000000000fc7947 */ /* 0x000fea0003800000 */
.L_x_1382:
[----:B------:R-:W-:-:S13]  /*b2d0*/  ISETP.NE.AND P0, PT, R0, 0xf, PT ;  /* 0x0000000f0000780c */ /* 0x000fda0003f05270 */
[----:B------:R-:W-:Y:S05]  /*b2e0*/  @!P0 BRA `(.L_x_1384) ;  /* 0x0000000000e88947 */ /* 0x000fea0003800000 */
[----:B------:R-:W-:-:S13]  /*b2f0*/  ISETP.NE.AND P0, PT, R0, 0x17, PT ;  /* 0x000000170000780c */ /* 0x000fda0003f05270 */
[----:B------:R-:W-:Y:S05]  /*b300*/  @!P0 BRA `(.L_x_1385) ;  /* 0x0000000000908947 */ /* 0x000fea0003800000 */
[----:B------:R-:W-:-:S13]  /*b310*/  ISETP.NE.AND P0, PT, R0, 0x18, PT ;  /* 0x000000180000780c */ /* 0x000fda0003f05270 */
[----:B------:R-:W-:Y:S05]  /*b320*/  @!P0 BRA `(.L_x_1386) ;  /* 0x0000000000448947 */ /* 0x000fea0003800000 */
.L_x_1362:
        /* <DEDUP_REMOVED lines=16> */
.L_x_1387:
[----:B------:R-:W-:Y:S05]  /*b430*/  BRA `(.L_x_1363) ;  /* 0x0000000000a07947 */ /* 0x000fea0003800000 */
.L_x_1386:
        /* <DEDUP_REMOVED lines=13> */
.L_x_1389:
[----:B------:R-:W-:Y:S05]  /*b510*/  BSYNC.RECONVERGENT B0 ;  /* 0x0000000000007941 */ /* 0x000fea0003800200 */
.L_x_1388:
[----:B------:R-:W-:-:S05]  /*b520*/  LOP3.LUT R3, R0, 0x80, R3, 0xf8, !PT ;  /* 0x0000008000037812 */ /* 0x000fca00078ef803 */
[----:B------:R0:W-:Y:S01]  /*b530*/  STG.E.U8 desc[UR36][R8.64], R3 ;  /* 0x0000000308007986 */ /* 0x0001e2000c101124 */
[----:B------:R-:W-:Y:S05]  /*b540*/  BRA `(.L_x_1363) ;  /* 0x00000000005c7947 */ /* 0x000fea0003800000 */
.L_x_1385:
        /* <DEDUP_REMOVED lines=12> */
.L_x_1391:
[----:B------:R-:W-:Y:S01]  /*b610*/  IMAD.MOV.U32 R0, RZ, RZ, 0x7f ;  /* 0x0000007fff007424 */ /* 0x000fe200078e00ff */
[----:B------:R-:W-:-:S04]  /*b620*/  ISETP.GT.U32.AND P0, PT, R3, 0x7f800000, PT ;  /* 0x7f8000000300780c */ /* 0x000fc80003f04070 */
[----:B------:R-:W-:-:S09]  /*b630*/  SEL R0, R0, 0x7c, P0 ;  /* 0x0000007c00007807 */ /* 0x000fd20000000000 */
.L_x_1392:
[----:B------:R-:W-:Y:S05]  /*b640*/  BSYNC.RECONVERGENT B0 ;  /* 0x0000000000007941 */ /* 0x000fea0003800200 */
.L_x_1390:
[----:B------:R-:W-:-:S04]  /*b650*/  SHF.R.U32.HI R3, RZ, 0x18, R5 ;  /* 0x00000018ff037819 */ /* 0x000fc80000011605 */
[----:B------:R-:W-:-:S05]  /*b660*/  LOP3.LUT R3, R0, 0x80, R3, 0xf8, !PT ;  /* 0x0000008000037812 */ /* 0x000fca00078ef803 */
[----:B------:R0:W-:Y:S01]  /*b670*/  STG.E.U8 desc[UR36][R8.64], R3 ;  /* 0x0000000308007986 */ /* 0x0001e2000c101124 */
[----:B------:R-:W-:Y:S05]  /*b680*/  BRA `(.L_x_1363) ;  /* 0x00000000000c7947 */ /* 0x000fea0003800000 */
.L_x_1384:
[----:B------:R-:W0:Y:S02]  /*b690*/  I2F.S16 R0, R18 ;  /* 0x0000001200007306 */ /* 0x000e240000101400 */
[----:B0-----:R-:W-:-:S05]  /*b6a0*/  F2FP.BF16.F32.PACK_AB R0, RZ, R0 ;  /* 0x00000000ff00723e */ /* 0x001fca00000010ff */
[----:B------:R0:W-:Y:S02]  /*b6b0*/  STG.E.U16 desc[UR36][R8.64], R0 ;  /* 0x0000000008007986 */ /* 0x0001e4000c101524 */
.L_x_1363:
[----:B------:R-:W-:-:S07]  /*b6c0*/  VIADD R23, R23, 0x80 ;  /* 0x0000008017177836 */ /* 0x000fce0000000000 */
.L_x_1322:
[----:B------:R-:W-:Y:S05]  /*b6d0*/  BSYNC.RECONVERGENT B6 ;  /* 0x0000000000067941 */ /* 0x000fea0003800200 */
.L_x_1321:
[----:B------:R-:W-:-:S13]  /*b6e0*/  ISETP.GE.AND P0, PT, R23, R16, PT ;  /* 0x000000101700720c */ /* 0x000fda0003f06270 */
[----:B------:R-:W-:Y:S05]  /*b6f0*/  @P0 EXIT ;  /* 0x000000000000094d */ /* 0x000fea0003800000 */
[----:B012---:R-:W0:Y:S01]  /*b700*/  LDC.64 R4, c[0x0][0x388] ;  /* 0x0000e200ff047b82 */ /* 0x007e220000000a00 */
[----:B------:R-:W4:Y:S01]  /*b710*/  LDCU UR4, c[0x0][0x3b4] ;  /* 0x00007680ff0477ac */ /* 0x000f220008000800 */
[----:B------:R-:W-:Y:S01]  /*b720*/  PRMT R0, R17, 0x9910, RZ ;  /* 0x0000991011007816 */ /* 0x000fe200000000ff */
[----:B------:R-:W-:-:S03]  /*b730*/  IMAD R2, R2, 0x200, R23 ;  /* 0x0000020002027824 */ /* 0x000fc600078e0217 */
[----:B------:R-:W-:Y:S01]  /*b740*/  ISETP.GT.AND P1, PT, R0, 0x9, PT ;  /* 0x000000090000780c */ /* 0x000fe20003f24270 */
[----:B----4-:R-:W-:-:S05]  /*b750*/  IMAD R3, R2, UR4, RZ ;  /* 0x0000000402037c24 */ /* 0x010fca000f8e02ff */
        /* <DEDUP_REMOVED lines=13> */
.L_x_1396:
[----:B------:R-:W-:Y:S01]  /*b830*/  STG.E.U8 desc[UR36][R2.64], R22 ;  /* 0x0000001602007986 */ /* 0x000fe2000c101124 */
[----:B------:R-:W-:Y:S05]  /*b840*/  EXIT ;  /* 0x000000000000794d */ /* 0x000fea0003800000 */
.L_x_1395:
        /* <DEDUP_REMOVED lines=9> */
.L_x_1399:
[----:B------:R-:W-:Y:S01]  /*b8e0*/  STG.E desc[UR36][R2.64], R22 ;  /* 0x0000001602007986 */ /* 0x000fe2000c101924 */
[----:B------:R-:W-:Y:S05]  /*b8f0*/  EXIT ;  /* 0x000000000000794d */ /* 0x000fea0003800000 */
.L_x_1398:
[----:B------:R-:W-:Y:S01]  /*b900*/  STG.E.U16 desc[UR36][R2.64], R22 ;  /* 0x0000001602007986 */ /* 0x000fe2000c101524 */
[----:B------:R-:W-:Y:S05]  /*b910*/  EXIT ;  /* 0x000000000000794d */ /* 0x000fea0003800000 */
.L_x_1394:
        /* <DEDUP_REMOVED lines=9> */
.L_x_1401:
[----:B------:R-:W0:Y:S02]  /*b9b0*/  I2F.S16 R0, R22 ;  /* 0x0000001600007306 */ /* 0x000e240000101400 */
[----:B0-----:R-:W-:-:S05]  /*b9c0*/  F2FP.F16.F32.PACK_AB R0, RZ, R0 ;  /* 0x00000000ff00723e */ /* 0x001fca00000000ff */
[----:B------:R-:W-:Y:S01]  /*b9d0*/  STG.E.U16 desc[UR36][R2.64], R0 ;  /* 0x0000000002007986 */ /* 0x000fe2000c101524 */
[----:B------:R-:W-:Y:S05]  /*b9e0*/  EXIT ;  /* 0x000000000000794d */ /* 0x000fea0003800000 */
.L_x_1400:
        /* <DEDUP_REMOVED lines=10> */
.L_x_1403:
[----:B------:R-:W0:Y:S02]  /*ba90*/  I2F.S16 R22, R22 ;  /* 0x0000001600167306 */ /* 0x000e240000101400 */
[----:B0-----:R-:W-:-:S04]  /*baa0*/  F2FP.F16.F32.PACK_AB R5, RZ, R22 ;  /* 0x00000016ff05723e */ /* 0x001fc800000000ff */
[----:B------:R-:W-:-:S05]  /*bab0*/  PRMT R5, R5, 0x5410, RZ ;  /* 0x0000541005057816 */ /* 0x000fca00000000ff */
[----:B------:R-:W-:Y:S01]  /*bac0*/  STG.E desc[UR36][R2.64], R5 ;  /* 0x0000000502007986 */ /* 0x000fe2000c101924 */
[----:B------:R-:W-:Y:S05]  /*bad0*/  EXIT ;  /* 0x000000000000794d */ /* 0x000fea0003800000 */
.L_x_1402:
[----:B------:R-:W0:Y:S02]  /*bae0*/  I2F.F64.S16 R22, R22 ;  /* 0x0000001600167312 */ /* 0x000e240000101c00 */
[----:B0-----:R-:W-:Y:S01]  /*baf0*/  STG.E.64 desc[UR36][R2.64], R22 ;  /* 0x0000001602007986 */ /* 0x001fe2000c101b24 */
[----:B------:R-:W-:Y:S05]  /*bb00*/  EXIT ;  /* 0x000000000000794d */ /* 0x000fea0003800000 */
.L_x_1393:
        /* <DEDUP_REMOVED lines=12> */
.L_x_1407:
        /* <DEDUP_REMOVED lines=18> */
.L_x_1410:
[----:B------:R-:W-:-:S04]  /*bcf0*/  SHF.R.U32.HI R5, RZ, 0x18, R5 ;  /* 0x00000018ff057819 */ /* 0x000fc80000011605 */
[----:B------:R-:W-:-:S07]  /*bd00*/  LOP3.LUT R0, R0, 0x80, R5, 0xf8, !PT ;  /* 0x0000008000007812 */ /* 0x000fce00078ef805 */
.L_x_1409:
[----:B------:R-:W-:Y:S05]  /*bd10*/  BSYNC.RECONVERGENT B0 ;  /* 0x0000000000007941 */ /* 0x000fea0003800200 */
.L_x_1408:
[----:B------:R-:W-:Y:S01]  /*bd20*/  STG.E.U8 desc[UR36][R2.64], R0 ;  /* 0x0000000002007986 */ /* 0x000fe2000c101124 */
[----:B------:R-:W-:Y:S05]  /*bd30*/  EXIT ;  /* 0x000000000000794d */ /* 0x000fea0003800000 */
.L_x_1406:
        /* <DEDUP_REMOVED lines=18> */
.L_x_1413:
[----:B------:R-:W-:-:S04]  /*be60*/  SHF.R.U32.HI R5, RZ, 0x18, R5 ;  /* 0x00000018ff057819 */ /* 0x000fc80000011605 */
[----:B------:R-:W-:-:S07]  /*be70*/  LOP3.LUT R0, R0, 0x80, R5, 0xf8, !PT ;  /* 0x0000008000007812 */ /* 0x000fce00078ef805 */
.L_x_1412:
[----:B------:R-:W-:Y:S05]  /*be80*/  BSYNC.RECONVERGENT B0 ;  /* 0x0000000000007941 */ /* 0x000fea0003800200 */
.L_x_1411:
[----:B------:R-:W-:Y:S01]  /*be90*/  STG.E.U8 desc[UR36][R2.64], R0 ;  /* 0x0000000002007986 */ /* 0x000fe2000c101124 */
[----:B------:R-:W-:Y:S05]  /*bea0*/  EXIT ;  /* 0x000000000000794d */ /* 0x000fea0003800000 */
.L_x_1405:
        /* <DEDUP_REMOVED lines=22> */
.L_x_1415:
[----:B------:R-:W-:-:S05]  /*c010*/  SHF.R.S32.HI R23, RZ, 0x1f, R22 ;  /* 0x0000001fff177819 */ /* 0x000fca0000011416 */
[----:B------:R-:W-:Y:S01]  /*c020*/  STG.E.64 desc[UR36][R2.64], R22 ;  /* 0x0000001602007986 */ /* 0x000fe2000c101b24 */
[----:B------:R-:W-:Y:S05]  /*c030*/  EXIT ;  /* 0x000000000000794d */ /* 0x000fea0003800000 */
.L_x_1414:
[----:B------:R-:W-:Y:S01]  /*c040*/  STG.E desc[UR36][R2.64], R22 ;  /* 0x0000001602007986 */ /* 0x000fe2000c101924 */
[----:B------:R-:W-:Y:S05]  /*c050*/  EXIT ;  /* 0x000000000000794d */ /* 0x000fea0003800000 */
.L_x_1404:
        /* <DEDUP_REMOVED lines=10> */
.L_x_1417:
[----:B------:R-:W0:Y:S01]  /*c100*/  I2F.F64.S16 R4, R22 ;  /* 0x0000001600047312 */ /* 0x000e220000101c00 */
[----:B---3--:R-:W-:-:S05]  /*c110*/  CS2R R6, SRZ ;  /* 0x0000000000067805 */ /* 0x008fca000001ff00 */
[----:B0-----:R-:W-:Y:S01]  /*c120*/  STG.E.128 desc[UR36][R2.64], R4 ;  /* 0x0000000402007986 */ /* 0x001fe2000c101d24 */
[----:B------:R-:W-:Y:S05]  /*c130*/  EXIT ;  /* 0x000000000000794d */ /* 0x000fea0003800000 */
.L_x_1416:
[----:B------:R-:W-:-:S13]  /*c140*/  ISETP.NE.AND P0, PT, R0, 0xf, PT ;  /* 0x0000000f0000780c */ /* 0x000fda0003f05270 */
[----:B------:R-:W-:Y:S05]  /*c150*/  @!P0 BRA `(.L_x_1418) ;  /* 0x0000000000e88947 */ /* 0x000fea0003800000 */
[----:B------:R-:W-:-:S13]  /*c160*/  ISETP.NE.AND P0, PT, R0, 0x17, PT ;  /* 0x000000170000780c */ /* 0x000fda0003f05270 */
[----:B------:R-:W-:Y:S05]  /*c170*/  @!P0 BRA `(.L_x_1419) ;  /* 0x0000000000908947 */ /* 0x000fea0003800000 */
[----:B------:R-:W-:-:S13]  /*c180*/  ISETP.NE.AND P0, PT, R0, 0x18, PT ;  /* 0x000000180000780c */ /* 0x000fda0003f05270 */
[----:B------:R-:W-:Y:S05]  /*c190*/  @!P0 BRA `(.L_x_1420) ;  /* 0x0000000000448947 */ /* 0x000fea0003800000 */
.L_x_1397:
[----:B------:R-:W-:Y:S01]  /*c1a0*/  MOV R0, 0x0 ;  /* 0x0000000000007802 */ /* 0x000fe20000000f00 */
[----:B------:R-:W0:Y:S01]  /*c1b0*/  LDCU.64 UR4, c[0x4][0x140] ;  /* 0x01002800ff0477ac */ /* 0x000e220008000a00 */
[----:B---3--:R-:W-:Y:S02]  /*c1c0*/  IMAD.MOV.U32 R8, RZ, RZ, 0x65 ;  /* 0x00000065ff087424 */ /* 0x008fe400078e00ff */
        /* <DEDUP_REMOVED lines=13> */
.L_x_1421:
[----:B------:R-:W-:Y:S05]  /*c2a0*/  EXIT ;  /* 0x000000000000794d */ /* 0x000fea0003800000 */
.L_x_1420:
[----:B---3--:R-:W0:Y:S01]  /*c2b0*/  I2F.S16 R7, R22 ;  /* 0x0000001600077306 */ /* 0x008e220000101400 */
        /* <DEDUP_REMOVED lines=12> */
.L_x_1423:
[----:B------:R-:W-:Y:S05]  /*c380*/  BSYNC.RECONVERGENT B0 ;  /* 0x0000000000007941 */ /* 0x000fea0003800200 */
.L_x_1422:
[----:B------:R-:W-:-:S05]  /*c390*/  LOP3.LUT R5, R0, 0x80, R5, 0xf8, !PT ;  /* 0x0000008000057812 */ /* 0x000fca00078ef805 */
[----:B------:R-:W-:Y:S01]  /*c3a0*/  STG.E.U8 desc[UR36][R2.64], R5 ;  /* 0x0000000502007986 */ /* 0x000fe2000c101124 */
[----:B------:R-:W-:Y:S05]  /*c3b0*/  EXIT ;  /* 0x000000000000794d */ /* 0x000fea0003800000 */
.L_x_1419:
        /* <DEDUP_REMOVED lines=12> */
.L_x_1425:
[----:B------:R-:W-:Y:S01]  /*c480*/  IMAD.MOV.U32 R0, RZ, RZ, 0x7f ;  /* 0x0000007fff007424 */ /* 0x000fe200078e00ff */
[----:B------:R-:W-:-:S04]  /*c490*/  ISETP.GT.U32.AND P0, PT, R4, 0x7f800000, PT ;  /* 0x7f8000000400780c */ /* 0x000fc80003f04070 */
[----:B------:R-:W-:-:S09]  /*c4a0*/  SEL R0, R0, 0x7c, P0 ;  /* 0x0000007c00007807 */ /* 0x000fd20000000000 */
.L_x_1426:
[----:B------:R-:W-:Y:S05]  /*c4b0*/  BSYNC.RECONVERGENT B0 ;  /* 0x0000000000007941 */ /* 0x000fea0003800200 */
.L_x_1424:
[----:B------:R-:W-:-:S04]  /*c4c0*/  SHF.R.U32.HI R5, RZ, 0x18, R5 ;  /* 0x00000018ff057819 */ /* 0x000fc80000011605 */
[----:B------:R-:W-:-:S05]  /*c4d0*/  LOP3.LUT R5, R0, 0x80, R5, 0xf8, !PT ;  /* 0x0000008000057812 */ /* 0x000fca00078ef805 */
[----:B------:R-:W-:Y:S01]  /*c4e0*/  STG.E.U8 desc[UR36][R2.64], R5 ;  /* 0x0000000502007986 */ /* 0x000fe2000c101124 */
[----:B------:R-:W-:Y:S05]  /*c4f0*/  EXIT ;  /* 0x000000000000794d */ /* 0x000fea0003800000 */
.L_x_1418:
[----:B------:R-:W0:Y:S02]  /*c500*/  I2F.S16 R0, R22 ;  /* 0x0000001600007306 */ /* 0x000e240000101400 */
[----:B0-----:R-:W-:-:S05]  /*c510*/  F2FP.BF16.F32.PACK_AB R0, RZ, R0 ;  /* 0x00000000ff00723e */ /* 0x001fca00000010ff */
[----:B------:R-:W-:Y:S01]  /*c520*/  STG.E.U16 desc[UR36][R2.64], R0 ;  /* 0x0000000002007986 */ /* 0x000fe2000c101524 */
[----:B------:R-:W-:Y:S05]  /*c530*/  EXIT ;  /* 0x000000000000794d */ /* 0x000fea0003800000 */
.L_x_1427:
        /* <DEDUP_REMOVED lines=12> */
.L_x_43372:


//--------------------- .text._ZN2at6native18elementwise_kernelILi128ELi4EZNS0_22gpu_kernel_impl_nocastINS0_13BinaryFunctorIN3c108BFloat16ES5_bZZZNS0_23logical_xor_kernel_cudaERNS_14TensorIteratorEENKUlvE0_clEvENKUlvE8_clEvEUlS5_S5_E_EEEEvRNS_18TensorIteratorBaseERKT_EUliE_EEviT1_ --------------------------
	.section	.text._ZN2at6native18elementwise_kernelILi128ELi4EZNS0_22gpu_kernel_impl_nocastINS0_13BinaryFunctorIN3c108BFloat16ES5_bZZZNS0_23logical_xor_kernel_cudaERNS_14TensorIteratorEENKUlvE0_clEvENKUlvE8_clEvEUlS5_S5_E_EEEEvRNS_18TensorIteratorBaseERKT_EUliE_EEviT1_,"ax",@progbits
	.align	128
        .global         _ZN2at6native18elementwise_kernelILi128ELi4EZNS0_22gpu_kernel_impl_nocastINS0_13BinaryFunctorIN3c108BFloat16ES5_bZZZNS0_23logical_xor_kernel_cudaERNS_14TensorIteratorEENKUlvE0_clEvENKUlvE8_clEvEUlS5_S5_E_EEEEvRNS_18TensorIteratorBaseERKT_EUliE_EEviT1_
        .type           _ZN2at6native18elementwise_kernelILi128ELi4EZNS0_22gpu_kernel_impl_nocastINS0_13BinaryFunctorIN3c108BFloat16ES5_bZZZNS0_23logical_xor_kernel_cudaERNS_14TensorIteratorEENKUlvE0_clEvENKUlvE8_clEvEUlS5_S5_E_EEEEvRNS_18TensorIteratorBaseERKT_EUliE_EEviT1_,@function
        .size           _ZN2at6native18elementwise_kernelILi128ELi4EZNS0_22gpu_kernel_impl_nocastINS0_13BinaryFunctorIN3c108BFloat16ES5_bZZZNS0_23logical_xor_kernel_cudaERNS_14TensorIteratorEENKUlvE0_clEvENKUlvE8_clEvEUlS5_S5_E_EEEEvRNS_18TensorIteratorBaseERKT_EUliE_EEviT1_,(.L_x_43373 - _ZN2at6native18elementwise_kernelILi128ELi4EZNS0_22gpu_kernel_impl_nocastINS0_13BinaryFunctorIN3c108BFloat16ES5_bZZZNS0_23logical_xor_kernel_cudaERNS_14TensorIteratorEENKUlvE0_clEvENKUlvE8_clEvEUlS5_S5_E_EEEEvRNS_18TensorIteratorBaseERKT_EUliE_EEviT1_)
        .other          _ZN2at6native18elementwise_kernelILi128ELi4EZNS0_22gpu_kernel_impl_nocastINS0_13BinaryFunctorIN3c108BFloat16ES5_bZZZNS0_23logical_xor_kernel_cudaERNS_14TensorIteratorEENKUlvE0_clEvENKUlvE8_clEvEUlS5_S5_E_EEEEvRNS_18TensorIteratorBaseERKT_EUliE_EEviT1_,@"STO_CUDA_ENTRY STV_DEFAULT"
_ZN2at6native18elementwise_kernelILi128ELi4EZNS0_22gpu_kernel_impl_nocastINS0_13BinaryFunctorIN3c108BFloat16ES5_bZZZNS0_23logical_xor_kernel_cudaERNS_14TensorIteratorEENKUlvE0_clEvENKUlvE8_clEvEUlS5_S5_E_EEEEvRNS_18TensorIteratorBaseERKT_EUliE_EEviT1_:
.text._ZN2at6native18elementwise_kernelILi128ELi4EZNS0_22gpu_kernel_impl_nocastINS0_13BinaryFunctorIN3c108BFloat16ES5_bZZZNS0_23logical_xor_kernel_cudaERNS_14TensorIteratorEENKUlvE0_clEvENKUlvE8_clEvEUlS5_S5_E_EEEEvRNS_18TensorIteratorBaseERKT_EUliE_EEviT1_:
[----:B------:R-:W-:Y:S08]  /*0000*/  LDC R1, c[0x0][0x37c] ;  /* 0x0000df00ff017b82 */ /* 0x000ff00000000800 */
[----:B------:R-:W0:Y:S01]  /*0010*/  LDC R2, c[0x0][0x388] ;  /* 0x0000e200ff027b82 */ /* 0x000e220000000800 */
[----:B------:R-:W1:Y:S01]  /*0020*/  S2R R3, SR_TID.X ;  /* 0x0000000000037919 */ /* 0x000e620000002100 */
[----:B------:R-:W2:Y:S06]  /*0030*/  LDCU.64 UR6, c[0x0][0x358] ;  /* 0x00006b00ff0677ac */ /* 0x000eac0008000a00 */
[----:B------:R-:W3:Y:S01]  /*0040*/  S2UR UR4, SR_CTAID.X ;  /* 0x00000000000479c3 */ /* 0x000ee20000002500 */
[----:B0-----:R-:W-:Y:S01]  /*0050*/  ISETP.NE.AND P0, PT, R2, RZ, PT ;  /* 0x000000ff0200720c */ /* 0x001fe20003f05270 */
[----:B---3--:R-:W-:-:S06]  /*0060*/  USHF.L.U32 UR4, UR4, 0x9, URZ ;  /* 0x0000000904047899 */ /* 0x008fcc00080006ff */
[----:B-1----:R-:W-:-:S06]  /*0070*/  LOP3.LUT R3, R3, UR4, RZ, 0xfc, !PT ;  /* 0x0000000403037c12 */ /* 0x002fcc000f8efcff */
[----:B--2---:R-:W-:Y:S05]  /*0080*/  @P0 BRA `(.L_x_1428) ;  /* 0x0000000400100947 */ /* 0x004fea0003800000 */
[----:B------:R-:W0:Y:S01]  /*0090*/  LDCU UR4, c[0x0][0x380] ;  /* 0x00007000ff0477ac */ /* 0x000e220008000800 */
[----:B------:R-:W-:Y:S04]  /*00a0*/  BSSY.RECONVERGENT B0, `(.L_x_1429) ;  /* 0x0000032000007945 */ /* 0x000fe80003800200 */
[----:B------:R-:W-:Y:S01]  /*00b0*/  BSSY.RELIABLE B1, `(.L_x_1430) ;  /* 0x0000023000017945 */ /* 0x000fe20003800100 */
[----:B0-----:R-:W-:-:S13]  /*00c0*/  ISETP.GE.AND P0, PT, R3, UR4, PT ;  /* 0x0000000403007c0c */ /* 0x001fda000bf06270 */
[----:B------:R-:W-:Y:S05]  /*00d0*/  @P0 BRA `(.L_x_1431) ;  /* 0x0000000000740947 */ /* 0x000fea0003800000 */
[----:B------:R-:W0:Y:S08]  /*00e0*/  LDC.64 R4, c[0x0][0x5f0] ;  /* 0x00017c00ff047b82 */ /* 0x000e300000000a00 */
[----:B------:R-:W1:Y:S01]  /*00f0*/  LDC.64 R6, c[0x0][0x5f8] ;  /* 0x00017e00ff067b82 */ /* 0x000e620000000a00 */
[----:B0-----:R-:W2:Y:S04]  /*0100*/  LDG.E.U16 R4, desc[UR6][R4.64] ;  /* 0x0000000604047981 */ /* 0x001ea8000c1e1500 */
[----:B-1----:R-:W3:Y:S03]  /*0110*/  LDG.E.U16 R6, desc[UR6][R6.64] ;  /* 0x0000000606067981 */ /* 0x002ee6000c1e1500 */
[----:B------:R-:W0:Y:S01]  /*0120*/  LDC.64 R8, c[0x0][0x5e8] ;  /* 0x00017a00ff087b82 */ /* 0x000e220000000a00 */
[----:B------:R-:W-:-:S02]  /*0130*/  IADD3 R3, PT, PT, R3, 0x80, RZ ;  /* 0x0000008003037810 */ /* 0x000fc40007ffe0ff */
[----:B--2---:R-:W-:-:S04]  /*0140*/  SHF.L.U32 R0, R4, 0x10, RZ ;  /* 0x0000001004007819 */ /* 0x004fc800000006ff */
[----:B------:R-:W-:Y:S02]  /*0150*/  FSETP.NEU.FTZ.AND P0, PT, R0, RZ, PT ;  /* 0x000000ff0000720b */ /* 0x000fe40003f1d000 */
[----:B---3--:R-:W-:-:S04]  /*0160*/  SHF.L.U32 R2, R6, 0x10, RZ ;  /* 0x0000001006027819 */ /* 0x008fc800000006ff */
[----:B------:R-:W-:-:S04]  /*0170*/  FSETP.NEU.FTZ.AND P1, PT, R2, RZ, PT ;  /* 0x000000ff0200720b */ /* 0x000fc80003f3d000 */
[----:B------:R-:W-:-:S04]  /*0180*/  PLOP3.LUT P0, PT, P0, P1, PT, 0x28, 0x82 ;  /* 0x000000000082781c */ /* 0x000fc80000702570 */
[----:B------:R-:W-:Y:S02]  /*0190*/  SEL R11, RZ, 0x1, !P0 ;  /* 0x00000001ff0b7807 */ /* 0x000fe40004000000 */
[----:B------:R-:W-:-:S03]  /*01a0*/  ISETP.GE.AND P0, PT, R3, UR4, PT ;  /* 0x0000000403007c0c */ /* 0x000fc6000bf06270 */
[----:B0-----:R0:W-:Y:S10]  /*01b0*/  STG.E.U8 desc[UR6][R8.64], R11 ;  /* 0x0000000b08007986 */ /* 0x0011f4000c101106 */
[----:B------:R-:W-:Y:S05]  /*01c0*/  @P0 BREAK.RELIABLE B1 ;  /* 0x0000000000010942 */ /* 0x000fea0003800100 */
[----:B------:R-:W-:Y:S05]  /*01d0*/  @P0 BRA `(.L_x_1432) ;  /* 0x0000000000780947 */ /* 0x000fea0003800000 */
[----:B------:R-:W1:Y:S08]  /*01e0*/  LDC.64 R4, c[0x0][0x5f0] ;  /* 0x00017c00ff047b82 */ /* 0x000e700000000a00 */
[----:B------:R-:W2:Y:S01]  /*01f0*/  LDC.64 R6, c[0x0][0x5f8] ;  /* 0x00017e00ff067b82 */ /* 0x000ea20000000a00 */
[----:B-1----:R-:W3:Y:S04]  /*0200*/  LDG.E.U16 R4, desc[UR6][R4.64] ;  /* 0x0000000604047981 */ /* 0x002ee8000c1e1500 */
[----:B--2---:R-:W2:Y:S03]  /*0210*/  LDG.E.U16 R6, desc[UR6][R6.64] ;  /* 0x0000000606067981 */ /* 0x004ea6000c1e1500 */
[----:B0-----:R-:W0:Y:S01]  /*0220*/  LDC.64 R8, c[0x0][0x5e8] ;  /* 0x00017a00ff087b82 */ /* 0x001e220000000a00 */
[----:B------:R-:W-:-:S02]  /*0230*/  IADD3 R3, PT, PT, R3, 0x80, RZ ;  /* 0x0000008003037810 */ /* 0x000fc40007ffe0ff */
[----:B---3--:R-:W-:-:S04]  /*0240*/  SHF.L.U32 R0, R4, 0x10, RZ ;  /* 0x0000001004007819 */ /* 0x008fc800000006ff */
[----:B------:R-:W-:Y:S02]  /*0250*/  FSETP.NEU.FTZ.AND P0, PT, R0, RZ, PT ;  /* 0x000000ff0000720b */ /* 0x000fe40003f1d000 */
[----:B--2---:R-:W-:-:S04]  /*0260*/  SHF.L.U32 R2, R6, 0x10, RZ ;  /* 0x0000001006027819 */ /* 0x004fc800000006ff */
[----:B------:R-:W-:-:S04]  /*0270*/  FSETP.NEU.FTZ.AND P1, PT, R2, RZ, PT ;  /* 0x000000ff0200720b */ /* 0x000fc80003f3d000 */
[----:B------:R-:W-:-:S04]  /*0280*/  PLOP3.LUT P0, PT, P0, P1, PT, 0x28, 0x82 ;  /* 0x000000000082781c */ /* 0x000fc80000702570 */
[----:B------:R-:W-:-:S05]  /*0290*/  SEL R11, RZ, 0x1, !P0 ;  /* 0x00000001ff0b7807 */ /* 0x000fca0004000000 */
[----:B0-----:R0:W-:Y:S04]  /*02a0*/  STG.E.U8 desc[UR6][R8.64], R11 ;  /* 0x0000000b08007986 */ /* 0x0011e8000c101106 */
.L_x_1431:
[----:B------:R-:W-:-:S13]  /*02b0*/  ISETP.GE.AND P0, PT, R3, UR4, PT ;  /* 0x0000000403007c0c */ /* 0x000fda000bf06270 */
[----:B------:R-:W-:Y:S05]  /*02c0*/  @P0 BREAK.RELIABLE B1 ;  /* 0x0000000000010942 */ /* 0x000fea0003800100 */
[----:B------:R-:W-:Y:S05]  /*02d0*/  @P0 BRA `(.L_x_1432) ;  /* 0x0000000000380947 */ /* 0x000fea0003800000 */
[----:B------:R-:W-:Y:S05]  /*02e0*/  BSYNC.RELIABLE B1 ;  /* 0x0000000000017941 */ /* 0x000fea0003800100 */
.L_x_1430:
        /* <DEDUP_REMOVED lines=13> */
.L_x_1432:
[----:B------:R-:W-:Y:S05]  /*03c0*/  BSYNC.RECONVERGENT B0 ;  /* 0x0000000000007941 */ /* 0x000fea0003800200 */
.L_x_1429:
[----:B------:R-:W-:Y:S05]  /*03d0*/  WARPSYNC.ALL ;  /* 0x0000000000007948 */ /* 0x000fea0003800000 */
[----:B------:R-:W-:-:S13]  /*03e0*/  ISETP.GE.AND P0, PT, R3, UR4, PT ;  /* 0x0000000403007c0c */ /* 0x000fda000bf06270 */
[----:B------:R-:W-:Y:S05]  /*03f0*/  @P0 EXIT ;  /* 0x000000000000094d */ /* 0x000fea0003800000 */
[----:B------:R-:W2:Y:S08]  /*0400*/  LDC.64 R2, c[0x0][0x5f0] ;  /* 0x00017c00ff027b82 */ /* 0x000eb00000000a00 */
[----:B------:R-:W3:Y:S01]  /*0410*/  LDC.64 R4, c[0x0][0x5f8] ;  /* 0x00017e00ff047b82 */ /* 0x000ee20000000a00 */
[----:B--2---:R-:W2:Y:S04]  /*0420*/  LDG.E.U16 R2, desc[UR6][R2.64] ;  /* 0x0000000602027981 */ /* 0x004ea8000c1e1500 */
[----:B---3--:R-:W0:Y:S03]  /*0430*/  LDG.E.U16 R4, desc[UR6][R4.64] ;  /* 0x0000000604047981 */ /* 0x008e26000c1e1500 */
[----:B------:R-:W3:Y:S01]  /*0440*/  LDC.64 R6, c[0x0][0x5e8] ;  /* 0x00017a00ff067b82 */ /* 0x000ee20000000a00 */
[----:B--2---:R-:W-:-:S04]  /*0450*/  SHF.L.U32 R0, R2, 0x10, RZ ;  /* 0x0000001002007819 */ /* 0x004fc800000006ff */
[----:B------:R-:W-:Y:S02]  /*0460*/  FSETP.NEU.FTZ.AND P0, PT, R0, RZ, PT ;  /* 0x000000ff0000720b */ /* 0x000fe40003f1d000 */
[----:B01----:R-:W-:-:S04]  /*0470*/  SHF.L.U32 R8, R4, 0x10, RZ ;  /* 0x0000001004087819 */ /* 0x003fc800000006ff */
[----:B------:R-:W-:-:S04]  /*0480*/  FSETP.NEU.FTZ.AND P1, PT, R8, RZ, PT ;  /* 0x000000ff0800720b */ /* 0x000fc80003f3d000 */
[----:B------:R-:W-:-:S04]  /*0490*/  PLOP3.LUT P0, PT, P0, P1, PT, 0x28, 0x82 ;  /* 0x000000000082781c */ /* 0x000fc80000702570 */
[----:B------:R-:W-:-:S05]  /*04a0*/  SEL R9, RZ, 0x1, !P0 ;  /* 0x00000001ff097807 */ /* 0x000fca0004000000 */
[----:B---3--:R-:W-:Y:S01]  /*04b0*/  STG.E.U8 desc[UR6][R6.64], R9 ;  /* 0x0000000906007986 */ /* 0x008fe2000c101106 */
[----:B------:R-:W-:Y:S05]  /*04c0*/  EXIT ;  /* 0x000000000000794d */ /* 0x000fea0003800000 */
.L_x_1428:
        /* <DEDUP_REMOVED lines=14> */
[----:B0-----:R-:W-:Y:S01]  /*05b0*/  IMAD.HI.U32 R8, R3, UR8, R4 ;  /* 0x0000000803087c27 */ /* 0x001fe2000f8e0004 */
[----:B------:R-:W0:Y:S04]  /*05c0*/  LDCU UR8, c[0x0][0x4c0] ;  /* 0x00009800ff0877ac */ /* 0x000e280008000800 */
[----:B------:R-:W-:-:S04]  /*05d0*/  SHF.R.U32.HI R9, RZ, UR9, R8 ;  /* 0x00000009ff097c19 */ /* 0x000fc80008011608 */
[----:B------:R-:W-:-:S05]  /*05e0*/  IADD3 R4, PT, PT, -R9, RZ, RZ ;  /* 0x000000ff09047210 */ /* 0x000fca0007ffe1ff */
[----:B-1----:R-:W-:-:S04]  /*05f0*/  IMAD R4, R4, UR5, R3 ;  /* 0x0000000504047c24 */ /* 0x002fc8000f8e0203 */
[C---:B--2---:R-:W-:Y:S02]  /*0600*/  IMAD R5, R4.reuse, UR10, RZ ;  /* 0x0000000a04057c24 */ /* 0x044fe4000f8e02ff */
[C---:B------:R-:W-:Y:S02]  /*0610*/  IMAD R6, R4.reuse, UR11, RZ ;  /* 0x0000000b04067c24 */ /* 0x040fe4000f8e02ff */
[----:B0-----:R-:W-:Y:S01]  /*0620*/  IMAD R4, R4, UR8, RZ ;  /* 0x0000000804047c24 */ /* 0x001fe2000f8e02ff */
[----:B------:R-:W-:Y:S06]  /*0630*/  @!P0 BRA `(.L_x_1436) ;  /* 0x0000001400348947 */ /* 0x000fec0003800000 */
[----:B------:R-:W0:Y:S01]  /*0640*/  LDCU.64 UR8, c[0x0][0x398] ;  /* 0x00007300ff0877ac */ /* 0x000e220008000a00 */
[----:B------:R-:W-:Y:S02]  /*0650*/  MOV R8, RZ ;  /* 0x000000ff00087202 */ /* 0x000fe40000000f00 */
[----:B------:R-:W-:Y:S01]  /*0660*/  ISETP.NE.AND P0, PT, R0, 0x2, PT ;  /* 0x000000020000780c */ /* 0x000fe20003f05270 */
[----:B------:R-:W1:Y:S01]  /*0670*/  LDCU UR5, c[0x0][0x3a0] ;  /* 0x00007400ff0577ac */ /* 0x000e620008000800 */
[----:B------:R-:W2:Y:S01]  /*0680*/  LDCU UR10, c[0x0][0x4c4] ;  /* 0x00009880ff0a77ac */ /* 0x000ea20008000800 */
[----:B------:R-:W3:Y:S01]  /*0690*/  LDCU.64 UR12, c[0x0][0x4c8] ;  /* 0x00009900ff0c77ac */ /* 0x000ee20008000a00 */
[----:B0-----:R-:W-:-:S05]  /*06a0*/  IMAD.HI.U32 R10, R9, UR9, R8 ;  /* 0x00000009090a7c27 */ /* 0x001fca000f8e0008 */
[----:B-1----:R-:W-:-:S04]  /*06b0*/  SHF.R.U32.HI R11, RZ, UR5, R10 ;  /* 0x00000005ff0b7c19 */ /* 0x002fc8000801160a */
[----:B------:R-:W-:-:S05]  /*06c0*/  IADD3 R7, PT, PT, -R11, RZ, RZ ;  /* 0x000000ff0b077210 */ /* 0x000fca0007ffe1ff */
[----:B------:R-:W-:-:S04]  /*06d0*/  IMAD R9, R7, UR8, R9 ;  /* 0x0000000807097c24 */ /* 0x000fc8000f8e0209 */
[C---:B--2---:R-:W-:Y:S02]  /*06e0*/  IMAD R5, R9.reuse, UR10, R5 ;  /* 0x0000000a09057c24 */ /* 0x044fe4000f8e0205 */
[C---:B---3--:R-:W-:Y:S02]  /*06f0*/  IMAD R6, R9.reuse, UR12, R6 ;  /* 0x0000000c09067c24 */ /* 0x048fe4000f8e0206 */
[----:B------:R-:W-:Y:S01]  /*0700*/  IMAD R4, R9, UR13, R4 ;  /* 0x0000000d09047c24 */ /* 0x000fe2000f8e0204 */
[----:B------:R-:W-:Y:S06]  /*0710*/  @!P0 BRA `(.L_x_1436) ;  /* 0x0000001000fc8947 */ /* 0x000fec0003800000 */
[----:B------:R-:W0:Y:S01]  /*0720*/  LDCU.64 UR8, c[0x0][0x3a8] ;  /* 0x00007500ff0877ac */ /* 0x000e220008000a00 */
[----:B------:R-:W-:Y:S01]  /*0730*/  HFMA2 R10, -RZ, RZ, 0, 0 ;  /* 0x00000000ff0a7431 */ /* 0x000fe200000001ff */
[----:B------:R-:W-:Y:S01]  /*0740*/  ISETP.NE.AND P0, PT, R0, 0x3, PT ;  /* 0x000000030000780c */ /* 0x000fe20003f05270 */
        /* <DEDUP_REMOVED lines=26> */
[----:B------:R-:W-:Y:S02]  /*08f0*/  MOV R10, RZ ;  /* 0x000000ff000a7202 */ /* 0x000fe40000000f00 */
[----:B------:R-:W-:Y:S01]  /*0900*/  ISETP.NE.AND P0, PT, R0, 0x5, PT ;  /* 0x000000050000780c */ /* 0x000fe20003f05270 */
[----:B------:R-:W1:Y:S01]  /*0910*/  LDCU UR5, c[0x0][0x3bc] ;  /* 0x00007780ff0577ac */ /* 0x000e620008000800 */
[----:B------:R-:W2:Y:S01]  /*0920*/  LDCU.64 UR10, c[0x0][0x4e8] ;  /* 0x00009d00ff0a77ac */ /* 0x000ea20008000a00 */
        /* <DEDUP_REMOVED lines=10> */
[----:B------:R-:W-:Y:S01]  /*09d0*/  HFMA2 R8, -RZ, RZ, 0, 0 ;  /* 0x00000000ff087431 */ /* 0x000fe200000001ff */
        /* <DEDUP_REMOVED lines=250> */
[----:B------:R-:W-:Y:S01]  /*1980*/  ISETP.NE.AND P0, PT, R0, 0x18, PT ;  /* 0x000000180000780c */ /* 0x000fe20003f05270 */
[----:B------:R-:W0:Y:S01]  /*1990*/  LDCU.64 UR8, c[0x0][0x4a0] ;  /* 0x00009400ff0877ac */ /* 0x000e220008000a00 */
[----:B------:R-:W-:Y:S01]  /*19a0*/  HFMA2 R8, -RZ, RZ, 0, 0 ;  /* 0x00000000ff087431 */ /* 0x000fe200000001ff */
[----:B------:R-:W1:Y:S01]  /*19b0*/  LDCU UR5, c[0x0][0x4a8] ;  /* 0x00009500ff0577ac */ /* 0x000e620008000800 */
[----:B------:R-:W2:Y:S09]  /*19c0*/  LDCU.64 UR10, c[0x0][0x5d0] ;  /* 0x0000ba00ff0a77ac */ /* 0x000eb20008000a00 */
[----:B------:R-:W3:Y:S01]  /*19d0*/  @P0 LDC.64 R14, c[0x0][0x4b0] ;  /* 0x00012c00ff0e0b82 */ /* 0x000ee20000000a00 */
[----:B0-----:R-:W-:Y:S01]  /*19e0*/  IMAD.HI.U32 R12, R9, UR9, R8 ;  /* 0x00000009090c7c27 */ /* 0x001fe2000f8e0008 */
[----:B------:R-:W0:Y:S06]  /*19f0*/  LDCU UR9, c[0x0][0x5cc] ;  /* 0x0000b980ff0977ac */ /* 0x000e2c0008000800 */
[----:B------:R-:W4:Y:S01]  /*1a00*/  @P0 LDC R17, c[0x0][0x4ac] ;  /* 0x00012b00ff110b82 */ /* 0x000f220000000800 */
[----:B-1----:R-:W-:-:S02]  /*1a10*/  SHF.R.U32.HI R13, RZ, UR5, R12 ;  /* 0x00000005ff0d7c19 */ /* 0x002fc4000801160c */
[----:B------:R-:W-:Y:S02]  /*1a20*/  @P0 MOV R12, RZ ;  /* 0x000000ff000c0202 */ /* 0x000fe40000000f00 */
[----:B------:R-:W-:-:S03]  /*1a30*/  IADD3 R7, PT, PT, -R13, RZ, RZ ;  /* 0x000000ff0d077210 */ /* 0x000fc60007ffe1ff */
[----:B------:R-:W1:Y:S02]  /*1a40*/  @P0 LDC.64 R10, c[0x0][0x5d8] ;  /* 0x00017600ff0a0b82 */ /* 0x000e640000000a00 */
[----:B------:R-:W-:-:S06]  /*1a50*/  IMAD R9, R7, UR8, R9 ;  /* 0x0000000807097c24 */ /* 0x000fcc000f8e0209 */
[----:B------:R-:W5:Y:S01]  /*1a60*/  @P0 LDC R16, c[0x0][0x5e0] ;  /* 0x00017800ff100b82 */ /* 0x000f620000000800 */
[----:B---3--:R-:W-:-:S04]  /*1a70*/  @P0 IMAD.HI.U32 R8, R13, R14, R12 ;  /* 0x0000000e0d080227 */ /* 0x008fc800078e000c */
[C---:B0-----:R-:W-:Y:S01]  /*1a80*/  IMAD R5, R9.reuse, UR9, R5 ;  /* 0x0000000909057c24 */ /* 0x041fe2000f8e0205 */
[----:B------:R-:W-:Y:S01]  /*1a90*/  @P0 SHF.R.U32.HI R8, RZ, R15, R8 ;  /* 0x0000000fff080219 */ /* 0x000fe20000011608 */
[C---:B--2---:R-:W-:Y:S02]  /*1aa0*/  IMAD R6, R9.reuse, UR10, R6 ;  /* 0x0000000a09067c24 */ /* 0x044fe4000f8e0206 */
[----:B------:R-:W-:Y:S01]  /*1ab0*/  IMAD R4, R9, UR11, R4 ;  /* 0x0000000b09047c24 */ /* 0x000fe2000f8e0204 */
[----:B------:R-:W-:-:S05]  /*1ac0*/  @P0 IADD3 R12, PT, PT, -R8, RZ, RZ ;  /* 0x000000ff080c0210 */ /* 0x000fca0007ffe1ff */
[----:B----4-:R-:W-:-:S04]  /*1ad0*/  @P0 IMAD R13, R12, R17, R13 ;  /* 0x000000110c0d0224 */ /* 0x010fc800078e020d */
[C---:B-1----:R-:W-:Y:S02]  /*1ae0*/  @P0 IMAD R5, R13.reuse, R10, R5 ;  /* 0x0000000a0d050224 */ /* 0x042fe400078e0205 */
[C---:B------:R-:W-:Y:S02]  /*1af0*/  @P0 IMAD R6, R13.reuse, R11, R6 ;  /* 0x0000000b0d060224 */ /* 0x040fe400078e0206 */
[----:B-----5:R-:W-:-:S07]  /*1b00*/  @P0 IMAD R4, R13, R16, R4 ;  /* 0x000000100d040224 */ /* 0x020fce00078e0204 */
.L_x_1436:
[----:B------:R-:W0:Y:S02]  /*1b10*/  LDCU.128 UR8, c[0x0][0x5f0] ;  /* 0x0000be00ff0877ac */ /* 0x000e240008000c00 */
[----:B0-----:R-:W-:Y:S02]  /*1b20*/  IADD3 R6, P0, PT, R6, UR8, RZ ;  /* 0x0000000806067c10 */ /* 0x001fe4000ff1e0ff */
[----:B------:R-:W-:Y:S02]  /*1b30*/  IADD3 R8, P1, PT, R4, UR10, RZ ;  /* 0x0000000a04087c10 */ /* 0x000fe4000ff3e0ff */
[----:B------:R-:W-:Y:S01]  /*1b40*/  IADD3.X R7, PT, PT, RZ, UR9, RZ, P0, !PT ;  /* 0x00000009ff077c10 */ /* 0x000fe200087fe4ff */
[----:B------:R-:W0:Y:S01]  /*1b50*/  LDCU.64 UR8, c[0x0][0x5e8] ;  /* 0x0000bd00ff0877ac */ /* 0x000e220008000a00 */
[----:B------:R-:W-:-:S03]  /*1b60*/  IADD3.X R9, PT, PT, RZ, UR11, RZ, P1, !PT ;  /* 0x0000000bff097c10 */ /* 0x000fc60008ffe4ff */
[----:B------:R-:W2:Y:S04]  /*1b70*/  LDG.E.U16 R6, desc[UR6][R6.64] ;  /* 0x0000000606067981 */ /* 0x000ea8000c1e1500 */
[----:B------:R-:W3:Y:S01]  /*1b80*/  LDG.E.U16 R8, desc[UR6][R8.64] ;  /* 0x0000000608087981 */ /* 0x000ee2000c1e1500 */
[----:B------:R-:W-:Y:S02]  /*1b90*/  IADD3 R3, PT, PT, R3, 0x80, RZ ;  /* 0x0000008003037810 */ /* 0x000fe40007ffe0ff */
[----:B--2---:R-:W-:Y:S02]  /*1ba0*/  SHF.L.U32 R4, R6, 0x10, RZ ;  /* 0x0000001006047819 */ /* 0x004fe400000006ff */
[----:B---3--:R-:W-:Y:S02]  /*1bb0*/  SHF.L.U32 R10, R8, 0x10, RZ ;  /* 0x00000010080a7819 */ /* 0x008fe400000006ff */
[----:B------:R-:W-:-:S02]  /*1bc0*/  FSETP.NEU.FTZ.AND P0, PT, R4, RZ, PT ;  /* 0x000000ff0400720b */ /* 0x000fc40003f1d000 */
[----:B------:R-:W-:Y:S02]  /*1bd0*/  FSETP.NEU.FTZ.AND P1, PT, R10, RZ, PT ;  /* 0x000000ff0a00720b */ /* 0x000fe40003f3d000 */
[----:B0-----:R-:W-:Y:S02]  /*1be0*/  IADD3 R4, P2, PT, R5, UR8, RZ ;  /* 0x0000000805047c10 */ /* 0x001fe4000ff5e0ff */
        /* <DEDUP_REMOVED lines=8> */
[----:B0-----:R-:W-:Y:S01]  /*1c70*/  HFMA2 R4, -RZ, RZ, 0, 0 ;  /* 0x00000000ff047431 */ /* 0x001fe200000001ff */
[----:B------:R-:W-:Y:S01]  /*1c80*/  MOV R5, R3 ;  /* 0x0000000300057202 */ /* 0x000fe20000000f00 */
[----:B------:R-:W0:Y:S01]  /*1c90*/  LDCU UR5, c[0x0][0x38c] ;  /* 0x00007180ff0577ac */ /* 0x000e220008000800 */
[----:B------:R-:W-:Y:S01]  /*1ca0*/  ISETP.NE.AND P0, PT, R2, RZ, PT ;  /* 0x000000ff0200720c */ /* 0x000fe20003f05270 */
[----:B------:R-:W2:Y:S01]  /*1cb0*/  LDCU.64 UR10, c[0x0][0x4b8] ;  /* 0x00009700ff0a77ac */ /* 0x000ea20008000a00 */
[----:B-1----:R-:W-:Y:S01]  /*1cc0*/  IMAD.HI.U32 R8, R3, UR8, R4 ;  /* 0x0000000803087c27 */ /* 0x002fe2000f8e0004 */
[----:B------:R-:W1:Y:S04]  /*1cd0*/  LDCU UR8, c[0x0][0x4c0] ;  /* 0x00009800ff0877ac */ /* 0x000e680008000800 */
[----:B------:R-:W-:-:S04]  /*1ce0*/  SHF.R.U32.HI R9, RZ, UR9, R8 ;  /* 0x00000009ff097c19 */ /* 0x000fc80008011608 */
[----:B------:R-:W-:-:S05]  /*1cf0*/  IADD3 R4, PT, PT, -R9, RZ, RZ ;  /* 0x000000ff09047210 */ /* 0x000fca0007ffe1ff */
[----:B0-----:R-:W-:-:S04]  /*1d00*/  IMAD R4, R4, UR5, R3 ;  /* 0x0000000504047c24 */ /* 0x001fc8000f8e0203 */
[C---:B--2---:R-:W-:Y:S02]  /*1d10*/  IMAD R5, R4.reuse, UR10, RZ ;  /* 0x0000000a04057c24 */ /* 0x044fe4000f8e02ff */
[C---:B------:R-:W-:Y:S02]  /*1d20*/  IMAD R6, R4.reuse, UR11, RZ ;  /* 0x0000000b04067c24 */ /* 0x040fe4000f8e02ff */
[----:B-1----:R-:W-:Y:S01]  /*1d30*/  IMAD R4, R4, UR8, RZ ;  /* 0x0000000804047c24 */ /* 0x002fe2000f8e02ff */
        /* <DEDUP_REMOVED lines=334> */
.L_x_1438:
        /* <DEDUP_REMOVED lines=16> */
[----:B------:R-:W-:-:S05]  /*3320*/  SEL R11, RZ, 0x1, !P0 ;  /* 0x00000001ff0b7807 */ /* 0x000fca0004000000 */
[----:B------:R0:W-:Y:S04]  /*3330*/  STG.E.U8 desc[UR6][R4.64], R11 ;  /* 0x0000000b04007986 */ /* 0x0001e8000c101106 */
.L_x_1435:
[----:B------:R-:W-:-:S13]  /*3340*/  ISETP.GE.AND P0, PT, R3, UR4, PT ;  /* 0x0000000403007c0c */ /* 0x000fda000bf06270 */
[----:B------:R-:W-:Y:S05]  /*3350*/  @P0 BREAK.RELIABLE B1 ;  /* 0x0000000000010942 */ /* 0x000fea0003800100 */
[----:B------:R-:W-:Y:S05]  /*3360*/  @P0 BRA `(.L_x_1437) ;  /* 0x0000001400bc0947 */ /* 0x000fea0003800000 */
[----:B------:R-:W-:Y:S05]  /*3370*/  BSYNC.RELIABLE B1 ;  /* 0x0000000000017941 */ /* 0x000fea0003800100 */
.L_x_1434:
        /* <DEDUP_REMOVED lines=348> */
.L_x_1439:
        /* <DEDUP_REMOVED lines=18> */
.L_x_1437:
[----:B------:R-:W-:Y:S05]  /*4a60*/  BSYNC.RECONVERGENT B0 ;  /* 0x0000000000007941 */ /* 0x000fea0003800200 */
.L_x_1433:
[----:B------:R-:W-:Y:S05]  /*4a70*/  WARPSYNC.ALL ;  /* 0x0000000000007948 */ /* 0x000fea0003800000 */
[----:B------:R-:W-:-:S13]  /*4a80*/  ISETP.GE.AND P0, PT, R3, UR4, PT ;  /* 0x0000000403007c0c */ /* 0x000fda000bf06270 */
[----:B------:R-:W-:Y:S05]  /*4a90*/  @P0 EXIT ;  /* 0x000000000000094d */ /* 0x000fea0003800000 */
[----:B------:R-:W2:Y:S01]  /*4aa0*/  LDCU.64 UR4, c[0x0][0x390] ;  /* 0x00007200ff0477ac */ /* 0x000ea20008000a00 */
[----:B01----:R-:W-:Y:S01]  /*4ab0*/  HFMA2 R4, -RZ, RZ, 0, 0 ;  /* 0x00000000ff047431 */ /* 0x003fe200000001ff */
[----:B------:R-:W-:Y:S01]  /*4ac0*/  MOV R5, R3 ;  /* 0x0000000300057202 */ /* 0x000fe20000000f00 */
[----:B------:R-:W0:Y:S01]  /*4ad0*/  LDCU UR8, c[0x0][0x38c] ;  /* 0x00007180ff0877ac */ /* 0x000e220008000800 */
[----:B------:R-:W-:Y:S01]  /*4ae0*/  ISETP.NE.AND P0, PT, R2, RZ, PT ;  /* 0x000000ff0200720c */ /* 0x000fe20003f05270 */
[----:B------:R-:W1:Y:S01]  /*4af0*/  LDCU.64 UR10, c[0x0][0x4b8] ;  /* 0x00009700ff0a77ac */ /* 0x000e620008000a00 */
[----:B--2---:R-:W-:Y:S01]  /*4b00*/  IMAD.HI.U32 R6, R3, UR4, R4 ;  /* 0x0000000403067c27 */ /* 0x004fe2000f8e0004 */
[----:B------:R-:W2:Y:S04]  /*4b10*/  LDCU UR4, c[0x0][0x4c0] ;  /* 0x00009800ff0477ac */ /* 0x000ea80008000800 */
[----:B------:R-:W-:-:S04]  /*4b20*/  SHF.R.U32.HI R7, RZ, UR5, R6 ;  /* 0x00000005ff077c19 */ /* 0x000fc80008011606 */
[----:B------:R-:W-:-:S05]  /*4b30*/  IADD3 R4, PT, PT, -R7, RZ, RZ ;  /* 0x000000ff07047210 */ /* 0x000fca0007ffe1ff */
[----:B0-----:R-:W-:-:S04]  /*4b40*/  IMAD R2, R4, UR8, R3 ;  /* 0x0000000804027c24 */ /* 0x001fc8000f8e0203 */
[C---:B-1----:R-:W-:Y:S02]  /*4b50*/  IMAD R3, R2.reuse, UR10, RZ ;  /* 0x0000000a02037c24 */ /* 0x042fe4000f8e02ff */
[C---:B------:R-:W-:Y:S02]  /*4b60*/  IMAD R4, R2.reuse, UR11, RZ ;  /* 0x0000000b02047c24 */ /* 0x040fe4000f8e02ff */
[----:B--2---:R-:W-:Y:S01]  /*4b70*/  IMAD R2, R2, UR4, RZ ;  /* 0x0000000402027c24 */ /* 0x004fe2000f8e02ff */
        /* <DEDUP_REMOVED lines=313> */
[----:B------:R-:W2:Y:S09]  /*5f10*/  LDCU UR5, c[0x0][0x5cc] ;  /* 0x0000b980ff0577ac */ /* 0x000eb20008000800 */
[----:B------:R-:W3:Y:S01]  /*5f20*/  @P0 LDC.64 R12, c[0x0][0x4b0] ;  /* 0x00012c00ff0c0b82 */ /* 0x000ee20000000a00 */
[----:B------:R-:W4:Y:S01]  /*5f30*/  LDCU.64 UR10, c[0x0][0x5d0] ;  /* 0x0000ba00ff0a77ac */ /* 0x000f220008000a00 */
[----:B0-----:R-:W-:-:S06]  /*5f40*/  IMAD.HI.U32 R10, R7, UR9, R6 ;  /* 0x00000009070a7c27 */ /* 0x001fcc000f8e0006 */
[----:B------:R-:W0:Y:S01]  /*5f50*/  @P0 LDC R15, c[0x0][0x4ac] ;  /* 0x00012b00ff0f0b82 */ /* 0x000e220000000800 */
[----:B-1----:R-:W-:Y:S02]  /*5f60*/  SHF.R.U32.HI R11, RZ, UR4, R10 ;  /* 0x00000004ff0b7c19 */ /* 0x002fe4000801160a */
[----:B------:R-:W-:Y:S02]  /*5f70*/  @P0 MOV R10, RZ ;  /* 0x000000ff000a0202 */ /* 0x000fe40000000f00 */
[----:B------:R-:W-:-:S03]  /*5f80*/  IADD3 R5, PT, PT, -R11, RZ, RZ ;  /* 0x000000ff0b057210 */ /* 0x000fc60007ffe1ff */
[----:B------:R-:W1:Y:S02]  /*5f90*/  @P0 LDC.64 R8, c[0x0][0x5d8] ;  /* 0x00017600ff080b82 */ /* 0x000e640000000a00 */
[----:B------:R-:W-:-:S06]  /*5fa0*/  IMAD R7, R5, UR8, R7 ;  /* 0x0000000805077c24 */ /* 0x000fcc000f8e0207 */
[----:B------:R-:W5:Y:S01]  /*5fb0*/  @P0 LDC R6, c[0x0][0x5e0] ;  /* 0x00017800ff060b82 */ /* 0x000f620000000800 */
[----:B---3--:R-:W-:-:S04]  /*5fc0*/  @P0 IMAD.HI.U32 R0, R11, R12, R10 ;  /* 0x0000000c0b000227 */ /* 0x008fc800078e000a */
[C---:B--2---:R-:W-:Y:S01]  /*5fd0*/  IMAD R3, R7.reuse, UR5, R3 ;  /* 0x0000000507037c24 */ /* 0x044fe2000f8e0203 */
[----:B------:R-:W-:Y:S01]  /*5fe0*/  @P0 SHF.R.U32.HI R0, RZ, R13, R0 ;  /* 0x0000000dff000219 */ /* 0x000fe20000011600 */
[C---:B----4-:R-:W-:Y:S02]  /*5ff0*/  IMAD R4, R7.reuse, UR10, R4 ;  /* 0x0000000a07047c24 */ /* 0x050fe4000f8e0204 */
[----:B------:R-:W-:Y:S01]  /*6000*/  IMAD R2, R7, UR11, R2 ;  /* 0x0000000b07027c24 */ /* 0x000fe2000f8e0202 */
[----:B------:R-:W-:-:S05]  /*6010*/  @P0 IADD3 R10, PT, PT, -R0, RZ, RZ ;  /* 0x000000ff000a0210 */ /* 0x000fca0007ffe1ff */
[----:B0-----:R-:W-:-:S04]  /*6020*/  @P0 IMAD R11, R15, R10, R11 ;  /* 0x0000000a0f0b0224 */ /* 0x001fc800078e020b */
[C---:B-1----:R-:W-:Y:S02]  /*6030*/  @P0 IMAD R3, R11.reuse, R8, R3 ;  /* 0x000000080b030224 */ /* 0x042fe400078e0203 */
[C---:B------:R-:W-:Y:S02]  /*6040*/  @P0 IMAD R4, R11.reuse, R9, R4 ;  /* 0x000000090b040224 */ /* 0x040fe400078e0204 */
[----:B-----5:R-:W-:-:S07]  /*6050*/  @P0 IMAD R2, R11, R6, R2 ;  /* 0x000000060b020224 */ /* 0x020fce00078e0202 */
.L_x_1440:
[----:B------:R-:W0:Y:S01]  /*6060*/  LDCU.128 UR8, c[0x0][0x5f0] ;  /* 0x0000be00ff0877ac */ /* 0x000e220008000c00 */
[----:B------:R-:W1:Y:S01]  /*6070*/  LDCU.64 UR4, c[0x0][0x5e8] ;  /* 0x0000bd00ff0477ac */ /* 0x000e620008000a00 */
[----:B0-----:R-:W-:Y:S02]  /*6080*/  IADD3 R4, P0, PT, R4, UR8, RZ ;  /* 0x0000000804047c10 */ /* 0x001fe4000ff1e0ff */
[----:B------:R-:W-:Y:S02]  /*6090*/  IADD3 R6, P1, PT, R2, UR10, RZ ;  /* 0x0000000a02067c10 */ /* 0x000fe4000ff3e0ff */
[----:B------:R-:W-:Y:S02]  /*60a0*/  IADD3.X R5, PT, PT, RZ, UR9, RZ, P0, !PT ;  /* 0x00000009ff057c10 */ /* 0x000fe400087fe4ff */
[----:B------:R-:W-:-:S03]  /*60b0*/  IADD3.X R7, PT, PT, RZ, UR11, RZ, P1, !PT ;  /* 0x0000000bff077c10 */ /* 0x000fc60008ffe4ff */
[----:B------:R-:W2:Y:S04]  /*60c0*/  LDG.E.U16 R4, desc[UR6][R4.64] ;  /* 0x0000000604047981 */ /* 0x000ea8000c1e1500 */
[----:B------:R-:W3:Y:S01]  /*60d0*/  LDG.E.U16 R6, desc[UR6][R6.64] ;  /* 0x0000000606067981 */ /* 0x000ee2000c1e1500 */
[----:B--2---:R-:W-:Y:S02]  /*60e0*/  SHF.L.U32 R0, R4, 0x10, RZ ;  /* 0x0000001004007819 */ /* 0x004fe400000006ff */
[----:B---3--:R-:W-:Y:S02]  /*60f0*/  SHF.L.U32 R2, R6, 0x10, RZ ;  /* 0x0000001006027819 */ /* 0x008fe400000006ff */
[----:B------:R-:W-:Y:S02]  /*6100*/  FSETP.NEU.FTZ.AND P0, PT, R0, RZ, PT ;  /* 0x000000ff0000720b */ /* 0x000fe40003f1d000 */
[----:B------:R-:W-:-:S02]  /*6110*/  FSETP.NEU.FTZ.AND P1, PT, R2, RZ, PT ;  /* 0x000000ff0200720b */ /* 0x000fc40003f3d000 */
[----:B-1----:R-:W-:Y:S02]  /*6120*/  IADD3 R2, P2, PT, R3, UR4, RZ ;  /* 0x0000000403027c10 */ /* 0x002fe4000ff5e0ff */
[----:B------:R-:W-:Y:S02]  /*6130*/  PLOP3.LUT P0, PT, P0, P1, PT, 0x28, 0x82 ;  /* 0x000000000082781c */ /* 0x000fe40000702570 */
[----:B------:R-:W-:Y:S02]  /*6140*/  IADD3.X R3, PT, PT, RZ, UR5, RZ, P2, !PT ;  /* 0x00000005ff037c10 */ /* 0x000fe400097fe4ff */
[----:B------:R-:W-:-:S05]  /*6150*/  SEL R9, RZ, 0x1, !P0 ;  /* 0x00000001ff097807 */ /* 0x000fca0004000000 */
[----:B------:R-:W-:Y:S01]  /*6160*/  STG.E.U8 desc[UR6][R2.64], R9 ;  /* 0x0000000902007986 */ /* 0x000fe2000c101106 */
[----:B------:R-:W-:Y:S05]  /*6170*/  EXIT ;  /* 0x000000000000794d */ /* 0x000fea0003800000 */
.L_x_1441:
        /* <DEDUP_REMOVED lines=16> */
.L_x_43373:


//--------------------- .text._ZN2at6native27unrolled_elementwise_kernelINS0_13BinaryFunctorIN3c108BFloat16ES4_bZZZNS0_23logical_xor_kernel_cudaERNS_14TensorIteratorEENKUlvE0_clEvENKUlvE8_clEvEUlS4_S4_E_EESt5arrayIPcLm3EELi4E23TrivialOffsetCalculatorILi2EjESE_ILi1EjENS0_6memory15LoadWithoutCastENSH_16StoreWithoutCastEEEviT_T0_T2_T3_T4_T5_ --------------------------
	.section	.text._ZN2at6native27unrolled_elementwise_kernelINS0_13BinaryFunctorIN3c108BFloat16ES4_bZZZNS0_23logical_xor_kernel_cudaERNS_14TensorIteratorEENKUlvE0_clEvENKUlvE8_clEvEUlS4_S4_E_EESt5arrayIPcLm3EELi4E23TrivialOffsetCalculatorILi2EjESE_ILi1EjENS0_6memory15LoadWithoutCastENSH_16StoreWithoutCastEEEviT_T0_T2_T3_T4_T5_,"ax",@progbits
	.align	128
        .global         _ZN2at6native27unrolled_elementwise_kernelINS0_13BinaryFunctorIN3c108BFloat16ES4_bZZZNS0_23logical_xor_kernel_cudaERNS_14TensorIteratorEENKUlvE0_clEvENKUlvE8_clEvEUlS4_S4_E_EESt5arrayIPcLm3EELi4E23TrivialOffsetCalculatorILi2EjESE_ILi1EjENS0_6memory15LoadWithoutCastENSH_16StoreWithoutCastEEEviT_T0_T2_T3_T4_T5_
        .type           _ZN2at6native27unrolled_elementwise_kernelINS0_13BinaryFunctorIN3c108BFloat16ES4_bZZZNS0_23logical_xor_kernel_cudaERNS_14TensorIteratorEENKUlvE0_clEvENKUlvE8_clEvEUlS4_S4_E_EESt5arrayIPcLm3EELi4E23TrivialOffsetCalculatorILi2EjESE_ILi1EjENS0_6memory15LoadWithoutCastENSH_16StoreWithoutCastEEEviT_T0_T2_T3_T4_T5_,@function
        .size           _ZN2at6native27unrolled_elementwise_kernelINS0_13BinaryFunctorIN3c108BFloat16ES4_bZZZNS0_23logical_xor_kernel_cudaERNS_14TensorIteratorEENKUlvE0_clEvENKUlvE8_clEvEUlS4_S4_E_EESt5arrayIPcLm3EELi4E23TrivialOffsetCalculatorILi2EjESE_ILi1EjENS0_6memory15LoadWithoutCastENSH_16StoreWithoutCastEEEviT_T0_T2_T3_T4_T5_,(.L_x_43374 - _ZN2at6native27unrolled_elementwise_kernelINS0_13BinaryFunctorIN3c108BFloat16ES4_bZZZNS0_23logical_xor_kernel_cudaERNS_14TensorIteratorEENKUlvE0_clEvENKUlvE8_clEvEUlS4_S4_E_EESt5arrayIPcLm3EELi4E23TrivialOffsetCalculatorILi2EjESE_ILi1EjENS0_6memory15LoadWithoutCastENSH_16StoreWithoutCastEEEviT_T0_T2_T3_T4_T5_)
        .other          _ZN2at6native27unrolled_elementwise_kernelINS0_13BinaryFunctorIN3c108BFloat16ES4_bZZZNS0_23logical_xor_kernel_cudaERNS_14TensorIteratorEENKUlvE0_clEvENKUlvE8_clEvEUlS4_S4_E_EESt5arrayIPcLm3EELi4E23TrivialOffsetCalculatorILi2EjESE_ILi1EjENS0_6memory15LoadWithoutCastENSH_16StoreWithoutCastEEEviT_T0_T2_T3_T4_T5_,@"STO_CUDA_ENTRY STV_DEFAULT"
_ZN2at6native27unrolled_elementwise_kernelINS0_13BinaryFunctorIN3c108BFloat16ES4_bZZZNS0_23logical_xor_kernel_cudaERNS_14TensorIteratorEENKUlvE0_clEvENKUlvE8_clEvEUlS4_S4_E_EESt5arrayIPcLm3EELi4E23TrivialOffsetCalculatorILi2EjESE_ILi1EjENS0_6memory15LoadWithoutCastENSH_16StoreWithoutCastEEEviT_T0_T2_T3_T4_T5_:
.text._ZN2at6native27unrolled_elementwise_kernelINS0_13BinaryFunctorIN3c108BFloat16ES4_bZZZNS0_23logical_xor_kernel_cudaERNS_14TensorIteratorEENKUlvE0_clEvENKUlvE8_clEvEUlS4_S4_E_EESt5arrayIPcLm3EELi4E23TrivialOffsetCalculatorILi2EjESE_ILi1EjENS0_6memory15LoadWithoutCastENSH_16StoreWithoutCastEEEviT_T0_T2_T3_T4_T5_:
[----:B------:R-:W-:Y:S01]  /*0000*/  LDC R1, c[0x0][0x37c] ;  /* 0x0000df00ff017b82 */ /* 0x000fe20000000800 */
[----:B------:R-:W0:Y:S07]  /*0010*/  S2R R13, SR_CTAID.X ;  /* 0x00000000000d7919 */ /* 0x000e2e0000002500 */
[----:B------:R-:W0:Y:S01]  /*0020*/  LDC R2, c[0x0][0x380] ;  /* 0x0000e000ff027b82 */ /* 0x000e220000000800 */
[----:B------:R-:W1:Y:S01]  /*0030*/  LDCU.64 UR4, c[0x0][0x358] ;  /* 0x00006b00ff0477ac */ /* 0x000e620008000a00 */
[----:B------:R-:W-:Y:S01]  /*0040*/  PRMT R19, RZ, 0x7610, R19 ;  /* 0x00007610ff137816 */ /* 0x000fe20000000013 */
[----:B------:R-:W2:Y:S05]  /*0050*/  S2R R0, SR_TID.X ;  /* 0x0000000000007919 */ /* 0x000eaa0000002100 */
[----:B------:R-:W3:Y:S08]  /*0060*/  LDC.64 R20, c[0x0][0x390] ;  /* 0x0000e400ff147b82 */ /* 0x000ef00000000a00 */
[----:B------:R-:W4:Y:S08]  /*0070*/  LDC.64 R6, c[0x0][0x398] ;  /* 0x0000e600ff067b82 */ /* 0x000f300000000a00 */
[----:B------:R-:W4:Y:S01]  /*0080*/  LDC.64 R8, c[0x0][0x390] ;  /* 0x0000e400ff087b82 */ /* 0x000f220000000a00 */
[----:B0-----:R-:W-:-:S07]  /*0090*/  IMAD R15, R13, -0x200, R2 ;  /* 0xfffffe000d0f7824 */ /* 0x001fce00078e0202 */
[----:B------:R-:W0:Y:S01]  /*00a0*/  LDC.64 R10, c[0x0][0x398] ;  /* 0x0000e600ff0a7b82 */ /* 0x000e220000000a00 */
[----:B--2---:R-:W-:Y:S01]  /*00b0*/  IMAD.MOV.U32 R12, RZ, RZ, R0 ;  /* 0x000000ffff0c7224 */ /* 0x004fe200078e0000 */
[----:B------:R-:W-:-:S06]  /*00c0*/  ISETP.GE.AND P0, PT, R0, R15, PT ;  /* 0x0000000f0000720c */ /* 0x000fcc0003f06270 */
[----:B------:R-:W2:Y:S08]  /*00d0*/  LDC.64 R4, c[0x0][0x390] ;  /* 0x0000e400ff047b82 */ /* 0x000eb00000000a00 */
[----:B------:R-:W2:Y:S01]  /*00e0*/  LDC.64 R2, c[0x0][0x398] ;  /* 0x0000e600ff027b82 */ /* 0x000ea20000000a00 */
[----:B------:R-:W-:Y:S02]  /*00f0*/  @!P0 VIADD R0, R12, 0x80 ;  /* 0x000000800c008836 */ /* 0x000fe40000000000 */
[----:B------:R-:W-:-:S03]  /*0100*/  @!P0 IMAD R25, R13, 0x200, R12 ;  /* 0x000002000d198824 */ /* 0x000fc600078e020c */
[----:B------:R-:W-:Y:S01]  /*0110*/  ISETP.GE.AND P1, PT, R0, R15, PT ;  /* 0x0000000f0000720c */ /* 0x000fe20003f26270 */
[----:B---3--:R-:W-:Y:S01]  /*0120*/  @!P0 IMAD.WIDE.U32 R22, R25, 0x2, R20 ;  /* 0x0000000219168825 */ /* 0x008fe200078e0014 */
[----:B------:R-:W-:-:S11]  /*0130*/  PRMT R14, RZ, 0x7610, R14 ;  /* 0x00007610ff0e7816 */ /* 0x000fd6000000000e */
[----:B------:R-:W-:Y:S01]  /*0140*/  @!P1 IMAD R27, R13, 0x200, R0 ;  /* 0x000002000d1b9824 */ /* 0x000fe200078e0200 */
[----:B-1----:R1:W3:Y:S01]  /*0150*/  @!P0 LDG.E.U16 R19, desc[UR4][R22.64] ;  /* 0x0000000416138981 */ /* 0x0022e2000c1e1500 */
[----:B------:R-:W-:-:S05]  /*0160*/  @!P1 VIADD R0, R0, 0x80 ;  /* 0x0000008000009836 */ /* 0x000fca0000000000 */
[----:B------:R-:W-:Y:S01]  /*0170*/  ISETP.GE.AND P2, PT, R0, R15, PT ;  /* 0x0000000f0000720c */ /* 0x000fe20003f46270 */
[----:B----4-:R-:W-:Y:S01]  /*0180*/  @!P0 IMAD.WIDE.U32 R6, R25, 0x2, R6 ;  /* 0x0000000219068825 */ /* 0x010fe200078e0006 */
[----:B------:R-:W-:Y:S01]  /*0190*/  PRMT R21, RZ, 0x7610, R21 ;  /* 0x00007610ff157816 */ /* 0x000fe20000000015 */
[----:B------:R-:W4:Y:S01]  /*01a0*/  LDC.64 R24, c[0x0][0x390] ;  /* 0x0000e400ff187b82 */ /* 0x000f220000000a00 */
[----:B------:R-:W-:Y:S02]  /*01b0*/  PRMT R20, RZ, 0x7610, R20 ;  /* 0x00007610ff147816 */ /* 0x000fe40000000014 */
[----:B------:R-:W3:Y:S01]  /*01c0*/  @!P0 LDG.E.U16 R14, desc[UR4][R6.64] ;  /* 0x00000004060e8981 */ /* 0x000ee2000c1e1500 */
[----:B------:R-:W-:-:S04]  /*01d0*/  @!P1 IMAD.WIDE.U32 R8, R27, 0x2, R8 ;  /* 0x000000021b089825 */ /* 0x000fc800078e0008 */
[----:B0-----:R-:W-:Y:S01]  /*01e0*/  @!P1 IMAD.WIDE.U32 R10, R27, 0x2, R10 ;  /* 0x000000021b0a9825 */ /* 0x001fe200078e000a */
[----:B-1----:R-:W-:Y:S01]  /*01f0*/  PRMT R22, RZ, 0x7610, R22 ;  /* 0x00007610ff167816 */ /* 0x002fe20000000016 */
[----:B------:R-:W3:Y:S02]  /*0200*/  @!P1 LDG.E.U16 R21, desc[UR4][R8.64] ;  /* 0x0000000408159981 */ /* 0x000ee4000c1e1500 */
[----:B------:R-:W-:Y:S01]  /*0210*/  @!P2 IMAD R27, R13, 0x200, R0 ;  /* 0x000002000d1ba824 */ /* 0x000fe200078e0200 */
[----:B------:R-:W-:Y:S01]  /*0220*/  PRMT R23, RZ, 0x7610, R23 ;  /* 0x00007610ff177816 */ /* 0x000fe20000000017 */
[----:B------:R0:W3:Y:S02]  /*0230*/  @!P1 LDG.E.U16 R20, desc[UR4][R10.64] ;  /* 0x000000040a149981 */ /* 0x0000e4000c1e1500 */
[----:B--2---:R-:W-:-:S04]  /*0240*/  @!P2 IMAD.WIDE.U32 R4, R27, 0x2, R4 ;  /* 0x000000021b04a825 */ /* 0x004fc800078e0004 */
[----:B------:R-:W-:Y:S01]  /*0250*/  @!P2 IMAD.WIDE.U32 R26, R27, 0x2, R2 ;  /* 0x000000021b1aa825 */ /* 0x000fe200078e0002 */
[----:B------:R1:W2:Y:S01]  /*0260*/  @!P2 LDG.E.U16 R22, desc[UR4][R4.64] ;  /* 0x000000040416a981 */ /* 0x0002a2000c1e1500 */
[----:B------:R-:W4:Y:S03]  /*0270*/  LDC.64 R2, c[0x0][0x398] ;  /* 0x0000e600ff027b82 */ /* 0x000f260000000a00 */
[----:B------:R-:W2:Y:S01]  /*0280*/  @!P2 LDG.E.U16 R23, desc[UR4][R26.64] ;  /* 0x000000041a17a981 */ /* 0x000ea2000c1e1500 */
[----:B------:R-:W-:Y:S01]  /*0290*/  @!P2 VIADD R0, R0, 0x80 ;  /* 0x000000800000a836 */ /* 0x000fe20000000000 */
[----:B------:R-:W-:-:S04]  /*02a0*/  ISETP.GE.AND P2, PT, R12, R15, PT ;  /* 0x0000000f0c00720c */ /* 0x000fc80003f46270 */
[----:B------:R-:W-:Y:S01]  /*02b0*/  ISETP.GE.AND P0, PT, R0, R15, PT ;  /* 0x0000000f0000720c */ /* 0x000fe20003f06270 */
[----:B0-----:R-:W-:-:S08]  /*02c0*/  VIADD R10, R12, 0x80 ;  /* 0x000000800c0a7836 */ /* 0x001fd00000000000 */
[----:B-1----:R-:W0:Y:S01]  /*02d0*/  @!P2 LDC.64 R4, c[0x0][0x388] ;  /* 0x0000e200ff04ab82 */ /* 0x002e220000000a00 */
[----:B------:R-:W-:Y:S01]  /*02e0*/  ISETP.GE.AND P3, PT, R10, R15, PT ;  /* 0x0000000f0a00720c */ /* 0x000fe20003f66270 */
[----:B------:R-:W-:Y:S02]  /*02f0*/  VIADD R8, R12, 0x100 ;  /* 0x000001000c087836 */ /* 0x000fe40000000000 */
[----:B------:R-:W-:Y:S01]  /*0300*/  @!P0 IMAD R7, R13, 0x200, R0 ;  /* 0x000002000d078824 */ /* 0x000fe200078e0200 */
[----:B------:R-:W-:-:S03]  /*0310*/  PRMT R6, RZ, 0x7610, R6 ;  /* 0x00007610ff067816 */ /* 0x000fc60000000006 */
[----:B----4-:R-:W-:Y:S01]  /*0320*/  @!P0 IMAD.WIDE.U32 R2, R7, 0x2, R2 ;  /* 0x0000000207028825 */ /* 0x010fe200078e0002 */
[----:B------:R-:W-:-:S04]  /*0330*/  ISETP.GE.AND P4, PT, R8, R15, PT ;  /* 0x0000000f0800720c */ /* 0x000fc80003f86270 */
[----:B------:R1:W5:Y:S01]  /*0340*/  @!P0 LDG.E.U16 R6, desc[UR4][R2.64] ;  /* 0x0000000402068981 */ /* 0x000362000c1e1500 */
[----:B------:R-:W-:Y:S01]  /*0350*/  PRMT R0, RZ, 0x7610, R0 ;  /* 0x00007610ff007816 */ /* 0x000fe20000000000 */
[----:B------:R-:W-:-:S05]  /*0360*/  @!P0 IMAD.WIDE.U32 R24, R7, 0x2, R24 ;  /* 0x0000000207188825 */ /* 0x000fca00078e0018 */
[----:B------:R4:W5:Y:S01]  /*0370*/  @!P0 LDG.E.U16 R0, desc[UR4][R24.64] ;  /* 0x0000000418008981 */ /* 0x000962000c1e1500 */
[----:B-1----:R-:W-:-:S05]  /*0380*/  @!P2 IMAD R3, R13, 0x200, R12 ;  /* 0x000002000d03a824 */ /* 0x002fca00078e020c */
[----:B0-----:R-:W-:Y:S01]  /*0390*/  @!P2 IADD3 R4, P6, PT, R3, R4, RZ ;  /* 0x000000040304a210 */ /* 0x001fe20007fde0ff */
[----:B------:R-:W-:-:S04]  /*03a0*/  VIADD R8, R12, 0x180 ;  /* 0x000001800c087836 */ /* 0x000fc80000000000 */
[----:B------:R-:W-:Y:S02]  /*03b0*/  @!P2 IMAD.X R5, RZ, RZ, R5, P6 ;  /* 0x000000ffff05a224 */ /* 0x000fe400030e0605 */
[----:B------:R-:W-:Y:S01]  /*03c0*/  @!P2 IMAD.MOV.U32 R12, RZ, RZ, R10 ;  /* 0x000000ffff0ca224 */ /* 0x000fe200078e000a */
[----:B------:R-:W-:Y:S01]  /*03d0*/  BSSY.RECONVERGENT B0, `(.L_x_1442) ;  /* 0x0000022000007945 */ /* 0x000fe20003800200 */
[----:B---3--:R-:W-:-:S05]  /*03e0*/  @!P2 IMAD.U32 R19, R19, 0x10000, RZ ;  /* 0x000100001313a824 */ /* 0x008fca00078e00ff */
[----:B------:R-:W-:Y:S01]  /*03f0*/  @!P2 FSETP.NEU.FTZ.AND P1, PT, R19, RZ, PT ;  /* 0x000000ff1300a20b */ /* 0x000fe20003f3d000 */
[----:B------:R-:W-:-:S05]  /*0400*/  @!P2 IMAD.U32 R14, R14, 0x10000, RZ ;  /* 0x000100000e0ea824 */ /* 0x000fca00078e00ff */
[----:B------:R-:W-:Y:S01]  /*0410*/  @!P2 FSETP.NEU.FTZ.AND P5, PT, R14, RZ, PT ;  /* 0x000000ff0e00a20b */ /* 0x000fe20003fbd000 */
[----:B------:R-:W-:-:S03]  /*0420*/  @!P3 IMAD.U32 R21, R21, 0x10000, RZ ;  /* 0x000100001515b824 */ /* 0x000fc600078e00ff */
[----:B------:R-:W-:Y:S01]  /*0430*/  @!P2 PLOP3.LUT P1, PT, P1, P5, PT, 0x28, 0x82 ;  /* 0x000000000082a81c */ /* 0x000fe20000f2a570 */
[----:B------:R-:W-:Y:S01]  /*0440*/  @!P3 IMAD.U32 R20, R20, 0x10000, RZ ;  /* 0x000100001414b824 */ /* 0x000fe200078e00ff */
[----:B------:R-:W-:Y:S02]  /*0450*/  @!P3 FSETP.NEU.FTZ.AND P0, PT, R21, RZ, PT ;  /* 0x000000ff1500b20b */ /* 0x000fe40003f1d000 */
[----:B------:R-:W-:Y:S02]  /*0460*/  @!P2 SEL R18, RZ, 0x1, !P1 ;  /* 0x00000001ff12a807 */ /* 0x000fe40004800000 */
[----:B------:R-:W-:Y:S01]  /*0470*/  @!P3 FSETP.NEU.FTZ.AND P5, PT, R20, RZ, PT ;  /* 0x000000ff1400b20b */ /* 0x000fe20003fbd000 */
[----:B--2---:R-:W-:Y:S02]  /*0480*/  @!P4 IMAD.U32 R22, R22, 0x10000, RZ ;  /* 0x000100001616c824 */ /* 0x004fe400078e00ff */
[----:B------:R-:W-:Y:S01]  /*0490*/  @!P4 IMAD.U32 R23, R23, 0x10000, RZ ;  /* 0x000100001717c824 */ /* 0x000fe200078e00ff */
[----:B------:R-:W-:Y:S01]  /*04a0*/  @!P3 PLOP3.LUT P0, PT, P0, P5, PT, 0x28, 0x82 ;  /* 0x000000000082b81c */ /* 0x000fe2000070a570 */
[----:B------:R4:W-:Y:S01]  /*04b0*/  @!P2 STG.E.U8 desc[UR4][R4.64], R18 ;  /* 0x000000120400a986 */ /* 0x0009e2000c101104 */
[----:B------:R-:W-:-:S02]  /*04c0*/  @!P4 FSETP.NEU.FTZ.AND P1, PT, R22, RZ, PT ;  /* 0x000000ff1600c20b */ /* 0x000fc40003f3d000 */
[----:B------:R-:W-:-:S04]  /*04d0*/  @!P4 FSETP.NEU.FTZ.AND P5, PT, R23, RZ, PT ;  /* 0x000000ff1700c20b */ /* 0x000fc80003fbd000 */
[----:B------:R-:W-:Y:S02]  /*04e0*/  @!P4 PLOP3.LUT P1, PT, P1, P5, PT, 0x28, 0x82 ;  /* 0x000000000082c81c */ /* 0x000fe40000f2a570 */
[----:B------:R-:W-:Y:S02]  /*04f0*/  ISETP.GE.AND P5, PT, R12, R15, PT ;  /* 0x0000000f0c00720c */ /* 0x000fe40003fa6270 */
[----:B------:R-:W-:Y:S02]  /*0500*/  @!P3 SEL R16, RZ, 0x1, !P0 ;  /* 0x00000001ff10b807 */ /* 0x000fe40004000000 */
[----:B------:R-:W-:-:S09]  /*0510*/  @!P4 SEL R17, RZ, 0x1, !P1 ;  /* 0x00000001ff11c807 */ /* 0x000fd20004800000 */
[----:B----4-:R-:W-:Y:S05]  /*0520*/  @P5 BRA `(.L_x_1443) ;  /* 0x0000000000305947 */ /* 0x010fea0003800000 */
        /* <DEDUP_REMOVED lines=12> */
.L_x_1443:
[----:B------:R-:W-:Y:S05]  /*05f0*/  BSYNC.RECONVERGENT B0 ;  /* 0x0000000000007941 */ /* 0x000fea0003800200 */
.L_x_1442:
[-C--:B------:R-:W-:Y:S02]  /*0600*/  ISETP.GE.AND P0, PT, R12, R15.reuse, PT ;  /* 0x0000000f0c00720c */ /* 0x080fe40003f06270 */
[----:B------:R-:W-:-:S11]  /*0610*/  ISETP.GE.AND P2, PT, R8, R15, PT ;  /* 0x0000000f0800720c */ /* 0x000fd60003f46270 */
[----:B------:R-:W-:Y:S05]  /*0620*/  @P0 EXIT ;  /* 0x000000000000094d */ /* 0x000fea0003800000 */
[----:B------:R-:W1:Y:S01]  /*0630*/  LDCU.64 UR6, c[0x0][0x388] ;  /* 0x00007100ff0677ac */ /* 0x000e620008000a00 */
[----:B-----5:R-:W-:Y:S02]  /*0640*/  @!P2 IMAD.U32 R0, R0, 0x10000, RZ ;  /* 0x000100000000a824 */ /* 0x020fe400078e00ff */
[----:B------:R-:W-:Y:S02]  /*0650*/  @!P2 IMAD.U32 R6, R6, 0x10000, RZ ;  /* 0x000100000606a824 */ /* 0x000fe400078e00ff */
[----:B0-----:R-:W-:Y:S01]  /*0660*/  IMAD R2, R13, 0x200, R12 ;  /* 0x000002000d027824 */ /* 0x001fe200078e020c */
[----:B------:R-:W-:Y:S02]  /*0670*/  @!P2 FSETP.NEU.FTZ.AND P0, PT, R0, RZ, PT ;  /* 0x000000ff0000a20b */ /* 0x000fe40003f1d000 */
[----:B------:R-:W-:-:S04]  /*0680*/  @!P2 FSETP.NEU.FTZ.AND P1, PT, R6, RZ, PT ;  /* 0x000000ff0600a20b */ /* 0x000fc80003f3d000 */
[----:B------:R-:W-:-:S04]  /*0690*/  @!P2 PLOP3.LUT P0, PT, P0, P1, PT, 0x28, 0x82 ;  /* 0x000000000082a81c */ /* 0x000fc80000702570 */
[----:B------:R-:W-:Y:S02]  /*06a0*/  @!P2 SEL R5, RZ, 0x1, !P0 ;  /* 0x00000001ff05a807 */ /* 0x000fe40004000000 */
[----:B-1----:R-:W-:-:S05]  /*06b0*/  IADD3 R2, P3, PT, R2, UR6, RZ ;  /* 0x0000000602027c10 */ /* 0x002fca000ff7e0ff */
[----:B------:R-:W-:-:S05]  /*06c0*/  IMAD.X R3, RZ, RZ, UR7, P3 ;  /* 0x00000007ff037e24 */ /* 0x000fca00098e06ff */
[----:B------:R-:W-:Y:S01]  /*06d0*/  STG.E.U8 desc[UR4][R2.64], R5 ;  /* 0x0000000502007986 */ /* 0x000fe2000c101104 */
[----:B------:R-:W-:Y:S05]  /*06e0*/  EXIT ;  /* 0x000000000000794d */ /* 0x000fea0003800000 */
.L_x_1444:
        /* <DEDUP_REMOVED lines=9> */
.L_x_43374:


//--------------------- .text._ZN2at6native29vectorized_elementwise_kernelILi2ENS0_13BinaryFunctorIN3c108BFloat16ES4_bZZZNS0_23logical_xor_kernel_cudaERNS_14TensorIteratorEENKUlvE0_clEvENKUlvE8_clEvEUlS4_S4_E_EESt5arrayIPcLm3EEEEviT0_T1_ --------------------------
	.section	.text._ZN2at6native29vectorized_elementwise_kernelILi2ENS0_13BinaryFunctorIN3c108BFloat16ES4_bZZZNS0_23logical_xor_kernel_cudaERNS_14TensorIteratorEENKUlvE0_clEvENKUlvE8_clEvEUlS4_S4_E_EESt5arrayIPcLm3EEEEviT0_T1_,"ax",@progbits
	.align	128
        .global         _ZN2at6native29vectorized_elementwise_kernelILi2ENS0_13BinaryFunctorIN3c108BFloat16ES4_bZZZNS0_23logical_xor_kernel_cudaERNS_14TensorIteratorEENKUlvE0_clEvENKUlvE8_clEvEUlS4_S4_E_EESt5arrayIPcLm3EEEEviT0_T1_
        .type           _ZN2at6native29vectorized_elementwise_kernelILi2ENS0_13BinaryFunctorIN3c108BFloat16ES4_bZZZNS0_23logical_xor_kernel_cudaERNS_14TensorIteratorEENKUlvE0_clEvENKUlvE8_clEvEUlS4_S4_E_EESt5arrayIPcLm3EEEEviT0_T1_,@function
        .size           _ZN2at6native29vectorized_elementwise_kernelILi2ENS0_13BinaryFunctorIN3c108BFloat16ES4_bZZZNS0_23logical_xor_kernel_cudaERNS_14TensorIteratorEENKUlvE0_clEvENKUlvE8_clEvEUlS4_S4_E_EESt5arrayIPcLm3EEEEviT0_T1_,(.L_x_43375 - _ZN2at6native29vectorized_elementwise_kernelILi2ENS0_13BinaryFunctorIN3c108BFloat16ES4_bZZZNS0_23logical_xor_kernel_cudaERNS_14TensorIteratorEENKUlvE0_clEvENKUlvE8_clEvEUlS4_S4_E_EESt5arrayIPcLm3EEEEviT0_T1_)
        .other          _ZN2at6native29vectorized_elementwise_kernelILi2ENS0_13BinaryFunctorIN3c108BFloat16ES4_bZZZNS0_23logical_xor_kernel_cudaERNS_14TensorIteratorEENKUlvE0_clEvENKUlvE8_clEvEUlS4_S4_E_EESt5arrayIPcLm3EEEEviT0_T1_,@"STO_CUDA_ENTRY STV_DEFAULT"
_ZN2at6native29vectorized_elementwise_kernelILi2ENS0_13BinaryFunctorIN3c108BFloat16ES4_bZZZNS0_23logical_xor_kernel_cudaERNS_14TensorIteratorEENKUlvE0_clEvENKUlvE8_clEvEUlS4_S4_E_EESt5arrayIPcLm3EEEEviT0_T1_:
.text._ZN2at6native29vectorized_elementwise_kernelILi2ENS0_13BinaryFunctorIN3c108BFloat16ES4_bZZZNS0_23logical_xor_kernel_cudaERNS_14TensorIteratorEENKUlvE0_clEvENKUlvE8_clEvEUlS4_S4_E_EESt5arrayIPcLm3EEEEviT0_T1_:
[----:B------:R-:W-:Y:S01]  /*0000*/  LDC R1, c[0x0][0x37c] ;  /* 0x0000df00ff017b82 */ /* 0x000fe20000000800 */
[----:B------:R-:W0:Y:S01]  /*0010*/  S2R R0, SR_CTAID.X ;  /* 0x0000000000007919 */ /* 0x000e220000002500 */
[----:B------:R-:W1:Y:S01]  /*0020*/  LDCU UR6, c[0x0][0x380] ;  /* 0x00007000ff0677ac */ /* 0x000e620008000800 */
[----:B------:R-:W2:Y:S01]  /*0030*/  LDCU.64 UR4, c[0x0][0x358] ;  /* 0x00006b00ff0477ac */ /* 0x000ea20008000a00 */
[----:B0-----:R-:W-:-:S05]  /*0040*/  IMAD.SHL.U32 R0, R0, 0x400, RZ ;  /* 0x0000040000007824 */ /* 0x001fca00078e00ff */
[----:B-1----:R-:W-:-:S04]  /*0050*/  IADD3 R2, PT, PT, -R0, UR6, RZ ;  /* 0x0000000600027c10 */ /* 0x002fc8000fffe1ff */
[----:B------:R-:W-:-:S13]  /*0060*/  ISETP.GT.U32.AND P0, PT, R2, 0x3ff, PT ;  /* 0x000003ff0200780c */ /* 0x000fda0003f04070 */
[----:B--2---:R-:W-:Y:S05]  /*0070*/  @P0 BRA `(.L_x_1445) ;  /* 0x0000000c00740947 */ /* 0x004fea0003800000 */
[----:B------:R-:W0:Y:S01]  /*0080*/  S2R R27, SR_TID.X ;  /* 0x00000000001b7919 */ /* 0x000e220000002100 */
[----:B------:R-:W1:Y:S01]  /*0090*/  LDC.64 R36, c[0x0][0x390] ;  /* 0x0000e400ff247b82 */ /* 0x000e620000000a00 */
[----:B------:R-:W-:-:S07]  /*00a0*/  PRMT R28, RZ, 0x7610, R28 ;  /* 0x00007610ff1c7816 */ /* 0x000fce000000001c */
[----:B------:R-:W2:Y:S08]  /*00b0*/  LDC.64 R18, c[0x0][0x398] ;  /* 0x0000e600ff127b82 */ /* 0x000eb00000000a00 */
[----:B------:R-:W3:Y:S08]  /*00c0*/  LDC.64 R22, c[0x0][0x398] ;  /* 0x0000e600ff167b82 */ /* 0x000ef00000000a00 */
[----:B------:R-:W4:Y:S01]  /*00d0*/  LDC.64 R32, c[0x0][0x390] ;  /* 0x0000e400ff207b82 */ /* 0x000f220000000a00 */
[----:B0-----:R-:W-:Y:S01]  /*00e0*/  ISETP.GE.U32.AND P0, PT, R27, R2, PT ;  /* 0x000000021b00720c */ /* 0x001fe20003f06070 */
[----:B------:R-:W-:-:S06]  /*00f0*/  IMAD.MOV.U32 R3, RZ, RZ, R27 ;  /* 0x000000ffff037224 */ /* 0x000fcc00078e001b */
[----:B------:R-:W0:Y:S08]  /*0100*/  LDC.64 R30, c[0x0][0x398] ;  /* 0x0000e600ff1e7b82 */ /* 0x000e300000000a00 */
[----:B------:R-:W5:Y:S01]  /*0110*/  LDC.64 R24, c[0x0][0x390] ;  /* 0x0000e400ff187b82 */ /* 0x000f620000000a00 */
[----:B------:R-:W-:Y:S02]  /*0120*/  @!P0 VIADD R27, R3, 0x80 ;  /* 0x00000080031b8836 */ /* 0x000fe40000000000 */
[----:B------:R-:W-:-:S03]  /*0130*/  @!P0 IMAD.IADD R11, R0, 0x1, R3 ;  /* 0x00000001000b8824 */ /* 0x000fc600078e0203 */
[----:B------:R-:W-:Y:S01]  /*0140*/  ISETP.GE.U32.AND P1, PT, R27, R2, PT ;  /* 0x000000021b00720c */ /* 0x000fe20003f26070 */
[C---:B-1----:R-:W-:Y:S01]  /*0150*/  @!P0 IMAD.WIDE.U32 R36, R11.reuse, 0x2, R36 ;  /* 0x000000020b248825 */ /* 0x042fe200078e0024 */
[----:B------:R-:W1:Y:S03]  /*0160*/  LDC.64 R20, c[0x0][0x398] ;  /* 0x0000e600ff147b82 */ /* 0x000e660000000a00 */
[----:B--2---:R-:W-:Y:S01]  /*0170*/  @!P0 IMAD.WIDE.U32 R18, R11, 0x2, R18 ;  /* 0x000000020b128825 */ /* 0x004fe200078e0012 */
[----:B------:R-:W-:Y:S01]  /*0180*/  PRMT R11, RZ, 0x7610, R11 ;  /* 0x00007610ff0b7816 */ /* 0x000fe2000000000b */
[----:B------:R2:W5:Y:S01]  /*0190*/  @!P0 LDG.E.U16 R28, desc[UR4][R36.64] ;  /* 0x00000004241c8981 */ /* 0x000562000c1e1500 */
[----:B------:R-:W-:Y:S02]  /*01a0*/  PRMT R12, RZ, 0x7610, R12 ;  /* 0x00007610ff0c7816 */ /* 0x000fe4000000000c */
[----:B------:R-:W1:Y:S02]  /*01b0*/  LDC.64 R34, c[0x0][0x390] ;  /* 0x0000e400ff227b82 */ /* 0x000e640000000a00 */
[----:B------:R3:W5:Y:S01]  /*01c0*/  @!P0 LDG.E.U16 R11, desc[UR4][R18.64] ;  /* 0x00000004120b8981 */ /* 0x000762000c1e1500 */
[----:B------:R-:W-:-:S02]  /*01d0*/  @!P1 IMAD.IADD R15, R0, 0x1, R27 ;  /* 0x00000001000f9824 */ /* 0x000fc400078e021b */
[----:B------:R-:W-:Y:S01]  /*01e0*/  @!P1 VIADD R27, R27, 0x80 ;  /* 0x000000801b1b9836 */ /* 0x000fe20000000000 */
[----:B------:R-:W-:Y:S02]  /*01f0*/  PRMT R26, RZ, 0x7610, R26 ;  /* 0x00007610ff1a7816 */ /* 0x000fe4000000001a */
[----:B------:R-:W-:Y:S01]  /*0200*/  PRMT R14, RZ, 0x7610, R14 ;  /* 0x00007610ff0e7816 */ /* 0x000fe2000000000e */
[----:B--2---:R-:W2:Y:S01]  /*0210*/  LDC.64 R36, c[0x0][0x390] ;  /* 0x0000e400ff247b82 */ /* 0x004ea20000000a00 */
[----:B------:R-:W-:-:S07]  /*0220*/  ISETP.GE.U32.AND P2, PT, R27, R2, PT ;  /* 0x000000021b00720c */ /* 0x000fce0003f46070 */
[----:B---3--:R-:W3:Y:S06]  /*0230*/  LDC.64 R18, c[0x0][0x390] ;  /* 0x0000e400ff127b82 */ /* 0x008eec0000000a00 */
[----:B------:R-:W-:Y:S02]  /*0240*/  @!P2 IMAD.IADD R17, R0, 0x1, R27 ;  /* 0x000000010011a824 */ /* 0x000fe400078e021b */
[----:B------:R-:W-:-:S05]  /*0250*/  @!P2 VIADD R27, R27, 0x80 ;  /* 0x000000801b1ba836 */ /* 0x000fca0000000000 */
[----:B------:R-:W-:-:S13]  /*0260*/  ISETP.GE.U32.AND P3, PT, R27, R2, PT ;  /* 0x000000021b00720c */ /* 0x000fda0003f66070 */
[----:B------:R-:W-:Y:S02]  /*0270*/  @!P3 IMAD.IADD R29, R0, 0x1, R27 ;  /* 0x00000001001db824 */ /* 0x000fe400078e021b */
[----:B------:R-:W-:-:S05]  /*0280*/  @!P3 VIADD R27, R27, 0x80 ;  /* 0x000000801b1bb836 */ /* 0x000fca0000000000 */
[----:B------:R-:W-:Y:S01]  /*0290*/  ISETP.GE.U32.AND P0, PT, R27, R2, PT ;  /* 0x000000021b00720c */ /* 0x000fe20003f06070 */
[----:B------:R-:W-:-:S04]  /*02a0*/  @!P2 IMAD.WIDE.U32 R22, R17, 0x2, R22 ;  /* 0x000000021116a825 */ /* 0x000fc800078e0016 */
[C---:B----4-:R-:W-:Y:S01]  /*02b0*/  @!P1 IMAD.WIDE.U32 R32, R15.reuse, 0x2, R32 ;  /* 0x000000020f209825 */ /* 0x050fe200078e0020 */
[----:B------:R4:W2:Y:S03]  /*02c0*/  @!P2 LDG.E.U16 R26, desc[UR4][R22.64] ;  /* 0x00000004161aa981 */ /* 0x0008a6000c1e1500 */
[----:B0-----:R-:W-:Y:S01]  /*02d0*/  @!P1 IMAD.WIDE.U32 R30, R15, 0x2, R30 ;  /* 0x000000020f1e9825 */ /* 0x001fe200078e001e */
[----:B------:R-:W-:-:S03]  /*02e0*/  PRMT R15, RZ, 0x7610, R15 ;  /* 0x00007610ff0f7816 */ /* 0x000fc6000000000f */
[----:B-----5:R-:W-:Y:S01]  /*02f0*/  @!P2 IMAD.WIDE.U32 R24, R17, 0x2, R24 ;  /* 0x000000021118a825 */ /* 0x020fe200078e0018 */
[----:B------:R-:W5:Y:S01]  /*0300*/  @!P1 LDG.E.U16 R12, desc[UR4][R30.64] ;  /* 0x000000041e0c9981 */ /* 0x000f62000c1e1500 */
[----:B------:R-:W0:Y:S02]  /*0310*/  LDC.64 R16, c[0x0][0x398] ;  /* 0x0000e600ff107b82 */ /* 0x000e240000000a00 */
[----:B----4-:R-:W-:Y:S01]  /*0320*/  @!P0 IMAD.IADD R23, R0, 0x1, R27 ;  /* 0x0000000100178824 */ /* 0x010fe200078e021b */
[----:B------:R-:W4:Y:S01]  /*0330*/  @!P1 LDG.E.U16 R15, desc[UR4][R32.64] ;  /* 0x00000004200f9981 */ /* 0x000f22000c1e1500 */
[----:B------:R-:W-:-:S03]  /*0340*/  @!P0 VIADD R27, R27, 0x80 ;  /* 0x000000801b1b8836 */ /* 0x000fc60000000000 */
[----:B------:R1:W4:Y:S02]  /*0350*/  @!P2 LDG.E.U16 R14, desc[UR4][R24.64] ;  /* 0x00000004180ea981 */ /* 0x000324000c1e1500 */
[----:B------:R-:W-:Y:S01]  /*0360*/  ISETP.GE.U32.AND P1, PT, R27, R2, PT ;  /* 0x000000021b00720c */ /* 0x000fe20003f26070 */
[----:B-1----:R-:W1:Y:S01]  /*0370*/  LDC.64 R24, c[0x0][0x398] ;  /* 0x0000e600ff187b82 */ /* 0x002e620000000a00 */
[----:B------:R-:W-:Y:S01]  /*0380*/  PRMT R31, RZ, 0x7610, R31 ;  /* 0x00007610ff1f7816 */ /* 0x000fe2000000001f */
[----:B------:R-:W-:-:S10]  /*0390*/  @!P3 IMAD.WIDE.U32 R20, R29, 0x2, R20 ;  /* 0x000000021d14b825 */ /* 0x000fd400078e0014 */
[----:B------:R-:W-:Y:S01]  /*03a0*/  @!P1 IMAD.IADD R33, R0, 0x1, R27 ;  /* 0x0000000100219824 */ /* 0x000fe200078e021b */
[----:B------:R-:W-:Y:S01]  /*03b0*/  PRMT R32, RZ, 0x7610, R32 ;  /* 0x00007610ff207816 */ /* 0x000fe20000000020 */
[----:B------:R-:W-:Y:S01]  /*03c0*/  @!P1 VIADD R27, R27, 0x80 ;  /* 0x000000801b1b9836 */ /* 0x000fe20000000000 */
[----:B------:R0:W4:Y:S01]  /*03d0*/  @!P3 LDG.E.U16 R31, desc[UR4][R20.64] ;  /* 0x00000004141fb981 */ /* 0x000122000c1e1500 */
[----:B------:R-:W-:-:S03]  /*03e0*/  @!P3 IMAD.WIDE.U32 R34, R29, 0x2, R34 ;  /* 0x000000021d22b825 */ /* 0x000fc600078e0022 */
[----:B------:R-:W-:Y:S01]  /*03f0*/  ISETP.GE.U32.AND P2, PT, R27, R2, PT ;  /* 0x000000021b00720c */ /* 0x000fe20003f46070 */
[C---:B---3--:R-:W-:Y:S01]  /*0400*/  @!P0 IMAD.WIDE.U32 R18, R23.reuse, 0x2, R18 ;  /* 0x0000000217128825 */ /* 0x048fe200078e0012 */
[----:B------:R3:W4:Y:S03]  /*0410*/  @!P3 LDG.E.U16 R32, desc[UR4][R34.64] ;  /* 0x000000042220b981 */ /* 0x000726000c1e1500 */
[----:B0-----:R-:W-:Y:S01]  /*0420*/  @!P0 IMAD.WIDE.U32 R16, R23, 0x2, R16 ;  /* 0x0000000217108825 */ /* 0x001fe200078e0010 */
[----:B------:R-:W0:Y:S01]  /*0430*/  LDC.64 R20, c[0x0][0x398] ;  /* 0x0000e600ff147b82 */ /* 0x000e220000000a00 */
[----:B------:R-:W-:Y:S02]  /*0440*/  PRMT R29, RZ, 0x7610, R29 ;  /* 0x00007610ff1d7816 */ /* 0x000fe4000000001d */
[----:B------:R-:W-:Y:S01]  /*0450*/  PRMT R30, RZ, 0x7610, R30 ;  /* 0x00007610ff1e7816 */ /* 0x000fe2000000001e */
[----:B-1----:R-:W-:Y:S01]  /*0460*/  @!P1 IMAD.WIDE.U32 R24, R33, 0x2, R24 ;  /* 0x0000000221189825 */ /* 0x002fe200078e0018 */
[----:B---3--:R-:W-:-:S02]  /*0470*/  PRMT R34, RZ, 0x7610, R34 ;  /* 0x00007610ff227816 */ /* 0x008fc40000000022 */
[----:B------:R1:W3:Y:S01]  /*0480*/  @!P0 LDG.E.U16 R29, desc[UR4][R18.64] ;  /* 0x00000004121d8981 */ /* 0x0002e2000c1e1500 */
[----:B------:R-:W0:Y:S03]  /*0490*/  LDC.64 R22, c[0x0][0x390] ;  /* 0x0000e400ff167b82 */ /* 0x000e260000000a00 */
[----:B------:R2:W3:Y:S04]  /*04a0*/  @!P0 LDG.E.U16 R30, desc[UR4][R16.64] ;  /* 0x00000004101e8981 */ /* 0x0004e8000c1e1500 */
[----:B------:R2:W3:Y:S01]  /*04b0*/  @!P1 LDG.E.U16 R34, desc[UR4][R24.64] ;  /* 0x0000000418229981 */ /* 0x0004e2000c1e1500 */
[----:B-1----:R-:W1:Y:S01]  /*04c0*/  LDC.64 R18, c[0x0][0x390] ;  /* 0x0000e400ff127b82 */ /* 0x002e620000000a00 */
[----:B--2---:R-:W-:-:S07]  /*04d0*/  @!P1 IMAD.WIDE.U32 R36, R33, 0x2, R36 ;  /* 0x0000000221249825 */ /* 0x004fce00078e0024 */
[----:B------:R-:W2:Y:S01]  /*04e0*/  LDC.64 R16, c[0x0][0x398] ;  /* 0x0000e600ff107b82 */ /* 0x000ea20000000a00 */
[----:B------:R-:W-:Y:S02]  /*04f0*/  @!P2 IMAD.IADD R25, R0, 0x1, R27 ;  /* 0x000000010019a824 */ /* 0x000fe400078e021b */
[----:B------:R-:W-:Y:S01]  /*0500*/  @!P2 VIADD R27, R27, 0x80 ;  /* 0x000000801b1ba836 */ /* 0x000fe20000000000 */
[----:B------:R-:W-:-:S04]  /*0510*/  PRMT R33, RZ, 0x7610, R33 ;  /* 0x00007610ff217816 */ /* 0x000fc80000000021 */
[----:B------:R-:W-:Y:S02]  /*0520*/  ISETP.GE.U32.AND P0, PT, R27, R2, PT ;  /* 0x000000021b00720c */ /* 0x000fe40003f06070 */
[----:B------:R0:W3:Y:S01]  /*0530*/  @!P1 LDG.E.U16 R33, desc[UR4][R36.64] ;  /* 0x0000000424219981 */ /* 0x0000e2000c1e1500 */
[----:B------:R-:W-:Y:S01]  /*0540*/  PRMT R35, RZ, 0x7610, R35 ;  /* 0x00007610ff237816 */ /* 0x000fe20000000023 */
[----:B0-----:R-:W-:-:S04]  /*0550*/  @!P2 IMAD.WIDE.U32 R22, R25, 0x2, R22 ;  /* 0x000000021916a825 */ /* 0x001fc800078e0016 */
[----:B------:R-:W-:Y:S01]  /*0560*/  @!P2 IMAD.WIDE.U32 R20, R25, 0x2, R20 ;  /* 0x000000021914a825 */ /* 0x000fe200078e0014 */
[----:B------:R0:W3:Y:S01]  /*0570*/  @!P2 LDG.E.U16 R35, desc[UR4][R22.64] ;  /* 0x000000041623a981 */ /* 0x0000e2000c1e1500 */
[----:B------:R-:W-:-:S03]  /*0580*/  PRMT R36, RZ, 0x7610, R36 ;  /* 0x00007610ff247816 */ /* 0x000fc60000000024 */
[----:B------:R-:W-:-:S03]  /*0590*/  @!P0 IMAD.IADD R25, R0, 0x1, R27 ;  /* 0x0000000100198824 */ /* 0x000fc600078e021b */
[----:B------:R0:W3:Y:S01]  /*05a0*/  @!P2 LDG.E.U16 R36, desc[UR4][R20.64] ;  /* 0x000000041424a981 */ /* 0x0000e2000c1e1500 */
[----:B-1----:R-:W-:Y:S01]  /*05b0*/  @!P0 IMAD.WIDE.U32 R18, R25, 0x2, R18 ;  /* 0x0000000219128825 */ /* 0x002fe200078e0012 */
[----:B------:R-:W-:-:S03]  /*05c0*/  PRMT R24, RZ, 0x7610, R24 ;  /* 0x00007610ff187816 */ /* 0x000fc60000000018 */
[----:B--2---:R-:W-:Y:S01]  /*05d0*/  @!P0 IMAD.WIDE.U32 R16, R25, 0x2, R16 ;  /* 0x0000000219108825 */ /* 0x004fe200078e0010 */
[----:B------:R-:W-:Y:S02]  /*05e0*/  PRMT R25, RZ, 0x7610, R25 ;  /* 0x00007610ff197816 */ /* 0x000fe40000000019 */
[----:B------:R-:W2:Y:S04]  /*05f0*/  @!P0 LDG.E.U16 R24, desc[UR4][R18.64] ;  /* 0x0000000412188981 */ /* 0x000ea8000c1e1500 */
[----:B------:R1:W2:Y:S01]  /*0600*/  @!P0 LDG.E.U16 R25, desc[UR4][R16.64] ;  /* 0x0000000410198981 */ /* 0x0002a2000c1e1500 */
[C---:B0-----:R-:W-:Y:S02]  /*0610*/  VIADD R23, R3.reuse, 0x80 ;  /* 0x0000008003177836 */ /* 0x041fe40000000000 */
[----:B------:R-:W-:-:S03]  /*0620*/  VIADD R27, R3, 0x100 ;  /* 0x00000100031b7836 */ /* 0x000fc60000000000 */
[-C--:B------:R-:W-:Y:S02]  /*0630*/  ISETP.GE.U32.AND P1, PT, R23, R2.reuse, PT ;  /* 0x000000021700720c */ /* 0x080fe40003f26070 */
[----:B------:R-:W-:Y:S01]  /*0640*/  ISETP.GE.U32.AND P6, PT, R27, R2, PT ;  /* 0x000000021b00720c */ /* 0x000fe20003fc6070 */
[----:B------:R-:W-:-:S05]  /*0650*/  VIADD R21, R3, 0x180 ;  /* 0x0000018003157836 */ /* 0x000fca0000000000 */
[----:B------:R-:W-:Y:S01]  /*0660*/  ISETP.GE.U32.AND P5, PT, R21, R2, PT ;  /* 0x000000021500720c */ /* 0x000fe20003fa6070 */
[----:B-1----:R-:W-:Y:S01]  /*0670*/  VIADD R17, R3, 0x380 ;  /* 0x0000038003117836 */ /* 0x002fe20000000000 */
[----:B------:R-:W-:Y:S04]  /*0680*/  BSSY.RECONVERGENT B0, `(.L_x_1446) ;  /* 0x0000073000007945 */ /* 0x000fe80003800200 */
[----:B------:R-:W-:Y:S01]  /*0690*/  BSSY.RELIABLE B1, `(.L_x_1447) ;  /* 0x000006a000017945 */ /* 0x000fe20003800100 */
[----:B------:R-:W-:Y:S02]  /*06a0*/  @!P6 IMAD.U32 R26, R26, 0x10000, RZ ;  /* 0x000100001a1ae824 */ /* 0x000fe400078e00ff */
[----:B-----5:R-:W-:Y:S02]  /*06b0*/  @!P1 IMAD.U32 R12, R12, 0x10000, RZ ;  /* 0x000100000c0c9824 */ /* 0x020fe400078e00ff */
[----:B----4-:R-:W-:-:S03]  /*06c0*/  @!P1 IMAD.U32 R15, R15, 0x10000, RZ ;  /* 0x000100000f0f9824 */ /* 0x010fc600078e00ff */
[----:B------:R-:W-:Y:S01]  /*06d0*/  @!P1 FSETP.NEU.FTZ.AND P2, PT, R12, RZ, PT ;  /* 0x000000ff0c00920b */ /* 0x000fe20003f5d000 */
[----:B------:R-:W-:Y:S01]  /*06e0*/  @!P6 IMAD.U32 R14, R14, 0x10000, RZ ;  /* 0x000100000e0ee824 */ /* 0x000fe200078e00ff */
[----:B------:R-:W-:Y:S01]  /*06f0*/  @!P1 FSETP.NEU.FTZ.AND P0, PT, R15, RZ, PT ;  /* 0x000000ff0f00920b */ /* 0x000fe20003f1d000 */
[----:B------:R-:W-:Y:S01]  /*0700*/  VIADD R15, R3, 0x200 ;  /* 0x00000200030f7836 */ /* 0x000fe20000000000 */
[----:B------:R-:W-:Y:S02]  /*0710*/  @!P6 FSETP.NEU.FTZ.AND P4, PT, R26, RZ, PT ;  /* 0x000000ff1a00e20b */ /* 0x000fe40003f9d000 */
[----:B------:R-:W-:Y:S02]  /*0720*/  @!P6 FSETP.NEU.FTZ.AND P3, PT, R14, RZ, PT ;  /* 0x000000ff0e00e20b */ /* 0x000fe40003f7d000 */
[----:B------:R-:W-:Y:S02]  /*0730*/  @!P1 PLOP3.LUT P0, PT, P0, P2, PT, 0x28, 0x82 ;  /* 0x000000000082981c */ /* 0x000fe40000704570 */
[----:B------:R-:W-:-:S02]  /*0740*/  ISETP.GE.U32.AND P2, PT, R15, R2, PT ;  /* 0x000000020f00720c */ /* 0x000fc40003f46070 */
[----:B------:R-:W-:Y:S01]  /*0750*/  @!P6 PLOP3.LUT P3, PT, P3, P4, PT, 0x28, 0x82 ;  /* 0x000000000082e81c */ /* 0x000fe20001f68570 */
[C---:B------:R-:W-:Y:S01]  /*0760*/  VIADD R15, R3.reuse, 0x280 ;  /* 0x00000280030f7836 */ /* 0x040fe20000000000 */
[-C--:B------:R-:W-:Y:S02]  /*0770*/  ISETP.GE.U32.AND P4, PT, R3, R2.reuse, PT ;  /* 0x000000020300720c */ /* 0x080fe40003f86070 */
[----:B------:R-:W-:Y:S01]  /*0780*/  @!P6 SEL R5, RZ, 0x1, !P3 ;  /* 0x00000001ff05e807 */ /* 0x000fe20005800000 */
[----:B------:R-:W-:Y:S01]  /*0790*/  @!P5 IMAD.U32 R31, R31, 0x10000, RZ ;  /* 0x000100001f1fd824 */ /* 0x000fe200078e00ff */
[----:B------:R-:W-:Y:S01]  /*07a0*/  @!P1 SEL R4, RZ, 0x1, !P0 ;  /* 0x00000001ff049807 */ /* 0x000fe20004000000 */
[----:B------:R-:W-:Y:S01]  /*07b0*/  @!P5 IMAD.U32 R32, R32, 0x10000, RZ ;  /* 0x000100002020d824 */ /* 0x000fe200078e00ff */
[----:B------:R-:W-:Y:S01]  /*07c0*/  ISETP.GE.U32.AND P3, PT, R15, R2, PT ;  /* 0x000000020f00720c */ /* 0x000fe20003f66070 */
[----:B------:R-:W-:Y:S01]  /*07d0*/  VIADD R15, R3, 0x300 ;  /* 0x00000300030f7836 */ /* 0x000fe20000000000 */
[----:B------:R-:W-:-:S02]  /*07e0*/  @!P5 FSETP.NEU.FTZ.AND P1, PT, R31, RZ, PT ;  /* 0x000000ff1f00d20b */ /* 0x000fc40003f3d000 */
[----:B------:R-:W-:Y:S02]  /*07f0*/  @!P5 FSETP.NEU.FTZ.AND P0, PT, R32, RZ, PT ;  /* 0x000000ff2000d20b */ /* 0x000fe40003f1d000 */
[----:B------:R-:W-:Y:S02]  /*0800*/  ISETP.GE.U32.AND P6, PT, R15, R2, PT ;  /* 0x000000020f00720c */ /* 0x000fe40003fc6070 */
[----:B------:R-:W-:Y:S01]  /*0810*/  @!P5 PLOP3.LUT P0, PT, P0, P1, PT, 0x28, 0x82 ;  /* 0x000000000082d81c */ /* 0x000fe20000702570 */
[----:B------:R-:W0:Y:S01]  /*0820*/  @!P4 LDC.64 R14, c[0x0][0x388] ;  /* 0x0000e200ff0ecb82 */ /* 0x000e220000000a00 */
[----:B---3--:R-:W-:Y:S02]  /*0830*/  @!P2 IMAD.U32 R29, R29, 0x10000, RZ ;  /* 0x000100001d1da824 */ /* 0x008fe400078e00ff */
[----:B------:R-:W-:Y:S01]  /*0840*/  @!P2 IMAD.U32 R30, R30, 0x10000, RZ ;  /* 0x000100001e1ea824 */ /* 0x000fe200078e00ff */
[----:B------:R-:W-:Y:S01]  /*0850*/  @!P5 SEL R6, RZ, 0x1, !P0 ;  /* 0x00000001ff06d807 */ /* 0x000fe20004000000 */
[----:B------:R-:W-:Y:S01]  /*0860*/  @!P4 IMAD.U32 R28, R28, 0x10000, RZ ;  /* 0x000100001c1cc824 */ /* 0x000fe200078e00ff */
[----:B------:R-:W-:Y:S01]  /*0870*/  @!P2 FSETP.NEU.FTZ.AND P1, PT, R29, RZ, PT ;  /* 0x000000ff1d00a20b */ /* 0x000fe20003f3d000 */
[----:B------:R-:W-:Y:S01]  /*0880*/  @!P4 IMAD.U32 R11, R11, 0x10000, RZ ;  /* 0x000100000b0bc824 */ /* 0x000fe200078e00ff */
[----:B------:R-:W-:Y:S01]  /*0890*/  @!P2 FSETP.NEU.FTZ.AND P5, PT, R30, RZ, PT ;  /* 0x000000ff1e00a20b */ /* 0x000fe20003fbd000 */
[----:B------:R-:W-:Y:S01]  /*08a0*/  @!P3 IMAD.U32 R34, R34, 0x10000, RZ ;  /* 0x000100002222b824 */ /* 0x000fe200078e00ff */
[----:B------:R-:W-:-:S02]  /*08b0*/  @!P4 FSETP.NEU.FTZ.AND P0, PT, R28, RZ, PT ;  /* 0x000000ff1c00c20b */ /* 0x000fc40003f1d000 */
[----:B------:R-:W-:Y:S02]  /*08c0*/  @!P2 PLOP3.LUT P5, PT, P1, P5, PT, 0x28, 0x82 ;  /* 0x000000000082a81c */ /* 0x000fe40000faa570 */
[----:B------:R-:W-:Y:S02]  /*08d0*/  @!P4 FSETP.NEU.FTZ.AND P1, PT, R11, RZ, PT ;  /* 0x000000ff0b00c20b */ /* 0x000fe40003f3d000 */
[----:B------:R-:W-:Y:S02]  /*08e0*/  @!P2 SEL R7, RZ, 0x1, !P5 ;  /* 0x00000001ff07a807 */ /* 0x000fe40006800000 */
[----:B------:R-:W-:Y:S02]  /*08f0*/  ISETP.GE.U32.AND P5, PT, R17, R2, PT ;  /* 0x000000021100720c */ /* 0x000fe40003fa6070 */
[----:B------:R-:W-:Y:S02]  /*0900*/  @!P4 PLOP3.LUT P0, PT, P0, P1, PT, 0x28, 0x82 ;  /* 0x000000000082c81c */ /* 0x000fe40000702570 */
[----:B------:R-:W-:Y:S01]  /*0910*/  @!P3 FSETP.NEU.FTZ.AND P1, PT, R34, RZ, PT ;  /* 0x000000ff2200b20b */ /* 0x000fe20003f3d000 */
[----:B------:R-:W-:Y:S01]  /*0920*/  @!P3 IMAD.U32 R33, R33, 0x10000, RZ ;  /* 0x000100002121b824 */ /* 0x000fe200078e00ff */
[----:B------:R-:W-:-:S04]  /*0930*/  @!P4 SEL R13, RZ, 0x1, !P0 ;  /* 0x00000001ff0dc807 */ /* 0x000fc80004000000 */
[----:B------:R-:W-:Y:S01]  /*0940*/  @!P3 FSETP.NEU.FTZ.AND P2, PT, R33, RZ, PT ;  /* 0x000000ff2100b20b */ /* 0x000fe20003f5d000 */
[----:B------:R-:W-:-:S03]  /*0950*/  @!P6 IMAD.U32 R35, R35, 0x10000, RZ ;  /* 0x000100002323e824 */ /* 0x000fc600078e00ff */
[----:B------:R-:W-:Y:S01]  /*0960*/  @!P3 PLOP3.LUT P2, PT, P2, P1, PT, 0x28, 0x82 ;  /* 0x000000000082b81c */ /* 0x000fe20001742570 */
[----:B------:R-:W-:Y:S02]  /*0970*/  @!P4 IMAD.IADD R11, R0, 0x1, R3 ;  /* 0x00000001000bc824 */ /* 0x000fe400078e0203 */
[----:B------:R-:W-:Y:S01]  /*0980*/  @!P6 IMAD.U32 R36, R36, 0x10000, RZ ;  /* 0x000100002424e824 */ /* 0x000fe200078e00ff */
[----:B------:R-:W-:-:S04]  /*0990*/  @!P6 FSETP.NEU.FTZ.AND P0, PT, R35, RZ, PT ;  /* 0x000000ff2300e20b */ /* 0x000fc80003f1d000 */
[----:B------:R-:W-:-:S04]  /*09a0*/  @!P6 FSETP.NEU.FTZ.AND P1, PT, R36, RZ, PT ;  /* 0x000000ff2400e20b */ /* 0x000fc80003f3d000 */
[----:B------:R-:W-:Y:S01]  /*09b0*/  @!P6 PLOP3.LUT P0, PT, P0, P1, PT, 0x28, 0x82 ;  /* 0x000000000082e81c */ /* 0x000fe20000702570 */
[----:B--2---:R-:W-:Y:S01]  /*09c0*/  @!P5 IMAD.U32 R24, R24, 0x10000, RZ ;  /* 0x000100001818d824 */ /* 0x004fe200078e00ff */
[----:B0-----:R-:W-:Y:S01]  /*09d0*/  @!P4 IADD3 R14, P1, PT, R11, R14, RZ ;  /* 0x0000000e0b0ec210 */ /* 0x001fe20007f3e0ff */
[----:B------:R-:W-:Y:S01]  /*09e0*/  @!P5 IMAD.U32 R25, R25, 0x10000, RZ ;  /* 0x000100001919d824 */ /* 0x000fe200078e00ff */
[----:B------:R-:W-:Y:S01]  /*09f0*/  P2R R12, PR, RZ, 0x4 ;  /* 0x00000004ff0c7803 */ /* 0x000fe20000000000 */
[----:B------:R-:W-:Y:S02]  /*0a00*/  @!P4 IMAD.MOV.U32 R3, RZ, RZ, R23 ;  /* 0x000000ffff03c224 */ /* 0x000fe400078e0017 */
[----:B------:R-:W-:Y:S01]  /*0a10*/  @!P4 IMAD.X R15, RZ, RZ, R15, P1 ;  /* 0x000000ffff0fc224 */ /* 0x000fe200008e060f */
[----:B------:R-:W-:Y:S02]  /*0a20*/  @!P5 FSETP.NEU.FTZ.AND P1, PT, R24, RZ, PT ;  /* 0x000000ff1800d20b */ /* 0x000fe40003f3d000 */
        /* <DEDUP_REMOVED lines=23> */
.L_x_1448:
[----:B------:R-:W-:-:S13]  /*0ba0*/  ISETP.GE.U32.AND P0, PT, R3, R2, PT ;  /* 0x000000020300720c */ /* 0x000fda0003f06070 */
[----:B------:R-:W-:Y:S05]  /*0bb0*/  @P0 BRA `(.L_x_1450) ;  /* 0x0000000000380947 */ /* 0x000fea0003800000 */
[----:B------:R-:W1:Y:S01]  /*0bc0*/  LDCU.64 UR6, c[0x0][0x388] ;  /* 0x00007100ff0677ac */ /* 0x000e620008000a00 */
[----:B------:R-:W-:Y:S02]  /*0bd0*/  IMAD.IADD R4, R0, 0x1, R3 ;  /* 0x0000000100047824 */ /* 0x000fe400078e0203 */
[----:B------:R-:W-:-:S03]  /*0be0*/  VIADD R3, R3, 0x80 ;  /* 0x0000008003037836 */ /* 0x000fc60000000000 */
[----:B-1----:R-:W-:-:S05]  /*0bf0*/  IADD3 R4, P0, PT, R4, UR6, RZ ;  /* 0x0000000604047c10 */ /* 0x002fca000ff1e0ff */
[----:B0-----:R-:W-:-:S05]  /*0c00*/  IMAD.X R5, RZ, RZ, UR7, P0 ;  /* 0x00000007ff057e24 */ /* 0x001fca00080e06ff */
[----:B------:R1:W-:Y:S03]  /*0c10*/  STG.E.U8 desc[UR4][R4.64], R6 ;  /* 0x0000000604007986 */ /* 0x0003e6000c101104 */
.L_x_1449:
        /* <DEDUP_REMOVED lines=8> */
.L_x_1450:
[----:B------:R-:W-:-:S13]  /*0ca0*/  ISETP.GE.U32.AND P0, PT, R3, R2, PT ;  /* 0x000000020300720c */ /* 0x000fda0003f06070 */
[----:B------:R-:W-:Y:S05]  /*0cb0*/  @P0 BREAK.RELIABLE B1 ;  /* 0x0000000000010942 */ /* 0x000fea0003800100 */
[----:B------:R-:W-:Y:S05]  /*0cc0*/  @P0 BRA `(.L_x_1452) ;  /* 0x0000000000380947 */ /* 0x000fea0003800000 */
[----:B------:R-:W2:Y:S01]  /*0cd0*/  LDCU.64 UR6, c[0x0][0x388] ;  /* 0x00007100ff0677ac */ /* 0x000ea20008000a00 */
[----:B-1----:R-:W-:Y:S02]  /*0ce0*/  IMAD.IADD R4, R0, 0x1, R3 ;  /* 0x0000000100047824 */ /* 0x002fe400078e0203 */
[----:B------:R-:W-:-:S03]  /*0cf0*/  VIADD R3, R3, 0x80 ;  /* 0x0000008003037836 */ /* 0x000fc60000000000 */
[----:B--2---:R-:W-:-:S05]  /*0d00*/  IADD3 R4, P0, PT, R4, UR6, RZ ;  /* 0x0000000604047c10 */ /* 0x004fca000ff1e0ff */
[----:B0-----:R-:W-:-:S05]  /*0d10*/  IMAD.X R5, RZ, RZ, UR7, P0 ;  /* 0x00000007ff057e24 */ /* 0x001fca00080e06ff */
[----:B------:R2:W-:Y:S03]  /*0d20*/  STG.E.U8 desc[UR4][R4.64], R8 ;  /* 0x0000000804007986 */ /* 0x0005e6000c101104 */
.L_x_1451:
[----:B------:R-:W-:Y:S05]  /*0d30*/  BSYNC.RELIABLE B1 ;  /* 0x0000000000017941 */ /* 0x000fea0003800100 */
.L_x_1447:
[----:B------:R-:W-:-:S13]  /*0d40*/  ISETP.GE.U32.AND P0, PT, R3, R2, PT ;  /* 0x000000020300720c */ /* 0x000fda0003f06070 */
[----:B-1----:R-:W0:Y:S01]  /*0d50*/  @!P0 LDC.64 R6, c[0x0][0x388] ;  /* 0x0000e200ff068b82 */ /* 0x002e220000000a00 */
[----:B--2---:R-:W-:Y:S02]  /*0d60*/  @!P0 IMAD.IADD R5, R0, 0x1, R3 ;  /* 0x0000000100058824 */ /* 0x004fe400078e0203 */
[----:B------:R-:W-:-:S03]  /*0d70*/  @!P0 VIADD R3, R3, 0x80 ;  /* 0x0000008003038836 */ /* 0x000fc60000000000 */
[----:B0-----:R-:W-:-:S05]  /*0d80*/  @!P0 IADD3 R4, P1, PT, R5, R6, RZ ;  /* 0x0000000605048210 */ /* 0x001fca0007f3e0ff */
[----:B------:R-:W-:-:S05]  /*0d90*/  @!P0 IMAD.X R5, RZ, RZ, R7, P1 ;  /* 0x000000ffff058224 */ /* 0x000fca00008e0607 */
[----:B------:R2:W-:Y:S03]  /*0da0*/  @!P0 STG.E.U8 desc[UR4][R4.64], R9 ;  /* 0x0000000904008986 */ /* 0x0005e6000c101104 */
.L_x_1452:
[----:B------:R-:W-:Y:S05]  /*0db0*/  BSYNC.RECONVERGENT B0 ;  /* 0x0000000000007941 */ /* 0x000fea0003800200 */
.L_x_1446:
        /* <DEDUP_REMOVED lines=9> */
.L_x_1445:
[----:B------:R-:W0:Y:S01]  /*0e50*/  S2R R2, SR_TID.X ;  /* 0x0000000000027919 */ /* 0x000e220000002100 */
[----:B------:R-:W1:Y:S01]  /*0e60*/  LDC.64 R4, c[0x0][0x390] ;  /* 0x0000e400ff047b82 */ /* 0x000e620000000a00 */
[----:B------:R-:W2:Y:S07]  /*0e70*/  LDCU.64 UR6, c[0x0][0x388] ;  /* 0x00007100ff0677ac */ /* 0x000eae0008000a00 */
[----:B------:R-:W3:Y:S01]  /*0e80*/  LDC.64 R6, c[0x0][0x398] ;  /* 0x0000e600ff067b82 */ /* 0x000ee20000000a00 */
[----:B-1----:R-:W-:-:S04]  /*0e90*/  IMAD.WIDE.U32 R4, R0, 0x2, R4 ;  /* 0x0000000200047825 */ /* 0x002fc800078e0004 */
[----:B0-----:R-:W-:-:S04]  /*0ea0*/  IMAD.WIDE.U32 R4, R2, 0x4, R4 ;  /* 0x0000000402047825 */ /* 0x001fc800078e0004 */
[----:B---3--:R-:W-:Y:S01]  /*0eb0*/  IMAD.WIDE.U32 R6, R0, 0x2, R6 ;  /* 0x0000000200067825 */ /* 0x008fe200078e0006 */
[----:B------:R-:W3:Y:S04]  /*0ec0*/  LDG.E R3, desc[UR4][R4.64] ;  /* 0x0000000404037981 */ /* 0x000ee8000c1e1900 */
[----:B------:R-:W4:Y:S01]  /*0ed0*/  LDG.E R9, desc[UR4][R4.64+0x200] ;  /* 0x0002000404097981 */ /* 0x000f22000c1e1900 */
[----:B------:R-:W-:-:S03]  /*0ee0*/  IMAD.WIDE.U32 R6, R2, 0x4, R6 ;  /* 0x0000000402067825 */ /* 0x000fc600078e0006 */
[----:B------:R-:W5:Y:S04]  /*0ef0*/  LDG.E R10, desc[UR4][R4.64+0x400] ;  /* 0x00040004040a7981 */ /* 0x000f68000c1e1900 */
[----:B------:R-:W2:Y:S04]  /*0f00*/  LDG.E R12, desc[UR4][R6.64] ;  /* 0x00000004060c7981 */ /* 0x000ea8000c1e1900 */
[----:B------:R-:W5:Y:S04]  /*0f10*/  LDG.E R13, desc[UR4][R6.64+0x200] ;  /* 0x00020004060d7981 */ /* 0x000f68000c1e1900 */
[----:B------:R5:W5:Y:S04]  /*0f20*/  LDG.E R11, desc[UR4][R4.64+0x600] ;  /* 0x00060004040b7981 */ /* 0x000b68000c1e1900 */
[----:B------:R-:W5:Y:S04]  /*0f30*/  LDG.E R14, desc[UR4][R6.64+0x400] ;  /* 0x00040004060e7981 */ /* 0x000f68000c1e1900 */
[----:B------:R0:W5:Y:S01]  /*0f40*/  LDG.E R15, desc[UR4][R6.64+0x600] ;  /* 0x00060004060f7981 */ /* 0x000162000c1e1900 */
[C---:B---3--:R-:W-:Y:S01]  /*0f50*/  PRMT R8, R3.reuse, 0x7632, R8 ;  /* 0x0000763203087816 */ /* 0x048fe20000000008 */
[----:B------:R-:W-:-:S04]  /*0f60*/  IMAD.U32 R16, R3, 0x10000, RZ ;  /* 0x0001000003107824 */ /* 0x000fc800078e00ff */
[----:B------:R-:W-:Y:S01]  /*0f70*/  IMAD.U32 R8, R8, 0x10000, RZ ;  /* 0x0001000008087824 */ /* 0x000fe200078e00ff */
[----:B--2---:R-:W-:-:S04]  /*0f80*/  PRMT R3, R12, 0x7632, R3 ;  /* 0x000076320c037816 */ /* 0x004fc80000000003 */
[----:B------:R-:W-:Y:S01]  /*0f90*/  FSETP.NEU.FTZ.AND P2, PT, R8, RZ, PT ;  /* 0x000000ff0800720b */ /* 0x000fe20003f5d000 */
[----:B------:R-:W-:Y:S01]  /*0fa0*/  IMAD.U32 R8, R3, 0x10000, RZ ;  /* 0x0001000003087824 */ /* 0x000fe200078e00ff */
[----:B----4-:R-:W-:Y:S01]  /*0fb0*/  PRMT R3, R9, 0x7632, R3 ;  /* 0x0000763209037816 */ /* 0x010fe20000000003 */
[----:B------:R-:W-:-:S04]  /*0fc0*/  IMAD.U32 R12, R12, 0x10000, RZ ;  /* 0x000100000c0c7824 */ /* 0x000fc800078e00ff */
[----:B------:R-:W-:Y:S02]  /*0fd0*/  IMAD.U32 R3, R3, 0x10000, RZ ;  /* 0x0001000003037824 */ /* 0x000fe400078e00ff */
[C---:B-----5:R-:W-:Y:S01]  /*0fe0*/  IMAD.U32 R4, R13.reuse, 0x10000, RZ ;  /* 0x000100000d047824 */ /* 0x060fe200078e00ff */
[----:B------:R-:W-:Y:S02]  /*0ff0*/  PRMT R13, R13, 0x7632, R13 ;  /* 0x000076320d0d7816 */ /* 0x000fe4000000000d */
[----:B------:R-:W-:Y:S02]  /*1000*/  FSETP.NEU.FTZ.AND P1, PT, R3, RZ, PT ;  /* 0x000000ff0300720b */ /* 0x000fe40003f3d000 */
[----:B------:R-:W-:Y:S02]  /*1010*/  PRMT R3, R10, 0x7632, R3 ;  /* 0x000076320a037816 */ /* 0x000fe40000000003 */
[----:B------:R-:W-:Y:S02]  /*1020*/  FSETP.NEU.FTZ.AND P3, PT, R16, RZ, PT ;  /* 0x000000ff1000720b */ /* 0x000fe40003f7d000 */
[----:B------:R-:W-:Y:S01]  /*1030*/  FSETP.NEU.FTZ.AND P6, PT, R12, RZ, PT ;  /* 0x000000ff0c00720b */ /* 0x000fe20003fdd000 */
[----:B------:R-:W-:-:S02]  /*1040*/  IMAD.U32 R9, R9, 0x10000, RZ ;  /* 0x0001000009097824 */ /* 0x000fc400078e00ff */
[----:B------:R-:W-:Y:S01]  /*1050*/  IMAD.U32 R13, R13, 0x10000, RZ ;  /* 0x000100000d0d7824 */ /* 0x000fe200078e00ff */
[----:B------:R-:W-:Y:S01]  /*1060*/  PLOP3.LUT P3, PT, P3, P6, PT, 0x28, 0x82 ;  /* 0x000000000082781c */ /* 0x000fe20001f6c570 */
[----:B------:R-:W-:Y:S01]  /*1070*/  IMAD.U32 R3, R3, 0x10000, RZ ;  /* 0x0001000003037824 */ /* 0x000fe200078e00ff */
[----:B------:R-:W-:Y:S01]  /*1080*/  FSETP.NEU.FTZ.AND P0, PT, R4, RZ, PT ;  /* 0x000000ff0400720b */ /* 0x000fe20003f1d000 */
[----:B------:R-:W-:Y:S01]  /*1090*/  IMAD.U32 R4, R11, 0x10000, RZ ;  /* 0x000100000b047824 */ /* 0x000fe200078e00ff */
[----:B------:R-:W-:Y:S02]  /*10a0*/  FSETP.NEU.FTZ.AND P5, PT, R9, RZ, PT ;  /* 0x000000ff0900720b */ /* 0x000fe40003fbd000 */
[----:B0-----:R-:W-:Y:S02]  /*10b0*/  SEL R6, RZ, 0x1, !P3 ;  /* 0x00000001ff067807 */ /* 0x001fe40005800000 */
[----:B------:R-:W-:Y:S02]  /*10c0*/  FSETP.NEU.FTZ.AND P6, PT, R13, RZ, PT ;  /* 0x000000ff0d00720b */ /* 0x000fe40003fdd000 */
[----:B------:R-:W-:-:S02]  /*10d0*/  FSETP.NEU.FTZ.AND P3, PT, R3, RZ, PT ;  /* 0x000000ff0300720b */ /* 0x000fc40003f7d000 */
[----:B------:R-:W-:Y:S02]  /*10e0*/  PRMT R3, R14, 0x7632, R3 ;  /* 0x000076320e037816 */ /* 0x000fe40000000003 */
[----:B------:R-:W-:Y:S02]  /*10f0*/  PLOP3.LUT P5, PT, P5, P0, PT, 0x28, 0x82 ;  /* 0x000000000082781c */ /* 0x000fe40002fa0570 */
[----:B------:R-:W-:Y:S02]  /*1100*/  FSETP.NEU.FTZ.AND P0, PT, R4, RZ, PT ;  /* 0x000000ff0400720b */ /* 0x000fe40003f1d000 */
[----:B------:R-:W-:Y:S01]  /*1110*/  PLOP3.LUT P1, PT, P1, P6, PT, 0x28, 0x82 ;  /* 0x000000000082781c */ /* 0x000fe20000f2c570 */
[----:B------:R-:W-:Y:S01]  /*1120*/  IMAD.U32 R3, R3, 0x10000, RZ ;  /* 0x0001000003037824 */ /* 0x000fe200078e00ff */
[----:B------:R-:W-:Y:S01]  /*1130*/  IADD3 R4, P6, PT, R0, UR6, RZ ;  /* 0x0000000600047c10 */ /* 0x000fe2000ffde0ff */
[----:B------:R-:W-:Y:S01]  /*1140*/  IMAD.U32 R10, R10, 0x10000, RZ ;  /* 0x000100000a0a7824 */ /* 0x000fe200078e00ff */
[----:B------:R-:W-:Y:S01]  /*1150*/  FSETP.NEU.FTZ.AND P4, PT, R8, RZ, PT ;  /* 0x000000ff0800720b */ /* 0x000fe20003f9d000 */
[----:B------:R-:W-:-:S02]  /*1160*/  IMAD.U32 R14, R14, 0x10000, RZ ;  /* 0x000100000e0e7824 */ /* 0x000fc400078e00ff */
[----:B------:R-:W-:Y:S01]  /*1170*/  IMAD.X R5, RZ, RZ, UR7, P6 ;  /* 0x00000007ff057e24 */ /* 0x000fe2000b0e06ff */
[----:B------:R-:W-:Y:S01]  /*1180*/  FSETP.NEU.FTZ.AND P6, PT, R3, RZ, PT ;  /* 0x000000ff0300720b */ /* 0x000fe20003fdd000 */
[----:B------:R-:W-:Y:S01]  /*1190*/  IMAD.U32 R3, R15, 0x10000, RZ ;  /* 0x000100000f037824 */ /* 0x000fe200078e00ff */
[----:B------:R-:W-:Y:S02]  /*11a0*/  PLOP3.LUT P2, PT, P2, P4, PT, 0x28, 0x82 ;  /* 0x000000000082781c */ /* 0x000fe40001748570 */
[----:B------:R-:W-:Y:S02]  /*11b0*/  SEL R0, RZ, 0x1, !P5 ;  /* 0x00000001ff007807 */ /* 0x000fe40006800000 */
[----:B------:R-:W-:Y:S02]  /*11c0*/  PRMT R11, R11, 0x7632, R11 ;  /* 0x000076320b0b7816 */ /* 0x000fe4000000000b */
[----:B------:R-:W-:Y:S02]  /*11d0*/  PRMT R15, R15, 0x7632, R15 ;  /* 0x000076320f0f7816 */ /* 0x000fe4000000000f */
[----:B------:R-:W-:-:S02]  /*11e0*/  FSETP.NEU.FTZ.AND P4, PT, R10, RZ, PT ;  /* 0x000000ff0a00720b */ /* 0x000fc40003f9d000 */
[----:B------:R-:W-:Y:S01]  /*11f0*/  FSETP.NEU.FTZ.AND P5, PT, R14, RZ, PT ;  /* 0x000000ff0e00720b */ /* 0x000fe20003fbd000 */
[----:B------:R-:W-:Y:S02]  /*1200*/  IMAD.U32 R11, R11, 0x10000, RZ ;  /* 0x000100000b0b7824 */ /* 0x000fe400078e00ff */
[----:B------:R-:W-:Y:S01]  /*1210*/  IMAD.U32 R15, R15, 0x10000, RZ ;  /* 0x000100000f0f7824 */ /* 0x000fe200078e00ff */
[----:B------:R-:W-:Y:S02]  /*1220*/  PLOP3.LUT P5, PT, P4, P5, PT, 0x28, 0x82 ;  /* 0x000000000082781c */ /* 0x000fe400027aa570 */
[----:B------:R-:W-:Y:S02]  /*1230*/  PLOP3.LUT P3, PT, P3, P6, PT, 0x28, 0x82 ;  /* 0x000000000082781c */ /* 0x000fe40001f6c570 */
[----:B------:R-:W-:Y:S02]  /*1240*/  SEL R8, RZ, 0x1, !P5 ;  /* 0x00000001ff087807 */ /* 0x000fe40006800000 */
[----:B------:R-:W-:-:S02]  /*1250*/  FSETP.NEU.FTZ.AND P4, PT, R3, RZ, PT ;  /* 0x000000ff0300720b */ /* 0x000fc40003f9d000 */
[----:B------:R-:W-:Y:S02]  /*1260*/  FSETP.NEU.FTZ.AND P6, PT, R11, RZ, PT ;  /* 0x000000ff0b00720b */ /* 0x000fe40003fdd000 */
[----:B------:R-:W-:Y:S02]  /*1270*/  FSETP.NEU.FTZ.AND P5, PT, R15, RZ, PT ;  /* 0x000000ff0f00720b */ /* 0x000fe40003fbd000 */
[----:B------:R-:W-:Y:S02]  /*1280*/  PLOP3.LUT P0, PT, P0, P4, PT, 0x28, 0x82 ;  /* 0x000000000082781c */ /* 0x000fe40000708570 */
[----:B------:R-:W-:Y:S01]  /*1290*/  PLOP3.LUT P5, PT, P6, P5, PT, 0x28, 0x82 ;  /* 0x000000000082781c */ /* 0x000fe200037aa570 */
[----:B------:R-:W-:Y:S01]  /*12a0*/  IMAD.WIDE.U32 R2, R2, 0x2, R4 ;  /* 0x0000000202027825 */ /* 0x000fe200078e0004 */
        /* <DEDUP_REMOVED lines=8> */
[----:B------:R-:W-:Y:S01]  /*1330*/  PRMT R11, R11, 0x7604, R4 ;  /* 0x000076040b0b7816 */ /* 0x000fe20000000004 */
[----:B------:R-:W-:Y:S04]  /*1340*/  STG.E.U16 desc[UR4][R2.64], R5 ;  /* 0x0000000502007986 */ /* 0x000fe8000c101504 */
[----:B------:R-:W-:Y:S04]  /*1350*/  STG.E.U16 desc[UR4][R2.64+0x100], R7 ;  /* 0x0001000702007986 */ /* 0x000fe8000c101504 */
[----:B------:R-:W-:Y:S04]  /*1360*/  STG.E.U16 desc[UR4][R2.64+0x200], R9 ;  /* 0x0002000902007986 */ /* 0x000fe8000c101504 */
[----:B------:R-:W-:Y:S01]  /*1370*/  STG.E.U16 desc[UR4][R2.64+0x300], R11 ;  /* 0x0003000b02007986 */ /* 0x000fe2000c101504 */
[----:B------:R-:W-:Y:S05]  /*1380*/  EXIT ;  /* 0x000000000000794d */ /* 0x000fea0003800000 */
.L_x_1453:
        /* <DEDUP_REMOVED lines=15> */
.L_x_43375:


//--------------------- .text._ZN2at6native29vectorized_elementwise_kernelILi4ENS0_13BinaryFunctorIN3c108BFloat16ES4_bZZZNS0_23logical_xor_kernel_cudaERNS_14TensorIteratorEENKUlvE0_clEvENKUlvE8_clEvEUlS4_S4_E_EESt5arrayIPcLm3EEEEviT0_T1_ --------------------------
	.section	.text._ZN2at6native29vectorized_elementwise_kernelILi4ENS0_13BinaryFunctorIN3c108BFloat16ES4_bZZZNS0_23logical_xor_kernel_cudaERNS_14TensorIteratorEENKUlvE0_clEvENKUlvE8_clEvEUlS4_S4_E_EESt5arrayIPcLm3EEEEviT0_T1_,"ax",@progbits
	.align	128
        .global         _ZN2at6native29vectorized_elementwise_kernelILi4ENS0_13BinaryFunctorIN3c108BFloat16ES4_bZZZNS0_23logical_xor_kernel_cudaERNS_14TensorIteratorEENKUlvE0_clEvENKUlvE8_clEvEUlS4_S4_E_EESt5arrayIPcLm3EEEEviT0_T1_
        .type           _ZN2at6native29vectorized_elementwise_kernelILi4ENS0_13BinaryFunctorIN3c108BFloat16ES4_bZZZNS0_23logical_xor_kernel_cudaERNS_14TensorIteratorEENKUlvE0_clEvENKUlvE8_clEvEUlS4_S4_E_EESt5arrayIPcLm3EEEEviT0_T1_,@function
        .size           _ZN2at6native29vectorized_elementwise_kernelILi4ENS0_13BinaryFunctorIN3c108BFloat16ES4_bZZZNS0_23logical_xor_kernel_cudaERNS_14TensorIteratorEENKUlvE0_clEvENKUlvE8_clEvEUlS4_S4_E_EESt5arrayIPcLm3EEEEviT0_T1_,(.L_x_43376 - _ZN2at6native29vectorized_elementwise_kernelILi4ENS0_13BinaryFunctorIN3c108BFloat16ES4_bZZZNS0_23logical_xor_kernel_cudaERNS_14TensorIteratorEENKUlvE0_clEvENKUlvE8_clEvEUlS4_S4_E_EESt5arrayIPcLm3EEEEviT0_T1_)
        .other          _ZN2at6native29vectorized_elementwise_kernelILi4ENS0_13BinaryFunctorIN3c108BFloat16ES4_bZZZNS0_23logical_xor_kernel_cudaERNS_14TensorIteratorEENKUlvE0_clEvENKUlvE8_clEvEUlS4_S4_E_EESt5arrayIPcLm3EEEEviT0_T1_,@"STO_CUDA_ENTRY STV_DEFAULT"
_ZN2at6native29vectorized_elementwise_kernelILi4ENS0_13BinaryFunctorIN3c108BFloat16ES4_bZZZNS0_23logical_xor_kernel_cudaERNS_14TensorIteratorEENKUlvE0_clEvENKUlvE8_clEvEUlS4_S4_E_EESt5arrayIPcLm3EEEEviT0_T1_:
.text._ZN2at6native29vectorized_elementwise_kernelILi4ENS0_13BinaryFunctorIN3c108BFloat16ES4_bZZZNS0_23logical_xor_kernel_cudaERNS_14TensorIteratorEENKUlvE0_clEvENKUlvE8_clEvEUlS4_S4_E_EESt5arrayIPcLm3EEEEviT0_T1_:
        /* <DEDUP_REMOVED lines=186> */
.L_x_1457:
        /* <DEDUP_REMOVED lines=8> */
.L_x_1458:
        /* <DEDUP_REMOVED lines=8> */
.L_x_1459:
        /* <DEDUP_REMOVED lines=9> */
.L_x_1460:
[----:B------:R-:W-:Y:S05]  /*0d30*/  BSYNC.RELIABLE B1 ;  /* 0x0000000000017941 */ /* 0x000fea0003800100 */
.L_x_1456:
[----:B------:R-:W-:-:S13]  /*0d40*/  ISETP.GE.U32.AND P0, PT, R3, R2, PT ;  /* 0x000000020300720c */ /* 0x000fda0003f06070 */
[----:B-1----:R-:W0:Y:S01]  /*0d50*/  @!P0 LDC.64 R6, c[0x0][0x388] ;  /* 0x0000e200ff068b82 */ /* 0x002e220000000a00 */
[----:B--2---:R-:W-:Y:S02]  /*0d60*/  @!P0 IMAD.IADD R5, R0, 0x1, R3 ;  /* 0x0000000100058824 */ /* 0x004fe400078e0203 */
[----:B------:R-:W-:-:S03]  /*0d70*/  @!P0 VIADD R3, R3, 0x80 ;  /* 0x0000008003038836 */ /* 0x000fc60000000000 */
[----:B0-----:R-:W-:-:S05]  /*0d80*/  @!P0 IADD3 R4, P1, PT, R5, R6, RZ ;  /* 0x0000000605048210 */ /* 0x001fca0007f3e0ff */
[----:B------:R-:W-:-:S05]  /*0d90*/  @!P0 IMAD.X R5, RZ, RZ, R7, P1 ;  /* 0x000000ffff058224 */ /* 0x000fca00008e0607 */
[----:B------:R2:W-:Y:S03]  /*0da0*/  @!P0 STG.E.U8 desc[UR4][R4.64], R9 ;  /* 0x0000000904008986 */ /* 0x0005e6000c101104 */
.L_x_1461:
[----:B------:R-:W-:Y:S05]  /*0db0*/  BSYNC.RECONVERGENT B0 ;  /* 0x0000000000007941 */ /* 0x000fea0003800200 */
.L_x_1455:
        /* <DEDUP_REMOVED lines=9> */
.L_x_1454:
[----:B------:R-:W0:Y:S01]  /*0e50*/  S2R R4, SR_TID.X ;  /* 0x0000000000047919 */ /* 0x000e220000002100 */
[----:B------:R-:W1:Y:S01]  /*0e60*/  LDC.64 R2, c[0x0][0x390] ;  /* 0x0000e400ff027b82 */ /* 0x000e620000000a00 */
[----:B------:R-:W2:Y:S07]  /*0e70*/  LDCU.64 UR6, c[0x0][0x388] ;  /* 0x00007100ff0677ac */ /* 0x000eae0008000a00 */
[----:B------:R-:W3:Y:S01]  /*0e80*/  LDC.64 R6, c[0x0][0x398] ;  /* 0x0000e600ff067b82 */ /* 0x000ee20000000a00 */
[----:B-1----:R-:W-:-:S04]  /*0e90*/  IMAD.WIDE.U32 R2, R0, 0x2, R2 ;  /* 0x0000000200027825 */ /* 0x002fc800078e0002 */
[----:B0-----:R-:W-:-:S04]  /*0ea0*/  IMAD.WIDE.U32 R10, R4, 0x8, R2 ;  /* 0x00000008040a7825 */ /* 0x001fc800078e0002 */
[----:B---3--:R-:W-:Y:S01]  /*0eb0*/  IMAD.WIDE.U32 R2, R0, 0x2, R6 ;  /* 0x0000000200027825 */ /* 0x008fe200078e0006 */
[----:B------:R-:W3:Y:S04]  /*0ec0*/  LDG.E.64 R16, desc[UR4][R10.64] ;  /* 0x000000040a107981 */ /* 0x000ee8000c1e1b00 */
[----:B------:R-:W4:Y:S01]  /*0ed0*/  LDG.E.64 R6, desc[UR4][R10.64+0x400] ;  /* 0x000400040a067981 */ /* 0x000f22000c1e1b00 */
[----:B------:R-:W-:-:S05]  /*0ee0*/  IMAD.WIDE.U32 R12, R4, 0x8, R2 ;  /* 0x00000008040c7825 */ /* 0x000fca00078e0002 */
[----:B------:R-:W5:Y:S04]  /*0ef0*/  LDG.E.64 R8, desc[UR4][R12.64] ;  /* 0x000000040c087981 */ /* 0x000f68000c1e1b00 */
[----:B------:R-:W2:Y:S01]  /*0f00*/  LDG.E.64 R2, desc[UR4][R12.64+0x400] ;  /* 0x000400040c027981 */ /* 0x000ea2000c1e1b00 */
[----:B---3--:R-:W-:-:S05]  /*0f10*/  PRMT R5, R16, 0x7632, R5 ;  /* 0x0000763210057816 */ /* 0x008fca0000000005 */
[----:B------:R-:W-:-:S05]  /*0f20*/  IMAD.U32 R5, R5, 0x10000, RZ ;  /* 0x0001000005057824 */ /* 0x000fca00078e00ff */
[----:B------:R-:W-:Y:S02]  /*0f30*/  FSETP.NEU.FTZ.AND P2, PT, R5, RZ, PT ;  /* 0x000000ff0500720b */ /* 0x000fe40003f5d000 */
[----:B-----5:R-:W-:Y:S01]  /*0f40*/  PRMT R5, R8, 0x7632, R5 ;  /* 0x0000763208057816 */ /* 0x020fe20000000005 */
[----:B------:R-:W-:Y:S02]  /*0f50*/  IMAD.U32 R14, R16, 0x10000, RZ ;  /* 0x00010000100e7824 */ /* 0x000fe400078e00ff */
[----:B------:R-:W-:Y:S02]  /*0f60*/  IMAD.U32 R8, R8, 0x10000, RZ ;  /* 0x0001000008087824 */ /* 0x000fe400078e00ff */
[----:B------:R-:W-:Y:S01]  /*0f70*/  IMAD.U32 R5, R5, 0x10000, RZ ;  /* 0x0001000005057824 */ /* 0x000fe200078e00ff */
[----:B------:R-:W-:Y:S02]  /*0f80*/  FSETP.NEU.FTZ.AND P4, PT, R14, RZ, PT ;  /* 0x000000ff0e00720b */ /* 0x000fe40003f9d000 */
[----:B------:R-:W-:Y:S01]  /*0f90*/  FSETP.NEU.FTZ.AND P1, PT, R8, RZ, PT ;  /* 0x000000ff0800720b */ /* 0x000fe20003f3d000 */
[----:B----4-:R-:W-:Y:S01]  /*0fa0*/  IMAD.U32 R8, R7, 0x10000, RZ ;  /* 0x0001000007087824 */ /* 0x010fe200078e00ff */
[----:B------:R-:W-:Y:S01]  /*0fb0*/  FSETP.NEU.FTZ.AND P6, PT, R5, RZ, PT ;  /* 0x000000ff0500720b */ /* 0x000fe20003fdd000 */
[----:B------:R-:W-:Y:S01]  /*0fc0*/  IMAD.U32 R15, R17, 0x10000, RZ ;  /* 0x00010000110f7824 */ /* 0x000fe200078e00ff */
[C---:B------:R-:W-:Y:S01]  /*0fd0*/  PRMT R5, R9.reuse, 0x7632, R5 ;  /* 0x0000763209057816 */ /* 0x040fe20000000005 */
[----:B------:R-:W-:Y:S01]  /*0fe0*/  IMAD.U32 R9, R9, 0x10000, RZ ;  /* 0x0001000009097824 */ /* 0x000fe200078e00ff */
[----:B------:R-:W-:-:S02]  /*0ff0*/  PLOP3.LUT P4, PT, P4, P1, PT, 0x28, 0x82 ;  /* 0x000000000082781c */ /* 0x000fc40002782570 */
[----:B------:R-:W-:Y:S02]  /*1000*/  PRMT R14, R17, 0x7632, R14 ;  /* 0x00007632110e7816 */ /* 0x000fe4000000000e */
[----:B------:R-:W-:Y:S02]  /*1010*/  FSETP.NEU.FTZ.AND P1, PT, R8, RZ, PT ;  /* 0x000000ff0800720b */ /* 0x000fe40003f3d000 */
[----:B------:R-:W-:Y:S02]  /*1020*/  PLOP3.LUT P2, PT, P2, P6, PT, 0x28, 0x82 ;  /* 0x000000000082781c */ /* 0x000fe4000174c570 */
[----:B--2---:R-:W-:Y:S02]  /*1030*/  IADD3 R8, P6, PT, R0, UR6, RZ ;  /* 0x0000000600087c10 */ /* 0x004fe4000ffde0ff */
[----:B------:R-:W-:Y:S02]  /*1040*/  SEL R11, RZ, 0x1, !P4 ;  /* 0x00000001ff0b7807 */ /* 0x000fe40006000000 */
[----:B------:R-:W-:Y:S01]  /*1050*/  PRMT R0, R2, 0x7632, R0 ;  /* 0x0000763202007816 */ /* 0x000fe20000000000 */
[----:B------:R-:W-:Y:S01]  /*1060*/  IMAD.U32 R14, R14, 0x10000, RZ ;  /* 0x000100000e0e7824 */ /* 0x000fe200078e00ff */
[----:B------:R-:W-:Y:S01]  /*1070*/  FSETP.NEU.FTZ.AND P3, PT, R15, RZ, PT ;  /* 0x000000ff0f00720b */ /* 0x000fe20003f7d000 */
[----:B------:R-:W-:Y:S01]  /*1080*/  IMAD.U32 R5, R5, 0x10000, RZ ;  /* 0x0001000005057824 */ /* 0x000fe200078e00ff */
[----:B------:R-:W-:Y:S01]  /*1090*/  FSETP.NEU.FTZ.AND P4, PT, R9, RZ, PT ;  /* 0x000000ff0900720b */ /* 0x000fe20003f9d000 */
[----:B------:R-:W-:Y:S01]  /*10a0*/  IMAD.U32 R0, R0, 0x10000, RZ ;  /* 0x0001000000007824 */ /* 0x000fe200078e00ff */
[----:B------:R-:W-:Y:S01]  /*10b0*/  FSETP.NEU.FTZ.AND P5, PT, R14, RZ, PT ;  /* 0x000000ff0e00720b */ /* 0x000fe20003fbd000 */
[C---:B------:R-:W-:Y:S01]  /*10c0*/  IMAD.U32 R10, R6.reuse, 0x10000, RZ ;  /* 0x00010000060a7824 */ /* 0x040fe200078e00ff */
[----:B------:R-:W-:Y:S01]  /*10d0*/  PLOP3.LUT P3, PT, P3, P4, PT, 0x28, 0x82 ;  /* 0x000000000082781c */ /* 0x000fe20001f68570 */
[----:B------:R-:W-:Y:S01]  /*10e0*/  IMAD.X R9, RZ, RZ, UR7, P6 ;  /* 0x00000007ff097e24 */ /* 0x000fe2000b0e06ff */
[----:B------:R-:W-:Y:S01]  /*10f0*/  PRMT R6, R6, 0x7632, R6 ;  /* 0x0000763206067816 */ /* 0x000fe20000000006 */
[----:B------:R-:W-:Y:S01]  /*1100*/  IMAD.U32 R2, R2, 0x10000, RZ ;  /* 0x0001000002027824 */ /* 0x000fe200078e00ff */
[----:B------:R-:W-:-:S02]  /*1110*/  FSETP.NEU.FTZ.AND P6, PT, R5, RZ, PT ;  /* 0x000000ff0500720b */ /* 0x000fc40003fdd000 */
[----:B------:R-:W-:Y:S02]  /*1120*/  SEL R5, RZ, 0x1, !P3 ;  /* 0x00000001ff057807 */ /* 0x000fe40005800000 */
[----:B------:R-:W-:Y:S01]  /*1130*/  FSETP.NEU.FTZ.AND P3, PT, R0, RZ, PT ;  /* 0x000000ff0000720b */ /* 0x000fe20003f7d000 */
[----:B------:R-:W-:Y:S01]  /*1140*/  IMAD.U32 R0, R3, 0x10000, RZ ;  /* 0x0001000003007824 */ /* 0x000fe200078e00ff */
[----:B------:R-:W-:Y:S01]  /*1150*/  PLOP3.LUT P5, PT, P5, P6, PT, 0x28, 0x82 ;  /* 0x000000000082781c */ /* 0x000fe20002fac570 */
[----:B------:R-:W-:Y:S01]  /*1160*/  IMAD.U32 R6, R6, 0x10000, RZ ;  /* 0x0001000006067824 */ /* 0x000fe200078e00ff */
[----:B------:R-:W-:Y:S02]  /*1170*/  FSETP.NEU.FTZ.AND P0, PT, R10, RZ, PT ;  /* 0x000000ff0a00720b */ /* 0x000fe40003f1d000 */
[----:B------:R-:W-:Y:S02]  /*1180*/  FSETP.NEU.FTZ.AND P6, PT, R2, RZ, PT ;  /* 0x000000ff0200720b */ /* 0x000fe40003fdd000 */
[----:B------:R-:W-:-:S02]  /*1190*/  PRMT R7, R7, 0x7632, R7 ;  /* 0x0000763207077816 */ /* 0x000fc40000000007 */
[----:B------:R-:W-:Y:S02]  /*11a0*/  PRMT R3, R3, 0x7632, R3 ;  /* 0x0000763203037816 */ /* 0x000fe40000000003 */
[----:B------:R-:W-:Y:S01]  /*11b0*/  PLOP3.LUT P0, PT, P0, P6, PT, 0x28, 0x82 ;  /* 0x000000000082781c */ /* 0x000fe2000070c570 */
[----:B------:R-:W-:Y:S01]  /*11c0*/  IMAD.U32 R7, R7, 0x10000, RZ ;  /* 0x0001000007077824 */ /* 0x000fe200078e00ff */
[----:B------:R-:W-:Y:S01]  /*11d0*/  FSETP.NEU.FTZ.AND P4, PT, R6, RZ, PT ;  /* 0x000000ff0600720b */ /* 0x000fe20003f9d000 */
[----:B------:R-:W-:Y:S01]  /*11e0*/  IMAD.U32 R3, R3, 0x10000, RZ ;  /* 0x0001000003037824 */ /* 0x000fe200078e00ff */
[----:B------:R-:W-:Y:S02]  /*11f0*/  FSETP.NEU.FTZ.AND P6, PT, R0, RZ, PT ;  /* 0x000000ff0000720b */ /* 0x000fe40003fdd000 */
[----:B------:R-:W-:Y:S02]  /*1200*/  PLOP3.LUT P3, PT, P4, P3, PT, 0x28, 0x82 ;  /* 0x000000000082781c */ /* 0x000fe40002766570 */
[----:B------:R-:W-:-:S02]  /*1210*/  PLOP3.LUT P1, PT, P1, P6, PT, 0x28, 0x82 ;  /* 0x000000000082781c */ /* 0x000fc40000f2c570 */
[----:B------:R-:W-:Y:S02]  /*1220*/  FSETP.NEU.FTZ.AND P4, PT, R7, RZ, PT ;  /* 0x000000ff0700720b */ /* 0x000fe40003f9d000 */
[----:B------:R-:W-:-:S04]  /*1230*/  FSETP.NEU.FTZ.AND P6, PT, R3, RZ, PT ;  /* 0x000000ff0300720b */ /* 0x000fc80003fdd000 */
[----:B------:R-:W-:Y:S02]  /*1240*/  PLOP3.LUT P4, PT, P4, P6, PT, 0x28, 0x82 ;  /* 0x000000000082781c */ /* 0x000fe4000278c570 */
[----:B------:R-:W-:Y:S02]  /*1250*/  SEL R10, RZ, 0x1, !P0 ;  /* 0x00000001ff0a7807 */ /* 0x000fe40004000000 */
[----:B------:R-:W-:Y:S02]  /*1260*/  SEL R6, RZ, 0x1, !P1 ;  /* 0x00000001ff067807 */ /* 0x000fe40004800000 */
[----:B------:R-:W-:Y:S02]  /*1270*/  SEL R2, RZ, 0x1, !P2 ;  /* 0x00000001ff027807 */ /* 0x000fe40005000000 */
[----:B------:R-:W-:Y:S02]  /*1280*/  SEL R0, RZ, 0x1, !P5 ;  /* 0x00000001ff007807 */ /* 0x000fe40006800000 */
[----:B------:R-:W-:-:S02]  /*1290*/  SEL R7, RZ, 0x1, !P3 ;  /* 0x00000001ff077807 */ /* 0x000fc40005800000 */
[----:B------:R-:W-:Y:S02]  /*12a0*/  SEL R3, RZ, 0x1, !P4 ;  /* 0x00000001ff037807 */ /* 0x000fe40006000000 */
[----:B------:R-:W-:Y:S02]  /*12b0*/  PRMT R11, R11, 0x3340, R2 ;  /* 0x000033400b0b7816 */ /* 0x000fe40000000002 */
[----:B------:R-:W-:Y:S02]  /*12c0*/  PRMT R0, R5, 0x3340, R0 ;  /* 0x0000334005007816 */ /* 0x000fe40000000000 */
[----:B------:R-:W-:Y:S02]  /*12d0*/  PRMT R10, R10, 0x3340, R7 ;  /* 0x000033400a0a7816 */ /* 0x000fe40000000007 */
[----:B------:R-:W-:Y:S01]  /*12e0*/  PRMT R3, R6, 0x3340, R3 ;  /* 0x0000334006037816 */ /* 0x000fe20000000003 */
[----:B------:R-:W-:Y:S01]  /*12f0*/  IMAD.WIDE.U32 R8, R4, 0x4, R8 ;  /* 0x0000000404087825 */ /* 0x000fe200078e0008 */
[----:B------:R-:W-:-:S02]  /*1300*/  PRMT R11, R11, 0x5410, R0 ;  /* 0x000054100b0b7816 */ /* 0x000fc40000000000 */
[----:B------:R-:W-:-:S03]  /*1310*/  PRMT R3, R10, 0x5410, R3 ;  /* 0x000054100a037816 */ /* 0x000fc60000000003 */
[----:B------:R-:W-:Y:S04]  /*1320*/  STG.E desc[UR4][R8.64], R11 ;  /* 0x0000000b08007986 */ /* 0x000fe8000c101904 */
[----:B------:R-:W-:Y:S01]  /*1330*/  STG.E desc[UR4][R8.64+0x200], R3 ;  /* 0x0002000308007986 */ /* 0x000fe2000c101904 */
[----:B------:R-:W-:Y:S05]  /*1340*/  EXIT ;  /* 0x000000000000794d */ /* 0x000fea0003800000 */
.L_x_1462:
        /* <DEDUP_REMOVED lines=11> */
.L_x_43376:


//--------------------- .text._ZN2at6native29vectorized_elementwise_kernelILi8ENS0_13BinaryFunctorIN3c108BFloat16ES4_bZZZNS0_23logical_xor_kernel_cudaERNS_14TensorIteratorEENKUlvE0_clEvENKUlvE8_clEvEUlS4_S4_E_EESt5arrayIPcLm3EEEEviT0_T1_ --------------------------
	.section	.text._ZN2at6native29vectorized_elementwise_kernelILi8ENS0_13BinaryFunctorIN3c108BFloat16ES4_bZZZNS0_23logical_xor_kernel_cudaERNS_14TensorIteratorEENKUlvE0_clEvENKUlvE8_clEvEUlS4_S4_E_EESt5arrayIPcLm3EEEEviT0_T1_,"ax",@progbits
	.align	128
        .global         _ZN2at6native29vectorized_elementwise_kernelILi8ENS0_13BinaryFunctorIN3c108BFloat16ES4_bZZZNS0_23logical_xor_kernel_cudaERNS_14TensorIteratorEENKUlvE0_clEvENKUlvE8_clEvEUlS4_S4_E_EESt5arrayIPcLm3EEEEviT0_T1_
        .type           _ZN2at6native29vectorized_elementwise_kernelILi8ENS0_13BinaryFunctorIN3c108BFloat16ES4_bZZZNS0_23logical_xor_kernel_cudaERNS_14TensorIteratorEENKUlvE0_clEvENKUlvE8_clEvEUlS4_S4_E_EESt5arrayIPcLm3EEEEviT0_T1_,@function
        .size           _ZN2at6native29vectorized_elementwise_kernelILi8ENS0_13BinaryFunctorIN3c108BFloat16ES4_bZZZNS0_23logical_xor_kernel_cudaERNS_14TensorIteratorEENKUlvE0_clEvENKUlvE8_clEvEUlS4_S4_E_EESt5arrayIPcLm3EEEEviT0_T1_,(.L_x_43377 - _ZN2at6native29vectorized_elementwise_kernelILi8ENS0_13BinaryFunctorIN3c108BFloat16ES4_bZZZNS0_23logical_xor_kernel_cudaERNS_14TensorIteratorEENKUlvE0_clEvENKUlvE8_clEvEUlS4_S4_E_EESt5arrayIPcLm3EEEEviT0_T1_)
        .other          _ZN2at6native29vectorized_elementwise_kernelILi8ENS0_13BinaryFunctorIN3c108BFloat16ES4_bZZZNS0_23logical_xor_kernel_cudaERNS_14TensorIteratorEENKUlvE0_clEvENKUlvE8_clEvEUlS4_S4_E_EESt5arrayIPcLm3EEEEviT0_T1_,@"STO_CUDA_ENTRY STV_DEFAULT"
_ZN2at6native29vectorized_elementwise_kernelILi8ENS0_13BinaryFunctorIN3c108BFloat16ES4_bZZZNS0_23logical_xor_kernel_cudaERNS_14TensorIteratorEENKUlvE0_clEvENKUlvE8_clEvEUlS4_S4_E_EESt5arrayIPcLm3EEEEviT0_T1_:
.text._ZN2at6native29vectorized_elementwise_kernelILi8ENS0_13BinaryFunctorIN3c108BFloat16ES4_bZZZNS0_23logical_xor_kernel_cudaERNS_14TensorIteratorEENKUlvE0_clEvENKUlvE8_clEvEUlS4_S4_E_EESt5arrayIPcLm3EEEEviT0_T1_:
        /* <DEDUP_REMOVED lines=186> */
.L_x_1466:
        /* <DEDUP_REMOVED lines=8> */
.L_x_1467:
        /* <DEDUP_REMOVED lines=8> */
.L_x_1468:
        /* <DEDUP_REMOVED lines=9> */
.L_x_1469:
[----:B------:R-:W-:Y:S05]  /*0d30*/  BSYNC.RELIABLE B1 ;  /* 0x0000000000017941 */ /* 0x000fea0003800100 */
.L_x_1465:
[----:B------:R-:W-:-:S13]  /*0d40*/  ISETP.GE.U32.AND P0, PT, R3, R2, PT ;  /* 0x000000020300720c */ /* 0x000fda0003f06070 */
[----:B-1----:R-:W0:Y:S01]  /*0d50*/  @!P0 LDC.64 R6, c[0x0][0x388] ;  /* 0x0000e200ff068b82 */ /* 0x002e220000000a00 */
[----:B--2---:R-:W-:Y:S02]  /*0d60*/  @!P0 IMAD.IADD R5, R0, 0x1, R3 ;  /* 0x0000000100058824 */ /* 0x004fe400078e0203 */
[----:B------:R-:W-:-:S03]  /*0d70*/  @!P0 VIADD R3, R3, 0x80 ;  /* 0x0000008003038836 */ /* 0x000fc60000000000 */
[----:B0-----:R-:W-:-:S05]  /*0d80*/  @!P0 IADD3 R4, P1, PT, R5, R6, RZ ;  /* 0x0000000605048210 */ /* 0x001fca0007f3e0ff */
[----:B------:R-:W-:-:S05]  /*0d90*/  @!P0 IMAD.X R5, RZ, RZ, R7, P1 ;  /* 0x000000ffff058224 */ /* 0x000fca00008e0607 */
[----:B------:R2:W-:Y:S03]  /*0da0*/  @!P0 STG.E.U8 desc[UR4][R4.64], R9 ;  /* 0x0000000904008986 */ /* 0x0005e6000c101104 */
.L_x_1470:
[----:B------:R-:W-:Y:S05]  /*0db0*/  BSYNC.RECONVERGENT B0 ;  /* 0x0000000000007941 */ /* 0x000fea0003800200 */
.L_x_1464:
        /* <DEDUP_REMOVED lines=9> */
.L_x_1463:
[----:B------:R-:W0:Y:S01]  /*0e50*/  S2R R2, SR_TID.X ;  /* 0x0000000000027919 */ /* 0x000e220000002100 */
[----:B------:R-:W1:Y:S01]  /*0e60*/  LDC.64 R4, c[0x0][0x390] ;  /* 0x0000e400ff047b82 */ /* 0x000e620000000a00 */
[----:B------:R-:W2:Y:S07]  /*0e70*/  LDCU.64 UR6, c[0x0][0x388] ;  /* 0x00007100ff0677ac */ /* 0x000eae0008000a00 */
[----:B------:R-:W3:Y:S01]  /*0e80*/  LDC.64 R8, c[0x0][0x398] ;  /* 0x0000e600ff087b82 */ /* 0x000ee20000000a00 */
[----:B-1----:R-:W-:-:S04]  /*0e90*/  IMAD.WIDE.U32 R4, R0, 0x2, R4 ;  /* 0x0000000200047825 */ /* 0x002fc800078e0004 */
[----:B0-----:R-:W-:-:S04]  /*0ea0*/  IMAD.WIDE.U32 R4, R2, 0x10, R4 ;  /* 0x0000001002047825 */ /* 0x001fc800078e0004 */
[----:B---3--:R-:W-:Y:S02]  /*0eb0*/  IMAD.WIDE.U32 R8, R0, 0x2, R8 ;  /* 0x0000000200087825 */ /* 0x008fe400078e0008 */
[----:B------:R-:W3:Y:S02]  /*0ec0*/  LDG.E.128 R4, desc[UR4][R4.64] ;  /* 0x0000000404047981 */ /* 0x000ee4000c1e1d00 */
[----:B------:R-:W-:-:S06]  /*0ed0*/  IMAD.WIDE.U32 R8, R2, 0x10, R8 ;  /* 0x0000001002087825 */ /* 0x000fcc00078e0008 */
[----:B------:R-:W4:Y:S01]  /*0ee0*/  LDG.E.128 R8, desc[UR4][R8.64] ;  /* 0x0000000408087981 */ /* 0x000f22000c1e1d00 */
[C---:B---3--:R-:W-:Y:S01]  /*0ef0*/  PRMT R12, R4.reuse, 0x7632, R12 ;  /* 0x00007632040c7816 */ /* 0x048fe2000000000c */
[----:B------:R-:W-:Y:S01]  /*0f00*/  IMAD.U32 R4, R4, 0x10000, RZ ;  /* 0x0001000004047824 */ /* 0x000fe200078e00ff */
        /* <DEDUP_REMOVED lines=8> */
[----:B------:R-:W-:Y:S01]  /*0f90*/  FSETP.NEU.FTZ.AND P6, PT, R14, RZ, PT ;  /* 0x000000ff0e00720b */ /* 0x000fe20003fdd000 */
[C---:B----4-:R-:W-:Y:S01]  /*0fa0*/  IMAD.U32 R4, R11.reuse, 0x10000, RZ ;  /* 0x000100000b047824 */ /* 0x050fe200078e00ff */
[----:B------:R-:W-:Y:S01]  /*0fb0*/  PRMT R11, R11, 0x7632, R11 ;  /* 0x000076320b0b7816 */ /* 0x000fe2000000000b */
[----:B------:R-:W-:Y:S01]  /*0fc0*/  IMAD.U32 R13, R5, 0x10000, RZ ;  /* 0x00010000050d7824 */ /* 0x000fe200078e00ff */
[----:B------:R-:W-:Y:S01]  /*0fd0*/  FSETP.NEU.FTZ.AND P3, PT, R3, RZ, PT ;  /* 0x000000ff0300720b */ /* 0x000fe20003f7d000 */
[----:B------:R-:W-:Y:S01]  /*0fe0*/  IMAD.U32 R3, R10, 0x10000, RZ ;  /* 0x000100000a037824 */ /* 0x000fe200078e00ff */
[----:B------:R-:W-:Y:S01]  /*0ff0*/  FSETP.NEU.FTZ.AND P5, PT, R4, RZ, PT ;  /* 0x000000ff0400720b */ /* 0x000fe20003fbd000 */
[----:B------:R-:W-:Y:S01]  /*1000*/  IMAD.U32 R11, R11, 0x10000, RZ ;  /* 0x000100000b0b7824 */ /* 0x000fe200078e00ff */
[----:B------:R-:W-:Y:S01]  /*1010*/  PRMT R10, R10, 0x7632, R10 ;  /* 0x000076320a0a7816 */ /* 0x000fe2000000000a */
[----:B------:R-:W-:Y:S01]  /*1020*/  IMAD.U32 R12, R12, 0x10000, RZ ;  /* 0x000100000c0c7824 */ /* 0x000fe200078e00ff */
[----:B------:R-:W-:-:S02]  /*1030*/  PLOP3.LUT P0, PT, P0, P5, PT, 0x28, 0x82 ;  /* 0x000000000082781c */ /* 0x000fc4000070a570 */
[----:B------:R-:W-:Y:S01]  /*1040*/  FSETP.NEU.FTZ.AND P5, PT, R11, RZ, PT ;  /* 0x000000ff0b00720b */ /* 0x000fe20003fbd000 */
[----:B------:R-:W-:Y:S01]  /*1050*/  IMAD.U32 R10, R10, 0x10000, RZ ;  /* 0x000100000a0a7824 */ /* 0x000fe200078e00ff */
[----:B------:R-:W-:Y:S02]  /*1060*/  PRMT R6, R5, 0x7632, R6 ;  /* 0x0000763205067816 */ /* 0x000fe40000000006 */
[----:B------:R-:W-:Y:S02]  /*1070*/  PLOP3.LUT P3, PT, P3, P5, PT, 0x28, 0x82 ;  /* 0x000000000082781c */ /* 0x000fe40001f6a570 */
[----:B------:R-:W-:Y:S01]  /*1080*/  FSETP.NEU.FTZ.AND P5, PT, R3, RZ, PT ;  /* 0x000000ff0300720b */ /* 0x000fe20003fbd000 */
[----:B------:R-:W-:Y:S01]  /*1090*/  IMAD.U32 R6, R6, 0x10000, RZ ;  /* 0x0001000006067824 */ /* 0x000fe200078e00ff */
[C---:B------:R-:W-:Y:S01]  /*10a0*/  PRMT R3, R9.reuse, 0x7632, R3 ;  /* 0x0000763209037816 */ /* 0x040fe20000000003 */
[----:B------:R-:W-:Y:S01]  /*10b0*/  IMAD.U32 R9, R9, 0x10000, RZ ;  /* 0x0001000009097824 */ /* 0x000fe200078e00ff */
[----:B------:R-:W-:-:S02]  /*10c0*/  PLOP3.LUT P6, PT, P6, P5, PT, 0x28, 0x82 ;  /* 0x000000000082781c */ /* 0x000fc400037ca570 */
[----:B------:R-:W-:Y:S01]  /*10d0*/  FSETP.NEU.FTZ.AND P2, PT, R7, RZ, PT ;  /* 0x000000ff0700720b */ /* 0x000fe20003f5d000 */
[----:B------:R-:W-:Y:S01]  /*10e0*/  IMAD.U32 R3, R3, 0x10000, RZ ;  /* 0x0001000003037824 */ /* 0x000fe200078e00ff */
[----:B------:R-:W-:Y:S02]  /*10f0*/  FSETP.NEU.FTZ.AND P5, PT, R10, RZ, PT ;  /* 0x000000ff0a00720b */ /* 0x000fe40003fbd000 */
[C---:B------:R-:W-:Y:S01]  /*1100*/  PRMT R4, R8.reuse, 0x7632, R4 ;  /* 0x0000763208047816 */ /* 0x040fe20000000004 */
[----:B------:R-:W-:Y:S01]  /*1110*/  IMAD.U32 R8, R8, 0x10000, RZ ;  /* 0x0001000008087824 */ /* 0x000fe200078e00ff */
[----:B------:R-:W-:Y:S02]  /*1120*/  PLOP3.LUT P2, PT, P2, P5, PT, 0x28, 0x82 ;  /* 0x000000000082781c */ /* 0x000fe4000174a570 */
[----:B------:R-:W-:Y:S01]  /*1130*/  FSETP.NEU.FTZ.AND P4, PT, R13, RZ, PT ;  /* 0x000000ff0d00720b */ /* 0x000fe20003f9d000 */
[----:B------:R-:W-:Y:S01]  /*1140*/  IMAD.U32 R4, R4, 0x10000, RZ ;  /* 0x0001000004047824 */ /* 0x000fe200078e00ff */
[----:B------:R-:W-:-:S02]  /*1150*/  FSETP.NEU.FTZ.AND P5, PT, R9, RZ, PT ;  /* 0x000000ff0900720b */ /* 0x000fc40003fbd000 */
[----:B------:R-:W-:Y:S02]  /*1160*/  SEL R7, RZ, 0x1, !P0 ;  /* 0x00000001ff077807 */ /* 0x000fe40004000000 */
[----:B------:R-:W-:Y:S02]  /*1170*/  FSETP.NEU.FTZ.AND P0, PT, R6, RZ, PT ;  /* 0x000000ff0600720b */ /* 0x000fe40003f1d000 */
[----:B------:R-:W-:Y:S02]  /*1180*/  SEL R6, RZ, 0x1, !P6 ;  /* 0x00000001ff067807 */ /* 0x000fe40007000000 */
[----:B------:R-:W-:Y:S02]  /*1190*/  PLOP3.LUT P4, PT, P4, P5, PT, 0x28, 0x82 ;  /* 0x000000000082781c */ /* 0x000fe4000278a570 */
[----:B------:R-:W-:Y:S02]  /*11a0*/  FSETP.NEU.FTZ.AND P6, PT, R3, RZ, PT ;  /* 0x000000ff0300720b */ /* 0x000fe40003fdd000 */
[----:B------:R-:W-:-:S02]  /*11b0*/  FSETP.NEU.FTZ.AND P5, PT, R8, RZ, PT ;  /* 0x000000ff0800720b */ /* 0x000fc40003fbd000 */
[----:B------:R-:W-:Y:S02]  /*11c0*/  PLOP3.LUT P0, PT, P0, P6, PT, 0x28, 0x82 ;  /* 0x000000000082781c */ /* 0x000fe4000070c570 */
[----:B------:R-:W-:Y:S02]  /*11d0*/  PLOP3.LUT P1, PT, P1, P5, PT, 0x28, 0x82 ;  /* 0x000000000082781c */ /* 0x000fe40000f2a570 */
[----:B------:R-:W-:Y:S02]  /*11e0*/  FSETP.NEU.FTZ.AND P6, PT, R12, RZ, PT ;  /* 0x000000ff0c00720b */ /* 0x000fe40003fdd000 */
[----:B------:R-:W-:Y:S02]  /*11f0*/  FSETP.NEU.FTZ.AND P5, PT, R4, RZ, PT ;  /* 0x000000ff0400720b */ /* 0x000fe40003fbd000 */
[----:B------:R-:W-:Y:S02]  /*1200*/  SEL R9, RZ, 0x1, !P4 ;  /* 0x00000001ff097807 */ /* 0x000fe40006000000 */
[----:B------:R-:W-:-:S02]  /*1210*/  PLOP3.LUT P5, PT, P6, P5, PT, 0x28, 0x82 ;  /* 0x000000000082781c */ /* 0x000fc400037aa570 */
[----:B--2---:R-:W-:Y:S02]  /*1220*/  IADD3 R4, P6, PT, R0, UR6, RZ ;  /* 0x0000000600047c10 */ /* 0x004fe4000ffde0ff */
[----:B------:R-:W-:Y:S02]  /*1230*/  SEL R0, RZ, 0x1, !P3 ;  /* 0x00000001ff007807 */ /* 0x000fe40005800000 */
[----:B------:R-:W-:Y:S01]  /*1240*/  SEL R11, RZ, 0x1, !P1 ;  /* 0x00000001ff0b7807 */ /* 0x000fe20004800000 */
[----:B------:R-:W-:Y:S01]  /*1250*/  IMAD.X R5, RZ, RZ, UR7, P6 ;  /* 0x00000007ff057e24 */ /* 0x000fe2000b0e06ff */
[----:B------:R-:W-:Y:S02]  /*1260*/  SEL R3, RZ, 0x1, !P2 ;  /* 0x00000001ff037807 */ /* 0x000fe40005000000 */
[----:B------:R-:W-:Y:S02]  /*1270*/  SEL R8, RZ, 0x1, !P0 ;  /* 0x00000001ff087807 */ /* 0x000fe40004000000 */
[----:B------:R-:W-:-:S02]  /*1280*/  SEL R10, RZ, 0x1, !P5 ;  /* 0x00000001ff0a7807 */ /* 0x000fc40006800000 */
[----:B------:R-:W-:Y:S02]  /*1290*/  PRMT R0, R7, 0x3340, R0 ;  /* 0x0000334007007816 */ /* 0x000fe40000000000 */
[----:B------:R-:W-:Y:S01]  /*12a0*/  PRMT R7, R6, 0x3340, R3 ;  /* 0x0000334006077816 */ /* 0x000fe20000000003 */
[----:B------:R-:W-:Y:S01]  /*12b0*/  IMAD.WIDE.U32 R2, R2, 0x8, R4 ;  /* 0x0000000802027825 */ /* 0x000fe200078e0004 */
[----:B------:R-:W-:Y:S02]  /*12c0*/  PRMT R8, R9, 0x3340, R8 ;  /* 0x0000334009087816 */ /* 0x000fe40000000008 */
[----:B------:R-:W-:Y:S02]  /*12d0*/  PRMT R11, R11, 0x3340, R10 ;  /* 0x000033400b0b7816 */ /* 0x000fe4000000000a */
[----:B------:R-:W-:Y:S02]  /*12e0*/  PRMT R7, R7, 0x5410, R0 ;  /* 0x0000541007077816 */ /* 0x000fe40000000000 */
[----:B------:R-:W-:-:S05]  /*12f0*/  PRMT R6, R11, 0x5410, R8 ;  /* 0x000054100b067816 */ /* 0x000fca0000000008 */
[----:B------:R-:W-:Y:S01]  /*1300*/  STG.E.64 desc[UR4][R2.64], R6 ;  /* 0x0000000602007986 */ /* 0x000fe2000c101b04 */
[----:B------:R-:W-:Y:S05]  /*1310*/  EXIT ;  /* 0x000000000000794d */ /* 0x000fea0003800000 */
.L_x_1471:
        /* <DEDUP_REMOVED lines=14> */
.L_x_43377:


//--------------------- .text._ZN2at6native18elementwise_kernelILi128ELi4EZNS0_15gpu_kernel_implINS0_13AUnaryFunctorIbbbZZZNS0_23logical_xor_kernel_cudaERNS_14TensorIteratorEENKUlvE0_clEvENKUlvE7_clEvEUlbbE_EEEEvRNS_18TensorIteratorBaseERKT_EUliE_EEviT1_ --------------------------
	.section	.text._ZN2at6native18elementwise_kernelILi128ELi4EZNS0_15gpu_kernel_implINS0_13AUnaryFunctorIbbbZZZNS0_23logical_xor_kernel_cudaERNS_14TensorIteratorEENKUlvE0_clEvENKUlvE7_clEvEUlbbE_EEEEvRNS_18TensorIteratorBaseERKT_EUliE_EEviT1_,"ax",@progbits
	.align	128
        .global         _ZN2at6native18elementwise_kernelILi128ELi4EZNS0_15gpu_kernel_implINS0_13AUnaryFunctorIbbbZZZNS0_23logical_xor_kernel_cudaERNS_14TensorIteratorEENKUlvE0_clEvENKUlvE7_clEvEUlbbE_EEEEvRNS_18TensorIteratorBaseERKT_EUliE_EEviT1_
        .type           _ZN2at6native18elementwise_kernelILi128ELi4EZNS0_15gpu_kernel_implINS0_13AUnaryFunctorIbbbZZZNS0_23logical_xor_kernel_cudaERNS_14TensorIteratorEENKUlvE0_clEvENKUlvE7_clEvEUlbbE_EEEEvRNS_18TensorIteratorBaseERKT_EUliE_EEviT1_,@function
        .size           _ZN2at6native18elementwise_kernelILi128ELi4EZNS0_15gpu_kernel_implINS0_13AUnaryFunctorIbbbZZZNS0_23logical_xor_kernel_cudaERNS_14TensorIteratorEENKUlvE0_clEvENKUlvE7_clEvEUlbbE_EEEEvRNS_18TensorIteratorBaseERKT_EUliE_EEviT1_,(.L_x_43378 - _ZN2at6native18elementwise_kernelILi128ELi4EZNS0_15gpu_kernel_implINS0_13AUnaryFunctorIbbbZZZNS0_23logical_xor_kernel_cudaERNS_14TensorIteratorEENKUlvE0_clEvENKUlvE7_clEvEUlbbE_EEEEvRNS_18TensorIteratorBaseERKT_EUliE_EEviT1_)
        .other          _ZN2at6native18elementwise_kernelILi128ELi4EZNS0_15gpu_kernel_implINS0_13AUnaryFunctorIbbbZZZNS0_23logical_xor_kernel_cudaERNS_14TensorIteratorEENKUlvE0_clEvENKUlvE7_clEvEUlbbE_EEEEvRNS_18TensorIteratorBaseERKT_EUliE_EEviT1_,@"STO_CUDA_ENTRY STV_DEFAULT"
_ZN2at6native18elementwise_kernelILi128ELi4EZNS0_15gpu_kernel_implINS0_13AUnaryFunctorIbbbZZZNS0_23logical_xor_kernel_cudaERNS_14TensorIteratorEENKUlvE0_clEvENKUlvE7_clEvEUlbbE_EEEEvRNS_18TensorIteratorBaseERKT_EUliE_EEviT1_:
.text._ZN2at6native18elementwise_kernelILi128ELi4EZNS0_15gpu_kernel_implINS0_13AUnaryFunctorIbbbZZZNS0_23logical_xor_kernel_cudaERNS_14TensorIteratorEENKUlvE0_clEvENKUlvE7_clEvEUlbbE_EEEEvRNS_18TensorIteratorBaseERKT_EUliE_EEviT1_:
        /* <DEDUP_REMOVED lines=23> */
[----:B------:R-:W-:Y:S01]  /*0170*/  HFMA2 R16, -RZ, RZ, 0, 0 ;  /* 0x00000000ff107431 */ /* 0x000fe200000001ff */
[----:B------:R-:W1:Y:S01]  /*0180*/  LDCU UR6, c[0x0][0x38c] ;  /* 0x00007180ff0677ac */ /* 0x000e620008000800 */
[----:B------:R-:W2:Y:S01]  /*0190*/  LDCU.64 UR8, c[0x0][0x4b8] ;  /* 0x00009700ff0877ac */ /* 0x000ea20008000a00 */
[----:B------:R-:W-:Y:S02]  /*01a0*/  UISETP.NE.AND UP0, UPT, UR41, URZ, UPT ;  /* 0x000000ff2900728c */ /* 0x000fe4000bf05270 */
[----:B0-----:R-:W-:-:S05]  /*01b0*/  IMAD.HI.U32 R2, R17, UR4, R16 ;  /* 0x0000000411027c27 */ /* 0x001fca000f8e0010 */
[----:B------:R-:W-:-:S05]  /*01c0*/  SHF.R.U32.HI R3, RZ, UR5, R2 ;  /* 0x00000005ff037c19 */ /* 0x000fca0008011602 */
[----:B------:R-:W-:-:S04]  /*01d0*/  IMAD.MOV R0, RZ, RZ, -R3 ;  /* 0x000000ffff007224 */ /* 0x000fc800078e0a03 */
        /* <DEDUP_REMOVED lines=290> */
.L_x_1474:
[----:B------:R-:W0:Y:S01]  /*1400*/  LDCU.64 UR6, c[0x0][0x588] ;  /* 0x0000b100ff0677ac */ /* 0x000e220008000a00 */
[----:B------:R-:W-:Y:S01]  /*1410*/  BSSY.RECONVERGENT B6, `(.L_x_1475) ;  /* 0x00000a0000067945 */ /* 0x000fe20003800200 */
        /* <DEDUP_REMOVED lines=13> */
[----:B------:R-:W2:Y:S02]  /*14f0*/  LDG.E.U8 R2, desc[UR36][R2.64] ;  /* 0x0000002402027981 */ /* 0x000ea4000c1e1100 */
[----:B--2---:R-:W-:Y:S01]  /*1500*/  ISETP.NE.AND P0, PT, R2, RZ, PT ;  /* 0x000000ff0200720c */ /* 0x004fe20003f05270 */
[----:B------:R-:W-:-:S12]  /*1510*/  BRA `(.L_x_1481) ;  /* 0x00000008003c7947 */ /* 0x000fd80003800000 */
.L_x_1479:
[----:B------:R-:W2:Y:S02]  /*1520*/  LDG.E.U8 R2, desc[UR36][R2.64] ;  /* 0x0000002402027981 */ /* 0x000ea4000c1e1100 */
[----:B--2---:R-:W-:Y:S01]  /*1530*/  ISETP.NE.AND P0, PT, R2, RZ, PT ;  /* 0x000000ff0200720c */ /* 0x004fe20003f05270 */
[----:B------:R-:W-:-:S12]  /*1540*/  BRA `(.L_x_1481) ;  /* 0x0000000800307947 */ /* 0x000fd80003800000 */
.L_x_1478:
[----:B------:R-:W-:-:S09]  /*1550*/  UISETP.NE.AND UP0, UPT, UR4, 0x2, UPT ;  /* 0x000000020400788c */ /* 0x000fd2000bf05270 */
[----:B------:R-:W-:Y:S05]  /*1560*/  BRA.U !UP0, `(.L_x_1482) ;  /* 0x00000001082c7547 */ /* 0x000fea000b800000 */
[----:B------:R-:W-:-:S09]  /*1570*/  UISETP.NE.AND UP0, UPT, UR4, 0x3, UPT ;  /* 0x000000030400788c */ /* 0x000fd2000bf05270 */
[----:B------:R-:W-:Y:S05]  /*1580*/  BRA.U !UP0, `(.L_x_1483) ;  /* 0x0000000108187547 */ /* 0x000fea000b800000 */
[----:B------:R-:W-:-:S09]  /*1590*/  UISETP.NE.AND UP0, UPT, UR4, 0x4, UPT ;  /* 0x000000040400788c */ /* 0x000fd2000bf05270 */
[----:B------:R-:W-:Y:S05]  /*15a0*/  BRA.U UP0, `(.L_x_1480) ;  /* 0x0000000500ac7547 */ /* 0x000fea000b800000 */
[----:B------:R-:W2:Y:S02]  /*15b0*/  LDG.E.64 R2, desc[UR36][R2.64] ;  /* 0x0000002402027981 */ /* 0x000ea4000c1e1b00 */
[----:B--2---:R-:W-:-:S04]  /*15c0*/  ISETP.NE.U32.AND P0, PT, R2, RZ, PT ;  /* 0x000000ff0200720c */ /* 0x004fc80003f05070 */
[----:B------:R-:W-:Y:S01]  /*15d0*/  ISETP.NE.AND.EX P0, PT, R3, RZ, PT, P0 ;  /* 0x000000ff0300720c */ /* 0x000fe20003f05300 */
[----:B------:R-:W-:-:S12]  /*15e0*/  BRA `(.L_x_1481) ;  /* 0x0000000800087947 */ /* 0x000fd80003800000 */
.L_x_1483:
[----:B------:R-:W2:Y:S02]  /*15f0*/  LDG.E R2, desc[UR36][R2.64] ;  /* 0x0000002402027981 */ /* 0x000ea4000c1e1900 */
[----:B--2---:R-:W-:Y:S01]  /*1600*/  ISETP.NE.AND P0, PT, R2, RZ, PT ;  /* 0x000000ff0200720c */ /* 0x004fe20003f05270 */
[----:B------:R-:W-:-:S12]  /*1610*/  BRA `(.L_x_1481) ;  /* 0x0000000400fc7947 */ /* 0x000fd80003800000 */
.L_x_1482:
[----:B------:R-:W2:Y:S02]  /*1620*/  LDG.E.U16 R2, desc[UR36][R2.64] ;  /* 0x0000002402027981 */ /* 0x000ea4000c1e1500 */
[----:B--2---:R-:W-:Y:S01]  /*1630*/  ISETP.NE.AND P0, PT, R2, RZ, PT ;  /* 0x000000ff0200720c */ /* 0x004fe20003f05270 */
[----:B------:R-:W-:-:S12]  /*1640*/  BRA `(.L_x_1481) ;  /* 0x0000000400f07947 */ /* 0x000fd80003800000 */
.L_x_1477:
[----:B------:R-:W-:-:S09]  /*1650*/  UISETP.GT.AND UP0, UPT, UR4, 0x6, UPT ;  /* 0x000000060400788c */ /* 0x000fd2000bf04270 */
[----:B------:R-:W-:Y:S05]  /*1660*/  BRA.U UP0, `(.L_x_1484) ;  /* 0x00000001002c7547 */ /* 0x000fea000b800000 */
[----:B------:R-:W-:-:S09]  /*1670*/  UISETP.NE.AND UP0, UPT, UR4, 0x5, UPT ;  /* 0x000000050400788c */ /* 0x000fd2000bf05270 */
[----:B------:R-:W-:Y:S05]  /*1680*/  BRA.U !UP0, `(.L_x_1485) ;  /* 0x0000000108147547 */ /* 0x000fea000b800000 */
[----:B------:R-:W-:-:S09]  /*1690*/  UISETP.NE.AND UP0, UPT, UR4, 0x6, UPT ;  /* 0x000000060400788c */ /* 0x000fd2000bf05270 */
[----:B------:R-:W-:Y:S05]  /*16a0*/  BRA.U UP0, `(.L_x_1480) ;  /* 0x00000005006c7547 */ /* 0x000fea000b800000 */
[----:B------:R-:W2:Y:S02]  /*16b0*/  LDG.E R2, desc[UR36][R2.64] ;  /* 0x0000002402027981 */ /* 0x000ea4000c1e1900 */
[----:B--2---:R-:W-:Y:S01]  /*16c0*/  FSETP.NEU.FTZ.AND P0, PT, R2, RZ, PT ;  /* 0x000000ff0200720b */ /* 0x004fe20003f1d000 */
[----:B------:R-:W-:-:S12]  /*16d0*/  BRA `(.L_x_1481) ;  /* 0x0000000400cc7947 */ /* 0x000fd80003800000 */
.L_x_1485:
[----:B------:R-:W2:Y:S02]  /*16e0*/  LDG.E.U16 R0, desc[UR36][R2.64] ;  /* 0x0000002402007981 */ /* 0x000ea4000c1e1500 */
[----:B--2---:R-:W-:-:S05]  /*16f0*/  HADD2.F32 R0, -RZ, R0.H0_H0 ;  /* 0x20000000ff007230 */ /* 0x004fca0000004100 */
[----:B------:R-:W-:Y:S01]  /*1700*/  FSETP.NEU.FTZ.AND P0, PT, R0, RZ, PT ;  /* 0x000000ff0000720b */ /* 0x000fe20003f1d000 */
[----:B------:R-:W-:-:S12]  /*1710*/  BRA `(.L_x_1481) ;  /* 0x0000000400bc7947 */ /* 0x000fd80003800000 */
.L_x_1484:
[----:B------:R-:W-:-:S09]  /*1720*/  UISETP.NE.AND UP0, UPT, UR4, 0x7, UPT ;  /* 0x000000070400788c */ /* 0x000fd2000bf05270 */
[----:B------:R-:W-:Y:S05]  /*1730*/  BRA.U !UP0, `(.L_x_1486) ;  /* 0x0000000108447547 */ /* 0x000fea000b800000 */
[----:B------:R-:W-:-:S09]  /*1740*/  UISETP.NE.AND UP0, UPT, UR4, 0x8, UPT ;  /* 0x000000080400788c */ /* 0x000fd2000bf05270 */
[----:B------:R-:W-:Y:S05]  /*1750*/  BRA.U !UP0, `(.L_x_1487) ;  /* 0x00000001081c7547 */ /* 0x000fea000b800000 */
[----:B------:R-:W-:-:S09]  /*1760*/  UISETP.NE.AND UP0, UPT, UR4, 0x9, UPT ;  /* 0x000000090400788c */ /* 0x000fd2000bf05270 */
[----:B------:R-:W-:Y:S05]  /*1770*/  BRA.U UP0, `(.L_x_1480) ;  /* 0x0000000500387547 */ /* 0x000fea000b800000 */
[----:B------:R-:W2:Y:S02]  /*1780*/  LDG.E.64 R2, desc[UR36][R2.64] ;  /* 0x0000002402027981 */ /* 0x000ea4000c1e1b00 */
[----:B--2---:R-:W-:Y:S02]  /*1790*/  FSETP.NEU.FTZ.AND P0, PT, R2, RZ, PT ;  /* 0x000000ff0200720b */ /* 0x004fe40003f1d000 */
[----:B------:R-:W-:-:S04]  /*17a0*/  FSETP.NEU.FTZ.AND P1, PT, R3, RZ, PT ;  /* 0x000000ff0300720b */ /* 0x000fc80003f3d000 */
[----:B------:R-:W-:Y:S01]  /*17b0*/  PLOP3.LUT P0, PT, P0, P1, PT, 0xf8, 0x8f ;  /* 0x00000000008f781c */ /* 0x000fe20000703f70 */
[----:B------:R-:W-:-:S12]  /*17c0*/  BRA `(.L_x_1481) ;  /* 0x0000000400907947 */ /* 0x000fd80003800000 */
.L_x_1487:
[----:B------:R-:W2:Y:S01]  /*17d0*/  LDG.E R2, desc[UR36][R2.64] ;  /* 0x0000002402027981 */ /* 0x000ea2000c1e1900 */
[----:B------:R-:W-:Y:S01]  /*17e0*/  PLOP3.LUT P0, PT, PT, PT, PT, 0x80, 0x8 ;  /* 0x000000000008781c */ /* 0x000fe20003f0f070 */
[----:B--2---:R-:W-:-:S05]  /*17f0*/  HADD2.F32 R0, -RZ, R2.H0_H0 ;  /* 0x20000002ff007230 */ /* 0x004fca0000004100 */
[----:B------:R-:W-:-:S13]  /*1800*/  FSETP.NEU.FTZ.AND P1, PT, R0, RZ, PT ;  /* 0x000000ff0000720b */ /* 0x000fda0003f3d000 */
[----:B------:R-:W-:Y:S05]  /*1810*/  @P1 BRA `(.L_x_1481) ;  /* 0x00000004007c1947 */ /* 0x000fea0003800000 */
[----:B------:R-:W-:-:S05]  /*1820*/  HADD2.F32 R0, -RZ, R2.H1_H1 ;  /* 0x30000002ff007230 */ /* 0x000fca0000004100 */
[----:B------:R-:W-:Y:S01]  /*1830*/  FSETP.NEU.FTZ.AND P0, PT, R0, RZ, PT ;  /* 0x000000ff0000720b */ /* 0x000fe20003f1d000 */
[----:B------:R-:W-:-:S12]  /*1840*/  BRA `(.L_x_1481) ;  /* 0x0000000400707947 */ /* 0x000fd80003800000 */
.L_x_1486:
[----:B------:R-:W2:Y:S02]  /*1850*/  LDG.E.64 R2, desc[UR36][R2.64] ;  /* 0x0000002402027981 */ /* 0x000ea4000c1e1b00 */
[----:B--2---:R-:W-:Y:S01]  /*1860*/  DSETP.NEU.AND P0, PT, R2, RZ, PT ;  /* 0x000000ff0200722a */ /* 0x004fe20003f0d000 */
[----:B------:R-:W-:-:S13]  /*1870*/  BRA `(.L_x_1481) ;  /* 0x0000000400647947 */ /* 0x000fda0003800000 */
.L_x_1476:
        /* <DEDUP_REMOVED lines=9> */
[----:B--2---:R-:W-:Y:S01]  /*1910*/  ISETP.NE.AND P0, PT, R2, RZ, PT ;  /* 0x000000ff0200720c */ /* 0x004fe20003f05270 */
[----:B------:R-:W-:-:S12]  /*1920*/  BRA `(.L_x_1481) ;  /* 0x0000000400387947 */ /* 0x000fd80003800000 */
.L_x_1490:
[----:B------:R-:W2:Y:S02]  /*1930*/  LDG.E.128 R4, desc[UR36][R2.64] ;  /* 0x0000002402047981 */ /* 0x000ea4000c1e1d00 */
[----:B--2---:R-:W-:-:S06]  /*1940*/  DSETP.NEU.AND P0, PT, R6, RZ, PT ;  /* 0x000000ff0600722a */ /* 0x004fcc0003f0d000 */
[----:B------:R-:W-:Y:S01]  /*1950*/  DSETP.NEU.OR P0, PT, R4, RZ, P0 ;  /* 0x000000ff0400722a */ /* 0x000fe2000070d400 */
[----:B------:R-:W-:-:S13]  /*1960*/  BRA `(.L_x_1481) ;  /* 0x0000000400287947 */ /* 0x000fda0003800000 */
.L_x_1489:
[----:B------:R-:W-:-:S09]  /*1970*/  UISETP.NE.AND UP0, UPT, UR4, 0xf, UPT ;  /* 0x0000000f0400788c */ /* 0x000fd2000bf05270 */
[----:B------:R-:W-:Y:S05]  /*1980*/  BRA.U !UP0, `(.L_x_1491) ;  /* 0x0000000108487547 */ /* 0x000fea000b800000 */
[----:B------:R-:W-:-:S09]  /*1990*/  UISETP.NE.AND UP0, UPT, UR4, 0x17, UPT ;  /* 0x000000170400788c */ /* 0x000fd2000bf05270 */
[----:B------:R-:W-:Y:S05]  /*19a0*/  BRA.U !UP0, `(.L_x_1492) ;  /* 0x0000000108147547 */ /* 0x000fea000b800000 */
[----:B------:R-:W-:-:S09]  /*19b0*/  UISETP.NE.AND UP0, UPT, UR4, 0x18, UPT ;  /* 0x000000180400788c */ /* 0x000fd2000bf05270 */
[----:B------:R-:W-:Y:S05]  /*19c0*/  BRA.U UP0, `(.L_x_1480) ;  /* 0x0000000100a47547 */ /* 0x000fea000b800000 */
[----:B------:R-:W2:Y:S02]  /*19d0*/  LDG.E.U8 R2, desc[UR36][R2.64] ;  /* 0x0000002402027981 */ /* 0x000ea4000c1e1100 */
[----:B--2---:R-:W-:Y:S01]  /*19e0*/  LOP3.LUT P0, RZ, R2, 0x7f, RZ, 0xc0, !PT ;  /* 0x0000007f02ff7812 */ /* 0x004fe2000780c0ff */
[----:B------:R-:W-:-:S12]  /*19f0*/  BRA `(.L_x_1481) ;  /* 0x0000000400047947 */ /* 0x000fd80003800000 */
.L_x_1492:
[----:B------:R-:W2:Y:S02]  /*1a00*/  LDG.E.U8 R0, desc[UR36][R2.64] ;  /* 0x0000002402007981 */ /* 0x000ea4000c1e1100 */
[----:B--2---:R-:W-:-:S04]  /*1a10*/  SHF.L.U32 R4, R0, 0x19, RZ ;  /* 0x0000001900047819 */ /* 0x004fc800000006ff */
[----:B------:R-:W-:-:S13]  /*1a20*/  ISETP.GT.U32.AND P0, PT, R4, 0x7ffffff, PT ;  /* 0x07ffffff0400780c */ /* 0x000fda0003f04070 */
[----:B------:R-:W-:Y:S01]  /*1a30*/  @!P0 IMAD.SHL.U32 R0, R0, 0x100, RZ ;  /* 0x0000010000008824 */ /* 0x000fe200078e00ff */
[----:B------:R-:W-:-:S04]  /*1a40*/  @P0 LEA.HI R4, R4, 0x70000000, RZ, 0x1c ;  /* 0x7000000004040811 */ /* 0x000fc800078fe0ff */
[----:B------:R-:W-:-:S04]  /*1a50*/  @!P0 LOP3.LUT R0, R0, 0x7f00, RZ, 0xc0, !PT ;  /* 0x00007f0000008812 */ /* 0x000fc800078ec0ff */
[----:B------:R-:W-:-:S05]  /*1a60*/  @!P0 LOP3.LUT R0, R0, 0x3f000000, RZ, 0xfc, !PT ;  /* 0x3f00000000008812 */ /* 0x000fca00078efcff */
[----:B------:R-:W-:Y:S01]  /*1a70*/  @!P0 FADD.FTZ R0, R0, -0.5 ;  /* 0xbf00000000008421 */ /* 0x000fe20000010000 */
[----:B------:R-:W-:-:S05]  /*1a80*/  @P0 FMUL.FTZ R0, R4, 1.9259299443872358531e-34 ;  /* 0x0780000004000820 */ /* 0x000fca0000410000 */
[----:B------:R-:W-:Y:S01]  /*1a90*/  LOP3.LUT P0, RZ, R0, 0x7fffffff, RZ, 0xc0, !PT ;  /* 0x7fffffff00ff7812 */ /* 0x000fe2000780c0ff */
[----:B------:R-:W-:-:S12]  /*1aa0*/  BRA `(.L_x_1481) ;  /* 0x0000000000d87947 */ /* 0x000fd80003800000 */
.L_x_1491:
[----:B------:R-:W2:Y:S02]  /*1ab0*/  LDG.E.U16 R0, desc[UR36][R2.64] ;  /* 0x0000002402007981 */ /* 0x000ea4000c1e1500 */
[----:B--2---:R-:W-:-:S05]  /*1ac0*/  IMAD.U32 R0, R0, 0x10000, RZ ;  /* 0x0001000000007824 */ /* 0x004fca00078e00ff */
[----:B------:R-:W-:Y:S01]  /*1ad0*/  FSETP.NEU.FTZ.AND P0, PT, R0, RZ, PT ;  /* 0x000000ff0000720b */ /* 0x000fe20003f1d000 */
[----:B------:R-:W-:-:S12]  /*1ae0*/  BRA `(.L_x_1481) ;  /* 0x0000000000c87947 */ /* 0x000fd80003800000 */
.L_x_1488:
        /* <DEDUP_REMOVED lines=9> */
[----:B--2---:R-:W-:Y:S01]  /*1b80*/  ISETP.NE.AND P0, PT, R2, RZ, PT ;  /* 0x000000ff0200720c */ /* 0x004fe20003f05270 */
[----:B------:R-:W-:-:S12]  /*1b90*/  BRA `(.L_x_1481) ;  /* 0x00000000009c7947 */ /* 0x000fd80003800000 */
.L_x_1495:
[----:B------:R-:W2:Y:S02]  /*1ba0*/  LDG.E.U8 R2, desc[UR36][R2.64] ;  /* 0x0000002402027981 */ /* 0x000ea4000c1e1100 */
[----:B--2---:R-:W-:Y:S01]  /*1bb0*/  ISETP.NE.AND P0, PT, R2, RZ, PT ;  /* 0x000000ff0200720c */ /* 0x004fe20003f05270 */
[----:B------:R-:W-:-:S12]  /*1bc0*/  BRA `(.L_x_1481) ;  /* 0x0000000000907947 */ /* 0x000fd80003800000 */
.L_x_1494:
[----:B------:R-:W2:Y:S02]  /*1bd0*/  LDG.E.U8 R2, desc[UR36][R2.64] ;  /* 0x0000002402027981 */ /* 0x000ea4000c1e1100 */
[----:B--2---:R-:W-:Y:S01]  /*1be0*/  ISETP.NE.AND P0, PT, R2, RZ, PT ;  /* 0x000000ff0200720c */ /* 0x004fe20003f05270 */
[----:B------:R-:W-:-:S12]  /*1bf0*/  BRA `(.L_x_1481) ;  /* 0x0000000000847947 */ /* 0x000fd80003800000 */
.L_x_1493:
[----:B------:R-:W-:-:S09]  /*1c00*/  UISETP.NE.AND UP0, UPT, UR4, 0x1c, UPT ;  /* 0x0000001c0400788c */ /* 0x000fd2000bf05270 */
[----:B------:R-:W-:Y:S05]  /*1c10*/  BRA.U !UP0, `(.L_x_1496) ;  /* 0x0000000108747547 */ /* 0x000fea000b800000 */
[----:B------:R-:W-:-:S09]  /*1c20*/  UISETP.NE.AND UP0, UPT, UR4, 0x1d, UPT ;  /* 0x0000001d0400788c */ /* 0x000fd2000bf05270 */
[----:B------:R-:W-:Y:S05]  /*1c30*/  BRA.U !UP0, `(.L_x_1497) ;  /* 0x00000001085c7547 */ /* 0x000fea000b800000 */
[----:B------:R-:W-:-:S09]  /*1c40*/  UISETP.NE.AND UP0, UPT, UR4, 0x2c, UPT ;  /* 0x0000002c0400788c */ /* 0x000fd2000bf05270 */
[----:B------:R-:W-:Y:S05]  /*1c50*/  BRA.U !UP0, `(.L_x_1498) ;  /* 0x0000000108487547 */ /* 0x000fea000b800000 */
.L_x_1480:
[----:B------:R-:W-:Y:S01]  /*1c60*/  MOV R2, 0x0 ;  /* 0x0000000000027802 */ /* 0x000fe20000000f00 */
[----:B------:R-:W0:Y:S01]  /*1c70*/  LDCU.64 UR4, c[0x4][0x140] ;  /* 0x01002800ff0477ac */ /* 0x000e220008000a00 */
[----:B------:R-:W-:Y:S02]  /*1c80*/  HFMA2 R8, -RZ, RZ, 0, 4.64916229248046875e-06 ;  /* 0x0000004eff087431 */ /* 0x000fe400000001ff */
[----:B------:R-:W-:Y:S01]  /*1c90*/  IMAD.MOV.U32 R12, RZ, RZ, 0x1 ;  /* 0x00000001ff0c7424 */ /* 0x000fe200078e00ff */
[----:B------:R-:W1:Y:S01]  /*1ca0*/  LDCU.64 UR6, c[0x4][0x148] ;  /* 0x01002900ff0677ac */ /* 0x000e620008000a00 */
[----:B------:R-:W2:Y:S01]  /*1cb0*/  LDC.64 R2, c[0x4][R2] ;  /* 0x0100000002027b82 */ /* 0x000ea20000000a00 */
[----:B------:R-:W-:Y:S01]  /*1cc0*/  IMAD.MOV.U32 R13, RZ, RZ, RZ ;  /* 0x000000ffff0d7224 */ /* 0x000fe200078e00ff */
[----:B------:R-:W3:Y:S01]  /*1cd0*/  LDCU.64 UR8, c[0x4][0x50] ;  /* 0x01000a00ff0877ac */ /* 0x000ee20008000a00 */
[----:B0-----:R-:W-:Y:S01]  /*1ce0*/  MOV R4, UR4 ;  /* 0x0000000400047c02 */ /* 0x001fe20008000f00 */
[----:B------:R-:W-:-:S02]  /*1cf0*/  IMAD.U32 R5, RZ, RZ, UR5 ;  /* 0x00000005ff057e24 */ /* 0x000fc4000f8e00ff */
[----:B-1----:R-:W-:Y:S01]  /*1d00*/  IMAD.U32 R6, RZ, RZ, UR6 ;  /* 0x00000006ff067e24 */ /* 0x002fe2000f8e00ff */
[----:B------:R-:W-:Y:S01]  /*1d10*/  MOV R7, UR7 ;  /* 0x0000000700077c02 */ /* 0x000fe20008000f00 */
[----:B---3--:R-:W-:Y:S02]  /*1d20*/  IMAD.U32 R10, RZ, RZ, UR8 ;  /* 0x00000008ff0a7e24 */ /* 0x008fe4000f8e00ff */
[----:B------:R-:W-:-:S07]  /*1d30*/  IMAD.U32 R11, RZ, RZ, UR9 ;  /* 0x00000009ff0b7e24 */ /* 0x000fce000f8e00ff */
[----:B------:R-:W-:-:S07]  /*1d40*/  LEPC R20, `(.L_x_1499) ;  /* 0x000000001014794e */ /* 0x000fce0000000000 */
[----:B--2---:R-:W-:Y:S05]  /*1d50*/  CALL.ABS.NOINC R2 ;  /* 0x0000000002007343 */ /* 0x004fea0003c00000 */
.L_x_1499:
[----:B------:R-:W-:Y:S01]  /*1d60*/  PLOP3.LUT P0, PT, PT, PT, PT, 0x8, 0x80 ;  /* 0x000000000080781c */ /* 0x000fe20003f0e170 */
[----:B------:R-:W-:-:S12]  /*1d70*/  BRA `(.L_x_1481) ;  /* 0x0000000000247947 */ /* 0x000fd80003800000 */
.L_x_1498:
[----:B------:R-:W2:Y:S02]  /*1d80*/  LDG.E.U8 R2, desc[UR36][R2.64] ;  /* 0x0000002402027981 */ /* 0x000ea4000c1e1100 */
[----:B--2---:R-:W-:Y:S01]  /*1d90*/  ISETP.NE.AND P0, PT, R2, RZ, PT ;  /* 0x000000ff0200720c */ /* 0x004fe20003f05270 */
[----:B------:R-:W-:-:S12]  /*1da0*/  BRA `(.L_x_1481) ;  /* 0x0000000000187947 */ /* 0x000fd80003800000 */
.L_x_1497:
[----:B------:R-:W2:Y:S02]  /*1db0*/  LDG.E.64 R2, desc[UR36][R2.64] ;  /* 0x0000002402027981 */ /* 0x000ea4000c1e1b00 */
[----:B--2---:R-:W-:-:S04]  /*1dc0*/  ISETP.NE.U32.AND P0, PT, R2, RZ, PT ;  /* 0x000000ff0200720c */ /* 0x004fc80003f05070 */
[----:B------:R-:W-:Y:S01]  /*1dd0*/  ISETP.NE.AND.EX P0, PT, R3, RZ, PT, P0 ;  /* 0x000000ff0300720c */ /* 0x000fe20003f05300 */
[----:B------:R-:W-:-:S12]  /*1de0*/  BRA `(.L_x_1481) ;  /* 0x0000000000087947 */ /* 0x000fd80003800000 */
.L_x_1496:
[----:B------:R-:W2:Y:S02]  /*1df0*/  LDG.E R2, desc[UR36][R2.64] ;  /* 0x0000002402027981 */ /* 0x000ea4000c1e1900 */
[----:B--2---:R-:W-:-:S13]  /*1e00*/  ISETP.NE.AND P0, PT, R2, RZ, PT ;  /* 0x000000ff0200720c */ /* 0x004fda0003f05270 */
.L_x_1481:
[----:B------:R-:W-:Y:S05]  /*1e10*/  BSYNC.RECONVERGENT B6 ;  /* 0x0000000000067941 */ /* 0x000fea0003800200 */
.L_x_1475:
[----:B------:R-:W0:Y:S01]  /*1e20*/  LDCU.64 UR6, c[0x0][0x580] ;  /* 0x0000b000ff0677ac */ /* 0x000e220008000a00 */
[----:B------:R-:W-:Y:S01]  /*1e30*/  ISETP.NE.XOR P0, PT, RZ, UR43, P0 ;  /* 0x0000002bff007c0c */ /* 0x000fe20008705a70 */
[----:B------:R-:W-:Y:S01]  /*1e40*/  BSSY.RECONVERGENT B6, `(.L_x_1500) ;  /* 0x00000d3000067945 */ /* 0x000fe20003800200 */
[----:B------:R-:W-:Y:S02]  /*1e50*/  UPRMT UR4, UR40, 0x9910, URZ ;  /* 0x0000991028047896 */ /* 0x000fe400080000ff */
[----:B------:R-:W-:Y:S02]  /*1e60*/  SEL R4, RZ, 0x1, !P0 ;  /* 0x00000001ff047807 */ /* 0x000fe40004000000 */
        /* <DEDUP_REMOVED lines=14> */
.L_x_1504:
[----:B------:R0:W-:Y:S01]  /*1f50*/  STG.E.U8 desc[UR36][R2.64], R4 ;  /* 0x0000000402007986 */ /* 0x0001e2000c101124 */
[----:B------:R-:W-:Y:S05]  /*1f60*/  BRA `(.L_x_1506) ;  /* 0x0000000c00007947 */ /* 0x000fea0003800000 */
.L_x_1503:
        /* <DEDUP_REMOVED lines=9> */
.L_x_1508:
[----:B------:R0:W-:Y:S01]  /*2000*/  STG.E desc[UR36][R2.64], R4 ;  /* 0x0000000402007986 */ /* 0x0001e2000c101924 */
[----:B------:R-:W-:Y:S05]  /*2010*/  BRA `(.L_x_1506) ;  /* 0x0000000800d47947 */ /* 0x000fea0003800000 */
.L_x_1507:
[----:B------:R0:W-:Y:S01]  /*2020*/  STG.E.U16 desc[UR36][R2.64], R4 ;  /* 0x0000000402007986 */ /* 0x0001e2000c101524 */
[----:B------:R-:W-:Y:S05]  /*2030*/  BRA `(.L_x_1506) ;  /* 0x0000000800cc7947 */ /* 0x000fea0003800000 */
.L_x_1502:
        /* <DEDUP_REMOVED lines=9> */
.L_x_1510:
[----:B------:R-:W-:-:S04]  /*20d0*/  I2FP.F32.U32 R0, R4 ;  /* 0x0000000400007245 */ /* 0x000fc80000201000 */
[----:B------:R-:W-:-:S05]  /*20e0*/  F2FP.F16.F32.PACK_AB R0, RZ, R0 ;  /* 0x00000000ff00723e */ /* 0x000fca00000000ff */
[----:B------:R0:W-:Y:S01]  /*20f0*/  STG.E.U16 desc[UR36][R2.64], R0 ;  /* 0x0000000002007986 */ /* 0x0001e2000c101524 */
[----:B------:R-:W-:Y:S05]  /*2100*/  BRA `(.L_x_1506) ;  /* 0x0000000800987947 */ /* 0x000fea0003800000 */
.L_x_1509:
        /* <DEDUP_REMOVED lines=10> */
.L_x_1512:
[----:B------:R-:W-:-:S04]  /*21b0*/  I2FP.F32.U32 R4, R4 ;  /* 0x0000000400047245 */ /* 0x000fc80000201000 */
[----:B------:R-:W-:-:S04]  /*21c0*/  F2FP.F16.F32.PACK_AB R5, RZ, R4 ;  /* 0x00000004ff05723e */ /* 0x000fc800000000ff */
[----:B------:R-:W-:-:S05]  /*21d0*/  PRMT R5, R5, 0x5410, RZ ;  /* 0x0000541005057816 */ /* 0x000fca00000000ff */
[----:B------:R0:W-:Y:S01]  /*21e0*/  STG.E desc[UR36][R2.64], R5 ;  /* 0x0000000502007986 */ /* 0x0001e2000c101924 */
[----:B------:R-:W-:Y:S05]  /*21f0*/  BRA `(.L_x_1506) ;  /* 0x00000008005c7947 */ /* 0x000fea0003800000 */
.L_x_1511:
[----:B------:R-:W0:Y:S02]  /*2200*/  I2F.F64.U32 R4, R4 ;  /* 0x0000000400047312 */ /* 0x000e240000201800 */
[----:B0-----:R0:W-:Y:S01]  /*2210*/  STG.E.64 desc[UR36][R2.64], R4 ;  /* 0x0000000402007986 */ /* 0x0011e2000c101b24 */
[----:B------:R-:W-:Y:S05]  /*2220*/  BRA `(.L_x_1506) ;  /* 0x0000000800507947 */ /* 0x000fea0003800000 */
.L_x_1501:
        /* <DEDUP_REMOVED lines=10> */
.L_x_1515:
[----:B------:R-:W0:Y:S01]  /*22d0*/  I2F.F64.U32 R4, R4 ;  /* 0x0000000400047312 */ /* 0x000e220000201800 */
[----:B------:R-:W-:-:S05]  /*22e0*/  CS2R R6, SRZ ;  /* 0x0000000000067805 */ /* 0x000fca000001ff00 */
[----:B0-----:R0:W-:Y:S01]  /*22f0*/  STG.E.128 desc[UR36][R2.64], R4 ;  /* 0x0000000402007986 */ /* 0x0011e2000c101d24 */
[----:B------:R-:W-:Y:S05]  /*2300*/  BRA `(.L_x_1506) ;  /* 0x0000000800187947 */ /* 0x000fea0003800000 */
.L_x_1514:
        /* <DEDUP_REMOVED lines=8> */
[----:B------:R-:W-:Y:S02]  /*2390*/  HFMA2 R5, -RZ, RZ, 0, 7.569789886474609375e-06 ;  /* 0x0000007fff057431 */ /* 0x000fe400000001ff */
        /* <DEDUP_REMOVED lines=8> */
.L_x_1519:
[----:B------:R-:W-:Y:S05]  /*2420*/  BSYNC.RECONVERGENT B0 ;  /* 0x0000000000007941 */ /* 0x000fea0003800200 */
.L_x_1518:
[----:B------:R0:W-:Y:S01]  /*2430*/  STG.E.U8 desc[UR36][R2.64], R5 ;  /* 0x0000000502007986 */ /* 0x0001e2000c101124 */
[----:B------:R-:W-:Y:S05]  /*2440*/  BRA `(.L_x_1506) ;  /* 0x0000000400c87947 */ /* 0x000fea0003800000 */
.L_x_1517:
        /* <DEDUP_REMOVED lines=16> */
.L_x_1516:
[----:B------:R-:W-:-:S04]  /*2550*/  I2FP.F32.U32 R0, R4 ;  /* 0x0000000400007245 */ /* 0x000fc80000201000 */
[----:B------:R-:W-:-:S05]  /*2560*/  F2FP.BF16.F32.PACK_AB R0, RZ, R0 ;  /* 0x00000000ff00723e */ /* 0x000fca00000010ff */
[----:B------:R0:W-:Y:S01]  /*2570*/  STG.E.U16 desc[UR36][R2.64], R0 ;  /* 0x0000000002007986 */ /* 0x0001e2000c101524 */
[----:B------:R-:W-:Y:S05]  /*2580*/  BRA `(.L_x_1506) ;  /* 0x0000000400787947 */ /* 0x000fea0003800000 */
.L_x_1513:
        /* <DEDUP_REMOVED lines=10> */
.L_x_1522:
        /* <DEDUP_REMOVED lines=12> */
.L_x_1525:
[----:B------:R-:W-:-:S04]  /*26f0*/  SHF.R.U32.HI R0, RZ, 0x14, R5 ;  /* 0x00000014ff007819 */ /* 0x000fc80000011605 */
[----:B------:R-:W-:-:S04]  /*2700*/  LOP3.LUT R0, R0, 0x1, RZ, 0xc0, !PT ;  /* 0x0000000100007812 */ /* 0x000fc800078ec0ff */
[----:B------:R-:W-:-:S04]  /*2710*/  IADD3 R0, PT, PT, R5, 0x487ffff, R0 ;  /* 0x0487ffff05007810 */ /* 0x000fc80007ffe000 */
[----:B------:R-:W-:-:S04]  /*2720*/  SHF.R.U32.HI R0, RZ, 0x14, R0 ;  /* 0x00000014ff007819 */ /* 0x000fc80000011600 */
[----:B------:R-:W-:-:S07]  /*2730*/  LOP3.LUT R4, R0, 0xff, RZ, 0xc0, !PT ;  /* 0x000000ff00047812 */ /* 0x000fce00078ec0ff */
.L_x_1526:
[----:B------:R-:W-:-:S07]  /*2740*/  PRMT R0, R4, 0x7610, R0 ;  /* 0x0000761004007816 */ /* 0x000fce0000000000 */
.L_x_1524:
[----:B------:R-:W-:Y:S05]  /*2750*/  BSYNC.RECONVERGENT B0 ;  /* 0x0000000000007941 */ /* 0x000fea0003800200 */
.L_x_1523:
[----:B------:R1:W-:Y:S01]  /*2760*/  STG.E.U8 desc[UR36][R2.64], R0 ;  /* 0x0000000002007986 */ /* 0x0003e2000c101124 */
[----:B------:R-:W-:Y:S05]  /*2770*/  BRA `(.L_x_1506) ;  /* 0x0000000000fc7947 */ /* 0x000fea0003800000 */
.L_x_1521:
[----:B------:R-:W-:Y:S01]  /*2780*/  I2FP.F32.U32 R5, R4 ;  /* 0x0000000400057245 */ /* 0x000fe20000201000 */
[----:B------:R-:W-:Y:S01]  /*2790*/  BSSY.RECONVERGENT B0, `(.L_x_1527) ;  /* 0x0000011000007945 */ /* 0x000fe20003800200 */
[----:B------:R-:W-:Y:S02]  /*27a0*/  MOV R0, 0x80 ;  /* 0x0000008000007802 */ /* 0x000fe40000000f00 */
        /* <DEDUP_REMOVED lines=9> */
.L_x_1529:
[----:B------:R-:W-:-:S04]  /*2840*/  SHF.R.U32.HI R0, RZ, 0x15, R5 ;  /* 0x00000015ff007819 */ /* 0x000fc80000011605 */
[----:B------:R-:W-:-:S04]  /*2850*/  LOP3.LUT R0, R0, 0x1, RZ, 0xc0, !PT ;  /* 0x0000000100007812 */ /* 0x000fc800078ec0ff */
[----:B------:R-:W-:-:S04]  /*2860*/  IADD3 R0, PT, PT, R5, 0x88fffff, R0 ;  /* 0x088fffff05007810 */ /* 0x000fc80007ffe000 */
[----:B------:R-:W-:-:S04]  /*2870*/  SHF.R.U32.HI R0, RZ, 0x15, R0 ;  /* 0x00000015ff007819 */ /* 0x000fc80000011600 */
[----:B------:R-:W-:-:S07]  /*2880*/  LOP3.LUT R4, R0, 0xff, RZ, 0xc0, !PT ;  /* 0x000000ff00047812 */ /* 0x000fce00078ec0ff */
.L_x_1530:
[----:B------:R-:W-:-:S07]  /*2890*/  PRMT R0, R4, 0x7610, R0 ;  /* 0x0000761004007816 */ /* 0x000fce0000000000 */
.L_x_1528:
[----:B------:R-:W-:Y:S05]  /*28a0*/  BSYNC.RECONVERGENT B0 ;  /* 0x0000000000007941 */ /* 0x000fea0003800200 */
.L_x_1527:
[----:B------:R0:W-:Y:S01]  /*28b0*/  STG.E.U8 desc[UR36][R2.64], R0 ;  /* 0x0000000002007986 */ /* 0x0001e2000c101124 */
[----:B------:R-:W-:Y:S05]  /*28c0*/  BRA `(.L_x_1506) ;  /* 0x0000000000a87947 */ /* 0x000fea0003800000 */
.L_x_1520:
[----:B------:R-:W-:-:S09]  /*28d0*/  UISETP.NE.AND UP0, UPT, UR4, 0x1c, UPT ;  /* 0x0000001c0400788c */ /* 0x000fd2000bf05270 */
[----:B------:R-:W-:Y:S05]  /*28e0*/  BRA.U !UP0, `(.L_x_1531) ;  /* 0x00000001089c7547 */ /* 0x000fea000b800000 */
[----:B------:R-:W-:-:S09]  /*28f0*/  UISETP.NE.AND UP0, UPT, UR4, 0x1d, UPT ;  /* 0x0000001d0400788c */ /* 0x000fd2000bf05270 */
[----:B------:R-:W-:Y:S05]  /*2900*/  BRA.U !UP0, `(.L_x_1532) ;  /* 0x0000000108887547 */ /* 0x000fea000b800000 */
[----:B------:R-:W-:-:S09]  /*2910*/  UISETP.NE.AND UP0, UPT, UR4, 0x2c, UPT ;  /* 0x0000002c0400788c */ /* 0x000fd2000bf05270 */
[----:B------:R-:W-:Y:S05]  /*2920*/  BRA.U !UP0, `(.L_x_1533) ;  /* 0x0000000108447547 */ /* 0x000fea000b800000 */
.L_x_1505:
        /* <DEDUP_REMOVED lines=9> */
[----:B------:R-:W-:Y:S01]  /*29c0*/  IMAD.U32 R5, RZ, RZ, UR7 ;  /* 0x00000007ff057e24 */ /* 0x000fe2000f8e00ff */
[----:B---3--:R-:W-:Y:S01]  /*29d0*/  MOV R6, UR8 ;  /* 0x0000000800067c02 */ /* 0x008fe20008000f00 */
[----:B------:R-:W-:-:S02]  /*29e0*/  IMAD.U32 R7, RZ, RZ, UR9 ;  /* 0x00000009ff077e24 */ /* 0x000fc4000f8e00ff */
[----:B----4-:R-:W-:Y:S01]  /*29f0*/  IMAD.U32 R10, RZ, RZ, UR4 ;  /* 0x00000004ff0a7e24 */ /* 0x010fe2000f8e00ff */
[----:B-1----:R-:W-:-:S07]  /*2a00*/  MOV R11, UR5 ;  /* 0x00000005000b7c02 */ /* 0x002fce0008000f00 */
[----:B------:R-:W-:-:S07]  /*2a10*/  LEPC R20, `(.L_x_1534) ;  /* 0x000000001014794e */ /* 0x000fce0000000000 */
[----:B--2---:R-:W-:Y:S05]  /*2a20*/  CALL.ABS.NOINC R2 ;  /* 0x0000000002007343 */ /* 0x004fea0003c00000 */
.L_x_1534:
[----:B------:R-:W-:Y:S05]  /*2a30*/  BRA `(.L_x_1506) ;  /* 0x00000000004c7947 */ /* 0x000fea0003800000 */
.L_x_1533:
        /* <DEDUP_REMOVED lines=15> */
.L_x_1532:
[----:B------:R-:W-:-:S05]  /*2b30*/  IMAD.MOV.U32 R5, RZ, RZ, RZ ;  /* 0x000000ffff057224 */ /* 0x000fca00078e00ff */
[----:B------:R0:W-:Y:S01]  /*2b40*/  STG.E.64 desc[UR36][R2.64], R4 ;  /* 0x0000000402007986 */ /* 0x0001e2000c101b24 */
[----:B------:R-:W-:Y:S05]  /*2b50*/  BRA `(.L_x_1506) ;  /* 0x0000000000047947 */ /* 0x000fea0003800000 */
.L_x_1531:
[----:B------:R3:W-:Y:S02]  /*2b60*/  STG.E desc[UR36][R2.64], R4 ;  /* 0x0000000402007986 */ /* 0x0007e4000c101924 */
.L_x_1506:
[----:B------:R-:W-:Y:S05]  /*2b70*/  BSYNC.RECONVERGENT B6 ;  /* 0x0000000000067941 */ /* 0x000fea0003800200 */
.L_x_1500:
[----:B------:R-:W-:-:S07]  /*2b80*/  IADD3 R17, PT, PT, R17, 0x80, RZ ;  /* 0x0000008011117810 */ /* 0x000fce0007ffe0ff */
.L_x_1473:
[----:B------:R-:W-:Y:S05]  /*2b90*/  BSYNC.RECONVERGENT B7 ;  /* 0x0000000000077941 */ /* 0x000fea0003800200 */
.L_x_1472:
[----:B------:R-:W5:Y:S01]  /*2ba0*/  LDCU UR4, c[0x0][0x380] ;  /* 0x00007000ff0477ac */ /* 0x000f620008000800 */
[----:B------:R-:W-:Y:S01]  /*2bb0*/  BSSY.RECONVERGENT B7, `(.L_x_1535) ;  /* 0x00002aa000077945 */ /* 0x000fe20003800200 */
[----:B-----5:R-:W-:-:S13]  /*2bc0*/  ISETP.GE.AND P0, PT, R17, UR4, PT ;  /* 0x0000000411007c0c */ /* 0x020fda000bf06270 */
[----:B------:R-:W-:Y:S05]  /*2bd0*/  @P0 BRA `(.L_x_1536) ;  /* 0x00000028009c0947 */ /* 0x000fea0003800000 */
[----:B------:R-:W5:Y:S01]  /*2be0*/  LDCU UR4, c[0x0][0x388] ;  /* 0x00007100ff0477ac */ /* 0x000f620008000800 */
[----:B01----:R-:W-:Y:S02]  /*2bf0*/  IMAD.MOV.U32 R0, RZ, RZ, RZ ;  /* 0x000000ffff007224 */ /* 0x003fe400078e00ff */
[----:B------:R-:W-:Y:S01]  /*2c00*/  IMAD.MOV.U32 R16, RZ, RZ, RZ ;  /* 0x000000ffff107224 */ /* 0x000fe200078e00ff */
[----:B-----5:R-:W-:-:S09]  /*2c10*/  UISETP.NE.AND UP0, UPT, UR4, URZ, UPT ;  /* 0x000000ff0400728c */ /* 0x020fd2000bf05270 */
[----:B------:R-:W-:Y:S05]  /*2c20*/  BRA.U !UP0, `(.L_x_1537) ;  /* 0x0000001108a87547 */ /* 0x000fea000b800000 */
[----:B------:R-:W2:Y:S01]  /*2c30*/  LDCU.64 UR4, c[0x0][0x390] ;  /* 0x00007200ff0477ac */ /* 0x000ea20008000a00 */
[----:B------:R-:W-:Y:S01]  /*2c40*/  HFMA2 R16, -RZ, RZ, 0, 0 ;  /* 0x00000000ff107431 */ /* 0x000fe200000001ff */
[----:B------:R-:W0:Y:S01]  /*2c50*/  LDCU UR6, c[0x0][0x38c] ;  /* 0x00007180ff0677ac */ /* 0x000e220008000800 */
[----:B------:R-:W1:Y:S01]  /*2c60*/  LDCU.64 UR8, c[0x0][0x4b8] ;  /* 0x00009700ff0877ac */ /* 0x000e620008000a00 */
[----:B------:R-:W-:Y:S02]  /*2c70*/  UISETP.NE.AND UP0, UPT, UR41, URZ, UPT ;  /* 0x000000ff2900728c */ /* 0x000fe4000bf05270 */
[----:B--234-:R-:W-:-:S05]  /*2c80*/  IMAD.HI.U32 R2, R17, UR4, R16 ;  /* 0x0000000411027c27 */ /* 0x01cfca000f8e0010 */
[----:B------:R-:W-:-:S05]  /*2c90*/  SHF.R.U32.HI R3, RZ, UR5, R2 ;  /* 0x00000005ff037c19 */ /* 0x000fca0008011602 */
[----:B------:R-:W-:-:S04]  /*2ca0*/  IMAD.MOV R0, RZ, RZ, -R3 ;  /* 0x000000ffff007224 */ /* 0x000fc800078e0a03 */
[----:B0-----:R-:W-:-:S04]  /*2cb0*/  IMAD R0, R0, UR6, R17 ;  /* 0x0000000600007c24 */ /* 0x001fc8000f8e0211 */
[C---:B-1----:R-:W-:Y:S02]  /*2cc0*/  IMAD R16, R0.reuse, UR8, RZ ;  /* 0x0000000800107c24 */ /* 0x042fe4000f8e02ff */
        /* <DEDUP_REMOVED lines=288> */
.L_x_1537:
[----:B------:R-:W2:Y:S01]  /*3ed0*/  LDCU.64 UR6, c[0x0][0x588] ;  /* 0x0000b100ff0677ac */ /* 0x000ea20008000a00 */
[----:B------:R-:W-:Y:S01]  /*3ee0*/  BSSY.RECONVERGENT B6, `(.L_x_1538) ;  /* 0x00000a0000067945 */ /* 0x000fe20003800200 */
[----:B------:R-:W-:-:S04]  /*3ef0*/  UPRMT UR4, UR42, 0x9910, URZ ;  /* 0x000099102a047896 */ /* 0x000fc800080000ff */
[----:B------:R-:W-:Y:S01]  /*3f00*/  UISETP.GT.AND UP0, UPT, UR4, 0x9, UPT ;  /* 0x000000090400788c */ /* 0x000fe2000bf04270 */
[----:B--234-:R-:W-:-:S05]  /*3f10*/  IADD3 R2, P0, PT, R0, UR6, RZ ;  /* 0x0000000600027c10 */ /* 0x01cfca000ff1e0ff */
        /* <DEDUP_REMOVED lines=13> */
.L_x_1542:
[----:B------:R-:W2:Y:S02]  /*3ff0*/  LDG.E.U8 R2, desc[UR36][R2.64] ;  /* 0x0000002402027981 */ /* 0x000ea4000c1e1100 */
[----:B--2---:R-:W-:Y:S01]  /*4000*/  ISETP.NE.AND P0, PT, R2, RZ, PT ;  /* 0x000000ff0200720c */ /* 0x004fe20003f05270 */
[----:B------:R-:W-:-:S12]  /*4010*/  BRA `(.L_x_1544) ;  /* 0x0000000800307947 */ /* 0x000fd80003800000 */
.L_x_1541:
        /* <DEDUP_REMOVED lines=10> */
.L_x_1546:
[----:B------:R-:W2:Y:S02]  /*40c0*/  LDG.E R2, desc[UR36][R2.64] ;  /* 0x0000002402027981 */ /* 0x000ea4000c1e1900 */
[----:B--2---:R-:W-:Y:S01]  /*40d0*/  ISETP.NE.AND P0, PT, R2, RZ, PT ;  /* 0x000000ff0200720c */ /* 0x004fe20003f05270 */
[----:B------:R-:W-:-:S12]  /*40e0*/  BRA `(.L_x_1544) ;  /* 0x0000000400fc7947 */ /* 0x000fd80003800000 */
.L_x_1545:
[----:B------:R-:W2:Y:S02]  /*40f0*/  LDG.E.U16 R2, desc[UR36][R2.64] ;  /* 0x0000002402027981 */ /* 0x000ea4000c1e1500 */
[----:B--2---:R-:W-:Y:S01]  /*4100*/  ISETP.NE.AND P0, PT, R2, RZ, PT ;  /* 0x000000ff0200720c */ /* 0x004fe20003f05270 */
[----:B------:R-:W-:-:S12]  /*4110*/  BRA `(.L_x_1544) ;  /* 0x0000000400f07947 */ /* 0x000fd80003800000 */
.L_x_1540:
        /* <DEDUP_REMOVED lines=9> */
.L_x_1548:
[----:B------:R-:W2:Y:S02]  /*41b0*/  LDG.E.U16 R0, desc[UR36][R2.64] ;  /* 0x0000002402007981 */ /* 0x000ea4000c1e1500 */
[----:B--2---:R-:W-:-:S05]  /*41c0*/  HADD2.F32 R0, -RZ, R0.H0_H0 ;  /* 0x20000000ff007230 */ /* 0x004fca0000004100 */
[----:B------:R-:W-:Y:S01]  /*41d0*/  FSETP.NEU.FTZ.AND P0, PT, R0, RZ, PT ;  /* 0x000000ff0000720b */ /* 0x000fe20003f1d000 */
[----:B------:R-:W-:-:S12]  /*41e0*/  BRA `(.L_x_1544) ;  /* 0x0000000400bc7947 */ /* 0x000fd80003800000 */
.L_x_1547:
        /* <DEDUP_REMOVED lines=11> */
.L_x_1550:
        /* <DEDUP_REMOVED lines=8> */
.L_x_1549:
[----:B------:R-:W2:Y:S02]  /*4320*/  LDG.E.64 R2, desc[UR36][R2.64] ;  /* 0x0000002402027981 */ /* 0x000ea4000c1e1b00 */
[----:B--2---:R-:W-:Y:S01]  /*4330*/  DSETP.NEU.AND P0, PT, R2, RZ, PT ;  /* 0x000000ff0200722a */ /* 0x004fe20003f0d000 */
[----:B------:R-:W-:-:S13]  /*4340*/  BRA `(.L_x_1544) ;  /* 0x0000000400647947 */ /* 0x000fda0003800000 */
.L_x_1539:
        /* <DEDUP_REMOVED lines=11> */
.L_x_1553:
[----:B------:R-:W2:Y:S02]  /*4400*/  LDG.E.128 R4, desc[UR36][R2.64] ;  /* 0x0000002402047981 */ /* 0x000ea4000c1e1d00 */
[----:B--2---:R-:W-:-:S06]  /*4410*/  DSETP.NEU.AND P0, PT, R6, RZ, PT ;  /* 0x000000ff0600722a */ /* 0x004fcc0003f0d000 */
[----:B------:R-:W-:Y:S01]  /*4420*/  DSETP.NEU.OR P0, PT, R4, RZ, P0 ;  /* 0x000000ff0400722a */ /* 0x000fe2000070d400 */
[----:B------:R-:W-:-:S13]  /*4430*/  BRA `(.L_x_1544) ;  /* 0x0000000400287947 */ /* 0x000fda0003800000 */
.L_x_1552:
        /* <DEDUP_REMOVED lines=9> */
.L_x_1555:
[----:B------:R-:W2:Y:S02]  /*44d0*/  LDG.E.U8 R2, desc[UR36][R2.64] ;  /* 0x0000002402027981 */ /* 0x000ea4000c1e1100 */
[----:B--2---:R-:W-:-:S04]  /*44e0*/  SHF.L.U32 R0, R2, 0x19, RZ ;  /* 0x0000001902007819 */ /* 0x004fc800000006ff */
[----:B------:R-:W-:-:S13]  /*44f0*/  ISETP.GE.U32.AND P0, PT, R0, 0x8000000, PT ;  /* 0x080000000000780c */ /* 0x000fda0003f06070 */
[----:B------:R-:W-:Y:S01]  /*4500*/  @!P0 IMAD.SHL.U32 R4, R2, 0x100, RZ ;  /* 0x0000010002048824 */ /* 0x000fe200078e00ff */
[----:B------:R-:W-:-:S04]  /*4510*/  @P0 LEA.HI R0, R0, 0x70000000, RZ, 0x1c ;  /* 0x7000000000000811 */ /* 0x000fc800078fe0ff */
[----:B------:R-:W-:Y:S01]  /*4520*/  @!P0 LOP3.LUT R4, R4, 0x7f00, RZ, 0xc0, !PT ;  /* 0x00007f0004048812 */ /* 0x000fe200078ec0ff */
[----:B------:R-:W-:-:S03]  /*4530*/  @P0 FMUL.FTZ R0, R0, 1.9259299443872358531e-34 ;  /* 0x0780000000000820 */ /* 0x000fc60000410000 */
[----:B------:R-:W-:-:S05]  /*4540*/  @!P0 LOP3.LUT R4, R4, 0x3f000000, RZ, 0xfc, !PT ;  /* 0x3f00000004048812 */ /* 0x000fca00078efcff */
[----:B------:R-:W-:-:S05]  /*4550*/  @!P0 FADD.FTZ R0, R4, -0.5 ;  /* 0xbf00000004008421 */ /* 0x000fca0000010000 */
[----:B------:R-:W-:Y:S01]  /*4560*/  LOP3.LUT P0, RZ, R0, 0x7fffffff, RZ, 0xc0, !PT ;  /* 0x7fffffff00ff7812 */ /* 0x000fe2000780c0ff */
[----:B------:R-:W-:-:S12]  /*4570*/  BRA `(.L_x_1544) ;  /* 0x0000000000d87947 */ /* 0x000fd80003800000 */
.L_x_1554:
[----:B------:R-:W2:Y:S02]  /*4580*/  LDG.E.U16 R0, desc[UR36][R2.64] ;  /* 0x0000002402007981 */ /* 0x000ea4000c1e1500 */
[----:B--2---:R-:W-:-:S04]  /*4590*/  SHF.L.U32 R0, R0, 0x10, RZ ;  /* 0x0000001000007819 */ /* 0x004fc800000006ff */
[----:B------:R-:W-:Y:S01]  /*45a0*/  FSETP.NEU.FTZ.AND P0, PT, R0, RZ, PT ;  /* 0x000000ff0000720b */ /* 0x000fe20003f1d000 */
[----:B------:R-:W-:-:S12]  /*45b0*/  BRA `(.L_x_1544) ;  /* 0x0000000000c87947 */ /* 0x000fd80003800000 */
.L_x_1551:
        /* <DEDUP_REMOVED lines=11> */
.L_x_1558:
[----:B------:R-:W2:Y:S02]  /*4670*/  LDG.E.U8 R2, desc[UR36][R2.64] ;  /* 0x0000002402027981 */ /* 0x000ea4000c1e1100 */
[----:B--2---:R-:W-:Y:S01]  /*4680*/  ISETP.NE.AND P0, PT, R2, RZ, PT ;  /* 0x000000ff0200720c */ /* 0x004fe20003f05270 */
[----:B------:R-:W-:-:S12]  /*4690*/  BRA `(.L_x_1544) ;  /* 0x0000000000907947 */ /* 0x000fd80003800000 */
.L_x_1557:
[----:B------:R-:W2:Y:S02]  /*46a0*/  LDG.E.U8 R2, desc[UR36][R2.64] ;  /* 0x0000002402027981 */ /* 0x000ea4000c1e1100 */
[----:B--2---:R-:W-:Y:S01]  /*46b0*/  ISETP.NE.AND P0, PT, R2, RZ, PT ;  /* 0x000000ff0200720c */ /* 0x004fe20003f05270 */
[----:B------:R-:W-:-:S12]  /*46c0*/  BRA `(.L_x_1544) ;  /* 0x0000000000847947 */ /* 0x000fd80003800000 */
.L_x_1556:
[----:B------:R-:W-:-:S09]  /*46d0*/  UISETP.NE.AND UP0, UPT, UR4, 0x1c, UPT ;  /* 0x0000001c0400788c */ /* 0x000fd2000bf05270 */
[----:B------:R-:W-:Y:S05]  /*46e0*/  BRA.U !UP0, `(.L_x_1559) ;  /* 0x0000000108747547 */ /* 0x000fea000b800000 */
[----:B------:R-:W-:-:S09]  /*46f0*/  UISETP.NE.AND UP0, UPT, UR4, 0x1d, UPT ;  /* 0x0000001d0400788c */ /* 0x000fd2000bf05270 */
[----:B------:R-:W-:Y:S05]  /*4700*/  BRA.U !UP0, `(.L_x_1560) ;  /* 0x00000001085c7547 */ /* 0x000fea000b800000 */
[----:B------:R-:W-:-:S09]  /*4710*/  UISETP.NE.AND UP0, UPT, UR4, 0x2c, UPT ;  /* 0x0000002c0400788c */ /* 0x000fd2000bf05270 */
[----:B------:R-:W-:Y:S05]  /*4720*/  BRA.U UP0, `(.L_x_1543) ;  /* 0x00000001000c7547 */ /* 0x000fea000b800000 */
[----:B------:R-:W2:Y:S02]  /*4730*/  LDG.E.U8 R2, desc[UR36][R2.64] ;  /* 0x0000002402027981 */ /* 0x000ea4000c1e1100 */
[----:B--2---:R-:W-:Y:S01]  /*4740*/  ISETP.NE.AND P0, PT, R2, RZ, PT ;  /* 0x000000ff0200720c */ /* 0x004fe20003f05270 */
[----:B------:R-:W-:-:S12]  /*4750*/  BRA `(.L_x_1544) ;  /* 0x0000000000607947 */ /* 0x000fd80003800000 */
.L_x_1543:
        /* <DEDUP_REMOVED lines=8> */
[----:B0-----:R-:W-:Y:S01]  /*47e0*/  IMAD.U32 R4, RZ, RZ, UR4 ;  /* 0x00000004ff047e24 */ /* 0x001fe2000f8e00ff */
[----:B------:R-:W-:Y:S01]  /*47f0*/  MOV R5, UR5 ;  /* 0x0000000500057c02 */ /* 0x000fe20008000f00 */
[----:B-1----:R-:W-:Y:S01]  /*4800*/  IMAD.U32 R6, RZ, RZ, UR6 ;  /* 0x00000006ff067e24 */ /* 0x002fe2000f8e00ff */
[----:B------:R-:W-:Y:S01]  /*4810*/  MOV R7, UR7 ;  /* 0x0000000700077c02 */ /* 0x000fe20008000f00 */
[----:B---3--:R-:W-:Y:S01]  /*4820*/  IMAD.U32 R10, RZ, RZ, UR8 ;  /* 0x00000008ff0a7e24 */ /* 0x008fe2000f8e00ff */
[----:B------:R-:W-:-:S07]  /*4830*/  MOV R11, UR9 ;  /* 0x00000009000b7c02 */ /* 0x000fce0008000f00 */
[----:B------:R-:W-:-:S07]  /*4840*/  LEPC R20, `(.L_x_1561) ;  /* 0x000000001014794e */ /* 0x000fce0000000000 */
[----:B--2---:R-:W-:Y:S05]  /*4850*/  CALL.ABS.NOINC R2 ;  /* 0x0000000002007343 */ /* 0x004fea0003c00000 */
.L_x_1561:
[----:B------:R-:W-:Y:S01]  /*4860*/  PLOP3.LUT P0, PT, PT, PT, PT, 0x8, 0x80 ;  /* 0x000000000080781c */ /* 0x000fe20003f0e170 */
[----:B------:R-:W-:-:S12]  /*4870*/  BRA `(.L_x_1544) ;  /* 0x0000000000187947 */ /* 0x000fd80003800000 */
.L_x_1560:
[----:B------:R-:W2:Y:S02]  /*4880*/  LDG.E.64 R2, desc[UR36][R2.64] ;  /* 0x0000002402027981 */ /* 0x000ea4000c1e1b00 */
[----:B--2---:R-:W-:-:S04]  /*4890*/  ISETP.NE.U32.AND P0, PT, R2, RZ, PT ;  /* 0x000000ff0200720c */ /* 0x004fc80003f05070 */
[----:B------:R-:W-:Y:S01]  /*48a0*/  ISETP.NE.AND.EX P0, PT, R3, RZ, PT, P0 ;  /* 0x000000ff0300720c */ /* 0x000fe20003f05300 */
[----:B------:R-:W-:-:S12]  /*48b0*/  BRA `(.L_x_1544) ;  /* 0x0000000000087947 */ /* 0x000fd80003800000 */
.L_x_1559:
[----:B------:R-:W2:Y:S02]  /*48c0*/  LDG.E R2, desc[UR36][R2.64] ;  /* 0x0000002402027981 */ /* 0x000ea4000c1e1900 */
[----:B--2---:R-:W-:-:S13]  /*48d0*/  ISETP.NE.AND P0, PT, R2, RZ, PT ;  /* 0x000000ff0200720c */ /* 0x004fda0003f05270 */
.L_x_1544:
[----:B------:R-:W-:Y:S05]  /*48e0*/  BSYNC.RECONVERGENT B6 ;  /* 0x0000000000067941 */ /* 0x000fea0003800200 */
.L_x_1538:
        /* <DEDUP_REMOVED lines=19> */
.L_x_1566:
[----:B------:R0:W-:Y:S01]  /*4a20*/  STG.E.U8 desc[UR36][R2.64], R4 ;  /* 0x0000000402007986 */ /* 0x0001e2000c101124 */
[----:B------:R-:W-:Y:S05]  /*4a30*/  BRA `(.L_x_1568) ;  /* 0x0000000800fc7947 */ /* 0x000fea0003800000 */
.L_x_1565:
        /* <DEDUP_REMOVED lines=9> */
.L_x_1570:
[----:B------:R0:W-:Y:S01]  /*4ad0*/  STG.E desc[UR36][R2.64], R4 ;  /* 0x0000000402007986 */ /* 0x0001e2000c101924 */
[----:B------:R-:W-:Y:S05]  /*4ae0*/  BRA `(.L_x_1568) ;  /* 0x0000000800d07947 */ /* 0x000fea0003800000 */
.L_x_1569:
[----:B------:R0:W-:Y:S01]  /*4af0*/  STG.E.U16 desc[UR36][R2.64], R4 ;  /* 0x0000000402007986 */ /* 0x0001e2000c101524 */
[----:B------:R-:W-:Y:S05]  /*4b00*/  BRA `(.L_x_1568) ;  /* 0x0000000800c87947 */ /* 0x000fea0003800000 */
.L_x_1564:
        /* <DEDUP_REMOVED lines=9> */
.L_x_1572:
[----:B------:R-:W-:-:S04]  /*4ba0*/  I2FP.F32.U32 R0, R4 ;  /* 0x0000000400007245 */ /* 0x000fc80000201000 */
[----:B------:R-:W-:-:S05]  /*4bb0*/  F2FP.F16.F32.PACK_AB R0, RZ, R0 ;  /* 0x00000000ff00723e */ /* 0x000fca00000000ff */
[----:B------:R3:W-:Y:S01]  /*4bc0*/  STG.E.U16 desc[UR36][R2.64], R0 ;  /* 0x0000000002007986 */ /* 0x0007e2000c101524 */
[----:B------:R-:W-:Y:S05]  /*4bd0*/  BRA `(.L_x_1568) ;  /* 0x0000000800947947 */ /* 0x000fea0003800000 */
.L_x_1571:
[----:B------:R-:W-:-:S09]  /*4be0*/  UISETP.NE.AND UP0, UPT, UR4, 0x7, UPT ;  /* 0x000000070400788c */ /* 0x000fd2000bf05270 */
[----:B------:R-:W-:Y:S05]  /*4bf0*/  BRA.U !UP0, `(.L_x_1573) ;  /* 0x0000000108347547 */ /* 0x000fea000b800000 */
[----:B------:R-:W-:-:S09]  /*4c00*/  UISETP.NE.AND UP0, UPT, UR4, 0x8, UPT ;  /* 0x000000080400788c */ /* 0x000fd2000bf05270 */
[----:B------:R-:W-:Y:S05]  /*4c10*/  BRA.U !UP0, `(.L_x_1574) ;  /* 0x0000000108187547 */ /* 0x000fea000b800000 */
[----:B------:R-:W-:-:S09]  /*4c20*/  UISETP.NE.AND UP0, UPT, UR4, 0x9, UPT ;  /* 0x000000090400788c */ /* 0x000fd2000bf05270 */
[----:B------:R-:W-:Y:S05]  /*4c30*/  BRA.U UP0, `(.L_x_1567) ;  /* 0x0000000500b07547 */ /* 0x000fea000b800000 */
[----:B------:R-:W-:Y:S01]  /*4c40*/  HFMA2 R5, -RZ, RZ, 0, 0 ;  /* 0x00000000ff057431 */ /* 0x000fe200000001ff */
[----:B------:R-:W-:-:S05]  /*4c50*/  I2FP.F32.U32 R4, R4 ;  /* 0x0000000400047245 */ /* 0x000fca0000201000 */
[----:B------:R1:W-:Y:S01]  /*4c60*/  STG.E.64 desc[UR36][R2.64], R4 ;  /* 0x0000000402007986 */ /* 0x0003e2000c101b24 */
[----:B------:R-:W-:Y:S05]  /*4c70*/  BRA `(.L_x_1568) ;  /* 0x00000008006c7947 */ /* 0x000fea0003800000 */
.L_x_1574:
[----:B------:R-:W-:-:S04]  /*4c80*/  I2FP.F32.U32 R4, R4 ;  /* 0x0000000400047245 */ /* 0x000fc80000201000 */
[----:B------:R-:W-:-:S04]  /*4c90*/  F2FP.F16.F32.PACK_AB R5, RZ, R4 ;  /* 0x00000004ff05723e */ /* 0x000fc800000000ff */
[----:B------:R-:W-:-:S05]  /*4ca0*/  PRMT R5, R5, 0x5410, RZ ;  /* 0x0000541005057816 */ /* 0x000fca00000000ff */
[----:B------:R0:W-:Y:S01]  /*4cb0*/  STG.E desc[UR36][R2.64], R5 ;  /* 0x0000000502007986 */ /* 0x0001e2000c101924 */
[----:B------:R-:W-:Y:S05]  /*4cc0*/  BRA `(.L_x_1568) ;  /* 0x0000000800587947 */ /* 0x000fea0003800000 */
.L_x_1573:
[----:B------:R-:W0:Y:S02]  /*4cd0*/  I2F.F64.U32 R4, R4 ;  /* 0x0000000400047312 */ /* 0x000e240000201800 */
[----:B0-----:R2:W-:Y:S01]  /*4ce0*/  STG.E.64 desc[UR36][R2.64], R4 ;  /* 0x0000000402007986 */ /* 0x0015e2000c101b24 */
[----:B------:R-:W-:Y:S05]  /*4cf0*/  BRA `(.L_x_1568) ;  /* 0x00000008004c7947 */ /* 0x000fea0003800000 */
.L_x_1563:
        /* <DEDUP_REMOVED lines=12> */
.L_x_1578:
        /* <DEDUP_REMOVED lines=17> */
.L_x_1580:
[----:B------:R-:W-:Y:S05]  /*4ed0*/  BSYNC.RECONVERGENT B0 ;  /* 0x0000000000007941 */ /* 0x000fea0003800200 */
.L_x_1579:
[----:B------:R0:W-:Y:S01]  /*4ee0*/  STG.E.U8 desc[UR36][R2.64], R0 ;  /* 0x0000000002007986 */ /* 0x0001e2000c101124 */
[----:B------:R-:W-:Y:S05]  /*4ef0*/  BRA `(.L_x_1568) ;  /* 0x0000000400cc7947 */ /* 0x000fea0003800000 */
.L_x_1577:
        /* <DEDUP_REMOVED lines=17> */
.L_x_1582:
[----:B------:R-:W-:Y:S05]  /*5010*/  BSYNC.RECONVERGENT B0 ;  /* 0x0000000000007941 */ /* 0x000fea0003800200 */
.L_x_1581:
[----:B------:R0:W-:Y:S01]  /*5020*/  STG.E.U8 desc[UR36][R2.64], R0 ;  /* 0x0000000002007986 */ /* 0x0001e2000c101124 */
[----:B------:R-:W-:Y:S05]  /*5030*/  BRA `(.L_x_1568) ;  /* 0x00000004007c7947 */ /* 0x000fea0003800000 */
.L_x_1576:
        /* <DEDUP_REMOVED lines=17> */
[----:B------:R-:W-:-:S05]  /*5150*/  @!P0 IMAD.MOV R0, RZ, RZ, R4 ;  /* 0x000000ffff008224 */ /* 0x000fca00078e0204 */
[----:B------:R-:W-:-:S05]  /*5160*/  @P1 MOV R5, R0 ;  /* 0x0000000000051202 */ /* 0x000fca0000000f00 */
[----:B------:R0:W-:Y:S01]  /*5170*/  STG.E.U8 desc[UR36][R2.64], R5 ;  /* 0x0000000502007986 */ /* 0x0001e2000c101124 */
[----:B------:R-:W-:Y:S05]  /*5180*/  BRA `(.L_x_1568) ;  /* 0x0000000400287947 */ /* 0x000fea0003800000 */
.L_x_1584:
[----:B------:R-:W-:-:S05]  /*5190*/  IMAD.MOV.U32 R5, RZ, RZ, RZ ;  /* 0x000000ffff057224 */ /* 0x000fca00078e00ff */
[----:B------:R0:W-:Y:S01]  /*51a0*/  STG.E.64 desc[UR36][R2.64], R4 ;  /* 0x0000000402007986 */ /* 0x0001e2000c101b24 */
[----:B------:R-:W-:Y:S05]  /*51b0*/  BRA `(.L_x_1568) ;  /* 0x00000004001c7947 */ /* 0x000fea0003800000 */
.L_x_1583:
[----:B------:R0:W-:Y:S01]  /*51c0*/  STG.E desc[UR36][R2.64], R4 ;  /* 0x0000000402007986 */ /* 0x0001e2000c101924 */
[----:B------:R-:W-:Y:S05]  /*51d0*/  BRA `(.L_x_1568) ;  /* 0x0000000400147947 */ /* 0x000fea0003800000 */
.L_x_1575:
        /* <DEDUP_REMOVED lines=8> */
.L_x_1586:
[----:B------:R-:W0:Y:S01]  /*5260*/  I2F.F64.U32 R4, R4 ;  /* 0x0000000400047312 */ /* 0x000e220000201800 */
[----:B------:R-:W-:-:S05]  /*5270*/  CS2R R6, SRZ ;  /* 0x0000000000067805 */ /* 0x000fca000001ff00 */
[----:B0-----:R0:W-:Y:S01]  /*5280*/  STG.E.128 desc[UR36][R2.64], R4 ;  /* 0x0000000402007986 */ /* 0x0011e2000c101d24 */
[----:B------:R-:W-:Y:S05]  /*5290*/  BRA `(.L_x_1568) ;  /* 0x0000000000e47947 */ /* 0x000fea0003800000 */
.L_x_1585:
[----:B------:R-:W-:-:S09]  /*52a0*/  UISETP.NE.AND UP0, UPT, UR4, 0xf, UPT ;  /* 0x0000000f0400788c */ /* 0x000fd2000bf05270 */
[----:B------:R-:W-:Y:S05]  /*52b0*/  BRA.U !UP0, `(.L_x_1587) ;  /* 0x0000000108d07547 */ /* 0x000fea000b800000 */
[----:B------:R-:W-:-:S09]  /*52c0*/  UISETP.NE.AND UP0, UPT, UR4, 0x17, UPT ;  /* 0x000000170400788c */ /* 0x000fd2000bf05270 */
[----:B------:R-:W-:Y:S05]  /*52d0*/  BRA.U !UP0, `(.L_x_1588) ;  /* 0x0000000108847547 */ /* 0x000fea000b800000 */
[----:B------:R-:W-:-:S09]  /*52e0*/  UISETP.NE.AND UP0, UPT, UR4, 0x18, UPT ;  /* 0x000000180400788c */ /* 0x000fd2000bf05270 */
[----:B------:R-:W-:Y:S05]  /*52f0*/  BRA.U !UP0, `(.L_x_1589) ;  /* 0x0000000108447547 */ /* 0x000fea000b800000 */
.L_x_1567:
[----:B------:R-:W-:Y:S01]  /*5300*/  MOV R0, 0x0 ;  /* 0x0000000000007802 */ /* 0x000fe20000000f00 */
[----:B------:R-:W0:Y:S01]  /*5310*/  LDCU.64 UR4, c[0x4][0x140] ;  /* 0x01002800ff0477ac */ /* 0x000e220008000a00 */
[----:B------:R-:W-:Y:S02]  /*5320*/  HFMA2 R8, -RZ, RZ, 0, 6.020069122314453125e-06 ;  /* 0x00000065ff087431 */ /* 0x000fe400000001ff */
[----:B------:R-:W-:Y:S01]  /*5330*/  IMAD.MOV.U32 R12, RZ, RZ, 0x1 ;  /* 0x00000001ff0c7424 */ /* 0x000fe200078e00ff */
[----:B------:R1:W2:Y:S01]  /*5340*/  LDC.64 R2, c[0x4][R0] ;  /* 0x0100000000027b82 */ /* 0x0002a20000000a00 */
[----:B------:R-:W3:Y:S01]  /*5350*/  LDCU.64 UR6, c[0x4][0x148] ;  /* 0x01002900ff0677ac */ /* 0x000ee20008000a00 */
[----:B------:R-:W-:Y:S01]  /*5360*/  MOV R13, RZ ;  /* 0x000000ff000d7202 */ /* 0x000fe20000000f00 */
[----:B------:R-:W4:Y:S01]  /*5370*/  LDCU.64 UR8, c[0x4][0x10] ;  /* 0x01000200ff0877ac */ /* 0x000f220008000a00 */
[----:B0-----:R-:W-:Y:S01]  /*5380*/  MOV R4, UR4 ;  /* 0x0000000400047c02 */ /* 0x001fe20008000f00 */
[----:B------:R-:W-:Y:S01]  /*5390*/  IMAD.U32 R5, RZ, RZ, UR5 ;  /* 0x00000005ff057e24 */ /* 0x000fe2000f8e00ff */
[----:B---3--:R-:W-:Y:S01]  /*53a0*/  MOV R6, UR6 ;  /* 0x0000000600067c02 */ /* 0x008fe20008000f00 */
[----:B------:R-:W-:Y:S01]  /*53b0*/  IMAD.U32 R7, RZ, RZ, UR7 ;  /* 0x00000007ff077e24 */ /* 0x000fe2000f8e00ff */
[----:B----4-:R-:W-:Y:S01]  /*53c0*/  MOV R10, UR8 ;  /* 0x00000008000a7c02 */ /* 0x010fe20008000f00 */
[----:B-1----:R-:W-:-:S07]  /*53d0*/  IMAD.U32 R11, RZ, RZ, UR9 ;  /* 0x00000009ff0b7e24 */ /* 0x002fce000f8e00ff */
[----:B------:R-:W-:-:S07]  /*53e0*/  LEPC R20, `(.L_x_1590) ;  /* 0x000000001014794e */ /* 0x000fce0000000000 */
[----:B--2---:R-:W-:Y:S05]  /*53f0*/  CALL.ABS.NOINC R2 ;  /* 0x0000000002007343 */ /* 0x004fea0003c00000 */
.L_x_1590:
[----:B------:R-:W-:Y:S05]  /*5400*/  BRA `(.L_x_1568) ;  /* 0x0000000000887947 */ /* 0x000fea0003800000 */
.L_x_1589:
        /* <DEDUP_REMOVED lines=11> */
.L_x_1592:
[----:B------:R-:W-:Y:S05]  /*54c0*/  BSYNC.RECONVERGENT B0 ;  /* 0x0000000000007941 */ /* 0x000fea0003800200 */
.L_x_1591:
[----:B------:R0:W-:Y:S01]  /*54d0*/  STG.E.U8 desc[UR36][R2.64], R5 ;  /* 0x0000000502007986 */ /* 0x0001e2000c101124 */
[----:B------:R-:W-:Y:S05]  /*54e0*/  BRA `(.L_x_1568) ;  /* 0x0000000000507947 */ /* 0x000fea0003800000 */
.L_x_1588:
        /* <DEDUP_REMOVED lines=12> */
.L_x_1593:
[----:B------:R-:W-:Y:S01]  /*55b0*/  HFMA2 R5, -RZ, RZ, 0, 7.569789886474609375e-06 ;  /* 0x0000007fff057431 */ /* 0x000fe200000001ff */
[----:B------:R-:W-:-:S04]  /*55c0*/  ISETP.GT.U32.AND P0, PT, R7, 0x7f800000, PT ;  /* 0x7f8000000700780c */ /* 0x000fc80003f04070 */
[----:B------:R-:W-:-:S05]  /*55d0*/  SEL R5, R5, 0x7c, P0 ;  /* 0x0000007c05057807 */ /* 0x000fca0000000000 */
[----:B------:R0:W-:Y:S01]  /*55e0*/  STG.E.U8 desc[UR36][R2.64], R5 ;  /* 0x0000000502007986 */ /* 0x0001e2000c101124 */
[----:B------:R-:W-:Y:S05]  /*55f0*/  BRA `(.L_x_1568) ;  /* 0x00000000000c7947 */ /* 0x000fea0003800000 */
.L_x_1587:
[----:B------:R-:W-:-:S04]  /*5600*/  I2FP.F32.U32 R0, R4 ;  /* 0x0000000400007245 */ /* 0x000fc80000201000 */
[----:B------:R-:W-:-:S05]  /*5610*/  F2FP.BF16.F32.PACK_AB R0, RZ, R0 ;  /* 0x00000000ff00723e */ /* 0x000fca00000010ff */
[----:B------:R0:W-:Y:S02]  /*5620*/  STG.E.U16 desc[UR36][R2.64], R0 ;  /* 0x0000000002007986 */ /* 0x0001e4000c101524 */
.L_x_1568:
[----:B------:R-:W-:Y:S05]  /*5630*/  BSYNC.RECONVERGENT B6 ;  /* 0x0000000000067941 */ /* 0x000fea0003800200 */
.L_x_1562:
[----:B------:R-:W-:-:S07]  /*5640*/  VIADD R17, R17, 0x80 ;  /* 0x0000008011117836 */ /* 0x000fce0000000000 */
.L_x_1536:
[----:B------:R-:W-:Y:S05]  /*5650*/  BSYNC.RECONVERGENT B7 ;  /* 0x0000000000077941 */ /* 0x000fea0003800200 */
.L_x_1535:
[----:B------:R-:W5:Y:S01]  /*5660*/  LDCU UR4, c[0x0][0x380] ;  /* 0x00007000ff0477ac */ /* 0x000f620008000800 */
[----:B------:R-:W-:Y:S01]  /*5670*/  BSSY.RECONVERGENT B7, `(.L_x_1594) ;  /* 0x00002aa000077945 */ /* 0x000fe20003800200 */
[----:B-----5:R-:W-:-:S13]  /*5680*/  ISETP.GE.AND P0, PT, R17, UR4, PT ;  /* 0x0000000411007c0c */ /* 0x020fda000bf06270 */
[----:B------:R-:W-:Y:S05]  /*5690*/  @P0 BRA `(.L_x_1595) ;  /* 0x00000028009c0947 */ /* 0x000fea0003800000 */
[----:B------:R-:W5:Y:S01]  /*56a0*/  LDCU UR4, c[0x0][0x388] ;  /* 0x00007100ff0477ac */ /* 0x000f620008000800 */
[----:B01-3--:R-:W-:Y:S01]  /*56b0*/  MOV R0, RZ ;  /* 0x000000ff00007202 */ /* 0x00bfe20000000f00 */
        /* <DEDUP_REMOVED lines=8> */
[----:B--2-4-:R-:W-:-:S05]  /*5740*/  IMAD.HI.U32 R2, R17, UR4, R16 ;  /* 0x0000000411027c27 */ /* 0x014fca000f8e0010 */
[----:B------:R-:W-:-:S05]  /*5750*/  SHF.R.U32.HI R3, RZ, UR5, R2 ;  /* 0x00000005ff037c19 */ /* 0x000fca0008011602 */
[----:B------:R-:W-:-:S04]  /*5760*/  IMAD.MOV R0, RZ, RZ, -R3 ;  /* 0x000000ffff007224 */ /* 0x000fc800078e0a03 */
[----:B0-----:R-:W-:-:S04]  /*5770*/  IMAD R0, R0, UR6, R17 ;  /* 0x0000000600007c24 */ /* 0x001fc8000f8e0211 */
[C---:B-1----:R-:W-:Y:S02]  /*5780*/  IMAD R16, R0.reuse, UR8, RZ ;  /* 0x0000000800107c24 */ /* 0x042fe4000f8e02ff */
        /* <DEDUP_REMOVED lines=288> */
.L_x_1596:
[----:B------:R-:W2:Y:S01]  /*6990*/  LDCU.64 UR6, c[0x0][0x588] ;  /* 0x0000b100ff0677ac */ /* 0x000ea20008000a00 */
[----:B------:R-:W-:Y:S01]  /*69a0*/  BSSY.RECONVERGENT B6, `(.L_x_1597) ;  /* 0x00000a0000067945 */ /* 0x000fe20003800200 */
[----:B------:R-:W-:-:S04]  /*69b0*/  UPRMT UR4, UR42, 0x9910, URZ ;  /* 0x000099102a047896 */ /* 0x000fc800080000ff */
[----:B------:R-:W-:Y:S01]  /*69c0*/  UISETP.GT.AND UP0, UPT, UR4, 0x9, UPT ;  /* 0x000000090400788c */ /* 0x000fe2000bf04270 */
[----:B--2-4-:R-:W-:-:S04]  /*69d0*/  IADD3 R2, P0, PT, R0, UR6, RZ ;  /* 0x0000000600027c10 */ /* 0x014fc8000ff1e0ff */
        /* <DEDUP_REMOVED lines=13> */
.L_x_1601:
[----:B------:R-:W2:Y:S02]  /*6ab0*/  LDG.E.U8 R2, desc[UR36][R2.64] ;  /* 0x0000002402027981 */ /* 0x000ea4000c1e1100 */
[----:B--2---:R-:W-:Y:S01]  /*6ac0*/  ISETP.NE.AND P0, PT, R2, RZ, PT ;  /* 0x000000ff0200720c */ /* 0x004fe20003f05270 */
[----:B------:R-:W-:-:S12]  /*6ad0*/  BRA `(.L_x_1603) ;  /* 0x0000000800307947 */ /* 0x000fd80003800000 */
.L_x_1600:
        /* <DEDUP_REMOVED lines=10> */
.L_x_1605:
[----:B------:R-:W2:Y:S02]  /*6b80*/  LDG.E R2, desc[UR36][R2.64] ;  /* 0x0000002402027981 */ /* 0x000ea4000c1e1900 */
[----:B--2---:R-:W-:Y:S01]  /*6b90*/  ISETP.NE.AND P0, PT, R2, RZ, PT ;  /* 0x000000ff0200720c */ /* 0x004fe20003f05270 */
[----:B------:R-:W-:-:S12]  /*6ba0*/  BRA `(.L_x_1603) ;  /* 0x0000000400fc7947 */ /* 0x000fd80003800000 */
.L_x_1604:
[----:B------:R-:W2:Y:S02]  /*6bb0*/  LDG.E.U16 R2, desc[UR36][R2.64] ;  /* 0x0000002402027981 */ /* 0x000ea4000c1e1500 */
[----:B--2---:R-:W-:Y:S01]  /*6bc0*/  ISETP.NE.AND P0, PT, R2, RZ, PT ;  /* 0x000000ff0200720c */ /* 0x004fe20003f05270 */
[----:B------:R-:W-:-:S12]  /*6bd0*/  BRA `(.L_x_1603) ;  /* 0x0000000400f07947 */ /* 0x000fd80003800000 */
.L_x_1599:
        /* <DEDUP_REMOVED lines=9> */
.L_x_1607:
[----:B------:R-:W2:Y:S02]  /*6c70*/  LDG.E.U16 R0, desc[UR36][R2.64] ;  /* 0x0000002402007981 */ /* 0x000ea4000c1e1500 */
[----:B--2---:R-:W-:-:S05]  /*6c80*/  HADD2.F32 R0, -RZ, R0.H0_H0 ;  /* 0x20000000ff007230 */ /* 0x004fca0000004100 */
[----:B------:R-:W-:Y:S01]  /*6c90*/  FSETP.NEU.FTZ.AND P0, PT, R0, RZ, PT ;  /* 0x000000ff0000720b */ /* 0x000fe20003f1d000 */
[----:B------:R-:W-:-:S12]  /*6ca0*/  BRA `(.L_x_1603) ;  /* 0x0000000400bc7947 */ /* 0x000fd80003800000 */
.L_x_1606:
        /* <DEDUP_REMOVED lines=11> */
.L_x_1609:
        /* <DEDUP_REMOVED lines=8> */
.L_x_1608:
[----:B------:R-:W2:Y:S02]  /*6de0*/  LDG.E.64 R2, desc[UR36][R2.64] ;  /* 0x0000002402027981 */ /* 0x000ea4000c1e1b00 */
[----:B--2---:R-:W-:Y:S01]  /*6df0*/  DSETP.NEU.AND P0, PT, R2, RZ, PT ;  /* 0x000000ff0200722a */ /* 0x004fe20003f0d000 */
[----:B------:R-:W-:-:S13]  /*6e00*/  BRA `(.L_x_1603) ;  /* 0x0000000400647947 */ /* 0x000fda0003800000 */
.L_x_1598:
        /* <DEDUP_REMOVED lines=11> */
.L_x_1612:
[----:B------:R-:W2:Y:S02]  /*6ec0*/  LDG.E.128 R4, desc[UR36][R2.64] ;  /* 0x0000002402047981 */ /* 0x000ea4000c1e1d00 */
[----:B--2---:R-:W-:-:S06]  /*6ed0*/  DSETP.NEU.AND P0, PT, R6, RZ, PT ;  /* 0x000000ff0600722a */ /* 0x004fcc0003f0d000 */
[----:B------:R-:W-:Y:S01]  /*6ee0*/  DSETP.NEU.OR P0, PT, R4, RZ, P0 ;  /* 0x000000ff0400722a */ /* 0x000fe2000070d400 */
[----:B------:R-:W-:-:S13]  /*6ef0*/  BRA `(.L_x_1603) ;  /* 0x0000000400287947 */ /* 0x000fda0003800000 */
.L_x_1611:
        /* <DEDUP_REMOVED lines=9> */
.L_x_1614:
[----:B------:R-:W2:Y:S02]  /*6f90*/  LDG.E.U8 R2, desc[UR36][R2.64] ;  /* 0x0000002402027981 */ /* 0x000ea4000c1e1100 */
[----:B--2---:R-:W-:-:S05]  /*6fa0*/  IMAD.SHL.U32 R0, R2, 0x2000000, RZ ;  /* 0x0200000002007824 */ /* 0x004fca00078e00ff */
[----:B------:R-:W-:-:S13]  /*6fb0*/  ISETP.GE.U32.AND P0, PT, R0, 0x8000000, PT ;  /* 0x080000000000780c */ /* 0x000fda0003f06070 */
[----:B------:R-:W-:Y:S02]  /*6fc0*/  @!P0 SHF.L.U32 R4, R2, 0x8, RZ ;  /* 0x0000000802048819 */ /* 0x000fe400000006ff */
[----:B------:R-:W-:Y:S02]  /*6fd0*/  @P0 LEA.HI R0, R0, 0x70000000, RZ, 0x1c ;  /* 0x7000000000000811 */ /* 0x000fe400078fe0ff */
[----:B------:R-:W-:-:S03]  /*6fe0*/  @!P0 LOP3.LUT R4, R4, 0x7f00, RZ, 0xc0, !PT ;  /* 0x00007f0004048812 */ /* 0x000fc600078ec0ff */
[----:B------:R-:W-:Y:S01]  /*6ff0*/  @P0 FMUL.FTZ R0, R0, 1.9259299443872358531e-34 ;  /* 0x0780000000000820 */ /* 0x000fe20000410000 */
[----:B------:R-:W-:-:S05]  /*7000*/  @!P0 LOP3.LUT R4, R4, 0x3f000000, RZ, 0xfc, !PT ;  /* 0x3f00000004048812 */ /* 0x000fca00078efcff */
[----:B------:R-:W-:-:S05]  /*7010*/  @!P0 FADD.FTZ R0, R4, -0.5 ;  /* 0xbf00000004008421 */ /* 0x000fca0000010000 */
[----:B------:R-:W-:Y:S01]  /*7020*/  LOP3.LUT P0, RZ, R0, 0x7fffffff, RZ, 0xc0, !PT ;  /* 0x7fffffff00ff7812 */ /* 0x000fe2000780c0ff */
[----:B------:R-:W-:-:S12]  /*7030*/  BRA `(.L_x_1603) ;  /* 0x0000000000d87947 */ /* 0x000fd80003800000 */
.L_x_1613:
[----:B------:R-:W2:Y:S02]  /*7040*/  LDG.E.U16 R0, desc[UR36][R2.64] ;  /* 0x0000002402007981 */ /* 0x000ea4000c1e1500 */
[----:B--2---:R-:W-:-:S05]  /*7050*/  IMAD.U32 R0, R0, 0x10000, RZ ;  /* 0x0001000000007824 */ /* 0x004fca00078e00ff */
[----:B------:R-:W-:Y:S01]  /*7060*/  FSETP.NEU.FTZ.AND P0, PT, R0, RZ, PT ;  /* 0x000000ff0000720b */ /* 0x000fe20003f1d000 */
[----:B------:R-:W-:-:S12]  /*7070*/  BRA `(.L_x_1603) ;  /* 0x0000000000c87947 */ /* 0x000fd80003800000 */
.L_x_1610:
        /* <DEDUP_REMOVED lines=11> */
.L_x_1617:
[----:B------:R-:W2:Y:S02]  /*7130*/  LDG.E.U8 R2, desc[UR36][R2.64] ;  /* 0x0000002402027981 */ /* 0x000ea4000c1e1100 */
[----:B--2---:R-:W-:Y:S01]  /*7140*/  ISETP.NE.AND P0, PT, R2, RZ, PT ;  /* 0x000000ff0200720c */ /* 0x004fe20003f05270 */
[----:B------:R-:W-:-:S12]  /*7150*/  BRA `(.L_x_1603) ;  /* 0x0000000000907947 */ /* 0x000fd80003800000 */
.L_x_1616:
[----:B------:R-:W2:Y:S02]  /*7160*/  LDG.E.U8 R2, desc[UR36][R2.64] ;  /* 0x0000002402027981 */ /* 0x000ea4000c1e1100 */
[----:B--2---:R-:W-:Y:S01]  /*7170*/  ISETP.NE.AND P0, PT, R2, RZ, PT ;  /* 0x000000ff0200720c */ /* 0x004fe20003f05270 */
[----:B------:R-:W-:-:S12]  /*7180*/  BRA `(.L_x_1603) ;  /* 0x0000000000847947 */ /* 0x000fd80003800000 */
.L_x_1615:
        /* <DEDUP_REMOVED lines=9> */
.L_x_1602:
[----:B------:R-:W-:Y:S01]  /*7220*/  MOV R2, 0x0 ;  /* 0x0000000000027802 */ /* 0x000fe20000000f00 */
[----:B------:R-:W0:Y:S01]  /*7230*/  LDCU.64 UR4, c[0x4][0x140] ;  /* 0x01002800ff0477ac */ /* 0x000e220008000a00 */
[----:B------:R-:W-:Y:S02]  /*7240*/  HFMA2 R8, -RZ, RZ, 0, 4.64916229248046875e-06 ;  /* 0x0000004eff087431 */ /* 0x000fe400000001ff */
[----:B------:R-:W-:Y:S01]  /*7250*/  IMAD.MOV.U32 R12, RZ, RZ, 0x1 ;  /* 0x00000001ff0c7424 */ /* 0x000fe200078e00ff */
[----:B------:R-:W-:Y:S01]  /*7260*/  MOV R13, RZ ;  /* 0x000000ff000d7202 */ /* 0x000fe20000000f00 */
[----:B------:R-:W1:Y:S01]  /*7270*/  LDCU.64 UR6, c[0x4][0x148] ;  /* 0x01002900ff0677ac */ /* 0x000e620008000a00 */
[----:B------:R-:W2:Y:S01]  /*7280*/  LDC.64 R2, c[0x4][R2] ;  /* 0x0100000002027b82 */ /* 0x000ea20000000a00 */
[----:B------:R-:W3:Y:S01]  /*7290*/  LDCU.64 UR8, c[0x4][0x50] ;  /* 0x01000a00ff0877ac */ /* 0x000ee20008000a00 */
[----:B0-----:R-:W-:Y:S01]  /*72a0*/  MOV R4, UR4 ;  /* 0x0000000400047c02 */ /* 0x001fe20008000f00 */
[----:B------:R-:W-:Y:S01]  /*72b0*/  IMAD.U32 R5, RZ, RZ, UR5 ;  /* 0x00000005ff057e24 */ /* 0x000fe2000f8e00ff */
[----:B-1----:R-:W-:Y:S01]  /*72c0*/  MOV R6, UR6 ;  /* 0x0000000600067c02 */ /* 0x002fe20008000f00 */
[----:B------:R-:W-:Y:S01]  /*72d0*/  IMAD.U32 R7, RZ, RZ, UR7 ;  /* 0x00000007ff077e24 */ /* 0x000fe2000f8e00ff */
[----:B---3--:R-:W-:Y:S01]  /*72e0*/  MOV R10, UR8 ;  /* 0x00000008000a7c02 */ /* 0x008fe20008000f00 */
[----:B------:R-:W-:-:S07]  /*72f0*/  IMAD.U32 R11, RZ, RZ, UR9 ;  /* 0x00000009ff0b7e24 */ /* 0x000fce000f8e00ff */
[----:B------:R-:W-:-:S07]  /*7300*/  LEPC R20, `(.L_x_1620) ;  /* 0x000000001014794e */ /* 0x000fce0000000000 */
[----:B--2---:R-:W-:Y:S05]  /*7310*/  CALL.ABS.NOINC R2 ;  /* 0x0000000002007343 */ /* 0x004fea0003c00000 */
.L_x_1620:
[----:B------:R-:W-:Y:S01]  /*7320*/  PLOP3.LUT P0, PT, PT, PT, PT, 0x8, 0x80 ;  /* 0x000000000080781c */ /* 0x000fe20003f0e170 */
[----:B------:R-:W-:-:S12]  /*7330*/  BRA `(.L_x_1603) ;  /* 0x0000000000187947 */ /* 0x000fd80003800000 */
.L_x_1619:
[----:B------:R-:W2:Y:S02]  /*7340*/  LDG.E.64 R2, desc[UR36][R2.64] ;  /* 0x0000002402027981 */ /* 0x000ea4000c1e1b00 */
[----:B--2---:R-:W-:-:S04]  /*7350*/  ISETP.NE.U32.AND P0, PT, R2, RZ, PT ;  /* 0x000000ff0200720c */ /* 0x004fc80003f05070 */
[----:B------:R-:W-:Y:S01]  /*7360*/  ISETP.NE.AND.EX P0, PT, R3, RZ, PT, P0 ;  /* 0x000000ff0300720c */ /* 0x000fe20003f05300 */
[----:B------:R-:W-:-:S12]  /*7370*/  BRA `(.L_x_1603) ;  /* 0x0000000000087947 */ /* 0x000fd80003800000 */
.L_x_1618:
[----:B------:R-:W2:Y:S02]  /*7380*/  LDG.E R2, desc[UR36][R2.64] ;  /* 0x0000002402027981 */ /* 0x000ea4000c1e1900 */
[----:B--2---:R-:W-:-:S13]  /*7390*/  ISETP.NE.AND P0, PT, R2, RZ, PT ;  /* 0x000000ff0200720c */ /* 0x004fda0003f05270 */
.L_x_1603:
[----:B------:R-:W-:Y:S05]  /*73a0*/  BSYNC.RECONVERGENT B6 ;  /* 0x0000000000067941 */ /* 0x000fea0003800200 */
.L_x_1597:
[----:B------:R-:W0:Y:S01]  /*73b0*/  LDCU.64 UR6, c[0x0][0x580] ;  /* 0x0000b000ff0677ac */ /* 0x000e220008000a00 */
[----:B------:R-:W-:Y:S01]  /*73c0*/  ISETP.NE.XOR P0, PT, RZ, UR43, P0 ;  /* 0x0000002bff007c0c */ /* 0x000fe20008705a70 */
[----:B------:R-:W-:Y:S01]  /*73d0*/  BSSY.RECONVERGENT B6, `(.L_x_1621) ;  /* 0x00000d2000067945 */ /* 0x000fe20003800200 */
[----:B------:R-:W-:Y:S02]  /*73e0*/  UPRMT UR4, UR40, 0x9910, URZ ;  /* 0x0000991028047896 */ /* 0x000fe400080000ff */
[----:B------:R-:W-:Y:S02]  /*73f0*/  SEL R4, RZ, 0x1, !P0 ;  /* 0x00000001ff047807 */ /* 0x000fe40004000000 */
        /* <DEDUP_REMOVED lines=14> */
.L_x_1625:
[----:B------:R0:W-:Y:S01]  /*74e0*/  STG.E.U8 desc[UR36][R2.64], R4 ;  /* 0x0000000402007986 */ /* 0x0001e2000c101124 */
[----:B------:R-:W-:Y:S05]  /*74f0*/  BRA `(.L_x_1627) ;  /* 0x0000000800fc7947 */ /* 0x000fea0003800000 */
.L_x_1624:
[----:B------:R-:W-:-:S09]  /*7500*/  UISETP.NE.AND UP0, UPT, UR4, 0x2, UPT ;  /* 0x000000020400788c */ /* 0x000fd2000bf05270 */
[----:B------:R-:W-:Y:S05]  /*7510*/  BRA.U !UP0, `(.L_x_1628) ;  /* 0x0000000108247547 */ /* 0x000fea000b800000 */
[----:B------:R-:W-:-:S09]  /*7520*/  UISETP.NE.AND UP0, UPT, UR4, 0x3, UPT ;  /* 0x000000030400788c */ /* 0x000fd2000bf05270 */
[----:B------:R-:W-:Y:S05]  /*7530*/  BRA.U !UP0, `(.L_x_1629) ;  /* 0x0000000108147547 */ /* 0x000fea000b800000 */
[----:B------:R-:W-:-:S09]  /*7540*/  UISETP.NE.AND UP0, UPT, UR4, 0x4, UPT ;  /* 0x000000040400788c */ /* 0x000fd2000bf05270 */
[----:B------:R-:W-:Y:S05]  /*7550*/  BRA.U UP0, `(.L_x_1626) ;  /* 0x0000000900187547 */ /* 0x000fea000b800000 */
[----:B------:R-:W-:-:S05]  /*7560*/  HFMA2 R5, -RZ, RZ, 0, 0 ;  /* 0x00000000ff057431 */ /* 0x000fca00000001ff */
[----:B------:R0:W-:Y:S01]  /*7570*/  STG.E.64 desc[UR36][R2.64], R4 ;  /* 0x0000000402007986 */ /* 0x0001e2000c101b24 */
[----:B------:R-:W-:Y:S05]  /*7580*/  BRA `(.L_x_1627) ;  /* 0x0000000800d87947 */ /* 0x000fea0003800000 */
.L_x_1629:
[----:B------:R0:W-:Y:S01]  /*7590*/  STG.E desc[UR36][R2.64], R4 ;  /* 0x0000000402007986 */ /* 0x0001e2000c101924 */
[----:B------:R-:W-:Y:S05]  /*75a0*/  BRA `(.L_x_1627) ;  /* 0x0000000800d07947 */ /* 0x000fea0003800000 */
.L_x_1628:
[----:B------:R0:W-:Y:S01]  /*75b0*/  STG.E.U16 desc[UR36][R2.64], R4 ;  /* 0x0000000402007986 */ /* 0x0001e2000c101524 */
[----:B------:R-:W-:Y:S05]  /*75c0*/  BRA `(.L_x_1627) ;  /* 0x0000000800c87947 */ /* 0x000fea0003800000 */
.L_x_1623:
        /* <DEDUP_REMOVED lines=9> */
.L_x_1631:
[----:B------:R-:W-:-:S04]  /*7660*/  I2FP.F32.U32 R0, R4 ;  /* 0x0000000400007245 */ /* 0x000fc80000201000 */
[----:B------:R-:W-:-:S05]  /*7670*/  F2FP.F16.F32.PACK_AB R0, RZ, R0 ;  /* 0x00000000ff00723e */ /* 0x000fca00000000ff */
[----:B------:R0:W-:Y:S01]  /*7680*/  STG.E.U16 desc[UR36][R2.64], R0 ;  /* 0x0000000002007986 */ /* 0x0001e2000c101524 */
[----:B------:R-:W-:Y:S05]  /*7690*/  BRA `(.L_x_1627) ;  /* 0x0000000800947947 */ /* 0x000fea0003800000 */
.L_x_1630:
        /* <DEDUP_REMOVED lines=10> */
.L_x_1633:
[----:B------:R-:W-:-:S04]  /*7740*/  I2FP.F32.U32 R4, R4 ;  /* 0x0000000400047245 */ /* 0x000fc80000201000 */
[----:B------:R-:W-:-:S04]  /*7750*/  F2FP.F16.F32.PACK_AB R5, RZ, R4 ;  /* 0x00000004ff05723e */ /* 0x000fc800000000ff */
[----:B------:R-:W-:-:S05]  /*7760*/  PRMT R5, R5, 0x5410, RZ ;  /* 0x0000541005057816 */ /* 0x000fca00000000ff */
[----:B------:R0:W-:Y:S01]  /*7770*/  STG.E desc[UR36][R2.64], R5 ;  /* 0x0000000502007986 */ /* 0x0001e2000c101924 */
[----:B------:R-:W-:Y:S05]  /*7780*/  BRA `(.L_x_1627) ;  /* 0x0000000800587947 */ /* 0x000fea0003800000 */
.L_x_1632:
[----:B------:R-:W0:Y:S02]  /*7790*/  I2F.F64.U32 R4, R4 ;  /* 0x0000000400047312 */ /* 0x000e240000201800 */
[----:B0-----:R0:W-:Y:S01]  /*77a0*/  STG.E.64 desc[UR36][R2.64], R4 ;  /* 0x0000000402007986 */ /* 0x0011e2000c101b24 */
[----:B------:R-:W-:Y:S05]  /*77b0*/  BRA `(.L_x_1627) ;  /* 0x00000008004c7947 */ /* 0x000fea0003800000 */
.L_x_1622:
        /* <DEDUP_REMOVED lines=12> */
.L_x_1637:
        /* <DEDUP_REMOVED lines=17> */
.L_x_1639:
[----:B------:R-:W-:Y:S05]  /*7990*/  BSYNC.RECONVERGENT B0 ;  /* 0x0000000000007941 */ /* 0x000fea0003800200 */
.L_x_1638:
[----:B------:R0:W-:Y:S01]  /*79a0*/  STG.E.U8 desc[UR36][R2.64], R0 ;  /* 0x0000000002007986 */ /* 0x0001e2000c101124 */
[----:B------:R-:W-:Y:S05]  /*79b0*/  BRA `(.L_x_1627) ;  /* 0x0000000400cc7947 */ /* 0x000fea0003800000 */
.L_x_1636:
        /* <DEDUP_REMOVED lines=17> */
.L_x_1641:
[----:B------:R-:W-:Y:S05]  /*7ad0*/  BSYNC.RECONVERGENT B0 ;  /* 0x0000000000007941 */ /* 0x000fea0003800200 */
.L_x_1640:
[----:B------:R0:W-:Y:S01]  /*7ae0*/  STG.E.U8 desc[UR36][R2.64], R0 ;  /* 0x0000000002007986 */ /* 0x0001e2000c101124 */
[----:B------:R-:W-:Y:S05]  /*7af0*/  BRA `(.L_x_1627) ;  /* 0x00000004007c7947 */ /* 0x000fea0003800000 */
.L_x_1635:
        /* <DEDUP_REMOVED lines=21> */
.L_x_1643:
[----:B------:R-:W-:-:S05]  /*7c50*/  MOV R5, RZ ;  /* 0x000000ff00057202 */ /* 0x000fca0000000f00 */
[----:B------:R0:W-:Y:S01]  /*7c60*/  STG.E.64 desc[UR36][R2.64], R4 ;  /* 0x0000000402007986 */ /* 0x0001e2000c101b24 */
[----:B------:R-:W-:Y:S05]  /*7c70*/  BRA `(.L_x_1627) ;  /* 0x00000004001c7947 */ /* 0x000fea0003800000 */
.L_x_1642:
[----:B------:R0:W-:Y:S01]  /*7c80*/  STG.E desc[UR36][R2.64], R4 ;  /* 0x0000000402007986 */ /* 0x0001e2000c101924 */
[----:B------:R-:W-:Y:S05]  /*7c90*/  BRA `(.L_x_1627) ;  /* 0x0000000400147947 */ /* 0x000fea0003800000 */
.L_x_1634:
        /* <DEDUP_REMOVED lines=8> */
.L_x_1645:
[----:B------:R-:W0:Y:S01]  /*7d20*/  I2F.F64.U32 R4, R4 ;  /* 0x0000000400047312 */ /* 0x000e220000201800 */
[----:B------:R-:W-:-:S05]  /*7d30*/  CS2R R6, SRZ ;  /* 0x0000000000067805 */ /* 0x000fca000001ff00 */
[----:B0-----:R0:W-:Y:S01]  /*7d40*/  STG.E.128 desc[UR36][R2.64], R4 ;  /* 0x0000000402007986 */ /* 0x0011e2000c101d24 */
[----:B------:R-:W-:Y:S05]  /*7d50*/  BRA `(.L_x_1627) ;  /* 0x0000000000e47947 */ /* 0x000fea0003800000 */
.L_x_1644:
[----:B------:R-:W-:-:S09]  /*7d60*/  UISETP.NE.AND UP0, UPT, UR4, 0xf, UPT ;  /* 0x0000000f0400788c */ /* 0x000fd2000bf05270 */
[----:B------:R-:W-:Y:S05]  /*7d70*/  BRA.U !UP0, `(.L_x_1646) ;  /* 0x0000000108d07547 */ /* 0x000fea000b800000 */
[----:B------:R-:W-:-:S09]  /*7d80*/  UISETP.NE.AND UP0, UPT, UR4, 0x17, UPT ;  /* 0x000000170400788c */ /* 0x000fd2000bf05270 */
[----:B------:R-:W-:Y:S05]  /*7d90*/  BRA.U !UP0, `(.L_x_1647) ;  /* 0x0000000108847547 */ /* 0x000fea000b800000 */
[----:B------:R-:W-:-:S09]  /*7da0*/  UISETP.NE.AND UP0, UPT, UR4, 0x18, UPT ;  /* 0x000000180400788c */ /* 0x000fd2000bf05270 */
[----:B------:R-:W-:Y:S05]  /*7db0*/  BRA.U !UP0, `(.L_x_1648) ;  /* 0x0000000108447547 */ /* 0x000fea000b800000 */
.L_x_1626:
        /* <DEDUP_REMOVED lines=10> */
[----:B---3--:R-:W-:Y:S01]  /*7e60*/  IMAD.U32 R6, RZ, RZ, UR6 ;  /* 0x00000006ff067e24 */ /* 0x008fe2000f8e00ff */
[----:B------:R-:W-:Y:S01]  /*7e70*/  MOV R7, UR7 ;  /* 0x0000000700077c02 */ /* 0x000fe20008000f00 */
[----:B----4-:R-:W-:Y:S01]  /*7e80*/  IMAD.U32 R10, RZ, RZ, UR8 ;  /* 0x00000008ff0a7e24 */ /* 0x010fe2000f8e00ff */
[----:B-1----:R-:W-:-:S07]  /*7e90*/  MOV R11, UR9 ;  /* 0x00000009000b7c02 */ /* 0x002fce0008000f00 */
[----:B------:R-:W-:-:S07]  /*7ea0*/  LEPC R20, `(.L_x_1649) ;  /* 0x000000001014794e */ /* 0x000fce0000000000 */
[----:B--2---:R-:W-:Y:S05]  /*7eb0*/  CALL.ABS.NOINC R2 ;  /* 0x0000000002007343 */ /* 0x004fea0003c00000 */
.L_x_1649:
[----:B------:R-:W-:Y:S05]  /*7ec0*/  BRA `(.L_x_1627) ;  /* 0x0000000000887947 */ /* 0x000fea0003800000 */
.L_x_1648:
        /* <DEDUP_REMOVED lines=11> */
.L_x_1651:
[----:B------:R-:W-:Y:S05]  /*7f80*/  BSYNC.RECONVERGENT B0 ;  /* 0x0000000000007941 */ /* 0x000fea0003800200 */
.L_x_1650:
[----:B------:R3:W-:Y:S01]  /*7f90*/  STG.E.U8 desc[UR36][R2.64], R5 ;  /* 0x0000000502007986 */ /* 0x0007e2000c101124 */
[----:B------:R-:W-:Y:S05]  /*7fa0*/  BRA `(.L_x_1627) ;  /* 0x0000000000507947 */ /* 0x000fea0003800000 */
.L_x_1647:
        /* <DEDUP_REMOVED lines=12> */
.L_x_1652:
[----:B------:R-:W-:Y:S01]  /*8070*/  IMAD.MOV.U32 R5, RZ, RZ, 0x7f ;  /* 0x0000007fff057424 */ /* 0x000fe200078e00ff */
[----:B------:R-:W-:-:S04]  /*8080*/  ISETP.GT.U32.AND P0, PT, R7, 0x7f800000, PT ;  /* 0x7f8000000700780c */ /* 0x000fc80003f04070 */
[----:B------:R-:W-:-:S05]  /*8090*/  SEL R5, R5, 0x7c, P0 ;  /* 0x0000007c05057807 */ /* 0x000fca0000000000 */
[----:B------:R1:W-:Y:S01]  /*80a0*/  STG.E.U8 desc[UR36][R2.64], R5 ;  /* 0x0000000502007986 */ /* 0x0003e2000c101124 */
[----:B------:R-:W-:Y:S05]  /*80b0*/  BRA `(.L_x_1627) ;  /* 0x00000000000c7947 */ /* 0x000fea0003800000 */
.L_x_1646:
[----:B------:R-:W-:-:S04]  /*80c0*/  I2FP.F32.U32 R0, R4 ;  /* 0x0000000400007245 */ /* 0x000fc80000201000 */
[----:B------:R-:W-:-:S05]  /*80d0*/  F2FP.BF16.F32.PACK_AB R0, RZ, R0 ;  /* 0x00000000ff00723e */ /* 0x000fca00000010ff */
[----:B------:R0:W-:Y:S02]  /*80e0*/  STG.E.U16 desc[UR36][R2.64], R0 ;  /* 0x0000000002007986 */ /* 0x0001e4000c101524 */
.L_x_1627:
[----:B------:R-:W-:Y:S05]  /*80f0*/  BSYNC.RECONVERGENT B6 ;  /* 0x0000000000067941 */ /* 0x000fea0003800200 */
.L_x_1621:
[----:B------:R-:W-:-:S07]  /*8100*/  IADD3 R17, PT, PT, R17, 0x80, RZ ;  /* 0x0000008011117810 */ /* 0x000fce0007ffe0ff */
.L_x_1595:
[----:B------:R-:W-:Y:S05]  /*8110*/  BSYNC.RECONVERGENT B7 ;  /* 0x0000000000077941 */ /* 0x000fea0003800200 */
.L_x_1594:
[----:B------:R-:W5:Y:S02]  /*8120*/  LDCU UR4, c[0x0][0x380] ;  /* 0x00007000ff0477ac */ /* 0x000f640008000800 */
[----:B-----5:R-:W-:-:S13]  /*8130*/  ISETP.GE.AND P0, PT, R17, UR4, PT ;  /* 0x0000000411007c0c */ /* 0x020fda000bf06270 */
[----:B------:R-:W-:Y:S05]  /*8140*/  @P0 EXIT ;  /* 0x000000000000094d */ /* 0x000fea0003800000 */
[----:B------:R-:W5:Y:S01]  /*8150*/  LDCU UR4, c[0x0][0x388] ;  /* 0x00007100ff0477ac */ /* 0x000f620008000800 */
[----:B------:R-:W-:Y:S02]  /*8160*/  HFMA2 R16, -RZ, RZ, 0, 0 ;  /* 0x00000000ff107431 */ /* 0x000fe400000001ff */
[----:B01-3--:R-:W-:Y:S01]  /*8170*/  IMAD.MOV.U32 R0, RZ, RZ, RZ ;  /* 0x000000ffff007224 */ /* 0x00bfe200078e00ff */
[----:B-----5:R-:W-:-:S09]  /*8180*/  UISETP.NE.AND UP0, UPT, UR4, URZ, UPT ;  /* 0x000000ff0400728c */ /* 0x020fd2000bf05270 */
[----:B------:R-:W-:Y:S05]  /*8190*/  BRA.U !UP0, `(.L_x_1653) ;  /* 0x0000001108a87547 */ /* 0x000fea000b800000 */
[----:B------:R-:W2:Y:S01]  /*81a0*/  LDCU.64 UR4, c[0x0][0x390] ;  /* 0x00007200ff0477ac */ /* 0x000ea20008000a00 */
[----:B------:R-:W-:Y:S01]  /*81b0*/  IMAD.MOV.U32 R16, RZ, RZ, RZ ;  /* 0x000000ffff107224 */ /* 0x000fe200078e00ff */
[----:B------:R-:W0:Y:S01]  /*81c0*/  LDCU UR6, c[0x0][0x38c] ;  /* 0x00007180ff0677ac */ /* 0x000e220008000800 */
[----:B------:R-:W1:Y:S01]  /*81d0*/  LDCU.64 UR8, c[0x0][0x4b8] ;  /* 0x00009700ff0877ac */ /* 0x000e620008000a00 */
[----:B------:R-:W-:Y:S01]  /*81e0*/  UISETP.NE.AND UP0, UPT, UR41, URZ, UPT ;  /* 0x000000ff2900728c */ /* 0x000fe2000bf05270 */
[----:B--2-4-:R-:W-:-:S05]  /*81f0*/  IMAD.HI.U32 R2, R17, UR4, R16 ;  /* 0x0000000411027c27 */ /* 0x014fca000f8e0010 */
[----:B------:R-:W-:-:S04]  /*8200*/  SHF.R.U32.HI R3, RZ, UR5, R2 ;  /* 0x00000005ff037c19 */ /* 0x000fc80008011602 */
[----:B------:R-:W-:-:S05]  /*8210*/  IADD3 R0, PT, PT, -R3, RZ, RZ ;  /* 0x000000ff03007210 */ /* 0x000fca0007ffe1ff */
        /* <DEDUP_REMOVED lines=290> */
.L_x_1653:
[----:B------:R-:W0:Y:S01]  /*9440*/  LDCU.128 UR8, c[0x0][0x580] ;  /* 0x0000b000ff0877ac */ /* 0x000e220008000c00 */
[----:B------:R-:W-:Y:S01]  /*9450*/  BSSY.RECONVERGENT B6, `(.L_x_1654) ;  /* 0x00000a2000067945 */ /* 0x000fe20003800200 */
[----:B------:R-:W-:-:S04]  /*9460*/  UPRMT UR4, UR42, 0x9910, URZ ;  /* 0x000099102a047896 */ /* 0x000fc800080000ff */
[----:B------:R-:W-:Y:S01]  /*9470*/  UISETP.GT.AND UP0, UPT, UR4, 0x9, UPT ;  /* 0x000000090400788c */ /* 0x000fe2000bf04270 */
[----:B0-----:R-:W-:Y:S02]  /*9480*/  IADD3 R16, P0, PT, R16, UR8, RZ ;  /* 0x0000000810107c10 */ /* 0x001fe4000ff1e0ff */
[----:B--2-4-:R-:W-:-:S03]  /*9490*/  IADD3 R2, P1, PT, R0, UR10, RZ ;  /* 0x0000000a00027c10 */ /* 0x014fc6000ff3e0ff */
        /* <DEDUP_REMOVED lines=14> */
.L_x_1658:
[----:B------:R-:W2:Y:S02]  /*9580*/  LDG.E.U8 R2, desc[UR36][R2.64] ;  /* 0x0000002402027981 */ /* 0x000ea4000c1e1100 */
[----:B--2---:R-:W-:Y:S01]  /*9590*/  ISETP.NE.AND P0, PT, R2, RZ, PT ;  /* 0x000000ff0200720c */ /* 0x004fe20003f05270 */
[----:B------:R-:W-:-:S12]  /*95a0*/  BRA `(.L_x_1660) ;  /* 0x0000000800307947 */ /* 0x000fd80003800000 */
.L_x_1657:
        /* <DEDUP_REMOVED lines=10> */
.L_x_1662:
[----:B------:R-:W2:Y:S02]  /*9650*/  LDG.E R2, desc[UR36][R2.64] ;  /* 0x0000002402027981 */ /* 0x000ea4000c1e1900 */
[----:B--2---:R-:W-:Y:S01]  /*9660*/  ISETP.NE.AND P0, PT, R2, RZ, PT ;  /* 0x000000ff0200720c */ /* 0x004fe20003f05270 */
[----:B------:R-:W-:-:S12]  /*9670*/  BRA `(.L_x_1660) ;  /* 0x0000000400fc7947 */ /* 0x000fd80003800000 */
.L_x_1661:
[----:B------:R-:W2:Y:S02]  /*9680*/  LDG.E.U16 R2, desc[UR36][R2.64] ;  /* 0x0000002402027981 */ /* 0x000ea4000c1e1500 */
[----:B--2---:R-:W-:Y:S01]  /*9690*/  ISETP.NE.AND P0, PT, R2, RZ, PT ;  /* 0x000000ff0200720c */ /* 0x004fe20003f05270 */
[----:B------:R-:W-:-:S12]  /*96a0*/  BRA `(.L_x_1660) ;  /* 0x0000000400f07947 */ /* 0x000fd80003800000 */
.L_x_1656:
        /* <DEDUP_REMOVED lines=9> */
.L_x_1664:
[----:B------:R-:W2:Y:S02]  /*9740*/  LDG.E.U16 R0, desc[UR36][R2.64] ;  /* 0x0000002402007981 */ /* 0x000ea4000c1e1500 */
[----:B--2---:R-:W-:-:S05]  /*9750*/  HADD2.F32 R0, -RZ, R0.H0_H0 ;  /* 0x20000000ff007230 */ /* 0x004fca0000004100 */
[----:B------:R-:W-:Y:S01]  /*9760*/  FSETP.NEU.FTZ.AND P0, PT, R0, RZ, PT ;  /* 0x000000ff0000720b */ /* 0x000fe20003f1d000 */
[----:B------:R-:W-:-:S12]  /*9770*/  BRA `(.L_x_1660) ;  /* 0x0000000400bc7947 */ /* 0x000fd80003800000 */
.L_x_1663:
        /* <DEDUP_REMOVED lines=11> */
.L_x_1666:
        /* <DEDUP_REMOVED lines=8> */
.L_x_1665:
[----:B------:R-:W2:Y:S02]  /*98b0*/  LDG.E.64 R2, desc[UR36][R2.64] ;  /* 0x0000002402027981 */ /* 0x000ea4000c1e1b00 */
[----:B--2---:R-:W-:Y:S01]  /*98c0*/  DSETP.NEU.AND P0, PT, R2, RZ, PT ;  /* 0x000000ff0200722a */ /* 0x004fe20003f0d000 */
[----:B------:R-:W-:-:S13]  /*98d0*/  BRA `(.L_x_1660) ;  /* 0x0000000400647947 */ /* 0x000fda0003800000 */
.L_x_1655:
        /* <DEDUP_REMOVED lines=11> */
.L_x_1669:
[----:B------:R-:W2:Y:S02]  /*9990*/  LDG.E.128 R4, desc[UR36][R2.64] ;  /* 0x0000002402047981 */ /* 0x000ea4000c1e1d00 */
[----:B--2---:R-:W-:-:S06]  /*99a0*/  DSETP.NEU.AND P0, PT, R6, RZ, PT ;  /* 0x000000ff0600722a */ /* 0x004fcc0003f0d000 */
[----:B------:R-:W-:Y:S01]  /*99b0*/  DSETP.NEU.OR P0, PT, R4, RZ, P0 ;  /* 0x000000ff0400722a */ /* 0x000fe2000070d400 */
[----:B------:R-:W-:-:S13]  /*99c0*/  BRA `(.L_x_1660) ;  /* 0x0000000400287947 */ /* 0x000fda0003800000 */
.L_x_1668:
        /* <DEDUP_REMOVED lines=9> */
.L_x_1671:
        /* <DEDUP_REMOVED lines=11> */
.L_x_1670:
[----:B------:R-:W2:Y:S02]  /*9b10*/  LDG.E.U16 R0, desc[UR36][R2.64] ;  /* 0x0000002402007981 */ /* 0x000ea4000c1e1500 */
[----:B--2---:R-:W-:-:S05]  /*9b20*/  IMAD.U32 R0, R0, 0x10000, RZ ;  /* 0x0001000000007824 */ /* 0x004fca00078e00ff */
[----:B------:R-:W-:Y:S01]  /*9b30*/  FSETP.NEU.FTZ.AND P0, PT, R0, RZ, PT ;  /* 0x000000ff0000720b */ /* 0x000fe20003f1d000 */
[----:B------:R-:W-:-:S12]  /*9b40*/  BRA `(.L_x_1660) ;  /* 0x0000000000c87947 */ /* 0x000fd80003800000 */
.L_x_1667:
        /* <DEDUP_REMOVED lines=11> */
.L_x_1674:
[----:B------:R-:W2:Y:S02]  /*9c00*/  LDG.E.U8 R2, desc[UR36][R2.64] ;  /* 0x0000002402027981 */ /* 0x000ea4000c1e1100 */
[----:B--2---:R-:W-:Y:S01]  /*9c10*/  ISETP.NE.AND P0, PT, R2, RZ, PT ;  /* 0x000000ff0200720c */ /* 0x004fe20003f05270 */
[----:B------:R-:W-:-:S12]  /*9c20*/  BRA `(.L_x_1660) ;  /* 0x0000000000907947 */ /* 0x000fd80003800000 */
.L_x_1673:
[----:B------:R-:W2:Y:S02]  /*9c30*/  LDG.E.U8 R2, desc[UR36][R2.64] ;  /* 0x0000002402027981 */ /* 0x000ea4000c1e1100 */
[----:B--2---:R-:W-:Y:S01]  /*9c40*/  ISETP.NE.AND P0, PT, R2, RZ, PT ;  /* 0x000000ff0200720c */ /* 0x004fe20003f05270 */
[----:B------:R-:W-:-:S12]  /*9c50*/  BRA `(.L_x_1660) ;  /* 0x0000000000847947 */ /* 0x000fd80003800000 */
.L_x_1672:
        /* <DEDUP_REMOVED lines=9> */
.L_x_1659:
[----:B------:R-:W-:Y:S01]  /*9cf0*/  MOV R0, 0x0 ;  /* 0x0000000000007802 */ /* 0x000fe20000000f00 */
[----:B------:R-:W0:Y:S01]  /*9d00*/  LDCU.64 UR4, c[0x4][0x140] ;  /* 0x01002800ff0477ac */ /* 0x000e220008000a00 */
[----:B------:R-:W-:Y:S02]  /*9d10*/  HFMA2 R8, -RZ, RZ, 0, 4.64916229248046875e-06 ;  /* 0x0000004eff087431 */ /* 0x000fe400000001ff */
        /* <DEDUP_REMOVED lines=13> */
.L_x_1677:
[----:B------:R-:W-:Y:S01]  /*9df0*/  PLOP3.LUT P0, PT, PT, PT, PT, 0x8, 0x80 ;  /* 0x000000000080781c */ /* 0x000fe20003f0e170 */
[----:B------:R-:W-:-:S12]  /*9e00*/  BRA `(.L_x_1660) ;  /* 0x0000000000187947 */ /* 0x000fd80003800000 */
.L_x_1676:
[----:B------:R-:W2:Y:S02]  /*9e10*/  LDG.E.64 R2, desc[UR36][R2.64] ;  /* 0x0000002402027981 */ /* 0x000ea4000c1e1b00 */
[----:B--2---:R-:W-:-:S04]  /*9e20*/  ISETP.NE.U32.AND P0, PT, R2, RZ, PT ;  /* 0x000000ff0200720c */ /* 0x004fc80003f05070 */
[----:B------:R-:W-:Y:S01]  /*9e30*/  ISETP.NE.AND.EX P0, PT, R3, RZ, PT, P0 ;  /* 0x000000ff0300720c */ /* 0x000fe20003f05300 */
[----:B------:R-:W-:-:S12]  /*9e40*/  BRA `(.L_x_1660) ;  /* 0x0000000000087947 */ /* 0x000fd80003800000 */
.L_x_1675:
[----:B------:R-:W2:Y:S02]  /*9e50*/  LDG.E R2, desc[UR36][R2.64] ;  /* 0x0000002402027981 */ /* 0x000ea4000c1e1900 */
[----:B--2---:R-:W-:-:S13]  /*9e60*/  ISETP.NE.AND P0, PT, R2, RZ, PT ;  /* 0x000000ff0200720c */ /* 0x004fda0003f05270 */
.L_x_1660:
[----:B------:R-:W-:Y:S05]  /*9e70*/  BSYNC.RECONVERGENT B6 ;  /* 0x0000000000067941 */ /* 0x000fea0003800200 */
.L_x_1654:
[----:B------:R-:W-:Y:S01]  /*9e80*/  UPRMT UR4, UR40, 0x9910, URZ ;  /* 0x0000991028047896 */ /* 0x000fe200080000ff */
[----:B------:R-:W-:-:S03]  /*9e90*/  ISETP.NE.XOR P0, PT, RZ, UR43, P0 ;  /* 0x0000002bff007c0c */ /* 0x000fc60008705a70 */
[----:B------:R-:W-:Y:S01]  /*9ea0*/  UISETP.GT.AND UP0, UPT, UR4, 0x9, UPT ;  /* 0x000000090400788c */ /* 0x000fe2000bf04270 */
[----:B------:R-:W-:-:S08]  /*9eb0*/  SEL R2, RZ, 0x1, !P0 ;  /* 0x00000001ff027807 */ /* 0x000fd00004000000 */
        /* <DEDUP_REMOVED lines=11> */
.L_x_1681:
[----:B------:R-:W-:Y:S01]  /*9f70*/  STG.E.U8 desc[UR36][R16.64], R2 ;  /* 0x0000000210007986 */ /* 0x000fe2000c101124 */
[----:B------:R-:W-:Y:S05]  /*9f80*/  EXIT ;  /* 0x000000000000794d */ /* 0x000fea0003800000 */
.L_x_1680:
        /* <DEDUP_REMOVED lines=9> */
.L_x_1684:
[----:B------:R-:W-:Y:S01]  /*a020*/  STG.E desc[UR36][R16.64], R2 ;  /* 0x0000000210007986 */ /* 0x000fe2000c101924 */
[----:B------:R-:W-:Y:S05]  /*a030*/  EXIT ;  /* 0x000000000000794d */ /* 0x000fea0003800000 */
.L_x_1683:
[----:B------:R-:W-:Y:S01]  /*a040*/  STG.E.U16 desc[UR36][R16.64], R2 ;  /* 0x0000000210007986 */ /* 0x000fe2000c101524 */
[----:B------:R-:W-:Y:S05]  /*a050*/  EXIT ;  /* 0x000000000000794d */ /* 0x000fea0003800000 */
.L_x_1679:
        /* <DEDUP_REMOVED lines=9> */
.L_x_1686:
[----:B------:R-:W-:-:S04]  /*a0f0*/  I2FP.F32.U32 R0, R2 ;  /* 0x0000000200007245 */ /* 0x000fc80000201000 */
[----:B------:R-:W-:-:S05]  /*a100*/  F2FP.F16.F32.PACK_AB R0, RZ, R0 ;  /* 0x00000000ff00723e */ /* 0x000fca00000000ff */
[----:B------:R-:W-:Y:S01]  /*a110*/  STG.E.U16 desc[UR36][R16.64], R0 ;  /* 0x0000000010007986 */ /* 0x000fe2000c101524 */
[----:B------:R-:W-:Y:S05]  /*a120*/  EXIT ;  /* 0x000000000000794d */ /* 0x000fea0003800000 */
.L_x_1685:
        /* <DEDUP_REMOVED lines=8> */
[----:B------:R-:W-:Y:S01]  /*a1b0*/  STG.E.64 desc[UR36][R16.64], R2 ;  /* 0x0000000210007986 */ /* 0x000fe2000c101b24 */
[----:B------:R-:W-:Y:S05]  /*a1c0*/  EXIT ;  /* 0x000000000000794d */ /* 0x000fea0003800000 */
.L_x_1688:
[----:B------:R-:W-:-:S04]  /*a1d0*/  I2FP.F32.U32 R2, R2 ;  /* 0x0000000200027245 */ /* 0x000fc80000201000 */
[----:B------:R-:W-:-:S04]  /*a1e0*/  F2FP.F16.F32.PACK_AB R3, RZ, R2 ;  /* 0x00000002ff03723e */ /* 0x000fc800000000ff */
[----:B------:R-:W-:-:S05]  /*a1f0*/  PRMT R3, R3, 0x5410, RZ ;  /* 0x0000541003037816 */ /* 0x000fca00000000ff */
[----:B------:R-:W-:Y:S01]  /*a200*/  STG.E desc[UR36][R16.64], R3 ;  /* 0x0000000310007986 */ /* 0x000fe2000c101924 */
[----:B------:R-:W-:Y:S05]  /*a210*/  EXIT ;  /* 0x000000000000794d */ /* 0x000fea0003800000 */
.L_x_1687:
[----:B------:R-:W0:Y:S02]  /*a220*/  I2F.F64.U32 R2, R2 ;  /* 0x0000000200027312 */ /* 0x000e240000201800 */
[----:B0-----:R-:W-:Y:S01]  /*a230*/  STG.E.64 desc[UR36][R16.64], R2 ;  /* 0x0000000210007986 */ /* 0x001fe2000c101b24 */
[----:B------:R-:W-:Y:S05]  /*a240*/  EXIT ;  /* 0x000000000000794d */ /* 0x000fea0003800000 */
.L_x_1678:
        /* <DEDUP_REMOVED lines=12> */
.L_x_1692:
        /* <DEDUP_REMOVED lines=16> */
.L_x_1695:
[----:B------:R-:W-:-:S07]  /*a410*/  PRMT R8, R0, 0x7610, R8 ;  /* 0x0000761000087816 */ /* 0x000fce0000000008 */
.L_x_1694:
[----:B------:R-:W-:Y:S05]  /*a420*/  BSYNC.RECONVERGENT B0 ;  /* 0x0000000000007941 */ /* 0x000fea0003800200 */
.L_x_1693:
[----:B------:R-:W-:Y:S01]  /*a430*/  STG.E.U8 desc[UR36][R16.64], R8 ;  /* 0x0000000810007986 */ /* 0x000fe2000c101124 */
[----:B------:R-:W-:Y:S05]  /*a440*/  EXIT ;  /* 0x000000000000794d */ /* 0x000fea0003800000 */
.L_x_1691:
        /* <DEDUP_REMOVED lines=16> */
.L_x_1698:
[----:B------:R-:W-:-:S07]  /*a550*/  PRMT R8, R0, 0x7610, R8 ;  /* 0x0000761000087816 */ /* 0x000fce0000000008 */
.L_x_1697:
[----:B------:R-:W-:Y:S05]  /*a560*/  BSYNC.RECONVERGENT B0 ;  /* 0x0000000000007941 */ /* 0x000fea0003800200 */
.L_x_1696:
[----:B------:R-:W-:Y:S01]  /*a570*/  STG.E.U8 desc[UR36][R16.64], R8 ;  /* 0x0000000810007986 */ /* 0x000fe2000c101124 */
[----:B------:R-:W-:Y:S05]  /*a580*/  EXIT ;  /* 0x000000000000794d */ /* 0x000fea0003800000 */
.L_x_1690:
        /* <DEDUP_REMOVED lines=19> */
[----:B------:R-:W-:Y:S01]  /*a6c0*/  STG.E.U8 desc[UR36][R16.64], R3 ;  /* 0x0000000310007986 */ /* 0x000fe2000c101124 */
[----:B------:R-:W-:Y:S05]  /*a6d0*/  EXIT ;  /* 0x000000000000794d */ /* 0x000fea0003800000 */
.L_x_1700:
[----:B------:R-:W-:-:S05]  /*a6e0*/  IMAD.MOV.U32 R3, RZ, RZ, RZ ;  /* 0x000000ffff037224 */ /* 0x000fca00078e00ff */
[----:B------:R-:W-:Y:S01]  /*a6f0*/  STG.E.64 desc[UR36][R16.64], R2 ;  /* 0x0000000210007986 */ /* 0x000fe2000c101b24 */
[----:B------:R-:W-:Y:S05]  /*a700*/  EXIT ;  /* 0x000000000000794d */ /* 0x000fea0003800000 */
.L_x_1699:
[----:B------:R-:W-:Y:S01]  /*a710*/  STG.E desc[UR36][R16.64], R2 ;  /* 0x0000000210007986 */ /* 0x000fe2000c101924 */
[----:B------:R-:W-:Y:S05]  /*a720*/  EXIT ;  /* 0x000000000000794d */ /* 0x000fea0003800000 */
.L_x_1689:
        /* <DEDUP_REMOVED lines=8> */
.L_x_1702:
[----:B------:R-:W0:Y:S01]  /*a7b0*/  I2F.F64.U32 R4, R2 ;  /* 0x0000000200047312 */ /* 0x000e220000201800 */
[----:B------:R-:W-:-:S05]  /*a7c0*/  CS2R R6, SRZ ;  /* 0x0000000000067805 */ /* 0x000fca000001ff00 */
[----:B0-----:R-:W-:Y:S01]  /*a7d0*/  STG.E.128 desc[UR36][R16.64], R4 ;  /* 0x0000000410007986 */ /* 0x001fe2000c101d24 */
[----:B------:R-:W-:Y:S05]  /*a7e0*/  EXIT ;  /* 0x000000000000794d */ /* 0x000fea0003800000 */
.L_x_1701:
[----:B------:R-:W-:-:S09]  /*a7f0*/  UISETP.NE.AND UP0, UPT, UR4, 0xf, UPT ;  /* 0x0000000f0400788c */ /* 0x000fd2000bf05270 */
[----:B------:R-:W-:Y:S05]  /*a800*/  BRA.U !UP0, `(.L_x_1703) ;  /* 0x0000000108d47547 */ /* 0x000fea000b800000 */
[----:B------:R-:W-:-:S09]  /*a810*/  UISETP.NE.AND UP0, UPT, UR4, 0x17, UPT ;  /* 0x000000170400788c */ /* 0x000fd2000bf05270 */
[----:B------:R-:W-:Y:S05]  /*a820*/  BRA.U !UP0, `(.L_x_1704) ;  /* 0x0000000108847547 */ /* 0x000fea000b800000 */
[----:B------:R-:W-:-:S09]  /*a830*/  UISETP.NE.AND UP0, UPT, UR4, 0x18, UPT ;  /* 0x000000180400788c */ /* 0x000fd2000bf05270 */
[----:B------:R-:W-:Y:S05]  /*a840*/  BRA.U !UP0, `(.L_x_1705) ;  /* 0x0000000108447547 */ /* 0x000fea000b800000 */
.L_x_1682:
        /* <DEDUP_REMOVED lines=16> */
.L_x_1706:
[----:B------:R-:W-:Y:S05]  /*a950*/  EXIT ;  /* 0x000000000000794d */ /* 0x000fea0003800000 */
.L_x_1705:
        /* <DEDUP_REMOVED lines=11> */
.L_x_1708:
[----:B------:R-:W-:Y:S05]  /*aa10*/  BSYNC.RECONVERGENT B0 ;  /* 0x0000000000007941 */ /* 0x000fea0003800200 */
.L_x_1707:
[----:B------:R-:W-:Y:S01]  /*aa20*/  STG.E.U8 desc[UR36][R16.64], R3 ;  /* 0x0000000310007986 */ /* 0x000fe2000c101124 */
[----:B------:R-:W-:Y:S05]  /*aa30*/  EXIT ;  /* 0x000000000000794d */ /* 0x000fea0003800000 */
.L_x_1704:
        /* <DEDUP_REMOVED lines=13> */
.L_x_1709:
[----:B------:R-:W-:Y:S01]  /*ab10*/  HFMA2 R3, -RZ, RZ, 0, 7.569789886474609375e-06 ;  /* 0x0000007fff037431 */ /* 0x000fe200000001ff */
[----:B------:R-:W-:-:S04]  /*ab20*/  ISETP.GT.U32.AND P0, PT, R5, 0x7f800000, PT ;  /* 0x7f8000000500780c */ /* 0x000fc80003f04070 */
[----:B------:R-:W-:-:S05]  /*ab30*/  SEL R3, R3, 0x7c, P0 ;  /* 0x0000007c03037807 */ /* 0x000fca0000000000 */
[----:B------:R-:W-:Y:S01]  /*ab40*/  STG.E.U8 desc[UR36][R16.64], R3 ;  /* 0x0000000310007986 */ /* 0x000fe2000c101124 */
[----:B------:R-:W-:Y:S05]  /*ab50*/  EXIT ;  /* 0x000000000000794d */ /* 0x000fea0003800000 */
.L_x_1703:
[----:B------:R-:W-:-:S04]  /*ab60*/  I2FP.F32.U32 R0, R2 ;  /* 0x0000000200007245 */ /* 0x000fc80000201000 */
[----:B------:R-:W-:-:S05]  /*ab70*/  F2FP.BF16.F32.PACK_AB R0, RZ, R0 ;  /* 0x00000000ff00723e */ /* 0x000fca00000010ff */
[----:B------:R-:W-:Y:S01]  /*ab80*/  STG.E.U16 desc[UR36][R16.64], R0 ;  /* 0x0000000010007986 */ /* 0x000fe2000c101524 */
[----:B------:R-:W-:Y:S05]  /*ab90*/  EXIT ;  /* 0x000000000000794d */ /* 0x000fea0003800000 */
.L_x_1710:
        /* <DEDUP_REMOVED lines=14> */
.L_x_43378:


//--------------------- .text._ZN2at6native27unrolled_elementwise_kernelINS0_13AUnaryFunctorIbbbZZZNS0_23logical_xor_kernel_cudaERNS_14TensorIteratorEENKUlvE0_clEvENKUlvE7_clEvEUlbbE_EESt5arrayIPcLm2EELi4E23TrivialOffsetCalculatorILi1EjESD_NS0_6memory12LoadWithCastILi1EEENSE_13StoreWithCastILi1EEEEEviT_T0_T2_T3_T4_T5_ --------------------------
	.section	.text._ZN2at6native27unrolled_elementwise_kernelINS0_13AUnaryFunctorIbbbZZZNS0_23logical_xor_kernel_cudaERNS_14TensorIteratorEENKUlvE0_clEvENKUlvE7_clEvEUlbbE_EESt5arrayIPcLm2EELi4E23TrivialOffsetCalculatorILi1EjESD_NS0_6memory12LoadWithCastILi1EEENSE_13StoreWithCastILi1EEEEEviT_T0_T2_T3_T4_T5_,"ax",@progbits
	.align	128
        .global         _ZN2at6native27unrolled_elementwise_kernelINS0_13AUnaryFunctorIbbbZZZNS0_23logical_xor_kernel_cudaERNS_14TensorIteratorEENKUlvE0_clEvENKUlvE7_clEvEUlbbE_EESt5arrayIPcLm2EELi4E23TrivialOffsetCalculatorILi1EjESD_NS0_6memory12LoadWithCastILi1EEENSE_13StoreWithCastILi1EEEEEviT_T0_T2_T3_T4_T5_
        .type           _ZN2at6native27unrolled_elementwise_kernelINS0_13AUnaryFunctorIbbbZZZNS0_23logical_xor_kernel_cudaERNS_14TensorIteratorEENKUlvE0_clEvENKUlvE7_clEvEUlbbE_EESt5arrayIPcLm2EELi4E23TrivialOffsetCalculatorILi1EjESD_NS0_6memory12LoadWithCastILi1EEENSE_13StoreWithCastILi1EEEEEviT_T0_T2_T3_T4_T5_,@function
        .size           _ZN2at6native27unrolled_elementwise_kernelINS0_13AUnaryFunctorIbbbZZZNS0_23logical_xor_kernel_cudaERNS_14TensorIteratorEENKUlvE0_clEvENKUlvE7_clEvEUlbbE_EESt5arrayIPcLm2EELi4E23TrivialOffsetCalculatorILi1EjESD_NS0_6memory12LoadWithCastILi1EEENSE_13StoreWithCastILi1EEEEEviT_T0_T2_T3_T4_T5_,(.L_x_43379 - _ZN2at6native27unrolled_elementwise_kernelINS0_13AUnaryFunctorIbbbZZZNS0_23logical_xor_kernel_cudaERNS_14TensorIteratorEENKUlvE0_clEvENKUlvE7_clEvEUlbbE_EESt5arrayIPcLm2EELi4E23TrivialOffsetCalculatorILi1EjESD_NS0_6memory12LoadWithCastILi1EEENSE_13StoreWithCastILi1EEEEEviT_T0_T2_T3_T4_T5_)
        .other          _ZN2at6native27unrolled_elementwise_kernelINS0_13AUnaryFunctorIbbbZZZNS0_23logical_xor_kernel_cudaERNS_14TensorIteratorEENKUlvE0_clEvENKUlvE7_clEvEUlbbE_EESt5arrayIPcLm2EELi4E23TrivialOffsetCalculatorILi1EjESD_NS0_6memory12LoadWithCastILi1EEENSE_13StoreWithCastILi1EEEEEviT_T0_T2_T3_T4_T5_,@"STO_CUDA_ENTRY STV_DEFAULT"
_ZN2at6native27unrolled_elementwise_kernelINS0_13AUnaryFunctorIbbbZZZNS0_23logical_xor_kernel_cudaERNS_14TensorIteratorEENKUlvE0_clEvENKUlvE7_clEvEUlbbE_EESt5arrayIPcLm2EELi4E23TrivialOffsetCalculatorILi1EjESD_NS0_6memory12LoadWithCastILi1EEENSE_13StoreWithCastILi1EEEEEviT_T0_T2_T3_T4_T5_:
.text._ZN2at6native27unrolled_elementwise_kernelINS0_13AUnaryFunctorIbbbZZZNS0_23logical_xor_kernel_cudaERNS_14TensorIteratorEENKUlvE0_clEvENKUlvE7_clEvEUlbbE_EESt5arrayIPcLm2EELi4E23TrivialOffsetCalculatorILi1EjESD_NS0_6memory12LoadWithCastILi1EEENSE_13StoreWithCastILi1EEEEEviT_T0_T2_T3_T4_T5_:
[----:B------:R-:W0:Y:S01]  /*0000*/  LDC R1, c[0x0][0x37c] ;  /* 0x0000df00ff017b82 */ /* 0x000e220000000800 */
[----:B------:R-:W1:Y:S07]  /*0010*/  S2R R23, SR_CTAID.X ;  /* 0x0000000000177919 */ /* 0x000e6e0000002500 */
[----:B------:R-:W1:Y:S01]  /*0020*/  LDC R0, c[0x0][0x380] ;  /* 0x0000e000ff007b82 */ /* 0x000e620000000800 */
[----:B------:R-:W-:Y:S01]  /*0030*/  PLOP3.LUT P1, PT, PT, PT, PT, 0x8, 0x80 ;  /* 0x000000000080781c */ /* 0x000fe20003f2e170 */
[----:B------:R-:W2:Y:S01]  /*0040*/  LDCU.64 UR36, c[0x0][0x358] ;  /* 0x00006b00ff2477ac */ /* 0x000ea20008000a00 */
[----:B------:R-:W3:Y:S01]  /*0050*/  S2R R22, SR_TID.X ;  /* 0x0000000000167919 */ /* 0x000ee20000002100 */
[----:B------:R-:W-:Y:S01]  /*0060*/  BSSY.RECONVERGENT B7, `(.L_x_1711) ;  /* 0x00000c4000077945 */ /* 0x000fe20003800200 */
[----:B------:R-:W-:Y:S01]  /*0070*/  P2R R16, PR, RZ, 0x2 ;  /* 0x00000002ff107803 */ /* 0x000fe20000000000 */
        /* <DEDUP_REMOVED lines=8> */
[----:B------:R-:W-:Y:S01]  /*0100*/  BSSY.RECONVERGENT B6, `(.L_x_1713) ;  /* 0x00000b8000067945 */ /* 0x000fe20003800200 */
        /* <DEDUP_REMOVED lines=15> */
[----:B--2---:R-:W-:-:S04]  /*0200*/  ISETP.NE.AND P0, PT, R4, RZ, PT ;  /* 0x000000ff0400720c */ /* 0x004fc80003f05270 */
[----:B------:R-:W-:Y:S01]  /*0210*/  P2R R16, PR, RZ, 0x1 ;  /* 0x00000001ff107803 */ /* 0x000fe20000000000 */
[----:B------:R-:W-:Y:S08]  /*0220*/  BRA `(.L_x_1719) ;  /* 0x0000000800947947 */ /* 0x000ff00003800000 */
.L_x_1717:
[----:B------:R-:W2:Y:S02]  /*0230*/  LDG.E.U8 R4, desc[UR36][R4.64] ;  /* 0x0000002404047981 */ /* 0x000ea4000c1e1100 */
[----:B--2---:R-:W-:-:S04]  /*0240*/  ISETP.NE.AND P0, PT, R4, RZ, PT ;  /* 0x000000ff0400720c */ /* 0x004fc80003f05270 */
[----:B------:R-:W-:Y:S01]  /*0250*/  P2R R16, PR, RZ, 0x1 ;  /* 0x00000001ff107803 */ /* 0x000fe20000000000 */
[----:B------:R-:W-:Y:S08]  /*0260*/  BRA `(.L_x_1719) ;  /* 0x0000000800847947 */ /* 0x000ff00003800000 */
.L_x_1716:
        /* <DEDUP_REMOVED lines=8> */
[----:B------:R-:W-:-:S04]  /*02f0*/  ISETP.NE.AND.EX P0, PT, R5, RZ, PT, P0 ;  /* 0x000000ff0500720c */ /* 0x000fc80003f05300 */
[----:B------:R-:W-:Y:S01]  /*0300*/  P2R R16, PR, RZ, 0x1 ;  /* 0x00000001ff107803 */ /* 0x000fe20000000000 */
[----:B------:R-:W-:Y:S08]  /*0310*/  BRA `(.L_x_1719) ;  /* 0x0000000800587947 */ /* 0x000ff00003800000 */
.L_x_1721:
[----:B------:R-:W2:Y:S02]  /*0320*/  LDG.E R4, desc[UR36][R4.64] ;  /* 0x0000002404047981 */ /* 0x000ea4000c1e1900 */
[----:B--2---:R-:W-:-:S04]  /*0330*/  ISETP.NE.AND P0, PT, R4, RZ, PT ;  /* 0x000000ff0400720c */ /* 0x004fc80003f05270 */
[----:B------:R-:W-:Y:S01]  /*0340*/  P2R R16, PR, RZ, 0x1 ;  /* 0x00000001ff107803 */ /* 0x000fe20000000000 */
[----:B------:R-:W-:Y:S08]  /*0350*/  BRA `(.L_x_1719) ;  /* 0x0000000800487947 */ /* 0x000ff00003800000 */
.L_x_1720:
[----:B------:R-:W2:Y:S02]  /*0360*/  LDG.E.U16 R4, desc[UR36][R4.64] ;  /* 0x0000002404047981 */ /* 0x000ea4000c1e1500 */
[----:B--2---:R-:W-:-:S04]  /*0370*/  ISETP.NE.AND P0, PT, R4, RZ, PT ;  /* 0x000000ff0400720c */ /* 0x004fc80003f05270 */
[----:B------:R-:W-:Y:S01]  /*0380*/  P2R R16, PR, RZ, 0x1 ;  /* 0x00000001ff107803 */ /* 0x000fe20000000000 */
[----:B------:R-:W-:Y:S08]  /*0390*/  BRA `(.L_x_1719) ;  /* 0x0000000800387947 */ /* 0x000ff00003800000 */
.L_x_1715:
[----:B------:R-:W-:-:S09]  /*03a0*/  UISETP.GT.AND UP0, UPT, UR4, 0x6, UPT ;  /* 0x000000060400788c */ /* 0x000fd2000bf04270 */
[----:B------:R-:W-:Y:S05]  /*03b0*/  BRA.U UP0, `(.L_x_1722) ;  /* 0x0000000100347547 */ /* 0x000fea000b800000 */
[----:B------:R-:W-:-:S09]  /*03c0*/  UISETP.NE.AND UP0, UPT, UR4, 0x5, UPT ;  /* 0x000000050400788c */ /* 0x000fd2000bf05270 */
[----:B------:R-:W-:Y:S05]  /*03d0*/  BRA.U !UP0, `(.L_x_1723) ;  /* 0x0000000108187547 */ /* 0x000fea000b800000 */
[----:B------:R-:W-:-:S09]  /*03e0*/  UISETP.NE.AND UP0, UPT, UR4, 0x6, UPT ;  /* 0x000000060400788c */ /* 0x000fd2000bf05270 */
[----:B------:R-:W-:Y:S05]  /*03f0*/  BRA.U UP0, `(.L_x_1718) ;  /* 0x0000000500a47547 */ /* 0x000fea000b800000 */
[----:B------:R-:W2:Y:S02]  /*0400*/  LDG.E R4, desc[UR36][R4.64] ;  /* 0x0000002404047981 */ /* 0x000ea4000c1e1900 */
[----:B--2---:R-:W-:-:S04]  /*0410*/  FSETP.NEU.FTZ.AND P0, PT, R4, RZ, PT ;  /* 0x000000ff0400720b */ /* 0x004fc80003f1d000 */
[----:B------:R-:W-:Y:S01]  /*0420*/  P2R R16, PR, RZ, 0x1 ;  /* 0x00000001ff107803 */ /* 0x000fe20000000000 */
[----:B------:R-:W-:Y:S08]  /*0430*/  BRA `(.L_x_1719) ;  /* 0x0000000800107947 */ /* 0x000ff00003800000 */
.L_x_1723:
[----:B------:R-:W2:Y:S02]  /*0440*/  LDG.E.U16 R0, desc[UR36][R4.64] ;  /* 0x0000002404007981 */ /* 0x000ea4000c1e1500 */
[----:B--2---:R-:W-:-:S05]  /*0450*/  HADD2.F32 R0, -RZ, R0.H0_H0 ;  /* 0x20000000ff007230 */ /* 0x004fca0000004100 */
[----:B------:R-:W-:-:S04]  /*0460*/  FSETP.NEU.FTZ.AND P0, PT, R0, RZ, PT ;  /* 0x000000ff0000720b */ /* 0x000fc80003f1d000 */
[----:B------:R-:W-:Y:S01]  /*0470*/  P2R R16, PR, RZ, 0x1 ;  /* 0x00000001ff107803 */ /* 0x000fe20000000000 */
[----:B------:R-:W-:Y:S08]  /*0480*/  BRA `(.L_x_1719) ;  /* 0x0000000400fc7947 */ /* 0x000ff00003800000 */
.L_x_1722:
        /* <DEDUP_REMOVED lines=9> */
[----:B------:R-:W-:-:S04]  /*0520*/  PLOP3.LUT P0, PT, P0, P1, PT, 0xf8, 0x8f ;  /* 0x00000000008f781c */ /* 0x000fc80000703f70 */
[----:B------:R-:W-:Y:S01]  /*0530*/  P2R R16, PR, RZ, 0x1 ;  /* 0x00000001ff107803 */ /* 0x000fe20000000000 */
[----:B------:R-:W-:Y:S08]  /*0540*/  BRA `(.L_x_1719) ;  /* 0x0000000400cc7947 */ /* 0x000ff00003800000 */
.L_x_1725:
[----:B------:R-:W2:Y:S01]  /*0550*/  LDG.E R4, desc[UR36][R4.64] ;  /* 0x0000002404047981 */ /* 0x000ea2000c1e1900 */
[----:B------:R-:W-:-:S04]  /*0560*/  PLOP3.LUT P1, PT, PT, PT, PT, 0x80, 0x8 ;  /* 0x000000000008781c */ /* 0x000fc80003f2f070 */
[----:B------:R-:W-:Y:S01]  /*0570*/  P2R R16, PR, RZ, 0x2 ;  /* 0x00000002ff107803 */ /* 0x000fe20000000000 */
[----:B--2---:R-:W-:-:S05]  /*0580*/  HADD2.F32 R0, -RZ, R4.H0_H0 ;  /* 0x20000004ff007230 */ /* 0x004fca0000004100 */
[----:B------:R-:W-:-:S13]  /*0590*/  FSETP.NEU.FTZ.AND P0, PT, R0, RZ, PT ;  /* 0x000000ff0000720b */ /* 0x000fda0003f1d000 */
[----:B------:R-:W-:Y:S05]  /*05a0*/  @P0 BRA `(.L_x_1719) ;  /* 0x0000000400b40947 */ /* 0x000fea0003800000 */
[----:B------:R-:W-:-:S05]  /*05b0*/  HADD2.F32 R0, -RZ, R4.H1_H1 ;  /* 0x30000004ff007230 */ /* 0x000fca0000004100 */
[----:B------:R-:W-:-:S04]  /*05c0*/  FSETP.NEU.FTZ.AND P0, PT, R0, RZ, PT ;  /* 0x000000ff0000720b */ /* 0x000fc80003f1d000 */
[----:B------:R-:W-:Y:S01]  /*05d0*/  P2R R16, PR, RZ, 0x1 ;  /* 0x00000001ff107803 */ /* 0x000fe20000000000 */
[----:B------:R-:W-:Y:S08]  /*05e0*/  BRA `(.L_x_1719) ;  /* 0x0000000400a47947 */ /* 0x000ff00003800000 */
.L_x_1724:
[----:B------:R-:W2:Y:S02]  /*05f0*/  LDG.E.64 R4, desc[UR36][R4.64] ;  /* 0x0000002404047981 */ /* 0x000ea4000c1e1b00 */
[----:B--2---:R-:W-:-:S06]  /*0600*/  DSETP.NEU.AND P0, PT, R4, RZ, PT ;  /* 0x000000ff0400722a */ /* 0x004fcc0003f0d000 */
[----:B------:R-:W-:Y:S01]  /*0610*/  P2R R16, PR, RZ, 0x1 ;  /* 0x00000001ff107803 */ /* 0x000fe20000000000 */
[----:B------:R-:W-:Y:S07]  /*0620*/  BRA `(.L_x_1719) ;  /* 0x0000000400947947 */ /* 0x000fee0003800000 */
.L_x_1714:
        /* <DEDUP_REMOVED lines=10> */
[----:B------:R-:W-:Y:S01]  /*06d0*/  P2R R16, PR, RZ, 0x1 ;  /* 0x00000001ff107803 */ /* 0x000fe20000000000 */
[----:B------:R-:W-:Y:S08]  /*06e0*/  BRA `(.L_x_1719) ;  /* 0x0000000400647947 */ /* 0x000ff00003800000 */
.L_x_1728:
[----:B------:R-:W2:Y:S02]  /*06f0*/  LDG.E.128 R4, desc[UR36][R4.64] ;  /* 0x0000002404047981 */ /* 0x000ea4000c1e1d00 */
[----:B--2---:R-:W-:-:S06]  /*0700*/  DSETP.NEU.AND P0, PT, R6, RZ, PT ;  /* 0x000000ff0600722a */ /* 0x004fcc0003f0d000 */
[----:B------:R-:W-:-:S06]  /*0710*/  DSETP.NEU.OR P0, PT, R4, RZ, P0 ;  /* 0x000000ff0400722a */ /* 0x000fcc000070d400 */
[----:B------:R-:W-:Y:S01]  /*0720*/  P2R R16, PR, RZ, 0x1 ;  /* 0x00000001ff107803 */ /* 0x000fe20000000000 */
[----:B------:R-:W-:Y:S07]  /*0730*/  BRA `(.L_x_1719) ;  /* 0x0000000400507947 */ /* 0x000fee0003800000 */
.L_x_1727:
[----:B------:R-:W-:-:S09]  /*0740*/  UISETP.NE.AND UP0, UPT, UR4, 0xf, UPT ;  /* 0x0000000f0400788c */ /* 0x000fd2000bf05270 */
[----:B------:R-:W-:Y:S05]  /*0750*/  BRA.U !UP0, `(.L_x_1729) ;  /* 0x0000000108507547 */ /* 0x000fea000b800000 */
[----:B------:R-:W-:-:S09]  /*0760*/  UISETP.NE.AND UP0, UPT, UR4, 0x17, UPT ;  /* 0x000000170400788c */ /* 0x000fd2000bf05270 */
[----:B------:R-:W-:Y:S05]  /*0770*/  BRA.U !UP0, `(.L_x_1730) ;  /* 0x0000000108187547 */ /* 0x000fea000b800000 */
[----:B------:R-:W-:-:S09]  /*0780*/  UISETP.NE.AND UP0, UPT, UR4, 0x18, UPT ;  /* 0x000000180400788c */ /* 0x000fd2000bf05270 */
[----:B------:R-:W-:Y:S05]  /*0790*/  BRA.U UP0, `(.L_x_1718) ;  /* 0x0000000100bc7547 */ /* 0x000fea000b800000 */
[----:B------:R-:W2:Y:S02]  /*07a0*/  LDG.E.U8 R4, desc[UR36][R4.64] ;  /* 0x0000002404047981 */ /* 0x000ea4000c1e1100 */
[----:B--2---:R-:W-:-:S04]  /*07b0*/  LOP3.LUT P0, RZ, R4, 0x7f, RZ, 0xc0, !PT ;  /* 0x0000007f04ff7812 */ /* 0x004fc8000780c0ff */
[----:B------:R-:W-:Y:S01]  /*07c0*/  P2R R16, PR, RZ, 0x1 ;  /* 0x00000001ff107803 */ /* 0x000fe20000000000 */
[----:B------:R-:W-:Y:S08]  /*07d0*/  BRA `(.L_x_1719) ;  /* 0x0000000400287947 */ /* 0x000ff00003800000 */
.L_x_1730:
[----:B------:R-:W2:Y:S02]  /*07e0*/  LDG.E.U8 R0, desc[UR36][R4.64] ;  /* 0x0000002404007981 */ /* 0x000ea4000c1e1100 */
[----:B--2---:R-:W-:-:S05]  /*07f0*/  IMAD.SHL.U32 R3, R0, 0x2000000, RZ ;  /* 0x0200000000037824 */ /* 0x004fca00078e00ff */
[----:B------:R-:W-:-:S13]  /*0800*/  ISETP.GT.U32.AND P0, PT, R3, 0x7ffffff, PT ;  /* 0x07ffffff0300780c */ /* 0x000fda0003f04070 */
[----:B------:R-:W-:Y:S01]  /*0810*/  @!P0 IMAD.SHL.U32 R0, R0, 0x100, RZ ;  /* 0x0000010000008824 */ /* 0x000fe200078e00ff */
[----:B------:R-:W-:-:S04]  /*0820*/  @P0 LEA.HI R3, R3, 0x70000000, RZ, 0x1c ;  /* 0x7000000003030811 */ /* 0x000fc800078fe0ff */
[----:B------:R-:W-:-:S04]  /*0830*/  @!P0 LOP3.LUT R0, R0, 0x7f00, RZ, 0xc0, !PT ;  /* 0x00007f0000008812 */ /* 0x000fc800078ec0ff */
[----:B------:R-:W-:-:S05]  /*0840*/  @!P0 LOP3.LUT R0, R0, 0x3f000000, RZ, 0xfc, !PT ;  /* 0x3f00000000008812 */ /* 0x000fca00078efcff */
[----:B------:R-:W-:Y:S01]  /*0850*/  @!P0 FADD.FTZ R0, R0, -0.5 ;  /* 0xbf00000000008421 */ /* 0x000fe20000010000 */
[----:B------:R-:W-:-:S05]  /*0860*/  @P0 FMUL.FTZ R0, R3, 1.9259299443872358531e-34 ;  /* 0x0780000003000820 */ /* 0x000fca0000410000 */
[----:B------:R-:W-:-:S04]  /*0870*/  LOP3.LUT P0, RZ, R0, 0x7fffffff, RZ, 0xc0, !PT ;  /* 0x7fffffff00ff7812 */ /* 0x000fc8000780c0ff */
[----:B------:R-:W-:Y:S01]  /*0880*/  P2R R16, PR, RZ, 0x1 ;  /* 0x00000001ff107803 */ /* 0x000fe20000000000 */
[----:B------:R-:W-:Y:S08]  /*0890*/  BRA `(.L_x_1719) ;  /* 0x0000000000f87947 */ /* 0x000ff00003800000 */
.L_x_1729:
[----:B------:R-:W2:Y:S02]  /*08a0*/  LDG.E.U16 R0, desc[UR36][R4.64] ;  /* 0x0000002404007981 */ /* 0x000ea4000c1e1500 */
[----:B--2---:R-:W-:-:S05]  /*08b0*/  IMAD.U32 R0, R0, 0x10000, RZ ;  /* 0x0001000000007824 */ /* 0x004fca00078e00ff */
[----:B------:R-:W-:-:S04]  /*08c0*/  FSETP.NEU.FTZ.AND P0, PT, R0, RZ, PT ;  /* 0x000000ff0000720b */ /* 0x000fc80003f1d000 */
[----:B------:R-:W-:Y:S01]  /*08d0*/  P2R R16, PR, RZ, 0x1 ;  /* 0x00000001ff107803 */ /* 0x000fe20000000000 */
[----:B------:R-:W-:Y:S08]  /*08e0*/  BRA `(.L_x_1719) ;  /* 0x0000000000e47947 */ /* 0x000ff00003800000 */
.L_x_1726:
        /* <DEDUP_REMOVED lines=9> */
[----:B--2---:R-:W-:-:S04]  /*0980*/  ISETP.NE.AND P0, PT, R4, RZ, PT ;  /* 0x000000ff0400720c */ /* 0x004fc80003f05270 */
[----:B------:R-:W-:Y:S01]  /*0990*/  P2R R16, PR, RZ, 0x1 ;  /* 0x00000001ff107803 */ /* 0x000fe20000000000 */
[----:B------:R-:W-:Y:S08]  /*09a0*/  BRA `(.L_x_1719) ;  /* 0x0000000000b47947 */ /* 0x000ff00003800000 */
.L_x_1733:
[----:B------:R-:W2:Y:S02]  /*09b0*/  LDG.E.U8 R4, desc[UR36][R4.64] ;  /* 0x0000002404047981 */ /* 0x000ea4000c1e1100 */
[----:B--2---:R-:W-:-:S04]  /*09c0*/  ISETP.NE.AND P0, PT, R4, RZ, PT ;  /* 0x000000ff0400720c */ /* 0x004fc80003f05270 */
[----:B------:R-:W-:Y:S01]  /*09d0*/  P2R R16, PR, RZ, 0x1 ;  /* 0x00000001ff107803 */ /* 0x000fe20000000000 */
[----:B------:R-:W-:Y:S08]  /*09e0*/  BRA `(.L_x_1719) ;  /* 0x0000000000a47947 */ /* 0x000ff00003800000 */
.L_x_1732:
[----:B------:R-:W2:Y:S02]  /*09f0*/  LDG.E.U8 R4, desc[UR36][R4.64] ;  /* 0x0000002404047981 */ /* 0x000ea4000c1e1100 */
[----:B--2---:R-:W-:-:S04]  /*0a00*/  ISETP.NE.AND P0, PT, R4, RZ, PT ;  /* 0x000000ff0400720c */ /* 0x004fc80003f05270 */
[----:B------:R-:W-:Y:S01]  /*0a10*/  P2R R16, PR, RZ, 0x1 ;  /* 0x00000001ff107803 */ /* 0x000fe20000000000 */
[----:B------:R-:W-:Y:S08]  /*0a20*/  BRA `(.L_x_1719) ;  /* 0x0000000000947947 */ /* 0x000ff00003800000 */
.L_x_1731:
[----:B------:R-:W-:-:S09]  /*0a30*/  UISETP.NE.AND UP0, UPT, UR4, 0x1c, UPT ;  /* 0x0000001c0400788c */ /* 0x000fd2000bf05270 */
[----:B------:R-:W-:Y:S05]  /*0a40*/  BRA.U !UP0, `(.L_x_1734) ;  /* 0x0000000108807547 */ /* 0x000fea000b800000 */
[----:B------:R-:W-:-:S09]  /*0a50*/  UISETP.NE.AND UP0, UPT, UR4, 0x1d, UPT ;  /* 0x0000001d0400788c */ /* 0x000fd2000bf05270 */
[----:B------:R-:W-:Y:S05]  /*0a60*/  BRA.U !UP0, `(.L_x_1735) ;  /* 0x0000000108647547 */ /* 0x000fea000b800000 */
[----:B------:R-:W-:-:S09]  /*0a70*/  UISETP.NE.AND UP0, UPT, UR4, 0x2c, UPT ;  /* 0x0000002c0400788c */ /* 0x000fd2000bf05270 */
[----:B------:R-:W-:Y:S05]  /*0a80*/  BRA.U !UP0, `(.L_x_1736) ;  /* 0x00000001084c7547 */ /* 0x000fea000b800000 */
.L_x_1718:
        /* <DEDUP_REMOVED lines=16> */
.L_x_1737:
[----:B------:R-:W-:-:S04]  /*0b90*/  PLOP3.LUT P0, PT, PT, PT, PT, 0x8, 0x80 ;  /* 0x000000000080781c */ /* 0x000fc80003f0e170 */
[----:B------:R-:W-:Y:S01]  /*0ba0*/  P2R R16, PR, RZ, 0x1 ;  /* 0x00000001ff107803 */ /* 0x000fe20000000000 */
[----:B------:R-:W-:Y:S08]  /*0bb0*/  BRA `(.L_x_1719) ;  /* 0x0000000000307947 */ /* 0x000ff00003800000 */
.L_x_1736:
[----:B------:R-:W2:Y:S02]  /*0bc0*/  LDG.E.U8 R4, desc[UR36][R4.64] ;  /* 0x0000002404047981 */ /* 0x000ea4000c1e1100 */
[----:B--2---:R-:W-:-:S04]  /*0bd0*/  ISETP.NE.AND P0, PT, R4, RZ, PT ;  /* 0x000000ff0400720c */ /* 0x004fc80003f05270 */
[----:B------:R-:W-:Y:S01]  /*0be0*/  P2R R16, PR, RZ, 0x1 ;  /* 0x00000001ff107803 */ /* 0x000fe20000000000 */
[----:B------:R-:W-:Y:S08]  /*0bf0*/  BRA `(.L_x_1719) ;  /* 0x0000000000207947 */ /* 0x000ff00003800000 */
.L_x_1735:
[----:B------:R-:W2:Y:S02]  /*0c00*/  LDG.E.64 R4, desc[UR36][R4.64] ;  /* 0x0000002404047981 */ /* 0x000ea4000c1e1b00 */
[----:B--2---:R-:W-:-:S04]  /*0c10*/  ISETP.NE.U32.AND P0, PT, R4, RZ, PT ;  /* 0x000000ff0400720c */ /* 0x004fc80003f05070 */
[----:B------:R-:W-:-:S04]  /*0c20*/  ISETP.NE.AND.EX P0, PT, R5, RZ, PT, P0 ;  /* 0x000000ff0500720c */ /* 0x000fc80003f05300 */
[----:B------:R-:W-:Y:S01]  /*0c30*/  P2R R16, PR, RZ, 0x1 ;  /* 0x00000001ff107803 */ /* 0x000fe20000000000 */
[----:B------:R-:W-:Y:S08]  /*0c40*/  BRA `(.L_x_1719) ;  /* 0x00000000000c7947 */ /* 0x000ff00003800000 */
.L_x_1734:
[----:B------:R-:W2:Y:S02]  /*0c50*/  LDG.E R4, desc[UR36][R4.64] ;  /* 0x0000002404047981 */ /* 0x000ea4000c1e1900 */
[----:B--2---:R-:W-:-:S04]  /*0c60*/  ISETP.NE.AND P0, PT, R4, RZ, PT ;  /* 0x000000ff0400720c */ /* 0x004fc80003f05270 */
[----:B------:R-:W-:-:S09]  /*0c70*/  P2R R16, PR, RZ, 0x1 ;  /* 0x00000001ff107803 */ /* 0x000fd20000000000 */
.L_x_1719:
[----:B------:R-:W-:Y:S05]  /*0c80*/  BSYNC.RECONVERGENT B6 ;  /* 0x0000000000067941 */ /* 0x000fea0003800200 */
.L_x_1713:
[----:B------:R-:W-:-:S07]  /*0c90*/  VIADD R22, R2, 0x80 ;  /* 0x0000008002167836 */ /* 0x000fce0000000000 */
.L_x_1712:
[----:B------:R-:W-:Y:S05]  /*0ca0*/  BSYNC.RECONVERGENT B7 ;  /* 0x0000000000077941 */ /* 0x000fea0003800200 */
.L_x_1711:
[----:B------:R-:W-:Y:S01]  /*0cb0*/  ISETP.GE.AND P0, PT, R22, R19, PT ;  /* 0x000000131600720c */ /* 0x000fe20003f06270 */
[----:B------:R-:W-:Y:S01]  /*0cc0*/  BSSY.RECONVERGENT B7, `(.L_x_1738) ;  /* 0x00000c1000077945 */ /* 0x000fe20003800200 */
[----:B------:R-:W-:-:S04]  /*0cd0*/  PLOP3.LUT P1, PT, PT, PT, PT, 0x8, 0x80 ;  /* 0x000000000080781c */ /* 0x000fc80003f2e170 */
[----:B------:R-:W-:-:S07]  /*0ce0*/  P2R R17, PR, RZ, 0x2 ;  /* 0x00000002ff117803 */ /* 0x000fce0000000000 */
[----:B------:R-:W-:Y:S05]  /*0cf0*/  @P0 BRA `(.L_x_1739) ;  /* 0x0000000800f40947 */ /* 0x000fea0003800000 */
        /* <DEDUP_REMOVED lines=22> */
.L_x_1744:
[----:B------:R-:W2:Y:S02]  /*0e60*/  LDG.E.U8 R4, desc[UR36][R4.64] ;  /* 0x0000002404047981 */ /* 0x000ea4000c1e1100 */
[----:B--2---:R-:W-:-:S04]  /*0e70*/  ISETP.NE.AND P0, PT, R4, RZ, PT ;  /* 0x000000ff0400720c */ /* 0x004fc80003f05270 */
[----:B------:R-:W-:Y:S01]  /*0e80*/  P2R R17, PR, RZ, 0x1 ;  /* 0x00000001ff117803 */ /* 0x000fe20000000000 */
[----:B------:R-:W-:Y:S08]  /*0e90*/  BRA `(.L_x_1746) ;  /* 0x0000000800847947 */ /* 0x000ff00003800000 */
.L_x_1743:
        /* <DEDUP_REMOVED lines=11> */
.L_x_1748:
[----:B------:R-:W2:Y:S02]  /*0f50*/  LDG.E R4, desc[UR36][R4.64] ;  /* 0x0000002404047981 */ /* 0x000ea4000c1e1900 */
[----:B--2---:R-:W-:-:S04]  /*0f60*/  ISETP.NE.AND P0, PT, R4, RZ, PT ;  /* 0x000000ff0400720c */ /* 0x004fc80003f05270 */
[----:B------:R-:W-:Y:S01]  /*0f70*/  P2R R17, PR, RZ, 0x1 ;  /* 0x00000001ff117803 */ /* 0x000fe20000000000 */
[----:B------:R-:W-:Y:S08]  /*0f80*/  BRA `(.L_x_1746) ;  /* 0x0000000800487947 */ /* 0x000ff00003800000 */
.L_x_1747:
[----:B------:R-:W2:Y:S02]  /*0f90*/  LDG.E.U16 R4, desc[UR36][R4.64] ;  /* 0x0000002404047981 */ /* 0x000ea4000c1e1500 */
[----:B--2---:R-:W-:-:S04]  /*0fa0*/  ISETP.NE.AND P0, PT, R4, RZ, PT ;  /* 0x000000ff0400720c */ /* 0x004fc80003f05270 */
[----:B------:R-:W-:Y:S01]  /*0fb0*/  P2R R17, PR, RZ, 0x1 ;  /* 0x00000001ff117803 */ /* 0x000fe20000000000 */
[----:B------:R-:W-:Y:S08]  /*0fc0*/  BRA `(.L_x_1746) ;  /* 0x0000000800387947 */ /* 0x000ff00003800000 */
.L_x_1742:
        /* <DEDUP_REMOVED lines=10> */
.L_x_1750:
[----:B------:R-:W2:Y:S02]  /*1070*/  LDG.E.U16 R0, desc[UR36][R4.64] ;  /* 0x0000002404007981 */ /* 0x000ea4000c1e1500 */
[----:B--2---:R-:W-:-:S05]  /*1080*/  HADD2.F32 R0, -RZ, R0.H0_H0 ;  /* 0x20000000ff007230 */ /* 0x004fca0000004100 */
[----:B------:R-:W-:-:S04]  /*1090*/  FSETP.NEU.FTZ.AND P0, PT, R0, RZ, PT ;  /* 0x000000ff0000720b */ /* 0x000fc80003f1d000 */
[----:B------:R-:W-:Y:S01]  /*10a0*/  P2R R17, PR, RZ, 0x1 ;  /* 0x00000001ff117803 */ /* 0x000fe20000000000 */
[----:B------:R-:W-:Y:S08]  /*10b0*/  BRA `(.L_x_1746) ;  /* 0x0000000400fc7947 */ /* 0x000ff00003800000 */
.L_x_1749:
        /* <DEDUP_REMOVED lines=12> */
.L_x_1752:
        /* <DEDUP_REMOVED lines=10> */
.L_x_1751:
[----:B------:R-:W2:Y:S02]  /*1220*/  LDG.E.64 R4, desc[UR36][R4.64] ;  /* 0x0000002404047981 */ /* 0x000ea4000c1e1b00 */
[----:B--2---:R-:W-:-:S06]  /*1230*/  DSETP.NEU.AND P0, PT, R4, RZ, PT ;  /* 0x000000ff0400722a */ /* 0x004fcc0003f0d000 */
[----:B------:R-:W-:Y:S01]  /*1240*/  P2R R17, PR, RZ, 0x1 ;  /* 0x00000001ff117803 */ /* 0x000fe20000000000 */
[----:B------:R-:W-:Y:S07]  /*1250*/  BRA `(.L_x_1746) ;  /* 0x0000000400947947 */ /* 0x000fee0003800000 */
.L_x_1741:
        /* <DEDUP_REMOVED lines=12> */
.L_x_1755:
[----:B------:R-:W2:Y:S02]  /*1320*/  LDG.E.128 R4, desc[UR36][R4.64] ;  /* 0x0000002404047981 */ /* 0x000ea4000c1e1d00 */
[----:B--2---:R-:W-:-:S06]  /*1330*/  DSETP.NEU.AND P0, PT, R6, RZ, PT ;  /* 0x000000ff0600722a */ /* 0x004fcc0003f0d000 */
[----:B------:R-:W-:-:S06]  /*1340*/  DSETP.NEU.OR P0, PT, R4, RZ, P0 ;  /* 0x000000ff0400722a */ /* 0x000fcc000070d400 */
[----:B------:R-:W-:Y:S01]  /*1350*/  P2R R17, PR, RZ, 0x1 ;  /* 0x00000001ff117803 */ /* 0x000fe20000000000 */
[----:B------:R-:W-:Y:S07]  /*1360*/  BRA `(.L_x_1746) ;  /* 0x0000000400507947 */ /* 0x000fee0003800000 */
.L_x_1754:
        /* <DEDUP_REMOVED lines=10> */
.L_x_1757:
[----:B------:R-:W2:Y:S02]  /*1410*/  LDG.E.U8 R3, desc[UR36][R4.64] ;  /* 0x0000002404037981 */ /* 0x000ea4000c1e1100 */
[----:B--2---:R-:W-:-:S05]  /*1420*/  IMAD.SHL.U32 R0, R3, 0x2000000, RZ ;  /* 0x0200000003007824 */ /* 0x004fca00078e00ff */
[----:B------:R-:W-:-:S13]  /*1430*/  ISETP.GE.U32.AND P0, PT, R0, 0x8000000, PT ;  /* 0x080000000000780c */ /* 0x000fda0003f06070 */
[----:B------:R-:W-:Y:S01]  /*1440*/  @!P0 IMAD.SHL.U32 R3, R3, 0x100, RZ ;  /* 0x0000010003038824 */ /* 0x000fe200078e00ff */
[----:B------:R-:W-:-:S04]  /*1450*/  @P0 LEA.HI R0, R0, 0x70000000, RZ, 0x1c ;  /* 0x7000000000000811 */ /* 0x000fc800078fe0ff */
[----:B------:R-:W-:Y:S01]  /*1460*/  @!P0 LOP3.LUT R3, R3, 0x7f00, RZ, 0xc0, !PT ;  /* 0x00007f0003038812 */ /* 0x000fe200078ec0ff */
[----:B------:R-:W-:-:S03]  /*1470*/  @P0 FMUL.FTZ R0, R0, 1.9259299443872358531e-34 ;  /* 0x0780000000000820 */ /* 0x000fc60000410000 */
[----:B------:R-:W-:-:S05]  /*1480*/  @!P0 LOP3.LUT R3, R3, 0x3f000000, RZ, 0xfc, !PT ;  /* 0x3f00000003038812 */ /* 0x000fca00078efcff */
[----:B------:R-:W-:-:S05]  /*1490*/  @!P0 FADD.FTZ R0, R3, -0.5 ;  /* 0xbf00000003008421 */ /* 0x000fca0000010000 */
[----:B------:R-:W-:-:S04]  /*14a0*/  LOP3.LUT P0, RZ, R0, 0x7fffffff, RZ, 0xc0, !PT ;  /* 0x7fffffff00ff7812 */ /* 0x000fc8000780c0ff */
[----:B------:R-:W-:Y:S01]  /*14b0*/  P2R R17, PR, RZ, 0x1 ;  /* 0x00000001ff117803 */ /* 0x000fe20000000000 */
[----:B------:R-:W-:Y:S08]  /*14c0*/  BRA `(.L_x_1746) ;  /* 0x0000000000f87947 */ /* 0x000ff00003800000 */
.L_x_1756:
[----:B------:R-:W2:Y:S02]  /*14d0*/  LDG.E.U16 R0, desc[UR36][R4.64] ;  /* 0x0000002404007981 */ /* 0x000ea4000c1e1500 */
[----:B--2---:R-:W-:-:S05]  /*14e0*/  IMAD.U32 R0, R0, 0x10000, RZ ;  /* 0x0001000000007824 */ /* 0x004fca00078e00ff */
[----:B------:R-:W-:-:S04]  /*14f0*/  FSETP.NEU.FTZ.AND P0, PT, R0, RZ, PT ;  /* 0x000000ff0000720b */ /* 0x000fc80003f1d000 */
[----:B------:R-:W-:Y:S01]  /*1500*/  P2R R17, PR, RZ, 0x1 ;  /* 0x00000001ff117803 */ /* 0x000fe20000000000 */
[----:B------:R-:W-:Y:S08]  /*1510*/  BRA `(.L_x_1746) ;  /* 0x0000000000e47947 */ /* 0x000ff00003800000 */
.L_x_1753:
        /* <DEDUP_REMOVED lines=12> */
.L_x_1760:
[----:B------:R-:W2:Y:S02]  /*15e0*/  LDG.E.U8 R4, desc[UR36][R4.64] ;  /* 0x0000002404047981 */ /* 0x000ea4000c1e1100 */
[----:B--2---:R-:W-:-:S04]  /*15f0*/  ISETP.NE.AND P0, PT, R4, RZ, PT ;  /* 0x000000ff0400720c */ /* 0x004fc80003f05270 */
[----:B------:R-:W-:Y:S01]  /*1600*/  P2R R17, PR, RZ, 0x1 ;  /* 0x00000001ff117803 */ /* 0x000fe20000000000 */
[----:B------:R-:W-:Y:S08]  /*1610*/  BRA `(.L_x_1746) ;  /* 0x0000000000a47947 */ /* 0x000ff00003800000 */
.L_x_1759:
[----:B------:R-:W2:Y:S02]  /*1620*/  LDG.E.U8 R4, desc[UR36][R4.64] ;  /* 0x0000002404047981 */ /* 0x000ea4000c1e1100 */
[----:B--2---:R-:W-:-:S04]  /*1630*/  ISETP.NE.AND P0, PT, R4, RZ, PT ;  /* 0x000000ff0400720c */ /* 0x004fc80003f05270 */
[----:B------:R-:W-:Y:S01]  /*1640*/  P2R R17, PR, RZ, 0x1 ;  /* 0x00000001ff117803 */ /* 0x000fe20000000000 */
[----:B------:R-:W-:Y:S08]  /*1650*/  BRA `(.L_x_1746) ;  /* 0x0000000000947947 */ /* 0x000ff00003800000 */
.L_x_1758:
[----:B------:R-:W-:-:S09]  /*1660*/  UISETP.NE.AND UP0, UPT, UR4, 0x1c, UPT ;  /* 0x0000001c0400788c */ /* 0x000fd2000bf05270 */
[----:B------:R-:W-:Y:S05]  /*1670*/  BRA.U !UP0, `(.L_x_1761) ;  /* 0x0000000108807547 */ /* 0x000fea000b800000 */
        /* <DEDUP_REMOVED lines=8> */
.L_x_1745:
        /* <DEDUP_REMOVED lines=16> */
.L_x_1763:
[----:B------:R-:W-:-:S04]  /*1800*/  PLOP3.LUT P0, PT, PT, PT, PT, 0x8, 0x80 ;  /* 0x000000000080781c */ /* 0x000fc80003f0e170 */
[----:B------:R-:W-:Y:S01]  /*1810*/  P2R R17, PR, RZ, 0x1 ;  /* 0x00000001ff117803 */ /* 0x000fe20000000000 */
[----:B------:R-:W-:Y:S08]  /*1820*/  BRA `(.L_x_1746) ;  /* 0x0000000000207947 */ /* 0x000ff00003800000 */
.L_x_1762:
[----:B------:R-:W2:Y:S02]  /*1830*/  LDG.E.64 R4, desc[UR36][R4.64] ;  /* 0x0000002404047981 */ /* 0x000ea4000c1e1b00 */
[----:B--2---:R-:W-:-:S04]  /*1840*/  ISETP.NE.U32.AND P0, PT, R4, RZ, PT ;  /* 0x000000ff0400720c */ /* 0x004fc80003f05070 */
[----:B------:R-:W-:-:S04]  /*1850*/  ISETP.NE.AND.EX P0, PT, R5, RZ, PT, P0 ;  /* 0x000000ff0500720c */ /* 0x000fc80003f05300 */
[----:B------:R-:W-:Y:S01]  /*1860*/  P2R R17, PR, RZ, 0x1 ;  /* 0x00000001ff117803 */ /* 0x000fe20000000000 */
[----:B------:R-:W-:Y:S08]  /*1870*/  BRA `(.L_x_1746) ;  /* 0x00000000000c7947 */ /* 0x000ff00003800000 */
.L_x_1761:
[----:B------:R-:W2:Y:S02]  /*1880*/  LDG.E R4, desc[UR36][R4.64] ;  /* 0x0000002404047981 */ /* 0x000ea4000c1e1900 */
[----:B--2---:R-:W-:-:S04]  /*1890*/  ISETP.NE.AND P0, PT, R4, RZ, PT ;  /* 0x000000ff0400720c */ /* 0x004fc80003f05270 */
[----:B------:R-:W-:-:S09]  /*18a0*/  P2R R17, PR, RZ, 0x1 ;  /* 0x00000001ff117803 */ /* 0x000fd20000000000 */
.L_x_1746:
[----:B------:R-:W-:Y:S05]  /*18b0*/  BSYNC.RECONVERGENT B6 ;  /* 0x0000000000067941 */ /* 0x000fea0003800200 */
.L_x_1740:
[----:B------:R-:W-:-:S07]  /*18c0*/  VIADD R22, R22, 0x80 ;  /* 0x0000008016167836 */ /* 0x000fce0000000000 */
.L_x_1739:
[----:B------:R-:W-:Y:S05]  /*18d0*/  BSYNC.RECONVERGENT B7 ;  /* 0x0000000000077941 */ /* 0x000fea0003800200 */
.L_x_1738:
        /* <DEDUP_REMOVED lines=27> */
.L_x_1770:
[----:B------:R-:W2:Y:S02]  /*1a90*/  LDG.E.U8 R4, desc[UR36][R4.64] ;  /* 0x0000002404047981 */ /* 0x000ea4000c1e1100 */
[----:B--2---:R-:W-:-:S04]  /*1aa0*/  ISETP.NE.AND P0, PT, R4, RZ, PT ;  /* 0x000000ff0400720c */ /* 0x004fc80003f05270 */
[----:B------:R-:W-:Y:S01]  /*1ab0*/  P2R R18, PR, RZ, 0x1 ;  /* 0x00000001ff127803 */ /* 0x000fe20000000000 */
[----:B------:R-:W-:Y:S08]  /*1ac0*/  BRA `(.L_x_1772) ;  /* 0x0000000800847947 */ /* 0x000ff00003800000 */
.L_x_1769:
        /* <DEDUP_REMOVED lines=11> */
.L_x_1774:
[----:B------:R-:W2:Y:S02]  /*1b80*/  LDG.E R4, desc[UR36][R4.64] ;  /* 0x0000002404047981 */ /* 0x000ea4000c1e1900 */
[----:B--2---:R-:W-:-:S04]  /*1b90*/  ISETP.NE.AND P0, PT, R4, RZ, PT ;  /* 0x000000ff0400720c */ /* 0x004fc80003f05270 */
[----:B------:R-:W-:Y:S01]  /*1ba0*/  P2R R18, PR, RZ, 0x1 ;  /* 0x00000001ff127803 */ /* 0x000fe20000000000 */
[----:B------:R-:W-:Y:S08]  /*1bb0*/  BRA `(.L_x_1772) ;  /* 0x0000000800487947 */ /* 0x000ff00003800000 */
.L_x_1773:
[----:B------:R-:W2:Y:S02]  /*1bc0*/  LDG.E.U16 R4, desc[UR36][R4.64] ;  /* 0x0000002404047981 */ /* 0x000ea4000c1e1500 */
[----:B--2---:R-:W-:-:S04]  /*1bd0*/  ISETP.NE.AND P0, PT, R4, RZ, PT ;  /* 0x000000ff0400720c */ /* 0x004fc80003f05270 */
[----:B------:R-:W-:Y:S01]  /*1be0*/  P2R R18, PR, RZ, 0x1 ;  /* 0x00000001ff127803 */ /* 0x000fe20000000000 */
[----:B------:R-:W-:Y:S08]  /*1bf0*/  BRA `(.L_x_1772) ;  /* 0x0000000800387947 */ /* 0x000ff00003800000 */
.L_x_1768:
        /* <DEDUP_REMOVED lines=10> */
.L_x_1776:
[----:B------:R-:W2:Y:S02]  /*1ca0*/  LDG.E.U16 R0, desc[UR36][R4.64] ;  /* 0x0000002404007981 */ /* 0x000ea4000c1e1500 */
[----:B--2---:R-:W-:-:S05]  /*1cb0*/  HADD2.F32 R0, -RZ, R0.H0_H0 ;  /* 0x20000000ff007230 */ /* 0x004fca0000004100 */
[----:B------:R-:W-:-:S04]  /*1cc0*/  FSETP.NEU.FTZ.AND P0, PT, R0, RZ, PT ;  /* 0x000000ff0000720b */ /* 0x000fc80003f1d000 */
[----:B------:R-:W-:Y:S01]  /*1cd0*/  P2R R18, PR, RZ, 0x1 ;  /* 0x00000001ff127803 */ /* 0x000fe20000000000 */
[----:B------:R-:W-:Y:S08]  /*1ce0*/  BRA `(.L_x_1772) ;  /* 0x0000000400fc7947 */ /* 0x000ff00003800000 */
.L_x_1775:
        /* <DEDUP_REMOVED lines=12> */
.L_x_1778:
        /* <DEDUP_REMOVED lines=10> */
.L_x_1777:
[----:B------:R-:W2:Y:S02]  /*1e50*/  LDG.E.64 R4, desc[UR36][R4.64] ;  /* 0x0000002404047981 */ /* 0x000ea4000c1e1b00 */
[----:B--2---:R-:W-:-:S06]  /*1e60*/  DSETP.NEU.AND P0, PT, R4, RZ, PT ;  /* 0x000000ff0400722a */ /* 0x004fcc0003f0d000 */
[----:B------:R-:W-:Y:S01]  /*1e70*/  P2R R18, PR, RZ, 0x1 ;  /* 0x00000001ff127803 */ /* 0x000fe20000000000 */
[----:B------:R-:W-:Y:S07]  /*1e80*/  BRA `(.L_x_1772) ;  /* 0x0000000400947947 */ /* 0x000fee0003800000 */
.L_x_1767:
        /* <DEDUP_REMOVED lines=12> */
.L_x_1781:
[----:B------:R-:W2:Y:S02]  /*1f50*/  LDG.E.128 R4, desc[UR36][R4.64] ;  /* 0x0000002404047981 */ /* 0x000ea4000c1e1d00 */
[----:B--2---:R-:W-:-:S06]  /*1f60*/  DSETP.NEU.AND P0, PT, R6, RZ, PT ;  /* 0x000000ff0600722a */ /* 0x004fcc0003f0d000 */
[----:B------:R-:W-:-:S06]  /*1f70*/  DSETP.NEU.OR P0, PT, R4, RZ, P0 ;  /* 0x000000ff0400722a */ /* 0x000fcc000070d400 */
[----:B------:R-:W-:Y:S01]  /*1f80*/  P2R R18, PR, RZ, 0x1 ;  /* 0x00000001ff127803 */ /* 0x000fe20000000000 */
[----:B------:R-:W-:Y:S07]  /*1f90*/  BRA `(.L_x_1772) ;  /* 0x0000000400507947 */ /* 0x000fee0003800000 */
.L_x_1780:
        /* <DEDUP_REMOVED lines=10> */
.L_x_1783:
        /* <DEDUP_REMOVED lines=12> */
.L_x_1782:
[----:B------:R-:W2:Y:S02]  /*2100*/  LDG.E.U16 R0, desc[UR36][R4.64] ;  /* 0x0000002404007981 */ /* 0x000ea4000c1e1500 */
[----:B--2---:R-:W-:-:S05]  /*2110*/  IMAD.U32 R0, R0, 0x10000, RZ ;  /* 0x0001000000007824 */ /* 0x004fca00078e00ff */
[----:B------:R-:W-:-:S04]  /*2120*/  FSETP.NEU.FTZ.AND P0, PT, R0, RZ, PT ;  /* 0x000000ff0000720b */ /* 0x000fc80003f1d000 */
[----:B------:R-:W-:Y:S01]  /*2130*/  P2R R18, PR, RZ, 0x1 ;  /* 0x00000001ff127803 */ /* 0x000fe20000000000 */
[----:B------:R-:W-:Y:S08]  /*2140*/  BRA `(.L_x_1772) ;  /* 0x0000000000e47947 */ /* 0x000ff00003800000 */
.L_x_1779:
        /* <DEDUP_REMOVED lines=12> */
.L_x_1786:
[----:B------:R-:W2:Y:S02]  /*2210*/  LDG.E.U8 R4, desc[UR36][R4.64] ;  /* 0x0000002404047981 */ /* 0x000ea4000c1e1100 */
[----:B--2---:R-:W-:-:S04]  /*2220*/  ISETP.NE.AND P0, PT, R4, RZ, PT ;  /* 0x000000ff0400720c */ /* 0x004fc80003f05270 */
[----:B------:R-:W-:Y:S01]  /*2230*/  P2R R18, PR, RZ, 0x1 ;  /* 0x00000001ff127803 */ /* 0x000fe20000000000 */
[----:B------:R-:W-:Y:S08]  /*2240*/  BRA `(.L_x_1772) ;  /* 0x0000000000a47947 */ /* 0x000ff00003800000 */
.L_x_1785:
[----:B------:R-:W2:Y:S02]  /*2250*/  LDG.E.U8 R4, desc[UR36][R4.64] ;  /* 0x0000002404047981 */ /* 0x000ea4000c1e1100 */
[----:B--2---:R-:W-:-:S04]  /*2260*/  ISETP.NE.AND P0, PT, R4, RZ, PT ;  /* 0x000000ff0400720c */ /* 0x004fc80003f05270 */
[----:B------:R-:W-:Y:S01]  /*2270*/  P2R R18, PR, RZ, 0x1 ;  /* 0x00000001ff127803 */ /* 0x000fe20000000000 */
[----:B------:R-:W-:Y:S08]  /*2280*/  BRA `(.L_x_1772) ;  /* 0x0000000000947947 */ /* 0x000ff00003800000 */
.L_x_1784:
        /* <DEDUP_REMOVED lines=10> */
.L_x_1771:
        /* <DEDUP_REMOVED lines=16> */
.L_x_1789:
[----:B------:R-:W-:-:S04]  /*2430*/  PLOP3.LUT P0, PT, PT, PT, PT, 0x8, 0x80 ;  /* 0x000000000080781c */ /* 0x000fc80003f0e170 */
[----:B------:R-:W-:Y:S01]  /*2440*/  P2R R18, PR, RZ, 0x1 ;  /* 0x00000001ff127803 */ /* 0x000fe20000000000 */
[----:B------:R-:W-:Y:S08]  /*2450*/  BRA `(.L_x_1772) ;  /* 0x0000000000207947 */ /* 0x000ff00003800000 */
.L_x_1788:
[----:B------:R-:W2:Y:S02]  /*2460*/  LDG.E.64 R4, desc[UR36][R4.64] ;  /* 0x0000002404047981 */ /* 0x000ea4000c1e1b00 */
[----:B--2---:R-:W-:-:S04]  /*2470*/  ISETP.NE.U32.AND P0, PT, R4, RZ, PT ;  /* 0x000000ff0400720c */ /* 0x004fc80003f05070 */
[----:B------:R-:W-:-:S04]  /*2480*/  ISETP.NE.AND.EX P0, PT, R5, RZ, PT, P0 ;  /* 0x000000ff0500720c */ /* 0x000fc80003f05300 */
[----:B------:R-:W-:Y:S01]  /*2490*/  P2R R18, PR, RZ, 0x1 ;  /* 0x00000001ff127803 */ /* 0x000fe20000000000 */
[----:B------:R-:W-:Y:S08]  /*24a0*/  BRA `(.L_x_1772) ;  /* 0x00000000000c7947 */ /* 0x000ff00003800000 */
.L_x_1787:
[----:B------:R-:W2:Y:S02]  /*24b0*/  LDG.E R4, desc[UR36][R4.64] ;  /* 0x0000002404047981 */ /* 0x000ea4000c1e1900 */
[----:B--2---:R-:W-:-:S04]  /*24c0*/  ISETP.NE.AND P0, PT, R4, RZ, PT ;  /* 0x000000ff0400720c */ /* 0x004fc80003f05270 */
[----:B------:R-:W-:-:S09]  /*24d0*/  P2R R18, PR, RZ, 0x1 ;  /* 0x00000001ff127803 */ /* 0x000fd20000000000 */
.L_x_1772:
[----:B------:R-:W-:Y:S05]  /*24e0*/  BSYNC.RECONVERGENT B6 ;  /* 0x0000000000067941 */ /* 0x000fea0003800200 */
.L_x_1766:
[----:B------:R-:W-:-:S07]  /*24f0*/  VIADD R22, R22, 0x80 ;  /* 0x0000008016167836 */ /* 0x000fce0000000000 */
.L_x_1765:
[----:B------:R-:W-:Y:S05]  /*2500*/  BSYNC.RECONVERGENT B7 ;  /* 0x0000000000077941 */ /* 0x000fea0003800200 */
.L_x_1764:
        /* <DEDUP_REMOVED lines=26> */
.L_x_1795:
[----:B------:R-:W2:Y:S02]  /*26b0*/  LDG.E.U8 R4, desc[UR36][R4.64] ;  /* 0x0000002404047981 */ /* 0x000ea4000c1e1100 */
[----:B--2---:R-:W-:-:S04]  /*26c0*/  ISETP.NE.AND P0, PT, R4, RZ, PT ;  /* 0x000000ff0400720c */ /* 0x004fc80003f05270 */
[----:B------:R-:W-:Y:S01]  /*26d0*/  P2R R24, PR, RZ, 0x1 ;  /* 0x00000001ff187803 */ /* 0x000fe20000000000 */
[----:B------:R-:W-:Y:S08]  /*26e0*/  BRA `(.L_x_1791) ;  /* 0x00000008007c7947 */ /* 0x000ff00003800000 */
.L_x_1794:
        /* <DEDUP_REMOVED lines=11> */
.L_x_1798:
[----:B------:R-:W2:Y:S02]  /*27a0*/  LDG.E R4, desc[UR36][R4.64] ;  /* 0x0000002404047981 */ /* 0x000ea4000c1e1900 */
[----:B--2---:R-:W-:-:S04]  /*27b0*/  ISETP.NE.AND P0, PT, R4, RZ, PT ;  /* 0x000000ff0400720c */ /* 0x004fc80003f05270 */
[----:B------:R-:W-:Y:S01]  /*27c0*/  P2R R24, PR, RZ, 0x1 ;  /* 0x00000001ff187803 */ /* 0x000fe20000000000 */
[----:B------:R-:W-:Y:S08]  /*27d0*/  BRA `(.L_x_1791) ;  /* 0x0000000800407947 */ /* 0x000ff00003800000 */
.L_x_1797:
[----:B------:R-:W2:Y:S02]  /*27e0*/  LDG.E.U16 R4, desc[UR36][R4.64] ;  /* 0x0000002404047981 */ /* 0x000ea4000c1e1500 */
[----:B--2---:R-:W-:-:S04]  /*27f0*/  ISETP.NE.AND P0, PT, R4, RZ, PT ;  /* 0x000000ff0400720c */ /* 0x004fc80003f05270 */
[----:B------:R-:W-:Y:S01]  /*2800*/  P2R R24, PR, RZ, 0x1 ;  /* 0x00000001ff187803 */ /* 0x000fe20000000000 */
[----:B------:R-:W-:Y:S08]  /*2810*/  BRA `(.L_x_1791) ;  /* 0x0000000800307947 */ /* 0x000ff00003800000 */
.L_x_1793:
        /* <DEDUP_REMOVED lines=10> */
.L_x_1800:
[----:B------:R-:W2:Y:S02]  /*28c0*/  LDG.E.U16 R0, desc[UR36][R4.64] ;  /* 0x0000002404007981 */ /* 0x000ea4000c1e1500 */
[----:B--2---:R-:W-:-:S05]  /*28d0*/  HADD2.F32 R0, -RZ, R0.H0_H0 ;  /* 0x20000000ff007230 */ /* 0x004fca0000004100 */
[----:B------:R-:W-:-:S04]  /*28e0*/  FSETP.NEU.FTZ.AND P0, PT, R0, RZ, PT ;  /* 0x000000ff0000720b */ /* 0x000fc80003f1d000 */
[----:B------:R-:W-:Y:S01]  /*28f0*/  P2R R24, PR, RZ, 0x1 ;  /* 0x00000001ff187803 */ /* 0x000fe20000000000 */
[----:B------:R-:W-:Y:S08]  /*2900*/  BRA `(.L_x_1791) ;  /* 0x0000000400f47947 */ /* 0x000ff00003800000 */
.L_x_1799:
        /* <DEDUP_REMOVED lines=12> */
.L_x_1802:
        /* <DEDUP_REMOVED lines=10> */
.L_x_1801:
[----:B------:R-:W2:Y:S02]  /*2a70*/  LDG.E.64 R4, desc[UR36][R4.64] ;  /* 0x0000002404047981 */ /* 0x000ea4000c1e1b00 */
[----:B--2---:R-:W-:-:S06]  /*2a80*/  DSETP.NEU.AND P0, PT, R4, RZ, PT ;  /* 0x000000ff0400722a */ /* 0x004fcc0003f0d000 */
[----:B------:R-:W-:Y:S01]  /*2a90*/  P2R R24, PR, RZ, 0x1 ;  /* 0x00000001ff187803 */ /* 0x000fe20000000000 */
[----:B------:R-:W-:Y:S07]  /*2aa0*/  BRA `(.L_x_1791) ;  /* 0x00000004008c7947 */ /* 0x000fee0003800000 */
.L_x_1792:
        /* <DEDUP_REMOVED lines=12> */
.L_x_1805:
[----:B------:R-:W2:Y:S02]  /*2b70*/  LDG.E.128 R4, desc[UR36][R4.64] ;  /* 0x0000002404047981 */ /* 0x000ea4000c1e1d00 */
[----:B--2---:R-:W-:-:S06]  /*2b80*/  DSETP.NEU.AND P0, PT, R6, RZ, PT ;  /* 0x000000ff0600722a */ /* 0x004fcc0003f0d000 */
[----:B------:R-:W-:-:S06]  /*2b90*/  DSETP.NEU.OR P0, PT, R4, RZ, P0 ;  /* 0x000000ff0400722a */ /* 0x000fcc000070d400 */
[----:B------:R-:W-:Y:S01]  /*2ba0*/  P2R R24, PR, RZ, 0x1 ;  /* 0x00000001ff187803 */ /* 0x000fe20000000000 */
[----:B------:R-:W-:Y:S07]  /*2bb0*/  BRA `(.L_x_1791) ;  /* 0x0000000400487947 */ /* 0x000fee0003800000 */
.L_x_1804:
        /* <DEDUP_REMOVED lines=10> */
.L_x_1807:
        /* <DEDUP_REMOVED lines=12> */
.L_x_1806:
[----:B------:R-:W2:Y:S02]  /*2d20*/  LDG.E.U16 R0, desc[UR36][R4.64] ;  /* 0x0000002404007981 */ /* 0x000ea4000c1e1500 */
[----:B--2---:R-:W-:-:S05]  /*2d30*/  IMAD.U32 R0, R0, 0x10000, RZ ;  /* 0x0001000000007824 */ /* 0x004fca00078e00ff */
[----:B------:R-:W-:-:S04]  /*2d40*/  FSETP.NEU.FTZ.AND P0, PT, R0, RZ, PT ;  /* 0x000000ff0000720b */ /* 0x000fc80003f1d000 */
[----:B------:R-:W-:Y:S01]  /*2d50*/  P2R R24, PR, RZ, 0x1 ;  /* 0x00000001ff187803 */ /* 0x000fe20000000000 */
[----:B------:R-:W-:Y:S08]  /*2d60*/  BRA `(.L_x_1791) ;  /* 0x0000000000dc7947 */ /* 0x000ff00003800000 */
.L_x_1803:
        /* <DEDUP_REMOVED lines=12> */
.L_x_1810:
[----:B------:R-:W2:Y:S02]  /*2e30*/  LDG.E.U8 R4, desc[UR36][R4.64] ;  /* 0x0000002404047981 */ /* 0x000ea4000c1e1100 */
[----:B--2---:R-:W-:-:S04]  /*2e40*/  ISETP.NE.AND P0, PT, R4, RZ, PT ;  /* 0x000000ff0400720c */ /* 0x004fc80003f05270 */
[----:B------:R-:W-:Y:S01]  /*2e50*/  P2R R24, PR, RZ, 0x1 ;  /* 0x00000001ff187803 */ /* 0x000fe20000000000 */
[----:B------:R-:W-:Y:S08]  /*2e60*/  BRA `(.L_x_1791) ;  /* 0x00000000009c7947 */ /* 0x000ff00003800000 */
.L_x_1809:
[----:B------:R-:W2:Y:S02]  /*2e70*/  LDG.E.U8 R4, desc[UR36][R4.64] ;  /* 0x0000002404047981 */ /* 0x000ea4000c1e1100 */
[----:B--2---:R-:W-:-:S04]  /*2e80*/  ISETP.NE.AND P0, PT, R4, RZ, PT ;  /* 0x000000ff0400720c */ /* 0x004fc80003f05270 */
[----:B------:R-:W-:Y:S01]  /*2e90*/  P2R R24, PR, RZ, 0x1 ;  /* 0x00000001ff187803 */ /* 0x000fe20000000000 */
[----:B------:R-:W-:Y:S08]  /*2ea0*/  BRA `(.L_x_1791) ;  /* 0x00000000008c7947 */ /* 0x000ff00003800000 */
.L_x_1808:
        /* <DEDUP_REMOVED lines=10> */
.L_x_1796:
        /* <DEDUP_REMOVED lines=16> */
.L_x_1813:
[----:B------:R-:W-:Y:S05]  /*3050*/  BRA `(.L_x_1791) ;  /* 0x0000000000207947 */ /* 0x000fea0003800000 */
.L_x_1812:
[----:B------:R-:W2:Y:S02]  /*3060*/  LDG.E.64 R4, desc[UR36][R4.64] ;  /* 0x0000002404047981 */ /* 0x000ea4000c1e1b00 */
[----:B--2---:R-:W-:-:S04]  /*3070*/  ISETP.NE.U32.AND P0, PT, R4, RZ, PT ;  /* 0x000000ff0400720c */ /* 0x004fc80003f05070 */
[----:B------:R-:W-:-:S04]  /*3080*/  ISETP.NE.AND.EX P0, PT, R5, RZ, PT, P0 ;  /* 0x000000ff0500720c */ /* 0x000fc80003f05300 */
[----:B------:R-:W-:Y:S01]  /*3090*/  P2R R24, PR, RZ, 0x1 ;  /* 0x00000001ff187803 */ /* 0x000fe20000000000 */
[----:B------:R-:W-:Y:S08]  /*30a0*/  BRA `(.L_x_1791) ;  /* 0x00000000000c7947 */ /* 0x000ff00003800000 */
.L_x_1811:
[----:B------:R-:W2:Y:S02]  /*30b0*/  LDG.E R4, desc[UR36][R4.64] ;  /* 0x0000002404047981 */ /* 0x000ea4000c1e1900 */
[----:B--2---:R-:W-:-:S04]  /*30c0*/  ISETP.NE.AND P0, PT, R4, RZ, PT ;  /* 0x000000ff0400720c */ /* 0x004fc80003f05270 */
[----:B------:R-:W-:-:S09]  /*30d0*/  P2R R24, PR, RZ, 0x1 ;  /* 0x00000001ff187803 */ /* 0x000fd20000000000 */
.L_x_1791:
[----:B------:R-:W-:Y:S05]  /*30e0*/  BSYNC.RECONVERGENT B6 ;  /* 0x0000000000067941 */ /* 0x000fea0003800200 */
.L_x_1790:
[----:B------:R-:W0:Y:S01]  /*30f0*/  LDCU.U8 UR4, c[0x0][0x385] ;  /* 0x000070a0ff0477ac */ /* 0x000e220008000000 */
[----:B------:R-:W-:Y:S01]  /*3100*/  ISETP.NE.AND P2, PT, R17, RZ, PT ;  /* 0x000000ff1100720c */ /* 0x000fe20003f45270 */
[----:B------:R-:W-:Y:S01]  /*3110*/  BSSY.RECONVERGENT B8, `(.L_x_1814) ;  /* 0x00002a6000087945 */ /* 0x000fe20003800200 */
[----:B------:R-:W1:Y:S01]  /*3120*/  LDC.U8 R17, c[0x0][0x3a4] ;  /* 0x0000e900ff117b82 */ /* 0x000e620000000000 */
[----:B------:R-:W-:Y:S02]  /*3130*/  ISETP.GE.AND P0, PT, R2, R19, PT ;  /* 0x000000130200720c */ /* 0x000fe40003f06270 */
[----:B------:R-:W-:Y:S01]  /*3140*/  BSSY.RELIABLE B7, `(.L_x_1815) ;  /* 0x00001c8000077945 */ /* 0x000fe20003800100 */
[----:B------:R-:W-:Y:S02]  /*3150*/  ISETP.NE.AND P1, PT, R16, RZ, PT ;  /* 0x000000ff1000720c */ /* 0x000fe40003f25270 */
[----:B------:R-:W-:Y:S02]  /*3160*/  ISETP.NE.AND P3, PT, R18, RZ, PT ;  /* 0x000000ff1200720c */ /* 0x000fe40003f65270 */
[----:B------:R-:W-:-:S02]  /*3170*/  ISETP.NE.AND P4, PT, R24, RZ, PT ;  /* 0x000000ff1800720c */ /* 0x000fc40003f85270 */
[----:B0-----:R-:W-:Y:S02]  /*3180*/  ISETP.NE.XOR P1, PT, RZ, UR4, P1 ;  /* 0x00000004ff007c0c */ /* 0x001fe40008f25a70 */
[----:B------:R-:W-:Y:S02]  /*3190*/  ISETP.NE.XOR P2, PT, RZ, UR4, P2 ;  /* 0x00000004ff007c0c */ /* 0x000fe40009745a70 */
[----:B------:R-:W-:Y:S02]  /*31a0*/  ISETP.NE.XOR P3, PT, RZ, UR4, P3 ;  /* 0x00000004ff007c0c */ /* 0x000fe40009f65a70 */
[----:B------:R-:W-:Y:S02]  /*31b0*/  ISETP.NE.XOR P4, PT, RZ, UR4, P4 ;  /* 0x00000004ff007c0c */ /* 0x000fe4000a785a70 */
[----:B------:R-:W-:Y:S02]  /*31c0*/  SEL R11, RZ, 0x1, !P1 ;  /* 0x00000001ff0b7807 */ /* 0x000fe40004800000 */
[----:B------:R-:W-:-:S02]  /*31d0*/  SEL R22, RZ, 0x1, !P2 ;  /* 0x00000001ff167807 */ /* 0x000fc40005000000 */
[----:B------:R-:W-:Y:S02]  /*31e0*/  SEL R18, RZ, 0x1, !P3 ;  /* 0x00000001ff127807 */ /* 0x000fe40005800000 */
[----:B------:R-:W-:Y:S01]  /*31f0*/  SEL R16, RZ, 0x1, !P4 ;  /* 0x00000001ff107807 */ /* 0x000fe20006000000 */
[----:B------:R-:W-:Y:S06]  /*3200*/  @P0 BRA `(.L_x_1816) ;  /* 0x0000001800e00947 */ /* 0x000fec0003800000 */
[----:B------:R-:W0:Y:S01]  /*3210*/  LDCU UR4, c[0x0][0x3a8] ;  /* 0x00007500ff0477ac */ /* 0x000e220008000800 */
[----:B------:R-:W2:Y:S01]  /*3220*/  LDC.64 R8, c[0x0][0x388] ;  /* 0x0000e200ff087b82 */ /* 0x000ea20000000a00 */
[----:B------:R-:W-:Y:S01]  /*3230*/  IMAD R0, R23, 0x200, R2 ;  /* 0x0000020017007824 */ /* 0x000fe200078e0202 */
[----:B-1----:R-:W-:Y:S01]  /*3240*/  PRMT R4, R17, 0x9910, RZ ;  /* 0x0000991011047816 */ /* 0x002fe200000000ff */
[----:B------:R-:W-:Y:S01]  /*3250*/  BSSY.RECONVERGENT B6, `(.L_x_1817) ;  /* 0x00000d6000067945 */ /* 0x000fe20003800200 */
[----:B------:R-:W-:Y:S02]  /*3260*/  VIADD R2, R2, 0x80 ;  /* 0x0000008002027836 */ /* 0x000fe40000000000 */
[----:B0-----:R-:W-:Y:S02]  /*3270*/  IMAD R3, R0, UR4, RZ ;  /* 0x0000000400037c24 */ /* 0x001fe4000f8e02ff */
        /* <DEDUP_REMOVED lines=15> */
.L_x_1821:
[----:B------:R1:W-:Y:S01]  /*3370*/  STG.E.U8 desc[UR36][R8.64], R11 ;  /* 0x0000000b08007986 */ /* 0x0003e2000c101124 */
[----:B------:R-:W-:Y:S05]  /*3380*/  BRA `(.L_x_1823) ;  /* 0x0000000c00087947 */ /* 0x000fea0003800000 */
.L_x_1820:
[----:B------:R-:W-:-:S13]  /*3390*/  ISETP.NE.AND P0, PT, R0, 0x2, PT ;  /* 0x000000020000780c */ /* 0x000fda0003f05270 */
[----:B------:R-:W-:Y:S05]  /*33a0*/  @!P0 BRA `(.L_x_1824) ;  /* 0x0000000000288947 */ /* 0x000fea0003800000 */
[----:B------:R-:W-:-:S13]  /*33b0*/  ISETP.NE.AND P0, PT, R0, 0x3, PT ;  /* 0x000000030000780c */ /* 0x000fda0003f05270 */
[----:B------:R-:W-:Y:S05]  /*33c0*/  @!P0 BRA `(.L_x_1825) ;  /* 0x0000000000188947 */ /* 0x000fea0003800000 */
[----:B------:R-:W-:-:S13]  /*33d0*/  ISETP.NE.AND P0, PT, R0, 0x4, PT ;  /* 0x000000040000780c */ /* 0x000fda0003f05270 */
[----:B------:R-:W-:Y:S05]  /*33e0*/  @P0 BRA `(.L_x_1822) ;  /* 0x00000008005c0947 */ /* 0x000fea0003800000 */
[----:B------:R-:W-:Y:S02]  /*33f0*/  IMAD.MOV.U32 R4, RZ, RZ, R11 ;  /* 0x000000ffff047224 */ /* 0x000fe400078e000b */
[----:B------:R-:W-:-:S05]  /*3400*/  IMAD.MOV.U32 R5, RZ, RZ, RZ ;  /* 0x000000ffff057224 */ /* 0x000fca00078e00ff */
[----:B------:R4:W-:Y:S01]  /*3410*/  STG.E.64 desc[UR36][R8.64], R4 ;  /* 0x0000000408007986 */ /* 0x0009e2000c101b24 */
[----:B------:R-:W-:Y:S05]  /*3420*/  BRA `(.L_x_1823) ;  /* 0x0000000800e07947 */ /* 0x000fea0003800000 */
.L_x_1825:
[----:B------:R3:W-:Y:S01]  /*3430*/  STG.E desc[UR36][R8.64], R11 ;  /* 0x0000000b08007986 */ /* 0x0007e2000c101924 */
[----:B------:R-:W-:Y:S05]  /*3440*/  BRA `(.L_x_1823) ;  /* 0x0000000800d87947 */ /* 0x000fea0003800000 */
.L_x_1824:
[----:B------:R2:W-:Y:S01]  /*3450*/  STG.E.U16 desc[UR36][R8.64], R11 ;  /* 0x0000000b08007986 */ /* 0x0005e2000c101524 */
[----:B------:R-:W-:Y:S05]  /*3460*/  BRA `(.L_x_1823) ;  /* 0x0000000800d07947 */ /* 0x000fea0003800000 */
.L_x_1819:
        /* <DEDUP_REMOVED lines=9> */
.L_x_1827:
[----:B------:R-:W0:Y:S02]  /*3500*/  I2F.S16 R0, R11 ;  /* 0x0000000b00007306 */ /* 0x000e240000101400 */
[----:B0-----:R-:W-:-:S05]  /*3510*/  F2FP.F16.F32.PACK_AB R0, RZ, R0 ;  /* 0x00000000ff00723e */ /* 0x001fca00000000ff */
[----:B------:R0:W-:Y:S01]  /*3520*/  STG.E.U16 desc[UR36][R8.64], R0 ;  /* 0x0000000008007986 */ /* 0x0001e2000c101524 */
[----:B------:R-:W-:Y:S05]  /*3530*/  BRA `(.L_x_1823) ;  /* 0x00000008009c7947 */ /* 0x000fea0003800000 */
.L_x_1826:
        /* <DEDUP_REMOVED lines=10> */
.L_x_1829:
[----:B------:R-:W0:Y:S02]  /*35e0*/  I2F.S16 R11, R11 ;  /* 0x0000000b000b7306 */ /* 0x000e240000101400 */
[----:B0-----:R-:W-:-:S04]  /*35f0*/  F2FP.F16.F32.PACK_AB R3, RZ, R11 ;  /* 0x0000000bff03723e */ /* 0x001fc800000000ff */
[----:B------:R-:W-:-:S05]  /*3600*/  PRMT R3, R3, 0x5410, RZ ;  /* 0x0000541003037816 */ /* 0x000fca00000000ff */
[----:B------:R0:W-:Y:S01]  /*3610*/  STG.E desc[UR36][R8.64], R3 ;  /* 0x0000000308007986 */ /* 0x0001e2000c101924 */
[----:B------:R-:W-:Y:S05]  /*3620*/  BRA `(.L_x_1823) ;  /* 0x0000000800607947 */ /* 0x000fea0003800000 */
.L_x_1828:
[----:B------:R-:W0:Y:S02]  /*3630*/  I2F.F64.S16 R4, R11 ;  /* 0x0000000b00047312 */ /* 0x000e240000101c00 */
[----:B0-----:R0:W-:Y:S01]  /*3640*/  STG.E.64 desc[UR36][R8.64], R4 ;  /* 0x0000000408007986 */ /* 0x0011e2000c101b24 */
[----:B------:R-:W-:Y:S05]  /*3650*/  BRA `(.L_x_1823) ;  /* 0x0000000800547947 */ /* 0x000fea0003800000 */
.L_x_1818:
        /* <DEDUP_REMOVED lines=8> */
[----:B------:R0:W-:Y:S01]  /*36e0*/  STG.E.U8 desc[UR36][R8.64], R11 ;  /* 0x0000000b08007986 */ /* 0x0001e2000c101124 */
[----:B------:R-:W-:Y:S05]  /*36f0*/  BRA `(.L_x_1823) ;  /* 0x00000008002c7947 */ /* 0x000fea0003800000 */
.L_x_1832:
[----:B------:R-:W0:Y:S01]  /*3700*/  I2F.F64.S16 R4, R11 ;  /* 0x0000000b00047312 */ /* 0x000e220000101c00 */
[----:B------:R-:W-:-:S05]  /*3710*/  CS2R R6, SRZ ;  /* 0x0000000000067805 */ /* 0x000fca000001ff00 */
[----:B0-----:R0:W-:Y:S01]  /*3720*/  STG.E.128 desc[UR36][R8.64], R4 ;  /* 0x0000000408007986 */ /* 0x0011e2000c101d24 */
[----:B------:R-:W-:Y:S05]  /*3730*/  BRA `(.L_x_1823) ;  /* 0x00000008001c7947 */ /* 0x000fea0003800000 */
.L_x_1831:
        /* <DEDUP_REMOVED lines=9> */
[----:B0-----:R-:W-:-:S13]  /*37d0*/  ISETP.GT.U32.AND P0, PT, R11, 0x43efffff, PT ;  /* 0x43efffff0b00780c */ /* 0x001fda0003f04070 */
[----:B------:R-:W-:Y:S05]  /*37e0*/  @P0 BRA `(.L_x_1836) ;  /* 0x0000000000180947 */ /* 0x000fea0003800000 */
[----:B------:R-:W-:-:S13]  /*37f0*/  ISETP.GT.U32.AND P0, PT, R11, 0x3c7fffff, PT ;  /* 0x3c7fffff0b00780c */ /* 0x000fda0003f04070 */
[----:B------:R-:W-:Y:S01]  /*3800*/  @P0 SHF.R.U32.HI R0, RZ, 0x14, R11 ;  /* 0x00000014ff000819 */ /* 0x000fe2000001160b */
[----:B------:R-:W-:-:S03]  /*3810*/  @!P0 FADD.FTZ R3, R11, 16384 ;  /* 0x468000000b038421 */ /* 0x000fc60000010000 */
[----:B------:R-:W-:-:S04]  /*3820*/  @P0 LOP3.LUT R0, R0, 0x1, RZ, 0xc0, !PT ;  /* 0x0000000100000812 */ /* 0x000fc800078ec0ff */
[----:B------:R-:W-:-:S04]  /*3830*/  @P0 IADD3 R0, PT, PT, R11, 0x407ffff, R0 ;  /* 0x0407ffff0b000810 */ /* 0x000fc80007ffe000 */
[----:B------:R-:W-:-:S07]  /*3840*/  @P0 SHF.R.U32.HI R3, RZ, 0x14, R0 ;  /* 0x00000014ff030819 */ /* 0x000fce0000011600 */
.L_x_1836:
[----:B------:R-:W-:Y:S05]  /*3850*/  BSYNC.RECONVERGENT B0 ;  /* 0x0000000000007941 */ /* 0x000fea0003800200 */
.L_x_1835:
[----:B------:R0:W-:Y:S01]  /*3860*/  STG.E.U8 desc[UR36][R8.64], R3 ;  /* 0x0000000308007986 */ /* 0x0001e2000c101124 */
[----:B------:R-:W-:Y:S05]  /*3870*/  BRA `(.L_x_1823) ;  /* 0x0000000400cc7947 */ /* 0x000fea0003800000 */
.L_x_1834:
[----:B------:R-:W0:Y:S02]  /*3880*/  I2F.S16 R11, R11 ;  /* 0x0000000b000b7306 */ /* 0x000e240000101400 */
[----:B0-----:R-:W-:-:S13]  /*3890*/  ISETP.GE.U32.AND P1, PT, R11, 0x47800000, PT ;  /* 0x478000000b00780c */ /* 0x001fda0003f26070 */
        /* <DEDUP_REMOVED lines=14> */
.L_x_1833:
[----:B------:R-:W0:Y:S02]  /*3980*/  I2F.S16 R0, R11 ;  /* 0x0000000b00007306 */ /* 0x000e240000101400 */
[----:B0-----:R-:W-:-:S05]  /*3990*/  F2FP.BF16.F32.PACK_AB R0, RZ, R0 ;  /* 0x00000000ff00723e */ /* 0x001fca00000010ff */
[----:B------:R0:W-:Y:S01]  /*39a0*/  STG.E.U16 desc[UR36][R8.64], R0 ;  /* 0x0000000008007986 */ /* 0x0001e2000c101524 */
[----:B------:R-:W-:Y:S05]  /*39b0*/  BRA `(.L_x_1823) ;  /* 0x00000004007c7947 */ /* 0x000fea0003800000 */
.L_x_1830:
        /* <DEDUP_REMOVED lines=10> */
.L_x_1839:
[----:B------:R-:W0:Y:S01]  /*3a60*/  I2F.S16 R11, R11 ;  /* 0x0000000b000b7306 */ /* 0x000e220000101400 */
[----:B------:R-:W-:Y:S01]  /*3a70*/  BSSY.RECONVERGENT B0, `(.L_x_1840) ;  /* 0x0000011000007945 */ /* 0x000fe20003800200 */
[----:B------:R-:W-:Y:S01]  /*3a80*/  IMAD.MOV.U32 R4, RZ, RZ, 0x80 ;  /* 0x00000080ff047424 */ /* 0x000fe200078e00ff */
[----:B0-----:R-:W-:-:S13]  /*3a90*/  ISETP.GT.U32.AND P0, PT, R11, 0x437fffff, PT ;  /* 0x437fffff0b00780c */ /* 0x001fda0003f04070 */
        /* <DEDUP_REMOVED lines=8> */
.L_x_1842:
[----:B------:R-:W-:-:S04]  /*3b20*/  SHF.R.U32.HI R0, RZ, 0x14, R11 ;  /* 0x00000014ff007819 */ /* 0x000fc8000001160b */
[----:B------:R-:W-:-:S04]  /*3b30*/  LOP3.LUT R0, R0, 0x1, RZ, 0xc0, !PT ;  /* 0x0000000100007812 */ /* 0x000fc800078ec0ff */
[----:B------:R-:W-:-:S04]  /*3b40*/  IADD3 R0, PT, PT, R11, 0x487ffff, R0 ;  /* 0x0487ffff0b007810 */ /* 0x000fc80007ffe000 */
[----:B------:R-:W-:-:S04]  /*3b50*/  SHF.R.U32.HI R0, RZ, 0x14, R0 ;  /* 0x00000014ff007819 */ /* 0x000fc80000011600 */
[----:B------:R-:W-:-:S07]  /*3b60*/  LOP3.LUT R0, R0, 0xff, RZ, 0xc0, !PT ;  /* 0x000000ff00007812 */ /* 0x000fce00078ec0ff */
.L_x_1843:
[----:B------:R-:W-:-:S07]  /*3b70*/  PRMT R4, R0, 0x7610, R4 ;  /* 0x0000761000047816 */ /* 0x000fce0000000004 */
.L_x_1841:
[----:B------:R-:W-:Y:S05]  /*3b80*/  BSYNC.RECONVERGENT B0 ;  /* 0x0000000000007941 */ /* 0x000fea0003800200 */
.L_x_1840:
[----:B------:R0:W-:Y:S01]  /*3b90*/  STG.E.U8 desc[UR36][R8.64], R4 ;  /* 0x0000000408007986 */ /* 0x0001e2000c101124 */
[----:B------:R-:W-:Y:S05]  /*3ba0*/  BRA `(.L_x_1823) ;  /* 0x0000000400007947 */ /* 0x000fea0003800000 */
.L_x_1838:
        /* <DEDUP_REMOVED lines=12> */
.L_x_1846:
[----:B------:R-:W-:-:S04]  /*3c70*/  SHF.R.U32.HI R0, RZ, 0x15, R11 ;  /* 0x00000015ff007819 */ /* 0x000fc8000001160b */
[----:B------:R-:W-:-:S04]  /*3c80*/  LOP3.LUT R0, R0, 0x1, RZ, 0xc0, !PT ;  /* 0x0000000100007812 */ /* 0x000fc800078ec0ff */
[----:B------:R-:W-:-:S04]  /*3c90*/  IADD3 R0, PT, PT, R11, 0x88fffff, R0 ;  /* 0x088fffff0b007810 */ /* 0x000fc80007ffe000 */
[----:B------:R-:W-:-:S04]  /*3ca0*/  SHF.R.U32.HI R0, RZ, 0x15, R0 ;  /* 0x00000015ff007819 */ /* 0x000fc80000011600 */
[----:B------:R-:W-:-:S07]  /*3cb0*/  LOP3.LUT R0, R0, 0xff, RZ, 0xc0, !PT ;  /* 0x000000ff00007812 */ /* 0x000fce00078ec0ff */
.L_x_1847:
[----:B------:R-:W-:-:S07]  /*3cc0*/  PRMT R4, R0, 0x7610, R4 ;  /* 0x0000761000047816 */ /* 0x000fce0000000004 */
.L_x_1845:
[----:B------:R-:W-:Y:S05]  /*3cd0*/  BSYNC.RECONVERGENT B0 ;  /* 0x0000000000007941 */ /* 0x000fea0003800200 */
.L_x_1844:
[----:B------:R0:W-:Y:S01]  /*3ce0*/  STG.E.U8 desc[UR36][R8.64], R4 ;  /* 0x0000000408007986 */ /* 0x0001e2000c101124 */
[----:B------:R-:W-:Y:S05]  /*3cf0*/  BRA `(.L_x_1823) ;  /* 0x0000000000ac7947 */ /* 0x000fea0003800000 */
.L_x_1837:
[----:B------:R-:W-:-:S13]  /*3d00*/  ISETP.NE.AND P0, PT, R0, 0x1c, PT ;  /* 0x0000001c0000780c */ /* 0x000fda0003f05270 */
[----:B------:R-:W-:Y:S05]  /*3d10*/  @!P0 BRA `(.L_x_1848) ;  /* 0x0000000000a08947 */ /* 0x000fea0003800000 */
[----:B------:R-:W-:-:S13]  /*3d20*/  ISETP.NE.AND P0, PT, R0, 0x1d, PT ;  /* 0x0000001d0000780c */ /* 0x000fda0003f05270 */
[----:B------:R-:W-:Y:S05]  /*3d30*/  @!P0 BRA `(.L_x_1849) ;  /* 0x0000000000888947 */ /* 0x000fea0003800000 */
[----:B------:R-:W-:-:S13]  /*3d40*/  ISETP.NE.AND P0, PT, R0, 0x2c, PT ;  /* 0x0000002c0000780c */ /* 0x000fda0003f05270 */
[----:B------:R-:W-:Y:S05]  /*3d50*/  @!P0 BRA `(.L_x_1850) ;  /* 0x0000000000448947 */ /* 0x000fea0003800000 */
.L_x_1822:
        /* <DEDUP_REMOVED lines=16> */
.L_x_1851:
[----:B------:R-:W-:Y:S05]  /*3e60*/  BRA `(.L_x_1823) ;  /* 0x0000000000507947 */ /* 0x000fea0003800000 */
.L_x_1850:
[----:B------:R-:W0:Y:S01]  /*3e70*/  I2F.S16 R11, R11 ;  /* 0x0000000b000b7306 */ /* 0x000e220000101400 */
[----:B------:R-:W-:Y:S01]  /*3e80*/  IMAD.MOV.U32 R3, RZ, RZ, 0xff ;  /* 0x000000ffff037424 */ /* 0x000fe200078e00ff */
[----:B0-----:R-:W-:-:S04]  /*3e90*/  SHF.R.U32.HI R4, RZ, 0x17, R11 ;  /* 0x00000017ff047819 */ /* 0x001fc8000001160b */
[----:B------:R-:W-:-:S13]  /*3ea0*/  ISETP.NE.AND P2, PT, R4, 0xff, PT ;  /* 0x000000ff0400780c */ /* 0x000fda0003f45270 */
[--C-:B------:R-:W-:Y:S02]  /*3eb0*/  @P2 SHF.R.U32.HI R0, RZ, 0x16, R11.reuse ;  /* 0x00000016ff002819 */ /* 0x100fe4000001160b */
[----:B------:R-:W-:Y:S02]  /*3ec0*/  @P2 LOP3.LUT P0, RZ, R4, 0x3fffff, R11, 0xf8, !PT ;  /* 0x003fffff04ff2812 */ /* 0x000fe4000780f80b */
        /* <DEDUP_REMOVED lines=9> */
.L_x_1849:
[----:B------:R-:W-:Y:S02]  /*3f60*/  IMAD.MOV.U32 R4, RZ, RZ, R11 ;  /* 0x000000ffff047224 */ /* 0x000fe400078e000b */
[----:B------:R-:W-:-:S05]  /*3f70*/  IMAD.MOV.U32 R5, RZ, RZ, RZ ;  /* 0x000000ffff057224 */ /* 0x000fca00078e00ff */
[----:B------:R0:W-:Y:S01]  /*3f80*/  STG.E.64 desc[UR36][R8.64], R4 ;  /* 0x0000000408007986 */ /* 0x0001e2000c101b24 */
[----:B------:R-:W-:Y:S05]  /*3f90*/  BRA `(.L_x_1823) ;  /* 0x0000000000047947 */ /* 0x000fea0003800000 */
.L_x_1848:
[----:B------:R0:W-:Y:S02]  /*3fa0*/  STG.E desc[UR36][R8.64], R11 ;  /* 0x0000000b08007986 */ /* 0x0001e4000c101924 */
.L_x_1823:
[----:B------:R-:W-:Y:S05]  /*3fb0*/  BSYNC.RECONVERGENT B6 ;  /* 0x0000000000067941 */ /* 0x000fea0003800200 */
.L_x_1817:
[----:B------:R-:W-:-:S13]  /*3fc0*/  ISETP.GE.AND P0, PT, R2, R19, PT ;  /* 0x000000130200720c */ /* 0x000fda0003f06270 */
[----:B------:R-:W-:Y:S05]  /*3fd0*/  @P0 BREAK.RELIABLE B7 ;  /* 0x0000000000070942 */ /* 0x000fea0003800100 */
[----:B------:R-:W-:Y:S05]  /*3fe0*/  @P0 BRA `(.L_x_1852) ;  /* 0x0000001800e00947 */ /* 0x000fea0003800000 */
[----:B------:R-:W5:Y:S01]  /*3ff0*/  LDCU UR4, c[0x0][0x3a8] ;  /* 0x00007500ff0477ac */ /* 0x000f620008000800 */
[----:B01234-:R-:W0:Y:S01]  /*4000*/  LDC.64 R8, c[0x0][0x388] ;  /* 0x0000e200ff087b82 */ /* 0x01fe220000000a00 */
[----:B------:R-:W-:Y:S01]  /*4010*/  IMAD R0, R23, 0x200, R2 ;  /* 0x0000020017007824 */ /* 0x000fe200078e0202 */
[----:B------:R-:W-:Y:S01]  /*4020*/  PRMT R4, R17, 0x9910, RZ ;  /* 0x0000991011047816 */ /* 0x000fe200000000ff */
[----:B------:R-:W-:Y:S02]  /*4030*/  BSSY.RECONVERGENT B6, `(.L_x_1853) ;  /* 0x00000d4000067945 */ /* 0x000fe40003800200 */
        /* <DEDUP_REMOVED lines=16> */
.L_x_1857:
[----:B------:R4:W-:Y:S01]  /*4140*/  STG.E.U8 desc[UR36][R8.64], R22 ;  /* 0x0000001608007986 */ /* 0x0009e2000c101124 */
[----:B------:R-:W-:Y:S05]  /*4150*/  BRA `(.L_x_1859) ;  /* 0x0000000c00047947 */ /* 0x000fea0003800000 */
.L_x_1856:
        /* <DEDUP_REMOVED lines=10> */
.L_x_1861:
[----:B------:R2:W-:Y:S01]  /*4200*/  STG.E desc[UR36][R8.64], R22 ;  /* 0x0000001608007986 */ /* 0x0005e2000c101924 */
[----:B------:R-:W-:Y:S05]  /*4210*/  BRA `(.L_x_1859) ;  /* 0x0000000800d47947 */ /* 0x000fea0003800000 */
.L_x_1860:
[----:B------:R0:W-:Y:S01]  /*4220*/  STG.E.U16 desc[UR36][R8.64], R22 ;  /* 0x0000001608007986 */ /* 0x0001e2000c101524 */
[----:B------:R-:W-:Y:S05]  /*4230*/  BRA `(.L_x_1859) ;  /* 0x0000000800cc7947 */ /* 0x000fea0003800000 */
.L_x_1855:
        /* <DEDUP_REMOVED lines=9> */
.L_x_1863:
[----:B------:R-:W0:Y:S02]  /*42d0*/  I2F.S16 R0, R22 ;  /* 0x0000001600007306 */ /* 0x000e240000101400 */
[----:B0-----:R-:W-:-:S05]  /*42e0*/  F2FP.F16.F32.PACK_AB R0, RZ, R0 ;  /* 0x00000000ff00723e */ /* 0x001fca00000000ff */
[----:B------:R0:W-:Y:S01]  /*42f0*/  STG.E.U16 desc[UR36][R8.64], R0 ;  /* 0x0000000008007986 */ /* 0x0001e2000c101524 */
[----:B------:R-:W-:Y:S05]  /*4300*/  BRA `(.L_x_1859) ;  /* 0x0000000800987947 */ /* 0x000fea0003800000 */
.L_x_1862:
        /* <DEDUP_REMOVED lines=10> */
.L_x_1865:
[----:B------:R-:W0:Y:S02]  /*43b0*/  I2F.S16 R22, R22 ;  /* 0x0000001600167306 */ /* 0x000e240000101400 */
[----:B0-----:R-:W-:-:S04]  /*43c0*/  F2FP.F16.F32.PACK_AB R3, RZ, R22 ;  /* 0x00000016ff03723e */ /* 0x001fc800000000ff */
[----:B------:R-:W-:-:S05]  /*43d0*/  PRMT R3, R3, 0x5410, RZ ;  /* 0x0000541003037816 */ /* 0x000fca00000000ff */
[----:B------:R0:W-:Y:S01]  /*43e0*/  STG.E desc[UR36][R8.64], R3 ;  /* 0x0000000308007986 */ /* 0x0001e2000c101924 */
[----:B------:R-:W-:Y:S05]  /*43f0*/  BRA `(.L_x_1859) ;  /* 0x00000008005c7947 */ /* 0x000fea0003800000 */
.L_x_1864:
[----:B------:R-:W0:Y:S02]  /*4400*/  I2F.F64.S16 R4, R22 ;  /* 0x0000001600047312 */ /* 0x000e240000101c00 */
[----:B0-----:R0:W-:Y:S01]  /*4410*/  STG.E.64 desc[UR36][R8.64], R4 ;  /* 0x0000000408007986 */ /* 0x0011e2000c101b24 */
[----:B------:R-:W-:Y:S05]  /*4420*/  BRA `(.L_x_1859) ;  /* 0x0000000800507947 */ /* 0x000fea0003800000 */
.L_x_1854:
        /* <DEDUP_REMOVED lines=12> */
.L_x_1869:
[----:B------:R-:W0:Y:S01]  /*44f0*/  I2F.S16 R3, R22 ;  /* 0x0000001600037306 */ /* 0x000e220000101400 */
[----:B------:R-:W-:Y:S01]  /*4500*/  BSSY.RECONVERGENT B0, `(.L_x_1870) ;  /* 0x0000010000007945 */ /* 0x000fe20003800200 */
[----:B------:R-:W-:Y:S01]  /*4510*/  IMAD.MOV.U32 R4, RZ, RZ, 0x80 ;  /* 0x00000080ff047424 */ /* 0x000fe200078e00ff */
[----:B0-----:R-:W-:-:S13]  /*4520*/  ISETP.GT.U32.AND P0, PT, R3, 0x437fffff, PT ;  /* 0x437fffff0300780c */ /* 0x001fda0003f04070 */
        /* <DEDUP_REMOVED lines=12> */
.L_x_1872:
[----:B------:R-:W-:-:S07]  /*45f0*/  PRMT R4, R0, 0x7610, R4 ;  /* 0x0000761000047816 */ /* 0x000fce0000000004 */
.L_x_1871:
[----:B------:R-:W-:Y:S05]  /*4600*/  BSYNC.RECONVERGENT B0 ;  /* 0x0000000000007941 */ /* 0x000fea0003800200 */
.L_x_1870:
[----:B------:R0:W-:Y:S01]  /*4610*/  STG.E.U8 desc[UR36][R8.64], R4 ;  /* 0x0000000408007986 */ /* 0x0001e2000c101124 */
[----:B------:R-:W-:Y:S05]  /*4620*/  BRA `(.L_x_1859) ;  /* 0x0000000400d07947 */ /* 0x000fea0003800000 */
.L_x_1868:
        /* <DEDUP_REMOVED lines=16> */
.L_x_1875:
[----:B------:R-:W-:-:S07]  /*4730*/  PRMT R4, R0, 0x7610, R4 ;  /* 0x0000761000047816 */ /* 0x000fce0000000004 */
.L_x_1874:
[----:B------:R-:W-:Y:S05]  /*4740*/  BSYNC.RECONVERGENT B0 ;  /* 0x0000000000007941 */ /* 0x000fea0003800200 */
.L_x_1873:
[----:B------:R0:W-:Y:S01]  /*4750*/  STG.E.U8 desc[UR36][R8.64], R4 ;  /* 0x0000000408007986 */ /* 0x0001e2000c101124 */
[----:B------:R-:W-:Y:S05]  /*4760*/  BRA `(.L_x_1859) ;  /* 0x0000000400807947 */ /* 0x000fea0003800000 */
.L_x_1867:
        /* <DEDUP_REMOVED lines=21> */
.L_x_1877:
[----:B------:R-:W-:Y:S02]  /*48c0*/  IMAD.MOV.U32 R4, RZ, RZ, R22 ;  /* 0x000000ffff047224 */ /* 0x000fe400078e0016 */
[----:B------:R-:W-:-:S05]  /*48d0*/  IMAD.MOV.U32 R5, RZ, RZ, RZ ;  /* 0x000000ffff057224 */ /* 0x000fca00078e00ff */
[----:B------:R0:W-:Y:S01]  /*48e0*/  STG.E.64 desc[UR36][R8.64], R4 ;  /* 0x0000000408007986 */ /* 0x0001e2000c101b24 */
[----:B------:R-:W-:Y:S05]  /*48f0*/  BRA `(.L_x_1859) ;  /* 0x00000004001c7947 */ /* 0x000fea0003800000 */
.L_x_1876:
[----:B------:R0:W-:Y:S01]  /*4900*/  STG.E desc[UR36][R8.64], R22 ;  /* 0x0000001608007986 */ /* 0x0001e2000c101924 */
[----:B------:R-:W-:Y:S05]  /*4910*/  BRA `(.L_x_1859) ;  /* 0x0000000400147947 */ /* 0x000fea0003800000 */
.L_x_1866:
        /* <DEDUP_REMOVED lines=8> */
.L_x_1879:
[----:B------:R-:W0:Y:S01]  /*49a0*/  I2F.F64.S16 R4, R22 ;  /* 0x0000001600047312 */ /* 0x000e220000101c00 */
[----:B------:R-:W-:-:S05]  /*49b0*/  CS2R R6, SRZ ;  /* 0x0000000000067805 */ /* 0x000fca000001ff00 */
[----:B0-----:R0:W-:Y:S01]  /*49c0*/  STG.E.128 desc[UR36][R8.64], R4 ;  /* 0x0000000408007986 */ /* 0x0011e2000c101d24 */
[----:B------:R-:W-:Y:S05]  /*49d0*/  BRA `(.L_x_1859) ;  /* 0x0000000000e47947 */ /* 0x000fea0003800000 */
.L_x_1878:
[----:B------:R-:W-:-:S13]  /*49e0*/  ISETP.NE.AND P0, PT, R0, 0xf, PT ;  /* 0x0000000f0000780c */ /* 0x000fda0003f05270 */
[----:B------:R-:W-:Y:S05]  /*49f0*/  @!P0 BRA `(.L_x_1880) ;  /* 0x0000000000d08947 */ /* 0x000fea0003800000 */
[----:B------:R-:W-:-:S13]  /*4a00*/  ISETP.NE.AND P0, PT, R0, 0x17, PT ;  /* 0x000000170000780c */ /* 0x000fda0003f05270 */
[----:B------:R-:W-:Y:S05]  /*4a10*/  @!P0 BRA `(.L_x_1881) ;  /* 0x0000000000848947 */ /* 0x000fea0003800000 */
[----:B------:R-:W-:-:S13]  /*4a20*/  ISETP.NE.AND P0, PT, R0, 0x18, PT ;  /* 0x000000180000780c */ /* 0x000fda0003f05270 */
[----:B------:R-:W-:Y:S05]  /*4a30*/  @!P0 BRA `(.L_x_1882) ;  /* 0x0000000000448947 */ /* 0x000fea0003800000 */
.L_x_1858:
        /* <DEDUP_REMOVED lines=16> */
.L_x_1883:
[----:B------:R-:W-:Y:S05]  /*4b40*/  BRA `(.L_x_1859) ;  /* 0x0000000000887947 */ /* 0x000fea0003800000 */
.L_x_1882:
        /* <DEDUP_REMOVED lines=9> */
[----:B------:R-:W-:Y:S01]  /*4be0*/  @P0 SHF.R.U32.HI R3, RZ, 0x14, R0 ;  /* 0x00000014ff030819 */ /* 0x000fe20000011600 */
[----:B------:R-:W-:-:S07]  /*4bf0*/  @!P0 FADD.FTZ R3, R5, 16384 ;  /* 0x4680000005038421 */ /* 0x000fce0000010000 */
.L_x_1885:
[----:B------:R-:W-:Y:S05]  /*4c00*/  BSYNC.RECONVERGENT B0 ;  /* 0x0000000000007941 */ /* 0x000fea0003800200 */
.L_x_1884:
[----:B------:R0:W-:Y:S01]  /*4c10*/  STG.E.U8 desc[UR36][R8.64], R3 ;  /* 0x0000000308007986 */ /* 0x0001e2000c101124 */
[----:B------:R-:W-:Y:S05]  /*4c20*/  BRA `(.L_x_1859) ;  /* 0x0000000000507947 */ /* 0x000fea0003800000 */
.L_x_1881:
[----:B------:R-:W0:Y:S02]  /*4c30*/  I2F.S16 R5, R22 ;  /* 0x0000001600057306 */ /* 0x000e240000101400 */
[----:B0-----:R-:W-:-:S13]  /*4c40*/  ISETP.GT.U32.AND P0, PT, R5, 0x477fffff, PT ;  /* 0x477fffff0500780c */ /* 0x001fda0003f04070 */
        /* <DEDUP_REMOVED lines=10> */
.L_x_1886:
[----:B------:R-:W-:Y:S01]  /*4cf0*/  IMAD.MOV.U32 R3, RZ, RZ, 0x7f ;  /* 0x0000007fff037424 */ /* 0x000fe200078e00ff */
[----:B------:R-:W-:-:S04]  /*4d00*/  ISETP.GT.U32.AND P0, PT, R5, 0x7f800000, PT ;  /* 0x7f8000000500780c */ /* 0x000fc80003f04070 */
[----:B------:R-:W-:-:S05]  /*4d10*/  SEL R3, R3, 0x7c, P0 ;  /* 0x0000007c03037807 */ /* 0x000fca0000000000 */
[----:B------:R0:W-:Y:S01]  /*4d20*/  STG.E.U8 desc[UR36][R8.64], R3 ;  /* 0x0000000308007986 */ /* 0x0001e2000c101124 */
[----:B------:R-:W-:Y:S05]  /*4d30*/  BRA `(.L_x_1859) ;  /* 0x00000000000c7947 */ /* 0x000fea0003800000 */
.L_x_1880:
[----:B------:R-:W0:Y:S02]  /*4d40*/  I2F.S16 R0, R22 ;  /* 0x0000001600007306 */ /* 0x000e240000101400 */
[----:B0-----:R-:W-:-:S05]  /*4d50*/  F2FP.BF16.F32.PACK_AB R0, RZ, R0 ;  /* 0x00000000ff00723e */ /* 0x001fca00000010ff */
[----:B------:R0:W-:Y:S02]  /*4d60*/  STG.E.U16 desc[UR36][R8.64], R0 ;  /* 0x0000000008007986 */ /* 0x0001e4000c101524 */
.L_x_1859:
[----:B------:R-:W-:Y:S05]  /*4d70*/  BSYNC.RECONVERGENT B6 ;  /* 0x0000000000067941 */ /* 0x000fea0003800200 */
.L_x_1853:
[----:B------:R-:W-:-:S07]  /*4d80*/  VIADD R2, R2, 0x80 ;  /* 0x0000008002027836 */ /* 0x000fce0000000000 */
.L_x_1816:
[----:B------:R-:W-:-:S13]  /*4d90*/  ISETP.GE.AND P0, PT, R2, R19, PT ;  /* 0x000000130200720c */ /* 0x000fda0003f06270 */
[----:B------:R-:W-:Y:S05]  /*4da0*/  @P0 BREAK.RELIABLE B7 ;  /* 0x0000000000070942 */ /* 0x000fea0003800100 */
[----:B------:R-:W-:Y:S05]  /*4db0*/  @P0 BRA `(.L_x_1852) ;  /* 0x0000000c006c0947 */ /* 0x000fea0003800000 */
[----:B------:R-:W-:Y:S05]  /*4dc0*/  BSYNC.RELIABLE B7 ;  /* 0x0000000000077941 */ /* 0x000fea0003800100 */
.L_x_1815:
        /* <DEDUP_REMOVED lines=21> */
.L_x_1891:
[----:B------:R4:W-:Y:S01]  /*4f20*/  STG.E.U8 desc[UR36][R8.64], R18 ;  /* 0x0000001208007986 */ /* 0x0009e2000c101124 */
[----:B------:R-:W-:Y:S05]  /*4f30*/  BRA `(.L_x_1893) ;  /* 0x0000000c00047947 */ /* 0x000fea0003800000 */
.L_x_1890:
        /* <DEDUP_REMOVED lines=10> */
.L_x_1895:
[----:B------:R2:W-:Y:S01]  /*4fe0*/  STG.E desc[UR36][R8.64], R18 ;  /* 0x0000001208007986 */ /* 0x0005e2000c101924 */
[----:B------:R-:W-:Y:S05]  /*4ff0*/  BRA `(.L_x_1893) ;  /* 0x0000000800d47947 */ /* 0x000fea0003800000 */
.L_x_1894:
[----:B------:R0:W-:Y:S01]  /*5000*/  STG.E.U16 desc[UR36][R8.64], R18 ;  /* 0x0000001208007986 */ /* 0x0001e2000c101524 */
[----:B------:R-:W-:Y:S05]  /*5010*/  BRA `(.L_x_1893) ;  /* 0x0000000800cc7947 */ /* 0x000fea0003800000 */
.L_x_1889:
        /* <DEDUP_REMOVED lines=9> */
.L_x_1897:
[----:B------:R-:W0:Y:S02]  /*50b0*/  I2F.S16 R0, R18 ;  /* 0x0000001200007306 */ /* 0x000e240000101400 */
[----:B0-----:R-:W-:-:S05]  /*50c0*/  F2FP.F16.F32.PACK_AB R0, RZ, R0 ;  /* 0x00000000ff00723e */ /* 0x001fca00000000ff */
[----:B------:R0:W-:Y:S01]  /*50d0*/  STG.E.U16 desc[UR36][R8.64], R0 ;  /* 0x0000000008007986 */ /* 0x0001e2000c101524 */
[----:B------:R-:W-:Y:S05]  /*50e0*/  BRA `(.L_x_1893) ;  /* 0x0000000800987947 */ /* 0x000fea0003800000 */
.L_x_1896:
        /* <DEDUP_REMOVED lines=10> */
.L_x_1899:
[----:B------:R-:W0:Y:S02]  /*5190*/  I2F.S16 R18, R18 ;  /* 0x0000001200127306 */ /* 0x000e240000101400 */
[----:B0-----:R-:W-:-:S04]  /*51a0*/  F2FP.F16.F32.PACK_AB R3, RZ, R18 ;  /* 0x00000012ff03723e */ /* 0x001fc800000000ff */
[----:B------:R-:W-:-:S05]  /*51b0*/  PRMT R3, R3, 0x5410, RZ ;  /* 0x0000541003037816 */ /* 0x000fca00000000ff */
[----:B------:R0:W-:Y:S01]  /*51c0*/  STG.E desc[UR36][R8.64], R3 ;  /* 0x0000000308007986 */ /* 0x0001e2000c101924 */
[----:B------:R-:W-:Y:S05]  /*51d0*/  BRA `(.L_x_1893) ;  /* 0x00000008005c7947 */ /* 0x000fea0003800000 */
.L_x_1898:
[----:B------:R-:W0:Y:S02]  /*51e0*/  I2F.F64.S16 R4, R18 ;  /* 0x0000001200047312 */ /* 0x000e240000101c00 */
[----:B0-----:R0:W-:Y:S01]  /*51f0*/  STG.E.64 desc[UR36][R8.64], R4 ;  /* 0x0000000408007986 */ /* 0x0011e2000c101b24 */
[----:B------:R-:W-:Y:S05]  /*5200*/  BRA `(.L_x_1893) ;  /* 0x0000000800507947 */ /* 0x000fea0003800000 */
.L_x_1888:
        /* <DEDUP_REMOVED lines=12> */
.L_x_1903:
        /* <DEDUP_REMOVED lines=16> */
.L_x_1906:
[----:B------:R-:W-:-:S07]  /*53d0*/  PRMT R4, R0, 0x7610, R4 ;  /* 0x0000761000047816 */ /* 0x000fce0000000004 */
.L_x_1905:
[----:B------:R-:W-:Y:S05]  /*53e0*/  BSYNC.RECONVERGENT B0 ;  /* 0x0000000000007941 */ /* 0x000fea0003800200 */
.L_x_1904:
[----:B------:R0:W-:Y:S01]  /*53f0*/  STG.E.U8 desc[UR36][R8.64], R4 ;  /* 0x0000000408007986 */ /* 0x0001e2000c101124 */
[----:B------:R-:W-:Y:S05]  /*5400*/  BRA `(.L_x_1893) ;  /* 0x0000000400d07947 */ /* 0x000fea0003800000 */
.L_x_1902:
        /* <DEDUP_REMOVED lines=16> */
.L_x_1909:
[----:B------:R-:W-:-:S07]  /*5510*/  PRMT R4, R0, 0x7610, R4 ;  /* 0x0000761000047816 */ /* 0x000fce0000000004 */
.L_x_1908:
[----:B------:R-:W-:Y:S05]  /*5520*/  BSYNC.RECONVERGENT B0 ;  /* 0x0000000000007941 */ /* 0x000fea0003800200 */
.L_x_1907:
[----:B------:R0:W-:Y:S01]  /*5530*/  STG.E.U8 desc[UR36][R8.64], R4 ;  /* 0x0000000408007986 */ /* 0x0001e2000c101124 */
[----:B------:R-:W-:Y:S05]  /*5540*/  BRA `(.L_x_1893) ;  /* 0x0000000400807947 */ /* 0x000fea0003800000 */
.L_x_1901:
        /* <DEDUP_REMOVED lines=21> */
.L_x_1911:
[----:B------:R-:W-:Y:S02]  /*56a0*/  IMAD.MOV.U32 R4, RZ, RZ, R18 ;  /* 0x000000ffff047224 */ /* 0x000fe400078e0012 */
[----:B------:R-:W-:-:S05]  /*56b0*/  IMAD.MOV.U32 R5, RZ, RZ, RZ ;  /* 0x000000ffff057224 */ /* 0x000fca00078e00ff */
[----:B------:R0:W-:Y:S01]  /*56c0*/  STG.E.64 desc[UR36][R8.64], R4 ;  /* 0x0000000408007986 */ /* 0x0001e2000c101b24 */
[----:B------:R-:W-:Y:S05]  /*56d0*/  BRA `(.L_x_1893) ;  /* 0x00000004001c7947 */ /* 0x000fea0003800000 */
.L_x_1910:
[----:B------:R0:W-:Y:S01]  /*56e0*/  STG.E desc[UR36][R8.64], R18 ;  /* 0x0000001208007986 */ /* 0x0001e2000c101924 */
[----:B------:R-:W-:Y:S05]  /*56f0*/  BRA `(.L_x_1893) ;  /* 0x0000000400147947 */ /* 0x000fea0003800000 */
.L_x_1900:
        /* <DEDUP_REMOVED lines=8> */
.L_x_1913:
[----:B------:R-:W0:Y:S01]  /*5780*/  I2F.F64.S16 R4, R18 ;  /* 0x0000001200047312 */ /* 0x000e220000101c00 */
[----:B------:R-:W-:-:S05]  /*5790*/  CS2R R6, SRZ ;  /* 0x0000000000067805 */ /* 0x000fca000001ff00 */
[----:B0-----:R0:W-:Y:S01]  /*57a0*/  STG.E.128 desc[UR36][R8.64], R4 ;  /* 0x0000000408007986 */ /* 0x0011e2000c101d24 */
[----:B------:R-:W-:Y:S05]  /*57b0*/  BRA `(.L_x_1893) ;  /* 0x0000000000e47947 */ /* 0x000fea0003800000 */
.L_x_1912:
[----:B------:R-:W-:-:S13]  /*57c0*/  ISETP.NE.AND P0, PT, R0, 0xf, PT ;  /* 0x0000000f0000780c */ /* 0x000fda0003f05270 */
[----:B------:R-:W-:Y:S05]  /*57d0*/  @!P0 BRA `(.L_x_1914) ;  /* 0x0000000000d08947 */ /* 0x000fea0003800000 */
[----:B------:R-:W-:-:S13]  /*57e0*/  ISETP.NE.AND P0, PT, R0, 0x17, PT ;  /* 0x000000170000780c */ /* 0x000fda0003f05270 */
[----:B------:R-:W-:Y:S05]  /*57f0*/  @!P0 BRA `(.L_x_1915) ;  /* 0x0000000000848947 */ /* 0x000fea0003800000 */
[----:B------:R-:W-:-:S13]  /*5800*/  ISETP.NE.AND P0, PT, R0, 0x18, PT ;  /* 0x000000180000780c */ /* 0x000fda0003f05270 */
[----:B------:R-:W-:Y:S05]  /*5810*/  @!P0 BRA `(.L_x_1916) ;  /* 0x0000000000448947 */ /* 0x000fea0003800000 */
.L_x_1892:
        /* <DEDUP_REMOVED lines=16> */
.L_x_1917:
[----:B------:R-:W-:Y:S05]  /*5920*/  BRA `(.L_x_1893) ;  /* 0x0000000000887947 */ /* 0x000fea0003800000 */
.L_x_1916:
        /* <DEDUP_REMOVED lines=11> */
.L_x_1919:
[----:B------:R-:W-:Y:S05]  /*59e0*/  BSYNC.RECONVERGENT B0 ;  /* 0x0000000000007941 */ /* 0x000fea0003800200 */
.L_x_1918:
[----:B------:R0:W-:Y:S01]  /*59f0*/  STG.E.U8 desc[UR36][R8.64], R3 ;  /* 0x0000000308007986 */ /* 0x0001e2000c101124 */
[----:B------:R-:W-:Y:S05]  /*5a00*/  BRA `(.L_x_1893) ;  /* 0x0000000000507947 */ /* 0x000fea0003800000 */
.L_x_1915:
        /* <DEDUP_REMOVED lines=12> */
.L_x_1920:
[----:B------:R-:W-:Y:S01]  /*5ad0*/  IMAD.MOV.U32 R3, RZ, RZ, 0x7f ;  /* 0x0000007fff037424 */ /* 0x000fe200078e00ff */
[----:B------:R-:W-:-:S04]  /*5ae0*/  ISETP.GT.U32.AND P0, PT, R5, 0x7f800000, PT ;  /* 0x7f8000000500780c */ /* 0x000fc80003f04070 */
[----:B------:R-:W-:-:S05]  /*5af0*/  SEL R3, R3, 0x7c, P0 ;  /* 0x0000007c03037807 */ /* 0x000fca0000000000 */
[----:B------:R0:W-:Y:S01]  /*5b00*/  STG.E.U8 desc[UR36][R8.64], R3 ;  /* 0x0000000308007986 */ /* 0x0001e2000c101124 */
[----:B------:R-:W-:Y:S05]  /*5b10*/  BRA `(.L_x_1893) ;  /* 0x00000000000c7947 */ /* 0x000fea0003800000 */
.L_x_1914:
[----:B------:R-:W0:Y:S02]  /*5b20*/  I2F.S16 R0, R18 ;  /* 0x0000001200007306 */ /* 0x000e240000101400 */
[----:B0-----:R-:W-:-:S05]  /*5b30*/  F2FP.BF16.F32.PACK_AB R0, RZ, R0 ;  /* 0x00000000ff00723e */ /* 0x001fca00000010ff */
[----:B------:R0:W-:Y:S02]  /*5b40*/  STG.E.U16 desc[UR36][R8.64], R0 ;  /* 0x0000000008007986 */ /* 0x0001e4000c101524 */
.L_x_1893:
[----:B------:R-:W-:Y:S05]  /*5b50*/  BSYNC.RECONVERGENT B6 ;  /* 0x0000000000067941 */ /* 0x000fea0003800200 */
.L_x_1887:
[----:B------:R-:W-:-:S07]  /*5b60*/  VIADD R2, R2, 0x80 ;  /* 0x0000008002027836 */ /* 0x000fce0000000000 */
.L_x_1852:
[----:B------:R-:W-:Y:S05]  /*5b70*/  BSYNC.RECONVERGENT B8 ;  /* 0x0000000000087941 */ /* 0x000fea0003800200 */
.L_x_1814:
[----:B------:R-:W-:-:S13]  /*5b80*/  ISETP.GE.AND P0, PT, R2, R19, PT ;  /* 0x000000130200720c */ /* 0x000fda0003f06270 */
[----:B------:R-:W-:Y:S05]  /*5b90*/  @P0 EXIT ;  /* 0x000000000000094d */ /* 0x000fea0003800000 */
[----:B01--4-:R-:W0:Y:S01]  /*5ba0*/  LDC.64 R4, c[0x0][0x388] ;  /* 0x0000e200ff047b82 */ /* 0x013e220000000a00 */
[----:B------:R-:W1:Y:S01]  /*5bb0*/  LDCU UR4, c[0x0][0x3a8] ;  /* 0x00007500ff0477ac */ /* 0x000e620008000800 */
[----:B------:R-:W-:Y:S01]  /*5bc0*/  PRMT R0, R17, 0x9910, RZ ;  /* 0x0000991011007816 */ /* 0x000fe200000000ff */
[----:B------:R-:W-:-:S03]  /*5bd0*/  IMAD R2, R23, 0x200, R2 ;  /* 0x0000020017027824 */ /* 0x000fc600078e0202 */
[----:B------:R-:W-:Y:S01]  /*5be0*/  ISETP.GT.AND P1, PT, R0, 0x9, PT ;  /* 0x000000090000780c */ /* 0x000fe20003f24270 */
[----:B-1----:R-:W-:-:S05]  /*5bf0*/  IMAD R3, R2, UR4, RZ ;  /* 0x0000000402037c24 */ /* 0x002fca000f8e02ff */
        /* <DEDUP_REMOVED lines=13> */
.L_x_1924:
[----:B------:R-:W-:Y:S01]  /*5cd0*/  STG.E.U8 desc[UR36][R2.64], R16 ;  /* 0x0000001002007986 */ /* 0x000fe2000c101124 */
[----:B------:R-:W-:Y:S05]  /*5ce0*/  EXIT ;  /* 0x000000000000794d */ /* 0x000fea0003800000 */
.L_x_1923:
[----:B------:R-:W-:-:S13]  /*5cf0*/  ISETP.NE.AND P0, PT, R0, 0x2, PT ;  /* 0x000000020000780c */ /* 0x000fda0003f05270 */
[----:B------:R-:W-:Y:S05]  /*5d00*/  @!P0 BRA `(.L_x_1926) ;  /* 0x0000000000248947 */ /* 0x000fea0003800000 */
[----:B------:R-:W-:-:S13]  /*5d10*/  ISETP.NE.AND P0, PT, R0, 0x3, PT ;  /* 0x000000030000780c */ /* 0x000fda0003f05270 */
[----:B------:R-:W-:Y:S05]  /*5d20*/  @!P0 BRA `(.L_x_1927) ;  /* 0x0000000000148947 */ /* 0x000fea0003800000 */
[----:B------:R-:W-:-:S13]  /*5d30*/  ISETP.NE.AND P0, PT, R0, 0x4, PT ;  /* 0x000000040000780c */ /* 0x000fda0003f05270 */
[----:B------:R-:W-:Y:S05]  /*5d40*/  @P0 BRA `(.L_x_1925) ;  /* 0x0000000800180947 */ /* 0x000fea0003800000 */
[----:B------:R-:W-:-:S05]  /*5d50*/  IMAD.MOV.U32 R17, RZ, RZ, RZ ;  /* 0x000000ffff117224 */ /* 0x000fca00078e00ff */
[----:B------:R-:W-:Y:S01]  /*5d60*/  STG.E.64 desc[UR36][R2.64], R16 ;  /* 0x0000001002007986 */ /* 0x000fe2000c101b24 */
[----:B------:R-:W-:Y:S05]  /*5d70*/  EXIT ;  /* 0x000000000000794d */ /* 0x000fea0003800000 */
.L_x_1927:
[----:B------:R-:W-:Y:S01]  /*5d80*/  STG.E desc[UR36][R2.64], R16 ;  /* 0x0000001002007986 */ /* 0x000fe2000c101924 */
[----:B------:R-:W-:Y:S05]  /*5d90*/  EXIT ;  /* 0x000000000000794d */ /* 0x000fea0003800000 */
.L_x_1926:
[----:B------:R-:W-:Y:S01]  /*5da0*/  STG.E.U16 desc[UR36][R2.64], R16 ;  /* 0x0000001002007986 */ /* 0x000fe2000c101524 */
[----:B------:R-:W-:Y:S05]  /*5db0*/  EXIT ;  /* 0x000000000000794d */ /* 0x000fea0003800000 */
.L_x_1922:
        /* <DEDUP_REMOVED lines=9> */
.L_x_1929:
[----:B------:R-:W0:Y:S02]  /*5e50*/  I2F.S16 R0, R16 ;  /* 0x0000001000007306 */ /* 0x000e240000101400 */
[----:B0-----:R-:W-:-:S05]  /*5e60*/  F2FP.F16.F32.PACK_AB R0, RZ, R0 ;  /* 0x00000000ff00723e */ /* 0x001fca00000000ff */
[----:B------:R-:W-:Y:S01]  /*5e70*/  STG.E.U16 desc[UR36][R2.64], R0 ;  /* 0x0000000002007986 */ /* 0x000fe2000c101524 */
[----:B------:R-:W-:Y:S05]  /*5e80*/  EXIT ;  /* 0x000000000000794d */ /* 0x000fea0003800000 */
.L_x_1928:
        /* <DEDUP_REMOVED lines=10> */
.L_x_1931:
[----:B------:R-:W0:Y:S02]  /*5f30*/  I2F.S16 R16, R16 ;  /* 0x0000001000107306 */ /* 0x000e240000101400 */
[----:B0-----:R-:W-:-:S04]  /*5f40*/  F2FP.F16.F32.PACK_AB R5, RZ, R16 ;  /* 0x00000010ff05723e */ /* 0x001fc800000000ff */
[----:B------:R-:W-:-:S05]  /*5f50*/  PRMT R5, R5, 0x5410, RZ ;  /* 0x0000541005057816 */ /* 0x000fca00000000ff */
[----:B------:R-:W-:Y:S01]  /*5f60*/  STG.E desc[UR36][R2.64], R5 ;  /* 0x0000000502007986 */ /* 0x000fe2000c101924 */
[----:B------:R-:W-:Y:S05]  /*5f70*/  EXIT ;  /* 0x000000000000794d */ /* 0x000fea0003800000 */
.L_x_1930:
[----:B------:R-:W0:Y:S02]  /*5f80*/  I2F.F64.S16 R16, R16 ;  /* 0x0000001000107312 */ /* 0x000e240000101c00 */
[----:B0-----:R-:W-:Y:S01]  /*5f90*/  STG.E.64 desc[UR36][R2.64], R16 ;  /* 0x0000001002007986 */ /* 0x001fe2000c101b24 */
[----:B------:R-:W-:Y:S05]  /*5fa0*/  EXIT ;  /* 0x000000000000794d */ /* 0x000fea0003800000 */
.L_x_1921:
        /* <DEDUP_REMOVED lines=12> */
.L_x_1935:
        /* <DEDUP_REMOVED lines=17> */
.L_x_1937:
[----:B------:R-:W-:Y:S05]  /*6180*/  BSYNC.RECONVERGENT B0 ;  /* 0x0000000000007941 */ /* 0x000fea0003800200 */
.L_x_1936:
[----:B------:R-:W-:Y:S01]  /*6190*/  STG.E.U8 desc[UR36][R2.64], R0 ;  /* 0x0000000002007986 */ /* 0x000fe2000c101124 */
[----:B------:R-:W-:Y:S05]  /*61a0*/  EXIT ;  /* 0x000000000000794d */ /* 0x000fea0003800000 */
.L_x_1934:
        /* <DEDUP_REMOVED lines=17> */
.L_x_1939:
[----:B------:R-:W-:Y:S05]  /*62c0*/  BSYNC.RECONVERGENT B0 ;  /* 0x0000000000007941 */ /* 0x000fea0003800200 */
.L_x_1938:
[----:B------:R-:W-:Y:S01]  /*62d0*/  STG.E.U8 desc[UR36][R2.64], R0 ;  /* 0x0000000002007986 */ /* 0x000fe2000c101124 */
[----:B------:R-:W-:Y:S05]  /*62e0*/  EXIT ;  /* 0x000000000000794d */ /* 0x000fea0003800000 */
.L_x_1933:
        /* <DEDUP_REMOVED lines=21> */
.L_x_1941:
[----:B------:R-:W-:-:S05]  /*6440*/  IMAD.MOV.U32 R17, RZ, RZ, RZ ;  /* 0x000000ffff117224 */ /* 0x000fca00078e00ff */
[----:B------:R-:W-:Y:S01]  /*6450*/  STG.E.64 desc[UR36][R2.64], R16 ;  /* 0x0000001002007986 */ /* 0x000fe2000c101b24 */
[----:B------:R-:W-:Y:S05]  /*6460*/  EXIT ;  /* 0x000000000000794d */ /* 0x000fea0003800000 */
.L_x_1940:
[----:B------:R-:W-:Y:S01]  /*6470*/  STG.E desc[UR36][R2.64], R16 ;  /* 0x0000001002007986 */ /* 0x000fe2000c101924 */
[----:B------:R-:W-:Y:S05]  /*6480*/  EXIT ;  /* 0x000000000000794d */ /* 0x000fea0003800000 */
.L_x_1932:
[----:B------:R-:W-:-:S13]  /*6490*/  ISETP.GT.AND P0, PT, R0, 0xe, PT ;  /* 0x0000000e0000780c */ /* 0x000fda0003f04270 */
[----:B------:R-:W-:Y:S05]  /*64a0*/  @P0 BRA `(.L_x_1942) ;  /* 0x0000000000280947 */ /* 0x000fea0003800000 */
[----:B------:R-:W-:-:S13]  /*64b0*/  ISETP.NE.AND P0, PT, R0, 0xa, PT ;  /* 0x0000000a0000780c */ /* 0x000fda0003f05270 */
[----:B------:R-:W-:Y:S05]  /*64c0*/  @!P0 BRA `(.L_x_1943) ;  /* 0x0000000000108947 */ /* 0x000fea0003800000 */
[----:B------:R-:W-:-:S13]  /*64d0*/  ISETP.NE.AND P0, PT, R0, 0xb, PT ;  /* 0x0000000b0000780c */ /* 0x000fda0003f05270 */
[----:B------:R-:W-:Y:S05]  /*64e0*/  @P0 BRA `(.L_x_1925) ;  /* 0x0000000000300947 */ /* 0x000fea0003800000 */
[----:B------:R-:W-:Y:S01]  /*64f0*/  STG.E.U8 desc[UR36][R2.64], R16 ;  /* 0x0000001002007986 */ /* 0x000fe2000c101124 */
[----:B------:R-:W-:Y:S05]  /*6500*/  EXIT ;  /* 0x000000000000794d */ /* 0x000fea0003800000 */
.L_x_1943:
[----:B------:R-:W0:Y:S01]  /*6510*/  I2F.F64.S16 R16, R16 ;  /* 0x0000001000107312 */ /* 0x000e220000101c00 */
[----:B--23--:R-:W-:-:S05]  /*6520*/  CS2R R18, SRZ ;  /* 0x0000000000127805 */ /* 0x00cfca000001ff00 */
[----:B0-----:R-:W-:Y:S01]  /*6530*/  STG.E.128 desc[UR36][R2.64], R16 ;  /* 0x0000001002007986 */ /* 0x001fe2000c101d24 */
[----:B------:R-:W-:Y:S05]  /*6540*/  EXIT ;  /* 0x000000000000794d */ /* 0x000fea0003800000 */
.L_x_1942:
[----:B------:R-:W-:-:S13]  /*6550*/  ISETP.NE.AND P0, PT, R0, 0xf, PT ;  /* 0x0000000f0000780c */ /* 0x000fda0003f05270 */
[----:B------:R-:W-:Y:S05]  /*6560*/  @!P0 BRA `(.L_x_1944) ;  /* 0x0000000000d48947 */ /* 0x000fea0003800000 */
[----:B------:R-:W-:-:S13]  /*6570*/  ISETP.NE.AND P0, PT, R0, 0x17, PT ;  /* 0x000000170000780c */ /* 0x000fda0003f05270 */
[----:B------:R-:W-:Y:S05]  /*6580*/  @!P0 BRA `(.L_x_1945) ;  /* 0x0000000000848947 */ /* 0x000fea0003800000 */
[----:B------:R-:W-:-:S13]  /*6590*/  ISETP.NE.AND P0, PT, R0, 0x18, PT ;  /* 0x000000180000780c */ /* 0x000fda0003f05270 */
[----:B------:R-:W-:Y:S05]  /*65a0*/  @!P0 BRA `(.L_x_1946) ;  /* 0x0000000000448947 */ /* 0x000fea0003800000 */
.L_x_1925:
[----:B------:R-:W-:Y:S01]  /*65b0*/  MOV R0, 0x0 ;  /* 0x0000000000007802 */ /* 0x000fe20000000f00 */
[----:B------:R-:W0:Y:S01]  /*65c0*/  LDCU.64 UR4, c[0x4][0x140] ;  /* 0x01002800ff0477ac */ /* 0x000e220008000a00 */
[----:B--23--:R-:W-:Y:S02]  /*65d0*/  IMAD.MOV.U32 R8, RZ, RZ, 0x65 ;  /* 0x00000065ff087424 */ /* 0x00cfe400078e00ff */
        /* <DEDUP_REMOVED lines=13> */
.L_x_1947:
[----:B------:R-:W-:Y:S05]  /*66b0*/  EXIT ;  /* 0x000000000000794d */ /* 0x000fea0003800000 */
.L_x_1946:
        /* <DEDUP_REMOVED lines=11> */
.L_x_1949:
[----:B------:R-:W-:Y:S05]  /*6770*/  BSYNC.RECONVERGENT B0 ;  /* 0x0000000000007941 */ /* 0x000fea0003800200 */
.L_x_1948:
[----:B------:R-:W-:Y:S01]  /*6780*/  STG.E.U8 desc[UR36][R2.64], R5 ;  /* 0x0000000502007986 */ /* 0x000fe2000c101124 */
[----:B------:R-:W-:Y:S05]  /*6790*/  EXIT ;  /* 0x000000000000794d */ /* 0x000fea0003800000 */
.L_x_1945:
[----:B------:R-:W0:Y:S02]  /*67a0*/  I2F.S16 R7, R16 ;  /* 0x0000001000077306 */ /* 0x000e240000101400 */
[----:B0-----:R-:W-:-:S13]  /*67b0*/  ISETP.GT.U32.AND P0, PT, R7, 0x477fffff, PT ;  /* 0x477fffff0700780c */ /* 0x001fda0003f04070 */
        /* <DEDUP_REMOVED lines=11> */
.L_x_1950:
[----:B------:R-:W-:Y:S01]  /*6870*/  IMAD.MOV.U32 R5, RZ, RZ, 0x7f ;  /* 0x0000007fff057424 */ /* 0x000fe200078e00ff */
[----:B------:R-:W-:-:S04]  /*6880*/  ISETP.GT.U32.AND P0, PT, R7, 0x7f800000, PT ;  /* 0x7f8000000700780c */ /* 0x000fc80003f04070 */
[----:B------:R-:W-:-:S05]  /*6890*/  SEL R5, R5, 0x7c, P0 ;  /* 0x0000007c05057807 */ /* 0x000fca0000000000 */
[----:B------:R-:W-:Y:S01]  /*68a0*/  STG.E.U8 desc[UR36][R2.64], R5 ;  /* 0x0000000502007986 */ /* 0x000fe2000c101124 */
[----:B------:R-:W-:Y:S05]  /*68b0*/  EXIT ;  /* 0x000000000000794d */ /* 0x000fea0003800000 */
.L_x_1944:
[----:B------:R-:W0:Y:S02]  /*68c0*/  I2F.S16 R0, R16 ;  /* 0x0000001000007306 */ /* 0x000e240000101400 */
[----:B0-----:R-:W-:-:S05]  /*68d0*/  F2FP.BF16.F32.PACK_AB R0, RZ, R0 ;  /* 0x00000000ff00723e */ /* 0x001fca00000010ff */
[----:B------:R-:W-:Y:S01]  /*68e0*/  STG.E.U16 desc[UR36][R2.64], R0 ;  /* 0x0000000002007986 */ /* 0x000fe2000c101524 */
[----:B------:R-:W-:Y:S05]  /*68f0*/  EXIT ;  /* 0x000000000000794d */ /* 0x000fea0003800000 */
.L_x_1951:
        /* <DEDUP_REMOVED lines=16> */
.L_x_43379:


//--------------------- .text._ZN2at6native18elementwise_kernelILi128ELi4EZNS0_22gpu_kernel_impl_nocastINS0_13AUnaryFunctorIbbbZZZNS0_23logical_xor_kernel_cudaERNS_14TensorIteratorEENKUlvE0_clEvENKUlvE7_clEvEUlbbE_EEEEvRNS_18TensorIteratorBaseERKT_EUliE_EEviT1_ --------------------------
	.section	.text._ZN2at6native18elementwise_kernelILi128ELi4EZNS0_22gpu_kernel_impl_nocastINS0_13AUnaryFunctorIbbbZZZNS0_23logical_xor_kernel_cudaERNS_14TensorIteratorEENKUlvE0_clEvENKUlvE7_clEvEUlbbE_EEEEvRNS_18TensorIteratorBaseERKT_EUliE_EEviT1_,"ax",@progbits
	.align	128
        .global         _ZN2at6native18elementwise_kernelILi128ELi4EZNS0_22gpu_kernel_impl_nocastINS0_13AUnaryFunctorIbbbZZZNS0_23logical_xor_kernel_cudaERNS_14TensorIteratorEENKUlvE0_clEvENKUlvE7_clEvEUlbbE_EEEEvRNS_18TensorIteratorBaseERKT_EUliE_EEviT1_
        .type           _ZN2at6native18elementwise_kernelILi128ELi4EZNS0_22gpu_kernel_impl_nocastINS0_13AUnaryFunctorIbbbZZZNS0_23logical_xor_kernel_cudaERNS_14TensorIteratorEENKUlvE0_clEvENKUlvE7_clEvEUlbbE_EEEEvRNS_18TensorIteratorBaseERKT_EUliE_EEviT1_,@function
        .size           _ZN2at6native18elementwise_kernelILi128ELi4EZNS0_22gpu_kernel_impl_nocastINS0_13AUnaryFunctorIbbbZZZNS0_23logical_xor_kernel_cudaERNS_14TensorIteratorEENKUlvE0_clEvENKUlvE7_clEvEUlbbE_EEEEvRNS_18TensorIteratorBaseERKT_EUliE_EEviT1_,(.L_x_43380 - _ZN2at6native18elementwise_kernelILi128ELi4EZNS0_22gpu_kernel_impl_nocastINS0_13AUnaryFunctorIbbbZZZNS0_23logical_xor_kernel_cudaERNS_14TensorIteratorEENKUlvE0_clEvENKUlvE7_clEvEUlbbE_EEEEvRNS_18TensorIteratorBaseERKT_EUliE_EEviT1_)
        .other          _ZN2at6native18elementwise_kernelILi128ELi4EZNS0_22gpu_kernel_impl_nocastINS0_13AUnaryFunctorIbbbZZZNS0_23logical_xor_kernel_cudaERNS_14TensorIteratorEENKUlvE0_clEvENKUlvE7_clEvEUlbbE_EEEEvRNS_18TensorIteratorBaseERKT_EUliE_EEviT1_,@"STO_CUDA_ENTRY STV_DEFAULT"
_ZN2at6native18elementwise_kernelILi128ELi4EZNS0_22gpu_kernel_impl_nocastINS0_13AUnaryFunctorIbbbZZZNS0_23logical_xor_kernel_cudaERNS_14TensorIteratorEENKUlvE0_clEvENKUlvE7_clEvEUlbbE_EEEEvRNS_18TensorIteratorBaseERKT_EUliE_EEviT1_:
.text._ZN2at6native18elementwise_kernelILi128ELi4EZNS0_22gpu_kernel_impl_nocastINS0_13AUnaryFunctorIbbbZZZNS0_23logical_xor_kernel_cudaERNS_14TensorIteratorEENKUlvE0_clEvENKUlvE7_clEvEUlbbE_EEEEvRNS_18TensorIteratorBaseERKT_EUliE_EEviT1_:
[----:B------:R-:W-:Y:S08]  /*0000*/  LDC R1, c[0x0][0x37c] ;  /* 0x0000df00ff017b82 */ /* 0x000ff00000000800 */
[----:B------:R-:W0:Y:S01]  /*0010*/  LDC R2, c[0x0][0x388] ;  /* 0x0000e200ff027b82 */ /* 0x000e220000000800 */
[----:B------:R-:W1:Y:S01]  /*0020*/  S2R R3, SR_TID.X ;  /* 0x0000000000037919 */ /* 0x000e620000002100 */
[----:B------:R-:W2:Y:S01]  /*0030*/  LDCU.64 UR6, c[0x0][0x358] ;  /* 0x00006b00ff0677ac */ /* 0x000ea20008000a00 */
[----:B------:R-:W3:Y:S05]  /*0040*/  LDCU.U8 UR5, c[0x0][0x591] ;  /* 0x0000b220ff0577ac */ /* 0x000eea0008000000 */
        /* <DEDUP_REMOVED lines=11> */
[----:B0-----:R-:W2:Y:S06]  /*0100*/  LDG.E.U8 R4, desc[UR6][R4.64] ;  /* 0x0000000604047981 */ /* 0x001eac000c1e1100 */
[----:B------:R-:W0:Y:S01]  /*0110*/  LDC.64 R6, c[0x0][0x580] ;  /* 0x00016000ff067b82 */ /* 0x000e220000000a00 */
[----:B------:R-:W-:Y:S02]  /*0120*/  ISETP.NE.AND P0, PT, RZ, UR5, PT ;  /* 0x00000005ff007c0c */ /* 0x000fe4000bf05270 */
[----:B------:R-:W-:-:S02]  /*0130*/  IADD3 R3, PT, PT, R3, 0x80, RZ ;  /* 0x0000008003037810 */ /* 0x000fc40007ffe0ff */
[----:B--2---:R-:W-:-:S04]  /*0140*/  ISETP.NE.XOR P0, PT, R4, RZ, P0 ;  /* 0x000000ff0400720c */ /* 0x004fc80000705a70 */
[----:B------:R-:W-:Y:S02]  /*0150*/  SEL R9, RZ, 0x1, !P0 ;  /* 0x00000001ff097807 */ /* 0x000fe40004000000 */
[----:B------:R-:W-:-:S03]  /*0160*/  ISETP.GE.AND P0, PT, R3, UR4, PT ;  /* 0x0000000403007c0c */ /* 0x000fc6000bf06270 */
[----:B0-----:R0:W-:Y:S10]  /*0170*/  STG.E.U8 desc[UR6][R6.64], R9 ;  /* 0x0000000906007986 */ /* 0x0011f4000c101106 */
[----:B------:R-:W-:Y:S05]  /*0180*/  @P0 BREAK.RELIABLE B1 ;  /* 0x0000000000010942 */ /* 0x000fea0003800100 */
[----:B------:R-:W-:Y:S05]  /*0190*/  @P0 BRA `(.L_x_1956) ;  /* 0x0000000000500947 */ /* 0x000fea0003800000 */
[----:B------:R-:W1:Y:S02]  /*01a0*/  LDC.64 R4, c[0x0][0x588] ;  /* 0x00016200ff047b82 */ /* 0x000e640000000a00 */
[----:B-1----:R-:W2:Y:S06]  /*01b0*/  LDG.E.U8 R4, desc[UR6][R4.64] ;  /* 0x0000000604047981 */ /* 0x002eac000c1e1100 */
[----:B0-----:R-:W0:Y:S01]  /*01c0*/  LDC.64 R6, c[0x0][0x580] ;  /* 0x00016000ff067b82 */ /* 0x001e220000000a00 */
[----:B------:R-:W-:Y:S02]  /*01d0*/  ISETP.NE.AND P0, PT, RZ, UR5, PT ;  /* 0x00000005ff007c0c */ /* 0x000fe4000bf05270 */
[----:B------:R-:W-:-:S02]  /*01e0*/  IADD3 R3, PT, PT, R3, 0x80, RZ ;  /* 0x0000008003037810 */ /* 0x000fc40007ffe0ff */
[----:B--2---:R-:W-:-:S04]  /*01f0*/  ISETP.NE.XOR P0, PT, R4, RZ, P0 ;  /* 0x000000ff0400720c */ /* 0x004fc80000705a70 */
[----:B------:R-:W-:-:S05]  /*0200*/  SEL R9, RZ, 0x1, !P0 ;  /* 0x00000001ff097807 */ /* 0x000fca0004000000 */
[----:B0-----:R0:W-:Y:S04]  /*0210*/  STG.E.U8 desc[UR6][R6.64], R9 ;  /* 0x0000000906007986 */ /* 0x0011e8000c101106 */
.L_x_1955:
[----:B------:R-:W-:-:S13]  /*0220*/  ISETP.GE.AND P0, PT, R3, UR4, PT ;  /* 0x0000000403007c0c */ /* 0x000fda000bf06270 */
[----:B------:R-:W-:Y:S05]  /*0230*/  @P0 BREAK.RELIABLE B1 ;  /* 0x0000000000010942 */ /* 0x000fea0003800100 */
[----:B------:R-:W-:Y:S05]  /*0240*/  @P0 BRA `(.L_x_1956) ;  /* 0x0000000000240947 */ /* 0x000fea0003800000 */
[----:B------:R-:W-:Y:S05]  /*0250*/  BSYNC.RELIABLE B1 ;  /* 0x0000000000017941 */ /* 0x000fea0003800100 */
.L_x_1954:
        /* <DEDUP_REMOVED lines=8> */
.L_x_1956:
[----:B------:R-:W-:Y:S05]  /*02e0*/  BSYNC.RECONVERGENT B0 ;  /* 0x0000000000007941 */ /* 0x000fea0003800200 */
.L_x_1953:
[----:B------:R-:W-:Y:S05]  /*02f0*/  WARPSYNC.ALL ;  /* 0x0000000000007948 */ /* 0x000fea0003800000 */
[----:B------:R-:W-:-:S13]  /*0300*/  ISETP.GE.AND P0, PT, R3, UR4, PT ;  /* 0x0000000403007c0c */ /* 0x000fda000bf06270 */
[----:B------:R-:W-:Y:S05]  /*0310*/  @P0 EXIT ;  /* 0x000000000000094d */ /* 0x000fea0003800000 */
[----:B------:R-:W2:Y:S02]  /*0320*/  LDC.64 R2, c[0x0][0x588] ;  /* 0x00016200ff027b82 */ /* 0x000ea40000000a00 */
[----:B--2---:R-:W2:Y:S06]  /*0330*/  LDG.E.U8 R2, desc[UR6][R2.64] ;  /* 0x0000000602027981 */ /* 0x004eac000c1e1100 */
[----:B------:R-:W3:Y:S01]  /*0340*/  LDC.64 R4, c[0x0][0x580] ;  /* 0x00016000ff047b82 */ /* 0x000ee20000000a00 */
[----:B------:R-:W-:-:S04]  /*0350*/  ISETP.NE.AND P0, PT, RZ, UR5, PT ;  /* 0x00000005ff007c0c */ /* 0x000fc8000bf05270 */
[----:B--2---:R-:W-:-:S04]  /*0360*/  ISETP.NE.XOR P0, PT, R2, RZ, P0 ;  /* 0x000000ff0200720c */ /* 0x004fc80000705a70 */
[----:B01----:R-:W-:-:S05]  /*0370*/  SEL R7, RZ, 0x1, !P0 ;  /* 0x00000001ff077807 */ /* 0x003fca0004000000 */
[----:B---3--:R-:W-:Y:S01]  /*0380*/  STG.E.U8 desc[UR6][R4.64], R7 ;  /* 0x0000000704007986 */ /* 0x008fe2000c101106 */
[----:B------:R-:W-:Y:S05]  /*0390*/  EXIT ;  /* 0x000000000000794d */ /* 0x000fea0003800000 */
.L_x_1952:
        /* <DEDUP_REMOVED lines=9> */
[----:B------:R-:W-:Y:S02]  /*0430*/  HFMA2 R4, -RZ, RZ, 0, 0 ;  /* 0x00000000ff047431 */ /* 0x000fe400000001ff */
[----:B------:R-:W-:Y:S01]  /*0440*/  IMAD.MOV.U32 R5, RZ, RZ, R3 ;  /* 0x000000ffff057224 */ /* 0x000fe200078e0003 */
[----:B------:R-:W-:Y:S01]  /*0450*/  ISETP.NE.AND P0, PT, R2, RZ, PT ;  /* 0x000000ff0200720c */ /* 0x000fe20003f05270 */
[----:B------:R-:W1:Y:S01]  /*0460*/  LDCU UR10, c[0x0][0x38c] ;  /* 0x00007180ff0a77ac */ /* 0x000e620008000800 */
[----:B------:R-:W2:Y:S01]  /*0470*/  LDCU.64 UR12, c[0x0][0x4b8] ;  /* 0x00009700ff0c77ac */ /* 0x000ea20008000a00 */
[----:B0-----:R-:W-:-:S05]  /*0480*/  IMAD.HI.U32 R6, R3, UR8, R4 ;  /* 0x0000000803067c27 */ /* 0x001fca000f8e0004 */
[----:B------:R-:W-:-:S04]  /*0490*/  SHF.R.U32.HI R7, RZ, UR9, R6 ;  /* 0x00000009ff077c19 */ /* 0x000fc80008011606 */
[----:B------:R-:W-:-:S05]  /*04a0*/  IADD3 R4, PT, PT, -R7, RZ, RZ ;  /* 0x000000ff07047210 */ /* 0x000fca0007ffe1ff */
        /* <DEDUP_REMOVED lines=289> */
.L_x_1960:
[----:B------:R-:W0:Y:S02]  /*16c0*/  LDCU.128 UR8, c[0x0][0x580] ;  /* 0x0000b000ff0877ac */ /* 0x000e240008000c00 */
[----:B0-----:R-:W-:-:S04]  /*16d0*/  IADD3 R6, P0, PT, R4, UR10, RZ ;  /* 0x0000000a04067c10 */ /* 0x001fc8000ff1e0ff */
[----:B------:R-:W-:-:S05]  /*16e0*/  IADD3.X R7, PT, PT, RZ, UR11, RZ, P0, !PT ;  /* 0x0000000bff077c10 */ /* 0x000fca00087fe4ff */
[----:B------:R-:W2:Y:S01]  /*16f0*/  LDG.E.U8 R6, desc[UR6][R6.64] ;  /* 0x0000000606067981 */ /* 0x000ea2000c1e1100 */
[----:B------:R-:W-:Y:S02]  /*1700*/  ISETP.NE.AND P0, PT, RZ, UR5, PT ;  /* 0x00000005ff007c0c */ /* 0x000fe4000bf05270 */
[----:B------:R-:W-:Y:S02]  /*1710*/  IADD3 R4, P1, PT, R5, UR8, RZ ;  /* 0x0000000805047c10 */ /* 0x000fe4000ff3e0ff */
[----:B------:R-:W-:Y:S02]  /*1720*/  IADD3 R3, PT, PT, R3, 0x80, RZ ;  /* 0x0000008003037810 */ /* 0x000fe40007ffe0ff */
[----:B------:R-:W-:Y:S02]  /*1730*/  IADD3.X R5, PT, PT, RZ, UR9, RZ, P1, !PT ;  /* 0x00000009ff057c10 */ /* 0x000fe40008ffe4ff */
[----:B--2---:R-:W-:-:S04]  /*1740*/  ISETP.NE.XOR P0, PT, R6, RZ, P0 ;  /* 0x000000ff0600720c */ /* 0x004fc80000705a70 */
        /* <DEDUP_REMOVED lines=303> */
.L_x_1962:
[----:B------:R-:W0:Y:S02]  /*2a40*/  LDCU.128 UR8, c[0x0][0x580] ;  /* 0x0000b000ff0877ac */ /* 0x000e240008000c00 */
[----:B0-----:R-:W-:-:S04]  /*2a50*/  IADD3 R6, P0, PT, R4, UR10, RZ ;  /* 0x0000000a04067c10 */ /* 0x001fc8000ff1e0ff */
[----:B------:R-:W-:-:S05]  /*2a60*/  IADD3.X R7, PT, PT, RZ, UR11, RZ, P0, !PT ;  /* 0x0000000bff077c10 */ /* 0x000fca00087fe4ff */
[----:B------:R-:W2:Y:S01]  /*2a70*/  LDG.E.U8 R6, desc[UR6][R6.64] ;  /* 0x0000000606067981 */ /* 0x000ea2000c1e1100 */
[----:B------:R-:W-:Y:S02]  /*2a80*/  ISETP.NE.AND P0, PT, RZ, UR5, PT ;  /* 0x00000005ff007c0c */ /* 0x000fe4000bf05270 */
[----:B------:R-:W-:Y:S02]  /*2a90*/  IADD3 R4, P1, PT, R5, UR8, RZ ;  /* 0x0000000805047c10 */ /* 0x000fe4000ff3e0ff */
[----:B------:R-:W-:-:S03]  /*2aa0*/  IADD3 R3, PT, PT, R3, 0x80, RZ ;  /* 0x0000008003037810 */ /* 0x000fc60007ffe0ff */
[----:B------:R-:W-:Y:S01]  /*2ab0*/  IMAD.X R5, RZ, RZ, UR9, P1 ;  /* 0x00000009ff057e24 */ /* 0x000fe200088e06ff */
[----:B--2---:R-:W-:-:S04]  /*2ac0*/  ISETP.NE.XOR P0, PT, R6, RZ, P0 ;  /* 0x000000ff0600720c */ /* 0x004fc80000705a70 */
[----:B------:R-:W-:-:S05]  /*2ad0*/  SEL R9, RZ, 0x1, !P0 ;  /* 0x00000001ff097807 */ /* 0x000fca0004000000 */
[----:B------:R0:W-:Y:S04]  /*2ae0*/  STG.E.U8 desc[UR6][R4.64], R9 ;  /* 0x0000000904007986 */ /* 0x0001e8000c101106 */
.L_x_1959:
[----:B------:R-:W-:-:S13]  /*2af0*/  ISETP.GE.AND P0, PT, R3, UR4, PT ;  /* 0x0000000403007c0c */ /* 0x000fda000bf06270 */
[----:B------:R-:W-:Y:S05]  /*2b00*/  @P0 BREAK.RELIABLE B1 ;  /* 0x0000000000010942 */ /* 0x000fea0003800100 */
[----:B------:R-:W-:Y:S05]  /*2b10*/  @P0 BRA `(.L_x_1961) ;  /* 0x0000001000d80947 */ /* 0x000fea0003800000 */
[----:B------:R-:W-:Y:S05]  /*2b20*/  BSYNC.RELIABLE B1 ;  /* 0x0000000000017941 */ /* 0x000fea0003800100 */
.L_x_1958:
        /* <DEDUP_REMOVED lines=298> */
.L_x_1963:
[----:B------:R-:W0:Y:S02]  /*3dd0*/  LDCU.128 UR8, c[0x0][0x580] ;  /* 0x0000b000ff0877ac */ /* 0x000e240008000c00 */
[----:B0-----:R-:W-:-:S05]  /*3de0*/  IADD3 R6, P0, PT, R4, UR10, RZ ;  /* 0x0000000a04067c10 */ /* 0x001fca000ff1e0ff */
[----:B------:R-:W-:-:S05]  /*3df0*/  IMAD.X R7, RZ, RZ, UR11, P0 ;  /* 0x0000000bff077e24 */ /* 0x000fca00080e06ff */
[----:B------:R-:W2:Y:S01]  /*3e00*/  LDG.E.U8 R6, desc[UR6][R6.64] ;  /* 0x0000000606067981 */ /* 0x000ea2000c1e1100 */
[----:B------:R-:W-:Y:S02]  /*3e10*/  ISETP.NE.AND P0, PT, RZ, UR5, PT ;  /* 0x00000005ff007c0c */ /* 0x000fe4000bf05270 */
[----:B------:R-:W-:Y:S02]  /*3e20*/  IADD3 R4, P1, PT, R5, UR8, RZ ;  /* 0x0000000805047c10 */ /* 0x000fe4000ff3e0ff */
[----:B------:R-:W-:Y:S02]  /*3e30*/  IADD3 R3, PT, PT, R3, 0x80, RZ ;  /* 0x0000008003037810 */ /* 0x000fe40007ffe0ff */
[----:B------:R-:W-:Y:S02]  /*3e40*/  IADD3.X R5, PT, PT, RZ, UR9, RZ, P1, !PT ;  /* 0x00000009ff057c10 */ /* 0x000fe40008ffe4ff */
[----:B--2---:R-:W-:-:S04]  /*3e50*/  ISETP.NE.XOR P0, PT, R6, RZ, P0 ;  /* 0x000000ff0600720c */ /* 0x004fc80000705a70 */
[----:B------:R-:W-:-:S05]  /*3e60*/  SEL R9, RZ, 0x1, !P0 ;  /* 0x00000001ff097807 */ /* 0x000fca0004000000 */
[----:B------:R1:W-:Y:S04]  /*3e70*/  STG.E.U8 desc[UR6][R4.64], R9 ;  /* 0x0000000904007986 */ /* 0x0003e8000c101106 */
.L_x_1961:
[----:B------:R-:W-:Y:S05]  /*3e80*/  BSYNC.RECONVERGENT B0 ;  /* 0x0000000000007941 */ /* 0x000fea0003800200 */
.L_x_1957:
        /* <DEDUP_REMOVED lines=301> */
.L_x_1964:
[----:B------:R-:W0:Y:S02]  /*5160*/  LDCU.128 UR8, c[0x0][0x580] ;  /* 0x0000b000ff0877ac */ /* 0x000e240008000c00 */
[----:B0-----:R-:W-:-:S04]  /*5170*/  IADD3 R4, P0, PT, R2, UR10, RZ ;  /* 0x0000000a02047c10 */ /* 0x001fc8000ff1e0ff */
[----:B------:R-:W-:-:S05]  /*5180*/  IADD3.X R5, PT, PT, RZ, UR11, RZ, P0, !PT ;  /* 0x0000000bff057c10 */ /* 0x000fca00087fe4ff */
[----:B------:R-:W2:Y:S01]  /*5190*/  LDG.E.U8 R4, desc[UR6][R4.64] ;  /* 0x0000000604047981 */ /* 0x000ea2000c1e1100 */
[----:B------:R-:W-:Y:S02]  /*51a0*/  ISETP.NE.AND P0, PT, RZ, UR5, PT ;  /* 0x00000005ff007c0c */ /* 0x000fe4000bf05270 */
[----:B------:R-:W-:-:S04]  /*51b0*/  IADD3 R2, P1, PT, R3, UR8, RZ ;  /* 0x0000000803027c10 */ /* 0x000fc8000ff3e0ff */
[----:B------:R-:W-:Y:S02]  /*51c0*/  IADD3.X R3, PT, PT, RZ, UR9, RZ, P1, !PT ;  /* 0x00000009ff037c10 */ /* 0x000fe40008ffe4ff */
[----:B--2---:R-:W-:-:S04]  /*51d0*/  ISETP.NE.XOR P0, PT, R4, RZ, P0 ;  /* 0x000000ff0400720c */ /* 0x004fc80000705a70 */
[----:B------:R-:W-:-:S05]  /*51e0*/  SEL R7, RZ, 0x1, !P0 ;  /* 0x00000001ff077807 */ /* 0x000fca0004000000 */
[----:B------:R-:W-:Y:S01]  /*51f0*/  STG.E.U8 desc[UR6][R2.64], R7 ;  /* 0x0000000702007986 */ /* 0x000fe2000c101106 */
[----:B------:R-:W-:Y:S05]  /*5200*/  EXIT ;  /* 0x000000000000794d */ /* 0x000fea0003800000 */
.L_x_1965:
        /* <DEDUP_REMOVED lines=15> */
.L_x_43380:


//--------------------- .text._ZN2at6native27unrolled_elementwise_kernelINS0_13AUnaryFunctorIbbbZZZNS0_23logical_xor_kernel_cudaERNS_14TensorIteratorEENKUlvE0_clEvENKUlvE7_clEvEUlbbE_EESt5arrayIPcLm2EELi4E23TrivialOffsetCalculatorILi1EjESD_NS0_6memory15LoadWithoutCastENSE_16StoreWithoutCastEEEviT_T0_T2_T3_T4_T5_ --------------------------
	.section	.text._ZN2at6native27unrolled_elementwise_kernelINS0_13AUnaryFunctorIbbbZZZNS0_23logical_xor_kernel_cudaERNS_14TensorIteratorEENKUlvE0_clEvENKUlvE7_clEvEUlbbE_EESt5arrayIPcLm2EELi4E23TrivialOffsetCalculatorILi1EjESD_NS0_6memory15LoadWithoutCastENSE_16StoreWithoutCastEEEviT_T0_T2_T3_T4_T5_,"ax",@progbits
	.align	128
        .global         _ZN2at6native27unrolled_elementwise_kernelINS0_13AUnaryFunctorIbbbZZZNS0_23logical_xor_kernel_cudaERNS_14TensorIteratorEENKUlvE0_clEvENKUlvE7_clEvEUlbbE_EESt5arrayIPcLm2EELi4E23TrivialOffsetCalculatorILi1EjESD_NS0_6memory15LoadWithoutCastENSE_16StoreWithoutCastEEEviT_T0_T2_T3_T4_T5_
        .type           _ZN2at6native27unrolled_elementwise_kernelINS0_13AUnaryFunctorIbbbZZZNS0_23logical_xor_kernel_cudaERNS_14TensorIteratorEENKUlvE0_clEvENKUlvE7_clEvEUlbbE_EESt5arrayIPcLm2EELi4E23TrivialOffsetCalculatorILi1EjESD_NS0_6memory15LoadWithoutCastENSE_16StoreWithoutCastEEEviT_T0_T2_T3_T4_T5_,@function
        .size           _ZN2at6native27unrolled_elementwise_kernelINS0_13AUnaryFunctorIbbbZZZNS0_23logical_xor_kernel_cudaERNS_14TensorIteratorEENKUlvE0_clEvENKUlvE7_clEvEUlbbE_EESt5arrayIPcLm2EELi4E23TrivialOffsetCalculatorILi1EjESD_NS0_6memory15LoadWithoutCastENSE_16StoreWithoutCastEEEviT_T0_T2_T3_T4_T5_,(.L_x_43381 - _ZN2at6native27unrolled_elementwise_kernelINS0_13AUnaryFunctorIbbbZZZNS0_23logical_xor_kernel_cudaERNS_14TensorIteratorEENKUlvE0_clEvENKUlvE7_clEvEUlbbE_EESt5arrayIPcLm2EELi4E23TrivialOffsetCalculatorILi1EjESD_NS0_6memory15LoadWithoutCastENSE_16StoreWithoutCastEEEviT_T0_T2_T3_T4_T5_)
        .other          _ZN2at6native27unrolled_elementwise_kernelINS0_13AUnaryFunctorIbbbZZZNS0_23logical_xor_kernel_cudaERNS_14TensorIteratorEENKUlvE0_clEvENKUlvE7_clEvEUlbbE_EESt5arrayIPcLm2EELi4E23TrivialOffsetCalculatorILi1EjESD_NS0_6memory15LoadWithoutCastENSE_16StoreWithoutCastEEEviT_T0_T2_T3_T4_T5_,@"STO_CUDA_ENTRY STV_DEFAULT"
_ZN2at6native27unrolled_elementwise_kernelINS0_13AUnaryFunctorIbbbZZZNS0_23logical_xor_kernel_cudaERNS_14TensorIteratorEENKUlvE0_clEvENKUlvE7_clEvEUlbbE_EESt5arrayIPcLm2EELi4E23TrivialOffsetCalculatorILi1EjESD_NS0_6memory15LoadWithoutCastENSE_16StoreWithoutCastEEEviT_T0_T2_T3_T4_T5_:
.text._ZN2at6native27unrolled_elementwise_kernelINS0_13AUnaryFunctorIbbbZZZNS0_23logical_xor_kernel_cudaERNS_14TensorIteratorEENKUlvE0_clEvENKUlvE7_clEvEUlbbE_EESt5arrayIPcLm2EELi4E23TrivialOffsetCalculatorILi1EjESD_NS0_6memory15LoadWithoutCastENSE_16StoreWithoutCastEEEviT_T0_T2_T3_T4_T5_:
        /* <DEDUP_REMOVED lines=15> */
[----:B------:R-:W-:Y:S02]  /*00f0*/  ISETP.GE.AND P1, PT, R13, R4, PT ;  /* 0x000000040d00720c */ /* 0x000fe40003f26270 */
[----:B0-----:R-:W-:-:S05]  /*0100*/  @!P2 IADD3 R10, P6, PT, R15, R10, RZ ;  /* 0x0000000a0f0aa210 */ /* 0x001fca0007fde0ff */
[----:B------:R-:W-:-:S05]  /*0110*/  @!P2 IMAD.X R11, RZ, RZ, R11, P6 ;  /* 0x000000ffff0ba224 */ /* 0x000fca00030e060b */
[----:B-1----:R-:W3:Y:S01]  /*0120*/  @!P2 LDG.E.U8 R10, desc[UR4][R10.64] ;  /* 0x000000040a0aa981 */ /* 0x002ee2000c1e1100 */
[----:B------:R-:W-:Y:S01]  /*0130*/  @!P1 IMAD R19, R0, 0x200, R13 ;  /* 0x0000020000139824 */ /* 0x000fe200078e020d */
[----:B------:R-:W0:Y:S01]  /*0140*/  @!P1 LDC.64 R8, c[0x0][0x390] ;  /* 0x0000e400ff089b82 */ /* 0x000e220000000a00 */
[----:B------:R-:W-:Y:S01]  /*0150*/  @!P1 VIADD R13, R13, 0x80 ;  /* 0x000000800d0d9836 */ /* 0x000fe20000000000 */
[----:B--2---:R-:W-:-:S04]  /*0160*/  @!P0 IADD3 R6, P5, PT, R17, R6, RZ ;  /* 0x0000000611068210 */ /* 0x004fc80007fbe0ff */
[----:B------:R-:W-:Y:S01]  /*0170*/  ISETP.GE.AND P3, PT, R13, R4, PT ;  /* 0x000000040d00720c */ /* 0x000fe20003f66270 */
[----:B------:R-:W-:-:S05]  /*0180*/  @!P0 IMAD.X R7, RZ, RZ, R7, P5 ;  /* 0x000000ffff078224 */ /* 0x000fca00028e0607 */
[----:B------:R1:W2:Y:S07]  /*0190*/  @!P0 LDG.E.U8 R6, desc[UR4][R6.64] ;  /* 0x0000000406068981 */ /* 0x0002ae000c1e1100 */
[----:B------:R-:W4:Y:S01]  /*01a0*/  @!P3 LDC.64 R2, c[0x0][0x390] ;  /* 0x0000e400ff02bb82 */ /* 0x000f220000000a00 */
[----:B------:R-:W-:Y:S01]  /*01b0*/  @!P3 IMAD R13, R0, 0x200, R13 ;  /* 0x00000200000db824 */ /* 0x000fe200078e020d */
[----:B0-----:R-:W-:-:S05]  /*01c0*/  @!P1 IADD3 R8, P4, PT, R19, R8, RZ ;  /* 0x0000000813089210 */ /* 0x001fca0007f9e0ff */
[----:B------:R-:W-:-:S05]  /*01d0*/  @!P1 IMAD.X R9, RZ, RZ, R9, P4 ;  /* 0x000000ffff099224 */ /* 0x000fca00020e0609 */
[----:B------:R0:W5:Y:S01]  /*01e0*/  @!P1 LDG.E.U8 R8, desc[UR4][R8.64] ;  /* 0x0000000408089981 */ /* 0x000162000c1e1100 */
[----:B----4-:R-:W-:-:S05]  /*01f0*/  @!P3 IADD3 R2, P6, PT, R13, R2, RZ ;  /* 0x000000020d02b210 */ /* 0x010fca0007fde0ff */
[----:B------:R-:W-:-:S05]  /*0200*/  @!P3 IMAD.X R3, RZ, RZ, R3, P6 ;  /* 0x000000ffff03b224 */ /* 0x000fca00030e0603 */
[----:B------:R-:W4:Y:S01]  /*0210*/  @!P3 LDG.E.U8 R2, desc[UR4][R2.64] ;  /* 0x000000040202b981 */ /* 0x000f22000c1e1100 */
[----:B------:R-:W1:Y:S01]  /*0220*/  LDCU.U8 UR6, c[0x0][0x385] ;  /* 0x000070a0ff0677ac */ /* 0x000e620008000000 */
[----:B------:R-:W-:Y:S01]  /*0230*/  ISETP.GE.AND P4, PT, R5, R4, PT ;  /* 0x000000040500720c */ /* 0x000fe20003f86270 */
[----:B------:R-:W-:Y:S04]  /*0240*/  BSSY.RECONVERGENT B0, `(.L_x_1966) ;  /* 0x0000026000007945 */ /* 0x000fe80003800200 */
[----:B------:R-:W-:Y:S01]  /*0250*/  BSSY.RELIABLE B1, `(.L_x_1967) ;  /* 0x000001d000017945 */ /* 0x000fe20003800100 */
[----:B---3--:R-:W-:-:S04]  /*0260*/  ISETP.NE.AND P2, PT, R10, RZ, !P2 ;  /* 0x000000ff0a00720c */ /* 0x008fc80005745270 */
[----:B-1----:R-:W-:-:S04]  /*0270*/  ISETP.NE.XOR P2, PT, RZ, UR6, P2 ;  /* 0x00000006ff007c0c */ /* 0x002fc80009745a70 */
[----:B------:R-:W-:Y:S02]  /*0280*/  SEL R7, RZ, 0x1, !P2 ;  /* 0x00000001ff077807 */ /* 0x000fe40005000000 */
[----:B--2---:R-:W-:-:S04]  /*0290*/  ISETP.NE.AND P0, PT, R6, RZ, !P0 ;  /* 0x000000ff0600720c */ /* 0x004fc80004705270 */
[----:B------:R-:W-:-:S04]  /*02a0*/  ISETP.NE.XOR P0, PT, RZ, UR6, P0 ;  /* 0x00000006ff007c0c */ /* 0x000fc80008705a70 */
[----:B0-----:R-:W-:Y:S02]  /*02b0*/  SEL R9, RZ, 0x1, !P0 ;  /* 0x00000001ff097807 */ /* 0x001fe40004000000 */
[----:B-----5:R-:W-:-:S04]  /*02c0*/  ISETP.NE.AND P1, PT, R8, RZ, !P1 ;  /* 0x000000ff0800720c */ /* 0x020fc80004f25270 */
[----:B------:R-:W-:-:S04]  /*02d0*/  ISETP.NE.XOR P1, PT, RZ, UR6, P1 ;  /* 0x00000006ff007c0c */ /* 0x000fc80008f25a70 */
[----:B------:R-:W-:Y:S02]  /*02e0*/  SEL R11, RZ, 0x1, !P1 ;  /* 0x00000001ff0b7807 */ /* 0x000fe40004800000 */
[----:B----4-:R-:W-:-:S04]  /*02f0*/  ISETP.NE.AND P3, PT, R2, RZ, !P3 ;  /* 0x000000ff0200720c */ /* 0x010fc80005f65270 */
[----:B------:R-:W-:-:S04]  /*0300*/  ISETP.NE.XOR P3, PT, RZ, UR6, P3 ;  /* 0x00000006ff007c0c */ /* 0x000fc80009f65a70 */
[----:B------:R-:W-:Y:S01]  /*0310*/  SEL R13, RZ, 0x1, !P3 ;  /* 0x00000001ff0d7807 */ /* 0x000fe20005800000 */
[----:B------:R-:W-:Y:S08]  /*0320*/  @P4 BRA `(.L_x_1968) ;  /* 0x00000000003c4947 */ /* 0x000ff00003800000 */
[----:B------:R-:W0:Y:S01]  /*0330*/  LDCU.64 UR6, c[0x0][0x388] ;  /* 0x00007100ff0677ac */ /* 0x000e220008000a00 */
[----:B------:R-:W-:Y:S02]  /*0340*/  IMAD R2, R0, 0x200, R5 ;  /* 0x0000020000027824 */ /* 0x000fe400078e0205 */
[----:B------:R-:W-:-:S03]  /*0350*/  VIADD R5, R5, 0x80 ;  /* 0x0000008005057836 */ /* 0x000fc60000000000 */
[----:B0-----:R-:W-:-:S05]  /*0360*/  IADD3 R2, P0, PT, R2, UR6, RZ ;  /* 0x0000000602027c10 */ /* 0x001fca000ff1e0ff */
[----:B------:R-:W-:Y:S01]  /*0370*/  IMAD.X R3, RZ, RZ, UR7, P0 ;  /* 0x00000007ff037e24 */ /* 0x000fe200080e06ff */
[----:B------:R-:W-:-:S04]  /*0380*/  ISETP.GE.AND P0, PT, R5, R4, PT ;  /* 0x000000040500720c */ /* 0x000fc80003f06270 */
[----:B------:R0:W-:Y:S09]  /*0390*/  STG.E.U8 desc[UR4][R2.64], R7 ;  /* 0x0000000702007986 */ /* 0x0001f2000c101104 */
[----:B------:R-:W-:Y:S05]  /*03a0*/  @P0 BREAK.RELIABLE B1 ;  /* 0x0000000000010942 */ /* 0x000fea0003800100 */
[----:B------:R-:W-:Y:S05]  /*03b0*/  @P0 BRA `(.L_x_1969) ;  /* 0x0000000000380947 */ /* 0x000fea0003800000 */
[----:B------:R-:W1:Y:S01]  /*03c0*/  LDCU.64 UR6, c[0x0][0x388] ;  /* 0x00007100ff0677ac */ /* 0x000e620008000a00 */
[----:B0-----:R-:W-:Y:S02]  /*03d0*/  IMAD R2, R0, 0x200, R5 ;  /* 0x0000020000027824 */ /* 0x001fe400078e0205 */
[----:B------:R-:W-:-:S03]  /*03e0*/  VIADD R5, R5, 0x80 ;  /* 0x0000008005057836 */ /* 0x000fc60000000000 */
[----:B-1----:R-:W-:-:S05]  /*03f0*/  IADD3 R2, P0, PT, R2, UR6, RZ ;  /* 0x0000000602027c10 */ /* 0x002fca000ff1e0ff */
[----:B------:R-:W-:-:S05]  /*0400*/  IMAD.X R3, RZ, RZ, UR7, P0 ;  /* 0x00000007ff037e24 */ /* 0x000fca00080e06ff */
[----:B------:R0:W-:Y:S03]  /*0410*/  STG.E.U8 desc[UR4][R2.64], R9 ;  /* 0x0000000902007986 */ /* 0x0001e6000c101104 */
.L_x_1968:
[----:B------:R-:W-:Y:S05]  /*0420*/  BSYNC.RELIABLE B1 ;  /* 0x0000000000017941 */ /* 0x000fea0003800100 */
.L_x_1967:
[----:B------:R-:W-:-:S13]  /*0430*/  ISETP.GE.AND P0, PT, R5, R4, PT ;  /* 0x000000040500720c */ /* 0x000fda0003f06270 */
[----:B------:R-:W1:Y:S01]  /*0440*/  @!P0 LDC.64 R6, c[0x0][0x388] ;  /* 0x0000e200ff068b82 */ /* 0x000e620000000a00 */
[----:B0-----:R-:W-:Y:S02]  /*0450*/  @!P0 IMAD R3, R0, 0x200, R5 ;  /* 0x0000020000038824 */ /* 0x001fe400078e0205 */
[----:B------:R-:W-:-:S03]  /*0460*/  @!P0 VIADD R5, R5, 0x80 ;  /* 0x0000008005058836 */ /* 0x000fc60000000000 */
[----:B-1----:R-:W-:-:S05]  /*0470*/  @!P0 IADD3 R2, P1, PT, R3, R6, RZ ;  /* 0x0000000603028210 */ /* 0x002fca0007f3e0ff */
[----:B------:R-:W-:-:S05]  /*0480*/  @!P0 IMAD.X R3, RZ, RZ, R7, P1 ;  /* 0x000000ffff038224 */ /* 0x000fca00008e0607 */
[----:B------:R1:W-:Y:S03]  /*0490*/  @!P0 STG.E.U8 desc[UR4][R2.64], R11 ;  /* 0x0000000b02008986 */ /* 0x0003e6000c101104 */
.L_x_1969:
[----:B------:R-:W-:Y:S05]  /*04a0*/  BSYNC.RECONVERGENT B0 ;  /* 0x0000000000007941 */ /* 0x000fea0003800200 */
.L_x_1966:
[----:B------:R-:W-:Y:S05]  /*04b0*/  WARPSYNC.ALL ;  /* 0x0000000000007948 */ /* 0x000fea0003800000 */
[----:B------:R-:W-:-:S13]  /*04c0*/  ISETP.GE.AND P0, PT, R5, R4, PT ;  /* 0x000000040500720c */ /* 0x000fda0003f06270 */
[----:B------:R-:W-:Y:S05]  /*04d0*/  @P0 EXIT ;  /* 0x000000000000094d */ /* 0x000fea0003800000 */
[----:B------:R-:W0:Y:S01]  /*04e0*/  LDCU.64 UR6, c[0x0][0x388] ;  /* 0x00007100ff0677ac */ /* 0x000e220008000a00 */
[----:B------:R-:W-:-:S05]  /*04f0*/  IMAD R0, R0, 0x200, R5 ;  /* 0x0000020000007824 */ /* 0x000fca00078e0205 */
[----:B01----:R-:W-:-:S05]  /*0500*/  IADD3 R2, P0, PT, R0, UR6, RZ ;  /* 0x0000000600027c10 */ /* 0x003fca000ff1e0ff */
[----:B------:R-:W-:-:S05]  /*0510*/  IMAD.X R3, RZ, RZ, UR7, P0 ;  /* 0x00000007ff037e24 */ /* 0x000fca00080e06ff */
[----:B------:R-:W-:Y:S01]  /*0520*/  STG.E.U8 desc[UR4][R2.64], R13 ;  /* 0x0000000d02007986 */ /* 0x000fe2000c101104 */
[----:B------:R-:W-:Y:S05]  /*0530*/  EXIT ;  /* 0x000000000000794d */ /* 0x000fea0003800000 */
.L_x_1970:
        /* <DEDUP_REMOVED lines=12> */
.L_x_43381:


//--------------------- .text._ZN2at6native29vectorized_elementwise_kernelILi2ENS0_13AUnaryFunctorIbbbZZZNS0_23logical_xor_kernel_cudaERNS_14TensorIteratorEENKUlvE0_clEvENKUlvE7_clEvEUlbbE_EESt5arrayIPcLm2EEEEviT0_T1_ --------------------------
	.section	.text._ZN2at6native29vectorized_elementwise_kernelILi2ENS0_13AUnaryFunctorIbbbZZZNS0_23logical_xor_kernel_cudaERNS_14TensorIteratorEENKUlvE0_clEvENKUlvE7_clEvEUlbbE_EESt5arrayIPcLm2EEEEviT0_T1_,"ax",@progbits
	.align	128
        .global         _ZN2at6native29vectorized_elementwise_kernelILi2ENS0_13AUnaryFunctorIbbbZZZNS0_23logical_xor_kernel_cudaERNS_14TensorIteratorEENKUlvE0_clEvENKUlvE7_clEvEUlbbE_EESt5arrayIPcLm2EEEEviT0_T1_
        .type           _ZN2at6native29vectorized_elementwise_kernelILi2ENS0_13AUnaryFunctorIbbbZZZNS0_23logical_xor_kernel_cudaERNS_14TensorIteratorEENKUlvE0_clEvENKUlvE7_clEvEUlbbE_EESt5arrayIPcLm2EEEEviT0_T1_,@function
        .size           _ZN2at6native29vectorized_elementwise_kernelILi2ENS0_13AUnaryFunctorIbbbZZZNS0_23logical_xor_kernel_cudaERNS_14TensorIteratorEENKUlvE0_clEvENKUlvE7_clEvEUlbbE_EESt5arrayIPcLm2EEEEviT0_T1_,(.L_x_43382 - _ZN2at6native29vectorized_elementwise_kernelILi2ENS0_13AUnaryFunctorIbbbZZZNS0_23logical_xor_kernel_cudaERNS_14TensorIteratorEENKUlvE0_clEvENKUlvE7_clEvEUlbbE_EESt5arrayIPcLm2EEEEviT0_T1_)
        .other          _ZN2at6native29vectorized_elementwise_kernelILi2ENS0_13AUnaryFunctorIbbbZZZNS0_23logical_xor_kernel_cudaERNS_14TensorIteratorEENKUlvE0_clEvENKUlvE7_clEvEUlbbE_EESt5arrayIPcLm2EEEEviT0_T1_,@"STO_CUDA_ENTRY STV_DEFAULT"
_ZN2at6native29vectorized_elementwise_kernelILi2ENS0_13AUnaryFunctorIbbbZZZNS0_23logical_xor_kernel_cudaERNS_14TensorIteratorEENKUlvE0_clEvENKUlvE7_clEvEUlbbE_EESt5arrayIPcLm2EEEEviT0_T1_:
.text._ZN2at6native29vectorized_elementwise_kernelILi2ENS0_13AUnaryFunctorIbbbZZZNS0_23logical_xor_kernel_cudaERNS_14TensorIteratorEENKUlvE0_clEvENKUlvE7_clEvEUlbbE_EESt5arrayIPcLm2EEEEviT0_T1_:
[----:B------:R-:W-:Y:S08]  /*0000*/  LDC R1, c[0x0][0x37c] ;  /* 0x0000df00ff017b82 */ /* 0x000ff00000000800 */
[----:B------:R-:W0:Y:S01]  /*0010*/  S2UR UR4, SR_CTAID.X ;  /* 0x00000000000479c3 */ /* 0x000e220000002500 */
[----:B------:R-:W1:Y:S01]  /*0020*/  LDCU UR5, c[0x0][0x380] ;  /* 0x00007000ff0577ac */ /* 0x000e620008000800 */
[----:B------:R-:W2:Y:S01]  /*0030*/  LDCU.64 UR8, c[0x0][0x358] ;  /* 0x00006b00ff0877ac */ /* 0x000ea20008000a00 */
[----:B------:R-:W3:Y:S01]  /*0040*/  LDCU.U8 UR10, c[0x0][0x385] ;  /* 0x000070a0ff0a77ac */ /* 0x000ee20008000000 */
[----:B0-----:R-:W-:-:S04]  /*0050*/  USHF.L.U32 UR4, UR4, 0xa, URZ ;  /* 0x0000000a04047899 */ /* 0x001fc800080006ff */
[----:B-1----:R-:W-:-:S04]  /*0060*/  UIADD3 UR5, UPT, UPT, -UR4, UR5, URZ ;  /* 0x0000000504057290 */ /* 0x002fc8000fffe1ff */
[----:B------:R-:W-:-:S09]  /*0070*/  UISETP.GT.U32.AND UP0, UPT, UR5, 0x3ff, UPT ;  /* 0x000003ff0500788c */ /* 0x000fd2000bf04070 */
[----:B--23--:R-:W-:Y:S05]  /*0080*/  BRA.U UP0, `(.L_x_1971) ;  /* 0x0000000900707547 */ /* 0x00cfea000b800000 */
[----:B------:R-:W0:Y:S02]  /*0090*/  S2R R14, SR_TID.X ;  /* 0x00000000000e7919 */ /* 0x000e240000002100 */
[----:B0-----:R-:W-:Y:S01]  /*00a0*/  ISETP.GE.U32.AND P6, PT, R14, UR5, PT ;  /* 0x000000050e007c0c */ /* 0x001fe2000bfc6070 */
[----:B------:R-:W-:-:S03]  /*00b0*/  IMAD.MOV.U32 R0, RZ, RZ, R14 ;  /* 0x000000ffff007224 */ /* 0x000fc600078e000e */
[----:B------:R-:W-:-:S09]  /*00c0*/  P2R R18, PR, RZ, 0x40 ;  /* 0x00000040ff127803 */ /* 0x000fd20000000000 */
[C---:B------:R-:W-:Y:S01]  /*00d0*/  @!P6 VIADD R14, R0.reuse, 0x80 ;  /* 0x00000080000ee836 */ /* 0x040fe20000000000 */
[----:B------:R-:W0:Y:S01]  /*00e0*/  @!P6 LDC.64 R16, c[0x0][0x390] ;  /* 0x0000e400ff10eb82 */ /* 0x000e220000000a00 */
[----:B------:R-:W-:-:S03]  /*00f0*/  @!P6 VIADD R5, R0, UR4 ;  /* 0x000000040005ec36 */ /* 0x000fc60008000000 */
[----:B------:R-:W-:-:S04]  /*0100*/  ISETP.GE.U32.AND P5, PT, R14, UR5, PT ;  /* 0x000000050e007c0c */ /* 0x000fc8000bfa6070 */
[----:B------:R-:W-:-:S09]  /*0110*/  P2R R19, PR, RZ, 0x20 ;  /* 0x00000020ff137803 */ /* 0x000fd20000000000 */
[C---:B------:R-:W-:Y:S01]  /*0120*/  @!P5 VIADD R15, R14.reuse, UR4 ;  /* 0x000000040e0fdc36 */ /* 0x040fe20008000000 */
[----:B------:R-:W1:Y:S01]  /*0130*/  @!P5 LDC.64 R2, c[0x0][0x390] ;  /* 0x0000e400ff02db82 */ /* 0x000e620000000a00 */
[----:B------:R-:W-:-:S05]  /*0140*/  @!P5 VIADD R14, R14, 0x80 ;  /* 0x000000800e0ed836 */ /* 0x000fca0000000000 */
[----:B------:R-:W-:Y:S02]  /*0150*/  ISETP.GE.U32.AND P4, PT, R14, UR5, PT ;  /* 0x000000050e007c0c */ /* 0x000fe4000bf86070 */
[----:B0-----:R-:W-:-:S05]  /*0160*/  @!P6 IADD3 R4, P3, PT, R5, R16, RZ ;  /* 0x000000100504e210 */ /* 0x001fca0007f7e0ff */
[----:B------:R-:W-:-:S06]  /*0170*/  @!P6 IMAD.X R5, RZ, RZ, R17, P3 ;  /* 0x000000ffff05e224 */ /* 0x000fcc00018e0611 */
[C---:B------:R-:W-:Y:S01]  /*0180*/  @!P4 VIADD R21, R14.reuse, UR4 ;  /* 0x000000040e15cc36 */ /* 0x040fe20008000000 */
[----:B------:R-:W0:Y:S01]  /*0190*/  @!P4 LDC.64 R6, c[0x0][0x390] ;  /* 0x0000e400ff06cb82 */ /* 0x000e220000000a00 */
[----:B------:R-:W-:Y:S01]  /*01a0*/  @!P4 VIADD R14, R14, 0x80 ;  /* 0x000000800e0ec836 */ /* 0x000fe20000000000 */
[----:B-1----:R-:W-:-:S04]  /*01b0*/  @!P5 IADD3 R2, P3, PT, R15, R2, RZ ;  /* 0x000000020f02d210 */ /* 0x002fc80007f7e0ff */
[----:B------:R-:W-:Y:S01]  /*01c0*/  ISETP.GE.U32.AND P0, PT, R14, UR5, PT ;  /* 0x000000050e007c0c */ /* 0x000fe2000bf06070 */
[----:B------:R-:W-:-:S12]  /*01d0*/  @!P5 IMAD.X R3, RZ, RZ, R3, P3 ;  /* 0x000000ffff03d224 */ /* 0x000fd800018e0603 */
[C---:B------:R-:W-:Y:S01]  /*01e0*/  @!P0 VIADD R23, R14.reuse, UR4 ;  /* 0x000000040e178c36 */ /* 0x040fe20008000000 */
[----:B------:R-:W1:Y:S01]  /*01f0*/  @!P0 LDC.64 R8, c[0x0][0x390] ;  /* 0x0000e400ff088b82 */ /* 0x000e620000000a00 */
[----:B------:R-:W-:Y:S01]  /*0200*/  @!P0 VIADD R14, R14, 0x80 ;  /* 0x000000800e0e8836 */ /* 0x000fe20000000000 */
[----:B0-----:R-:W-:-:S04]  /*0210*/  @!P4 IADD3 R6, P3, PT, R21, R6, RZ ;  /* 0x000000061506c210 */ /* 0x001fc80007f7e0ff */
[----:B------:R-:W-:Y:S01]  /*0220*/  ISETP.GE.U32.AND P1, PT, R14, UR5, PT ;  /* 0x000000050e007c0c */ /* 0x000fe2000bf26070 */
[----:B------:R-:W-:-:S05]  /*0230*/  @!P4 IMAD.X R7, RZ, RZ, R7, P3 ;  /* 0x000000ffff07c224 */ /* 0x000fca00018e0607 */
[----:B------:R0:W2:Y:S07]  /*0240*/  @!P4 LDG.E.U8 R6, desc[UR8][R6.64] ;  /* 0x000000080606c981 */ /* 0x0000ae000c1e1100 */
[C---:B------:R-:W-:Y:S01]  /*0250*/  @!P1 VIADD R25, R14.reuse, UR4 ;  /* 0x000000040e199c36 */ /* 0x040fe20008000000 */
[----:B------:R-:W3:Y:S01]  /*0260*/  @!P1 LDC.64 R12, c[0x0][0x390] ;  /* 0x0000e400ff0c9b82 */ /* 0x000ee20000000a00 */
[----:B------:R-:W-:Y:S01]  /*0270*/  @!P1 VIADD R14, R14, 0x80 ;  /* 0x000000800e0e9836 */ /* 0x000fe20000000000 */
[----:B-1----:R-:W-:-:S04]  /*0280*/  @!P0 IADD3 R8, P3, PT, R23, R8, RZ ;  /* 0x0000000817088210 */ /* 0x002fc80007f7e0ff */
[----:B------:R-:W-:Y:S01]  /*0290*/  ISETP.GE.U32.AND P2, PT, R14, UR5, PT ;  /* 0x000000050e007c0c */ /* 0x000fe2000bf46070 */
[----:B------:R-:W-:-:S05]  /*02a0*/  @!P0 IMAD.X R9, RZ, RZ, R9, P3 ;  /* 0x000000ffff098224 */ /* 0x000fca00018e0609 */
[----:B------:R-:W4:Y:S07]  /*02b0*/  @!P0 LDG.E.U8 R8, desc[UR8][R8.64] ;  /* 0x0000000808088981 */ /* 0x000f2e000c1e1100 */
[----:B------:R-:W1:Y:S01]  /*02c0*/  @!P2 LDC.64 R10, c[0x0][0x390] ;  /* 0x0000e400ff0aab82 */ /* 0x000e620000000a00 */
[C---:B------:R-:W-:Y:S02]  /*02d0*/  @!P2 VIADD R15, R14.reuse, UR4 ;  /* 0x000000040e0fac36 */ /* 0x040fe40008000000 */
[----:B------:R-:W-:Y:S01]  /*02e0*/  @!P2 VIADD R14, R14, 0x80 ;  /* 0x000000800e0ea836 */ /* 0x000fe20000000000 */
[----:B---3--:R-:W-:-:S05]  /*02f0*/  @!P1 IADD3 R12, P3, PT, R25, R12, RZ ;  /* 0x0000000c190c9210 */ /* 0x008fca0007f7e0ff */
[----:B------:R-:W-:-:S05]  /*0300*/  @!P1 IMAD.X R13, RZ, RZ, R13, P3 ;  /* 0x000000ffff0d9224 */ /* 0x000fca00018e060d */
[----:B------:R-:W3:Y:S01]  /*0310*/  @!P1 LDG.E.U8 R12, desc[UR8][R12.64] ;  /* 0x000000080c0c9981 */ /* 0x000ee2000c1e1100 */
[----:B-1----:R-:W-:-:S05]  /*0320*/  @!P2 IADD3 R10, P3, PT, R15, R10, RZ ;  /* 0x0000000a0f0aa210 */ /* 0x002fca0007f7e0ff */
[----:B------:R-:W-:Y:S01]  /*0330*/  @!P2 IMAD.X R11, RZ, RZ, R11, P3 ;  /* 0x000000ffff0ba224 */ /* 0x000fe200018e060b */
[----:B------:R-:W-:-:S04]  /*0340*/  ISETP.GE.U32.AND P3, PT, R14, UR5, PT ;  /* 0x000000050e007c0c */ /* 0x000fc8000bf66070 */
[----:B------:R-:W5:Y:S09]  /*0350*/  @!P2 LDG.E.U8 R10, desc[UR8][R10.64] ;  /* 0x000000080a0aa981 */ /* 0x000f72000c1e1100 */
[----:B------:R-:W1:Y:S01]  /*0360*/  @!P3 LDC.64 R20, c[0x0][0x390] ;  /* 0x0000e400ff14bb82 */ /* 0x000e620000000a00 */
[----:B------:R-:W-:-:S02]  /*0370*/  @!P3 VIADD R17, R14, UR4 ;  /* 0x000000040e11bc36 */ /* 0x000fc40008000000 */
[----:B------:R-:W-:-:S05]  /*0380*/  @!P3 VIADD R14, R14, 0x80 ;  /* 0x000000800e0eb836 */ /* 0x000fca0000000000 */
[----:B------:R-:W-:-:S04]  /*0390*/  ISETP.GE.U32.AND P5, PT, R14, UR5, PT ;  /* 0x000000050e007c0c */ /* 0x000fc8000bfa6070 */
[----:B------:R-:W-:-:S09]  /*03a0*/  P2R R22, PR, RZ, 0x20 ;  /* 0x00000020ff167803 */ /* 0x000fd20000000000 */
[----:B------:R-:W-:Y:S01]  /*03b0*/  @!P5 VIADD R15, R14, UR4 ;  /* 0x000000040e0fdc36 */ /* 0x000fe20008000000 */
[----:B-1----:R-:W-:-:S05]  /*03c0*/  @!P3 IADD3 R16, P6, PT, R17, R20, RZ ;  /* 0x000000141110b210 */ /* 0x002fca0007fde0ff */
[----:B------:R-:W-:Y:S02]  /*03d0*/  @!P3 IMAD.X R17, RZ, RZ, R21, P6 ;  /* 0x000000ffff11b224 */ /* 0x000fe400030e0615 */
[----:B------:R-:W1:Y:S03]  /*03e0*/  @!P5 LDC.64 R20, c[0x0][0x390] ;  /* 0x0000e400ff14db82 */ /* 0x000e660000000a00 */
[----:B------:R-:W5:Y:S01]  /*03f0*/  @!P3 LDG.E.U8 R16, desc[UR8][R16.64] ;  /* 0x000000081010b981 */ /* 0x000f62000c1e1100 */
[----:B-1----:R-:W-:-:S05]  /*0400*/  @!P5 IADD3 R14, P6, PT, R15, R20, RZ ;  /* 0x000000140f0ed210 */ /* 0x002fca0007fde0ff */
[----:B------:R-:W-:Y:S01]  /*0410*/  @!P5 IMAD.X R15, RZ, RZ, R21, P6 ;  /* 0x000000ffff0fd224 */ /* 0x000fe200030e0615 */
[----:B------:R-:W-:Y:S02]  /*0420*/  ISETP.NE.AND P6, PT, R18, RZ, PT ;  /* 0x000000ff1200720c */ /* 0x000fe40003fc5270 */
[----:B------:R-:W-:-:S11]  /*0430*/  ISETP.NE.AND P5, PT, R19, RZ, PT ;  /* 0x000000ff1300720c */ /* 0x000fd60003fa5270 */
[----:B------:R-:W2:Y:S04]  /*0440*/  @!P6 LDG.E.U8 R4, desc[UR8][R4.64] ;  /* 0x000000080404e981 */ /* 0x000ea8000c1e1100 */
[----:B------:R-:W4:Y:S01]  /*0450*/  @!P5 LDG.E.U8 R2, desc[UR8][R2.64] ;  /* 0x000000080202d981 */ /* 0x000f22000c1e1100 */
[----:B--2---:R-:W-:-:S04]  /*0460*/  ISETP.NE.AND P6, PT, R4, RZ, !P6 ;  /* 0x000000ff0400720c */ /* 0x004fc800077c5270 */
[----:B------:R-:W-:-:S04]  /*0470*/  ISETP.NE.XOR P6, PT, RZ, UR10, P6 ;  /* 0x0000000aff007c0c */ /* 0x000fc8000b7c5a70 */
[----:B------:R-:W-:Y:S02]  /*0480*/  SEL R18, RZ, 0x1, !P6 ;  /* 0x00000001ff127807 */ /* 0x000fe40007000000 */
[----:B------:R-:W-:-:S13]  /*0490*/  ISETP.NE.AND P6, PT, R22, RZ, PT ;  /* 0x000000ff1600720c */ /* 0x000fda0003fc5270 */
[----:B------:R1:W2:Y:S01]  /*04a0*/  @!P6 LDG.E.U8 R14, desc[UR8][R14.64] ;  /* 0x000000080e0ee981 */ /* 0x0002a2000c1e1100 */
[----:B----4-:R-:W-:-:S04]  /*04b0*/  ISETP.NE.AND P5, PT, R2, RZ, !P5 ;  /* 0x000000ff0200720c */ /* 0x010fc80006fa5270 */
[----:B------:R-:W-:-:S04]  /*04c0*/  ISETP.NE.XOR P5, PT, RZ, UR10, P5 ;  /* 0x0000000aff007c0c */ /* 0x000fc8000afa5a70 */
[----:B0-----:R-:W-:Y:S02]  /*04d0*/  SEL R7, RZ, 0x1, !P5 ;  /* 0x00000001ff077807 */ /* 0x001fe40006800000 */
[----:B------:R-:W-:Y:S02]  /*04e0*/  ISETP.GE.U32.AND P5, PT, R0, UR5, PT ;  /* 0x0000000500007c0c */ /* 0x000fe4000bfa6070 */
[----:B------:R-:W-:Y:S02]  /*04f0*/  ISETP.NE.AND P4, PT, R6, RZ, !P4 ;  /* 0x000000ff0600720c */ /* 0x000fe40006785270 */
[----:B------:R-:W-:Y:S02]  /*0500*/  ISETP.NE.AND P0, PT, R8, RZ, !P0 ;  /* 0x000000ff0800720c */ /* 0x000fe40004705270 */
[----:B---3--:R-:W-:Y:S02]  /*0510*/  ISETP.NE.AND P1, PT, R12, RZ, !P1 ;  /* 0x000000ff0c00720c */ /* 0x008fe40004f25270 */
[----:B-----5:R-:W-:-:S02]  /*0520*/  ISETP.NE.AND P2, PT, R10, RZ, !P2 ;  /* 0x000000ff0a00720c */ /* 0x020fc40005745270 */
[----:B------:R-:W-:Y:S01]  /*0530*/  ISETP.NE.AND P3, PT, R16, RZ, !P3 ;  /* 0x000000ff1000720c */ /* 0x000fe20005f65270 */
[----:B------:R-:W-:Y:S01]  /*0540*/  BSSY.RECONVERGENT B0, `(.L_x_1972) ;  /* 0x0000047000007945 */ /* 0x000fe20003800200 */
[----:B------:R-:W-:-:S03]  /*0550*/  ISETP.NE.XOR P4, PT, RZ, UR10, P4 ;  /* 0x0000000aff007c0c */ /* 0x000fc6000a785a70 */
[----:B------:R-:W-:Y:S01]  /*0560*/  BSSY.RELIABLE B1, `(.L_x_1973) ;  /* 0x000003d000017945 */ /* 0x000fe20003800100 */
[----:B------:R-:W-:Y:S02]  /*0570*/  ISETP.NE.XOR P0, PT, RZ, UR10, P0 ;  /* 0x0000000aff007c0c */ /* 0x000fe40008705a70 */
[----:B------:R-:W-:Y:S02]  /*0580*/  ISETP.NE.XOR P1, PT, RZ, UR10, P1 ;  /* 0x0000000aff007c0c */ /* 0x000fe40008f25a70 */
[----:B------:R-:W-:Y:S02]  /*0590*/  ISETP.NE.XOR P2, PT, RZ, UR10, P2 ;  /* 0x0000000aff007c0c */ /* 0x000fe40009745a70 */
[----:B------:R-:W-:Y:S02]  /*05a0*/  ISETP.NE.XOR P3, PT, RZ, UR10, P3 ;  /* 0x0000000aff007c0c */ /* 0x000fe40009f65a70 */
[----:B------:R-:W-:Y:S02]  /*05b0*/  SEL R9, RZ, 0x1, !P4 ;  /* 0x00000001ff097807 */ /* 0x000fe40006000000 */
[----:B------:R-:W-:-:S02]  /*05c0*/  SEL R11, RZ, 0x1, !P0 ;  /* 0x00000001ff0b7807 */ /* 0x000fc40004000000 */
[----:B------:R-:W-:Y:S02]  /*05d0*/  SEL R13, RZ, 0x1, !P1 ;  /* 0x00000001ff0d7807 */ /* 0x000fe40004800000 */
[----:B-1----:R-:W-:Y:S02]  /*05e0*/  SEL R15, RZ, 0x1, !P2 ;  /* 0x00000001ff0f7807 */ /* 0x002fe40005000000 */
[----:B------:R-:W-:Y:S02]  /*05f0*/  SEL R3, RZ, 0x1, !P3 ;  /* 0x00000001ff037807 */ /* 0x000fe40005800000 */
[----:B--2---:R-:W-:-:S04]  /*0600*/  ISETP.NE.AND P6, PT, R14, RZ, !P6 ;  /* 0x000000ff0e00720c */ /* 0x004fc800077c5270 */
[----:B------:R-:W-:-:S04]  /*0610*/  ISETP.NE.XOR P6, PT, RZ, UR10, P6 ;  /* 0x0000000aff007c0c */ /* 0x000fc8000b7c5a70 */
[----:B------:R-:W-:Y:S01]  /*0620*/  SEL R2, RZ, 0x1, !P6 ;  /* 0x00000001ff027807 */ /* 0x000fe20007000000 */
[----:B------:R-:W-:Y:S08]  /*0630*/  @P5 BRA `(.L_x_1974) ;  /* 0x0000000000385947 */ /* 0x000ff00003800000 */
[----:B------:R-:W0:Y:S01]  /*0640*/  LDCU.64 UR6, c[0x0][0x388] ;  /* 0x00007100ff0677ac */ /* 0x000e220008000a00 */
[C---:B------:R-:W-:Y:S02]  /*0650*/  VIADD R4, R0.reuse, UR4 ;  /* 0x0000000400047c36 */ /* 0x040fe40008000000 */
[----:B------:R-:W-:-:S03]  /*0660*/  VIADD R0, R0, 0x80 ;  /* 0x0000008000007836 */ /* 0x000fc60000000000 */
[----:B0-----:R-:W-:-:S05]  /*0670*/  IADD3 R4, P0, PT, R4, UR6, RZ ;  /* 0x0000000604047c10 */ /* 0x001fca000ff1e0ff */
[----:B------:R-:W-:Y:S01]  /*0680*/  IMAD.X R5, RZ, RZ, UR7, P0 ;  /* 0x00000007ff057e24 */ /* 0x000fe200080e06ff */
[----:B------:R-:W-:-:S04]  /*0690*/  ISETP.GE.U32.AND P0, PT, R0, UR5, PT ;  /* 0x0000000500007c0c */ /* 0x000fc8000bf06070 */
[----:B------:R0:W-:Y:S09]  /*06a0*/  STG.E.U8 desc[UR8][R4.64], R18 ;  /* 0x0000001204007986 */ /* 0x0001f2000c101108 */
[----:B------:R-:W-:Y:S05]  /*06b0*/  @P0 BRA `(.L_x_1975) ;  /* 0x0000000000380947 */ /* 0x000fea0003800000 */
[----:B------:R-:W1:Y:S01]  /*06c0*/  LDCU.64 UR6, c[0x0][0x388] ;  /* 0x00007100ff0677ac */ /* 0x000e620008000a00 */
[C---:B0-----:R-:W-:Y:S02]  /*06d0*/  VIADD R4, R0.reuse, UR4 ;  /* 0x0000000400047c36 */ /* 0x041fe40008000000 */
[----:B------:R-:W-:-:S03]  /*06e0*/  VIADD R0, R0, 0x80 ;  /* 0x0000008000007836 */ /* 0x000fc60000000000 */
[----:B-1----:R-:W-:-:S05]  /*06f0*/  IADD3 R4, P0, PT, R4, UR6, RZ ;  /* 0x0000000604047c10 */ /* 0x002fca000ff1e0ff */
[----:B------:R-:W-:-:S05]  /*0700*/  IMAD.X R5, RZ, RZ, UR7, P0 ;  /* 0x00000007ff057e24 */ /* 0x000fca00080e06ff */
[----:B------:R0:W-:Y:S03]  /*0710*/  STG.E.U8 desc[UR8][R4.64], R7 ;  /* 0x0000000704007986 */ /* 0x0001e6000c101108 */
.L_x_1974:
[----:B------:R-:W-:-:S13]  /*0720*/  ISETP.GE.U32.AND P0, PT, R0, UR5, PT ;  /* 0x0000000500007c0c */ /* 0x000fda000bf06070 */
[----:B------:R-:W-:Y:S05]  /*0730*/  @P0 BRA `(.L_x_1976) ;  /* 0x0000000000380947 */ /* 0x000fea0003800000 */
[----:B------:R-:W1:Y:S01]  /*0740*/  LDCU.64 UR6, c[0x0][0x388] ;  /* 0x00007100ff0677ac */ /* 0x000e620008000a00 */
[C---:B0-----:R-:W-:Y:S02]  /*0750*/  VIADD R4, R0.reuse, UR4 ;  /* 0x0000000400047c36 */ /* 0x041fe40008000000 */
[----:B------:R-:W-:-:S03]  /*0760*/  VIADD R0, R0, 0x80 ;  /* 0x0000008000007836 */ /* 0x000fc60000000000 */
[----:B-1----:R-:W-:-:S05]  /*0770*/  IADD3 R4, P0, PT, R4, UR6, RZ ;  /* 0x0000000604047c10 */ /* 0x002fca000ff1e0ff */
[----:B------:R-:W-:-:S05]  /*0780*/  IMAD.X R5, RZ, RZ, UR7, P0 ;  /* 0x00000007ff057e24 */ /* 0x000fca00080e06ff */
[----:B------:R1:W-:Y:S03]  /*0790*/  STG.E.U8 desc[UR8][R4.64], R9 ;  /* 0x0000000904007986 */ /* 0x0003e6000c101108 */
.L_x_1975:
[----:B------:R-:W-:-:S13]  /*07a0*/  ISETP.GE.U32.AND P0, PT, R0, UR5, PT ;  /* 0x0000000500007c0c */ /* 0x000fda000bf06070 */
[----:B------:R-:W-:Y:S05]  /*07b0*/  @P0 BRA `(.L_x_1977) ;  /* 0x0000000000380947 */ /* 0x000fea0003800000 */
[----:B------:R-:W2:Y:S01]  /*07c0*/  LDCU.64 UR6, c[0x0][0x388] ;  /* 0x00007100ff0677ac */ /* 0x000ea20008000a00 */
[C---:B01----:R-:W-:Y:S02]  /*07d0*/  VIADD R4, R0.reuse, UR4 ;  /* 0x0000000400047c36 */ /* 0x043fe40008000000 */
[----:B------:R-:W-:-:S03]  /*07e0*/  VIADD R0, R0, 0x80 ;  /* 0x0000008000007836 */ /* 0x000fc60000000000 */
[----:B--2---:R-:W-:-:S05]  /*07f0*/  IADD3 R4, P0, PT, R4, UR6, RZ ;  /* 0x0000000604047c10 */ /* 0x004fca000ff1e0ff */
[----:B------:R-:W-:-:S05]  /*0800*/  IMAD.X R5, RZ, RZ, UR7, P0 ;  /* 0x00000007ff057e24 */ /* 0x000fca00080e06ff */
[----:B------:R1:W-:Y:S03]  /*0810*/  STG.E.U8 desc[UR8][R4.64], R11 ;  /* 0x0000000b04007986 */ /* 0x0003e6000c101108 */
.L_x_1976:
        /* <DEDUP_REMOVED lines=8> */
.L_x_1977:
[----:B------:R-:W-:-:S13]  /*08a0*/  ISETP.GE.U32.AND P0, PT, R0, UR5, PT ;  /* 0x0000000500007c0c */ /* 0x000fda000bf06070 */
[----:B------:R-:W-:Y:S05]  /*08b0*/  @P0 BREAK.RELIABLE B1 ;  /* 0x0000000000010942 */ /* 0x000fea0003800100 */
[----:B------:R-:W-:Y:S05]  /*08c0*/  @P0 BRA `(.L_x_1979) ;  /* 0x0000000000380947 */ /* 0x000fea0003800000 */
[----:B------:R-:W3:Y:S01]  /*08d0*/  LDCU.64 UR6, c[0x0][0x388] ;  /* 0x00007100ff0677ac */ /* 0x000ee20008000a00 */
[C---:B012---:R-:W-:Y:S02]  /*08e0*/  VIADD R4, R0.reuse, UR4 ;  /* 0x0000000400047c36 */ /* 0x047fe40008000000 */
[----:B------:R-:W-:-:S03]  /*08f0*/  VIADD R0, R0, 0x80 ;  /* 0x0000008000007836 */ /* 0x000fc60000000000 */
[----:B---3--:R-:W-:-:S05]  /*0900*/  IADD3 R4, P0, PT, R4, UR6, RZ ;  /* 0x0000000604047c10 */ /* 0x008fca000ff1e0ff */
[----:B------:R-:W-:-:S05]  /*0910*/  IMAD.X R5, RZ, RZ, UR7, P0 ;  /* 0x00000007ff057e24 */ /* 0x000fca00080e06ff */
[----:B------:R2:W-:Y:S03]  /*0920*/  STG.E.U8 desc[UR8][R4.64], R15 ;  /* 0x0000000f04007986 */ /* 0x0005e6000c101108 */
.L_x_1978:
[----:B------:R-:W-:Y:S05]  /*0930*/  BSYNC.RELIABLE B1 ;  /* 0x0000000000017941 */ /* 0x000fea0003800100 */
.L_x_1973:
[----:B------:R-:W-:-:S13]  /*0940*/  ISETP.GE.U32.AND P0, PT, R0, UR5, PT ;  /* 0x0000000500007c0c */ /* 0x000fda000bf06070 */
[----:B0-----:R-:W0:Y:S01]  /*0950*/  @!P0 LDC.64 R6, c[0x0][0x388] ;  /* 0x0000e200ff068b82 */ /* 0x001e220000000a00 */
[C---:B-12---:R-:W-:Y:S02]  /*0960*/  @!P0 VIADD R5, R0.reuse, UR4 ;  /* 0x0000000400058c36 */ /* 0x046fe40008000000 */
[----:B------:R-:W-:-:S03]  /*0970*/  @!P0 VIADD R0, R0, 0x80 ;  /* 0x0000008000008836 */ /* 0x000fc60000000000 */
[----:B0-----:R-:W-:-:S05]  /*0980*/  @!P0 IADD3 R4, P1, PT, R5, R6, RZ ;  /* 0x0000000605048210 */ /* 0x001fca0007f3e0ff */
[----:B------:R-:W-:-:S05]  /*0990*/  @!P0 IMAD.X R5, RZ, RZ, R7, P1 ;  /* 0x000000ffff058224 */ /* 0x000fca00008e0607 */
[----:B------:R3:W-:Y:S03]  /*09a0*/  @!P0 STG.E.U8 desc[UR8][R4.64], R3 ;  /* 0x0000000304008986 */ /* 0x0007e6000c101108 */
.L_x_1979:
[----:B------:R-:W-:Y:S05]  /*09b0*/  BSYNC.RECONVERGENT B0 ;  /* 0x0000000000007941 */ /* 0x000fea0003800200 */
.L_x_1972:
[----:B------:R-:W-:Y:S05]  /*09c0*/  WARPSYNC.ALL ;  /* 0x0000000000007948 */ /* 0x000fea0003800000 */
[----:B------:R-:W-:-:S13]  /*09d0*/  ISETP.GE.U32.AND P0, PT, R0, UR5, PT ;  /* 0x0000000500007c0c */ /* 0x000fda000bf06070 */
[----:B------:R-:W-:Y:S05]  /*09e0*/  @P0 EXIT ;  /* 0x000000000000094d */ /* 0x000fea0003800000 */
[----:B------:R-:W0:Y:S01]  /*09f0*/  LDCU.64 UR6, c[0x0][0x388] ;  /* 0x00007100ff0677ac */ /* 0x000e220008000a00 */
[----:B------:R-:W-:-:S05]  /*0a00*/  VIADD R0, R0, UR4 ;  /* 0x0000000400007c36 */ /* 0x000fca0008000000 */
[----:B0123--:R-:W-:-:S05]  /*0a10*/  IADD3 R4, P0, PT, R0, UR6, RZ ;  /* 0x0000000600047c10 */ /* 0x00ffca000ff1e0ff */
[----:B------:R-:W-:-:S05]  /*0a20*/  IMAD.X R5, RZ, RZ, UR7, P0 ;  /* 0x00000007ff057e24 */ /* 0x000fca00080e06ff */
[----:B------:R-:W-:Y:S01]  /*0a30*/  STG.E.U8 desc[UR8][R4.64], R2 ;  /* 0x0000000204007986 */ /* 0x000fe2000c101108 */
[----:B------:R-:W-:Y:S05]  /*0a40*/  EXIT ;  /* 0x000000000000794d */ /* 0x000fea0003800000 */
.L_x_1971:
[----:B------:R-:W0:Y:S01]  /*0a50*/  LDCU.64 UR6, c[0x0][0x390] ;  /* 0x00007200ff0677ac */ /* 0x000e220008000a00 */
[----:B------:R-:W1:Y:S01]  /*0a60*/  S2R R11, SR_TID.X ;  /* 0x00000000000b7919 */ /* 0x000e620000002100 */
[----:B0-----:R-:W-:-:S04]  /*0a70*/  UIADD3 UR6, UP0, UPT, UR4, UR6, URZ ;  /* 0x0000000604067290 */ /* 0x001fc8000ff1e0ff */
[----:B------:R-:W-:Y:S02]  /*0a80*/  UIADD3.X UR7, UPT, UPT, URZ, UR7, URZ, UP0, !UPT ;  /* 0x00000007ff077290 */ /* 0x000fe400087fe4ff */
[----:B------:R-:W-:-:S04]  /*0a90*/  IMAD.U32 R4, RZ, RZ, UR6 ;  /* 0x00000006ff047e24 */ /* 0x000fc8000f8e00ff */
[----:B------:R-:W-:Y:S02]  /*0aa0*/  IMAD.U32 R5, RZ, RZ, UR7 ;  /* 0x00000007ff057e24 */ /* 0x000fe4000f8e00ff */
[----:B-1----:R-:W-:-:S03]  /*0ab0*/  IMAD.WIDE.U32 R4, R11, 0x2, R4 ;  /* 0x000000020b047825 */ /* 0x002fc600078e0004 */
[----:B------:R-:W0:Y:S02]  /*0ac0*/  LDCU.64 UR6, c[0x0][0x388] ;  /* 0x00007100ff0677ac */ /* 0x000e240008000a00 */
[----:B------:R-:W2:Y:S04]  /*0ad0*/  LDG.E.U16 R6, desc[UR8][R4.64] ;  /* 0x0000000804067981 */ /* 0x000ea8000c1e1500 */
[----:B------:R-:W3:Y:S04]  /*0ae0*/  LDG.E.U16 R7, desc[UR8][R4.64+0x100] ;  /* 0x0001000804077981 */ /* 0x000ee8000c1e1500 */
[----:B------:R-:W4:Y:S04]  /*0af0*/  LDG.E.U16 R8, desc[UR8][R4.64+0x200] ;  /* 0x0002000804087981 */ /* 0x000f28000c1e1500 */
[----:B------:R4:W5:Y:S01]  /*0b00*/  LDG.E.U16 R9, desc[UR8][R4.64+0x300] ;  /* 0x0003000804097981 */ /* 0x000962000c1e1500 */
[----:B------:R-:W-:Y:S01]  /*0b10*/  ISETP.NE.AND P0, PT, RZ, UR10, PT ;  /* 0x0000000aff007c0c */ /* 0x000fe2000bf05270 */
[----:B0-----:R-:W-:-:S04]  /*0b20*/  UIADD3 UR6, UP0, UPT, UR4, UR6, URZ ;  /* 0x0000000604067290 */ /* 0x001fc8000ff1e0ff */
[----:B------:R-:W-:Y:S02]  /*0b30*/  UIADD3.X UR7, UPT, UPT, URZ, UR7, URZ, UP0, !UPT ;  /* 0x00000007ff077290 */ /* 0x000fe400087fe4ff */
[----:B------:R-:W-:-:S04]  /*0b40*/  IMAD.U32 R2, RZ, RZ, UR6 ;  /* 0x00000006ff027e24 */ /* 0x000fc8000f8e00ff */
[----:B------:R-:W-:Y:S02]  /*0b50*/  IMAD.U32 R3, RZ, RZ, UR7 ;  /* 0x00000007ff037e24 */ /* 0x000fe4000f8e00ff */
[----:B------:R-:W-:Y:S01]  /*0b60*/  IMAD.WIDE.U32 R2, R11, 0x2, R2 ;  /* 0x000000020b027825 */ /* 0x000fe200078e0002 */
[C---:B--2---:R-:W-:Y:S02]  /*0b70*/  PRMT R0, R6.reuse, 0x7770, RZ ;  /* 0x0000777006007816 */ /* 0x044fe400000000ff */
[----:B------:R-:W-:Y:S02]  /*0b80*/  PRMT R6, R6, 0x7771, RZ ;  /* 0x0000777106067816 */ /* 0x000fe400000000ff */
[----:B------:R-:W-:Y:S02]  /*0b90*/  ISETP.NE.XOR P1, PT, R0, RZ, P0 ;  /* 0x000000ff0000720c */ /* 0x000fe40000725a70 */
[----:B---3--:R-:W-:Y:S02]  /*0ba0*/  PRMT R0, R7, 0x7771, RZ ;  /* 0x0000777107007816 */ /* 0x008fe400000000ff */
[----:B----4-:R-:W-:-:S02]  /*0bb0*/  PRMT R5, R8, 0x7770, RZ ;  /* 0x0000777008057816 */ /* 0x010fc400000000ff */
[----:B------:R-:W-:Y:S02]  /*0bc0*/  PRMT R4, R7, 0x7770, RZ ;  /* 0x0000777007047816 */ /* 0x000fe400000000ff */
[----:B------:R-:W-:Y:S02]  /*0bd0*/  ISETP.NE.XOR P4, PT, R0, RZ, P0 ;  /* 0x000000ff0000720c */ /* 0x000fe40000785a70 */
[----:B------:R-:W-:Y:S02]  /*0be0*/  PRMT R0, R8, 0x7771, RZ ;  /* 0x0000777108007816 */ /* 0x000fe400000000ff */
[----:B------:R-:W-:Y:S02]  /*0bf0*/  ISETP.NE.XOR P3, PT, R5, RZ, P0 ;  /* 0x000000ff0500720c */ /* 0x000fe40000765a70 */
[----:B------:R-:W-:Y:S02]  /*0c00*/  ISETP.NE.XOR P5, PT, R4, RZ, P0 ;  /* 0x000000ff0400720c */ /* 0x000fe400007a5a70 */
[----:B-----5:R-:W-:-:S02]  /*0c10*/  PRMT R5, R9, 0x7770, RZ ;  /* 0x0000777009057816 */ /* 0x020fc400000000ff */
[----:B------:R-:W-:Y:S02]  /*0c20*/  PRMT R4, R9, 0x7771, RZ ;  /* 0x0000777109047816 */ /* 0x000fe400000000ff */
[----:B------:R-:W-:Y:S02]  /*0c30*/  ISETP.NE.XOR P2, PT, R0, RZ, P0 ;  /* 0x000000ff0000720c */ /* 0x000fe40000745a70 */
[----:B------:R-:W-:Y:S02]  /*0c40*/  SEL R0, RZ, 0x1, !P1 ;  /* 0x00000001ff007807 */ /* 0x000fe40004800000 */
[----:B------:R-:W-:Y:S02]  /*0c50*/  ISETP.NE.XOR P6, PT, R6, RZ, P0 ;  /* 0x000000ff0600720c */ /* 0x000fe400007c5a70 */
[----:B------:R-:W-:Y:S02]  /*0c60*/  ISETP.NE.XOR P1, PT, R5, RZ, P0 ;  /* 0x000000ff0500720c */ /* 0x000fe40000725a70 */
[----:B------:R-:W-:-:S02]  /*0c70*/  ISETP.NE.XOR P0, PT, R4, RZ, P0 ;  /* 0x000000ff0400720c */ /* 0x000fc40000705a70 */
[----:B------:R-:W-:Y:S02]  /*0c80*/  SEL R5, RZ, 0x1, !P6 ;  /* 0x00000001ff057807 */ /* 0x000fe40007000000 */
        /* <DEDUP_REMOVED lines=15> */
.L_x_1980:
        /* <DEDUP_REMOVED lines=16> */
.L_x_43382:


//--------------------- .text._ZN2at6native29vectorized_elementwise_kernelILi4ENS0_13AUnaryFunctorIbbbZZZNS0_23logical_xor_kernel_cudaERNS_14TensorIteratorEENKUlvE0_clEvENKUlvE7_clEvEUlbbE_EESt5arrayIPcLm2EEEEviT0_T1_ --------------------------
	.section	.text._ZN2at6native29vectorized_elementwise_kernelILi4ENS0_13AUnaryFunctorIbbbZZZNS0_23logical_xor_kernel_cudaERNS_14TensorIteratorEENKUlvE0_clEvENKUlvE7_clEvEUlbbE_EESt5arrayIPcLm2EEEEviT0_T1_,"ax",@progbits
	.align	128
        .global         _ZN2at6native29vectorized_elementwise_kernelILi4ENS0_13AUnaryFunctorIbbbZZZNS0_23logical_xor_kernel_cudaERNS_14TensorIteratorEENKUlvE0_clEvENKUlvE7_clEvEUlbbE_EESt5arrayIPcLm2EEEEviT0_T1_
        .type           _ZN2at6native29vectorized_elementwise_kernelILi4ENS0_13AUnaryFunctorIbbbZZZNS0_23logical_xor_kernel_cudaERNS_14TensorIteratorEENKUlvE0_clEvENKUlvE7_clEvEUlbbE_EESt5arrayIPcLm2EEEEviT0_T1_,@function
        .size           _ZN2at6native29vectorized_elementwise_kernelILi4ENS0_13AUnaryFunctorIbbbZZZNS0_23logical_xor_kernel_cudaERNS_14TensorIteratorEENKUlvE0_clEvENKUlvE7_clEvEUlbbE_EESt5arrayIPcLm2EEEEviT0_T1_,(.L_x_43383 - _ZN2at6native29vectorized_elementwise_kernelILi4ENS0_13AUnaryFunctorIbbbZZZNS0_23logical_xor_kernel_cudaERNS_14TensorIteratorEENKUlvE0_clEvENKUlvE7_clEvEUlbbE_EESt5arrayIPcLm2EEEEviT0_T1_)
        .other          _ZN2at6native29vectorized_elementwise_kernelILi4ENS0_13AUnaryFunctorIbbbZZZNS0_23logical_xor_kernel_cudaERNS_14TensorIteratorEENKUlvE0_clEvENKUlvE7_clEvEUlbbE_EESt5arrayIPcLm2EEEEviT0_T1_,@"STO_CUDA_ENTRY STV_DEFAULT"
_ZN2at6native29vectorized_elementwise_kernelILi4ENS0_13AUnaryFunctorIbbbZZZNS0_23logical_xor_kernel_cudaERNS_14TensorIteratorEENKUlvE0_clEvENKUlvE7_clEvEUlbbE_EESt5arrayIPcLm2EEEEviT0_T1_:
.text._ZN2at6native29vectorized_elementwise_kernelILi4ENS0_13AUnaryFunctorIbbbZZZNS0_23logical_xor_kernel_cudaERNS_14TensorIteratorEENKUlvE0_clEvENKUlvE7_clEvEUlbbE_EESt5arrayIPcLm2EEEEviT0_T1_:
        /* <DEDUP_REMOVED lines=114> */
.L_x_1984:
        /* <DEDUP_REMOVED lines=8> */
.L_x_1985:
        /* <DEDUP_REMOVED lines=8> */
.L_x_1986:
        /* <DEDUP_REMOVED lines=8> */
.L_x_1987:
        /* <DEDUP_REMOVED lines=9> */
.L_x_1988:
[----:B------:R-:W-:Y:S05]  /*0930*/  BSYNC.RELIABLE B1 ;  /* 0x0000000000017941 */ /* 0x000fea0003800100 */
.L_x_1983:
[----:B------:R-:W-:-:S13]  /*0940*/  ISETP.GE.U32.AND P0, PT, R0, UR5, PT ;  /* 0x0000000500007c0c */ /* 0x000fda000bf06070 */
[----:B0-----:R-:W0:Y:S01]  /*0950*/  @!P0 LDC.64 R6, c[0x0][0x388] ;  /* 0x0000e200ff068b82 */ /* 0x001e220000000a00 */
[C---:B-12---:R-:W-:Y:S02]  /*0960*/  @!P0 VIADD R5, R0.reuse, UR4 ;  /* 0x0000000400058c36 */ /* 0x046fe40008000000 */
[----:B------:R-:W-:-:S03]  /*0970*/  @!P0 VIADD R0, R0, 0x80 ;  /* 0x0000008000008836 */ /* 0x000fc60000000000 */
[----:B0-----:R-:W-:-:S05]  /*0980*/  @!P0 IADD3 R4, P1, PT, R5, R6, RZ ;  /* 0x0000000605048210 */ /* 0x001fca0007f3e0ff */
[----:B------:R-:W-:-:S05]  /*0990*/  @!P0 IMAD.X R5, RZ, RZ, R7, P1 ;  /* 0x000000ffff058224 */ /* 0x000fca00008e0607 */
[----:B------:R3:W-:Y:S03]  /*09a0*/  @!P0 STG.E.U8 desc[UR8][R4.64], R3 ;  /* 0x0000000304008986 */ /* 0x0007e6000c101108 */
.L_x_1989:
[----:B------:R-:W-:Y:S05]  /*09b0*/  BSYNC.RECONVERGENT B0 ;  /* 0x0000000000007941 */ /* 0x000fea0003800200 */
.L_x_1982:
        /* <DEDUP_REMOVED lines=9> */
.L_x_1981:
        /* <DEDUP_REMOVED lines=8> */
[----:B------:R-:W2:Y:S04]  /*0ad0*/  LDG.E R0, desc[UR8][R2.64] ;  /* 0x0000000802007981 */ /* 0x000ea8000c1e1900 */
[----:B------:R1:W3:Y:S01]  /*0ae0*/  LDG.E R6, desc[UR8][R2.64+0x200] ;  /* 0x0002000802067981 */ /* 0x0002e2000c1e1900 */
[----:B------:R-:W-:Y:S01]  /*0af0*/  ISETP.NE.AND P0, PT, RZ, UR10, PT ;  /* 0x0000000aff007c0c */ /* 0x000fe2000bf05270 */
[----:B0-----:R-:W-:-:S04]  /*0b00*/  UIADD3 UR6, UP0, UPT, UR4, UR6, URZ ;  /* 0x0000000604067290 */ /* 0x001fc8000ff1e0ff */
[----:B------:R-:W-:-:S06]  /*0b10*/  UIADD3.X UR7, UPT, UPT, URZ, UR7, URZ, UP0, !UPT ;  /* 0x00000007ff077290 */ /* 0x000fcc00087fe4ff */
[----:B-1----:R-:W-:Y:S01]  /*0b20*/  IMAD.U32 R3, RZ, RZ, UR7 ;  /* 0x00000007ff037e24 */ /* 0x002fe2000f8e00ff */
[C---:B--2---:R-:W-:Y:S02]  /*0b30*/  PRMT R5, R0.reuse, 0x7771, RZ ;  /* 0x0000777100057816 */ /* 0x044fe400000000ff */
[C---:B------:R-:W-:Y:S02]  /*0b40*/  PRMT R4, R0.reuse, 0x7770, RZ ;  /* 0x0000777000047816 */ /* 0x040fe400000000ff */
[----:B------:R-:W-:Y:S02]  /*0b50*/  ISETP.NE.XOR P1, PT, R5, RZ, P0 ;  /* 0x000000ff0500720c */ /* 0x000fe40000725a70 */
[C---:B------:R-:W-:Y:S02]  /*0b60*/  PRMT R5, R0.reuse, 0x7772, RZ ;  /* 0x0000777200057816 */ /* 0x040fe400000000ff */
[----:B------:R-:W-:Y:S02]  /*0b70*/  PRMT R0, R0, 0x7773, RZ ;  /* 0x0000777300007816 */ /* 0x000fe400000000ff */
[----:B------:R-:W-:-:S02]  /*0b80*/  ISETP.NE.XOR P6, PT, R4, RZ, P0 ;  /* 0x000000ff0400720c */ /* 0x000fc400007c5a70 */
[----:B---3--:R-:W-:Y:S02]  /*0b90*/  PRMT R4, R6, 0x7770, RZ ;  /* 0x0000777006047816 */ /* 0x008fe400000000ff */
[----:B------:R-:W-:Y:S02]  /*0ba0*/  ISETP.NE.XOR P5, PT, R0, RZ, P0 ;  /* 0x000000ff0000720c */ /* 0x000fe400007a5a70 */
[C---:B------:R-:W-:Y:S02]  /*0bb0*/  PRMT R0, R6.reuse, 0x7771, RZ ;  /* 0x0000777106007816 */ /* 0x040fe400000000ff */
[C---:B------:R-:W-:Y:S02]  /*0bc0*/  PRMT R2, R6.reuse, 0x7772, RZ ;  /* 0x0000777206027816 */ /* 0x040fe400000000ff */
[----:B------:R-:W-:Y:S02]  /*0bd0*/  PRMT R6, R6, 0x7773, RZ ;  /* 0x0000777306067816 */ /* 0x000fe400000000ff */
[----:B------:R-:W-:-:S02]  /*0be0*/  ISETP.NE.XOR P3, PT, R4, RZ, P0 ;  /* 0x000000ff0400720c */ /* 0x000fc40000765a70 */
[----:B------:R-:W-:Y:S02]  /*0bf0*/  SEL R4, RZ, 0x1, !P1 ;  /* 0x00000001ff047807 */ /* 0x000fe40004800000 */
[----:B------:R-:W-:Y:S02]  /*0c00*/  ISETP.NE.XOR P4, PT, R5, RZ, P0 ;  /* 0x000000ff0500720c */ /* 0x000fe40000785a70 */
[----:B------:R-:W-:Y:S02]  /*0c10*/  ISETP.NE.XOR P2, PT, R0, RZ, P0 ;  /* 0x000000ff0000720c */ /* 0x000fe40000745a70 */
[----:B------:R-:W-:Y:S01]  /*0c20*/  ISETP.NE.XOR P1, PT, R2, RZ, P0 ;  /* 0x000000ff0200720c */ /* 0x000fe20000725a70 */
[----:B------:R-:W-:Y:S01]  /*0c30*/  IMAD.U32 R2, RZ, RZ, UR6 ;  /* 0x00000006ff027e24 */ /* 0x000fe2000f8e00ff */
[----:B------:R-:W-:Y:S02]  /*0c40*/  ISETP.NE.XOR P0, PT, R6, RZ, P0 ;  /* 0x000000ff0600720c */ /* 0x000fe40000705a70 */
[----:B------:R-:W-:Y:S01]  /*0c50*/  SEL R7, RZ, 0x1, !P6 ;  /* 0x00000001ff077807 */ /* 0x000fe20007000000 */
[----:B------:R-:W-:Y:S01]  /*0c60*/  IMAD.WIDE.U32 R2, R13, 0x4, R2 ;  /* 0x000000040d027825 */ /* 0x000fe200078e0002 */
[----:B------:R-:W-:-:S02]  /*0c70*/  SEL R0, RZ, 0x1, !P5 ;  /* 0x00000001ff007807 */ /* 0x000fc40006800000 */
[----:B------:R-:W-:Y:S02]  /*0c80*/  SEL R5, RZ, 0x1, !P4 ;  /* 0x00000001ff057807 */ /* 0x000fe40006000000 */
[----:B------:R-:W-:Y:S02]  /*0c90*/  SEL R11, RZ, 0x1, !P3 ;  /* 0x00000001ff0b7807 */ /* 0x000fe40005800000 */
[----:B------:R-:W-:Y:S02]  /*0ca0*/  SEL R8, RZ, 0x1, !P2 ;  /* 0x00000001ff087807 */ /* 0x000fe40005000000 */
[----:B------:R-:W-:Y:S02]  /*0cb0*/  SEL R9, RZ, 0x1, !P1 ;  /* 0x00000001ff097807 */ /* 0x000fe40004800000 */
[----:B------:R-:W-:Y:S02]  /*0cc0*/  SEL R6, RZ, 0x1, !P0 ;  /* 0x00000001ff067807 */ /* 0x000fe40004000000 */
[----:B------:R-:W-:-:S02]  /*0cd0*/  PRMT R7, R7, 0x3340, R4 ;  /* 0x0000334007077816 */ /* 0x000fc40000000004 */
[----:B------:R-:W-:Y:S02]  /*0ce0*/  PRMT R0, R5, 0x3340, R0 ;  /* 0x0000334005007816 */ /* 0x000fe40000000000 */
[----:B------:R-:W-:Y:S02]  /*0cf0*/  PRMT R11, R11, 0x3340, R8 ;  /* 0x000033400b0b7816 */ /* 0x000fe40000000008 */
[----:B------:R-:W-:Y:S02]  /*0d00*/  PRMT R6, R9, 0x3340, R6 ;  /* 0x0000334009067816 */ /* 0x000fe40000000006 */
[----:B------:R-:W-:Y:S02]  /*0d10*/  PRMT R7, R7, 0x5410, R0 ;  /* 0x0000541007077816 */ /* 0x000fe40000000000 */
[----:B------:R-:W-:-:S03]  /*0d20*/  PRMT R11, R11, 0x5410, R6 ;  /* 0x000054100b0b7816 */ /* 0x000fc60000000006 */
[----:B------:R-:W-:Y:S04]  /*0d30*/  STG.E desc[UR8][R2.64], R7 ;  /* 0x0000000702007986 */ /* 0x000fe8000c101908 */
[----:B------:R-:W-:Y:S01]  /*0d40*/  STG.E desc[UR8][R2.64+0x200], R11 ;  /* 0x0002000b02007986 */ /* 0x000fe2000c101908 */
[----:B------:R-:W-:Y:S05]  /*0d50*/  EXIT ;  /* 0x000000000000794d */ /* 0x000fea0003800000 */
.L_x_1990:
        /* <DEDUP_REMOVED lines=10> */
.L_x_43383:


//--------------------- .text._ZN2at6native29vectorized_elementwise_kernelILi8ENS0_13AUnaryFunctorIbbbZZZNS0_23logical_xor_kernel_cudaERNS_14TensorIteratorEENKUlvE0_clEvENKUlvE7_clEvEUlbbE_EESt5arrayIPcLm2EEEEviT0_T1_ --------------------------
	.section	.text._ZN2at6native29vectorized_elementwise_kernelILi8ENS0_13AUnaryFunctorIbbbZZZNS0_23logical_xor_kernel_cudaERNS_14TensorIteratorEENKUlvE0_clEvENKUlvE7_clEvEUlbbE_EESt5arrayIPcLm2EEEEviT0_T1_,"ax",@progbits
	.align	128
        .global         _ZN2at6native29vectorized_elementwise_kernelILi8ENS0_13AUnaryFunctorIbbbZZZNS0_23logical_xor_kernel_cudaERNS_14TensorIteratorEENKUlvE0_clEvENKUlvE7_clEvEUlbbE_EESt5arrayIPcLm2EEEEviT0_T1_
        .type           _ZN2at6native29vectorized_elementwise_kernelILi8ENS0_13AUnaryFunctorIbbbZZZNS0_23logical_xor_kernel_cudaERNS_14TensorIteratorEENKUlvE0_clEvENKUlvE7_clEvEUlbbE_EESt5arrayIPcLm2EEEEviT0_T1_,@function
        .size           _ZN2at6native29vectorized_elementwise_kernelILi8ENS0_13AUnaryFunctorIbbbZZZNS0_23logical_xor_kernel_cudaERNS_14TensorIteratorEENKUlvE0_clEvENKUlvE7_clEvEUlbbE_EESt5arrayIPcLm2EEEEviT0_T1_,(.L_x_43384 - _ZN2at6native29vectorized_elementwise_kernelILi8ENS0_13AUnaryFunctorIbbbZZZNS0_23logical_xor_kernel_cudaERNS_14TensorIteratorEENKUlvE0_clEvENKUlvE7_clEvEUlbbE_EESt5arrayIPcLm2EEEEviT0_T1_)
        .other          _ZN2at6native29vectorized_elementwise_kernelILi8ENS0_13AUnaryFunctorIbbbZZZNS0_23logical_xor_kernel_cudaERNS_14TensorIteratorEENKUlvE0_clEvENKUlvE7_clEvEUlbbE_EESt5arrayIPcLm2EEEEviT0_T1_,@"STO_CUDA_ENTRY STV_DEFAULT"
_ZN2at6native29vectorized_elementwise_kernelILi8ENS0_13AUnaryFunctorIbbbZZZNS0_23logical_xor_kernel_cudaERNS_14TensorIteratorEENKUlvE0_clEvENKUlvE7_clEvEUlbbE_EESt5arrayIPcLm2EEEEviT0_T1_:
.text._ZN2at6native29vectorized_elementwise_kernelILi8ENS0_13AUnaryFunctorIbbbZZZNS0_23logical_xor_kernel_cudaERNS_14TensorIteratorEENKUlvE0_clEvENKUlvE7_clEvEUlbbE_EESt5arrayIPcLm2EEEEviT0_T1_:
        /* <DEDUP_REMOVED lines=114> */
.L_x_1994:
        /* <DEDUP_REMOVED lines=8> */
.L_x_1995:
        /* <DEDUP_REMOVED lines=8> */
.L_x_1996:
        /* <DEDUP_REMOVED lines=8> */
.L_x_1997:
        /* <DEDUP_REMOVED lines=9> */
.L_x_1998:
[----:B------:R-:W-:Y:S05]  /*0930*/  BSYNC.RELIABLE B1 ;  /* 0x0000000000017941 */ /* 0x000fea0003800100 */
.L_x_1993:
[----:B------:R-:W-:-:S13]  /*0940*/  ISETP.GE.U32.AND P0, PT, R0, UR5, PT ;  /* 0x0000000500007c0c */ /* 0x000fda000bf06070 */
[----:B0-----:R-:W0:Y:S01]  /*0950*/  @!P0 LDC.64 R6, c[0x0][0x388] ;  /* 0x0000e200ff068b82 */ /* 0x001e220000000a00 */
[C---:B-12---:R-:W-:Y:S02]  /*0960*/  @!P0 VIADD R5, R0.reuse, UR4 ;  /* 0x0000000400058c36 */ /* 0x046fe40008000000 */
[----:B------:R-:W-:-:S03]  /*0970*/  @!P0 VIADD R0, R0, 0x80 ;  /* 0x0000008000008836 */ /* 0x000fc60000000000 */
[----:B0-----:R-:W-:-:S05]  /*0980*/  @!P0 IADD3 R4, P1, PT, R5, R6, RZ ;  /* 0x0000000605048210 */ /* 0x001fca0007f3e0ff */
[----:B------:R-:W-:-:S05]  /*0990*/  @!P0 IMAD.X R5, RZ, RZ, R7, P1 ;  /* 0x000000ffff058224 */ /* 0x000fca00008e0607 */
[----:B------:R3:W-:Y:S03]  /*09a0*/  @!P0 STG.E.U8 desc[UR8][R4.64], R3 ;  /* 0x0000000304008986 */ /* 0x0007e6000c101108 */
.L_x_1999:
[----:B------:R-:W-:Y:S05]  /*09b0*/  BSYNC.RECONVERGENT B0 ;  /* 0x0000000000007941 */ /* 0x000fea0003800200 */
.L_x_1992:
        /* <DEDUP_REMOVED lines=9> */
.L_x_1991:
[----:B------:R-:W0:Y:S01]  /*0a50*/  LDCU.64 UR6, c[0x0][0x390] ;  /* 0x00007200ff0677ac */ /* 0x000e220008000a00 */
[----:B------:R-:W1:Y:S01]  /*0a60*/  S2R R13, SR_TID.X ;  /* 0x00000000000d7919 */ /* 0x000e620000002100 */
[----:B0-----:R-:W-:-:S04]  /*0a70*/  UIADD3 UR6, UP0, UPT, UR4, UR6, URZ ;  /* 0x0000000604067290 */ /* 0x001fc8000ff1e0ff */
[----:B------:R-:W-:Y:S02]  /*0a80*/  UIADD3.X UR7, UPT, UPT, URZ, UR7, URZ, UP0, !UPT ;  /* 0x00000007ff077290 */ /* 0x000fe400087fe4ff */
[----:B------:R-:W-:-:S04]  /*0a90*/  IMAD.U32 R2, RZ, RZ, UR6 ;  /* 0x00000006ff027e24 */ /* 0x000fc8000f8e00ff */
[----:B------:R-:W-:Y:S02]  /*0aa0*/  IMAD.U32 R3, RZ, RZ, UR7 ;  /* 0x00000007ff037e24 */ /* 0x000fe4000f8e00ff */
[----:B-1----:R-:W-:-:S03]  /*0ab0*/  IMAD.WIDE.U32 R2, R13, 0x8, R2 ;  /* 0x000000080d027825 */ /* 0x002fc600078e0002 */
[----:B------:R-:W0:Y:S03]  /*0ac0*/  LDCU.64 UR6, c[0x0][0x388] ;  /* 0x00007100ff0677ac */ /* 0x000e260008000a00 */
[----:B------:R-:W2:Y:S01]  /*0ad0*/  LDG.E.64 R2, desc[UR8][R2.64] ;  /* 0x0000000802027981 */ /* 0x000ea2000c1e1b00 */
[----:B------:R-:W-:Y:S01]  /*0ae0*/  ISETP.NE.AND P0, PT, RZ, UR10, PT ;  /* 0x0000000aff007c0c */ /* 0x000fe2000bf05270 */
[----:B0-----:R-:W-:-:S04]  /*0af0*/  UIADD3 UR6, UP0, UPT, UR4, UR6, URZ ;  /* 0x0000000604067290 */ /* 0x001fc8000ff1e0ff */
[----:B------:R-:W-:Y:S01]  /*0b00*/  UIADD3.X UR7, UPT, UPT, URZ, UR7, URZ, UP0, !UPT ;  /* 0x00000007ff077290 */ /* 0x000fe200087fe4ff */
[C---:B--2---:R-:W-:Y:S02]  /*0b10*/  PRMT R0, R2.reuse, 0x7773, RZ ;  /* 0x0000777302007816 */ /* 0x044fe400000000ff */
[----:B------:R-:W-:Y:S02]  /*0b20*/  PRMT R4, R2, 0x7772, RZ ;  /* 0x0000777202047816 */ /* 0x000fe400000000ff */
[----:B------:R-:W-:Y:S02]  /*0b30*/  ISETP.NE.XOR P2, PT, R0, RZ, P0 ;  /* 0x000000ff0000720c */ /* 0x000fe40000745a70 */
[----:B------:R-:W-:Y:S02]  /*0b40*/  PRMT R0, R3, 0x7772, RZ ;  /* 0x0000777203007816 */ /* 0x000fe400000000ff */
[----:B------:R-:W-:Y:S02]  /*0b50*/  ISETP.NE.XOR P6, PT, R4, RZ, P0 ;  /* 0x000000ff0400720c */ /* 0x000fe400007c5a70 */
[----:B------:R-:W-:-:S02]  /*0b60*/  PRMT R5, R2, 0x7770, RZ ;  /* 0x0000777002057816 */ /* 0x000fc400000000ff */
[----:B------:R-:W-:Y:S02]  /*0b70*/  PRMT R4, R2, 0x7771, RZ ;  /* 0x0000777102047816 */ /* 0x000fe400000000ff */
[----:B------:R-:W-:Y:S02]  /*0b80*/  ISETP.NE.XOR P3, PT, R0, RZ, P0 ;  /* 0x000000ff0000720c */ /* 0x000fe40000765a70 */
[C---:B------:R-:W-:Y:S02]  /*0b90*/  PRMT R2, R3.reuse, 0x7770, RZ ;  /* 0x0000777003027816 */ /* 0x040fe400000000ff */
[C---:B------:R-:W-:Y:S02]  /*0ba0*/  PRMT R0, R3.reuse, 0x7771, RZ ;  /* 0x0000777103007816 */ /* 0x040fe400000000ff */
[----:B------:R-:W-:Y:S02]  /*0bb0*/  PRMT R3, R3, 0x7773, RZ ;  /* 0x0000777303037816 */ /* 0x000fe400000000ff */
[----:B------:R-:W-:-:S02]  /*0bc0*/  SEL R6, RZ, 0x1, !P2 ;  /* 0x00000001ff067807 */ /* 0x000fc40005000000 */
[----:B------:R-:W-:Y:S02]  /*0bd0*/  ISETP.NE.XOR P4, PT, R5, RZ, P0 ;  /* 0x000000ff0500720c */ /* 0x000fe40000785a70 */
[----:B------:R-:W-:Y:S02]  /*0be0*/  ISETP.NE.XOR P5, PT, R4, RZ, P0 ;  /* 0x000000ff0400720c */ /* 0x000fe400007a5a70 */
[----:B------:R-:W-:Y:S01]  /*0bf0*/  ISETP.NE.XOR P1, PT, R2, RZ, P0 ;  /* 0x000000ff0200720c */ /* 0x000fe20000725a70 */
[----:B------:R-:W-:Y:S01]  /*0c00*/  IMAD.U32 R2, RZ, RZ, UR6 ;  /* 0x00000006ff027e24 */ /* 0x000fe2000f8e00ff */
[----:B------:R-:W-:Y:S02]  /*0c10*/  ISETP.NE.XOR P2, PT, R0, RZ, P0 ;  /* 0x000000ff0000720c */ /* 0x000fe40000745a70 */
[----:B------:R-:W-:Y:S01]  /*0c20*/  ISETP.NE.XOR P0, PT, R3, RZ, P0 ;  /* 0x000000ff0300720c */ /* 0x000fe20000705a70 */
[----:B------:R-:W-:Y:S01]  /*0c30*/  IMAD.U32 R3, RZ, RZ, UR7 ;  /* 0x00000007ff037e24 */ /* 0x000fe2000f8e00ff */
[----:B------:R-:W-:-:S02]  /*0c40*/  SEL R9, RZ, 0x1, !P6 ;  /* 0x00000001ff097807 */ /* 0x000fc40007000000 */
[----:B------:R-:W-:Y:S01]  /*0c50*/  SEL R8, RZ, 0x1, !P5 ;  /* 0x00000001ff087807 */ /* 0x000fe20006800000 */
[----:B------:R-:W-:Y:S01]  /*0c60*/  IMAD.WIDE.U32 R2, R13, 0x8, R2 ;  /* 0x000000080d027825 */ /* 0x000fe200078e0002 */
[----:B------:R-:W-:Y:S02]  /*0c70*/  SEL R11, RZ, 0x1, !P4 ;  /* 0x00000001ff0b7807 */ /* 0x000fe40006000000 */
[----:B------:R-:W-:Y:S02]  /*0c80*/  SEL R5, RZ, 0x1, !P3 ;  /* 0x00000001ff057807 */ /* 0x000fe40005800000 */
[----:B------:R-:W-:Y:S02]  /*0c90*/  SEL R0, RZ, 0x1, !P0 ;  /* 0x00000001ff007807 */ /* 0x000fe40004000000 */
[----:B------:R-:W-:Y:S02]  /*0ca0*/  SEL R4, RZ, 0x1, !P2 ;  /* 0x00000001ff047807 */ /* 0x000fe40005000000 */
[----:B------:R-:W-:-:S02]  /*0cb0*/  SEL R7, RZ, 0x1, !P1 ;  /* 0x00000001ff077807 */ /* 0x000fc40004800000 */
[----:B------:R-:W-:Y:S02]  /*0cc0*/  PRMT R6, R9, 0x3340, R6 ;  /* 0x0000334009067816 */ /* 0x000fe40000000006 */
[----:B------:R-:W-:Y:S02]  /*0cd0*/  PRMT R11, R11, 0x3340, R8 ;  /* 0x000033400b0b7816 */ /* 0x000fe40000000008 */
[----:B------:R-:W-:Y:S02]  /*0ce0*/  PRMT R0, R5, 0x3340, R0 ;  /* 0x0000334005007816 */ /* 0x000fe40000000000 */
[----:B------:R-:W-:Y:S02]  /*0cf0*/  PRMT R7, R7, 0x3340, R4 ;  /* 0x0000334007077816 */ /* 0x000fe40000000004 */
[----:B------:R-:W-:Y:S02]  /*0d00*/  PRMT R6, R11, 0x5410, R6 ;  /* 0x000054100b067816 */ /* 0x000fe40000000006 */
[----:B------:R-:W-:-:S05]  /*0d10*/  PRMT R7, R7, 0x5410, R0 ;  /* 0x0000541007077816 */ /* 0x000fca0000000000 */
[----:B------:R-:W-:Y:S01]  /*0d20*/  STG.E.64 desc[UR8][R2.64], R6 ;  /* 0x0000000602007986 */ /* 0x000fe2000c101b08 */
[----:B------:R-:W-:Y:S05]  /*0d30*/  EXIT ;  /* 0x000000000000794d */ /* 0x000fea0003800000 */
.L_x_2000:
        /* <DEDUP_REMOVED lines=12> */
.L_x_43384:


//--------------------- .text._ZN2at6native18elementwise_kernelILi128ELi4EZNS0_15gpu_kernel_implINS0_13BinaryFunctorIbbbZZZNS0_23logical_xor_kernel_cudaERNS_14TensorIteratorEENKUlvE0_clEvENKUlvE7_clEvEUlbbE_EEEEvRNS_18TensorIteratorBaseERKT_EUliE_EEviT1_ --------------------------
	.section	.text._ZN2at6native18elementwise_kernelILi128ELi4EZNS0_15gpu_kernel_implINS0_13BinaryFunctorIbbbZZZNS0_23logical_xor_kernel_cudaERNS_14TensorIteratorEENKUlvE0_clEvENKUlvE7_clEvEUlbbE_EEEEvRNS_18TensorIteratorBaseERKT_EUliE_EEviT1_,"ax",@progbits
	.align	128
        .global         _ZN2at6native18elementwise_kernelILi128ELi4EZNS0_15gpu_kernel_implINS0_13BinaryFunctorIbbbZZZNS0_23logical_xor_kernel_cudaERNS_14TensorIteratorEENKUlvE0_clEvENKUlvE7_clEvEUlbbE_EEEEvRNS_18TensorIteratorBaseERKT_EUliE_EEviT1_
        .type           _ZN2at6native18elementwise_kernelILi128ELi4EZNS0_15gpu_kernel_implINS0_13BinaryFunctorIbbbZZZNS0_23logical_xor_kernel_cudaERNS_14TensorIteratorEENKUlvE0_clEvENKUlvE7_clEvEUlbbE_EEEEvRNS_18TensorIteratorBaseERKT_EUliE_EEviT1_,@function
        .size           _ZN2at6native18elementwise_kernelILi128ELi4EZNS0_15gpu_kernel_implINS0_13BinaryFunctorIbbbZZZNS0_23logical_xor_kernel_cudaERNS_14TensorIteratorEENKUlvE0_clEvENKUlvE7_clEvEUlbbE_EEEEvRNS_18TensorIteratorBaseERKT_EUliE_EEviT1_,(.L_x_43385 - _ZN2at6native18elementwise_kernelILi128ELi4EZNS0_15gpu_kernel_implINS0_13BinaryFunctorIbbbZZZNS0_23logical_xor_kernel_cudaERNS_14TensorIteratorEENKUlvE0_clEvENKUlvE7_clEvEUlbbE_EEEEvRNS_18TensorIteratorBaseERKT_EUliE_EEviT1_)
        .other          _ZN2at6native18elementwise_kernelILi128ELi4EZNS0_15gpu_kernel_implINS0_13BinaryFunctorIbbbZZZNS0_23logical_xor_kernel_cudaERNS_14TensorIteratorEENKUlvE0_clEvENKUlvE7_clEvEUlbbE_EEEEvRNS_18TensorIteratorBaseERKT_EUliE_EEviT1_,@"STO_CUDA_ENTRY STV_DEFAULT"
_ZN2at6native18elementwise_kernelILi128ELi4EZNS0_15gpu_kernel_implINS0_13BinaryFunctorIbbbZZZNS0_23logical_xor_kernel_cudaERNS_14TensorIteratorEENKUlvE0_clEvENKUlvE7_clEvEUlbbE_EEEEvRNS_18TensorIteratorBaseERKT_EUliE_EEviT1_:
.text._ZN2at6native18elementwise_kernelILi128ELi4EZNS0_15gpu_kernel_implINS0_13BinaryFunctorIbbbZZZNS0_23logical_xor_kernel_cudaERNS_14TensorIteratorEENKUlvE0_clEvENKUlvE7_clEvEUlbbE_EEEEvRNS_18TensorIteratorBaseERKT_EUliE_EEviT1_:
        /* <DEDUP_REMOVED lines=24> */
[----:B------:R-:W-:Y:S01]  /*0180*/  HFMA2 R16, -RZ, RZ, 0, 0 ;  /* 0x00000000ff107431 */ /* 0x000fe200000001ff */
[----:B------:R-:W1:Y:S01]  /*0190*/  LDCU UR6, c[0x0][0x38c] ;  /* 0x00007180ff0677ac */ /* 0x000e620008000800 */
[----:B------:R-:W2:Y:S01]  /*01a0*/  LDCU.64 UR8, c[0x0][0x4b8] ;  /* 0x00009700ff0877ac */ /* 0x000ea20008000a00 */
[----:B------:R-:W-:Y:S02]  /*01b0*/  UISETP.NE.AND UP0, UPT, UR41, URZ, UPT ;  /* 0x000000ff2900728c */ /* 0x000fe4000bf05270 */
        /* <DEDUP_REMOVED lines=52> */
[----:B------:R-:W-:Y:S01]  /*0500*/  HFMA2 R4, -RZ, RZ, 0, 0 ;  /* 0x00000000ff047431 */ /* 0x000fe200000001ff */
        /* <DEDUP_REMOVED lines=281> */
[----:B------:R-:W2:Y:S03]  /*16a0*/  LDCU.64 UR8, c[0x0][0x5d8] ;  /* 0x0000bb00ff0877ac */ /* 0x000ea60008000a00 */
        /* <DEDUP_REMOVED lines=8> */
.L_x_2003:
        /* <DEDUP_REMOVED lines=19> */
.L_x_2008:
[----:B------:R-:W2:Y:S02]  /*1860*/  LDG.E.U8 R2, desc[UR36][R2.64] ;  /* 0x0000002402027981 */ /* 0x000ea4000c1e1100 */
[----:B--2---:R-:W-:-:S04]  /*1870*/  ISETP.NE.AND P0, PT, R2, RZ, PT ;  /* 0x000000ff0200720c */ /* 0x004fc80003f05270 */
[----:B------:R-:W-:Y:S01]  /*1880*/  P2R R19, PR, RZ, 0x1 ;  /* 0x00000001ff137803 */ /* 0x000fe20000000000 */
[----:B------:R-:W-:Y:S08]  /*1890*/  BRA `(.L_x_2010) ;  /* 0x0000000800847947 */ /* 0x000ff00003800000 */
.L_x_2007:
        /* <DEDUP_REMOVED lines=11> */
.L_x_2012:
[----:B------:R-:W2:Y:S02]  /*1950*/  LDG.E R2, desc[UR36][R2.64] ;  /* 0x0000002402027981 */ /* 0x000ea4000c1e1900 */
[----:B--2---:R-:W-:-:S04]  /*1960*/  ISETP.NE.AND P0, PT, R2, RZ, PT ;  /* 0x000000ff0200720c */ /* 0x004fc80003f05270 */
[----:B------:R-:W-:Y:S01]  /*1970*/  P2R R19, PR, RZ, 0x1 ;  /* 0x00000001ff137803 */ /* 0x000fe20000000000 */
[----:B------:R-:W-:Y:S08]  /*1980*/  BRA `(.L_x_2010) ;  /* 0x0000000800487947 */ /* 0x000ff00003800000 */
.L_x_2011:
[----:B------:R-:W2:Y:S02]  /*1990*/  LDG.E.U16 R2, desc[UR36][R2.64] ;  /* 0x0000002402027981 */ /* 0x000ea4000c1e1500 */
[----:B--2---:R-:W-:-:S04]  /*19a0*/  ISETP.NE.AND P0, PT, R2, RZ, PT ;  /* 0x000000ff0200720c */ /* 0x004fc80003f05270 */
[----:B------:R-:W-:Y:S01]  /*19b0*/  P2R R19, PR, RZ, 0x1 ;  /* 0x00000001ff137803 */ /* 0x000fe20000000000 */
[----:B------:R-:W-:Y:S08]  /*19c0*/  BRA `(.L_x_2010) ;  /* 0x0000000800387947 */ /* 0x000ff00003800000 */
.L_x_2006:
        /* <DEDUP_REMOVED lines=10> */
.L_x_2014:
[----:B------:R-:W2:Y:S02]  /*1a70*/  LDG.E.U16 R0, desc[UR36][R2.64] ;  /* 0x0000002402007981 */ /* 0x000ea4000c1e1500 */
[----:B--2---:R-:W-:-:S05]  /*1a80*/  HADD2.F32 R0, -RZ, R0.H0_H0 ;  /* 0x20000000ff007230 */ /* 0x004fca0000004100 */
[----:B------:R-:W-:-:S04]  /*1a90*/  FSETP.NEU.FTZ.AND P0, PT, R0, RZ, PT ;  /* 0x000000ff0000720b */ /* 0x000fc80003f1d000 */
[----:B------:R-:W-:Y:S01]  /*1aa0*/  P2R R19, PR, RZ, 0x1 ;  /* 0x00000001ff137803 */ /* 0x000fe20000000000 */
[----:B------:R-:W-:Y:S08]  /*1ab0*/  BRA `(.L_x_2010) ;  /* 0x0000000400fc7947 */ /* 0x000ff00003800000 */
.L_x_2013:
        /* <DEDUP_REMOVED lines=12> */
.L_x_2016:
        /* <DEDUP_REMOVED lines=10> */
.L_x_2015:
[----:B------:R-:W2:Y:S02]  /*1c20*/  LDG.E.64 R2, desc[UR36][R2.64] ;  /* 0x0000002402027981 */ /* 0x000ea4000c1e1b00 */
[----:B--2---:R-:W-:-:S06]  /*1c30*/  DSETP.NEU.AND P0, PT, R2, RZ, PT ;  /* 0x000000ff0200722a */ /* 0x004fcc0003f0d000 */
[----:B------:R-:W-:Y:S01]  /*1c40*/  P2R R19, PR, RZ, 0x1 ;  /* 0x00000001ff137803 */ /* 0x000fe20000000000 */
[----:B------:R-:W-:Y:S07]  /*1c50*/  BRA `(.L_x_2010) ;  /* 0x0000000400947947 */ /* 0x000fee0003800000 */
.L_x_2005:
        /* <DEDUP_REMOVED lines=12> */
.L_x_2019:
[----:B------:R-:W2:Y:S02]  /*1d20*/  LDG.E.128 R4, desc[UR36][R2.64] ;  /* 0x0000002402047981 */ /* 0x000ea4000c1e1d00 */
[----:B--2---:R-:W-:-:S06]  /*1d30*/  DSETP.NEU.AND P0, PT, R6, RZ, PT ;  /* 0x000000ff0600722a */ /* 0x004fcc0003f0d000 */
[----:B------:R-:W-:-:S06]  /*1d40*/  DSETP.NEU.OR P0, PT, R4, RZ, P0 ;  /* 0x000000ff0400722a */ /* 0x000fcc000070d400 */
[----:B------:R-:W-:Y:S01]  /*1d50*/  P2R R19, PR, RZ, 0x1 ;  /* 0x00000001ff137803 */ /* 0x000fe20000000000 */
[----:B------:R-:W-:Y:S07]  /*1d60*/  BRA `(.L_x_2010) ;  /* 0x0000000400507947 */ /* 0x000fee0003800000 */
.L_x_2018:
        /* <DEDUP_REMOVED lines=10> */
.L_x_2021:
[----:B------:R-:W2:Y:S02]  /*1e10*/  LDG.E.U8 R0, desc[UR36][R2.64] ;  /* 0x0000002402007981 */ /* 0x000ea4000c1e1100 */
[----:B--2---:R-:W-:-:S05]  /*1e20*/  IMAD.SHL.U32 R4, R0, 0x2000000, RZ ;  /* 0x0200000000047824 */ /* 0x004fca00078e00ff */
[----:B------:R-:W-:-:S13]  /*1e30*/  ISETP.GT.U32.AND P0, PT, R4, 0x7ffffff, PT ;  /* 0x07ffffff0400780c */ /* 0x000fda0003f04070 */
[----:B------:R-:W-:Y:S02]  /*1e40*/  @!P0 SHF.L.U32 R0, R0, 0x8, RZ ;  /* 0x0000000800008819 */ /* 0x000fe400000006ff */
[----:B------:R-:W-:Y:S02]  /*1e50*/  @P0 LEA.HI R4, R4, 0x70000000, RZ, 0x1c ;  /* 0x7000000004040811 */ /* 0x000fe400078fe0ff */
[----:B------:R-:W-:-:S04]  /*1e60*/  @!P0 LOP3.LUT R0, R0, 0x7f00, RZ, 0xc0, !PT ;  /* 0x00007f0000008812 */ /* 0x000fc800078ec0ff */
[----:B------:R-:W-:-:S05]  /*1e70*/  @!P0 LOP3.LUT R0, R0, 0x3f000000, RZ, 0xfc, !PT ;  /* 0x3f00000000008812 */ /* 0x000fca00078efcff */
[----:B------:R-:W-:Y:S01]  /*1e80*/  @!P0 FADD.FTZ R0, R0, -0.5 ;  /* 0xbf00000000008421 */ /* 0x000fe20000010000 */
[----:B------:R-:W-:-:S05]  /*1e90*/  @P0 FMUL.FTZ R0, R4, 1.9259299443872358531e-34 ;  /* 0x0780000004000820 */ /* 0x000fca0000410000 */
[----:B------:R-:W-:-:S04]  /*1ea0*/  LOP3.LUT P0, RZ, R0, 0x7fffffff, RZ, 0xc0, !PT ;  /* 0x7fffffff00ff7812 */ /* 0x000fc8000780c0ff */
[----:B------:R-:W-:Y:S01]  /*1eb0*/  P2R R19, PR, RZ, 0x1 ;  /* 0x00000001ff137803 */ /* 0x000fe20000000000 */
[----:B------:R-:W-:Y:S08]  /*1ec0*/  BRA `(.L_x_2010) ;  /* 0x0000000000f87947 */ /* 0x000ff00003800000 */
.L_x_2020:
[----:B------:R-:W2:Y:S02]  /*1ed0*/  LDG.E.U16 R0, desc[UR36][R2.64] ;  /* 0x0000002402007981 */ /* 0x000ea4000c1e1500 */
[----:B--2---:R-:W-:-:S05]  /*1ee0*/  IMAD.U32 R0, R0, 0x10000, RZ ;  /* 0x0001000000007824 */ /* 0x004fca00078e00ff */
[----:B------:R-:W-:-:S04]  /*1ef0*/  FSETP.NEU.FTZ.AND P0, PT, R0, RZ, PT ;  /* 0x000000ff0000720b */ /* 0x000fc80003f1d000 */
[----:B------:R-:W-:Y:S01]  /*1f00*/  P2R R19, PR, RZ, 0x1 ;  /* 0x00000001ff137803 */ /* 0x000fe20000000000 */
[----:B------:R-:W-:Y:S08]  /*1f10*/  BRA `(.L_x_2010) ;  /* 0x0000000000e47947 */ /* 0x000ff00003800000 */
.L_x_2017:
        /* <DEDUP_REMOVED lines=12> */
.L_x_2024:
[----:B------:R-:W2:Y:S02]  /*1fe0*/  LDG.E.U8 R2, desc[UR36][R2.64] ;  /* 0x0000002402027981 */ /* 0x000ea4000c1e1100 */
[----:B--2---:R-:W-:-:S04]  /*1ff0*/  ISETP.NE.AND P0, PT, R2, RZ, PT ;  /* 0x000000ff0200720c */ /* 0x004fc80003f05270 */
[----:B------:R-:W-:Y:S01]  /*2000*/  P2R R19, PR, RZ, 0x1 ;  /* 0x00000001ff137803 */ /* 0x000fe20000000000 */
[----:B------:R-:W-:Y:S08]  /*2010*/  BRA `(.L_x_2010) ;  /* 0x0000000000a47947 */ /* 0x000ff00003800000 */
.L_x_2023:
[----:B------:R-:W2:Y:S02]  /*2020*/  LDG.E.U8 R2, desc[UR36][R2.64] ;  /* 0x0000002402027981 */ /* 0x000ea4000c1e1100 */
[----:B--2---:R-:W-:-:S04]  /*2030*/  ISETP.NE.AND P0, PT, R2, RZ, PT ;  /* 0x000000ff0200720c */ /* 0x004fc80003f05270 */
[----:B------:R-:W-:Y:S01]  /*2040*/  P2R R19, PR, RZ, 0x1 ;  /* 0x00000001ff137803 */ /* 0x000fe20000000000 */
[----:B------:R-:W-:Y:S08]  /*2050*/  BRA `(.L_x_2010) ;  /* 0x0000000000947947 */ /* 0x000ff00003800000 */
.L_x_2022:
[----:B------:R-:W-:-:S09]  /*2060*/  UISETP.NE.AND UP0, UPT, UR4, 0x1c, UPT ;  /* 0x0000001c0400788c */ /* 0x000fd2000bf05270 */
[----:B------:R-:W-:Y:S05]  /*2070*/  BRA.U !UP0, `(.L_x_2025) ;  /* 0x0000000108807547 */ /* 0x000fea000b800000 */
[----:B------:R-:W-:-:S09]  /*2080*/  UISETP.NE.AND UP0, UPT, UR4, 0x1d, UPT ;  /* 0x0000001d0400788c */ /* 0x000fd2000bf05270 */
[----:B------:R-:W-:Y:S05]  /*2090*/  BRA.U !UP0, `(.L_x_2026) ;  /* 0x0000000108647547 */ /* 0x000fea000b800000 */
[----:B------:R-:W-:-:S09]  /*20a0*/  UISETP.NE.AND UP0, UPT, UR4, 0x2c, UPT ;  /* 0x0000002c0400788c */ /* 0x000fd2000bf05270 */
[----:B------:R-:W-:Y:S05]  /*20b0*/  BRA.U !UP0, `(.L_x_2027) ;  /* 0x00000001084c7547 */ /* 0x000fea000b800000 */
.L_x_2009:
        /* <DEDUP_REMOVED lines=15> */
[----:B--2---:R-:W-:Y:S05]  /*21b0*/  CALL.ABS.NOINC R2 ;  /* 0x0000000002007343 */ /* 0x004fea0003c00000 */
.L_x_2028:
[----:B------:R-:W-:-:S04]  /*21c0*/  PLOP3.LUT P0, PT, PT, PT, PT, 0x8, 0x80 ;  /* 0x000000000080781c */ /* 0x000fc80003f0e170 */
[----:B------:R-:W-:Y:S01]  /*21d0*/  P2R R19, PR, RZ, 0x1 ;  /* 0x00000001ff137803 */ /* 0x000fe20000000000 */
[----:B------:R-:W-:Y:S08]  /*21e0*/  BRA `(.L_x_2010) ;  /* 0x0000000000307947 */ /* 0x000ff00003800000 */
.L_x_2027:
[----:B------:R-:W2:Y:S02]  /*21f0*/  LDG.E.U8 R2, desc[UR36][R2.64] ;  /* 0x0000002402027981 */ /* 0x000ea4000c1e1100 */
[----:B--2---:R-:W-:-:S04]  /*2200*/  ISETP.NE.AND P0, PT, R2, RZ, PT ;  /* 0x000000ff0200720c */ /* 0x004fc80003f05270 */
[----:B------:R-:W-:Y:S01]  /*2210*/  P2R R19, PR, RZ, 0x1 ;  /* 0x00000001ff137803 */ /* 0x000fe20000000000 */
[----:B------:R-:W-:Y:S08]  /*2220*/  BRA `(.L_x_2010) ;  /* 0x0000000000207947 */ /* 0x000ff00003800000 */
.L_x_2026:
[----:B------:R-:W2:Y:S02]  /*2230*/  LDG.E.64 R2, desc[UR36][R2.64] ;  /* 0x0000002402027981 */ /* 0x000ea4000c1e1b00 */
[----:B--2---:R-:W-:-:S04]  /*2240*/  ISETP.NE.U32.AND P0, PT, R2, RZ, PT ;  /* 0x000000ff0200720c */ /* 0x004fc80003f05070 */
[----:B------:R-:W-:-:S04]  /*2250*/  ISETP.NE.AND.EX P0, PT, R3, RZ, PT, P0 ;  /* 0x000000ff0300720c */ /* 0x000fc80003f05300 */
[----:B------:R-:W-:Y:S01]  /*2260*/  P2R R19, PR, RZ, 0x1 ;  /* 0x00000001ff137803 */ /* 0x000fe20000000000 */
[----:B------:R-:W-:Y:S08]  /*2270*/  BRA `(.L_x_2010) ;  /* 0x00000000000c7947 */ /* 0x000ff00003800000 */
.L_x_2025:
[----:B------:R-:W2:Y:S02]  /*2280*/  LDG.E R2, desc[UR36][R2.64] ;  /* 0x0000002402027981 */ /* 0x000ea4000c1e1900 */
[----:B--2---:R-:W-:-:S04]  /*2290*/  ISETP.NE.AND P0, PT, R2, RZ, PT ;  /* 0x000000ff0200720c */ /* 0x004fc80003f05270 */
[----:B------:R-:W-:-:S09]  /*22a0*/  P2R R19, PR, RZ, 0x1 ;  /* 0x00000001ff137803 */ /* 0x000fd20000000000 */
.L_x_2010:
[----:B------:R-:W-:Y:S05]  /*22b0*/  BSYNC.RECONVERGENT B6 ;  /* 0x0000000000067941 */ /* 0x000fea0003800200 */
.L_x_2004:
        /* <DEDUP_REMOVED lines=18> */
.L_x_2033:
[----:B------:R-:W2:Y:S02]  /*23e0*/  LDG.E.U8 R2, desc[UR36][R2.64] ;  /* 0x0000002402027981 */ /* 0x000ea4000c1e1100 */
[----:B--2---:R-:W-:Y:S01]  /*23f0*/  ISETP.NE.AND P0, PT, R2, RZ, PT ;  /* 0x000000ff0200720c */ /* 0x004fe20003f05270 */
[----:B------:R-:W-:-:S12]  /*2400*/  BRA `(.L_x_2035) ;  /* 0x0000000800307947 */ /* 0x000fd80003800000 */
.L_x_2032:
        /* <DEDUP_REMOVED lines=10> */
.L_x_2037:
[----:B------:R-:W2:Y:S02]  /*24b0*/  LDG.E R2, desc[UR36][R2.64] ;  /* 0x0000002402027981 */ /* 0x000ea4000c1e1900 */
[----:B--2---:R-:W-:Y:S01]  /*24c0*/  ISETP.NE.AND P0, PT, R2, RZ, PT ;  /* 0x000000ff0200720c */ /* 0x004fe20003f05270 */
[----:B------:R-:W-:-:S12]  /*24d0*/  BRA `(.L_x_2035) ;  /* 0x0000000400fc7947 */ /* 0x000fd80003800000 */
.L_x_2036:
[----:B------:R-:W2:Y:S02]  /*24e0*/  LDG.E.U16 R2, desc[UR36][R2.64] ;  /* 0x0000002402027981 */ /* 0x000ea4000c1e1500 */
[----:B--2---:R-:W-:Y:S01]  /*24f0*/  ISETP.NE.AND P0, PT, R2, RZ, PT ;  /* 0x000000ff0200720c */ /* 0x004fe20003f05270 */
[----:B------:R-:W-:-:S12]  /*2500*/  BRA `(.L_x_2035) ;  /* 0x0000000400f07947 */ /* 0x000fd80003800000 */
.L_x_2031:
        /* <DEDUP_REMOVED lines=9> */
.L_x_2039:
[----:B------:R-:W2:Y:S02]  /*25a0*/  LDG.E.U16 R0, desc[UR36][R2.64] ;  /* 0x0000002402007981 */ /* 0x000ea4000c1e1500 */
[----:B--2---:R-:W-:-:S05]  /*25b0*/  HADD2.F32 R0, -RZ, R0.H0_H0 ;  /* 0x20000000ff007230 */ /* 0x004fca0000004100 */
[----:B------:R-:W-:Y:S01]  /*25c0*/  FSETP.NEU.FTZ.AND P0, PT, R0, RZ, PT ;  /* 0x000000ff0000720b */ /* 0x000fe20003f1d000 */
[----:B------:R-:W-:-:S12]  /*25d0*/  BRA `(.L_x_2035) ;  /* 0x0000000400bc7947 */ /* 0x000fd80003800000 */
.L_x_2038:
        /* <DEDUP_REMOVED lines=11> */
.L_x_2041:
        /* <DEDUP_REMOVED lines=8> */
.L_x_2040:
[----:B------:R-:W2:Y:S02]  /*2710*/  LDG.E.64 R2, desc[UR36][R2.64] ;  /* 0x0000002402027981 */ /* 0x000ea4000c1e1b00 */
[----:B--2---:R-:W-:Y:S01]  /*2720*/  DSETP.NEU.AND P0, PT, R2, RZ, PT ;  /* 0x000000ff0200722a */ /* 0x004fe20003f0d000 */
[----:B------:R-:W-:-:S13]  /*2730*/  BRA `(.L_x_2035) ;  /* 0x0000000400647947 */ /* 0x000fda0003800000 */
.L_x_2030:
        /* <DEDUP_REMOVED lines=11> */
.L_x_2044:
[----:B------:R-:W2:Y:S02]  /*27f0*/  LDG.E.128 R4, desc[UR36][R2.64] ;  /* 0x0000002402047981 */ /* 0x000ea4000c1e1d00 */
[----:B--2---:R-:W-:-:S06]  /*2800*/  DSETP.NEU.AND P0, PT, R6, RZ, PT ;  /* 0x000000ff0600722a */ /* 0x004fcc0003f0d000 */
[----:B------:R-:W-:Y:S01]  /*2810*/  DSETP.NEU.OR P0, PT, R4, RZ, P0 ;  /* 0x000000ff0400722a */ /* 0x000fe2000070d400 */
[----:B------:R-:W-:-:S13]  /*2820*/  BRA `(.L_x_2035) ;  /* 0x0000000400287947 */ /* 0x000fda0003800000 */
.L_x_2043:
        /* <DEDUP_REMOVED lines=9> */
.L_x_2046:
        /* <DEDUP_REMOVED lines=11> */
.L_x_2045:
[----:B------:R-:W2:Y:S02]  /*2970*/  LDG.E.U16 R0, desc[UR36][R2.64] ;  /* 0x0000002402007981 */ /* 0x000ea4000c1e1500 */
[----:B--2---:R-:W-:-:S05]  /*2980*/  IMAD.U32 R0, R0, 0x10000, RZ ;  /* 0x0001000000007824 */ /* 0x004fca00078e00ff */
[----:B------:R-:W-:Y:S01]  /*2990*/  FSETP.NEU.FTZ.AND P0, PT, R0, RZ, PT ;  /* 0x000000ff0000720b */ /* 0x000fe20003f1d000 */
[----:B------:R-:W-:-:S12]  /*29a0*/  BRA `(.L_x_2035) ;  /* 0x0000000000c87947 */ /* 0x000fd80003800000 */
.L_x_2042:
        /* <DEDUP_REMOVED lines=11> */
.L_x_2049:
[----:B------:R-:W2:Y:S02]  /*2a60*/  LDG.E.U8 R2, desc[UR36][R2.64] ;  /* 0x0000002402027981 */ /* 0x000ea4000c1e1100 */
[----:B--2---:R-:W-:Y:S01]  /*2a70*/  ISETP.NE.AND P0, PT, R2, RZ, PT ;  /* 0x000000ff0200720c */ /* 0x004fe20003f05270 */
[----:B------:R-:W-:-:S12]  /*2a80*/  BRA `(.L_x_2035) ;  /* 0x0000000000907947 */ /* 0x000fd80003800000 */
.L_x_2048:
[----:B------:R-:W2:Y:S02]  /*2a90*/  LDG.E.U8 R2, desc[UR36][R2.64] ;  /* 0x0000002402027981 */ /* 0x000ea4000c1e1100 */
[----:B--2---:R-:W-:Y:S01]  /*2aa0*/  ISETP.NE.AND P0, PT, R2, RZ, PT ;  /* 0x000000ff0200720c */ /* 0x004fe20003f05270 */
[----:B------:R-:W-:-:S12]  /*2ab0*/  BRA `(.L_x_2035) ;  /* 0x0000000000847947 */ /* 0x000fd80003800000 */
.L_x_2047:
[----:B------:R-:W-:-:S09]  /*2ac0*/  UISETP.NE.AND UP0, UPT, UR4, 0x1c, UPT ;  /* 0x0000001c0400788c */ /* 0x000fd2000bf05270 */
[----:B------:R-:W-:Y:S05]  /*2ad0*/  BRA.U !UP0, `(.L_x_2050) ;  /* 0x0000000108747547 */ /* 0x000fea000b800000 */
[----:B------:R-:W-:-:S09]  /*2ae0*/  UISETP.NE.AND UP0, UPT, UR4, 0x1d, UPT ;  /* 0x0000001d0400788c */ /* 0x000fd2000bf05270 */
[----:B------:R-:W-:Y:S05]  /*2af0*/  BRA.U !UP0, `(.L_x_2051) ;  /* 0x00000001085c7547 */ /* 0x000fea000b800000 */
[----:B------:R-:W-:-:S09]  /*2b00*/  UISETP.NE.AND UP0, UPT, UR4, 0x2c, UPT ;  /* 0x0000002c0400788c */ /* 0x000fd2000bf05270 */
[----:B------:R-:W-:Y:S05]  /*2b10*/  BRA.U !UP0, `(.L_x_2052) ;  /* 0x0000000108487547 */ /* 0x000fea000b800000 */
.L_x_2034:
        /* <DEDUP_REMOVED lines=16> */
.L_x_2053:
[----:B------:R-:W-:Y:S01]  /*2c20*/  PLOP3.LUT P0, PT, PT, PT, PT, 0x8, 0x80 ;  /* 0x000000000080781c */ /* 0x000fe20003f0e170 */
[----:B------:R-:W-:-:S12]  /*2c30*/  BRA `(.L_x_2035) ;  /* 0x0000000000247947 */ /* 0x000fd80003800000 */
.L_x_2052:
[----:B------:R-:W2:Y:S02]  /*2c40*/  LDG.E.U8 R2, desc[UR36][R2.64] ;  /* 0x0000002402027981 */ /* 0x000ea4000c1e1100 */
[----:B--2---:R-:W-:Y:S01]  /*2c50*/  ISETP.NE.AND P0, PT, R2, RZ, PT ;  /* 0x000000ff0200720c */ /* 0x004fe20003f05270 */
[----:B------:R-:W-:-:S12]  /*2c60*/  BRA `(.L_x_2035) ;  /* 0x0000000000187947 */ /* 0x000fd80003800000 */
.L_x_2051:
[----:B------:R-:W2:Y:S02]  /*2c70*/  LDG.E.64 R2, desc[UR36][R2.64] ;  /* 0x0000002402027981 */ /* 0x000ea4000c1e1b00 */
[----:B--2---:R-:W-:-:S04]  /*2c80*/  ISETP.NE.U32.AND P0, PT, R2, RZ, PT ;  /* 0x000000ff0200720c */ /* 0x004fc80003f05070 */
[----:B------:R-:W-:Y:S01]  /*2c90*/  ISETP.NE.AND.EX P0, PT, R3, RZ, PT, P0 ;  /* 0x000000ff0300720c */ /* 0x000fe20003f05300 */
[----:B------:R-:W-:-:S12]  /*2ca0*/  BRA `(.L_x_2035) ;  /* 0x0000000000087947 */ /* 0x000fd80003800000 */
.L_x_2050:
[----:B------:R-:W2:Y:S02]  /*2cb0*/  LDG.E R2, desc[UR36][R2.64] ;  /* 0x0000002402027981 */ /* 0x000ea4000c1e1900 */
[----:B--2---:R-:W-:-:S13]  /*2cc0*/  ISETP.NE.AND P0, PT, R2, RZ, PT ;  /* 0x000000ff0200720c */ /* 0x004fda0003f05270 */
.L_x_2035:
[----:B------:R-:W-:Y:S05]  /*2cd0*/  BSYNC.RECONVERGENT B6 ;  /* 0x0000000000067941 */ /* 0x000fea0003800200 */
.L_x_2029:
[----:B------:R-:W0:Y:S01]  /*2ce0*/  LDCU.64 UR6, c[0x0][0x5e8] ;  /* 0x0000bd00ff0677ac */ /* 0x000e220008000a00 */
[----:B------:R-:W-:Y:S01]  /*2cf0*/  ISETP.NE.AND P1, PT, R19, RZ, PT ;  /* 0x000000ff1300720c */ /* 0x000fe20003f25270 */
[----:B------:R-:W-:Y:S01]  /*2d00*/  BSSY.RECONVERGENT B6, `(.L_x_2054) ;  /* 0x00000d4000067945 */ /* 0x000fe20003800200 */
[----:B------:R-:W-:Y:S02]  /*2d10*/  UPRMT UR4, UR43, 0x9910, URZ ;  /* 0x000099102b047896 */ /* 0x000fe400080000ff */
[----:B------:R-:W-:Y:S02]  /*2d20*/  PLOP3.LUT P0, PT, P1, P0, PT, 0x28, 0x82 ;  /* 0x000000000082781c */ /* 0x000fe40000f00570 */
[----:B------:R-:W-:Y:S02]  /*2d30*/  UISETP.GT.AND UP0, UPT, UR4, 0x9, UPT ;  /* 0x000000090400788c */ /* 0x000fe4000bf04270 */
        /* <DEDUP_REMOVED lines=14> */
.L_x_2058:
[----:B------:R3:W-:Y:S01]  /*2e20*/  STG.E.U8 desc[UR36][R2.64], R4 ;  /* 0x0000000402007986 */ /* 0x0007e2000c101124 */
[----:B------:R-:W-:Y:S05]  /*2e30*/  BRA `(.L_x_2060) ;  /* 0x0000000c00007947 */ /* 0x000fea0003800000 */
.L_x_2057:
        /* <DEDUP_REMOVED lines=9> */
.L_x_2062:
[----:B------:R1:W-:Y:S01]  /*2ed0*/  STG.E desc[UR36][R2.64], R4 ;  /* 0x0000000402007986 */ /* 0x0003e2000c101924 */
[----:B------:R-:W-:Y:S05]  /*2ee0*/  BRA `(.L_x_2060) ;  /* 0x0000000800d47947 */ /* 0x000fea0003800000 */
.L_x_2061:
[----:B------:R2:W-:Y:S01]  /*2ef0*/  STG.E.U16 desc[UR36][R2.64], R4 ;  /* 0x0000000402007986 */ /* 0x0005e2000c101524 */
[----:B------:R-:W-:Y:S05]  /*2f00*/  BRA `(.L_x_2060) ;  /* 0x0000000800cc7947 */ /* 0x000fea0003800000 */
.L_x_2056:
        /* <DEDUP_REMOVED lines=9> */
.L_x_2064:
[----:B------:R-:W-:-:S04]  /*2fa0*/  I2FP.F32.U32 R0, R4 ;  /* 0x0000000400007245 */ /* 0x000fc80000201000 */
[----:B------:R-:W-:-:S05]  /*2fb0*/  F2FP.F16.F32.PACK_AB R0, RZ, R0 ;  /* 0x00000000ff00723e */ /* 0x000fca00000000ff */
[----:B------:R0:W-:Y:S01]  /*2fc0*/  STG.E.U16 desc[UR36][R2.64], R0 ;  /* 0x0000000002007986 */ /* 0x0001e2000c101524 */
[----:B------:R-:W-:Y:S05]  /*2fd0*/  BRA `(.L_x_2060) ;  /* 0x0000000800987947 */ /* 0x000fea0003800000 */
.L_x_2063:
        /* <DEDUP_REMOVED lines=10> */
.L_x_2066:
[----:B------:R-:W-:-:S04]  /*3080*/  I2FP.F32.U32 R4, R4 ;  /* 0x0000000400047245 */ /* 0x000fc80000201000 */
[----:B------:R-:W-:-:S04]  /*3090*/  F2FP.F16.F32.PACK_AB R5, RZ, R4 ;  /* 0x00000004ff05723e */ /* 0x000fc800000000ff */
[----:B------:R-:W-:-:S05]  /*30a0*/  PRMT R5, R5, 0x5410, RZ ;  /* 0x0000541005057816 */ /* 0x000fca00000000ff */
[----:B------:R0:W-:Y:S01]  /*30b0*/  STG.E desc[UR36][R2.64], R5 ;  /* 0x0000000502007986 */ /* 0x0001e2000c101924 */
[----:B------:R-:W-:Y:S05]  /*30c0*/  BRA `(.L_x_2060) ;  /* 0x00000008005c7947 */ /* 0x000fea0003800000 */
.L_x_2065:
[----:B------:R-:W0:Y:S02]  /*30d0*/  I2F.F64.U32 R4, R4 ;  /* 0x0000000400047312 */ /* 0x000e240000201800 */
[----:B0-----:R0:W-:Y:S01]  /*30e0*/  STG.E.64 desc[UR36][R2.64], R4 ;  /* 0x0000000402007986 */ /* 0x0011e2000c101b24 */
[----:B------:R-:W-:Y:S05]  /*30f0*/  BRA `(.L_x_2060) ;  /* 0x0000000800507947 */ /* 0x000fea0003800000 */
.L_x_2055:
        /* <DEDUP_REMOVED lines=10> */
.L_x_2069:
[----:B------:R-:W0:Y:S01]  /*31a0*/  I2F.F64.U32 R4, R4 ;  /* 0x0000000400047312 */ /* 0x000e220000201800 */
[----:B------:R-:W-:-:S05]  /*31b0*/  CS2R R6, SRZ ;  /* 0x0000000000067805 */ /* 0x000fca000001ff00 */
[----:B0-----:R0:W-:Y:S01]  /*31c0*/  STG.E.128 desc[UR36][R2.64], R4 ;  /* 0x0000000402007986 */ /* 0x0011e2000c101d24 */
[----:B------:R-:W-:Y:S05]  /*31d0*/  BRA `(.L_x_2060) ;  /* 0x0000000800187947 */ /* 0x000fea0003800000 */
.L_x_2068:
        /* <DEDUP_REMOVED lines=17> */
.L_x_2073:
[----:B------:R-:W-:Y:S05]  /*32f0*/  BSYNC.RECONVERGENT B0 ;  /* 0x0000000000007941 */ /* 0x000fea0003800200 */
.L_x_2072:
[----:B------:R0:W-:Y:S01]  /*3300*/  STG.E.U8 desc[UR36][R2.64], R5 ;  /* 0x0000000502007986 */ /* 0x0001e2000c101124 */
[----:B------:R-:W-:Y:S05]  /*3310*/  BRA `(.L_x_2060) ;  /* 0x0000000400c87947 */ /* 0x000fea0003800000 */
.L_x_2071:
[----:B------:R-:W-:-:S04]  /*3320*/  I2FP.F32.U32 R7, R4 ;  /* 0x0000000400077245 */ /* 0x000fc80000201000 */
[----:B------:R-:W-:-:S13]  /*3330*/  ISETP.GE.U32.AND P1, PT, R7, 0x47800000, PT ;  /* 0x478000000700780c */ /* 0x000fda0003f26070 */
[----:B------:R-:W-:Y:S02]  /*3340*/  @P1 ISETP.GT.U32.AND P0, PT, R7, 0x7f800000, PT ;  /* 0x7f8000000700180c */ /* 0x000fe40003f04070 */
[----:B------:R-:W-:-:S04]  /*3350*/  @P1 MOV R5, 0x7f ;  /* 0x0000007f00051802 */ /* 0x000fc80000000f00 */
        /* <DEDUP_REMOVED lines=12> */
.L_x_2070:
[----:B------:R-:W-:-:S04]  /*3420*/  I2FP.F32.U32 R0, R4 ;  /* 0x0000000400007245 */ /* 0x000fc80000201000 */
[----:B------:R-:W-:-:S05]  /*3430*/  F2FP.BF16.F32.PACK_AB R0, RZ, R0 ;  /* 0x00000000ff00723e */ /* 0x000fca00000010ff */
[----:B------:R0:W-:Y:S01]  /*3440*/  STG.E.U16 desc[UR36][R2.64], R0 ;  /* 0x0000000002007986 */ /* 0x0001e2000c101524 */
[----:B------:R-:W-:Y:S05]  /*3450*/  BRA `(.L_x_2060) ;  /* 0x0000000400787947 */ /* 0x000fea0003800000 */
.L_x_2067:
        /* <DEDUP_REMOVED lines=10> */
.L_x_2076:
        /* <DEDUP_REMOVED lines=12> */
.L_x_2079:
[----:B------:R-:W-:-:S04]  /*35c0*/  SHF.R.U32.HI R0, RZ, 0x14, R5 ;  /* 0x00000014ff007819 */ /* 0x000fc80000011605 */
[----:B------:R-:W-:-:S04]  /*35d0*/  LOP3.LUT R0, R0, 0x1, RZ, 0xc0, !PT ;  /* 0x0000000100007812 */ /* 0x000fc800078ec0ff */
[----:B------:R-:W-:-:S04]  /*35e0*/  IADD3 R0, PT, PT, R5, 0x487ffff, R0 ;  /* 0x0487ffff05007810 */ /* 0x000fc80007ffe000 */
[----:B------:R-:W-:-:S04]  /*35f0*/  SHF.R.U32.HI R0, RZ, 0x14, R0 ;  /* 0x00000014ff007819 */ /* 0x000fc80000011600 */
[----:B------:R-:W-:-:S07]  /*3600*/  LOP3.LUT R4, R0, 0xff, RZ, 0xc0, !PT ;  /* 0x000000ff00047812 */ /* 0x000fce00078ec0ff */
.L_x_2080:
[----:B------:R-:W-:-:S07]  /*3610*/  PRMT R0, R4, 0x7610, R0 ;  /* 0x0000761004007816 */ /* 0x000fce0000000000 */
.L_x_2078:
[----:B------:R-:W-:Y:S05]  /*3620*/  BSYNC.RECONVERGENT B0 ;  /* 0x0000000000007941 */ /* 0x000fea0003800200 */
.L_x_2077:
[----:B------:R0:W-:Y:S01]  /*3630*/  STG.E.U8 desc[UR36][R2.64], R0 ;  /* 0x0000000002007986 */ /* 0x0001e2000c101124 */
[----:B------:R-:W-:Y:S05]  /*3640*/  BRA `(.L_x_2060) ;  /* 0x0000000000fc7947 */ /* 0x000fea0003800000 */
.L_x_2075:
        /* <DEDUP_REMOVED lines=12> */
.L_x_2083:
[----:B------:R-:W-:-:S04]  /*3710*/  SHF.R.U32.HI R0, RZ, 0x15, R5 ;  /* 0x00000015ff007819 */ /* 0x000fc80000011605 */
[----:B------:R-:W-:-:S04]  /*3720*/  LOP3.LUT R0, R0, 0x1, RZ, 0xc0, !PT ;  /* 0x0000000100007812 */ /* 0x000fc800078ec0ff */
[----:B------:R-:W-:-:S04]  /*3730*/  IADD3 R0, PT, PT, R5, 0x88fffff, R0 ;  /* 0x088fffff05007810 */ /* 0x000fc80007ffe000 */
[----:B------:R-:W-:-:S04]  /*3740*/  SHF.R.U32.HI R0, RZ, 0x15, R0 ;  /* 0x00000015ff007819 */ /* 0x000fc80000011600 */
[----:B------:R-:W-:-:S07]  /*3750*/  LOP3.LUT R4, R0, 0xff, RZ, 0xc0, !PT ;  /* 0x000000ff00047812 */ /* 0x000fce00078ec0ff */
.L_x_2084:
[----:B------:R-:W-:-:S07]  /*3760*/  PRMT R0, R4, 0x7610, R0 ;  /* 0x0000761004007816 */ /* 0x000fce0000000000 */
.L_x_2082:
[----:B------:R-:W-:Y:S05]  /*3770*/  BSYNC.RECONVERGENT B0 ;  /* 0x0000000000007941 */ /* 0x000fea0003800200 */
.L_x_2081:
[----:B------:R0:W-:Y:S01]  /*3780*/  STG.E.U8 desc[UR36][R2.64], R0 ;  /* 0x0000000002007986 */ /* 0x0001e2000c101124 */
[----:B------:R-:W-:Y:S05]  /*3790*/  BRA `(.L_x_2060) ;  /* 0x0000000000a87947 */ /* 0x000fea0003800000 */
.L_x_2074:
[----:B------:R-:W-:-:S09]  /*37a0*/  UISETP.NE.AND UP0, UPT, UR4, 0x1c, UPT ;  /* 0x0000001c0400788c */ /* 0x000fd2000bf05270 */
[----:B------:R-:W-:Y:S05]  /*37b0*/  BRA.U !UP0, `(.L_x_2085) ;  /* 0x00000001089c7547 */ /* 0x000fea000b800000 */
[----:B------:R-:W-:-:S09]  /*37c0*/  UISETP.NE.AND UP0, UPT, UR4, 0x1d, UPT ;  /* 0x0000001d0400788c */ /* 0x000fd2000bf05270 */
[----:B------:R-:W-:Y:S05]  /*37d0*/  BRA.U !UP0, `(.L_x_2086) ;  /* 0x0000000108887547 */ /* 0x000fea000b800000 */
[----:B------:R-:W-:-:S09]  /*37e0*/  UISETP.NE.AND UP0, UPT, UR4, 0x2c, UPT ;  /* 0x0000002c0400788c */ /* 0x000fd2000bf05270 */
[----:B------:R-:W-:Y:S05]  /*37f0*/  BRA.U !UP0, `(.L_x_2087) ;  /* 0x0000000108447547 */ /* 0x000fea000b800000 */
.L_x_2059:
        /* <DEDUP_REMOVED lines=16> */
.L_x_2088:
[----:B------:R-:W-:Y:S05]  /*3900*/  BRA `(.L_x_2060) ;  /* 0x00000000004c7947 */ /* 0x000fea0003800000 */
.L_x_2087:
        /* <DEDUP_REMOVED lines=13> */
[----:B------:R0:W-:Y:S01]  /*39e0*/  STG.E.U8 desc[UR36][R2.64], R5 ;  /* 0x0000000502007986 */ /* 0x0001e2000c101124 */
[----:B------:R-:W-:Y:S05]  /*39f0*/  BRA `(.L_x_2060) ;  /* 0x0000000000107947 */ /* 0x000fea0003800000 */
.L_x_2086:
[----:B------:R-:W-:-:S05]  /*3a00*/  HFMA2 R5, -RZ, RZ, 0, 0 ;  /* 0x00000000ff057431 */ /* 0x000fca00000001ff */
[----:B------:R0:W-:Y:S01]  /*3a10*/  STG.E.64 desc[UR36][R2.64], R4 ;  /* 0x0000000402007986 */ /* 0x0001e2000c101b24 */
[----:B------:R-:W-:Y:S05]  /*3a20*/  BRA `(.L_x_2060) ;  /* 0x0000000000047947 */ /* 0x000fea0003800000 */
.L_x_2085:
[----:B------:R0:W-:Y:S02]  /*3a30*/  STG.E desc[UR36][R2.64], R4 ;  /* 0x0000000402007986 */ /* 0x0001e4000c101924 */
.L_x_2060:
[----:B------:R-:W-:Y:S05]  /*3a40*/  BSYNC.RECONVERGENT B6 ;  /* 0x0000000000067941 */ /* 0x000fea0003800200 */
.L_x_2054:
[----:B------:R-:W-:-:S07]  /*3a50*/  VIADD R17, R17, 0x80 ;  /* 0x0000008011117836 */ /* 0x000fce0000000000 */
.L_x_2002:
[----:B------:R-:W-:Y:S05]  /*3a60*/  BSYNC.RECONVERGENT B7 ;  /* 0x0000000000077941 */ /* 0x000fea0003800200 */
.L_x_2001:
[----:B------:R-:W5:Y:S01]  /*3a70*/  LDCU UR4, c[0x0][0x380] ;  /* 0x00007000ff0477ac */ /* 0x000f620008000800 */
[----:B------:R-:W-:Y:S01]  /*3a80*/  BSSY.RECONVERGENT B7, `(.L_x_2089) ;  /* 0x0000397000077945 */ /* 0x000fe20003800200 */
[----:B-----5:R-:W-:-:S13]  /*3a90*/  ISETP.GE.AND P0, PT, R17, UR4, PT ;  /* 0x0000000411007c0c */ /* 0x020fda000bf06270 */
[----:B------:R-:W-:Y:S05]  /*3aa0*/  @P0 BRA `(.L_x_2090) ;  /* 0x0000003800500947 */ /* 0x000fea0003800000 */
[----:B------:R-:W5:Y:S01]  /*3ab0*/  LDCU UR4, c[0x0][0x388] ;  /* 0x00007100ff0477ac */ /* 0x000f620008000800 */
[----:B------:R-:W-:Y:S01]  /*3ac0*/  IMAD.MOV.U32 R18, RZ, RZ, RZ ;  /* 0x000000ffff127224 */ /* 0x000fe200078e00ff */
[----:B0-----:R-:W-:Y:S01]  /*3ad0*/  MOV R0, RZ ;  /* 0x000000ff00007202 */ /* 0x001fe20000000f00 */
        /* <DEDUP_REMOVED lines=10> */
[----:B------:R-:W-:-:S04]  /*3b80*/  SHF.R.U32.HI R3, RZ, UR5, R2 ;  /* 0x00000005ff037c19 */ /* 0x000fc80008011602 */
[----:B------:R-:W-:-:S05]  /*3b90*/  IADD3 R18, PT, PT, -R3, RZ, RZ ;  /* 0x000000ff03127210 */ /* 0x000fca0007ffe1ff */
        /* <DEDUP_REMOVED lines=339> */
.L_x_2091:
[----:B------:R-:W1:Y:S01]  /*50d0*/  LDCU.64 UR6, c[0x0][0x5f0] ;  /* 0x0000be00ff0677ac */ /* 0x000e620008000a00 */
[----:B------:R-:W-:Y:S01]  /*50e0*/  BSSY.RECONVERGENT B6, `(.L_x_2092) ;  /* 0x00000b7000067945 */ /* 0x000fe20003800200 */
        /* <DEDUP_REMOVED lines=17> */
.L_x_2096:
[----:B------:R-:W2:Y:S02]  /*5200*/  LDG.E.U8 R2, desc[UR36][R2.64] ;  /* 0x0000002402027981 */ /* 0x000ea4000c1e1100 */
[----:B--2---:R-:W-:-:S04]  /*5210*/  ISETP.NE.AND P0, PT, R2, RZ, PT ;  /* 0x000000ff0200720c */ /* 0x004fc80003f05270 */
[----:B------:R-:W-:Y:S01]  /*5220*/  P2R R19, PR, RZ, 0x1 ;  /* 0x00000001ff137803 */ /* 0x000fe20000000000 */
[----:B------:R-:W-:Y:S08]  /*5230*/  BRA `(.L_x_2098) ;  /* 0x0000000800847947 */ /* 0x000ff00003800000 */
.L_x_2095:
        /* <DEDUP_REMOVED lines=11> */
.L_x_2100:
[----:B------:R-:W2:Y:S02]  /*52f0*/  LDG.E R2, desc[UR36][R2.64] ;  /* 0x0000002402027981 */ /* 0x000ea4000c1e1900 */
[----:B--2---:R-:W-:-:S04]  /*5300*/  ISETP.NE.AND P0, PT, R2, RZ, PT ;  /* 0x000000ff0200720c */ /* 0x004fc80003f05270 */
[----:B------:R-:W-:Y:S01]  /*5310*/  P2R R19, PR, RZ, 0x1 ;  /* 0x00000001ff137803 */ /* 0x000fe20000000000 */
[----:B------:R-:W-:Y:S08]  /*5320*/  BRA `(.L_x_2098) ;  /* 0x0000000800487947 */ /* 0x000ff00003800000 */
.L_x_2099:
[----:B------:R-:W2:Y:S02]  /*5330*/  LDG.E.U16 R2, desc[UR36][R2.64] ;  /* 0x0000002402027981 */ /* 0x000ea4000c1e1500 */
[----:B--2---:R-:W-:-:S04]  /*5340*/  ISETP.NE.AND P0, PT, R2, RZ, PT ;  /* 0x000000ff0200720c */ /* 0x004fc80003f05270 */
[----:B------:R-:W-:Y:S01]  /*5350*/  P2R R19, PR, RZ, 0x1 ;  /* 0x00000001ff137803 */ /* 0x000fe20000000000 */
[----:B------:R-:W-:Y:S08]  /*5360*/  BRA `(.L_x_2098) ;  /* 0x0000000800387947 */ /* 0x000ff00003800000 */
.L_x_2094:
        /* <DEDUP_REMOVED lines=10> */
.L_x_2102:
[----:B------:R-:W2:Y:S02]  /*5410*/  LDG.E.U16 R0, desc[UR36][R2.64] ;  /* 0x0000002402007981 */ /* 0x000ea4000c1e1500 */
[----:B--2---:R-:W-:-:S05]  /*5420*/  HADD2.F32 R0, -RZ, R0.H0_H0 ;  /* 0x20000000ff007230 */ /* 0x004fca0000004100 */
[----:B------:R-:W-:-:S04]  /*5430*/  FSETP.NEU.FTZ.AND P0, PT, R0, RZ, PT ;  /* 0x000000ff0000720b */ /* 0x000fc80003f1d000 */
[----:B------:R-:W-:Y:S01]  /*5440*/  P2R R19, PR, RZ, 0x1 ;  /* 0x00000001ff137803 */ /* 0x000fe20000000000 */
[----:B------:R-:W-:Y:S08]  /*5450*/  BRA `(.L_x_2098) ;  /* 0x0000000400fc7947 */ /* 0x000ff00003800000 */
.L_x_2101:
        /* <DEDUP_REMOVED lines=12> */
.L_x_2104:
        /* <DEDUP_REMOVED lines=10> */
.L_x_2103:
[----:B------:R-:W2:Y:S02]  /*55c0*/  LDG.E.64 R2, desc[UR36][R2.64] ;  /* 0x0000002402027981 */ /* 0x000ea4000c1e1b00 */
[----:B--2---:R-:W-:-:S06]  /*55d0*/  DSETP.NEU.AND P0, PT, R2, RZ, PT ;  /* 0x000000ff0200722a */ /* 0x004fcc0003f0d000 */
[----:B------:R-:W-:Y:S01]  /*55e0*/  P2R R19, PR, RZ, 0x1 ;  /* 0x00000001ff137803 */ /* 0x000fe20000000000 */
[----:B------:R-:W-:Y:S07]  /*55f0*/  BRA `(.L_x_2098) ;  /* 0x0000000400947947 */ /* 0x000fee0003800000 */
.L_x_2093:
        /* <DEDUP_REMOVED lines=12> */
.L_x_2107:
[----:B------:R-:W2:Y:S02]  /*56c0*/  LDG.E.128 R4, desc[UR36][R2.64] ;  /* 0x0000002402047981 */ /* 0x000ea4000c1e1d00 */
[----:B--2---:R-:W-:-:S06]  /*56d0*/  DSETP.NEU.AND P0, PT, R6, RZ, PT ;  /* 0x000000ff0600722a */ /* 0x004fcc0003f0d000 */
[----:B------:R-:W-:-:S06]  /*56e0*/  DSETP.NEU.OR P0, PT, R4, RZ, P0 ;  /* 0x000000ff0400722a */ /* 0x000fcc000070d400 */
[----:B------:R-:W-:Y:S01]  /*56f0*/  P2R R19, PR, RZ, 0x1 ;  /* 0x00000001ff137803 */ /* 0x000fe20000000000 */
[----:B------:R-:W-:Y:S07]  /*5700*/  BRA `(.L_x_2098) ;  /* 0x0000000400507947 */ /* 0x000fee0003800000 */
.L_x_2106:
        /* <DEDUP_REMOVED lines=10> */
.L_x_2109:
        /* <DEDUP_REMOVED lines=9> */
[----:B------:R-:W-:-:S04]  /*5840*/  LOP3.LUT P0, RZ, R0, 0x7fffffff, RZ, 0xc0, !PT ;  /* 0x7fffffff00ff7812 */ /* 0x000fc8000780c0ff */
[----:B------:R-:W-:Y:S01]  /*5850*/  P2R R19, PR, RZ, 0x1 ;  /* 0x00000001ff137803 */ /* 0x000fe20000000000 */
[----:B------:R-:W-:Y:S08]  /*5860*/  BRA `(.L_x_2098) ;  /* 0x0000000000f87947 */ /* 0x000ff00003800000 */
.L_x_2108:
[----:B------:R-:W2:Y:S02]  /*5870*/  LDG.E.U16 R0, desc[UR36][R2.64] ;  /* 0x0000002402007981 */ /* 0x000ea4000c1e1500 */
[----:B--2---:R-:W-:-:S05]  /*5880*/  IMAD.U32 R0, R0, 0x10000, RZ ;  /* 0x0001000000007824 */ /* 0x004fca00078e00ff */
[----:B------:R-:W-:-:S04]  /*5890*/  FSETP.NEU.FTZ.AND P0, PT, R0, RZ, PT ;  /* 0x000000ff0000720b */ /* 0x000fc80003f1d000 */
[----:B------:R-:W-:Y:S01]  /*58a0*/  P2R R19, PR, RZ, 0x1 ;  /* 0x00000001ff137803 */ /* 0x000fe20000000000 */
[----:B------:R-:W-:Y:S08]  /*58b0*/  BRA `(.L_x_2098) ;  /* 0x0000000000e47947 */ /* 0x000ff00003800000 */
.L_x_2105:
        /* <DEDUP_REMOVED lines=12> */
.L_x_2112:
[----:B------:R-:W2:Y:S02]  /*5980*/  LDG.E.U8 R2, desc[UR36][R2.64] ;  /* 0x0000002402027981 */ /* 0x000ea4000c1e1100 */
[----:B--2---:R-:W-:-:S04]  /*5990*/  ISETP.NE.AND P0, PT, R2, RZ, PT ;  /* 0x000000ff0200720c */ /* 0x004fc80003f05270 */
[----:B------:R-:W-:Y:S01]  /*59a0*/  P2R R19, PR, RZ, 0x1 ;  /* 0x00000001ff137803 */ /* 0x000fe20000000000 */
[----:B------:R-:W-:Y:S08]  /*59b0*/  BRA `(.L_x_2098) ;  /* 0x0000000000a47947 */ /* 0x000ff00003800000 */
.L_x_2111:
[----:B------:R-:W2:Y:S02]  /*59c0*/  LDG.E.U8 R2, desc[UR36][R2.64] ;  /* 0x0000002402027981 */ /* 0x000ea4000c1e1100 */
[----:B--2---:R-:W-:-:S04]  /*59d0*/  ISETP.NE.AND P0, PT, R2, RZ, PT ;  /* 0x000000ff0200720c */ /* 0x004fc80003f05270 */
[----:B------:R-:W-:Y:S01]  /*59e0*/  P2R R19, PR, RZ, 0x1 ;  /* 0x00000001ff137803 */ /* 0x000fe20000000000 */
[----:B------:R-:W-:Y:S08]  /*59f0*/  BRA `(.L_x_2098) ;  /* 0x0000000000947947 */ /* 0x000ff00003800000 */
.L_x_2110:
        /* <DEDUP_REMOVED lines=10> */
.L_x_2097:
        /* <DEDUP_REMOVED lines=11> */
[----:B------:R-:W-:Y:S01]  /*5b50*/  IMAD.U32 R7, RZ, RZ, UR7 ;  /* 0x00000007ff077e24 */ /* 0x000fe2000f8e00ff */
[----:B---3--:R-:W-:Y:S01]  /*5b60*/  MOV R10, UR8 ;  /* 0x00000008000a7c02 */ /* 0x008fe20008000f00 */
[----:B------:R-:W-:-:S07]  /*5b70*/  IMAD.U32 R11, RZ, RZ, UR9 ;  /* 0x00000009ff0b7e24 */ /* 0x000fce000f8e00ff */
[----:B------:R-:W-:-:S07]  /*5b80*/  LEPC R20, `(.L_x_2115) ;  /* 0x000000001014794e */ /* 0x000fce0000000000 */
[----:B--2---:R-:W-:Y:S05]  /*5b90*/  CALL.ABS.NOINC R2 ;  /* 0x0000000002007343 */ /* 0x004fea0003c00000 */
.L_x_2115:
[----:B------:R-:W-:-:S04]  /*5ba0*/  PLOP3.LUT P0, PT, PT, PT, PT, 0x8, 0x80 ;  /* 0x000000000080781c */ /* 0x000fc80003f0e170 */
[----:B------:R-:W-:Y:S01]  /*5bb0*/  P2R R19, PR, RZ, 0x1 ;  /* 0x00000001ff137803 */ /* 0x000fe20000000000 */
[----:B------:R-:W-:Y:S08]  /*5bc0*/  BRA `(.L_x_2098) ;  /* 0x0000000000207947 */ /* 0x000ff00003800000 */
.L_x_2114:
[----:B------:R-:W2:Y:S02]  /*5bd0*/  LDG.E.64 R2, desc[UR36][R2.64] ;  /* 0x0000002402027981 */ /* 0x000ea4000c1e1b00 */
[----:B--2---:R-:W-:-:S04]  /*5be0*/  ISETP.NE.U32.AND P0, PT, R2, RZ, PT ;  /* 0x000000ff0200720c */ /* 0x004fc80003f05070 */
[----:B------:R-:W-:-:S04]  /*5bf0*/  ISETP.NE.AND.EX P0, PT, R3, RZ, PT, P0 ;  /* 0x000000ff0300720c */ /* 0x000fc80003f05300 */
[----:B------:R-:W-:Y:S01]  /*5c00*/  P2R R19, PR, RZ, 0x1 ;  /* 0x00000001ff137803 */ /* 0x000fe20000000000 */
[----:B------:R-:W-:Y:S08]  /*5c10*/  BRA `(.L_x_2098) ;  /* 0x00000000000c7947 */ /* 0x000ff00003800000 */
.L_x_2113:
[----:B------:R-:W2:Y:S02]  /*5c20*/  LDG.E R2, desc[UR36][R2.64] ;  /* 0x0000002402027981 */ /* 0x000ea4000c1e1900 */
[----:B--2---:R-:W-:-:S04]  /*5c30*/  ISETP.NE.AND P0, PT, R2, RZ, PT ;  /* 0x000000ff0200720c */ /* 0x004fc80003f05270 */
[----:B------:R-:W-:-:S09]  /*5c40*/  P2R R19, PR, RZ, 0x1 ;  /* 0x00000001ff137803 */ /* 0x000fd20000000000 */
.L_x_2098:
[----:B------:R-:W-:Y:S05]  /*5c50*/  BSYNC.RECONVERGENT B6 ;  /* 0x0000000000067941 */ /* 0x000fea0003800200 */
.L_x_2092:
        /* <DEDUP_REMOVED lines=18> */
.L_x_2120:
[----:B------:R-:W2:Y:S02]  /*5d80*/  LDG.E.U8 R2, desc[UR36][R2.64] ;  /* 0x0000002402027981 */ /* 0x000ea4000c1e1100 */
[----:B--2---:R-:W-:Y:S01]  /*5d90*/  ISETP.NE.AND P0, PT, R2, RZ, PT ;  /* 0x000000ff0200720c */ /* 0x004fe20003f05270 */
[----:B------:R-:W-:-:S12]  /*5da0*/  BRA `(.L_x_2122) ;  /* 0x0000000800307947 */ /* 0x000fd80003800000 */
.L_x_2119:
        /* <DEDUP_REMOVED lines=10> */
.L_x_2124:
[----:B------:R-:W2:Y:S02]  /*5e50*/  LDG.E R2, desc[UR36][R2.64] ;  /* 0x0000002402027981 */ /* 0x000ea4000c1e1900 */
[----:B--2---:R-:W-:Y:S01]  /*5e60*/  ISETP.NE.AND P0, PT, R2, RZ, PT ;  /* 0x000000ff0200720c */ /* 0x004fe20003f05270 */
[----:B------:R-:W-:-:S12]  /*5e70*/  BRA `(.L_x_2122) ;  /* 0x0000000400fc7947 */ /* 0x000fd80003800000 */
.L_x_2123:
[----:B------:R-:W2:Y:S02]  /*5e80*/  LDG.E.U16 R2, desc[UR36][R2.64] ;  /* 0x0000002402027981 */ /* 0x000ea4000c1e1500 */
[----:B--2---:R-:W-:Y:S01]  /*5e90*/  ISETP.NE.AND P0, PT, R2, RZ, PT ;  /* 0x000000ff0200720c */ /* 0x004fe20003f05270 */
[----:B------:R-:W-:-:S12]  /*5ea0*/  BRA `(.L_x_2122) ;  /* 0x0000000400f07947 */ /* 0x000fd80003800000 */
.L_x_2118:
        /* <DEDUP_REMOVED lines=9> */
.L_x_2126:
[----:B------:R-:W2:Y:S02]  /*5f40*/  LDG.E.U16 R0, desc[UR36][R2.64] ;  /* 0x0000002402007981 */ /* 0x000ea4000c1e1500 */
[----:B--2---:R-:W-:-:S05]  /*5f50*/  HADD2.F32 R0, -RZ, R0.H0_H0 ;  /* 0x20000000ff007230 */ /* 0x004fca0000004100 */
[----:B------:R-:W-:Y:S01]  /*5f60*/  FSETP.NEU.FTZ.AND P0, PT, R0, RZ, PT ;  /* 0x000000ff0000720b */ /* 0x000fe20003f1d000 */
[----:B------:R-:W-:-:S12]  /*5f70*/  BRA `(.L_x_2122) ;  /* 0x0000000400bc7947 */ /* 0x000fd80003800000 */
.L_x_2125:
        /* <DEDUP_REMOVED lines=11> */
.L_x_2128:
        /* <DEDUP_REMOVED lines=8> */
.L_x_2127:
[----:B------:R-:W2:Y:S02]  /*60b0*/  LDG.E.64 R2, desc[UR36][R2.64] ;  /* 0x0000002402027981 */ /* 0x000ea4000c1e1b00 */
[----:B--2---:R-:W-:Y:S01]  /*60c0*/  DSETP.NEU.AND P0, PT, R2, RZ, PT ;  /* 0x000000ff0200722a */ /* 0x004fe20003f0d000 */
[----:B------:R-:W-:-:S13]  /*60d0*/  BRA `(.L_x_2122) ;  /* 0x0000000400647947 */ /* 0x000fda0003800000 */
.L_x_2117:
        /* <DEDUP_REMOVED lines=11> */
.L_x_2131:
[----:B------:R-:W2:Y:S02]  /*6190*/  LDG.E.128 R4, desc[UR36][R2.64] ;  /* 0x0000002402047981 */ /* 0x000ea4000c1e1d00 */
[----:B--2---:R-:W-:-:S06]  /*61a0*/  DSETP.NEU.AND P0, PT, R6, RZ, PT ;  /* 0x000000ff0600722a */ /* 0x004fcc0003f0d000 */
[----:B------:R-:W-:Y:S01]  /*61b0*/  DSETP.NEU.OR P0, PT, R4, RZ, P0 ;  /* 0x000000ff0400722a */ /* 0x000fe2000070d400 */
[----:B------:R-:W-:-:S13]  /*61c0*/  BRA `(.L_x_2122) ;  /* 0x0000000400287947 */ /* 0x000fda0003800000 */
.L_x_2130:
        /* <DEDUP_REMOVED lines=9> */
.L_x_2133:
        /* <DEDUP_REMOVED lines=11> */
.L_x_2132:
[----:B------:R-:W2:Y:S02]  /*6310*/  LDG.E.U16 R0, desc[UR36][R2.64] ;  /* 0x0000002402007981 */ /* 0x000ea4000c1e1500 */
[----:B--2---:R-:W-:-:S05]  /*6320*/  IMAD.U32 R0, R0, 0x10000, RZ ;  /* 0x0001000000007824 */ /* 0x004fca00078e00ff */
[----:B------:R-:W-:Y:S01]  /*6330*/  FSETP.NEU.FTZ.AND P0, PT, R0, RZ, PT ;  /* 0x000000ff0000720b */ /* 0x000fe20003f1d000 */
[----:B------:R-:W-:-:S12]  /*6340*/  BRA `(.L_x_2122) ;  /* 0x0000000000c87947 */ /* 0x000fd80003800000 */
.L_x_2129:
        /* <DEDUP_REMOVED lines=11> */
.L_x_2136:
[----:B------:R-:W2:Y:S02]  /*6400*/  LDG.E.U8 R2, desc[UR36][R2.64] ;  /* 0x0000002402027981 */ /* 0x000ea4000c1e1100 */
[----:B--2---:R-:W-:Y:S01]  /*6410*/  ISETP.NE.AND P0, PT, R2, RZ, PT ;  /* 0x000000ff0200720c */ /* 0x004fe20003f05270 */
[----:B------:R-:W-:-:S12]  /*6420*/  BRA `(.L_x_2122) ;  /* 0x0000000000907947 */ /* 0x000fd80003800000 */
.L_x_2135:
[----:B------:R-:W2:Y:S02]  /*6430*/  LDG.E.U8 R2, desc[UR36][R2.64] ;  /* 0x0000002402027981 */ /* 0x000ea4000c1e1100 */
[----:B--2---:R-:W-:Y:S01]  /*6440*/  ISETP.NE.AND P0, PT, R2, RZ, PT ;  /* 0x000000ff0200720c */ /* 0x004fe20003f05270 */
[----:B------:R-:W-:-:S12]  /*6450*/  BRA `(.L_x_2122) ;  /* 0x0000000000847947 */ /* 0x000fd80003800000 */
.L_x_2134:
        /* <DEDUP_REMOVED lines=9> */
.L_x_2121:
        /* <DEDUP_REMOVED lines=16> */
.L_x_2139:
[----:B------:R-:W-:Y:S01]  /*65f0*/  PLOP3.LUT P0, PT, PT, PT, PT, 0x8, 0x80 ;  /* 0x000000000080781c */ /* 0x000fe20003f0e170 */
[----:B------:R-:W-:-:S12]  /*6600*/  BRA `(.L_x_2122) ;  /* 0x0000000000187947 */ /* 0x000fd80003800000 */
.L_x_2138:
[----:B------:R-:W2:Y:S02]  /*6610*/  LDG.E.64 R2, desc[UR36][R2.64] ;  /* 0x0000002402027981 */ /* 0x000ea4000c1e1b00 */
[----:B--2---:R-:W-:-:S04]  /*6620*/  ISETP.NE.U32.AND P0, PT, R2, RZ, PT ;  /* 0x000000ff0200720c */ /* 0x004fc80003f05070 */
[----:B------:R-:W-:Y:S01]  /*6630*/  ISETP.NE.AND.EX P0, PT, R3, RZ, PT, P0 ;  /* 0x000000ff0300720c */ /* 0x000fe20003f05300 */
[----:B------:R-:W-:-:S12]  /*6640*/  BRA `(.L_x_2122) ;  /* 0x0000000000087947 */ /* 0x000fd80003800000 */
.L_x_2137:
[----:B------:R-:W2:Y:S02]  /*6650*/  LDG.E R2, desc[UR36][R2.64] ;  /* 0x0000002402027981 */ /* 0x000ea4000c1e1900 */
[----:B--2---:R-:W-:-:S13]  /*6660*/  ISETP.NE.AND P0, PT, R2, RZ, PT ;  /* 0x000000ff0200720c */ /* 0x004fda0003f05270 */
.L_x_2122:
[----:B------:R-:W-:Y:S05]  /*6670*/  BSYNC.RECONVERGENT B6 ;  /* 0x0000000000067941 */ /* 0x000fea0003800200 */
.L_x_2116:
        /* <DEDUP_REMOVED lines=20> */
.L_x_2144:
[----:B------:R0:W-:Y:S01]  /*67c0*/  STG.E.U8 desc[UR36][R2.64], R4 ;  /* 0x0000000402007986 */ /* 0x0001e2000c101124 */
[----:B------:R-:W-:Y:S05]  /*67d0*/  BRA `(.L_x_2146) ;  /* 0x0000000800fc7947 */ /* 0x000fea0003800000 */
.L_x_2143:
        /* <DEDUP_REMOVED lines=9> */
.L_x_2148:
[----:B------:R0:W-:Y:S01]  /*6870*/  STG.E desc[UR36][R2.64], R4 ;  /* 0x0000000402007986 */ /* 0x0001e2000c101924 */
[----:B------:R-:W-:Y:S05]  /*6880*/  BRA `(.L_x_2146) ;  /* 0x0000000800d07947 */ /* 0x000fea0003800000 */
.L_x_2147:
[----:B------:R0:W-:Y:S01]  /*6890*/  STG.E.U16 desc[UR36][R2.64], R4 ;  /* 0x0000000402007986 */ /* 0x0001e2000c101524 */
[----:B------:R-:W-:Y:S05]  /*68a0*/  BRA `(.L_x_2146) ;  /* 0x0000000800c87947 */ /* 0x000fea0003800000 */
.L_x_2142:
        /* <DEDUP_REMOVED lines=9> */
.L_x_2150:
[----:B------:R-:W-:-:S04]  /*6940*/  I2FP.F32.U32 R0, R4 ;  /* 0x0000000400007245 */ /* 0x000fc80000201000 */
[----:B------:R-:W-:-:S05]  /*6950*/  F2FP.F16.F32.PACK_AB R0, RZ, R0 ;  /* 0x00000000ff00723e */ /* 0x000fca00000000ff */
[----:B------:R0:W-:Y:S01]  /*6960*/  STG.E.U16 desc[UR36][R2.64], R0 ;  /* 0x0000000002007986 */ /* 0x0001e2000c101524 */
[----:B------:R-:W-:Y:S05]  /*6970*/  BRA `(.L_x_2146) ;  /* 0x0000000800947947 */ /* 0x000fea0003800000 */
.L_x_2149:
        /* <DEDUP_REMOVED lines=10> */
.L_x_2152:
[----:B------:R-:W-:-:S04]  /*6a20*/  I2FP.F32.U32 R4, R4 ;  /* 0x0000000400047245 */ /* 0x000fc80000201000 */
[----:B------:R-:W-:-:S04]  /*6a30*/  F2FP.F16.F32.PACK_AB R5, RZ, R4 ;  /* 0x00000004ff05723e */ /* 0x000fc800000000ff */
[----:B------:R-:W-:-:S05]  /*6a40*/  PRMT R5, R5, 0x5410, RZ ;  /* 0x0000541005057816 */ /* 0x000fca00000000ff */
[----:B------:R0:W-:Y:S01]  /*6a50*/  STG.E desc[UR36][R2.64], R5 ;  /* 0x0000000502007986 */ /* 0x0001e2000c101924 */
[----:B------:R-:W-:Y:S05]  /*6a60*/  BRA `(.L_x_2146) ;  /* 0x0000000800587947 */ /* 0x000fea0003800000 */
.L_x_2151:
[----:B------:R-:W0:Y:S02]  /*6a70*/  I2F.F64.U32 R4, R4 ;  /* 0x0000000400047312 */ /* 0x000e240000201800 */
[----:B0-----:R0:W-:Y:S01]  /*6a80*/  STG.E.64 desc[UR36][R2.64], R4 ;  /* 0x0000000402007986 */ /* 0x0011e2000c101b24 */
[----:B------:R-:W-:Y:S05]  /*6a90*/  BRA `(.L_x_2146) ;  /* 0x00000008004c7947 */ /* 0x000fea0003800000 */
.L_x_2141:
        /* <DEDUP_REMOVED lines=12> */
.L_x_2156:
        /* <DEDUP_REMOVED lines=17> */
.L_x_2158:
[----:B------:R-:W-:Y:S05]  /*6c70*/  BSYNC.RECONVERGENT B0 ;  /* 0x0000000000007941 */ /* 0x000fea0003800200 */
.L_x_2157:
[----:B------:R0:W-:Y:S01]  /*6c80*/  STG.E.U8 desc[UR36][R2.64], R0 ;  /* 0x0000000002007986 */ /* 0x0001e2000c101124 */
[----:B------:R-:W-:Y:S05]  /*6c90*/  BRA `(.L_x_2146) ;  /* 0x0000000400cc7947 */ /* 0x000fea0003800000 */
.L_x_2155:
        /* <DEDUP_REMOVED lines=17> */
.L_x_2160:
[----:B------:R-:W-:Y:S05]  /*6db0*/  BSYNC.RECONVERGENT B0 ;  /* 0x0000000000007941 */ /* 0x000fea0003800200 */
.L_x_2159:
[----:B------:R0:W-:Y:S01]  /*6dc0*/  STG.E.U8 desc[UR36][R2.64], R0 ;  /* 0x0000000002007986 */ /* 0x0001e2000c101124 */
[----:B------:R-:W-:Y:S05]  /*6dd0*/  BRA `(.L_x_2146) ;  /* 0x00000004007c7947 */ /* 0x000fea0003800000 */
.L_x_2154:
        /* <DEDUP_REMOVED lines=21> */
.L_x_2162:
[----:B------:R-:W-:-:S05]  /*6f30*/  IMAD.MOV.U32 R5, RZ, RZ, RZ ;  /* 0x000000ffff057224 */ /* 0x000fca00078e00ff */
[----:B------:R0:W-:Y:S01]  /*6f40*/  STG.E.64 desc[UR36][R2.64], R4 ;  /* 0x0000000402007986 */ /* 0x0001e2000c101b24 */
[----:B------:R-:W-:Y:S05]  /*6f50*/  BRA `(.L_x_2146) ;  /* 0x00000004001c7947 */ /* 0x000fea0003800000 */
.L_x_2161:
[----:B------:R0:W-:Y:S01]  /*6f60*/  STG.E desc[UR36][R2.64], R4 ;  /* 0x0000000402007986 */ /* 0x0001e2000c101924 */
[----:B------:R-:W-:Y:S05]  /*6f70*/  BRA `(.L_x_2146) ;  /* 0x0000000400147947 */ /* 0x000fea0003800000 */
.L_x_2153:
        /* <DEDUP_REMOVED lines=8> */
.L_x_2164:
[----:B------:R-:W0:Y:S01]  /*7000*/  I2F.F64.U32 R4, R4 ;  /* 0x0000000400047312 */ /* 0x000e220000201800 */
[----:B------:R-:W-:-:S05]  /*7010*/  CS2R R6, SRZ ;  /* 0x0000000000067805 */ /* 0x000fca000001ff00 */
[----:B0-----:R4:W-:Y:S01]  /*7020*/  STG.E.128 desc[UR36][R2.64], R4 ;  /* 0x0000000402007986 */ /* 0x0019e2000c101d24 */
[----:B------:R-:W-:Y:S05]  /*7030*/  BRA `(.L_x_2146) ;  /* 0x0000000000e47947 */ /* 0x000fea0003800000 */
.L_x_2163:
[----:B------:R-:W-:-:S09]  /*7040*/  UISETP.NE.AND UP0, UPT, UR4, 0xf, UPT ;  /* 0x0000000f0400788c */ /* 0x000fd2000bf05270 */
[----:B------:R-:W-:Y:S05]  /*7050*/  BRA.U !UP0, `(.L_x_2165) ;  /* 0x0000000108d07547 */ /* 0x000fea000b800000 */
[----:B------:R-:W-:-:S09]  /*7060*/  UISETP.NE.AND UP0, UPT, UR4, 0x17, UPT ;  /* 0x000000170400788c */ /* 0x000fd2000bf05270 */
[----:B------:R-:W-:Y:S05]  /*7070*/  BRA.U !UP0, `(.L_x_2166) ;  /* 0x0000000108847547 */ /* 0x000fea000b800000 */
[----:B------:R-:W-:-:S09]  /*7080*/  UISETP.NE.AND UP0, UPT, UR4, 0x18, UPT ;  /* 0x000000180400788c */ /* 0x000fd2000bf05270 */
[----:B------:R-:W-:Y:S05]  /*7090*/  BRA.U !UP0, `(.L_x_2167) ;  /* 0x0000000108447547 */ /* 0x000fea000b800000 */
.L_x_2145:
        /* <DEDUP_REMOVED lines=16> */
.L_x_2168:
[----:B------:R-:W-:Y:S05]  /*71a0*/  BRA `(.L_x_2146) ;  /* 0x0000000000887947 */ /* 0x000fea0003800000 */
.L_x_2167:
        /* <DEDUP_REMOVED lines=11> */
.L_x_2170:
[----:B------:R-:W-:Y:S05]  /*7260*/  BSYNC.RECONVERGENT B0 ;  /* 0x0000000000007941 */ /* 0x000fea0003800200 */
.L_x_2169:
[----:B------:R3:W-:Y:S01]  /*7270*/  STG.E.U8 desc[UR36][R2.64], R5 ;  /* 0x0000000502007986 */ /* 0x0007e2000c101124 */
[----:B------:R-:W-:Y:S05]  /*7280*/  BRA `(.L_x_2146) ;  /* 0x0000000000507947 */ /* 0x000fea0003800000 */
.L_x_2166:
        /* <DEDUP_REMOVED lines=12> */
.L_x_2171:
[----:B------:R-:W-:Y:S01]  /*7350*/  IMAD.MOV.U32 R5, RZ, RZ, 0x7f ;  /* 0x0000007fff057424 */ /* 0x000fe200078e00ff */
[----:B------:R-:W-:-:S04]  /*7360*/  ISETP.GT.U32.AND P0, PT, R7, 0x7f800000, PT ;  /* 0x7f8000000700780c */ /* 0x000fc80003f04070 */
[----:B------:R-:W-:-:S05]  /*7370*/  SEL R5, R5, 0x7c, P0 ;  /* 0x0000007c05057807 */ /* 0x000fca0000000000 */
[----:B------:R2:W-:Y:S01]  /*7380*/  STG.E.U8 desc[UR36][R2.64], R5 ;  /* 0x0000000502007986 */ /* 0x0005e2000c101124 */
[----:B------:R-:W-:Y:S05]  /*7390*/  BRA `(.L_x_2146) ;  /* 0x00000000000c7947 */ /* 0x000fea0003800000 */
.L_x_2165:
[----:B------:R-:W-:-:S04]  /*73a0*/  I2FP.F32.U32 R0, R4 ;  /* 0x0000000400007245 */ /* 0x000fc80000201000 */
[----:B------:R-:W-:-:S05]  /*73b0*/  F2FP.BF16.F32.PACK_AB R0, RZ, R0 ;  /* 0x00000000ff00723e */ /* 0x000fca00000010ff */
[----:B------:R0:W-:Y:S02]  /*73c0*/  STG.E.U16 desc[UR36][R2.64], R0 ;  /* 0x0000000002007986 */ /* 0x0001e4000c101524 */
.L_x_2146:
[----:B------:R-:W-:Y:S05]  /*73d0*/  BSYNC.RECONVERGENT B6 ;  /* 0x0000000000067941 */ /* 0x000fea0003800200 */
.L_x_2140:
[----:B------:R-:W-:-:S07]  /*73e0*/  VIADD R17, R17, 0x80 ;  /* 0x0000008011117836 */ /* 0x000fce0000000000 */
.L_x_2090:
[----:B------:R-:W-:Y:S05]  /*73f0*/  BSYNC.RECONVERGENT B7 ;  /* 0x0000000000077941 */ /* 0x000fea0003800200 */
.L_x_2089:
[----:B------:R-:W5:Y:S01]  /*7400*/  LDCU UR4, c[0x0][0x380] ;  /* 0x00007000ff0477ac */ /* 0x000f620008000800 */
[----:B------:R-:W-:Y:S01]  /*7410*/  BSSY.RECONVERGENT B7, `(.L_x_2172) ;  /* 0x0000397000077945 */ /* 0x000fe20003800200 */
[----:B-----5:R-:W-:-:S13]  /*7420*/  ISETP.GE.AND P0, PT, R17, UR4, PT ;  /* 0x0000000411007c0c */ /* 0x020fda000bf06270 */
[----:B------:R-:W-:Y:S05]  /*7430*/  @P0 BRA `(.L_x_2173) ;  /* 0x0000003800500947 */ /* 0x000fea0003800000 */
[----:B------:R-:W5:Y:S01]  /*7440*/  LDCU UR4, c[0x0][0x388] ;  /* 0x00007100ff0477ac */ /* 0x000f620008000800 */
[----:B------:R-:W-:Y:S02]  /*7450*/  HFMA2 R18, -RZ, RZ, 0, 0 ;  /* 0x00000000ff127431 */ /* 0x000fe400000001ff */
        /* <DEDUP_REMOVED lines=352> */
.L_x_2174:
        /* <DEDUP_REMOVED lines=19> */
.L_x_2179:
[----:B------:R-:W2:Y:S02]  /*8b90*/  LDG.E.U8 R2, desc[UR36][R2.64] ;  /* 0x0000002402027981 */ /* 0x000ea4000c1e1100 */
[----:B--2---:R-:W-:-:S04]  /*8ba0*/  ISETP.NE.AND P0, PT, R2, RZ, PT ;  /* 0x000000ff0200720c */ /* 0x004fc80003f05270 */
[----:B------:R-:W-:Y:S01]  /*8bb0*/  P2R R19, PR, RZ, 0x1 ;  /* 0x00000001ff137803 */ /* 0x000fe20000000000 */
[----:B------:R-:W-:Y:S08]  /*8bc0*/  BRA `(.L_x_2181) ;  /* 0x0000000800847947 */ /* 0x000ff00003800000 */
.L_x_2178:
        /* <DEDUP_REMOVED lines=11> */
.L_x_2183:
[----:B------:R-:W2:Y:S02]  /*8c80*/  LDG.E R2, desc[UR36][R2.64] ;  /* 0x0000002402027981 */ /* 0x000ea4000c1e1900 */
[----:B--2---:R-:W-:-:S04]  /*8c90*/  ISETP.NE.AND P0, PT, R2, RZ, PT ;  /* 0x000000ff0200720c */ /* 0x004fc80003f05270 */
[----:B------:R-:W-:Y:S01]  /*8ca0*/  P2R R19, PR, RZ, 0x1 ;  /* 0x00000001ff137803 */ /* 0x000fe20000000000 */
[----:B------:R-:W-:Y:S08]  /*8cb0*/  BRA `(.L_x_2181) ;  /* 0x0000000800487947 */ /* 0x000ff00003800000 */
.L_x_2182:
[----:B------:R-:W2:Y:S02]  /*8cc0*/  LDG.E.U16 R2, desc[UR36][R2.64] ;  /* 0x0000002402027981 */ /* 0x000ea4000c1e1500 */
[----:B--2---:R-:W-:-:S04]  /*8cd0*/  ISETP.NE.AND P0, PT, R2, RZ, PT ;  /* 0x000000ff0200720c */ /* 0x004fc80003f05270 */
[----:B------:R-:W-:Y:S01]  /*8ce0*/  P2R R19, PR, RZ, 0x1 ;  /* 0x00000001ff137803 */ /* 0x000fe20000000000 */
[----:B------:R-:W-:Y:S08]  /*8cf0*/  BRA `(.L_x_2181) ;  /* 0x0000000800387947 */ /* 0x000ff00003800000 */
.L_x_2177:
        /* <DEDUP_REMOVED lines=10> */
.L_x_2185:
[----:B------:R-:W2:Y:S02]  /*8da0*/  LDG.E.U16 R0, desc[UR36][R2.64] ;  /* 0x0000002402007981 */ /* 0x000ea4000c1e1500 */
[----:B--2---:R-:W-:-:S05]  /*8db0*/  HADD2.F32 R0, -RZ, R0.H0_H0 ;  /* 0x20000000ff007230 */ /* 0x004fca0000004100 */
[----:B------:R-:W-:-:S04]  /*8dc0*/  FSETP.NEU.FTZ.AND P0, PT, R0, RZ, PT ;  /* 0x000000ff0000720b */ /* 0x000fc80003f1d000 */
[----:B------:R-:W-:Y:S01]  /*8dd0*/  P2R R19, PR, RZ, 0x1 ;  /* 0x00000001ff137803 */ /* 0x000fe20000000000 */
[----:B------:R-:W-:Y:S08]  /*8de0*/  BRA `(.L_x_2181) ;  /* 0x0000000400fc7947 */ /* 0x000ff00003800000 */
.L_x_2184:
        /* <DEDUP_REMOVED lines=12> */
.L_x_2187:
        /* <DEDUP_REMOVED lines=10> */
.L_x_2186:
[----:B------:R-:W2:Y:S02]  /*8f50*/  LDG.E.64 R2, desc[UR36][R2.64] ;  /* 0x0000002402027981 */ /* 0x000ea4000c1e1b00 */
[----:B--2---:R-:W-:-:S06]  /*8f60*/  DSETP.NEU.AND P0, PT, R2, RZ, PT ;  /* 0x000000ff0200722a */ /* 0x004fcc0003f0d000 */
[----:B------:R-:W-:Y:S01]  /*8f70*/  P2R R19, PR, RZ, 0x1 ;  /* 0x00000001ff137803 */ /* 0x000fe20000000000 */
[----:B------:R-:W-:Y:S07]  /*8f80*/  BRA `(.L_x_2181) ;  /* 0x0000000400947947 */ /* 0x000fee0003800000 */
.L_x_2176:
        /* <DEDUP_REMOVED lines=12> */
.L_x_2190:
[----:B------:R-:W2:Y:S02]  /*9050*/  LDG.E.128 R4, desc[UR36][R2.64] ;  /* 0x0000002402047981 */ /* 0x000ea4000c1e1d00 */
[----:B--2---:R-:W-:-:S06]  /*9060*/  DSETP.NEU.AND P0, PT, R6, RZ, PT ;  /* 0x000000ff0600722a */ /* 0x004fcc0003f0d000 */
[----:B------:R-:W-:-:S06]  /*9070*/  DSETP.NEU.OR P0, PT, R4, RZ, P0 ;  /* 0x000000ff0400722a */ /* 0x000fcc000070d400 */
[----:B------:R-:W-:Y:S01]  /*9080*/  P2R R19, PR, RZ, 0x1 ;  /* 0x00000001ff137803 */ /* 0x000fe20000000000 */
[----:B------:R-:W-:Y:S07]  /*9090*/  BRA `(.L_x_2181) ;  /* 0x0000000400507947 */ /* 0x000fee0003800000 */
.L_x_2189:
        /* <DEDUP_REMOVED lines=10> */
.L_x_2192:
        /* <DEDUP_REMOVED lines=12> */
.L_x_2191:
[----:B------:R-:W2:Y:S02]  /*9200*/  LDG.E.U16 R0, desc[UR36][R2.64] ;  /* 0x0000002402007981 */ /* 0x000ea4000c1e1500 */
[----:B--2---:R-:W-:-:S05]  /*9210*/  IMAD.U32 R0, R0, 0x10000, RZ ;  /* 0x0001000000007824 */ /* 0x004fca00078e00ff */
[----:B------:R-:W-:-:S04]  /*9220*/  FSETP.NEU.FTZ.AND P0, PT, R0, RZ, PT ;  /* 0x000000ff0000720b */ /* 0x000fc80003f1d000 */
[----:B------:R-:W-:Y:S01]  /*9230*/  P2R R19, PR, RZ, 0x1 ;  /* 0x00000001ff137803 */ /* 0x000fe20000000000 */
[----:B------:R-:W-:Y:S08]  /*9240*/  BRA `(.L_x_2181) ;  /* 0x0000000000e47947 */ /* 0x000ff00003800000 */
.L_x_2188:
        /* <DEDUP_REMOVED lines=12> */
.L_x_2195:
[----:B------:R-:W2:Y:S02]  /*9310*/  LDG.E.U8 R2, desc[UR36][R2.64] ;  /* 0x0000002402027981 */ /* 0x000ea4000c1e1100 */
[----:B--2---:R-:W-:-:S04]  /*9320*/  ISETP.NE.AND P0, PT, R2, RZ, PT ;  /* 0x000000ff0200720c */ /* 0x004fc80003f05270 */
[----:B------:R-:W-:Y:S01]  /*9330*/  P2R R19, PR, RZ, 0x1 ;  /* 0x00000001ff137803 */ /* 0x000fe20000000000 */
[----:B------:R-:W-:Y:S08]  /*9340*/  BRA `(.L_x_2181) ;  /* 0x0000000000a47947 */ /* 0x000ff00003800000 */
.L_x_2194:
[----:B------:R-:W2:Y:S02]  /*9350*/  LDG.E.U8 R2, desc[UR36][R2.64] ;  /* 0x0000002402027981 */ /* 0x000ea4000c1e1100 */
[----:B--2---:R-:W-:-:S04]  /*9360*/  ISETP.NE.AND P0, PT, R2, RZ, PT ;  /* 0x000000ff0200720c */ /* 0x004fc80003f05270 */
[----:B------:R-:W-:Y:S01]  /*9370*/  P2R R19, PR, RZ, 0x1 ;  /* 0x00000001ff137803 */ /* 0x000fe20000000000 */
[----:B------:R-:W-:Y:S08]  /*9380*/  BRA `(.L_x_2181) ;  /* 0x0000000000947947 */ /* 0x000ff00003800000 */
.L_x_2193:
        /* <DEDUP_REMOVED lines=10> */
.L_x_2180:
        /* <DEDUP_REMOVED lines=16> */
.L_x_2198:
[----:B------:R-:W-:-:S04]  /*9530*/  PLOP3.LUT P0, PT, PT, PT, PT, 0x8, 0x80 ;  /* 0x000000000080781c */ /* 0x000fc80003f0e170 */
[----:B------:R-:W-:Y:S01]  /*9540*/  P2R R19, PR, RZ, 0x1 ;  /* 0x00000001ff137803 */ /* 0x000fe20000000000 */
[----:B------:R-:W-:Y:S08]  /*9550*/  BRA `(.L_x_2181) ;  /* 0x0000000000207947 */ /* 0x000ff00003800000 */
.L_x_2197:
[----:B------:R-:W2:Y:S02]  /*9560*/  LDG.E.64 R2, desc[UR36][R2.64] ;  /* 0x0000002402027981 */ /* 0x000ea4000c1e1b00 */
[----:B--2---:R-:W-:-:S04]  /*9570*/  ISETP.NE.U32.AND P0, PT, R2, RZ, PT ;  /* 0x000000ff0200720c */ /* 0x004fc80003f05070 */
[----:B------:R-:W-:-:S04]  /*9580*/  ISETP.NE.AND.EX P0, PT, R3, RZ, PT, P0 ;  /* 0x000000ff0300720c */ /* 0x000fc80003f05300 */
[----:B------:R-:W-:Y:S01]  /*9590*/  P2R R19, PR, RZ, 0x1 ;  /* 0x00000001ff137803 */ /* 0x000fe20000000000 */
[----:B------:R-:W-:Y:S08]  /*95a0*/  BRA `(.L_x_2181) ;  /* 0x00000000000c7947 */ /* 0x000ff00003800000 */
.L_x_2196:
[----:B------:R-:W2:Y:S02]  /*95b0*/  LDG.E R2, desc[UR36][R2.64] ;  /* 0x0000002402027981 */ /* 0x000ea4000c1e1900 */
[----:B--2---:R-:W-:-:S04]  /*95c0*/  ISETP.NE.AND P0, PT, R2, RZ, PT ;  /* 0x000000ff0200720c */ /* 0x004fc80003f05270 */
[----:B------:R-:W-:-:S09]  /*95d0*/  P2R R19, PR, RZ, 0x1 ;  /* 0x00000001ff137803 */ /* 0x000fd20000000000 */
.L_x_2181:
[----:B------:R-:W-:Y:S05]  /*95e0*/  BSYNC.RECONVERGENT B6 ;  /* 0x0000000000067941 */ /* 0x000fea0003800200 */
.L_x_2175:
[----:B------:R-:W0:Y:S01]  /*95f0*/  LDCU.64 UR6, c[0x0][0x5f8] ;  /* 0x0000bf00ff0677ac */ /* 0x000e220008000a00 */
[----:B------:R-:W-:Y:S01]  /*9600*/  BSSY.RECONVERGENT B6, `(.L_x_2199) ;  /* 0x00000a0000067945 */ /* 0x000fe20003800200 */
        /* <DEDUP_REMOVED lines=16> */
.L_x_2203:
[----:B------:R-:W2:Y:S02]  /*9710*/  LDG.E.U8 R2, desc[UR36][R2.64] ;  /* 0x0000002402027981 */ /* 0x000ea4000c1e1100 */
[----:B--2---:R-:W-:Y:S01]  /*9720*/  ISETP.NE.AND P0, PT, R2, RZ, PT ;  /* 0x000000ff0200720c */ /* 0x004fe20003f05270 */
[----:B------:R-:W-:-:S12]  /*9730*/  BRA `(.L_x_2205) ;  /* 0x0000000800307947 */ /* 0x000fd80003800000 */
.L_x_2202:
        /* <DEDUP_REMOVED lines=10> */
.L_x_2207:
[----:B------:R-:W2:Y:S02]  /*97e0*/  LDG.E R2, desc[UR36][R2.64] ;  /* 0x0000002402027981 */ /* 0x000ea4000c1e1900 */
[----:B--2---:R-:W-:Y:S01]  /*97f0*/  ISETP.NE.AND P0, PT, R2, RZ, PT ;  /* 0x000000ff0200720c */ /* 0x004fe20003f05270 */
[----:B------:R-:W-:-:S12]  /*9800*/  BRA `(.L_x_2205) ;  /* 0x0000000400fc7947 */ /* 0x000fd80003800000 */
.L_x_2206:
[----:B------:R-:W2:Y:S02]  /*9810*/  LDG.E.U16 R2, desc[UR36][R2.64] ;  /* 0x0000002402027981 */ /* 0x000ea4000c1e1500 */
[----:B--2---:R-:W-:Y:S01]  /*9820*/  ISETP.NE.AND P0, PT, R2, RZ, PT ;  /* 0x000000ff0200720c */ /* 0x004fe20003f05270 */
[----:B------:R-:W-:-:S12]  /*9830*/  BRA `(.L_x_2205) ;  /* 0x0000000400f07947 */ /* 0x000fd80003800000 */
.L_x_2201:
        /* <DEDUP_REMOVED lines=9> */
.L_x_2209:
[----:B------:R-:W2:Y:S02]  /*98d0*/  LDG.E.U16 R0, desc[UR36][R2.64] ;  /* 0x0000002402007981 */ /* 0x000ea4000c1e1500 */
[----:B--2---:R-:W-:-:S05]  /*98e0*/  HADD2.F32 R0, -RZ, R0.H0_H0 ;  /* 0x20000000ff007230 */ /* 0x004fca0000004100 */
[----:B------:R-:W-:Y:S01]  /*98f0*/  FSETP.NEU.FTZ.AND P0, PT, R0, RZ, PT ;  /* 0x000000ff0000720b */ /* 0x000fe20003f1d000 */
[----:B------:R-:W-:-:S12]  /*9900*/  BRA `(.L_x_2205) ;  /* 0x0000000400bc7947 */ /* 0x000fd80003800000 */
.L_x_2208:
        /* <DEDUP_REMOVED lines=11> */
.L_x_2211:
        /* <DEDUP_REMOVED lines=8> */
.L_x_2210:
[----:B------:R-:W2:Y:S02]  /*9a40*/  LDG.E.64 R2, desc[UR36][R2.64] ;  /* 0x0000002402027981 */ /* 0x000ea4000c1e1b00 */
[----:B--2---:R-:W-:Y:S01]  /*9a50*/  DSETP.NEU.AND P0, PT, R2, RZ, PT ;  /* 0x000000ff0200722a */ /* 0x004fe20003f0d000 */
[----:B------:R-:W-:-:S13]  /*9a60*/  BRA `(.L_x_2205) ;  /* 0x0000000400647947 */ /* 0x000fda0003800000 */
.L_x_2200:
        /* <DEDUP_REMOVED lines=11> */
.L_x_2214:
[----:B------:R-:W2:Y:S02]  /*9b20*/  LDG.E.128 R4, desc[UR36][R2.64] ;  /* 0x0000002402047981 */ /* 0x000ea4000c1e1d00 */
[----:B--2---:R-:W-:-:S06]  /*9b30*/  DSETP.NEU.AND P0, PT, R6, RZ, PT ;  /* 0x000000ff0600722a */ /* 0x004fcc0003f0d000 */
[----:B------:R-:W-:Y:S01]  /*9b40*/  DSETP.NEU.OR P0, PT, R4, RZ, P0 ;  /* 0x000000ff0400722a */ /* 0x000fe2000070d400 */
[----:B------:R-:W-:-:S13]  /*9b50*/  BRA `(.L_x_2205) ;  /* 0x0000000400287947 */ /* 0x000fda0003800000 */
.L_x_2213:
        /* <DEDUP_REMOVED lines=9> */
.L_x_2216:
        /* <DEDUP_REMOVED lines=11> */
.L_x_2215:
[----:B------:R-:W2:Y:S02]  /*9ca0*/  LDG.E.U16 R0, desc[UR36][R2.64] ;  /* 0x0000002402007981 */ /* 0x000ea4000c1e1500 */
[----:B--2---:R-:W-:-:S04]  /*9cb0*/  SHF.L.U32 R0, R0, 0x10, RZ ;  /* 0x0000001000007819 */ /* 0x004fc800000006ff */
[----:B------:R-:W-:Y:S01]  /*9cc0*/  FSETP.NEU.FTZ.AND P0, PT, R0, RZ, PT ;  /* 0x000000ff0000720b */ /* 0x000fe20003f1d000 */
[----:B------:R-:W-:-:S12]  /*9cd0*/  BRA `(.L_x_2205) ;  /* 0x0000000000c87947 */ /* 0x000fd80003800000 */
.L_x_2212:
        /* <DEDUP_REMOVED lines=11> */
.L_x_2219:
[----:B------:R-:W2:Y:S02]  /*9d90*/  LDG.E.U8 R2, desc[UR36][R2.64] ;  /* 0x0000002402027981 */ /* 0x000ea4000c1e1100 */
[----:B--2---:R-:W-:Y:S01]  /*9da0*/  ISETP.NE.AND P0, PT, R2, RZ, PT ;  /* 0x000000ff0200720c */ /* 0x004fe20003f05270 */
[----:B------:R-:W-:-:S12]  /*9db0*/  BRA `(.L_x_2205) ;  /* 0x0000000000907947 */ /* 0x000fd80003800000 */
.L_x_2218:
[----:B------:R-:W2:Y:S02]  /*9dc0*/  LDG.E.U8 R2, desc[UR36][R2.64] ;  /* 0x0000002402027981 */ /* 0x000ea4000c1e1100 */
[----:B--2---:R-:W-:Y:S01]  /*9dd0*/  ISETP.NE.AND P0, PT, R2, RZ, PT ;  /* 0x000000ff0200720c */ /* 0x004fe20003f05270 */
[----:B------:R-:W-:-:S12]  /*9de0*/  BRA `(.L_x_2205) ;  /* 0x0000000000847947 */ /* 0x000fd80003800000 */
.L_x_2217:
        /* <DEDUP_REMOVED lines=9> */
.L_x_2204:
        /* <DEDUP_REMOVED lines=8> */
[----:B0-----:R-:W-:Y:S02]  /*9f00*/  IMAD.U32 R4, RZ, RZ, UR4 ;  /* 0x00000004ff047e24 */ /* 0x001fe4000f8e00ff */
[----:B------:R-:W-:Y:S01]  /*9f10*/  IMAD.U32 R5, RZ, RZ, UR5 ;  /* 0x00000005ff057e24 */ /* 0x000fe2000f8e00ff */
[----:B-1----:R-:W-:Y:S01]  /*9f20*/  MOV R6, UR6 ;  /* 0x0000000600067c02 */ /* 0x002fe20008000f00 */
[----:B------:R-:W-:-:S02]  /*9f30*/  IMAD.U32 R7, RZ, RZ, UR7 ;  /* 0x00000007ff077e24 */ /* 0x000fc4000f8e00ff */
[----:B---3--:R-:W-:Y:S01]  /*9f40*/  IMAD.U32 R10, RZ, RZ, UR8 ;  /* 0x00000008ff0a7e24 */ /* 0x008fe2000f8e00ff */
[----:B------:R-:W-:-:S07]  /*9f50*/  MOV R11, UR9 ;  /* 0x00000009000b7c02 */ /* 0x000fce0008000f00 */
[----:B------:R-:W-:-:S07]  /*9f60*/  LEPC R20, `(.L_x_2222) ;  /* 0x000000001014794e */ /* 0x000fce0000000000 */
[----:B--2---:R-:W-:Y:S05]  /*9f70*/  CALL.ABS.NOINC R2 ;  /* 0x0000000002007343 */ /* 0x004fea0003c00000 */
.L_x_2222:
[----:B------:R-:W-:Y:S01]  /*9f80*/  PLOP3.LUT P0, PT, PT, PT, PT, 0x8, 0x80 ;  /* 0x000000000080781c */ /* 0x000fe20003f0e170 */
[----:B------:R-:W-:-:S12]  /*9f90*/  BRA `(.L_x_2205) ;  /* 0x0000000000187947 */ /* 0x000fd80003800000 */
.L_x_2221:
[----:B------:R-:W2:Y:S02]  /*9fa0*/  LDG.E.64 R2, desc[UR36][R2.64] ;  /* 0x0000002402027981 */ /* 0x000ea4000c1e1b00 */
[----:B--2---:R-:W-:-:S04]  /*9fb0*/  ISETP.NE.U32.AND P0, PT, R2, RZ, PT ;  /* 0x000000ff0200720c */ /* 0x004fc80003f05070 */
[----:B------:R-:W-:Y:S01]  /*9fc0*/  ISETP.NE.AND.EX P0, PT, R3, RZ, PT, P0 ;  /* 0x000000ff0300720c */ /* 0x000fe20003f05300 */
[----:B------:R-:W-:-:S12]  /*9fd0*/  BRA `(.L_x_2205) ;  /* 0x0000000000087947 */ /* 0x000fd80003800000 */
.L_x_2220:
[----:B------:R-:W2:Y:S02]  /*9fe0*/  LDG.E R2, desc[UR36][R2.64] ;  /* 0x0000002402027981 */ /* 0x000ea4000c1e1900 */
[----:B--2---:R-:W-:-:S13]  /*9ff0*/  ISETP.NE.AND P0, PT, R2, RZ, PT ;  /* 0x000000ff0200720c */ /* 0x004fda0003f05270 */
.L_x_2205:
[----:B------:R-:W-:Y:S05]  /*a000*/  BSYNC.RECONVERGENT B6 ;  /* 0x0000000000067941 */ /* 0x000fea0003800200 */
.L_x_2199:
[----:B------:R-:W0:Y:S01]  /*a010*/  LDCU.64 UR6, c[0x0][0x5e8] ;  /* 0x0000bd00ff0677ac */ /* 0x000e220008000a00 */
[----:B------:R-:W-:Y:S01]  /*a020*/  ISETP.NE.AND P1, PT, R19, RZ, PT ;  /* 0x000000ff1300720c */ /* 0x000fe20003f25270 */
[----:B------:R-:W-:Y:S01]  /*a030*/  BSSY.RECONVERGENT B6, `(.L_x_2223) ;  /* 0x00000d3000067945 */ /* 0x000fe20003800200 */
[----:B------:R-:W-:Y:S02]  /*a040*/  UPRMT UR4, UR43, 0x9910, URZ ;  /* 0x000099102b047896 */ /* 0x000fe400080000ff */
[----:B------:R-:W-:Y:S02]  /*a050*/  PLOP3.LUT P0, PT, P1, P0, PT, 0x28, 0x82 ;  /* 0x000000000082781c */ /* 0x000fe40000f00570 */
[----:B------:R-:W-:Y:S02]  /*a060*/  UISETP.GT.AND UP0, UPT, UR4, 0x9, UPT ;  /* 0x000000090400788c */ /* 0x000fe4000bf04270 */
        /* <DEDUP_REMOVED lines=14> */
.L_x_2227:
[----:B------:R0:W-:Y:S01]  /*a150*/  STG.E.U8 desc[UR36][R2.64], R4 ;  /* 0x0000000402007986 */ /* 0x0001e2000c101124 */
[----:B------:R-:W-:Y:S05]  /*a160*/  BRA `(.L_x_2229) ;  /* 0x0000000800fc7947 */ /* 0x000fea0003800000 */
.L_x_2226:
        /* <DEDUP_REMOVED lines=9> */
.L_x_2231:
[----:B------:R0:W-:Y:S01]  /*a200*/  STG.E desc[UR36][R2.64], R4 ;  /* 0x0000000402007986 */ /* 0x0001e2000c101924 */
[----:B------:R-:W-:Y:S05]  /*a210*/  BRA `(.L_x_2229) ;  /* 0x0000000800d07947 */ /* 0x000fea0003800000 */
.L_x_2230:
[----:B------:R0:W-:Y:S01]  /*a220*/  STG.E.U16 desc[UR36][R2.64], R4 ;  /* 0x0000000402007986 */ /* 0x0001e2000c101524 */
[----:B------:R-:W-:Y:S05]  /*a230*/  BRA `(.L_x_2229) ;  /* 0x0000000800c87947 */ /* 0x000fea0003800000 */
.L_x_2225:
        /* <DEDUP_REMOVED lines=9> */
.L_x_2233:
[----:B------:R-:W-:-:S04]  /*a2d0*/  I2FP.F32.U32 R0, R4 ;  /* 0x0000000400007245 */ /* 0x000fc80000201000 */
[----:B------:R-:W-:-:S05]  /*a2e0*/  F2FP.F16.F32.PACK_AB R0, RZ, R0 ;  /* 0x00000000ff00723e */ /* 0x000fca00000000ff */
[----:B------:R0:W-:Y:S01]  /*a2f0*/  STG.E.U16 desc[UR36][R2.64], R0 ;  /* 0x0000000002007986 */ /* 0x0001e2000c101524 */
[----:B------:R-:W-:Y:S05]  /*a300*/  BRA `(.L_x_2229) ;  /* 0x0000000800947947 */ /* 0x000fea0003800000 */
.L_x_2232:
        /* <DEDUP_REMOVED lines=10> */
.L_x_2235:
[----:B------:R-:W-:-:S04]  /*a3b0*/  I2FP.F32.U32 R4, R4 ;  /* 0x0000000400047245 */ /* 0x000fc80000201000 */
[----:B------:R-:W-:-:S04]  /*a3c0*/  F2FP.F16.F32.PACK_AB R5, RZ, R4 ;  /* 0x00000004ff05723e */ /* 0x000fc800000000ff */
[----:B------:R-:W-:-:S05]  /*a3d0*/  PRMT R5, R5, 0x5410, RZ ;  /* 0x0000541005057816 */ /* 0x000fca00000000ff */
[----:B------:R3:W-:Y:S01]  /*a3e0*/  STG.E desc[UR36][R2.64], R5 ;  /* 0x0000000502007986 */ /* 0x0007e2000c101924 */
[----:B------:R-:W-:Y:S05]  /*a3f0*/  BRA `(.L_x_2229) ;  /* 0x0000000800587947 */ /* 0x000fea0003800000 */
.L_x_2234:
[----:B------:R-:W0:Y:S02]  /*a400*/  I2F.F64.U32 R4, R4 ;  /* 0x0000000400047312 */ /* 0x000e240000201800 */
[----:B0-----:R4:W-:Y:S01]  /*a410*/  STG.E.64 desc[UR36][R2.64], R4 ;  /* 0x0000000402007986 */ /* 0x0019e2000c101b24 */
[----:B------:R-:W-:Y:S05]  /*a420*/  BRA `(.L_x_2229) ;  /* 0x00000008004c7947 */ /* 0x000fea0003800000 */
.L_x_2224:
        /* <DEDUP_REMOVED lines=12> */
.L_x_2239:
        /* <DEDUP_REMOVED lines=17> */
.L_x_2241:
[----:B------:R-:W-:Y:S05]  /*a600*/  BSYNC.RECONVERGENT B0 ;  /* 0x0000000000007941 */ /* 0x000fea0003800200 */
.L_x_2240:
[----:B------:R0:W-:Y:S01]  /*a610*/  STG.E.U8 desc[UR36][R2.64], R0 ;  /* 0x0000000002007986 */ /* 0x0001e2000c101124 */
[----:B------:R-:W-:Y:S05]  /*a620*/  BRA `(.L_x_2229) ;  /* 0x0000000400cc7947 */ /* 0x000fea0003800000 */
.L_x_2238:
        /* <DEDUP_REMOVED lines=17> */
.L_x_2243:
[----:B------:R-:W-:Y:S05]  /*a740*/  BSYNC.RECONVERGENT B0 ;  /* 0x0000000000007941 */ /* 0x000fea0003800200 */
.L_x_2242:
[----:B------:R0:W-:Y:S01]  /*a750*/  STG.E.U8 desc[UR36][R2.64], R0 ;  /* 0x0000000002007986 */ /* 0x0001e2000c101124 */
[----:B------:R-:W-:Y:S05]  /*a760*/  BRA `(.L_x_2229) ;  /* 0x00000004007c7947 */ /* 0x000fea0003800000 */
.L_x_2237:
        /* <DEDUP_REMOVED lines=21> */
.L_x_2245:
[----:B------:R-:W-:-:S05]  /*a8c0*/  HFMA2 R5, -RZ, RZ, 0, 0 ;  /* 0x00000000ff057431 */ /* 0x000fca00000001ff */
[----:B------:R0:W-:Y:S01]  /*a8d0*/  STG.E.64 desc[UR36][R2.64], R4 ;  /* 0x0000000402007986 */ /* 0x0001e2000c101b24 */
[----:B------:R-:W-:Y:S05]  /*a8e0*/  BRA `(.L_x_2229) ;  /* 0x00000004001c7947 */ /* 0x000fea0003800000 */
.L_x_2244:
[----:B------:R0:W-:Y:S01]  /*a8f0*/  STG.E desc[UR36][R2.64], R4 ;  /* 0x0000000402007986 */ /* 0x0001e2000c101924 */
[----:B------:R-:W-:Y:S05]  /*a900*/  BRA `(.L_x_2229) ;  /* 0x0000000400147947 */ /* 0x000fea0003800000 */
.L_x_2236:
        /* <DEDUP_REMOVED lines=8> */
.L_x_2247:
[----:B------:R-:W0:Y:S01]  /*a990*/  I2F.F64.U32 R4, R4 ;  /* 0x0000000400047312 */ /* 0x000e220000201800 */
[----:B------:R-:W-:-:S05]  /*a9a0*/  CS2R R6, SRZ ;  /* 0x0000000000067805 */ /* 0x000fca000001ff00 */
[----:B0-----:R0:W-:Y:S01]  /*a9b0*/  STG.E.128 desc[UR36][R2.64], R4 ;  /* 0x0000000402007986 */ /* 0x0011e2000c101d24 */
[----:B------:R-:W-:Y:S05]  /*a9c0*/  BRA `(.L_x_2229) ;  /* 0x0000000000e47947 */ /* 0x000fea0003800000 */
.L_x_2246:
[----:B------:R-:W-:-:S09]  /*a9d0*/  UISETP.NE.AND UP0, UPT, UR4, 0xf, UPT ;  /* 0x0000000f0400788c */ /* 0x000fd2000bf05270 */
[----:B------:R-:W-:Y:S05]  /*a9e0*/  BRA.U !UP0, `(.L_x_2248) ;  /* 0x0000000108d07547 */ /* 0x000fea000b800000 */
[----:B------:R-:W-:-:S09]  /*a9f0*/  UISETP.NE.AND UP0, UPT, UR4, 0x17, UPT ;  /* 0x000000170400788c */ /* 0x000fd2000bf05270 */
[----:B------:R-:W-:Y:S05]  /*aa00*/  BRA.U !UP0, `(.L_x_2249) ;  /* 0x0000000108847547 */ /* 0x000fea000b800000 */
[----:B------:R-:W-:-:S09]  /*aa10*/  UISETP.NE.AND UP0, UPT, UR4, 0x18, UPT ;  /* 0x000000180400788c */ /* 0x000fd2000bf05270 */
[----:B------:R-:W-:Y:S05]  /*aa20*/  BRA.U !UP0, `(.L_x_2250) ;  /* 0x0000000108447547 */ /* 0x000fea000b800000 */
.L_x_2228:
        /* <DEDUP_REMOVED lines=16> */
.L_x_2251:
[----:B------:R-:W-:Y:S05]  /*ab30*/  BRA `(.L_x_2229) ;  /* 0x0000000000887947 */ /* 0x000fea0003800000 */
.L_x_2250:
        /* <DEDUP_REMOVED lines=11> */
.L_x_2253:
[----:B------:R-:W-:Y:S05]  /*abf0*/  BSYNC.RECONVERGENT B0 ;  /* 0x0000000000007941 */ /* 0x000fea0003800200 */
.L_x_2252:
[----:B------:R0:W-:Y:S01]  /*ac00*/  STG.E.U8 desc[UR36][R2.64], R5 ;  /* 0x0000000502007986 */ /* 0x0001e2000c101124 */
[----:B------:R-:W-:Y:S05]  /*ac10*/  BRA `(.L_x_2229) ;  /* 0x0000000000507947 */ /* 0x000fea0003800000 */
.L_x_2249:
        /* <DEDUP_REMOVED lines=12> */
.L_x_2254:
[----:B------:R-:W-:Y:S01]  /*ace0*/  IMAD.MOV.U32 R5, RZ, RZ, 0x7f ;  /* 0x0000007fff057424 */ /* 0x000fe200078e00ff */
[----:B------:R-:W-:-:S04]  /*acf0*/  ISETP.GT.U32.AND P0, PT, R7, 0x7f800000, PT ;  /* 0x7f8000000700780c */ /* 0x000fc80003f04070 */
[----:B------:R-:W-:-:S05]  /*ad00*/  SEL R5, R5, 0x7c, P0 ;  /* 0x0000007c05057807 */ /* 0x000fca0000000000 */
[----:B------:R0:W-:Y:S01]  /*ad10*/  STG.E.U8 desc[UR36][R2.64], R5 ;  /* 0x0000000502007986 */ /* 0x0001e2000c101124 */
[----:B------:R-:W-:Y:S05]  /*ad20*/  BRA `(.L_x_2229) ;  /* 0x00000000000c7947 */ /* 0x000fea0003800000 */
.L_x_2248:
[----:B------:R-:W-:-:S04]  /*ad30*/  I2FP.F32.U32 R0, R4 ;  /* 0x0000000400007245 */ /* 0x000fc80000201000 */
[----:B------:R-:W-:-:S05]  /*ad40*/  F2FP.BF16.F32.PACK_AB R0, RZ, R0 ;  /* 0x00000000ff00723e */ /* 0x000fca00000010ff */
[----:B------:R0:W-:Y:S02]  /*ad50*/  STG.E.U16 desc[UR36][R2.64], R0 ;  /* 0x0000000002007986 */ /* 0x0001e4000c101524 */
.L_x_2229:
[----:B------:R-:W-:Y:S05]  /*ad60*/  BSYNC.RECONVERGENT B6 ;  /* 0x0000000000067941 */ /* 0x000fea0003800200 */
.L_x_2223:
[----:B------:R-:W-:-:S07]  /*ad70*/  IADD3 R17, PT, PT, R17, 0x80, RZ ;  /* 0x0000008011117810 */ /* 0x000fce0007ffe0ff */
.L_x_2173:
[----:B------:R-:W-:Y:S05]  /*ad80*/  BSYNC.RECONVERGENT B7 ;  /* 0x0000000000077941 */ /* 0x000fea0003800200 */
.L_x_2172:
[----:B------:R-:W5:Y:S02]  /*ad90*/  LDCU UR4, c[0x0][0x380] ;  /* 0x00007000ff0477ac */ /* 0x000f640008000800 */
[----:B-----5:R-:W-:-:S13]  /*ada0*/  ISETP.GE.AND P0, PT, R17, UR4, PT ;  /* 0x0000000411007c0c */ /* 0x020fda000bf06270 */
[----:B------:R-:W-:Y:S05]  /*adb0*/  @P0 EXIT ;  /* 0x000000000000094d */ /* 0x000fea0003800000 */
[----:B------:R-:W5:Y:S01]  /*adc0*/  LDCU UR4, c[0x0][0x388] ;  /* 0x00007100ff0477ac */ /* 0x000f620008000800 */
[----:B------:R-:W-:Y:S01]  /*add0*/  IMAD.MOV.U32 R18, RZ, RZ, RZ ;  /* 0x000000ffff127224 */ /* 0x000fe200078e00ff */
[----:B------:R-:W-:Y:S01]  /*ade0*/  MOV R16, RZ ;  /* 0x000000ff00107202 */ /* 0x000fe20000000f00 */
        /* <DEDUP_REMOVED lines=351> */
.L_x_2255:
[----:B------:R-:W1:Y:S01]  /*c3e0*/  LDCU.64 UR8, c[0x0][0x5f0] ;  /* 0x0000be00ff0877ac */ /* 0x000e620008000a00 */
[----:B------:R-:W-:Y:S01]  /*c3f0*/  BSSY.RECONVERGENT B6, `(.L_x_2256) ;  /* 0x00000ba000067945 */ /* 0x000fe20003800200 */
        /* <DEDUP_REMOVED lines=20> */
.L_x_2260:
[----:B------:R-:W2:Y:S02]  /*c540*/  LDG.E.U8 R2, desc[UR36][R2.64] ;  /* 0x0000002402027981 */ /* 0x000ea4000c1e1100 */
[----:B--2---:R-:W-:-:S04]  /*c550*/  ISETP.NE.AND P0, PT, R2, RZ, PT ;  /* 0x000000ff0200720c */ /* 0x004fc80003f05270 */
[----:B------:R-:W-:Y:S01]  /*c560*/  P2R R19, PR, RZ, 0x1 ;  /* 0x00000001ff137803 */ /* 0x000fe20000000000 */
[----:B------:R-:W-:Y:S08]  /*c570*/  BRA `(.L_x_2262) ;  /* 0x0000000800847947 */ /* 0x000ff00003800000 */
.L_x_2259:
        /* <DEDUP_REMOVED lines=11> */
.L_x_2264:
[----:B------:R-:W2:Y:S02]  /*c630*/  LDG.E R2, desc[UR36][R2.64] ;  /* 0x0000002402027981 */ /* 0x000ea4000c1e1900 */
[----:B--2---:R-:W-:-:S04]  /*c640*/  ISETP.NE.AND P0, PT, R2, RZ, PT ;  /* 0x000000ff0200720c */ /* 0x004fc80003f05270 */
[----:B------:R-:W-:Y:S01]  /*c650*/  P2R R19, PR, RZ, 0x1 ;  /* 0x00000001ff137803 */ /* 0x000fe20000000000 */
[----:B------:R-:W-:Y:S08]  /*c660*/  BRA `(.L_x_2262) ;  /* 0x0000000800487947 */ /* 0x000ff00003800000 */
.L_x_2263:
[----:B------:R-:W2:Y:S02]  /*c670*/  LDG.E.U16 R2, desc[UR36][R2.64] ;  /* 0x0000002402027981 */ /* 0x000ea4000c1e1500 */
[----:B--2---:R-:W-:-:S04]  /*c680*/  ISETP.NE.AND P0, PT, R2, RZ, PT ;  /* 0x000000ff0200720c */ /* 0x004fc80003f05270 */
[----:B------:R-:W-:Y:S01]  /*c690*/  P2R R19, PR, RZ, 0x1 ;  /* 0x00000001ff137803 */ /* 0x000fe20000000000 */
[----:B------:R-:W-:Y:S08]  /*c6a0*/  BRA `(.L_x_2262) ;  /* 0x0000000800387947 */ /* 0x000ff00003800000 */
.L_x_2258:
        /* <DEDUP_REMOVED lines=10> */
.L_x_2266:
[----:B------:R-:W2:Y:S02]  /*c750*/  LDG.E.U16 R0, desc[UR36][R2.64] ;  /* 0x0000002402007981 */ /* 0x000ea4000c1e1500 */
[----:B--2---:R-:W-:-:S05]  /*c760*/  HADD2.F32 R0, -RZ, R0.H0_H0 ;  /* 0x20000000ff007230 */ /* 0x004fca0000004100 */
[----:B------:R-:W-:-:S04]  /*c770*/  FSETP.NEU.FTZ.AND P0, PT, R0, RZ, PT ;  /* 0x000000ff0000720b */ /* 0x000fc80003f1d000 */
[----:B------:R-:W-:Y:S01]  /*c780*/  P2R R19, PR, RZ, 0x1 ;  /* 0x00000001ff137803 */ /* 0x000fe20000000000 */
[----:B------:R-:W-:Y:S08]  /*c790*/  BRA `(.L_x_2262) ;  /* 0x0000000400fc7947 */ /* 0x000ff00003800000 */
.L_x_2265:
        /* <DEDUP_REMOVED lines=12> */
.L_x_2268:
        /* <DEDUP_REMOVED lines=10> */
.L_x_2267:
[----:B------:R-:W2:Y:S02]  /*c900*/  LDG.E.64 R2, desc[UR36][R2.64] ;  /* 0x0000002402027981 */ /* 0x000ea4000c1e1b00 */
[----:B--2---:R-:W-:-:S06]  /*c910*/  DSETP.NEU.AND P0, PT, R2, RZ, PT ;  /* 0x000000ff0200722a */ /* 0x004fcc0003f0d000 */
[----:B------:R-:W-:Y:S01]  /*c920*/  P2R R19, PR, RZ, 0x1 ;  /* 0x00000001ff137803 */ /* 0x000fe20000000000 */
[----:B------:R-:W-:Y:S07]  /*c930*/  BRA `(.L_x_2262) ;  /* 0x0000000400947947 */ /* 0x000fee0003800000 */
.L_x_2257:
        /* <DEDUP_REMOVED lines=12> */
.L_x_2271:
[----:B------:R-:W2:Y:S02]  /*ca00*/  LDG.E.128 R4, desc[UR36][R2.64] ;  /* 0x0000002402047981 */ /* 0x000ea4000c1e1d00 */
[----:B--2---:R-:W-:-:S06]  /*ca10*/  DSETP.NEU.AND P0, PT, R6, RZ, PT ;  /* 0x000000ff0600722a */ /* 0x004fcc0003f0d000 */
[----:B------:R-:W-:-:S06]  /*ca20*/  DSETP.NEU.OR P0, PT, R4, RZ, P0 ;  /* 0x000000ff0400722a */ /* 0x000fcc000070d400 */
[----:B------:R-:W-:Y:S01]  /*ca30*/  P2R R19, PR, RZ, 0x1 ;  /* 0x00000001ff137803 */ /* 0x000fe20000000000 */
[----:B------:R-:W-:Y:S07]  /*ca40*/  BRA `(.L_x_2262) ;  /* 0x0000000400507947 */ /* 0x000fee0003800000 */
.L_x_2270:
        /* <DEDUP_REMOVED lines=10> */
.L_x_2273:
        /* <DEDUP_REMOVED lines=12> */
.L_x_2272:
[----:B------:R-:W2:Y:S02]  /*cbb0*/  LDG.E.U16 R0, desc[UR36][R2.64] ;  /* 0x0000002402007981 */ /* 0x000ea4000c1e1500 */
[----:B--2---:R-:W-:-:S05]  /*cbc0*/  IMAD.U32 R0, R0, 0x10000, RZ ;  /* 0x0001000000007824 */ /* 0x004fca00078e00ff */
[----:B------:R-:W-:-:S04]  /*cbd0*/  FSETP.NEU.FTZ.AND P0, PT, R0, RZ, PT ;  /* 0x000000ff0000720b */ /* 0x000fc80003f1d000 */
[----:B------:R-:W-:Y:S01]  /*cbe0*/  P2R R19, PR, RZ, 0x1 ;  /* 0x00000001ff137803 */ /* 0x000fe20000000000 */
[----:B------:R-:W-:Y:S08]  /*cbf0*/  BRA `(.L_x_2262) ;  /* 0x0000000000e47947 */ /* 0x000ff00003800000 */
.L_x_2269:
        /* <DEDUP_REMOVED lines=12> */
.L_x_2276:
[----:B------:R-:W2:Y:S02]  /*ccc0*/  LDG.E.U8 R2, desc[UR36][R2.64] ;  /* 0x0000002402027981 */ /* 0x000ea4000c1e1100 */
[----:B--2---:R-:W-:-:S04]  /*ccd0*/  ISETP.NE.AND P0, PT, R2, RZ, PT ;  /* 0x000000ff0200720c */ /* 0x004fc80003f05270 */
[----:B------:R-:W-:Y:S01]  /*cce0*/  P2R R19, PR, RZ, 0x1 ;  /* 0x00000001ff137803 */ /* 0x000fe20000000000 */
[----:B------:R-:W-:Y:S08]  /*ccf0*/  BRA `(.L_x_2262) ;  /* 0x0000000000a47947 */ /* 0x000ff00003800000 */
.L_x_2275:
[----:B------:R-:W2:Y:S02]  /*cd00*/  LDG.E.U8 R2, desc[UR36][R2.64] ;  /* 0x0000002402027981 */ /* 0x000ea4000c1e1100 */
[----:B--2---:R-:W-:-:S04]  /*cd10*/  ISETP.NE.AND P0, PT, R2, RZ, PT ;  /* 0x000000ff0200720c */ /* 0x004fc80003f05270 */
[----:B------:R-:W-:Y:S01]  /*cd20*/  P2R R19, PR, RZ, 0x1 ;  /* 0x00000001ff137803 */ /* 0x000fe20000000000 */
[----:B------:R-:W-:Y:S08]  /*cd30*/  BRA `(.L_x_2262) ;  /* 0x0000000000947947 */ /* 0x000ff00003800000 */
.L_x_2274:
        /* <DEDUP_REMOVED lines=10> */
.L_x_2261:
        /* <DEDUP_REMOVED lines=16> */
.L_x_2279:
[----:B------:R-:W-:-:S04]  /*cee0*/  PLOP3.LUT P0, PT, PT, PT, PT, 0x8, 0x80 ;  /* 0x000000000080781c */ /* 0x000fc80003f0e170 */
[----:B------:R-:W-:Y:S01]  /*cef0*/  P2R R19, PR, RZ, 0x1 ;  /* 0x00000001ff137803 */ /* 0x000fe20000000000 */
[----:B------:R-:W-:Y:S08]  /*cf00*/  BRA `(.L_x_2262) ;  /* 0x0000000000207947 */ /* 0x000ff00003800000 */
.L_x_2278:
[----:B------:R-:W2:Y:S02]  /*cf10*/  LDG.E.64 R2, desc[UR36][R2.64] ;  /* 0x0000002402027981 */ /* 0x000ea4000c1e1b00 */
[----:B--2---:R-:W-:-:S04]  /*cf20*/  ISETP.NE.U32.AND P0, PT, R2, RZ, PT ;  /* 0x000000ff0200720c */ /* 0x004fc80003f05070 */
[----:B------:R-:W-:-:S04]  /*cf30*/  ISETP.NE.AND.EX P0, PT, R3, RZ, PT, P0 ;  /* 0x000000ff0300720c */ /* 0x000fc80003f05300 */
[----:B------:R-:W-:Y:S01]  /*cf40*/  P2R R19, PR, RZ, 0x1 ;  /* 0x00000001ff137803 */ /* 0x000fe20000000000 */
[----:B------:R-:W-:Y:S08]  /*cf50*/  BRA `(.L_x_2262) ;  /* 0x00000000000c7947 */ /* 0x000ff00003800000 */
.L_x_2277:
[----:B------:R-:W2:Y:S02]  /*cf60*/  LDG.E R2, desc[UR36][R2.64] ;  /* 0x0000002402027981 */ /* 0x000ea4000c1e1900 */
[----:B--2---:R-:W-:-:S04]  /*cf70*/  ISETP.NE.AND P0, PT, R2, RZ, PT ;  /* 0x000000ff0200720c */ /* 0x004fc80003f05270 */
[----:B------:R-:W-:-:S09]  /*cf80*/  P2R R19, PR, RZ, 0x1 ;  /* 0x00000001ff137803 */ /* 0x000fd20000000000 */
.L_x_2262:
[----:B------:R-:W-:Y:S05]  /*cf90*/  BSYNC.RECONVERGENT B6 ;  /* 0x0000000000067941 */ /* 0x000fea0003800200 */
.L_x_2256:
        /* <DEDUP_REMOVED lines=18> */
.L_x_2284:
[----:B------:R-:W2:Y:S02]  /*d0c0*/  LDG.E.U8 R2, desc[UR36][R2.64] ;  /* 0x0000002402027981 */ /* 0x000ea4000c1e1100 */
[----:B--2---:R-:W-:Y:S01]  /*d0d0*/  ISETP.NE.AND P0, PT, R2, RZ, PT ;  /* 0x000000ff0200720c */ /* 0x004fe20003f05270 */
[----:B------:R-:W-:-:S12]  /*d0e0*/  BRA `(.L_x_2286) ;  /* 0x0000000800307947 */ /* 0x000fd80003800000 */
.L_x_2283:
        /* <DEDUP_REMOVED lines=10> */
.L_x_2288:
[----:B------:R-:W2:Y:S02]  /*d190*/  LDG.E R2, desc[UR36][R2.64] ;  /* 0x0000002402027981 */ /* 0x000ea4000c1e1900 */
[----:B--2---:R-:W-:Y:S01]  /*d1a0*/  ISETP.NE.AND P0, PT, R2, RZ, PT ;  /* 0x000000ff0200720c */ /* 0x004fe20003f05270 */
[----:B------:R-:W-:-:S12]  /*d1b0*/  BRA `(.L_x_2286) ;  /* 0x0000000400fc7947 */ /* 0x000fd80003800000 */
.L_x_2287:
[----:B------:R-:W2:Y:S02]  /*d1c0*/  LDG.E.U16 R2, desc[UR36][R2.64] ;  /* 0x0000002402027981 */ /* 0x000ea4000c1e1500 */
[----:B--2---:R-:W-:Y:S01]  /*d1d0*/  ISETP.NE.AND P0, PT, R2, RZ, PT ;  /* 0x000000ff0200720c */ /* 0x004fe20003f05270 */
[----:B------:R-:W-:-:S12]  /*d1e0*/  BRA `(.L_x_2286) ;  /* 0x0000000400f07947 */ /* 0x000fd80003800000 */
.L_x_2282:
        /* <DEDUP_REMOVED lines=9> */
.L_x_2290:
[----:B------:R-:W2:Y:S02]  /*d280*/  LDG.E.U16 R0, desc[UR36][R2.64] ;  /* 0x0000002402007981 */ /* 0x000ea4000c1e1500 */
[----:B--2---:R-:W-:-:S05]  /*d290*/  HADD2.F32 R0, -RZ, R0.H0_H0 ;  /* 0x20000000ff007230 */ /* 0x004fca0000004100 */
[----:B------:R-:W-:Y:S01]  /*d2a0*/  FSETP.NEU.FTZ.AND P0, PT, R0, RZ, PT ;  /* 0x000000ff0000720b */ /* 0x000fe20003f1d000 */
[----:B------:R-:W-:-:S12]  /*d2b0*/  BRA `(.L_x_2286) ;  /* 0x0000000400bc7947 */ /* 0x000fd80003800000 */
.L_x_2289:
        /* <DEDUP_REMOVED lines=11> */
.L_x_2292:
        /* <DEDUP_REMOVED lines=8> */
.L_x_2291:
[----:B------:R-:W2:Y:S02]  /*d3f0*/  LDG.E.64 R2, desc[UR36][R2.64] ;  /* 0x0000002402027981 */ /* 0x000ea4000c1e1b00 */
[----:B--2---:R-:W-:Y:S01]  /*d400*/  DSETP.NEU.AND P0, PT, R2, RZ, PT ;  /* 0x000000ff0200722a */ /* 0x004fe20003f0d000 */
[----:B------:R-:W-:-:S13]  /*d410*/  BRA `(.L_x_2286) ;  /* 0x0000000400647947 */ /* 0x000fda0003800000 */
.L_x_2281:
        /* <DEDUP_REMOVED lines=11> */
.L_x_2295:
[----:B------:R-:W2:Y:S02]  /*d4d0*/  LDG.E.128 R4, desc[UR36][R2.64] ;  /* 0x0000002402047981 */ /* 0x000ea4000c1e1d00 */
[----:B--2---:R-:W-:-:S06]  /*d4e0*/  DSETP.NEU.AND P0, PT, R6, RZ, PT ;  /* 0x000000ff0600722a */ /* 0x004fcc0003f0d000 */
[----:B------:R-:W-:Y:S01]  /*d4f0*/  DSETP.NEU.OR P0, PT, R4, RZ, P0 ;  /* 0x000000ff0400722a */ /* 0x000fe2000070d400 */
[----:B------:R-:W-:-:S13]  /*d500*/  BRA `(.L_x_2286) ;  /* 0x0000000400287947 */ /* 0x000fda0003800000 */
.L_x_2294:
        /* <DEDUP_REMOVED lines=9> */
.L_x_2297:
        /* <DEDUP_REMOVED lines=11> */
.L_x_2296:
[----:B------:R-:W2:Y:S02]  /*d650*/  LDG.E.U16 R0, desc[UR36][R2.64] ;  /* 0x0000002402007981 */ /* 0x000ea4000c1e1500 */
[----:B--2---:R-:W-:-:S05]  /*d660*/  IMAD.U32 R0, R0, 0x10000, RZ ;  /* 0x0001000000007824 */ /* 0x004fca00078e00ff */
[----:B------:R-:W-:Y:S01]  /*d670*/  FSETP.NEU.FTZ.AND P0, PT, R0, RZ, PT ;  /* 0x000000ff0000720b */ /* 0x000fe20003f1d000 */
[----:B------:R-:W-:-:S12]  /*d680*/  BRA `(.L_x_2286) ;  /* 0x0000000000c87947 */ /* 0x000fd80003800000 */
.L_x_2293:
        /* <DEDUP_REMOVED lines=11> */
.L_x_2300:
[----:B------:R-:W2:Y:S02]  /*d740*/  LDG.E.U8 R2, desc[UR36][R2.64] ;  /* 0x0000002402027981 */ /* 0x000ea4000c1e1100 */
[----:B--2---:R-:W-:Y:S01]  /*d750*/  ISETP.NE.AND P0, PT, R2, RZ, PT ;  /* 0x000000ff0200720c */ /* 0x004fe20003f05270 */
[----:B------:R-:W-:-:S12]  /*d760*/  BRA `(.L_x_2286) ;  /* 0x0000000000907947 */ /* 0x000fd80003800000 */
.L_x_2299:
[----:B------:R-:W2:Y:S02]  /*d770*/  LDG.E.U8 R2, desc[UR36][R2.64] ;  /* 0x0000002402027981 */ /* 0x000ea4000c1e1100 */
[----:B--2---:R-:W-:Y:S01]  /*d780*/  ISETP.NE.AND P0, PT, R2, RZ, PT ;  /* 0x000000ff0200720c */ /* 0x004fe20003f05270 */
[----:B------:R-:W-:-:S12]  /*d790*/  BRA `(.L_x_2286) ;  /* 0x0000000000847947 */ /* 0x000fd80003800000 */
.L_x_2298:
        /* <DEDUP_REMOVED lines=9> */
.L_x_2285:
        /* <DEDUP_REMOVED lines=16> */
.L_x_2303:
[----:B------:R-:W-:Y:S01]  /*d930*/  PLOP3.LUT P0, PT, PT, PT, PT, 0x8, 0x80 ;  /* 0x000000000080781c */ /* 0x000fe20003f0e170 */
[----:B------:R-:W-:-:S12]  /*d940*/  BRA `(.L_x_2286) ;  /* 0x0000000000187947 */ /* 0x000fd80003800000 */
.L_x_2302:
[----:B------:R-:W2:Y:S02]  /*d950*/  LDG.E.64 R2, desc[UR36][R2.64] ;  /* 0x0000002402027981 */ /* 0x000ea4000c1e1b00 */
[----:B--2---:R-:W-:-:S04]  /*d960*/  ISETP.NE.U32.AND P0, PT, R2, RZ, PT ;  /* 0x000000ff0200720c */ /* 0x004fc80003f05070 */
[----:B------:R-:W-:Y:S01]  /*d970*/  ISETP.NE.AND.EX P0, PT, R3, RZ, PT, P0 ;  /* 0x000000ff0300720c */ /* 0x000fe20003f05300 */
[----:B------:R-:W-:-:S12]  /*d980*/  BRA `(.L_x_2286) ;  /* 0x0000000000087947 */ /* 0x000fd80003800000 */
.L_x_2301:
[----:B------:R-:W2:Y:S02]  /*d990*/  LDG.E R2, desc[UR36][R2.64] ;  /* 0x0000002402027981 */ /* 0x000ea4000c1e1900 */
[----:B--2---:R-:W-:-:S13]  /*d9a0*/  ISETP.NE.AND P0, PT, R2, RZ, PT ;  /* 0x000000ff0200720c */ /* 0x004fda0003f05270 */
.L_x_2286:
[----:B------:R-:W-:Y:S05]  /*d9b0*/  BSYNC.RECONVERGENT B6 ;  /* 0x0000000000067941 */ /* 0x000fea0003800200 */
.L_x_2280:
[----:B------:R-:W-:Y:S01]  /*d9c0*/  UPRMT UR4, UR43, 0x9910, URZ ;  /* 0x000099102b047896 */ /* 0x000fe200080000ff */
[----:B------:R-:W-:-:S03]  /*d9d0*/  ISETP.NE.AND P1, PT, R19, RZ, PT ;  /* 0x000000ff1300720c */ /* 0x000fc60003f25270 */
[----:B------:R-:W-:Y:S01]  /*d9e0*/  UISETP.GT.AND UP0, UPT, UR4, 0x9, UPT ;  /* 0x000000090400788c */ /* 0x000fe2000bf04270 */
[----:B------:R-:W-:-:S04]  /*d9f0*/  PLOP3.LUT P0, PT, P1, P0, PT, 0x28, 0x82 ;  /* 0x000000000082781c */ /* 0x000fc80000f00570 */
[----:B------:R-:W-:-:S04]  /*da00*/  SEL R2, RZ, 0x1, !P0 ;  /* 0x00000001ff027807 */ /* 0x000fc80004000000 */
        /* <DEDUP_REMOVED lines=11> */
.L_x_2307:
[----:B------:R-:W-:Y:S01]  /*dac0*/  STG.E.U8 desc[UR36][R16.64], R2 ;  /* 0x0000000210007986 */ /* 0x000fe2000c101124 */
[----:B------:R-:W-:Y:S05]  /*dad0*/  EXIT ;  /* 0x000000000000794d */ /* 0x000fea0003800000 */
.L_x_2306:
[----:B------:R-:W-:-:S09]  /*dae0*/  UISETP.NE.AND UP0, UPT, UR4, 0x2, UPT ;  /* 0x000000020400788c */ /* 0x000fd2000bf05270 */
[----:B------:R-:W-:Y:S05]  /*daf0*/  BRA.U !UP0, `(.L_x_2309) ;  /* 0x0000000108247547 */ /* 0x000fea000b800000 */
[----:B------:R-:W-:-:S09]  /*db00*/  UISETP.NE.AND UP0, UPT, UR4, 0x3, UPT ;  /* 0x000000030400788c */ /* 0x000fd2000bf05270 */
[----:B------:R-:W-:Y:S05]  /*db10*/  BRA.U !UP0, `(.L_x_2310) ;  /* 0x0000000108147547 */ /* 0x000fea000b800000 */
[----:B------:R-:W-:-:S09]  /*db20*/  UISETP.NE.AND UP0, UPT, UR4, 0x4, UPT ;  /* 0x000000040400788c */ /* 0x000fd2000bf05270 */
[----:B------:R-:W-:Y:S05]  /*db30*/  BRA.U UP0, `(.L_x_2308) ;  /* 0x0000000900187547 */ /* 0x000fea000b800000 */
[----:B------:R-:W-:-:S05]  /*db40*/  HFMA2 R3, -RZ, RZ, 0, 0 ;  /* 0x00000000ff037431 */ /* 0x000fca00000001ff */
[----:B------:R-:W-:Y:S01]  /*db50*/  STG.E.64 desc[UR36][R16.64], R2 ;  /* 0x0000000210007986 */ /* 0x000fe2000c101b24 */
[----:B------:R-:W-:Y:S05]  /*db60*/  EXIT ;  /* 0x000000000000794d */ /* 0x000fea0003800000 */
.L_x_2310:
[----:B------:R-:W-:Y:S01]  /*db70*/  STG.E desc[UR36][R16.64], R2 ;  /* 0x0000000210007986 */ /* 0x000fe2000c101924 */
[----:B------:R-:W-:Y:S05]  /*db80*/  EXIT ;  /* 0x000000000000794d */ /* 0x000fea0003800000 */
.L_x_2309:
[----:B------:R-:W-:Y:S01]  /*db90*/  STG.E.U16 desc[UR36][R16.64], R2 ;  /* 0x0000000210007986 */ /* 0x000fe2000c101524 */
[----:B------:R-:W-:Y:S05]  /*dba0*/  EXIT ;  /* 0x000000000000794d */ /* 0x000fea0003800000 */
.L_x_2305:
        /* <DEDUP_REMOVED lines=9> */
.L_x_2312:
[----:B------:R-:W-:-:S04]  /*dc40*/  I2FP.F32.U32 R0, R2 ;  /* 0x0000000200007245 */ /* 0x000fc80000201000 */
[----:B------:R-:W-:-:S05]  /*dc50*/  F2FP.F16.F32.PACK_AB R0, RZ, R0 ;  /* 0x00000000ff00723e */ /* 0x000fca00000000ff */
[----:B------:R-:W-:Y:S01]  /*dc60*/  STG.E.U16 desc[UR36][R16.64], R0 ;  /* 0x0000000010007986 */ /* 0x000fe2000c101524 */
[----:B------:R-:W-:Y:S05]  /*dc70*/  EXIT ;  /* 0x000000000000794d */ /* 0x000fea0003800000 */
.L_x_2311:
        /* <DEDUP_REMOVED lines=10> */
.L_x_2314:
[----:B------:R-:W-:-:S04]  /*dd20*/  I2FP.F32.U32 R2, R2 ;  /* 0x0000000200027245 */ /* 0x000fc80000201000 */
[----:B------:R-:W-:-:S04]  /*dd30*/  F2FP.F16.F32.PACK_AB R3, RZ, R2 ;  /* 0x00000002ff03723e */ /* 0x000fc800000000ff */
[----:B------:R-:W-:-:S05]  /*dd40*/  PRMT R3, R3, 0x5410, RZ ;  /* 0x0000541003037816 */ /* 0x000fca00000000ff */
[----:B------:R-:W-:Y:S01]  /*dd50*/  STG.E desc[UR36][R16.64], R3 ;  /* 0x0000000310007986 */ /* 0x000fe2000c101924 */
[----:B------:R-:W-:Y:S05]  /*dd60*/  EXIT ;  /* 0x000000000000794d */ /* 0x000fea0003800000 */
.L_x_2313:
[----:B------:R-:W0:Y:S02]  /*dd70*/  I2F.F64.U32 R2, R2 ;  /* 0x0000000200027312 */ /* 0x000e240000201800 */
[----:B0-----:R-:W-:Y:S01]  /*dd80*/  STG.E.64 desc[UR36][R16.64], R2 ;  /* 0x0000000210007986 */ /* 0x001fe2000c101b24 */
[----:B------:R-:W-:Y:S05]  /*dd90*/  EXIT ;  /* 0x000000000000794d */ /* 0x000fea0003800000 */
.L_x_2304:
        /* <DEDUP_REMOVED lines=12> */
.L_x_2318:
        /* <DEDUP_REMOVED lines=16> */
.L_x_2321:
[----:B------:R-:W-:-:S07]  /*df60*/  PRMT R8, R0, 0x7610, R8 ;  /* 0x0000761000087816 */ /* 0x000fce0000000008 */
.L_x_2320:
[----:B------:R-:W-:Y:S05]  /*df70*/  BSYNC.RECONVERGENT B0 ;  /* 0x0000000000007941 */ /* 0x000fea0003800200 */
.L_x_2319:
[----:B------:R-:W-:Y:S01]  /*df80*/  STG.E.U8 desc[UR36][R16.64], R8 ;  /* 0x0000000810007986 */ /* 0x000fe2000c101124 */
[----:B------:R-:W-:Y:S05]  /*df90*/  EXIT ;  /* 0x000000000000794d */ /* 0x000fea0003800000 */
.L_x_2317:
        /* <DEDUP_REMOVED lines=16> */
.L_x_2324:
[----:B------:R-:W-:-:S07]  /*e0a0*/  PRMT R8, R0, 0x7610, R8 ;  /* 0x0000761000087816 */ /* 0x000fce0000000008 */
.L_x_2323:
[----:B------:R-:W-:Y:S05]  /*e0b0*/  BSYNC.RECONVERGENT B0 ;  /* 0x0000000000007941 */ /* 0x000fea0003800200 */
.L_x_2322:
[----:B------:R-:W-:Y:S01]  /*e0c0*/  STG.E.U8 desc[UR36][R16.64], R8 ;  /* 0x0000000810007986 */ /* 0x000fe2000c101124 */
[----:B------:R-:W-:Y:S05]  /*e0d0*/  EXIT ;  /* 0x000000000000794d */ /* 0x000fea0003800000 */
.L_x_2316:
        /* <DEDUP_REMOVED lines=21> */
.L_x_2326:
[----:B------:R-:W-:-:S05]  /*e230*/  IMAD.MOV.U32 R3, RZ, RZ, RZ ;  /* 0x000000ffff037224 */ /* 0x000fca00078e00ff */
[----:B------:R-:W-:Y:S01]  /*e240*/  STG.E.64 desc[UR36][R16.64], R2 ;  /* 0x0000000210007986 */ /* 0x000fe2000c101b24 */
[----:B------:R-:W-:Y:S05]  /*e250*/  EXIT ;  /* 0x000000000000794d */ /* 0x000fea0003800000 */
.L_x_2325:
[----:B------:R-:W-:Y:S01]  /*e260*/  STG.E desc[UR36][R16.64], R2 ;  /* 0x0000000210007986 */ /* 0x000fe2000c101924 */
[----:B------:R-:W-:Y:S05]  /*e270*/  EXIT ;  /* 0x000000000000794d */ /* 0x000fea0003800000 */
.L_x_2315:
        /* <DEDUP_REMOVED lines=8> */
.L_x_2328:
[----:B------:R-:W0:Y:S01]  /*e300*/  I2F.F64.U32 R4, R2 ;  /* 0x0000000200047312 */ /* 0x000e220000201800 */
[----:B------:R-:W-:-:S05]  /*e310*/  CS2R R6, SRZ ;  /* 0x0000000000067805 */ /* 0x000fca000001ff00 */
[----:B0-----:R-:W-:Y:S01]  /*e320*/  STG.E.128 desc[UR36][R16.64], R4 ;  /* 0x0000000410007986 */ /* 0x001fe2000c101d24 */
[----:B------:R-:W-:Y:S05]  /*e330*/  EXIT ;  /* 0x000000000000794d */ /* 0x000fea0003800000 */
.L_x_2327:
[----:B------:R-:W-:-:S09]  /*e340*/  UISETP.NE.AND UP0, UPT, UR4, 0xf, UPT ;  /* 0x0000000f0400788c */ /* 0x000fd2000bf05270 */
[----:B------:R-:W-:Y:S05]  /*e350*/  BRA.U !UP0, `(.L_x_2329) ;  /* 0x0000000108d47547 */ /* 0x000fea000b800000 */
[----:B------:R-:W-:-:S09]  /*e360*/  UISETP.NE.AND UP0, UPT, UR4, 0x17, UPT ;  /* 0x000000170400788c */ /* 0x000fd2000bf05270 */
[----:B------:R-:W-:Y:S05]  /*e370*/  BRA.U !UP0, `(.L_x_2330) ;  /* 0x0000000108847547 */ /* 0x000fea000b800000 */
[----:B------:R-:W-:-:S09]  /*e380*/  UISETP.NE.AND UP0, UPT, UR4, 0x18, UPT ;  /* 0x000000180400788c */ /* 0x000fd2000bf05270 */
[----:B------:R-:W-:Y:S05]  /*e390*/  BRA.U !UP0, `(.L_x_2331) ;  /* 0x0000000108447547 */ /* 0x000fea000b800000 */
.L_x_2308:
        /* <DEDUP_REMOVED lines=16> */
.L_x_2332:
[----:B------:R-:W-:Y:S05]  /*e4a0*/  EXIT ;  /* 0x000000000000794d */ /* 0x000fea0003800000 */
.L_x_2331:
        /* <DEDUP_REMOVED lines=11> */
.L_x_2334:
[----:B------:R-:W-:Y:S05]  /*e560*/  BSYNC.RECONVERGENT B0 ;  /* 0x0000000000007941 */ /* 0x000fea0003800200 */
.L_x_2333:
[----:B------:R-:W-:Y:S01]  /*e570*/  STG.E.U8 desc[UR36][R16.64], R3 ;  /* 0x0000000310007986 */ /* 0x000fe2000c101124 */
[----:B------:R-:W-:Y:S05]  /*e580*/  EXIT ;  /* 0x000000000000794d */ /* 0x000fea0003800000 */
.L_x_2330:
        /* <DEDUP_REMOVED lines=13> */
.L_x_2335:
[----:B------:R-:W-:Y:S01]  /*e660*/  IMAD.MOV.U32 R3, RZ, RZ, 0x7f ;  /* 0x0000007fff037424 */ /* 0x000fe200078e00ff */
[----:B------:R-:W-:-:S04]  /*e670*/  ISETP.GT.U32.AND P0, PT, R5, 0x7f800000, PT ;  /* 0x7f8000000500780c */ /* 0x000fc80003f04070 */
[----:B------:R-:W-:-:S05]  /*e680*/  SEL R3, R3, 0x7c, P0 ;  /* 0x0000007c03037807 */ /* 0x000fca0000000000 */
[----:B------:R-:W-:Y:S01]  /*e690*/  STG.E.U8 desc[UR36][R16.64], R3 ;  /* 0x0000000310007986 */ /* 0x000fe2000c101124 */
[----:B------:R-:W-:Y:S05]  /*e6a0*/  EXIT ;  /* 0x000000000000794d */ /* 0x000fea0003800000 */
.L_x_2329:
[----:B------:R-:W-:-:S04]  /*e6b0*/  I2FP.F32.U32 R0, R2 ;  /* 0x0000000200007245 */ /* 0x000fc80000201000 */
[----:B------:R-:W-:-:S05]  /*e6c0*/  F2FP.BF16.F32.PACK_AB R0, RZ, R0 ;  /* 0x00000000ff00723e */ /* 0x000fca00000010ff */
[----:B------:R-:W-:Y:S01]  /*e6d0*/  STG.E.U16 desc[UR36][R16.64], R0 ;  /* 0x0000000010007986 */ /* 0x000fe2000c101524 */
[----:B------:R-:W-:Y:S05]  /*e6e0*/  EXIT ;  /* 0x000000000000794d */ /* 0x000fea0003800000 */
.L_x_2336:
        /* <DEDUP_REMOVED lines=9> */
.L_x_43385:


//--------------------- .text._ZN2at6native27unrolled_elementwise_kernelINS0_13BinaryFunctorIbbbZZZNS0_23logical_xor_kernel_cudaERNS_14TensorIteratorEENKUlvE0_clEvENKUlvE7_clEvEUlbbE_EESt5arrayIPcLm3EELi4E23TrivialOffsetCalculatorILi2EjESC_ILi1EjENS0_6memory12LoadWithCastILi2EEENSF_13StoreWithCastILi1EEEEEviT_T0_T2_T3_T4_T5_ --------------------------
	.section	.text._ZN2at6native27unrolled_elementwise_kernelINS0_13BinaryFunctorIbbbZZZNS0_23logical_xor_kernel_cudaERNS_14TensorIteratorEENKUlvE0_clEvENKUlvE7_clEvEUlbbE_EESt5arrayIPcLm3EELi4E23TrivialOffsetCalculatorILi2EjESC_ILi1EjENS0_6memory12LoadWithCastILi2EEENSF_13StoreWithCastILi1EEEEEviT_T0_T2_T3_T4_T5_,"ax",@progbits
	.align	128
        .global         _ZN2at6native27unrolled_elementwise_kernelINS0_13BinaryFunctorIbbbZZZNS0_23logical_xor_kernel_cudaERNS_14TensorIteratorEENKUlvE0_clEvENKUlvE7_clEvEUlbbE_EESt5arrayIPcLm3EELi4E23TrivialOffsetCalculatorILi2EjESC_ILi1EjENS0_6memory12LoadWithCastILi2EEENSF_13StoreWithCastILi1EEEEEviT_T0_T2_T3_T4_T5_
        .type           _ZN2at6native27unrolled_elementwise_kernelINS0_13BinaryFunctorIbbbZZZNS0_23logical_xor_kernel_cudaERNS_14TensorIteratorEENKUlvE0_clEvENKUlvE7_clEvEUlbbE_EESt5arrayIPcLm3EELi4E23TrivialOffsetCalculatorILi2EjESC_ILi1EjENS0_6memory12LoadWithCastILi2EEENSF_13StoreWithCastILi1EEEEEviT_T0_T2_T3_T4_T5_,@function
        .size           _ZN2at6native27unrolled_elementwise_kernelINS0_13BinaryFunctorIbbbZZZNS0_23logical_xor_kernel_cudaERNS_14TensorIteratorEENKUlvE0_clEvENKUlvE7_clEvEUlbbE_EESt5arrayIPcLm3EELi4E23TrivialOffsetCalculatorILi2EjESC_ILi1EjENS0_6memory12LoadWithCastILi2EEENSF_13StoreWithCastILi1EEEEEviT_T0_T2_T3_T4_T5_,(.L_x_43386 - _ZN2at6native27unrolled_elementwise_kernelINS0_13BinaryFunctorIbbbZZZNS0_23logical_xor_kernel_cudaERNS_14TensorIteratorEENKUlvE0_clEvENKUlvE7_clEvEUlbbE_EESt5arrayIPcLm3EELi4E23TrivialOffsetCalculatorILi2EjESC_ILi1EjENS0_6memory12LoadWithCastILi2EEENSF_13StoreWithCastILi1EEEEEviT_T0_T2_T3_T4_T5_)
        .other          _ZN2at6native27unrolled_elementwise_kernelINS0_13BinaryFunctorIbbbZZZNS0_23logical_xor_kernel_cudaERNS_14TensorIteratorEENKUlvE0_clEvENKUlvE7_clEvEUlbbE_EESt5arrayIPcLm3EELi4E23TrivialOffsetCalculatorILi2EjESC_ILi1EjENS0_6memory12LoadWithCastILi2EEENSF_13StoreWithCastILi1EEEEEviT_T0_T2_T3_T4_T5_,@"STO_CUDA_ENTRY STV_DEFAULT"
_ZN2at6native27unrolled_elementwise_kernelINS0_13BinaryFunctorIbbbZZZNS0_23logical_xor_kernel_cudaERNS_14TensorIteratorEENKUlvE0_clEvENKUlvE7_clEvEUlbbE_EESt5arrayIPcLm3EELi4E23TrivialOffsetCalculatorILi2EjESC_ILi1EjENS0_6memory12LoadWithCastILi2EEENSF_13StoreWithCastILi1EEEEEviT_T0_T2_T3_T4_T5_:
.text._ZN2at6native27unrolled_elementwise_kernelINS0_13BinaryFunctorIbbbZZZNS0_23logical_xor_kernel_cudaERNS_14TensorIteratorEENKUlvE0_clEvENKUlvE7_clEvEUlbbE_EESt5arrayIPcLm3EELi4E23TrivialOffsetCalculatorILi2EjESC_ILi1EjENS0_6memory12LoadWithCastILi2EEENSF_13StoreWithCastILi1EEEEEviT_T0_T2_T3_T4_T5_:
[----:B------:R-:W0:Y:S01]  /*0000*/  LDC R1, c[0x0][0x37c] ;  /* 0x0000df00ff017b82 */ /* 0x000e220000000800 */
[----:B------:R-:W1:Y:S07]  /*0010*/  S2R R2, SR_CTAID.X ;  /* 0x0000000000027919 */ /* 0x000e6e0000002500 */
[----:B------:R-:W1:Y:S01]  /*0020*/  LDC R3, c[0x0][0x380] ;  /* 0x0000e000ff037b82 */ /* 0x000e620000000800 */
[----:B------:R-:W-:Y:S01]  /*0030*/  PLOP3.LUT P2, PT, PT, PT, PT, 0x8, 0x80 ;  /* 0x000000000080781c */ /* 0x000fe20003f4e170 */
[----:B------:R-:W2:Y:S01]  /*0040*/  LDCU.64 UR36, c[0x0][0x358] ;  /* 0x00006b00ff2477ac */ /* 0x000ea20008000a00 */
[----:B------:R-:W3:Y:S01]  /*0050*/  S2R R23, SR_TID.X ;  /* 0x0000000000177919 */ /* 0x000ee20000002100 */
[----:B------:R-:W-:Y:S01]  /*0060*/  PLOP3.LUT P1, PT, PT, PT, PT, 0x8, 0x80 ;  /* 0x000000000080781c */ /* 0x000fe20003f2e170 */
[----:B------:R-:W-:Y:S01]  /*0070*/  BSSY.RECONVERGENT B7, `(.L_x_2337) ;  /* 0x0000181000077945 */ /* 0x000fe20003800200 */
[----:B------:R-:W4:Y:S01]  /*0080*/  LDCU.U8 UR38, c[0x0][0x3a4] ;  /* 0x00007480ff2677ac */ /* 0x000f220008000000 */
[----:B------:R-:W-:-:S02]  /*0090*/  P2R R22, PR, RZ, 0x4 ;  /* 0x00000004ff167803 */ /* 0x000fc40000000000 */
[----:B------:R-:W-:Y:S01]  /*00a0*/  P2R R18, PR, RZ, 0x2 ;  /* 0x00000002ff127803 */ /* 0x000fe20000000000 */
[----:B------:R-:W0:Y:S01]  /*00b0*/  LDCU.U8 UR39, c[0x0][0x3a5] ;  /* 0x000074a0ff2777ac */ /* 0x000e220008000000 */
[----:B-1----:R-:W-:Y:S02]  /*00c0*/  IMAD R16, R2, -0x200, R3 ;  /* 0xfffffe0002107824 */ /* 0x002fe400078e0203 */
        /* <DEDUP_REMOVED lines=25> */
.L_x_2343:
[----:B------:R-:W2:Y:S02]  /*0260*/  LDG.E.U8 R4, desc[UR36][R4.64] ;  /* 0x0000002404047981 */ /* 0x000ea4000c1e1100 */
[----:B--2---:R-:W-:-:S04]  /*0270*/  ISETP.NE.AND P0, PT, R4, RZ, PT ;  /* 0x000000ff0400720c */ /* 0x004fc80003f05270 */
[----:B------:R-:W-:Y:S01]  /*0280*/  P2R R22, PR, RZ, 0x1 ;  /* 0x00000001ff167803 */ /* 0x000fe20000000000 */
[----:B------:R-:W-:Y:S08]  /*0290*/  BRA `(.L_x_2345) ;  /* 0x0000000800847947 */ /* 0x000ff00003800000 */
.L_x_2342:
        /* <DEDUP_REMOVED lines=11> */
.L_x_2347:
[----:B------:R-:W2:Y:S02]  /*0350*/  LDG.E R4, desc[UR36][R4.64] ;  /* 0x0000002404047981 */ /* 0x000ea4000c1e1900 */
[----:B--2---:R-:W-:-:S04]  /*0360*/  ISETP.NE.AND P0, PT, R4, RZ, PT ;  /* 0x000000ff0400720c */ /* 0x004fc80003f05270 */
[----:B------:R-:W-:Y:S01]  /*0370*/  P2R R22, PR, RZ, 0x1 ;  /* 0x00000001ff167803 */ /* 0x000fe20000000000 */
[----:B------:R-:W-:Y:S08]  /*0380*/  BRA `(.L_x_2345) ;  /* 0x0000000800487947 */ /* 0x000ff00003800000 */
.L_x_2346:
[----:B------:R-:W2:Y:S02]  /*0390*/  LDG.E.U16 R4, desc[UR36][R4.64] ;  /* 0x0000002404047981 */ /* 0x000ea4000c1e1500 */
[----:B--2---:R-:W-:-:S04]  /*03a0*/  ISETP.NE.AND P0, PT, R4, RZ, PT ;  /* 0x000000ff0400720c */ /* 0x004fc80003f05270 */
[----:B------:R-:W-:Y:S01]  /*03b0*/  P2R R22, PR, RZ, 0x1 ;  /* 0x00000001ff167803 */ /* 0x000fe20000000000 */
[----:B------:R-:W-:Y:S08]  /*03c0*/  BRA `(.L_x_2345) ;  /* 0x0000000800387947 */ /* 0x000ff00003800000 */
.L_x_2341:
        /* <DEDUP_REMOVED lines=10> */
.L_x_2349:
[----:B------:R-:W2:Y:S02]  /*0470*/  LDG.E.U16 R0, desc[UR36][R4.64] ;  /* 0x0000002404007981 */ /* 0x000ea4000c1e1500 */
[----:B--2---:R-:W-:-:S05]  /*0480*/  HADD2.F32 R0, -RZ, R0.H0_H0 ;  /* 0x20000000ff007230 */ /* 0x004fca0000004100 */
[----:B------:R-:W-:-:S04]  /*0490*/  FSETP.NEU.FTZ.AND P0, PT, R0, RZ, PT ;  /* 0x000000ff0000720b */ /* 0x000fc80003f1d000 */
[----:B------:R-:W-:Y:S01]  /*04a0*/  P2R R22, PR, RZ, 0x1 ;  /* 0x00000001ff167803 */ /* 0x000fe20000000000 */
[----:B------:R-:W-:Y:S08]  /*04b0*/  BRA `(.L_x_2345) ;  /* 0x0000000400fc7947 */ /* 0x000ff00003800000 */
.L_x_2348:
        /* <DEDUP_REMOVED lines=12> */
.L_x_2351:
        /* <DEDUP_REMOVED lines=10> */
.L_x_2350:
[----:B------:R-:W2:Y:S02]  /*0620*/  LDG.E.64 R4, desc[UR36][R4.64] ;  /* 0x0000002404047981 */ /* 0x000ea4000c1e1b00 */
[----:B--2---:R-:W-:-:S06]  /*0630*/  DSETP.NEU.AND P0, PT, R4, RZ, PT ;  /* 0x000000ff0400722a */ /* 0x004fcc0003f0d000 */
[----:B------:R-:W-:Y:S01]  /*0640*/  P2R R22, PR, RZ, 0x1 ;  /* 0x00000001ff167803 */ /* 0x000fe20000000000 */
[----:B------:R-:W-:Y:S07]  /*0650*/  BRA `(.L_x_2345) ;  /* 0x0000000400947947 */ /* 0x000fee0003800000 */
.L_x_2340:
        /* <DEDUP_REMOVED lines=12> */
.L_x_2354:
[----:B------:R-:W2:Y:S02]  /*0720*/  LDG.E.128 R4, desc[UR36][R4.64] ;  /* 0x0000002404047981 */ /* 0x000ea4000c1e1d00 */
[----:B--2---:R-:W-:-:S06]  /*0730*/  DSETP.NEU.AND P0, PT, R6, RZ, PT ;  /* 0x000000ff0600722a */ /* 0x004fcc0003f0d000 */
[----:B------:R-:W-:-:S06]  /*0740*/  DSETP.NEU.OR P0, PT, R4, RZ, P0 ;  /* 0x000000ff0400722a */ /* 0x000fcc000070d400 */
[----:B------:R-:W-:Y:S01]  /*0750*/  P2R R22, PR, RZ, 0x1 ;  /* 0x00000001ff167803 */ /* 0x000fe20000000000 */
[----:B------:R-:W-:Y:S07]  /*0760*/  BRA `(.L_x_2345) ;  /* 0x0000000400507947 */ /* 0x000fee0003800000 */
.L_x_2353:
        /* <DEDUP_REMOVED lines=10> */
.L_x_2356:
        /* <DEDUP_REMOVED lines=12> */
.L_x_2355:
[----:B------:R-:W2:Y:S02]  /*08d0*/  LDG.E.U16 R0, desc[UR36][R4.64] ;  /* 0x0000002404007981 */ /* 0x000ea4000c1e1500 */
[----:B--2---:R-:W-:-:S05]  /*08e0*/  IMAD.U32 R0, R0, 0x10000, RZ ;  /* 0x0001000000007824 */ /* 0x004fca00078e00ff */
[----:B------:R-:W-:-:S04]  /*08f0*/  FSETP.NEU.FTZ.AND P0, PT, R0, RZ, PT ;  /* 0x000000ff0000720b */ /* 0x000fc80003f1d000 */
[----:B------:R-:W-:Y:S01]  /*0900*/  P2R R22, PR, RZ, 0x1 ;  /* 0x00000001ff167803 */ /* 0x000fe20000000000 */
[----:B------:R-:W-:Y:S08]  /*0910*/  BRA `(.L_x_2345) ;  /* 0x0000000000e47947 */ /* 0x000ff00003800000 */
.L_x_2352:
        /* <DEDUP_REMOVED lines=12> */
.L_x_2359:
[----:B------:R-:W2:Y:S02]  /*09e0*/  LDG.E.U8 R4, desc[UR36][R4.64] ;  /* 0x0000002404047981 */ /* 0x000ea4000c1e1100 */
[----:B--2---:R-:W-:-:S04]  /*09f0*/  ISETP.NE.AND P0, PT, R4, RZ, PT ;  /* 0x000000ff0400720c */ /* 0x004fc80003f05270 */
[----:B------:R-:W-:Y:S01]  /*0a00*/  P2R R22, PR, RZ, 0x1 ;  /* 0x00000001ff167803 */ /* 0x000fe20000000000 */
[----:B------:R-:W-:Y:S08]  /*0a10*/  BRA `(.L_x_2345) ;  /* 0x0000000000a47947 */ /* 0x000ff00003800000 */
.L_x_2358:
[----:B------:R-:W2:Y:S02]  /*0a20*/  LDG.E.U8 R4, desc[UR36][R4.64] ;  /* 0x0000002404047981 */ /* 0x000ea4000c1e1100 */
[----:B--2---:R-:W-:-:S04]  /*0a30*/  ISETP.NE.AND P0, PT, R4, RZ, PT ;  /* 0x000000ff0400720c */ /* 0x004fc80003f05270 */
[----:B------:R-:W-:Y:S01]  /*0a40*/  P2R R22, PR, RZ, 0x1 ;  /* 0x00000001ff167803 */ /* 0x000fe20000000000 */
[----:B------:R-:W-:Y:S08]  /*0a50*/  BRA `(.L_x_2345) ;  /* 0x0000000000947947 */ /* 0x000ff00003800000 */
.L_x_2357:
[----:B------:R-:W-:-:S09]  /*0a60*/  UISETP.NE.AND UP0, UPT, UR4, 0x1c, UPT ;  /* 0x0000001c0400788c */ /* 0x000fd2000bf05270 */
[----:B------:R-:W-:Y:S05]  /*0a70*/  BRA.U !UP0, `(.L_x_2360) ;  /* 0x0000000108807547 */ /* 0x000fea000b800000 */
[----:B------:R-:W-:-:S09]  /*0a80*/  UISETP.NE.AND UP0, UPT, UR4, 0x1d, UPT ;  /* 0x0000001d0400788c */ /* 0x000fd2000bf05270 */
[----:B------:R-:W-:Y:S05]  /*0a90*/  BRA.U !UP0, `(.L_x_2361) ;  /* 0x0000000108647547 */ /* 0x000fea000b800000 */
[----:B------:R-:W-:-:S09]  /*0aa0*/  UISETP.NE.AND UP0, UPT, UR4, 0x2c, UPT ;  /* 0x0000002c0400788c */ /* 0x000fd2000bf05270 */
[----:B------:R-:W-:Y:S05]  /*0ab0*/  BRA.U !UP0, `(.L_x_2362) ;  /* 0x00000001084c7547 */ /* 0x000fea000b800000 */
.L_x_2344:
        /* <DEDUP_REMOVED lines=16> */
.L_x_2363:
[----:B------:R-:W-:-:S04]  /*0bc0*/  PLOP3.LUT P0, PT, PT, PT, PT, 0x8, 0x80 ;  /* 0x000000000080781c */ /* 0x000fc80003f0e170 */
[----:B------:R-:W-:Y:S01]  /*0bd0*/  P2R R22, PR, RZ, 0x1 ;  /* 0x00000001ff167803 */ /* 0x000fe20000000000 */
[----:B------:R-:W-:Y:S08]  /*0be0*/  BRA `(.L_x_2345) ;  /* 0x0000000000307947 */ /* 0x000ff00003800000 */
.L_x_2362:
[----:B------:R-:W2:Y:S02]  /*0bf0*/  LDG.E.U8 R4, desc[UR36][R4.64] ;  /* 0x0000002404047981 */ /* 0x000ea4000c1e1100 */
[----:B--2---:R-:W-:-:S04]  /*0c00*/  ISETP.NE.AND P0, PT, R4, RZ, PT ;  /* 0x000000ff0400720c */ /* 0x004fc80003f05270 */
[----:B------:R-:W-:Y:S01]  /*0c10*/  P2R R22, PR, RZ, 0x1 ;  /* 0x00000001ff167803 */ /* 0x000fe20000000000 */
[----:B------:R-:W-:Y:S08]  /*0c20*/  BRA `(.L_x_2345) ;  /* 0x0000000000207947 */ /* 0x000ff00003800000 */
.L_x_2361:
[----:B------:R-:W2:Y:S02]  /*0c30*/  LDG.E.64 R4, desc[UR36][R4.64] ;  /* 0x0000002404047981 */ /* 0x000ea4000c1e1b00 */
[----:B--2---:R-:W-:-:S04]  /*0c40*/  ISETP.NE.U32.AND P0, PT, R4, RZ, PT ;  /* 0x000000ff0400720c */ /* 0x004fc80003f05070 */
[----:B------:R-:W-:-:S04]  /*0c50*/  ISETP.NE.AND.EX P0, PT, R5, RZ, PT, P0 ;  /* 0x000000ff0500720c */ /* 0x000fc80003f05300 */
[----:B------:R-:W-:Y:S01]  /*0c60*/  P2R R22, PR, RZ, 0x1 ;  /* 0x00000001ff167803 */ /* 0x000fe20000000000 */
[----:B------:R-:W-:Y:S08]  /*0c70*/  BRA `(.L_x_2345) ;  /* 0x00000000000c7947 */ /* 0x000ff00003800000 */
.L_x_2360:
[----:B------:R-:W2:Y:S02]  /*0c80*/  LDG.E R4, desc[UR36][R4.64] ;  /* 0x0000002404047981 */ /* 0x000ea4000c1e1900 */
[----:B--2---:R-:W-:-:S04]  /*0c90*/  ISETP.NE.AND P0, PT, R4, RZ, PT ;  /* 0x000000ff0400720c */ /* 0x004fc80003f05270 */
[----:B------:R-:W-:-:S09]  /*0ca0*/  P2R R22, PR, RZ, 0x1 ;  /* 0x00000001ff167803 */ /* 0x000fd20000000000 */
.L_x_2345:
[----:B------:R-:W-:Y:S05]  /*0cb0*/  BSYNC.RECONVERGENT B6 ;  /* 0x0000000000067941 */ /* 0x000fea0003800200 */
.L_x_2339:
[----:B------:R-:W0:Y:S01]  /*0cc0*/  LDC.64 R4, c[0x0][0x398] ;  /* 0x0000e600ff047b82 */ /* 0x000e220000000a00 */
[----:B------:R-:W1:Y:S01]  /*0cd0*/  LDCU UR5, c[0x0][0x3ac] ;  /* 0x00007580ff0577ac */ /* 0x000e620008000800 */
        /* <DEDUP_REMOVED lines=19> */
.L_x_2368:
[----:B------:R-:W2:Y:S02]  /*0e10*/  LDG.E.U8 R4, desc[UR36][R4.64] ;  /* 0x0000002404047981 */ /* 0x000ea4000c1e1100 */
[----:B--2---:R-:W-:-:S04]  /*0e20*/  ISETP.NE.AND P0, PT, R4, RZ, PT ;  /* 0x000000ff0400720c */ /* 0x004fc80003f05270 */
[----:B------:R-:W-:Y:S01]  /*0e30*/  P2R R18, PR, RZ, 0x1 ;  /* 0x00000001ff127803 */ /* 0x000fe20000000000 */
[----:B------:R-:W-:Y:S08]  /*0e40*/  BRA `(.L_x_2370) ;  /* 0x0000000800847947 */ /* 0x000ff00003800000 */
.L_x_2367:
        /* <DEDUP_REMOVED lines=11> */
.L_x_2372:
[----:B------:R-:W2:Y:S02]  /*0f00*/  LDG.E R4, desc[UR36][R4.64] ;  /* 0x0000002404047981 */ /* 0x000ea4000c1e1900 */
[----:B--2---:R-:W-:-:S04]  /*0f10*/  ISETP.NE.AND P0, PT, R4, RZ, PT ;  /* 0x000000ff0400720c */ /* 0x004fc80003f05270 */
[----:B------:R-:W-:Y:S01]  /*0f20*/  P2R R18, PR, RZ, 0x1 ;  /* 0x00000001ff127803 */ /* 0x000fe20000000000 */
[----:B------:R-:W-:Y:S08]  /*0f30*/  BRA `(.L_x_2370) ;  /* 0x0000000800487947 */ /* 0x000ff00003800000 */
.L_x_2371:
[----:B------:R-:W2:Y:S02]  /*0f40*/  LDG.E.U16 R4, desc[UR36][R4.64] ;  /* 0x0000002404047981 */ /* 0x000ea4000c1e1500 */
[----:B--2---:R-:W-:-:S04]  /*0f50*/  ISETP.NE.AND P0, PT, R4, RZ, PT ;  /* 0x000000ff0400720c */ /* 0x004fc80003f05270 */
[----:B------:R-:W-:Y:S01]  /*0f60*/  P2R R18, PR, RZ, 0x1 ;  /* 0x00000001ff127803 */ /* 0x000fe20000000000 */
[----:B------:R-:W-:Y:S08]  /*0f70*/  BRA `(.L_x_2370) ;  /* 0x0000000800387947 */ /* 0x000ff00003800000 */
.L_x_2366:
        /* <DEDUP_REMOVED lines=10> */
.L_x_2374:
[----:B------:R-:W2:Y:S02]  /*1020*/  LDG.E.U16 R0, desc[UR36][R4.64] ;  /* 0x0000002404007981 */ /* 0x000ea4000c1e1500 */
[----:B--2---:R-:W-:-:S05]  /*1030*/  HADD2.F32 R0, -RZ, R0.H0_H0 ;  /* 0x20000000ff007230 */ /* 0x004fca0000004100 */
[----:B------:R-:W-:-:S04]  /*1040*/  FSETP.NEU.FTZ.AND P0, PT, R0, RZ, PT ;  /* 0x000000ff0000720b */ /* 0x000fc80003f1d000 */
[----:B------:R-:W-:Y:S01]  /*1050*/  P2R R18, PR, RZ, 0x1 ;  /* 0x00000001ff127803 */ /* 0x000fe20000000000 */
[----:B------:R-:W-:Y:S08]  /*1060*/  BRA `(.L_x_2370) ;  /* 0x0000000400fc7947 */ /* 0x000ff00003800000 */
.L_x_2373:
        /* <DEDUP_REMOVED lines=12> */
.L_x_2376:
        /* <DEDUP_REMOVED lines=10> */
.L_x_2375:
[----:B------:R-:W2:Y:S02]  /*11d0*/  LDG.E.64 R4, desc[UR36][R4.64] ;  /* 0x0000002404047981 */ /* 0x000ea4000c1e1b00 */
[----:B--2---:R-:W-:-:S06]  /*11e0*/  DSETP.NEU.AND P0, PT, R4, RZ, PT ;  /* 0x000000ff0400722a */ /* 0x004fcc0003f0d000 */
[----:B------:R-:W-:Y:S01]  /*11f0*/  P2R R18, PR, RZ, 0x1 ;  /* 0x00000001ff127803 */ /* 0x000fe20000000000 */
[----:B------:R-:W-:Y:S07]  /*1200*/  BRA `(.L_x_2370) ;  /* 0x0000000400947947 */ /* 0x000fee0003800000 */
.L_x_2365:
        /* <DEDUP_REMOVED lines=12> */
.L_x_2379:
[----:B------:R-:W2:Y:S02]  /*12d0*/  LDG.E.128 R4, desc[UR36][R4.64] ;  /* 0x0000002404047981 */ /* 0x000ea4000c1e1d00 */
[----:B--2---:R-:W-:-:S06]  /*12e0*/  DSETP.NEU.AND P0, PT, R6, RZ, PT ;  /* 0x000000ff0600722a */ /* 0x004fcc0003f0d000 */
[----:B------:R-:W-:-:S06]  /*12f0*/  DSETP.NEU.OR P0, PT, R4, RZ, P0 ;  /* 0x000000ff0400722a */ /* 0x000fcc000070d400 */
[----:B------:R-:W-:Y:S01]  /*1300*/  P2R R18, PR, RZ, 0x1 ;  /* 0x00000001ff127803 */ /* 0x000fe20000000000 */
[----:B------:R-:W-:Y:S07]  /*1310*/  BRA `(.L_x_2370) ;  /* 0x0000000400507947 */ /* 0x000fee0003800000 */
.L_x_2378:
        /* <DEDUP_REMOVED lines=10> */
.L_x_2381:
        /* <DEDUP_REMOVED lines=12> */
.L_x_2380:
[----:B------:R-:W2:Y:S02]  /*1480*/  LDG.E.U16 R0, desc[UR36][R4.64] ;  /* 0x0000002404007981 */ /* 0x000ea4000c1e1500 */
[----:B--2---:R-:W-:-:S05]  /*1490*/  IMAD.U32 R0, R0, 0x10000, RZ ;  /* 0x0001000000007824 */ /* 0x004fca00078e00ff */
[----:B------:R-:W-:-:S04]  /*14a0*/  FSETP.NEU.FTZ.AND P0, PT, R0, RZ, PT ;  /* 0x000000ff0000720b */ /* 0x000fc80003f1d000 */
[----:B------:R-:W-:Y:S01]  /*14b0*/  P2R R18, PR, RZ, 0x1 ;  /* 0x00000001ff127803 */ /* 0x000fe20000000000 */
[----:B------:R-:W-:Y:S08]  /*14c0*/  BRA `(.L_x_2370) ;  /* 0x0000000000e47947 */ /* 0x000ff00003800000 */
.L_x_2377:
        /* <DEDUP_REMOVED lines=12> */
.L_x_2384:
[----:B------:R-:W2:Y:S02]  /*1590*/  LDG.E.U8 R4, desc[UR36][R4.64] ;  /* 0x0000002404047981 */ /* 0x000ea4000c1e1100 */
[----:B--2---:R-:W-:-:S04]  /*15a0*/  ISETP.NE.AND P0, PT, R4, RZ, PT ;  /* 0x000000ff0400720c */ /* 0x004fc80003f05270 */
[----:B------:R-:W-:Y:S01]  /*15b0*/  P2R R18, PR, RZ, 0x1 ;  /* 0x00000001ff127803 */ /* 0x000fe20000000000 */
[----:B------:R-:W-:Y:S08]  /*15c0*/  BRA `(.L_x_2370) ;  /* 0x0000000000a47947 */ /* 0x000ff00003800000 */
.L_x_2383:
[----:B------:R-:W2:Y:S02]  /*15d0*/  LDG.E.U8 R4, desc[UR36][R4.64] ;  /* 0x0000002404047981 */ /* 0x000ea4000c1e1100 */
[----:B--2---:R-:W-:-:S04]  /*15e0*/  ISETP.NE.AND P0, PT, R4, RZ, PT ;  /* 0x000000ff0400720c */ /* 0x004fc80003f05270 */
[----:B------:R-:W-:Y:S01]  /*15f0*/  P2R R18, PR, RZ, 0x1 ;  /* 0x00000001ff127803 */ /* 0x000fe20000000000 */
[----:B------:R-:W-:Y:S08]  /*1600*/  BRA `(.L_x_2370) ;  /* 0x0000000000947947 */ /* 0x000ff00003800000 */
.L_x_2382:
[----:B------:R-:W-:-:S09]  /*1610*/  UISETP.NE.AND UP0, UPT, UR4, 0x1c, UPT ;  /* 0x0000001c0400788c */ /* 0x000fd2000bf05270 */
[----:B------:R-:W-:Y:S05]  /*1620*/  BRA.U !UP0, `(.L_x_2385) ;  /* 0x0000000108807547 */ /* 0x000fea000b800000 */
[----:B------:R-:W-:-:S09]  /*1630*/  UISETP.NE.AND UP0, UPT, UR4, 0x1d, UPT ;  /* 0x0000001d0400788c */ /* 0x000fd2000bf05270 */
[----:B------:R-:W-:Y:S05]  /*1640*/  BRA.U !UP0, `(.L_x_2386) ;  /* 0x0000000108647547 */ /* 0x000fea000b800000 */
[----:B------:R-:W-:-:S09]  /*1650*/  UISETP.NE.AND UP0, UPT, UR4, 0x2c, UPT ;  /* 0x0000002c0400788c */ /* 0x000fd2000bf05270 */
[----:B------:R-:W-:Y:S05]  /*1660*/  BRA.U !UP0, `(.L_x_2387) ;  /* 0x00000001084c7547 */ /* 0x000fea000b800000 */
.L_x_2369:
        /* <DEDUP_REMOVED lines=16> */
.L_x_2388:
[----:B------:R-:W-:-:S04]  /*1770*/  PLOP3.LUT P0, PT, PT, PT, PT, 0x8, 0x80 ;  /* 0x000000000080781c */ /* 0x000fc80003f0e170 */
[----:B------:R-:W-:Y:S01]  /*1780*/  P2R R18, PR, RZ, 0x1 ;  /* 0x00000001ff127803 */ /* 0x000fe20000000000 */
[----:B------:R-:W-:Y:S08]  /*1790*/  BRA `(.L_x_2370) ;  /* 0x0000000000307947 */ /* 0x000ff00003800000 */
.L_x_2387:
[----:B------:R-:W2:Y:S02]  /*17a0*/  LDG.E.U8 R4, desc[UR36][R4.64] ;  /* 0x0000002404047981 */ /* 0x000ea4000c1e1100 */
[----:B--2---:R-:W-:-:S04]  /*17b0*/  ISETP.NE.AND P0, PT, R4, RZ, PT ;  /* 0x000000ff0400720c */ /* 0x004fc80003f05270 */
[----:B------:R-:W-:Y:S01]  /*17c0*/  P2R R18, PR, RZ, 0x1 ;  /* 0x00000001ff127803 */ /* 0x000fe20000000000 */
[----:B------:R-:W-:Y:S08]  /*17d0*/  BRA `(.L_x_2370) ;  /* 0x0000000000207947 */ /* 0x000ff00003800000 */
.L_x_2386:
[----:B------:R-:W2:Y:S02]  /*17e0*/  LDG.E.64 R4, desc[UR36][R4.64] ;  /* 0x0000002404047981 */ /* 0x000ea4000c1e1b00 */
[----:B--2---:R-:W-:-:S04]  /*17f0*/  ISETP.NE.U32.AND P0, PT, R4, RZ, PT ;  /* 0x000000ff0400720c */ /* 0x004fc80003f05070 */
[----:B------:R-:W-:-:S04]  /*1800*/  ISETP.NE.AND.EX P0, PT, R5, RZ, PT, P0 ;  /* 0x000000ff0500720c */ /* 0x000fc80003f05300 */
[----:B------:R-:W-:Y:S01]  /*1810*/  P2R R18, PR, RZ, 0x1 ;  /* 0x00000001ff127803 */ /* 0x000fe20000000000 */
[----:B------:R-:W-:Y:S08]  /*1820*/  BRA `(.L_x_2370) ;  /* 0x00000000000c7947 */ /* 0x000ff00003800000 */
.L_x_2385:
[----:B------:R-:W2:Y:S02]  /*1830*/  LDG.E R4, desc[UR36][R4.64] ;  /* 0x0000002404047981 */ /* 0x000ea4000c1e1900 */
[----:B--2---:R-:W-:-:S04]  /*1840*/  ISETP.NE.AND P0, PT, R4, RZ, PT ;  /* 0x000000ff0400720c */ /* 0x004fc80003f05270 */
[----:B------:R-:W-:-:S09]  /*1850*/  P2R R18, PR, RZ, 0x1 ;  /* 0x00000001ff127803 */ /* 0x000fd20000000000 */
.L_x_2370:
[----:B------:R-:W-:Y:S05]  /*1860*/  BSYNC.RECONVERGENT B6 ;  /* 0x0000000000067941 */ /* 0x000fea0003800200 */
.L_x_2364:
[----:B------:R-:W-:-:S07]  /*1870*/  VIADD R23, R17, 0x80 ;  /* 0x0000008011177836 */ /* 0x000fce0000000000 */
.L_x_2338:
[----:B------:R-:W-:Y:S05]  /*1880*/  BSYNC.RECONVERGENT B7 ;  /* 0x0000000000077941 */ /* 0x000fea0003800200 */
.L_x_2337:
[----:B------:R-:W-:Y:S01]  /*1890*/  ISETP.GE.AND P0, PT, R23, R16, PT ;  /* 0x000000101700720c */ /* 0x000fe20003f06270 */
[----:B------:R-:W-:Y:S01]  /*18a0*/  BSSY.RECONVERGENT B7, `(.L_x_2389) ;  /* 0x000017e000077945 */ /* 0x000fe20003800200 */
[----:B------:R-:W-:Y:S02]  /*18b0*/  PLOP3.LUT P2, PT, PT, PT, PT, 0x8, 0x80 ;  /* 0x000000000080781c */ /* 0x000fe40003f4e170 */
[----:B------:R-:W-:Y:S02]  /*18c0*/  PLOP3.LUT P1, PT, PT, PT, PT, 0x8, 0x80 ;  /* 0x000000000080781c */ /* 0x000fe40003f2e170 */
[----:B------:R-:W-:Y:S02]  /*18d0*/  P2R R19, PR, RZ, 0x4 ;  /* 0x00000004ff137803 */ /* 0x000fe40000000000 */
[----:B------:R-:W-:-:S05]  /*18e0*/  P2R R24, PR, RZ, 0x2 ;  /* 0x00000002ff187803 */ /* 0x000fca0000000000 */
        /* <DEDUP_REMOVED lines=23> */
.L_x_2395:
[----:B------:R-:W2:Y:S02]  /*1a60*/  LDG.E.U8 R4, desc[UR36][R4.64] ;  /* 0x0000002404047981 */ /* 0x000ea4000c1e1100 */
[----:B--2---:R-:W-:-:S04]  /*1a70*/  ISETP.NE.AND P0, PT, R4, RZ, PT ;  /* 0x000000ff0400720c */ /* 0x004fc80003f05270 */
[----:B------:R-:W-:Y:S01]  /*1a80*/  P2R R19, PR, RZ, 0x1 ;  /* 0x00000001ff137803 */ /* 0x000fe20000000000 */
[----:B------:R-:W-:Y:S08]  /*1a90*/  BRA `(.L_x_2397) ;  /* 0x0000000800847947 */ /* 0x000ff00003800000 */
.L_x_2394:
        /* <DEDUP_REMOVED lines=11> */
.L_x_2399:
[----:B------:R-:W2:Y:S02]  /*1b50*/  LDG.E R4, desc[UR36][R4.64] ;  /* 0x0000002404047981 */ /* 0x000ea4000c1e1900 */
[----:B--2---:R-:W-:-:S04]  /*1b60*/  ISETP.NE.AND P0, PT, R4, RZ, PT ;  /* 0x000000ff0400720c */ /* 0x004fc80003f05270 */
[----:B------:R-:W-:Y:S01]  /*1b70*/  P2R R19, PR, RZ, 0x1 ;  /* 0x00000001ff137803 */ /* 0x000fe20000000000 */
[----:B------:R-:W-:Y:S08]  /*1b80*/  BRA `(.L_x_2397) ;  /* 0x0000000800487947 */ /* 0x000ff00003800000 */
.L_x_2398:
[----:B------:R-:W2:Y:S02]  /*1b90*/  LDG.E.U16 R4, desc[UR36][R4.64] ;  /* 0x0000002404047981 */ /* 0x000ea4000c1e1500 */
[----:B--2---:R-:W-:-:S04]  /*1ba0*/  ISETP.NE.AND P0, PT, R4, RZ, PT ;  /* 0x000000ff0400720c */ /* 0x004fc80003f05270 */
[----:B------:R-:W-:Y:S01]  /*1bb0*/  P2R R19, PR, RZ, 0x1 ;  /* 0x00000001ff137803 */ /* 0x000fe20000000000 */
[----:B------:R-:W-:Y:S08]  /*1bc0*/  BRA `(.L_x_2397) ;  /* 0x0000000800387947 */ /* 0x000ff00003800000 */
.L_x_2393:
        /* <DEDUP_REMOVED lines=10> */
.L_x_2401:
[----:B------:R-:W2:Y:S02]  /*1c70*/  LDG.E.U16 R0, desc[UR36][R4.64] ;  /* 0x0000002404007981 */ /* 0x000ea4000c1e1500 */
[----:B--2---:R-:W-:-:S05]  /*1c80*/  HADD2.F32 R0, -RZ, R0.H0_H0 ;  /* 0x20000000ff007230 */ /* 0x004fca0000004100 */
[----:B------:R-:W-:-:S04]  /*1c90*/  FSETP.NEU.FTZ.AND P0, PT, R0, RZ, PT ;  /* 0x000000ff0000720b */ /* 0x000fc80003f1d000 */
[----:B------:R-:W-:Y:S01]  /*1ca0*/  P2R R19, PR, RZ, 0x1 ;  /* 0x00000001ff137803 */ /* 0x000fe20000000000 */
[----:B------:R-:W-:Y:S08]  /*1cb0*/  BRA `(.L_x_2397) ;  /* 0x0000000400fc7947 */ /* 0x000ff00003800000 */
.L_x_2400:
        /* <DEDUP_REMOVED lines=12> */
.L_x_2403:
        /* <DEDUP_REMOVED lines=10> */
.L_x_2402:
[----:B------:R-:W2:Y:S02]  /*1e20*/  LDG.E.64 R4, desc[UR36][R4.64] ;  /* 0x0000002404047981 */ /* 0x000ea4000c1e1b00 */
[----:B--2---:R-:W-:-:S06]  /*1e30*/  DSETP.NEU.AND P0, PT, R4, RZ, PT ;  /* 0x000000ff0400722a */ /* 0x004fcc0003f0d000 */
[----:B------:R-:W-:Y:S01]  /*1e40*/  P2R R19, PR, RZ, 0x1 ;  /* 0x00000001ff137803 */ /* 0x000fe20000000000 */
[----:B------:R-:W-:Y:S07]  /*1e50*/  BRA `(.L_x_2397) ;  /* 0x0000000400947947 */ /* 0x000fee0003800000 */
.L_x_2392:
        /* <DEDUP_REMOVED lines=12> */
.L_x_2406:
[----:B------:R-:W2:Y:S02]  /*1f20*/  LDG.E.128 R4, desc[UR36][R4.64] ;  /* 0x0000002404047981 */ /* 0x000ea4000c1e1d00 */
[----:B--2---:R-:W-:-:S06]  /*1f30*/  DSETP.NEU.AND P0, PT, R6, RZ, PT ;  /* 0x000000ff0600722a */ /* 0x004fcc0003f0d000 */
[----:B------:R-:W-:-:S06]  /*1f40*/  DSETP.NEU.OR P0, PT, R4, RZ, P0 ;  /* 0x000000ff0400722a */ /* 0x000fcc000070d400 */
[----:B------:R-:W-:Y:S01]  /*1f50*/  P2R R19, PR, RZ, 0x1 ;  /* 0x00000001ff137803 */ /* 0x000fe20000000000 */
[----:B------:R-:W-:Y:S07]  /*1f60*/  BRA `(.L_x_2397) ;  /* 0x0000000400507947 */ /* 0x000fee0003800000 */
.L_x_2405:
        /* <DEDUP_REMOVED lines=10> */
.L_x_2408:
        /* <DEDUP_REMOVED lines=12> */
.L_x_2407:
[----:B------:R-:W2:Y:S02]  /*20d0*/  LDG.E.U16 R0, desc[UR36][R4.64] ;  /* 0x0000002404007981 */ /* 0x000ea4000c1e1500 */
[----:B--2---:R-:W-:-:S05]  /*20e0*/  IMAD.U32 R0, R0, 0x10000, RZ ;  /* 0x0001000000007824 */ /* 0x004fca00078e00ff */
[----:B------:R-:W-:-:S04]  /*20f0*/  FSETP.NEU.FTZ.AND P0, PT, R0, RZ, PT ;  /* 0x000000ff0000720b */ /* 0x000fc80003f1d000 */
[----:B------:R-:W-:Y:S01]  /*2100*/  P2R R19, PR, RZ, 0x1 ;  /* 0x00000001ff137803 */ /* 0x000fe20000000000 */
[----:B------:R-:W-:Y:S08]  /*2110*/  BRA `(.L_x_2397) ;  /* 0x0000000000e47947 */ /* 0x000ff00003800000 */
.L_x_2404:
        /* <DEDUP_REMOVED lines=12> */
.L_x_2411:
[----:B------:R-:W2:Y:S02]  /*21e0*/  LDG.E.U8 R4, desc[UR36][R4.64] ;  /* 0x0000002404047981 */ /* 0x000ea4000c1e1100 */
[----:B--2---:R-:W-:-:S04]  /*21f0*/  ISETP.NE.AND P0, PT, R4, RZ, PT ;  /* 0x000000ff0400720c */ /* 0x004fc80003f05270 */
[----:B------:R-:W-:Y:S01]  /*2200*/  P2R R19, PR, RZ, 0x1 ;  /* 0x00000001ff137803 */ /* 0x000fe20000000000 */
[----:B------:R-:W-:Y:S08]  /*2210*/  BRA `(.L_x_2397) ;  /* 0x0000000000a47947 */ /* 0x000ff00003800000 */
.L_x_2410:
[----:B------:R-:W2:Y:S02]  /*2220*/  LDG.E.U8 R4, desc[UR36][R4.64] ;  /* 0x0000002404047981 */ /* 0x000ea4000c1e1100 */
[----:B--2---:R-:W-:-:S04]  /*2230*/  ISETP.NE.AND P0, PT, R4, RZ, PT ;  /* 0x000000ff0400720c */ /* 0x004fc80003f05270 */
[----:B------:R-:W-:Y:S01]  /*2240*/  P2R R19, PR, RZ, 0x1 ;  /* 0x00000001ff137803 */ /* 0x000fe20000000000 */
[----:B------:R-:W-:Y:S08]  /*2250*/  BRA `(.L_x_2397) ;  /* 0x0000000000947947 */ /* 0x000ff00003800000 */
.L_x_2409:
        /* <DEDUP_REMOVED lines=10> */
.L_x_2396:
        /* <DEDUP_REMOVED lines=16> */
.L_x_2414:
[----:B------:R-:W-:-:S04]  /*2400*/  PLOP3.LUT P0, PT, PT, PT, PT, 0x8, 0x80 ;  /* 0x000000000080781c */ /* 0x000fc80003f0e170 */
[----:B------:R-:W-:Y:S01]  /*2410*/  P2R R19, PR, RZ, 0x1 ;  /* 0x00000001ff137803 */ /* 0x000fe20000000000 */
[----:B------:R-:W-:Y:S08]  /*2420*/  BRA `(.L_x_2397) ;  /* 0x0000000000207947 */ /* 0x000ff00003800000 */
.L_x_2413:
[----:B------:R-:W2:Y:S02]  /*2430*/  LDG.E.64 R4, desc[UR36][R4.64] ;  /* 0x0000002404047981 */ /* 0x000ea4000c1e1b00 */
[----:B--2---:R-:W-:-:S04]  /*2440*/  ISETP.NE.U32.AND P0, PT, R4, RZ, PT ;  /* 0x000000ff0400720c */ /* 0x004fc80003f05070 */
[----:B------:R-:W-:-:S04]  /*2450*/  ISETP.NE.AND.EX P0, PT, R5, RZ, PT, P0 ;  /* 0x000000ff0500720c */ /* 0x000fc80003f05300 */
[----:B------:R-:W-:Y:S01]  /*2460*/  P2R R19, PR, RZ, 0x1 ;  /* 0x00000001ff137803 */ /* 0x000fe20000000000 */
[----:B------:R-:W-:Y:S08]  /*2470*/  BRA `(.L_x_2397) ;  /* 0x00000000000c7947 */ /* 0x000ff00003800000 */
.L_x_2412:
[----:B------:R-:W2:Y:S02]  /*2480*/  LDG.E R4, desc[UR36][R4.64] ;  /* 0x0000002404047981 */ /* 0x000ea4000c1e1900 */
[----:B--2---:R-:W-:-:S04]  /*2490*/  ISETP.NE.AND P0, PT, R4, RZ, PT ;  /* 0x000000ff0400720c */ /* 0x004fc80003f05270 */
[----:B------:R-:W-:-:S09]  /*24a0*/  P2R R19, PR, RZ, 0x1 ;  /* 0x00000001ff137803 */ /* 0x000fd20000000000 */
.L_x_2397:
[----:B------:R-:W-:Y:S05]  /*24b0*/  BSYNC.RECONVERGENT B6 ;  /* 0x0000000000067941 */ /* 0x000fea0003800200 */
.L_x_2391:
        /* <DEDUP_REMOVED lines=21> */
.L_x_2419:
[----:B------:R-:W2:Y:S02]  /*2610*/  LDG.E.U8 R4, desc[UR36][R4.64] ;  /* 0x0000002404047981 */ /* 0x000ea4000c1e1100 */
[----:B--2---:R-:W-:-:S04]  /*2620*/  ISETP.NE.AND P0, PT, R4, RZ, PT ;  /* 0x000000ff0400720c */ /* 0x004fc80003f05270 */
[----:B------:R-:W-:Y:S01]  /*2630*/  P2R R24, PR, RZ, 0x1 ;  /* 0x00000001ff187803 */ /* 0x000fe20000000000 */
[----:B------:R-:W-:Y:S08]  /*2640*/  BRA `(.L_x_2421) ;  /* 0x0000000800847947 */ /* 0x000ff00003800000 */
.L_x_2418:
        /* <DEDUP_REMOVED lines=11> */
.L_x_2423:
[----:B------:R-:W2:Y:S02]  /*2700*/  LDG.E R4, desc[UR36][R4.64] ;  /* 0x0000002404047981 */ /* 0x000ea4000c1e1900 */
[----:B--2---:R-:W-:-:S04]  /*2710*/  ISETP.NE.AND P0, PT, R4, RZ, PT ;  /* 0x000000ff0400720c */ /* 0x004fc80003f05270 */
[----:B------:R-:W-:Y:S01]  /*2720*/  P2R R24, PR, RZ, 0x1 ;  /* 0x00000001ff187803 */ /* 0x000fe20000000000 */
[----:B------:R-:W-:Y:S08]  /*2730*/  BRA `(.L_x_2421) ;  /* 0x0000000800487947 */ /* 0x000ff00003800000 */
.L_x_2422:
[----:B------:R-:W2:Y:S02]  /*2740*/  LDG.E.U16 R4, desc[UR36][R4.64] ;  /* 0x0000002404047981 */ /* 0x000ea4000c1e1500 */
[----:B--2---:R-:W-:-:S04]  /*2750*/  ISETP.NE.AND P0, PT, R4, RZ, PT ;  /* 0x000000ff0400720c */ /* 0x004fc80003f05270 */
[----:B------:R-:W-:Y:S01]  /*2760*/  P2R R24, PR, RZ, 0x1 ;  /* 0x00000001ff187803 */ /* 0x000fe20000000000 */
[----:B------:R-:W-:Y:S08]  /*2770*/  BRA `(.L_x_2421) ;  /* 0x0000000800387947 */ /* 0x000ff00003800000 */
.L_x_2417:
        /* <DEDUP_REMOVED lines=10> */
.L_x_2425:
[----:B------:R-:W2:Y:S02]  /*2820*/  LDG.E.U16 R0, desc[UR36][R4.64] ;  /* 0x0000002404007981 */ /* 0x000ea4000c1e1500 */
[----:B--2---:R-:W-:-:S05]  /*2830*/  HADD2.F32 R0, -RZ, R0.H0_H0 ;  /* 0x20000000ff007230 */ /* 0x004fca0000004100 */
[----:B------:R-:W-:-:S04]  /*2840*/  FSETP.NEU.FTZ.AND P0, PT, R0, RZ, PT ;  /* 0x000000ff0000720b */ /* 0x000fc80003f1d000 */
[----:B------:R-:W-:Y:S01]  /*2850*/  P2R R24, PR, RZ, 0x1 ;  /* 0x00000001ff187803 */ /* 0x000fe20000000000 */
[----:B------:R-:W-:Y:S08]  /*2860*/  BRA `(.L_x_2421) ;  /* 0x0000000400fc7947 */ /* 0x000ff00003800000 */
.L_x_2424:
        /* <DEDUP_REMOVED lines=12> */
.L_x_2427:
        /* <DEDUP_REMOVED lines=10> */
.L_x_2426:
[----:B------:R-:W2:Y:S02]  /*29d0*/  LDG.E.64 R4, desc[UR36][R4.64] ;  /* 0x0000002404047981 */ /* 0x000ea4000c1e1b00 */
[----:B--2---:R-:W-:-:S06]  /*29e0*/  DSETP.NEU.AND P0, PT, R4, RZ, PT ;  /* 0x000000ff0400722a */ /* 0x004fcc0003f0d000 */
[----:B------:R-:W-:Y:S01]  /*29f0*/  P2R R24, PR, RZ, 0x1 ;  /* 0x00000001ff187803 */ /* 0x000fe20000000000 */
[----:B------:R-:W-:Y:S07]  /*2a00*/  BRA `(.L_x_2421) ;  /* 0x0000000400947947 */ /* 0x000fee0003800000 */
.L_x_2416:
        /* <DEDUP_REMOVED lines=12> */
.L_x_2430:
[----:B------:R-:W2:Y:S02]  /*2ad0*/  LDG.E.128 R4, desc[UR36][R4.64] ;  /* 0x0000002404047981 */ /* 0x000ea4000c1e1d00 */
[----:B--2---:R-:W-:-:S06]  /*2ae0*/  DSETP.NEU.AND P0, PT, R6, RZ, PT ;  /* 0x000000ff0600722a */ /* 0x004fcc0003f0d000 */
[----:B------:R-:W-:-:S06]  /*2af0*/  DSETP.NEU.OR P0, PT, R4, RZ, P0 ;  /* 0x000000ff0400722a */ /* 0x000fcc000070d400 */
[----:B------:R-:W-:Y:S01]  /*2b00*/  P2R R24, PR, RZ, 0x1 ;  /* 0x00000001ff187803 */ /* 0x000fe20000000000 */
[----:B------:R-:W-:Y:S07]  /*2b10*/  BRA `(.L_x_2421) ;  /* 0x0000000400507947 */ /* 0x000fee0003800000 */
.L_x_2429:
        /* <DEDUP_REMOVED lines=10> */
.L_x_2432:
        /* <DEDUP_REMOVED lines=12> */
.L_x_2431:
[----:B------:R-:W2:Y:S02]  /*2c80*/  LDG.E.U16 R0, desc[UR36][R4.64] ;  /* 0x0000002404007981 */ /* 0x000ea4000c1e1500 */
[----:B--2---:R-:W-:-:S05]  /*2c90*/  IMAD.U32 R0, R0, 0x10000, RZ ;  /* 0x0001000000007824 */ /* 0x004fca00078e00ff */
[----:B------:R-:W-:-:S04]  /*2ca0*/  FSETP.NEU.FTZ.AND P0, PT, R0, RZ, PT ;  /* 0x000000ff0000720b */ /* 0x000fc80003f1d000 */
[----:B------:R-:W-:Y:S01]  /*2cb0*/  P2R R24, PR, RZ, 0x1 ;  /* 0x00000001ff187803 */ /* 0x000fe20000000000 */
[----:B------:R-:W-:Y:S08]  /*2cc0*/  BRA `(.L_x_2421) ;  /* 0x0000000000e47947 */ /* 0x000ff00003800000 */
.L_x_2428:
        /* <DEDUP_REMOVED lines=12> */
.L_x_2435:
[----:B------:R-:W2:Y:S02]  /*2d90*/  LDG.E.U8 R4, desc[UR36][R4.64] ;  /* 0x0000002404047981 */ /* 0x000ea4000c1e1100 */
[----:B--2---:R-:W-:-:S04]  /*2da0*/  ISETP.NE.AND P0, PT, R4, RZ, PT ;  /* 0x000000ff0400720c */ /* 0x004fc80003f05270 */
[----:B------:R-:W-:Y:S01]  /*2db0*/  P2R R24, PR, RZ, 0x1 ;  /* 0x00000001ff187803 */ /* 0x000fe20000000000 */
[----:B------:R-:W-:Y:S08]  /*2dc0*/  BRA `(.L_x_2421) ;  /* 0x0000000000a47947 */ /* 0x000ff00003800000 */
.L_x_2434:
[----:B------:R-:W2:Y:S02]  /*2dd0*/  LDG.E.U8 R4, desc[UR36][R4.64] ;  /* 0x0000002404047981 */ /* 0x000ea4000c1e1100 */
[----:B--2---:R-:W-:-:S04]  /*2de0*/  ISETP.NE.AND P0, PT, R4, RZ, PT ;  /* 0x000000ff0400720c */ /* 0x004fc80003f05270 */
[----:B------:R-:W-:Y:S01]  /*2df0*/  P2R R24, PR, RZ, 0x1 ;  /* 0x00000001ff187803 */ /* 0x000fe20000000000 */
[----:B------:R-:W-:Y:S08]  /*2e00*/  BRA `(.L_x_2421) ;  /* 0x0000000000947947 */ /* 0x000ff00003800000 */
.L_x_2433:
        /* <DEDUP_REMOVED lines=10> */
.L_x_2420:
        /* <DEDUP_REMOVED lines=16> */
.L_x_2438:
[----:B------:R-:W-:-:S04]  /*2fb0*/  PLOP3.LUT P0, PT, PT, PT, PT, 0x8, 0x80 ;  /* 0x000000000080781c */ /* 0x000fc80003f0e170 */
[----:B------:R-:W-:Y:S01]  /*2fc0*/  P2R R24, PR, RZ, 0x1 ;  /* 0x00000001ff187803 */ /* 0x000fe20000000000 */
[----:B------:R-:W-:Y:S08]  /*2fd0*/  BRA `(.L_x_2421) ;  /* 0x0000000000207947 */ /* 0x000ff00003800000 */
.L_x_2437:
[----:B------:R-:W2:Y:S02]  /*2fe0*/  LDG.E.64 R4, desc[UR36][R4.64] ;  /* 0x0000002404047981 */ /* 0x000ea4000c1e1b00 */
[----:B--2---:R-:W-:-:S04]  /*2ff0*/  ISETP.NE.U32.AND P0, PT, R4, RZ, PT ;  /* 0x000000ff0400720c */ /* 0x004fc80003f05070 */
[----:B------:R-:W-:-:S04]  /*3000*/  ISETP.NE.AND.EX P0, PT, R5, RZ, PT, P0 ;  /* 0x000000ff0500720c */ /* 0x000fc80003f05300 */
[----:B------:R-:W-:Y:S01]  /*3010*/  P2R R24, PR, RZ, 0x1 ;  /* 0x00000001ff187803 */ /* 0x000fe20000000000 */
[----:B------:R-:W-:Y:S08]  /*3020*/  BRA `(.L_x_2421) ;  /* 0x00000000000c7947 */ /* 0x000ff00003800000 */
.L_x_2436:
[----:B------:R-:W2:Y:S02]  /*3030*/  LDG.E R4, desc[UR36][R4.64] ;  /* 0x0000002404047981 */ /* 0x000ea4000c1e1900 */
[----:B--2---:R-:W-:-:S04]  /*3040*/  ISETP.NE.AND P0, PT, R4, RZ, PT ;  /* 0x000000ff0400720c */ /* 0x004fc80003f05270 */
[----:B------:R-:W-:-:S09]  /*3050*/  P2R R24, PR, RZ, 0x1 ;  /* 0x00000001ff187803 */ /* 0x000fd20000000000 */
.L_x_2421:
[----:B------:R-:W-:Y:S05]  /*3060*/  BSYNC.RECONVERGENT B6 ;  /* 0x0000000000067941 */ /* 0x000fea0003800200 */
.L_x_2415:
[----:B------:R-:W-:-:S07]  /*3070*/  VIADD R23, R23, 0x80 ;  /* 0x0000008017177836 */ /* 0x000fce0000000000 */
.L_x_2390:
[----:B------:R-:W-:Y:S05]  /*3080*/  BSYNC.RECONVERGENT B7 ;  /* 0x0000000000077941 */ /* 0x000fea0003800200 */
.L_x_2389:
        /* <DEDUP_REMOVED lines=29> */
.L_x_2445:
[----:B------:R-:W2:Y:S02]  /*3260*/  LDG.E.U8 R4, desc[UR36][R4.64] ;  /* 0x0000002404047981 */ /* 0x000ea4000c1e1100 */
[----:B--2---:R-:W-:-:S04]  /*3270*/  ISETP.NE.AND P0, PT, R4, RZ, PT ;  /* 0x000000ff0400720c */ /* 0x004fc80003f05270 */
[----:B------:R-:W-:Y:S01]  /*3280*/  P2R R25, PR, RZ, 0x1 ;  /* 0x00000001ff197803 */ /* 0x000fe20000000000 */
[----:B------:R-:W-:Y:S08]  /*3290*/  BRA `(.L_x_2447) ;  /* 0x0000000800847947 */ /* 0x000ff00003800000 */
.L_x_2444:
        /* <DEDUP_REMOVED lines=11> */
.L_x_2449:
[----:B------:R-:W2:Y:S02]  /*3350*/  LDG.E R4, desc[UR36][R4.64] ;  /* 0x0000002404047981 */ /* 0x000ea4000c1e1900 */
[----:B--2---:R-:W-:-:S04]  /*3360*/  ISETP.NE.AND P0, PT, R4, RZ, PT ;  /* 0x000000ff0400720c */ /* 0x004fc80003f05270 */
[----:B------:R-:W-:Y:S01]  /*3370*/  P2R R25, PR, RZ, 0x1 ;  /* 0x00000001ff197803 */ /* 0x000fe20000000000 */
[----:B------:R-:W-:Y:S08]  /*3380*/  BRA `(.L_x_2447) ;  /* 0x0000000800487947 */ /* 0x000ff00003800000 */
.L_x_2448:
[----:B------:R-:W2:Y:S02]  /*3390*/  LDG.E.U16 R4, desc[UR36][R4.64] ;  /* 0x0000002404047981 */ /* 0x000ea4000c1e1500 */
[----:B--2---:R-:W-:-:S04]  /*33a0*/  ISETP.NE.AND P0, PT, R4, RZ, PT ;  /* 0x000000ff0400720c */ /* 0x004fc80003f05270 */
[----:B------:R-:W-:Y:S01]  /*33b0*/  P2R R25, PR, RZ, 0x1 ;  /* 0x00000001ff197803 */ /* 0x000fe20000000000 */
[----:B------:R-:W-:Y:S08]  /*33c0*/  BRA `(.L_x_2447) ;  /* 0x0000000800387947 */ /* 0x000ff00003800000 */
.L_x_2443:
        /* <DEDUP_REMOVED lines=10> */
.L_x_2451:
[----:B------:R-:W2:Y:S02]  /*3470*/  LDG.E.U16 R0, desc[UR36][R4.64] ;  /* 0x0000002404007981 */ /* 0x000ea4000c1e1500 */
[----:B--2---:R-:W-:-:S05]  /*3480*/  HADD2.F32 R0, -RZ, R0.H0_H0 ;  /* 0x20000000ff007230 */ /* 0x004fca0000004100 */
[----:B------:R-:W-:-:S04]  /*3490*/  FSETP.NEU.FTZ.AND P0, PT, R0, RZ, PT ;  /* 0x000000ff0000720b */ /* 0x000fc80003f1d000 */
[----:B------:R-:W-:Y:S01]  /*34a0*/  P2R R25, PR, RZ, 0x1 ;  /* 0x00000001ff197803 */ /* 0x000fe20000000000 */
[----:B------:R-:W-:Y:S08]  /*34b0*/  BRA `(.L_x_2447) ;  /* 0x0000000400fc7947 */ /* 0x000ff00003800000 */
.L_x_2450:
        /* <DEDUP_REMOVED lines=12> */
.L_x_2453:
        /* <DEDUP_REMOVED lines=10> */
.L_x_2452:
[----:B------:R-:W2:Y:S02]  /*3620*/  LDG.E.64 R4, desc[UR36][R4.64] ;  /* 0x0000002404047981 */ /* 0x000ea4000c1e1b00 */
[----:B--2---:R-:W-:-:S06]  /*3630*/  DSETP.NEU.AND P0, PT, R4, RZ, PT ;  /* 0x000000ff0400722a */ /* 0x004fcc0003f0d000 */
[----:B------:R-:W-:Y:S01]  /*3640*/  P2R R25, PR, RZ, 0x1 ;  /* 0x00000001ff197803 */ /* 0x000fe20000000000 */
[----:B------:R-:W-:Y:S07]  /*3650*/  BRA `(.L_x_2447) ;  /* 0x0000000400947947 */ /* 0x000fee0003800000 */
.L_x_2442:
        /* <DEDUP_REMOVED lines=12> */
.L_x_2456:
[----:B------:R-:W2:Y:S02]  /*3720*/  LDG.E.128 R4, desc[UR36][R4.64] ;  /* 0x0000002404047981 */ /* 0x000ea4000c1e1d00 */
[----:B--2---:R-:W-:-:S06]  /*3730*/  DSETP.NEU.AND P0, PT, R6, RZ, PT ;  /* 0x000000ff0600722a */ /* 0x004fcc0003f0d000 */
[----:B------:R-:W-:-:S06]  /*3740*/  DSETP.NEU.OR P0, PT, R4, RZ, P0 ;  /* 0x000000ff0400722a */ /* 0x000fcc000070d400 */
[----:B------:R-:W-:Y:S01]  /*3750*/  P2R R25, PR, RZ, 0x1 ;  /* 0x00000001ff197803 */ /* 0x000fe20000000000 */
[----:B------:R-:W-:Y:S07]  /*3760*/  BRA `(.L_x_2447) ;  /* 0x0000000400507947 */ /* 0x000fee0003800000 */
.L_x_2455:
        /* <DEDUP_REMOVED lines=10> */
.L_x_2458:
        /* <DEDUP_REMOVED lines=12> */
.L_x_2457:
[----:B------:R-:W2:Y:S02]  /*38d0*/  LDG.E.U16 R0, desc[UR36][R4.64] ;  /* 0x0000002404007981 */ /* 0x000ea4000c1e1500 */
[----:B--2---:R-:W-:-:S05]  /*38e0*/  IMAD.U32 R0, R0, 0x10000, RZ ;  /* 0x0001000000007824 */ /* 0x004fca00078e00ff */
[----:B------:R-:W-:-:S04]  /*38f0*/  FSETP.NEU.FTZ.AND P0, PT, R0, RZ, PT ;  /* 0x000000ff0000720b */ /* 0x000fc80003f1d000 */
[----:B------:R-:W-:Y:S01]  /*3900*/  P2R R25, PR, RZ, 0x1 ;  /* 0x00000001ff197803 */ /* 0x000fe20000000000 */
[----:B------:R-:W-:Y:S08]  /*3910*/  BRA `(.L_x_2447) ;  /* 0x0000000000e47947 */ /* 0x000ff00003800000 */
.L_x_2454:
        /* <DEDUP_REMOVED lines=12> */
.L_x_2461:
[----:B------:R-:W2:Y:S02]  /*39e0*/  LDG.E.U8 R4, desc[UR36][R4.64] ;  /* 0x0000002404047981 */ /* 0x000ea4000c1e1100 */
[----:B--2---:R-:W-:-:S04]  /*39f0*/  ISETP.NE.AND P0, PT, R4, RZ, PT ;  /* 0x000000ff0400720c */ /* 0x004fc80003f05270 */
[----:B------:R-:W-:Y:S01]  /*3a00*/  P2R R25, PR, RZ, 0x1 ;  /* 0x00000001ff197803 */ /* 0x000fe20000000000 */
[----:B------:R-:W-:Y:S08]  /*3a10*/  BRA `(.L_x_2447) ;  /* 0x0000000000a47947 */ /* 0x000ff00003800000 */
.L_x_2460:
[----:B------:R-:W2:Y:S02]  /*3a20*/  LDG.E.U8 R4, desc[UR36][R4.64] ;  /* 0x0000002404047981 */ /* 0x000ea4000c1e1100 */
[----:B--2---:R-:W-:-:S04]  /*3a30*/  ISETP.NE.AND P0, PT, R4, RZ, PT ;  /* 0x000000ff0400720c */ /* 0x004fc80003f05270 */
[----:B------:R-:W-:Y:S01]  /*3a40*/  P2R R25, PR, RZ, 0x1 ;  /* 0x00000001ff197803 */ /* 0x000fe20000000000 */
[----:B------:R-:W-:Y:S08]  /*3a50*/  BRA `(.L_x_2447) ;  /* 0x0000000000947947 */ /* 0x000ff00003800000 */
.L_x_2459:
        /* <DEDUP_REMOVED lines=10> */
.L_x_2446:
        /* <DEDUP_REMOVED lines=16> */
.L_x_2464:
[----:B------:R-:W-:-:S04]  /*3c00*/  PLOP3.LUT P0, PT, PT, PT, PT, 0x8, 0x80 ;  /* 0x000000000080781c */ /* 0x000fc80003f0e170 */
[----:B------:R-:W-:Y:S01]  /*3c10*/  P2R R25, PR, RZ, 0x1 ;  /* 0x00000001ff197803 */ /* 0x000fe20000000000 */
[----:B------:R-:W-:Y:S08]  /*3c20*/  BRA `(.L_x_2447) ;  /* 0x0000000000207947 */ /* 0x000ff00003800000 */
.L_x_2463:
[----:B------:R-:W2:Y:S02]  /*3c30*/  LDG.E.64 R4, desc[UR36][R4.64] ;  /* 0x0000002404047981 */ /* 0x000ea4000c1e1b00 */
[----:B--2---:R-:W-:-:S04]  /*3c40*/  ISETP.NE.U32.AND P0, PT, R4, RZ, PT ;  /* 0x000000ff0400720c */ /* 0x004fc80003f05070 */
[----:B------:R-:W-:-:S04]  /*3c50*/  ISETP.NE.AND.EX P0, PT, R5, RZ, PT, P0 ;  /* 0x000000ff0500720c */ /* 0x000fc80003f05300 */
[----:B------:R-:W-:Y:S01]  /*3c60*/  P2R R25, PR, RZ, 0x1 ;  /* 0x00000001ff197803 */ /* 0x000fe20000000000 */
[----:B------:R-:W-:Y:S08]  /*3c70*/  BRA `(.L_x_2447) ;  /* 0x00000000000c7947 */ /* 0x000ff00003800000 */
.L_x_2462:
[----:B------:R-:W2:Y:S02]  /*3c80*/  LDG.E R4, desc[UR36][R4.64] ;  /* 0x0000002404047981 */ /* 0x000ea4000c1e1900 */
[----:B--2---:R-:W-:-:S04]  /*3c90*/  ISETP.NE.AND P0, PT, R4, RZ, PT ;  /* 0x000000ff0400720c */ /* 0x004fc80003f05270 */
[----:B------:R-:W-:-:S09]  /*3ca0*/  P2R R25, PR, RZ, 0x1 ;  /* 0x00000001ff197803 */ /* 0x000fd20000000000 */
.L_x_2447:
[----:B------:R-:W-:Y:S05]  /*3cb0*/  BSYNC.RECONVERGENT B6 ;  /* 0x0000000000067941 */ /* 0x000fea0003800200 */
.L_x_2441:
        /* <DEDUP_REMOVED lines=21> */
.L_x_2469:
[----:B------:R-:W2:Y:S02]  /*3e10*/  LDG.E.U8 R4, desc[UR36][R4.64] ;  /* 0x0000002404047981 */ /* 0x000ea4000c1e1100 */
[----:B--2---:R-:W-:-:S04]  /*3e20*/  ISETP.NE.AND P0, PT, R4, RZ, PT ;  /* 0x000000ff0400720c */ /* 0x004fc80003f05270 */
[----:B------:R-:W-:Y:S01]  /*3e30*/  P2R R26, PR, RZ, 0x1 ;  /* 0x00000001ff1a7803 */ /* 0x000fe20000000000 */
[----:B------:R-:W-:Y:S08]  /*3e40*/  BRA `(.L_x_2471) ;  /* 0x0000000800847947 */ /* 0x000ff00003800000 */
.L_x_2468:
        /* <DEDUP_REMOVED lines=11> */
.L_x_2473:
[----:B------:R-:W2:Y:S02]  /*3f00*/  LDG.E R4, desc[UR36][R4.64] ;  /* 0x0000002404047981 */ /* 0x000ea4000c1e1900 */
[----:B--2---:R-:W-:-:S04]  /*3f10*/  ISETP.NE.AND P0, PT, R4, RZ, PT ;  /* 0x000000ff0400720c */ /* 0x004fc80003f05270 */
[----:B------:R-:W-:Y:S01]  /*3f20*/  P2R R26, PR, RZ, 0x1 ;  /* 0x00000001ff1a7803 */ /* 0x000fe20000000000 */
[----:B------:R-:W-:Y:S08]  /*3f30*/  BRA `(.L_x_2471) ;  /* 0x0000000800487947 */ /* 0x000ff00003800000 */
.L_x_2472:
[----:B------:R-:W2:Y:S02]  /*3f40*/  LDG.E.U16 R4, desc[UR36][R4.64] ;  /* 0x0000002404047981 */ /* 0x000ea4000c1e1500 */
[----:B--2---:R-:W-:-:S04]  /*3f50*/  ISETP.NE.AND P0, PT, R4, RZ, PT ;  /* 0x000000ff0400720c */ /* 0x004fc80003f05270 */
[----:B------:R-:W-:Y:S01]  /*3f60*/  P2R R26, PR, RZ, 0x1 ;  /* 0x00000001ff1a7803 */ /* 0x000fe20000000000 */
[----:B------:R-:W-:Y:S08]  /*3f70*/  BRA `(.L_x_2471) ;  /* 0x0000000800387947 */ /* 0x000ff00003800000 */
.L_x_2467:
        /* <DEDUP_REMOVED lines=10> */
.L_x_2475:
[----:B------:R-:W2:Y:S02]  /*4020*/  LDG.E.U16 R0, desc[UR36][R4.64] ;  /* 0x0000002404007981 */ /* 0x000ea4000c1e1500 */
[----:B--2---:R-:W-:-:S05]  /*4030*/  HADD2.F32 R0, -RZ, R0.H0_H0 ;  /* 0x20000000ff007230 */ /* 0x004fca0000004100 */
[----:B------:R-:W-:-:S04]  /*4040*/  FSETP.NEU.FTZ.AND P0, PT, R0, RZ, PT ;  /* 0x000000ff0000720b */ /* 0x000fc80003f1d000 */
[----:B------:R-:W-:Y:S01]  /*4050*/  P2R R26, PR, RZ, 0x1 ;  /* 0x00000001ff1a7803 */ /* 0x000fe20000000000 */
[----:B------:R-:W-:Y:S08]  /*4060*/  BRA `(.L_x_2471) ;  /* 0x0000000400fc7947 */ /* 0x000ff00003800000 */
.L_x_2474:
        /* <DEDUP_REMOVED lines=12> */
.L_x_2477:
        /* <DEDUP_REMOVED lines=10> */
.L_x_2476:
[----:B------:R-:W2:Y:S02]  /*41d0*/  LDG.E.64 R4, desc[UR36][R4.64] ;  /* 0x0000002404047981 */ /* 0x000ea4000c1e1b00 */
[----:B--2---:R-:W-:-:S06]  /*41e0*/  DSETP.NEU.AND P0, PT, R4, RZ, PT ;  /* 0x000000ff0400722a */ /* 0x004fcc0003f0d000 */
[----:B------:R-:W-:Y:S01]  /*41f0*/  P2R R26, PR, RZ, 0x1 ;  /* 0x00000001ff1a7803 */ /* 0x000fe20000000000 */
[----:B------:R-:W-:Y:S07]  /*4200*/  BRA `(.L_x_2471) ;  /* 0x0000000400947947 */ /* 0x000fee0003800000 */
.L_x_2466:
        /* <DEDUP_REMOVED lines=12> */
.L_x_2480:
[----:B------:R-:W2:Y:S02]  /*42d0*/  LDG.E.128 R4, desc[UR36][R4.64] ;  /* 0x0000002404047981 */ /* 0x000ea4000c1e1d00 */
[----:B--2---:R-:W-:-:S06]  /*42e0*/  DSETP.NEU.AND P0, PT, R6, RZ, PT ;  /* 0x000000ff0600722a */ /* 0x004fcc0003f0d000 */
[----:B------:R-:W-:-:S06]  /*42f0*/  DSETP.NEU.OR P0, PT, R4, RZ, P0 ;  /* 0x000000ff0400722a */ /* 0x000fcc000070d400 */
[----:B------:R-:W-:Y:S01]  /*4300*/  P2R R26, PR, RZ, 0x1 ;  /* 0x00000001ff1a7803 */ /* 0x000fe20000000000 */
[----:B------:R-:W-:Y:S07]  /*4310*/  BRA `(.L_x_2471) ;  /* 0x0000000400507947 */ /* 0x000fee0003800000 */
.L_x_2479:
        /* <DEDUP_REMOVED lines=10> */
.L_x_2482:
        /* <DEDUP_REMOVED lines=12> */
.L_x_2481:
[----:B------:R-:W2:Y:S02]  /*4480*/  LDG.E.U16 R0, desc[UR36][R4.64] ;  /* 0x0000002404007981 */ /* 0x000ea4000c1e1500 */
[----:B--2---:R-:W-:-:S05]  /*4490*/  IMAD.U32 R0, R0, 0x10000, RZ ;  /* 0x0001000000007824 */ /* 0x004fca00078e00ff */
[----:B------:R-:W-:-:S04]  /*44a0*/  FSETP.NEU.FTZ.AND P0, PT, R0, RZ, PT ;  /* 0x000000ff0000720b */ /* 0x000fc80003f1d000 */
[----:B------:R-:W-:Y:S01]  /*44b0*/  P2R R26, PR, RZ, 0x1 ;  /* 0x00000001ff1a7803 */ /* 0x000fe20000000000 */
[----:B------:R-:W-:Y:S08]  /*44c0*/  BRA `(.L_x_2471) ;  /* 0x0000000000e47947 */ /* 0x000ff00003800000 */
.L_x_2478:
        /* <DEDUP_REMOVED lines=12> */
.L_x_2485:
[----:B------:R-:W2:Y:S02]  /*4590*/  LDG.E.U8 R4, desc[UR36][R4.64] ;  /* 0x0000002404047981 */ /* 0x000ea4000c1e1100 */
[----:B--2---:R-:W-:-:S04]  /*45a0*/  ISETP.NE.AND P0, PT, R4, RZ, PT ;  /* 0x000000ff0400720c */ /* 0x004fc80003f05270 */
[----:B------:R-:W-:Y:S01]  /*45b0*/  P2R R26, PR, RZ, 0x1 ;  /* 0x00000001ff1a7803 */ /* 0x000fe20000000000 */
[----:B------:R-:W-:Y:S08]  /*45c0*/  BRA `(.L_x_2471) ;  /* 0x0000000000a47947 */ /* 0x000ff00003800000 */
.L_x_2484:
[----:B------:R-:W2:Y:S02]  /*45d0*/  LDG.E.U8 R4, desc[UR36][R4.64] ;  /* 0x0000002404047981 */ /* 0x000ea4000c1e1100 */
[----:B--2---:R-:W-:-:S04]  /*45e0*/  ISETP.NE.AND P0, PT, R4, RZ, PT ;  /* 0x000000ff0400720c */ /* 0x004fc80003f05270 */
[----:B------:R-:W-:Y:S01]  /*45f0*/  P2R R26, PR, RZ, 0x1 ;  /* 0x00000001ff1a7803 */ /* 0x000fe20000000000 */
[----:B------:R-:W-:Y:S08]  /*4600*/  BRA `(.L_x_2471) ;  /* 0x0000000000947947 */ /* 0x000ff00003800000 */
.L_x_2483:
        /* <DEDUP_REMOVED lines=10> */
.L_x_2470:
        /* <DEDUP_REMOVED lines=16> */
.L_x_2488:
[----:B------:R-:W-:-:S04]  /*47b0*/  PLOP3.LUT P0, PT, PT, PT, PT, 0x8, 0x80 ;  /* 0x000000000080781c */ /* 0x000fc80003f0e170 */
[----:B------:R-:W-:Y:S01]  /*47c0*/  P2R R26, PR, RZ, 0x1 ;  /* 0x00000001ff1a7803 */ /* 0x000fe20000000000 */
[----:B------:R-:W-:Y:S08]  /*47d0*/  BRA `(.L_x_2471) ;  /* 0x0000000000207947 */ /* 0x000ff00003800000 */
.L_x_2487:
[----:B------:R-:W2:Y:S02]  /*47e0*/  LDG.E.64 R4, desc[UR36][R4.64] ;  /* 0x0000002404047981 */ /* 0x000ea4000c1e1b00 */
[----:B--2---:R-:W-:-:S04]  /*47f0*/  ISETP.NE.U32.AND P0, PT, R4, RZ, PT ;  /* 0x000000ff0400720c */ /* 0x004fc80003f05070 */
[----:B------:R-:W-:-:S04]  /*4800*/  ISETP.NE.AND.EX P0, PT, R5, RZ, PT, P0 ;  /* 0x000000ff0500720c */ /* 0x000fc80003f05300 */
[----:B------:R-:W-:Y:S01]  /*4810*/  P2R R26, PR, RZ, 0x1 ;  /* 0x00000001ff1a7803 */ /* 0x000fe20000000000 */
[----:B------:R-:W-:Y:S08]  /*4820*/  BRA `(.L_x_2471) ;  /* 0x00000000000c7947 */ /* 0x000ff00003800000 */
.L_x_2486:
[----:B------:R-:W2:Y:S02]  /*4830*/  LDG.E R4, desc[UR36][R4.64] ;  /* 0x0000002404047981 */ /* 0x000ea4000c1e1900 */
[----:B--2---:R-:W-:-:S04]  /*4840*/  ISETP.NE.AND P0, PT, R4, RZ, PT ;  /* 0x000000ff0400720c */ /* 0x004fc80003f05270 */
[----:B------:R-:W-:-:S09]  /*4850*/  P2R R26, PR, RZ, 0x1 ;  /* 0x00000001ff1a7803 */ /* 0x000fd20000000000 */
.L_x_2471:
[----:B------:R-:W-:Y:S05]  /*4860*/  BSYNC.RECONVERGENT B6 ;  /* 0x0000000000067941 */ /* 0x000fea0003800200 */
.L_x_2465:
[----:B------:R-:W-:-:S07]  /*4870*/  VIADD R23, R23, 0x80 ;  /* 0x0000008017177836 */ /* 0x000fce0000000000 */
.L_x_2440:
[----:B------:R-:W-:Y:S05]  /*4880*/  BSYNC.RECONVERGENT B7 ;  /* 0x0000000000077941 */ /* 0x000fea0003800200 */
.L_x_2439:
[----:B------:R-:W-:Y:S01]  /*4890*/  ISETP.GE.AND P0, PT, R23, R16, PT ;  /* 0x000000101700720c */ /* 0x000fe20003f06270 */
[----:B------:R-:W-:Y:S01]  /*48a0*/  BSSY.RECONVERGENT B7, `(.L_x_2489) ;  /* 0x000017a000077945 */ /* 0x000fe20003800200 */
[----:B------:R-:W-:Y:S02]  /*48b0*/  PLOP3.LUT P2, PT, PT, PT, PT, 0x8, 0x80 ;  /* 0x000000000080781c */ /* 0x000fe40003f4e170 */
[----:B------:R-:W-:Y:S02]  /*48c0*/  PLOP3.LUT P1, PT, PT, PT, PT, 0x8, 0x80 ;  /* 0x000000000080781c */ /* 0x000fe40003f2e170 */
[----:B------:R-:W-:Y:S02]  /*48d0*/  P2R R28, PR, RZ, 0x4 ;  /* 0x00000004ff1c7803 */ /* 0x000fe40000000000 */
[----:B------:R-:W-:-:S05]  /*48e0*/  P2R R27, PR, RZ, 0x2 ;  /* 0x00000002ff1b7803 */ /* 0x000fca0000000000 */
[----:B------:R-:W-:Y:S05]  /*48f0*/  @P0 BRA `(.L_x_2490) ;  /* 0x0000001400d00947 */ /* 0x000fea0003800000 */
[----:B------:R-:W0:Y:S01]  /*4900*/  LDCU UR4, c[0x0][0x3a8] ;  /* 0x00007500ff0477ac */ /* 0x000e220008000800 */
[----:B------:R-:W1:Y:S01]  /*4910*/  LDC.64 R4, c[0x0][0x390] ;  /* 0x0000e400ff047b82 */ /* 0x000e620000000a00 */
[----:B------:R-:W-:Y:S01]  /*4920*/  IMAD R23, R2, 0x200, R23 ;  /* 0x0000020002177824 */ /* 0x000fe200078e0217 */
[----:B------:R-:W-:Y:S03]  /*4930*/  BSSY.RECONVERGENT B6, `(.L_x_2491) ;  /* 0x00000b8000067945 */ /* 0x000fe60003800200 */
[----:B0-----:R-:W-:Y:S01]  /*4940*/  IMAD R3, R23, UR4, RZ ;  /* 0x0000000417037c24 */ /* 0x001fe2000f8e02ff */
[----:B------:R-:W-:-:S04]  /*4950*/  UPRMT UR4, UR38, 0x9910, URZ ;  /* 0x0000991026047896 */ /* 0x000fc800080000ff */
[----:B------:R-:W-:Y:S01]  /*4960*/  UISETP.GT.AND UP0, UPT, UR4, 0x9, UPT ;  /* 0x000000090400788c */ /* 0x000fe2000bf04270 */
[----:B-1----:R-:W-:-:S05]  /*4970*/  IADD3 R4, P0, PT, R3, R4, RZ ;  /* 0x0000000403047210 */ /* 0x002fca0007f1e0ff */
[----:B------:R-:W-:-:S03]  /*4980*/  IMAD.X R5, RZ, RZ, R5, P0 ;  /* 0x000000ffff057224 */ /* 0x000fc600000e0605 */
        /* <DEDUP_REMOVED lines=13> */
.L_x_2495:
[----:B------:R-:W2:Y:S02]  /*4a60*/  LDG.E.U8 R4, desc[UR36][R4.64] ;  /* 0x0000002404047981 */ /* 0x000ea4000c1e1100 */
[----:B--2---:R-:W-:-:S04]  /*4a70*/  ISETP.NE.AND P0, PT, R4, RZ, PT ;  /* 0x000000ff0400720c */ /* 0x004fc80003f05270 */
[----:B------:R-:W-:Y:S01]  /*4a80*/  P2R R27, PR, RZ, 0x1 ;  /* 0x00000001ff1b7803 */ /* 0x000fe20000000000 */
[----:B------:R-:W-:Y:S08]  /*4a90*/  BRA `(.L_x_2497) ;  /* 0x0000000800847947 */ /* 0x000ff00003800000 */
.L_x_2494:
        /* <DEDUP_REMOVED lines=11> */
.L_x_2499:
[----:B------:R-:W2:Y:S02]  /*4b50*/  LDG.E R4, desc[UR36][R4.64] ;  /* 0x0000002404047981 */ /* 0x000ea4000c1e1900 */
[----:B--2---:R-:W-:-:S04]  /*4b60*/  ISETP.NE.AND P0, PT, R4, RZ, PT ;  /* 0x000000ff0400720c */ /* 0x004fc80003f05270 */
[----:B------:R-:W-:Y:S01]  /*4b70*/  P2R R27, PR, RZ, 0x1 ;  /* 0x00000001ff1b7803 */ /* 0x000fe20000000000 */
[----:B------:R-:W-:Y:S08]  /*4b80*/  BRA `(.L_x_2497) ;  /* 0x0000000800487947 */ /* 0x000ff00003800000 */
.L_x_2498:
[----:B------:R-:W2:Y:S02]  /*4b90*/  LDG.E.U16 R4, desc[UR36][R4.64] ;  /* 0x0000002404047981 */ /* 0x000ea4000c1e1500 */
[----:B--2---:R-:W-:-:S04]  /*4ba0*/  ISETP.NE.AND P0, PT, R4, RZ, PT ;  /* 0x000000ff0400720c */ /* 0x004fc80003f05270 */
[----:B------:R-:W-:Y:S01]  /*4bb0*/  P2R R27, PR, RZ, 0x1 ;  /* 0x00000001ff1b7803 */ /* 0x000fe20000000000 */
[----:B------:R-:W-:Y:S08]  /*4bc0*/  BRA `(.L_x_2497) ;  /* 0x0000000800387947 */ /* 0x000ff00003800000 */
.L_x_2493:
        /* <DEDUP_REMOVED lines=10> */
.L_x_2501:
[----:B------:R-:W2:Y:S02]  /*4c70*/  LDG.E.U16 R0, desc[UR36][R4.64] ;  /* 0x0000002404007981 */ /* 0x000ea4000c1e1500 */
[----:B--2---:R-:W-:-:S05]  /*4c80*/  HADD2.F32 R0, -RZ, R0.H0_H0 ;  /* 0x20000000ff007230 */ /* 0x004fca0000004100 */
[----:B------:R-:W-:-:S04]  /*4c90*/  FSETP.NEU.FTZ.AND P0, PT, R0, RZ, PT ;  /* 0x000000ff0000720b */ /* 0x000fc80003f1d000 */
[----:B------:R-:W-:Y:S01]  /*4ca0*/  P2R R27, PR, RZ, 0x1 ;  /* 0x00000001ff1b7803 */ /* 0x000fe20000000000 */
[----:B------:R-:W-:Y:S08]  /*4cb0*/  BRA `(.L_x_2497) ;  /* 0x0000000400fc7947 */ /* 0x000ff00003800000 */
.L_x_2500:
        /* <DEDUP_REMOVED lines=12> */
.L_x_2503:
        /* <DEDUP_REMOVED lines=10> */
.L_x_2502:
[----:B------:R-:W2:Y:S02]  /*4e20*/  LDG.E.64 R4, desc[UR36][R4.64] ;  /* 0x0000002404047981 */ /* 0x000ea4000c1e1b00 */
[----:B--2---:R-:W-:-:S06]  /*4e30*/  DSETP.NEU.AND P0, PT, R4, RZ, PT ;  /* 0x000000ff0400722a */ /* 0x004fcc0003f0d000 */
[----:B------:R-:W-:Y:S01]  /*4e40*/  P2R R27, PR, RZ, 0x1 ;  /* 0x00000001ff1b7803 */ /* 0x000fe20000000000 */
[----:B------:R-:W-:Y:S07]  /*4e50*/  BRA `(.L_x_2497) ;  /* 0x0000000400947947 */ /* 0x000fee0003800000 */
.L_x_2492:
        /* <DEDUP_REMOVED lines=12> */
.L_x_2506:
[----:B------:R-:W2:Y:S02]  /*4f20*/  LDG.E.128 R4, desc[UR36][R4.64] ;  /* 0x0000002404047981 */ /* 0x000ea4000c1e1d00 */
[----:B--2---:R-:W-:-:S06]  /*4f30*/  DSETP.NEU.AND P0, PT, R6, RZ, PT ;  /* 0x000000ff0600722a */ /* 0x004fcc0003f0d000 */
[----:B------:R-:W-:-:S06]  /*4f40*/  DSETP.NEU.OR P0, PT, R4, RZ, P0 ;  /* 0x000000ff0400722a */ /* 0x000fcc000070d400 */
[----:B------:R-:W-:Y:S01]  /*4f50*/  P2R R27, PR, RZ, 0x1 ;  /* 0x00000001ff1b7803 */ /* 0x000fe20000000000 */
[----:B------:R-:W-:Y:S07]  /*4f60*/  BRA `(.L_x_2497) ;  /* 0x0000000400507947 */ /* 0x000fee0003800000 */
.L_x_2505:
        /* <DEDUP_REMOVED lines=10> */
.L_x_2508:
        /* <DEDUP_REMOVED lines=12> */
.L_x_2507:
[----:B------:R-:W2:Y:S02]  /*50d0*/  LDG.E.U16 R0, desc[UR36][R4.64] ;  /* 0x0000002404007981 */ /* 0x000ea4000c1e1500 */
[----:B--2---:R-:W-:-:S05]  /*50e0*/  IMAD.U32 R0, R0, 0x10000, RZ ;  /* 0x0001000000007824 */ /* 0x004fca00078e00ff */
[----:B------:R-:W-:-:S04]  /*50f0*/  FSETP.NEU.FTZ.AND P0, PT, R0, RZ, PT ;  /* 0x000000ff0000720b */ /* 0x000fc80003f1d000 */
[----:B------:R-:W-:Y:S01]  /*5100*/  P2R R27, PR, RZ, 0x1 ;  /* 0x00000001ff1b7803 */ /* 0x000fe20000000000 */
[----:B------:R-:W-:Y:S08]  /*5110*/  BRA `(.L_x_2497) ;  /* 0x0000000000e47947 */ /* 0x000ff00003800000 */
.L_x_2504:
        /* <DEDUP_REMOVED lines=12> */
.L_x_2511:
[----:B------:R-:W2:Y:S02]  /*51e0*/  LDG.E.U8 R4, desc[UR36][R4.64] ;  /* 0x0000002404047981 */ /* 0x000ea4000c1e1100 */
[----:B--2---:R-:W-:-:S04]  /*51f0*/  ISETP.NE.AND P0, PT, R4, RZ, PT ;  /* 0x000000ff0400720c */ /* 0x004fc80003f05270 */
[----:B------:R-:W-:Y:S01]  /*5200*/  P2R R27, PR, RZ, 0x1 ;  /* 0x00000001ff1b7803 */ /* 0x000fe20000000000 */
[----:B------:R-:W-:Y:S08]  /*5210*/  BRA `(.L_x_2497) ;  /* 0x0000000000a47947 */ /* 0x000ff00003800000 */
.L_x_2510:
[----:B------:R-:W2:Y:S02]  /*5220*/  LDG.E.U8 R4, desc[UR36][R4.64] ;  /* 0x0000002404047981 */ /* 0x000ea4000c1e1100 */
[----:B--2---:R-:W-:-:S04]  /*5230*/  ISETP.NE.AND P0, PT, R4, RZ, PT ;  /* 0x000000ff0400720c */ /* 0x004fc80003f05270 */
[----:B------:R-:W-:Y:S01]  /*5240*/  P2R R27, PR, RZ, 0x1 ;  /* 0x00000001ff1b7803 */ /* 0x000fe20000000000 */
[----:B------:R-:W-:Y:S08]  /*5250*/  BRA `(.L_x_2497) ;  /* 0x0000000000947947 */ /* 0x000ff00003800000 */
.L_x_2509:
        /* <DEDUP_REMOVED lines=10> */
.L_x_2496:
        /* <DEDUP_REMOVED lines=16> */
.L_x_2514:
[----:B------:R-:W-:-:S04]  /*5400*/  PLOP3.LUT P0, PT, PT, PT, PT, 0x8, 0x80 ;  /* 0x000000000080781c */ /* 0x000fc80003f0e170 */
[----:B------:R-:W-:Y:S01]  /*5410*/  P2R R27, PR, RZ, 0x1 ;  /* 0x00000001ff1b7803 */ /* 0x000fe20000000000 */
[----:B------:R-:W-:Y:S08]  /*5420*/  BRA `(.L_x_2497) ;  /* 0x0000000000207947 */ /* 0x000ff00003800000 */
.L_x_2513:
[----:B------:R-:W2:Y:S02]  /*5430*/  LDG.E.64 R4, desc[UR36][R4.64] ;  /* 0x0000002404047981 */ /* 0x000ea4000c1e1b00 */
[----:B--2---:R-:W-:-:S04]  /*5440*/  ISETP.NE.U32.AND P0, PT, R4, RZ, PT ;  /* 0x000000ff0400720c */ /* 0x004fc80003f05070 */
[----:B------:R-:W-:-:S04]  /*5450*/  ISETP.NE.AND.EX P0, PT, R5, RZ, PT, P0 ;  /* 0x000000ff0500720c */ /* 0x000fc80003f05300 */
[----:B------:R-:W-:Y:S01]  /*5460*/  P2R R27, PR, RZ, 0x1 ;  /* 0x00000001ff1b7803 */ /* 0x000fe20000000000 */
[----:B------:R-:W-:Y:S08]  /*5470*/  BRA `(.L_x_2497) ;  /* 0x00000000000c7947 */ /* 0x000ff00003800000 */
.L_x_2512:
[----:B------:R-:W2:Y:S02]  /*5480*/  LDG.E R4, desc[UR36][R4.64] ;  /* 0x0000002404047981 */ /* 0x000ea4000c1e1900 */
[----:B--2---:R-:W-:-:S04]  /*5490*/  ISETP.NE.AND P0, PT, R4, RZ, PT ;  /* 0x000000ff0400720c */ /* 0x004fc80003f05270 */
[----:B------:R-:W-:-:S09]  /*54a0*/  P2R R27, PR, RZ, 0x1 ;  /* 0x00000001ff1b7803 */ /* 0x000fd20000000000 */
.L_x_2497:
[----:B------:R-:W-:Y:S05]  /*54b0*/  BSYNC.RECONVERGENT B6 ;  /* 0x0000000000067941 */ /* 0x000fea0003800200 */
.L_x_2491:
[----:B------:R-:W0:Y:S01]  /*54c0*/  LDCU UR4, c[0x0][0x3ac] ;  /* 0x00007580ff0477ac */ /* 0x000e220008000800 */
[----:B------:R-:W1:Y:S01]  /*54d0*/  LDC.64 R4, c[0x0][0x398] ;  /* 0x0000e600ff047b82 */ /* 0x000e620000000a00 */
[----:B------:R-:W2:Y:S01]  /*54e0*/  LDCU.U8 UR5, c[0x0][0x3a5] ;  /* 0x000074a0ff0577ac */ /* 0x000ea20008000000 */
[----:B0-----:R-:W-:Y:S01]  /*54f0*/  IMAD R23, R23, UR4, RZ ;  /* 0x0000000417177c24 */ /* 0x001fe2000f8e02ff */
[----:B--2---:R-:W-:-:S04]  /*5500*/  UPRMT UR4, UR5, 0x9910, URZ ;  /* 0x0000991005047896 */ /* 0x004fc800080000ff */
[----:B-1----:R-:W-:Y:S01]  /*5510*/  IADD3 R4, P0, PT, R23, R4, RZ ;  /* 0x0000000417047210 */ /* 0x002fe20007f1e0ff */
[----:B------:R-:W-:-:S04]  /*5520*/  UISETP.GT.AND UP0, UPT, UR4, 0x9, UPT ;  /* 0x000000090400788c */ /* 0x000fc8000bf04270 */
[----:B------:R-:W-:-:S05]  /*5530*/  IMAD.X R5, RZ, RZ, R5, P0 ;  /* 0x000000ffff057224 */ /* 0x000fca00000e0605 */
        /* <DEDUP_REMOVED lines=13> */
.L_x_2518:
[----:B------:R-:W2:Y:S02]  /*5610*/  LDG.E.U8 R4, desc[UR36][R4.64] ;  /* 0x0000002404047981 */ /* 0x000ea4000c1e1100 */
[----:B--2---:R-:W-:-:S04]  /*5620*/  ISETP.NE.AND P0, PT, R4, RZ, PT ;  /* 0x000000ff0400720c */ /* 0x004fc80003f05270 */
[----:B------:R-:W-:Y:S01]  /*5630*/  P2R R28, PR, RZ, 0x1 ;  /* 0x00000001ff1c7803 */ /* 0x000fe20000000000 */
[----:B------:R-:W-:Y:S08]  /*5640*/  BRA `(.L_x_2490) ;  /* 0x00000008007c7947 */ /* 0x000ff00003800000 */
.L_x_2517:
        /* <DEDUP_REMOVED lines=11> */
.L_x_2521:
[----:B------:R-:W2:Y:S02]  /*5700*/  LDG.E R4, desc[UR36][R4.64] ;  /* 0x0000002404047981 */ /* 0x000ea4000c1e1900 */
[----:B--2---:R-:W-:-:S04]  /*5710*/  ISETP.NE.AND P0, PT, R4, RZ, PT ;  /* 0x000000ff0400720c */ /* 0x004fc80003f05270 */
[----:B------:R-:W-:Y:S01]  /*5720*/  P2R R28, PR, RZ, 0x1 ;  /* 0x00000001ff1c7803 */ /* 0x000fe20000000000 */
[----:B------:R-:W-:Y:S08]  /*5730*/  BRA `(.L_x_2490) ;  /* 0x0000000800407947 */ /* 0x000ff00003800000 */
.L_x_2520:
[----:B------:R-:W2:Y:S02]  /*5740*/  LDG.E.U16 R4, desc[UR36][R4.64] ;  /* 0x0000002404047981 */ /* 0x000ea4000c1e1500 */
[----:B--2---:R-:W-:-:S04]  /*5750*/  ISETP.NE.AND P0, PT, R4, RZ, PT ;  /* 0x000000ff0400720c */ /* 0x004fc80003f05270 */
[----:B------:R-:W-:Y:S01]  /*5760*/  P2R R28, PR, RZ, 0x1 ;  /* 0x00000001ff1c7803 */ /* 0x000fe20000000000 */
[----:B------:R-:W-:Y:S08]  /*5770*/  BRA `(.L_x_2490) ;  /* 0x0000000800307947 */ /* 0x000ff00003800000 */
.L_x_2516:
        /* <DEDUP_REMOVED lines=10> */
.L_x_2523:
[----:B------:R-:W2:Y:S02]  /*5820*/  LDG.E.U16 R0, desc[UR36][R4.64] ;  /* 0x0000002404007981 */ /* 0x000ea4000c1e1500 */
[----:B--2---:R-:W-:-:S05]  /*5830*/  HADD2.F32 R0, -RZ, R0.H0_H0 ;  /* 0x20000000ff007230 */ /* 0x004fca0000004100 */
[----:B------:R-:W-:-:S04]  /*5840*/  FSETP.NEU.FTZ.AND P0, PT, R0, RZ, PT ;  /* 0x000000ff0000720b */ /* 0x000fc80003f1d000 */
[----:B------:R-:W-:Y:S01]  /*5850*/  P2R R28, PR, RZ, 0x1 ;  /* 0x00000001ff1c7803 */ /* 0x000fe20000000000 */
[----:B------:R-:W-:Y:S08]  /*5860*/  BRA `(.L_x_2490) ;  /* 0x0000000400f47947 */ /* 0x000ff00003800000 */
.L_x_2522:
        /* <DEDUP_REMOVED lines=12> */
.L_x_2525:
        /* <DEDUP_REMOVED lines=10> */
.L_x_2524:
[----:B------:R-:W2:Y:S02]  /*59d0*/  LDG.E.64 R4, desc[UR36][R4.64] ;  /* 0x0000002404047981 */ /* 0x000ea4000c1e1b00 */
[----:B--2---:R-:W-:-:S06]  /*59e0*/  DSETP.NEU.AND P0, PT, R4, RZ, PT ;  /* 0x000000ff0400722a */ /* 0x004fcc0003f0d000 */
[----:B------:R-:W-:Y:S01]  /*59f0*/  P2R R28, PR, RZ, 0x1 ;  /* 0x00000001ff1c7803 */ /* 0x000fe20000000000 */
[----:B------:R-:W-:Y:S07]  /*5a00*/  BRA `(.L_x_2490) ;  /* 0x00000004008c7947 */ /* 0x000fee0003800000 */
.L_x_2515:
        /* <DEDUP_REMOVED lines=12> */
.L_x_2528:
[----:B------:R-:W2:Y:S02]  /*5ad0*/  LDG.E.128 R4, desc[UR36][R4.64] ;  /* 0x0000002404047981 */ /* 0x000ea4000c1e1d00 */
[----:B--2---:R-:W-:-:S06]  /*5ae0*/  DSETP.NEU.AND P0, PT, R6, RZ, PT ;  /* 0x000000ff0600722a */ /* 0x004fcc0003f0d000 */
[----:B------:R-:W-:-:S06]  /*5af0*/  DSETP.NEU.OR P0, PT, R4, RZ, P0 ;  /* 0x000000ff0400722a */ /* 0x000fcc000070d400 */
[----:B------:R-:W-:Y:S01]  /*5b00*/  P2R R28, PR, RZ, 0x1 ;  /* 0x00000001ff1c7803 */ /* 0x000fe20000000000 */
[----:B------:R-:W-:Y:S07]  /*5b10*/  BRA `(.L_x_2490) ;  /* 0x0000000400487947 */ /* 0x000fee0003800000 */
.L_x_2527:
        /* <DEDUP_REMOVED lines=10> */
.L_x_2530:
        /* <DEDUP_REMOVED lines=12> */
.L_x_2529:
[----:B------:R-:W2:Y:S02]  /*5c80*/  LDG.E.U16 R0, desc[UR36][R4.64] ;  /* 0x0000002404007981 */ /* 0x000ea4000c1e1500 */
[----:B--2---:R-:W-:-:S05]  /*5c90*/  IMAD.U32 R0, R0, 0x10000, RZ ;  /* 0x0001000000007824 */ /* 0x004fca00078e00ff */
[----:B------:R-:W-:-:S04]  /*5ca0*/  FSETP.NEU.FTZ.AND P0, PT, R0, RZ, PT ;  /* 0x000000ff0000720b */ /* 0x000fc80003f1d000 */
[----:B------:R-:W-:Y:S01]  /*5cb0*/  P2R R28, PR, RZ, 0x1 ;  /* 0x00000001ff1c7803 */ /* 0x000fe20000000000 */
[----:B------:R-:W-:Y:S08]  /*5cc0*/  BRA `(.L_x_2490) ;  /* 0x0000000000dc7947 */ /* 0x000ff00003800000 */
.L_x_2526:
        /* <DEDUP_REMOVED lines=12> */
.L_x_2533:
[----:B------:R-:W2:Y:S02]  /*5d90*/  LDG.E.U8 R4, desc[UR36][R4.64] ;  /* 0x0000002404047981 */ /* 0x000ea4000c1e1100 */
[----:B--2---:R-:W-:-:S04]  /*5da0*/  ISETP.NE.AND P0, PT, R4, RZ, PT ;  /* 0x000000ff0400720c */ /* 0x004fc80003f05270 */
[----:B------:R-:W-:Y:S01]  /*5db0*/  P2R R28, PR, RZ, 0x1 ;  /* 0x00000001ff1c7803 */ /* 0x000fe20000000000 */
[----:B------:R-:W-:Y:S08]  /*5dc0*/  BRA `(.L_x_2490) ;  /* 0x00000000009c7947 */ /* 0x000ff00003800000 */
.L_x_2532:
[----:B------:R-:W2:Y:S02]  /*5dd0*/  LDG.E.U8 R4, desc[UR36][R4.64] ;  /* 0x0000002404047981 */ /* 0x000ea4000c1e1100 */
[----:B--2---:R-:W-:-:S04]  /*5de0*/  ISETP.NE.AND P0, PT, R4, RZ, PT ;  /* 0x000000ff0400720c */ /* 0x004fc80003f05270 */
[----:B------:R-:W-:Y:S01]  /*5df0*/  P2R R28, PR, RZ, 0x1 ;  /* 0x00000001ff1c7803 */ /* 0x000fe20000000000 */
[----:B------:R-:W-:Y:S08]  /*5e00*/  BRA `(.L_x_2490) ;  /* 0x00000000008c7947 */ /* 0x000ff00003800000 */
.L_x_2531:
        /* <DEDUP_REMOVED lines=10> */
.L_x_2519:
        /* <DEDUP_REMOVED lines=16> */
.L_x_2536:
[----:B------:R-:W-:Y:S05]  /*5fb0*/  BRA `(.L_x_2490) ;  /* 0x0000000000207947 */ /* 0x000fea0003800000 */
.L_x_2535:
[----:B------:R-:W2:Y:S02]  /*5fc0*/  LDG.E.64 R4, desc[UR36][R4.64] ;  /* 0x0000002404047981 */ /* 0x000ea4000c1e1b00 */
[----:B--2---:R-:W-:-:S04]  /*5fd0*/  ISETP.NE.U32.AND P0, PT, R4, RZ, PT ;  /* 0x000000ff0400720c */ /* 0x004fc80003f05070 */
[----:B------:R-:W-:-:S04]  /*5fe0*/  ISETP.NE.AND.EX P0, PT, R5, RZ, PT, P0 ;  /* 0x000000ff0500720c */ /* 0x000fc80003f05300 */
[----:B------:R-:W-:Y:S01]  /*5ff0*/  P2R R28, PR, RZ, 0x1 ;  /* 0x00000001ff1c7803 */ /* 0x000fe20000000000 */
[----:B------:R-:W-:Y:S08]  /*6000*/  BRA `(.L_x_2490) ;  /* 0x00000000000c7947 */ /* 0x000ff00003800000 */
.L_x_2534:
[----:B------:R-:W2:Y:S02]  /*6010*/  LDG.E R4, desc[UR36][R4.64] ;  /* 0x0000002404047981 */ /* 0x000ea4000c1e1900 */
[----:B--2---:R-:W-:-:S04]  /*6020*/  ISETP.NE.AND P0, PT, R4, RZ, PT ;  /* 0x000000ff0400720c */ /* 0x004fc80003f05270 */
[----:B------:R-:W-:-:S09]  /*6030*/  P2R R28, PR, RZ, 0x1 ;  /* 0x00000001ff1c7803 */ /* 0x000fd20000000000 */
.L_x_2490:
[----:B------:R-:W-:Y:S05]  /*6040*/  BSYNC.RECONVERGENT B7 ;  /* 0x0000000000077941 */ /* 0x000fea0003800200 */
.L_x_2489:
[----:B------:R-:W-:Y:S01]  /*6050*/  ISETP.NE.AND P2, PT, R24, RZ, PT ;  /* 0x000000ff1800720c */ /* 0x000fe20003f45270 */
[----:B------:R-:W-:Y:S01]  /*6060*/  BSSY.RECONVERGENT B8, `(.L_x_2537) ;  /* 0x00002a8000087945 */ /* 0x000fe20003800200 */
[----:B------:R-:W-:-:S03]  /*6070*/  ISETP.NE.AND P0, PT, R22, RZ, PT ;  /* 0x000000ff1600720c */ /* 0x000fc60003f05270 */
[----:B------:R-:W-:Y:S01]  /*6080*/  BSSY.RELIABLE B7, `(.L_x_2538) ;  /* 0x00001cd000077945 */ /* 0x000fe20003800100 */
[----:B------:R-:W-:Y:S02]  /*6090*/  P2R R0, PR, RZ, 0x4 ;  /* 0x00000004ff007803 */ /* 0x000fe40000000000 */
[----:B------:R-:W-:Y:S02]  /*60a0*/  ISETP.NE.AND P2, PT, R18, RZ, PT ;  /* 0x000000ff1200720c */ /* 0x000fe40003f45270 */
[----:B------:R-:W-:Y:S02]  /*60b0*/  ISETP.NE.AND P1, PT, R19, RZ, PT ;  /* 0x000000ff1300720c */ /* 0x000fe40003f25270 */
[----:B------:R-:W-:Y:S01]  /*60c0*/  PLOP3.LUT P0, PT, P0, P2, PT, 0x28, 0x82 ;  /* 0x000000000082781c */ /* 0x000fe20000704570 */
[----:B------:R-:W0:Y:S01]  /*60d0*/  LDC.U8 R19, c[0x0][0x3b0] ;  /* 0x0000ec00ff137b82 */ /* 0x000e220000000000 */
[----:B------:R-:W-:Y:S02]  /*60e0*/  ISETP.NE.AND P2, PT, R0, RZ, PT ;  /* 0x000000ff0000720c */ /* 0x000fe40003f45270 */
[----:B------:R-:W-:-:S02]  /*60f0*/  ISETP.NE.AND P6, PT, R26, RZ, PT ;  /* 0x000000ff1a00720c */ /* 0x000fc40003fc5270 */
[----:B------:R-:W-:Y:S02]  /*6100*/  PLOP3.LUT P1, PT, P1, P2, PT, 0x28, 0x82 ;  /* 0x000000000082781c */ /* 0x000fe40000f24570 */
[----:B------:R-:W-:Y:S02]  /*6110*/  ISETP.GE.AND P2, PT, R17, R16, PT ;  /* 0x000000101100720c */ /* 0x000fe40003f46270 */
[----:B------:R-:W-:Y:S02]  /*6120*/  ISETP.NE.AND P3, PT, R25, RZ, PT ;  /* 0x000000ff1900720c */ /* 0x000fe40003f65270 */
[----:B------:R-:W-:Y:S02]  /*6130*/  ISETP.NE.AND P5, PT, R28, RZ, PT ;  /* 0x000000ff1c00720c */ /* 0x000fe40003fa5270 */
[----:B------:R-:W-:Y:S02]  /*6140*/  ISETP.NE.AND P4, PT, R27, RZ, PT ;  /* 0x000000ff1b00720c */ /* 0x000fe40003f85270 */
[----:B------:R-:W-:-:S02]  /*6150*/  PLOP3.LUT P3, PT, P3, P6, PT, 0x28, 0x82 ;  /* 0x000000000082781c */ /* 0x000fc40001f6c570 */
[----:B------:R-:W-:Y:S02]  /*6160*/  PLOP3.LUT P4, PT, P4, P5, PT, 0x28, 0x82 ;  /* 0x000000000082781c */ /* 0x000fe4000278a570 */
[----:B------:R-:W-:Y:S02]  /*6170*/  SEL R11, RZ, 0x1, !P0 ;  /* 0x00000001ff0b7807 */ /* 0x000fe40004000000 */
[----:B------:R-:W-:Y:S02]  /*6180*/  SEL R24, RZ, 0x1, !P1 ;  /* 0x00000001ff187807 */ /* 0x000fe40004800000 */
[----:B------:R-:W-:Y:S02]  /*6190*/  SEL R22, RZ, 0x1, !P3 ;  /* 0x00000001ff167807 */ /* 0x000fe40005800000 */
[----:B------:R-:W-:Y:S01]  /*61a0*/  SEL R18, RZ, 0x1, !P4 ;  /* 0x00000001ff127807 */ /* 0x000fe20006000000 */
[----:B------:R-:W-:Y:S06]  /*61b0*/  @P2 BRA `(.L_x_2539) ;  /* 0x0000001800d82947 */ /* 0x000fec0003800000 */
[----:B------:R-:W1:Y:S01]  /*61c0*/  LDCU UR4, c[0x0][0x3b4] ;  /* 0x00007680ff0477ac */ /* 0x000e620008000800 */
[----:B------:R-:W2:Y:S01]  /*61d0*/  LDC.64 R8, c[0x0][0x388] ;  /* 0x0000e200ff087b82 */ /* 0x000ea20000000a00 */
[----:B------:R-:W-:Y:S01]  /*61e0*/  IMAD R0, R2, 0x200, R17 ;  /* 0x0000020002007824 */ /* 0x000fe200078e0211 */
[----:B0-----:R-:W-:Y:S01]  /*61f0*/  PRMT R4, R19, 0x9910, RZ ;  /* 0x0000991013047816 */ /* 0x001fe200000000ff */
[----:B------:R-:W-:Y:S01]  /*6200*/  BSSY.RECONVERGENT B6, `(.L_x_2540) ;  /* 0x00000d6000067945 */ /* 0x000fe20003800200 */
[----:B------:R-:W-:Y:S02]  /*6210*/  VIADD R17, R17, 0x80 ;  /* 0x0000008011117836 */ /* 0x000fe40000000000 */
        /* <DEDUP_REMOVED lines=16> */
.L_x_2544:
[----:B------:R3:W-:Y:S01]  /*6320*/  STG.E.U8 desc[UR36][R8.64], R11 ;  /* 0x0000000b08007986 */ /* 0x0007e2000c101124 */
[----:B------:R-:W-:Y:S05]  /*6330*/  BRA `(.L_x_2546) ;  /* 0x0000000c00087947 */ /* 0x000fea0003800000 */
.L_x_2543:
        /* <DEDUP_REMOVED lines=10> */
.L_x_2548:
[----:B------:R2:W-:Y:S01]  /*63e0*/  STG.E desc[UR36][R8.64], R11 ;  /* 0x0000000b08007986 */ /* 0x0005e2000c101924 */
[----:B------:R-:W-:Y:S05]  /*63f0*/  BRA `(.L_x_2546) ;  /* 0x0000000800d87947 */ /* 0x000fea0003800000 */
.L_x_2547:
[----:B------:R0:W-:Y:S01]  /*6400*/  STG.E.U16 desc[UR36][R8.64], R11 ;  /* 0x0000000b08007986 */ /* 0x0001e2000c101524 */
[----:B------:R-:W-:Y:S05]  /*6410*/  BRA `(.L_x_2546) ;  /* 0x0000000800d07947 */ /* 0x000fea0003800000 */
.L_x_2542:
        /* <DEDUP_REMOVED lines=9> */
.L_x_2550:
[----:B------:R-:W0:Y:S02]  /*64b0*/  I2F.S16 R0, R11 ;  /* 0x0000000b00007306 */ /* 0x000e240000101400 */
[----:B0-----:R-:W-:-:S05]  /*64c0*/  F2FP.F16.F32.PACK_AB R0, RZ, R0 ;  /* 0x00000000ff00723e */ /* 0x001fca00000000ff */
[----:B------:R0:W-:Y:S01]  /*64d0*/  STG.E.U16 desc[UR36][R8.64], R0 ;  /* 0x0000000008007986 */ /* 0x0001e2000c101524 */
[----:B------:R-:W-:Y:S05]  /*64e0*/  BRA `(.L_x_2546) ;  /* 0x00000008009c7947 */ /* 0x000fea0003800000 */
.L_x_2549:
        /* <DEDUP_REMOVED lines=10> */
.L_x_2552:
[----:B------:R-:W0:Y:S02]  /*6590*/  I2F.S16 R11, R11 ;  /* 0x0000000b000b7306 */ /* 0x000e240000101400 */
[----:B0-----:R-:W-:-:S04]  /*65a0*/  F2FP.F16.F32.PACK_AB R3, RZ, R11 ;  /* 0x0000000bff03723e */ /* 0x001fc800000000ff */
[----:B------:R-:W-:-:S05]  /*65b0*/  PRMT R3, R3, 0x5410, RZ ;  /* 0x0000541003037816 */ /* 0x000fca00000000ff */
[----:B------:R0:W-:Y:S01]  /*65c0*/  STG.E desc[UR36][R8.64], R3 ;  /* 0x0000000308007986 */ /* 0x0001e2000c101924 */
[----:B------:R-:W-:Y:S05]  /*65d0*/  BRA `(.L_x_2546) ;  /* 0x0000000800607947 */ /* 0x000fea0003800000 */
.L_x_2551:
[----:B------:R-:W0:Y:S02]  /*65e0*/  I2F.F64.S16 R4, R11 ;  /* 0x0000000b00047312 */ /* 0x000e240000101c00 */
[----:B0-----:R0:W-:Y:S01]  /*65f0*/  STG.E.64 desc[UR36][R8.64], R4 ;  /* 0x0000000408007986 */ /* 0x0011e2000c101b24 */
[----:B------:R-:W-:Y:S05]  /*6600*/  BRA `(.L_x_2546) ;  /* 0x0000000800547947 */ /* 0x000fea0003800000 */
.L_x_2541:
        /* <DEDUP_REMOVED lines=10> */
.L_x_2555:
[----:B------:R-:W0:Y:S01]  /*66b0*/  I2F.F64.S16 R4, R11 ;  /* 0x0000000b00047312 */ /* 0x000e220000101c00 */
[----:B------:R-:W-:-:S05]  /*66c0*/  CS2R R6, SRZ ;  /* 0x0000000000067805 */ /* 0x000fca000001ff00 */
[----:B0-----:R0:W-:Y:S01]  /*66d0*/  STG.E.128 desc[UR36][R8.64], R4 ;  /* 0x0000000408007986 */ /* 0x0011e2000c101d24 */
[----:B------:R-:W-:Y:S05]  /*66e0*/  BRA `(.L_x_2546) ;  /* 0x00000008001c7947 */ /* 0x000fea0003800000 */
.L_x_2554:
        /* <DEDUP_REMOVED lines=17> */
.L_x_2559:
[----:B------:R-:W-:Y:S05]  /*6800*/  BSYNC.RECONVERGENT B0 ;  /* 0x0000000000007941 */ /* 0x000fea0003800200 */
.L_x_2558:
[----:B------:R0:W-:Y:S01]  /*6810*/  STG.E.U8 desc[UR36][R8.64], R3 ;  /* 0x0000000308007986 */ /* 0x0001e2000c101124 */
[----:B------:R-:W-:Y:S05]  /*6820*/  BRA `(.L_x_2546) ;  /* 0x0000000400cc7947 */ /* 0x000fea0003800000 */
.L_x_2557:
        /* <DEDUP_REMOVED lines=16> */
.L_x_2556:
[----:B------:R-:W0:Y:S02]  /*6930*/  I2F.S16 R0, R11 ;  /* 0x0000000b00007306 */ /* 0x000e240000101400 */
[----:B0-----:R-:W-:-:S05]  /*6940*/  F2FP.BF16.F32.PACK_AB R0, RZ, R0 ;  /* 0x00000000ff00723e */ /* 0x001fca00000010ff */
[----:B------:R0:W-:Y:S01]  /*6950*/  STG.E.U16 desc[UR36][R8.64], R0 ;  /* 0x0000000008007986 */ /* 0x0001e2000c101524 */
[----:B------:R-:W-:Y:S05]  /*6960*/  BRA `(.L_x_2546) ;  /* 0x00000004007c7947 */ /* 0x000fea0003800000 */
.L_x_2553:
        /* <DEDUP_REMOVED lines=10> */
.L_x_2562:
        /* <DEDUP_REMOVED lines=12> */
.L_x_2565:
[----:B------:R-:W-:-:S04]  /*6ad0*/  SHF.R.U32.HI R0, RZ, 0x14, R11 ;  /* 0x00000014ff007819 */ /* 0x000fc8000001160b */
[----:B------:R-:W-:-:S04]  /*6ae0*/  LOP3.LUT R0, R0, 0x1, RZ, 0xc0, !PT ;  /* 0x0000000100007812 */ /* 0x000fc800078ec0ff */
[----:B------:R-:W-:-:S04]  /*6af0*/  IADD3 R0, PT, PT, R11, 0x487ffff, R0 ;  /* 0x0487ffff0b007810 */ /* 0x000fc80007ffe000 */
[----:B------:R-:W-:-:S04]  /*6b00*/  SHF.R.U32.HI R0, RZ, 0x14, R0 ;  /* 0x00000014ff007819 */ /* 0x000fc80000011600 */
[----:B------:R-:W-:-:S07]  /*6b10*/  LOP3.LUT R0, R0, 0xff, RZ, 0xc0, !PT ;  /* 0x000000ff00007812 */ /* 0x000fce00078ec0ff */
.L_x_2566:
[----:B------:R-:W-:-:S07]  /*6b20*/  PRMT R4, R0, 0x7610, R4 ;  /* 0x0000761000047816 */ /* 0x000fce0000000004 */
.L_x_2564:
[----:B------:R-:W-:Y:S05]  /*6b30*/  BSYNC.RECONVERGENT B0 ;  /* 0x0000000000007941 */ /* 0x000fea0003800200 */
.L_x_2563:
[----:B------:R0:W-:Y:S01]  /*6b40*/  STG.E.U8 desc[UR36][R8.64], R4 ;  /* 0x0000000408007986 */ /* 0x0001e2000c101124 */
[----:B------:R-:W-:Y:S05]  /*6b50*/  BRA `(.L_x_2546) ;  /* 0x0000000400007947 */ /* 0x000fea0003800000 */
.L_x_2561:
        /* <DEDUP_REMOVED lines=12> */
.L_x_2569:
[----:B------:R-:W-:-:S04]  /*6c20*/  SHF.R.U32.HI R0, RZ, 0x15, R11 ;  /* 0x00000015ff007819 */ /* 0x000fc8000001160b */
[----:B------:R-:W-:-:S04]  /*6c30*/  LOP3.LUT R0, R0, 0x1, RZ, 0xc0, !PT ;  /* 0x0000000100007812 */ /* 0x000fc800078ec0ff */
[----:B------:R-:W-:-:S04]  /*6c40*/  IADD3 R0, PT, PT, R11, 0x88fffff, R0 ;  /* 0x088fffff0b007810 */ /* 0x000fc80007ffe000 */
[----:B------:R-:W-:-:S04]  /*6c50*/  SHF.R.U32.HI R0, RZ, 0x15, R0 ;  /* 0x00000015ff007819 */ /* 0x000fc80000011600 */
[----:B------:R-:W-:-:S07]  /*6c60*/  LOP3.LUT R0, R0, 0xff, RZ, 0xc0, !PT ;  /* 0x000000ff00007812 */ /* 0x000fce00078ec0ff */
.L_x_2570:
[----:B------:R-:W-:-:S07]  /*6c70*/  PRMT R4, R0, 0x7610, R4 ;  /* 0x0000761000047816 */ /* 0x000fce0000000004 */
.L_x_2568:
[----:B------:R-:W-:Y:S05]  /*6c80*/  BSYNC.RECONVERGENT B0 ;  /* 0x0000000000007941 */ /* 0x000fea0003800200 */
.L_x_2567:
[----:B------:R0:W-:Y:S01]  /*6c90*/  STG.E.U8 desc[UR36][R8.64], R4 ;  /* 0x0000000408007986 */ /* 0x0001e2000c101124 */
[----:B------:R-:W-:Y:S05]  /*6ca0*/  BRA `(.L_x_2546) ;  /* 0x0000000000ac7947 */ /* 0x000fea0003800000 */
.L_x_2560:
[----:B------:R-:W-:-:S13]  /*6cb0*/  ISETP.NE.AND P0, PT, R0, 0x1c, PT ;  /* 0x0000001c0000780c */ /* 0x000fda0003f05270 */
[----:B------:R-:W-:Y:S05]  /*6cc0*/  @!P0 BRA `(.L_x_2571) ;  /* 0x0000000000a08947 */ /* 0x000fea0003800000 */
[----:B------:R-:W-:-:S13]  /*6cd0*/  ISETP.NE.AND P0, PT, R0, 0x1d, PT ;  /* 0x0000001d0000780c */ /* 0x000fda0003f05270 */
[----:B------:R-:W-:Y:S05]  /*6ce0*/  @!P0 BRA `(.L_x_2572) ;  /* 0x0000000000888947 */ /* 0x000fea0003800000 */
[----:B------:R-:W-:-:S13]  /*6cf0*/  ISETP.NE.AND P0, PT, R0, 0x2c, PT ;  /* 0x0000002c0000780c */ /* 0x000fda0003f05270 */
[----:B------:R-:W-:Y:S05]  /*6d00*/  @!P0 BRA `(.L_x_2573) ;  /* 0x0000000000448947 */ /* 0x000fea0003800000 */
.L_x_2545:
        /* <DEDUP_REMOVED lines=16> */
.L_x_2574:
[----:B------:R-:W-:Y:S05]  /*6e10*/  BRA `(.L_x_2546) ;  /* 0x0000000000507947 */ /* 0x000fea0003800000 */
.L_x_2573:
        /* <DEDUP_REMOVED lines=15> */
.L_x_2572:
[----:B------:R-:W-:Y:S02]  /*6f10*/  IMAD.MOV.U32 R4, RZ, RZ, R11 ;  /* 0x000000ffff047224 */ /* 0x000fe400078e000b */
[----:B------:R-:W-:-:S05]  /*6f20*/  IMAD.MOV.U32 R5, RZ, RZ, RZ ;  /* 0x000000ffff057224 */ /* 0x000fca00078e00ff */
[----:B------:R0:W-:Y:S01]  /*6f30*/  STG.E.64 desc[UR36][R8.64], R4 ;  /* 0x0000000408007986 */ /* 0x0001e2000c101b24 */
[----:B------:R-:W-:Y:S05]  /*6f40*/  BRA `(.L_x_2546) ;  /* 0x0000000000047947 */ /* 0x000fea0003800000 */
.L_x_2571:
[----:B------:R0:W-:Y:S02]  /*6f50*/  STG.E desc[UR36][R8.64], R11 ;  /* 0x0000000b08007986 */ /* 0x0001e4000c101924 */
.L_x_2546:
[----:B------:R-:W-:Y:S05]  /*6f60*/  BSYNC.RECONVERGENT B6 ;  /* 0x0000000000067941 */ /* 0x000fea0003800200 */
.L_x_2540:
        /* <DEDUP_REMOVED lines=24> */
.L_x_2580:
[----:B------:R0:W-:Y:S01]  /*70f0*/  STG.E.U8 desc[UR36][R8.64], R24 ;  /* 0x0000001808007986 */ /* 0x0001e2000c101124 */
[----:B------:R-:W-:Y:S05]  /*7100*/  BRA `(.L_x_2582) ;  /* 0x0000000800fc7947 */ /* 0x000fea0003800000 */
.L_x_2579:
[----:B------:R-:W-:-:S13]  /*7110*/  ISETP.NE.AND P0, PT, R0, 0x2, PT ;  /* 0x000000020000780c */ /* 0x000fda0003f05270 */
[----:B------:R-:W-:Y:S05]  /*7120*/  @!P0 BRA `(.L_x_2583) ;  /* 0x0000000000248947 */ /* 0x000fea0003800000 */
[----:B------:R-:W-:-:S13]  /*7130*/  ISETP.NE.AND P0, PT, R0, 0x3, PT ;  /* 0x000000030000780c */ /* 0x000fda0003f05270 */
[----:B------:R-:W-:Y:S05]  /*7140*/  @!P0 BRA `(.L_x_2584) ;  /* 0x0000000000148947 */ /* 0x000fea0003800000 */
[----:B------:R-:W-:-:S13]  /*7150*/  ISETP.NE.AND P0, PT, R0, 0x4, PT ;  /* 0x000000040000780c */ /* 0x000fda0003f05270 */
[----:B------:R-:W-:Y:S05]  /*7160*/  @P0 BRA `(.L_x_2581) ;  /* 0x0000000800180947 */ /* 0x000fea0003800000 */
[----:B------:R-:W-:-:S05]  /*7170*/  IMAD.MOV.U32 R25, RZ, RZ, RZ ;  /* 0x000000ffff197224 */ /* 0x000fca00078e00ff */
[----:B------:R0:W-:Y:S01]  /*7180*/  STG.E.64 desc[UR36][R8.64], R24 ;  /* 0x0000001808007986 */ /* 0x0001e2000c101b24 */
[----:B------:R-:W-:Y:S05]  /*7190*/  BRA `(.L_x_2582) ;  /* 0x0000000800d87947 */ /* 0x000fea0003800000 */
.L_x_2584:
[----:B------:R0:W-:Y:S01]  /*71a0*/  STG.E desc[UR36][R8.64], R24 ;  /* 0x0000001808007986 */ /* 0x0001e2000c101924 */
[----:B------:R-:W-:Y:S05]  /*71b0*/  BRA `(.L_x_2582) ;  /* 0x0000000800d07947 */ /* 0x000fea0003800000 */
.L_x_2583:
[----:B------:R0:W-:Y:S01]  /*71c0*/  STG.E.U16 desc[UR36][R8.64], R24 ;  /* 0x0000001808007986 */ /* 0x0001e2000c101524 */
[----:B------:R-:W-:Y:S05]  /*71d0*/  BRA `(.L_x_2582) ;  /* 0x0000000800c87947 */ /* 0x000fea0003800000 */
.L_x_2578:
        /* <DEDUP_REMOVED lines=9> */
.L_x_2586:
[----:B------:R-:W0:Y:S02]  /*7270*/  I2F.S16 R0, R24 ;  /* 0x0000001800007306 */ /* 0x000e240000101400 */
[----:B0-----:R-:W-:-:S05]  /*7280*/  F2FP.F16.F32.PACK_AB R0, RZ, R0 ;  /* 0x00000000ff00723e */ /* 0x001fca00000000ff */
[----:B------:R0:W-:Y:S01]  /*7290*/  STG.E.U16 desc[UR36][R8.64], R0 ;  /* 0x0000000008007986 */ /* 0x0001e2000c101524 */
[----:B------:R-:W-:Y:S05]  /*72a0*/  BRA `(.L_x_2582) ;  /* 0x0000000800947947 */ /* 0x000fea0003800000 */
.L_x_2585:
        /* <DEDUP_REMOVED lines=10> */
.L_x_2588:
[----:B------:R-:W0:Y:S02]  /*7350*/  I2F.S16 R24, R24 ;  /* 0x0000001800187306 */ /* 0x000e240000101400 */
[----:B0-----:R-:W-:-:S04]  /*7360*/  F2FP.F16.F32.PACK_AB R3, RZ, R24 ;  /* 0x00000018ff03723e */ /* 0x001fc800000000ff */
[----:B------:R-:W-:-:S05]  /*7370*/  PRMT R3, R3, 0x5410, RZ ;  /* 0x0000541003037816 */ /* 0x000fca00000000ff */
[----:B------:R3:W-:Y:S01]  /*7380*/  STG.E desc[UR36][R8.64], R3 ;  /* 0x0000000308007986 */ /* 0x0007e2000c101924 */
[----:B------:R-:W-:Y:S05]  /*7390*/  BRA `(.L_x_2582) ;  /* 0x0000000800587947 */ /* 0x000fea0003800000 */
.L_x_2587:
[----:B------:R-:W0:Y:S02]  /*73a0*/  I2F.F64.S16 R24, R24 ;  /* 0x0000001800187312 */ /* 0x000e240000101c00 */
[----:B0-----:R4:W-:Y:S01]  /*73b0*/  STG.E.64 desc[UR36][R8.64], R24 ;  /* 0x0000001808007986 */ /* 0x0019e2000c101b24 */
[----:B------:R-:W-:Y:S05]  /*73c0*/  BRA `(.L_x_2582) ;  /* 0x00000008004c7947 */ /* 0x000fea0003800000 */
.L_x_2577:
        /* <DEDUP_REMOVED lines=12> */
.L_x_2592:
        /* <DEDUP_REMOVED lines=16> */
.L_x_2595:
[----:B------:R-:W-:-:S07]  /*7590*/  PRMT R4, R0, 0x7610, R4 ;  /* 0x0000761000047816 */ /* 0x000fce0000000004 */
.L_x_2594:
[----:B------:R-:W-:Y:S05]  /*75a0*/  BSYNC.RECONVERGENT B0 ;  /* 0x0000000000007941 */ /* 0x000fea0003800200 */
.L_x_2593:
[----:B------:R0:W-:Y:S01]  /*75b0*/  STG.E.U8 desc[UR36][R8.64], R4 ;  /* 0x0000000408007986 */ /* 0x0001e2000c101124 */
[----:B------:R-:W-:Y:S05]  /*75c0*/  BRA `(.L_x_2582) ;  /* 0x0000000400cc7947 */ /* 0x000fea0003800000 */
.L_x_2591:
        /* <DEDUP_REMOVED lines=16> */
.L_x_2598:
[----:B------:R-:W-:-:S07]  /*76d0*/  PRMT R4, R0, 0x7610, R4 ;  /* 0x0000761000047816 */ /* 0x000fce0000000004 */
.L_x_2597:
[----:B------:R-:W-:Y:S05]  /*76e0*/  BSYNC.RECONVERGENT B0 ;  /* 0x0000000000007941 */ /* 0x000fea0003800200 */
.L_x_2596:
[----:B------:R0:W-:Y:S01]  /*76f0*/  STG.E.U8 desc[UR36][R8.64], R4 ;  /* 0x0000000408007986 */ /* 0x0001e2000c101124 */
[----:B------:R-:W-:Y:S05]  /*7700*/  BRA `(.L_x_2582) ;  /* 0x00000004007c7947 */ /* 0x000fea0003800000 */
.L_x_2590:
        /* <DEDUP_REMOVED lines=21> */
.L_x_2600:
[----:B------:R-:W-:-:S05]  /*7860*/  IMAD.MOV.U32 R25, RZ, RZ, RZ ;  /* 0x000000ffff197224 */ /* 0x000fca00078e00ff */
[----:B------:R0:W-:Y:S01]  /*7870*/  STG.E.64 desc[UR36][R8.64], R24 ;  /* 0x0000001808007986 */ /* 0x0001e2000c101b24 */
[----:B------:R-:W-:Y:S05]  /*7880*/  BRA `(.L_x_2582) ;  /* 0x00000004001c7947 */ /* 0x000fea0003800000 */
.L_x_2599:
[----:B------:R0:W-:Y:S01]  /*7890*/  STG.E desc[UR36][R8.64], R24 ;  /* 0x0000001808007986 */ /* 0x0001e2000c101924 */
[----:B------:R-:W-:Y:S05]  /*78a0*/  BRA `(.L_x_2582) ;  /* 0x0000000400147947 */ /* 0x000fea0003800000 */
.L_x_2589:
        /* <DEDUP_REMOVED lines=8> */
.L_x_2602:
[----:B------:R-:W0:Y:S01]  /*7930*/  I2F.F64.S16 R4, R24 ;  /* 0x0000001800047312 */ /* 0x000e220000101c00 */
[----:B------:R-:W-:-:S05]  /*7940*/  CS2R R6, SRZ ;  /* 0x0000000000067805 */ /* 0x000fca000001ff00 */
[----:B0-----:R0:W-:Y:S01]  /*7950*/  STG.E.128 desc[UR36][R8.64], R4 ;  /* 0x0000000408007986 */ /* 0x0011e2000c101d24 */
[----:B------:R-:W-:Y:S05]  /*7960*/  BRA `(.L_x_2582) ;  /* 0x0000000000e47947 */ /* 0x000fea0003800000 */
.L_x_2601:
[----:B------:R-:W-:-:S13]  /*7970*/  ISETP.NE.AND P0, PT, R0, 0xf, PT ;  /* 0x0000000f0000780c */ /* 0x000fda0003f05270 */
[----:B------:R-:W-:Y:S05]  /*7980*/  @!P0 BRA `(.L_x_2603) ;  /* 0x0000000000d08947 */ /* 0x000fea0003800000 */
[----:B------:R-:W-:-:S13]  /*7990*/  ISETP.NE.AND P0, PT, R0, 0x17, PT ;  /* 0x000000170000780c */ /* 0x000fda0003f05270 */
[----:B------:R-:W-:Y:S05]  /*79a0*/  @!P0 BRA `(.L_x_2604) ;  /* 0x0000000000848947 */ /* 0x000fea0003800000 */
[----:B------:R-:W-:-:S13]  /*79b0*/  ISETP.NE.AND P0, PT, R0, 0x18, PT ;  /* 0x000000180000780c */ /* 0x000fda0003f05270 */
[----:B------:R-:W-:Y:S05]  /*79c0*/  @!P0 BRA `(.L_x_2605) ;  /* 0x0000000000448947 */ /* 0x000fea0003800000 */
.L_x_2581:
        /* <DEDUP_REMOVED lines=16> */
.L_x_2606:
[----:B------:R-:W-:Y:S05]  /*7ad0*/  BRA `(.L_x_2582) ;  /* 0x0000000000887947 */ /* 0x000fea0003800000 */
.L_x_2605:
        /* <DEDUP_REMOVED lines=11> */
.L_x_2608:
[----:B------:R-:W-:Y:S05]  /*7b90*/  BSYNC.RECONVERGENT B0 ;  /* 0x0000000000007941 */ /* 0x000fea0003800200 */
.L_x_2607:
[----:B------:R0:W-:Y:S01]  /*7ba0*/  STG.E.U8 desc[UR36][R8.64], R3 ;  /* 0x0000000308007986 */ /* 0x0001e2000c101124 */
[----:B------:R-:W-:Y:S05]  /*7bb0*/  BRA `(.L_x_2582) ;  /* 0x0000000000507947 */ /* 0x000fea0003800000 */
.L_x_2604:
        /* <DEDUP_REMOVED lines=12> */
.L_x_2609:
[----:B------:R-:W-:Y:S01]  /*7c80*/  IMAD.MOV.U32 R3, RZ, RZ, 0x7f ;  /* 0x0000007fff037424 */ /* 0x000fe200078e00ff */
[----:B------:R-:W-:-:S04]  /*7c90*/  ISETP.GT.U32.AND P0, PT, R5, 0x7f800000, PT ;  /* 0x7f8000000500780c */ /* 0x000fc80003f04070 */
[----:B------:R-:W-:-:S05]  /*7ca0*/  SEL R3, R3, 0x7c, P0 ;  /* 0x0000007c03037807 */ /* 0x000fca0000000000 */
[----:B------:R0:W-:Y:S01]  /*7cb0*/  STG.E.U8 desc[UR36][R8.64], R3 ;  /* 0x0000000308007986 */ /* 0x0001e2000c101124 */
[----:B------:R-:W-:Y:S05]  /*7cc0*/  BRA `(.L_x_2582) ;  /* 0x00000000000c7947 */ /* 0x000fea0003800000 */
.L_x_2603:
[----:B------:R-:W0:Y:S02]  /*7cd0*/  I2F.S16 R0, R24 ;  /* 0x0000001800007306 */ /* 0x000e240000101400 */
[----:B0-----:R-:W-:-:S05]  /*7ce0*/  F2FP.BF16.F32.PACK_AB R0, RZ, R0 ;  /* 0x00000000ff00723e */ /* 0x001fca00000010ff */
[----:B------:R0:W-:Y:S02]  /*7cf0*/  STG.E.U16 desc[UR36][R8.64], R0 ;  /* 0x0000000008007986 */ /* 0x0001e4000c101524 */
.L_x_2582:
[----:B------:R-:W-:Y:S05]  /*7d00*/  BSYNC.RECONVERGENT B6 ;  /* 0x0000000000067941 */ /* 0x000fea0003800200 */
.L_x_2576:
[----:B------:R-:W-:-:S07]  /*7d10*/  VIADD R17, R17, 0x80 ;  /* 0x0000008011117836 */ /* 0x000fce0000000000 */
.L_x_2539:
[----:B------:R-:W-:-:S13]  /*7d20*/  ISETP.GE.AND P0, PT, R17, R16, PT ;  /* 0x000000101100720c */ /* 0x000fda0003f06270 */
[----:B------:R-:W-:Y:S05]  /*7d30*/  @P0 BREAK.RELIABLE B7 ;  /* 0x0000000000070942 */ /* 0x000fea0003800100 */
[----:B------:R-:W-:Y:S05]  /*7d40*/  @P0 BRA `(.L_x_2575) ;  /* 0x0000000c00640947 */ /* 0x000fea0003800000 */
[----:B------:R-:W-:Y:S05]  /*7d50*/  BSYNC.RELIABLE B7 ;  /* 0x0000000000077941 */ /* 0x000fea0003800100 */
.L_x_2538:
        /* <DEDUP_REMOVED lines=21> */
.L_x_2614:
[----:B------:R0:W-:Y:S01]  /*7eb0*/  STG.E.U8 desc[UR36][R8.64], R22 ;  /* 0x0000001608007986 */ /* 0x0001e2000c101124 */
[----:B------:R-:W-:Y:S05]  /*7ec0*/  BRA `(.L_x_2616) ;  /* 0x0000000800fc7947 */ /* 0x000fea0003800000 */
.L_x_2613:
        /* <DEDUP_REMOVED lines=9> */
.L_x_2618:
[----:B------:R0:W-:Y:S01]  /*7f60*/  STG.E desc[UR36][R8.64], R22 ;  /* 0x0000001608007986 */ /* 0x0001e2000c101924 */
[----:B------:R-:W-:Y:S05]  /*7f70*/  BRA `(.L_x_2616) ;  /* 0x0000000800d07947 */ /* 0x000fea0003800000 */
.L_x_2617:
[----:B------:R0:W-:Y:S01]  /*7f80*/  STG.E.U16 desc[UR36][R8.64], R22 ;  /* 0x0000001608007986 */ /* 0x0001e2000c101524 */
[----:B------:R-:W-:Y:S05]  /*7f90*/  BRA `(.L_x_2616) ;  /* 0x0000000800c87947 */ /* 0x000fea0003800000 */
.L_x_2612:
        /* <DEDUP_REMOVED lines=9> */
.L_x_2620:
[----:B------:R-:W0:Y:S02]  /*8030*/  I2F.S16 R0, R22 ;  /* 0x0000001600007306 */ /* 0x000e240000101400 */
[----:B0-----:R-:W-:-:S05]  /*8040*/  F2FP.F16.F32.PACK_AB R0, RZ, R0 ;  /* 0x00000000ff00723e */ /* 0x001fca00000000ff */
[----:B------:R0:W-:Y:S01]  /*8050*/  STG.E.U16 desc[UR36][R8.64], R0 ;  /* 0x0000000008007986 */ /* 0x0001e2000c101524 */
[----:B------:R-:W-:Y:S05]  /*8060*/  BRA `(.L_x_2616) ;  /* 0x0000000800947947 */ /* 0x000fea0003800000 */
.L_x_2619:
        /* <DEDUP_REMOVED lines=10> */
.L_x_2622:
[----:B------:R-:W0:Y:S02]  /*8110*/  I2F.S16 R22, R22 ;  /* 0x0000001600167306 */ /* 0x000e240000101400 */
[----:B0-----:R-:W-:-:S04]  /*8120*/  F2FP.F16.F32.PACK_AB R3, RZ, R22 ;  /* 0x00000016ff03723e */ /* 0x001fc800000000ff */
[----:B------:R-:W-:-:S05]  /*8130*/  PRMT R3, R3, 0x5410, RZ ;  /* 0x0000541003037816 */ /* 0x000fca00000000ff */
[----:B------:R3:W-:Y:S01]  /*8140*/  STG.E desc[UR36][R8.64], R3 ;  /* 0x0000000308007986 */ /* 0x0007e2000c101924 */
[----:B------:R-:W-:Y:S05]  /*8150*/  BRA `(.L_x_2616) ;  /* 0x0000000800587947 */ /* 0x000fea0003800000 */
.L_x_2621:
[----:B------:R-:W0:Y:S02]  /*8160*/  I2F.F64.S16 R22, R22 ;  /* 0x0000001600167312 */ /* 0x000e240000101c00 */
[----:B0-----:R4:W-:Y:S01]  /*8170*/  STG.E.64 desc[UR36][R8.64], R22 ;  /* 0x0000001608007986 */ /* 0x0019e2000c101b24 */
[----:B------:R-:W-:Y:S05]  /*8180*/  BRA `(.L_x_2616) ;  /* 0x00000008004c7947 */ /* 0x000fea0003800000 */
.L_x_2611:
        /* <DEDUP_REMOVED lines=12> */
.L_x_2626:
        /* <DEDUP_REMOVED lines=16> */
.L_x_2629:
[----:B------:R-:W-:-:S07]  /*8350*/  PRMT R4, R0, 0x7610, R4 ;  /* 0x0000761000047816 */ /* 0x000fce0000000004 */
.L_x_2628:
[----:B------:R-:W-:Y:S05]  /*8360*/  BSYNC.RECONVERGENT B0 ;  /* 0x0000000000007941 */ /* 0x000fea0003800200 */
.L_x_2627:
[----:B------:R0:W-:Y:S01]  /*8370*/  STG.E.U8 desc[UR36][R8.64], R4 ;  /* 0x0000000408007986 */ /* 0x0001e2000c101124 */
[----:B------:R-:W-:Y:S05]  /*8380*/  BRA `(.L_x_2616) ;  /* 0x0000000400cc7947 */ /* 0x000fea0003800000 */
.L_x_2625:
        /* <DEDUP_REMOVED lines=16> */
.L_x_2632:
[----:B------:R-:W-:-:S07]  /*8490*/  PRMT R4, R0, 0x7610, R4 ;  /* 0x0000761000047816 */ /* 0x000fce0000000004 */
.L_x_2631:
[----:B------:R-:W-:Y:S05]  /*84a0*/  BSYNC.RECONVERGENT B0 ;  /* 0x0000000000007941 */ /* 0x000fea0003800200 */
.L_x_2630:
[----:B------:R0:W-:Y:S01]  /*84b0*/  STG.E.U8 desc[UR36][R8.64], R4 ;  /* 0x0000000408007986 */ /* 0x0001e2000c101124 */
[----:B------:R-:W-:Y:S05]  /*84c0*/  BRA `(.L_x_2616) ;  /* 0x00000004007c7947 */ /* 0x000fea0003800000 */
.L_x_2624:
        /* <DEDUP_REMOVED lines=21> */
.L_x_2634:
[----:B------:R-:W-:-:S05]  /*8620*/  IMAD.MOV.U32 R23, RZ, RZ, RZ ;  /* 0x000000ffff177224 */ /* 0x000fca00078e00ff */
[----:B------:R0:W-:Y:S01]  /*8630*/  STG.E.64 desc[UR36][R8.64], R22 ;  /* 0x0000001608007986 */ /* 0x0001e2000c101b24 */
[----:B------:R-:W-:Y:S05]  /*8640*/  BRA `(.L_x_2616) ;  /* 0x00000004001c7947 */ /* 0x000fea0003800000 */
.L_x_2633:
[----:B------:R0:W-:Y:S01]  /*8650*/  STG.E desc[UR36][R8.64], R22 ;  /* 0x0000001608007986 */ /* 0x0001e2000c101924 */
[----:B------:R-:W-:Y:S05]  /*8660*/  BRA `(.L_x_2616) ;  /* 0x0000000400147947 */ /* 0x000fea0003800000 */
.L_x_2623:
        /* <DEDUP_REMOVED lines=8> */
.L_x_2636:
[----:B------:R-:W0:Y:S01]  /*86f0*/  I2F.F64.S16 R4, R22 ;  /* 0x0000001600047312 */ /* 0x000e220000101c00 */
[----:B------:R-:W-:-:S05]  /*8700*/  CS2R R6, SRZ ;  /* 0x0000000000067805 */ /* 0x000fca000001ff00 */
[----:B0-----:R0:W-:Y:S01]  /*8710*/  STG.E.128 desc[UR36][R8.64], R4 ;  /* 0x0000000408007986 */ /* 0x0011e2000c101d24 */
[----:B------:R-:W-:Y:S05]  /*8720*/  BRA `(.L_x_2616) ;  /* 0x0000000000e47947 */ /* 0x000fea0003800000 */
.L_x_2635:
[----:B------:R-:W-:-:S13]  /*8730*/  ISETP.NE.AND P0, PT, R0, 0xf, PT ;  /* 0x0000000f0000780c */ /* 0x000fda0003f05270 */
[----:B------:R-:W-:Y:S05]  /*8740*/  @!P0 BRA `(.L_x_2637) ;  /* 0x0000000000d08947 */ /* 0x000fea0003800000 */
[----:B------:R-:W-:-:S13]  /*8750*/  ISETP.NE.AND P0, PT, R0, 0x17, PT ;  /* 0x000000170000780c */ /* 0x000fda0003f05270 */
[----:B------:R-:W-:Y:S05]  /*8760*/  @!P0 BRA `(.L_x_2638) ;  /* 0x0000000000848947 */ /* 0x000fea0003800000 */
[----:B------:R-:W-:-:S13]  /*8770*/  ISETP.NE.AND P0, PT, R0, 0x18, PT ;  /* 0x000000180000780c */ /* 0x000fda0003f05270 */
[----:B------:R-:W-:Y:S05]  /*8780*/  @!P0 BRA `(.L_x_2639) ;  /* 0x0000000000448947 */ /* 0x000fea0003800000 */
.L_x_2615:
        /* <DEDUP_REMOVED lines=16> */
.L_x_2640:
[----:B------:R-:W-:Y:S05]  /*8890*/  BRA `(.L_x_2616) ;  /* 0x0000000000887947 */ /* 0x000fea0003800000 */
.L_x_2639:
        /* <DEDUP_REMOVED lines=11> */
.L_x_2642:
[----:B------:R-:W-:Y:S05]  /*8950*/  BSYNC.RECONVERGENT B0 ;  /* 0x0000000000007941 */ /* 0x000fea0003800200 */
.L_x_2641:
[----:B------:R0:W-:Y:S01]  /*8960*/  STG.E.U8 desc[UR36][R8.64], R3 ;  /* 0x0000000308007986 */ /* 0x0001e2000c101124 */
[----:B------:R-:W-:Y:S05]  /*8970*/  BRA `(.L_x_2616) ;  /* 0x0000000000507947 */ /* 0x000fea0003800000 */
.L_x_2638:
        /* <DEDUP_REMOVED lines=12> */
.L_x_2643:
[----:B------:R-:W-:Y:S01]  /*8a40*/  IMAD.MOV.U32 R3, RZ, RZ, 0x7f ;  /* 0x0000007fff037424 */ /* 0x000fe200078e00ff */
[----:B------:R-:W-:-:S04]  /*8a50*/  ISETP.GT.U32.AND P0, PT, R5, 0x7f800000, PT ;  /* 0x7f8000000500780c */ /* 0x000fc80003f04070 */
[----:B------:R-:W-:-:S05]  /*8a60*/  SEL R3, R3, 0x7c, P0 ;  /* 0x0000007c03037807 */ /* 0x000fca0000000000 */
[----:B------:R0:W-:Y:S01]  /*8a70*/  STG.E.U8 desc[UR36][R8.64], R3 ;  /* 0x0000000308007986 */ /* 0x0001e2000c101124 */
[----:B------:R-:W-:Y:S05]  /*8a80*/  BRA `(.L_x_2616) ;  /* 0x00000000000c7947 */ /* 0x000fea0003800000 */
.L_x_2637:
[----:B------:R-:W0:Y:S02]  /*8a90*/  I2F.S16 R0, R22 ;  /* 0x0000001600007306 */ /* 0x000e240000101400 */
[----:B0-----:R-:W-:-:S05]  /*8aa0*/  F2FP.BF16.F32.PACK_AB R0, RZ, R0 ;  /* 0x00000000ff00723e */ /* 0x001fca00000010ff */
[----:B------:R0:W-:Y:S02]  /*8ab0*/  STG.E.U16 desc[UR36][R8.64], R0 ;  /* 0x0000000008007986 */ /* 0x0001e4000c101524 */
.L_x_2616:
[----:B------:R-:W-:Y:S05]  /*8ac0*/  BSYNC.RECONVERGENT B6 ;  /* 0x0000000000067941 */ /* 0x000fea0003800200 */
.L_x_2610:
[----:B------:R-:W-:-:S07]  /*8ad0*/  VIADD R17, R17, 0x80 ;  /* 0x0000008011117836 */ /* 0x000fce0000000000 */
.L_x_2575:
[----:B------:R-:W-:Y:S05]  /*8ae0*/  BSYNC.RECONVERGENT B8 ;  /* 0x0000000000087941 */ /* 0x000fea0003800200 */
.L_x_2537:
[----:B------:R-:W-:-:S13]  /*8af0*/  ISETP.GE.AND P0, PT, R17, R16, PT ;  /* 0x000000101100720c */ /* 0x000fda0003f06270 */
[----:B------:R-:W-:Y:S05]  /*8b00*/  @P0 EXIT ;  /* 0x000000000000094d */ /* 0x000fea0003800000 */
[----:B01----:R-:W0:Y:S01]  /*8b10*/  LDC.64 R4, c[0x0][0x388] ;  /* 0x0000e200ff047b82 */ /* 0x003e220000000a00 */
[----:B------:R-:W3:Y:S01]  /*8b20*/  LDCU UR4, c[0x0][0x3b4] ;  /* 0x00007680ff0477ac */ /* 0x000ee20008000800 */
[----:B------:R-:W-:Y:S01]  /*8b30*/  PRMT R0, R19, 0x9910, RZ ;  /* 0x0000991013007816 */ /* 0x000fe200000000ff */
[----:B------:R-:W-:-:S03]  /*8b40*/  IMAD R2, R2, 0x200, R17 ;  /* 0x0000020002027824 */ /* 0x000fc600078e0211 */
[----:B------:R-:W-:Y:S01]  /*8b50*/  ISETP.GT.AND P1, PT, R0, 0x9, PT ;  /* 0x000000090000780c */ /* 0x000fe20003f24270 */
[----:B---3--:R-:W-:-:S05]  /*8b60*/  IMAD R3, R2, UR4, RZ ;  /* 0x0000000402037c24 */ /* 0x008fca000f8e02ff */
        /* <DEDUP_REMOVED lines=13> */
.L_x_2647:
[----:B------:R-:W-:Y:S01]  /*8c40*/  STG.E.U8 desc[UR36][R2.64], R18 ;  /* 0x0000001202007986 */ /* 0x000fe2000c101124 */
[----:B------:R-:W-:Y:S05]  /*8c50*/  EXIT ;  /* 0x000000000000794d */ /* 0x000fea0003800000 */
.L_x_2646:
        /* <DEDUP_REMOVED lines=9> */
.L_x_2650:
[----:B------:R-:W-:Y:S01]  /*8cf0*/  STG.E desc[UR36][R2.64], R18 ;  /* 0x0000001202007986 */ /* 0x000fe2000c101924 */
[----:B------:R-:W-:Y:S05]  /*8d00*/  EXIT ;  /* 0x000000000000794d */ /* 0x000fea0003800000 */
.L_x_2649:
[----:B------:R-:W-:Y:S01]  /*8d10*/  STG.E.U16 desc[UR36][R2.64], R18 ;  /* 0x0000001202007986 */ /* 0x000fe2000c101524 */
[----:B------:R-:W-:Y:S05]  /*8d20*/  EXIT ;  /* 0x000000000000794d */ /* 0x000fea0003800000 */
.L_x_2645:
        /* <DEDUP_REMOVED lines=9> */
.L_x_2652:
[----:B------:R-:W0:Y:S02]  /*8dc0*/  I2F.S16 R0, R18 ;  /* 0x0000001200007306 */ /* 0x000e240000101400 */
[----:B0-----:R-:W-:-:S05]  /*8dd0*/  F2FP.F16.F32.PACK_AB R0, RZ, R0 ;  /* 0x00000000ff00723e */ /* 0x001fca00000000ff */
[----:B------:R-:W-:Y:S01]  /*8de0*/  STG.E.U16 desc[UR36][R2.64], R0 ;  /* 0x0000000002007986 */ /* 0x000fe2000c101524 */
[----:B------:R-:W-:Y:S05]  /*8df0*/  EXIT ;  /* 0x000000000000794d */ /* 0x000fea0003800000 */
.L_x_2651:
        /* <DEDUP_REMOVED lines=10> */
.L_x_2654:
[----:B------:R-:W0:Y:S02]  /*8ea0*/  I2F.S16 R18, R18 ;  /* 0x0000001200127306 */ /* 0x000e240000101400 */
[----:B0-----:R-:W-:-:S04]  /*8eb0*/  F2FP.F16.F32.PACK_AB R5, RZ, R18 ;  /* 0x00000012ff05723e */ /* 0x001fc800000000ff */
[----:B------:R-:W-:-:S05]  /*8ec0*/  PRMT R5, R5, 0x5410, RZ ;  /* 0x0000541005057816 */ /* 0x000fca00000000ff */
[----:B------:R-:W-:Y:S01]  /*8ed0*/  STG.E desc[UR36][R2.64], R5 ;  /* 0x0000000502007986 */ /* 0x000fe2000c101924 */
[----:B------:R-:W-:Y:S05]  /*8ee0*/  EXIT ;  /* 0x000000000000794d */ /* 0x000fea0003800000 */
.L_x_2653:
[----:B------:R-:W0:Y:S02]  /*8ef0*/  I2F.F64.S16 R18, R18 ;  /* 0x0000001200127312 */ /* 0x000e240000101c00 */
[----:B0-----:R-:W-:Y:S01]  /*8f00*/  STG.E.64 desc[UR36][R2.64], R18 ;  /* 0x0000001202007986 */ /* 0x001fe2000c101b24 */
[----:B------:R-:W-:Y:S05]  /*8f10*/  EXIT ;  /* 0x000000000000794d */ /* 0x000fea0003800000 */
.L_x_2644:
        /* <DEDUP_REMOVED lines=12> */
.L_x_2658:
        /* <DEDUP_REMOVED lines=17> */
.L_x_2660:
[----:B------:R-:W-:Y:S05]  /*90f0*/  BSYNC.RECONVERGENT B0 ;  /* 0x0000000000007941 */ /* 0x000fea0003800200 */
.L_x_2659:
[----:B------:R-:W-:Y:S01]  /*9100*/  STG.E.U8 desc[UR36][R2.64], R0 ;  /* 0x0000000002007986 */ /* 0x000fe2000c101124 */
[----:B------:R-:W-:Y:S05]  /*9110*/  EXIT ;  /* 0x000000000000794d */ /* 0x000fea0003800000 */
.L_x_2657:
        /* <DEDUP_REMOVED lines=17> */
.L_x_2662:
[----:B------:R-:W-:Y:S05]  /*9230*/  BSYNC.RECONVERGENT B0 ;  /* 0x0000000000007941 */ /* 0x000fea0003800200 */
.L_x_2661:
[----:B------:R-:W-:Y:S01]  /*9240*/  STG.E.U8 desc[UR36][R2.64], R0 ;  /* 0x0000000002007986 */ /* 0x000fe2000c101124 */
[----:B------:R-:W-:Y:S05]  /*9250*/  EXIT ;  /* 0x000000000000794d */ /* 0x000fea0003800000 */
.L_x_2656:
        /* <DEDUP_REMOVED lines=21> */
.L_x_2664:
[----:B------:R-:W-:-:S05]  /*93b0*/  IMAD.MOV.U32 R19, RZ, RZ, RZ ;  /* 0x000000ffff137224 */ /* 0x000fca00078e00ff */
[----:B------:R-:W-:Y:S01]  /*93c0*/  STG.E.64 desc[UR36][R2.64], R18 ;  /* 0x0000001202007986 */ /* 0x000fe2000c101b24 */
[----:B------:R-:W-:Y:S05]  /*93d0*/  EXIT ;  /* 0x000000000000794d */ /* 0x000fea0003800000 */
.L_x_2663:
[----:B------:R-:W-:Y:S01]  /*93e0*/  STG.E desc[UR36][R2.64], R18 ;  /* 0x0000001202007986 */ /* 0x000fe2000c101924 */
[----:B------:R-:W-:Y:S05]  /*93f0*/  EXIT ;  /* 0x000000000000794d */ /* 0x000fea0003800000 */
.L_x_2655:
        /* <DEDUP_REMOVED lines=8> */
.L_x_2666:
[----:B------:R-:W0:Y:S01]  /*9480*/  I2F.F64.S16 R4, R18 ;  /* 0x0000001200047312 */ /* 0x000e220000101c00 */
[----:B------:R-:W-:-:S05]  /*9490*/  CS2R R6, SRZ ;  /* 0x0000000000067805 */ /* 0x000fca000001ff00 */
[----:B0-----:R-:W-:Y:S01]  /*94a0*/  STG.E.128 desc[UR36][R2.64], R4 ;  /* 0x0000000402007986 */ /* 0x001fe2000c101d24 */
[----:B------:R-:W-:Y:S05]  /*94b0*/  EXIT ;  /* 0x000000000000794d */ /* 0x000fea0003800000 */
.L_x_2665:
[----:B------:R-:W-:-:S13]  /*94c0*/  ISETP.NE.AND P0, PT, R0, 0xf, PT ;  /* 0x0000000f0000780c */ /* 0x000fda0003f05270 */
[----:B------:R-:W-:Y:S05]  /*94d0*/  @!P0 BRA `(.L_x_2667) ;  /* 0x0000000000d48947 */ /* 0x000fea0003800000 */
[----:B------:R-:W-:-:S13]  /*94e0*/  ISETP.NE.AND P0, PT, R0, 0x17, PT ;  /* 0x000000170000780c */ /* 0x000fda0003f05270 */
[----:B------:R-:W-:Y:S05]  /*94f0*/  @!P0 BRA `(.L_x_2668) ;  /* 0x0000000000848947 */ /* 0x000fea0003800000 */
[----:B------:R-:W-:-:S13]  /*9500*/  ISETP.NE.AND P0, PT, R0, 0x18, PT ;  /* 0x000000180000780c */ /* 0x000fda0003f05270 */
[----:B------:R-:W-:Y:S05]  /*9510*/  @!P0 BRA `(.L_x_2669) ;  /* 0x0000000000448947 */ /* 0x000fea0003800000 */
.L_x_2648:
[----:B------:R-:W-:Y:S01]  /*9520*/  MOV R0, 0x0 ;  /* 0x0000000000007802 */ /* 0x000fe20000000f00 */
[----:B------:R-:W0:Y:S01]  /*9530*/  LDCU.64 UR4, c[0x4][0x140] ;  /* 0x01002800ff0477ac */ /* 0x000e220008000a00 */
[----:B--2-4-:R-:W-:Y:S02]  /*9540*/  IMAD.MOV.U32 R8, RZ, RZ, 0x65 ;  /* 0x00000065ff087424 */ /* 0x014fe400078e00ff */
        /* <DEDUP_REMOVED lines=13> */
.L_x_2670:
[----:B------:R-:W-:Y:S05]  /*9620*/  EXIT ;  /* 0x000000000000794d */ /* 0x000fea0003800000 */
.L_x_2669:
        /* <DEDUP_REMOVED lines=11> */
.L_x_2672:
[----:B------:R-:W-:Y:S05]  /*96e0*/  BSYNC.RECONVERGENT B0 ;  /* 0x0000000000007941 */ /* 0x000fea0003800200 */
.L_x_2671:
[----:B------:R-:W-:Y:S01]  /*96f0*/  STG.E.U8 desc[UR36][R2.64], R5 ;  /* 0x0000000502007986 */ /* 0x000fe2000c101124 */
[----:B------:R-:W-:Y:S05]  /*9700*/  EXIT ;  /* 0x000000000000794d */ /* 0x000fea0003800000 */
.L_x_2668:
        /* <DEDUP_REMOVED lines=13> */
.L_x_2673:
[----:B------:R-:W-:Y:S01]  /*97e0*/  IMAD.MOV.U32 R5, RZ, RZ, 0x7f ;  /* 0x0000007fff057424 */ /* 0x000fe200078e00ff */
[----:B------:R-:W-:-:S04]  /*97f0*/  ISETP.GT.U32.AND P0, PT, R7, 0x7f800000, PT ;  /* 0x7f8000000700780c */ /* 0x000fc80003f04070 */
[----:B------:R-:W-:-:S05]  /*9800*/  SEL R5, R5, 0x7c, P0 ;  /* 0x0000007c05057807 */ /* 0x000fca0000000000 */
[----:B------:R-:W-:Y:S01]  /*9810*/  STG.E.U8 desc[UR36][R2.64], R5 ;  /* 0x0000000502007986 */ /* 0x000fe2000c101124 */
[----:B------:R-:W-:Y:S05]  /*9820*/  EXIT ;  /* 0x000000000000794d */ /* 0x000fea0003800000 */
.L_x_2667:
[----:B------:R-:W0:Y:S02]  /*9830*/  I2F.S16 R0, R18 ;  /* 0x0000001200007306 */ /* 0x000e240000101400 */
[----:B0-----:R-:W-:-:S05]  /*9840*/  F2FP.BF16.F32.PACK_AB R0, RZ, R0 ;  /* 0x00000000ff00723e */ /* 0x001fca00000010ff */
[----:B------:R-:W-:Y:S01]  /*9850*/  STG.E.U16 desc[UR36][R2.64], R0 ;  /* 0x0000000002007986 */ /* 0x000fe2000c101524 */
[----:B------:R-:W-:Y:S05]  /*9860*/  EXIT ;  /* 0x000000000000794d */ /* 0x000fea0003800000 */
.L_x_2674:
        /* <DEDUP_REMOVED lines=9> */
.L_x_43386:


//--------------------- .text._ZN2at6native18elementwise_kernelILi128ELi4EZNS0_22gpu_kernel_impl_nocastINS0_13BinaryFunctorIbbbZZZNS0_23logical_xor_kernel_cudaERNS_14TensorIteratorEENKUlvE0_clEvENKUlvE7_clEvEUlbbE_EEEEvRNS_18TensorIteratorBaseERKT_EUliE_EEviT1_ --------------------------
	.section	.text._ZN2at6native18elementwise_kernelILi128ELi4EZNS0_22gpu_kernel_impl_nocastINS0_13BinaryFunctorIbbbZZZNS0_23logical_xor_kernel_cudaERNS_14TensorIteratorEENKUlvE0_clEvENKUlvE7_clEvEUlbbE_EEEEvRNS_18TensorIteratorBaseERKT_EUliE_EEviT1_,"ax",@progbits
	.align	128
        .global         _ZN2at6native18elementwise_kernelILi128ELi4EZNS0_22gpu_kernel_impl_nocastINS0_13BinaryFunctorIbbbZZZNS0_23logical_xor_kernel_cudaERNS_14TensorIteratorEENKUlvE0_clEvENKUlvE7_clEvEUlbbE_EEEEvRNS_18TensorIteratorBaseERKT_EUliE_EEviT1_
        .type           _ZN2at6native18elementwise_kernelILi128ELi4EZNS0_22gpu_kernel_impl_nocastINS0_13BinaryFunctorIbbbZZZNS0_23logical_xor_kernel_cudaERNS_14TensorIteratorEENKUlvE0_clEvENKUlvE7_clEvEUlbbE_EEEEvRNS_18TensorIteratorBaseERKT_EUliE_EEviT1_,@function
        .size           _ZN2at6native18elementwise_kernelILi128ELi4EZNS0_22gpu_kernel_impl_nocastINS0_13BinaryFunctorIbbbZZZNS0_23logical_xor_kernel_cudaERNS_14TensorIteratorEENKUlvE0_clEvENKUlvE7_clEvEUlbbE_EEEEvRNS_18TensorIteratorBaseERKT_EUliE_EEviT1_,(.L_x_43387 - _ZN2at6native18elementwise_kernelILi128ELi4EZNS0_22gpu_kernel_impl_nocastINS0_13BinaryFunctorIbbbZZZNS0_23logical_xor_kernel_cudaERNS_14TensorIteratorEENKUlvE0_clEvENKUlvE7_clEvEUlbbE_EEEEvRNS_18TensorIteratorBaseERKT_EUliE_EEviT1_)
        .other          _ZN2at6native18elementwise_kernelILi128ELi4EZNS0_22gpu_kernel_impl_nocastINS0_13BinaryFunctorIbbbZZZNS0_23logical_xor_kernel_cudaERNS_14TensorIteratorEENKUlvE0_clEvENKUlvE7_clEvEUlbbE_EEEEvRNS_18TensorIteratorBaseERKT_EUliE_EEviT1_,@"STO_CUDA_ENTRY STV_DEFAULT"
_ZN2at6native18elementwise_kernelILi128ELi4EZNS0_22gpu_kernel_impl_nocastINS0_13BinaryFunctorIbbbZZZNS0_23logical_xor_kernel_cudaERNS_14TensorIteratorEENKUlvE0_clEvENKUlvE7_clEvEUlbbE_EEEEvRNS_18TensorIteratorBaseERKT_EUliE_EEviT1_:
.text._ZN2at6native18elementwise_kernelILi128ELi4EZNS0_22gpu_kernel_impl_nocastINS0_13BinaryFunctorIbbbZZZNS0_23logical_xor_kernel_cudaERNS_14TensorIteratorEENKUlvE0_clEvENKUlvE7_clEvEUlbbE_EEEEvRNS_18TensorIteratorBaseERKT_EUliE_EEviT1_:
        /* <DEDUP_REMOVED lines=16> */
[----:B0-----:R-:W2:Y:S04]  /*0100*/  LDG.E.U8 R6, desc[UR6][R6.64] ;  /* 0x0000000606067981 */ /* 0x001ea8000c1e1100 */
[----:B-1----:R-:W3:Y:S03]  /*0110*/  LDG.E.U8 R4, desc[UR6][R4.64] ;  /* 0x0000000604047981 */ /* 0x002ee6000c1e1100 */
[----:B------:R-:W0:Y:S01]  /*0120*/  LDC.64 R8, c[0x0][0x5e8] ;  /* 0x00017a00ff087b82 */ /* 0x000e220000000a00 */
[----:B------:R-:W-:-:S02]  /*0130*/  IADD3 R3, PT, PT, R3, 0x80, RZ ;  /* 0x0000008003037810 */ /* 0x000fc40007ffe0ff */
[----:B--2---:R-:W-:-:S04]  /*0140*/  ISETP.NE.AND P0, PT, R6, RZ, PT ;  /* 0x000000ff0600720c */ /* 0x004fc80003f05270 */
[----:B---3--:R-:W-:-:S04]  /*0150*/  ISETP.NE.XOR P0, PT, R4, RZ, P0 ;  /* 0x000000ff0400720c */ /* 0x008fc80000705a70 */
[----:B------:R-:W-:Y:S02]  /*0160*/  SEL R11, RZ, 0x1, !P0 ;  /* 0x00000001ff0b7807 */ /* 0x000fe40004000000 */
[----:B------:R-:W-:-:S03]  /*0170*/  ISETP.GE.AND P0, PT, R3, UR4, PT ;  /* 0x0000000403007c0c */ /* 0x000fc6000bf06270 */
[----:B0-----:R0:W-:Y:S10]  /*0180*/  STG.E.U8 desc[UR6][R8.64], R11 ;  /* 0x0000000b08007986 */ /* 0x0011f4000c101106 */
[----:B------:R-:W-:Y:S05]  /*0190*/  @P0 BREAK.RELIABLE B1 ;  /* 0x0000000000010942 */ /* 0x000fea0003800100 */
[----:B------:R-:W-:Y:S05]  /*01a0*/  @P0 BRA `(.L_x_2679) ;  /* 0x0000000000600947 */ /* 0x000fea0003800000 */
[----:B------:R-:W1:Y:S08]  /*01b0*/  LDC.64 R6, c[0x0][0x5f8] ;  /* 0x00017e00ff067b82 */ /* 0x000e700000000a00 */
[----:B------:R-:W2:Y:S01]  /*01c0*/  LDC.64 R4, c[0x0][0x5f0] ;  /* 0x00017c00ff047b82 */ /* 0x000ea20000000a00 */
[----:B-1----:R-:W3:Y:S04]  /*01d0*/  LDG.E.U8 R6, desc[UR6][R6.64] ;  /* 0x0000000606067981 */ /* 0x002ee8000c1e1100 */
[----:B--2---:R-:W2:Y:S03]  /*01e0*/  LDG.E.U8 R4, desc[UR6][R4.64] ;  /* 0x0000000604047981 */ /* 0x004ea6000c1e1100 */
[----:B0-----:R-:W0:Y:S01]  /*01f0*/  LDC.64 R8, c[0x0][0x5e8] ;  /* 0x00017a00ff087b82 */ /* 0x001e220000000a00 */
[----:B------:R-:W-:-:S02]  /*0200*/  IADD3 R3, PT, PT, R3, 0x80, RZ ;  /* 0x0000008003037810 */ /* 0x000fc40007ffe0ff */
[----:B---3--:R-:W-:-:S04]  /*0210*/  ISETP.NE.AND P0, PT, R6, RZ, PT ;  /* 0x000000ff0600720c */ /* 0x008fc80003f05270 */
[----:B--2---:R-:W-:-:S04]  /*0220*/  ISETP.NE.XOR P0, PT, R4, RZ, P0 ;  /* 0x000000ff0400720c */ /* 0x004fc80000705a70 */
[----:B------:R-:W-:-:S05]  /*0230*/  SEL R11, RZ, 0x1, !P0 ;  /* 0x00000001ff0b7807 */ /* 0x000fca0004000000 */
[----:B0-----:R0:W-:Y:S04]  /*0240*/  STG.E.U8 desc[UR6][R8.64], R11 ;  /* 0x0000000b08007986 */ /* 0x0011e8000c101106 */
.L_x_2678:
[----:B------:R-:W-:-:S13]  /*0250*/  ISETP.GE.AND P0, PT, R3, UR4, PT ;  /* 0x0000000403007c0c */ /* 0x000fda000bf06270 */
[----:B------:R-:W-:Y:S05]  /*0260*/  @P0 BREAK.RELIABLE B1 ;  /* 0x0000000000010942 */ /* 0x000fea0003800100 */
[----:B------:R-:W-:Y:S05]  /*0270*/  @P0 BRA `(.L_x_2679) ;  /* 0x00000000002c0947 */ /* 0x000fea0003800000 */
[----:B------:R-:W-:Y:S05]  /*0280*/  BSYNC.RELIABLE B1 ;  /* 0x0000000000017941 */ /* 0x000fea0003800100 */
.L_x_2677:
        /* <DEDUP_REMOVED lines=10> */
.L_x_2679:
[----:B------:R-:W-:Y:S05]  /*0330*/  BSYNC.RECONVERGENT B0 ;  /* 0x0000000000007941 */ /* 0x000fea0003800200 */
.L_x_2676:
[----:B------:R-:W-:Y:S05]  /*0340*/  WARPSYNC.ALL ;  /* 0x0000000000007948 */ /* 0x000fea0003800000 */
[----:B------:R-:W-:-:S13]  /*0350*/  ISETP.GE.AND P0, PT, R3, UR4, PT ;  /* 0x0000000403007c0c */ /* 0x000fda000bf06270 */
[----:B------:R-:W-:Y:S05]  /*0360*/  @P0 EXIT ;  /* 0x000000000000094d */ /* 0x000fea0003800000 */
[----:B------:R-:W2:Y:S08]  /*0370*/  LDC.64 R4, c[0x0][0x5f8] ;  /* 0x00017e00ff047b82 */ /* 0x000eb00000000a00 */
[----:B------:R-:W3:Y:S01]  /*0380*/  LDC.64 R2, c[0x0][0x5f0] ;  /* 0x00017c00ff027b82 */ /* 0x000ee20000000a00 */
[----:B--2---:R-:W2:Y:S04]  /*0390*/  LDG.E.U8 R4, desc[UR6][R4.64] ;  /* 0x0000000604047981 */ /* 0x004ea8000c1e1100 */
[----:B---3--:R-:W3:Y:S03]  /*03a0*/  LDG.E.U8 R2, desc[UR6][R2.64] ;  /* 0x0000000602027981 */ /* 0x008ee6000c1e1100 */
[----:B------:R-:W4:Y:S01]  /*03b0*/  LDC.64 R6, c[0x0][0x5e8] ;  /* 0x00017a00ff067b82 */ /* 0x000f220000000a00 */
[----:B--2---:R-:W-:-:S04]  /*03c0*/  ISETP.NE.AND P0, PT, R4, RZ, PT ;  /* 0x000000ff0400720c */ /* 0x004fc80003f05270 */
[----:B---3--:R-:W-:-:S04]  /*03d0*/  ISETP.NE.XOR P0, PT, R2, RZ, P0 ;  /* 0x000000ff0200720c */ /* 0x008fc80000705a70 */
[----:B01----:R-:W-:-:S05]  /*03e0*/  SEL R9, RZ, 0x1, !P0 ;  /* 0x00000001ff097807 */ /* 0x003fca0004000000 */
[----:B----4-:R-:W-:Y:S01]  /*03f0*/  STG.E.U8 desc[UR6][R6.64], R9 ;  /* 0x0000000906007986 */ /* 0x010fe2000c101106 */
[----:B------:R-:W-:Y:S05]  /*0400*/  EXIT ;  /* 0x000000000000794d */ /* 0x000fea0003800000 */
.L_x_2675:
        /* <DEDUP_REMOVED lines=356> */
.L_x_2683:
[----:B------:R-:W0:Y:S02]  /*1a50*/  LDCU.128 UR8, c[0x0][0x5f0] ;  /* 0x0000be00ff0877ac */ /* 0x000e240008000c00 */
[----:B0-----:R-:W-:Y:S02]  /*1a60*/  IADD3 R8, P1, PT, R6, UR10, RZ ;  /* 0x0000000a06087c10 */ /* 0x001fe4000ff3e0ff */
[----:B------:R-:W-:Y:S02]  /*1a70*/  IADD3 R6, P0, PT, R4, UR8, RZ ;  /* 0x0000000804067c10 */ /* 0x000fe4000ff1e0ff */
[----:B------:R-:W-:Y:S02]  /*1a80*/  IADD3.X R9, PT, PT, RZ, UR11, RZ, P1, !PT ;  /* 0x0000000bff097c10 */ /* 0x000fe40008ffe4ff */
[----:B------:R-:W-:Y:S01]  /*1a90*/  IADD3.X R7, PT, PT, RZ, UR9, RZ, P0, !PT ;  /* 0x00000009ff077c10 */ /* 0x000fe200087fe4ff */
[----:B------:R-:W0:Y:S02]  /*1aa0*/  LDCU.64 UR8, c[0x0][0x5e8] ;  /* 0x0000bd00ff0877ac */ /* 0x000e240008000a00 */
[----:B------:R-:W2:Y:S04]  /*1ab0*/  LDG.E.U8 R8, desc[UR6][R8.64] ;  /* 0x0000000608087981 */ /* 0x000ea8000c1e1100 */
[----:B------:R-:W3:Y:S01]  /*1ac0*/  LDG.E.U8 R6, desc[UR6][R6.64] ;  /* 0x0000000606067981 */ /* 0x000ee2000c1e1100 */
[----:B------:R-:W-:-:S02]  /*1ad0*/  IADD3 R3, PT, PT, R3, 0x80, RZ ;  /* 0x0000008003037810 */ /* 0x000fc40007ffe0ff */
[----:B0-----:R-:W-:-:S04]  /*1ae0*/  IADD3 R4, P1, PT, R5, UR8, RZ ;  /* 0x0000000805047c10 */ /* 0x001fc8000ff3e0ff */
[----:B------:R-:W-:Y:S02]  /*1af0*/  IADD3.X R5, PT, PT, RZ, UR9, RZ, P1, !PT ;  /* 0x00000009ff057c10 */ /* 0x000fe40008ffe4ff */
[----:B--2---:R-:W-:-:S04]  /*1b00*/  ISETP.NE.AND P0, PT, R8, RZ, PT ;  /* 0x000000ff0800720c */ /* 0x004fc80003f05270 */
[----:B---3--:R-:W-:-:S04]  /*1b10*/  ISETP.NE.XOR P0, PT, R6, RZ, P0 ;  /* 0x000000ff0600720c */ /* 0x008fc80000705a70 */
        /* <DEDUP_REMOVED lines=353> */
.L_x_2685:
        /* <DEDUP_REMOVED lines=13> */
[----:B------:R-:W-:-:S05]  /*3200*/  SEL R11, RZ, 0x1, !P0 ;  /* 0x00000001ff0b7807 */ /* 0x000fca0004000000 */
[----:B------:R0:W-:Y:S04]  /*3210*/  STG.E.U8 desc[UR6][R4.64], R11 ;  /* 0x0000000b04007986 */ /* 0x0001e8000c101106 */
.L_x_2682:
[----:B------:R-:W-:-:S13]  /*3220*/  ISETP.GE.AND P0, PT, R3, UR4, PT ;  /* 0x0000000403007c0c */ /* 0x000fda000bf06270 */
[----:B------:R-:W-:Y:S05]  /*3230*/  @P0 BREAK.RELIABLE B1 ;  /* 0x0000000000010942 */ /* 0x000fea0003800100 */
[----:B------:R-:W-:Y:S05]  /*3240*/  @P0 BRA `(.L_x_2684) ;  /* 0x0000001400b00947 */ /* 0x000fea0003800000 */
[----:B------:R-:W-:Y:S05]  /*3250*/  BSYNC.RELIABLE B1 ;  /* 0x0000000000017941 */ /* 0x000fea0003800100 */
.L_x_2681:
        /* <DEDUP_REMOVED lines=348> */
.L_x_2686:
        /* <DEDUP_REMOVED lines=15> */
.L_x_2684:
[----:B------:R-:W-:Y:S05]  /*4910*/  BSYNC.RECONVERGENT B0 ;  /* 0x0000000000007941 */ /* 0x000fea0003800200 */
.L_x_2680:
        /* <DEDUP_REMOVED lines=351> */
.L_x_2687:
[----:B------:R-:W0:Y:S01]  /*5f10*/  LDCU.128 UR8, c[0x0][0x5f0] ;  /* 0x0000be00ff0877ac */ /* 0x000e220008000c00 */
[----:B------:R-:W1:Y:S01]  /*5f20*/  LDCU.64 UR4, c[0x0][0x5e8] ;  /* 0x0000bd00ff0477ac */ /* 0x000e620008000a00 */
[----:B0-----:R-:W-:Y:S02]  /*5f30*/  IADD3 R6, P1, PT, R4, UR10, RZ ;  /* 0x0000000a04067c10 */ /* 0x001fe4000ff3e0ff */
[----:B------:R-:W-:Y:S02]  /*5f40*/  IADD3 R4, P0, PT, R2, UR8, RZ ;  /* 0x0000000802047c10 */ /* 0x000fe4000ff1e0ff */
[----:B------:R-:W-:Y:S02]  /*5f50*/  IADD3.X R7, PT, PT, RZ, UR11, RZ, P1, !PT ;  /* 0x0000000bff077c10 */ /* 0x000fe40008ffe4ff */
[----:B------:R-:W-:-:S03]  /*5f60*/  IADD3.X R5, PT, PT, RZ, UR9, RZ, P0, !PT ;  /* 0x00000009ff057c10 */ /* 0x000fc600087fe4ff */
[----:B------:R-:W2:Y:S04]  /*5f70*/  LDG.E.U8 R6, desc[UR6][R6.64] ;  /* 0x0000000606067981 */ /* 0x000ea8000c1e1100 */
[----:B------:R-:W3:Y:S01]  /*5f80*/  LDG.E.U8 R4, desc[UR6][R4.64] ;  /* 0x0000000604047981 */ /* 0x000ee2000c1e1100 */
[----:B-1----:R-:W-:-:S04]  /*5f90*/  IADD3 R2, P1, PT, R3, UR4, RZ ;  /* 0x0000000403027c10 */ /* 0x002fc8000ff3e0ff */
[----:B------:R-:W-:Y:S02]  /*5fa0*/  IADD3.X R3, PT, PT, RZ, UR5, RZ, P1, !PT ;  /* 0x00000005ff037c10 */ /* 0x000fe40008ffe4ff */
[----:B--2---:R-:W-:-:S04]  /*5fb0*/  ISETP.NE.AND P0, PT, R6, RZ, PT ;  /* 0x000000ff0600720c */ /* 0x004fc80003f05270 */
[----:B---3--:R-:W-:-:S04]  /*5fc0*/  ISETP.NE.XOR P0, PT, R4, RZ, P0 ;  /* 0x000000ff0400720c */ /* 0x008fc80000705a70 */
[----:B------:R-:W-:-:S05]  /*5fd0*/  SEL R9, RZ, 0x1, !P0 ;  /* 0x00000001ff097807 */ /* 0x000fca0004000000 */
[----:B------:R-:W-:Y:S01]  /*5fe0*/  STG.E.U8 desc[UR6][R2.64], R9 ;  /* 0x0000000902007986 */ /* 0x000fe2000c101106 */
[----:B------:R-:W-:Y:S05]  /*5ff0*/  EXIT ;  /* 0x000000000000794d */ /* 0x000fea0003800000 */
.L_x_2688:
        /* <DEDUP_REMOVED lines=16> */
.L_x_43387:


//--------------------- .text._ZN2at6native27unrolled_elementwise_kernelINS0_13BinaryFunctorIbbbZZZNS0_23logical_xor_kernel_cudaERNS_14TensorIteratorEENKUlvE0_clEvENKUlvE7_clEvEUlbbE_EESt5arrayIPcLm3EELi4E23TrivialOffsetCalculatorILi2EjESC_ILi1EjENS0_6memory15LoadWithoutCastENSF_16StoreWithoutCastEEEviT_T0_T2_T3_T4_T5_ --------------------------
	.section	.text._ZN2at6native27unrolled_elementwise_kernelINS0_13BinaryFunctorIbbbZZZNS0_23logical_xor_kernel_cudaERNS_14TensorIteratorEENKUlvE0_clEvENKUlvE7_clEvEUlbbE_EESt5arrayIPcLm3EELi4E23TrivialOffsetCalculatorILi2EjESC_ILi1EjENS0_6memory15LoadWithoutCastENSF_16StoreWithoutCastEEEviT_T0_T2_T3_T4_T5_,"ax",@progbits
	.align	128
        .global         _ZN2at6native27unrolled_elementwise_kernelINS0_13BinaryFunctorIbbbZZZNS0_23logical_xor_kernel_cudaERNS_14TensorIteratorEENKUlvE0_clEvENKUlvE7_clEvEUlbbE_EESt5arrayIPcLm3EELi4E23TrivialOffsetCalculatorILi2EjESC_ILi1EjENS0_6memory15LoadWithoutCastENSF_16StoreWithoutCastEEEviT_T0_T2_T3_T4_T5_
        .type           _ZN2at6native27unrolled_elementwise_kernelINS0_13BinaryFunctorIbbbZZZNS0_23logical_xor_kernel_cudaERNS_14TensorIteratorEENKUlvE0_clEvENKUlvE7_clEvEUlbbE_EESt5arrayIPcLm3EELi4E23TrivialOffsetCalculatorILi2EjESC_ILi1EjENS0_6memory15LoadWithoutCastENSF_16StoreWithoutCastEEEviT_T0_T2_T3_T4_T5_,@function
        .size           _ZN2at6native27unrolled_elementwise_kernelINS0_13BinaryFunctorIbbbZZZNS0_23logical_xor_kernel_cudaERNS_14TensorIteratorEENKUlvE0_clEvENKUlvE7_clEvEUlbbE_EESt5arrayIPcLm3EELi4E23TrivialOffsetCalculatorILi2EjESC_ILi1EjENS0_6memory15LoadWithoutCastENSF_16StoreWithoutCastEEEviT_T0_T2_T3_T4_T5_,(.L_x_43388 - _ZN2at6native27unrolled_elementwise_kernelINS0_13BinaryFunctorIbbbZZZNS0_23logical_xor_kernel_cudaERNS_14TensorIteratorEENKUlvE0_clEvENKUlvE7_clEvEUlbbE_EESt5arrayIPcLm3EELi4E23TrivialOffsetCalculatorILi2EjESC_ILi1EjENS0_6memory15LoadWithoutCastENSF_16StoreWithoutCastEEEviT_T0_T2_T3_T4_T5_)
        .other          _ZN2at6native27unrolled_elementwise_kernelINS0_13BinaryFunctorIbbbZZZNS0_23logical_xor_kernel_cudaERNS_14TensorIteratorEENKUlvE0_clEvENKUlvE7_clEvEUlbbE_EESt5arrayIPcLm3EELi4E23TrivialOffsetCalculatorILi2EjESC_ILi1EjENS0_6memory15LoadWithoutCastENSF_16StoreWithoutCastEEEviT_T0_T2_T3_T4_T5_,@"STO_CUDA_ENTRY STV_DEFAULT"
_ZN2at6native27unrolled_elementwise_kernelINS0_13BinaryFunctorIbbbZZZNS0_23logical_xor_kernel_cudaERNS_14TensorIteratorEENKUlvE0_clEvENKUlvE7_clEvEUlbbE_EESt5arrayIPcLm3EELi4E23TrivialOffsetCalculatorILi2EjESC_ILi1EjENS0_6memory15LoadWithoutCastENSF_16StoreWithoutCastEEEviT_T0_T2_T3_T4_T5_:
.text._ZN2at6native27unrolled_elementwise_kernelINS0_13BinaryFunctorIbbbZZZNS0_23logical_xor_kernel_cudaERNS_14TensorIteratorEENKUlvE0_clEvENKUlvE7_clEvEUlbbE_EESt5arrayIPcLm3EELi4E23TrivialOffsetCalculatorILi2EjESC_ILi1EjENS0_6memory15LoadWithoutCastENSF_16StoreWithoutCastEEEviT_T0_T2_T3_T4_T5_:
[----:B------:R-:W-:Y:S01]  /*0000*/  LDC R1, c[0x0][0x37c] ;  /* 0x0000df00ff017b82 */ /* 0x000fe20000000800 */
[----:B------:R-:W0:Y:S07]  /*0010*/  S2R R0, SR_CTAID.X ;  /* 0x0000000000007919 */ /* 0x000e2e0000002500 */
[----:B------:R-:W0:Y:S01]  /*0020*/  LDC R3, c[0x0][0x380] ;  /* 0x0000e000ff037b82 */ /* 0x000e220000000800 */
[----:B------:R-:W1:Y:S01]  /*0030*/  LDCU.64 UR4, c[0x0][0x358] ;  /* 0x00006b00ff0477ac */ /* 0x000e620008000a00 */
[----:B------:R-:W2:Y:S06]  /*0040*/  S2R R25, SR_TID.X ;  /* 0x0000000000197919 */ /* 0x000eac0000002100 */
[----:B------:R-:W3:Y:S08]  /*0050*/  LDC.64 R14, c[0x0][0x390] ;  /* 0x0000e400ff0e7b82 */ /* 0x000ef00000000a00 */
[----:B------:R-:W4:Y:S08]  /*0060*/  LDC.64 R6, c[0x0][0x390] ;  /* 0x0000e400ff067b82 */ /* 0x000f300000000a00 */
[----:B------:R-:W5:Y:S01]  /*0070*/  LDC.64 R16, c[0x0][0x398] ;  /* 0x0000e600ff107b82 */ /* 0x000f620000000a00 */
        /* <DEDUP_REMOVED lines=8> */
[----:B------:R-:W-:Y:S02]  /*0100*/  ISETP.GE.AND P0, PT, R25, R18, PT ;  /* 0x000000121900720c */ /* 0x000fe40003f06270 */
[----:B------:R-:W2:Y:S01]  /*0110*/  LDC.64 R10, c[0x0][0x390] ;  /* 0x0000e400ff0a7b82 */ /* 0x000ea20000000a00 */
[C---:B---3--:R-:W-:Y:S02]  /*0120*/  @!P4 IADD3 R14, P2, PT, R27.reuse, R14, RZ ;  /* 0x0000000e1b0ec210 */ /* 0x048fe40007f5e0ff */
[----:B-----5:R-:W-:-:S03]  /*0130*/  @!P4 IADD3 R16, P3, PT, R27, R16, RZ ;  /* 0x000000101b10c210 */ /* 0x020fc60007f7e0ff */
[----:B------:R-:W-:Y:S02]  /*0140*/  @!P4 IMAD.X R15, RZ, RZ, R15, P2 ;  /* 0x000000ffff0fc224 */ /* 0x000fe400010e060f */
[----:B------:R-:W3:Y:S01]  /*0150*/  LDC.64 R12, c[0x0][0x398] ;  /* 0x0000e600ff0c7b82 */ /* 0x000ee20000000a00 */
[----:B------:R-:W-:Y:S02]  /*0160*/  @!P4 IMAD.X R17, RZ, RZ, R17, P3 ;  /* 0x000000ffff11c224 */ /* 0x000fe400018e0611 */
[----:B------:R-:W-:Y:S01]  /*0170*/  @!P0 IMAD R23, R0, 0x200, R25 ;  /* 0x0000020000178824 */ /* 0x000fe200078e0219 */
[----:B-1----:R-:W5:Y:S01]  /*0180*/  @!P4 LDG.E.U8 R14, desc[UR4][R14.64] ;  /* 0x000000040e0ec981 */ /* 0x002f62000c1e1100 */
[----:B------:R-:W-:-:S03]  /*0190*/  @!P0 VIADD R25, R25, 0x80 ;  /* 0x0000008019198836 */ /* 0x000fc60000000000 */
[----:B----4-:R-:W-:Y:S01]  /*01a0*/  @!P0 IADD3 R6, P2, PT, R23, R6, RZ ;  /* 0x0000000617068210 */ /* 0x010fe20007f5e0ff */
[----:B------:R-:W4:Y:S01]  /*01b0*/  @!P4 LDG.E.U8 R16, desc[UR4][R16.64] ;  /* 0x000000041010c981 */ /* 0x000f22000c1e1100 */
[----:B------:R-:W-:-:S13]  /*01c0*/  ISETP.GE.AND P5, PT, R25, R18, PT ;  /* 0x000000121900720c */ /* 0x000fda0003fa6270 */
[----:B------:R-:W-:Y:S02]  /*01d0*/  @!P5 IMAD R21, R0, 0x200, R25 ;  /* 0x000002000015d824 */ /* 0x000fe400078e0219 */
[----:B------:R-:W-:-:S05]  /*01e0*/  @!P5 VIADD R25, R25, 0x80 ;  /* 0x000000801919d836 */ /* 0x000fca0000000000 */
[----:B------:R-:W-:Y:S01]  /*01f0*/  ISETP.GE.AND P1, PT, R25, R18, PT ;  /* 0x000000121900720c */ /* 0x000fe20003f26270 */
[----:B------:R-:W-:Y:S01]  /*0200*/  @!P0 IMAD.X R7, RZ, RZ, R7, P2 ;  /* 0x000000ffff078224 */ /* 0x000fe200010e0607 */
[----:B0-----:R-:W-:Y:S02]  /*0210*/  @!P0 IADD3 R4, P3, PT, R23, R4, RZ ;  /* 0x0000000417048210 */ /* 0x001fe40007f7e0ff */
[----:B---3--:R-:W-:Y:S02]  /*0220*/  @!P5 IADD3 R12, P6, PT, R21, R12, RZ ;  /* 0x0000000c150cd210 */ /* 0x008fe40007fde0ff */
[----:B------:R-:W3:Y:S07]  /*0230*/  @!P0 LDG.E.U8 R6, desc[UR4][R6.64] ;  /* 0x0000000406068981 */ /* 0x000eee000c1e1100 */
[----:B------:R-:W-:-:S05]  /*0240*/  @!P1 IMAD R25, R0, 0x200, R25 ;  /* 0x0000020000199824 */ /* 0x000fca00078e0219 */
[----:B--2---:R-:W-:Y:S01]  /*0250*/  @!P1 IADD3 R2, P2, PT, R25, R2, RZ ;  /* 0x0000000219029210 */ /* 0x004fe20007f5e0ff */
[----:B------:R-:W-:Y:S01]  /*0260*/  @!P0 IMAD.X R5, RZ, RZ, R5, P3 ;  /* 0x000000ffff058224 */ /* 0x000fe200018e0605 */
[----:B------:R-:W-:-:S03]  /*0270*/  @!P5 IADD3 R10, P3, PT, R21, R10, RZ ;  /* 0x0000000a150ad210 */ /* 0x000fc60007f7e0ff */
[----:B------:R-:W-:Y:S01]  /*0280*/  @!P1 IMAD.X R3, RZ, RZ, R3, P2 ;  /* 0x000000ffff039224 */ /* 0x000fe200010e0603 */
[----:B------:R-:W-:Y:S01]  /*0290*/  @!P1 IADD3 R8, P2, PT, R25, R8, RZ ;  /* 0x0000000819089210 */ /* 0x000fe20007f5e0ff */
[----:B------:R-:W-:Y:S01]  /*02a0*/  @!P5 IMAD.X R11, RZ, RZ, R11, P3 ;  /* 0x000000ffff0bd224 */ /* 0x000fe200018e060b */
[----:B------:R0:W2:Y:S01]  /*02b0*/  @!P0 LDG.E.U8 R4, desc[UR4][R4.64] ;  /* 0x0000000404048981 */ /* 0x0000a2000c1e1100 */
[----:B------:R-:W-:Y:S02]  /*02c0*/  @!P5 IMAD.X R13, RZ, RZ, R13, P6 ;  /* 0x000000ffff0dd224 */ /* 0x000fe400030e060d */
[----:B------:R-:W-:Y:S01]  /*02d0*/  @!P1 IMAD.X R9, RZ, RZ, R9, P2 ;  /* 0x000000ffff099224 */ /* 0x000fe200010e0609 */
[----:B------:R-:W3:Y:S04]  /*02e0*/  @!P1 LDG.E.U8 R2, desc[UR4][R2.64] ;  /* 0x0000000402029981 */ /* 0x000ee8000c1e1100 */
[----:B------:R-:W2:Y:S04]  /*02f0*/  @!P1 LDG.E.U8 R8, desc[UR4][R8.64] ;  /* 0x0000000408089981 */ /* 0x000ea8000c1e1100 */
[----:B------:R-:W2:Y:S04]  /*0300*/  @!P5 LDG.E.U8 R10, desc[UR4][R10.64] ;  /* 0x000000040a0ad981 */ /* 0x000ea8000c1e1100 */
[----:B------:R-:W2:Y:S01]  /*0310*/  @!P5 LDG.E.U8 R12, desc[UR4][R12.64] ;  /* 0x000000040c0cd981 */ /* 0x000ea2000c1e1100 */
[----:B------:R-:W-:Y:S01]  /*0320*/  PLOP3.LUT P6, PT, PT, PT, PT, 0x8, 0x80 ;  /* 0x000000000080781c */ /* 0x000fe20003fce170 */
[----:B------:R-:W-:Y:S04]  /*0330*/  BSSY.RECONVERGENT B0, `(.L_x_2689) ;  /* 0x000002a000007945 */ /* 0x000fe80003800200 */
[----:B------:R-:W-:Y:S01]  /*0340*/  BSSY.RELIABLE B1, `(.L_x_2690) ;  /* 0x0000021000017945 */ /* 0x000fe20003800100 */
[----:B-----5:R-:W-:-:S02]  /*0350*/  ISETP.NE.AND P3, PT, R14, RZ, !P4 ;  /* 0x000000ff0e00720c */ /* 0x020fc40006765270 */
[----:B----4-:R-:W-:-:S04]  /*0360*/  ISETP.NE.AND P4, PT, R16, RZ, !P4 ;  /* 0x000000ff1000720c */ /* 0x010fc80006785270 */
[----:B------:R-:W-:Y:S02]  /*0370*/  PLOP3.LUT P3, PT, P3, P4, PT, 0x28, 0x82 ;  /* 0x000000000082781c */ /* 0x000fe40001f68570 */
[----:B------:R-:W-:Y:S02]  /*0380*/  ISETP.GE.AND P4, PT, R19, R18, PT ;  /* 0x000000121300720c */ /* 0x000fe40003f86270 */
[----:B0-----:R-:W-:Y:S02]  /*0390*/  SEL R5, RZ, 0x1, !P3 ;  /* 0x00000001ff057807 */ /* 0x001fe40005800000 */
[----:B---3--:R-:W-:-:S04]  /*03a0*/  @!P1 ISETP.NE.AND P2, PT, R2, RZ, PT ;  /* 0x000000ff0200920c */ /* 0x008fc80003f45270 */
[----:B--2---:R-:W-:Y:S02]  /*03b0*/  @!P1 ISETP.NE.XOR P6, PT, R8, RZ, P2 ;  /* 0x000000ff0800920c */ /* 0x004fe400017c5a70 */
[----:B------:R-:W-:Y:S02]  /*03c0*/  ISETP.NE.AND P1, PT, R6, RZ, !P0 ;  /* 0x000000ff0600720c */ /* 0x000fe40004725270 */
[----:B------:R-:W-:Y:S02]  /*03d0*/  ISETP.NE.AND P2, PT, R10, RZ, !P5 ;  /* 0x000000ff0a00720c */ /* 0x000fe40006f45270 */
[----:B------:R-:W-:Y:S02]  /*03e0*/  ISETP.NE.AND P0, PT, R4, RZ, !P0 ;  /* 0x000000ff0400720c */ /* 0x000fe40004705270 */
[----:B------:R-:W-:Y:S02]  /*03f0*/  ISETP.NE.AND P5, PT, R12, RZ, !P5 ;  /* 0x000000ff0c00720c */ /* 0x000fe40006fa5270 */
[----:B------:R-:W-:-:S02]  /*0400*/  PLOP3.LUT P0, PT, P1, P0, PT, 0x28, 0x82 ;  /* 0x000000000082781c */ /* 0x000fc40000f00570 */
[----:B------:R-:W-:Y:S02]  /*0410*/  PLOP3.LUT P2, PT, P2, P5, PT, 0x28, 0x82 ;  /* 0x000000000082781c */ /* 0x000fe4000174a570 */
[----:B------:R-:W-:Y:S02]  /*0420*/  SEL R7, RZ, 0x1, !P0 ;  /* 0x00000001ff077807 */ /* 0x000fe40004000000 */
[----:B------:R-:W-:Y:S02]  /*0430*/  SEL R9, RZ, 0x1, !P2 ;  /* 0x00000001ff097807 */ /* 0x000fe40005000000 */
[----:B------:R-:W-:Y:S01]  /*0440*/  SEL R11, RZ, 0x1, !P6 ;  /* 0x00000001ff0b7807 */ /* 0x000fe20007000000 */
[----:B------:R-:W-:Y:S06]  /*0450*/  @P4 BRA `(.L_x_2691) ;  /* 0x00000000003c4947 */ /* 0x000fec0003800000 */
        /* <DEDUP_REMOVED lines=15> */
.L_x_2691:
[----:B------:R-:W-:Y:S05]  /*0550*/  BSYNC.RELIABLE B1 ;  /* 0x0000000000017941 */ /* 0x000fea0003800100 */
.L_x_2690:
[----:B------:R-:W-:-:S13]  /*0560*/  ISETP.GE.AND P0, PT, R19, R18, PT ;  /* 0x000000121300720c */ /* 0x000fda0003f06270 */
[----:B------:R-:W1:Y:S01]  /*0570*/  @!P0 LDC.64 R4, c[0x0][0x388] ;  /* 0x0000e200ff048b82 */ /* 0x000e620000000a00 */
[----:B0-----:R-:W-:Y:S02]  /*0580*/  @!P0 IMAD R3, R0, 0x200, R19 ;  /* 0x0000020000038824 */ /* 0x001fe400078e0213 */
[----:B------:R-:W-:-:S03]  /*0590*/  @!P0 VIADD R19, R19, 0x80 ;  /* 0x0000008013138836 */ /* 0x000fc60000000000 */
[----:B-1----:R-:W-:-:S05]  /*05a0*/  @!P0 IADD3 R2, P1, PT, R3, R4, RZ ;  /* 0x0000000403028210 */ /* 0x002fca0007f3e0ff */
[----:B------:R-:W-:-:S05]  /*05b0*/  @!P0 IMAD.X R3, RZ, RZ, R5, P1 ;  /* 0x000000ffff038224 */ /* 0x000fca00008e0605 */
[----:B------:R1:W-:Y:S03]  /*05c0*/  @!P0 STG.E.U8 desc[UR4][R2.64], R9 ;  /* 0x0000000902008986 */ /* 0x0003e6000c101104 */
.L_x_2692:
[----:B------:R-:W-:Y:S05]  /*05d0*/  BSYNC.RECONVERGENT B0 ;  /* 0x0000000000007941 */ /* 0x000fea0003800200 */
.L_x_2689:
        /* <DEDUP_REMOVED lines=9> */
.L_x_2693:
        /* <DEDUP_REMOVED lines=9> */
.L_x_43388:


//--------------------- .text._ZN2at6native29vectorized_elementwise_kernelILi2ENS0_13BinaryFunctorIbbbZZZNS0_23logical_xor_kernel_cudaERNS_14TensorIteratorEENKUlvE0_clEvENKUlvE7_clEvEUlbbE_EESt5arrayIPcLm3EEEEviT0_T1_ --------------------------
	.section	.text._ZN2at6native29vectorized_elementwise_kernelILi2ENS0_13BinaryFunctorIbbbZZZNS0_23logical_xor_kernel_cudaERNS_14TensorIteratorEENKUlvE0_clEvENKUlvE7_clEvEUlbbE_EESt5arrayIPcLm3EEEEviT0_T1_,"ax",@progbits
	.align	128
        .global         _ZN2at6native29vectorized_elementwise_kernelILi2ENS0_13BinaryFunctorIbbbZZZNS0_23logical_xor_kernel_cudaERNS_14TensorIteratorEENKUlvE0_clEvENKUlvE7_clEvEUlbbE_EESt5arrayIPcLm3EEEEviT0_T1_
        .type           _ZN2at6native29vectorized_elementwise_kernelILi2ENS0_13BinaryFunctorIbbbZZZNS0_23logical_xor_kernel_cudaERNS_14TensorIteratorEENKUlvE0_clEvENKUlvE7_clEvEUlbbE_EESt5arrayIPcLm3EEEEviT0_T1_,@function
        .size           _ZN2at6native29vectorized_elementwise_kernelILi2ENS0_13BinaryFunctorIbbbZZZNS0_23logical_xor_kernel_cudaERNS_14TensorIteratorEENKUlvE0_clEvENKUlvE7_clEvEUlbbE_EESt5arrayIPcLm3EEEEviT0_T1_,(.L_x_43389 - _ZN2at6native29vectorized_elementwise_kernelILi2ENS0_13BinaryFunctorIbbbZZZNS0_23logical_xor_kernel_cudaERNS_14TensorIteratorEENKUlvE0_clEvENKUlvE7_clEvEUlbbE_EESt5arrayIPcLm3EEEEviT0_T1_)
        .other          _ZN2at6native29vectorized_elementwise_kernelILi2ENS0_13BinaryFunctorIbbbZZZNS0_23logical_xor_kernel_cudaERNS_14TensorIteratorEENKUlvE0_clEvENKUlvE7_clEvEUlbbE_EESt5arrayIPcLm3EEEEviT0_T1_,@"STO_CUDA_ENTRY STV_DEFAULT"
_ZN2at6native29vectorized_elementwise_kernelILi2ENS0_13BinaryFunctorIbbbZZZNS0_23logical_xor_kernel_cudaERNS_14TensorIteratorEENKUlvE0_clEvENKUlvE7_clEvEUlbbE_EESt5arrayIPcLm3EEEEviT0_T1_:
.text._ZN2at6native29vectorized_elementwise_kernelILi2ENS0_13BinaryFunctorIbbbZZZNS0_23logical_xor_kernel_cudaERNS_14TensorIteratorEENKUlvE0_clEvENKUlvE7_clEvEUlbbE_EESt5arrayIPcLm3EEEEviT0_T1_:
[----:B------:R-:W-:Y:S08]  /*0000*/  LDC R1, c[0x0][0x37c] ;  /* 0x0000df00ff017b82 */ /* 0x000ff00000000800 */
[----:B------:R-:W0:Y:S01]  /*0010*/  S2UR UR4, SR_CTAID.X ;  /* 0x00000000000479c3 */ /* 0x000e220000002500 */
[----:B------:R-:W1:Y:S01]  /*0020*/  LDCU UR5, c[0x0][0x380] ;  /* 0x00007000ff0577ac */ /* 0x000e620008000800 */
[----:B------:R-:W2:Y:S01]  /*0030*/  LDCU.64 UR12, c[0x0][0x358] ;  /* 0x00006b00ff0c77ac */ /* 0x000ea20008000a00 */
[----:B0-----:R-:W-:-:S04]  /*0040*/  USHF.L.U32 UR4, UR4, 0xa, URZ ;  /* 0x0000000a04047899 */ /* 0x001fc800080006ff */
[----:B-1----:R-:W-:-:S04]  /*0050*/  UIADD3 UR5, UPT, UPT, -UR4, UR5, URZ ;  /* 0x0000000504057290 */ /* 0x002fc8000fffe1ff */
[----:B------:R-:W-:-:S09]  /*0060*/  UISETP.GT.U32.AND UP0, UPT, UR5, 0x3ff, UPT ;  /* 0x000003ff0500788c */ /* 0x000fd2000bf04070 */
[----:B--2---:R-:W-:Y:S05]  /*0070*/  BRA.U UP0, `(.L_x_2694) ;  /* 0x0000000d00d87547 */ /* 0x004fea000b800000 */
[----:B------:R-:W0:Y:S01]  /*0080*/  S2R R28, SR_TID.X ;  /* 0x00000000001c7919 */ /* 0x000e220000002100 */
[----:B------:R-:W1:Y:S08]  /*0090*/  LDC.64 R24, c[0x0][0x390] ;  /* 0x0000e400ff187b82 */ /* 0x000e700000000a00 */
[----:B------:R-:W2:Y:S08]  /*00a0*/  LDC.64 R20, c[0x0][0x390] ;  /* 0x0000e400ff147b82 */ /* 0x000eb00000000a00 */
[----:B------:R-:W3:Y:S08]  /*00b0*/  LDC.64 R22, c[0x0][0x398] ;  /* 0x0000e600ff167b82 */ /* 0x000ef00000000a00 */
[----:B------:R-:W4:Y:S01]  /*00c0*/  LDC.64 R16, c[0x0][0x390] ;  /* 0x0000e400ff107b82 */ /* 0x000f220000000a00 */
[----:B0-----:R-:W-:Y:S01]  /*00d0*/  ISETP.GE.U32.AND P6, PT, R28, UR5, PT ;  /* 0x000000051c007c0c */ /* 0x001fe2000bfc6070 */
[----:B------:R-:W-:-:S06]  /*00e0*/  IMAD.MOV.U32 R0, RZ, RZ, R28 ;  /* 0x000000ffff007224 */ /* 0x000fcc00078e001c */
[----:B------:R-:W0:Y:S01]  /*00f0*/  LDC.64 R18, c[0x0][0x398] ;  /* 0x0000e600ff127b82 */ /* 0x000e220000000a00 */
[----:B------:R-:W-:-:S07]  /*0100*/  P2R R45, PR, RZ, 0x40 ;  /* 0x00000040ff2d7803 */ /* 0x000fce0000000000 */
[----:B------:R-:W5:Y:S01]  /*0110*/  LDC.64 R12, c[0x0][0x390] ;  /* 0x0000e400ff0c7b82 */ /* 0x000f620000000a00 */
[C---:B------:R-:W-:Y:S02]  /*0120*/  @!P6 VIADD R28, R0.reuse, 0x80 ;  /* 0x00000080001ce836 */ /* 0x040fe40000000000 */
[----:B------:R-:W-:-:S03]  /*0130*/  @!P6 VIADD R3, R0, UR4 ;  /* 0x000000040003ec36 */ /* 0x000fc60008000000 */
[----:B------:R-:W-:Y:S02]  /*0140*/  ISETP.GE.U32.AND P5, PT, R28, UR5, PT ;  /* 0x000000051c007c0c */ /* 0x000fe4000bfa6070 */
[----:B------:R-:W5:Y:S01]  /*0150*/  LDC.64 R14, c[0x0][0x398] ;  /* 0x0000e600ff0e7b82 */ /* 0x000f620000000a00 */
[C---:B-1----:R-:W-:Y:S02]  /*0160*/  @!P6 IADD3 R24, P3, PT, R3.reuse, R24, RZ ;  /* 0x000000180318e210 */ /* 0x042fe40007f7e0ff */
[----:B---3--:R-:W-:Y:S02]  /*0170*/  @!P6 IADD3 R22, P2, PT, R3, R22, RZ ;  /* 0x000000160316e210 */ /* 0x008fe40007f5e0ff */
[----:B------:R-:W-:Y:S02]  /*0180*/  P2R R37, PR, RZ, 0x8 ;  /* 0x00000008ff257803 */ /* 0x000fe40000000000 */
[----:B------:R-:W-:Y:S01]  /*0190*/  P2R R31, PR, RZ, 0x4 ;  /* 0x00000004ff1f7803 */ /* 0x000fe20000000000 */
[----:B------:R-:W1:Y:S01]  /*01a0*/  LDC.64 R10, c[0x0][0x398] ;  /* 0x0000e600ff0a7b82 */ /* 0x000e620000000a00 */
[----:B------:R-:W-:-:S02]  /*01b0*/  P2R R44, PR, RZ, 0x20 ;  /* 0x00000020ff2c7803 */ /* 0x000fc40000000000 */
[C---:B------:R-:W-:Y:S02]  /*01c0*/  @!P5 VIADD R5, R28.reuse, UR4 ;  /* 0x000000041c05dc36 */ /* 0x040fe40008000000 */
[----:B------:R-:W-:-:S03]  /*01d0*/  @!P5 VIADD R28, R28, 0x80 ;  /* 0x000000801c1cd836 */ /* 0x000fc60000000000 */
[----:B------:R-:W3:Y:S01]  /*01e0*/  LDC.64 R8, c[0x0][0x390] ;  /* 0x0000e400ff087b82 */ /* 0x000ee20000000a00 */
[C---:B--2---:R-:W-:Y:S02]  /*01f0*/  @!P5 IADD3 R20, P3, PT, R5.reuse, R20, RZ ;  /* 0x000000140514d210 */ /* 0x044fe40007f7e0ff */
[----:B------:R-:W-:Y:S02]  /*0200*/  ISETP.GE.U32.AND P4, PT, R28, UR5, PT ;  /* 0x000000051c007c0c */ /* 0x000fe4000bf86070 */
[----:B------:R-:W-:Y:S02]  /*0210*/  P2R R36, PR, RZ, 0x8 ;  /* 0x00000008ff247803 */ /* 0x000fe40000000000 */
[----:B0-----:R-:W-:Y:S01]  /*0220*/  @!P5 IADD3 R18, P2, PT, R5, R18, RZ ;  /* 0x000000120512d210 */ /* 0x001fe20007f5e0ff */
[----:B------:R-:W0:Y:S01]  /*0230*/  LDC.64 R6, c[0x0][0x398] ;  /* 0x0000e600ff067b82 */ /* 0x000e220000000a00 */
[----:B------:R-:W-:Y:S02]  /*0240*/  P2R R43, PR, RZ, 0x10 ;  /* 0x00000010ff2b7803 */ /* 0x000fe40000000000 */
[----:B------:R-:W-:-:S02]  /*0250*/  P2R R35, PR, RZ, 0x4 ;  /* 0x00000004ff237803 */ /* 0x000fc40000000000 */
[----:B------:R-:W-:-:S03]  /*0260*/  ISETP.NE.AND P5, PT, R31, RZ, PT ;  /* 0x000000ff1f00720c */ /* 0x000fc60003fa5270 */
[C---:B------:R-:W-:Y:S01]  /*0270*/  @!P4 VIADD R27, R28.reuse, UR4 ;  /* 0x000000041c1bcc36 */ /* 0x040fe20008000000 */
[----:B------:R-:W2:Y:S01]  /*0280*/  LDC.64 R4, c[0x0][0x390] ;  /* 0x0000e400ff047b82 */ /* 0x000ea20000000a00 */
[----:B------:R-:W-:Y:S01]  /*0290*/  @!P4 VIADD R28, R28, 0x80 ;  /* 0x000000801c1cc836 */ /* 0x000fe20000000000 */
[----:B------:R-:W-:Y:S02]  /*02a0*/  P2R R40, PR, RZ, 0x20 ;  /* 0x00000020ff287803 */ /* 0x000fe40000000000 */
[C---:B----4-:R-:W-:Y:S02]  /*02b0*/  @!P4 IADD3 R16, P3, PT, R27.reuse, R16, RZ ;  /* 0x000000101b10c210 */ /* 0x050fe40007f7e0ff */
[----:B------:R-:W-:Y:S02]  /*02c0*/  ISETP.GE.U32.AND P0, PT, R28, UR5, PT ;  /* 0x000000051c007c0c */ /* 0x000fe4000bf06070 */
[----:B------:R-:W-:Y:S02]  /*02d0*/  P2R R34, PR, RZ, 0x8 ;  /* 0x00000008ff227803 */ /* 0x000fe40000000000 */
[----:B-----5:R-:W-:-:S02]  /*02e0*/  @!P4 IADD3 R14, P2, PT, R27, R14, RZ ;  /* 0x0000000e1b0ec210 */ /* 0x020fc40007f5e0ff */
[----:B------:R-:W-:Y:S02]  /*02f0*/  P2R R42, PR, RZ, 0x1 ;  /* 0x00000001ff2a7803 */ /* 0x000fe40000000000 */
[----:B------:R-:W-:Y:S02]  /*0300*/  P2R R33, PR, RZ, 0x4 ;  /* 0x00000004ff217803 */ /* 0x000fe40000000000 */
[----:B------:R-:W-:Y:S02]  /*0310*/  ISETP.NE.AND P4, PT, R35, RZ, PT ;  /* 0x000000ff2300720c */ /* 0x000fe40003f85270 */
[----:B------:R-:W-:Y:S01]  /*0320*/  ISETP.NE.AND P5, PT, R37, RZ, PT ;  /* 0x000000ff2500720c */ /* 0x000fe20003fa5270 */
[C---:B------:R-:W-:Y:S01]  /*0330*/  @!P0 VIADD R2, R28.reuse, UR4 ;  /* 0x000000041c028c36 */ /* 0x040fe20008000000 */
[----:B------:R-:W-:Y:S01]  /*0340*/  P2R R38, PR, RZ, 0x10 ;  /* 0x00000010ff267803 */ /* 0x000fe20000000000 */
[----:B------:R-:W-:Y:S01]  /*0350*/  @!P0 VIADD R28, R28, 0x80 ;  /* 0x000000801c1c8836 */ /* 0x000fe20000000000 */
[----:B------:R-:W-:-:S02]  /*0360*/  ISETP.NE.AND P4, PT, R36, RZ, PT ;  /* 0x000000ff2400720c */ /* 0x000fc40003f85270 */
[----:B------:R-:W-:Y:S02]  /*0370*/  @!P0 IADD3 R12, P3, PT, R2, R12, RZ ;  /* 0x0000000c020c8210 */ /* 0x000fe40007f7e0ff */
[----:B------:R-:W-:Y:S02]  /*0380*/  ISETP.GE.U32.AND P1, PT, R28, UR5, PT ;  /* 0x000000051c007c0c */ /* 0x000fe4000bf26070 */
[----:B------:R-:W-:Y:S02]  /*0390*/  P2R R27, PR, RZ, 0x8 ;  /* 0x00000008ff1b7803 */ /* 0x000fe40000000000 */
[----:B-1----:R-:W-:Y:S02]  /*03a0*/  @!P0 IADD3 R10, P2, PT, R2, R10, RZ ;  /* 0x0000000a020a8210 */ /* 0x002fe40007f5e0ff */
[----:B------:R-:W1:Y:S01]  /*03b0*/  LDC.64 R2, c[0x0][0x398] ;  /* 0x0000e600ff027b82 */ /* 0x000e620000000a00 */
[----:B------:R-:W-:Y:S02]  /*03c0*/  P2R R41, PR, RZ, 0x2 ;  /* 0x00000002ff297803 */ /* 0x000fe40000000000 */
[----:B------:R-:W-:-:S02]  /*03d0*/  P2R R30, PR, RZ, 0x4 ;  /* 0x00000004ff1e7803 */ /* 0x000fc40000000000 */
[----:B------:R-:W-:Y:S02]  /*03e0*/  P2R R37, PR, RZ, 0x10 ;  /* 0x00000010ff257803 */ /* 0x000fe40000000000 */
[C---:B------:R-:W-:Y:S01]  /*03f0*/  @!P1 VIADD R26, R28.reuse, UR4 ;  /* 0x000000041c1a9c36 */ /* 0x040fe20008000000 */
[----:B------:R-:W-:Y:S01]  /*0400*/  P2R R39, PR, RZ, 0x20 ;  /* 0x00000020ff277803 */ /* 0x000fe20000000000 */
[----:B------:R-:W-:-:S03]  /*0410*/  @!P1 VIADD R28, R28, 0x80 ;  /* 0x000000801c1c9836 */ /* 0x000fc60000000000 */
[----:B---3--:R-:W-:Y:S02]  /*0420*/  @!P1 IADD3 R8, P0, PT, R26, R8, RZ ;  /* 0x000000081a089210 */ /* 0x008fe40007f1e0ff */
[----:B------:R-:W-:Y:S02]  /*0430*/  ISETP.GE.U32.AND P3, PT, R28, UR5, PT ;  /* 0x000000051c007c0c */ /* 0x000fe4000bf66070 */
[----:B0-----:R-:W-:Y:S02]  /*0440*/  @!P1 IADD3 R6, P2, PT, R26, R6, RZ ;  /* 0x000000061a069210 */ /* 0x001fe40007f5e0ff */
[----:B------:R-:W-:Y:S02]  /*0450*/  P2R R26, PR, RZ, 0x1 ;  /* 0x00000001ff1a7803 */ /* 0x000fe40000000000 */
[----:B------:R-:W-:Y:S02]  /*0460*/  P2R R32, PR, RZ, 0x4 ;  /* 0x00000004ff207803 */ /* 0x000fe40000000000 */
[----:B------:R-:W-:-:S04]  /*0470*/  ISETP.NE.AND P1, PT, R30, RZ, PT ;  /* 0x000000ff1e00720c */ /* 0x000fc80003f25270 */
[----:B------:R-:W-:Y:S01]  /*0480*/  P2R R35, PR, RZ, 0x2 ;  /* 0x00000002ff237803 */ /* 0x000fe20000000000 */
[C---:B------:R-:W-:Y:S01]  /*0490*/  @!P3 VIADD R29, R28.reuse, UR4 ;  /* 0x000000041c1dbc36 */ /* 0x040fe20008000000 */
[----:B------:R-:W-:Y:S01]  /*04a0*/  ISETP.NE.AND P1, PT, R27, RZ, PT ;  /* 0x000000ff1b00720c */ /* 0x000fe20003f25270 */
[----:B------:R-:W-:-:S03]  /*04b0*/  @!P3 VIADD R28, R28, 0x80 ;  /* 0x000000801c1cb836 */ /* 0x000fc60000000000 */
[C---:B--2---:R-:W-:Y:S02]  /*04c0*/  @!P3 IADD3 R4, P0, PT, R29.reuse, R4, RZ ;  /* 0x000000041d04b210 */ /* 0x044fe40007f1e0ff */
[----:B-1----:R-:W-:Y:S02]  /*04d0*/  @!P3 IADD3 R2, P2, PT, R29, R2, RZ ;  /* 0x000000021d02b210 */ /* 0x002fe40007f5e0ff */
[----:B------:R-:W-:Y:S02]  /*04e0*/  P2R R31, PR, RZ, 0x1 ;  /* 0x00000001ff1f7803 */ /* 0x000fe40000000000 */
[----:B------:R-:W-:-:S04]  /*04f0*/  ISETP.NE.AND P0, PT, R33, RZ, PT ;  /* 0x000000ff2100720c */ /* 0x000fc80003f05270 */
[----:B------:R-:W-:Y:S02]  /*0500*/  P2R R36, PR, RZ, 0x1 ;  /* 0x00000001ff247803 */ /* 0x000fe40000000000 */
[----:B------:R-:W-:Y:S02]  /*0510*/  ISETP.NE.AND P0, PT, R34, RZ, PT ;  /* 0x000000ff2200720c */ /* 0x000fe40003f05270 */
[----:B------:R-:W-:Y:S02]  /*0520*/  P2R R34, PR, RZ, 0x8 ;  /* 0x00000008ff227803 */ /* 0x000fe40000000000 */
[----:B------:R-:W-:Y:S02]  /*0530*/  ISETP.NE.AND P3, PT, R32, RZ, PT ;  /* 0x000000ff2000720c */ /* 0x000fe40003f65270 */
[----:B------:R-:W-:Y:S02]  /*0540*/  P2R R32, PR, RZ, 0x4 ;  /* 0x00000004ff207803 */ /* 0x000fe40000000000 */
[----:B------:R-:W-:-:S02]  /*0550*/  ISETP.GE.U32.AND P2, PT, R28, UR5, PT ;  /* 0x000000051c007c0c */ /* 0x000fc4000bf46070 */
[----:B------:R-:W-:Y:S02]  /*0560*/  P2R R33, PR, RZ, 0x8 ;  /* 0x00000008ff217803 */ /* 0x000fe40000000000 */
[----:B------:R-:W-:Y:S02]  /*0570*/  ISETP.NE.AND P3, PT, R26, RZ, PT ;  /* 0x000000ff1a00720c */ /* 0x000fe40003f65270 */
[----:B------:R-:W0:Y:S01]  /*0580*/  LDC.64 R26, c[0x0][0x390] ;  /* 0x0000e400ff1a7b82 */ /* 0x000e220000000a00 */
[----:B------:R-:W-:-:S06]  /*0590*/  P2R R30, PR, RZ, 0x4 ;  /* 0x00000004ff1e7803 */ /* 0x000fcc0000000000 */
[C---:B------:R-:W-:Y:S02]  /*05a0*/  @!P2 VIADD R29, R28.reuse, UR4 ;  /* 0x000000041c1dac36 */ /* 0x040fe40008000000 */
[----:B------:R-:W-:Y:S01]  /*05b0*/  @!P2 VIADD R28, R28, 0x80 ;  /* 0x000000801c1ca836 */ /* 0x000fe20000000000 */
[----:B------:R-:W-:-:S04]  /*05c0*/  ISETP.NE.AND P2, PT, R31, RZ, PT ;  /* 0x000000ff1f00720c */ /* 0x000fc80003f45270 */
[----:B------:R-:W-:-:S13]  /*05d0*/  ISETP.GE.U32.AND P4, PT, R28, UR5, PT ;  /* 0x000000051c007c0c */ /* 0x000fda000bf86070 */
[----:B------:R-:W-:-:S05]  /*05e0*/  @!P4 VIADD R28, R28, UR4 ;  /* 0x000000041c1ccc36 */ /* 0x000fca0008000000 */
[----:B0-----:R-:W-:-:S05]  /*05f0*/  @!P4 IADD3 R26, P5, PT, R28, R26, RZ ;  /* 0x0000001a1c1ac210 */ /* 0x001fca0007fbe0ff */
[----:B------:R-:W-:-:S05]  /*0600*/  @!P4 IMAD.X R27, RZ, RZ, R27, P5 ;  /* 0x000000ffff1bc224 */ /* 0x000fca00028e061b */
[----:B------:R0:W2:Y:S02]  /*0610*/  @!P4 LDG.E.U8 R31, desc[UR12][R26.64] ;  /* 0x0000000c1a1fc981 */ /* 0x0000a4000c1e1100 */
[----:B0-----:R-:W0:Y:S02]  /*0620*/  LDC.64 R26, c[0x0][0x398] ;  /* 0x0000e600ff1a7b82 */ /* 0x001e240000000a00 */
[----:B0-----:R-:W-:-:S05]  /*0630*/  @!P4 IADD3 R26, P5, PT, R28, R26, RZ ;  /* 0x0000001a1c1ac210 */ /* 0x001fca0007fbe0ff */
[----:B------:R-:W-:-:S05]  /*0640*/  @!P4 IMAD.X R27, RZ, RZ, R27, P5 ;  /* 0x000000ffff1bc224 */ /* 0x000fca00028e061b */
[----:B------:R-:W3:Y:S01]  /*0650*/  @!P4 LDG.E.U8 R26, desc[UR12][R26.64] ;  /* 0x0000000c1a1ac981 */ /* 0x000ee2000c1e1100 */
[----:B------:R-:W-:Y:S02]  /*0660*/  PLOP3.LUT P6, PT, PT, PT, PT, 0x8, 0x80 ;  /* 0x000000000080781c */ /* 0x000fe40003fce170 */
[----:B---3--:R-:W-:-:S04]  /*0670*/  @!P4 ISETP.NE.AND P5, PT, R26, RZ, PT ;  /* 0x000000ff1a00c20c */ /* 0x008fc80003fa5270 */
[----:B--2---:R-:W-:Y:S02]  /*0680*/  @!P4 ISETP.NE.XOR P6, PT, R31, RZ, P5 ;  /* 0x000000ff1f00c20c */ /* 0x004fe40002fc5a70 */
[----:B------:R-:W-:Y:S02]  /*0690*/  ISETP.NE.AND P5, PT, R39, RZ, PT ;  /* 0x000000ff2700720c */ /* 0x000fe40003fa5270 */
[----:B------:R-:W-:Y:S02]  /*06a0*/  P2R R26, PR, RZ, 0x40 ;  /* 0x00000040ff1a7803 */ /* 0x000fe40000000000 */
[----:B------:R-:W-:Y:S02]  /*06b0*/  ISETP.NE.AND P6, PT, R45, RZ, PT ;  /* 0x000000ff2d00720c */ /* 0x000fe40003fc5270 */
[----:B------:R-:W-:-:S11]  /*06c0*/  ISETP.NE.AND P4, PT, R37, RZ, PT ;  /* 0x000000ff2500720c */ /* 0x000fd60003f85270 */
[----:B------:R-:W-:Y:S01]  /*06d0*/  @!P6 IMAD.X R25, RZ, RZ, R25, P5 ;  /* 0x000000ffff19e224 */ /* 0x000fe200028e0619 */
[----:B------:R-:W-:-:S04]  /*06e0*/  ISETP.NE.AND P5, PT, R40, RZ, PT ;  /* 0x000000ff2800720c */ /* 0x000fc80003fa5270 */
[----:B------:R-:W2:Y:S01]  /*06f0*/  @!P6 LDG.E.U8 R24, desc[UR12][R24.64] ;  /* 0x0000000c1818e981 */ /* 0x000ea2000c1e1100 */
[----:B------:R-:W-:Y:S01]  /*0700*/  @!P6 IMAD.X R23, RZ, RZ, R23, P5 ;  /* 0x000000ffff17e224 */ /* 0x000fe200028e0617 */
[----:B------:R-:W-:-:S04]  /*0710*/  ISETP.NE.AND P5, PT, R44, RZ, PT ;  /* 0x000000ff2c00720c */ /* 0x000fc80003fa5270 */
[----:B------:R-:W3:Y:S09]  /*0720*/  @!P6 LDG.E.U8 R22, desc[UR12][R22.64] ;  /* 0x0000000c1616e981 */ /* 0x000ef2000c1e1100 */
[----:B------:R-:W-:Y:S01]  /*0730*/  @!P5 IMAD.X R21, RZ, RZ, R21, P4 ;  /* 0x000000ffff15d224 */ /* 0x000fe200020e0615 */
[----:B------:R-:W-:-:S04]  /*0740*/  ISETP.NE.AND P4, PT, R38, RZ, PT ;  /* 0x000000ff2600720c */ /* 0x000fc80003f85270 */
[----:B------:R-:W4:Y:S01]  /*0750*/  @!P5 LDG.E.U8 R20, desc[UR12][R20.64] ;  /* 0x0000000c1414d981 */ /* 0x000f22000c1e1100 */
[----:B------:R-:W-:Y:S01]  /*0760*/  @!P5 IMAD.X R19, RZ, RZ, R19, P4 ;  /* 0x000000ffff13d224 */ /* 0x000fe200020e0613 */
[----:B------:R-:W-:-:S04]  /*0770*/  ISETP.NE.AND P4, PT, R43, RZ, PT ;  /* 0x000000ff2b00720c */ /* 0x000fc80003f85270 */
[----:B------:R-:W5:Y:S09]  /*0780*/  @!P5 LDG.E.U8 R18, desc[UR12][R18.64] ;  /* 0x0000000c1212d981 */ /* 0x000f72000c1e1100 */
[----:B------:R-:W-:Y:S01]  /*0790*/  @!P4 IMAD.X R17, RZ, RZ, R17, P0 ;  /* 0x000000ffff11c224 */ /* 0x000fe200000e0611 */
[----:B------:R-:W-:-:S04]  /*07a0*/  ISETP.NE.AND P0, PT, R36, RZ, PT ;  /* 0x000000ff2400720c */ /* 0x000fc80003f05270 */
[----:B------:R-:W5:Y:S01]  /*07b0*/  @!P4 LDG.E.U8 R16, desc[UR12][R16.64] ;  /* 0x0000000c1010c981 */ /* 0x000f62000c1e1100 */
        /* <DEDUP_REMOVED lines=8> */
[----:B------:R-:W-:Y:S01]  /*0840*/  P2R R27, PR, RZ, 0x2 ;  /* 0x00000002ff1b7803 */ /* 0x000fe20000000000 */
[----:B------:R-:W5:Y:S08]  /*0850*/  @!P0 LDG.E.U8 R10, desc[UR12][R10.64] ;  /* 0x0000000c0a0a8981 */ /* 0x000f70000c1e1100 */
[----:B------:R-:W-:Y:S01]  /*0860*/  @!P1 IMAD.X R9, RZ, RZ, R9, P3 ;  /* 0x000000ffff099224 */ /* 0x000fe200018e0609 */
[----:B------:R-:W-:-:S05]  /*0870*/  ISETP.NE.AND P3, PT, R33, RZ, PT ;  /* 0x000000ff2100720c */ /* 0x000fca0003f65270 */
[----:B------:R-:W-:Y:S01]  /*0880*/  @!P1 IMAD.X R7, RZ, RZ, R7, P3 ;  /* 0x000000ffff079224 */ /* 0x000fe200018e0607 */
[----:B------:R-:W-:Y:S02]  /*0890*/  ISETP.NE.AND P3, PT, R34, RZ, PT ;  /* 0x000000ff2200720c */ /* 0x000fe40003f65270 */
[----:B------:R-:W-:Y:S02]  /*08a0*/  ISETP.NE.AND P1, PT, R32, RZ, PT ;  /* 0x000000ff2000720c */ /* 0x000fe40003f25270 */
[----:B------:R-:W0:Y:S09]  /*08b0*/  LDC.64 R32, c[0x0][0x398] ;  /* 0x0000e600ff207b82 */ /* 0x000e320000000a00 */
[----:B------:R-:W-:Y:S01]  /*08c0*/  @!P3 IMAD.X R5, RZ, RZ, R5, P2 ;  /* 0x000000ffff05b224 */ /* 0x000fe200010e0605 */
[----:B------:R-:W-:Y:S01]  /*08d0*/  ISETP.NE.AND P2, PT, R30, RZ, PT ;  /* 0x000000ff1e00720c */ /* 0x000fe20003f45270 */
[----:B------:R-:W-:Y:S01]  /*08e0*/  @!P3 IMAD.X R3, RZ, RZ, R3, P1 ;  /* 0x000000ffff03b224 */ /* 0x000fe200008e0603 */
[----:B------:R-:W1:Y:S02]  /*08f0*/  LDC.64 R30, c[0x0][0x390] ;  /* 0x0000e400ff1e7b82 */ /* 0x000e640000000a00 */
[----:B------:R-:W5:Y:S04]  /*0900*/  @!P3 LDG.E.U8 R4, desc[UR12][R4.64] ;  /* 0x0000000c0404b981 */ /* 0x000f68000c1e1100 */
[----:B------:R-:W5:Y:S05]  /*0910*/  @!P3 LDG.E.U8 R2, desc[UR12][R2.64] ;  /* 0x0000000c0202b981 */ /* 0x000f6a000c1e1100 */
[----:B-1----:R-:W-:-:S05]  /*0920*/  @!P2 IADD3 R30, P1, PT, R29, R30, RZ ;  /* 0x0000001e1d1ea210 */ /* 0x002fca0007f3e0ff */
[----:B------:R-:W-:-:S05]  /*0930*/  @!P2 IMAD.X R31, RZ, RZ, R31, P1 ;  /* 0x000000ffff1fa224 */ /* 0x000fca00008e061f */
[----:B------:R-:W5:Y:S01]  /*0940*/  @!P2 LDG.E.U8 R30, desc[UR12][R30.64] ;  /* 0x0000000c1e1ea981 */ /* 0x000f62000c1e1100 */
[----:B--2---:R-:W-:Y:S02]  /*0950*/  ISETP.NE.AND P1, PT, R24, RZ, !P6 ;  /* 0x000000ff1800720c */ /* 0x004fe40007725270 */
[----:B---3--:R-:W-:-:S04]  /*0960*/  ISETP.NE.AND P6, PT, R22, RZ, !P6 ;  /* 0x000000ff1600720c */ /* 0x008fc800077c5270 */
[----:B------:R-:W-:-:S04]  /*0970*/  PLOP3.LUT P1, PT, P1, P6, PT, 0x28, 0x82 ;  /* 0x000000000082781c */ /* 0x000fc80000f2c570 */
[----:B------:R-:W-:Y:S02]  /*0980*/  SEL R24, RZ, 0x1, !P1 ;  /* 0x00000001ff187807 */ /* 0x000fe40004800000 */
[----:B------:R-:W-:Y:S02]  /*0990*/  ISETP.NE.AND P1, PT, R27, RZ, PT ;  /* 0x000000ff1b00720c */ /* 0x000fe40003f25270 */
[----:B0-----:R-:W-:-:S05]  /*09a0*/  @!P2 IADD3 R28, P6, PT, R29, R32, RZ ;  /* 0x000000201d1ca210 */ /* 0x001fca0007fde0ff */
[----:B------:R-:W-:-:S05]  /*09b0*/  @!P2 IMAD.X R29, RZ, RZ, R33, P6 ;  /* 0x000000ffff1da224 */ /* 0x000fca00030e0621 */
[----:B------:R-:W2:Y:S04]  /*09c0*/  @!P2 LDG.E.U8 R28, desc[UR12][R28.64] ;  /* 0x0000000c1c1ca981 */ /* 0x000ea8000c1e1100 */
[----:B------:R-:W3:Y:S04]  /*09d0*/  @!P1 LDG.E.U8 R8, desc[UR12][R8.64] ;  /* 0x0000000c08089981 */ /* 0x000ee8000c1e1100 */
[----:B------:R0:W2:Y:S01]  /*09e0*/  @!P1 LDG.E.U8 R6, desc[UR12][R6.64] ;  /* 0x0000000c06069981 */ /* 0x0000a2000c1e1100 */
[----:B----4-:R-:W-:Y:S02]  /*09f0*/  ISETP.NE.AND P6, PT, R20, RZ, !P5 ;  /* 0x000000ff1400720c */ /* 0x010fe40006fc5270 */
[----:B-----5:R-:W-:-:S04]  /*0a00*/  ISETP.NE.AND P5, PT, R18, RZ, !P5 ;  /* 0x000000ff1200720c */ /* 0x020fc80006fa5270 */
[----:B------:R-:W-:-:S04]  /*0a10*/  PLOP3.LUT P5, PT, P6, P5, PT, 0x28, 0x82 ;  /* 0x000000000082781c */ /* 0x000fc800037aa570 */
[----:B------:R-:W-:Y:S02]  /*0a20*/  SEL R19, RZ, 0x1, !P5 ;  /* 0x00000001ff137807 */ /* 0x000fe40006800000 */
[----:B------:R-:W-:Y:S02]  /*0a30*/  ISETP.NE.AND P5, PT, R16, RZ, !P4 ;  /* 0x000000ff1000720c */ /* 0x000fe400067a5270 */
[----:B------:R-:W-:-:S04]  /*0a40*/  ISETP.NE.AND P4, PT, R14, RZ, !P4 ;  /* 0x000000ff0e00720c */ /* 0x000fc80006785270 */
[----:B------:R-:W-:Y:S02]  /*0a50*/  PLOP3.LUT P5, PT, P5, P4, PT, 0x28, 0x82 ;  /* 0x000000000082781c */ /* 0x000fe40002fa8570 */
[----:B------:R-:W-:Y:S02]  /*0a60*/  ISETP.NE.AND P4, PT, R12, RZ, !P0 ;  /* 0x000000ff0c00720c */ /* 0x000fe40004785270 */
[----:B------:R-:W-:-:S04]  /*0a70*/  ISETP.NE.AND P0, PT, R10, RZ, !P0 ;  /* 0x000000ff0a00720c */ /* 0x000fc80004705270 */
[----:B------:R-:W-:Y:S02]  /*0a80*/  PLOP3.LUT P0, PT, P4, P0, PT, 0x28, 0x82 ;  /* 0x000000000082781c */ /* 0x000fe40002700570 */
[----:B0-----:R-:W-:Y:S01]  /*0a90*/  SEL R7, RZ, 0x1, !P5 ;  /* 0x00000001ff077807 */ /* 0x001fe20006800000 */
[----:B------:R-:W-:Y:S01]  /*0aa0*/  BSSY.RECONVERGENT B0, `(.L_x_2695) ;  /* 0x000004a000007945 */ /* 0x000fe20003800200 */
[----:B------:R-:W-:-:S03]  /*0ab0*/  ISETP.NE.AND P6, PT, R26, RZ, PT ;  /* 0x000000ff1a00720c */ /* 0x000fc60003fc5270 */
[----:B------:R-:W-:Y:S01]  /*0ac0*/  BSSY.RELIABLE B1, `(.L_x_2696) ;  /* 0x0000040000017945 */ /* 0x000fe20003800100 */
[----:B------:R-:W-:Y:S02]  /*0ad0*/  SEL R5, RZ, 0x1, !P0 ;  /* 0x00000001ff057807 */ /* 0x000fe40004000000 */
[----:B------:R-:W-:Y:S02]  /*0ae0*/  SEL R15, RZ, 0x1, !P6 ;  /* 0x00000001ff0f7807 */ /* 0x000fe40007000000 */
[----:B------:R-:W-:Y:S02]  /*0af0*/  ISETP.NE.AND P4, PT, R4, RZ, !P3 ;  /* 0x000000ff0400720c */ /* 0x000fe40005f85270 */
[----:B------:R-:W-:-:S04]  /*0b00*/  ISETP.NE.AND P3, PT, R2, RZ, !P3 ;  /* 0x000000ff0200720c */ /* 0x000fc80005f65270 */
[----:B------:R-:W-:Y:S02]  /*0b10*/  PLOP3.LUT P3, PT, P4, P3, PT, 0x28, 0x82 ;  /* 0x000000000082781c */ /* 0x000fe40002766570 */
[----:B------:R-:W-:Y:S02]  /*0b20*/  ISETP.GE.U32.AND P4, PT, R0, UR5, PT ;  /* 0x0000000500007c0c */ /* 0x000fe4000bf86070 */
[----:B------:R-:W-:Y:S02]  /*0b30*/  SEL R11, RZ, 0x1, !P3 ;  /* 0x00000001ff0b7807 */ /* 0x000fe40005800000 */
[----:B---3--:R-:W-:Y:S02]  /*0b40*/  ISETP.NE.AND P5, PT, R8, RZ, !P1 ;  /* 0x000000ff0800720c */ /* 0x008fe40004fa5270 */
[----:B--2---:R-:W-:-:S04]  /*0b50*/  ISETP.NE.AND P1, PT, R6, RZ, !P1 ;  /* 0x000000ff0600720c */ /* 0x004fc80004f25270 */
[----:B------:R-:W-:Y:S02]  /*0b60*/  PLOP3.LUT P5, PT, P5, P1, PT, 0x28, 0x82 ;  /* 0x000000000082781c */ /* 0x000fe40002fa2570 */
[----:B------:R-:W-:Y:S02]  /*0b70*/  ISETP.NE.AND P1, PT, R30, RZ, !P2 ;  /* 0x000000ff1e00720c */ /* 0x000fe40005725270 */
[----:B------:R-:W-:-:S04]  /*0b80*/  ISETP.NE.AND P2, PT, R28, RZ, !P2 ;  /* 0x000000ff1c00720c */ /* 0x000fc80005745270 */
[----:B------:R-:W-:Y:S02]  /*0b90*/  PLOP3.LUT P1, PT, P1, P2, PT, 0x28, 0x82 ;  /* 0x000000000082781c */ /* 0x000fe40000f24570 */
[----:B------:R-:W-:Y:S02]  /*0ba0*/  SEL R9, RZ, 0x1, !P5 ;  /* 0x00000001ff097807 */ /* 0x000fe40006800000 */
        /* <DEDUP_REMOVED lines=16> */
.L_x_2697:
        /* <DEDUP_REMOVED lines=8> */
.L_x_2698:
        /* <DEDUP_REMOVED lines=8> */
.L_x_2699:
        /* <DEDUP_REMOVED lines=8> */
.L_x_2700:
        /* <DEDUP_REMOVED lines=9> */
.L_x_2701:
[----:B------:R-:W-:Y:S05]  /*0ec0*/  BSYNC.RELIABLE B1 ;  /* 0x0000000000017941 */ /* 0x000fea0003800100 */
.L_x_2696:
[----:B------:R-:W-:-:S13]  /*0ed0*/  ISETP.GE.U32.AND P0, PT, R0, UR5, PT ;  /* 0x0000000500007c0c */ /* 0x000fda000bf06070 */
[----:B-1----:R-:W1:Y:S01]  /*0ee0*/  @!P0 LDC.64 R4, c[0x0][0x388] ;  /* 0x0000e200ff048b82 */ /* 0x002e620000000a00 */
[C---:B0-2---:R-:W-:Y:S02]  /*0ef0*/  @!P0 VIADD R3, R0.reuse, UR4 ;  /* 0x0000000400038c36 */ /* 0x045fe40008000000 */
[----:B------:R-:W-:-:S03]  /*0f00*/  @!P0 VIADD R0, R0, 0x80 ;  /* 0x0000008000008836 */ /* 0x000fc60000000000 */
[----:B-1----:R-:W-:-:S05]  /*0f10*/  @!P0 IADD3 R2, P1, PT, R3, R4, RZ ;  /* 0x0000000403028210 */ /* 0x002fca0007f3e0ff */
[----:B------:R-:W-:-:S05]  /*0f20*/  @!P0 IMAD.X R3, RZ, RZ, R5, P1 ;  /* 0x000000ffff038224 */ /* 0x000fca00008e0605 */
[----:B------:R3:W-:Y:S03]  /*0f30*/  @!P0 STG.E.U8 desc[UR12][R2.64], R13 ;  /* 0x0000000d02008986 */ /* 0x0007e6000c10110c */
.L_x_2702:
[----:B------:R-:W-:Y:S05]  /*0f40*/  BSYNC.RECONVERGENT B0 ;  /* 0x0000000000007941 */ /* 0x000fea0003800200 */
.L_x_2695:
        /* <DEDUP_REMOVED lines=9> */
.L_x_2694:
[----:B------:R-:W0:Y:S01]  /*0fe0*/  LDCU.128 UR8, c[0x0][0x390] ;  /* 0x00007200ff0877ac */ /* 0x000e220008000c00 */
[----:B------:R-:W1:Y:S01]  /*0ff0*/  S2R R17, SR_TID.X ;  /* 0x0000000000117919 */ /* 0x000e620000002100 */
[----:B0-----:R-:W-:-:S04]  /*1000*/  UIADD3 UR6, UP0, UPT, UR4, UR10, URZ ;  /* 0x0000000a04067290 */ /* 0x001fc8000ff1e0ff */
[----:B------:R-:W-:Y:S02]  /*1010*/  UIADD3.X UR7, UPT, UPT, URZ, UR11, URZ, UP0, !UPT ;  /* 0x0000000bff077290 */ /* 0x000fe400087fe4ff */
[----:B------:R-:W-:Y:S01]  /*1020*/  UIADD3 UR8, UP0, UPT, UR4, UR8, URZ ;  /* 0x0000000804087290 */ /* 0x000fe2000ff1e0ff */
[----:B------:R-:W-:-:S03]  /*1030*/  IMAD.U32 R2, RZ, RZ, UR6 ;  /* 0x00000006ff027e24 */ /* 0x000fc6000f8e00ff */
[----:B------:R-:W-:Y:S01]  /*1040*/  UIADD3.X UR6, UPT, UPT, URZ, UR9, URZ, UP0, !UPT ;  /* 0x00000009ff067290 */ /* 0x000fe200087fe4ff */
[----:B------:R-:W-:Y:S02]  /*1050*/  IMAD.U32 R3, RZ, RZ, UR7 ;  /* 0x00000007ff037e24 */ /* 0x000fe4000f8e00ff */
[----:B------:R-:W-:Y:S02]  /*1060*/  IMAD.U32 R4, RZ, RZ, UR8 ;  /* 0x00000008ff047e24 */ /* 0x000fe4000f8e00ff */
[----:B-1----:R-:W-:-:S04]  /*1070*/  IMAD.WIDE.U32 R2, R17, 0x2, R2 ;  /* 0x0000000211027825 */ /* 0x002fc800078e0002 */
[----:B------:R-:W-:Y:S01]  /*1080*/  IMAD.U32 R5, RZ, RZ, UR6 ;  /* 0x00000006ff057e24 */ /* 0x000fe2000f8e00ff */
[----:B------:R-:W2:Y:S01]  /*1090*/  LDG.E.U16 R8, desc[UR12][R2.64] ;  /* 0x0000000c02087981 */ /* 0x000ea2000c1e1500 */
[----:B------:R-:W0:Y:S01]  /*10a0*/  LDCU.64 UR6, c[0x0][0x388] ;  /* 0x00007100ff0677ac */ /* 0x000e220008000a00 */
[----:B------:R-:W-:Y:S02]  /*10b0*/  IMAD.WIDE.U32 R4, R17, 0x2, R4 ;  /* 0x0000000211047825 */ /* 0x000fe400078e0004 */
[----:B------:R-:W3:Y:S04]  /*10c0*/  LDG.E.U16 R13, desc[UR12][R2.64+0x100] ;  /* 0x0001000c020d7981 */ /* 0x000ee8000c1e1500 */
[----:B------:R-:W4:Y:S04]  /*10d0*/  LDG.E.U16 R9, desc[UR12][R4.64] ;  /* 0x0000000c04097981 */ /* 0x000f28000c1e1500 */
[----:B------:R-:W5:Y:S04]  /*10e0*/  LDG.E.U16 R10, desc[UR12][R4.64+0x100] ;  /* 0x0001000c040a7981 */ /* 0x000f68000c1e1500 */
[----:B------:R-:W5:Y:S04]  /*10f0*/  LDG.E.U16 R14, desc[UR12][R2.64+0x200] ;  /* 0x0002000c020e7981 */ /* 0x000f68000c1e1500 */
[----:B------:R1:W5:Y:S04]  /*1100*/  LDG.E.U16 R15, desc[UR12][R2.64+0x300] ;  /* 0x0003000c020f7981 */ /* 0x000368000c1e1500 */
[----:B------:R-:W5:Y:S04]  /*1110*/  LDG.E.U16 R11, desc[UR12][R4.64+0x200] ;  /* 0x0002000c040b7981 */ /* 0x000f68000c1e1500 */
[----:B------:R3:W5:Y:S01]  /*1120*/  LDG.E.U16 R12, desc[UR12][R4.64+0x300] ;  /* 0x0003000c040c7981 */ /* 0x000762000c1e1500 */
[----:B0-----:R-:W-:-:S04]  /*1130*/  UIADD3 UR6, UP0, UPT, UR4, UR6, URZ ;  /* 0x0000000604067290 */ /* 0x001fc8000ff1e0ff */
[----:B------:R-:W-:Y:S02]  /*1140*/  UIADD3.X UR7, UPT, UPT, URZ, UR7, URZ, UP0, !UPT ;  /* 0x00000007ff077290 */ /* 0x000fe400087fe4ff */
[----:B------:R-:W-:-:S04]  /*1150*/  IMAD.U32 R6, RZ, RZ, UR6 ;  /* 0x00000006ff067e24 */ /* 0x000fc8000f8e00ff */
[----:B------:R-:W-:Y:S02]  /*1160*/  IMAD.U32 R7, RZ, RZ, UR7 ;  /* 0x00000007ff077e24 */ /* 0x000fe4000f8e00ff */
[----:B-1----:R-:W-:Y:S01]  /*1170*/  IMAD.WIDE.U32 R2, R17, 0x2, R6 ;  /* 0x0000000211027825 */ /* 0x002fe200078e0006 */
[----:B--2---:R-:W-:Y:S02]  /*1180*/  PRMT R0, R8, 0x7770, RZ ;  /* 0x0000777008007816 */ /* 0x004fe400000000ff */
[----:B---3--:R-:W-:Y:S02]  /*1190*/  PRMT R5, R13, 0x7770, RZ ;  /* 0x000077700d057816 */ /* 0x008fe400000000ff */
[----:B------:R-:W-:Y:S02]  /*11a0*/  ISETP.NE.AND P5, PT, R0, RZ, PT ;  /* 0x000000ff0000720c */ /* 0x000fe40003fa5270 */
[----:B----4-:R-:W-:Y:S02]  /*11b0*/  PRMT R0, R9, 0x7770, RZ ;  /* 0x0000777009007816 */ /* 0x010fe400000000ff */
[----:B------:R-:W-:-:S02]  /*11c0*/  PRMT R4, R13, 0x7771, RZ ;  /* 0x000077710d047816 */ /* 0x000fc400000000ff */
[----:B------:R-:W-:Y:S02]  /*11d0*/  PRMT R8, R8, 0x7771, RZ ;  /* 0x0000777108087816 */ /* 0x000fe400000000ff */
[----:B------:R-:W-:Y:S02]  /*11e0*/  ISETP.NE.AND P1, PT, R5, RZ, PT ;  /* 0x000000ff0500720c */ /* 0x000fe40003f25270 */
[----:B-----5:R-:W-:Y:S02]  /*11f0*/  PRMT R5, R10, 0x7770, RZ ;  /* 0x000077700a057816 */ /* 0x020fe400000000ff */
[----:B------:R-:W-:Y:S02]  /*1200*/  ISETP.NE.XOR P5, PT, R0, RZ, P5 ;  /* 0x000000ff0000720c */ /* 0x000fe40002fa5a70 */
[----:B------:R-:W-:Y:S02]  /*1210*/  ISETP.NE.AND P2, PT, R4, RZ, PT ;  /* 0x000000ff0400720c */ /* 0x000fe40003f45270 */
[----:B------:R-:W-:-:S02]  /*1220*/  ISETP.NE.AND P0, PT, R8, RZ, PT ;  /* 0x000000ff0800720c */ /* 0x000fc40003f05270 */
[----:B------:R-:W-:Y:S02]  /*1230*/  PRMT R0, R9, 0x7771, RZ ;  /* 0x0000777109007816 */ /* 0x000fe400000000ff */
[----:B------:R-:W-:Y:S02]  /*1240*/  PRMT R4, R10, 0x7771, RZ ;  /* 0x000077710a047816 */ /* 0x000fe400000000ff */
[----:B------:R-:W-:Y:S02]  /*1250*/  ISETP.NE.XOR P1, PT, R5, RZ, P1 ;  /* 0x000000ff0500720c */ /* 0x000fe40000f25a70 */
[----:B------:R-:W-:Y:S02]  /*1260*/  PRMT R5, R14, 0x7770, RZ ;  /* 0x000077700e057816 */ /* 0x000fe400000000ff */
[----:B------:R-:W-:Y:S02]  /*1270*/  ISETP.NE.XOR P0, PT, R0, RZ, P0 ;  /* 0x000000ff0000720c */ /* 0x000fe40000705a70 */
[----:B------:R-:W-:-:S02]  /*1280*/  ISETP.NE.XOR P2, PT, R4, RZ, P2 ;  /* 0x000000ff0400720c */ /* 0x000fc40001745a70 */
[----:B------:R-:W-:Y:S02]  /*1290*/  PRMT R0, R14, 0x7771, RZ ;  /* 0x000077710e007816 */ /* 0x000fe400000000ff */
[C---:B------:R-:W-:Y:S02]  /*12a0*/  PRMT R6, R15.reuse, 0x7770, RZ ;  /* 0x000077700f067816 */ /* 0x040fe400000000ff */
[----:B------:R-:W-:Y:S02]  /*12b0*/  PRMT R4, R15, 0x7771, RZ ;  /* 0x000077710f047816 */ /* 0x000fe400000000ff */
[----:B------:R-:W-:Y:S02]  /*12c0*/  ISETP.NE.AND P6, PT, R5, RZ, PT ;  /* 0x000000ff0500720c */ /* 0x000fe40003fc5270 */
[----:B------:R-:W-:Y:S02]  /*12d0*/  SEL R5, RZ, 0x1, !P5 ;  /* 0x00000001ff057807 */ /* 0x000fe40006800000 */
[----:B------:R-:W-:-:S02]  /*12e0*/  ISETP.NE.AND P3, PT, R0, RZ, PT ;  /* 0x000000ff0000720c */ /* 0x000fc40003f65270 */
[----:B------:R-:W-:Y:S02]  /*12f0*/  ISETP.NE.AND P4, PT, R6, RZ, PT ;  /* 0x000000ff0600720c */ /* 0x000fe40003f85270 */
[----:B------:R-:W-:Y:S02]  /*1300*/  ISETP.NE.AND P5, PT, R4, RZ, PT ;  /* 0x000000ff0400720c */ /* 0x000fe40003fa5270 */
[C---:B------:R-:W-:Y:S02]  /*1310*/  PRMT R6, R11.reuse, 0x7770, RZ ;  /* 0x000077700b067816 */ /* 0x040fe400000000ff */
[----:B------:R-:W-:Y:S02]  /*1320*/  PRMT R0, R11, 0x7771, RZ ;  /* 0x000077710b007816 */ /* 0x000fe400000000ff */
[C---:B------:R-:W-:Y:S02]  /*1330*/  PRMT R7, R12.reuse, 0x7770, RZ ;  /* 0x000077700c077816 */ /* 0x040fe400000000ff */
[----:B------:R-:W-:-:S02]  /*1340*/  PRMT R4, R12, 0x7771, RZ ;  /* 0x000077710c047816 */ /* 0x000fc400000000ff */
[----:B------:R-:W-:Y:S02]  /*1350*/  ISETP.NE.XOR P6, PT, R6, RZ, P6 ;  /* 0x000000ff0600720c */ /* 0x000fe400037c5a70 */
[----:B------:R-:W-:Y:S02]  /*1360*/  ISETP.NE.XOR P3, PT, R0, RZ, P3 ;  /* 0x000000ff0000720c */ /* 0x000fe40001f65a70 */
[----:B------:R-:W-:Y:S02]  /*1370*/  ISETP.NE.XOR P4, PT, R7, RZ, P4 ;  /* 0x000000ff0700720c */ /* 0x000fe40002785a70 */
[----:B------:R-:W-:Y:S02]  /*1380*/  ISETP.NE.XOR P5, PT, R4, RZ, P5 ;  /* 0x000000ff0400720c */ /* 0x000fe40002fa5a70 */
[----:B------:R-:W-:Y:S02]  /*1390*/  SEL R0, RZ, 0x1, !P0 ;  /* 0x00000001ff007807 */ /* 0x000fe40004000000 */
        /* <DEDUP_REMOVED lines=9> */
[----:B------:R-:W-:Y:S01]  /*1430*/  PRMT R11, R11, 0x7604, R8 ;  /* 0x000076040b0b7816 */ /* 0x000fe20000000008 */
[----:B------:R-:W-:Y:S04]  /*1440*/  STG.E.U16 desc[UR12][R2.64], R5 ;  /* 0x0000000502007986 */ /* 0x000fe8000c10150c */
[----:B------:R-:W-:Y:S04]  /*1450*/  STG.E.U16 desc[UR12][R2.64+0x100], R7 ;  /* 0x0001000702007986 */ /* 0x000fe8000c10150c */
[----:B------:R-:W-:Y:S04]  /*1460*/  STG.E.U16 desc[UR12][R2.64+0x200], R9 ;  /* 0x0002000902007986 */ /* 0x000fe8000c10150c */
[----:B------:R-:W-:Y:S01]  /*1470*/  STG.E.U16 desc[UR12][R2.64+0x300], R11 ;  /* 0x0003000b02007986 */ /* 0x000fe2000c10150c */
[----:B------:R-:W-:Y:S05]  /*1480*/  EXIT ;  /* 0x000000000000794d */ /* 0x000fea0003800000 */
.L_x_2703:
        /* <DEDUP_REMOVED lines=15> */
.L_x_43389:


//--------------------- .text._ZN2at6native29vectorized_elementwise_kernelILi4ENS0_13BinaryFunctorIbbbZZZNS0_23logical_xor_kernel_cudaERNS_14TensorIteratorEENKUlvE0_clEvENKUlvE7_clEvEUlbbE_EESt5arrayIPcLm3EEEEviT0_T1_ --------------------------
	.section	.text._ZN2at6native29vectorized_elementwise_kernelILi4ENS0_13BinaryFunctorIbbbZZZNS0_23logical_xor_kernel_cudaERNS_14TensorIteratorEENKUlvE0_clEvENKUlvE7_clEvEUlbbE_EESt5arrayIPcLm3EEEEviT0_T1_,"ax",@progbits
	.align	128
        .global         _ZN2at6native29vectorized_elementwise_kernelILi4ENS0_13BinaryFunctorIbbbZZZNS0_23logical_xor_kernel_cudaERNS_14TensorIteratorEENKUlvE0_clEvENKUlvE7_clEvEUlbbE_EESt5arrayIPcLm3EEEEviT0_T1_
        .type           _ZN2at6native29vectorized_elementwise_kernelILi4ENS0_13BinaryFunctorIbbbZZZNS0_23logical_xor_kernel_cudaERNS_14TensorIteratorEENKUlvE0_clEvENKUlvE7_clEvEUlbbE_EESt5arrayIPcLm3EEEEviT0_T1_,@function
        .size           _ZN2at6native29vectorized_elementwise_kernelILi4ENS0_13BinaryFunctorIbbbZZZNS0_23logical_xor_kernel_cudaERNS_14TensorIteratorEENKUlvE0_clEvENKUlvE7_clEvEUlbbE_EESt5arrayIPcLm3EEEEviT0_T1_,(.L_x_43390 - _ZN2at6native29vectorized_elementwise_kernelILi4ENS0_13BinaryFunctorIbbbZZZNS0_23logical_xor_kernel_cudaERNS_14TensorIteratorEENKUlvE0_clEvENKUlvE7_clEvEUlbbE_EESt5arrayIPcLm3EEEEviT0_T1_)
        .other          _ZN2at6native29vectorized_elementwise_kernelILi4ENS0_13BinaryFunctorIbbbZZZNS0_23logical_xor_kernel_cudaERNS_14TensorIteratorEENKUlvE0_clEvENKUlvE7_clEvEUlbbE_EESt5arrayIPcLm3EEEEviT0_T1_,@"STO_CUDA_ENTRY STV_DEFAULT"
_ZN2at6native29vectorized_elementwise_kernelILi4ENS0_13BinaryFunctorIbbbZZZNS0_23logical_xor_kernel_cudaERNS_14TensorIteratorEENKUlvE0_clEvENKUlvE7_clEvEUlbbE_EESt5arrayIPcLm3EEEEviT0_T1_:
.text._ZN2at6native29vectorized_elementwise_kernelILi4ENS0_13BinaryFunctorIbbbZZZNS0_23logical_xor_kernel_cudaERNS_14TensorIteratorEENKUlvE0_clEvENKUlvE7_clEvEUlbbE_EESt5arrayIPcLm3EEEEviT0_T1_:
        /* <DEDUP_REMOVED lines=203> */
.L_x_2707:
        /* <DEDUP_REMOVED lines=8> */
.L_x_2708:
        /* <DEDUP_REMOVED lines=8> */
.L_x_2709:
        /* <DEDUP_REMOVED lines=8> */
.L_x_2710:
        /* <DEDUP_REMOVED lines=9> */
.L_x_2711:
[----:B------:R-:W-:Y:S05]  /*0ec0*/  BSYNC.RELIABLE B1 ;  /* 0x0000000000017941 */ /* 0x000fea0003800100 */
.L_x_2706:
[----:B------:R-:W-:-:S13]  /*0ed0*/  ISETP.GE.U32.AND P0, PT, R0, UR5, PT ;  /* 0x0000000500007c0c */ /* 0x000fda000bf06070 */
[----:B-1----:R-:W1:Y:S01]  /*0ee0*/  @!P0 LDC.64 R4, c[0x0][0x388] ;  /* 0x0000e200ff048b82 */ /* 0x002e620000000a00 */
[C---:B0-2---:R-:W-:Y:S02]  /*0ef0*/  @!P0 VIADD R3, R0.reuse, UR4 ;  /* 0x0000000400038c36 */ /* 0x045fe40008000000 */
[----:B------:R-:W-:-:S03]  /*0f00*/  @!P0 VIADD R0, R0, 0x80 ;  /* 0x0000008000008836 */ /* 0x000fc60000000000 */
[----:B-1----:R-:W-:-:S05]  /*0f10*/  @!P0 IADD3 R2, P1, PT, R3, R4, RZ ;  /* 0x0000000403028210 */ /* 0x002fca0007f3e0ff */
[----:B------:R-:W-:-:S05]  /*0f20*/  @!P0 IMAD.X R3, RZ, RZ, R5, P1 ;  /* 0x000000ffff038224 */ /* 0x000fca00008e0605 */
[----:B------:R3:W-:Y:S03]  /*0f30*/  @!P0 STG.E.U8 desc[UR12][R2.64], R13 ;  /* 0x0000000d02008986 */ /* 0x0007e6000c10110c */
.L_x_2712:
[----:B------:R-:W-:Y:S05]  /*0f40*/  BSYNC.RECONVERGENT B0 ;  /* 0x0000000000007941 */ /* 0x000fea0003800200 */
.L_x_2705:
        /* <DEDUP_REMOVED lines=9> */
.L_x_2704:
[----:B------:R-:W0:Y:S01]  /*0fe0*/  LDCU.128 UR8, c[0x0][0x390] ;  /* 0x00007200ff0877ac */ /* 0x000e220008000c00 */
[----:B------:R-:W1:Y:S01]  /*0ff0*/  S2R R13, SR_TID.X ;  /* 0x00000000000d7919 */ /* 0x000e620000002100 */
[----:B0-----:R-:W-:-:S04]  /*1000*/  UIADD3 UR6, UP0, UPT, UR4, UR10, URZ ;  /* 0x0000000a04067290 */ /* 0x001fc8000ff1e0ff */
[----:B------:R-:W-:Y:S02]  /*1010*/  UIADD3.X UR7, UPT, UPT, URZ, UR11, URZ, UP0, !UPT ;  /* 0x0000000bff077290 */ /* 0x000fe400087fe4ff */
[----:B------:R-:W-:Y:S01]  /*1020*/  UIADD3 UR8, UP0, UPT, UR4, UR8, URZ ;  /* 0x0000000804087290 */ /* 0x000fe2000ff1e0ff */
[----:B------:R-:W-:-:S03]  /*1030*/  IMAD.U32 R4, RZ, RZ, UR6 ;  /* 0x00000006ff047e24 */ /* 0x000fc6000f8e00ff */
[----:B------:R-:W-:Y:S01]  /*1040*/  IMAD.U32 R5, RZ, RZ, UR7 ;  /* 0x00000007ff057e24 */ /* 0x000fe2000f8e00ff */
[----:B------:R-:W-:Y:S01]  /*1050*/  UIADD3.X UR6, UPT, UPT, URZ, UR9, URZ, UP0, !UPT ;  /* 0x00000009ff067290 */ /* 0x000fe200087fe4ff */
[----:B------:R-:W-:Y:S02]  /*1060*/  IMAD.U32 R2, RZ, RZ, UR8 ;  /* 0x00000008ff027e24 */ /* 0x000fe4000f8e00ff */
[----:B-1----:R-:W-:-:S04]  /*1070*/  IMAD.WIDE.U32 R4, R13, 0x4, R4 ;  /* 0x000000040d047825 */ /* 0x002fc800078e0004 */
[----:B------:R-:W-:Y:S01]  /*1080*/  IMAD.U32 R3, RZ, RZ, UR6 ;  /* 0x00000006ff037e24 */ /* 0x000fe2000f8e00ff */
[----:B------:R-:W2:Y:S03]  /*1090*/  LDG.E R6, desc[UR12][R4.64] ;  /* 0x0000000c04067981 */ /* 0x000ea6000c1e1900 */
[----:B------:R-:W0:Y:S01]  /*10a0*/  LDCU.64 UR6, c[0x0][0x388] ;  /* 0x00007100ff0677ac */ /* 0x000e220008000a00 */
[----:B------:R-:W-:Y:S01]  /*10b0*/  IMAD.WIDE.U32 R2, R13, 0x4, R2 ;  /* 0x000000040d027825 */ /* 0x000fe200078e0002 */
[----:B------:R1:W3:Y:S04]  /*10c0*/  LDG.E R10, desc[UR12][R4.64+0x200] ;  /* 0x0002000c040a7981 */ /* 0x0002e8000c1e1900 */
[----:B------:R-:W4:Y:S04]  /*10d0*/  LDG.E R0, desc[UR12][R2.64] ;  /* 0x0000000c02007981 */ /* 0x000f28000c1e1900 */
[----:B------:R5:W3:Y:S01]  /*10e0*/  LDG.E R7, desc[UR12][R2.64+0x200] ;  /* 0x0002000c02077981 */ /* 0x000ae2000c1e1900 */
[----:B0-----:R-:W-:-:S04]  /*10f0*/  UIADD3 UR6, UP0, UPT, UR4, UR6, URZ ;  /* 0x0000000604067290 */ /* 0x001fc8000ff1e0ff */
[----:B------:R-:W-:Y:S01]  /*1100*/  UIADD3.X UR7, UPT, UPT, URZ, UR7, URZ, UP0, !UPT ;  /* 0x00000007ff077290 */ /* 0x000fe200087fe4ff */
[C---:B--2---:R-:W-:Y:S02]  /*1110*/  PRMT R8, R6.reuse, 0x7770, RZ ;  /* 0x0000777006087816 */ /* 0x044fe400000000ff */
[----:B------:R-:W-:Y:S02]  /*1120*/  PRMT R9, R6, 0x7771, RZ ;  /* 0x0000777106097816 */ /* 0x000fe400000000ff */
[----:B------:R-:W-:Y:S02]  /*1130*/  ISETP.NE.AND P5, PT, R8, RZ, PT ;  /* 0x000000ff0800720c */ /* 0x000fe40003fa5270 */
[----:B------:R-:W-:Y:S02]  /*1140*/  ISETP.NE.AND P0, PT, R9, RZ, PT ;  /* 0x000000ff0900720c */ /* 0x000fe40003f05270 */
[C---:B------:R-:W-:Y:S02]  /*1150*/  PRMT R8, R6.reuse, 0x7772, RZ ;  /* 0x0000777206087816 */ /* 0x040fe400000000ff */
[----:B------:R-:W-:-:S02]  /*1160*/  PRMT R9, R6, 0x7773, RZ ;  /* 0x0000777306097816 */ /* 0x000fc400000000ff */
[C---:B----4-:R-:W-:Y:S02]  /*1170*/  PRMT R6, R0.reuse, 0x7770, RZ ;  /* 0x0000777000067816 */ /* 0x050fe400000000ff */
[C---:B-1----:R-:W-:Y:S02]  /*1180*/  PRMT R4, R0.reuse, 0x7771, RZ ;  /* 0x0000777100047816 */ /* 0x042fe400000000ff */
[----:B-----5:R-:W-:Y:S02]  /*1190*/  PRMT R2, R0, 0x7772, RZ ;  /* 0x0000777200027816 */ /* 0x020fe400000000ff */
[----:B------:R-:W-:Y:S02]  /*11a0*/  ISETP.NE.AND P2, PT, R8, RZ, PT ;  /* 0x000000ff0800720c */ /* 0x000fe40003f45270 */
[----:B------:R-:W-:Y:S02]  /*11b0*/  ISETP.NE.AND P1, PT, R9, RZ, PT ;  /* 0x000000ff0900720c */ /* 0x000fe40003f25270 */
[----:B------:R-:W-:-:S02]  /*11c0*/  PRMT R0, R0, 0x7773, RZ ;  /* 0x0000777300007816 */ /* 0x000fc400000000ff */
[----:B------:R-:W-:Y:S02]  /*11d0*/  ISETP.NE.XOR P2, PT, R2, RZ, P2 ;  /* 0x000000ff0200720c */ /* 0x000fe40001745a70 */
[----:B------:R-:W-:Y:S02]  /*11e0*/  ISETP.NE.XOR P1, PT, R0, RZ, P1 ;  /* 0x000000ff0000720c */ /* 0x000fe40000f25a70 */
[C---:B---3--:R-:W-:Y:S02]  /*11f0*/  PRMT R3, R10.reuse, 0x7770, RZ ;  /* 0x000077700a037816 */ /* 0x048fe400000000ff */
[C---:B------:R-:W-:Y:S02]  /*1200*/  PRMT R2, R10.reuse, 0x7771, RZ ;  /* 0x000077710a027816 */ /* 0x040fe400000000ff */
[----:B------:R-:W-:Y:S02]  /*1210*/  PRMT R0, R10, 0x7772, RZ ;  /* 0x000077720a007816 */ /* 0x000fe400000000ff */
[----:B------:R-:W-:-:S02]  /*1220*/  ISETP.NE.XOR P5, PT, R6, RZ, P5 ;  /* 0x000000ff0600720c */ /* 0x000fc40002fa5a70 */
[----:B------:R-:W-:Y:S02]  /*1230*/  PRMT R10, R10, 0x7773, RZ ;  /* 0x000077730a0a7816 */ /* 0x000fe400000000ff */
[----:B------:R-:W-:Y:S02]  /*1240*/  ISETP.NE.AND P6, PT, R3, RZ, PT ;  /* 0x000000ff0300720c */ /* 0x000fe40003fc5270 */
[----:B------:R-:W-:Y:S02]  /*1250*/  ISETP.NE.AND P3, PT, R2, RZ, PT ;  /* 0x000000ff0200720c */ /* 0x000fe40003f65270 */
[----:B------:R-:W-:Y:S02]  /*1260*/  ISETP.NE.AND P4, PT, R0, RZ, PT ;  /* 0x000000ff0000720c */ /* 0x000fe40003f85270 */
[----:B------:R-:W-:Y:S02]  /*1270*/  SEL R9, RZ, 0x1, !P5 ;  /* 0x00000001ff097807 */ /* 0x000fe40006800000 */
[----:B------:R-:W-:-:S02]  /*1280*/  PRMT R0, R7, 0x7770, RZ ;  /* 0x0000777007007816 */ /* 0x000fc400000000ff */
[C---:B------:R-:W-:Y:S02]  /*1290*/  PRMT R2, R7.reuse, 0x7771, RZ ;  /* 0x0000777107027816 */ /* 0x040fe400000000ff */
[C---:B------:R-:W-:Y:S02]  /*12a0*/  PRMT R3, R7.reuse, 0x7772, RZ ;  /* 0x0000777207037816 */ /* 0x040fe400000000ff */
[----:B------:R-:W-:Y:S02]  /*12b0*/  ISETP.NE.AND P5, PT, R10, RZ, PT ;  /* 0x000000ff0a00720c */ /* 0x000fe40003fa5270 */
[----:B------:R-:W-:Y:S02]  /*12c0*/  PRMT R7, R7, 0x7773, RZ ;  /* 0x0000777307077816 */ /* 0x000fe400000000ff */
[----:B------:R-:W-:Y:S02]  /*12d0*/  ISETP.NE.XOR P0, PT, R4, RZ, P0 ;  /* 0x000000ff0400720c */ /* 0x000fe40000705a70 */
[----:B------:R-:W-:-:S02]  /*12e0*/  ISETP.NE.XOR P6, PT, R0, RZ, P6 ;  /* 0x000000ff0000720c */ /* 0x000fc400037c5a70 */
[----:B------:R-:W-:Y:S02]  /*12f0*/  ISETP.NE.XOR P3, PT, R2, RZ, P3 ;  /* 0x000000ff0200720c */ /* 0x000fe40001f65a70 */
[----:B------:R-:W-:Y:S02]  /*1300*/  ISETP.NE.XOR P4, PT, R3, RZ, P4 ;  /* 0x000000ff0300720c */ /* 0x000fe40002785a70 */
[----:B------:R-:W-:Y:S02]  /*1310*/  ISETP.NE.XOR P5, PT, R7, RZ, P5 ;  /* 0x000000ff0700720c */ /* 0x000fe40002fa5a70 */
[----:B------:R-:W-:Y:S02]  /*1320*/  SEL R4, RZ, 0x1, !P0 ;  /* 0x00000001ff047807 */ /* 0x000fe40004000000 */
[----:B------:R-:W-:Y:S02]  /*1330*/  SEL R0, RZ, 0x1, !P1 ;  /* 0x00000001ff007807 */ /* 0x000fe40004800000 */
[----:B------:R-:W-:-:S02]  /*1340*/  SEL R5, RZ, 0x1, !P2 ;  /* 0x00000001ff057807 */ /* 0x000fc40005000000 */
[----:B------:R-:W-:Y:S02]  /*1350*/  SEL R11, RZ, 0x1, !P6 ;  /* 0x00000001ff0b7807 */ /* 0x000fe40007000000 */
[----:B------:R-:W-:Y:S02]  /*1360*/  SEL R8, RZ, 0x1, !P3 ;  /* 0x00000001ff087807 */ /* 0x000fe40005800000 */
[----:B------:R-:W-:Y:S02]  /*1370*/  SEL R6, RZ, 0x1, !P5 ;  /* 0x00000001ff067807 */ /* 0x000fe40006800000 */
[----:B------:R-:W-:Y:S01]  /*1380*/  SEL R7, RZ, 0x1, !P4 ;  /* 0x00000001ff077807 */ /* 0x000fe20006000000 */
[----:B------:R-:W-:Y:S01]  /*1390*/  IMAD.U32 R2, RZ, RZ, UR6 ;  /* 0x00000006ff027e24 */ /* 0x000fe2000f8e00ff */
[----:B------:R-:W-:Y:S01]  /*13a0*/  PRMT R9, R9, 0x3340, R4 ;  /* 0x0000334009097816 */ /* 0x000fe20000000004 */
[----:B------:R-:W-:Y:S01]  /*13b0*/  IMAD.U32 R3, RZ, RZ, UR7 ;  /* 0x00000007ff037e24 */ /* 0x000fe2000f8e00ff */
[----:B------:R-:W-:-:S02]  /*13c0*/  PRMT R0, R5, 0x3340, R0 ;  /* 0x0000334005007816 */ /* 0x000fc40000000000 */
[----:B------:R-:W-:Y:S02]  /*13d0*/  PRMT R11, R11, 0x3340, R8 ;  /* 0x000033400b0b7816 */ /* 0x000fe40000000008 */
[----:B------:R-:W-:Y:S01]  /*13e0*/  PRMT R6, R7, 0x3340, R6 ;  /* 0x0000334007067816 */ /* 0x000fe20000000006 */
[----:B------:R-:W-:Y:S01]  /*13f0*/  IMAD.WIDE.U32 R2, R13, 0x4, R2 ;  /* 0x000000040d027825 */ /* 0x000fe200078e0002 */
[----:B------:R-:W-:Y:S02]  /*1400*/  PRMT R9, R9, 0x5410, R0 ;  /* 0x0000541009097816 */ /* 0x000fe40000000000 */
[----:B------:R-:W-:-:S03]  /*1410*/  PRMT R11, R11, 0x5410, R6 ;  /* 0x000054100b0b7816 */ /* 0x000fc60000000006 */
[----:B------:R-:W-:Y:S04]  /*1420*/  STG.E desc[UR12][R2.64], R9 ;  /* 0x0000000902007986 */ /* 0x000fe8000c10190c */
[----:B------:R-:W-:Y:S01]  /*1430*/  STG.E desc[UR12][R2.64+0x200], R11 ;  /* 0x0002000b02007986 */ /* 0x000fe2000c10190c */
[----:B------:R-:W-:Y:S05]  /*1440*/  EXIT ;  /* 0x000000000000794d */ /* 0x000fea0003800000 */
.L_x_2713:
        /* <DEDUP_REMOVED lines=11> */
.L_x_43390:


//--------------------- .text._ZN2at6native29vectorized_elementwise_kernelILi8ENS0_13BinaryFunctorIbbbZZZNS0_23logical_xor_kernel_cudaERNS_14TensorIteratorEENKUlvE0_clEvENKUlvE7_clEvEUlbbE_EESt5arrayIPcLm3EEEEviT0_T1_ --------------------------
	.section	.text._ZN2at6native29vectorized_elementwise_kernelILi8ENS0_13BinaryFunctorIbbbZZZNS0_23logical_xor_kernel_cudaERNS_14TensorIteratorEENKUlvE0_clEvENKUlvE7_clEvEUlbbE_EESt5arrayIPcLm3EEEEviT0_T1_,"ax",@progbits
	.align	128
        .global         _ZN2at6native29vectorized_elementwise_kernelILi8ENS0_13BinaryFunctorIbbbZZZNS0_23logical_xor_kernel_cudaERNS_14TensorIteratorEENKUlvE0_clEvENKUlvE7_clEvEUlbbE_EESt5arrayIPcLm3EEEEviT0_T1_
        .type           _ZN2at6native29vectorized_elementwise_kernelILi8ENS0_13BinaryFunctorIbbbZZZNS0_23logical_xor_kernel_cudaERNS_14TensorIteratorEENKUlvE0_clEvENKUlvE7_clEvEUlbbE_EESt5arrayIPcLm3EEEEviT0_T1_,@function
        .size           _ZN2at6native29vectorized_elementwise_kernelILi8ENS0_13BinaryFunctorIbbbZZZNS0_23logical_xor_kernel_cudaERNS_14TensorIteratorEENKUlvE0_clEvENKUlvE7_clEvEUlbbE_EESt5arrayIPcLm3EEEEviT0_T1_,(.L_x_43391 - _ZN2at6native29vectorized_elementwise_kernelILi8ENS0_13BinaryFunctorIbbbZZZNS0_23logical_xor_kernel_cudaERNS_14TensorIteratorEENKUlvE0_clEvENKUlvE7_clEvEUlbbE_EESt5arrayIPcLm3EEEEviT0_T1_)
        .other          _ZN2at6native29vectorized_elementwise_kernelILi8ENS0_13BinaryFunctorIbbbZZZNS0_23logical_xor_kernel_cudaERNS_14TensorIteratorEENKUlvE0_clEvENKUlvE7_clEvEUlbbE_EESt5arrayIPcLm3EEEEviT0_T1_,@"STO_CUDA_ENTRY STV_DEFAULT"
_ZN2at6native29vectorized_elementwise_kernelILi8ENS0_13BinaryFunctorIbbbZZZNS0_23logical_xor_kernel_cudaERNS_14TensorIteratorEENKUlvE0_clEvENKUlvE7_clEvEUlbbE_EESt5arrayIPcLm3EEEEviT0_T1_:
.text._ZN2at6native29vectorized_elementwise_kernelILi8ENS0_13BinaryFunctorIbbbZZZNS0_23logical_xor_kernel_cudaERNS_14TensorIteratorEENKUlvE0_clEvENKUlvE7_clEvEUlbbE_EESt5arrayIPcLm3EEEEviT0_T1_:
        /* <DEDUP_REMOVED lines=203> */
.L_x_2717:
        /* <DEDUP_REMOVED lines=8> */
.L_x_2718:
        /* <DEDUP_REMOVED lines=8> */
.L_x_2719:
        /* <DEDUP_REMOVED lines=8> */
.L_x_2720:
        /* <DEDUP_REMOVED lines=9> */
.L_x_2721:
[----:B------:R-:W-:Y:S05]  /*0ec0*/  BSYNC.RELIABLE B1 ;  /* 0x0000000000017941 */ /* 0x000fea0003800100 */
.L_x_2716:
[----:B------:R-:W-:-:S13]  /*0ed0*/  ISETP.GE.U32.AND P0, PT, R0, UR5, PT ;  /* 0x0000000500007c0c */ /* 0x000fda000bf06070 */
[----:B-1----:R-:W1:Y:S01]  /*0ee0*/  @!P0 LDC.64 R4, c[0x0][0x388] ;  /* 0x0000e200ff048b82 */ /* 0x002e620000000a00 */
[C---:B0-2---:R-:W-:Y:S02]  /*0ef0*/  @!P0 VIADD R3, R0.reuse, UR4 ;  /* 0x0000000400038c36 */ /* 0x045fe40008000000 */
[----:B------:R-:W-:-:S03]  /*0f00*/  @!P0 VIADD R0, R0, 0x80 ;  /* 0x0000008000008836 */ /* 0x000fc60000000000 */
[----:B-1----:R-:W-:-:S05]  /*0f10*/  @!P0 IADD3 R2, P1, PT, R3, R4, RZ ;  /* 0x0000000403028210 */ /* 0x002fca0007f3e0ff */
[----:B------:R-:W-:-:S05]  /*0f20*/  @!P0 IMAD.X R3, RZ, RZ, R5, P1 ;  /* 0x000000ffff038224 */ /* 0x000fca00008e0605 */
[----:B------:R3:W-:Y:S03]  /*0f30*/  @!P0 STG.E.U8 desc[UR12][R2.64], R13 ;  /* 0x0000000d02008986 */ /* 0x0007e6000c10110c */
.L_x_2722:
[----:B------:R-:W-:Y:S05]  /*0f40*/  BSYNC.RECONVERGENT B0 ;  /* 0x0000000000007941 */ /* 0x000fea0003800200 */
.L_x_2715:
        /* <DEDUP_REMOVED lines=9> */
.L_x_2714:
        /* <DEDUP_REMOVED lines=10> */
[----:B------:R-:W-:Y:S02]  /*1080*/  IMAD.U32 R3, RZ, RZ, UR6 ;  /* 0x00000006ff037e24 */ /* 0x000fe4000f8e00ff */
[----:B------:R-:W2:Y:S02]  /*1090*/  LDG.E.64 R4, desc[UR12][R4.64] ;  /* 0x0000000c04047981 */ /* 0x000ea4000c1e1b00 */
[----:B------:R-:W0:Y:S01]  /*10a0*/  LDCU.64 UR6, c[0x0][0x388] ;  /* 0x00007100ff0677ac */ /* 0x000e220008000a00 */
[----:B------:R-:W-:-:S06]  /*10b0*/  IMAD.WIDE.U32 R2, R13, 0x8, R2 ;  /* 0x000000080d027825 */ /* 0x000fcc00078e0002 */
[----:B------:R-:W3:Y:S01]  /*10c0*/  LDG.E.64 R2, desc[UR12][R2.64] ;  /* 0x0000000c02027981 */ /* 0x000ee2000c1e1b00 */
[----:B0-----:R-:W-:-:S04]  /*10d0*/  UIADD3 UR6, UP0, UPT, UR4, UR6, URZ ;  /* 0x0000000604067290 */ /* 0x001fc8000ff1e0ff */
[----:B------:R-:W-:Y:S01]  /*10e0*/  UIADD3.X UR7, UPT, UPT, URZ, UR7, URZ, UP0, !UPT ;  /* 0x00000007ff077290 */ /* 0x000fe200087fe4ff */
[C---:B--2---:R-:W-:Y:S02]  /*10f0*/  PRMT R0, R5.reuse, 0x7773, RZ ;  /* 0x0000777305007816 */ /* 0x044fe400000000ff */
[C---:B------:R-:W-:Y:S02]  /*1100*/  PRMT R6, R5.reuse, 0x7772, RZ ;  /* 0x0000777205067816 */ /* 0x040fe400000000ff */
[----:B------:R-:W-:Y:S02]  /*1110*/  ISETP.NE.AND P1, PT, R0, RZ, PT ;  /* 0x000000ff0000720c */ /* 0x000fe40003f25270 */
[C---:B------:R-:W-:Y:S02]  /*1120*/  PRMT R0, R5.reuse, 0x7771, RZ ;  /* 0x0000777105007816 */ /* 0x040fe400000000ff */
[----:B------:R-:W-:Y:S02]  /*1130*/  PRMT R7, R5, 0x7770, RZ ;  /* 0x0000777005077816 */ /* 0x000fe400000000ff */
[----:B------:R-:W-:-:S02]  /*1140*/  PRMT R5, R4, 0x7773, RZ ;  /* 0x0000777304057816 */ /* 0x000fc400000000ff */
[----:B------:R-:W-:Y:S02]  /*1150*/  ISETP.NE.AND P6, PT, R0, RZ, PT ;  /* 0x000000ff0000720c */ /* 0x000fe40003fc5270 */
[----:B---3--:R-:W-:Y:S02]  /*1160*/  PRMT R0, R3, 0x7773, RZ ;  /* 0x0000777303007816 */ /* 0x008fe400000000ff */
[----:B------:R-:W-:Y:S02]  /*1170*/  ISETP.NE.AND P4, PT, R6, RZ, PT ;  /* 0x000000ff0600720c */ /* 0x000fe40003f85270 */
[----:B------:R-:W-:Y:S02]  /*1180*/  ISETP.NE.AND P0, PT, R5, RZ, PT ;  /* 0x000000ff0500720c */ /* 0x000fe40003f05270 */
[C---:B------:R-:W-:Y:S02]  /*1190*/  PRMT R5, R4.reuse, 0x7772, RZ ;  /* 0x0000777204057816 */ /* 0x040fe400000000ff */
[----:B------:R-:W-:-:S02]  /*11a0*/  PRMT R6, R4, 0x7770, RZ ;  /* 0x0000777004067816 */ /* 0x000fc400000000ff */
[----:B------:R-:W-:Y:S02]  /*11b0*/  ISETP.NE.XOR P3, PT, R0, RZ, P1 ;  /* 0x000000ff0000720c */ /* 0x000fe40000f65a70 */
[----:B------:R-:W-:Y:S02]  /*11c0*/  PRMT R4, R4, 0x7771, RZ ;  /* 0x0000777104047816 */ /* 0x000fe400000000ff */
[----:B------:R-:W-:Y:S02]  /*11d0*/  SEL R0, RZ, 0x1, !P3 ;  /* 0x00000001ff007807 */ /* 0x000fe40005800000 */
[----:B------:R-:W-:Y:S02]  /*11e0*/  ISETP.NE.AND P1, PT, R5, RZ, PT ;  /* 0x000000ff0500720c */ /* 0x000fe40003f25270 */
[----:B------:R-:W-:Y:S02]  /*11f0*/  ISETP.NE.AND P3, PT, R4, RZ, PT ;  /* 0x000000ff0400720c */ /* 0x000fe40003f65270 */
[----:B------:R-:W-:-:S02]  /*1200*/  PRMT R4, R3, 0x7772, RZ ;  /* 0x0000777203047816 */ /* 0x000fc400000000ff */
[----:B------:R-:W-:Y:S02]  /*1210*/  PRMT R5, R3, 0x7770, RZ ;  /* 0x0000777003057816 */ /* 0x000fe400000000ff */
[----:B------:R-:W-:Y:S02]  /*1220*/  ISETP.NE.AND P5, PT, R7, RZ, PT ;  /* 0x000000ff0700720c */ /* 0x000fe40003fa5270 */
[----:B------:R-:W-:Y:S02]  /*1230*/  PRMT R3, R3, 0x7771, RZ ;  /* 0x0000777103037816 */ /* 0x000fe400000000ff */
[----:B------:R-:W-:Y:S02]  /*1240*/  ISETP.NE.XOR P4, PT, R4, RZ, P4 ;  /* 0x000000ff0400720c */ /* 0x000fe40002785a70 */
[----:B------:R-:W-:Y:S02]  /*1250*/  ISETP.NE.XOR P5, PT, R5, RZ, P5 ;  /* 0x000000ff0500720c */ /* 0x000fe40002fa5a70 */
[----:B------:R-:W-:-:S02]  /*1260*/  ISETP.NE.XOR P6, PT, R3, RZ, P6 ;  /* 0x000000ff0300720c */ /* 0x000fc400037c5a70 */
[C---:B------:R-:W-:Y:S02]  /*1270*/  PRMT R3, R2.reuse, 0x7773, RZ ;  /* 0x0000777302037816 */ /* 0x040fe400000000ff */
[C---:B------:R-:W-:Y:S02]  /*1280*/  PRMT R4, R2.reuse, 0x7772, RZ ;  /* 0x0000777202047816 */ /* 0x040fe400000000ff */
[----:B------:R-:W-:Y:S02]  /*1290*/  PRMT R5, R2, 0x7770, RZ ;  /* 0x0000777002057816 */ /* 0x000fe400000000ff */
[----:B------:R-:W-:Y:S02]  /*12a0*/  ISETP.NE.AND P2, PT, R6, RZ, PT ;  /* 0x000000ff0600720c */ /* 0x000fe40003f45270 */
[----:B------:R-:W-:Y:S02]  /*12b0*/  PRMT R2, R2, 0x7771, RZ ;  /* 0x0000777102027816 */ /* 0x000fe400000000ff */
[----:B------:R-:W-:Y:S01]  /*12c0*/  ISETP.NE.XOR P0, PT, R3, RZ, P0 ;  /* 0x000000ff0300720c */ /* 0x000fe20000705a70 */
[----:B------:R-:W-:Y:S01]  /*12d0*/  IMAD.U32 R3, RZ, RZ, UR7 ;  /* 0x00000007ff037e24 */ /* 0x000fe2000f8e00ff */
[----:B------:R-:W-:-:S02]  /*12e0*/  ISETP.NE.XOR P1, PT, R4, RZ, P1 ;  /* 0x000000ff0400720c */ /* 0x000fc40000f25a70 */
[----:B------:R-:W-:Y:S02]  /*12f0*/  ISETP.NE.XOR P2, PT, R5, RZ, P2 ;  /* 0x000000ff0500720c */ /* 0x000fe40001745a70 */
[----:B------:R-:W-:Y:S01]  /*1300*/  ISETP.NE.XOR P3, PT, R2, RZ, P3 ;  /* 0x000000ff0200720c */ /* 0x000fe20001f65a70 */
[----:B------:R-:W-:Y:S01]  /*1310*/  IMAD.U32 R2, RZ, RZ, UR6 ;  /* 0x00000006ff027e24 */ /* 0x000fe2000f8e00ff */
[----:B------:R-:W-:Y:S02]  /*1320*/  SEL R5, RZ, 0x1, !P4 ;  /* 0x00000001ff057807 */ /* 0x000fe40006000000 */
[----:B------:R-:W-:Y:S01]  /*1330*/  SEL R4, RZ, 0x1, !P6 ;  /* 0x00000001ff047807 */ /* 0x000fe20007000000 */
        /* <DEDUP_REMOVED lines=11> */
[----:B------:R-:W-:-:S05]  /*13f0*/  PRMT R6, R11, 0x5410, R6 ;  /* 0x000054100b067816 */ /* 0x000fca0000000006 */
[----:B------:R-:W-:Y:S01]  /*1400*/  STG.E.64 desc[UR12][R2.64], R6 ;  /* 0x0000000602007986 */ /* 0x000fe2000c101b0c */
[----:B------:R-:W-:Y:S05]  /*1410*/  EXIT ;  /* 0x000000000000794d */ /* 0x000fea0003800000 */
.L_x_2723:
        /* <DEDUP_REMOVED lines=14> */
.L_x_43391:


//--------------------- .text._ZN2at6native18elementwise_kernelILi128ELi4EZNS0_15gpu_kernel_implINS0_13AUnaryFunctorIN3c104HalfES5_bZZZNS0_23logical_xor_kernel_cudaERNS_14TensorIteratorEENKUlvE0_clEvENKUlvE6_clEvEUlS5_S5_E_EEEEvRNS_18TensorIteratorBaseERKT_EUliE_EEviT1_ --------------------------
	.section	.text._ZN2at6native18elementwise_kernelILi128ELi4EZNS0_15gpu_kernel_implINS0_13AUnaryFunctorIN3c104HalfES5_bZZZNS0_23logical_xor_kernel_cudaERNS_14TensorIteratorEENKUlvE0_clEvENKUlvE6_clEvEUlS5_S5_E_EEEEvRNS_18TensorIteratorBaseERKT_EUliE_EEviT1_,"ax",@progbits
	.align	128
        .global         _ZN2at6native18elementwise_kernelILi128ELi4EZNS0_15gpu_kernel_implINS0_13AUnaryFunctorIN3c104HalfES5_bZZZNS0_23logical_xor_kernel_cudaERNS_14TensorIteratorEENKUlvE0_clEvENKUlvE6_clEvEUlS5_S5_E_EEEEvRNS_18TensorIteratorBaseERKT_EUliE_EEviT1_
        .type           _ZN2at6native18elementwise_kernelILi128ELi4EZNS0_15gpu_kernel_implINS0_13AUnaryFunctorIN3c104HalfES5_bZZZNS0_23logical_xor_kernel_cudaERNS_14TensorIteratorEENKUlvE0_clEvENKUlvE6_clEvEUlS5_S5_E_EEEEvRNS_18TensorIteratorBaseERKT_EUliE_EEviT1_,@function
        .size           _ZN2at6native18elementwise_kernelILi128ELi4EZNS0_15gpu_kernel_implINS0_13AUnaryFunctorIN3c104HalfES5_bZZZNS0_23logical_xor_kernel_cudaERNS_14TensorIteratorEENKUlvE0_clEvENKUlvE6_clEvEUlS5_S5_E_EEEEvRNS_18TensorIteratorBaseERKT_EUliE_EEviT1_,(.L_x_43392 - _ZN2at6native18elementwise_kernelILi128ELi4EZNS0_15gpu_kernel_implINS0_13AUnaryFunctorIN3c104HalfES5_bZZZNS0_23logical_xor_kernel_cudaERNS_14TensorIteratorEENKUlvE0_clEvENKUlvE6_clEvEUlS5_S5_E_EEEEvRNS_18TensorIteratorBaseERKT_EUliE_EEviT1_)
        .other          _ZN2at6native18elementwise_kernelILi128ELi4EZNS0_15gpu_kernel_implINS0_13AUnaryFunctorIN3c104HalfES5_bZZZNS0_23logical_xor_kernel_cudaERNS_14TensorIteratorEENKUlvE0_clEvENKUlvE6_clEvEUlS5_S5_E_EEEEvRNS_18TensorIteratorBaseERKT_EUliE_EEviT1_,@"STO_CUDA_ENTRY STV_DEFAULT"
_ZN2at6native18elementwise_kernelILi128ELi4EZNS0_15gpu_kernel_implINS0_13AUnaryFunctorIN3c104HalfES5_bZZZNS0_23logical_xor_kernel_cudaERNS_14TensorIteratorEENKUlvE0_clEvENKUlvE6_clEvEUlS5_S5_E_EEEEvRNS_18TensorIteratorBaseERKT_EUliE_EEviT1_:
.text._ZN2at6native18elementwise_kernelILi128ELi4EZNS0_15gpu_kernel_implINS0_13AUnaryFunctorIN3c104HalfES5_bZZZNS0_23logical_xor_kernel_cudaERNS_14TensorIteratorEENKUlvE0_clEvENKUlvE6_clEvEUlS5_S5_E_EEEEvRNS_18TensorIteratorBaseERKT_EUliE_EEviT1_:
        /* <DEDUP_REMOVED lines=9> */
[----:B---3--:R-:W-:-:S02]  /*0090*/  UIADD3 UR40, UPT, UPT, UR39, -0x1, URZ ;  /* 0xffffffff27287890 */ /* 0x008fc4000fffe0ff */
[----:B--2---:R-:W-:Y:S02]  /*00a0*/  USHF.L.U32 UR4, UR4, 0x9, URZ ;  /* 0x0000000904047899 */ /* 0x004fe400080006ff */
[----:B------:R-:W-:-:S04]  /*00b0*/  UISETP.LT.U32.AND UP0, UPT, UR40, 0x18, UPT ;  /* 0x000000182800788c */ /* 0x000fc8000bf01070 */
[----:B------:R-:W-:Y:S01]  /*00c0*/  USEL UR38, UR40, 0x18, UP0 ;  /* 0x0000001828267887 */ /* 0x000fe20008000000 */
[----:B-1----:R-:W-:-:S03]  /*00d0*/  LOP3.LUT R17, R17, UR4, RZ, 0xfc, !PT ;  /* 0x0000000411117c12 */ /* 0x002fc6000f8efcff */
[----:B------:R-:W-:Y:S01]  /*00e0*/  UIADD3 UR38, UPT, UPT, UR38, 0x1, URZ ;  /* 0x0000000126267890 */ /* 0x000fe2000fffe0ff */
[----:B----4-:R-:W-:-:S13]  /*00f0*/  ISETP.GE.AND P0, PT, R17, UR5, PT ;  /* 0x0000000511007c0c */ /* 0x010fda000bf06270 */
[----:B0-----:R-:W-:Y:S05]  /*0100*/  @P0 BRA `(.L_x_2725) ;  /* 0x0000002c00fc0947 */ /* 0x001fea0003800000 */
        /* <DEDUP_REMOVED lines=302> */
.L_x_2726:
        /* <DEDUP_REMOVED lines=16> */
[----:B0-----:R-:W-:Y:S01]  /*14f0*/  F2FP.F16.F32.PACK_AB R0, RZ, R0 ;  /* 0x00000000ff00723e */ /* 0x001fe200000000ff */
[----:B------:R-:W-:Y:S06]  /*1500*/  BRA `(.L_x_2732) ;  /* 0x0000000c008c7947 */ /* 0x000fec0003800000 */
.L_x_2730:
[----:B------:R-:W2:Y:S02]  /*1510*/  LDG.E.U8 R2, desc[UR36][R2.64] ;  /* 0x0000002402027981 */ /* 0x000ea4000c1e1100 */
[----:B--2---:R-:W-:-:S04]  /*1520*/  I2FP.F32.U32 R0, R2 ;  /* 0x0000000200007245 */ /* 0x004fc80000201000 */
[----:B------:R-:W-:Y:S01]  /*1530*/  F2FP.F16.F32.PACK_AB R0, RZ, R0 ;  /* 0x00000000ff00723e */ /* 0x000fe200000000ff */
[----:B------:R-:W-:Y:S06]  /*1540*/  BRA `(.L_x_2732) ;  /* 0x0000000c007c7947 */ /* 0x000fec0003800000 */
.L_x_2729:
        /* <DEDUP_REMOVED lines=8> */
[----:B0-----:R-:W-:Y:S01]  /*15d0*/  F2FP.F16.F32.PACK_AB R0, RZ, R0 ;  /* 0x00000000ff00723e */ /* 0x001fe200000000ff */
[----:B------:R-:W-:Y:S06]  /*15e0*/  BRA `(.L_x_2732) ;  /* 0x0000000c00547947 */ /* 0x000fec0003800000 */
.L_x_2734:
[----:B------:R-:W2:Y:S02]  /*15f0*/  LDG.E R2, desc[UR36][R2.64] ;  /* 0x0000002402027981 */ /* 0x000ea4000c1e1900 */
[----:B--2---:R-:W-:-:S04]  /*1600*/  I2FP.F32.S32 R0, R2 ;  /* 0x0000000200007245 */ /* 0x004fc80000201400 */
[----:B------:R-:W-:Y:S01]  /*1610*/  F2FP.F16.F32.PACK_AB R0, RZ, R0 ;  /* 0x00000000ff00723e */ /* 0x000fe200000000ff */
[----:B------:R-:W-:Y:S06]  /*1620*/  BRA `(.L_x_2732) ;  /* 0x0000000c00447947 */ /* 0x000fec0003800000 */
.L_x_2733:
[----:B------:R-:W2:Y:S02]  /*1630*/  LDG.E.U16 R2, desc[UR36][R2.64] ;  /* 0x0000002402027981 */ /* 0x000ea4000c1e1500 */
[----:B--2---:R-:W0:Y:S02]  /*1640*/  I2F.S16 R0, R2 ;  /* 0x0000000200007306 */ /* 0x004e240000101400 */
[----:B0-----:R-:W-:Y:S01]  /*1650*/  F2FP.F16.F32.PACK_AB R0, RZ, R0 ;  /* 0x00000000ff00723e */ /* 0x001fe200000000ff */
[----:B------:R-:W-:Y:S06]  /*1660*/  BRA `(.L_x_2732) ;  /* 0x0000000c00347947 */ /* 0x000fec0003800000 */
.L_x_2728:
[----:B------:R-:W-:-:S09]  /*1670*/  UISETP.GT.AND UP0, UPT, UR4, 0x6, UPT ;  /* 0x000000060400788c */ /* 0x000fd2000bf04270 */
[----:B------:R-:W-:Y:S05]  /*1680*/  BRA.U UP0, `(.L_x_2735) ;  /* 0x0000000100247547 */ /* 0x000fea000b800000 */
[----:B------:R-:W-:-:S09]  /*1690*/  UISETP.NE.AND UP0, UPT, UR4, 0x5, UPT ;  /* 0x000000050400788c */ /* 0x000fd2000bf05270 */
[----:B------:R-:W-:Y:S05]  /*16a0*/  BRA.U !UP0, `(.L_x_2736) ;  /* 0x0000000108147547 */ /* 0x000fea000b800000 */
[----:B------:R-:W-:-:S09]  /*16b0*/  UISETP.NE.AND UP0, UPT, UR4, 0x6, UPT ;  /* 0x000000060400788c */ /* 0x000fd2000bf05270 */
[----:B------:R-:W-:Y:S05]  /*16c0*/  BRA.U UP0, `(.L_x_2731) ;  /* 0x00000009008c7547 */ /* 0x000fea000b800000 */
[----:B------:R-:W2:Y:S02]  /*16d0*/  LDG.E R2, desc[UR36][R2.64] ;  /* 0x0000002402027981 */ /* 0x000ea4000c1e1900 */
[----:B--2---:R-:W-:Y:S01]  /*16e0*/  F2FP.F16.F32.PACK_AB R0, RZ, R2 ;  /* 0x00000002ff00723e */ /* 0x004fe200000000ff */
[----:B------:R-:W-:Y:S06]  /*16f0*/  BRA `(.L_x_2732) ;  /* 0x0000000c00107947 */ /* 0x000fec0003800000 */
.L_x_2736:
[----:B------:R0:W5:Y:S01]  /*1700*/  LDG.E.U16 R0, desc[UR36][R2.64] ;  /* 0x0000002402007981 */ /* 0x000162000c1e1500 */
[----:B------:R-:W-:Y:S05]  /*1710*/  BRA `(.L_x_2732) ;  /* 0x0000000c00087947 */ /* 0x000fea0003800000 */
.L_x_2735:
[----:B------:R-:W-:-:S09]  /*1720*/  UISETP.NE.AND UP0, UPT, UR4, 0x7, UPT ;  /* 0x000000070400788c */ /* 0x000fd2000bf05270 */
[----:B------:R-:W-:Y:S05]  /*1730*/  BRA.U !UP0, `(.L_x_2737) ;  /* 0x0000000108247547 */ /* 0x000fea000b800000 */
[----:B------:R-:W-:-:S09]  /*1740*/  UISETP.NE.AND UP0, UPT, UR4, 0x8, UPT ;  /* 0x000000080400788c */ /* 0x000fd2000bf05270 */
[----:B------:R-:W-:Y:S05]  /*1750*/  BRA.U !UP0, `(.L_x_2738) ;  /* 0x0000000108147547 */ /* 0x000fea000b800000 */
[----:B------:R-:W-:-:S09]  /*1760*/  UISETP.NE.AND UP0, UPT, UR4, 0x9, UPT ;  /* 0x000000090400788c */ /* 0x000fd2000bf05270 */
[----:B------:R-:W-:Y:S05]  /*1770*/  BRA.U UP0, `(.L_x_2731) ;  /* 0x0000000900607547 */ /* 0x000fea000b800000 */
[----:B------:R-:W2:Y:S02]  /*1780*/  LDG.E R2, desc[UR36][R2.64] ;  /* 0x0000002402027981 */ /* 0x000ea4000c1e1900 */
[----:B--2---:R-:W-:Y:S01]  /*1790*/  F2FP.F16.F32.PACK_AB R0, RZ, R2 ;  /* 0x00000002ff00723e */ /* 0x004fe200000000ff */
[----:B------:R-:W-:Y:S06]  /*17a0*/  BRA `(.L_x_2732) ;  /* 0x0000000800e47947 */ /* 0x000fec0003800000 */
.L_x_2738:
[----:B------:R1:W5:Y:S01]  /*17b0*/  LDG.E.U16 R0, desc[UR36][R2.64] ;  /* 0x0000002402007981 */ /* 0x000362000c1e1500 */
[----:B------:R-:W-:Y:S05]  /*17c0*/  BRA `(.L_x_2732) ;  /* 0x0000000800dc7947 */ /* 0x000fea0003800000 */
.L_x_2737:
[----:B------:R-:W2:Y:S01]  /*17d0*/  LDG.E.64 R2, desc[UR36][R2.64] ;  /* 0x0000002402027981 */ /* 0x000ea2000c1e1b00 */
[----:B------:R-:W-:Y:S01]  /*17e0*/  UMOV UR4, 0xf0000000 ;  /* 0xf000000000047882 */ /* 0x000fe20000000000 */
[----:B------:R-:W-:Y:S01]  /*17f0*/  UMOV UR5, 0x380fffff ;  /* 0x380fffff00057882 */ /* 0x000fe20000000000 */
[----:B--2---:R-:W0:Y:S01]  /*1800*/  F2F.F32.F64 R0, R2 ;  /* 0x0000000200007310 */ /* 0x004e220000301000 */
[----:B------:R-:W-:-:S14]  /*1810*/  DSETP.GEU.AND P0, PT, |R2|, UR4, PT ;  /* 0x0000000402007e2a */ /* 0x000fdc000bf0e200 */
[----:B0-----:R-:W-:-:S05]  /*1820*/  @!P0 FMUL R0, R0, 1.175494350822287508e-38 ;  /* 0x0080000000008820 */ /* 0x001fca0000400000 */
[----:B------:R-:W-:Y:S01]  /*1830*/  F2FP.F16.F32.PACK_AB R0, RZ, R0 ;  /* 0x00000000ff00723e */ /* 0x000fe200000000ff */
[----:B------:R-:W-:Y:S06]  /*1840*/  BRA `(.L_x_2732) ;  /* 0x0000000800bc7947 */ /* 0x000fec0003800000 */
.L_x_2727:
        /* <DEDUP_REMOVED lines=11> */
[----:B------:R-:W-:Y:S01]  /*1900*/  F2FP.F16.F32.PACK_AB R0, RZ, R0 ;  /* 0x00000000ff00723e */ /* 0x000fe200000000ff */
[----:B------:R-:W-:Y:S06]  /*1910*/  BRA `(.L_x_2732) ;  /* 0x0000000800887947 */ /* 0x000fec0003800000 */
.L_x_2741:
        /* <DEDUP_REMOVED lines=8> */
.L_x_2740:
        /* <DEDUP_REMOVED lines=24> */
[----:B------:R-:W-:-:S04]  /*1b20*/  F2FP.F16.F32.PACK_AB R5, RZ, R5 ;  /* 0x00000005ff05723e */ /* 0x000fc800000000ff */
[----:B------:R-:W-:Y:S01]  /*1b30*/  PRMT R0, R5, 0x7610, R0 ;  /* 0x0000761005007816 */ /* 0x000fe20000000000 */
[----:B------:R-:W-:Y:S06]  /*1b40*/  BRA `(.L_x_2732) ;  /* 0x0000000400fc7947 */ /* 0x000fec0003800000 */
.L_x_2743:
        /* <DEDUP_REMOVED lines=11> */
[----:B------:R-:W-:Y:S01]  /*1c00*/  F2FP.F16.F32.PACK_AB R0, RZ, R0 ;  /* 0x00000000ff00723e */ /* 0x000fe200000000ff */
[----:B------:R-:W-:Y:S06]  /*1c10*/  BRA `(.L_x_2732) ;  /* 0x0000000400c87947 */ /* 0x000fec0003800000 */
.L_x_2742:
[----:B------:R-:W2:Y:S02]  /*1c20*/  LDG.E.U16 R0, desc[UR36][R2.64] ;  /* 0x0000002402007981 */ /* 0x000ea4000c1e1500 */
[----:B--2---:R-:W-:-:S05]  /*1c30*/  IMAD.U32 R0, R0, 0x10000, RZ ;  /* 0x0001000000007824 */ /* 0x004fca00078e00ff */
[----:B------:R-:W-:Y:S01]  /*1c40*/  F2FP.F16.F32.PACK_AB R0, RZ, R0 ;  /* 0x00000000ff00723e */ /* 0x000fe200000000ff */
[----:B------:R-:W-:Y:S06]  /*1c50*/  BRA `(.L_x_2732) ;  /* 0x0000000400b87947 */ /* 0x000fec0003800000 */
.L_x_2739:
        /* <DEDUP_REMOVED lines=10> */
[----:B------:R-:W-:Y:S01]  /*1d00*/  F2FP.F16.F32.PACK_AB R0, RZ, R0 ;  /* 0x00000000ff00723e */ /* 0x000fe200000000ff */
[----:B------:R-:W-:Y:S06]  /*1d10*/  BRA `(.L_x_2732) ;  /* 0x0000000400887947 */ /* 0x000fec0003800000 */
.L_x_2746:
        /* <DEDUP_REMOVED lines=21> */
.L_x_2750:
[----:B------:R-:W-:Y:S05]  /*1e70*/  BSYNC.RECONVERGENT B1 ;  /* 0x0000000000017941 */ /* 0x000fea0003800200 */
.L_x_2749:
[----:B------:R-:W-:Y:S02]  /*1e80*/  SHF.L.U32 R0, R0, 0x14, RZ ;  /* 0x0000001400007819 */ /* 0x000fe400000006ff */
[----:B------:R-:W-:-:S04]  /*1e90*/  LEA R2, R2, 0x3b800000, 0x17 ;  /* 0x3b80000002027811 */ /* 0x000fc800078eb8ff */
[----:B------:R-:W-:-:S07]  /*1ea0*/  LOP3.LUT R0, R2, R0, R7, 0xfe, !PT ;  /* 0x0000000002007212 */ /* 0x000fce00078efe07 */
.L_x_2748:
[----:B------:R-:W-:Y:S05]  /*1eb0*/  BSYNC.RECONVERGENT B0 ;  /* 0x0000000000007941 */ /* 0x000fea0003800200 */
.L_x_2747:
[----:B------:R-:W-:Y:S01]  /*1ec0*/  F2FP.F16.F32.PACK_AB R0, RZ, R0 ;  /* 0x00000000ff00723e */ /* 0x000fe200000000ff */
[----:B------:R-:W-:Y:S06]  /*1ed0*/  BRA `(.L_x_2732) ;  /* 0x0000000400187947 */ /* 0x000fec0003800000 */
.L_x_2745:
        /* <DEDUP_REMOVED lines=21> */
.L_x_2754:
[----:B------:R-:W-:Y:S05]  /*2030*/  BSYNC.RECONVERGENT B1 ;  /* 0x0000000000017941 */ /* 0x000fea0003800200 */
.L_x_2753:
[----:B------:R-:W-:Y:S01]  /*2040*/  IMAD.SHL.U32 R0, R0, 0x200000, RZ ;  /* 0x0020000000007824 */ /* 0x000fe200078e00ff */
[----:B------:R-:W-:-:S04]  /*2050*/  LEA R2, R2, 0x37800000, 0x17 ;  /* 0x3780000002027811 */ /* 0x000fc800078eb8ff */
[----:B------:R-:W-:-:S07]  /*2060*/  LOP3.LUT R0, R2, R0, R7, 0xfe, !PT ;  /* 0x0000000002007212 */ /* 0x000fce00078efe07 */
.L_x_2752:
[----:B------:R-:W-:Y:S05]  /*2070*/  BSYNC.RECONVERGENT B0 ;  /* 0x0000000000007941 */ /* 0x000fea0003800200 */
.L_x_2751:
[----:B------:R-:W-:Y:S01]  /*2080*/  F2FP.F16.F32.PACK_AB R0, RZ, R0 ;  /* 0x00000000ff00723e */ /* 0x000fe200000000ff */
[----:B------:R-:W-:Y:S06]  /*2090*/  BRA `(.L_x_2732) ;  /* 0x0000000000a87947 */ /* 0x000fec0003800000 */
.L_x_2744:
[----:B------:R-:W-:-:S09]  /*20a0*/  UISETP.NE.AND UP0, UPT, UR4, 0x1c, UPT ;  /* 0x0000001c0400788c */ /* 0x000fd2000bf05270 */
[----:B------:R-:W-:Y:S05]  /*20b0*/  BRA.U !UP0, `(.L_x_2755) ;  /* 0x0000000108947547 */ /* 0x000fea000b800000 */
[----:B------:R-:W-:-:S09]  /*20c0*/  UISETP.NE.AND UP0, UPT, UR4, 0x1d, UPT ;  /* 0x0000001d0400788c */ /* 0x000fd2000bf05270 */
[----:B------:R-:W-:Y:S05]  /*20d0*/  BRA.U !UP0, `(.L_x_2756) ;  /* 0x00000001087c7547 */ /* 0x000fea000b800000 */
[----:B------:R-:W-:-:S09]  /*20e0*/  UISETP.NE.AND UP0, UPT, UR4, 0x2c, UPT ;  /* 0x0000002c0400788c */ /* 0x000fd2000bf05270 */
[----:B------:R-:W-:Y:S05]  /*20f0*/  BRA.U !UP0, `(.L_x_2757) ;  /* 0x0000000108487547 */ /* 0x000fea000b800000 */
.L_x_2731:
        /* <DEDUP_REMOVED lines=16> */
.L_x_2758:
[----:B------:R-:W-:Y:S01]  /*2200*/  PRMT R0, RZ, 0x7610, R0 ;  /* 0x00007610ff007816 */ /* 0x000fe20000000000 */
[----:B------:R-:W-:Y:S06]  /*2210*/  BRA `(.L_x_2732) ;  /* 0x0000000000487947 */ /* 0x000fec0003800000 */
.L_x_2757:
        /* <DEDUP_REMOVED lines=8> */
.L_x_2760:
[----:B------:R-:W-:Y:S05]  /*22a0*/  BSYNC.RECONVERGENT B0 ;  /* 0x0000000000007941 */ /* 0x000fea0003800200 */
.L_x_2759:
[----:B------:R-:W-:Y:S01]  /*22b0*/  F2FP.F16.F32.PACK_AB R0, RZ, R0 ;  /* 0x00000000ff00723e */ /* 0x000fe200000000ff */
[----:B------:R-:W-:Y:S06]  /*22c0*/  BRA `(.L_x_2732) ;  /* 0x00000000001c7947 */ /* 0x000fec0003800000 */
.L_x_2756:
[----:B------:R-:W2:Y:S02]  /*22d0*/  LDG.E.64 R2, desc[UR36][R2.64] ;  /* 0x0000002402027981 */ /* 0x000ea4000c1e1b00 */
[----:B--2---:R-:W0:Y:S02]  /*22e0*/  I2F.U64 R0, R2 ;  /* 0x0000000200007312 */ /* 0x004e240000301000 */
[----:B0-----:R-:W-:Y:S01]  /*22f0*/  F2FP.F16.F32.PACK_AB R0, RZ, R0 ;  /* 0x00000000ff00723e */ /* 0x001fe200000000ff */
[----:B------:R-:W-:Y:S06]  /*2300*/  BRA `(.L_x_2732) ;  /* 0x00000000000c7947 */ /* 0x000fec0003800000 */
.L_x_2755:
[----:B------:R-:W2:Y:S02]  /*2310*/  LDG.E R2, desc[UR36][R2.64] ;  /* 0x0000002402027981 */ /* 0x000ea4000c1e1900 */
[----:B--2---:R-:W-:-:S04]  /*2320*/  I2FP.F32.U32 R0, R2 ;  /* 0x0000000200007245 */ /* 0x004fc80000201000 */
[----:B------:R-:W-:-:S07]  /*2330*/  F2FP.F16.F32.PACK_AB R0, RZ, R0 ;  /* 0x00000000ff00723e */ /* 0x000fce00000000ff */
.L_x_2732:
[----:B01----:R-:W0:Y:S01]  /*2340*/  LDC.U16 R3, c[0x0][0x592] ;  /* 0x00016480ff037b82 */ /* 0x003e220000000400 */
[----:B------:R-:W1:Y:S01]  /*2350*/  LDCU.64 UR6, c[0x0][0x580] ;  /* 0x0000b000ff0677ac */ /* 0x000e620008000a00 */
[----:B-----5:R-:W-:Y:S01]  /*2360*/  HADD2.F32 R2, -RZ, R0.H0_H0 ;  /* 0x20000000ff027230 */ /* 0x020fe20000004100 */
[----:B------:R-:W-:Y:S01]  /*2370*/  BSSY.RECONVERGENT B6, `(.L_x_2761) ;  /* 0x00000d7000067945 */ /* 0x000fe20003800200 */
[----:B------:R-:W-:-:S03]  /*2380*/  UPRMT UR4, UR41, 0x9910, URZ ;  /* 0x0000991029047896 */ /* 0x000fc600080000ff */
[----:B------:R-:W-:Y:S01]  /*2390*/  FSETP.NEU.FTZ.AND P1, PT, R2, RZ, PT ;  /* 0x000000ff0200720b */ /* 0x000fe20003f3d000 */
[----:B------:R-:W-:Y:S01]  /*23a0*/  UISETP.GT.AND UP0, UPT, UR4, 0x9, UPT ;  /* 0x000000090400788c */ /* 0x000fe2000bf04270 */
[----:B-1----:R-:W-:Y:S01]  /*23b0*/  IADD3 R2, P2, PT, R16, UR6, RZ ;  /* 0x0000000610027c10 */ /* 0x002fe2000ff5e0ff */
[----:B0-----:R-:W-:-:S04]  /*23c0*/  HADD2.F32 R0, -RZ, R3.H0_H0 ;  /* 0x20000003ff007230 */ /* 0x001fc80000004100 */
[----:B------:R-:W-:Y:S01]  /*23d0*/  IMAD.X R3, RZ, RZ, UR7, P2 ;  /* 0x00000007ff037e24 */ /* 0x000fe200090e06ff */
[----:B------:R-:W-:-:S04]  /*23e0*/  FSETP.NEU.FTZ.AND P0, PT, R0, RZ, PT ;  /* 0x000000ff0000720b */ /* 0x000fc80003f1d000 */
[----:B------:R-:W-:-:S04]  /*23f0*/  PLOP3.LUT P0, PT, P0, P1, PT, 0x28, 0x82 ;  /* 0x000000000082781c */ /* 0x000fc80000702570 */
[----:B------:R-:W-:Y:S01]  /*2400*/  SEL R4, RZ, 0x1, !P0 ;  /* 0x00000001ff047807 */ /* 0x000fe20004000000 */
        /* <DEDUP_REMOVED lines=11> */
.L_x_2765:
[----:B------:R3:W-:Y:S01]  /*24c0*/  STG.E.U8 desc[UR36][R2.64], R4 ;  /* 0x0000000402007986 */ /* 0x0007e2000c101124 */
[----:B------:R-:W-:Y:S05]  /*24d0*/  BRA `(.L_x_2767) ;  /* 0x0000000c00007947 */ /* 0x000fea0003800000 */
.L_x_2764:
        /* <DEDUP_REMOVED lines=9> */
.L_x_2769:
[----:B------:R1:W-:Y:S01]  /*2570*/  STG.E desc[UR36][R2.64], R4 ;  /* 0x0000000402007986 */ /* 0x0003e2000c101924 */
[----:B------:R-:W-:Y:S05]  /*2580*/  BRA `(.L_x_2767) ;  /* 0x0000000800d47947 */ /* 0x000fea0003800000 */
.L_x_2768:
[----:B------:R2:W-:Y:S01]  /*2590*/  STG.E.U16 desc[UR36][R2.64], R4 ;  /* 0x0000000402007986 */ /* 0x0005e2000c101524 */
[----:B------:R-:W-:Y:S05]  /*25a0*/  BRA `(.L_x_2767) ;  /* 0x0000000800cc7947 */ /* 0x000fea0003800000 */
.L_x_2763:
        /* <DEDUP_REMOVED lines=9> */
.L_x_2771:
[----:B------:R-:W-:-:S04]  /*2640*/  I2FP.F32.U32 R0, R4 ;  /* 0x0000000400007245 */ /* 0x000fc80000201000 */
[----:B------:R-:W-:-:S05]  /*2650*/  F2FP.F16.F32.PACK_AB R0, RZ, R0 ;  /* 0x00000000ff00723e */ /* 0x000fca00000000ff */
[----:B------:R0:W-:Y:S01]  /*2660*/  STG.E.U16 desc[UR36][R2.64], R0 ;  /* 0x0000000002007986 */ /* 0x0001e2000c101524 */
[----:B------:R-:W-:Y:S05]  /*2670*/  BRA `(.L_x_2767) ;  /* 0x0000000800987947 */ /* 0x000fea0003800000 */
.L_x_2770:
        /* <DEDUP_REMOVED lines=10> */
.L_x_2773:
[----:B------:R-:W-:-:S04]  /*2720*/  I2FP.F32.U32 R4, R4 ;  /* 0x0000000400047245 */ /* 0x000fc80000201000 */
[----:B------:R-:W-:-:S04]  /*2730*/  F2FP.F16.F32.PACK_AB R5, RZ, R4 ;  /* 0x00000004ff05723e */ /* 0x000fc800000000ff */
[----:B------:R-:W-:-:S05]  /*2740*/  PRMT R5, R5, 0x5410, RZ ;  /* 0x0000541005057816 */ /* 0x000fca00000000ff */
[----:B------:R0:W-:Y:S01]  /*2750*/  STG.E desc[UR36][R2.64], R5 ;  /* 0x0000000502007986 */ /* 0x0001e2000c101924 */
[----:B------:R-:W-:Y:S05]  /*2760*/  BRA `(.L_x_2767) ;  /* 0x00000008005c7947 */ /* 0x000fea0003800000 */
.L_x_2772:
[----:B------:R-:W0:Y:S02]  /*2770*/  I2F.F64.U32 R4, R4 ;  /* 0x0000000400047312 */ /* 0x000e240000201800 */
[----:B0-----:R0:W-:Y:S01]  /*2780*/  STG.E.64 desc[UR36][R2.64], R4 ;  /* 0x0000000402007986 */ /* 0x0011e2000c101b24 */
[----:B------:R-:W-:Y:S05]  /*2790*/  BRA `(.L_x_2767) ;  /* 0x0000000800507947 */ /* 0x000fea0003800000 */
.L_x_2762:
        /* <DEDUP_REMOVED lines=10> */
.L_x_2776:
[----:B------:R-:W0:Y:S01]  /*2840*/  I2F.F64.U32 R4, R4 ;  /* 0x0000000400047312 */ /* 0x000e220000201800 */
[----:B------:R-:W-:-:S05]  /*2850*/  CS2R R6, SRZ ;  /* 0x0000000000067805 */ /* 0x000fca000001ff00 */
[----:B0-----:R0:W-:Y:S01]  /*2860*/  STG.E.128 desc[UR36][R2.64], R4 ;  /* 0x0000000402007986 */ /* 0x0011e2000c101d24 */
[----:B------:R-:W-:Y:S05]  /*2870*/  BRA `(.L_x_2767) ;  /* 0x0000000800187947 */ /* 0x000fea0003800000 */
.L_x_2775:
        /* <DEDUP_REMOVED lines=17> */
.L_x_2780:
[----:B------:R-:W-:Y:S05]  /*2990*/  BSYNC.RECONVERGENT B0 ;  /* 0x0000000000007941 */ /* 0x000fea0003800200 */
.L_x_2779:
[----:B------:R0:W-:Y:S01]  /*29a0*/  STG.E.U8 desc[UR36][R2.64], R5 ;  /* 0x0000000502007986 */ /* 0x0001e2000c101124 */
[----:B------:R-:W-:Y:S05]  /*29b0*/  BRA `(.L_x_2767) ;  /* 0x0000000400c87947 */ /* 0x000fea0003800000 */
.L_x_2778:
        /* <DEDUP_REMOVED lines=16> */
.L_x_2777:
[----:B------:R-:W-:-:S04]  /*2ac0*/  I2FP.F32.U32 R0, R4 ;  /* 0x0000000400007245 */ /* 0x000fc80000201000 */
[----:B------:R-:W-:-:S05]  /*2ad0*/  F2FP.BF16.F32.PACK_AB R0, RZ, R0 ;  /* 0x00000000ff00723e */ /* 0x000fca00000010ff */
[----:B------:R0:W-:Y:S01]  /*2ae0*/  STG.E.U16 desc[UR36][R2.64], R0 ;  /* 0x0000000002007986 */ /* 0x0001e2000c101524 */
[----:B------:R-:W-:Y:S05]  /*2af0*/  BRA `(.L_x_2767) ;  /* 0x0000000400787947 */ /* 0x000fea0003800000 */
.L_x_2774:
        /* <DEDUP_REMOVED lines=10> */
.L_x_2783:
        /* <DEDUP_REMOVED lines=12> */
.L_x_2786:
[----:B------:R-:W-:-:S04]  /*2c60*/  SHF.R.U32.HI R0, RZ, 0x14, R5 ;  /* 0x00000014ff007819 */ /* 0x000fc80000011605 */
[----:B------:R-:W-:-:S04]  /*2c70*/  LOP3.LUT R0, R0, 0x1, RZ, 0xc0, !PT ;  /* 0x0000000100007812 */ /* 0x000fc800078ec0ff */
[----:B------:R-:W-:-:S04]  /*2c80*/  IADD3 R0, PT, PT, R5, 0x487ffff, R0 ;  /* 0x0487ffff05007810 */ /* 0x000fc80007ffe000 */
[----:B------:R-:W-:-:S04]  /*2c90*/  SHF.R.U32.HI R0, RZ, 0x14, R0 ;  /* 0x00000014ff007819 */ /* 0x000fc80000011600 */
[----:B------:R-:W-:-:S07]  /*2ca0*/  LOP3.LUT R4, R0, 0xff, RZ, 0xc0, !PT ;  /* 0x000000ff00047812 */ /* 0x000fce00078ec0ff */
.L_x_2787:
[----:B------:R-:W-:-:S07]  /*2cb0*/  PRMT R0, R4, 0x7610, R0 ;  /* 0x0000761004007816 */ /* 0x000fce0000000000 */
.L_x_2785:
[----:B------:R-:W-:Y:S05]  /*2cc0*/  BSYNC.RECONVERGENT B0 ;  /* 0x0000000000007941 */ /* 0x000fea0003800200 */
.L_x_2784:
[----:B------:R0:W-:Y:S01]  /*2cd0*/  STG.E.U8 desc[UR36][R2.64], R0 ;  /* 0x0000000002007986 */ /* 0x0001e2000c101124 */
[----:B------:R-:W-:Y:S05]  /*2ce0*/  BRA `(.L_x_2767) ;  /* 0x0000000000fc7947 */ /* 0x000fea0003800000 */
.L_x_2782:
        /* <DEDUP_REMOVED lines=12> */
.L_x_2790:
[----:B------:R-:W-:-:S04]  /*2db0*/  SHF.R.U32.HI R0, RZ, 0x15, R5 ;  /* 0x00000015ff007819 */ /* 0x000fc80000011605 */
[----:B------:R-:W-:-:S04]  /*2dc0*/  LOP3.LUT R0, R0, 0x1, RZ, 0xc0, !PT ;  /* 0x0000000100007812 */ /* 0x000fc800078ec0ff */
[----:B------:R-:W-:-:S04]  /*2dd0*/  IADD3 R0, PT, PT, R5, 0x88fffff, R0 ;  /* 0x088fffff05007810 */ /* 0x000fc80007ffe000 */
[----:B------:R-:W-:-:S04]  /*2de0*/  SHF.R.U32.HI R0, RZ, 0x15, R0 ;  /* 0x00000015ff007819 */ /* 0x000fc80000011600 */
[----:B------:R-:W-:-:S07]  /*2df0*/  LOP3.LUT R4, R0, 0xff, RZ, 0xc0, !PT ;  /* 0x000000ff00047812 */ /* 0x000fce00078ec0ff */
.L_x_2791:
[----:B------:R-:W-:-:S07]  /*2e00*/  PRMT R0, R4, 0x7610, R0 ;  /* 0x0000761004007816 */ /* 0x000fce0000000000 */
.L_x_2789:
[----:B------:R-:W-:Y:S05]  /*2e10*/  BSYNC.RECONVERGENT B0 ;  /* 0x0000000000007941 */ /* 0x000fea0003800200 */
.L_x_2788:
[----:B------:R0:W-:Y:S01]  /*2e20*/  STG.E.U8 desc[UR36][R2.64], R0 ;  /* 0x0000000002007986 */ /* 0x0001e2000c101124 */
[----:B------:R-:W-:Y:S05]  /*2e30*/  BRA `(.L_x_2767) ;  /* 0x0000000000a87947 */ /* 0x000fea0003800000 */
.L_x_2781:
[----:B------:R-:W-:-:S09]  /*2e40*/  UISETP.NE.AND UP0, UPT, UR4, 0x1c, UPT ;  /* 0x0000001c0400788c */ /* 0x000fd2000bf05270 */
[----:B------:R-:W-:Y:S05]  /*2e50*/  BRA.U !UP0, `(.L_x_2792) ;  /* 0x00000001089c7547 */ /* 0x000fea000b800000 */
[----:B------:R-:W-:-:S09]  /*2e60*/  UISETP.NE.AND UP0, UPT, UR4, 0x1d, UPT ;  /* 0x0000001d0400788c */ /* 0x000fd2000bf05270 */
[----:B------:R-:W-:Y:S05]  /*2e70*/  BRA.U !UP0, `(.L_x_2793) ;  /* 0x0000000108887547 */ /* 0x000fea000b800000 */
[----:B------:R-:W-:-:S09]  /*2e80*/  UISETP.NE.AND UP0, UPT, UR4, 0x2c, UPT ;  /* 0x0000002c0400788c */ /* 0x000fd2000bf05270 */
[----:B------:R-:W-:Y:S05]  /*2e90*/  BRA.U !UP0, `(.L_x_2794) ;  /* 0x0000000108447547 */ /* 0x000fea000b800000 */
.L_x_2766:
        /* <DEDUP_REMOVED lines=16> */
.L_x_2795:
[----:B------:R-:W-:Y:S05]  /*2fa0*/  BRA `(.L_x_2767) ;  /* 0x00000000004c7947 */ /* 0x000fea0003800000 */
.L_x_2794:
        /* <DEDUP_REMOVED lines=15> */
.L_x_2793:
[----:B------:R-:W-:-:S05]  /*30a0*/  IMAD.MOV.U32 R5, RZ, RZ, RZ ;  /* 0x000000ffff057224 */ /* 0x000fca00078e00ff */
[----:B------:R0:W-:Y:S01]  /*30b0*/  STG.E.64 desc[UR36][R2.64], R4 ;  /* 0x0000000402007986 */ /* 0x0001e2000c101b24 */
[----:B------:R-:W-:Y:S05]  /*30c0*/  BRA `(.L_x_2767) ;  /* 0x0000000000047947 */ /* 0x000fea0003800000 */
.L_x_2792:
[----:B------:R0:W-:Y:S02]  /*30d0*/  STG.E desc[UR36][R2.64], R4 ;  /* 0x0000000402007986 */ /* 0x0001e4000c101924 */
.L_x_2767:
[----:B------:R-:W-:Y:S05]  /*30e0*/  BSYNC.RECONVERGENT B6 ;  /* 0x0000000000067941 */ /* 0x000fea0003800200 */
.L_x_2761:
[----:B------:R-:W-:-:S07]  /*30f0*/  VIADD R17, R17, 0x80 ;  /* 0x0000008011117836 */ /* 0x000fce0000000000 */
.L_x_2725:
[----:B------:R-:W-:Y:S05]  /*3100*/  BSYNC.RECONVERGENT B7 ;  /* 0x0000000000077941 */ /* 0x000fea0003800200 */
.L_x_2724:
        /* <DEDUP_REMOVED lines=307> */
.L_x_2798:
        /* <DEDUP_REMOVED lines=18> */
.L_x_2802:
[----:B------:R-:W2:Y:S02]  /*4560*/  LDG.E.U8 R2, desc[UR36][R2.64] ;  /* 0x0000002402027981 */ /* 0x000ea4000c1e1100 */
[----:B--2---:R-:W-:-:S04]  /*4570*/  I2FP.F32.U32 R0, R2 ;  /* 0x0000000200007245 */ /* 0x004fc80000201000 */
[----:B------:R-:W-:Y:S01]  /*4580*/  F2FP.F16.F32.PACK_AB R0, RZ, R0 ;  /* 0x00000000ff00723e */ /* 0x000fe200000000ff */
[----:B------:R-:W-:Y:S06]  /*4590*/  BRA `(.L_x_2804) ;  /* 0x0000000c007c7947 */ /* 0x000fec0003800000 */
.L_x_2801:
        /* <DEDUP_REMOVED lines=10> */
.L_x_2806:
[----:B------:R-:W2:Y:S02]  /*4640*/  LDG.E R2, desc[UR36][R2.64] ;  /* 0x0000002402027981 */ /* 0x000ea4000c1e1900 */
[----:B--2---:R-:W-:-:S04]  /*4650*/  I2FP.F32.S32 R0, R2 ;  /* 0x0000000200007245 */ /* 0x004fc80000201400 */
[----:B------:R-:W-:Y:S01]  /*4660*/  F2FP.F16.F32.PACK_AB R0, RZ, R0 ;  /* 0x00000000ff00723e */ /* 0x000fe200000000ff */
[----:B------:R-:W-:Y:S06]  /*4670*/  BRA `(.L_x_2804) ;  /* 0x0000000c00447947 */ /* 0x000fec0003800000 */
.L_x_2805:
[----:B------:R-:W2:Y:S02]  /*4680*/  LDG.E.U16 R2, desc[UR36][R2.64] ;  /* 0x0000002402027981 */ /* 0x000ea4000c1e1500 */
[----:B--2---:R-:W0:Y:S02]  /*4690*/  I2F.S16 R0, R2 ;  /* 0x0000000200007306 */ /* 0x004e240000101400 */
[----:B0-----:R-:W-:Y:S01]  /*46a0*/  F2FP.F16.F32.PACK_AB R0, RZ, R0 ;  /* 0x00000000ff00723e */ /* 0x001fe200000000ff */
[----:B------:R-:W-:Y:S06]  /*46b0*/  BRA `(.L_x_2804) ;  /* 0x0000000c00347947 */ /* 0x000fec0003800000 */
.L_x_2800:
        /* <DEDUP_REMOVED lines=9> */
.L_x_2808:
[----:B------:R1:W5:Y:S01]  /*4750*/  LDG.E.U16 R0, desc[UR36][R2.64] ;  /* 0x0000002402007981 */ /* 0x000362000c1e1500 */
[----:B------:R-:W-:Y:S05]  /*4760*/  BRA `(.L_x_2804) ;  /* 0x0000000c00087947 */ /* 0x000fea0003800000 */
.L_x_2807:
        /* <DEDUP_REMOVED lines=9> */
.L_x_2810:
[----:B------:R0:W5:Y:S01]  /*4800*/  LDG.E.U16 R0, desc[UR36][R2.64] ;  /* 0x0000002402007981 */ /* 0x000162000c1e1500 */
[----:B------:R-:W-:Y:S05]  /*4810*/  BRA `(.L_x_2804) ;  /* 0x0000000800dc7947 */ /* 0x000fea0003800000 */
.L_x_2809:
        /* <DEDUP_REMOVED lines=8> */
.L_x_2799:
        /* <DEDUP_REMOVED lines=13> */
.L_x_2813:
        /* <DEDUP_REMOVED lines=8> */
.L_x_2812:
        /* <DEDUP_REMOVED lines=24> */
[----:B------:R-:W-:-:S04]  /*4b70*/  F2FP.F16.F32.PACK_AB R5, RZ, R5 ;  /* 0x00000005ff05723e */ /* 0x000fc800000000ff */
[----:B------:R-:W-:Y:S01]  /*4b80*/  PRMT R0, R5, 0x7610, R0 ;  /* 0x0000761005007816 */ /* 0x000fe20000000000 */
[----:B------:R-:W-:Y:S06]  /*4b90*/  BRA `(.L_x_2804) ;  /* 0x0000000400fc7947 */ /* 0x000fec0003800000 */
.L_x_2815:
        /* <DEDUP_REMOVED lines=11> */
[----:B------:R-:W-:Y:S01]  /*4c50*/  F2FP.F16.F32.PACK_AB R0, RZ, R0 ;  /* 0x00000000ff00723e */ /* 0x000fe200000000ff */
[----:B------:R-:W-:Y:S06]  /*4c60*/  BRA `(.L_x_2804) ;  /* 0x0000000400c87947 */ /* 0x000fec0003800000 */
.L_x_2814:
[----:B------:R-:W2:Y:S02]  /*4c70*/  LDG.E.U16 R0, desc[UR36][R2.64] ;  /* 0x0000002402007981 */ /* 0x000ea4000c1e1500 */
[----:B--2---:R-:W-:-:S05]  /*4c80*/  IMAD.U32 R0, R0, 0x10000, RZ ;  /* 0x0001000000007824 */ /* 0x004fca00078e00ff */
[----:B------:R-:W-:Y:S01]  /*4c90*/  F2FP.F16.F32.PACK_AB R0, RZ, R0 ;  /* 0x00000000ff00723e */ /* 0x000fe200000000ff */
[----:B------:R-:W-:Y:S06]  /*4ca0*/  BRA `(.L_x_2804) ;  /* 0x0000000400b87947 */ /* 0x000fec0003800000 */
.L_x_2811:
        /* <DEDUP_REMOVED lines=12> */
.L_x_2818:
        /* <DEDUP_REMOVED lines=21> */
.L_x_2822:
[----:B------:R-:W-:Y:S05]  /*4ec0*/  BSYNC.RECONVERGENT B1 ;  /* 0x0000000000017941 */ /* 0x000fea0003800200 */
.L_x_2821:
[----:B------:R-:W-:Y:S01]  /*4ed0*/  IMAD.SHL.U32 R0, R0, 0x100000, RZ ;  /* 0x0010000000007824 */ /* 0x000fe200078e00ff */
[----:B------:R-:W-:-:S04]  /*4ee0*/  LEA R2, R2, 0x3b800000, 0x17 ;  /* 0x3b80000002027811 */ /* 0x000fc800078eb8ff */
[----:B------:R-:W-:-:S07]  /*4ef0*/  LOP3.LUT R0, R2, R0, R7, 0xfe, !PT ;  /* 0x0000000002007212 */ /* 0x000fce00078efe07 */
.L_x_2820:
[----:B------:R-:W-:Y:S05]  /*4f00*/  BSYNC.RECONVERGENT B0 ;  /* 0x0000000000007941 */ /* 0x000fea0003800200 */
.L_x_2819:
[----:B------:R-:W-:Y:S01]  /*4f10*/  F2FP.F16.F32.PACK_AB R0, RZ, R0 ;  /* 0x00000000ff00723e */ /* 0x000fe200000000ff */
[----:B------:R-:W-:Y:S06]  /*4f20*/  BRA `(.L_x_2804) ;  /* 0x0000000400187947 */ /* 0x000fec0003800000 */
.L_x_2817:
        /* <DEDUP_REMOVED lines=21> */
.L_x_2826:
[----:B------:R-:W-:Y:S05]  /*5080*/  BSYNC.RECONVERGENT B1 ;  /* 0x0000000000017941 */ /* 0x000fea0003800200 */
.L_x_2825:
[----:B------:R-:W-:Y:S02]  /*5090*/  SHF.L.U32 R0, R0, 0x15, RZ ;  /* 0x0000001500007819 */ /* 0x000fe400000006ff */
[----:B------:R-:W-:-:S04]  /*50a0*/  LEA R2, R2, 0x37800000, 0x17 ;  /* 0x3780000002027811 */ /* 0x000fc800078eb8ff */
[----:B------:R-:W-:-:S07]  /*50b0*/  LOP3.LUT R0, R2, R0, R7, 0xfe, !PT ;  /* 0x0000000002007212 */ /* 0x000fce00078efe07 */
.L_x_2824:
[----:B------:R-:W-:Y:S05]  /*50c0*/  BSYNC.RECONVERGENT B0 ;  /* 0x0000000000007941 */ /* 0x000fea0003800200 */
.L_x_2823:
[----:B------:R-:W-:Y:S01]  /*50d0*/  F2FP.F16.F32.PACK_AB R0, RZ, R0 ;  /* 0x00000000ff00723e */ /* 0x000fe200000000ff */
[----:B------:R-:W-:Y:S06]  /*50e0*/  BRA `(.L_x_2804) ;  /* 0x0000000000a87947 */ /* 0x000fec0003800000 */
.L_x_2816:
        /* <DEDUP_REMOVED lines=14> */
.L_x_2830:
[----:B------:R-:W-:Y:S05]  /*51d0*/  BSYNC.RECONVERGENT B0 ;  /* 0x0000000000007941 */ /* 0x000fea0003800200 */
.L_x_2829:
[----:B------:R-:W-:Y:S01]  /*51e0*/  F2FP.F16.F32.PACK_AB R0, RZ, R0 ;  /* 0x00000000ff00723e */ /* 0x000fe200000000ff */
[----:B------:R-:W-:Y:S06]  /*51f0*/  BRA `(.L_x_2804) ;  /* 0x0000000000647947 */ /* 0x000fec0003800000 */
.L_x_2803:
        /* <DEDUP_REMOVED lines=16> */
.L_x_2831:
[----:B------:R-:W-:Y:S01]  /*5300*/  PRMT R0, RZ, 0x7610, R0 ;  /* 0x00007610ff007816 */ /* 0x000fe20000000000 */
[----:B------:R-:W-:Y:S06]  /*5310*/  BRA `(.L_x_2804) ;  /* 0x00000000001c7947 */ /* 0x000fec0003800000 */
.L_x_2828:
[----:B------:R-:W2:Y:S02]  /*5320*/  LDG.E.64 R2, desc[UR36][R2.64] ;  /* 0x0000002402027981 */ /* 0x000ea4000c1e1b00 */
[----:B--2---:R-:W0:Y:S02]  /*5330*/  I2F.U64 R0, R2 ;  /* 0x0000000200007312 */ /* 0x004e240000301000 */
[----:B0-----:R-:W-:Y:S01]  /*5340*/  F2FP.F16.F32.PACK_AB R0, RZ, R0 ;  /* 0x00000000ff00723e */ /* 0x001fe200000000ff */
[----:B------:R-:W-:Y:S06]  /*5350*/  BRA `(.L_x_2804) ;  /* 0x00000000000c7947 */ /* 0x000fec0003800000 */
.L_x_2827:
[----:B------:R-:W2:Y:S02]  /*5360*/  LDG.E R2, desc[UR36][R2.64] ;  /* 0x0000002402027981 */ /* 0x000ea4000c1e1900 */
[----:B--2---:R-:W-:-:S04]  /*5370*/  I2FP.F32.U32 R0, R2 ;  /* 0x0000000200007245 */ /* 0x004fc80000201000 */
[----:B------:R-:W-:-:S07]  /*5380*/  F2FP.F16.F32.PACK_AB R0, RZ, R0 ;  /* 0x00000000ff00723e */ /* 0x000fce00000000ff */
.L_x_2804:
[----:B01----:R-:W0:Y:S01]  /*5390*/  LDC.U16 R2, c[0x0][0x592] ;  /* 0x00016480ff027b82 */ /* 0x003e220000000400 */
[----:B------:R-:W1:Y:S01]  /*53a0*/  LDCU.64 UR6, c[0x0][0x580] ;  /* 0x0000b000ff0677ac */ /* 0x000e620008000a00 */
[----:B-----5:R-:W-:Y:S01]  /*53b0*/  HADD2.F32 R0, -RZ, R0.H0_H0 ;  /* 0x20000000ff007230 */ /* 0x020fe20000004100 */
[----:B------:R-:W-:Y:S01]  /*53c0*/  BSSY.RECONVERGENT B6, `(.L_x_2832) ;  /* 0x00000d6000067945 */ /* 0x000fe20003800200 */
[----:B------:R-:W-:-:S03]  /*53d0*/  UPRMT UR4, UR41, 0x9910, URZ ;  /* 0x0000991029047896 */ /* 0x000fc600080000ff */
[----:B------:R-:W-:Y:S01]  /*53e0*/  FSETP.NEU.FTZ.AND P0, PT, R0, RZ, PT ;  /* 0x000000ff0000720b */ /* 0x000fe20003f1d000 */
[----:B------:R-:W-:Y:S01]  /*53f0*/  UISETP.GT.AND UP0, UPT, UR4, 0x9, UPT ;  /* 0x000000090400788c */ /* 0x000fe2000bf04270 */
[----:B0-----:R-:W-:-:S05]  /*5400*/  HADD2.F32 R2, -RZ, R2.H0_H0 ;  /* 0x20000002ff027230 */ /* 0x001fca0000004100 */
[----:B------:R-:W-:Y:S02]  /*5410*/  FSETP.NEU.FTZ.AND P2, PT, R2, RZ, PT ;  /* 0x000000ff0200720b */ /* 0x000fe40003f5d000 */
[----:B-1----:R-:W-:Y:S02]  /*5420*/  IADD3 R2, P1, PT, R16, UR6, RZ ;  /* 0x0000000610027c10 */ /* 0x002fe4000ff3e0ff */
[----:B------:R-:W-:-:S03]  /*5430*/  PLOP3.LUT P0, PT, P2, P0, PT, 0x28, 0x82 ;  /* 0x000000000082781c */ /* 0x000fc60001700570 */
[----:B------:R-:W-:Y:S01]  /*5440*/  IMAD.X R3, RZ, RZ, UR7, P1 ;  /* 0x00000007ff037e24 */ /* 0x000fe200088e06ff */
        /* <DEDUP_REMOVED lines=12> */
.L_x_2836:
[----:B------:R0:W-:Y:S01]  /*5510*/  STG.E.U8 desc[UR36][R2.64], R4 ;  /* 0x0000000402007986 */ /* 0x0001e2000c101124 */
[----:B------:R-:W-:Y:S05]  /*5520*/  BRA `(.L_x_2838) ;  /* 0x0000000800fc7947 */ /* 0x000fea0003800000 */
.L_x_2835:
        /* <DEDUP_REMOVED lines=9> */
.L_x_2840:
[----:B------:R0:W-:Y:S01]  /*55c0*/  STG.E desc[UR36][R2.64], R4 ;  /* 0x0000000402007986 */ /* 0x0001e2000c101924 */
[----:B------:R-:W-:Y:S05]  /*55d0*/  BRA `(.L_x_2838) ;  /* 0x0000000800d07947 */ /* 0x000fea0003800000 */
.L_x_2839:
[----:B------:R0:W-:Y:S01]  /*55e0*/  STG.E.U16 desc[UR36][R2.64], R4 ;  /* 0x0000000402007986 */ /* 0x0001e2000c101524 */
[----:B------:R-:W-:Y:S05]  /*55f0*/  BRA `(.L_x_2838) ;  /* 0x0000000800c87947 */ /* 0x000fea0003800000 */
.L_x_2834:
        /* <DEDUP_REMOVED lines=9> */
.L_x_2842:
[----:B------:R-:W-:-:S04]  /*5690*/  I2FP.F32.U32 R0, R4 ;  /* 0x0000000400007245 */ /* 0x000fc80000201000 */
[----:B------:R-:W-:-:S05]  /*56a0*/  F2FP.F16.F32.PACK_AB R0, RZ, R0 ;  /* 0x00000000ff00723e */ /* 0x000fca00000000ff */
[----:B------:R0:W-:Y:S01]  /*56b0*/  STG.E.U16 desc[UR36][R2.64], R0 ;  /* 0x0000000002007986 */ /* 0x0001e2000c101524 */
[----:B------:R-:W-:Y:S05]  /*56c0*/  BRA `(.L_x_2838) ;  /* 0x0000000800947947 */ /* 0x000fea0003800000 */
.L_x_2841:
        /* <DEDUP_REMOVED lines=10> */
.L_x_2844:
[----:B------:R-:W-:-:S04]  /*5770*/  I2FP.F32.U32 R4, R4 ;  /* 0x0000000400047245 */ /* 0x000fc80000201000 */
[----:B------:R-:W-:-:S04]  /*5780*/  F2FP.F16.F32.PACK_AB R5, RZ, R4 ;  /* 0x00000004ff05723e */ /* 0x000fc800000000ff */
[----:B------:R-:W-:-:S05]  /*5790*/  PRMT R5, R5, 0x5410, RZ ;  /* 0x0000541005057816 */ /* 0x000fca00000000ff */
[----:B------:R0:W-:Y:S01]  /*57a0*/  STG.E desc[UR36][R2.64], R5 ;  /* 0x0000000502007986 */ /* 0x0001e2000c101924 */
[----:B------:R-:W-:Y:S05]  /*57b0*/  BRA `(.L_x_2838) ;  /* 0x0000000800587947 */ /* 0x000fea0003800000 */
.L_x_2843:
[----:B------:R-:W0:Y:S02]  /*57c0*/  I2F.F64.U32 R4, R4 ;  /* 0x0000000400047312 */ /* 0x000e240000201800 */
[----:B0-----:R0:W-:Y:S01]  /*57d0*/  STG.E.64 desc[UR36][R2.64], R4 ;  /* 0x0000000402007986 */ /* 0x0011e2000c101b24 */
[----:B------:R-:W-:Y:S05]  /*57e0*/  BRA `(.L_x_2838) ;  /* 0x00000008004c7947 */ /* 0x000fea0003800000 */
.L_x_2833:
        /* <DEDUP_REMOVED lines=12> */
.L_x_2848:
        /* <DEDUP_REMOVED lines=17> */
.L_x_2850:
[----:B------:R-:W-:Y:S05]  /*59c0*/  BSYNC.RECONVERGENT B0 ;  /* 0x0000000000007941 */ /* 0x000fea0003800200 */
.L_x_2849:
[----:B------:R0:W-:Y:S01]  /*59d0*/  STG.E.U8 desc[UR36][R2.64], R0 ;  /* 0x0000000002007986 */ /* 0x0001e2000c101124 */
[----:B------:R-:W-:Y:S05]  /*59e0*/  BRA `(.L_x_2838) ;  /* 0x0000000400cc7947 */ /* 0x000fea0003800000 */
.L_x_2847:
        /* <DEDUP_REMOVED lines=17> */
.L_x_2852:
[----:B------:R-:W-:Y:S05]  /*5b00*/  BSYNC.RECONVERGENT B0 ;  /* 0x0000000000007941 */ /* 0x000fea0003800200 */
.L_x_2851:
[----:B------:R0:W-:Y:S01]  /*5b10*/  STG.E.U8 desc[UR36][R2.64], R0 ;  /* 0x0000000002007986 */ /* 0x0001e2000c101124 */
[----:B------:R-:W-:Y:S05]  /*5b20*/  BRA `(.L_x_2838) ;  /* 0x00000004007c7947 */ /* 0x000fea0003800000 */
.L_x_2846:
        /* <DEDUP_REMOVED lines=21> */
.L_x_2854:
[----:B------:R-:W-:-:S05]  /*5c80*/  MOV R5, RZ ;  /* 0x000000ff00057202 */ /* 0x000fca0000000f00 */
[----:B------:R0:W-:Y:S01]  /*5c90*/  STG.E.64 desc[UR36][R2.64], R4 ;  /* 0x0000000402007986 */ /* 0x0001e2000c101b24 */
[----:B------:R-:W-:Y:S05]  /*5ca0*/  BRA `(.L_x_2838) ;  /* 0x00000004001c7947 */ /* 0x000fea0003800000 */
.L_x_2853:
[----:B------:R0:W-:Y:S01]  /*5cb0*/  STG.E desc[UR36][R2.64], R4 ;  /* 0x0000000402007986 */ /* 0x0001e2000c101924 */
[----:B------:R-:W-:Y:S05]  /*5cc0*/  BRA `(.L_x_2838) ;  /* 0x0000000400147947 */ /* 0x000fea0003800000 */
.L_x_2845:
        /* <DEDUP_REMOVED lines=8> */
.L_x_2856:
[----:B------:R-:W0:Y:S01]  /*5d50*/  I2F.F64.U32 R4, R4 ;  /* 0x0000000400047312 */ /* 0x000e220000201800 */
[----:B------:R-:W-:-:S05]  /*5d60*/  CS2R R6, SRZ ;  /* 0x0000000000067805 */ /* 0x000fca000001ff00 */
[----:B0-----:R4:W-:Y:S01]  /*5d70*/  STG.E.128 desc[UR36][R2.64], R4 ;  /* 0x0000000402007986 */ /* 0x0019e2000c101d24 */
[----:B------:R-:W-:Y:S05]  /*5d80*/  BRA `(.L_x_2838) ;  /* 0x0000000000e47947 */ /* 0x000fea0003800000 */
.L_x_2855:
[----:B------:R-:W-:-:S09]  /*5d90*/  UISETP.NE.AND UP0, UPT, UR4, 0xf, UPT ;  /* 0x0000000f0400788c */ /* 0x000fd2000bf05270 */
[----:B------:R-:W-:Y:S05]  /*5da0*/  BRA.U !UP0, `(.L_x_2857) ;  /* 0x0000000108d07547 */ /* 0x000fea000b800000 */
[----:B------:R-:W-:-:S09]  /*5db0*/  UISETP.NE.AND UP0, UPT, UR4, 0x17, UPT ;  /* 0x000000170400788c */ /* 0x000fd2000bf05270 */
[----:B------:R-:W-:Y:S05]  /*5dc0*/  BRA.U !UP0, `(.L_x_2858) ;  /* 0x0000000108847547 */ /* 0x000fea000b800000 */
[----:B------:R-:W-:-:S09]  /*5dd0*/  UISETP.NE.AND UP0, UPT, UR4, 0x18, UPT ;  /* 0x000000180400788c */ /* 0x000fd2000bf05270 */
[----:B------:R-:W-:Y:S05]  /*5de0*/  BRA.U !UP0, `(.L_x_2859) ;  /* 0x0000000108447547 */ /* 0x000fea000b800000 */
.L_x_2837:
        /* <DEDUP_REMOVED lines=16> */
.L_x_2860:
[----:B------:R-:W-:Y:S05]  /*5ef0*/  BRA `(.L_x_2838) ;  /* 0x0000000000887947 */ /* 0x000fea0003800000 */
.L_x_2859:
        /* <DEDUP_REMOVED lines=11> */
.L_x_2862:
[----:B------:R-:W-:Y:S05]  /*5fb0*/  BSYNC.RECONVERGENT B0 ;  /* 0x0000000000007941 */ /* 0x000fea0003800200 */
.L_x_2861:
[----:B------:R3:W-:Y:S01]  /*5fc0*/  STG.E.U8 desc[UR36][R2.64], R5 ;  /* 0x0000000502007986 */ /* 0x0007e2000c101124 */
[----:B------:R-:W-:Y:S05]  /*5fd0*/  BRA `(.L_x_2838) ;  /* 0x0000000000507947 */ /* 0x000fea0003800000 */
.L_x_2858:
        /* <DEDUP_REMOVED lines=12> */
.L_x_2863:
[----:B------:R-:W-:Y:S01]  /*60a0*/  IMAD.MOV.U32 R5, RZ, RZ, 0x7f ;  /* 0x0000007fff057424 */ /* 0x000fe200078e00ff */
[----:B------:R-:W-:-:S04]  /*60b0*/  ISETP.GT.U32.AND P0, PT, R7, 0x7f800000, PT ;  /* 0x7f8000000700780c */ /* 0x000fc80003f04070 */
[----:B------:R-:W-:-:S05]  /*60c0*/  SEL R5, R5, 0x7c, P0 ;  /* 0x0000007c05057807 */ /* 0x000fca0000000000 */
[----:B------:R2:W-:Y:S01]  /*60d0*/  STG.E.U8 desc[UR36][R2.64], R5 ;  /* 0x0000000502007986 */ /* 0x0005e2000c101124 */
[----:B------:R-:W-:Y:S05]  /*60e0*/  BRA `(.L_x_2838) ;  /* 0x00000000000c7947 */ /* 0x000fea0003800000 */
.L_x_2857:
[----:B------:R-:W-:-:S04]  /*60f0*/  I2FP.F32.U32 R0, R4 ;  /* 0x0000000400007245 */ /* 0x000fc80000201000 */
[----:B------:R-:W-:-:S05]  /*6100*/  F2FP.BF16.F32.PACK_AB R0, RZ, R0 ;  /* 0x00000000ff00723e */ /* 0x000fca00000010ff */
[----:B------:R0:W-:Y:S02]  /*6110*/  STG.E.U16 desc[UR36][R2.64], R0 ;  /* 0x0000000002007986 */ /* 0x0001e4000c101524 */
.L_x_2838:
[----:B------:R-:W-:Y:S05]  /*6120*/  BSYNC.RECONVERGENT B6 ;  /* 0x0000000000067941 */ /* 0x000fea0003800200 */
.L_x_2832:
[----:B------:R-:W-:-:S07]  /*6130*/  IADD3 R17, PT, PT, R17, 0x80, RZ ;  /* 0x0000008011117810 */ /* 0x000fce0007ffe0ff */
.L_x_2797:
[----:B------:R-:W-:Y:S05]  /*6140*/  BSYNC.RECONVERGENT B7 ;  /* 0x0000000000077941 */ /* 0x000fea0003800200 */
.L_x_2796:
        /* <DEDUP_REMOVED lines=307> */
.L_x_2866:
        /* <DEDUP_REMOVED lines=18> */
.L_x_2870:
[----:B------:R-:W2:Y:S02]  /*75a0*/  LDG.E.U8 R2, desc[UR36][R2.64] ;  /* 0x0000002402027981 */ /* 0x000ea4000c1e1100 */
[----:B--2---:R-:W-:-:S04]  /*75b0*/  I2FP.F32.U32 R0, R2 ;  /* 0x0000000200007245 */ /* 0x004fc80000201000 */
[----:B------:R-:W-:Y:S01]  /*75c0*/  F2FP.F16.F32.PACK_AB R0, RZ, R0 ;  /* 0x00000000ff00723e */ /* 0x000fe200000000ff */
[----:B------:R-:W-:Y:S06]  /*75d0*/  BRA `(.L_x_2872) ;  /* 0x0000000c007c7947 */ /* 0x000fec0003800000 */
.L_x_2869:
        /* <DEDUP_REMOVED lines=10> */
.L_x_2874:
[----:B------:R-:W2:Y:S02]  /*7680*/  LDG.E R2, desc[UR36][R2.64] ;  /* 0x0000002402027981 */ /* 0x000ea4000c1e1900 */
[----:B--2---:R-:W-:-:S04]  /*7690*/  I2FP.F32.S32 R0, R2 ;  /* 0x0000000200007245 */ /* 0x004fc80000201400 */
[----:B------:R-:W-:Y:S01]  /*76a0*/  F2FP.F16.F32.PACK_AB R0, RZ, R0 ;  /* 0x00000000ff00723e */ /* 0x000fe200000000ff */
[----:B------:R-:W-:Y:S06]  /*76b0*/  BRA `(.L_x_2872) ;  /* 0x0000000c00447947 */ /* 0x000fec0003800000 */
.L_x_2873:
[----:B------:R-:W2:Y:S02]  /*76c0*/  LDG.E.U16 R2, desc[UR36][R2.64] ;  /* 0x0000002402027981 */ /* 0x000ea4000c1e1500 */
[----:B--2---:R-:W0:Y:S02]  /*76d0*/  I2F.S16 R0, R2 ;  /* 0x0000000200007306 */ /* 0x004e240000101400 */
[----:B0-----:R-:W-:Y:S01]  /*76e0*/  F2FP.F16.F32.PACK_AB R0, RZ, R0 ;  /* 0x00000000ff00723e */ /* 0x001fe200000000ff */
[----:B------:R-:W-:Y:S06]  /*76f0*/  BRA `(.L_x_2872) ;  /* 0x0000000c00347947 */ /* 0x000fec0003800000 */
.L_x_2868:
        /* <DEDUP_REMOVED lines=9> */
.L_x_2876:
[----:B------:R0:W5:Y:S01]  /*7790*/  LDG.E.U16 R0, desc[UR36][R2.64] ;  /* 0x0000002402007981 */ /* 0x000162000c1e1500 */
[----:B------:R-:W-:Y:S05]  /*77a0*/  BRA `(.L_x_2872) ;  /* 0x0000000c00087947 */ /* 0x000fea0003800000 */
.L_x_2875:
        /* <DEDUP_REMOVED lines=9> */
.L_x_2878:
[----:B------:R1:W5:Y:S01]  /*7840*/  LDG.E.U16 R0, desc[UR36][R2.64] ;  /* 0x0000002402007981 */ /* 0x000362000c1e1500 */
[----:B------:R-:W-:Y:S05]  /*7850*/  BRA `(.L_x_2872) ;  /* 0x0000000800dc7947 */ /* 0x000fea0003800000 */
.L_x_2877:
        /* <DEDUP_REMOVED lines=8> */
.L_x_2867:
        /* <DEDUP_REMOVED lines=13> */
.L_x_2881:
        /* <DEDUP_REMOVED lines=8> */
.L_x_2880:
        /* <DEDUP_REMOVED lines=27> */
.L_x_2883:
        /* <DEDUP_REMOVED lines=13> */
.L_x_2882:
[----:B------:R-:W2:Y:S02]  /*7cb0*/  LDG.E.U16 R0, desc[UR36][R2.64] ;  /* 0x0000002402007981 */ /* 0x000ea4000c1e1500 */
[----:B--2---:R-:W-:-:S05]  /*7cc0*/  IMAD.U32 R0, R0, 0x10000, RZ ;  /* 0x0001000000007824 */ /* 0x004fca00078e00ff */
[----:B------:R-:W-:Y:S01]  /*7cd0*/  F2FP.F16.F32.PACK_AB R0, RZ, R0 ;  /* 0x00000000ff00723e */ /* 0x000fe200000000ff */
[----:B------:R-:W-:Y:S06]  /*7ce0*/  BRA `(.L_x_2872) ;  /* 0x0000000400b87947 */ /* 0x000fec0003800000 */
.L_x_2879:
        /* <DEDUP_REMOVED lines=12> */
.L_x_2886:
        /* <DEDUP_REMOVED lines=21> */
.L_x_2890:
[----:B------:R-:W-:Y:S05]  /*7f00*/  BSYNC.RECONVERGENT B1 ;  /* 0x0000000000017941 */ /* 0x000fea0003800200 */
.L_x_2889:
[----:B------:R-:W-:Y:S02]  /*7f10*/  SHF.L.U32 R0, R0, 0x14, RZ ;  /* 0x0000001400007819 */ /* 0x000fe400000006ff */
[----:B------:R-:W-:-:S04]  /*7f20*/  LEA R2, R2, 0x3b800000, 0x17 ;  /* 0x3b80000002027811 */ /* 0x000fc800078eb8ff */
[----:B------:R-:W-:-:S07]  /*7f30*/  LOP3.LUT R0, R2, R0, R7, 0xfe, !PT ;  /* 0x0000000002007212 */ /* 0x000fce00078efe07 */
.L_x_2888:
[----:B------:R-:W-:Y:S05]  /*7f40*/  BSYNC.RECONVERGENT B0 ;  /* 0x0000000000007941 */ /* 0x000fea0003800200 */
.L_x_2887:
[----:B------:R-:W-:Y:S01]  /*7f50*/  F2FP.F16.F32.PACK_AB R0, RZ, R0 ;  /* 0x00000000ff00723e */ /* 0x000fe200000000ff */
[----:B------:R-:W-:Y:S06]  /*7f60*/  BRA `(.L_x_2872) ;  /* 0x0000000400187947 */ /* 0x000fec0003800000 */
.L_x_2885:
        /* <DEDUP_REMOVED lines=21> */
.L_x_2894:
[----:B------:R-:W-:Y:S05]  /*80c0*/  BSYNC.RECONVERGENT B1 ;  /* 0x0000000000017941 */ /* 0x000fea0003800200 */
.L_x_2893:
[----:B------:R-:W-:Y:S01]  /*80d0*/  IMAD.SHL.U32 R0, R0, 0x200000, RZ ;  /* 0x0020000000007824 */ /* 0x000fe200078e00ff */
[----:B------:R-:W-:-:S04]  /*80e0*/  LEA R2, R2, 0x37800000, 0x17 ;  /* 0x3780000002027811 */ /* 0x000fc800078eb8ff */
[----:B------:R-:W-:-:S07]  /*80f0*/  LOP3.LUT R0, R2, R0, R7, 0xfe, !PT ;  /* 0x0000000002007212 */ /* 0x000fce00078efe07 */
.L_x_2892:
[----:B------:R-:W-:Y:S05]  /*8100*/  BSYNC.RECONVERGENT B0 ;  /* 0x0000000000007941 */ /* 0x000fea0003800200 */
.L_x_2891:
[----:B------:R-:W-:Y:S01]  /*8110*/  F2FP.F16.F32.PACK_AB R0, RZ, R0 ;  /* 0x00000000ff00723e */ /* 0x000fe200000000ff */
[----:B------:R-:W-:Y:S06]  /*8120*/  BRA `(.L_x_2872) ;  /* 0x0000000000a87947 */ /* 0x000fec0003800000 */
.L_x_2884:
        /* <DEDUP_REMOVED lines=14> */
.L_x_2898:
[----:B------:R-:W-:Y:S05]  /*8210*/  BSYNC.RECONVERGENT B0 ;  /* 0x0000000000007941 */ /* 0x000fea0003800200 */
.L_x_2897:
[----:B------:R-:W-:Y:S01]  /*8220*/  F2FP.F16.F32.PACK_AB R0, RZ, R0 ;  /* 0x00000000ff00723e */ /* 0x000fe200000000ff */
[----:B------:R-:W-:Y:S06]  /*8230*/  BRA `(.L_x_2872) ;  /* 0x0000000000647947 */ /* 0x000fec0003800000 */
.L_x_2871:
        /* <DEDUP_REMOVED lines=16> */
.L_x_2899:
[----:B------:R-:W-:Y:S01]  /*8340*/  PRMT R0, RZ, 0x7610, R0 ;  /* 0x00007610ff007816 */ /* 0x000fe20000000000 */
[----:B------:R-:W-:Y:S06]  /*8350*/  BRA `(.L_x_2872) ;  /* 0x00000000001c7947 */ /* 0x000fec0003800000 */
.L_x_2896:
[----:B------:R-:W2:Y:S02]  /*8360*/  LDG.E.64 R2, desc[UR36][R2.64] ;  /* 0x0000002402027981 */ /* 0x000ea4000c1e1b00 */
[----:B--2---:R-:W0:Y:S02]  /*8370*/  I2F.U64 R0, R2 ;  /* 0x0000000200007312 */ /* 0x004e240000301000 */
[----:B0-----:R-:W-:Y:S01]  /*8380*/  F2FP.F16.F32.PACK_AB R0, RZ, R0 ;  /* 0x00000000ff00723e */ /* 0x001fe200000000ff */
[----:B------:R-:W-:Y:S06]  /*8390*/  BRA `(.L_x_2872) ;  /* 0x00000000000c7947 */ /* 0x000fec0003800000 */
.L_x_2895:
[----:B------:R-:W2:Y:S02]  /*83a0*/  LDG.E R2, desc[UR36][R2.64] ;  /* 0x0000002402027981 */ /* 0x000ea4000c1e1900 */
[----:B--2---:R-:W-:-:S04]  /*83b0*/  I2FP.F32.U32 R0, R2 ;  /* 0x0000000200007245 */ /* 0x004fc80000201000 */
[----:B------:R-:W-:-:S07]  /*83c0*/  F2FP.F16.F32.PACK_AB R0, RZ, R0 ;  /* 0x00000000ff00723e */ /* 0x000fce00000000ff */
.L_x_2872:
        /* <DEDUP_REMOVED lines=24> */
.L_x_2904:
[----:B------:R0:W-:Y:S01]  /*8550*/  STG.E.U8 desc[UR36][R2.64], R4 ;  /* 0x0000000402007986 */ /* 0x0001e2000c101124 */
[----:B------:R-:W-:Y:S05]  /*8560*/  BRA `(.L_x_2906) ;  /* 0x0000000800fc7947 */ /* 0x000fea0003800000 */
.L_x_2903:
        /* <DEDUP_REMOVED lines=9> */
.L_x_2908:
[----:B------:R0:W-:Y:S01]  /*8600*/  STG.E desc[UR36][R2.64], R4 ;  /* 0x0000000402007986 */ /* 0x0001e2000c101924 */
[----:B------:R-:W-:Y:S05]  /*8610*/  BRA `(.L_x_2906) ;  /* 0x0000000800d07947 */ /* 0x000fea0003800000 */
.L_x_2907:
[----:B------:R0:W-:Y:S01]  /*8620*/  STG.E.U16 desc[UR36][R2.64], R4 ;  /* 0x0000000402007986 */ /* 0x0001e2000c101524 */
[----:B------:R-:W-:Y:S05]  /*8630*/  BRA `(.L_x_2906) ;  /* 0x0000000800c87947 */ /* 0x000fea0003800000 */
.L_x_2902:
        /* <DEDUP_REMOVED lines=9> */
.L_x_2910:
[----:B------:R-:W-:-:S04]  /*86d0*/  I2FP.F32.U32 R0, R4 ;  /* 0x0000000400007245 */ /* 0x000fc80000201000 */
[----:B------:R-:W-:-:S05]  /*86e0*/  F2FP.F16.F32.PACK_AB R0, RZ, R0 ;  /* 0x00000000ff00723e */ /* 0x000fca00000000ff */
[----:B------:R0:W-:Y:S01]  /*86f0*/  STG.E.U16 desc[UR36][R2.64], R0 ;  /* 0x0000000002007986 */ /* 0x0001e2000c101524 */
[----:B------:R-:W-:Y:S05]  /*8700*/  BRA `(.L_x_2906) ;  /* 0x0000000800947947 */ /* 0x000fea0003800000 */
.L_x_2909:
        /* <DEDUP_REMOVED lines=10> */
.L_x_2912:
[----:B------:R-:W-:-:S04]  /*87b0*/  I2FP.F32.U32 R4, R4 ;  /* 0x0000000400047245 */ /* 0x000fc80000201000 */
[----:B------:R-:W-:-:S04]  /*87c0*/  F2FP.F16.F32.PACK_AB R5, RZ, R4 ;  /* 0x00000004ff05723e */ /* 0x000fc800000000ff */
[----:B------:R-:W-:-:S05]  /*87d0*/  PRMT R5, R5, 0x5410, RZ ;  /* 0x0000541005057816 */ /* 0x000fca00000000ff */
[----:B------:R0:W-:Y:S01]  /*87e0*/  STG.E desc[UR36][R2.64], R5 ;  /* 0x0000000502007986 */ /* 0x0001e2000c101924 */
[----:B------:R-:W-:Y:S05]  /*87f0*/  BRA `(.L_x_2906) ;  /* 0x0000000800587947 */ /* 0x000fea0003800000 */
.L_x_2911:
[----:B------:R-:W0:Y:S02]  /*8800*/  I2F.F64.U32 R4, R4 ;  /* 0x0000000400047312 */ /* 0x000e240000201800 */
[----:B0-----:R0:W-:Y:S01]  /*8810*/  STG.E.64 desc[UR36][R2.64], R4 ;  /* 0x0000000402007986 */ /* 0x0011e2000c101b24 */
[----:B------:R-:W-:Y:S05]  /*8820*/  BRA `(.L_x_2906) ;  /* 0x00000008004c7947 */ /* 0x000fea0003800000 */
.L_x_2901:
        /* <DEDUP_REMOVED lines=12> */
.L_x_2916:
        /* <DEDUP_REMOVED lines=17> */
.L_x_2918:
[----:B------:R-:W-:Y:S05]  /*8a00*/  BSYNC.RECONVERGENT B0 ;  /* 0x0000000000007941 */ /* 0x000fea0003800200 */
.L_x_2917:
[----:B------:R0:W-:Y:S01]  /*8a10*/  STG.E.U8 desc[UR36][R2.64], R0 ;  /* 0x0000000002007986 */ /* 0x0001e2000c101124 */
[----:B------:R-:W-:Y:S05]  /*8a20*/  BRA `(.L_x_2906) ;  /* 0x0000000400cc7947 */ /* 0x000fea0003800000 */
.L_x_2915:
        /* <DEDUP_REMOVED lines=17> */
.L_x_2920:
[----:B------:R-:W-:Y:S05]  /*8b40*/  BSYNC.RECONVERGENT B0 ;  /* 0x0000000000007941 */ /* 0x000fea0003800200 */
.L_x_2919:
[----:B------:R0:W-:Y:S01]  /*8b50*/  STG.E.U8 desc[UR36][R2.64], R0 ;  /* 0x0000000002007986 */ /* 0x0001e2000c101124 */
[----:B------:R-:W-:Y:S05]  /*8b60*/  BRA `(.L_x_2906) ;  /* 0x00000004007c7947 */ /* 0x000fea0003800000 */
.L_x_2914:
        /* <DEDUP_REMOVED lines=21> */
.L_x_2922:
[----:B------:R-:W-:-:S05]  /*8cc0*/  IMAD.MOV.U32 R5, RZ, RZ, RZ ;  /* 0x000000ffff057224 */ /* 0x000fca00078e00ff */
[----:B------:R0:W-:Y:S01]  /*8cd0*/  STG.E.64 desc[UR36][R2.64], R4 ;  /* 0x0000000402007986 */ /* 0x0001e2000c101b24 */
[----:B------:R-:W-:Y:S05]  /*8ce0*/  BRA `(.L_x_2906) ;  /* 0x00000004001c7947 */ /* 0x000fea0003800000 */
.L_x_2921:
[----:B------:R0:W-:Y:S01]  /*8cf0*/  STG.E desc[UR36][R2.64], R4 ;  /* 0x0000000402007986 */ /* 0x0001e2000c101924 */
[----:B------:R-:W-:Y:S05]  /*8d00*/  BRA `(.L_x_2906) ;  /* 0x0000000400147947 */ /* 0x000fea0003800000 */
.L_x_2913:
        /* <DEDUP_REMOVED lines=8> */
.L_x_2924:
[----:B------:R-:W0:Y:S01]  /*8d90*/  I2F.F64.U32 R4, R4 ;  /* 0x0000000400047312 */ /* 0x000e220000201800 */
[----:B------:R-:W-:-:S05]  /*8da0*/  CS2R R6, SRZ ;  /* 0x0000000000067805 */ /* 0x000fca000001ff00 */
[----:B0-----:R4:W-:Y:S01]  /*8db0*/  STG.E.128 desc[UR36][R2.64], R4 ;  /* 0x0000000402007986 */ /* 0x0019e2000c101d24 */
[----:B------:R-:W-:Y:S05]  /*8dc0*/  BRA `(.L_x_2906) ;  /* 0x0000000000e47947 */ /* 0x000fea0003800000 */
.L_x_2923:
[----:B------:R-:W-:-:S09]  /*8dd0*/  UISETP.NE.AND UP0, UPT, UR4, 0xf, UPT ;  /* 0x0000000f0400788c */ /* 0x000fd2000bf05270 */
[----:B------:R-:W-:Y:S05]  /*8de0*/  BRA.U !UP0, `(.L_x_2925) ;  /* 0x0000000108d07547 */ /* 0x000fea000b800000 */
[----:B------:R-:W-:-:S09]  /*8df0*/  UISETP.NE.AND UP0, UPT, UR4, 0x17, UPT ;  /* 0x000000170400788c */ /* 0x000fd2000bf05270 */
[----:B------:R-:W-:Y:S05]  /*8e00*/  BRA.U !UP0, `(.L_x_2926) ;  /* 0x0000000108847547 */ /* 0x000fea000b800000 */
[----:B------:R-:W-:-:S09]  /*8e10*/  UISETP.NE.AND UP0, UPT, UR4, 0x18, UPT ;  /* 0x000000180400788c */ /* 0x000fd2000bf05270 */
[----:B------:R-:W-:Y:S05]  /*8e20*/  BRA.U !UP0, `(.L_x_2927) ;  /* 0x0000000108447547 */ /* 0x000fea000b800000 */
.L_x_2905:
        /* <DEDUP_REMOVED lines=16> */
.L_x_2928:
[----:B------:R-:W-:Y:S05]  /*8f30*/  BRA `(.L_x_2906) ;  /* 0x0000000000887947 */ /* 0x000fea0003800000 */
.L_x_2927:
        /* <DEDUP_REMOVED lines=11> */
.L_x_2930:
[----:B------:R-:W-:Y:S05]  /*8ff0*/  BSYNC.RECONVERGENT B0 ;  /* 0x0000000000007941 */ /* 0x000fea0003800200 */
.L_x_2929:
[----:B------:R3:W-:Y:S01]  /*9000*/  STG.E.U8 desc[UR36][R2.64], R5 ;  /* 0x0000000502007986 */ /* 0x0007e2000c101124 */
[----:B------:R-:W-:Y:S05]  /*9010*/  BRA `(.L_x_2906) ;  /* 0x0000000000507947 */ /* 0x000fea0003800000 */
.L_x_2926:
        /* <DEDUP_REMOVED lines=12> */
.L_x_2931:
[----:B------:R-:W-:Y:S02]  /*90e0*/  ISETP.GT.U32.AND P0, PT, R7, 0x7f800000, PT ;  /* 0x7f8000000700780c */ /* 0x000fe40003f04070 */
[----:B------:R-:W-:-:S04]  /*90f0*/  MOV R5, 0x7f ;  /* 0x0000007f00057802 */ /* 0x000fc80000000f00 */
[----:B------:R-:W-:-:S05]  /*9100*/  SEL R5, R5, 0x7c, P0 ;  /* 0x0000007c05057807 */ /* 0x000fca0000000000 */
[----:B------:R2:W-:Y:S01]  /*9110*/  STG.E.U8 desc[UR36][R2.64], R5 ;  /* 0x0000000502007986 */ /* 0x0005e2000c101124 */
[----:B------:R-:W-:Y:S05]  /*9120*/  BRA `(.L_x_2906) ;  /* 0x00000000000c7947 */ /* 0x000fea0003800000 */
.L_x_2925:
[----:B------:R-:W-:-:S04]  /*9130*/  I2FP.F32.U32 R0, R4 ;  /* 0x0000000400007245 */ /* 0x000fc80000201000 */
[----:B------:R-:W-:-:S05]  /*9140*/  F2FP.BF16.F32.PACK_AB R0, RZ, R0 ;  /* 0x00000000ff00723e */ /* 0x000fca00000010ff */
[----:B------:R0:W-:Y:S02]  /*9150*/  STG.E.U16 desc[UR36][R2.64], R0 ;  /* 0x0000000002007986 */ /* 0x0001e4000c101524 */
.L_x_2906:
[----:B------:R-:W-:Y:S05]  /*9160*/  BSYNC.RECONVERGENT B6 ;  /* 0x0000000000067941 */ /* 0x000fea0003800200 */
.L_x_2900:
[----:B------:R-:W-:-:S07]  /*9170*/  VIADD R17, R17, 0x80 ;  /* 0x0000008011117836 */ /* 0x000fce0000000000 */
.L_x_2865:
[----:B------:R-:W-:Y:S05]  /*9180*/  BSYNC.RECONVERGENT B7 ;  /* 0x0000000000077941 */ /* 0x000fea0003800200 */
.L_x_2864:
        /* <DEDUP_REMOVED lines=306> */
.L_x_2932:
        /* <DEDUP_REMOVED lines=20> */
.L_x_2936:
[----:B------:R-:W2:Y:S02]  /*a5f0*/  LDG.E.U8 R2, desc[UR36][R2.64] ;  /* 0x0000002402027981 */ /* 0x000ea4000c1e1100 */
[----:B--2---:R-:W-:-:S04]  /*a600*/  I2FP.F32.U32 R0, R2 ;  /* 0x0000000200007245 */ /* 0x004fc80000201000 */
[----:B------:R-:W-:Y:S01]  /*a610*/  F2FP.F16.F32.PACK_AB R0, RZ, R0 ;  /* 0x00000000ff00723e */ /* 0x000fe200000000ff */
[----:B------:R-:W-:Y:S06]  /*a620*/  BRA `(.L_x_2938) ;  /* 0x0000000c007c7947 */ /* 0x000fec0003800000 */
.L_x_2935:
        /* <DEDUP_REMOVED lines=10> */
.L_x_2940:
[----:B------:R-:W2:Y:S02]  /*a6d0*/  LDG.E R2, desc[UR36][R2.64] ;  /* 0x0000002402027981 */ /* 0x000ea4000c1e1900 */
[----:B--2---:R-:W-:-:S04]  /*a6e0*/  I2FP.F32.S32 R0, R2 ;  /* 0x0000000200007245 */ /* 0x004fc80000201400 */
[----:B------:R-:W-:Y:S01]  /*a6f0*/  F2FP.F16.F32.PACK_AB R0, RZ, R0 ;  /* 0x00000000ff00723e */ /* 0x000fe200000000ff */
[----:B------:R-:W-:Y:S06]  /*a700*/  BRA `(.L_x_2938) ;  /* 0x0000000c00447947 */ /* 0x000fec0003800000 */
.L_x_2939:
[----:B------:R-:W2:Y:S02]  /*a710*/  LDG.E.U16 R2, desc[UR36][R2.64] ;  /* 0x0000002402027981 */ /* 0x000ea4000c1e1500 */
[----:B--2---:R-:W0:Y:S02]  /*a720*/  I2F.S16 R0, R2 ;  /* 0x0000000200007306 */ /* 0x004e240000101400 */
[----:B0-----:R-:W-:Y:S01]  /*a730*/  F2FP.F16.F32.PACK_AB R0, RZ, R0 ;  /* 0x00000000ff00723e */ /* 0x001fe200000000ff */
[----:B------:R-:W-:Y:S06]  /*a740*/  BRA `(.L_x_2938) ;  /* 0x0000000c00347947 */ /* 0x000fec0003800000 */
.L_x_2934:
        /* <DEDUP_REMOVED lines=9> */
.L_x_2942:
[----:B------:R1:W5:Y:S01]  /*a7e0*/  LDG.E.U16 R0, desc[UR36][R2.64] ;  /* 0x0000002402007981 */ /* 0x000362000c1e1500 */
[----:B------:R-:W-:Y:S05]  /*a7f0*/  BRA `(.L_x_2938) ;  /* 0x0000000c00087947 */ /* 0x000fea0003800000 */
.L_x_2941:
        /* <DEDUP_REMOVED lines=9> */
.L_x_2944:
[----:B------:R0:W5:Y:S01]  /*a890*/  LDG.E.U16 R0, desc[UR36][R2.64] ;  /* 0x0000002402007981 */ /* 0x000162000c1e1500 */
[----:B------:R-:W-:Y:S05]  /*a8a0*/  BRA `(.L_x_2938) ;  /* 0x0000000800dc7947 */ /* 0x000fea0003800000 */
.L_x_2943:
        /* <DEDUP_REMOVED lines=8> */
.L_x_2933:
        /* <DEDUP_REMOVED lines=13> */
.L_x_2947:
        /* <DEDUP_REMOVED lines=8> */
.L_x_2946:
        /* <DEDUP_REMOVED lines=27> */
.L_x_2949:
        /* <DEDUP_REMOVED lines=13> */
.L_x_2948:
[----:B------:R-:W2:Y:S02]  /*ad00*/  LDG.E.U16 R0, desc[UR36][R2.64] ;  /* 0x0000002402007981 */ /* 0x000ea4000c1e1500 */
[----:B--2---:R-:W-:-:S05]  /*ad10*/  IMAD.U32 R0, R0, 0x10000, RZ ;  /* 0x0001000000007824 */ /* 0x004fca00078e00ff */
[----:B------:R-:W-:Y:S01]  /*ad20*/  F2FP.F16.F32.PACK_AB R0, RZ, R0 ;  /* 0x00000000ff00723e */ /* 0x000fe200000000ff */
[----:B------:R-:W-:Y:S06]  /*ad30*/  BRA `(.L_x_2938) ;  /* 0x0000000400b87947 */ /* 0x000fec0003800000 */
.L_x_2945:
        /* <DEDUP_REMOVED lines=12> */
.L_x_2952:
        /* <DEDUP_REMOVED lines=21> */
.L_x_2956:
[----:B------:R-:W-:Y:S05]  /*af50*/  BSYNC.RECONVERGENT B1 ;  /* 0x0000000000017941 */ /* 0x000fea0003800200 */
.L_x_2955:
[----:B------:R-:W-:Y:S02]  /*af60*/  SHF.L.U32 R0, R0, 0x14, RZ ;  /* 0x0000001400007819 */ /* 0x000fe400000006ff */
[----:B------:R-:W-:-:S04]  /*af70*/  LEA R2, R2, 0x3b800000, 0x17 ;  /* 0x3b80000002027811 */ /* 0x000fc800078eb8ff */
[----:B------:R-:W-:-:S07]  /*af80*/  LOP3.LUT R0, R2, R0, R7, 0xfe, !PT ;  /* 0x0000000002007212 */ /* 0x000fce00078efe07 */
.L_x_2954:
[----:B------:R-:W-:Y:S05]  /*af90*/  BSYNC.RECONVERGENT B0 ;  /* 0x0000000000007941 */ /* 0x000fea0003800200 */
.L_x_2953:
[----:B------:R-:W-:Y:S01]  /*afa0*/  F2FP.F16.F32.PACK_AB R0, RZ, R0 ;  /* 0x00000000ff00723e */ /* 0x000fe200000000ff */
[----:B------:R-:W-:Y:S06]  /*afb0*/  BRA `(.L_x_2938) ;  /* 0x0000000400187947 */ /* 0x000fec0003800000 */
.L_x_2951:
        /* <DEDUP_REMOVED lines=21> */
.L_x_2960:
[----:B------:R-:W-:Y:S05]  /*b110*/  BSYNC.RECONVERGENT B1 ;  /* 0x0000000000017941 */ /* 0x000fea0003800200 */
.L_x_2959:
[----:B------:R-:W-:Y:S01]  /*b120*/  IMAD.SHL.U32 R0, R0, 0x200000, RZ ;  /* 0x0020000000007824 */ /* 0x000fe200078e00ff */
[----:B------:R-:W-:-:S04]  /*b130*/  LEA R2, R2, 0x37800000, 0x17 ;  /* 0x3780000002027811 */ /* 0x000fc800078eb8ff */
[----:B------:R-:W-:-:S07]  /*b140*/  LOP3.LUT R0, R2, R0, R7, 0xfe, !PT ;  /* 0x0000000002007212 */ /* 0x000fce00078efe07 */
.L_x_2958:
[----:B------:R-:W-:Y:S05]  /*b150*/  BSYNC.RECONVERGENT B0 ;  /* 0x0000000000007941 */ /* 0x000fea0003800200 */
.L_x_2957:
[----:B------:R-:W-:Y:S01]  /*b160*/  F2FP.F16.F32.PACK_AB R0, RZ, R0 ;  /* 0x00000000ff00723e */ /* 0x000fe200000000ff */
[----:B------:R-:W-:Y:S06]  /*b170*/  BRA `(.L_x_2938) ;  /* 0x0000000000a87947 */ /* 0x000fec0003800000 */
.L_x_2950:
        /* <DEDUP_REMOVED lines=14> */
.L_x_2964:
[----:B------:R-:W-:Y:S05]  /*b260*/  BSYNC.RECONVERGENT B0 ;  /* 0x0000000000007941 */ /* 0x000fea0003800200 */
.L_x_2963:
[----:B------:R-:W-:Y:S01]  /*b270*/  F2FP.F16.F32.PACK_AB R0, RZ, R0 ;  /* 0x00000000ff00723e */ /* 0x000fe200000000ff */
[----:B------:R-:W-:Y:S06]  /*b280*/  BRA `(.L_x_2938) ;  /* 0x0000000000647947 */ /* 0x000fec0003800000 */
.L_x_2937:
[----:B------:R-:W-:Y:S01]  /*b290*/  MOV R0, 0x0 ;  /* 0x0000000000007802 */ /* 0x000fe20000000f00 */
[----:B------:R-:W0:Y:S01]  /*b2a0*/  LDCU.64 UR4, c[0x4][0x140] ;  /* 0x01002800ff0477ac */ /* 0x000e220008000a00 */
[----:B------:R-:W-:Y:S02]  /*b2b0*/  HFMA2 R8, -RZ, RZ, 0, 4.64916229248046875e-06 ;  /* 0x0000004eff087431 */ /* 0x000fe400000001ff */
        /* <DEDUP_REMOVED lines=13> */
.L_x_2965:
[----:B------:R-:W-:Y:S01]  /*b390*/  PRMT R0, RZ, 0x7610, R0 ;  /* 0x00007610ff007816 */ /* 0x000fe20000000000 */
[----:B------:R-:W-:Y:S06]  /*b3a0*/  BRA `(.L_x_2938) ;  /* 0x00000000001c7947 */ /* 0x000fec0003800000 */
.L_x_2962:
[----:B------:R-:W2:Y:S02]  /*b3b0*/  LDG.E.64 R2, desc[UR36][R2.64] ;  /* 0x0000002402027981 */ /* 0x000ea4000c1e1b00 */
[----:B--2---:R-:W0:Y:S02]  /*b3c0*/  I2F.U64 R0, R2 ;  /* 0x0000000200007312 */ /* 0x004e240000301000 */
[----:B0-----:R-:W-:Y:S01]  /*b3d0*/  F2FP.F16.F32.PACK_AB R0, RZ, R0 ;  /* 0x00000000ff00723e */ /* 0x001fe200000000ff */
[----:B------:R-:W-:Y:S06]  /*b3e0*/  BRA `(.L_x_2938) ;  /* 0x00000000000c7947 */ /* 0x000fec0003800000 */
.L_x_2961:
[----:B------:R-:W2:Y:S02]  /*b3f0*/  LDG.E R2, desc[UR36][R2.64] ;  /* 0x0000002402027981 */ /* 0x000ea4000c1e1900 */
[----:B--2---:R-:W-:-:S04]  /*b400*/  I2FP.F32.U32 R0, R2 ;  /* 0x0000000200007245 */ /* 0x004fc80000201000 */
[----:B------:R-:W-:-:S07]  /*b410*/  F2FP.F16.F32.PACK_AB R0, RZ, R0 ;  /* 0x00000000ff00723e */ /* 0x000fce00000000ff */
.L_x_2938:
[----:B01----:R-:W0:Y:S01]  /*b420*/  LDC.U16 R2, c[0x0][0x592] ;  /* 0x00016480ff027b82 */ /* 0x003e220000000400 */
[----:B------:R-:W-:Y:S01]  /*b430*/  UPRMT UR4, UR41, 0x9910, URZ ;  /* 0x0000991029047896 */ /* 0x000fe200080000ff */
[----:B-----5:R-:W-:-:S03]  /*b440*/  HADD2.F32 R0, -RZ, R0.H0_H0 ;  /* 0x20000000ff007230 */ /* 0x020fc60000004100 */
[----:B------:R-:W-:Y:S02]  /*b450*/  UISETP.GT.AND UP0, UPT, UR4, 0x9, UPT ;  /* 0x000000090400788c */ /* 0x000fe4000bf04270 */
[----:B------:R-:W-:Y:S01]  /*b460*/  FSETP.NEU.FTZ.AND P0, PT, R0, RZ, PT ;  /* 0x000000ff0000720b */ /* 0x000fe20003f1d000 */
[----:B0-----:R-:W-:-:S05]  /*b470*/  HADD2.F32 R2, -RZ, R2.H0_H0 ;  /* 0x20000002ff027230 */ /* 0x001fca0000004100 */
        /* <DEDUP_REMOVED lines=14> */
.L_x_2969:
[----:B------:R-:W-:Y:S01]  /*b560*/  STG.E.U8 desc[UR36][R16.64], R2 ;  /* 0x0000000210007986 */ /* 0x000fe2000c101124 */
[----:B------:R-:W-:Y:S05]  /*b570*/  EXIT ;  /* 0x000000000000794d */ /* 0x000fea0003800000 */
.L_x_2968:
        /* <DEDUP_REMOVED lines=9> */
.L_x_2972:
[----:B------:R-:W-:Y:S01]  /*b610*/  STG.E desc[UR36][R16.64], R2 ;  /* 0x0000000210007986 */ /* 0x000fe2000c101924 */
[----:B------:R-:W-:Y:S05]  /*b620*/  EXIT ;  /* 0x000000000000794d */ /* 0x000fea0003800000 */
.L_x_2971:
[----:B------:R-:W-:Y:S01]  /*b630*/  STG.E.U16 desc[UR36][R16.64], R2 ;  /* 0x0000000210007986 */ /* 0x000fe2000c101524 */
[----:B------:R-:W-:Y:S05]  /*b640*/  EXIT ;  /* 0x000000000000794d */ /* 0x000fea0003800000 */
.L_x_2967:
        /* <DEDUP_REMOVED lines=9> */
.L_x_2974:
[----:B------:R-:W-:-:S04]  /*b6e0*/  I2FP.F32.U32 R0, R2 ;  /* 0x0000000200007245 */ /* 0x000fc80000201000 */
[----:B------:R-:W-:-:S05]  /*b6f0*/  F2FP.F16.F32.PACK_AB R0, RZ, R0 ;  /* 0x00000000ff00723e */ /* 0x000fca00000000ff */
[----:B------:R-:W-:Y:S01]  /*b700*/  STG.E.U16 desc[UR36][R16.64], R0 ;  /* 0x0000000010007986 */ /* 0x000fe2000c101524 */
[----:B------:R-:W-:Y:S05]  /*b710*/  EXIT ;  /* 0x000000000000794d */ /* 0x000fea0003800000 */
.L_x_2973:
        /* <DEDUP_REMOVED lines=10> */
.L_x_2976:
[----:B------:R-:W-:-:S04]  /*b7c0*/  I2FP.F32.U32 R2, R2 ;  /* 0x0000000200027245 */ /* 0x000fc80000201000 */
[----:B------:R-:W-:-:S04]  /*b7d0*/  F2FP.F16.F32.PACK_AB R3, RZ, R2 ;  /* 0x00000002ff03723e */ /* 0x000fc800000000ff */
[----:B------:R-:W-:-:S05]  /*b7e0*/  PRMT R3, R3, 0x5410, RZ ;  /* 0x0000541003037816 */ /* 0x000fca00000000ff */
[----:B------:R-:W-:Y:S01]  /*b7f0*/  STG.E desc[UR36][R16.64], R3 ;  /* 0x0000000310007986 */ /* 0x000fe2000c101924 */
[----:B------:R-:W-:Y:S05]  /*b800*/  EXIT ;  /* 0x000000000000794d */ /* 0x000fea0003800000 */
.L_x_2975:
[----:B------:R-:W0:Y:S02]  /*b810*/  I2F.F64.U32 R2, R2 ;  /* 0x0000000200027312 */ /* 0x000e240000201800 */
[----:B0-----:R-:W-:Y:S01]  /*b820*/  STG.E.64 desc[UR36][R16.64], R2 ;  /* 0x0000000210007986 */ /* 0x001fe2000c101b24 */
[----:B------:R-:W-:Y:S05]  /*b830*/  EXIT ;  /* 0x000000000000794d */ /* 0x000fea0003800000 */
.L_x_2966:
        /* <DEDUP_REMOVED lines=12> */
.L_x_2980:
        /* <DEDUP_REMOVED lines=16> */
.L_x_2983:
[----:B------:R-:W-:-:S07]  /*ba00*/  PRMT R8, R0, 0x7610, R8 ;  /* 0x0000761000087816 */ /* 0x000fce0000000008 */
.L_x_2982:
[----:B------:R-:W-:Y:S05]  /*ba10*/  BSYNC.RECONVERGENT B0 ;  /* 0x0000000000007941 */ /* 0x000fea0003800200 */
.L_x_2981:
[----:B------:R-:W-:Y:S01]  /*ba20*/  STG.E.U8 desc[UR36][R16.64], R8 ;  /* 0x0000000810007986 */ /* 0x000fe2000c101124 */
[----:B------:R-:W-:Y:S05]  /*ba30*/  EXIT ;  /* 0x000000000000794d */ /* 0x000fea0003800000 */
.L_x_2979:
        /* <DEDUP_REMOVED lines=16> */
.L_x_2986:
[----:B------:R-:W-:-:S07]  /*bb40*/  PRMT R8, R0, 0x7610, R8 ;  /* 0x0000761000087816 */ /* 0x000fce0000000008 */
.L_x_2985:
[----:B------:R-:W-:Y:S05]  /*bb50*/  BSYNC.RECONVERGENT B0 ;  /* 0x0000000000007941 */ /* 0x000fea0003800200 */
.L_x_2984:
[----:B------:R-:W-:Y:S01]  /*bb60*/  STG.E.U8 desc[UR36][R16.64], R8 ;  /* 0x0000000810007986 */ /* 0x000fe2000c101124 */
[----:B------:R-:W-:Y:S05]  /*bb70*/  EXIT ;  /* 0x000000000000794d */ /* 0x000fea0003800000 */
.L_x_2978:
        /* <DEDUP_REMOVED lines=21> */
.L_x_2988:
[----:B------:R-:W-:-:S05]  /*bcd0*/  IMAD.MOV.U32 R3, RZ, RZ, RZ ;  /* 0x000000ffff037224 */ /* 0x000fca00078e00ff */
[----:B------:R-:W-:Y:S01]  /*bce0*/  STG.E.64 desc[UR36][R16.64], R2 ;  /* 0x0000000210007986 */ /* 0x000fe2000c101b24 */
[----:B------:R-:W-:Y:S05]  /*bcf0*/  EXIT ;  /* 0x000000000000794d */ /* 0x000fea0003800000 */
.L_x_2987:
[----:B------:R-:W-:Y:S01]  /*bd00*/  STG.E desc[UR36][R16.64], R2 ;  /* 0x0000000210007986 */ /* 0x000fe2000c101924 */
[----:B------:R-:W-:Y:S05]  /*bd10*/  EXIT ;  /* 0x000000000000794d */ /* 0x000fea0003800000 */
.L_x_2977:
        /* <DEDUP_REMOVED lines=8> */
.L_x_2990:
[----:B------:R-:W0:Y:S01]  /*bda0*/  I2F.F64.U32 R4, R2 ;  /* 0x0000000200047312 */ /* 0x000e220000201800 */
[----:B------:R-:W-:-:S05]  /*bdb0*/  CS2R R6, SRZ ;  /* 0x0000000000067805 */ /* 0x000fca000001ff00 */
[----:B0-----:R-:W-:Y:S01]  /*bdc0*/  STG.E.128 desc[UR36][R16.64], R4 ;  /* 0x0000000410007986 */ /* 0x001fe2000c101d24 */
[----:B------:R-:W-:Y:S05]  /*bdd0*/  EXIT ;  /* 0x000000000000794d */ /* 0x000fea0003800000 */
.L_x_2989:
[----:B------:R-:W-:-:S09]  /*bde0*/  UISETP.NE.AND UP0, UPT, UR4, 0xf, UPT ;  /* 0x0000000f0400788c */ /* 0x000fd2000bf05270 */
[----:B------:R-:W-:Y:S05]  /*bdf0*/  BRA.U !UP0, `(.L_x_2991) ;  /* 0x0000000108d47547 */ /* 0x000fea000b800000 */
[----:B------:R-:W-:-:S09]  /*be00*/  UISETP.NE.AND UP0, UPT, UR4, 0x17, UPT ;  /* 0x000000170400788c */ /* 0x000fd2000bf05270 */
[----:B------:R-:W-:Y:S05]  /*be10*/  BRA.U !UP0, `(.L_x_2992) ;  /* 0x0000000108847547 */ /* 0x000fea000b800000 */
[----:B------:R-:W-:-:S09]  /*be20*/  UISETP.NE.AND UP0, UPT, UR4, 0x18, UPT ;  /* 0x000000180400788c */ /* 0x000fd2000bf05270 */
[----:B------:R-:W-:Y:S05]  /*be30*/  BRA.U !UP0, `(.L_x_2993) ;  /* 0x0000000108447547 */ /* 0x000fea000b800000 */
.L_x_2970:
        /* <DEDUP_REMOVED lines=16> */
.L_x_2994:
[----:B------:R-:W-:Y:S05]  /*bf40*/  EXIT ;  /* 0x000000000000794d */ /* 0x000fea0003800000 */
.L_x_2993:
        /* <DEDUP_REMOVED lines=11> */
.L_x_2996:
[----:B------:R-:W-:Y:S05]  /*c000*/  BSYNC.RECONVERGENT B0 ;  /* 0x0000000000007941 */ /* 0x000fea0003800200 */
.L_x_2995:
[----:B------:R-:W-:Y:S01]  /*c010*/  STG.E.U8 desc[UR36][R16.64], R3 ;  /* 0x0000000310007986 */ /* 0x000fe2000c101124 */
[----:B------:R-:W-:Y:S05]  /*c020*/  EXIT ;  /* 0x000000000000794d */ /* 0x000fea0003800000 */
.L_x_2992:
        /* <DEDUP_REMOVED lines=13> */
.L_x_2997:
[----:B------:R-:W-:Y:S01]  /*c100*/  IMAD.MOV.U32 R3, RZ, RZ, 0x7f ;  /* 0x0000007fff037424 */ /* 0x000fe200078e00ff */
[----:B------:R-:W-:-:S04]  /*c110*/  ISETP.GT.U32.AND P0, PT, R5, 0x7f800000, PT ;  /* 0x7f8000000500780c */ /* 0x000fc80003f04070 */
[----:B------:R-:W-:-:S05]  /*c120*/  SEL R3, R3, 0x7c, P0 ;  /* 0x0000007c03037807 */ /* 0x000fca0000000000 */
[----:B------:R-:W-:Y:S01]  /*c130*/  STG.E.U8 desc[UR36][R16.64], R3 ;  /* 0x0000000310007986 */ /* 0x000fe2000c101124 */
[----:B------:R-:W-:Y:S05]  /*c140*/  EXIT ;  /* 0x000000000000794d */ /* 0x000fea0003800000 */
.L_x_2991:
[----:B------:R-:W-:-:S04]  /*c150*/  I2FP.F32.U32 R0, R2 ;  /* 0x0000000200007245 */ /* 0x000fc80000201000 */
[----:B------:R-:W-:-:S05]  /*c160*/  F2FP.BF16.F32.PACK_AB R0, RZ, R0 ;  /* 0x00000000ff00723e */ /* 0x000fca00000010ff */
[----:B------:R-:W-:Y:S01]  /*c170*/  STG.E.U16 desc[UR36][R16.64], R0 ;  /* 0x0000000010007986 */ /* 0x000fe2000c101524 */
[----:B------:R-:W-:Y:S05]  /*c180*/  EXIT ;  /* 0x000000000000794d */ /* 0x000fea0003800000 */
.L_x_2998:
        /* <DEDUP_REMOVED lines=15> */
.L_x_43392:


//--------------------- .text._ZN2at6native27unrolled_elementwise_kernelINS0_13AUnaryFunctorIN3c104HalfES4_bZZZNS0_23logical_xor_kernel_cudaERNS_14TensorIteratorEENKUlvE0_clEvENKUlvE6_clEvEUlS4_S4_E_EESt5arrayIPcLm2EELi4E23TrivialOffsetCalculatorILi1EjESF_NS0_6memory12LoadWithCastILi1EEENSG_13StoreWithCastILi1EEEEEviT_T0_T2_T3_T4_T5_ --------------------------
	.section	.text._ZN2at6native27unrolled_elementwise_kernelINS0_13AUnaryFunctorIN3c104HalfES4_bZZZNS0_23logical_xor_kernel_cudaERNS_14TensorIteratorEENKUlvE0_clEvENKUlvE6_clEvEUlS4_S4_E_EESt5arrayIPcLm2EELi4E23TrivialOffsetCalculatorILi1EjESF_NS0_6memory12LoadWithCastILi1EEENSG_13StoreWithCastILi1EEEEEviT_T0_T2_T3_T4_T5_,"ax",@progbits
	.align	128
        .global         _ZN2at6native27unrolled_elementwise_kernelINS0_13AUnaryFunctorIN3c104HalfES4_bZZZNS0_23logical_xor_kernel_cudaERNS_14TensorIteratorEENKUlvE0_clEvENKUlvE6_clEvEUlS4_S4_E_EESt5arrayIPcLm2EELi4E23TrivialOffsetCalculatorILi1EjESF_NS0_6memory12LoadWithCastILi1EEENSG_13StoreWithCastILi1EEEEEviT_T0_T2_T3_T4_T5_
        .type           _ZN2at6native27unrolled_elementwise_kernelINS0_13AUnaryFunctorIN3c104HalfES4_bZZZNS0_23logical_xor_kernel_cudaERNS_14TensorIteratorEENKUlvE0_clEvENKUlvE6_clEvEUlS4_S4_E_EESt5arrayIPcLm2EELi4E23TrivialOffsetCalculatorILi1EjESF_NS0_6memory12LoadWithCastILi1EEENSG_13StoreWithCastILi1EEEEEviT_T0_T2_T3_T4_T5_,@function
        .size           _ZN2at6native27unrolled_elementwise_kernelINS0_13AUnaryFunctorIN3c104HalfES4_bZZZNS0_23logical_xor_kernel_cudaERNS_14TensorIteratorEENKUlvE0_clEvENKUlvE6_clEvEUlS4_S4_E_EESt5arrayIPcLm2EELi4E23TrivialOffsetCalculatorILi1EjESF_NS0_6memory12LoadWithCastILi1EEENSG_13StoreWithCastILi1EEEEEviT_T0_T2_T3_T4_T5_,(.L_x_43393 - _ZN2at6native27unrolled_elementwise_kernelINS0_13AUnaryFunctorIN3c104HalfES4_bZZZNS0_23logical_xor_kernel_cudaERNS_14TensorIteratorEENKUlvE0_clEvENKUlvE6_clEvEUlS4_S4_E_EESt5arrayIPcLm2EELi4E23TrivialOffsetCalculatorILi1EjESF_NS0_6memory12LoadWithCastILi1EEENSG_13StoreWithCastILi1EEEEEviT_T0_T2_T3_T4_T5_)
        .other          _ZN2at6native27unrolled_elementwise_kernelINS0_13AUnaryFunctorIN3c104HalfES4_bZZZNS0_23logical_xor_kernel_cudaERNS_14TensorIteratorEENKUlvE0_clEvENKUlvE6_clEvEUlS4_S4_E_EESt5arrayIPcLm2EELi4E23TrivialOffsetCalculatorILi1EjESF_NS0_6memory12LoadWithCastILi1EEENSG_13StoreWithCastILi1EEEEEviT_T0_T2_T3_T4_T5_,@"STO_CUDA_ENTRY STV_DEFAULT"
_ZN2at6native27unrolled_elementwise_kernelINS0_13AUnaryFunctorIN3c104HalfES4_bZZZNS0_23logical_xor_kernel_cudaERNS_14TensorIteratorEENKUlvE0_clEvENKUlvE6_clEvEUlS4_S4_E_EESt5arrayIPcLm2EELi4E23TrivialOffsetCalculatorILi1EjESF_NS0_6memory12LoadWithCastILi1EEENSG_13StoreWithCastILi1EEEEEviT_T0_T2_T3_T4_T5_:
.text._ZN2at6native27unrolled_elementwise_kernelINS0_13AUnaryFunctorIN3c104HalfES4_bZZZNS0_23logical_xor_kernel_cudaERNS_14TensorIteratorEENKUlvE0_clEvENKUlvE6_clEvEUlS4_S4_E_EESt5arrayIPcLm2EELi4E23TrivialOffsetCalculatorILi1EjESF_NS0_6memory12LoadWithCastILi1EEENSG_13StoreWithCastILi1EEEEEviT_T0_T2_T3_T4_T5_:
        /* <DEDUP_REMOVED lines=31> */
[----:B0-----:R-:W-:-:S04]  /*01f0*/  F2FP.F16.F32.PACK_AB R0, RZ, R0 ;  /* 0x00000000ff00723e */ /* 0x001fc800000000ff */
[----:B------:R-:W-:Y:S01]  /*0200*/  PRMT R18, R0, 0x7610, R18 ;  /* 0x0000761000127816 */ /* 0x000fe20000000012 */
[----:B------:R-:W-:Y:S06]  /*0210*/  BRA `(.L_x_3006) ;  /* 0x0000000c00cc7947 */ /* 0x000fec0003800000 */
.L_x_3004:
[----:B------:R-:W2:Y:S02]  /*0220*/  LDG.E.U8 R4, desc[UR36][R4.64] ;  /* 0x0000002404047981 */ /* 0x000ea4000c1e1100 */
[----:B--2---:R-:W-:-:S04]  /*0230*/  I2FP.F32.U32 R0, R4 ;  /* 0x0000000400007245 */ /* 0x004fc80000201000 */
[----:B------:R-:W-:-:S04]  /*0240*/  F2FP.F16.F32.PACK_AB R0, RZ, R0 ;  /* 0x00000000ff00723e */ /* 0x000fc800000000ff */
[----:B------:R-:W-:Y:S01]  /*0250*/  PRMT R18, R0, 0x7610, R18 ;  /* 0x0000761000127816 */ /* 0x000fe20000000012 */
[----:B------:R-:W-:Y:S06]  /*0260*/  BRA `(.L_x_3006) ;  /* 0x0000000c00b87947 */ /* 0x000fec0003800000 */
.L_x_3003:
        /* <DEDUP_REMOVED lines=8> */
[----:B0-----:R-:W-:-:S04]  /*02f0*/  F2FP.F16.F32.PACK_AB R0, RZ, R0 ;  /* 0x00000000ff00723e */ /* 0x001fc800000000ff */
[----:B------:R-:W-:Y:S01]  /*0300*/  PRMT R18, R0, 0x7610, R18 ;  /* 0x0000761000127816 */ /* 0x000fe20000000012 */
[----:B------:R-:W-:Y:S06]  /*0310*/  BRA `(.L_x_3006) ;  /* 0x0000000c008c7947 */ /* 0x000fec0003800000 */
.L_x_3008:
[----:B------:R-:W2:Y:S02]  /*0320*/  LDG.E R4, desc[UR36][R4.64] ;  /* 0x0000002404047981 */ /* 0x000ea4000c1e1900 */
[----:B--2---:R-:W-:-:S04]  /*0330*/  I2FP.F32.S32 R0, R4 ;  /* 0x0000000400007245 */ /* 0x004fc80000201400 */
[----:B------:R-:W-:-:S04]  /*0340*/  F2FP.F16.F32.PACK_AB R0, RZ, R0 ;  /* 0x00000000ff00723e */ /* 0x000fc800000000ff */
[----:B------:R-:W-:Y:S01]  /*0350*/  PRMT R18, R0, 0x7610, R18 ;  /* 0x0000761000127816 */ /* 0x000fe20000000012 */
[----:B------:R-:W-:Y:S06]  /*0360*/  BRA `(.L_x_3006) ;  /* 0x0000000c00787947 */ /* 0x000fec0003800000 */
.L_x_3007:
[----:B------:R-:W2:Y:S02]  /*0370*/  LDG.E.U16 R4, desc[UR36][R4.64] ;  /* 0x0000002404047981 */ /* 0x000ea4000c1e1500 */
[----:B--2---:R-:W0:Y:S02]  /*0380*/  I2F.S16 R0, R4 ;  /* 0x0000000400007306 */ /* 0x004e240000101400 */
[----:B0-----:R-:W-:-:S04]  /*0390*/  F2FP.F16.F32.PACK_AB R0, RZ, R0 ;  /* 0x00000000ff00723e */ /* 0x001fc800000000ff */
[----:B------:R-:W-:Y:S01]  /*03a0*/  PRMT R18, R0, 0x7610, R18 ;  /* 0x0000761000127816 */ /* 0x000fe20000000012 */
[----:B------:R-:W-:Y:S06]  /*03b0*/  BRA `(.L_x_3006) ;  /* 0x0000000c00647947 */ /* 0x000fec0003800000 */
.L_x_3002:
        /* <DEDUP_REMOVED lines=9> */
.L_x_3010:
[----:B------:R1:W5:Y:S01]  /*0450*/  LDG.E.U16 R18, desc[UR36][R4.64] ;  /* 0x0000002404127981 */ /* 0x000362000c1e1500 */
[----:B------:R-:W-:Y:S05]  /*0460*/  BRA `(.L_x_3006) ;  /* 0x0000000c00387947 */ /* 0x000fea0003800000 */
.L_x_3009:
        /* <DEDUP_REMOVED lines=9> */
.L_x_3012:
[----:B------:R0:W5:Y:S01]  /*0500*/  LDG.E.U16 R18, desc[UR36][R4.64] ;  /* 0x0000002404127981 */ /* 0x000162000c1e1500 */
[----:B------:R-:W-:Y:S05]  /*0510*/  BRA `(.L_x_3006) ;  /* 0x0000000c000c7947 */ /* 0x000fea0003800000 */
.L_x_3011:
[----:B------:R-:W2:Y:S01]  /*0520*/  LDG.E.64 R4, desc[UR36][R4.64] ;  /* 0x0000002404047981 */ /* 0x000ea2000c1e1b00 */
[----:B------:R-:W-:Y:S01]  /*0530*/  UMOV UR4, 0xf0000000 ;  /* 0xf000000000047882 */ /* 0x000fe20000000000 */
[----:B------:R-:W-:Y:S01]  /*0540*/  UMOV UR5, 0x380fffff ;  /* 0x380fffff00057882 */ /* 0x000fe20000000000 */
[----:B--2---:R-:W0:Y:S01]  /*0550*/  F2F.F32.F64 R0, R4 ;  /* 0x0000000400007310 */ /* 0x004e220000301000 */
[----:B------:R-:W-:-:S14]  /*0560*/  DSETP.GEU.AND P0, PT, |R4|, UR4, PT ;  /* 0x0000000404007e2a */ /* 0x000fdc000bf0e200 */
[----:B0-----:R-:W-:-:S05]  /*0570*/  @!P0 FMUL R0, R0, 1.175494350822287508e-38 ;  /* 0x0080000000008820 */ /* 0x001fca0000400000 */
[----:B------:R-:W-:-:S04]  /*0580*/  F2FP.F16.F32.PACK_AB R0, RZ, R0 ;  /* 0x00000000ff00723e */ /* 0x000fc800000000ff */
[----:B------:R-:W-:Y:S01]  /*0590*/  PRMT R18, R0, 0x7610, R18 ;  /* 0x0000761000127816 */ /* 0x000fe20000000012 */
[----:B------:R-:W-:Y:S06]  /*05a0*/  BRA `(.L_x_3006) ;  /* 0x0000000800e87947 */ /* 0x000fec0003800000 */
.L_x_3001:
        /* <DEDUP_REMOVED lines=11> */
[----:B------:R-:W-:-:S04]  /*0660*/  F2FP.F16.F32.PACK_AB R0, RZ, R0 ;  /* 0x00000000ff00723e */ /* 0x000fc800000000ff */
[----:B------:R-:W-:Y:S01]  /*0670*/  PRMT R18, R0, 0x7610, R18 ;  /* 0x0000761000127816 */ /* 0x000fe20000000012 */
[----:B------:R-:W-:Y:S06]  /*0680*/  BRA `(.L_x_3006) ;  /* 0x0000000800b07947 */ /* 0x000fec0003800000 */
.L_x_3015:
        /* <DEDUP_REMOVED lines=9> */
.L_x_3014:
        /* <DEDUP_REMOVED lines=27> */
.L_x_3017:
        /* <DEDUP_REMOVED lines=12> */
[----:B------:R-:W-:-:S04]  /*0990*/  F2FP.F16.F32.PACK_AB R0, RZ, R0 ;  /* 0x00000000ff00723e */ /* 0x000fc800000000ff */
[----:B------:R-:W-:Y:S01]  /*09a0*/  PRMT R18, R0, 0x7610, R18 ;  /* 0x0000761000127816 */ /* 0x000fe20000000012 */
[----:B------:R-:W-:Y:S06]  /*09b0*/  BRA `(.L_x_3006) ;  /* 0x0000000400e47947 */ /* 0x000fec0003800000 */
.L_x_3016:
[----:B------:R-:W2:Y:S02]  /*09c0*/  LDG.E.U16 R0, desc[UR36][R4.64] ;  /* 0x0000002404007981 */ /* 0x000ea4000c1e1500 */
[----:B--2---:R-:W-:-:S05]  /*09d0*/  IMAD.U32 R0, R0, 0x10000, RZ ;  /* 0x0001000000007824 */ /* 0x004fca00078e00ff */
[----:B------:R-:W-:-:S04]  /*09e0*/  F2FP.F16.F32.PACK_AB R0, RZ, R0 ;  /* 0x00000000ff00723e */ /* 0x000fc800000000ff */
[----:B------:R-:W-:Y:S01]  /*09f0*/  PRMT R18, R0, 0x7610, R18 ;  /* 0x0000761000127816 */ /* 0x000fe20000000012 */
[----:B------:R-:W-:Y:S06]  /*0a00*/  BRA `(.L_x_3006) ;  /* 0x0000000400d07947 */ /* 0x000fec0003800000 */
.L_x_3013:
        /* <DEDUP_REMOVED lines=10> */
[----:B------:R-:W-:-:S04]  /*0ab0*/  F2FP.F16.F32.PACK_AB R0, RZ, R0 ;  /* 0x00000000ff00723e */ /* 0x000fc800000000ff */
[----:B------:R-:W-:Y:S01]  /*0ac0*/  PRMT R18, R0, 0x7610, R18 ;  /* 0x0000761000127816 */ /* 0x000fe20000000012 */
[----:B------:R-:W-:Y:S06]  /*0ad0*/  BRA `(.L_x_3006) ;  /* 0x00000004009c7947 */ /* 0x000fec0003800000 */
.L_x_3020:
        /* <DEDUP_REMOVED lines=21> */
.L_x_3024:
[----:B------:R-:W-:Y:S05]  /*0c30*/  BSYNC.RECONVERGENT B1 ;  /* 0x0000000000017941 */ /* 0x000fea0003800200 */
.L_x_3023:
[----:B------:R-:W-:Y:S01]  /*0c40*/  IMAD.SHL.U32 R0, R0, 0x100000, RZ ;  /* 0x0010000000007824 */ /* 0x000fe200078e00ff */
[----:B------:R-:W-:-:S04]  /*0c50*/  LEA R3, R3, 0x3b800000, 0x17 ;  /* 0x3b80000003037811 */ /* 0x000fc800078eb8ff */
[----:B------:R-:W-:-:S07]  /*0c60*/  LOP3.LUT R0, R3, R0, R7, 0xfe, !PT ;  /* 0x0000000003007212 */ /* 0x000fce00078efe07 */
.L_x_3022:
[----:B------:R-:W-:Y:S05]  /*0c70*/  BSYNC.RECONVERGENT B0 ;  /* 0x0000000000007941 */ /* 0x000fea0003800200 */
.L_x_3021:
[----:B------:R-:W-:-:S04]  /*0c80*/  F2FP.F16.F32.PACK_AB R0, RZ, R0 ;  /* 0x00000000ff00723e */ /* 0x000fc800000000ff */
[----:B------:R-:W-:Y:S01]  /*0c90*/  PRMT R18, R0, 0x7610, R18 ;  /* 0x0000761000127816 */ /* 0x000fe20000000012 */
[----:B------:R-:W-:Y:S06]  /*0ca0*/  BRA `(.L_x_3006) ;  /* 0x0000000400287947 */ /* 0x000fec0003800000 */
.L_x_3019:
        /* <DEDUP_REMOVED lines=21> */
.L_x_3028:
[----:B------:R-:W-:Y:S05]  /*0e00*/  BSYNC.RECONVERGENT B1 ;  /* 0x0000000000017941 */ /* 0x000fea0003800200 */
.L_x_3027:
[----:B------:R-:W-:Y:S01]  /*0e10*/  IMAD.SHL.U32 R0, R0, 0x200000, RZ ;  /* 0x0020000000007824 */ /* 0x000fe200078e00ff */
[----:B------:R-:W-:-:S04]  /*0e20*/  LEA R3, R3, 0x37800000, 0x17 ;  /* 0x3780000003037811 */ /* 0x000fc800078eb8ff */
[----:B------:R-:W-:-:S07]  /*0e30*/  LOP3.LUT R0, R3, R0, R7, 0xfe, !PT ;  /* 0x0000000003007212 */ /* 0x000fce00078efe07 */
.L_x_3026:
[----:B------:R-:W-:Y:S05]  /*0e40*/  BSYNC.RECONVERGENT B0 ;  /* 0x0000000000007941 */ /* 0x000fea0003800200 */
.L_x_3025:
[----:B------:R-:W-:-:S04]  /*0e50*/  F2FP.F16.F32.PACK_AB R0, RZ, R0 ;  /* 0x00000000ff00723e */ /* 0x000fc800000000ff */
[----:B------:R-:W-:Y:S01]  /*0e60*/  PRMT R18, R0, 0x7610, R18 ;  /* 0x0000761000127816 */ /* 0x000fe20000000012 */
[----:B------:R-:W-:Y:S06]  /*0e70*/  BRA `(.L_x_3006) ;  /* 0x0000000000b47947 */ /* 0x000fec0003800000 */
.L_x_3018:
[----:B------:R-:W-:-:S09]  /*0e80*/  UISETP.NE.AND UP0, UPT, UR4, 0x1c, UPT ;  /* 0x0000001c0400788c */ /* 0x000fd2000bf05270 */
[----:B------:R-:W-:Y:S05]  /*0e90*/  BRA.U !UP0, `(.L_x_3029) ;  /* 0x00000001089c7547 */ /* 0x000fea000b800000 */
[----:B------:R-:W-:-:S09]  /*0ea0*/  UISETP.NE.AND UP0, UPT, UR4, 0x1d, UPT ;  /* 0x0000001d0400788c */ /* 0x000fd2000bf05270 */
[----:B------:R-:W-:Y:S05]  /*0eb0*/  BRA.U !UP0, `(.L_x_3030) ;  /* 0x0000000108807547 */ /* 0x000fea000b800000 */
[----:B------:R-:W-:-:S09]  /*0ec0*/  UISETP.NE.AND UP0, UPT, UR4, 0x2c, UPT ;  /* 0x0000002c0400788c */ /* 0x000fd2000bf05270 */
[----:B------:R-:W-:Y:S05]  /*0ed0*/  BRA.U !UP0, `(.L_x_3031) ;  /* 0x0000000108487547 */ /* 0x000fea000b800000 */
.L_x_3005:
        /* <DEDUP_REMOVED lines=16> */
.L_x_3032:
[----:B------:R-:W-:Y:S01]  /*0fe0*/  PRMT R18, RZ, 0x7610, R18 ;  /* 0x00007610ff127816 */ /* 0x000fe20000000012 */
[----:B------:R-:W-:Y:S06]  /*0ff0*/  BRA `(.L_x_3006) ;  /* 0x0000000000547947 */ /* 0x000fec0003800000 */
.L_x_3031:
        /* <DEDUP_REMOVED lines=8> */
.L_x_3034:
[----:B------:R-:W-:Y:S05]  /*1080*/  BSYNC.RECONVERGENT B0 ;  /* 0x0000000000007941 */ /* 0x000fea0003800200 */
.L_x_3033:
[----:B------:R-:W-:-:S04]  /*1090*/  F2FP.F16.F32.PACK_AB R0, RZ, R0 ;  /* 0x00000000ff00723e */ /* 0x000fc800000000ff */
[----:B------:R-:W-:Y:S01]  /*10a0*/  PRMT R18, R0, 0x7610, R18 ;  /* 0x0000761000127816 */ /* 0x000fe20000000012 */
[----:B------:R-:W-:Y:S06]  /*10b0*/  BRA `(.L_x_3006) ;  /* 0x0000000000247947 */ /* 0x000fec0003800000 */
.L_x_3030:
[----:B------:R-:W2:Y:S02]  /*10c0*/  LDG.E.64 R4, desc[UR36][R4.64] ;  /* 0x0000002404047981 */ /* 0x000ea4000c1e1b00 */
[----:B--2---:R-:W0:Y:S02]  /*10d0*/  I2F.U64 R0, R4 ;  /* 0x0000000400007312 */ /* 0x004e240000301000 */
[----:B0-----:R-:W-:-:S04]  /*10e0*/  F2FP.F16.F32.PACK_AB R0, RZ, R0 ;  /* 0x00000000ff00723e */ /* 0x001fc800000000ff */
[----:B------:R-:W-:Y:S01]  /*10f0*/  PRMT R18, R0, 0x7610, R18 ;  /* 0x0000761000127816 */ /* 0x000fe20000000012 */
[----:B------:R-:W-:Y:S06]  /*1100*/  BRA `(.L_x_3006) ;  /* 0x0000000000107947 */ /* 0x000fec0003800000 */
.L_x_3029:
[----:B------:R-:W2:Y:S02]  /*1110*/  LDG.E R4, desc[UR36][R4.64] ;  /* 0x0000002404047981 */ /* 0x000ea4000c1e1900 */
[----:B--2---:R-:W-:-:S04]  /*1120*/  I2FP.F32.U32 R0, R4 ;  /* 0x0000000400007245 */ /* 0x004fc80000201000 */
[----:B------:R-:W-:-:S04]  /*1130*/  F2FP.F16.F32.PACK_AB R0, RZ, R0 ;  /* 0x00000000ff00723e */ /* 0x000fc800000000ff */
[----:B------:R-:W-:-:S07]  /*1140*/  PRMT R18, R0, 0x7610, R18 ;  /* 0x0000761000127816 */ /* 0x000fce0000000012 */
.L_x_3006:
[----:B------:R-:W-:-:S07]  /*1150*/  VIADD R19, R23, 0x80 ;  /* 0x0000008017137836 */ /* 0x000fce0000000000 */
.L_x_3000:
[----:B------:R-:W-:Y:S05]  /*1160*/  BSYNC.RECONVERGENT B6 ;  /* 0x0000000000067941 */ /* 0x000fea0003800200 */
.L_x_2999:
[----:B------:R-:W-:Y:S01]  /*1170*/  ISETP.GE.AND P0, PT, R19, R16, PT ;  /* 0x000000101300720c */ /* 0x000fe20003f06270 */
[----:B------:R-:W-:Y:S01]  /*1180*/  BSSY.RECONVERGENT B6, `(.L_x_3035) ;  /* 0x000010d000067945 */ /* 0x000fe20003800200 */
[----:B------:R-:W-:-:S11]  /*1190*/  PRMT R17, RZ, 0x7610, R17 ;  /* 0x00007610ff117816 */ /* 0x000fd60000000011 */
[----:B------:R-:W-:Y:S05]  /*11a0*/  @P0 BRA `(.L_x_3036) ;  /* 0x0000001000280947 */ /* 0x000fea0003800000 */
[----:B01----:R-:W0:Y:S01]  /*11b0*/  LDC.64 R4, c[0x0][0x390] ;  /* 0x0000e400ff047b82 */ /* 0x003e220000000a00 */
        /* <DEDUP_REMOVED lines=21> */
.L_x_3040:
[----:B------:R-:W2:Y:S02]  /*1310*/  LDG.E.U8 R4, desc[UR36][R4.64] ;  /* 0x0000002404047981 */ /* 0x000ea4000c1e1100 */
[----:B--2---:R-:W-:-:S04]  /*1320*/  I2FP.F32.U32 R0, R4 ;  /* 0x0000000400007245 */ /* 0x004fc80000201000 */
[----:B------:R-:W-:-:S04]  /*1330*/  F2FP.F16.F32.PACK_AB R0, RZ, R0 ;  /* 0x00000000ff00723e */ /* 0x000fc800000000ff */
[----:B------:R-:W-:Y:S01]  /*1340*/  PRMT R17, R0, 0x7610, R17 ;  /* 0x0000761000117816 */ /* 0x000fe20000000011 */
[----:B------:R-:W-:Y:S06]  /*1350*/  BRA `(.L_x_3042) ;  /* 0x0000000c00b87947 */ /* 0x000fec0003800000 */
.L_x_3039:
        /* <DEDUP_REMOVED lines=11> */
.L_x_3044:
[----:B------:R-:W2:Y:S02]  /*1410*/  LDG.E R4, desc[UR36][R4.64] ;  /* 0x0000002404047981 */ /* 0x000ea4000c1e1900 */
[----:B--2---:R-:W-:-:S04]  /*1420*/  I2FP.F32.S32 R0, R4 ;  /* 0x0000000400007245 */ /* 0x004fc80000201400 */
[----:B------:R-:W-:-:S04]  /*1430*/  F2FP.F16.F32.PACK_AB R0, RZ, R0 ;  /* 0x00000000ff00723e */ /* 0x000fc800000000ff */
[----:B------:R-:W-:Y:S01]  /*1440*/  PRMT R17, R0, 0x7610, R17 ;  /* 0x0000761000117816 */ /* 0x000fe20000000011 */
[----:B------:R-:W-:Y:S06]  /*1450*/  BRA `(.L_x_3042) ;  /* 0x0000000c00787947 */ /* 0x000fec0003800000 */
.L_x_3043:
[----:B------:R-:W2:Y:S02]  /*1460*/  LDG.E.U16 R4, desc[UR36][R4.64] ;  /* 0x0000002404047981 */ /* 0x000ea4000c1e1500 */
[----:B--2---:R-:W0:Y:S02]  /*1470*/  I2F.S16 R0, R4 ;  /* 0x0000000400007306 */ /* 0x004e240000101400 */
[----:B0-----:R-:W-:-:S04]  /*1480*/  F2FP.F16.F32.PACK_AB R0, RZ, R0 ;  /* 0x00000000ff00723e */ /* 0x001fc800000000ff */
[----:B------:R-:W-:Y:S01]  /*1490*/  PRMT R17, R0, 0x7610, R17 ;  /* 0x0000761000117816 */ /* 0x000fe20000000011 */
[----:B------:R-:W-:Y:S06]  /*14a0*/  BRA `(.L_x_3042) ;  /* 0x0000000c00647947 */ /* 0x000fec0003800000 */
.L_x_3038:
        /* <DEDUP_REMOVED lines=9> */
.L_x_3046:
[----:B------:R0:W5:Y:S01]  /*1540*/  LDG.E.U16 R17, desc[UR36][R4.64] ;  /* 0x0000002404117981 */ /* 0x000162000c1e1500 */
[----:B------:R-:W-:Y:S05]  /*1550*/  BRA `(.L_x_3042) ;  /* 0x0000000c00387947 */ /* 0x000fea0003800000 */
.L_x_3045:
        /* <DEDUP_REMOVED lines=9> */
.L_x_3048:
[----:B------:R1:W5:Y:S01]  /*15f0*/  LDG.E.U16 R17, desc[UR36][R4.64] ;  /* 0x0000002404117981 */ /* 0x000362000c1e1500 */
[----:B------:R-:W-:Y:S05]  /*1600*/  BRA `(.L_x_3042) ;  /* 0x0000000c000c7947 */ /* 0x000fea0003800000 */
.L_x_3047:
        /* <DEDUP_REMOVED lines=9> */
.L_x_3037:
        /* <DEDUP_REMOVED lines=14> */
.L_x_3051:
        /* <DEDUP_REMOVED lines=9> */
.L_x_3050:
        /* <DEDUP_REMOVED lines=27> */
.L_x_3053:
        /* <DEDUP_REMOVED lines=12> */
[----:B------:R-:W-:-:S04]  /*1a80*/  F2FP.F16.F32.PACK_AB R0, RZ, R0 ;  /* 0x00000000ff00723e */ /* 0x000fc800000000ff */
[----:B------:R-:W-:Y:S01]  /*1a90*/  PRMT R17, R0, 0x7610, R17 ;  /* 0x0000761000117816 */ /* 0x000fe20000000011 */
[----:B------:R-:W-:Y:S06]  /*1aa0*/  BRA `(.L_x_3042) ;  /* 0x0000000400e47947 */ /* 0x000fec0003800000 */
.L_x_3052:
[----:B------:R-:W2:Y:S02]  /*1ab0*/  LDG.E.U16 R0, desc[UR36][R4.64] ;  /* 0x0000002404007981 */ /* 0x000ea4000c1e1500 */
[----:B--2---:R-:W-:-:S05]  /*1ac0*/  IMAD.U32 R0, R0, 0x10000, RZ ;  /* 0x0001000000007824 */ /* 0x004fca00078e00ff */
[----:B------:R-:W-:-:S04]  /*1ad0*/  F2FP.F16.F32.PACK_AB R0, RZ, R0 ;  /* 0x00000000ff00723e */ /* 0x000fc800000000ff */
[----:B------:R-:W-:Y:S01]  /*1ae0*/  PRMT R17, R0, 0x7610, R17 ;  /* 0x0000761000117816 */ /* 0x000fe20000000011 */
[----:B------:R-:W-:Y:S06]  /*1af0*/  BRA `(.L_x_3042) ;  /* 0x0000000400d07947 */ /* 0x000fec0003800000 */
.L_x_3049:
        /* <DEDUP_REMOVED lines=13> */
.L_x_3056:
        /* <DEDUP_REMOVED lines=21> */
.L_x_3060:
[----:B------:R-:W-:Y:S05]  /*1d20*/  BSYNC.RECONVERGENT B1 ;  /* 0x0000000000017941 */ /* 0x000fea0003800200 */
.L_x_3059:
[----:B------:R-:W-:Y:S01]  /*1d30*/  IMAD.SHL.U32 R0, R0, 0x100000, RZ ;  /* 0x0010000000007824 */ /* 0x000fe200078e00ff */
[----:B------:R-:W-:-:S04]  /*1d40*/  LEA R3, R3, 0x3b800000, 0x17 ;  /* 0x3b80000003037811 */ /* 0x000fc800078eb8ff */
[----:B------:R-:W-:-:S07]  /*1d50*/  LOP3.LUT R0, R3, R0, R7, 0xfe, !PT ;  /* 0x0000000003007212 */ /* 0x000fce00078efe07 */
.L_x_3058:
[----:B------:R-:W-:Y:S05]  /*1d60*/  BSYNC.RECONVERGENT B0 ;  /* 0x0000000000007941 */ /* 0x000fea0003800200 */
.L_x_3057:
[----:B------:R-:W-:-:S04]  /*1d70*/  F2FP.F16.F32.PACK_AB R0, RZ, R0 ;  /* 0x00000000ff00723e */ /* 0x000fc800000000ff */
[----:B------:R-:W-:Y:S01]  /*1d80*/  PRMT R17, R0, 0x7610, R17 ;  /* 0x0000761000117816 */ /* 0x000fe20000000011 */
[----:B------:R-:W-:Y:S06]  /*1d90*/  BRA `(.L_x_3042) ;  /* 0x0000000400287947 */ /* 0x000fec0003800000 */
.L_x_3055:
        /* <DEDUP_REMOVED lines=21> */
.L_x_3064:
[----:B------:R-:W-:Y:S05]  /*1ef0*/  BSYNC.RECONVERGENT B1 ;  /* 0x0000000000017941 */ /* 0x000fea0003800200 */
.L_x_3063:
[----:B------:R-:W-:Y:S01]  /*1f00*/  IMAD.SHL.U32 R0, R0, 0x200000, RZ ;  /* 0x0020000000007824 */ /* 0x000fe200078e00ff */
[----:B------:R-:W-:-:S04]  /*1f10*/  LEA R3, R3, 0x37800000, 0x17 ;  /* 0x3780000003037811 */ /* 0x000fc800078eb8ff */
[----:B------:R-:W-:-:S07]  /*1f20*/  LOP3.LUT R0, R3, R0, R7, 0xfe, !PT ;  /* 0x0000000003007212 */ /* 0x000fce00078efe07 */
.L_x_3062:
[----:B------:R-:W-:Y:S05]  /*1f30*/  BSYNC.RECONVERGENT B0 ;  /* 0x0000000000007941 */ /* 0x000fea0003800200 */
.L_x_3061:
[----:B------:R-:W-:-:S04]  /*1f40*/  F2FP.F16.F32.PACK_AB R0, RZ, R0 ;  /* 0x00000000ff00723e */ /* 0x000fc800000000ff */
[----:B------:R-:W-:Y:S01]  /*1f50*/  PRMT R17, R0, 0x7610, R17 ;  /* 0x0000761000117816 */ /* 0x000fe20000000011 */
[----:B------:R-:W-:Y:S06]  /*1f60*/  BRA `(.L_x_3042) ;  /* 0x0000000000b47947 */ /* 0x000fec0003800000 */
.L_x_3054:
        /* <DEDUP_REMOVED lines=14> */
.L_x_3068:
[----:B------:R-:W-:Y:S05]  /*2050*/  BSYNC.RECONVERGENT B0 ;  /* 0x0000000000007941 */ /* 0x000fea0003800200 */
.L_x_3067:
[----:B------:R-:W-:-:S04]  /*2060*/  F2FP.F16.F32.PACK_AB R0, RZ, R0 ;  /* 0x00000000ff00723e */ /* 0x000fc800000000ff */
[----:B------:R-:W-:Y:S01]  /*2070*/  PRMT R17, R0, 0x7610, R17 ;  /* 0x0000761000117816 */ /* 0x000fe20000000011 */
[----:B------:R-:W-:Y:S06]  /*2080*/  BRA `(.L_x_3042) ;  /* 0x00000000006c7947 */ /* 0x000fec0003800000 */
.L_x_3041:
        /* <DEDUP_REMOVED lines=16> */
.L_x_3069:
[----:B------:R-:W-:Y:S01]  /*2190*/  PRMT R17, RZ, 0x7610, R17 ;  /* 0x00007610ff117816 */ /* 0x000fe20000000011 */
[----:B------:R-:W-:Y:S06]  /*21a0*/  BRA `(.L_x_3042) ;  /* 0x0000000000247947 */ /* 0x000fec0003800000 */
.L_x_3066:
[----:B------:R-:W2:Y:S02]  /*21b0*/  LDG.E.64 R4, desc[UR36][R4.64] ;  /* 0x0000002404047981 */ /* 0x000ea4000c1e1b00 */
[----:B--2---:R-:W0:Y:S02]  /*21c0*/  I2F.U64 R0, R4 ;  /* 0x0000000400007312 */ /* 0x004e240000301000 */
[----:B0-----:R-:W-:-:S04]  /*21d0*/  F2FP.F16.F32.PACK_AB R0, RZ, R0 ;  /* 0x00000000ff00723e */ /* 0x001fc800000000ff */
[----:B------:R-:W-:Y:S01]  /*21e0*/  PRMT R17, R0, 0x7610, R17 ;  /* 0x0000761000117816 */ /* 0x000fe20000000011 */
[----:B------:R-:W-:Y:S06]  /*21f0*/  BRA `(.L_x_3042) ;  /* 0x0000000000107947 */ /* 0x000fec0003800000 */
.L_x_3065:
[----:B------:R-:W2:Y:S02]  /*2200*/  LDG.E R4, desc[UR36][R4.64] ;  /* 0x0000002404047981 */ /* 0x000ea4000c1e1900 */
[----:B--2---:R-:W-:-:S04]  /*2210*/  I2FP.F32.U32 R0, R4 ;  /* 0x0000000400007245 */ /* 0x004fc80000201000 */
[----:B------:R-:W-:-:S04]  /*2220*/  F2FP.F16.F32.PACK_AB R0, RZ, R0 ;  /* 0x00000000ff00723e */ /* 0x000fc800000000ff */
[----:B------:R-:W-:-:S07]  /*2230*/  PRMT R17, R0, 0x7610, R17 ;  /* 0x0000761000117816 */ /* 0x000fce0000000011 */
.L_x_3042:
[----:B------:R-:W-:-:S07]  /*2240*/  VIADD R19, R19, 0x80 ;  /* 0x0000008013137836 */ /* 0x000fce0000000000 */
.L_x_3036:
[----:B------:R-:W-:Y:S05]  /*2250*/  BSYNC.RECONVERGENT B6 ;  /* 0x0000000000067941 */ /* 0x000fea0003800200 */
.L_x_3035:
        /* <DEDUP_REMOVED lines=26> */
.L_x_3075:
[----:B------:R-:W2:Y:S02]  /*2400*/  LDG.E.U8 R4, desc[UR36][R4.64] ;  /* 0x0000002404047981 */ /* 0x000ea4000c1e1100 */
[----:B--2---:R-:W-:-:S04]  /*2410*/  I2FP.F32.U32 R0, R4 ;  /* 0x0000000400007245 */ /* 0x004fc80000201000 */
[----:B------:R-:W-:-:S04]  /*2420*/  F2FP.F16.F32.PACK_AB R0, RZ, R0 ;  /* 0x00000000ff00723e */ /* 0x000fc800000000ff */
[----:B------:R-:W-:Y:S01]  /*2430*/  PRMT R22, R0, 0x7610, R22 ;  /* 0x0000761000167816 */ /* 0x000fe20000000016 */
[----:B------:R-:W-:Y:S06]  /*2440*/  BRA `(.L_x_3077) ;  /* 0x0000000c00b87947 */ /* 0x000fec0003800000 */
.L_x_3074:
        /* <DEDUP_REMOVED lines=11> */
.L_x_3079:
[----:B------:R-:W2:Y:S02]  /*2500*/  LDG.E R4, desc[UR36][R4.64] ;  /* 0x0000002404047981 */ /* 0x000ea4000c1e1900 */
[----:B--2---:R-:W-:-:S04]  /*2510*/  I2FP.F32.S32 R0, R4 ;  /* 0x0000000400007245 */ /* 0x004fc80000201400 */
[----:B------:R-:W-:-:S04]  /*2520*/  F2FP.F16.F32.PACK_AB R0, RZ, R0 ;  /* 0x00000000ff00723e */ /* 0x000fc800000000ff */
[----:B------:R-:W-:Y:S01]  /*2530*/  PRMT R22, R0, 0x7610, R22 ;  /* 0x0000761000167816 */ /* 0x000fe20000000016 */
[----:B------:R-:W-:Y:S06]  /*2540*/  BRA `(.L_x_3077) ;  /* 0x0000000c00787947 */ /* 0x000fec0003800000 */
.L_x_3078:
[----:B------:R-:W2:Y:S02]  /*2550*/  LDG.E.U16 R4, desc[UR36][R4.64] ;  /* 0x0000002404047981 */ /* 0x000ea4000c1e1500 */
[----:B--2---:R-:W0:Y:S02]  /*2560*/  I2F.S16 R0, R4 ;  /* 0x0000000400007306 */ /* 0x004e240000101400 */
[----:B0-----:R-:W-:-:S04]  /*2570*/  F2FP.F16.F32.PACK_AB R0, RZ, R0 ;  /* 0x00000000ff00723e */ /* 0x001fc800000000ff */
[----:B------:R-:W-:Y:S01]  /*2580*/  PRMT R22, R0, 0x7610, R22 ;  /* 0x0000761000167816 */ /* 0x000fe20000000016 */
[----:B------:R-:W-:Y:S06]  /*2590*/  BRA `(.L_x_3077) ;  /* 0x0000000c00647947 */ /* 0x000fec0003800000 */
.L_x_3073:
        /* <DEDUP_REMOVED lines=9> */
.L_x_3081:
[----:B------:R0:W5:Y:S01]  /*2630*/  LDG.E.U16 R22, desc[UR36][R4.64] ;  /* 0x0000002404167981 */ /* 0x000162000c1e1500 */
[----:B------:R-:W-:Y:S05]  /*2640*/  BRA `(.L_x_3077) ;  /* 0x0000000c00387947 */ /* 0x000fea0003800000 */
.L_x_3080:
        /* <DEDUP_REMOVED lines=9> */
.L_x_3083:
[----:B------:R1:W5:Y:S01]  /*26e0*/  LDG.E.U16 R22, desc[UR36][R4.64] ;  /* 0x0000002404167981 */ /* 0x000362000c1e1500 */
[----:B------:R-:W-:Y:S05]  /*26f0*/  BRA `(.L_x_3077) ;  /* 0x0000000c000c7947 */ /* 0x000fea0003800000 */
.L_x_3082:
        /* <DEDUP_REMOVED lines=9> */
.L_x_3072:
        /* <DEDUP_REMOVED lines=14> */
.L_x_3086:
        /* <DEDUP_REMOVED lines=9> */
.L_x_3085:
        /* <DEDUP_REMOVED lines=27> */
.L_x_3088:
        /* <DEDUP_REMOVED lines=15> */
.L_x_3087:
[----:B------:R-:W2:Y:S02]  /*2ba0*/  LDG.E.U16 R0, desc[UR36][R4.64] ;  /* 0x0000002404007981 */ /* 0x000ea4000c1e1500 */
[----:B--2---:R-:W-:-:S05]  /*2bb0*/  IMAD.U32 R0, R0, 0x10000, RZ ;  /* 0x0001000000007824 */ /* 0x004fca00078e00ff */
[----:B------:R-:W-:-:S04]  /*2bc0*/  F2FP.F16.F32.PACK_AB R0, RZ, R0 ;  /* 0x00000000ff00723e */ /* 0x000fc800000000ff */
[----:B------:R-:W-:Y:S01]  /*2bd0*/  PRMT R22, R0, 0x7610, R22 ;  /* 0x0000761000167816 */ /* 0x000fe20000000016 */
[----:B------:R-:W-:Y:S06]  /*2be0*/  BRA `(.L_x_3077) ;  /* 0x0000000400d07947 */ /* 0x000fec0003800000 */
.L_x_3084:
        /* <DEDUP_REMOVED lines=13> */
.L_x_3091:
        /* <DEDUP_REMOVED lines=21> */
.L_x_3095:
[----:B------:R-:W-:Y:S05]  /*2e10*/  BSYNC.RECONVERGENT B1 ;  /* 0x0000000000017941 */ /* 0x000fea0003800200 */
.L_x_3094:
[----:B------:R-:W-:Y:S01]  /*2e20*/  IMAD.SHL.U32 R0, R0, 0x100000, RZ ;  /* 0x0010000000007824 */ /* 0x000fe200078e00ff */
[----:B------:R-:W-:-:S04]  /*2e30*/  LEA R3, R3, 0x3b800000, 0x17 ;  /* 0x3b80000003037811 */ /* 0x000fc800078eb8ff */
[----:B------:R-:W-:-:S07]  /*2e40*/  LOP3.LUT R0, R3, R0, R7, 0xfe, !PT ;  /* 0x0000000003007212 */ /* 0x000fce00078efe07 */
.L_x_3093:
[----:B------:R-:W-:Y:S05]  /*2e50*/  BSYNC.RECONVERGENT B0 ;  /* 0x0000000000007941 */ /* 0x000fea0003800200 */
.L_x_3092:
[----:B------:R-:W-:-:S04]  /*2e60*/  F2FP.F16.F32.PACK_AB R0, RZ, R0 ;  /* 0x00000000ff00723e */ /* 0x000fc800000000ff */
[----:B------:R-:W-:Y:S01]  /*2e70*/  PRMT R22, R0, 0x7610, R22 ;  /* 0x0000761000167816 */ /* 0x000fe20000000016 */
[----:B------:R-:W-:Y:S06]  /*2e80*/  BRA `(.L_x_3077) ;  /* 0x0000000400287947 */ /* 0x000fec0003800000 */
.L_x_3090:
        /* <DEDUP_REMOVED lines=21> */
.L_x_3099:
[----:B------:R-:W-:Y:S05]  /*2fe0*/  BSYNC.RECONVERGENT B1 ;  /* 0x0000000000017941 */ /* 0x000fea0003800200 */
.L_x_3098:
[----:B------:R-:W-:Y:S01]  /*2ff0*/  IMAD.SHL.U32 R0, R0, 0x200000, RZ ;  /* 0x0020000000007824 */ /* 0x000fe200078e00ff */
[----:B------:R-:W-:-:S04]  /*3000*/  LEA R3, R3, 0x37800000, 0x17 ;  /* 0x3780000003037811 */ /* 0x000fc800078eb8ff */
[----:B------:R-:W-:-:S07]  /*3010*/  LOP3.LUT R0, R3, R0, R7, 0xfe, !PT ;  /* 0x0000000003007212 */ /* 0x000fce00078efe07 */
.L_x_3097:
[----:B------:R-:W-:Y:S05]  /*3020*/  BSYNC.RECONVERGENT B0 ;  /* 0x0000000000007941 */ /* 0x000fea0003800200 */
.L_x_3096:
[----:B------:R-:W-:-:S04]  /*3030*/  F2FP.F16.F32.PACK_AB R0, RZ, R0 ;  /* 0x00000000ff00723e */ /* 0x000fc800000000ff */
[----:B------:R-:W-:Y:S01]  /*3040*/  PRMT R22, R0, 0x7610, R22 ;  /* 0x0000761000167816 */ /* 0x000fe20000000016 */
[----:B------:R-:W-:Y:S06]  /*3050*/  BRA `(.L_x_3077) ;  /* 0x0000000000b47947 */ /* 0x000fec0003800000 */
.L_x_3089:
        /* <DEDUP_REMOVED lines=14> */
.L_x_3103:
[----:B------:R-:W-:Y:S05]  /*3140*/  BSYNC.RECONVERGENT B0 ;  /* 0x0000000000007941 */ /* 0x000fea0003800200 */
.L_x_3102:
[----:B------:R-:W-:-:S04]  /*3150*/  F2FP.F16.F32.PACK_AB R0, RZ, R0 ;  /* 0x00000000ff00723e */ /* 0x000fc800000000ff */
[----:B------:R-:W-:Y:S01]  /*3160*/  PRMT R22, R0, 0x7610, R22 ;  /* 0x0000761000167816 */ /* 0x000fe20000000016 */
[----:B------:R-:W-:Y:S06]  /*3170*/  BRA `(.L_x_3077) ;  /* 0x00000000006c7947 */ /* 0x000fec0003800000 */
.L_x_3076:
        /* <DEDUP_REMOVED lines=16> */
.L_x_3104:
[----:B------:R-:W-:Y:S01]  /*3280*/  PRMT R22, RZ, 0x7610, R22 ;  /* 0x00007610ff167816 */ /* 0x000fe20000000016 */
[----:B------:R-:W-:Y:S06]  /*3290*/  BRA `(.L_x_3077) ;  /* 0x0000000000247947 */ /* 0x000fec0003800000 */
.L_x_3101:
[----:B------:R-:W2:Y:S02]  /*32a0*/  LDG.E.64 R4, desc[UR36][R4.64] ;  /* 0x0000002404047981 */ /* 0x000ea4000c1e1b00 */
[----:B--2---:R-:W0:Y:S02]  /*32b0*/  I2F.U64 R0, R4 ;  /* 0x0000000400007312 */ /* 0x004e240000301000 */
[----:B0-----:R-:W-:-:S04]  /*32c0*/  F2FP.F16.F32.PACK_AB R0, RZ, R0 ;  /* 0x00000000ff00723e */ /* 0x001fc800000000ff */
[----:B------:R-:W-:Y:S01]  /*32d0*/  PRMT R22, R0, 0x7610, R22 ;  /* 0x0000761000167816 */ /* 0x000fe20000000016 */
[----:B------:R-:W-:Y:S06]  /*32e0*/  BRA `(.L_x_3077) ;  /* 0x0000000000107947 */ /* 0x000fec0003800000 */
.L_x_3100:
[----:B------:R-:W2:Y:S02]  /*32f0*/  LDG.E R4, desc[UR36][R4.64] ;  /* 0x0000002404047981 */ /* 0x000ea4000c1e1900 */
[----:B--2---:R-:W-:-:S04]  /*3300*/  I2FP.F32.U32 R0, R4 ;  /* 0x0000000400007245 */ /* 0x004fc80000201000 */
[----:B------:R-:W-:-:S04]  /*3310*/  F2FP.F16.F32.PACK_AB R0, RZ, R0 ;  /* 0x00000000ff00723e */ /* 0x000fc800000000ff */
[----:B------:R-:W-:-:S07]  /*3320*/  PRMT R22, R0, 0x7610, R22 ;  /* 0x0000761000167816 */ /* 0x000fce0000000016 */
.L_x_3077:
[----:B------:R-:W-:-:S07]  /*3330*/  VIADD R19, R19, 0x80 ;  /* 0x0000008013137836 */ /* 0x000fce0000000000 */
.L_x_3071:
[----:B------:R-:W-:Y:S05]  /*3340*/  BSYNC.RECONVERGENT B6 ;  /* 0x0000000000067941 */ /* 0x000fea0003800200 */
.L_x_3070:
        /* <DEDUP_REMOVED lines=25> */
.L_x_3110:
[----:B------:R-:W2:Y:S02]  /*34e0*/  LDG.E.U8 R4, desc[UR36][R4.64] ;  /* 0x0000002404047981 */ /* 0x000ea4000c1e1100 */
[----:B--2---:R-:W-:-:S04]  /*34f0*/  I2FP.F32.U32 R0, R4 ;  /* 0x0000000400007245 */ /* 0x004fc80000201000 */
[----:B------:R-:W-:Y:S01]  /*3500*/  F2FP.F16.F32.PACK_AB R0, RZ, R0 ;  /* 0x00000000ff00723e */ /* 0x000fe200000000ff */
[----:B------:R-:W-:Y:S06]  /*3510*/  BRA `(.L_x_3106) ;  /* 0x0000000c00807947 */ /* 0x000fec0003800000 */
.L_x_3109:
        /* <DEDUP_REMOVED lines=10> */
.L_x_3113:
[----:B------:R-:W2:Y:S02]  /*35c0*/  LDG.E R4, desc[UR36][R4.64] ;  /* 0x0000002404047981 */ /* 0x000ea4000c1e1900 */
[----:B--2---:R-:W-:-:S04]  /*35d0*/  I2FP.F32.S32 R0, R4 ;  /* 0x0000000400007245 */ /* 0x004fc80000201400 */
[----:B------:R-:W-:Y:S01]  /*35e0*/  F2FP.F16.F32.PACK_AB R0, RZ, R0 ;  /* 0x00000000ff00723e */ /* 0x000fe200000000ff */
[----:B------:R-:W-:Y:S06]  /*35f0*/  BRA `(.L_x_3106) ;  /* 0x0000000c00487947 */ /* 0x000fec0003800000 */
.L_x_3112:
[----:B------:R-:W2:Y:S02]  /*3600*/  LDG.E.U16 R4, desc[UR36][R4.64] ;  /* 0x0000002404047981 */ /* 0x000ea4000c1e1500 */
[----:B--2---:R-:W0:Y:S02]  /*3610*/  I2F.S16 R0, R4 ;  /* 0x0000000400007306 */ /* 0x004e240000101400 */
[----:B0-----:R-:W-:Y:S01]  /*3620*/  F2FP.F16.F32.PACK_AB R0, RZ, R0 ;  /* 0x00000000ff00723e */ /* 0x001fe200000000ff */
[----:B------:R-:W-:Y:S06]  /*3630*/  BRA `(.L_x_3106) ;  /* 0x0000000c00387947 */ /* 0x000fec0003800000 */
.L_x_3108:
        /* <DEDUP_REMOVED lines=9> */
.L_x_3115:
[----:B------:R2:W5:Y:S01]  /*36d0*/  LDG.E.U16 R0, desc[UR36][R4.64] ;  /* 0x0000002404007981 */ /* 0x000562000c1e1500 */
[----:B------:R-:W-:Y:S05]  /*36e0*/  BRA `(.L_x_3106) ;  /* 0x0000000c000c7947 */ /* 0x000fea0003800000 */
.L_x_3114:
        /* <DEDUP_REMOVED lines=9> */
.L_x_3117:
[----:B------:R3:W5:Y:S01]  /*3780*/  LDG.E.U16 R0, desc[UR36][R4.64] ;  /* 0x0000002404007981 */ /* 0x000762000c1e1500 */
[----:B------:R-:W-:Y:S05]  /*3790*/  BRA `(.L_x_3106) ;  /* 0x0000000800e07947 */ /* 0x000fea0003800000 */
.L_x_3116:
        /* <DEDUP_REMOVED lines=8> */
.L_x_3107:
        /* <DEDUP_REMOVED lines=13> */
.L_x_3120:
        /* <DEDUP_REMOVED lines=8> */
.L_x_3119:
        /* <DEDUP_REMOVED lines=27> */
.L_x_3122:
        /* <DEDUP_REMOVED lines=12> */
[----:B------:R-:W-:Y:S01]  /*3be0*/  F2FP.F16.F32.PACK_AB R0, RZ, R0 ;  /* 0x00000000ff00723e */ /* 0x000fe200000000ff */
[----:B------:R-:W-:Y:S06]  /*3bf0*/  BRA `(.L_x_3106) ;  /* 0x0000000400c87947 */ /* 0x000fec0003800000 */
.L_x_3121:
[----:B------:R-:W2:Y:S02]  /*3c00*/  LDG.E.U16 R0, desc[UR36][R4.64] ;  /* 0x0000002404007981 */ /* 0x000ea4000c1e1500 */
[----:B--2---:R-:W-:-:S05]  /*3c10*/  IMAD.U32 R0, R0, 0x10000, RZ ;  /* 0x0001000000007824 */ /* 0x004fca00078e00ff */
[----:B------:R-:W-:Y:S01]  /*3c20*/  F2FP.F16.F32.PACK_AB R0, RZ, R0 ;  /* 0x00000000ff00723e */ /* 0x000fe200000000ff */
[----:B------:R-:W-:Y:S06]  /*3c30*/  BRA `(.L_x_3106) ;  /* 0x0000000400b87947 */ /* 0x000fec0003800000 */
.L_x_3118:
        /* <DEDUP_REMOVED lines=12> */
.L_x_3125:
        /* <DEDUP_REMOVED lines=21> */
.L_x_3129:
[----:B------:R-:W-:Y:S05]  /*3e50*/  BSYNC.RECONVERGENT B1 ;  /* 0x0000000000017941 */ /* 0x000fea0003800200 */
.L_x_3128:
[----:B------:R-:W-:Y:S01]  /*3e60*/  IMAD.SHL.U32 R0, R0, 0x100000, RZ ;  /* 0x0010000000007824 */ /* 0x000fe200078e00ff */
[----:B------:R-:W-:-:S04]  /*3e70*/  LEA R3, R3, 0x3b800000, 0x17 ;  /* 0x3b80000003037811 */ /* 0x000fc800078eb8ff */
[----:B------:R-:W-:-:S07]  /*3e80*/  LOP3.LUT R0, R3, R0, R7, 0xfe, !PT ;  /* 0x0000000003007212 */ /* 0x000fce00078efe07 */
.L_x_3127:
[----:B------:R-:W-:Y:S05]  /*3e90*/  BSYNC.RECONVERGENT B0 ;  /* 0x0000000000007941 */ /* 0x000fea0003800200 */
.L_x_3126:
[----:B------:R-:W-:Y:S01]  /*3ea0*/  F2FP.F16.F32.PACK_AB R0, RZ, R0 ;  /* 0x00000000ff00723e */ /* 0x000fe200000000ff */
[----:B------:R-:W-:Y:S06]  /*3eb0*/  BRA `(.L_x_3106) ;  /* 0x0000000400187947 */ /* 0x000fec0003800000 */
.L_x_3124:
        /* <DEDUP_REMOVED lines=21> */
.L_x_3133:
[----:B------:R-:W-:Y:S05]  /*4010*/  BSYNC.RECONVERGENT B1 ;  /* 0x0000000000017941 */ /* 0x000fea0003800200 */
.L_x_3132:
[----:B------:R-:W-:Y:S01]  /*4020*/  IMAD.SHL.U32 R0, R0, 0x200000, RZ ;  /* 0x0020000000007824 */ /* 0x000fe200078e00ff */
[----:B------:R-:W-:-:S04]  /*4030*/  LEA R3, R3, 0x37800000, 0x17 ;  /* 0x3780000003037811 */ /* 0x000fc800078eb8ff */
[----:B------:R-:W-:-:S07]  /*4040*/  LOP3.LUT R0, R3, R0, R7, 0xfe, !PT ;  /* 0x0000000003007212 */ /* 0x000fce00078efe07 */
.L_x_3131:
[----:B------:R-:W-:Y:S05]  /*4050*/  BSYNC.RECONVERGENT B0 ;  /* 0x0000000000007941 */ /* 0x000fea0003800200 */
.L_x_3130:
[----:B------:R-:W-:Y:S01]  /*4060*/  F2FP.F16.F32.PACK_AB R0, RZ, R0 ;  /* 0x00000000ff00723e */ /* 0x000fe200000000ff */
[----:B------:R-:W-:Y:S06]  /*4070*/  BRA `(.L_x_3106) ;  /* 0x0000000000a87947 */ /* 0x000fec0003800000 */
.L_x_3123:
        /* <DEDUP_REMOVED lines=14> */
.L_x_3137:
[----:B------:R-:W-:Y:S05]  /*4160*/  BSYNC.RECONVERGENT B0 ;  /* 0x0000000000007941 */ /* 0x000fea0003800200 */
.L_x_3136:
[----:B------:R-:W-:Y:S01]  /*4170*/  F2FP.F16.F32.PACK_AB R0, RZ, R0 ;  /* 0x00000000ff00723e */ /* 0x000fe200000000ff */
[----:B------:R-:W-:Y:S06]  /*4180*/  BRA `(.L_x_3106) ;  /* 0x0000000000647947 */ /* 0x000fec0003800000 */
.L_x_3111:
        /* <DEDUP_REMOVED lines=16> */
.L_x_3138:
[----:B------:R-:W-:Y:S01]  /*4290*/  PRMT R0, RZ, 0x7610, R0 ;  /* 0x00007610ff007816 */ /* 0x000fe20000000000 */
[----:B------:R-:W-:Y:S06]  /*42a0*/  BRA `(.L_x_3106) ;  /* 0x00000000001c7947 */ /* 0x000fec0003800000 */
.L_x_3135:
[----:B------:R-:W2:Y:S02]  /*42b0*/  LDG.E.64 R4, desc[UR36][R4.64] ;  /* 0x0000002404047981 */ /* 0x000ea4000c1e1b00 */
[----:B--2---:R-:W0:Y:S02]  /*42c0*/  I2F.U64 R0, R4 ;  /* 0x0000000400007312 */ /* 0x004e240000301000 */
[----:B0-----:R-:W-:Y:S01]  /*42d0*/  F2FP.F16.F32.PACK_AB R0, RZ, R0 ;  /* 0x00000000ff00723e */ /* 0x001fe200000000ff */
[----:B------:R-:W-:Y:S06]  /*42e0*/  BRA `(.L_x_3106) ;  /* 0x00000000000c7947 */ /* 0x000fec0003800000 */
.L_x_3134:
[----:B------:R-:W2:Y:S02]  /*42f0*/  LDG.E R4, desc[UR36][R4.64] ;  /* 0x0000002404047981 */ /* 0x000ea4000c1e1900 */
[----:B--2---:R-:W-:-:S04]  /*4300*/  I2FP.F32.U32 R0, R4 ;  /* 0x0000000400007245 */ /* 0x004fc80000201000 */
[----:B------:R-:W-:-:S07]  /*4310*/  F2FP.F16.F32.PACK_AB R0, RZ, R0 ;  /* 0x00000000ff00723e */ /* 0x000fce00000000ff */
.L_x_3106:
[----:B------:R-:W-:Y:S05]  /*4320*/  BSYNC.RECONVERGENT B6 ;  /* 0x0000000000067941 */ /* 0x000fea0003800200 */
.L_x_3105:
[C---:B------:R-:W-:Y:S01]  /*4330*/  ISETP.GE.AND P1, PT, R23.reuse, R16, PT ;  /* 0x000000101700720c */ /* 0x040fe20003f26270 */
[----:B------:R-:W-:Y:S01]  /*4340*/  VIADD R25, R23, 0x80 ;  /* 0x0000008017197836 */ /* 0x000fe20000000000 */
[----:B------:R-:W-:Y:S01]  /*4350*/  ISETP.NE.AND P6, PT, R19, RZ, PT ;  /* 0x000000ff1300720c */ /* 0x000fe20003fc5270 */
[----:B------:R-:W-:Y:S01]  /*4360*/  BSSY.RECONVERGENT B6, `(.L_x_3139) ;  /* 0x000012b000067945 */ /* 0x000fe20003800200 */
[----:B------:R-:W-:-:S09]  /*4370*/  P2R R7, PR, RZ, 0x2 ;  /* 0x00000002ff077803 */ /* 0x000fd20000000000 */
[----:B------:R-:W4:Y:S01]  /*4380*/  @!P1 LDC.U16 R3, c[0x0][0x386] ;  /* 0x0000e180ff039b82 */ /* 0x000f220000000400 */
[----:B0123-5:R-:W-:-:S05]  /*4390*/  @!P1 HADD2.F32 R4, -RZ, R18.H0_H0 ;  /* 0x20000012ff049230 */ /* 0x02ffca0000004100 */
[----:B------:R-:W-:Y:S01]  /*43a0*/  @!P1 FSETP.NEU.FTZ.AND P3, PT, R4, RZ, PT ;  /* 0x000000ff0400920b */ /* 0x000fe20003f7d000 */
[----:B----4-:R-:W-:-:S05]  /*43b0*/  @!P1 HADD2.F32 R3, -RZ, R3.H0_H0 ;  /* 0x20000003ff039230 */ /* 0x010fca0000004100 */
[----:B------:R-:W-:Y:S01]  /*43c0*/  @!P1 FSETP.NEU.FTZ.AND P2, PT, R3, RZ, PT ;  /* 0x000000ff0300920b */ /* 0x000fe20003f5d000 */
[----:B------:R-:W-:-:S03]  /*43d0*/  VIADD R3, R23, 0x100 ;  /* 0x0000010017037836 */ /* 0x000fc60000000000 */
[----:B------:R-:W-:Y:S02]  /*43e0*/  @!P1 PLOP3.LUT P0, PT, P2, P3, PT, 0x28, 0x82 ;  /* 0x000000000082981c */ /* 0x000fe40001706570 */
[----:B------:R-:W-:Y:S02]  /*43f0*/  ISETP.GE.AND P2, PT, R3, R16, PT ;  /* 0x000000100300720c */ /* 0x000fe40003f46270 */
[----:B------:R-:W-:Y:S02]  /*4400*/  ISETP.NE.AND P1, PT, R24, RZ, PT ;  /* 0x000000ff1800720c */ /* 0x000fe40003f25270 */
[----:B------:R-:W-:Y:S02]  /*4410*/  P2R R6, PR, RZ, 0x1 ;  /* 0x00000001ff067803 */ /* 0x000fe40000000000 */
[----:B------:R-:W-:-:S07]  /*4420*/  ISETP.NE.AND P0, PT, R27, RZ, PT ;  /* 0x000000ff1b00720c */ /* 0x000fce0003f05270 */
[----:B------:R-:W0:Y:S01]  /*4430*/  @!P2 LDC.U16 R4, c[0x0][0x386] ;  /* 0x0000e180ff04ab82 */ /* 0x000e220000000400 */
[----:B------:R-:W-:-:S05]  /*4440*/  @!P2 HADD2.F32 R3, -RZ, R22.H0_H0 ;  /* 0x20000016ff03a230 */ /* 0x000fca0000004100 */
[----:B------:R-:W-:Y:S01]  /*4450*/  @!P2 FSETP.NEU.FTZ.AND P3, PT, R3, RZ, PT ;  /* 0x000000ff0300a20b */ /* 0x000fe20003f7d000 */
[----:B------:R-:W-:Y:S02]  /*4460*/  VIADD R3, R23, 0x180 ;  /* 0x0000018017037836 */ /* 0x000fe40000000000 */
[----:B0-----:R-:W-:-:S05]  /*4470*/  @!P2 HADD2.F32 R4, -RZ, R4.H0_H0 ;  /* 0x20000004ff04a230 */ /* 0x001fca0000004100 */
[----:B------:R-:W-:-:S04]  /*4480*/  @!P2 FSETP.NEU.FTZ.AND P4, PT, R4, RZ, PT ;  /* 0x000000ff0400a20b */ /* 0x000fc80003f9d000 */
[----:B------:R-:W-:Y:S02]  /*4490*/  @!P2 PLOP3.LUT P1, PT, P4, P3, PT, 0x28, 0x82 ;  /* 0x000000000082a81c */ /* 0x000fe40002726570 */
[----:B------:R-:W-:Y:S02]  /*44a0*/  ISETP.GE.AND P3, PT, R3, R16, PT ;  /* 0x000000100300720c */ /* 0x000fe40003f66270 */
[----:B------:R-:W-:Y:S02]  /*44b0*/  P2R R24, PR, RZ, 0x2 ;  /* 0x00000002ff187803 */ /* 0x000fe40000000000 */
[----:B------:R-:W-:Y:S02]  /*44c0*/  @!P2 SEL R18, RZ, 0x1, !P1 ;  /* 0x00000001ff12a807 */ /* 0x000fe40004800000 */
[----:B------:R-:W-:-:S07]  /*44d0*/  ISETP.NE.AND P1, PT, R7, RZ, PT ;  /* 0x000000ff0700720c */ /* 0x000fce0003f25270 */
[----:B------:R-:W0:Y:S01]  /*44e0*/  @!P3 LDC.U16 R3, c[0x0][0x386] ;  /* 0x0000e180ff03bb82 */ /* 0x000e220000000400 */
[----:B------:R-:W-:-:S05]  /*44f0*/  @!P3 HADD2.F32 R0, -RZ, R0.H0_H0 ;  /* 0x20000000ff00b230 */ /* 0x000fca0000004100 */
[----:B------:R-:W-:Y:S01]  /*4500*/  @!P3 FSETP.NEU.FTZ.AND P4, PT, R0, RZ, PT ;  /* 0x000000ff0000b20b */ /* 0x000fe20003f9d000 */
[----:B0-----:R-:W-:-:S05]  /*4510*/  @!P3 HADD2.F32 R3, -RZ, R3.H0_H0 ;  /* 0x20000003ff03b230 */ /* 0x001fca0000004100 */
[----:B------:R-:W-:-:S04]  /*4520*/  @!P3 FSETP.NEU.FTZ.AND P5, PT, R3, RZ, PT ;  /* 0x000000ff0300b20b */ /* 0x000fc80003fbd000 */
[----:B------:R-:W-:Y:S02]  /*4530*/  @!P3 PLOP3.LUT P6, PT, P5, P4, PT, 0x28, 0x82 ;  /* 0x000000000082b81c */ /* 0x000fe40002fc8570 */
[----:B------:R-:W-:Y:S02]  /*4540*/  ISETP.GE.AND P4, PT, R25, R16, PT ;  /* 0x000000101900720c */ /* 0x000fe40003f86270 */
[----:B------:R-:W-:-:S11]  /*4550*/  P2R R19, PR, RZ, 0x40 ;  /* 0x00000040ff137803 */ /* 0x000fd60000000000 */
[----:B------:R-:W0:Y:S01]  /*4560*/  @!P4 LDC.U16 R0, c[0x0][0x386] ;  /* 0x0000e180ff00cb82 */ /* 0x000e220000000400 */
[----:B------:R-:W-:-:S05]  /*4570*/  @!P4 HADD2.F32 R17, -RZ, R17.H0_H0 ;  /* 0x20000011ff11c230 */ /* 0x000fca0000004100 */
[----:B------:R-:W-:Y:S02]  /*4580*/  @!P4 FSETP.NEU.FTZ.AND P5, PT, R17, RZ, PT ;  /* 0x000000ff1100c20b */ /* 0x000fe40003fbd000 */
[----:B------:R-:W1:Y:S01]  /*4590*/  LDC.U8 R17, c[0x0][0x3a4] ;  /* 0x0000e900ff117b82 */ /* 0x000e620000000000 */
[----:B0-----:R-:W-:-:S05]  /*45a0*/  @!P4 HADD2.F32 R0, -RZ, R0.H0_H0 ;  /* 0x20000000ff00c230 */ /* 0x001fca0000004100 */
        /* <DEDUP_REMOVED lines=31> */
.L_x_3144:
[----:B------:R0:W-:Y:S01]  /*47a0*/  STG.E.U8 desc[UR36][R8.64], R5 ;  /* 0x0000000508007986 */ /* 0x0001e2000c101124 */
[----:B------:R-:W-:Y:S01]  /*47b0*/  IMAD.MOV.U32 R23, RZ, RZ, R25 ;  /* 0x000000ffff177224 */ /* 0x000fe200078e0019 */
[----:B------:R-:W-:Y:S06]  /*47c0*/  BRA `(.L_x_3140) ;  /* 0x0000000c00907947 */ /* 0x000fec0003800000 */
.L_x_3143:
        /* <DEDUP_REMOVED lines=11> */
.L_x_3147:
[----:B------:R0:W-:Y:S01]  /*4880*/  STG.E desc[UR36][R8.64], R5 ;  /* 0x0000000508007986 */ /* 0x0001e2000c101924 */
[----:B------:R-:W-:Y:S01]  /*4890*/  IMAD.MOV.U32 R23, RZ, RZ, R25 ;  /* 0x000000ffff177224 */ /* 0x000fe200078e0019 */
[----:B------:R-:W-:Y:S06]  /*48a0*/  BRA `(.L_x_3140) ;  /* 0x0000000c00587947 */ /* 0x000fec0003800000 */
.L_x_3146:
[----:B------:R0:W-:Y:S01]  /*48b0*/  STG.E.U16 desc[UR36][R8.64], R5 ;  /* 0x0000000508007986 */ /* 0x0001e2000c101524 */
[----:B------:R-:W-:Y:S01]  /*48c0*/  IMAD.MOV.U32 R23, RZ, RZ, R25 ;  /* 0x000000ffff177224 */ /* 0x000fe200078e0019 */
[----:B------:R-:W-:Y:S06]  /*48d0*/  BRA `(.L_x_3140) ;  /* 0x0000000c004c7947 */ /* 0x000fec0003800000 */
.L_x_3142:
        /* <DEDUP_REMOVED lines=10> */
.L_x_3149:
[----:B------:R-:W0:Y:S01]  /*4980*/  I2F.S16 R0, R5 ;  /* 0x0000000500007306 */ /* 0x000e220000101400 */
[----:B------:R-:W-:Y:S01]  /*4990*/  IMAD.MOV.U32 R23, RZ, RZ, R25 ;  /* 0x000000ffff177224 */ /* 0x000fe200078e0019 */
[----:B0-----:R-:W-:-:S05]  /*49a0*/  F2FP.F16.F32.PACK_AB R0, RZ, R0 ;  /* 0x00000000ff00723e */ /* 0x001fca00000000ff */
[----:B------:R0:W-:Y:S01]  /*49b0*/  STG.E.U16 desc[UR36][R8.64], R0 ;  /* 0x0000000008007986 */ /* 0x0001e2000c101524 */
[----:B------:R-:W-:Y:S05]  /*49c0*/  BRA `(.L_x_3140) ;  /* 0x0000000c00107947 */ /* 0x000fea0003800000 */
.L_x_3148:
        /* <DEDUP_REMOVED lines=11> */
.L_x_3151:
[----:B------:R-:W0:Y:S01]  /*4a80*/  I2F.S16 R5, R5 ;  /* 0x0000000500057306 */ /* 0x000e220000101400 */
[----:B------:R-:W-:Y:S01]  /*4a90*/  IMAD.MOV.U32 R23, RZ, RZ, R25 ;  /* 0x000000ffff177224 */ /* 0x000fe200078e0019 */
[----:B0-----:R-:W-:-:S04]  /*4aa0*/  F2FP.F16.F32.PACK_AB R3, RZ, R5 ;  /* 0x00000005ff03723e */ /* 0x001fc800000000ff */
[----:B------:R-:W-:-:S05]  /*4ab0*/  PRMT R3, R3, 0x5410, RZ ;  /* 0x0000541003037816 */ /* 0x000fca00000000ff */
[----:B------:R0:W-:Y:S01]  /*4ac0*/  STG.E desc[UR36][R8.64], R3 ;  /* 0x0000000308007986 */ /* 0x0001e2000c101924 */
[----:B------:R-:W-:Y:S05]  /*4ad0*/  BRA `(.L_x_3140) ;  /* 0x0000000800cc7947 */ /* 0x000fea0003800000 */
.L_x_3150:
[----:B------:R-:W0:Y:S01]  /*4ae0*/  I2F.F64.S16 R4, R5 ;  /* 0x0000000500047312 */ /* 0x000e220000101c00 */
[----:B------:R-:W-:Y:S01]  /*4af0*/  IMAD.MOV.U32 R23, RZ, RZ, R25 ;  /* 0x000000ffff177224 */ /* 0x000fe200078e0019 */
[----:B0-----:R0:W-:Y:S01]  /*4b00*/  STG.E.64 desc[UR36][R8.64], R4 ;  /* 0x0000000408007986 */ /* 0x0011e2000c101b24 */
[----:B------:R-:W-:Y:S05]  /*4b10*/  BRA `(.L_x_3140) ;  /* 0x0000000800bc7947 */ /* 0x000fea0003800000 */
.L_x_3141:
        /* <DEDUP_REMOVED lines=12> */
.L_x_3154:
[----:B------:R-:W0:Y:S01]  /*4be0*/  I2F.F64.S16 R4, R5 ;  /* 0x0000000500047312 */ /* 0x000e220000101c00 */
[----:B------:R-:W-:Y:S01]  /*4bf0*/  CS2R R6, SRZ ;  /* 0x0000000000067805 */ /* 0x000fe2000001ff00 */
[----:B------:R-:W-:-:S04]  /*4c00*/  IMAD.MOV.U32 R23, RZ, RZ, R25 ;  /* 0x000000ffff177224 */ /* 0x000fc800078e0019 */
[----:B0-----:R3:W-:Y:S01]  /*4c10*/  STG.E.128 desc[UR36][R8.64], R4 ;  /* 0x0000000408007986 */ /* 0x0017e2000c101d24 */
[----:B------:R-:W-:Y:S05]  /*4c20*/  BRA `(.L_x_3140) ;  /* 0x0000000800787947 */ /* 0x000fea0003800000 */
.L_x_3153:
        /* <DEDUP_REMOVED lines=19> */
.L_x_3158:
[----:B------:R-:W-:Y:S05]  /*4d60*/  BSYNC.RECONVERGENT B0 ;  /* 0x0000000000007941 */ /* 0x000fea0003800200 */
.L_x_3157:
[----:B------:R-:W-:Y:S01]  /*4d70*/  LOP3.LUT R7, R0, 0x80, R7, 0xf8, !PT ;  /* 0x0000008000077812 */ /* 0x000fe200078ef807 */
[----:B------:R-:W-:-:S04]  /*4d80*/  IMAD.MOV.U32 R23, RZ, RZ, R25 ;  /* 0x000000ffff177224 */ /* 0x000fc800078e0019 */
[----:B------:R2:W-:Y:S01]  /*4d90*/  STG.E.U8 desc[UR36][R8.64], R7 ;  /* 0x0000000708007986 */ /* 0x0005e2000c101124 */
[----:B------:R-:W-:Y:S05]  /*4da0*/  BRA `(.L_x_3140) ;  /* 0x0000000800187947 */ /* 0x000fea0003800000 */
.L_x_3156:
        /* <DEDUP_REMOVED lines=15> */
.L_x_3160:
[----:B------:R-:W-:Y:S05]  /*4ea0*/  BSYNC.RECONVERGENT B0 ;  /* 0x0000000000007941 */ /* 0x000fea0003800200 */
.L_x_3159:
[----:B------:R-:W-:Y:S01]  /*4eb0*/  LOP3.LUT R7, R0, 0x80, R7, 0xf8, !PT ;  /* 0x0000008000077812 */ /* 0x000fe200078ef807 */
[----:B------:R-:W-:-:S04]  /*4ec0*/  IMAD.MOV.U32 R23, RZ, RZ, R25 ;  /* 0x000000ffff177224 */ /* 0x000fc800078e0019 */
[----:B------:R1:W-:Y:S01]  /*4ed0*/  STG.E.U8 desc[UR36][R8.64], R7 ;  /* 0x0000000708007986 */ /* 0x0003e2000c101124 */
[----:B------:R-:W-:Y:S05]  /*4ee0*/  BRA `(.L_x_3140) ;  /* 0x0000000400c87947 */ /* 0x000fea0003800000 */
.L_x_3155:
[----:B------:R-:W0:Y:S01]  /*4ef0*/  I2F.S16 R0, R5 ;  /* 0x0000000500007306 */ /* 0x000e220000101400 */
[----:B------:R-:W-:Y:S01]  /*4f00*/  IMAD.MOV.U32 R23, RZ, RZ, R25 ;  /* 0x000000ffff177224 */ /* 0x000fe200078e0019 */
[----:B0-----:R-:W-:-:S05]  /*4f10*/  F2FP.BF16.F32.PACK_AB R0, RZ, R0 ;  /* 0x00000000ff00723e */ /* 0x001fca00000010ff */
[----:B------:R0:W-:Y:S01]  /*4f20*/  STG.E.U16 desc[UR36][R8.64], R0 ;  /* 0x0000000008007986 */ /* 0x0001e2000c101524 */
[----:B------:R-:W-:Y:S05]  /*4f30*/  BRA `(.L_x_3140) ;  /* 0x0000000400b47947 */ /* 0x000fea0003800000 */
.L_x_3152:
        /* <DEDUP_REMOVED lines=11> */
.L_x_3163:
        /* <DEDUP_REMOVED lines=13> */
.L_x_3166:
[----:B------:R-:W-:-:S04]  /*50c0*/  SHF.R.U32.HI R0, RZ, 0x14, R3 ;  /* 0x00000014ff007819 */ /* 0x000fc80000011603 */
[----:B------:R-:W-:-:S04]  /*50d0*/  LOP3.LUT R0, R0, 0x1, RZ, 0xc0, !PT ;  /* 0x0000000100007812 */ /* 0x000fc800078ec0ff */
[----:B------:R-:W-:-:S04]  /*50e0*/  IADD3 R0, PT, PT, R3, 0x487ffff, R0 ;  /* 0x0487ffff03007810 */ /* 0x000fc80007ffe000 */
[----:B------:R-:W-:-:S04]  /*50f0*/  SHF.R.U32.HI R0, RZ, 0x14, R0 ;  /* 0x00000014ff007819 */ /* 0x000fc80000011600 */
[----:B------:R-:W-:-:S07]  /*5100*/  LOP3.LUT R0, R0, 0xff, RZ, 0xc0, !PT ;  /* 0x000000ff00007812 */ /* 0x000fce00078ec0ff */
.L_x_3167:
[----:B------:R-:W-:-:S04]  /*5110*/  SHF.R.U32.HI R3, RZ, 0x18, R3 ;  /* 0x00000018ff037819 */ /* 0x000fc80000011603 */
[----:B------:R-:W-:-:S04]  /*5120*/  LOP3.LUT R0, R0, 0x80, R3, 0xf8, !PT ;  /* 0x0000008000007812 */ /* 0x000fc800078ef803 */
[----:B------:R-:W-:-:S07]  /*5130*/  PRMT R4, R0, 0x7610, R4 ;  /* 0x0000761000047816 */ /* 0x000fce0000000004 */
.L_x_3165:
[----:B------:R-:W-:Y:S05]  /*5140*/  BSYNC.RECONVERGENT B0 ;  /* 0x0000000000007941 */ /* 0x000fea0003800200 */
.L_x_3164:
[----:B------:R0:W-:Y:S01]  /*5150*/  STG.E.U8 desc[UR36][R8.64], R4 ;  /* 0x0000000408007986 */ /* 0x0001e2000c101124 */
[----:B------:R-:W-:Y:S01]  /*5160*/  IMAD.MOV.U32 R23, RZ, RZ, R25 ;  /* 0x000000ffff177224 */ /* 0x000fe200078e0019 */
[----:B------:R-:W-:Y:S06]  /*5170*/  BRA `(.L_x_3140) ;  /* 0x0000000400247947 */ /* 0x000fec0003800000 */
.L_x_3162:
        /* <DEDUP_REMOVED lines=13> */
.L_x_3170:
[----:B------:R-:W-:-:S04]  /*5250*/  SHF.R.U32.HI R0, RZ, 0x15, R3 ;  /* 0x00000015ff007819 */ /* 0x000fc80000011603 */
[----:B------:R-:W-:-:S04]  /*5260*/  LOP3.LUT R0, R0, 0x1, RZ, 0xc0, !PT ;  /* 0x0000000100007812 */ /* 0x000fc800078ec0ff */
[----:B------:R-:W-:-:S04]  /*5270*/  IADD3 R0, PT, PT, R3, 0x88fffff, R0 ;  /* 0x088fffff03007810 */ /* 0x000fc80007ffe000 */
[----:B------:R-:W-:-:S04]  /*5280*/  SHF.R.U32.HI R0, RZ, 0x15, R0 ;  /* 0x00000015ff007819 */ /* 0x000fc80000011600 */
[----:B------:R-:W-:-:S07]  /*5290*/  LOP3.LUT R0, R0, 0xff, RZ, 0xc0, !PT ;  /* 0x000000ff00007812 */ /* 0x000fce00078ec0ff */
.L_x_3171:
[----:B------:R-:W-:-:S04]  /*52a0*/  SHF.R.U32.HI R3, RZ, 0x18, R3 ;  /* 0x00000018ff037819 */ /* 0x000fc80000011603 */
[----:B------:R-:W-:-:S04]  /*52b0*/  LOP3.LUT R0, R0, 0x80, R3, 0xf8, !PT ;  /* 0x0000008000007812 */ /* 0x000fc800078ef803 */
[----:B------:R-:W-:-:S07]  /*52c0*/  PRMT R4, R0, 0x7610, R4 ;  /* 0x0000761000047816 */ /* 0x000fce0000000004 */
.L_x_3169:
[----:B------:R-:W-:Y:S05]  /*52d0*/  BSYNC.RECONVERGENT B0 ;  /* 0x0000000000007941 */ /* 0x000fea0003800200 */
.L_x_3168:
[----:B------:R0:W-:Y:S01]  /*52e0*/  STG.E.U8 desc[UR36][R8.64], R4 ;  /* 0x0000000408007986 */ /* 0x0001e2000c101124 */
[----:B------:R-:W-:Y:S01]  /*52f0*/  IMAD.MOV.U32 R23, RZ, RZ, R25 ;  /* 0x000000ffff177224 */ /* 0x000fe200078e0019 */
[----:B------:R-:W-:Y:S06]  /*5300*/  BRA `(.L_x_3140) ;  /* 0x0000000000c07947 */ /* 0x000fec0003800000 */
.L_x_3161:
[----:B------:R-:W-:-:S13]  /*5310*/  ISETP.NE.AND P0, PT, R0, 0x1c, PT ;  /* 0x0000001c0000780c */ /* 0x000fda0003f05270 */
[----:B------:R-:W-:Y:S05]  /*5320*/  @!P0 BRA `(.L_x_3172) ;  /* 0x0000000000b08947 */ /* 0x000fea0003800000 */
[----:B------:R-:W-:-:S13]  /*5330*/  ISETP.NE.AND P0, PT, R0, 0x1d, PT ;  /* 0x0000001d0000780c */ /* 0x000fda0003f05270 */
[----:B------:R-:W-:Y:S05]  /*5340*/  @!P0 BRA `(.L_x_3173) ;  /* 0x0000000000948947 */ /* 0x000fea0003800000 */
[----:B------:R-:W-:-:S13]  /*5350*/  ISETP.NE.AND P0, PT, R0, 0x2c, PT ;  /* 0x0000002c0000780c */ /* 0x000fda0003f05270 */
[----:B------:R-:W-:Y:S05]  /*5360*/  @!P0 BRA `(.L_x_3174) ;  /* 0x0000000000488947 */ /* 0x000fea0003800000 */
.L_x_3145:
        /* <DEDUP_REMOVED lines=16> */
.L_x_3175:
[----:B------:R-:W-:Y:S01]  /*5470*/  IMAD.MOV.U32 R23, RZ, RZ, R25 ;  /* 0x000000ffff177224 */ /* 0x000fe200078e0019 */
[----:B------:R-:W-:Y:S06]  /*5480*/  BRA `(.L_x_3140) ;  /* 0x0000000000607947 */ /* 0x000fec0003800000 */
.L_x_3174:
        /* <DEDUP_REMOVED lines=17> */
.L_x_3173:
[--C-:B------:R-:W-:Y:S01]  /*55a0*/  SHF.R.S32.HI R7, RZ, 0x1f, R5.reuse ;  /* 0x0000001fff077819 */ /* 0x100fe20000011405 */
[----:B------:R-:W-:Y:S02]  /*55b0*/  IMAD.MOV.U32 R6, RZ, RZ, R5 ;  /* 0x000000ffff067224 */ /* 0x000fe400078e0005 */
[----:B------:R-:W-:-:S03]  /*55c0*/  IMAD.MOV.U32 R23, RZ, RZ, R25 ;  /* 0x000000ffff177224 */ /* 0x000fc600078e0019 */
[----:B------:R0:W-:Y:S01]  /*55d0*/  STG.E.64 desc[UR36][R8.64], R6 ;  /* 0x0000000608007986 */ /* 0x0001e2000c101b24 */
[----:B------:R-:W-:Y:S05]  /*55e0*/  BRA `(.L_x_3140) ;  /* 0x0000000000087947 */ /* 0x000fea0003800000 */
.L_x_3172:
[----:B------:R0:W-:Y:S01]  /*55f0*/  STG.E desc[UR36][R8.64], R5 ;  /* 0x0000000508007986 */ /* 0x0001e2000c101924 */
[----:B------:R-:W-:-:S07]  /*5600*/  IMAD.MOV.U32 R23, RZ, RZ, R25 ;  /* 0x000000ffff177224 */ /* 0x000fce00078e0019 */
.L_x_3140:
[----:B------:R-:W-:Y:S05]  /*5610*/  BSYNC.RECONVERGENT B6 ;  /* 0x0000000000067941 */ /* 0x000fea0003800200 */
.L_x_3139:
        /* <DEDUP_REMOVED lines=23> */
.L_x_3181:
[----:B------:R0:W-:Y:S01]  /*5790*/  STG.E.U8 desc[UR36][R8.64], R26 ;  /* 0x0000001a08007986 */ /* 0x0001e2000c101124 */
[----:B------:R-:W-:Y:S05]  /*57a0*/  BRA `(.L_x_3183) ;  /* 0x0000000c00387947 */ /* 0x000fea0003800000 */
.L_x_3180:
        /* <DEDUP_REMOVED lines=9> */
.L_x_3185:
[----:B------:R0:W-:Y:S01]  /*5840*/  STG.E desc[UR36][R8.64], R26 ;  /* 0x0000001a08007986 */ /* 0x0001e2000c101924 */
[----:B------:R-:W-:Y:S05]  /*5850*/  BRA `(.L_x_3183) ;  /* 0x0000000c000c7947 */ /* 0x000fea0003800000 */
.L_x_3184:
[----:B------:R0:W-:Y:S01]  /*5860*/  STG.E.U16 desc[UR36][R8.64], R26 ;  /* 0x0000001a08007986 */ /* 0x0001e2000c101524 */
[----:B------:R-:W-:Y:S05]  /*5870*/  BRA `(.L_x_3183) ;  /* 0x0000000c00047947 */ /* 0x000fea0003800000 */
.L_x_3179:
        /* <DEDUP_REMOVED lines=9> */
.L_x_3187:
[----:B------:R-:W0:Y:S02]  /*5910*/  I2F.S16 R0, R26 ;  /* 0x0000001a00007306 */ /* 0x000e240000101400 */
[----:B0-----:R-:W-:-:S05]  /*5920*/  F2FP.F16.F32.PACK_AB R0, RZ, R0 ;  /* 0x00000000ff00723e */ /* 0x001fca00000000ff */
[----:B------:R0:W-:Y:S01]  /*5930*/  STG.E.U16 desc[UR36][R8.64], R0 ;  /* 0x0000000008007986 */ /* 0x0001e2000c101524 */
[----:B------:R-:W-:Y:S05]  /*5940*/  BRA `(.L_x_3183) ;  /* 0x0000000800d07947 */ /* 0x000fea0003800000 */
.L_x_3186:
        /* <DEDUP_REMOVED lines=10> */
.L_x_3189:
[----:B------:R-:W0:Y:S02]  /*59f0*/  I2F.S16 R26, R26 ;  /* 0x0000001a001a7306 */ /* 0x000e240000101400 */
[----:B0-----:R-:W-:-:S04]  /*5a00*/  F2FP.F16.F32.PACK_AB R3, RZ, R26 ;  /* 0x0000001aff03723e */ /* 0x001fc800000000ff */
[----:B------:R-:W-:-:S05]  /*5a10*/  PRMT R3, R3, 0x5410, RZ ;  /* 0x0000541003037816 */ /* 0x000fca00000000ff */
[----:B------:R0:W-:Y:S01]  /*5a20*/  STG.E desc[UR36][R8.64], R3 ;  /* 0x0000000308007986 */ /* 0x0001e2000c101924 */
[----:B------:R-:W-:Y:S05]  /*5a30*/  BRA `(.L_x_3183) ;  /* 0x0000000800947947 */ /* 0x000fea0003800000 */
.L_x_3188:
[----:B------:R-:W0:Y:S02]  /*5a40*/  I2F.F64.S16 R26, R26 ;  /* 0x0000001a001a7312 */ /* 0x000e240000101c00 */
[----:B0-----:R0:W-:Y:S01]  /*5a50*/  STG.E.64 desc[UR36][R8.64], R26 ;  /* 0x0000001a08007986 */ /* 0x0011e2000c101b24 */
[----:B------:R-:W-:Y:S05]  /*5a60*/  BRA `(.L_x_3183) ;  /* 0x0000000800887947 */ /* 0x000fea0003800000 */
.L_x_3178:
        /* <DEDUP_REMOVED lines=12> */
.L_x_3193:
        /* <DEDUP_REMOVED lines=17> */
.L_x_3196:
[----:B------:R-:W-:-:S04]  /*5c40*/  SHF.R.U32.HI R3, RZ, 0x18, R5 ;  /* 0x00000018ff037819 */ /* 0x000fc80000011605 */
[----:B------:R-:W-:-:S04]  /*5c50*/  LOP3.LUT R0, R0, 0x80, R3, 0xf8, !PT ;  /* 0x0000008000007812 */ /* 0x000fc800078ef803 */
[----:B------:R-:W-:-:S07]  /*5c60*/  PRMT R4, R0, 0x7610, R4 ;  /* 0x0000761000047816 */ /* 0x000fce0000000004 */
.L_x_3195:
[----:B------:R-:W-:Y:S05]  /*5c70*/  BSYNC.RECONVERGENT B0 ;  /* 0x0000000000007941 */ /* 0x000fea0003800200 */
.L_x_3194:
[----:B------:R0:W-:Y:S01]  /*5c80*/  STG.E.U8 desc[UR36][R8.64], R4 ;  /* 0x0000000408007986 */ /* 0x0001e2000c101124 */
[----:B------:R-:W-:Y:S05]  /*5c90*/  BRA `(.L_x_3183) ;  /* 0x0000000400fc7947 */ /* 0x000fea0003800000 */
.L_x_3192:
        /* <DEDUP_REMOVED lines=17> */
.L_x_3199:
[----:B------:R-:W-:-:S04]  /*5db0*/  SHF.R.U32.HI R3, RZ, 0x18, R5 ;  /* 0x00000018ff037819 */ /* 0x000fc80000011605 */
[----:B------:R-:W-:-:S04]  /*5dc0*/  LOP3.LUT R0, R0, 0x80, R3, 0xf8, !PT ;  /* 0x0000008000007812 */ /* 0x000fc800078ef803 */
[----:B------:R-:W-:-:S07]  /*5dd0*/  PRMT R4, R0, 0x7610, R4 ;  /* 0x0000761000047816 */ /* 0x000fce0000000004 */
.L_x_3198:
[----:B------:R-:W-:Y:S05]  /*5de0*/  BSYNC.RECONVERGENT B0 ;  /* 0x0000000000007941 */ /* 0x000fea0003800200 */
.L_x_3197:
[----:B------:R0:W-:Y:S01]  /*5df0*/  STG.E.U8 desc[UR36][R8.64], R4 ;  /* 0x0000000408007986 */ /* 0x0001e2000c101124 */
[----:B------:R-:W-:Y:S05]  /*5e00*/  BRA `(.L_x_3183) ;  /* 0x0000000400a07947 */ /* 0x000fea0003800000 */
.L_x_3191:
        /* <DEDUP_REMOVED lines=22> */
.L_x_3201:
[----:B------:R-:W-:-:S05]  /*5f70*/  SHF.R.S32.HI R27, RZ, 0x1f, R26 ;  /* 0x0000001fff1b7819 */ /* 0x000fca000001141a */
[----:B------:R0:W-:Y:S01]  /*5f80*/  STG.E.64 desc[UR36][R8.64], R26 ;  /* 0x0000001a08007986 */ /* 0x0001e2000c101b24 */
[----:B------:R-:W-:Y:S05]  /*5f90*/  BRA `(.L_x_3183) ;  /* 0x00000004003c7947 */ /* 0x000fea0003800000 */
.L_x_3200:
[----:B------:R0:W-:Y:S01]  /*5fa0*/  STG.E desc[UR36][R8.64], R26 ;  /* 0x0000001a08007986 */ /* 0x0001e2000c101924 */
[----:B------:R-:W-:Y:S05]  /*5fb0*/  BRA `(.L_x_3183) ;  /* 0x0000000400347947 */ /* 0x000fea0003800000 */
.L_x_3190:
        /* <DEDUP_REMOVED lines=10> */
.L_x_3203:
[----:B------:R-:W0:Y:S01]  /*6060*/  I2F.F64.S16 R4, R26 ;  /* 0x0000001a00047312 */ /* 0x000e220000101c00 */
[----:B------:R-:W-:-:S05]  /*6070*/  CS2R R6, SRZ ;  /* 0x0000000000067805 */ /* 0x000fca000001ff00 */
[----:B0-----:R4:W-:Y:S01]  /*6080*/  STG.E.128 desc[UR36][R8.64], R4 ;  /* 0x0000000408007986 */ /* 0x0019e2000c101d24 */
[----:B------:R-:W-:Y:S05]  /*6090*/  BRA `(.L_x_3183) ;  /* 0x0000000000fc7947 */ /* 0x000fea0003800000 */
.L_x_3202:
[----:B------:R-:W-:-:S13]  /*60a0*/  ISETP.NE.AND P0, PT, R0, 0xf, PT ;  /* 0x0000000f0000780c */ /* 0x000fda0003f05270 */
[----:B------:R-:W-:Y:S05]  /*60b0*/  @!P0 BRA `(.L_x_3204) ;  /* 0x0000000000e88947 */ /* 0x000fea0003800000 */
[----:B------:R-:W-:-:S13]  /*60c0*/  ISETP.NE.AND P0, PT, R0, 0x17, PT ;  /* 0x000000170000780c */ /* 0x000fda0003f05270 */
[----:B------:R-:W-:Y:S05]  /*60d0*/  @!P0 BRA `(.L_x_3205) ;  /* 0x0000000000908947 */ /* 0x000fea0003800000 */
[----:B------:R-:W-:-:S13]  /*60e0*/  ISETP.NE.AND P0, PT, R0, 0x18, PT ;  /* 0x000000180000780c */ /* 0x000fda0003f05270 */
[----:B------:R-:W-:Y:S05]  /*60f0*/  @!P0 BRA `(.L_x_3206) ;  /* 0x0000000000448947 */ /* 0x000fea0003800000 */
.L_x_3182:
        /* <DEDUP_REMOVED lines=16> */
.L_x_3207:
[----:B------:R-:W-:Y:S05]  /*6200*/  BRA `(.L_x_3183) ;  /* 0x0000000000a07947 */ /* 0x000fea0003800000 */
.L_x_3206:
        /* <DEDUP_REMOVED lines=13> */
.L_x_3209:
[----:B------:R-:W-:Y:S05]  /*62e0*/  BSYNC.RECONVERGENT B0 ;  /* 0x0000000000007941 */ /* 0x000fea0003800200 */
.L_x_3208:
[----:B------:R-:W-:-:S05]  /*62f0*/  LOP3.LUT R3, R0, 0x80, R3, 0xf8, !PT ;  /* 0x0000008000037812 */ /* 0x000fca00078ef803 */
[----:B------:R2:W-:Y:S01]  /*6300*/  STG.E.U8 desc[UR36][R8.64], R3 ;  /* 0x0000000308007986 */ /* 0x0005e2000c101124 */
[----:B------:R-:W-:Y:S05]  /*6310*/  BRA `(.L_x_3183) ;  /* 0x00000000005c7947 */ /* 0x000fea0003800000 */
.L_x_3205:
        /* <DEDUP_REMOVED lines=12> */
.L_x_3211:
[----:B------:R-:W-:Y:S01]  /*63e0*/  IMAD.MOV.U32 R0, RZ, RZ, 0x7f ;  /* 0x0000007fff007424 */ /* 0x000fe200078e00ff */
[----:B------:R-:W-:-:S04]  /*63f0*/  ISETP.GT.U32.AND P0, PT, R3, 0x7f800000, PT ;  /* 0x7f8000000300780c */ /* 0x000fc80003f04070 */
[----:B------:R-:W-:-:S09]  /*6400*/  SEL R0, R0, 0x7c, P0 ;  /* 0x0000007c00007807 */ /* 0x000fd20000000000 */
.L_x_3212:
[----:B------:R-:W-:Y:S05]  /*6410*/  BSYNC.RECONVERGENT B0 ;  /* 0x0000000000007941 */ /* 0x000fea0003800200 */
.L_x_3210:
[----:B------:R-:W-:-:S04]  /*6420*/  SHF.R.U32.HI R3, RZ, 0x18, R5 ;  /* 0x00000018ff037819 */ /* 0x000fc80000011605 */
[----:B------:R-:W-:-:S05]  /*6430*/  LOP3.LUT R3, R0, 0x80, R3, 0xf8, !PT ;  /* 0x0000008000037812 */ /* 0x000fca00078ef803 */
[----:B------:R1:W-:Y:S01]  /*6440*/  STG.E.U8 desc[UR36][R8.64], R3 ;  /* 0x0000000308007986 */ /* 0x0003e2000c101124 */
[----:B------:R-:W-:Y:S05]  /*6450*/  BRA `(.L_x_3183) ;  /* 0x00000000000c7947 */ /* 0x000fea0003800000 */
.L_x_3204:
[----:B------:R-:W0:Y:S02]  /*6460*/  I2F.S16 R0, R26 ;  /* 0x0000001a00007306 */ /* 0x000e240000101400 */
[----:B0-----:R-:W-:-:S05]  /*6470*/  F2FP.BF16.F32.PACK_AB R0, RZ, R0 ;  /* 0x00000000ff00723e */ /* 0x001fca00000010ff */
[----:B------:R0:W-:Y:S02]  /*6480*/  STG.E.U16 desc[UR36][R8.64], R0 ;  /* 0x0000000008007986 */ /* 0x0001e4000c101524 */
.L_x_3183:
        /* <DEDUP_REMOVED lines=23> */
.L_x_3216:
[----:B------:R0:W-:Y:S01]  /*6600*/  STG.E.U8 desc[UR36][R8.64], R18 ;  /* 0x0000001208007986 */ /* 0x0001e2000c101124 */
[----:B------:R-:W-:Y:S05]  /*6610*/  BRA `(.L_x_3218) ;  /* 0x0000000c00407947 */ /* 0x000fea0003800000 */
.L_x_3215:
        /* <DEDUP_REMOVED lines=10> */
.L_x_3220:
[----:B------:R3:W-:Y:S01]  /*66c0*/  STG.E desc[UR36][R8.64], R18 ;  /* 0x0000001208007986 */ /* 0x0007e2000c101924 */
[----:B------:R-:W-:Y:S05]  /*66d0*/  BRA `(.L_x_3218) ;  /* 0x0000000c00107947 */ /* 0x000fea0003800000 */
.L_x_3219:
[----:B------:R2:W-:Y:S01]  /*66e0*/  STG.E.U16 desc[UR36][R8.64], R18 ;  /* 0x0000001208007986 */ /* 0x0005e2000c101524 */
[----:B------:R-:W-:Y:S05]  /*66f0*/  BRA `(.L_x_3218) ;  /* 0x0000000c00087947 */ /* 0x000fea0003800000 */
.L_x_3214:
        /* <DEDUP_REMOVED lines=9> */
.L_x_3222:
[----:B------:R-:W0:Y:S02]  /*6790*/  I2F.S16 R0, R18 ;  /* 0x0000001200007306 */ /* 0x000e240000101400 */
[----:B0-----:R-:W-:-:S05]  /*67a0*/  F2FP.F16.F32.PACK_AB R0, RZ, R0 ;  /* 0x00000000ff00723e */ /* 0x001fca00000000ff */
[----:B------:R0:W-:Y:S01]  /*67b0*/  STG.E.U16 desc[UR36][R8.64], R0 ;  /* 0x0000000008007986 */ /* 0x0001e2000c101524 */
[----:B------:R-:W-:Y:S05]  /*67c0*/  BRA `(.L_x_3218) ;  /* 0x0000000800d47947 */ /* 0x000fea0003800000 */
.L_x_3221:
        /* <DEDUP_REMOVED lines=10> */
.L_x_3224:
[----:B------:R-:W0:Y:S02]  /*6870*/  I2F.S16 R18, R18 ;  /* 0x0000001200127306 */ /* 0x000e240000101400 */
[----:B0-----:R-:W-:-:S04]  /*6880*/  F2FP.F16.F32.PACK_AB R3, RZ, R18 ;  /* 0x00000012ff03723e */ /* 0x001fc800000000ff */
[----:B------:R-:W-:-:S05]  /*6890*/  PRMT R3, R3, 0x5410, RZ ;  /* 0x0000541003037816 */ /* 0x000fca00000000ff */
[----:B------:R0:W-:Y:S01]  /*68a0*/  STG.E desc[UR36][R8.64], R3 ;  /* 0x0000000308007986 */ /* 0x0001e2000c101924 */
[----:B------:R-:W-:Y:S05]  /*68b0*/  BRA `(.L_x_3218) ;  /* 0x0000000800987947 */ /* 0x000fea0003800000 */
.L_x_3223:
[----:B------:R-:W0:Y:S02]  /*68c0*/  I2F.F64.S16 R4, R18 ;  /* 0x0000001200047312 */ /* 0x000e240000101c00 */
[----:B0-----:R0:W-:Y:S01]  /*68d0*/  STG.E.64 desc[UR36][R8.64], R4 ;  /* 0x0000000408007986 */ /* 0x0011e2000c101b24 */
[----:B------:R-:W-:Y:S05]  /*68e0*/  BRA `(.L_x_3218) ;  /* 0x00000008008c7947 */ /* 0x000fea0003800000 */
.L_x_3213:
        /* <DEDUP_REMOVED lines=12> */
.L_x_3228:
        /* <DEDUP_REMOVED lines=17> */
.L_x_3231:
[----:B------:R-:W-:-:S04]  /*6ac0*/  SHF.R.U32.HI R3, RZ, 0x18, R5 ;  /* 0x00000018ff037819 */ /* 0x000fc80000011605 */
[----:B------:R-:W-:-:S04]  /*6ad0*/  LOP3.LUT R0, R0, 0x80, R3, 0xf8, !PT ;  /* 0x0000008000007812 */ /* 0x000fc800078ef803 */
[----:B------:R-:W-:-:S07]  /*6ae0*/  PRMT R4, R0, 0x7610, R4 ;  /* 0x0000761000047816 */ /* 0x000fce0000000004 */
.L_x_3230:
[----:B------:R-:W-:Y:S05]  /*6af0*/  BSYNC.RECONVERGENT B0 ;  /* 0x0000000000007941 */ /* 0x000fea0003800200 */
.L_x_3229:
[----:B------:R0:W-:Y:S01]  /*6b00*/  STG.E.U8 desc[UR36][R8.64], R4 ;  /* 0x0000000408007986 */ /* 0x0001e2000c101124 */
[----:B------:R-:W-:Y:S05]  /*6b10*/  BRA `(.L_x_3218) ;  /* 0x0000000800007947 */ /* 0x000fea0003800000 */
.L_x_3227:
        /* <DEDUP_REMOVED lines=17> */
.L_x_3234:
[----:B------:R-:W-:-:S04]  /*6c30*/  SHF.R.U32.HI R3, RZ, 0x18, R5 ;  /* 0x00000018ff037819 */ /* 0x000fc80000011605 */
[----:B------:R-:W-:-:S04]  /*6c40*/  LOP3.LUT R0, R0, 0x80, R3, 0xf8, !PT ;  /* 0x0000008000007812 */ /* 0x000fc800078ef803 */
[----:B------:R-:W-:-:S07]  /*6c50*/  PRMT R4, R0, 0x7610, R4 ;  /* 0x0000761000047816 */ /* 0x000fce0000000004 */
.L_x_3233:
[----:B------:R-:W-:Y:S05]  /*6c60*/  BSYNC.RECONVERGENT B0 ;  /* 0x0000000000007941 */ /* 0x000fea0003800200 */
.L_x_3232:
[----:B------:R0:W-:Y:S01]  /*6c70*/  STG.E.U8 desc[UR36][R8.64], R4 ;  /* 0x0000000408007986 */ /* 0x0001e2000c101124 */
[----:B------:R-:W-:Y:S05]  /*6c80*/  BRA `(.L_x_3218) ;  /* 0x0000000400a47947 */ /* 0x000fea0003800000 */
.L_x_3226:
        /* <DEDUP_REMOVED lines=22> */
.L_x_3236:
[--C-:B------:R-:W-:Y:S01]  /*6df0*/  SHF.R.S32.HI R5, RZ, 0x1f, R18.reuse ;  /* 0x0000001fff057819 */ /* 0x100fe20000011412 */
[----:B------:R-:W-:-:S05]  /*6e00*/  IMAD.MOV.U32 R4, RZ, RZ, R18 ;  /* 0x000000ffff047224 */ /* 0x000fca00078e0012 */
[----:B------:R0:W-:Y:S01]  /*6e10*/  STG.E.64 desc[UR36][R8.64], R4 ;  /* 0x0000000408007986 */ /* 0x0001e2000c101b24 */
[----:B------:R-:W-:Y:S05]  /*6e20*/  BRA `(.L_x_3218) ;  /* 0x00000004003c7947 */ /* 0x000fea0003800000 */
.L_x_3235:
[----:B------:R0:W-:Y:S01]  /*6e30*/  STG.E desc[UR36][R8.64], R18 ;  /* 0x0000001208007986 */ /* 0x0001e2000c101924 */
[----:B------:R-:W-:Y:S05]  /*6e40*/  BRA `(.L_x_3218) ;  /* 0x0000000400347947 */ /* 0x000fea0003800000 */
.L_x_3225:
        /* <DEDUP_REMOVED lines=10> */
.L_x_3238:
[----:B------:R-:W0:Y:S01]  /*6ef0*/  I2F.F64.S16 R4, R18 ;  /* 0x0000001200047312 */ /* 0x000e220000101c00 */
[----:B------:R-:W-:-:S05]  /*6f00*/  CS2R R6, SRZ ;  /* 0x0000000000067805 */ /* 0x000fca000001ff00 */
[----:B0-----:R0:W-:Y:S01]  /*6f10*/  STG.E.128 desc[UR36][R8.64], R4 ;  /* 0x0000000408007986 */ /* 0x0011e2000c101d24 */
[----:B------:R-:W-:Y:S05]  /*6f20*/  BRA `(.L_x_3218) ;  /* 0x0000000000fc7947 */ /* 0x000fea0003800000 */
.L_x_3237:
[----:B------:R-:W-:-:S13]  /*6f30*/  ISETP.NE.AND P0, PT, R0, 0xf, PT ;  /* 0x0000000f0000780c */ /* 0x000fda0003f05270 */
[----:B------:R-:W-:Y:S05]  /*6f40*/  @!P0 BRA `(.L_x_3239) ;  /* 0x0000000000e88947 */ /* 0x000fea0003800000 */
[----:B------:R-:W-:-:S13]  /*6f50*/  ISETP.NE.AND P0, PT, R0, 0x17, PT ;  /* 0x000000170000780c */ /* 0x000fda0003f05270 */
[----:B------:R-:W-:Y:S05]  /*6f60*/  @!P0 BRA `(.L_x_3240) ;  /* 0x0000000000908947 */ /* 0x000fea0003800000 */
[----:B------:R-:W-:-:S13]  /*6f70*/  ISETP.NE.AND P0, PT, R0, 0x18, PT ;  /* 0x000000180000780c */ /* 0x000fda0003f05270 */
[----:B------:R-:W-:Y:S05]  /*6f80*/  @!P0 BRA `(.L_x_3241) ;  /* 0x0000000000448947 */ /* 0x000fea0003800000 */
.L_x_3217:
        /* <DEDUP_REMOVED lines=16> */
.L_x_3242:
[----:B------:R-:W-:Y:S05]  /*7090*/  BRA `(.L_x_3218) ;  /* 0x0000000000a07947 */ /* 0x000fea0003800000 */
.L_x_3241:
        /* <DEDUP_REMOVED lines=13> */
.L_x_3244:
[----:B------:R-:W-:Y:S05]  /*7170*/  BSYNC.RECONVERGENT B0 ;  /* 0x0000000000007941 */ /* 0x000fea0003800200 */
.L_x_3243:
[----:B------:R-:W-:-:S05]  /*7180*/  LOP3.LUT R3, R0, 0x80, R3, 0xf8, !PT ;  /* 0x0000008000037812 */ /* 0x000fca00078ef803 */
[----:B------:R0:W-:Y:S01]  /*7190*/  STG.E.U8 desc[UR36][R8.64], R3 ;  /* 0x0000000308007986 */ /* 0x0001e2000c101124 */
[----:B------:R-:W-:Y:S05]  /*71a0*/  BRA `(.L_x_3218) ;  /* 0x00000000005c7947 */ /* 0x000fea0003800000 */
.L_x_3240:
        /* <DEDUP_REMOVED lines=12> */
.L_x_3246:
[----:B------:R-:W-:Y:S01]  /*7270*/  IMAD.MOV.U32 R0, RZ, RZ, 0x7f ;  /* 0x0000007fff007424 */ /* 0x000fe200078e00ff */
[----:B------:R-:W-:-:S04]  /*7280*/  ISETP.GT.U32.AND P0, PT, R3, 0x7f800000, PT ;  /* 0x7f8000000300780c */ /* 0x000fc80003f04070 */
[----:B------:R-:W-:-:S09]  /*7290*/  SEL R0, R0, 0x7c, P0 ;  /* 0x0000007c00007807 */ /* 0x000fd20000000000 */
.L_x_3247:
[----:B------:R-:W-:Y:S05]  /*72a0*/  BSYNC.RECONVERGENT B0 ;  /* 0x0000000000007941 */ /* 0x000fea0003800200 */
.L_x_3245:
[----:B------:R-:W-:-:S04]  /*72b0*/  SHF.R.U32.HI R3, RZ, 0x18, R5 ;  /* 0x00000018ff037819 */ /* 0x000fc80000011605 */
[----:B------:R-:W-:-:S05]  /*72c0*/  LOP3.LUT R3, R0, 0x80, R3, 0xf8, !PT ;  /* 0x0000008000037812 */ /* 0x000fca00078ef803 */
[----:B------:R0:W-:Y:S01]  /*72d0*/  STG.E.U8 desc[UR36][R8.64], R3 ;  /* 0x0000000308007986 */ /* 0x0001e2000c101124 */
[----:B------:R-:W-:Y:S05]  /*72e0*/  BRA `(.L_x_3218) ;  /* 0x00000000000c7947 */ /* 0x000fea0003800000 */
.L_x_3239:
[----:B------:R-:W0:Y:S02]  /*72f0*/  I2F.S16 R0, R18 ;  /* 0x0000001200007306 */ /* 0x000e240000101400 */
[----:B0-----:R-:W-:-:S05]  /*7300*/  F2FP.BF16.F32.PACK_AB R0, RZ, R0 ;  /* 0x00000000ff00723e */ /* 0x001fca00000010ff */
[----:B------:R0:W-:Y:S02]  /*7310*/  STG.E.U16 desc[UR36][R8.64], R0 ;  /* 0x0000000008007986 */ /* 0x0001e4000c101524 */
.L_x_3218:
[----:B------:R-:W-:-:S07]  /*7320*/  VIADD R23, R23, 0x80 ;  /* 0x0000008017177836 */ /* 0x000fce0000000000 */
.L_x_3177:
[----:B------:R-:W-:Y:S05]  /*7330*/  BSYNC.RECONVERGENT B6 ;  /* 0x0000000000067941 */ /* 0x000fea0003800200 */
.L_x_3176:
        /* <DEDUP_REMOVED lines=21> */
.L_x_3251:
[----:B------:R-:W-:Y:S01]  /*7490*/  STG.E.U8 desc[UR36][R2.64], R22 ;  /* 0x0000001602007986 */ /* 0x000fe2000c101124 */
[----:B------:R-:W-:Y:S05]  /*74a0*/  EXIT ;  /* 0x000000000000794d */ /* 0x000fea0003800000 */
.L_x_3250:
        /* <DEDUP_REMOVED lines=9> */
.L_x_3254:
[----:B------:R-:W-:Y:S01]  /*7540*/  STG.E desc[UR36][R2.64], R22 ;  /* 0x0000001602007986 */ /* 0x000fe2000c101924 */
[----:B------:R-:W-:Y:S05]  /*7550*/  EXIT ;  /* 0x000000000000794d */ /* 0x000fea0003800000 */
.L_x_3253:
[----:B------:R-:W-:Y:S01]  /*7560*/  STG.E.U16 desc[UR36][R2.64], R22 ;  /* 0x0000001602007986 */ /* 0x000fe2000c101524 */
[----:B------:R-:W-:Y:S05]  /*7570*/  EXIT ;  /* 0x000000000000794d */ /* 0x000fea0003800000 */
.L_x_3249:
        /* <DEDUP_REMOVED lines=9> */
.L_x_3256:
[----:B------:R-:W0:Y:S02]  /*7610*/  I2F.S16 R0, R22 ;  /* 0x0000001600007306 */ /* 0x000e240000101400 */
[----:B0-----:R-:W-:-:S05]  /*7620*/  F2FP.F16.F32.PACK_AB R0, RZ, R0 ;  /* 0x00000000ff00723e */ /* 0x001fca00000000ff */
[----:B------:R-:W-:Y:S01]  /*7630*/  STG.E.U16 desc[UR36][R2.64], R0 ;  /* 0x0000000002007986 */ /* 0x000fe2000c101524 */
[----:B------:R-:W-:Y:S05]  /*7640*/  EXIT ;  /* 0x000000000000794d */ /* 0x000fea0003800000 */
.L_x_3255:
        /* <DEDUP_REMOVED lines=10> */
.L_x_3258:
[----:B------:R-:W0:Y:S02]  /*76f0*/  I2F.S16 R22, R22 ;  /* 0x0000001600167306 */ /* 0x000e240000101400 */
[----:B0-----:R-:W-:-:S04]  /*7700*/  F2FP.F16.F32.PACK_AB R5, RZ, R22 ;  /* 0x00000016ff05723e */ /* 0x001fc800000000ff */
[----:B------:R-:W-:-:S05]  /*7710*/  PRMT R5, R5, 0x5410, RZ ;  /* 0x0000541005057816 */ /* 0x000fca00000000ff */
[----:B------:R-:W-:Y:S01]  /*7720*/  STG.E desc[UR36][R2.64], R5 ;  /* 0x0000000502007986 */ /* 0x000fe2000c101924 */
[----:B------:R-:W-:Y:S05]  /*7730*/  EXIT ;  /* 0x000000000000794d */ /* 0x000fea0003800000 */
.L_x_3257:
[----:B------:R-:W0:Y:S02]  /*7740*/  I2F.F64.S16 R22, R22 ;  /* 0x0000001600167312 */ /* 0x000e240000101c00 */
[----:B0-----:R-:W-:Y:S01]  /*7750*/  STG.E.64 desc[UR36][R2.64], R22 ;  /* 0x0000001602007986 */ /* 0x001fe2000c101b24 */
[----:B------:R-:W-:Y:S05]  /*7760*/  EXIT ;  /* 0x000000000000794d */ /* 0x000fea0003800000 */
.L_x_3248:
        /* <DEDUP_REMOVED lines=12> */
.L_x_3262:
        /* <DEDUP_REMOVED lines=18> */
.L_x_3265:
[----:B------:R-:W-:-:S04]  /*7950*/  SHF.R.U32.HI R5, RZ, 0x18, R5 ;  /* 0x00000018ff057819 */ /* 0x000fc80000011605 */
[----:B------:R-:W-:-:S07]  /*7960*/  LOP3.LUT R0, R0, 0x80, R5, 0xf8, !PT ;  /* 0x0000008000007812 */ /* 0x000fce00078ef805 */
.L_x_3264:
[----:B------:R-:W-:Y:S05]  /*7970*/  BSYNC.RECONVERGENT B0 ;  /* 0x0000000000007941 */ /* 0x000fea0003800200 */
.L_x_3263:
[----:B------:R-:W-:Y:S01]  /*7980*/  STG.E.U8 desc[UR36][R2.64], R0 ;  /* 0x0000000002007986 */ /* 0x000fe2000c101124 */
[----:B------:R-:W-:Y:S05]  /*7990*/  EXIT ;  /* 0x000000000000794d */ /* 0x000fea0003800000 */
.L_x_3261:
        /* <DEDUP_REMOVED lines=18> */
.L_x_3268:
[----:B------:R-:W-:-:S04]  /*7ac0*/  SHF.R.U32.HI R5, RZ, 0x18, R5 ;  /* 0x00000018ff057819 */ /* 0x000fc80000011605 */
[----:B------:R-:W-:-:S07]  /*7ad0*/  LOP3.LUT R0, R0, 0x80, R5, 0xf8, !PT ;  /* 0x0000008000007812 */ /* 0x000fce00078ef805 */
.L_x_3267:
[----:B------:R-:W-:Y:S05]  /*7ae0*/  BSYNC.RECONVERGENT B0 ;  /* 0x0000000000007941 */ /* 0x000fea0003800200 */
.L_x_3266:
[----:B------:R-:W-:Y:S01]  /*7af0*/  STG.E.U8 desc[UR36][R2.64], R0 ;  /* 0x0000000002007986 */ /* 0x000fe2000c101124 */
[----:B------:R-:W-:Y:S05]  /*7b00*/  EXIT ;  /* 0x000000000000794d */ /* 0x000fea0003800000 */
.L_x_3260:
        /* <DEDUP_REMOVED lines=22> */
.L_x_3270:
[----:B------:R-:W-:-:S05]  /*7c70*/  SHF.R.S32.HI R23, RZ, 0x1f, R22 ;  /* 0x0000001fff177819 */ /* 0x000fca0000011416 */
[----:B------:R-:W-:Y:S01]  /*7c80*/  STG.E.64 desc[UR36][R2.64], R22 ;  /* 0x0000001602007986 */ /* 0x000fe2000c101b24 */
[----:B------:R-:W-:Y:S05]  /*7c90*/  EXIT ;  /* 0x000000000000794d */ /* 0x000fea0003800000 */
.L_x_3269:
[----:B------:R-:W-:Y:S01]  /*7ca0*/  STG.E desc[UR36][R2.64], R22 ;  /* 0x0000001602007986 */ /* 0x000fe2000c101924 */
[----:B------:R-:W-:Y:S05]  /*7cb0*/  EXIT ;  /* 0x000000000000794d */ /* 0x000fea0003800000 */
.L_x_3259:
        /* <DEDUP_REMOVED lines=10> */
.L_x_3272:
[----:B------:R-:W0:Y:S01]  /*7d60*/  I2F.F64.S16 R4, R22 ;  /* 0x0000001600047312 */ /* 0x000e220000101c00 */
[----:B------:R-:W-:-:S05]  /*7d70*/  CS2R R6, SRZ ;  /* 0x0000000000067805 */ /* 0x000fca000001ff00 */
[----:B0-----:R-:W-:Y:S01]  /*7d80*/  STG.E.128 desc[UR36][R2.64], R4 ;  /* 0x0000000402007986 */ /* 0x001fe2000c101d24 */
[----:B------:R-:W-:Y:S05]  /*7d90*/  EXIT ;  /* 0x000000000000794d */ /* 0x000fea0003800000 */
.L_x_3271:
[----:B------:R-:W-:-:S13]  /*7da0*/  ISETP.NE.AND P0, PT, R0, 0xf, PT ;  /* 0x0000000f0000780c */ /* 0x000fda0003f05270 */
[----:B------:R-:W-:Y:S05]  /*7db0*/  @!P0 BRA `(.L_x_3273) ;  /* 0x0000000000e88947 */ /* 0x000fea0003800000 */
[----:B------:R-:W-:-:S13]  /*7dc0*/  ISETP.NE.AND P0, PT, R0, 0x17, PT ;  /* 0x000000170000780c */ /* 0x000fda0003f05270 */
[----:B------:R-:W-:Y:S05]  /*7dd0*/  @!P0 BRA `(.L_x_3274) ;  /* 0x0000000000908947 */ /* 0x000fea0003800000 */
[----:B------:R-:W-:-:S13]  /*7de0*/  ISETP.NE.AND P0, PT, R0, 0x18, PT ;  /* 0x000000180000780c */ /* 0x000fda0003f05270 */
[----:B------:R-:W-:Y:S05]  /*7df0*/  @!P0 BRA `(.L_x_3275) ;  /* 0x0000000000448947 */ /* 0x000fea0003800000 */
.L_x_3252:
        /* <DEDUP_REMOVED lines=16> */
.L_x_3276:
[----:B------:R-:W-:Y:S05]  /*7f00*/  EXIT ;  /* 0x000000000000794d */ /* 0x000fea0003800000 */
.L_x_3275:
        /* <DEDUP_REMOVED lines=13> */
.L_x_3278:
[----:B------:R-:W-:Y:S05]  /*7fe0*/  BSYNC.RECONVERGENT B0 ;  /* 0x0000000000007941 */ /* 0x000fea0003800200 */
.L_x_3277:
[----:B------:R-:W-:-:S05]  /*7ff0*/  LOP3.LUT R5, R0, 0x80, R5, 0xf8, !PT ;  /* 0x0000008000057812 */ /* 0x000fca00078ef805 */
[----:B------:R-:W-:Y:S01]  /*8000*/  STG.E.U8 desc[UR36][R2.64], R5 ;  /* 0x0000000502007986 */ /* 0x000fe2000c101124 */
[----:B------:R-:W-:Y:S05]  /*8010*/  EXIT ;  /* 0x000000000000794d */ /* 0x000fea0003800000 */
.L_x_3274:
        /* <DEDUP_REMOVED lines=12> */
.L_x_3280:
[----:B------:R-:W-:Y:S01]  /*80e0*/  IMAD.MOV.U32 R0, RZ, RZ, 0x7f ;  /* 0x0000007fff007424 */ /* 0x000fe200078e00ff */
[----:B------:R-:W-:-:S04]  /*80f0*/  ISETP.GT.U32.AND P0, PT, R4, 0x7f800000, PT ;  /* 0x7f8000000400780c */ /* 0x000fc80003f04070 */
[----:B------:R-:W-:-:S09]  /*8100*/  SEL R0, R0, 0x7c, P0 ;  /* 0x0000007c00007807 */ /* 0x000fd20000000000 */
.L_x_3281:
[----:B------:R-:W-:Y:S05]  /*8110*/  BSYNC.RECONVERGENT B0 ;  /* 0x0000000000007941 */ /* 0x000fea0003800200 */
.L_x_3279:
[----:B------:R-:W-:-:S04]  /*8120*/  SHF.R.U32.HI R5, RZ, 0x18, R5 ;  /* 0x00000018ff057819 */ /* 0x000fc80000011605 */
[----:B------:R-:W-:-:S05]  /*8130*/  LOP3.LUT R5, R0, 0x80, R5, 0xf8, !PT ;  /* 0x0000008000057812 */ /* 0x000fca00078ef805 */
[----:B------:R-:W-:Y:S01]  /*8140*/  STG.E.U8 desc[UR36][R2.64], R5 ;  /* 0x0000000502007986 */ /* 0x000fe2000c101124 */
[----:B------:R-:W-:Y:S05]  /*8150*/  EXIT ;  /* 0x000000000000794d */ /* 0x000fea0003800000 */
.L_x_3273:
[----:B------:R-:W0:Y:S02]  /*8160*/  I2F.S16 R0, R22 ;  /* 0x0000001600007306 */ /* 0x000e240000101400 */
[----:B0-----:R-:W-:-:S05]  /*8170*/  F2FP.BF16.F32.PACK_AB R0, RZ, R0 ;  /* 0x00000000ff00723e */ /* 0x001fca00000010ff */
[----:B------:R-:W-:Y:S01]  /*8180*/  STG.E.U16 desc[UR36][R2.64], R0 ;  /* 0x0000000002007986 */ /* 0x000fe2000c101524 */
[----:B------:R-:W-:Y:S05]  /*8190*/  EXIT ;  /* 0x000000000000794d */ /* 0x000fea0003800000 */
.L_x_3282:
        /* <DEDUP_REMOVED lines=14> */
.L_x_43393:


//--------------------- .text._ZN2at6native18elementwise_kernelILi128ELi4EZNS0_22gpu_kernel_impl_nocastINS0_13AUnaryFunctorIN3c104HalfES5_bZZZNS0_23logical_xor_kernel_cudaERNS_14TensorIteratorEENKUlvE0_clEvENKUlvE6_clEvEUlS5_S5_E_EEEEvRNS_18TensorIteratorBaseERKT_EUliE_EEviT1_ --------------------------
	.section	.text._ZN2at6native18elementwise_kernelILi128ELi4EZNS0_22gpu_kernel_impl_nocastINS0_13AUnaryFunctorIN3c104HalfES5_bZZZNS0_23logical_xor_kernel_cudaERNS_14TensorIteratorEENKUlvE0_clEvENKUlvE6_clEvEUlS5_S5_E_EEEEvRNS_18TensorIteratorBaseERKT_EUliE_EEviT1_,"ax",@progbits
	.align	128
        .global         _ZN2at6native18elementwise_kernelILi128ELi4EZNS0_22gpu_kernel_impl_nocastINS0_13AUnaryFunctorIN3c104HalfES5_bZZZNS0_23logical_xor_kernel_cudaERNS_14TensorIteratorEENKUlvE0_clEvENKUlvE6_clEvEUlS5_S5_E_EEEEvRNS_18TensorIteratorBaseERKT_EUliE_EEviT1_
        .type           _ZN2at6native18elementwise_kernelILi128ELi4EZNS0_22gpu_kernel_impl_nocastINS0_13AUnaryFunctorIN3c104HalfES5_bZZZNS0_23logical_xor_kernel_cudaERNS_14TensorIteratorEENKUlvE0_clEvENKUlvE6_clEvEUlS5_S5_E_EEEEvRNS_18TensorIteratorBaseERKT_EUliE_EEviT1_,@function
        .size           _ZN2at6native18elementwise_kernelILi128ELi4EZNS0_22gpu_kernel_impl_nocastINS0_13AUnaryFunctorIN3c104HalfES5_bZZZNS0_23logical_xor_kernel_cudaERNS_14TensorIteratorEENKUlvE0_clEvENKUlvE6_clEvEUlS5_S5_E_EEEEvRNS_18TensorIteratorBaseERKT_EUliE_EEviT1_,(.L_x_43394 - _ZN2at6native18elementwise_kernelILi128ELi4EZNS0_22gpu_kernel_impl_nocastINS0_13AUnaryFunctorIN3c104HalfES5_bZZZNS0_23logical_xor_kernel_cudaERNS_14TensorIteratorEENKUlvE0_clEvENKUlvE6_clEvEUlS5_S5_E_EEEEvRNS_18TensorIteratorBaseERKT_EUliE_EEviT1_)
        .other          _ZN2at6native18elementwise_kernelILi128ELi4EZNS0_22gpu_kernel_impl_nocastINS0_13AUnaryFunctorIN3c104HalfES5_bZZZNS0_23logical_xor_kernel_cudaERNS_14TensorIteratorEENKUlvE0_clEvENKUlvE6_clEvEUlS5_S5_E_EEEEvRNS_18TensorIteratorBaseERKT_EUliE_EEviT1_,@"STO_CUDA_ENTRY STV_DEFAULT"
_ZN2at6native18elementwise_kernelILi128ELi4EZNS0_22gpu_kernel_impl_nocastINS0_13AUnaryFunctorIN3c104HalfES5_bZZZNS0_23logical_xor_kernel_cudaERNS_14TensorIteratorEENKUlvE0_clEvENKUlvE6_clEvEUlS5_S5_E_EEEEvRNS_18TensorIteratorBaseERKT_EUliE_EEviT1_:
.text._ZN2at6native18elementwise_kernelILi128ELi4EZNS0_22gpu_kernel_impl_nocastINS0_13AUnaryFunctorIN3c104HalfES5_bZZZNS0_23logical_xor_kernel_cudaERNS_14TensorIteratorEENKUlvE0_clEvENKUlvE6_clEvEUlS5_S5_E_EEEEvRNS_18TensorIteratorBaseERKT_EUliE_EEviT1_:
        /* <DEDUP_REMOVED lines=14> */
[----:B------:R-:W0:Y:S02]  /*00e0*/  LDC.64 R4, c[0x0][0x588] ;  /* 0x00016200ff047b82 */ /* 0x000e240000000a00 */
[----:B0-----:R-:W2:Y:S06]  /*00f0*/  LDG.E.U16 R4, desc[UR6][R4.64] ;  /* 0x0000000604047981 */ /* 0x001eac000c1e1500 */
[----:B------:R-:W0:Y:S01]  /*0100*/  LDC.U16 R0, c[0x0][0x592] ;  /* 0x00016480ff007b82 */ /* 0x000e220000000400 */
[----:B------:R-:W-:-:S07]  /*0110*/  IADD3 R3, PT, PT, R3, 0x80, RZ ;  /* 0x0000008003037810 */ /* 0x000fce0007ffe0ff */
[----:B------:R-:W1:Y:S01]  /*0120*/  LDC.64 R6, c[0x0][0x580] ;  /* 0x00016000ff067b82 */ /* 0x000e620000000a00 */
[----:B0-----:R-:W-:-:S05]  /*0130*/  HADD2.F32 R0, -RZ, R0.H0_H0 ;  /* 0x20000000ff007230 */ /* 0x001fca0000004100 */
[----:B------:R-:W-:Y:S01]  /*0140*/  FSETP.NEU.FTZ.AND P0, PT, R0, RZ, PT ;  /* 0x000000ff0000720b */ /* 0x000fe20003f1d000 */
[----:B--2---:R-:W-:-:S05]  /*0150*/  HADD2.F32 R2, -RZ, R4.H0_H0 ;  /* 0x20000004ff027230 */ /* 0x004fca0000004100 */
[----:B------:R-:W-:-:S04]  /*0160*/  FSETP.NEU.FTZ.AND P1, PT, R2, RZ, PT ;  /* 0x000000ff0200720b */ /* 0x000fc80003f3d000 */
[----:B------:R-:W-:-:S04]  /*0170*/  PLOP3.LUT P0, PT, P0, P1, PT, 0x28, 0x82 ;  /* 0x000000000082781c */ /* 0x000fc80000702570 */
[----:B------:R-:W-:Y:S02]  /*0180*/  SEL R9, RZ, 0x1, !P0 ;  /* 0x00000001ff097807 */ /* 0x000fe40004000000 */
[----:B------:R-:W-:-:S03]  /*0190*/  ISETP.GE.AND P0, PT, R3, UR4, PT ;  /* 0x0000000403007c0c */ /* 0x000fc6000bf06270 */
[----:B-1----:R0:W-:Y:S10]  /*01a0*/  STG.E.U8 desc[UR6][R6.64], R9 ;  /* 0x0000000906007986 */ /* 0x0021f4000c101106 */
[----:B------:R-:W-:Y:S05]  /*01b0*/  @P0 BREAK.RELIABLE B1 ;  /* 0x0000000000010942 */ /* 0x000fea0003800100 */
[----:B------:R-:W-:Y:S05]  /*01c0*/  @P0 BRA `(.L_x_3287) ;  /* 0x0000000000700947 */ /* 0x000fea0003800000 */
[----:B------:R-:W1:Y:S02]  /*01d0*/  LDC.64 R4, c[0x0][0x588] ;  /* 0x00016200ff047b82 */ /* 0x000e640000000a00 */
[----:B-1----:R-:W2:Y:S06]  /*01e0*/  LDG.E.U16 R4, desc[UR6][R4.64] ;  /* 0x0000000604047981 */ /* 0x002eac000c1e1500 */
[----:B------:R-:W1:Y:S01]  /*01f0*/  LDC.U16 R0, c[0x0][0x592] ;  /* 0x00016480ff007b82 */ /* 0x000e620000000400 */
[----:B------:R-:W-:-:S07]  /*0200*/  IADD3 R3, PT, PT, R3, 0x80, RZ ;  /* 0x0000008003037810 */ /* 0x000fce0007ffe0ff */
[----:B0-----:R-:W0:Y:S01]  /*0210*/  LDC.64 R6, c[0x0][0x580] ;  /* 0x00016000ff067b82 */ /* 0x001e220000000a00 */
[----:B-1----:R-:W-:-:S05]  /*0220*/  HADD2.F32 R2, -RZ, R0.H0_H0 ;  /* 0x20000000ff027230 */ /* 0x002fca0000004100 */
[----:B------:R-:W-:Y:S01]  /*0230*/  FSETP.NEU.FTZ.AND P1, PT, R2, RZ, PT ;  /* 0x000000ff0200720b */ /* 0x000fe20003f3d000 */
[----:B--2---:R-:W-:-:S05]  /*0240*/  HADD2.F32 R0, -RZ, R4.H0_H0 ;  /* 0x20000004ff007230 */ /* 0x004fca0000004100 */
[----:B------:R-:W-:-:S04]  /*0250*/  FSETP.NEU.FTZ.AND P0, PT, R0, RZ, PT ;  /* 0x000000ff0000720b */ /* 0x000fc80003f1d000 */
[----:B------:R-:W-:-:S04]  /*0260*/  PLOP3.LUT P0, PT, P1, P0, PT, 0x28, 0x82 ;  /* 0x000000000082781c */ /* 0x000fc80000f00570 */
[----:B------:R-:W-:-:S05]  /*0270*/  SEL R9, RZ, 0x1, !P0 ;  /* 0x00000001ff097807 */ /* 0x000fca0004000000 */
[----:B0-----:R0:W-:Y:S04]  /*0280*/  STG.E.U8 desc[UR6][R6.64], R9 ;  /* 0x0000000906007986 */ /* 0x0011e8000c101106 */
.L_x_3286:
[----:B------:R-:W-:-:S13]  /*0290*/  ISETP.GE.AND P0, PT, R3, UR4, PT ;  /* 0x0000000403007c0c */ /* 0x000fda000bf06270 */
[----:B------:R-:W-:Y:S05]  /*02a0*/  @P0 BREAK.RELIABLE B1 ;  /* 0x0000000000010942 */ /* 0x000fea0003800100 */
[----:B------:R-:W-:Y:S05]  /*02b0*/  @P0 BRA `(.L_x_3287) ;  /* 0x0000000000340947 */ /* 0x000fea0003800000 */
[----:B------:R-:W-:Y:S05]  /*02c0*/  BSYNC.RELIABLE B1 ;  /* 0x0000000000017941 */ /* 0x000fea0003800100 */
.L_x_3285:
        /* <DEDUP_REMOVED lines=12> */
.L_x_3287:
[----:B------:R-:W-:Y:S05]  /*0390*/  BSYNC.RECONVERGENT B0 ;  /* 0x0000000000007941 */ /* 0x000fea0003800200 */
.L_x_3284:
[----:B------:R-:W-:Y:S05]  /*03a0*/  WARPSYNC.ALL ;  /* 0x0000000000007948 */ /* 0x000fea0003800000 */
[----:B------:R-:W-:-:S13]  /*03b0*/  ISETP.GE.AND P0, PT, R3, UR4, PT ;  /* 0x0000000403007c0c */ /* 0x000fda000bf06270 */
[----:B------:R-:W-:Y:S05]  /*03c0*/  @P0 EXIT ;  /* 0x000000000000094d */ /* 0x000fea0003800000 */
[----:B------:R-:W2:Y:S02]  /*03d0*/  LDC.64 R2, c[0x0][0x588] ;  /* 0x00016200ff027b82 */ /* 0x000ea40000000a00 */
[----:B--2---:R-:W2:Y:S06]  /*03e0*/  LDG.E.U16 R2, desc[UR6][R2.64] ;  /* 0x0000000602027981 */ /* 0x004eac000c1e1500 */
[----:B------:R-:W0:Y:S08]  /*03f0*/  LDC.U16 R0, c[0x0][0x592] ;  /* 0x00016480ff007b82 */ /* 0x000e300000000400 */
[----:B------:R-:W3:Y:S01]  /*0400*/  LDC.64 R4, c[0x0][0x580] ;  /* 0x00016000ff047b82 */ /* 0x000ee20000000a00 */
[----:B01----:R-:W-:-:S05]  /*0410*/  HADD2.F32 R6, -RZ, R0.H0_H0 ;  /* 0x20000000ff067230 */ /* 0x003fca0000004100 */
[----:B------:R-:W-:Y:S01]  /*0420*/  FSETP.NEU.FTZ.AND P1, PT, R6, RZ, PT ;  /* 0x000000ff0600720b */ /* 0x000fe20003f3d000 */
[----:B--2---:R-:W-:-:S05]  /*0430*/  HADD2.F32 R0, -RZ, R2.H0_H0 ;  /* 0x20000002ff007230 */ /* 0x004fca0000004100 */
[----:B------:R-:W-:-:S04]  /*0440*/  FSETP.NEU.FTZ.AND P0, PT, R0, RZ, PT ;  /* 0x000000ff0000720b */ /* 0x000fc80003f1d000 */
[----:B------:R-:W-:-:S04]  /*0450*/  PLOP3.LUT P0, PT, P1, P0, PT, 0x28, 0x82 ;  /* 0x000000000082781c */ /* 0x000fc80000f00570 */
[----:B------:R-:W-:-:S05]  /*0460*/  SEL R7, RZ, 0x1, !P0 ;  /* 0x00000001ff077807 */ /* 0x000fca0004000000 */
[----:B---3--:R-:W-:Y:S01]  /*0470*/  STG.E.U8 desc[UR6][R4.64], R7 ;  /* 0x0000000704007986 */ /* 0x008fe2000c101106 */
[----:B------:R-:W-:Y:S05]  /*0480*/  EXIT ;  /* 0x000000000000794d */ /* 0x000fea0003800000 */
.L_x_3283:
        /* <DEDUP_REMOVED lines=296> */
[----:B------:R-:W1:Y:S01]  /*1710*/  @P0 LDC.64 R8, c[0x0][0x578] ;  /* 0x00015e00ff080b82 */ /* 0x000e620000000a00 */
[----:B---3--:R-:W-:-:S05]  /*1720*/  @P0 IMAD.HI.U32 R6, R11, R14, R10 ;  /* 0x0000000e0b060227 */ /* 0x008fca00078e000a */
[----:B------:R-:W-:Y:S01]  /*1730*/  @P0 SHF.R.U32.HI R10, RZ, R15, R6 ;  /* 0x0000000fff0a0219 */ /* 0x000fe20000011606 */
[----:B------:R-:W-:-:S04]  /*1740*/  IMAD R6, R13, UR8, R7 ;  /* 0x000000080d067c24 */ /* 0x000fc8000f8e0207 */
[----:B------:R-:W-:Y:S02]  /*1750*/  @P0 IMAD.MOV R10, RZ, RZ, -R10 ;  /* 0x000000ffff0a0224 */ /* 0x000fe400078e0a0a */
[----:B--2---:R-:W-:Y:S02]  /*1760*/  IMAD R5, R6, UR10, R5 ;  /* 0x0000000a06057c24 */ /* 0x004fe4000f8e0205 */
[----:B0-----:R-:W-:Y:S02]  /*1770*/  @P0 IMAD R10, R10, R17, R11 ;  /* 0x000000110a0a0224 */ /* 0x001fe400078e020b */
[----:B------:R-:W-:Y:S02]  /*1780*/  IMAD R4, R6, UR11, R4 ;  /* 0x0000000b06047c24 */ /* 0x000fe4000f8e0204 */
[C---:B-1----:R-:W-:Y:S02]  /*1790*/  @P0 IMAD R5, R10.reuse, R8, R5 ;  /* 0x000000080a050224 */ /* 0x042fe400078e0205 */
[----:B------:R-:W-:-:S07]  /*17a0*/  @P0 IMAD R4, R10, R9, R4 ;  /* 0x000000090a040224 */ /* 0x000fce00078e0204 */
.L_x_3291:
[----:B------:R-:W0:Y:S02]  /*17b0*/  LDCU.128 UR8, c[0x0][0x580] ;  /* 0x0000b000ff0877ac */ /* 0x000e240008000c00 */
[----:B0-----:R-:W-:-:S04]  /*17c0*/  IADD3 R6, P0, PT, R4, UR10, RZ ;  /* 0x0000000a04067c10 */ /* 0x001fc8000ff1e0ff */
[----:B------:R-:W-:-:S05]  /*17d0*/  IADD3.X R7, PT, PT, RZ, UR11, RZ, P0, !PT ;  /* 0x0000000bff077c10 */ /* 0x000fca00087fe4ff */
[----:B------:R-:W2:Y:S01]  /*17e0*/  LDG.E.U16 R6, desc[UR6][R6.64] ;  /* 0x0000000606067981 */ /* 0x000ea2000c1e1500 */
[----:B------:R-:W0:Y:S01]  /*17f0*/  LDC.U16 R4, c[0x0][0x592] ;  /* 0x00016480ff047b82 */ /* 0x000e220000000400 */
[----:B------:R-:W-:Y:S01]  /*1800*/  IADD3 R3, PT, PT, R3, 0x80, RZ ;  /* 0x0000008003037810 */ /* 0x000fe20007ffe0ff */
[----:B0-----:R-:W-:-:S05]  /*1810*/  HADD2.F32 R8, -RZ, R4.H0_H0 ;  /* 0x20000004ff087230 */ /* 0x001fca0000004100 */
[----:B------:R-:W-:Y:S01]  /*1820*/  FSETP.NEU.FTZ.AND P2, PT, R8, RZ, PT ;  /* 0x000000ff0800720b */ /* 0x000fe20003f5d000 */
[----:B--2---:R-:W-:-:S05]  /*1830*/  HADD2.F32 R4, -RZ, R6.H0_H0 ;  /* 0x20000006ff047230 */ /* 0x004fca0000004100 */
        /* <DEDUP_REMOVED lines=300> */
[----:B------:R-:W-:-:S03]  /*2b00*/  IMAD R6, R13, UR8, R7 ;  /* 0x000000080d067c24 */ /* 0x000fc6000f8e0207 */
[----:B------:R-:W-:Y:S01]  /*2b10*/  @P0 IADD3 R10, PT, PT, -R10, RZ, RZ ;  /* 0x000000ff0a0a0210 */ /* 0x000fe20007ffe1ff */
[C---:B--2---:R-:W-:Y:S02]  /*2b20*/  IMAD R5, R6.reuse, UR10, R5 ;  /* 0x0000000a06057c24 */ /* 0x044fe4000f8e0205 */
[----:B------:R-:W-:Y:S02]  /*2b30*/  IMAD R4, R6, UR11, R4 ;  /* 0x0000000b06047c24 */ /* 0x000fe4000f8e0204 */
[----:B0-----:R-:W-:-:S04]  /*2b40*/  @P0 IMAD R10, R17, R10, R11 ;  /* 0x0000000a110a0224 */ /* 0x001fc800078e020b */
[C---:B-1----:R-:W-:Y:S02]  /*2b50*/  @P0 IMAD R5, R10.reuse, R8, R5 ;  /* 0x000000080a050224 */ /* 0x042fe400078e0205 */
[----:B------:R-:W-:-:S07]  /*2b60*/  @P0 IMAD R4, R10, R9, R4 ;  /* 0x000000090a040224 */ /* 0x000fce00078e0204 */
.L_x_3293:
[----:B------:R-:W0:Y:S02]  /*2b70*/  LDCU.128 UR8, c[0x0][0x580] ;  /* 0x0000b000ff0877ac */ /* 0x000e240008000c00 */
[----:B0-----:R-:W-:-:S04]  /*2b80*/  IADD3 R6, P0, PT, R4, UR10, RZ ;  /* 0x0000000a04067c10 */ /* 0x001fc8000ff1e0ff */
[----:B------:R-:W-:-:S05]  /*2b90*/  IADD3.X R7, PT, PT, RZ, UR11, RZ, P0, !PT ;  /* 0x0000000bff077c10 */ /* 0x000fca00087fe4ff */
[----:B------:R-:W2:Y:S01]  /*2ba0*/  LDG.E.U16 R6, desc[UR6][R6.64] ;  /* 0x0000000606067981 */ /* 0x000ea2000c1e1500 */
[----:B------:R-:W0:Y:S01]  /*2bb0*/  LDC.U16 R4, c[0x0][0x592] ;  /* 0x00016480ff047b82 */ /* 0x000e220000000400 */
[----:B------:R-:W-:Y:S02]  /*2bc0*/  VIADD R3, R3, 0x80 ;  /* 0x0000008003037836 */ /* 0x000fe40000000000 */
[----:B0-----:R-:W-:-:S05]  /*2bd0*/  HADD2.F32 R8, -RZ, R4.H0_H0 ;  /* 0x20000004ff087230 */ /* 0x001fca0000004100 */
[----:B------:R-:W-:Y:S01]  /*2be0*/  FSETP.NEU.FTZ.AND P2, PT, R8, RZ, PT ;  /* 0x000000ff0800720b */ /* 0x000fe20003f5d000 */
[----:B--2---:R-:W-:-:S05]  /*2bf0*/  HADD2.F32 R4, -RZ, R6.H0_H0 ;  /* 0x20000006ff047230 */ /* 0x004fca0000004100 */
[----:B------:R-:W-:Y:S02]  /*2c00*/  FSETP.NEU.FTZ.AND P0, PT, R4, RZ, PT ;  /* 0x000000ff0400720b */ /* 0x000fe40003f1d000 */
[----:B------:R-:W-:Y:S02]  /*2c10*/  IADD3 R4, P1, PT, R5, UR8, RZ ;  /* 0x0000000805047c10 */ /* 0x000fe4000ff3e0ff */
[----:B------:R-:W-:Y:S02]  /*2c20*/  PLOP3.LUT P0, PT, P2, P0, PT, 0x28, 0x82 ;  /* 0x000000000082781c */ /* 0x000fe40001700570 */
[----:B------:R-:W-:Y:S02]  /*2c30*/  IADD3.X R5, PT, PT, RZ, UR9, RZ, P1, !PT ;  /* 0x00000009ff057c10 */ /* 0x000fe40008ffe4ff */
[----:B------:R-:W-:-:S05]  /*2c40*/  SEL R9, RZ, 0x1, !P0 ;  /* 0x00000001ff097807 */ /* 0x000fca0004000000 */
[----:B------:R0:W-:Y:S04]  /*2c50*/  STG.E.U8 desc[UR6][R4.64], R9 ;  /* 0x0000000904007986 */ /* 0x0001e8000c101106 */
.L_x_3290:
[----:B------:R-:W-:-:S13]  /*2c60*/  ISETP.GE.AND P0, PT, R3, UR4, PT ;  /* 0x0000000403007c0c */ /* 0x000fda000bf06270 */
[----:B------:R-:W-:Y:S05]  /*2c70*/  @P0 BREAK.RELIABLE B1 ;  /* 0x0000000000010942 */ /* 0x000fea0003800100 */
[----:B------:R-:W-:Y:S05]  /*2c80*/  @P0 BRA `(.L_x_3292) ;  /* 0x0000001000e80947 */ /* 0x000fea0003800000 */
[----:B------:R-:W-:Y:S05]  /*2c90*/  BSYNC.RELIABLE B1 ;  /* 0x0000000000017941 */ /* 0x000fea0003800100 */
.L_x_3289:
        /* <DEDUP_REMOVED lines=298> */
.L_x_3294:
        /* <DEDUP_REMOVED lines=15> */
.L_x_3292:
[----:B------:R-:W-:Y:S05]  /*4030*/  BSYNC.RECONVERGENT B0 ;  /* 0x0000000000007941 */ /* 0x000fea0003800200 */
.L_x_3288:
        /* <DEDUP_REMOVED lines=291> */
[----:B------:R-:W3:Y:S02]  /*5270*/  @P0 LDC.64 R12, c[0x0][0x578] ;  /* 0x00015e00ff0c0b82 */ /* 0x000ee40000000a00 */
[----:B------:R-:W-:Y:S02]  /*5280*/  IMAD R4, R4, UR8, R5 ;  /* 0x0000000804047c24 */ /* 0x000fe4000f8e0205 */
[----:B--2---:R-:W-:-:S05]  /*5290*/  @P0 IMAD.HI.U32 R0, R7, R8, R6 ;  /* 0x0000000807000227 */ /* 0x004fca00078e0006 */
[----:B------:R-:W-:Y:S01]  /*52a0*/  @P0 SHF.R.U32.HI R0, RZ, R9, R0 ;  /* 0x00000009ff000219 */ /* 0x000fe20000011600 */
[C---:B-1----:R-:W-:Y:S02]  /*52b0*/  IMAD R3, R4.reuse, UR4, R3 ;  /* 0x0000000404037c24 */ /* 0x042fe4000f8e0203 */
[----:B------:R-:W-:Y:S01]  /*52c0*/  IMAD R2, R4, UR5, R2 ;  /* 0x0000000504027c24 */ /* 0x000fe2000f8e0202 */
[----:B------:R-:W-:-:S05]  /*52d0*/  @P0 IADD3 R6, PT, PT, -R0, RZ, RZ ;  /* 0x000000ff00060210 */ /* 0x000fca0007ffe1ff */
[----:B0-----:R-:W-:-:S04]  /*52e0*/  @P0 IMAD R6, R11, R6, R7 ;  /* 0x000000060b060224 */ /* 0x001fc800078e0207 */
[C---:B---3--:R-:W-:Y:S02]  /*52f0*/  @P0 IMAD R3, R6.reuse, R12, R3 ;  /* 0x0000000c06030224 */ /* 0x048fe400078e0203 */
[----:B------:R-:W-:-:S07]  /*5300*/  @P0 IMAD R2, R6, R13, R2 ;  /* 0x0000000d06020224 */ /* 0x000fce00078e0202 */
.L_x_3295:
[----:B------:R-:W0:Y:S02]  /*5310*/  LDCU.128 UR8, c[0x0][0x580] ;  /* 0x0000b000ff0877ac */ /* 0x000e240008000c00 */
[----:B0-----:R-:W-:-:S04]  /*5320*/  IADD3 R4, P0, PT, R2, UR10, RZ ;  /* 0x0000000a02047c10 */ /* 0x001fc8000ff1e0ff */
[----:B------:R-:W-:-:S05]  /*5330*/  IADD3.X R5, PT, PT, RZ, UR11, RZ, P0, !PT ;  /* 0x0000000bff057c10 */ /* 0x000fca00087fe4ff */
[----:B------:R-:W2:Y:S01]  /*5340*/  LDG.E.U16 R4, desc[UR6][R4.64] ;  /* 0x0000000604047981 */ /* 0x000ea2000c1e1500 */
[----:B------:R-:W0:Y:S02]  /*5350*/  LDC.U16 R0, c[0x0][0x592] ;  /* 0x00016480ff007b82 */ /* 0x000e240000000400 */
[----:B0-----:R-:W-:-:S05]  /*5360*/  HADD2.F32 R2, -RZ, R0.H0_H0 ;  /* 0x20000000ff027230 */ /* 0x001fca0000004100 */
[----:B------:R-:W-:Y:S02]  /*5370*/  FSETP.NEU.FTZ.AND P2, PT, R2, RZ, PT ;  /* 0x000000ff0200720b */ /* 0x000fe40003f5d000 */
[----:B------:R-:W-:-:S04]  /*5380*/  IADD3 R2, P1, PT, R3, UR8, RZ ;  /* 0x0000000803027c10 */ /* 0x000fc8000ff3e0ff */
[----:B------:R-:W-:Y:S01]  /*5390*/  IADD3.X R3, PT, PT, RZ, UR9, RZ, P1, !PT ;  /* 0x00000009ff037c10 */ /* 0x000fe20008ffe4ff */
[----:B--2---:R-:W-:-:S05]  /*53a0*/  HADD2.F32 R0, -RZ, R4.H0_H0 ;  /* 0x20000004ff007230 */ /* 0x004fca0000004100 */
[----:B------:R-:W-:-:S04]  /*53b0*/  FSETP.NEU.FTZ.AND P0, PT, R0, RZ, PT ;  /* 0x000000ff0000720b */ /* 0x000fc80003f1d000 */
[----:B------:R-:W-:-:S04]  /*53c0*/  PLOP3.LUT P0, PT, P2, P0, PT, 0x28, 0x82 ;  /* 0x000000000082781c */ /* 0x000fc80001700570 */
[----:B------:R-:W-:-:S05]  /*53d0*/  SEL R7, RZ, 0x1, !P0 ;  /* 0x00000001ff077807 */ /* 0x000fca0004000000 */
[----:B------:R-:W-:Y:S01]  /*53e0*/  STG.E.U8 desc[UR6][R2.64], R7 ;  /* 0x0000000702007986 */ /* 0x000fe2000c101106 */
[----:B------:R-:W-:Y:S05]  /*53f0*/  EXIT ;  /* 0x000000000000794d */ /* 0x000fea0003800000 */
.L_x_3296:
        /* <DEDUP_REMOVED lines=16> */
.L_x_43394:


//--------------------- .text._ZN2at6native27unrolled_elementwise_kernelINS0_13AUnaryFunctorIN3c104HalfES4_bZZZNS0_23logical_xor_kernel_cudaERNS_14TensorIteratorEENKUlvE0_clEvENKUlvE6_clEvEUlS4_S4_E_EESt5arrayIPcLm2EELi4E23TrivialOffsetCalculatorILi1EjESF_NS0_6memory15LoadWithoutCastENSG_16StoreWithoutCastEEEviT_T0_T2_T3_T4_T5_ --------------------------
	.section	.text._ZN2at6native27unrolled_elementwise_kernelINS0_13AUnaryFunctorIN3c104HalfES4_bZZZNS0_23logical_xor_kernel_cudaERNS_14TensorIteratorEENKUlvE0_clEvENKUlvE6_clEvEUlS4_S4_E_EESt5arrayIPcLm2EELi4E23TrivialOffsetCalculatorILi1EjESF_NS0_6memory15LoadWithoutCastENSG_16StoreWithoutCastEEEviT_T0_T2_T3_T4_T5_,"ax",@progbits
	.align	128
        .global         _ZN2at6native27unrolled_elementwise_kernelINS0_13AUnaryFunctorIN3c104HalfES4_bZZZNS0_23logical_xor_kernel_cudaERNS_14TensorIteratorEENKUlvE0_clEvENKUlvE6_clEvEUlS4_S4_E_EESt5arrayIPcLm2EELi4E23TrivialOffsetCalculatorILi1EjESF_NS0_6memory15LoadWithoutCastENSG_16StoreWithoutCastEEEviT_T0_T2_T3_T4_T5_
        .type           _ZN2at6native27unrolled_elementwise_kernelINS0_13AUnaryFunctorIN3c104HalfES4_bZZZNS0_23logical_xor_kernel_cudaERNS_14TensorIteratorEENKUlvE0_clEvENKUlvE6_clEvEUlS4_S4_E_EESt5arrayIPcLm2EELi4E23TrivialOffsetCalculatorILi1EjESF_NS0_6memory15LoadWithoutCastENSG_16StoreWithoutCastEEEviT_T0_T2_T3_T4_T5_,@function
        .size           _ZN2at6native27unrolled_elementwise_kernelINS0_13AUnaryFunctorIN3c104HalfES4_bZZZNS0_23logical_xor_kernel_cudaERNS_14TensorIteratorEENKUlvE0_clEvENKUlvE6_clEvEUlS4_S4_E_EESt5arrayIPcLm2EELi4E23TrivialOffsetCalculatorILi1EjESF_NS0_6memory15LoadWithoutCastENSG_16StoreWithoutCastEEEviT_T0_T2_T3_T4_T5_,(.L_x_43395 - _ZN2at6native27unrolled_elementwise_kernelINS0_13AUnaryFunctorIN3c104HalfES4_bZZZNS0_23logical_xor_kernel_cudaERNS_14TensorIteratorEENKUlvE0_clEvENKUlvE6_clEvEUlS4_S4_E_EESt5arrayIPcLm2EELi4E23TrivialOffsetCalculatorILi1EjESF_NS0_6memory15LoadWithoutCastENSG_16StoreWithoutCastEEEviT_T0_T2_T3_T4_T5_)
        .other          _ZN2at6native27unrolled_elementwise_kernelINS0_13AUnaryFunctorIN3c104HalfES4_bZZZNS0_23logical_xor_kernel_cudaERNS_14TensorIteratorEENKUlvE0_clEvENKUlvE6_clEvEUlS4_S4_E_EESt5arrayIPcLm2EELi4E23TrivialOffsetCalculatorILi1EjESF_NS0_6memory15LoadWithoutCastENSG_16StoreWithoutCastEEEviT_T0_T2_T3_T4_T5_,@"STO_CUDA_ENTRY STV_DEFAULT"
_ZN2at6native27unrolled_elementwise_kernelINS0_13AUnaryFunctorIN3c104HalfES4_bZZZNS0_23logical_xor_kernel_cudaERNS_14TensorIteratorEENKUlvE0_clEvENKUlvE6_clEvEUlS4_S4_E_EESt5arrayIPcLm2EELi4E23TrivialOffsetCalculatorILi1EjESF_NS0_6memory15LoadWithoutCastENSG_16StoreWithoutCastEEEviT_T0_T2_T3_T4_T5_:
.text._ZN2at6native27unrolled_elementwise_kernelINS0_13AUnaryFunctorIN3c104HalfES4_bZZZNS0_23logical_xor_kernel_cudaERNS_14TensorIteratorEENKUlvE0_clEvENKUlvE6_clEvEUlS4_S4_E_EESt5arrayIPcLm2EELi4E23TrivialOffsetCalculatorILi1EjESF_NS0_6memory15LoadWithoutCastENSG_16StoreWithoutCastEEEviT_T0_T2_T3_T4_T5_:
        /* <DEDUP_REMOVED lines=20> */
[----:B------:R-:W-:Y:S02]  /*0140*/  @!P2 IMAD R17, R0, 0x200, R19 ;  /* 0x000002000011a824 */ /* 0x000fe400078e0213 */
[----:B--2---:R-:W-:-:S04]  /*0150*/  @!P1 IMAD.WIDE.U32 R8, R15, 0x2, R8 ;  /* 0x000000020f089825 */ /* 0x004fc800078e0008 */
[----:B-1----:R-:W-:Y:S01]  /*0160*/  @!P2 IMAD.WIDE.U32 R16, R17, 0x2, R10 ;  /* 0x000000021110a825 */ /* 0x002fe200078e000a */
[----:B------:R-:W-:-:S06]  /*0170*/  PRMT R10, RZ, 0x7610, R10 ;  /* 0x00007610ff0a7816 */ /* 0x000fcc000000000a */
[----:B------:R1:W2:Y:S01]  /*0180*/  @!P2 LDG.E.U16 R10, desc[UR4][R16.64] ;  /* 0x00000004100aa981 */ /* 0x0002a2000c1e1500 */
[----:B------:R-:W-:-:S06]  /*0190*/  PRMT R11, RZ, 0x7610, R11 ;  /* 0x00007610ff0b7816 */ /* 0x000fcc000000000b */
[----:B------:R4:W2:Y:S01]  /*01a0*/  @!P1 LDG.E.U16 R11, desc[UR4][R8.64] ;  /* 0x00000004080b9981 */ /* 0x0008a2000c1e1500 */
[----:B------:R-:W-:-:S05]  /*01b0*/  @!P2 VIADD R19, R19, 0x80 ;  /* 0x000000801313a836 */ /* 0x000fca0000000000 */
[-C--:B------:R-:W-:Y:S02]  /*01c0*/  ISETP.GE.AND P0, PT, R19, R2.reuse, PT ;  /* 0x000000021300720c */ /* 0x080fe40003f06270 */
[----:B------:R-:W-:-:S11]  /*01d0*/  ISETP.GE.AND P1, PT, R3, R2, PT ;  /* 0x000000020300720c */ /* 0x000fd60003f26270 */
[----:B------:R-:W4:Y:S01]  /*01e0*/  @!P0 LDC.64 R14, c[0x0][0x390] ;  /* 0x0000e400ff0e8b82 */ /* 0x000f220000000a00 */
[----:B0-----:R-:W-:Y:S02]  /*01f0*/  VIADD R13, R3, 0x100 ;  /* 0x00000100030d7836 */ /* 0x001fe40000000000 */
[----:B------:R-:W-:-:S03]  /*0200*/  @!P0 IMAD R19, R0, 0x200, R19 ;  /* 0x0000020000138824 */ /* 0x000fc600078e0213 */
[----:B------:R-:W-:Y:S02]  /*0210*/  ISETP.GE.AND P3, PT, R13, R2, PT ;  /* 0x000000020d00720c */ /* 0x000fe40003f66270 */
[----:B-1----:R-:W0:Y:S08]  /*0220*/  @!P1 LDC.U16 R16, c[0x0][0x386] ;  /* 0x0000e180ff109b82 */ /* 0x002e300000000400 */
[----:B----4-:R-:W1:Y:S01]  /*0230*/  @!P1 LDC.64 R8, c[0x0][0x388] ;  /* 0x0000e200ff089b82 */ /* 0x010e620000000a00 */
[----:B------:R-:W-:-:S04]  /*0240*/  @!P0 IMAD.WIDE.U32 R14, R19, 0x2, R14 ;  /* 0x00000002130e8825 */ /* 0x000fc800078e000e */
[----:B------:R-:W-:-:S03]  /*0250*/  VIADD R19, R3, 0x80 ;  /* 0x0000008003137836 */ /* 0x000fc60000000000 */
[----:B------:R-:W4:Y:S02]  /*0260*/  @!P3 LDC.U16 R20, c[0x0][0x386] ;  /* 0x0000e180ff14bb82 */ /* 0x000f240000000400 */
[----:B------:R-:W-:Y:S01]  /*0270*/  ISETP.GE.AND P4, PT, R19, R2, PT ;  /* 0x000000021300720c */ /* 0x000fe20003f86270 */
[----:B------:R-:W-:Y:S01]  /*0280*/  VIADD R17, R3, 0x180 ;  /* 0x0000018003117836 */ /* 0x000fe20000000000 */
[----:B------:R-:W-:-:S04]  /*0290*/  PRMT R12, RZ, 0x7610, R12 ;  /* 0x00007610ff0c7816 */ /* 0x000fc8000000000c */
[----:B------:R-:W-:Y:S02]  /*02a0*/  ISETP.GE.AND P2, PT, R17, R2, PT ;  /* 0x000000021100720c */ /* 0x000fe40003f46270 */
[----:B------:R0:W5:Y:S05]  /*02b0*/  @!P0 LDG.E.U16 R12, desc[UR4][R14.64] ;  /* 0x000000040e0c8981 */ /* 0x00016a000c1e1500 */
[----:B------:R-:W1:Y:S01]  /*02c0*/  @!P4 LDC.U16 R18, c[0x0][0x386] ;  /* 0x0000e180ff12cb82 */ /* 0x000e620000000400 */
[----:B----4-:R-:W-:Y:S01]  /*02d0*/  @!P3 HADD2.F32 R20, -RZ, R20.H0_H0 ;  /* 0x20000014ff14b230 */ /* 0x010fe20000004100 */
[----:B------:R-:W-:Y:S01]  /*02e0*/  BSSY.RECONVERGENT B0, `(.L_x_3297) ;  /* 0x0000026000007945 */ /* 0x000fe20003800200 */
[----:B-1----:R-:W-:-:S02]  /*02f0*/  @!P4 HADD2.F32 R18, -RZ, R18.H0_H0 ;  /* 0x20000012ff12c230 */ /* 0x002fc40000004100 */
[----:B---3--:R-:W-:Y:S02]  /*0300*/  @!P1 HADD2.F32 R13, -RZ, R7.H0_H0 ;  /* 0x20000007ff0d9230 */ /* 0x008fe40000004100 */
[----:B0-----:R-:W-:-:S05]  /*0310*/  @!P1 HADD2.F32 R7, -RZ, R16.H0_H0 ;  /* 0x20000010ff079230 */ /* 0x001fca0000004100 */
[----:B------:R-:W-:Y:S01]  /*0320*/  @!P1 FSETP.NEU.FTZ.AND P0, PT, R7, RZ, PT ;  /* 0x000000ff0700920b */ /* 0x000fe20003f1d000 */
[----:B------:R-:W-:Y:S01]  /*0330*/  @!P1 IMAD R7, R0, 0x200, R3 ;  /* 0x0000020000079824 */ /* 0x000fe200078e0203 */
[----:B------:R-:W-:-:S04]  /*0340*/  @!P1 FSETP.NEU.FTZ.AND P6, PT, R13, RZ, PT ;  /* 0x000000ff0d00920b */ /* 0x000fc80003fdd000 */
[----:B------:R-:W-:Y:S01]  /*0350*/  @!P1 IADD3 R8, P5, PT, R7, R8, RZ ;  /* 0x0000000807089210 */ /* 0x000fe20007fbe0ff */
[----:B------:R-:W-:Y:S01]  /*0360*/  @!P1 IMAD.MOV.U32 R3, RZ, RZ, R19 ;  /* 0x000000ffff039224 */ /* 0x000fe200078e0013 */
[----:B------:R-:W-:Y:S01]  /*0370*/  @!P1 PLOP3.LUT P6, PT, P0, P6, PT, 0x28, 0x82 ;  /* 0x000000000082981c */ /* 0x000fe200007cc570 */
[----:B------:R-:W0:Y:S02]  /*0380*/  @!P2 LDC.U16 R7, c[0x0][0x386] ;  /* 0x0000e180ff07ab82 */ /* 0x000e240000000400 */
[----:B------:R-:W-:Y:S01]  /*0390*/  @!P1 IMAD.X R9, RZ, RZ, R9, P5 ;  /* 0x000000ffff099224 */ /* 0x000fe200028e0609 */
[----:B------:R-:W-:Y:S02]  /*03a0*/  @!P3 FSETP.NEU.FTZ.AND P5, PT, R20, RZ, PT ;  /* 0x000000ff1400b20b */ /* 0x000fe40003fbd000 */
[----:B------:R-:W-:Y:S01]  /*03b0*/  @!P1 SEL R4, RZ, 0x1, !P6 ;  /* 0x00000001ff049807 */ /* 0x000fe20007000000 */
[----:B--2---:R-:W-:-:S05]  /*03c0*/  @!P3 HADD2.F32 R10, -RZ, R10.H0_H0 ;  /* 0x2000000aff0ab230 */ /* 0x004fca0000004100 */
[----:B------:R-:W-:-:S04]  /*03d0*/  @!P3 FSETP.NEU.FTZ.AND P0, PT, R10, RZ, PT ;  /* 0x000000ff0a00b20b */ /* 0x000fc80003f1d000 */
[----:B------:R-:W-:Y:S02]  /*03e0*/  @!P3 PLOP3.LUT P0, PT, P5, P0, PT, 0x28, 0x82 ;  /* 0x000000000082b81c */ /* 0x000fe40002f00570 */
[----:B------:R-:W-:Y:S01]  /*03f0*/  ISETP.GE.AND P5, PT, R3, R2, PT ;  /* 0x000000020300720c */ /* 0x000fe20003fa6270 */
[----:B------:R-:W-:Y:S01]  /*0400*/  @!P4 HADD2.F32 R11, -RZ, R11.H0_H0 ;  /* 0x2000000bff0bc230 */ /* 0x000fe20000004100 */
[----:B------:R1:W-:Y:S01]  /*0410*/  @!P1 STG.E.U8 desc[UR4][R8.64], R4 ;  /* 0x0000000408009986 */ /* 0x0003e2000c101104 */
[----:B------:R-:W-:-:S03]  /*0420*/  @!P4 FSETP.NEU.FTZ.AND P6, PT, R18, RZ, PT ;  /* 0x000000ff1200c20b */ /* 0x000fc60003fdd000 */
[----:B------:R-:W-:-:S04]  /*0430*/  @!P4 FSETP.NEU.FTZ.AND P1, PT, R11, RZ, PT ;  /* 0x000000ff0b00c20b */ /* 0x000fc80003f3d000 */
[----:B------:R-:W-:Y:S02]  /*0440*/  @!P4 PLOP3.LUT P1, PT, P6, P1, PT, 0x28, 0x82 ;  /* 0x000000000082c81c */ /* 0x000fe40003722570 */
[----:B------:R-:W-:Y:S02]  /*0450*/  @!P3 SEL R6, RZ, 0x1, !P0 ;  /* 0x00000001ff06b807 */ /* 0x000fe40004000000 */
[----:B------:R-:W-:Y:S01]  /*0460*/  @!P4 SEL R5, RZ, 0x1, !P1 ;  /* 0x00000001ff05c807 */ /* 0x000fe20004800000 */
[----:B01----:R-:W-:Y:S08]  /*0470*/  @P5 BRA `(.L_x_3298) ;  /* 0x0000000000305947 */ /* 0x003ff00003800000 */
        /* <DEDUP_REMOVED lines=12> */
.L_x_3298:
[----:B------:R-:W-:Y:S05]  /*0540*/  BSYNC.RECONVERGENT B0 ;  /* 0x0000000000007941 */ /* 0x000fea0003800200 */
.L_x_3297:
[----:B------:R-:W-:-:S13]  /*0550*/  ISETP.GE.AND P0, PT, R3, R2, PT ;  /* 0x000000020300720c */ /* 0x000fda0003f06270 */
[----:B------:R-:W-:Y:S05]  /*0560*/  @P0 EXIT ;  /* 0x000000000000094d */ /* 0x000fea0003800000 */
[----:B------:R-:W1:Y:S01]  /*0570*/  LDCU.64 UR6, c[0x0][0x388] ;  /* 0x00007100ff0677ac */ /* 0x000e620008000a00 */
[----:B------:R-:W-:Y:S02]  /*0580*/  @!P2 HADD2.F32 R7, -RZ, R7.H0_H0 ;  /* 0x20000007ff07a230 */ /* 0x000fe40000004100 */
[----:B-----5:R-:W-:Y:S02]  /*0590*/  @!P2 HADD2.F32 R12, -RZ, R12.H0_H0 ;  /* 0x2000000cff0ca230 */ /* 0x020fe40000004100 */
        /* <DEDUP_REMOVED lines=9> */
.L_x_3299:
        /* <DEDUP_REMOVED lines=13> */
.L_x_43395:


//--------------------- .text._ZN2at6native29vectorized_elementwise_kernelILi2ENS0_13AUnaryFunctorIN3c104HalfES4_bZZZNS0_23logical_xor_kernel_cudaERNS_14TensorIteratorEENKUlvE0_clEvENKUlvE6_clEvEUlS4_S4_E_EESt5arrayIPcLm2EEEEviT0_T1_ --------------------------
	.section	.text._ZN2at6native29vectorized_elementwise_kernelILi2ENS0_13AUnaryFunctorIN3c104HalfES4_bZZZNS0_23logical_xor_kernel_cudaERNS_14TensorIteratorEENKUlvE0_clEvENKUlvE6_clEvEUlS4_S4_E_EESt5arrayIPcLm2EEEEviT0_T1_,"ax",@progbits
	.align	128
        .global         _ZN2at6native29vectorized_elementwise_kernelILi2ENS0_13AUnaryFunctorIN3c104HalfES4_bZZZNS0_23logical_xor_kernel_cudaERNS_14TensorIteratorEENKUlvE0_clEvENKUlvE6_clEvEUlS4_S4_E_EESt5arrayIPcLm2EEEEviT0_T1_
        .type           _ZN2at6native29vectorized_elementwise_kernelILi2ENS0_13AUnaryFunctorIN3c104HalfES4_bZZZNS0_23logical_xor_kernel_cudaERNS_14TensorIteratorEENKUlvE0_clEvENKUlvE6_clEvEUlS4_S4_E_EESt5arrayIPcLm2EEEEviT0_T1_,@function
        .size           _ZN2at6native29vectorized_elementwise_kernelILi2ENS0_13AUnaryFunctorIN3c104HalfES4_bZZZNS0_23logical_xor_kernel_cudaERNS_14TensorIteratorEENKUlvE0_clEvENKUlvE6_clEvEUlS4_S4_E_EESt5arrayIPcLm2EEEEviT0_T1_,(.L_x_43396 - _ZN2at6native29vectorized_elementwise_kernelILi2ENS0_13AUnaryFunctorIN3c104HalfES4_bZZZNS0_23logical_xor_kernel_cudaERNS_14TensorIteratorEENKUlvE0_clEvENKUlvE6_clEvEUlS4_S4_E_EESt5arrayIPcLm2EEEEviT0_T1_)
        .other          _ZN2at6native29vectorized_elementwise_kernelILi2ENS0_13AUnaryFunctorIN3c104HalfES4_bZZZNS0_23logical_xor_kernel_cudaERNS_14TensorIteratorEENKUlvE0_clEvENKUlvE6_clEvEUlS4_S4_E_EESt5arrayIPcLm2EEEEviT0_T1_,@"STO_CUDA_ENTRY STV_DEFAULT"
_ZN2at6native29vectorized_elementwise_kernelILi2ENS0_13AUnaryFunctorIN3c104HalfES4_bZZZNS0_23logical_xor_kernel_cudaERNS_14TensorIteratorEENKUlvE0_clEvENKUlvE6_clEvEUlS4_S4_E_EESt5arrayIPcLm2EEEEviT0_T1_:
.text._ZN2at6native29vectorized_elementwise_kernelILi2ENS0_13AUnaryFunctorIN3c104HalfES4_bZZZNS0_23logical_xor_kernel_cudaERNS_14TensorIteratorEENKUlvE0_clEvENKUlvE6_clEvEUlS4_S4_E_EESt5arrayIPcLm2EEEEviT0_T1_:
        /* <DEDUP_REMOVED lines=8> */
[----:B------:R-:W0:Y:S02]  /*0080*/  S2R R27, SR_TID.X ;  /* 0x00000000001b7919 */ /* 0x000e240000002100 */
        /* <DEDUP_REMOVED lines=14> */
[----:B0-----:R-:W-:Y:S01]  /*0170*/  @!P4 IMAD.WIDE.U32 R14, R11, 0x2, R14 ;  /* 0x000000020b0ec825 */ /* 0x001fe200078e000e */
[----:B------:R-:W-:Y:S02]  /*0180*/  PRMT R11, RZ, 0x7610, R11 ;  /* 0x00007610ff0b7816 */ /* 0x000fe4000000000b */
[----:B------:R-:W-:-:S04]  /*0190*/  ISETP.GE.U32.AND P6, PT, R27, R2, PT ;  /* 0x000000021b00720c */ /* 0x000fc80003fc6070 */
[----:B------:R0:W2:Y:S09]  /*01a0*/  @!P4 LDG.E.U16 R11, desc[UR4][R14.64] ;  /* 0x000000040e0bc981 */ /* 0x0000b2000c1e1500 */
[----:B------:R-:W-:Y:S01]  /*01b0*/  @!P6 IMAD.IADD R25, R0, 0x1, R27 ;  /* 0x000000010019e824 */ /* 0x000fe200078e021b */
[----:B------:R-:W3:Y:S01]  /*01c0*/  @!P6 LDC.64 R20, c[0x0][0x390] ;  /* 0x0000e400ff14eb82 */ /* 0x000ee20000000a00 */
[----:B------:R-:W-:-:S05]  /*01d0*/  @!P6 VIADD R27, R27, 0x80 ;  /* 0x000000801b1be836 */ /* 0x000fca0000000000 */
[----:B------:R-:W-:-:S13]  /*01e0*/  ISETP.GE.U32.AND P2, PT, R27, R2, PT ;  /* 0x000000021b00720c */ /* 0x000fda0003f46070 */
[----:B------:R-:W-:Y:S01]  /*01f0*/  @!P2 IMAD.IADD R19, R0, 0x1, R27 ;  /* 0x000000010013a824 */ /* 0x000fe200078e021b */
[----:B------:R-:W-:Y:S01]  /*0200*/  PRMT R23, RZ, 0x7610, R23 ;  /* 0x00007610ff177816 */ /* 0x000fe20000000017 */
[----:B------:R-:W-:Y:S01]  /*0210*/  @!P2 VIADD R27, R27, 0x80 ;  /* 0x000000801b1ba836 */ /* 0x000fe20000000000 */
[----:B0-----:R-:W0:Y:S04]  /*0220*/  @!P2 LDC.64 R14, c[0x0][0x390] ;  /* 0x0000e400ff0eab82 */ /* 0x001e280000000a00 */
[----:B------:R-:W-:Y:S01]  /*0230*/  ISETP.GE.U32.AND P3, PT, R27, R2, PT ;  /* 0x000000021b00720c */ /* 0x000fe20003f66070 */
[----:B-1----:R-:W-:-:S05]  /*0240*/  @!P5 IMAD.WIDE.U32 R12, R17, 0x2, R12 ;  /* 0x00000002110cd825 */ /* 0x002fca00078e000c */
[----:B------:R1:W4:Y:S07]  /*0250*/  @!P5 LDG.E.U16 R23, desc[UR4][R12.64] ;  /* 0x000000040c17d981 */ /* 0x00032e000c1e1500 */
[----:B------:R-:W5:Y:S01]  /*0260*/  @!P3 LDC.64 R16, c[0x0][0x390] ;  /* 0x0000e400ff10bb82 */ /* 0x000f620000000a00 */
[----:B------:R-:W-:Y:S01]  /*0270*/  PRMT R24, RZ, 0x7610, R24 ;  /* 0x00007610ff187816 */ /* 0x000fe20000000018 */
[----:B---3--:R-:W-:-:S04]  /*0280*/  @!P6 IMAD.WIDE.U32 R20, R25, 0x2, R20 ;  /* 0x000000021914e825 */ /* 0x008fc800078e0014 */
[----:B------:R-:W-:Y:S01]  /*0290*/  @!P3 IMAD.IADD R25, R0, 0x1, R27 ;  /* 0x000000010019b824 */ /* 0x000fe200078e021b */
[----:B------:R3:W4:Y:S01]  /*02a0*/  @!P6 LDG.E.U16 R24, desc[UR4][R20.64] ;  /* 0x000000041418e981 */ /* 0x000722000c1e1500 */
[----:B-1----:R-:W1:Y:S01]  /*02b0*/  @!P1 LDC.64 R12, c[0x0][0x390] ;  /* 0x0000e400ff0c9b82 */ /* 0x002e620000000a00 */
[----:B------:R-:W-:Y:S02]  /*02c0*/  @!P3 VIADD R27, R27, 0x80 ;  /* 0x000000801b1bb836 */ /* 0x000fe40000000000 */
[----:B0-----:R-:W-:-:S03]  /*02d0*/  @!P2 IMAD.WIDE.U32 R14, R19, 0x2, R14 ;  /* 0x00000002130ea825 */ /* 0x001fc600078e000e */
[----:B------:R-:W-:Y:S02]  /*02e0*/  ISETP.GE.U32.AND P4, PT, R27, R2, PT ;  /* 0x000000021b00720c */ /* 0x000fe40003f86070 */
[----:B------:R-:W0:Y:S01]  /*02f0*/  @!P0 LDC.64 R18, c[0x0][0x390] ;  /* 0x0000e400ff128b82 */ /* 0x000e220000000a00 */
[----:B-----5:R-:W-:Y:S01]  /*0300*/  @!P3 IMAD.WIDE.U32 R16, R25, 0x2, R16 ;  /* 0x000000021910b825 */ /* 0x020fe200078e0010 */
[----:B------:R-:W-:Y:S02]  /*0310*/  PRMT R25, RZ, 0x7610, R25 ;  /* 0x00007610ff197816 */ /* 0x000fe40000000019 */
[----:B------:R-:W-:Y:S01]  /*0320*/  PRMT R26, RZ, 0x7610, R26 ;  /* 0x00007610ff1a7816 */ /* 0x000fe2000000001a */
[----:B------:R-:W-:-:S06]  /*0330*/  @!P1 IMAD.IADD R28, R0, 0x1, R3 ;  /* 0x00000001001c9824 */ /* 0x000fcc00078e0203 */
[----:B---3--:R-:W3:Y:S01]  /*0340*/  @!P4 LDC.64 R20, c[0x0][0x390] ;  /* 0x0000e400ff14cb82 */ /* 0x008ee20000000a00 */
[----:B------:R5:W4:Y:S01]  /*0350*/  @!P2 LDG.E.U16 R25, desc[UR4][R14.64] ;  /* 0x000000040e19a981 */ /* 0x000b22000c1e1500 */
[----:B-1----:R-:W-:Y:S01]  /*0360*/  @!P1 IMAD.WIDE.U32 R12, R28, 0x2, R12 ;  /* 0x000000021c0c9825 */ /* 0x002fe200078e000c */
[----:B------:R-:W-:Y:S02]  /*0370*/  PRMT R28, RZ, 0x7610, R28 ;  /* 0x00007610ff1c7816 */ /* 0x000fe4000000001c */
[----:B------:R-:W4:Y:S04]  /*0380*/  @!P3 LDG.E.U16 R26, desc[UR4][R16.64] ;  /* 0x00000004101ab981 */ /* 0x000f28000c1e1500 */
[----:B------:R1:W4:Y:S01]  /*0390*/  @!P1 LDG.E.U16 R28, desc[UR4][R12.64] ;  /* 0x000000040c1c9981 */ /* 0x000322000c1e1500 */
[----:B0-----:R-:W-:Y:S01]  /*03a0*/  @!P0 IMAD.WIDE.U32 R18, R29, 0x2, R18 ;  /* 0x000000021d128825 */ /* 0x001fe200078e0012 */
[----:B------:R-:W-:-:S03]  /*03b0*/  PRMT R29, RZ, 0x7610, R29 ;  /* 0x00007610ff1d7816 */ /* 0x000fc6000000001d */
[----:B------:R-:W-:Y:S01]  /*03c0*/  @!P4 IMAD.IADD R27, R0, 0x1, R27 ;  /* 0x00000001001bc824 */ /* 0x000fe200078e021b */
[----:B-----5:R-:W-:Y:S02]  /*03d0*/  PRMT R14, RZ, 0x7610, R14 ;  /* 0x00007610ff0e7816 */ /* 0x020fe4000000000e */
[----:B------:R0:W5:Y:S01]  /*03e0*/  @!P0 LDG.E.U16 R29, desc[UR4][R18.64] ;  /* 0x00000004121d8981 */ /* 0x000162000c1e1500 */
[----:B---3--:R-:W-:-:S05]  /*03f0*/  @!P4 IMAD.WIDE.U32 R20, R27, 0x2, R20 ;  /* 0x000000021b14c825 */ /* 0x008fca00078e0014 */
[----:B------:R-:W3:Y:S01]  /*0400*/  @!P4 LDG.E.U16 R14, desc[UR4][R20.64] ;  /* 0x00000004140ec981 */ /* 0x000ee2000c1e1500 */
[----:B------:R-:W-:-:S05]  /*0410*/  VIADD R15, R3, 0x100 ;  /* 0x00000100030f7836 */ /* 0x000fca0000000000 */
[----:B------:R-:W-:Y:S01]  /*0420*/  ISETP.GE.U32.AND P4, PT, R15, R2, PT ;  /* 0x000000020f00720c */ /* 0x000fe20003f86070 */
[----:B------:R-:W-:-:S05]  /*0430*/  VIADD R15, R3, 0x180 ;  /* 0x00000180030f7836 */ /* 0x000fca0000000000 */
[----:B------:R-:W-:Y:S01]  /*0440*/  ISETP.GE.U32.AND P3, PT, R15, R2, PT ;  /* 0x000000020f00720c */ /* 0x000fe20003f66070 */
[----:B-1----:R-:W-:-:S06]  /*0450*/  VIADD R13, R3, 0x200 ;  /* 0x00000200030d7836 */ /* 0x002fcc0000000000 */
[----:B------:R-:W1:Y:S01]  /*0460*/  @!P4 LDC.U16 R15, c[0x0][0x386] ;  /* 0x0000e180ff0fcb82 */ /* 0x000e620000000400 */
[----:B------:R-:W-:-:S07]  /*0470*/  ISETP.GE.U32.AND P1, PT, R13, R2, PT ;  /* 0x000000020d00720c */ /* 0x000fce0003f26070 */
[----:B------:R-:W0:Y:S01]  /*0480*/  @!P3 LDC.U16 R16, c[0x0][0x386] ;  /* 0x0000e180ff10bb82 */ /* 0x000e220000000400 */
[----:B------:R-:W-:-:S05]  /*0490*/  VIADD R13, R3, 0x280 ;  /* 0x00000280030d7836 */ /* 0x000fca0000000000 */
[----:B------:R-:W-:Y:S02]  /*04a0*/  ISETP.GE.U32.AND P2, PT, R13, R2, PT ;  /* 0x000000020d00720c */ /* 0x000fe40003f46070 */
[----:B------:R-:W0:Y:S01]  /*04b0*/  @!P1 LDC.U16 R12, c[0x0][0x386] ;  /* 0x0000e180ff0c9b82 */ /* 0x000e220000000400 */
[----:B------:R-:W-:Y:S02]  /*04c0*/  VIADD R13, R3, 0x300 ;  /* 0x00000300030d7836 */ /* 0x000fe40000000000 */
[----:B-1----:R-:W-:-:S03]  /*04d0*/  @!P4 HADD2.F32 R15, -RZ, R15.H0_H0 ;  /* 0x2000000fff0fc230 */ /* 0x002fc60000004100 */
[----:B------:R-:W-:Y:S02]  /*04e0*/  ISETP.GE.U32.AND P6, PT, R13, R2, PT ;  /* 0x000000020d00720c */ /* 0x000fe40003fc6070 */
[----:B------:R-:W-:-:S03]  /*04f0*/  @!P4 FSETP.NEU.FTZ.AND P5, PT, R15, RZ, PT ;  /* 0x000000ff0f00c20b */ /* 0x000fc60003fbd000 */
[----:B------:R-:W1:Y:S01]  /*0500*/  @!P2 LDC.U16 R17, c[0x0][0x386] ;  /* 0x0000e180ff11ab82 */ /* 0x000e620000000400 */
[----:B0-----:R-:W-:-:S07]  /*0510*/  @!P3 HADD2.F32 R16, -RZ, R16.H0_H0 ;  /* 0x20000010ff10b230 */ /* 0x001fce0000004100 */
[----:B------:R-:W0:Y:S01]  /*0520*/  @!P6 LDC.U16 R15, c[0x0][0x386] ;  /* 0x0000e180ff0feb82 */ /* 0x000e220000000400 */
[----:B------:R-:W-:Y:S02]  /*0530*/  @!P1 HADD2.F32 R12, -RZ, R12.H0_H0 ;  /* 0x2000000cff0c9230 */ /* 0x000fe40000004100 */
[----:B------:R-:W-:Y:S02]  /*0540*/  VIADD R13, R3, 0x380 ;  /* 0x00000380030d7836 */ /* 0x000fe40000000000 */
[----:B-1----:R-:W-:Y:S02]  /*0550*/  @!P2 HADD2.F32 R17, -RZ, R17.H0_H0 ;  /* 0x20000011ff11a230 */ /* 0x002fe40000004100 */
[----:B0-----:R-:W-:Y:S01]  /*0560*/  @!P6 HADD2.F32 R15, -RZ, R15.H0_H0 ;  /* 0x2000000fff0fe230 */ /* 0x001fe20000004100 */
[----:B------:R-:W-:Y:S04]  /*0570*/  BSSY.RECONVERGENT B0, `(.L_x_3301) ;  /* 0x000006c000007945 */ /* 0x000fe80003800200 */
[----:B------:R-:W-:Y:S01]  /*0580*/  BSSY.RELIABLE B1, `(.L_x_3302) ;  /* 0x0000063000017945 */ /* 0x000fe20003800100 */
[----:B--2---:R-:W-:-:S05]  /*0590*/  @!P4 HADD2.F32 R11, -RZ, R11.H0_H0 ;  /* 0x2000000bff0bc230 */ /* 0x004fca0000004100 */
[----:B------:R-:W-:-:S04]  /*05a0*/  @!P4 FSETP.NEU.FTZ.AND P0, PT, R11, RZ, PT ;  /* 0x000000ff0b00c20b */ /* 0x000fc80003f1d000 */
[----:B------:R-:W-:-:S04]  /*05b0*/  @!P4 PLOP3.LUT P5, PT, P5, P0, PT, 0x28, 0x82 ;  /* 0x000000000082c81c */ /* 0x000fc80002fa0570 */
[----:B------:R-:W-:Y:S02]  /*05c0*/  @!P4 SEL R4, RZ, 0x1, !P5 ;  /* 0x00000001ff04c807 */ /* 0x000fe40006800000 */
[C---:B------:R-:W-:Y:S02]  /*05d0*/  ISETP.GE.U32.AND P4, PT, R3.reuse, R2, PT ;  /* 0x000000020300720c */ /* 0x040fe40003f86070 */
[----:B------:R-:W-:Y:S01]  /*05e0*/  @!P3 FSETP.NEU.FTZ.AND P5, PT, R16, RZ, PT ;  /* 0x000000ff1000b20b */ /* 0x000fe20003fbd000 */
[----:B------:R-:W-:Y:S02]  /*05f0*/  VIADD R11, R3, 0x80 ;  /* 0x00000080030b7836 */ /* 0x000fe40000000000 */
[----:B----4-:R-:W-:-:S05]  /*0600*/  @!P3 HADD2.F32 R23, -RZ, R23.H0_H0 ;  /* 0x20000017ff17b230 */ /* 0x010fca0000004100 */
[----:B------:R-:W-:-:S04]  /*0610*/  @!P3 FSETP.NEU.FTZ.AND P0, PT, R23, RZ, PT ;  /* 0x000000ff1700b20b */ /* 0x000fc80003f1d000 */
[----:B------:R-:W-:Y:S01]  /*0620*/  @!P3 PLOP3.LUT P5, PT, P5, P0, PT, 0x28, 0x82 ;  /* 0x000000000082b81c */ /* 0x000fe20002fa0570 */
[----:B------:R-:W0:Y:S03]  /*0630*/  @!P4 LDC.U16 R18, c[0x0][0x386] ;  /* 0x0000e180ff12cb82 */ /* 0x000e260000000400 */
[----:B------:R-:W-:Y:S01]  /*0640*/  @!P3 SEL R5, RZ, 0x1, !P5 ;  /* 0x00000001ff05b807 */ /* 0x000fe20006800000 */
[----:B------:R-:W-:Y:S01]  /*0650*/  @!P1 HADD2.F32 R24, -RZ, R24.H0_H0 ;  /* 0x20000018ff189230 */ /* 0x000fe20000004100 */
[----:B------:R-:W-:Y:S02]  /*0660*/  ISETP.GE.U32.AND P3, PT, R11, R2, PT ;  /* 0x000000020b00720c */ /* 0x000fe40003f66070 */
[----:B------:R-:W-:Y:S02]  /*0670*/  @!P1 FSETP.NEU.FTZ.AND P5, PT, R12, RZ, PT ;  /* 0x000000ff0c00920b */ /* 0x000fe40003fbd000 */
[----:B------:R-:W-:-:S04]  /*0680*/  @!P1 FSETP.NEU.FTZ.AND P0, PT, R24, RZ, PT ;  /* 0x000000ff1800920b */ /* 0x000fc80003f1d000 */
[----:B------:R-:W-:Y:S02]  /*0690*/  @!P1 PLOP3.LUT P0, PT, P5, P0, PT, 0x28, 0x82 ;  /* 0x000000000082981c */ /* 0x000fe40002f00570 */
[----:B------:R-:W-:Y:S02]  /*06a0*/  ISETP.GE.U32.AND P5, PT, R13, R2, PT ;  /* 0x000000020d00720c */ /* 0x000fe40003fa6070 */
[----:B------:R-:W1:Y:S01]  /*06b0*/  @!P4 LDC.64 R12, c[0x0][0x388] ;  /* 0x0000e200ff0ccb82 */ /* 0x000e620000000a00 */
[----:B------:R-:W-:Y:S02]  /*06c0*/  @!P1 SEL R6, RZ, 0x1, !P0 ;  /* 0x00000001ff069807 */ /* 0x000fe40004000000 */
[----:B------:R-:W-:-:S05]  /*06d0*/  @!P2 FSETP.NEU.FTZ.AND P1, PT, R17, RZ, PT ;  /* 0x000000ff1100a20b */ /* 0x000fca0003f3d000 */
[----:B------:R-:W2:Y:S01]  /*06e0*/  @!P3 LDC.U16 R16, c[0x0][0x386] ;  /* 0x0000e180ff10bb82 */ /* 0x000ea20000000400 */
[----:B------:R-:W-:-:S05]  /*06f0*/  @!P2 HADD2.F32 R25, -RZ, R25.H0_H0 ;  /* 0x20000019ff19a230 */ /* 0x000fca0000004100 */
[----:B------:R-:W-:Y:S01]  /*0700*/  @!P2 FSETP.NEU.FTZ.AND P0, PT, R25, RZ, PT ;  /* 0x000000ff1900a20b */ /* 0x000fe20003f1d000 */
[----:B------:R-:W-:Y:S01]  /*0710*/  @!P6 HADD2.F32 R26, -RZ, R26.H0_H0 ;  /* 0x2000001aff1ae230 */ /* 0x000fe20000004100 */
[----:B------:R-:W4:Y:S02]  /*0720*/  @!P5 LDC.U16 R17, c[0x0][0x386] ;  /* 0x0000e180ff11db82 */ /* 0x000f240000000400 */
[----:B------:R-:W-:Y:S01]  /*0730*/  @!P2 PLOP3.LUT P1, PT, P1, P0, PT, 0x28, 0x82 ;  /* 0x000000000082a81c */ /* 0x000fe20000f20570 */
[----:B------:R-:W-:Y:S01]  /*0740*/  @!P4 HADD2.F32 R28, -RZ, R28.H0_H0 ;  /* 0x2000001cff1cc230 */ /* 0x000fe20000004100 */
[----:B------:R-:W-:Y:S01]  /*0750*/  @!P6 FSETP.NEU.FTZ.AND P0, PT, R26, RZ, PT ;  /* 0x000000ff1a00e20b */ /* 0x000fe20003f1d000 */
[----:B0-----:R-:W-:Y:S01]  /*0760*/  @!P4 HADD2.F32 R18, -RZ, R18.H0_H0 ;  /* 0x20000012ff12c230 */ /* 0x001fe20000004100 */
[----:B------:R-:W-:Y:S02]  /*0770*/  @!P2 SEL R7, RZ, 0x1, !P1 ;  /* 0x00000001ff07a807 */ /* 0x000fe40004800000 */
[----:B------:R-:W-:Y:S01]  /*0780*/  @!P6 FSETP.NEU.FTZ.AND P2, PT, R15, RZ, PT ;  /* 0x000000ff0f00e20b */ /* 0x000fe20003f5d000 */
[----:B------:R-:W-:Y:S01]  /*0790*/  @!P4 IMAD.IADD R15, R0, 0x1, R3 ;  /* 0x00000001000fc824 */ /* 0x000fe200078e0203 */
[----:B------:R-:W-:-:S02]  /*07a0*/  @!P4 FSETP.NEU.FTZ.AND P1, PT, R28, RZ, PT ;  /* 0x000000ff1c00c20b */ /* 0x000fc40003f3d000 */
[----:B------:R-:W-:Y:S02]  /*07b0*/  @!P6 PLOP3.LUT P0, PT, P2, P0, PT, 0x28, 0x82 ;  /* 0x000000000082e81c */ /* 0x000fe40001700570 */
[----:B------:R-:W-:Y:S01]  /*07c0*/  @!P4 FSETP.NEU.FTZ.AND P2, PT, R18, RZ, PT ;  /* 0x000000ff1200c20b */ /* 0x000fe20003f5d000 */
[----:B-----5:R-:W-:-:S03]  /*07d0*/  @!P3 HADD2.F32 R29, -RZ, R29.H0_H0 ;  /* 0x2000001dff1db230 */ /* 0x020fc60000004100 */
[----:B------:R-:W-:Y:S01]  /*07e0*/  @!P4 PLOP3.LUT P1, PT, P2, P1, PT, 0x28, 0x82 ;  /* 0x000000000082c81c */ /* 0x000fe20001722570 */
[----:B--2---:R-:W-:Y:S01]  /*07f0*/  @!P3 HADD2.F32 R16, -RZ, R16.H0_H0 ;  /* 0x20000010ff10b230 */ /* 0x004fe20000004100 */
[----:B-1----:R-:W-:Y:S02]  /*0800*/  @!P4 IADD3 R12, P2, PT, R15, R12, RZ ;  /* 0x0000000c0f0cc210 */ /* 0x002fe40007f5e0ff */
[----:B------:R-:W-:Y:S02]  /*0810*/  @!P4 SEL R22, RZ, 0x1, !P1 ;  /* 0x00000001ff16c807 */ /* 0x000fe40004800000 */
[----:B------:R-:W-:Y:S01]  /*0820*/  @!P3 FSETP.NEU.FTZ.AND P1, PT, R29, RZ, PT ;  /* 0x000000ff1d00b20b */ /* 0x000fe20003f3d000 */
[----:B------:R-:W-:Y:S01]  /*0830*/  @!P4 IMAD.X R13, RZ, RZ, R13, P2 ;  /* 0x000000ffff0dc224 */ /* 0x000fe200010e060d */
[----:B------:R-:W-:Y:S01]  /*0840*/  @!P3 FSETP.NEU.FTZ.AND P2, PT, R16, RZ, PT ;  /* 0x000000ff1000b20b */ /* 0x000fe20003f5d000 */
[----:B---3--:R-:W-:Y:S02]  /*0850*/  @!P5 HADD2.F32 R14, -RZ, R14.H0_H0 ;  /* 0x2000000eff0ed230 */ /* 0x008fe40000004100 */
[----:B----4-:R-:W-:Y:S01]  /*0860*/  @!P5 HADD2.F32 R17, -RZ, R17.H0_H0 ;  /* 0x20000011ff11d230 */ /* 0x010fe20000004100 */
[----:B------:R-:W-:-:S02]  /*0870*/  @!P3 PLOP3.LUT P2, PT, P2, P1, PT, 0x28, 0x82 ;  /* 0x000000000082b81c */ /* 0x000fc40001742570 */
[----:B------:R-:W-:Y:S01]  /*0880*/  @!P5 FSETP.NEU.FTZ.AND P1, PT, R14, RZ, PT ;  /* 0x000000ff0e00d20b */ /* 0x000fe20003f3d000 */
[----:B------:R-:W-:Y:S01]  /*0890*/  @!P4 IMAD.MOV.U32 R3, RZ, RZ, R11 ;  /* 0x000000ffff03c224 */ /* 0x000fe200078e000b */
[----:B------:R-:W-:Y:S02]  /*08a0*/  P2R R14, PR, RZ, 0x4 ;  /* 0x00000004ff0e7803 */ /* 0x000fe40000000000 */
        /* <DEDUP_REMOVED lines=23> */
.L_x_3303:
        /* <DEDUP_REMOVED lines=8> */
.L_x_3304:
[----:B------:R-:W-:-:S13]  /*0aa0*/  ISETP.GE.U32.AND P0, PT, R3, R2, PT ;  /* 0x000000020300720c */ /* 0x000fda0003f06070 */
[----:B------:R-:W-:Y:S05]  /*0ab0*/  @P0 BRA `(.L_x_3306) ;  /* 0x00000000003c0947 */ /* 0x000fea0003800000 */
[----:B------:R-:W2:Y:S01]  /*0ac0*/  LDCU.64 UR6, c[0x0][0x388] ;  /* 0x00007100ff0677ac */ /* 0x000ea20008000a00 */
[----:B------:R-:W-:Y:S02]  /*0ad0*/  IMAD.IADD R4, R0, 0x1, R3 ;  /* 0x0000000100047824 */ /* 0x000fe400078e0203 */
[----:B------:R-:W-:-:S03]  /*0ae0*/  VIADD R3, R3, 0x80 ;  /* 0x0000008003037836 */ /* 0x000fc60000000000 */
[----:B--2---:R-:W-:-:S05]  /*0af0*/  IADD3 R4, P0, PT, R4, UR6, RZ ;  /* 0x0000000604047c10 */ /* 0x004fca000ff1e0ff */
[----:B-1----:R-:W-:-:S05]  /*0b00*/  IMAD.X R5, RZ, RZ, UR7, P0 ;  /* 0x00000007ff057e24 */ /* 0x002fca00080e06ff */
[----:B------:R1:W-:Y:S03]  /*0b10*/  STG.E.U8 desc[UR4][R4.64], R6 ;  /* 0x0000000604007986 */ /* 0x0003e6000c101104 */
.L_x_3305:
[----:B------:R-:W-:-:S13]  /*0b20*/  ISETP.GE.U32.AND P0, PT, R3, R2, PT ;  /* 0x000000020300720c */ /* 0x000fda0003f06070 */
[----:B------:R-:W-:Y:S05]  /*0b30*/  @P0 BREAK.RELIABLE B1 ;  /* 0x0000000000010942 */ /* 0x000fea0003800100 */
[----:B------:R-:W-:Y:S05]  /*0b40*/  @P0 BRA `(.L_x_3307) ;  /* 0x0000000000380947 */ /* 0x000fea0003800000 */
[----:B------:R-:W2:Y:S01]  /*0b50*/  LDCU.64 UR6, c[0x0][0x388] ;  /* 0x00007100ff0677ac */ /* 0x000ea20008000a00 */
[----:B01----:R-:W-:Y:S02]  /*0b60*/  IMAD.IADD R4, R0, 0x1, R3 ;  /* 0x0000000100047824 */ /* 0x003fe400078e0203 */
[----:B------:R-:W-:-:S03]  /*0b70*/  VIADD R3, R3, 0x80 ;  /* 0x0000008003037836 */ /* 0x000fc60000000000 */
[----:B--2---:R-:W-:-:S05]  /*0b80*/  IADD3 R4, P0, PT, R4, UR6, RZ ;  /* 0x0000000604047c10 */ /* 0x004fca000ff1e0ff */
[----:B------:R-:W-:-:S05]  /*0b90*/  IMAD.X R5, RZ, RZ, UR7, P0 ;  /* 0x00000007ff057e24 */ /* 0x000fca00080e06ff */
[----:B------:R2:W-:Y:S03]  /*0ba0*/  STG.E.U8 desc[UR4][R4.64], R7 ;  /* 0x0000000704007986 */ /* 0x0005e6000c101104 */
.L_x_3306:
[----:B------:R-:W-:Y:S05]  /*0bb0*/  BSYNC.RELIABLE B1 ;  /* 0x0000000000017941 */ /* 0x000fea0003800100 */
.L_x_3302:
[----:B------:R-:W-:-:S13]  /*0bc0*/  ISETP.GE.U32.AND P0, PT, R3, R2, PT ;  /* 0x000000020300720c */ /* 0x000fda0003f06070 */
[----:B--2---:R-:W2:Y:S01]  /*0bd0*/  @!P0 LDC.64 R6, c[0x0][0x388] ;  /* 0x0000e200ff068b82 */ /* 0x004ea20000000a00 */
[----:B-1----:R-:W-:Y:S02]  /*0be0*/  @!P0 IMAD.IADD R5, R0, 0x1, R3 ;  /* 0x0000000100058824 */ /* 0x002fe400078e0203 */
[----:B------:R-:W-:-:S03]  /*0bf0*/  @!P0 VIADD R3, R3, 0x80 ;  /* 0x0000008003038836 */ /* 0x000fc60000000000 */
[----:B--2---:R-:W-:-:S05]  /*0c00*/  @!P0 IADD3 R4, P1, PT, R5, R6, RZ ;  /* 0x0000000605048210 */ /* 0x004fca0007f3e0ff */
[----:B------:R-:W-:-:S05]  /*0c10*/  @!P0 IMAD.X R5, RZ, RZ, R7, P1 ;  /* 0x000000ffff058224 */ /* 0x000fca00008e0607 */
[----:B------:R2:W-:Y:S03]  /*0c20*/  @!P0 STG.E.U8 desc[UR4][R4.64], R9 ;  /* 0x0000000904008986 */ /* 0x0005e6000c101104 */
.L_x_3307:
[----:B------:R-:W-:Y:S05]  /*0c30*/  BSYNC.RECONVERGENT B0 ;  /* 0x0000000000007941 */ /* 0x000fea0003800200 */
.L_x_3301:
        /* <DEDUP_REMOVED lines=9> */
.L_x_3300:
[----:B------:R-:W0:Y:S01]  /*0cd0*/  S2R R11, SR_TID.X ;  /* 0x00000000000b7919 */ /* 0x000e220000002100 */
[----:B------:R-:W1:Y:S01]  /*0ce0*/  LDC.64 R2, c[0x0][0x390] ;  /* 0x0000e400ff027b82 */ /* 0x000e620000000a00 */
[----:B------:R-:W2:Y:S01]  /*0cf0*/  LDCU.64 UR6, c[0x0][0x388] ;  /* 0x00007100ff0677ac */ /* 0x000ea20008000a00 */
[----:B-1----:R-:W-:-:S04]  /*0d00*/  IMAD.WIDE.U32 R2, R0, 0x2, R2 ;  /* 0x0000000200027825 */ /* 0x002fc800078e0002 */
[----:B0-----:R-:W-:-:S05]  /*0d10*/  IMAD.WIDE.U32 R4, R11, 0x4, R2 ;  /* 0x000000040b047825 */ /* 0x001fca00078e0002 */
[----:B------:R-:W3:Y:S04]  /*0d20*/  LDG.E R6, desc[UR4][R4.64] ;  /* 0x0000000404067981 */ /* 0x000ee8000c1e1900 */
[----:B------:R-:W4:Y:S04]  /*0d30*/  LDG.E R8, desc[UR4][R4.64+0x400] ;  /* 0x0004000404087981 */ /* 0x000f28000c1e1900 */
[----:B------:R-:W5:Y:S04]  /*0d40*/  LDG.E R7, desc[UR4][R4.64+0x200] ;  /* 0x0002000404077981 */ /* 0x000f68000c1e1900 */
[----:B------:R4:W5:Y:S01]  /*0d50*/  LDG.E R9, desc[UR4][R4.64+0x600] ;  /* 0x0006000404097981 */ /* 0x000962000c1e1900 */
[----:B------:R-:W0:Y:S01]  /*0d60*/  LDC.U16 R10, c[0x0][0x386] ;  /* 0x0000e180ff0a7b82 */ /* 0x000e220000000400 */
[----:B--2---:R-:W-:-:S05]  /*0d70*/  IADD3 R2, P0, PT, R0, UR6, RZ ;  /* 0x0000000600027c10 */ /* 0x004fca000ff1e0ff */
[----:B------:R-:W-:Y:S02]  /*0d80*/  IMAD.X R3, RZ, RZ, UR7, P0 ;  /* 0x00000007ff037e24 */ /* 0x000fe400080e06ff */
[----:B0-----:R-:W-:-:S05]  /*0d90*/  HADD2.F32 R10, -RZ, R10.H0_H0 ;  /* 0x2000000aff0a7230 */ /* 0x001fca0000004100 */
[----:B------:R-:W-:Y:S01]  /*0da0*/  FSETP.NEU.FTZ.AND P4, PT, R10, RZ, PT ;  /* 0x000000ff0a00720b */ /* 0x000fe20003f9d000 */
[----:B------:R-:W-:-:S04]  /*0db0*/  IMAD.WIDE.U32 R2, R11, 0x2, R2 ;  /* 0x000000020b027825 */ /* 0x000fc800078e0002 */
[--C-:B---3--:R-:W-:Y:S02]  /*0dc0*/  HADD2.F32 R0, -RZ, R6.reuse.H0_H0 ;  /* 0x20000006ff007230 */ /* 0x108fe40000004100 */
[----:B------:R-:W-:Y:S02]  /*0dd0*/  HADD2.F32 R6, -RZ, R6.H1_H1 ;  /* 0x30000006ff067230 */ /* 0x000fe40000004100 */
[--C-:B----4-:R-:W-:Y:S01]  /*0de0*/  HADD2.F32 R4, -RZ, R8.reuse.H0_H0 ;  /* 0x20000008ff047230 */ /* 0x110fe20000004100 */
[----:B------:R-:W-:Y:S02]  /*0df0*/  FSETP.NEU.FTZ.AND P2, PT, R0, RZ, PT ;  /* 0x000000ff0000720b */ /* 0x000fe40003f5d000 */
[----:B------:R-:W-:Y:S01]  /*0e00*/  FSETP.NEU.FTZ.AND P1, PT, R6, RZ, PT ;  /* 0x000000ff0600720b */ /* 0x000fe20003f3d000 */
[--C-:B-----5:R-:W-:Y:S01]  /*0e10*/  HADD2.F32 R0, -RZ, R7.reuse.H0_H0 ;  /* 0x20000007ff007230 */ /* 0x120fe20000004100 */
[----:B------:R-:W-:Y:S01]  /*0e20*/  FSETP.NEU.FTZ.AND P5, PT, R4, RZ, PT ;  /* 0x000000ff0400720b */ /* 0x000fe20003fbd000 */
[----:B------:R-:W-:Y:S01]  /*0e30*/  HADD2.F32 R7, -RZ, R7.H1_H1 ;  /* 0x30000007ff077230 */ /* 0x000fe20000004100 */
[----:B------:R-:W-:Y:S01]  /*0e40*/  PLOP3.LUT P2, PT, P4, P2, PT, 0x28, 0x82 ;  /* 0x000000000082781c */ /* 0x000fe20002744570 */
[----:B------:R-:W-:Y:S01]  /*0e50*/  HADD2.F32 R4, -RZ, R9.H0_H0 ;  /* 0x20000009ff047230 */ /* 0x000fe20000004100 */
[----:B------:R-:W-:Y:S01]  /*0e60*/  PLOP3.LUT P1, PT, P4, P1, PT, 0x28, 0x82 ;  /* 0x000000000082781c */ /* 0x000fe20002722570 */
[----:B------:R-:W-:-:S02]  /*0e70*/  HADD2.F32 R8, -RZ, R8.H1_H1 ;  /* 0x30000008ff087230 */ /* 0x000fc40000004100 */
[----:B------:R-:W-:Y:S01]  /*0e80*/  HADD2.F32 R9, -RZ, R9.H1_H1 ;  /* 0x30000009ff097230 */ /* 0x000fe20000004100 */
[----:B------:R-:W-:Y:S02]  /*0e90*/  FSETP.NEU.FTZ.AND P0, PT, R0, RZ, PT ;  /* 0x000000ff0000720b */ /* 0x000fe40003f1d000 */
[----:B------:R-:W-:Y:S02]  /*0ea0*/  SEL R0, RZ, 0x1, !P2 ;  /* 0x00000001ff007807 */ /* 0x000fe40005000000 */
[----:B------:R-:W-:Y:S02]  /*0eb0*/  SEL R5, RZ, 0x1, !P1 ;  /* 0x00000001ff057807 */ /* 0x000fe40004800000 */
        /* <DEDUP_REMOVED lines=25> */
.L_x_3308:
        /* <DEDUP_REMOVED lines=11> */
.L_x_43396:


//--------------------- .text._ZN2at6native29vectorized_elementwise_kernelILi4ENS0_13AUnaryFunctorIN3c104HalfES4_bZZZNS0_23logical_xor_kernel_cudaERNS_14TensorIteratorEENKUlvE0_clEvENKUlvE6_clEvEUlS4_S4_E_EESt5arrayIPcLm2EEEEviT0_T1_ --------------------------
	.section	.text._ZN2at6native29vectorized_elementwise_kernelILi4ENS0_13AUnaryFunctorIN3c104HalfES4_bZZZNS0_23logical_xor_kernel_cudaERNS_14TensorIteratorEENKUlvE0_clEvENKUlvE6_clEvEUlS4_S4_E_EESt5arrayIPcLm2EEEEviT0_T1_,"ax",@progbits
	.align	128
        .global         _ZN2at6native29vectorized_elementwise_kernelILi4ENS0_13AUnaryFunctorIN3c104HalfES4_bZZZNS0_23logical_xor_kernel_cudaERNS_14TensorIteratorEENKUlvE0_clEvENKUlvE6_clEvEUlS4_S4_E_EESt5arrayIPcLm2EEEEviT0_T1_
        .type           _ZN2at6native29vectorized_elementwise_kernelILi4ENS0_13AUnaryFunctorIN3c104HalfES4_bZZZNS0_23logical_xor_kernel_cudaERNS_14TensorIteratorEENKUlvE0_clEvENKUlvE6_clEvEUlS4_S4_E_EESt5arrayIPcLm2EEEEviT0_T1_,@function
        .size           _ZN2at6native29vectorized_elementwise_kernelILi4ENS0_13AUnaryFunctorIN3c104HalfES4_bZZZNS0_23logical_xor_kernel_cudaERNS_14TensorIteratorEENKUlvE0_clEvENKUlvE6_clEvEUlS4_S4_E_EESt5arrayIPcLm2EEEEviT0_T1_,(.L_x_43397 - _ZN2at6native29vectorized_elementwise_kernelILi4ENS0_13AUnaryFunctorIN3c104HalfES4_bZZZNS0_23logical_xor_kernel_cudaERNS_14TensorIteratorEENKUlvE0_clEvENKUlvE6_clEvEUlS4_S4_E_EESt5arrayIPcLm2EEEEviT0_T1_)
        .other          _ZN2at6native29vectorized_elementwise_kernelILi4ENS0_13AUnaryFunctorIN3c104HalfES4_bZZZNS0_23logical_xor_kernel_cudaERNS_14TensorIteratorEENKUlvE0_clEvENKUlvE6_clEvEUlS4_S4_E_EESt5arrayIPcLm2EEEEviT0_T1_,@"STO_CUDA_ENTRY STV_DEFAULT"
_ZN2at6native29vectorized_elementwise_kernelILi4ENS0_13AUnaryFunctorIN3c104HalfES4_bZZZNS0_23logical_xor_kernel_cudaERNS_14TensorIteratorEENKUlvE0_clEvENKUlvE6_clEvEUlS4_S4_E_EESt5arrayIPcLm2EEEEviT0_T1_:
.text._ZN2at6native29vectorized_elementwise_kernelILi4ENS0_13AUnaryFunctorIN3c104HalfES4_bZZZNS0_23logical_xor_kernel_cudaERNS_14TensorIteratorEENKUlvE0_clEvENKUlvE6_clEvEUlS4_S4_E_EESt5arrayIPcLm2EEEEviT0_T1_:
        /* <DEDUP_REMOVED lines=162> */
.L_x_3312:
        /* <DEDUP_REMOVED lines=8> */
.L_x_3313:
        /* <DEDUP_REMOVED lines=8> */
.L_x_3314:
        /* <DEDUP_REMOVED lines=9> */
.L_x_3315:
[----:B------:R-:W-:Y:S05]  /*0bb0*/  BSYNC.RELIABLE B1 ;  /* 0x0000000000017941 */ /* 0x000fea0003800100 */
.L_x_3311:
[----:B------:R-:W-:-:S13]  /*0bc0*/  ISETP.GE.U32.AND P0, PT, R3, R2, PT ;  /* 0x000000020300720c */ /* 0x000fda0003f06070 */
[----:B--2---:R-:W2:Y:S01]  /*0bd0*/  @!P0 LDC.64 R6, c[0x0][0x388] ;  /* 0x0000e200ff068b82 */ /* 0x004ea20000000a00 */
[----:B-1----:R-:W-:Y:S02]  /*0be0*/  @!P0 IMAD.IADD R5, R0, 0x1, R3 ;  /* 0x0000000100058824 */ /* 0x002fe400078e0203 */
[----:B------:R-:W-:-:S03]  /*0bf0*/  @!P0 VIADD R3, R3, 0x80 ;  /* 0x0000008003038836 */ /* 0x000fc60000000000 */
[----:B--2---:R-:W-:-:S05]  /*0c00*/  @!P0 IADD3 R4, P1, PT, R5, R6, RZ ;  /* 0x0000000605048210 */ /* 0x004fca0007f3e0ff */
[----:B------:R-:W-:-:S05]  /*0c10*/  @!P0 IMAD.X R5, RZ, RZ, R7, P1 ;  /* 0x000000ffff058224 */ /* 0x000fca00008e0607 */
[----:B------:R2:W-:Y:S03]  /*0c20*/  @!P0 STG.E.U8 desc[UR4][R4.64], R9 ;  /* 0x0000000904008986 */ /* 0x0005e6000c101104 */
.L_x_3316:
[----:B------:R-:W-:Y:S05]  /*0c30*/  BSYNC.RECONVERGENT B0 ;  /* 0x0000000000007941 */ /* 0x000fea0003800200 */
.L_x_3310:
        /* <DEDUP_REMOVED lines=9> */
.L_x_3309:
[----:B------:R-:W0:Y:S01]  /*0cd0*/  S2R R5, SR_TID.X ;  /* 0x0000000000057919 */ /* 0x000e220000002100 */
[----:B------:R-:W1:Y:S01]  /*0ce0*/  LDC.64 R2, c[0x0][0x390] ;  /* 0x0000e400ff027b82 */ /* 0x000e620000000a00 */
[----:B------:R-:W2:Y:S01]  /*0cf0*/  LDCU.64 UR6, c[0x0][0x388] ;  /* 0x00007100ff0677ac */ /* 0x000ea20008000a00 */
[----:B-1----:R-:W-:-:S04]  /*0d00*/  IMAD.WIDE.U32 R2, R0, 0x2, R2 ;  /* 0x0000000200027825 */ /* 0x002fc800078e0002 */
[----:B0-----:R-:W-:-:S05]  /*0d10*/  IMAD.WIDE.U32 R2, R5, 0x8, R2 ;  /* 0x0000000805027825 */ /* 0x001fca00078e0002 */
[----:B------:R-:W3:Y:S04]  /*0d20*/  LDG.E.64 R6, desc[UR4][R2.64] ;  /* 0x0000000402067981 */ /* 0x000ee8000c1e1b00 */
[----:B------:R2:W4:Y:S01]  /*0d30*/  LDG.E.64 R10, desc[UR4][R2.64+0x400] ;  /* 0x00040004020a7981 */ /* 0x000522000c1e1b00 */
[----:B------:R-:W0:Y:S01]  /*0d40*/  LDC.U16 R8, c[0x0][0x386] ;  /* 0x0000e180ff087b82 */ /* 0x000e220000000400 */
[----:B--2---:R-:W-:Y:S01]  /*0d50*/  IADD3 R2, P0, PT, R0, UR6, RZ ;  /* 0x0000000600027c10 */ /* 0x004fe2000ff1e0ff */
[----:B0-----:R-:W-:-:S05]  /*0d60*/  HADD2.F32 R9, -RZ, R8.H0_H0 ;  /* 0x20000008ff097230 */ /* 0x001fca0000004100 */
[----:B------:R-:W-:Y:S01]  /*0d70*/  FSETP.NEU.FTZ.AND P4, PT, R9, RZ, PT ;  /* 0x000000ff0900720b */ /* 0x000fe20003f9d000 */
[----:B---3--:R-:W-:Y:S02]  /*0d80*/  HADD2.F32 R4, -RZ, R6.H0_H0 ;  /* 0x20000006ff047230 */ /* 0x008fe40000004100 */
[----:B----4-:R-:W-:-:S03]  /*0d90*/  HADD2.F32 R3, -RZ, R10.H1_H1 ;  /* 0x3000000aff037230 */ /* 0x010fc60000004100 */
[----:B------:R-:W-:Y:S01]  /*0da0*/  FSETP.NEU.FTZ.AND P2, PT, R4, RZ, PT ;  /* 0x000000ff0400720b */ /* 0x000fe20003f5d000 */
[----:B------:R-:W-:Y:S02]  /*0db0*/  HADD2.F32 R4, -RZ, R6.H1_H1 ;  /* 0x30000006ff047230 */ /* 0x000fe40000004100 */
[--C-:B------:R-:W-:Y:S01]  /*0dc0*/  HADD2.F32 R6, -RZ, R7.reuse.H0_H0 ;  /* 0x20000007ff067230 */ /* 0x100fe20000004100 */
[----:B------:R-:W-:Y:S01]  /*0dd0*/  PLOP3.LUT P2, PT, P4, P2, PT, 0x28, 0x82 ;  /* 0x000000000082781c */ /* 0x000fe20002744570 */
[----:B------:R-:W-:Y:S01]  /*0de0*/  HADD2.F32 R7, -RZ, R7.H1_H1 ;  /* 0x30000007ff077230 */ /* 0x000fe20000004100 */
[----:B------:R-:W-:Y:S01]  /*0df0*/  FSETP.NEU.FTZ.AND P1, PT, R4, RZ, PT ;  /* 0x000000ff0400720b */ /* 0x000fe20003f3d000 */
[----:B------:R-:W-:Y:S01]  /*0e00*/  HADD2.F32 R8, -RZ, R10.H0_H0 ;  /* 0x2000000aff087230 */ /* 0x000fe20000004100 */
[----:B------:R-:W-:Y:S01]  /*0e10*/  FSETP.NEU.FTZ.AND P3, PT, R6, RZ, PT ;  /* 0x000000ff0600720b */ /* 0x000fe20003f7d000 */
[----:B------:R-:W-:Y:S01]  /*0e20*/  HADD2.F32 R4, -RZ, R11.H1_H1 ;  /* 0x3000000bff047230 */ /* 0x000fe20000004100 */
[----:B------:R-:W-:-:S02]  /*0e30*/  PLOP3.LUT P1, PT, P4, P1, PT, 0x28, 0x82 ;  /* 0x000000000082781c */ /* 0x000fc40002722570 */
[----:B------:R-:W-:Y:S01]  /*0e40*/  FSETP.NEU.FTZ.AND P6, PT, R7, RZ, PT ;  /* 0x000000ff0700720b */ /* 0x000fe20003fdd000 */
[----:B------:R-:W-:Y:S01]  /*0e50*/  HADD2.F32 R7, -RZ, R11.H0_H0 ;  /* 0x2000000bff077230 */ /* 0x000fe20000004100 */
[----:B------:R-:W-:Y:S02]  /*0e60*/  SEL R6, RZ, 0x1, !P1 ;  /* 0x00000001ff067807 */ /* 0x000fe40004800000 */
[----:B------:R-:W-:Y:S01]  /*0e70*/  FSETP.NEU.FTZ.AND P1, PT, R3, RZ, PT ;  /* 0x000000ff0300720b */ /* 0x000fe20003f3d000 */
[----:B------:R-:W-:Y:S01]  /*0e80*/  IMAD.X R3, RZ, RZ, UR7, P0 ;  /* 0x00000007ff037e24 */ /* 0x000fe200080e06ff */
[----:B------:R-:W-:Y:S02]  /*0e90*/  SEL R9, RZ, 0x1, !P2 ;  /* 0x00000001ff097807 */ /* 0x000fe40005000000 */
[----:B------:R-:W-:Y:S01]  /*0ea0*/  FSETP.NEU.FTZ.AND P5, PT, R8, RZ, PT ;  /* 0x000000ff0800720b */ /* 0x000fe20003fbd000 */
[----:B------:R-:W-:Y:S01]  /*0eb0*/  IMAD.WIDE.U32 R2, R5, 0x4, R2 ;  /* 0x0000000405027825 */ /* 0x000fe200078e0002 */
        /* <DEDUP_REMOVED lines=17> */
[----:B------:R-:W-:Y:S02]  /*0fd0*/  PRMT R4, R11, 0x3340, R4 ;  /* 0x000033400b047816 */ /* 0x000fe40000000004 */
[----:B------:R-:W-:-:S02]  /*0fe0*/  PRMT R9, R9, 0x5410, R0 ;  /* 0x0000541009097816 */ /* 0x000fc40000000000 */
[----:B------:R-:W-:-:S03]  /*0ff0*/  PRMT R13, R13, 0x5410, R4 ;  /* 0x000054100d0d7816 */ /* 0x000fc60000000004 */
[----:B------:R-:W-:Y:S04]  /*1000*/  STG.E desc[UR4][R2.64], R9 ;  /* 0x0000000902007986 */ /* 0x000fe8000c101904 */
[----:B------:R-:W-:Y:S01]  /*1010*/  STG.E desc[UR4][R2.64+0x200], R13 ;  /* 0x0002000d02007986 */ /* 0x000fe2000c101904 */
[----:B------:R-:W-:Y:S05]  /*1020*/  EXIT ;  /* 0x000000000000794d */ /* 0x000fea0003800000 */
.L_x_3317:
        /* <DEDUP_REMOVED lines=13> */
.L_x_43397:


//--------------------- .text._ZN2at6native29vectorized_elementwise_kernelILi8ENS0_13AUnaryFunctorIN3c104HalfES4_bZZZNS0_23logical_xor_kernel_cudaERNS_14TensorIteratorEENKUlvE0_clEvENKUlvE6_clEvEUlS4_S4_E_EESt5arrayIPcLm2EEEEviT0_T1_ --------------------------
	.section	.text._ZN2at6native29vectorized_elementwise_kernelILi8ENS0_13AUnaryFunctorIN3c104HalfES4_bZZZNS0_23logical_xor_kernel_cudaERNS_14TensorIteratorEENKUlvE0_clEvENKUlvE6_clEvEUlS4_S4_E_EESt5arrayIPcLm2EEEEviT0_T1_,"ax",@progbits
	.align	128
        .global         _ZN2at6native29vectorized_elementwise_kernelILi8ENS0_13AUnaryFunctorIN3c104HalfES4_bZZZNS0_23logical_xor_kernel_cudaERNS_14TensorIteratorEENKUlvE0_clEvENKUlvE6_clEvEUlS4_S4_E_EESt5arrayIPcLm2EEEEviT0_T1_
        .type           _ZN2at6native29vectorized_elementwise_kernelILi8ENS0_13AUnaryFunctorIN3c104HalfES4_bZZZNS0_23logical_xor_kernel_cudaERNS_14TensorIteratorEENKUlvE0_clEvENKUlvE6_clEvEUlS4_S4_E_EESt5arrayIPcLm2EEEEviT0_T1_,@function
        .size           _ZN2at6native29vectorized_elementwise_kernelILi8ENS0_13AUnaryFunctorIN3c104HalfES4_bZZZNS0_23logical_xor_kernel_cudaERNS_14TensorIteratorEENKUlvE0_clEvENKUlvE6_clEvEUlS4_S4_E_EESt5arrayIPcLm2EEEEviT0_T1_,(.L_x_43398 - _ZN2at6native29vectorized_elementwise_kernelILi8ENS0_13AUnaryFunctorIN3c104HalfES4_bZZZNS0_23logical_xor_kernel_cudaERNS_14TensorIteratorEENKUlvE0_clEvENKUlvE6_clEvEUlS4_S4_E_EESt5arrayIPcLm2EEEEviT0_T1_)
        .other          _ZN2at6native29vectorized_elementwise_kernelILi8ENS0_13AUnaryFunctorIN3c104HalfES4_bZZZNS0_23logical_xor_kernel_cudaERNS_14TensorIteratorEENKUlvE0_clEvENKUlvE6_clEvEUlS4_S4_E_EESt5arrayIPcLm2EEEEviT0_T1_,@"STO_CUDA_ENTRY STV_DEFAULT"
_ZN2at6native29vectorized_elementwise_kernelILi8ENS0_13AUnaryFunctorIN3c104HalfES4_bZZZNS0_23logical_xor_kernel_cudaERNS_14TensorIteratorEENKUlvE0_clEvENKUlvE6_clEvEUlS4_S4_E_EESt5arrayIPcLm2EEEEviT0_T1_:
.text._ZN2at6native29vectorized_elementwise_kernelILi8ENS0_13AUnaryFunctorIN3c104HalfES4_bZZZNS0_23logical_xor_kernel_cudaERNS_14TensorIteratorEENKUlvE0_clEvENKUlvE6_clEvEUlS4_S4_E_EESt5arrayIPcLm2EEEEviT0_T1_:
        /* <DEDUP_REMOVED lines=162> */
.L_x_3321:
        /* <DEDUP_REMOVED lines=8> */
.L_x_3322:
        /* <DEDUP_REMOVED lines=8> */
.L_x_3323:
        /* <DEDUP_REMOVED lines=9> */
.L_x_3324:
[----:B------:R-:W-:Y:S05]  /*0bb0*/  BSYNC.RELIABLE B1 ;  /* 0x0000000000017941 */ /* 0x000fea0003800100 */
.L_x_3320:
[----:B------:R-:W-:-:S13]  /*0bc0*/  ISETP.GE.U32.AND P0, PT, R3, R2, PT ;  /* 0x000000020300720c */ /* 0x000fda0003f06070 */
[----:B--2---:R-:W2:Y:S01]  /*0bd0*/  @!P0 LDC.64 R6, c[0x0][0x388] ;  /* 0x0000e200ff068b82 */ /* 0x004ea20000000a00 */
[----:B-1----:R-:W-:Y:S02]  /*0be0*/  @!P0 IMAD.IADD R5, R0, 0x1, R3 ;  /* 0x0000000100058824 */ /* 0x002fe400078e0203 */
[----:B------:R-:W-:-:S03]  /*0bf0*/  @!P0 VIADD R3, R3, 0x80 ;  /* 0x0000008003038836 */ /* 0x000fc60000000000 */
[----:B--2---:R-:W-:-:S05]  /*0c00*/  @!P0 IADD3 R4, P1, PT, R5, R6, RZ ;  /* 0x0000000605048210 */ /* 0x004fca0007f3e0ff */
[----:B------:R-:W-:-:S05]  /*0c10*/  @!P0 IMAD.X R5, RZ, RZ, R7, P1 ;  /* 0x000000ffff058224 */ /* 0x000fca00008e0607 */
[----:B------:R2:W-:Y:S03]  /*0c20*/  @!P0 STG.E.U8 desc[UR4][R4.64], R9 ;  /* 0x0000000904008986 */ /* 0x0005e6000c101104 */
.L_x_3325:
[----:B------:R-:W-:Y:S05]  /*0c30*/  BSYNC.RECONVERGENT B0 ;  /* 0x0000000000007941 */ /* 0x000fea0003800200 */
.L_x_3319:
        /* <DEDUP_REMOVED lines=9> */
.L_x_3318:
[----:B------:R-:W0:Y:S01]  /*0cd0*/  S2R R2, SR_TID.X ;  /* 0x0000000000027919 */ /* 0x000e220000002100 */
[----:B------:R-:W1:Y:S01]  /*0ce0*/  LDC.64 R4, c[0x0][0x390] ;  /* 0x0000e400ff047b82 */ /* 0x000e620000000a00 */
[----:B------:R-:W2:Y:S01]  /*0cf0*/  LDCU.64 UR6, c[0x0][0x388] ;  /* 0x00007100ff0677ac */ /* 0x000ea20008000a00 */
[----:B-1----:R-:W-:-:S04]  /*0d00*/  IMAD.WIDE.U32 R4, R0, 0x2, R4 ;  /* 0x0000000200047825 */ /* 0x002fc800078e0004 */
[----:B0-----:R-:W-:-:S06]  /*0d10*/  IMAD.WIDE.U32 R4, R2, 0x10, R4 ;  /* 0x0000001002047825 */ /* 0x001fcc00078e0004 */
[----:B------:R-:W3:Y:S01]  /*0d20*/  LDG.E.128 R4, desc[UR4][R4.64] ;  /* 0x0000000404047981 */ /* 0x000ee2000c1e1d00 */
[----:B------:R-:W0:Y:S02]  /*0d30*/  LDC.U16 R3, c[0x0][0x386] ;  /* 0x0000e180ff037b82 */ /* 0x000e240000000400 */
[----:B0-----:R-:W-:-:S05]  /*0d40*/  HADD2.F32 R3, -RZ, R3.H0_H0 ;  /* 0x20000003ff037230 */ /* 0x001fca0000004100 */
[----:B------:R-:W-:Y:S01]  /*0d50*/  FSETP.NEU.FTZ.AND P4, PT, R3, RZ, PT ;  /* 0x000000ff0300720b */ /* 0x000fe20003f9d000 */
[--C-:B---3--:R-:W-:Y:S02]  /*0d60*/  HADD2.F32 R3, -RZ, R4.reuse.H0_H0 ;  /* 0x20000004ff037230 */ /* 0x108fe40000004100 */
[----:B------:R-:W-:Y:S01]  /*0d70*/  HADD2.F32 R8, -RZ, R4.H1_H1 ;  /* 0x30000004ff087230 */ /* 0x000fe20000004100 */
[----:B--2---:R-:W-:Y:S01]  /*0d80*/  IADD3 R4, P0, PT, R0, UR6, RZ ;  /* 0x0000000600047c10 */ /* 0x004fe2000ff1e0ff */
[--C-:B------:R-:W-:Y:S01]  /*0d90*/  HADD2.F32 R11, -RZ, R6.reuse.H0_H0 ;  /* 0x20000006ff0b7230 */ /* 0x100fe20000004100 */
[----:B------:R-:W-:Y:S01]  /*0da0*/  FSETP.NEU.FTZ.AND P2, PT, R3, RZ, PT ;  /* 0x000000ff0300720b */ /* 0x000fe20003f5d000 */
[--C-:B------:R-:W-:Y:S01]  /*0db0*/  HADD2.F32 R9, -RZ, R5.reuse.H0_H0 ;  /* 0x20000005ff097230 */ /* 0x100fe20000004100 */
[----:B------:R-:W-:Y:S01]  /*0dc0*/  FSETP.NEU.FTZ.AND P1, PT, R8, RZ, PT ;  /* 0x000000ff0800720b */ /* 0x000fe20003f3d000 */
[----:B------:R-:W-:Y:S01]  /*0dd0*/  HADD2.F32 R10, -RZ, R5.H1_H1 ;  /* 0x30000005ff0a7230 */ /* 0x000fe20000004100 */
[----:B------:R-:W-:Y:S01]  /*0de0*/  PLOP3.LUT P2, PT, P4, P2, PT, 0x28, 0x82 ;  /* 0x000000000082781c */ /* 0x000fe20002744570 */
[--C-:B------:R-:W-:Y:S01]  /*0df0*/  HADD2.F32 R5, -RZ, R7.reuse.H0_H0 ;  /* 0x20000007ff057230 */ /* 0x100fe20000004100 */
[----:B------:R-:W-:Y:S01]  /*0e00*/  PLOP3.LUT P1, PT, P4, P1, PT, 0x28, 0x82 ;  /* 0x000000000082781c */ /* 0x000fe20002722570 */
[----:B------:R-:W-:Y:S01]  /*0e10*/  HADD2.F32 R6, -RZ, R6.H1_H1 ;  /* 0x30000006ff067230 */ /* 0x000fe20000004100 */
[----:B------:R-:W-:Y:S01]  /*0e20*/  FSETP.NEU.FTZ.AND P5, PT, R11, RZ, PT ;  /* 0x000000ff0b00720b */ /* 0x000fe20003fbd000 */
[----:B------:R-:W-:Y:S01]  /*0e30*/  HADD2.F32 R7, -RZ, R7.H1_H1 ;  /* 0x30000007ff077230 */ /* 0x000fe20000004100 */
[----:B------:R-:W-:-:S02]  /*0e40*/  SEL R11, RZ, 0x1, !P2 ;  /* 0x00000001ff0b7807 */ /* 0x000fc40005000000 */
[----:B------:R-:W-:Y:S02]  /*0e50*/  FSETP.NEU.FTZ.AND P6, PT, R10, RZ, PT ;  /* 0x000000ff0a00720b */ /* 0x000fe40003fdd000 */
[----:B------:R-:W-:Y:S01]  /*0e60*/  FSETP.NEU.FTZ.AND P2, PT, R5, RZ, PT ;  /* 0x000000ff0500720b */ /* 0x000fe20003f5d000 */
[----:B------:R-:W-:Y:S01]  /*0e70*/  IMAD.X R5, RZ, RZ, UR7, P0 ;  /* 0x00000007ff057e24 */ /* 0x000fe200080e06ff */
[----:B------:R-:W-:Y:S02]  /*0e80*/  SEL R10, RZ, 0x1, !P1 ;  /* 0x00000001ff0a7807 */ /* 0x000fe40004800000 */
[----:B------:R-:W-:Y:S01]  /*0e90*/  FSETP.NEU.FTZ.AND P3, PT, R9, RZ, PT ;  /* 0x000000ff0900720b */ /* 0x000fe20003f7d000 */
[----:B------:R-:W-:Y:S01]  /*0ea0*/  IMAD.WIDE.U32 R4, R2, 0x8, R4 ;  /* 0x0000000802047825 */ /* 0x000fe200078e0004 */
[----:B------:R-:W-:Y:S02]  /*0eb0*/  FSETP.NEU.FTZ.AND P1, PT, R6, RZ, PT ;  /* 0x000000ff0600720b */ /* 0x000fe40003f3d000 */
[----:B------:R-:W-:-:S02]  /*0ec0*/  FSETP.NEU.FTZ.AND P0, PT, R7, RZ, PT ;  /* 0x000000ff0700720b */ /* 0x000fc40003f1d000 */
[----:B------:R-:W-:Y:S02]  /*0ed0*/  PLOP3.LUT P3, PT, P4, P3, PT, 0x28, 0x82 ;  /* 0x000000000082781c */ /* 0x000fe40002766570 */
[----:B------:R-:W-:Y:S02]  /*0ee0*/  PLOP3.LUT P6, PT, P4, P6, PT, 0x28, 0x82 ;  /* 0x000000000082781c */ /* 0x000fe400027cc570 */
[----:B------:R-:W-:Y:S02]  /*0ef0*/  PLOP3.LUT P5, PT, P4, P5, PT, 0x28, 0x82 ;  /* 0x000000000082781c */ /* 0x000fe400027aa570 */
[----:B------:R-:W-:Y:S02]  /*0f00*/  PLOP3.LUT P1, PT, P4, P1, PT, 0x28, 0x82 ;  /* 0x000000000082781c */ /* 0x000fe40002722570 */
[----:B------:R-:W-:Y:S02]  /*0f10*/  PLOP3.LUT P2, PT, P4, P2, PT, 0x28, 0x82 ;  /* 0x000000000082781c */ /* 0x000fe40002744570 */
[----:B------:R-:W-:-:S02]  /*0f20*/  PLOP3.LUT P0, PT, P4, P0, PT, 0x28, 0x82 ;  /* 0x000000000082781c */ /* 0x000fc40002700570 */
[----:B------:R-:W-:Y:S02]  /*0f30*/  SEL R8, RZ, 0x1, !P6 ;  /* 0x00000001ff087807 */ /* 0x000fe40007000000 */
        /* <DEDUP_REMOVED lines=13> */
.L_x_3326:
        /* <DEDUP_REMOVED lines=15> */
.L_x_43398:


//--------------------- .text._ZN2at6native18elementwise_kernelILi128ELi4EZNS0_15gpu_kernel_implINS0_13BinaryFunctorIN3c104HalfES5_bZZZNS0_23logical_xor_kernel_cudaERNS_14TensorIteratorEENKUlvE0_clEvENKUlvE6_clEvEUlS5_S5_E_EEEEvRNS_18TensorIteratorBaseERKT_EUliE_EEviT1_ --------------------------
	.section	.text._ZN2at6native18elementwise_kernelILi128ELi4EZNS0_15gpu_kernel_implINS0_13BinaryFunctorIN3c104HalfES5_bZZZNS0_23logical_xor_kernel_cudaERNS_14TensorIteratorEENKUlvE0_clEvENKUlvE6_clEvEUlS5_S5_E_EEEEvRNS_18TensorIteratorBaseERKT_EUliE_EEviT1_,"ax",@progbits
	.align	128
        .global         _ZN2at6native18elementwise_kernelILi128ELi4EZNS0_15gpu_kernel_implINS0_13BinaryFunctorIN3c104HalfES5_bZZZNS0_23logical_xor_kernel_cudaERNS_14TensorIteratorEENKUlvE0_clEvENKUlvE6_clEvEUlS5_S5_E_EEEEvRNS_18TensorIteratorBaseERKT_EUliE_EEviT1_
        .type           _ZN2at6native18elementwise_kernelILi128ELi4EZNS0_15gpu_kernel_implINS0_13BinaryFunctorIN3c104HalfES5_bZZZNS0_23logical_xor_kernel_cudaERNS_14TensorIteratorEENKUlvE0_clEvENKUlvE6_clEvEUlS5_S5_E_EEEEvRNS_18TensorIteratorBaseERKT_EUliE_EEviT1_,@function
        .size           _ZN2at6native18elementwise_kernelILi128ELi4EZNS0_15gpu_kernel_implINS0_13BinaryFunctorIN3c104HalfES5_bZZZNS0_23logical_xor_kernel_cudaERNS_14TensorIteratorEENKUlvE0_clEvENKUlvE6_clEvEUlS5_S5_E_EEEEvRNS_18TensorIteratorBaseERKT_EUliE_EEviT1_,(.L_x_43399 - _ZN2at6native18elementwise_kernelILi128ELi4EZNS0_15gpu_kernel_implINS0_13BinaryFunctorIN3c104HalfES5_bZZZNS0_23logical_xor_kernel_cudaERNS_14TensorIteratorEENKUlvE0_clEvENKUlvE6_clEvEUlS5_S5_E_EEEEvRNS_18TensorIteratorBaseERKT_EUliE_EEviT1_)
        .other          _ZN2at6native18elementwise_kernelILi128ELi4EZNS0_15gpu_kernel_implINS0_13BinaryFunctorIN3c104HalfES5_bZZZNS0_23logical_xor_kernel_cudaERNS_14TensorIteratorEENKUlvE0_clEvENKUlvE6_clEvEUlS5_S5_E_EEEEvRNS_18TensorIteratorBaseERKT_EUliE_EEviT1_,@"STO_CUDA_ENTRY STV_DEFAULT"
_ZN2at6native18elementwise_kernelILi128ELi4EZNS0_15gpu_kernel_implINS0_13BinaryFunctorIN3c104HalfES5_bZZZNS0_23logical_xor_kernel_cudaERNS_14TensorIteratorEENKUlvE0_clEvENKUlvE6_clEvEUlS5_S5_E_EEEEvRNS_18TensorIteratorBaseERKT_EUliE_EEviT1_:
.text._ZN2at6native18elementwise_kernelILi128ELi4EZNS0_15gpu_kernel_implINS0_13BinaryFunctorIN3c104HalfES5_bZZZNS0_23logical_xor_kernel_cudaERNS_14TensorIteratorEENKUlvE0_clEvENKUlvE6_clEvEUlS5_S5_E_EEEEvRNS_18TensorIteratorBaseERKT_EUliE_EEviT1_:
        /* <DEDUP_REMOVED lines=371> */
.L_x_3329:
        /* <DEDUP_REMOVED lines=19> */
.L_x_3333:
[----:B------:R-:W2:Y:S02]  /*1860*/  LDG.E.U8 R2, desc[UR36][R2.64] ;  /* 0x0000002402027981 */ /* 0x000ea4000c1e1100 */
[----:B--2---:R-:W-:-:S04]  /*1870*/  I2FP.F32.U32 R0, R2 ;  /* 0x0000000200007245 */ /* 0x004fc80000201000 */
[----:B------:R-:W-:-:S04]  /*1880*/  F2FP.F16.F32.PACK_AB R0, RZ, R0 ;  /* 0x00000000ff00723e */ /* 0x000fc800000000ff */
[----:B------:R-:W-:Y:S01]  /*1890*/  PRMT R19, R0, 0x7610, R19 ;  /* 0x0000761000137816 */ /* 0x000fe20000000013 */
[----:B------:R-:W-:Y:S06]  /*18a0*/  BRA `(.L_x_3335) ;  /* 0x0000000c00b47947 */ /* 0x000fec0003800000 */
.L_x_3332:
        /* <DEDUP_REMOVED lines=11> */
.L_x_3337:
[----:B------:R-:W2:Y:S02]  /*1960*/  LDG.E R2, desc[UR36][R2.64] ;  /* 0x0000002402027981 */ /* 0x000ea4000c1e1900 */
[----:B--2---:R-:W-:-:S04]  /*1970*/  I2FP.F32.S32 R0, R2 ;  /* 0x0000000200007245 */ /* 0x004fc80000201400 */
[----:B------:R-:W-:-:S04]  /*1980*/  F2FP.F16.F32.PACK_AB R0, RZ, R0 ;  /* 0x00000000ff00723e */ /* 0x000fc800000000ff */
[----:B------:R-:W-:Y:S01]  /*1990*/  PRMT R19, R0, 0x7610, R19 ;  /* 0x0000761000137816 */ /* 0x000fe20000000013 */
[----:B------:R-:W-:Y:S06]  /*19a0*/  BRA `(.L_x_3335) ;  /* 0x0000000c00747947 */ /* 0x000fec0003800000 */
.L_x_3336:
[----:B------:R-:W2:Y:S02]  /*19b0*/  LDG.E.U16 R2, desc[UR36][R2.64] ;  /* 0x0000002402027981 */ /* 0x000ea4000c1e1500 */
[----:B--2---:R-:W0:Y:S02]  /*19c0*/  I2F.S16 R0, R2 ;  /* 0x0000000200007306 */ /* 0x004e240000101400 */
[----:B0-----:R-:W-:-:S04]  /*19d0*/  F2FP.F16.F32.PACK_AB R0, RZ, R0 ;  /* 0x00000000ff00723e */ /* 0x001fc800000000ff */
[----:B------:R-:W-:Y:S01]  /*19e0*/  PRMT R19, R0, 0x7610, R19 ;  /* 0x0000761000137816 */ /* 0x000fe20000000013 */
[----:B------:R-:W-:Y:S06]  /*19f0*/  BRA `(.L_x_3335) ;  /* 0x0000000c00607947 */ /* 0x000fec0003800000 */
.L_x_3331:
        /* <DEDUP_REMOVED lines=9> */
.L_x_3339:
[----:B------:R0:W5:Y:S01]  /*1a90*/  LDG.E.U16 R19, desc[UR36][R2.64] ;  /* 0x0000002402137981 */ /* 0x000162000c1e1500 */
[----:B------:R-:W-:Y:S05]  /*1aa0*/  BRA `(.L_x_3335) ;  /* 0x0000000c00347947 */ /* 0x000fea0003800000 */
.L_x_3338:
        /* <DEDUP_REMOVED lines=9> */
.L_x_3341:
[----:B------:R1:W5:Y:S01]  /*1b40*/  LDG.E.U16 R19, desc[UR36][R2.64] ;  /* 0x0000002402137981 */ /* 0x000362000c1e1500 */
[----:B------:R-:W-:Y:S05]  /*1b50*/  BRA `(.L_x_3335) ;  /* 0x0000000c00087947 */ /* 0x000fea0003800000 */
.L_x_3340:
        /* <DEDUP_REMOVED lines=9> */
.L_x_3330:
        /* <DEDUP_REMOVED lines=14> */
.L_x_3344:
        /* <DEDUP_REMOVED lines=9> */
.L_x_3343:
        /* <DEDUP_REMOVED lines=27> */
.L_x_3346:
        /* <DEDUP_REMOVED lines=11> */
[----:B------:R-:W-:-:S04]  /*1fc0*/  F2FP.F16.F32.PACK_AB R0, RZ, R0 ;  /* 0x00000000ff00723e */ /* 0x000fc800000000ff */
[----:B------:R-:W-:Y:S01]  /*1fd0*/  PRMT R19, R0, 0x7610, R19 ;  /* 0x0000761000137816 */ /* 0x000fe20000000013 */
[----:B------:R-:W-:Y:S06]  /*1fe0*/  BRA `(.L_x_3335) ;  /* 0x0000000400e47947 */ /* 0x000fec0003800000 */
.L_x_3345:
[----:B------:R-:W2:Y:S02]  /*1ff0*/  LDG.E.U16 R0, desc[UR36][R2.64] ;  /* 0x0000002402007981 */ /* 0x000ea4000c1e1500 */
[----:B--2---:R-:W-:-:S05]  /*2000*/  IMAD.U32 R0, R0, 0x10000, RZ ;  /* 0x0001000000007824 */ /* 0x004fca00078e00ff */
[----:B------:R-:W-:-:S04]  /*2010*/  F2FP.F16.F32.PACK_AB R0, RZ, R0 ;  /* 0x00000000ff00723e */ /* 0x000fc800000000ff */
[----:B------:R-:W-:Y:S01]  /*2020*/  PRMT R19, R0, 0x7610, R19 ;  /* 0x0000761000137816 */ /* 0x000fe20000000013 */
[----:B------:R-:W-:Y:S06]  /*2030*/  BRA `(.L_x_3335) ;  /* 0x0000000400d07947 */ /* 0x000fec0003800000 */
.L_x_3342:
        /* <DEDUP_REMOVED lines=13> */
.L_x_3349:
        /* <DEDUP_REMOVED lines=21> */
.L_x_3353:
[----:B------:R-:W-:Y:S05]  /*2260*/  BSYNC.RECONVERGENT B1 ;  /* 0x0000000000017941 */ /* 0x000fea0003800200 */
.L_x_3352:
[----:B------:R-:W-:Y:S01]  /*2270*/  IMAD.SHL.U32 R0, R0, 0x100000, RZ ;  /* 0x0010000000007824 */ /* 0x000fe200078e00ff */
[----:B------:R-:W-:-:S04]  /*2280*/  LEA R2, R2, 0x3b800000, 0x17 ;  /* 0x3b80000002027811 */ /* 0x000fc800078eb8ff */
[----:B------:R-:W-:-:S07]  /*2290*/  LOP3.LUT R0, R2, R0, R7, 0xfe, !PT ;  /* 0x0000000002007212 */ /* 0x000fce00078efe07 */
.L_x_3351:
[----:B------:R-:W-:Y:S05]  /*22a0*/  BSYNC.RECONVERGENT B0 ;  /* 0x0000000000007941 */ /* 0x000fea0003800200 */
.L_x_3350:
[----:B------:R-:W-:-:S04]  /*22b0*/  F2FP.F16.F32.PACK_AB R0, RZ, R0 ;  /* 0x00000000ff00723e */ /* 0x000fc800000000ff */
[----:B------:R-:W-:Y:S01]  /*22c0*/  PRMT R19, R0, 0x7610, R19 ;  /* 0x0000761000137816 */ /* 0x000fe20000000013 */
[----:B------:R-:W-:Y:S06]  /*22d0*/  BRA `(.L_x_3335) ;  /* 0x0000000400287947 */ /* 0x000fec0003800000 */
.L_x_3348:
        /* <DEDUP_REMOVED lines=21> */
.L_x_3357:
[----:B------:R-:W-:Y:S05]  /*2430*/  BSYNC.RECONVERGENT B1 ;  /* 0x0000000000017941 */ /* 0x000fea0003800200 */
.L_x_3356:
[----:B------:R-:W-:Y:S01]  /*2440*/  IMAD.SHL.U32 R0, R0, 0x200000, RZ ;  /* 0x0020000000007824 */ /* 0x000fe200078e00ff */
[----:B------:R-:W-:-:S04]  /*2450*/  LEA R2, R2, 0x37800000, 0x17 ;  /* 0x3780000002027811 */ /* 0x000fc800078eb8ff */
[----:B------:R-:W-:-:S07]  /*2460*/  LOP3.LUT R0, R2, R0, R7, 0xfe, !PT ;  /* 0x0000000002007212 */ /* 0x000fce00078efe07 */
.L_x_3355:
[----:B------:R-:W-:Y:S05]  /*2470*/  BSYNC.RECONVERGENT B0 ;  /* 0x0000000000007941 */ /* 0x000fea0003800200 */
.L_x_3354:
[----:B------:R-:W-:-:S04]  /*2480*/  F2FP.F16.F32.PACK_AB R0, RZ, R0 ;  /* 0x00000000ff00723e */ /* 0x000fc800000000ff */
[----:B------:R-:W-:Y:S01]  /*2490*/  PRMT R19, R0, 0x7610, R19 ;  /* 0x0000761000137816 */ /* 0x000fe20000000013 */
[----:B------:R-:W-:Y:S06]  /*24a0*/  BRA `(.L_x_3335) ;  /* 0x0000000000b47947 */ /* 0x000fec0003800000 */
.L_x_3347:
[----:B------:R-:W-:-:S09]  /*24b0*/  UISETP.NE.AND UP0, UPT, UR4, 0x1c, UPT ;  /* 0x0000001c0400788c */ /* 0x000fd2000bf05270 */
[----:B------:R-:W-:Y:S05]  /*24c0*/  BRA.U !UP0, `(.L_x_3358) ;  /* 0x00000001089c7547 */ /* 0x000fea000b800000 */
[----:B------:R-:W-:-:S09]  /*24d0*/  UISETP.NE.AND UP0, UPT, UR4, 0x1d, UPT ;  /* 0x0000001d0400788c */ /* 0x000fd2000bf05270 */
[----:B------:R-:W-:Y:S05]  /*24e0*/  BRA.U !UP0, `(.L_x_3359) ;  /* 0x0000000108807547 */ /* 0x000fea000b800000 */
[----:B------:R-:W-:-:S09]  /*24f0*/  UISETP.NE.AND UP0, UPT, UR4, 0x2c, UPT ;  /* 0x0000002c0400788c */ /* 0x000fd2000bf05270 */
[----:B------:R-:W-:Y:S05]  /*2500*/  BRA.U !UP0, `(.L_x_3360) ;  /* 0x0000000108487547 */ /* 0x000fea000b800000 */
.L_x_3334:
        /* <DEDUP_REMOVED lines=16> */
.L_x_3361:
[----:B------:R-:W-:Y:S01]  /*2610*/  PRMT R19, RZ, 0x7610, R19 ;  /* 0x00007610ff137816 */ /* 0x000fe20000000013 */
[----:B------:R-:W-:Y:S06]  /*2620*/  BRA `(.L_x_3335) ;  /* 0x0000000000547947 */ /* 0x000fec0003800000 */
.L_x_3360:
        /* <DEDUP_REMOVED lines=8> */
.L_x_3363:
[----:B------:R-:W-:Y:S05]  /*26b0*/  BSYNC.RECONVERGENT B0 ;  /* 0x0000000000007941 */ /* 0x000fea0003800200 */
.L_x_3362:
[----:B------:R-:W-:-:S04]  /*26c0*/  F2FP.F16.F32.PACK_AB R0, RZ, R0 ;  /* 0x00000000ff00723e */ /* 0x000fc800000000ff */
[----:B------:R-:W-:Y:S01]  /*26d0*/  PRMT R19, R0, 0x7610, R19 ;  /* 0x0000761000137816 */ /* 0x000fe20000000013 */
[----:B------:R-:W-:Y:S06]  /*26e0*/  BRA `(.L_x_3335) ;  /* 0x0000000000247947 */ /* 0x000fec0003800000 */
.L_x_3359:
[----:B------:R-:W2:Y:S02]  /*26f0*/  LDG.E.64 R2, desc[UR36][R2.64] ;  /* 0x0000002402027981 */ /* 0x000ea4000c1e1b00 */
[----:B--2---:R-:W0:Y:S02]  /*2700*/  I2F.U64 R0, R2 ;  /* 0x0000000200007312 */ /* 0x004e240000301000 */
[----:B0-----:R-:W-:-:S04]  /*2710*/  F2FP.F16.F32.PACK_AB R0, RZ, R0 ;  /* 0x00000000ff00723e */ /* 0x001fc800000000ff */
[----:B------:R-:W-:Y:S01]  /*2720*/  PRMT R19, R0, 0x7610, R19 ;  /* 0x0000761000137816 */ /* 0x000fe20000000013 */
[----:B------:R-:W-:Y:S06]  /*2730*/  BRA `(.L_x_3335) ;  /* 0x0000000000107947 */ /* 0x000fec0003800000 */
.L_x_3358:
[----:B------:R-:W2:Y:S02]  /*2740*/  LDG.E R2, desc[UR36][R2.64] ;  /* 0x0000002402027981 */ /* 0x000ea4000c1e1900 */
[----:B--2---:R-:W-:-:S04]  /*2750*/  I2FP.F32.U32 R0, R2 ;  /* 0x0000000200007245 */ /* 0x004fc80000201000 */
[----:B------:R-:W-:-:S04]  /*2760*/  F2FP.F16.F32.PACK_AB R0, RZ, R0 ;  /* 0x00000000ff00723e */ /* 0x000fc800000000ff */
[----:B------:R-:W-:-:S07]  /*2770*/  PRMT R19, R0, 0x7610, R19 ;  /* 0x0000761000137816 */ /* 0x000fce0000000013 */
.L_x_3335:
[----:B------:R-:W0:Y:S01]  /*2780*/  LDCU.64 UR6, c[0x0][0x5f8] ;  /* 0x0000bf00ff0677ac */ /* 0x000e220008000a00 */
[----:B------:R-:W-:-:S04]  /*2790*/  UPRMT UR4, UR42, 0x9910, URZ ;  /* 0x000099102a047896 */ /* 0x000fc800080000ff */
[----:B------:R-:W-:Y:S01]  /*27a0*/  UISETP.GT.AND UP0, UPT, UR4, 0x9, UPT ;  /* 0x000000090400788c */ /* 0x000fe2000bf04270 */
[----:B01----:R-:W-:-:S05]  /*27b0*/  IADD3 R2, P0, PT, R18, UR6, RZ ;  /* 0x0000000612027c10 */ /* 0x003fca000ff1e0ff */
        /* <DEDUP_REMOVED lines=14> */
.L_x_3367:
[----:B------:R-:W2:Y:S02]  /*28a0*/  LDG.E.U8 R2, desc[UR36][R2.64] ;  /* 0x0000002402027981 */ /* 0x000ea4000c1e1100 */
[----:B--2---:R-:W-:-:S04]  /*28b0*/  I2FP.F32.U32 R0, R2 ;  /* 0x0000000200007245 */ /* 0x004fc80000201000 */
[----:B------:R-:W-:Y:S01]  /*28c0*/  F2FP.F16.F32.PACK_AB R0, RZ, R0 ;  /* 0x00000000ff00723e */ /* 0x000fe200000000ff */
[----:B------:R-:W-:Y:S06]  /*28d0*/  BRA `(.L_x_3369) ;  /* 0x0000000c007c7947 */ /* 0x000fec0003800000 */
.L_x_3366:
        /* <DEDUP_REMOVED lines=10> */
.L_x_3371:
[----:B------:R-:W2:Y:S02]  /*2980*/  LDG.E R2, desc[UR36][R2.64] ;  /* 0x0000002402027981 */ /* 0x000ea4000c1e1900 */
[----:B--2---:R-:W-:-:S04]  /*2990*/  I2FP.F32.S32 R0, R2 ;  /* 0x0000000200007245 */ /* 0x004fc80000201400 */
[----:B------:R-:W-:Y:S01]  /*29a0*/  F2FP.F16.F32.PACK_AB R0, RZ, R0 ;  /* 0x00000000ff00723e */ /* 0x000fe200000000ff */
[----:B------:R-:W-:Y:S06]  /*29b0*/  BRA `(.L_x_3369) ;  /* 0x0000000c00447947 */ /* 0x000fec0003800000 */
.L_x_3370:
[----:B------:R-:W2:Y:S02]  /*29c0*/  LDG.E.U16 R2, desc[UR36][R2.64] ;  /* 0x0000002402027981 */ /* 0x000ea4000c1e1500 */
[----:B--2---:R-:W0:Y:S02]  /*29d0*/  I2F.S16 R0, R2 ;  /* 0x0000000200007306 */ /* 0x004e240000101400 */
[----:B0-----:R-:W-:Y:S01]  /*29e0*/  F2FP.F16.F32.PACK_AB R0, RZ, R0 ;  /* 0x00000000ff00723e */ /* 0x001fe200000000ff */
[----:B------:R-:W-:Y:S06]  /*29f0*/  BRA `(.L_x_3369) ;  /* 0x0000000c00347947 */ /* 0x000fec0003800000 */
.L_x_3365:
        /* <DEDUP_REMOVED lines=9> */
.L_x_3373:
[----:B------:R1:W5:Y:S01]  /*2a90*/  LDG.E.U16 R0, desc[UR36][R2.64] ;  /* 0x0000002402007981 */ /* 0x000362000c1e1500 */
[----:B------:R-:W-:Y:S05]  /*2aa0*/  BRA `(.L_x_3369) ;  /* 0x0000000c00087947 */ /* 0x000fea0003800000 */
.L_x_3372:
        /* <DEDUP_REMOVED lines=9> */
.L_x_3375:
[----:B------:R0:W5:Y:S01]  /*2b40*/  LDG.E.U16 R0, desc[UR36][R2.64] ;  /* 0x0000002402007981 */ /* 0x000162000c1e1500 */
[----:B------:R-:W-:Y:S05]  /*2b50*/  BRA `(.L_x_3369) ;  /* 0x0000000800dc7947 */ /* 0x000fea0003800000 */
.L_x_3374:
        /* <DEDUP_REMOVED lines=8> */
.L_x_3364:
        /* <DEDUP_REMOVED lines=13> */
.L_x_3378:
        /* <DEDUP_REMOVED lines=8> */
.L_x_3377:
        /* <DEDUP_REMOVED lines=27> */
.L_x_3380:
        /* <DEDUP_REMOVED lines=13> */
.L_x_3379:
[----:B------:R-:W2:Y:S02]  /*2fb0*/  LDG.E.U16 R0, desc[UR36][R2.64] ;  /* 0x0000002402007981 */ /* 0x000ea4000c1e1500 */
[----:B--2---:R-:W-:-:S05]  /*2fc0*/  IMAD.U32 R0, R0, 0x10000, RZ ;  /* 0x0001000000007824 */ /* 0x004fca00078e00ff */
[----:B------:R-:W-:Y:S01]  /*2fd0*/  F2FP.F16.F32.PACK_AB R0, RZ, R0 ;  /* 0x00000000ff00723e */ /* 0x000fe200000000ff */
[----:B------:R-:W-:Y:S06]  /*2fe0*/  BRA `(.L_x_3369) ;  /* 0x0000000400b87947 */ /* 0x000fec0003800000 */
.L_x_3376:
        /* <DEDUP_REMOVED lines=12> */
.L_x_3383:
        /* <DEDUP_REMOVED lines=21> */
.L_x_3387:
[----:B------:R-:W-:Y:S05]  /*3200*/  BSYNC.RECONVERGENT B1 ;  /* 0x0000000000017941 */ /* 0x000fea0003800200 */
.L_x_3386:
[----:B------:R-:W-:Y:S01]  /*3210*/  IMAD.SHL.U32 R0, R0, 0x100000, RZ ;  /* 0x0010000000007824 */ /* 0x000fe200078e00ff */
[----:B------:R-:W-:-:S04]  /*3220*/  LEA R2, R2, 0x3b800000, 0x17 ;  /* 0x3b80000002027811 */ /* 0x000fc800078eb8ff */
[----:B------:R-:W-:-:S07]  /*3230*/  LOP3.LUT R0, R2, R0, R7, 0xfe, !PT ;  /* 0x0000000002007212 */ /* 0x000fce00078efe07 */
.L_x_3385:
[----:B------:R-:W-:Y:S05]  /*3240*/  BSYNC.RECONVERGENT B0 ;  /* 0x0000000000007941 */ /* 0x000fea0003800200 */
.L_x_3384:
[----:B------:R-:W-:Y:S01]  /*3250*/  F2FP.F16.F32.PACK_AB R0, RZ, R0 ;  /* 0x00000000ff00723e */ /* 0x000fe200000000ff */
[----:B------:R-:W-:Y:S06]  /*3260*/  BRA `(.L_x_3369) ;  /* 0x0000000400187947 */ /* 0x000fec0003800000 */
.L_x_3382:
        /* <DEDUP_REMOVED lines=21> */
.L_x_3391:
[----:B------:R-:W-:Y:S05]  /*33c0*/  BSYNC.RECONVERGENT B1 ;  /* 0x0000000000017941 */ /* 0x000fea0003800200 */
.L_x_3390:
[----:B------:R-:W-:Y:S01]  /*33d0*/  IMAD.SHL.U32 R0, R0, 0x200000, RZ ;  /* 0x0020000000007824 */ /* 0x000fe200078e00ff */
[----:B------:R-:W-:-:S04]  /*33e0*/  LEA R2, R2, 0x37800000, 0x17 ;  /* 0x3780000002027811 */ /* 0x000fc800078eb8ff */
[----:B------:R-:W-:-:S07]  /*33f0*/  LOP3.LUT R0, R2, R0, R7, 0xfe, !PT ;  /* 0x0000000002007212 */ /* 0x000fce00078efe07 */
.L_x_3389:
[----:B------:R-:W-:Y:S05]  /*3400*/  BSYNC.RECONVERGENT B0 ;  /* 0x0000000000007941 */ /* 0x000fea0003800200 */
.L_x_3388:
[----:B------:R-:W-:Y:S01]  /*3410*/  F2FP.F16.F32.PACK_AB R0, RZ, R0 ;  /* 0x00000000ff00723e */ /* 0x000fe200000000ff */
[----:B------:R-:W-:Y:S06]  /*3420*/  BRA `(.L_x_3369) ;  /* 0x0000000000a87947 */ /* 0x000fec0003800000 */
.L_x_3381:
[----:B------:R-:W-:-:S09]  /*3430*/  UISETP.NE.AND UP0, UPT, UR4, 0x1c, UPT ;  /* 0x0000001c0400788c */ /* 0x000fd2000bf05270 */
[----:B------:R-:W-:Y:S05]  /*3440*/  BRA.U !UP0, `(.L_x_3392) ;  /* 0x0000000108947547 */ /* 0x000fea000b800000 */
[----:B------:R-:W-:-:S09]  /*3450*/  UISETP.NE.AND UP0, UPT, UR4, 0x1d, UPT ;  /* 0x0000001d0400788c */ /* 0x000fd2000bf05270 */
[----:B------:R-:W-:Y:S05]  /*3460*/  BRA.U !UP0, `(.L_x_3393) ;  /* 0x00000001087c7547 */ /* 0x000fea000b800000 */
[----:B------:R-:W-:-:S09]  /*3470*/  UISETP.NE.AND UP0, UPT, UR4, 0x2c, UPT ;  /* 0x0000002c0400788c */ /* 0x000fd2000bf05270 */
[----:B------:R-:W-:Y:S05]  /*3480*/  BRA.U !UP0, `(.L_x_3394) ;  /* 0x0000000108487547 */ /* 0x000fea000b800000 */
.L_x_3368:
        /* <DEDUP_REMOVED lines=16> */
.L_x_3395:
[----:B------:R-:W-:Y:S01]  /*3590*/  PRMT R0, RZ, 0x7610, R0 ;  /* 0x00007610ff007816 */ /* 0x000fe20000000000 */
[----:B------:R-:W-:Y:S06]  /*35a0*/  BRA `(.L_x_3369) ;  /* 0x0000000000487947 */ /* 0x000fec0003800000 */
.L_x_3394:
        /* <DEDUP_REMOVED lines=8> */
.L_x_3397:
[----:B------:R-:W-:Y:S05]  /*3630*/  BSYNC.RECONVERGENT B0 ;  /* 0x0000000000007941 */ /* 0x000fea0003800200 */
.L_x_3396:
[----:B------:R-:W-:Y:S01]  /*3640*/  F2FP.F16.F32.PACK_AB R0, RZ, R0 ;  /* 0x00000000ff00723e */ /* 0x000fe200000000ff */
[----:B------:R-:W-:Y:S06]  /*3650*/  BRA `(.L_x_3369) ;  /* 0x00000000001c7947 */ /* 0x000fec0003800000 */
.L_x_3393:
[----:B------:R-:W2:Y:S02]  /*3660*/  LDG.E.64 R2, desc[UR36][R2.64] ;  /* 0x0000002402027981 */ /* 0x000ea4000c1e1b00 */
[----:B--2---:R-:W0:Y:S02]  /*3670*/  I2F.U64 R0, R2 ;  /* 0x0000000200007312 */ /* 0x004e240000301000 */
[----:B0-----:R-:W-:Y:S01]  /*3680*/  F2FP.F16.F32.PACK_AB R0, RZ, R0 ;  /* 0x00000000ff00723e */ /* 0x001fe200000000ff */
[----:B------:R-:W-:Y:S06]  /*3690*/  BRA `(.L_x_3369) ;  /* 0x00000000000c7947 */ /* 0x000fec0003800000 */
.L_x_3392:
[----:B------:R-:W2:Y:S02]  /*36a0*/  LDG.E R2, desc[UR36][R2.64] ;  /* 0x0000002402027981 */ /* 0x000ea4000c1e1900 */
[----:B--2---:R-:W-:-:S04]  /*36b0*/  I2FP.F32.U32 R0, R2 ;  /* 0x0000000200007245 */ /* 0x004fc80000201000 */
[----:B------:R-:W-:-:S07]  /*36c0*/  F2FP.F16.F32.PACK_AB R0, RZ, R0 ;  /* 0x00000000ff00723e */ /* 0x000fce00000000ff */
.L_x_3369:
[----:B------:R-:W0:Y:S01]  /*36d0*/  LDCU.64 UR6, c[0x0][0x5e8] ;  /* 0x0000bd00ff0677ac */ /* 0x000e220008000a00 */
[----:B-----5:R-:W-:Y:S01]  /*36e0*/  HADD2.F32 R19, -RZ, R19.H0_H0 ;  /* 0x20000013ff137230 */ /* 0x020fe20000004100 */
[----:B------:R-:W-:Y:S01]  /*36f0*/  BSSY.RECONVERGENT B6, `(.L_x_3398) ;  /* 0x00000d7000067945 */ /* 0x000fe20003800200 */
[----:B------:R-:W-:Y:S01]  /*3700*/  HADD2.F32 R0, -RZ, R0.H0_H0 ;  /* 0x20000000ff007230 */ /* 0x000fe20000004100 */
[----:B------:R-:W-:Y:S02]  /*3710*/  UPRMT UR4, UR43, 0x9910, URZ ;  /* 0x000099102b047896 */ /* 0x000fe400080000ff */
[----:B------:R-:W-:Y:S02]  /*3720*/  FSETP.NEU.FTZ.AND P0, PT, R19, RZ, PT ;  /* 0x000000ff1300720b */ /* 0x000fe40003f1d000 */
[----:B------:R-:W-:Y:S01]  /*3730*/  UISETP.GT.AND UP0, UPT, UR4, 0x9, UPT ;  /* 0x000000090400788c */ /* 0x000fe2000bf04270 */
[----:B------:R-:W-:-:S04]  /*3740*/  FSETP.NEU.FTZ.AND P1, PT, R0, RZ, PT ;  /* 0x000000ff0000720b */ /* 0x000fc80003f3d000 */
[----:B------:R-:W-:-:S04]  /*3750*/  PLOP3.LUT P0, PT, P0, P1, PT, 0x28, 0x82 ;  /* 0x000000000082781c */ /* 0x000fc80000702570 */
[----:B------:R-:W-:Y:S02]  /*3760*/  SEL R4, RZ, 0x1, !P0 ;  /* 0x00000001ff047807 */ /* 0x000fe40004000000 */
[----:B01----:R-:W-:-:S05]  /*3770*/  IADD3 R2, P2, PT, R16, UR6, RZ ;  /* 0x0000000610027c10 */ /* 0x003fca000ff5e0ff */
        /* <DEDUP_REMOVED lines=12> */
.L_x_3402:
[----:B------:R1:W-:Y:S01]  /*3840*/  STG.E.U8 desc[UR36][R2.64], R4 ;  /* 0x0000000402007986 */ /* 0x0003e2000c101124 */
[----:B------:R-:W-:Y:S05]  /*3850*/  BRA `(.L_x_3404) ;  /* 0x0000000c00007947 */ /* 0x000fea0003800000 */
.L_x_3401:
        /* <DEDUP_REMOVED lines=9> */
.L_x_3406:
[----:B------:R3:W-:Y:S01]  /*38f0*/  STG.E desc[UR36][R2.64], R4 ;  /* 0x0000000402007986 */ /* 0x0007e2000c101924 */
[----:B------:R-:W-:Y:S05]  /*3900*/  BRA `(.L_x_3404) ;  /* 0x0000000800d47947 */ /* 0x000fea0003800000 */
.L_x_3405:
[----:B------:R2:W-:Y:S01]  /*3910*/  STG.E.U16 desc[UR36][R2.64], R4 ;  /* 0x0000000402007986 */ /* 0x0005e2000c101524 */
[----:B------:R-:W-:Y:S05]  /*3920*/  BRA `(.L_x_3404) ;  /* 0x0000000800cc7947 */ /* 0x000fea0003800000 */
.L_x_3400:
        /* <DEDUP_REMOVED lines=9> */
.L_x_3408:
[----:B------:R-:W-:-:S04]  /*39c0*/  I2FP.F32.U32 R0, R4 ;  /* 0x0000000400007245 */ /* 0x000fc80000201000 */
[----:B------:R-:W-:-:S05]  /*39d0*/  F2FP.F16.F32.PACK_AB R0, RZ, R0 ;  /* 0x00000000ff00723e */ /* 0x000fca00000000ff */
[----:B------:R0:W-:Y:S01]  /*39e0*/  STG.E.U16 desc[UR36][R2.64], R0 ;  /* 0x0000000002007986 */ /* 0x0001e2000c101524 */
[----:B------:R-:W-:Y:S05]  /*39f0*/  BRA `(.L_x_3404) ;  /* 0x0000000800987947 */ /* 0x000fea0003800000 */
.L_x_3407:
        /* <DEDUP_REMOVED lines=10> */
.L_x_3410:
[----:B------:R-:W-:-:S04]  /*3aa0*/  I2FP.F32.U32 R4, R4 ;  /* 0x0000000400047245 */ /* 0x000fc80000201000 */
[----:B------:R-:W-:-:S04]  /*3ab0*/  F2FP.F16.F32.PACK_AB R5, RZ, R4 ;  /* 0x00000004ff05723e */ /* 0x000fc800000000ff */
[----:B------:R-:W-:-:S05]  /*3ac0*/  PRMT R5, R5, 0x5410, RZ ;  /* 0x0000541005057816 */ /* 0x000fca00000000ff */
[----:B------:R0:W-:Y:S01]  /*3ad0*/  STG.E desc[UR36][R2.64], R5 ;  /* 0x0000000502007986 */ /* 0x0001e2000c101924 */
[----:B------:R-:W-:Y:S05]  /*3ae0*/  BRA `(.L_x_3404) ;  /* 0x00000008005c7947 */ /* 0x000fea0003800000 */
.L_x_3409:
[----:B------:R-:W0:Y:S02]  /*3af0*/  I2F.F64.U32 R4, R4 ;  /* 0x0000000400047312 */ /* 0x000e240000201800 */
[----:B0-----:R0:W-:Y:S01]  /*3b00*/  STG.E.64 desc[UR36][R2.64], R4 ;  /* 0x0000000402007986 */ /* 0x0011e2000c101b24 */
[----:B------:R-:W-:Y:S05]  /*3b10*/  BRA `(.L_x_3404) ;  /* 0x0000000800507947 */ /* 0x000fea0003800000 */
.L_x_3399:
        /* <DEDUP_REMOVED lines=10> */
.L_x_3413:
[----:B------:R-:W0:Y:S01]  /*3bc0*/  I2F.F64.U32 R4, R4 ;  /* 0x0000000400047312 */ /* 0x000e220000201800 */
[----:B------:R-:W-:-:S05]  /*3bd0*/  CS2R R6, SRZ ;  /* 0x0000000000067805 */ /* 0x000fca000001ff00 */
[----:B0-----:R0:W-:Y:S01]  /*3be0*/  STG.E.128 desc[UR36][R2.64], R4 ;  /* 0x0000000402007986 */ /* 0x0011e2000c101d24 */
[----:B------:R-:W-:Y:S05]  /*3bf0*/  BRA `(.L_x_3404) ;  /* 0x0000000800187947 */ /* 0x000fea0003800000 */
.L_x_3412:
        /* <DEDUP_REMOVED lines=17> */
.L_x_3417:
[----:B------:R-:W-:Y:S05]  /*3d10*/  BSYNC.RECONVERGENT B0 ;  /* 0x0000000000007941 */ /* 0x000fea0003800200 */
.L_x_3416:
[----:B------:R0:W-:Y:S01]  /*3d20*/  STG.E.U8 desc[UR36][R2.64], R5 ;  /* 0x0000000502007986 */ /* 0x0001e2000c101124 */
[----:B------:R-:W-:Y:S05]  /*3d30*/  BRA `(.L_x_3404) ;  /* 0x0000000400c87947 */ /* 0x000fea0003800000 */
.L_x_3415:
        /* <DEDUP_REMOVED lines=16> */
.L_x_3414:
[----:B------:R-:W-:-:S04]  /*3e40*/  I2FP.F32.U32 R0, R4 ;  /* 0x0000000400007245 */ /* 0x000fc80000201000 */
[----:B------:R-:W-:-:S05]  /*3e50*/  F2FP.BF16.F32.PACK_AB R0, RZ, R0 ;  /* 0x00000000ff00723e */ /* 0x000fca00000010ff */
[----:B------:R0:W-:Y:S01]  /*3e60*/  STG.E.U16 desc[UR36][R2.64], R0 ;  /* 0x0000000002007986 */ /* 0x0001e2000c101524 */
[----:B------:R-:W-:Y:S05]  /*3e70*/  BRA `(.L_x_3404) ;  /* 0x0000000400787947 */ /* 0x000fea0003800000 */
.L_x_3411:
        /* <DEDUP_REMOVED lines=10> */
.L_x_3420:
        /* <DEDUP_REMOVED lines=12> */
.L_x_3423:
[----:B------:R-:W-:-:S04]  /*3fe0*/  SHF.R.U32.HI R0, RZ, 0x14, R5 ;  /* 0x00000014ff007819 */ /* 0x000fc80000011605 */
[----:B------:R-:W-:-:S04]  /*3ff0*/  LOP3.LUT R0, R0, 0x1, RZ, 0xc0, !PT ;  /* 0x0000000100007812 */ /* 0x000fc800078ec0ff */
[----:B------:R-:W-:-:S04]  /*4000*/  IADD3 R0, PT, PT, R5, 0x487ffff, R0 ;  /* 0x0487ffff05007810 */ /* 0x000fc80007ffe000 */
[----:B------:R-:W-:-:S04]  /*4010*/  SHF.R.U32.HI R0, RZ, 0x14, R0 ;  /* 0x00000014ff007819 */ /* 0x000fc80000011600 */
[----:B------:R-:W-:-:S07]  /*4020*/  LOP3.LUT R4, R0, 0xff, RZ, 0xc0, !PT ;  /* 0x000000ff00047812 */ /* 0x000fce00078ec0ff */
.L_x_3424:
[----:B------:R-:W-:-:S07]  /*4030*/  PRMT R0, R4, 0x7610, R0 ;  /* 0x0000761004007816 */ /* 0x000fce0000000000 */
.L_x_3422:
[----:B------:R-:W-:Y:S05]  /*4040*/  BSYNC.RECONVERGENT B0 ;  /* 0x0000000000007941 */ /* 0x000fea0003800200 */
.L_x_3421:
[----:B------:R0:W-:Y:S01]  /*4050*/  STG.E.U8 desc[UR36][R2.64], R0 ;  /* 0x0000000002007986 */ /* 0x0001e2000c101124 */
[----:B------:R-:W-:Y:S05]  /*4060*/  BRA `(.L_x_3404) ;  /* 0x0000000000fc7947 */ /* 0x000fea0003800000 */
.L_x_3419:
        /* <DEDUP_REMOVED lines=12> */
.L_x_3427:
[----:B------:R-:W-:-:S04]  /*4130*/  SHF.R.U32.HI R0, RZ, 0x15, R5 ;  /* 0x00000015ff007819 */ /* 0x000fc80000011605 */
[----:B------:R-:W-:-:S04]  /*4140*/  LOP3.LUT R0, R0, 0x1, RZ, 0xc0, !PT ;  /* 0x0000000100007812 */ /* 0x000fc800078ec0ff */
[----:B------:R-:W-:-:S04]  /*4150*/  IADD3 R0, PT, PT, R5, 0x88fffff, R0 ;  /* 0x088fffff05007810 */ /* 0x000fc80007ffe000 */
[----:B------:R-:W-:-:S04]  /*4160*/  SHF.R.U32.HI R0, RZ, 0x15, R0 ;  /* 0x00000015ff007819 */ /* 0x000fc80000011600 */
[----:B------:R-:W-:-:S07]  /*4170*/  LOP3.LUT R4, R0, 0xff, RZ, 0xc0, !PT ;  /* 0x000000ff00047812 */ /* 0x000fce00078ec0ff */
.L_x_3428:
[----:B------:R-:W-:-:S07]  /*4180*/  PRMT R0, R4, 0x7610, R0 ;  /* 0x0000761004007816 */ /* 0x000fce0000000000 */
.L_x_3426:
[----:B------:R-:W-:Y:S05]  /*4190*/  BSYNC.RECONVERGENT B0 ;  /* 0x0000000000007941 */ /* 0x000fea0003800200 */
.L_x_3425:
[----:B------:R0:W-:Y:S01]  /*41a0*/  STG.E.U8 desc[UR36][R2.64], R0 ;  /* 0x0000000002007986 */ /* 0x0001e2000c101124 */
[----:B------:R-:W-:Y:S05]  /*41b0*/  BRA `(.L_x_3404) ;  /* 0x0000000000a87947 */ /* 0x000fea0003800000 */
.L_x_3418:
[----:B------:R-:W-:-:S09]  /*41c0*/  UISETP.NE.AND UP0, UPT, UR4, 0x1c, UPT ;  /* 0x0000001c0400788c */ /* 0x000fd2000bf05270 */
[----:B------:R-:W-:Y:S05]  /*41d0*/  BRA.U !UP0, `(.L_x_3429) ;  /* 0x00000001089c7547 */ /* 0x000fea000b800000 */
[----:B------:R-:W-:-:S09]  /*41e0*/  UISETP.NE.AND UP0, UPT, UR4, 0x1d, UPT ;  /* 0x0000001d0400788c */ /* 0x000fd2000bf05270 */
[----:B------:R-:W-:Y:S05]  /*41f0*/  BRA.U !UP0, `(.L_x_3430) ;  /* 0x0000000108887547 */ /* 0x000fea000b800000 */
[----:B------:R-:W-:-:S09]  /*4200*/  UISETP.NE.AND UP0, UPT, UR4, 0x2c, UPT ;  /* 0x0000002c0400788c */ /* 0x000fd2000bf05270 */
[----:B------:R-:W-:Y:S05]  /*4210*/  BRA.U !UP0, `(.L_x_3431) ;  /* 0x0000000108447547 */ /* 0x000fea000b800000 */
.L_x_3403:
        /* <DEDUP_REMOVED lines=16> */
.L_x_3432:
[----:B------:R-:W-:Y:S05]  /*4320*/  BRA `(.L_x_3404) ;  /* 0x00000000004c7947 */ /* 0x000fea0003800000 */
.L_x_3431:
        /* <DEDUP_REMOVED lines=15> */
.L_x_3430:
[----:B------:R-:W-:-:S05]  /*4420*/  IMAD.MOV.U32 R5, RZ, RZ, RZ ;  /* 0x000000ffff057224 */ /* 0x000fca00078e00ff */
[----:B------:R0:W-:Y:S01]  /*4430*/  STG.E.64 desc[UR36][R2.64], R4 ;  /* 0x0000000402007986 */ /* 0x0001e2000c101b24 */
[----:B------:R-:W-:Y:S05]  /*4440*/  BRA `(.L_x_3404) ;  /* 0x0000000000047947 */ /* 0x000fea0003800000 */
.L_x_3429:
[----:B------:R0:W-:Y:S02]  /*4450*/  STG.E desc[UR36][R2.64], R4 ;  /* 0x0000000402007986 */ /* 0x0001e4000c101924 */
.L_x_3404:
[----:B------:R-:W-:Y:S05]  /*4460*/  BSYNC.RECONVERGENT B6 ;  /* 0x0000000000067941 */ /* 0x000fea0003800200 */
.L_x_3398:
[----:B------:R-:W-:-:S07]  /*4470*/  VIADD R17, R17, 0x80 ;  /* 0x0000008011117836 */ /* 0x000fce0000000000 */
.L_x_3328:
[----:B------:R-:W-:Y:S05]  /*4480*/  BSYNC.RECONVERGENT B7 ;  /* 0x0000000000077941 */ /* 0x000fea0003800200 */
.L_x_3327:
        /* <DEDUP_REMOVED lines=358> */
.L_x_3435:
        /* <DEDUP_REMOVED lines=19> */
.L_x_3439:
[----:B------:R-:W2:Y:S02]  /*5c20*/  LDG.E.U8 R2, desc[UR36][R2.64] ;  /* 0x0000002402027981 */ /* 0x000ea4000c1e1100 */
[----:B--2---:R-:W-:-:S04]  /*5c30*/  I2FP.F32.U32 R0, R2 ;  /* 0x0000000200007245 */ /* 0x004fc80000201000 */
[----:B------:R-:W-:-:S04]  /*5c40*/  F2FP.F16.F32.PACK_AB R0, RZ, R0 ;  /* 0x00000000ff00723e */ /* 0x000fc800000000ff */
[----:B------:R-:W-:Y:S01]  /*5c50*/  PRMT R19, R0, 0x7610, R19 ;  /* 0x0000761000137816 */ /* 0x000fe20000000013 */
[----:B------:R-:W-:Y:S06]  /*5c60*/  BRA `(.L_x_3441) ;  /* 0x0000000c00b47947 */ /* 0x000fec0003800000 */
.L_x_3438:
        /* <DEDUP_REMOVED lines=11> */
.L_x_3443:
[----:B------:R-:W2:Y:S02]  /*5d20*/  LDG.E R2, desc[UR36][R2.64] ;  /* 0x0000002402027981 */ /* 0x000ea4000c1e1900 */
[----:B--2---:R-:W-:-:S04]  /*5d30*/  I2FP.F32.S32 R0, R2 ;  /* 0x0000000200007245 */ /* 0x004fc80000201400 */
[----:B------:R-:W-:-:S04]  /*5d40*/  F2FP.F16.F32.PACK_AB R0, RZ, R0 ;  /* 0x00000000ff00723e */ /* 0x000fc800000000ff */
[----:B------:R-:W-:Y:S01]  /*5d50*/  PRMT R19, R0, 0x7610, R19 ;  /* 0x0000761000137816 */ /* 0x000fe20000000013 */
[----:B------:R-:W-:Y:S06]  /*5d60*/  BRA `(.L_x_3441) ;  /* 0x0000000c00747947 */ /* 0x000fec0003800000 */
.L_x_3442:
[----:B------:R-:W2:Y:S02]  /*5d70*/  LDG.E.U16 R2, desc[UR36][R2.64] ;  /* 0x0000002402027981 */ /* 0x000ea4000c1e1500 */
[----:B--2---:R-:W0:Y:S02]  /*5d80*/  I2F.S16 R0, R2 ;  /* 0x0000000200007306 */ /* 0x004e240000101400 */
[----:B0-----:R-:W-:-:S04]  /*5d90*/  F2FP.F16.F32.PACK_AB R0, RZ, R0 ;  /* 0x00000000ff00723e */ /* 0x001fc800000000ff */
[----:B------:R-:W-:Y:S01]  /*5da0*/  PRMT R19, R0, 0x7610, R19 ;  /* 0x0000761000137816 */ /* 0x000fe20000000013 */
[----:B------:R-:W-:Y:S06]  /*5db0*/  BRA `(.L_x_3441) ;  /* 0x0000000c00607947 */ /* 0x000fec0003800000 */
.L_x_3437:
        /* <DEDUP_REMOVED lines=9> */
.L_x_3445:
[----:B------:R0:W5:Y:S01]  /*5e50*/  LDG.E.U16 R19, desc[UR36][R2.64] ;  /* 0x0000002402137981 */ /* 0x000162000c1e1500 */
[----:B------:R-:W-:Y:S05]  /*5e60*/  BRA `(.L_x_3441) ;  /* 0x0000000c00347947 */ /* 0x000fea0003800000 */
.L_x_3444:
        /* <DEDUP_REMOVED lines=9> */
.L_x_3447:
[----:B------:R1:W5:Y:S01]  /*5f00*/  LDG.E.U16 R19, desc[UR36][R2.64] ;  /* 0x0000002402137981 */ /* 0x000362000c1e1500 */
[----:B------:R-:W-:Y:S05]  /*5f10*/  BRA `(.L_x_3441) ;  /* 0x0000000c00087947 */ /* 0x000fea0003800000 */
.L_x_3446:
        /* <DEDUP_REMOVED lines=9> */
.L_x_3436:
        /* <DEDUP_REMOVED lines=14> */
.L_x_3450:
        /* <DEDUP_REMOVED lines=9> */
.L_x_3449:
        /* <DEDUP_REMOVED lines=27> */
.L_x_3452:
        /* <DEDUP_REMOVED lines=11> */
[----:B------:R-:W-:-:S04]  /*6380*/  F2FP.F16.F32.PACK_AB R0, RZ, R0 ;  /* 0x00000000ff00723e */ /* 0x000fc800000000ff */
[----:B------:R-:W-:Y:S01]  /*6390*/  PRMT R19, R0, 0x7610, R19 ;  /* 0x0000761000137816 */ /* 0x000fe20000000013 */
[----:B------:R-:W-:Y:S06]  /*63a0*/  BRA `(.L_x_3441) ;  /* 0x0000000400e47947 */ /* 0x000fec0003800000 */
.L_x_3451:
[----:B------:R-:W2:Y:S02]  /*63b0*/  LDG.E.U16 R0, desc[UR36][R2.64] ;  /* 0x0000002402007981 */ /* 0x000ea4000c1e1500 */
[----:B--2---:R-:W-:-:S05]  /*63c0*/  IMAD.U32 R0, R0, 0x10000, RZ ;  /* 0x0001000000007824 */ /* 0x004fca00078e00ff */
[----:B------:R-:W-:-:S04]  /*63d0*/  F2FP.F16.F32.PACK_AB R0, RZ, R0 ;  /* 0x00000000ff00723e */ /* 0x000fc800000000ff */
[----:B------:R-:W-:Y:S01]  /*63e0*/  PRMT R19, R0, 0x7610, R19 ;  /* 0x0000761000137816 */ /* 0x000fe20000000013 */
[----:B------:R-:W-:Y:S06]  /*63f0*/  BRA `(.L_x_3441) ;  /* 0x0000000400d07947 */ /* 0x000fec0003800000 */
.L_x_3448:
        /* <DEDUP_REMOVED lines=13> */
.L_x_3455:
        /* <DEDUP_REMOVED lines=21> */
.L_x_3459:
[----:B------:R-:W-:Y:S05]  /*6620*/  BSYNC.RECONVERGENT B1 ;  /* 0x0000000000017941 */ /* 0x000fea0003800200 */
.L_x_3458:
[----:B------:R-:W-:Y:S01]  /*6630*/  IMAD.SHL.U32 R0, R0, 0x100000, RZ ;  /* 0x0010000000007824 */ /* 0x000fe200078e00ff */
[----:B------:R-:W-:-:S04]  /*6640*/  LEA R2, R2, 0x3b800000, 0x17 ;  /* 0x3b80000002027811 */ /* 0x000fc800078eb8ff */
[----:B------:R-:W-:-:S07]  /*6650*/  LOP3.LUT R0, R2, R0, R7, 0xfe, !PT ;  /* 0x0000000002007212 */ /* 0x000fce00078efe07 */
.L_x_3457:
[----:B------:R-:W-:Y:S05]  /*6660*/  BSYNC.RECONVERGENT B0 ;  /* 0x0000000000007941 */ /* 0x000fea0003800200 */
.L_x_3456:
[----:B------:R-:W-:-:S04]  /*6670*/  F2FP.F16.F32.PACK_AB R0, RZ, R0 ;  /* 0x00000000ff00723e */ /* 0x000fc800000000ff */
[----:B------:R-:W-:Y:S01]  /*6680*/  PRMT R19, R0, 0x7610, R19 ;  /* 0x0000761000137816 */ /* 0x000fe20000000013 */
[----:B------:R-:W-:Y:S06]  /*6690*/  BRA `(.L_x_3441) ;  /* 0x0000000400287947 */ /* 0x000fec0003800000 */
.L_x_3454:
        /* <DEDUP_REMOVED lines=21> */
.L_x_3463:
[----:B------:R-:W-:Y:S05]  /*67f0*/  BSYNC.RECONVERGENT B1 ;  /* 0x0000000000017941 */ /* 0x000fea0003800200 */
.L_x_3462:
[----:B------:R-:W-:Y:S01]  /*6800*/  IMAD.SHL.U32 R0, R0, 0x200000, RZ ;  /* 0x0020000000007824 */ /* 0x000fe200078e00ff */
[----:B------:R-:W-:-:S04]  /*6810*/  LEA R2, R2, 0x37800000, 0x17 ;  /* 0x3780000002027811 */ /* 0x000fc800078eb8ff */
[----:B------:R-:W-:-:S07]  /*6820*/  LOP3.LUT R0, R2, R0, R7, 0xfe, !PT ;  /* 0x0000000002007212 */ /* 0x000fce00078efe07 */
.L_x_3461:
[----:B------:R-:W-:Y:S05]  /*6830*/  BSYNC.RECONVERGENT B0 ;  /* 0x0000000000007941 */ /* 0x000fea0003800200 */
.L_x_3460:
[----:B------:R-:W-:-:S04]  /*6840*/  F2FP.F16.F32.PACK_AB R0, RZ, R0 ;  /* 0x00000000ff00723e */ /* 0x000fc800000000ff */
[----:B------:R-:W-:Y:S01]  /*6850*/  PRMT R19, R0, 0x7610, R19 ;  /* 0x0000761000137816 */ /* 0x000fe20000000013 */
[----:B------:R-:W-:Y:S06]  /*6860*/  BRA `(.L_x_3441) ;  /* 0x0000000000b47947 */ /* 0x000fec0003800000 */
.L_x_3453:
        /* <DEDUP_REMOVED lines=14> */
.L_x_3467:
[----:B------:R-:W-:Y:S05]  /*6950*/  BSYNC.RECONVERGENT B0 ;  /* 0x0000000000007941 */ /* 0x000fea0003800200 */
.L_x_3466:
[----:B------:R-:W-:-:S04]  /*6960*/  F2FP.F16.F32.PACK_AB R0, RZ, R0 ;  /* 0x00000000ff00723e */ /* 0x000fc800000000ff */
[----:B------:R-:W-:Y:S01]  /*6970*/  PRMT R19, R0, 0x7610, R19 ;  /* 0x0000761000137816 */ /* 0x000fe20000000013 */
[----:B------:R-:W-:Y:S06]  /*6980*/  BRA `(.L_x_3441) ;  /* 0x00000000006c7947 */ /* 0x000fec0003800000 */
.L_x_3440:
        /* <DEDUP_REMOVED lines=16> */
.L_x_3468:
[----:B------:R-:W-:Y:S01]  /*6a90*/  PRMT R19, RZ, 0x7610, R19 ;  /* 0x00007610ff137816 */ /* 0x000fe20000000013 */
[----:B------:R-:W-:Y:S06]  /*6aa0*/  BRA `(.L_x_3441) ;  /* 0x0000000000247947 */ /* 0x000fec0003800000 */
.L_x_3465:
[----:B------:R-:W2:Y:S02]  /*6ab0*/  LDG.E.64 R2, desc[UR36][R2.64] ;  /* 0x0000002402027981 */ /* 0x000ea4000c1e1b00 */
[----:B--2---:R-:W0:Y:S02]  /*6ac0*/  I2F.U64 R0, R2 ;  /* 0x0000000200007312 */ /* 0x004e240000301000 */
[----:B0-----:R-:W-:-:S04]  /*6ad0*/  F2FP.F16.F32.PACK_AB R0, RZ, R0 ;  /* 0x00000000ff00723e */ /* 0x001fc800000000ff */
[----:B------:R-:W-:Y:S01]  /*6ae0*/  PRMT R19, R0, 0x7610, R19 ;  /* 0x0000761000137816 */ /* 0x000fe20000000013 */
[----:B------:R-:W-:Y:S06]  /*6af0*/  BRA `(.L_x_3441) ;  /* 0x0000000000107947 */ /* 0x000fec0003800000 */
.L_x_3464:
[----:B------:R-:W2:Y:S02]  /*6b00*/  LDG.E R2, desc[UR36][R2.64] ;  /* 0x0000002402027981 */ /* 0x000ea4000c1e1900 */
[----:B--2---:R-:W-:-:S04]  /*6b10*/  I2FP.F32.U32 R0, R2 ;  /* 0x0000000200007245 */ /* 0x004fc80000201000 */
[----:B------:R-:W-:-:S04]  /*6b20*/  F2FP.F16.F32.PACK_AB R0, RZ, R0 ;  /* 0x00000000ff00723e */ /* 0x000fc800000000ff */
[----:B------:R-:W-:-:S07]  /*6b30*/  PRMT R19, R0, 0x7610, R19 ;  /* 0x0000761000137816 */ /* 0x000fce0000000013 */
.L_x_3441:
        /* <DEDUP_REMOVED lines=18> */
.L_x_3472:
[----:B------:R-:W2:Y:S02]  /*6c60*/  LDG.E.U8 R2, desc[UR36][R2.64] ;  /* 0x0000002402027981 */ /* 0x000ea4000c1e1100 */
[----:B--2---:R-:W-:-:S04]  /*6c70*/  I2FP.F32.U32 R0, R2 ;  /* 0x0000000200007245 */ /* 0x004fc80000201000 */
[----:B------:R-:W-:Y:S01]  /*6c80*/  F2FP.F16.F32.PACK_AB R0, RZ, R0 ;  /* 0x00000000ff00723e */ /* 0x000fe200000000ff */
[----:B------:R-:W-:Y:S06]  /*6c90*/  BRA `(.L_x_3474) ;  /* 0x0000000c007c7947 */ /* 0x000fec0003800000 */
.L_x_3471:
        /* <DEDUP_REMOVED lines=10> */
.L_x_3476:
[----:B------:R-:W2:Y:S02]  /*6d40*/  LDG.E R2, desc[UR36][R2.64] ;  /* 0x0000002402027981 */ /* 0x000ea4000c1e1900 */
[----:B--2---:R-:W-:-:S04]  /*6d50*/  I2FP.F32.S32 R0, R2 ;  /* 0x0000000200007245 */ /* 0x004fc80000201400 */
[----:B------:R-:W-:Y:S01]  /*6d60*/  F2FP.F16.F32.PACK_AB R0, RZ, R0 ;  /* 0x00000000ff00723e */ /* 0x000fe200000000ff */
[----:B------:R-:W-:Y:S06]  /*6d70*/  BRA `(.L_x_3474) ;  /* 0x0000000c00447947 */ /* 0x000fec0003800000 */
.L_x_3475:
[----:B------:R-:W2:Y:S02]  /*6d80*/  LDG.E.U16 R2, desc[UR36][R2.64] ;  /* 0x0000002402027981 */ /* 0x000ea4000c1e1500 */
[----:B--2---:R-:W0:Y:S02]  /*6d90*/  I2F.S16 R0, R2 ;  /* 0x0000000200007306 */ /* 0x004e240000101400 */
[----:B0-----:R-:W-:Y:S01]  /*6da0*/  F2FP.F16.F32.PACK_AB R0, RZ, R0 ;  /* 0x00000000ff00723e */ /* 0x001fe200000000ff */
[----:B------:R-:W-:Y:S06]  /*6db0*/  BRA `(.L_x_3474) ;  /* 0x0000000c00347947 */ /* 0x000fec0003800000 */
.L_x_3470:
        /* <DEDUP_REMOVED lines=9> */
.L_x_3478:
[----:B------:R1:W5:Y:S01]  /*6e50*/  LDG.E.U16 R0, desc[UR36][R2.64] ;  /* 0x0000002402007981 */ /* 0x000362000c1e1500 */
[----:B------:R-:W-:Y:S05]  /*6e60*/  BRA `(.L_x_3474) ;  /* 0x0000000c00087947 */ /* 0x000fea0003800000 */
.L_x_3477:
        /* <DEDUP_REMOVED lines=9> */
.L_x_3480:
[----:B------:R0:W5:Y:S01]  /*6f00*/  LDG.E.U16 R0, desc[UR36][R2.64] ;  /* 0x0000002402007981 */ /* 0x000162000c1e1500 */
[----:B------:R-:W-:Y:S05]  /*6f10*/  BRA `(.L_x_3474) ;  /* 0x0000000800dc7947 */ /* 0x000fea0003800000 */
.L_x_3479:
        /* <DEDUP_REMOVED lines=8> */
.L_x_3469:
        /* <DEDUP_REMOVED lines=13> */
.L_x_3483:
        /* <DEDUP_REMOVED lines=8> */
.L_x_3482:
        /* <DEDUP_REMOVED lines=14> */
[----:B------:R-:W-:-:S05]  /*71d0*/  VIADD R5, R5, 0xfffffffc ;  /* 0xfffffffc05057836 */ /* 0x000fca0000000000 */
[C---:B------:R-:W-:Y:S02]  /*71e0*/  SHF.L.U32 R6, R4.reuse, R5, RZ ;  /* 0x0000000504067219 */ /* 0x040fe400000006ff */
[----:B------:R-:W-:Y:S01]  /*71f0*/  SHF.L.U32 R7, R5, 0x17, RZ ;  /* 0x0000001705077819 */ /* 0x000fe200000006ff */
        /* <DEDUP_REMOVED lines=10> */
.L_x_3485:
        /* <DEDUP_REMOVED lines=13> */
.L_x_3484:
[----:B------:R-:W2:Y:S02]  /*7370*/  LDG.E.U16 R0, desc[UR36][R2.64] ;  /* 0x0000002402007981 */ /* 0x000ea4000c1e1500 */
[----:B--2---:R-:W-:-:S05]  /*7380*/  IMAD.U32 R0, R0, 0x10000, RZ ;  /* 0x0001000000007824 */ /* 0x004fca00078e00ff */
[----:B------:R-:W-:Y:S01]  /*7390*/  F2FP.F16.F32.PACK_AB R0, RZ, R0 ;  /* 0x00000000ff00723e */ /* 0x000fe200000000ff */
[----:B------:R-:W-:Y:S06]  /*73a0*/  BRA `(.L_x_3474) ;  /* 0x0000000400b87947 */ /* 0x000fec0003800000 */
.L_x_3481:
        /* <DEDUP_REMOVED lines=12> */
.L_x_3488:
        /* <DEDUP_REMOVED lines=21> */
.L_x_3492:
[----:B------:R-:W-:Y:S05]  /*75c0*/  BSYNC.RECONVERGENT B1 ;  /* 0x0000000000017941 */ /* 0x000fea0003800200 */
.L_x_3491:
[----:B------:R-:W-:Y:S01]  /*75d0*/  IMAD.SHL.U32 R0, R0, 0x100000, RZ ;  /* 0x0010000000007824 */ /* 0x000fe200078e00ff */
[----:B------:R-:W-:-:S04]  /*75e0*/  LEA R2, R2, 0x3b800000, 0x17 ;  /* 0x3b80000002027811 */ /* 0x000fc800078eb8ff */
[----:B------:R-:W-:-:S07]  /*75f0*/  LOP3.LUT R0, R2, R0, R7, 0xfe, !PT ;  /* 0x0000000002007212 */ /* 0x000fce00078efe07 */
.L_x_3490:
[----:B------:R-:W-:Y:S05]  /*7600*/  BSYNC.RECONVERGENT B0 ;  /* 0x0000000000007941 */ /* 0x000fea0003800200 */
.L_x_3489:
[----:B------:R-:W-:Y:S01]  /*7610*/  F2FP.F16.F32.PACK_AB R0, RZ, R0 ;  /* 0x00000000ff00723e */ /* 0x000fe200000000ff */
[----:B------:R-:W-:Y:S06]  /*7620*/  BRA `(.L_x_3474) ;  /* 0x0000000400187947 */ /* 0x000fec0003800000 */
.L_x_3487:
        /* <DEDUP_REMOVED lines=21> */
.L_x_3496:
[----:B------:R-:W-:Y:S05]  /*7780*/  BSYNC.RECONVERGENT B1 ;  /* 0x0000000000017941 */ /* 0x000fea0003800200 */
.L_x_3495:
[----:B------:R-:W-:Y:S01]  /*7790*/  IMAD.SHL.U32 R0, R0, 0x200000, RZ ;  /* 0x0020000000007824 */ /* 0x000fe200078e00ff */
[----:B------:R-:W-:-:S04]  /*77a0*/  LEA R2, R2, 0x37800000, 0x17 ;  /* 0x3780000002027811 */ /* 0x000fc800078eb8ff */
[----:B------:R-:W-:-:S07]  /*77b0*/  LOP3.LUT R0, R2, R0, R7, 0xfe, !PT ;  /* 0x0000000002007212 */ /* 0x000fce00078efe07 */
.L_x_3494:
[----:B------:R-:W-:Y:S05]  /*77c0*/  BSYNC.RECONVERGENT B0 ;  /* 0x0000000000007941 */ /* 0x000fea0003800200 */
.L_x_3493:
[----:B------:R-:W-:Y:S01]  /*77d0*/  F2FP.F16.F32.PACK_AB R0, RZ, R0 ;  /* 0x00000000ff00723e */ /* 0x000fe200000000ff */
[----:B------:R-:W-:Y:S06]  /*77e0*/  BRA `(.L_x_3474) ;  /* 0x0000000000a87947 */ /* 0x000fec0003800000 */
.L_x_3486:
        /* <DEDUP_REMOVED lines=8> */
[----:B------:R-:W-:Y:S02]  /*7870*/  MOV R0, 0x400000 ;  /* 0x0040000000007802 */ /* 0x000fe40000000f00 */
[----:B--2---:R-:W-:-:S13]  /*7880*/  ISETP.NE.AND P0, PT, R2, RZ, PT ;  /* 0x000000ff0200720c */ /* 0x004fda0003f05270 */
[----:B------:R-:W-:Y:S05]  /*7890*/  @!P0 BRA `(.L_x_3500) ;  /* 0x00000000000c8947 */ /* 0x000fea0003800000 */
[----:B------:R-:W-:-:S13]  /*78a0*/  ISETP.NE.AND P0, PT, R2, 0xff, PT ;  /* 0x000000ff0200780c */ /* 0x000fda0003f05270 */
[----:B------:R-:W-:Y:S02]  /*78b0*/  @!P0 IMAD.MOV.U32 R0, RZ, RZ, 0x7f800001 ;  /* 0x7f800001ff008424 */ /* 0x000fe400078e00ff */
[----:B------:R-:W-:-:S07]  /*78c0*/  @P0 IMAD.SHL.U32 R0, R2, 0x800000, RZ ;  /* 0x0080000002000824 */ /* 0x000fce00078e00ff */
.L_x_3500:
[----:B------:R-:W-:Y:S05]  /*78d0*/  BSYNC.RECONVERGENT B0 ;  /* 0x0000000000007941 */ /* 0x000fea0003800200 */
.L_x_3499:
[----:B------:R-:W-:Y:S01]  /*78e0*/  F2FP.F16.F32.PACK_AB R0, RZ, R0 ;  /* 0x00000000ff00723e */ /* 0x000fe200000000ff */
[----:B------:R-:W-:Y:S06]  /*78f0*/  BRA `(.L_x_3474) ;  /* 0x0000000000647947 */ /* 0x000fec0003800000 */
.L_x_3473:
        /* <DEDUP_REMOVED lines=12> */
[----:B---3--:R-:W-:Y:S01]  /*79c0*/  IMAD.U32 R10, RZ, RZ, UR8 ;  /* 0x00000008ff0a7e24 */ /* 0x008fe2000f8e00ff */
[----:B------:R-:W-:-:S07]  /*79d0*/  MOV R11, UR9 ;  /* 0x00000009000b7c02 */ /* 0x000fce0008000f00 */
[----:B------:R-:W-:-:S07]  /*79e0*/  LEPC R20, `(.L_x_3501) ;  /* 0x000000001014794e */ /* 0x000fce0000000000 */
[----:B--2--5:R-:W-:Y:S05]  /*79f0*/  CALL.ABS.NOINC R2 ;  /* 0x0000000002007343 */ /* 0x024fea0003c00000 */
.L_x_3501:
[----:B------:R-:W-:Y:S01]  /*7a00*/  PRMT R0, RZ, 0x7610, R0 ;  /* 0x00007610ff007816 */ /* 0x000fe20000000000 */
[----:B------:R-:W-:Y:S06]  /*7a10*/  BRA `(.L_x_3474) ;  /* 0x00000000001c7947 */ /* 0x000fec0003800000 */
.L_x_3498:
[----:B------:R-:W2:Y:S02]  /*7a20*/  LDG.E.64 R2, desc[UR36][R2.64] ;  /* 0x0000002402027981 */ /* 0x000ea4000c1e1b00 */
[----:B--2---:R-:W0:Y:S02]  /*7a30*/  I2F.U64 R0, R2 ;  /* 0x0000000200007312 */ /* 0x004e240000301000 */
[----:B0-----:R-:W-:Y:S01]  /*7a40*/  F2FP.F16.F32.PACK_AB R0, RZ, R0 ;  /* 0x00000000ff00723e */ /* 0x001fe200000000ff */
[----:B------:R-:W-:Y:S06]  /*7a50*/  BRA `(.L_x_3474) ;  /* 0x00000000000c7947 */ /* 0x000fec0003800000 */
.L_x_3497:
[----:B------:R-:W2:Y:S02]  /*7a60*/  LDG.E R2, desc[UR36][R2.64] ;  /* 0x0000002402027981 */ /* 0x000ea4000c1e1900 */
[----:B--2---:R-:W-:-:S04]  /*7a70*/  I2FP.F32.U32 R0, R2 ;  /* 0x0000000200007245 */ /* 0x004fc80000201000 */
[----:B------:R-:W-:-:S07]  /*7a80*/  F2FP.F16.F32.PACK_AB R0, RZ, R0 ;  /* 0x00000000ff00723e */ /* 0x000fce00000000ff */
.L_x_3474:
        /* <DEDUP_REMOVED lines=23> */
.L_x_3506:
[----:B------:R4:W-:Y:S01]  /*7c00*/  STG.E.U8 desc[UR36][R2.64], R4 ;  /* 0x0000000402007986 */ /* 0x0009e2000c101124 */
[----:B------:R-:W-:Y:S05]  /*7c10*/  BRA `(.L_x_3508) ;  /* 0x0000000800fc7947 */ /* 0x000fea0003800000 */
.L_x_3505:
        /* <DEDUP_REMOVED lines=9> */
.L_x_3510:
[----:B------:R2:W-:Y:S01]  /*7cb0*/  STG.E desc[UR36][R2.64], R4 ;  /* 0x0000000402007986 */ /* 0x0005e2000c101924 */
[----:B------:R-:W-:Y:S05]  /*7cc0*/  BRA `(.L_x_3508) ;  /* 0x0000000800d07947 */ /* 0x000fea0003800000 */
.L_x_3509:
[----:B------:R0:W-:Y:S01]  /*7cd0*/  STG.E.U16 desc[UR36][R2.64], R4 ;  /* 0x0000000402007986 */ /* 0x0001e2000c101524 */
[----:B------:R-:W-:Y:S05]  /*7ce0*/  BRA `(.L_x_3508) ;  /* 0x0000000800c87947 */ /* 0x000fea0003800000 */
.L_x_3504:
        /* <DEDUP_REMOVED lines=9> */
.L_x_3512:
[----:B------:R-:W-:-:S04]  /*7d80*/  I2FP.F32.U32 R0, R4 ;  /* 0x0000000400007245 */ /* 0x000fc80000201000 */
[----:B------:R-:W-:-:S05]  /*7d90*/  F2FP.F16.F32.PACK_AB R0, RZ, R0 ;  /* 0x00000000ff00723e */ /* 0x000fca00000000ff */
[----:B------:R0:W-:Y:S01]  /*7da0*/  STG.E.U16 desc[UR36][R2.64], R0 ;  /* 0x0000000002007986 */ /* 0x0001e2000c101524 */
[----:B------:R-:W-:Y:S05]  /*7db0*/  BRA `(.L_x_3508) ;  /* 0x0000000800947947 */ /* 0x000fea0003800000 */
.L_x_3511:
        /* <DEDUP_REMOVED lines=10> */
.L_x_3514:
[----:B------:R-:W-:-:S04]  /*7e60*/  I2FP.F32.U32 R4, R4 ;  /* 0x0000000400047245 */ /* 0x000fc80000201000 */
[----:B------:R-:W-:-:S04]  /*7e70*/  F2FP.F16.F32.PACK_AB R5, RZ, R4 ;  /* 0x00000004ff05723e */ /* 0x000fc800000000ff */
[----:B------:R-:W-:-:S05]  /*7e80*/  PRMT R5, R5, 0x5410, RZ ;  /* 0x0000541005057816 */ /* 0x000fca00000000ff */
[----:B------:R0:W-:Y:S01]  /*7e90*/  STG.E desc[UR36][R2.64], R5 ;  /* 0x0000000502007986 */ /* 0x0001e2000c101924 */
[----:B------:R-:W-:Y:S05]  /*7ea0*/  BRA `(.L_x_3508) ;  /* 0x0000000800587947 */ /* 0x000fea0003800000 */
.L_x_3513:
[----:B------:R-:W0:Y:S02]  /*7eb0*/  I2F.F64.U32 R4, R4 ;  /* 0x0000000400047312 */ /* 0x000e240000201800 */
[----:B0-----:R0:W-:Y:S01]  /*7ec0*/  STG.E.64 desc[UR36][R2.64], R4 ;  /* 0x0000000402007986 */ /* 0x0011e2000c101b24 */
[----:B------:R-:W-:Y:S05]  /*7ed0*/  BRA `(.L_x_3508) ;  /* 0x00000008004c7947 */ /* 0x000fea0003800000 */
.L_x_3503:
        /* <DEDUP_REMOVED lines=12> */
.L_x_3518:
        /* <DEDUP_REMOVED lines=17> */
.L_x_3520:
[----:B------:R-:W-:Y:S05]  /*80b0*/  BSYNC.RECONVERGENT B0 ;  /* 0x0000000000007941 */ /* 0x000fea0003800200 */
.L_x_3519:
[----:B------:R0:W-:Y:S01]  /*80c0*/  STG.E.U8 desc[UR36][R2.64], R0 ;  /* 0x0000000002007986 */ /* 0x0001e2000c101124 */
[----:B------:R-:W-:Y:S05]  /*80d0*/  BRA `(.L_x_3508) ;  /* 0x0000000400cc7947 */ /* 0x000fea0003800000 */
.L_x_3517:
        /* <DEDUP_REMOVED lines=17> */
.L_x_3522:
[----:B------:R-:W-:Y:S05]  /*81f0*/  BSYNC.RECONVERGENT B0 ;  /* 0x0000000000007941 */ /* 0x000fea0003800200 */
.L_x_3521:
[----:B------:R0:W-:Y:S01]  /*8200*/  STG.E.U8 desc[UR36][R2.64], R0 ;  /* 0x0000000002007986 */ /* 0x0001e2000c101124 */
[----:B------:R-:W-:Y:S05]  /*8210*/  BRA `(.L_x_3508) ;  /* 0x00000004007c7947 */ /* 0x000fea0003800000 */
.L_x_3516:
        /* <DEDUP_REMOVED lines=21> */
.L_x_3524:
[----:B------:R-:W-:-:S05]  /*8370*/  IMAD.MOV.U32 R5, RZ, RZ, RZ ;  /* 0x000000ffff057224 */ /* 0x000fca00078e00ff */
[----:B------:R0:W-:Y:S01]  /*8380*/  STG.E.64 desc[UR36][R2.64], R4 ;  /* 0x0000000402007986 */ /* 0x0001e2000c101b24 */
[----:B------:R-:W-:Y:S05]  /*8390*/  BRA `(.L_x_3508) ;  /* 0x00000004001c7947 */ /* 0x000fea0003800000 */
.L_x_3523:
[----:B------:R0:W-:Y:S01]  /*83a0*/  STG.E desc[UR36][R2.64], R4 ;  /* 0x0000000402007986 */ /* 0x0001e2000c101924 */
[----:B------:R-:W-:Y:S05]  /*83b0*/  BRA `(.L_x_3508) ;  /* 0x0000000400147947 */ /* 0x000fea0003800000 */
.L_x_3515:
        /* <DEDUP_REMOVED lines=8> */
.L_x_3526:
[----:B------:R-:W0:Y:S01]  /*8440*/  I2F.F64.U32 R4, R4 ;  /* 0x0000000400047312 */ /* 0x000e220000201800 */
[----:B------:R-:W-:-:S05]  /*8450*/  CS2R R6, SRZ ;  /* 0x0000000000067805 */ /* 0x000fca000001ff00 */
[----:B0-----:R0:W-:Y:S01]  /*8460*/  STG.E.128 desc[UR36][R2.64], R4 ;  /* 0x0000000402007986 */ /* 0x0011e2000c101d24 */
[----:B------:R-:W-:Y:S05]  /*8470*/  BRA `(.L_x_3508) ;  /* 0x0000000000e47947 */ /* 0x000fea0003800000 */
.L_x_3525:
[----:B------:R-:W-:-:S09]  /*8480*/  UISETP.NE.AND UP0, UPT, UR4, 0xf, UPT ;  /* 0x0000000f0400788c */ /* 0x000fd2000bf05270 */
[----:B------:R-:W-:Y:S05]  /*8490*/  BRA.U !UP0, `(.L_x_3527) ;  /* 0x0000000108d07547 */ /* 0x000fea000b800000 */
[----:B------:R-:W-:-:S09]  /*84a0*/  UISETP.NE.AND UP0, UPT, UR4, 0x17, UPT ;  /* 0x000000170400788c */ /* 0x000fd2000bf05270 */
[----:B------:R-:W-:Y:S05]  /*84b0*/  BRA.U !UP0, `(.L_x_3528) ;  /* 0x0000000108847547 */ /* 0x000fea000b800000 */
[----:B------:R-:W-:-:S09]  /*84c0*/  UISETP.NE.AND UP0, UPT, UR4, 0x18, UPT ;  /* 0x000000180400788c */ /* 0x000fd2000bf05270 */
[----:B------:R-:W-:Y:S05]  /*84d0*/  BRA.U !UP0, `(.L_x_3529) ;  /* 0x0000000108447547 */ /* 0x000fea000b800000 */
.L_x_3507:
        /* <DEDUP_REMOVED lines=8> */
[----:B0-----:R-:W-:Y:S01]  /*8560*/  MOV R4, UR4 ;  /* 0x0000000400047c02 */ /* 0x001fe20008000f00 */
[----:B------:R-:W-:-:S02]  /*8570*/  IMAD.U32 R5, RZ, RZ, UR5 ;  /* 0x00000005ff057e24 */ /* 0x000fc4000f8e00ff */
[----:B---3--:R-:W-:Y:S02]  /*8580*/  IMAD.U32 R6, RZ, RZ, UR6 ;  /* 0x00000006ff067e24 */ /* 0x008fe4000f8e00ff */
[----:B------:R-:W-:Y:S02]  /*8590*/  IMAD.U32 R7, RZ, RZ, UR7 ;  /* 0x00000007ff077e24 */ /* 0x000fe4000f8e00ff */
[----:B----4-:R-:W-:Y:S02]  /*85a0*/  IMAD.U32 R10, RZ, RZ, UR8 ;  /* 0x00000008ff0a7e24 */ /* 0x010fe4000f8e00ff */
[----:B-1----:R-:W-:-:S07]  /*85b0*/  IMAD.U32 R11, RZ, RZ, UR9 ;  /* 0x00000009ff0b7e24 */ /* 0x002fce000f8e00ff */
[----:B------:R-:W-:-:S07]  /*85c0*/  LEPC R20, `(.L_x_3530) ;  /* 0x000000001014794e */ /* 0x000fce0000000000 */
[----:B--2---:R-:W-:Y:S05]  /*85d0*/  CALL.ABS.NOINC R2 ;  /* 0x0000000002007343 */ /* 0x004fea0003c00000 */
.L_x_3530:
[----:B------:R-:W-:Y:S05]  /*85e0*/  BRA `(.L_x_3508) ;  /* 0x0000000000887947 */ /* 0x000fea0003800000 */
.L_x_3529:
        /* <DEDUP_REMOVED lines=11> */
.L_x_3532:
[----:B------:R-:W-:Y:S05]  /*86a0*/  BSYNC.RECONVERGENT B0 ;  /* 0x0000000000007941 */ /* 0x000fea0003800200 */
.L_x_3531:
[----:B------:R0:W-:Y:S01]  /*86b0*/  STG.E.U8 desc[UR36][R2.64], R5 ;  /* 0x0000000502007986 */ /* 0x0001e2000c101124 */
[----:B------:R-:W-:Y:S05]  /*86c0*/  BRA `(.L_x_3508) ;  /* 0x0000000000507947 */ /* 0x000fea0003800000 */
.L_x_3528:
        /* <DEDUP_REMOVED lines=12> */
.L_x_3533:
[----:B------:R-:W-:Y:S01]  /*8790*/  IMAD.MOV.U32 R5, RZ, RZ, 0x7f ;  /* 0x0000007fff057424 */ /* 0x000fe200078e00ff */
[----:B------:R-:W-:-:S04]  /*87a0*/  ISETP.GT.U32.AND P0, PT, R7, 0x7f800000, PT ;  /* 0x7f8000000700780c */ /* 0x000fc80003f04070 */
[----:B------:R-:W-:-:S05]  /*87b0*/  SEL R5, R5, 0x7c, P0 ;  /* 0x0000007c05057807 */ /* 0x000fca0000000000 */
[----:B------:R0:W-:Y:S01]  /*87c0*/  STG.E.U8 desc[UR36][R2.64], R5 ;  /* 0x0000000502007986 */ /* 0x0001e2000c101124 */
[----:B------:R-:W-:Y:S05]  /*87d0*/  BRA `(.L_x_3508) ;  /* 0x00000000000c7947 */ /* 0x000fea0003800000 */
.L_x_3527:
[----:B------:R-:W-:-:S04]  /*87e0*/  I2FP.F32.U32 R0, R4 ;  /* 0x0000000400007245 */ /* 0x000fc80000201000 */
[----:B------:R-:W-:-:S05]  /*87f0*/  F2FP.BF16.F32.PACK_AB R0, RZ, R0 ;  /* 0x00000000ff00723e */ /* 0x000fca00000010ff */
[----:B------:R0:W-:Y:S02]  /*8800*/  STG.E.U16 desc[UR36][R2.64], R0 ;  /* 0x0000000002007986 */ /* 0x0001e4000c101524 */
.L_x_3508:
[----:B------:R-:W-:Y:S05]  /*8810*/  BSYNC.RECONVERGENT B6 ;  /* 0x0000000000067941 */ /* 0x000fea0003800200 */
.L_x_3502:
[----:B------:R-:W-:-:S07]  /*8820*/  VIADD R17, R17, 0x80 ;  /* 0x0000008011117836 */ /* 0x000fce0000000000 */
.L_x_3434:
[----:B------:R-:W-:Y:S05]  /*8830*/  BSYNC.RECONVERGENT B7 ;  /* 0x0000000000077941 */ /* 0x000fea0003800200 */
.L_x_3433:
        /* <DEDUP_REMOVED lines=358> */
.L_x_3536:
        /* <DEDUP_REMOVED lines=19> */
.L_x_3540:
[----:B------:R-:W2:Y:S02]  /*9fd0*/  LDG.E.U8 R2, desc[UR36][R2.64] ;  /* 0x0000002402027981 */ /* 0x000ea4000c1e1100 */
[----:B--2---:R-:W-:-:S04]  /*9fe0*/  I2FP.F32.U32 R0, R2 ;  /* 0x0000000200007245 */ /* 0x004fc80000201000 */
[----:B------:R-:W-:-:S04]  /*9ff0*/  F2FP.F16.F32.PACK_AB R0, RZ, R0 ;  /* 0x00000000ff00723e */ /* 0x000fc800000000ff */
[----:B------:R-:W-:Y:S01]  /*a000*/  PRMT R19, R0, 0x7610, R19 ;  /* 0x0000761000137816 */ /* 0x000fe20000000013 */
[----:B------:R-:W-:Y:S06]  /*a010*/  BRA `(.L_x_3542) ;  /* 0x0000000c00b47947 */ /* 0x000fec0003800000 */
.L_x_3539:
        /* <DEDUP_REMOVED lines=11> */
.L_x_3544:
[----:B------:R-:W2:Y:S02]  /*a0d0*/  LDG.E R2, desc[UR36][R2.64] ;  /* 0x0000002402027981 */ /* 0x000ea4000c1e1900 */
[----:B--2---:R-:W-:-:S04]  /*a0e0*/  I2FP.F32.S32 R0, R2 ;  /* 0x0000000200007245 */ /* 0x004fc80000201400 */
[----:B------:R-:W-:-:S04]  /*a0f0*/  F2FP.F16.F32.PACK_AB R0, RZ, R0 ;  /* 0x00000000ff00723e */ /* 0x000fc800000000ff */
[----:B------:R-:W-:Y:S01]  /*a100*/  PRMT R19, R0, 0x7610, R19 ;  /* 0x0000761000137816 */ /* 0x000fe20000000013 */
[----:B------:R-:W-:Y:S06]  /*a110*/  BRA `(.L_x_3542) ;  /* 0x0000000c00747947 */ /* 0x000fec0003800000 */
.L_x_3543:
[----:B------:R-:W2:Y:S02]  /*a120*/  LDG.E.U16 R2, desc[UR36][R2.64] ;  /* 0x0000002402027981 */ /* 0x000ea4000c1e1500 */
[----:B--2---:R-:W0:Y:S02]  /*a130*/  I2F.S16 R0, R2 ;  /* 0x0000000200007306 */ /* 0x004e240000101400 */
[----:B0-----:R-:W-:-:S04]  /*a140*/  F2FP.F16.F32.PACK_AB R0, RZ, R0 ;  /* 0x00000000ff00723e */ /* 0x001fc800000000ff */
[----:B------:R-:W-:Y:S01]  /*a150*/  PRMT R19, R0, 0x7610, R19 ;  /* 0x0000761000137816 */ /* 0x000fe20000000013 */
[----:B------:R-:W-:Y:S06]  /*a160*/  BRA `(.L_x_3542) ;  /* 0x0000000c00607947 */ /* 0x000fec0003800000 */
.L_x_3538:
        /* <DEDUP_REMOVED lines=9> */
.L_x_3546:
[----:B------:R0:W5:Y:S01]  /*a200*/  LDG.E.U16 R19, desc[UR36][R2.64] ;  /* 0x0000002402137981 */ /* 0x000162000c1e1500 */
[----:B------:R-:W-:Y:S05]  /*a210*/  BRA `(.L_x_3542) ;  /* 0x0000000c00347947 */ /* 0x000fea0003800000 */
.L_x_3545:
        /* <DEDUP_REMOVED lines=9> */
.L_x_3548:
[----:B------:R1:W5:Y:S01]  /*a2b0*/  LDG.E.U16 R19, desc[UR36][R2.64] ;  /* 0x0000002402137981 */ /* 0x000362000c1e1500 */
[----:B------:R-:W-:Y:S05]  /*a2c0*/  BRA `(.L_x_3542) ;  /* 0x0000000c00087947 */ /* 0x000fea0003800000 */
.L_x_3547:
        /* <DEDUP_REMOVED lines=9> */
.L_x_3537:
        /* <DEDUP_REMOVED lines=14> */
.L_x_3551:
        /* <DEDUP_REMOVED lines=9> */
.L_x_3550:
        /* <DEDUP_REMOVED lines=27> */
.L_x_3553:
        /* <DEDUP_REMOVED lines=14> */
.L_x_3552:
[----:B------:R-:W2:Y:S02]  /*a760*/  LDG.E.U16 R0, desc[UR36][R2.64] ;  /* 0x0000002402007981 */ /* 0x000ea4000c1e1500 */
[----:B--2---:R-:W-:-:S05]  /*a770*/  IMAD.U32 R0, R0, 0x10000, RZ ;  /* 0x0001000000007824 */ /* 0x004fca00078e00ff */
[----:B------:R-:W-:-:S04]  /*a780*/  F2FP.F16.F32.PACK_AB R0, RZ, R0 ;  /* 0x00000000ff00723e */ /* 0x000fc800000000ff */
[----:B------:R-:W-:Y:S01]  /*a790*/  PRMT R19, R0, 0x7610, R19 ;  /* 0x0000761000137816 */ /* 0x000fe20000000013 */
[----:B------:R-:W-:Y:S06]  /*a7a0*/  BRA `(.L_x_3542) ;  /* 0x0000000400d07947 */ /* 0x000fec0003800000 */
.L_x_3549:
        /* <DEDUP_REMOVED lines=13> */
.L_x_3556:
        /* <DEDUP_REMOVED lines=21> */
.L_x_3560:
[----:B------:R-:W-:Y:S05]  /*a9d0*/  BSYNC.RECONVERGENT B1 ;  /* 0x0000000000017941 */ /* 0x000fea0003800200 */
.L_x_3559:
[----:B------:R-:W-:Y:S02]  /*a9e0*/  SHF.L.U32 R0, R0, 0x14, RZ ;  /* 0x0000001400007819 */ /* 0x000fe400000006ff */
[----:B------:R-:W-:-:S04]  /*a9f0*/  LEA R2, R2, 0x3b800000, 0x17 ;  /* 0x3b80000002027811 */ /* 0x000fc800078eb8ff */
[----:B------:R-:W-:-:S07]  /*aa00*/  LOP3.LUT R0, R2, R0, R7, 0xfe, !PT ;  /* 0x0000000002007212 */ /* 0x000fce00078efe07 */
.L_x_3558:
[----:B------:R-:W-:Y:S05]  /*aa10*/  BSYNC.RECONVERGENT B0 ;  /* 0x0000000000007941 */ /* 0x000fea0003800200 */
.L_x_3557:
[----:B------:R-:W-:-:S04]  /*aa20*/  F2FP.F16.F32.PACK_AB R0, RZ, R0 ;  /* 0x00000000ff00723e */ /* 0x000fc800000000ff */
[----:B------:R-:W-:Y:S01]  /*aa30*/  PRMT R19, R0, 0x7610, R19 ;  /* 0x0000761000137816 */ /* 0x000fe20000000013 */
[----:B------:R-:W-:Y:S06]  /*aa40*/  BRA `(.L_x_3542) ;  /* 0x0000000400287947 */ /* 0x000fec0003800000 */
.L_x_3555:
        /* <DEDUP_REMOVED lines=21> */
.L_x_3564:
[----:B------:R-:W-:Y:S05]  /*aba0*/  BSYNC.RECONVERGENT B1 ;  /* 0x0000000000017941 */ /* 0x000fea0003800200 */
.L_x_3563:
[----:B------:R-:W-:Y:S01]  /*abb0*/  IMAD.SHL.U32 R0, R0, 0x200000, RZ ;  /* 0x0020000000007824 */ /* 0x000fe200078e00ff */
[----:B------:R-:W-:-:S04]  /*abc0*/  LEA R2, R2, 0x37800000, 0x17 ;  /* 0x3780000002027811 */ /* 0x000fc800078eb8ff */
[----:B------:R-:W-:-:S07]  /*abd0*/  LOP3.LUT R0, R2, R0, R7, 0xfe, !PT ;  /* 0x0000000002007212 */ /* 0x000fce00078efe07 */
.L_x_3562:
[----:B------:R-:W-:Y:S05]  /*abe0*/  BSYNC.RECONVERGENT B0 ;  /* 0x0000000000007941 */ /* 0x000fea0003800200 */
.L_x_3561:
[----:B------:R-:W-:-:S04]  /*abf0*/  F2FP.F16.F32.PACK_AB R0, RZ, R0 ;  /* 0x00000000ff00723e */ /* 0x000fc800000000ff */
[----:B------:R-:W-:Y:S01]  /*ac00*/  PRMT R19, R0, 0x7610, R19 ;  /* 0x0000761000137816 */ /* 0x000fe20000000013 */
[----:B------:R-:W-:Y:S06]  /*ac10*/  BRA `(.L_x_3542) ;  /* 0x0000000000b47947 */ /* 0x000fec0003800000 */
.L_x_3554:
        /* <DEDUP_REMOVED lines=14> */
.L_x_3568:
[----:B------:R-:W-:Y:S05]  /*ad00*/  BSYNC.RECONVERGENT B0 ;  /* 0x0000000000007941 */ /* 0x000fea0003800200 */
.L_x_3567:
[----:B------:R-:W-:-:S04]  /*ad10*/  F2FP.F16.F32.PACK_AB R0, RZ, R0 ;  /* 0x00000000ff00723e */ /* 0x000fc800000000ff */
[----:B------:R-:W-:Y:S01]  /*ad20*/  PRMT R19, R0, 0x7610, R19 ;  /* 0x0000761000137816 */ /* 0x000fe20000000013 */
[----:B------:R-:W-:Y:S06]  /*ad30*/  BRA `(.L_x_3542) ;  /* 0x00000000006c7947 */ /* 0x000fec0003800000 */
.L_x_3541:
        /* <DEDUP_REMOVED lines=16> */
.L_x_3569:
[----:B------:R-:W-:Y:S01]  /*ae40*/  PRMT R19, RZ, 0x7610, R19 ;  /* 0x00007610ff137816 */ /* 0x000fe20000000013 */
[----:B------:R-:W-:Y:S06]  /*ae50*/  BRA `(.L_x_3542) ;  /* 0x0000000000247947 */ /* 0x000fec0003800000 */
.L_x_3566:
[----:B------:R-:W2:Y:S02]  /*ae60*/  LDG.E.64 R2, desc[UR36][R2.64] ;  /* 0x0000002402027981 */ /* 0x000ea4000c1e1b00 */
[----:B--2---:R-:W0:Y:S02]  /*ae70*/  I2F.U64 R0, R2 ;  /* 0x0000000200007312 */ /* 0x004e240000301000 */
[----:B0-----:R-:W-:-:S04]  /*ae80*/  F2FP.F16.F32.PACK_AB R0, RZ, R0 ;  /* 0x00000000ff00723e */ /* 0x001fc800000000ff */
[----:B------:R-:W-:Y:S01]  /*ae90*/  PRMT R19, R0, 0x7610, R19 ;  /* 0x0000761000137816 */ /* 0x000fe20000000013 */
[----:B------:R-:W-:Y:S06]  /*aea0*/  BRA `(.L_x_3542) ;  /* 0x0000000000107947 */ /* 0x000fec0003800000 */
.L_x_3565:
[----:B------:R-:W2:Y:S02]  /*aeb0*/  LDG.E R2, desc[UR36][R2.64] ;  /* 0x0000002402027981 */ /* 0x000ea4000c1e1900 */
[----:B--2---:R-:W-:-:S04]  /*aec0*/  I2FP.F32.U32 R0, R2 ;  /* 0x0000000200007245 */ /* 0x004fc80000201000 */
[----:B------:R-:W-:-:S04]  /*aed0*/  F2FP.F16.F32.PACK_AB R0, RZ, R0 ;  /* 0x00000000ff00723e */ /* 0x000fc800000000ff */
[----:B------:R-:W-:-:S07]  /*aee0*/  PRMT R19, R0, 0x7610, R19 ;  /* 0x0000761000137816 */ /* 0x000fce0000000013 */
.L_x_3542:
        /* <DEDUP_REMOVED lines=18> */
.L_x_3573:
[----:B------:R-:W2:Y:S02]  /*b010*/  LDG.E.U8 R2, desc[UR36][R2.64] ;  /* 0x0000002402027981 */ /* 0x000ea4000c1e1100 */
[----:B--2---:R-:W-:-:S04]  /*b020*/  I2FP.F32.U32 R0, R2 ;  /* 0x0000000200007245 */ /* 0x004fc80000201000 */
[----:B------:R-:W-:Y:S01]  /*b030*/  F2FP.F16.F32.PACK_AB R0, RZ, R0 ;  /* 0x00000000ff00723e */ /* 0x000fe200000000ff */
[----:B------:R-:W-:Y:S06]  /*b040*/  BRA `(.L_x_3575) ;  /* 0x0000000c007c7947 */ /* 0x000fec0003800000 */
.L_x_3572:
        /* <DEDUP_REMOVED lines=10> */
.L_x_3577:
[----:B------:R-:W2:Y:S02]  /*b0f0*/  LDG.E R2, desc[UR36][R2.64] ;  /* 0x0000002402027981 */ /* 0x000ea4000c1e1900 */
[----:B--2---:R-:W-:-:S04]  /*b100*/  I2FP.F32.S32 R0, R2 ;  /* 0x0000000200007245 */ /* 0x004fc80000201400 */
[----:B------:R-:W-:Y:S01]  /*b110*/  F2FP.F16.F32.PACK_AB R0, RZ, R0 ;  /* 0x00000000ff00723e */ /* 0x000fe200000000ff */
[----:B------:R-:W-:Y:S06]  /*b120*/  BRA `(.L_x_3575) ;  /* 0x0000000c00447947 */ /* 0x000fec0003800000 */
.L_x_3576:
[----:B------:R-:W2:Y:S02]  /*b130*/  LDG.E.U16 R2, desc[UR36][R2.64] ;  /* 0x0000002402027981 */ /* 0x000ea4000c1e1500 */
[----:B--2---:R-:W0:Y:S02]  /*b140*/  I2F.S16 R0, R2 ;  /* 0x0000000200007306 */ /* 0x004e240000101400 */
[----:B0-----:R-:W-:Y:S01]  /*b150*/  F2FP.F16.F32.PACK_AB R0, RZ, R0 ;  /* 0x00000000ff00723e */ /* 0x001fe200000000ff */
[----:B------:R-:W-:Y:S06]  /*b160*/  BRA `(.L_x_3575) ;  /* 0x0000000c00347947 */ /* 0x000fec0003800000 */
.L_x_3571:
        /* <DEDUP_REMOVED lines=9> */
.L_x_3579:
[----:B------:R1:W5:Y:S01]  /*b200*/  LDG.E.U16 R0, desc[UR36][R2.64] ;  /* 0x0000002402007981 */ /* 0x000362000c1e1500 */
[----:B------:R-:W-:Y:S05]  /*b210*/  BRA `(.L_x_3575) ;  /* 0x0000000c00087947 */ /* 0x000fea0003800000 */
.L_x_3578:
        /* <DEDUP_REMOVED lines=9> */
.L_x_3581:
[----:B------:R0:W5:Y:S01]  /*b2b0*/  LDG.E.U16 R0, desc[UR36][R2.64] ;  /* 0x0000002402007981 */ /* 0x000162000c1e1500 */
[----:B------:R-:W-:Y:S05]  /*b2c0*/  BRA `(.L_x_3575) ;  /* 0x0000000800dc7947 */ /* 0x000fea0003800000 */
.L_x_3580:
        /* <DEDUP_REMOVED lines=8> */
.L_x_3570:
        /* <DEDUP_REMOVED lines=13> */
.L_x_3584:
        /* <DEDUP_REMOVED lines=8> */
.L_x_3583:
        /* <DEDUP_REMOVED lines=27> */
.L_x_3586:
        /* <DEDUP_REMOVED lines=13> */
.L_x_3585:
[----:B------:R-:W2:Y:S02]  /*b720*/  LDG.E.U16 R0, desc[UR36][R2.64] ;  /* 0x0000002402007981 */ /* 0x000ea4000c1e1500 */
[----:B--2---:R-:W-:-:S05]  /*b730*/  IMAD.U32 R0, R0, 0x10000, RZ ;  /* 0x0001000000007824 */ /* 0x004fca00078e00ff */
[----:B------:R-:W-:Y:S01]  /*b740*/  F2FP.F16.F32.PACK_AB R0, RZ, R0 ;  /* 0x00000000ff00723e */ /* 0x000fe200000000ff */
[----:B------:R-:W-:Y:S06]  /*b750*/  BRA `(.L_x_3575) ;  /* 0x0000000400b87947 */ /* 0x000fec0003800000 */
.L_x_3582:
        /* <DEDUP_REMOVED lines=12> */
.L_x_3589:
        /* <DEDUP_REMOVED lines=21> */
.L_x_3593:
[----:B------:R-:W-:Y:S05]  /*b970*/  BSYNC.RECONVERGENT B1 ;  /* 0x0000000000017941 */ /* 0x000fea0003800200 */
.L_x_3592:
[----:B------:R-:W-:Y:S01]  /*b980*/  IMAD.SHL.U32 R0, R0, 0x100000, RZ ;  /* 0x0010000000007824 */ /* 0x000fe200078e00ff */
[----:B------:R-:W-:-:S04]  /*b990*/  LEA R2, R2, 0x3b800000, 0x17 ;  /* 0x3b80000002027811 */ /* 0x000fc800078eb8ff */
[----:B------:R-:W-:-:S07]  /*b9a0*/  LOP3.LUT R0, R2, R0, R7, 0xfe, !PT ;  /* 0x0000000002007212 */ /* 0x000fce00078efe07 */
.L_x_3591:
[----:B------:R-:W-:Y:S05]  /*b9b0*/  BSYNC.RECONVERGENT B0 ;  /* 0x0000000000007941 */ /* 0x000fea0003800200 */
.L_x_3590:
[----:B------:R-:W-:Y:S01]  /*b9c0*/  F2FP.F16.F32.PACK_AB R0, RZ, R0 ;  /* 0x00000000ff00723e */ /* 0x000fe200000000ff */
[----:B------:R-:W-:Y:S06]  /*b9d0*/  BRA `(.L_x_3575) ;  /* 0x0000000400187947 */ /* 0x000fec0003800000 */
.L_x_3588:
        /* <DEDUP_REMOVED lines=21> */
.L_x_3597:
[----:B------:R-:W-:Y:S05]  /*bb30*/  BSYNC.RECONVERGENT B1 ;  /* 0x0000000000017941 */ /* 0x000fea0003800200 */
.L_x_3596:
[----:B------:R-:W-:Y:S01]  /*bb40*/  IMAD.SHL.U32 R0, R0, 0x200000, RZ ;  /* 0x0020000000007824 */ /* 0x000fe200078e00ff */
[----:B------:R-:W-:-:S04]  /*bb50*/  LEA R2, R2, 0x37800000, 0x17 ;  /* 0x3780000002027811 */ /* 0x000fc800078eb8ff */
[----:B------:R-:W-:-:S07]  /*bb60*/  LOP3.LUT R0, R2, R0, R7, 0xfe, !PT ;  /* 0x0000000002007212 */ /* 0x000fce00078efe07 */
.L_x_3595:
[----:B------:R-:W-:Y:S05]  /*bb70*/  BSYNC.RECONVERGENT B0 ;  /* 0x0000000000007941 */ /* 0x000fea0003800200 */
.L_x_3594:
[----:B------:R-:W-:Y:S01]  /*bb80*/  F2FP.F16.F32.PACK_AB R0, RZ, R0 ;  /* 0x00000000ff00723e */ /* 0x000fe200000000ff */
[----:B------:R-:W-:Y:S06]  /*bb90*/  BRA `(.L_x_3575) ;  /* 0x0000000000a87947 */ /* 0x000fec0003800000 */
.L_x_3587:
        /* <DEDUP_REMOVED lines=14> */
.L_x_3601:
[----:B------:R-:W-:Y:S05]  /*bc80*/  BSYNC.RECONVERGENT B0 ;  /* 0x0000000000007941 */ /* 0x000fea0003800200 */
.L_x_3600:
[----:B------:R-:W-:Y:S01]  /*bc90*/  F2FP.F16.F32.PACK_AB R0, RZ, R0 ;  /* 0x00000000ff00723e */ /* 0x000fe200000000ff */
[----:B------:R-:W-:Y:S06]  /*bca0*/  BRA `(.L_x_3575) ;  /* 0x0000000000647947 */ /* 0x000fec0003800000 */
.L_x_3574:
        /* <DEDUP_REMOVED lines=16> */
.L_x_3602:
[----:B------:R-:W-:Y:S01]  /*bdb0*/  PRMT R0, RZ, 0x7610, R0 ;  /* 0x00007610ff007816 */ /* 0x000fe20000000000 */
[----:B------:R-:W-:Y:S06]  /*bdc0*/  BRA `(.L_x_3575) ;  /* 0x00000000001c7947 */ /* 0x000fec0003800000 */
.L_x_3599:
[----:B------:R-:W2:Y:S02]  /*bdd0*/  LDG.E.64 R2, desc[UR36][R2.64] ;  /* 0x0000002402027981 */ /* 0x000ea4000c1e1b00 */
[----:B--2---:R-:W0:Y:S02]  /*bde0*/  I2F.U64 R0, R2 ;  /* 0x0000000200007312 */ /* 0x004e240000301000 */
[----:B0-----:R-:W-:Y:S01]  /*bdf0*/  F2FP.F16.F32.PACK_AB R0, RZ, R0 ;  /* 0x00000000ff00723e */ /* 0x001fe200000000ff */
[----:B------:R-:W-:Y:S06]  /*be00*/  BRA `(.L_x_3575) ;  /* 0x00000000000c7947 */ /* 0x000fec0003800000 */
.L_x_3598:
[----:B------:R-:W2:Y:S02]  /*be10*/  LDG.E R2, desc[UR36][R2.64] ;  /* 0x0000002402027981 */ /* 0x000ea4000c1e1900 */
[----:B--2---:R-:W-:-:S04]  /*be20*/  I2FP.F32.U32 R0, R2 ;  /* 0x0000000200007245 */ /* 0x004fc80000201000 */
[----:B------:R-:W-:-:S07]  /*be30*/  F2FP.F16.F32.PACK_AB R0, RZ, R0 ;  /* 0x00000000ff00723e */ /* 0x000fce00000000ff */
.L_x_3575:
        /* <DEDUP_REMOVED lines=23> */
.L_x_3607:
[----:B------:R4:W-:Y:S01]  /*bfb0*/  STG.E.U8 desc[UR36][R2.64], R4 ;  /* 0x0000000402007986 */ /* 0x0009e2000c101124 */
[----:B------:R-:W-:Y:S05]  /*bfc0*/  BRA `(.L_x_3609) ;  /* 0x0000000800fc7947 */ /* 0x000fea0003800000 */
.L_x_3606:
        /* <DEDUP_REMOVED lines=9> */
.L_x_3611:
[----:B------:R2:W-:Y:S01]  /*c060*/  STG.E desc[UR36][R2.64], R4 ;  /* 0x0000000402007986 */ /* 0x0005e2000c101924 */
[----:B------:R-:W-:Y:S05]  /*c070*/  BRA `(.L_x_3609) ;  /* 0x0000000800d07947 */ /* 0x000fea0003800000 */
.L_x_3610:
[----:B------:R0:W-:Y:S01]  /*c080*/  STG.E.U16 desc[UR36][R2.64], R4 ;  /* 0x0000000402007986 */ /* 0x0001e2000c101524 */
[----:B------:R-:W-:Y:S05]  /*c090*/  BRA `(.L_x_3609) ;  /* 0x0000000800c87947 */ /* 0x000fea0003800000 */
.L_x_3605:
        /* <DEDUP_REMOVED lines=9> */
.L_x_3613:
[----:B------:R-:W-:-:S04]  /*c130*/  I2FP.F32.U32 R0, R4 ;  /* 0x0000000400007245 */ /* 0x000fc80000201000 */
[----:B------:R-:W-:-:S05]  /*c140*/  F2FP.F16.F32.PACK_AB R0, RZ, R0 ;  /* 0x00000000ff00723e */ /* 0x000fca00000000ff */
[----:B------:R0:W-:Y:S01]  /*c150*/  STG.E.U16 desc[UR36][R2.64], R0 ;  /* 0x0000000002007986 */ /* 0x0001e2000c101524 */
[----:B------:R-:W-:Y:S05]  /*c160*/  BRA `(.L_x_3609) ;  /* 0x0000000800947947 */ /* 0x000fea0003800000 */
.L_x_3612:
        /* <DEDUP_REMOVED lines=10> */
.L_x_3615:
[----:B------:R-:W-:-:S04]  /*c210*/  I2FP.F32.U32 R4, R4 ;  /* 0x0000000400047245 */ /* 0x000fc80000201000 */
[----:B------:R-:W-:-:S04]  /*c220*/  F2FP.F16.F32.PACK_AB R5, RZ, R4 ;  /* 0x00000004ff05723e */ /* 0x000fc800000000ff */
[----:B------:R-:W-:-:S05]  /*c230*/  PRMT R5, R5, 0x5410, RZ ;  /* 0x0000541005057816 */ /* 0x000fca00000000ff */
[----:B------:R0:W-:Y:S01]  /*c240*/  STG.E desc[UR36][R2.64], R5 ;  /* 0x0000000502007986 */ /* 0x0001e2000c101924 */
[----:B------:R-:W-:Y:S05]  /*c250*/  BRA `(.L_x_3609) ;  /* 0x0000000800587947 */ /* 0x000fea0003800000 */
.L_x_3614:
[----:B------:R-:W0:Y:S02]  /*c260*/  I2F.F64.U32 R4, R4 ;  /* 0x0000000400047312 */ /* 0x000e240000201800 */
[----:B0-----:R0:W-:Y:S01]  /*c270*/  STG.E.64 desc[UR36][R2.64], R4 ;  /* 0x0000000402007986 */ /* 0x0011e2000c101b24 */
[----:B------:R-:W-:Y:S05]  /*c280*/  BRA `(.L_x_3609) ;  /* 0x00000008004c7947 */ /* 0x000fea0003800000 */
.L_x_3604:
        /* <DEDUP_REMOVED lines=12> */
.L_x_3619:
        /* <DEDUP_REMOVED lines=17> */
.L_x_3621:
[----:B------:R-:W-:Y:S05]  /*c460*/  BSYNC.RECONVERGENT B0 ;  /* 0x0000000000007941 */ /* 0x000fea0003800200 */
.L_x_3620:
[----:B------:R0:W-:Y:S01]  /*c470*/  STG.E.U8 desc[UR36][R2.64], R0 ;  /* 0x0000000002007986 */ /* 0x0001e2000c101124 */
[----:B------:R-:W-:Y:S05]  /*c480*/  BRA `(.L_x_3609) ;  /* 0x0000000400cc7947 */ /* 0x000fea0003800000 */
.L_x_3618:
        /* <DEDUP_REMOVED lines=17> */
.L_x_3623:
[----:B------:R-:W-:Y:S05]  /*c5a0*/  BSYNC.RECONVERGENT B0 ;  /* 0x0000000000007941 */ /* 0x000fea0003800200 */
.L_x_3622:
[----:B------:R0:W-:Y:S01]  /*c5b0*/  STG.E.U8 desc[UR36][R2.64], R0 ;  /* 0x0000000002007986 */ /* 0x0001e2000c101124 */
[----:B------:R-:W-:Y:S05]  /*c5c0*/  BRA `(.L_x_3609) ;  /* 0x00000004007c7947 */ /* 0x000fea0003800000 */
.L_x_3617:
        /* <DEDUP_REMOVED lines=21> */
.L_x_3625:
[----:B------:R-:W-:-:S05]  /*c720*/  IMAD.MOV.U32 R5, RZ, RZ, RZ ;  /* 0x000000ffff057224 */ /* 0x000fca00078e00ff */
[----:B------:R0:W-:Y:S01]  /*c730*/  STG.E.64 desc[UR36][R2.64], R4 ;  /* 0x0000000402007986 */ /* 0x0001e2000c101b24 */
[----:B------:R-:W-:Y:S05]  /*c740*/  BRA `(.L_x_3609) ;  /* 0x00000004001c7947 */ /* 0x000fea0003800000 */
.L_x_3624:
[----:B------:R0:W-:Y:S01]  /*c750*/  STG.E desc[UR36][R2.64], R4 ;  /* 0x0000000402007986 */ /* 0x0001e2000c101924 */
[----:B------:R-:W-:Y:S05]  /*c760*/  BRA `(.L_x_3609) ;  /* 0x0000000400147947 */ /* 0x000fea0003800000 */
.L_x_3616:
        /* <DEDUP_REMOVED lines=8> */
.L_x_3627:
[----:B------:R-:W0:Y:S01]  /*c7f0*/  I2F.F64.U32 R4, R4 ;  /* 0x0000000400047312 */ /* 0x000e220000201800 */
[----:B------:R-:W-:-:S05]  /*c800*/  CS2R R6, SRZ ;  /* 0x0000000000067805 */ /* 0x000fca000001ff00 */
[----:B0-----:R0:W-:Y:S01]  /*c810*/  STG.E.128 desc[UR36][R2.64], R4 ;  /* 0x0000000402007986 */ /* 0x0011e2000c101d24 */
[----:B------:R-:W-:Y:S05]  /*c820*/  BRA `(.L_x_3609) ;  /* 0x0000000000e47947 */ /* 0x000fea0003800000 */
.L_x_3626:
[----:B------:R-:W-:-:S09]  /*c830*/  UISETP.NE.AND UP0, UPT, UR4, 0xf, UPT ;  /* 0x0000000f0400788c */ /* 0x000fd2000bf05270 */
[----:B------:R-:W-:Y:S05]  /*c840*/  BRA.U !UP0, `(.L_x_3628) ;  /* 0x0000000108d07547 */ /* 0x000fea000b800000 */
[----:B------:R-:W-:-:S09]  /*c850*/  UISETP.NE.AND UP0, UPT, UR4, 0x17, UPT ;  /* 0x000000170400788c */ /* 0x000fd2000bf05270 */
[----:B------:R-:W-:Y:S05]  /*c860*/  BRA.U !UP0, `(.L_x_3629) ;  /* 0x0000000108847547 */ /* 0x000fea000b800000 */
[----:B------:R-:W-:-:S09]  /*c870*/  UISETP.NE.AND UP0, UPT, UR4, 0x18, UPT ;  /* 0x000000180400788c */ /* 0x000fd2000bf05270 */
[----:B------:R-:W-:Y:S05]  /*c880*/  BRA.U !UP0, `(.L_x_3630) ;  /* 0x0000000108447547 */ /* 0x000fea000b800000 */
.L_x_3608:
        /* <DEDUP_REMOVED lines=16> */
.L_x_3631:
[----:B------:R-:W-:Y:S05]  /*c990*/  BRA `(.L_x_3609) ;  /* 0x0000000000887947 */ /* 0x000fea0003800000 */
.L_x_3630:
        /* <DEDUP_REMOVED lines=11> */
.L_x_3633:
[----:B------:R-:W-:Y:S05]  /*ca50*/  BSYNC.RECONVERGENT B0 ;  /* 0x0000000000007941 */ /* 0x000fea0003800200 */
.L_x_3632:
[----:B------:R0:W-:Y:S01]  /*ca60*/  STG.E.U8 desc[UR36][R2.64], R5 ;  /* 0x0000000502007986 */ /* 0x0001e2000c101124 */
[----:B------:R-:W-:Y:S05]  /*ca70*/  BRA `(.L_x_3609) ;  /* 0x0000000000507947 */ /* 0x000fea0003800000 */
.L_x_3629:
        /* <DEDUP_REMOVED lines=12> */
.L_x_3634:
[----:B------:R-:W-:Y:S01]  /*cb40*/  IMAD.MOV.U32 R5, RZ, RZ, 0x7f ;  /* 0x0000007fff057424 */ /* 0x000fe200078e00ff */
[----:B------:R-:W-:-:S04]  /*cb50*/  ISETP.GT.U32.AND P0, PT, R7, 0x7f800000, PT ;  /* 0x7f8000000700780c */ /* 0x000fc80003f04070 */
[----:B------:R-:W-:-:S05]  /*cb60*/  SEL R5, R5, 0x7c, P0 ;  /* 0x0000007c05057807 */ /* 0x000fca0000000000 */
[----:B------:R0:W-:Y:S01]  /*cb70*/  STG.E.U8 desc[UR36][R2.64], R5 ;  /* 0x0000000502007986 */ /* 0x0001e2000c101124 */
[----:B------:R-:W-:Y:S05]  /*cb80*/  BRA `(.L_x_3609) ;  /* 0x00000000000c7947 */ /* 0x000fea0003800000 */
.L_x_3628:
[----:B------:R-:W-:-:S04]  /*cb90*/  I2FP.F32.U32 R0, R4 ;  /* 0x0000000400007245 */ /* 0x000fc80000201000 */
[----:B------:R-:W-:-:S05]  /*cba0*/  F2FP.BF16.F32.PACK_AB R0, RZ, R0 ;  /* 0x00000000ff00723e */ /* 0x000fca00000010ff */
[----:B------:R0:W-:Y:S02]  /*cbb0*/  STG.E.U16 desc[UR36][R2.64], R0 ;  /* 0x0000000002007986 */ /* 0x0001e4000c101524 */
.L_x_3609:
[----:B------:R-:W-:Y:S05]  /*cbc0*/  BSYNC.RECONVERGENT B6 ;  /* 0x0000000000067941 */ /* 0x000fea0003800200 */
.L_x_3603:
[----:B------:R-:W-:-:S07]  /*cbd0*/  VIADD R17, R17, 0x80 ;  /* 0x0000008011117836 */ /* 0x000fce0000000000 */
.L_x_3535:
[----:B------:R-:W-:Y:S05]  /*cbe0*/  BSYNC.RECONVERGENT B7 ;  /* 0x0000000000077941 */ /* 0x000fea0003800200 */
.L_x_3534:
        /* <DEDUP_REMOVED lines=357> */
.L_x_3635:
        /* <DEDUP_REMOVED lines=22> */
.L_x_3639:
[----:B------:R-:W2:Y:S02]  /*e3a0*/  LDG.E.U8 R2, desc[UR36][R2.64] ;  /* 0x0000002402027981 */ /* 0x000ea4000c1e1100 */
[----:B--2---:R-:W-:-:S04]  /*e3b0*/  I2FP.F32.U32 R0, R2 ;  /* 0x0000000200007245 */ /* 0x004fc80000201000 */
[----:B------:R-:W-:-:S04]  /*e3c0*/  F2FP.F16.F32.PACK_AB R0, RZ, R0 ;  /* 0x00000000ff00723e */ /* 0x000fc800000000ff */
[----:B------:R-:W-:Y:S01]  /*e3d0*/  PRMT R19, R0, 0x7610, R19 ;  /* 0x0000761000137816 */ /* 0x000fe20000000013 */
[----:B------:R-:W-:Y:S06]  /*e3e0*/  BRA `(.L_x_3641) ;  /* 0x0000000c00b47947 */ /* 0x000fec0003800000 */
.L_x_3638:
        /* <DEDUP_REMOVED lines=11> */
.L_x_3643:
[----:B------:R-:W2:Y:S02]  /*e4a0*/  LDG.E R2, desc[UR36][R2.64] ;  /* 0x0000002402027981 */ /* 0x000ea4000c1e1900 */
[----:B--2---:R-:W-:-:S04]  /*e4b0*/  I2FP.F32.S32 R0, R2 ;  /* 0x0000000200007245 */ /* 0x004fc80000201400 */
[----:B------:R-:W-:-:S04]  /*e4c0*/  F2FP.F16.F32.PACK_AB R0, RZ, R0 ;  /* 0x00000000ff00723e */ /* 0x000fc800000000ff */
[----:B------:R-:W-:Y:S01]  /*e4d0*/  PRMT R19, R0, 0x7610, R19 ;  /* 0x0000761000137816 */ /* 0x000fe20000000013 */
[----:B------:R-:W-:Y:S06]  /*e4e0*/  BRA `(.L_x_3641) ;  /* 0x0000000c00747947 */ /* 0x000fec0003800000 */
.L_x_3642:
[----:B------:R-:W2:Y:S02]  /*e4f0*/  LDG.E.U16 R2, desc[UR36][R2.64] ;  /* 0x0000002402027981 */ /* 0x000ea4000c1e1500 */
[----:B--2---:R-:W0:Y:S02]  /*e500*/  I2F.S16 R0, R2 ;  /* 0x0000000200007306 */ /* 0x004e240000101400 */
[----:B0-----:R-:W-:-:S04]  /*e510*/  F2FP.F16.F32.PACK_AB R0, RZ, R0 ;  /* 0x00000000ff00723e */ /* 0x001fc800000000ff */
[----:B------:R-:W-:Y:S01]  /*e520*/  PRMT R19, R0, 0x7610, R19 ;  /* 0x0000761000137816 */ /* 0x000fe20000000013 */
[----:B------:R-:W-:Y:S06]  /*e530*/  BRA `(.L_x_3641) ;  /* 0x0000000c00607947 */ /* 0x000fec0003800000 */
.L_x_3637:
        /* <DEDUP_REMOVED lines=9> */
.L_x_3645:
[----:B------:R1:W5:Y:S01]  /*e5d0*/  LDG.E.U16 R19, desc[UR36][R2.64] ;  /* 0x0000002402137981 */ /* 0x000362000c1e1500 */
[----:B------:R-:W-:Y:S05]  /*e5e0*/  BRA `(.L_x_3641) ;  /* 0x0000000c00347947 */ /* 0x000fea0003800000 */
.L_x_3644:
        /* <DEDUP_REMOVED lines=9> */
.L_x_3647:
[----:B------:R0:W5:Y:S01]  /*e680*/  LDG.E.U16 R19, desc[UR36][R2.64] ;  /* 0x0000002402137981 */ /* 0x000162000c1e1500 */
[----:B------:R-:W-:Y:S05]  /*e690*/  BRA `(.L_x_3641) ;  /* 0x0000000c00087947 */ /* 0x000fea0003800000 */
.L_x_3646:
        /* <DEDUP_REMOVED lines=9> */
.L_x_3636:
        /* <DEDUP_REMOVED lines=14> */
.L_x_3650:
        /* <DEDUP_REMOVED lines=9> */
.L_x_3649:
        /* <DEDUP_REMOVED lines=27> */
.L_x_3652:
        /* <DEDUP_REMOVED lines=14> */
.L_x_3651:
[----:B------:R-:W2:Y:S02]  /*eb30*/  LDG.E.U16 R0, desc[UR36][R2.64] ;  /* 0x0000002402007981 */ /* 0x000ea4000c1e1500 */
[----:B--2---:R-:W-:-:S05]  /*eb40*/  IMAD.U32 R0, R0, 0x10000, RZ ;  /* 0x0001000000007824 */ /* 0x004fca00078e00ff */
[----:B------:R-:W-:-:S04]  /*eb50*/  F2FP.F16.F32.PACK_AB R0, RZ, R0 ;  /* 0x00000000ff00723e */ /* 0x000fc800000000ff */
[----:B------:R-:W-:Y:S01]  /*eb60*/  PRMT R19, R0, 0x7610, R19 ;  /* 0x0000761000137816 */ /* 0x000fe20000000013 */
[----:B------:R-:W-:Y:S06]  /*eb70*/  BRA `(.L_x_3641) ;  /* 0x0000000400d07947 */ /* 0x000fec0003800000 */
.L_x_3648:
        /* <DEDUP_REMOVED lines=13> */
.L_x_3655:
        /* <DEDUP_REMOVED lines=21> */
.L_x_3659:
[----:B------:R-:W-:Y:S05]  /*eda0*/  BSYNC.RECONVERGENT B1 ;  /* 0x0000000000017941 */ /* 0x000fea0003800200 */
.L_x_3658:
[----:B------:R-:W-:Y:S02]  /*edb0*/  SHF.L.U32 R0, R0, 0x14, RZ ;  /* 0x0000001400007819 */ /* 0x000fe400000006ff */
[----:B------:R-:W-:-:S04]  /*edc0*/  LEA R2, R2, 0x3b800000, 0x17 ;  /* 0x3b80000002027811 */ /* 0x000fc800078eb8ff */
[----:B------:R-:W-:-:S07]  /*edd0*/  LOP3.LUT R0, R2, R0, R7, 0xfe, !PT ;  /* 0x0000000002007212 */ /* 0x000fce00078efe07 */
.L_x_3657:
[----:B------:R-:W-:Y:S05]  /*ede0*/  BSYNC.RECONVERGENT B0 ;  /* 0x0000000000007941 */ /* 0x000fea0003800200 */
.L_x_3656:
[----:B------:R-:W-:-:S04]  /*edf0*/  F2FP.F16.F32.PACK_AB R0, RZ, R0 ;  /* 0x00000000ff00723e */ /* 0x000fc800000000ff */
[----:B------:R-:W-:Y:S01]  /*ee00*/  PRMT R19, R0, 0x7610, R19 ;  /* 0x0000761000137816 */ /* 0x000fe20000000013 */
[----:B------:R-:W-:Y:S06]  /*ee10*/  BRA `(.L_x_3641) ;  /* 0x0000000400287947 */ /* 0x000fec0003800000 */
.L_x_3654:
        /* <DEDUP_REMOVED lines=21> */
.L_x_3663:
[----:B------:R-:W-:Y:S05]  /*ef70*/  BSYNC.RECONVERGENT B1 ;  /* 0x0000000000017941 */ /* 0x000fea0003800200 */
.L_x_3662:
[----:B------:R-:W-:Y:S01]  /*ef80*/  IMAD.SHL.U32 R0, R0, 0x200000, RZ ;  /* 0x0020000000007824 */ /* 0x000fe200078e00ff */
[----:B------:R-:W-:-:S04]  /*ef90*/  LEA R2, R2, 0x37800000, 0x17 ;  /* 0x3780000002027811 */ /* 0x000fc800078eb8ff */
[----:B------:R-:W-:-:S07]  /*efa0*/  LOP3.LUT R0, R2, R0, R7, 0xfe, !PT ;  /* 0x0000000002007212 */ /* 0x000fce00078efe07 */
.L_x_3661:
[----:B------:R-:W-:Y:S05]  /*efb0*/  BSYNC.RECONVERGENT B0 ;  /* 0x0000000000007941 */ /* 0x000fea0003800200 */
.L_x_3660:
[----:B------:R-:W-:-:S04]  /*efc0*/  F2FP.F16.F32.PACK_AB R0, RZ, R0 ;  /* 0x00000000ff00723e */ /* 0x000fc800000000ff */
[----:B------:R-:W-:Y:S01]  /*efd0*/  PRMT R19, R0, 0x7610, R19 ;  /* 0x0000761000137816 */ /* 0x000fe20000000013 */
[----:B------:R-:W-:Y:S06]  /*efe0*/  BRA `(.L_x_3641) ;  /* 0x0000000000b47947 */ /* 0x000fec0003800000 */
.L_x_3653:
        /* <DEDUP_REMOVED lines=14> */
.L_x_3667:
[----:B------:R-:W-:Y:S05]  /*f0d0*/  BSYNC.RECONVERGENT B0 ;  /* 0x0000000000007941 */ /* 0x000fea0003800200 */
.L_x_3666:
[----:B------:R-:W-:-:S04]  /*f0e0*/  F2FP.F16.F32.PACK_AB R0, RZ, R0 ;  /* 0x00000000ff00723e */ /* 0x000fc800000000ff */
[----:B------:R-:W-:Y:S01]  /*f0f0*/  PRMT R19, R0, 0x7610, R19 ;  /* 0x0000761000137816 */ /* 0x000fe20000000013 */
[----:B------:R-:W-:Y:S06]  /*f100*/  BRA `(.L_x_3641) ;  /* 0x00000000006c7947 */ /* 0x000fec0003800000 */
.L_x_3640:
        /* <DEDUP_REMOVED lines=16> */
.L_x_3668:
[----:B------:R-:W-:Y:S01]  /*f210*/  PRMT R19, RZ, 0x7610, R19 ;  /* 0x00007610ff137816 */ /* 0x000fe20000000013 */
[----:B------:R-:W-:Y:S06]  /*f220*/  BRA `(.L_x_3641) ;  /* 0x0000000000247947 */ /* 0x000fec0003800000 */
.L_x_3665:
[----:B------:R-:W2:Y:S02]  /*f230*/  LDG.E.64 R2, desc[UR36][R2.64] ;  /* 0x0000002402027981 */ /* 0x000ea4000c1e1b00 */
[----:B--2---:R-:W0:Y:S02]  /*f240*/  I2F.U64 R0, R2 ;  /* 0x0000000200007312 */ /* 0x004e240000301000 */
[----:B0-----:R-:W-:-:S04]  /*f250*/  F2FP.F16.F32.PACK_AB R0, RZ, R0 ;  /* 0x00000000ff00723e */ /* 0x001fc800000000ff */
[----:B------:R-:W-:Y:S01]  /*f260*/  PRMT R19, R0, 0x7610, R19 ;  /* 0x0000761000137816 */ /* 0x000fe20000000013 */
[----:B------:R-:W-:Y:S06]  /*f270*/  BRA `(.L_x_3641) ;  /* 0x0000000000107947 */ /* 0x000fec0003800000 */
.L_x_3664:
[----:B------:R-:W2:Y:S02]  /*f280*/  LDG.E R2, desc[UR36][R2.64] ;  /* 0x0000002402027981 */ /* 0x000ea4000c1e1900 */
[----:B--2---:R-:W-:-:S04]  /*f290*/  I2FP.F32.U32 R0, R2 ;  /* 0x0000000200007245 */ /* 0x004fc80000201000 */
[----:B------:R-:W-:-:S04]  /*f2a0*/  F2FP.F16.F32.PACK_AB R0, RZ, R0 ;  /* 0x00000000ff00723e */ /* 0x000fc800000000ff */
[----:B------:R-:W-:-:S07]  /*f2b0*/  PRMT R19, R0, 0x7610, R19 ;  /* 0x0000761000137816 */ /* 0x000fce0000000013 */
.L_x_3641:
        /* <DEDUP_REMOVED lines=18> */
.L_x_3672:
[----:B------:R-:W2:Y:S02]  /*f3e0*/  LDG.E.U8 R2, desc[UR36][R2.64] ;  /* 0x0000002402027981 */ /* 0x000ea4000c1e1100 */
[----:B--2---:R-:W-:-:S04]  /*f3f0*/  I2FP.F32.U32 R0, R2 ;  /* 0x0000000200007245 */ /* 0x004fc80000201000 */
[----:B------:R-:W-:Y:S01]  /*f400*/  F2FP.F16.F32.PACK_AB R0, RZ, R0 ;  /* 0x00000000ff00723e */ /* 0x000fe200000000ff */
[----:B------:R-:W-:Y:S06]  /*f410*/  BRA `(.L_x_3674) ;  /* 0x0000000c007c7947 */ /* 0x000fec0003800000 */
.L_x_3671:
        /* <DEDUP_REMOVED lines=10> */
.L_x_3676:
[----:B------:R-:W2:Y:S02]  /*f4c0*/  LDG.E R2, desc[UR36][R2.64] ;  /* 0x0000002402027981 */ /* 0x000ea4000c1e1900 */
[----:B--2---:R-:W-:-:S04]  /*f4d0*/  I2FP.F32.S32 R0, R2 ;  /* 0x0000000200007245 */ /* 0x004fc80000201400 */
[----:B------:R-:W-:Y:S01]  /*f4e0*/  F2FP.F16.F32.PACK_AB R0, RZ, R0 ;  /* 0x00000000ff00723e */ /* 0x000fe200000000ff */
[----:B------:R-:W-:Y:S06]  /*f4f0*/  BRA `(.L_x_3674) ;  /* 0x0000000c00447947 */ /* 0x000fec0003800000 */
.L_x_3675:
[----:B------:R-:W2:Y:S02]  /*f500*/  LDG.E.U16 R2, desc[UR36][R2.64] ;  /* 0x0000002402027981 */ /* 0x000ea4000c1e1500 */
[----:B--2---:R-:W0:Y:S02]  /*f510*/  I2F.S16 R0, R2 ;  /* 0x0000000200007306 */ /* 0x004e240000101400 */
[----:B0-----:R-:W-:Y:S01]  /*f520*/  F2FP.F16.F32.PACK_AB R0, RZ, R0 ;  /* 0x00000000ff00723e */ /* 0x001fe200000000ff */
[----:B------:R-:W-:Y:S06]  /*f530*/  BRA `(.L_x_3674) ;  /* 0x0000000c00347947 */ /* 0x000fec0003800000 */
.L_x_3670:
        /* <DEDUP_REMOVED lines=9> */
.L_x_3678:
[----:B------:R1:W5:Y:S01]  /*f5d0*/  LDG.E.U16 R0, desc[UR36][R2.64] ;  /* 0x0000002402007981 */ /* 0x000362000c1e1500 */
[----:B------:R-:W-:Y:S05]  /*f5e0*/  BRA `(.L_x_3674) ;  /* 0x0000000c00087947 */ /* 0x000fea0003800000 */
.L_x_3677:
        /* <DEDUP_REMOVED lines=9> */
.L_x_3680:
[----:B------:R0:W5:Y:S01]  /*f680*/  LDG.E.U16 R0, desc[UR36][R2.64] ;  /* 0x0000002402007981 */ /* 0x000162000c1e1500 */
[----:B------:R-:W-:Y:S05]  /*f690*/  BRA `(.L_x_3674) ;  /* 0x0000000800dc7947 */ /* 0x000fea0003800000 */
.L_x_3679:
        /* <DEDUP_REMOVED lines=8> */
.L_x_3669:
        /* <DEDUP_REMOVED lines=13> */
.L_x_3683:
        /* <DEDUP_REMOVED lines=8> */
.L_x_3682:
        /* <DEDUP_REMOVED lines=27> */
.L_x_3685:
        /* <DEDUP_REMOVED lines=13> */
.L_x_3684:
[----:B------:R-:W2:Y:S02]  /*faf0*/  LDG.E.U16 R0, desc[UR36][R2.64] ;  /* 0x0000002402007981 */ /* 0x000ea4000c1e1500 */
[----:B--2---:R-:W-:-:S05]  /*fb00*/  IMAD.U32 R0, R0, 0x10000, RZ ;  /* 0x0001000000007824 */ /* 0x004fca00078e00ff */
[----:B------:R-:W-:Y:S01]  /*fb10*/  F2FP.F16.F32.PACK_AB R0, RZ, R0 ;  /* 0x00000000ff00723e */ /* 0x000fe200000000ff */
[----:B------:R-:W-:Y:S06]  /*fb20*/  BRA `(.L_x_3674) ;  /* 0x0000000400b87947 */ /* 0x000fec0003800000 */
.L_x_3681:
        /* <DEDUP_REMOVED lines=12> */
.L_x_3688:
        /* <DEDUP_REMOVED lines=21> */
.L_x_3692:
[----:B------:R-:W-:Y:S05]  /*fd40*/  BSYNC.RECONVERGENT B1 ;  /* 0x0000000000017941 */ /* 0x000fea0003800200 */
.L_x_3691:
[----:B------:R-:W-:Y:S01]  /*fd50*/  IMAD.SHL.U32 R0, R0, 0x100000, RZ ;  /* 0x0010000000007824 */ /* 0x000fe200078e00ff */
[----:B------:R-:W-:-:S04]  /*fd60*/  LEA R2, R2, 0x3b800000, 0x17 ;  /* 0x3b80000002027811 */ /* 0x000fc800078eb8ff */
[----:B------:R-:W-:-:S07]  /*fd70*/  LOP3.LUT R0, R2, R0, R7, 0xfe, !PT ;  /* 0x0000000002007212 */ /* 0x000fce00078efe07 */
.L_x_3690:
[----:B------:R-:W-:Y:S05]  /*fd80*/  BSYNC.RECONVERGENT B0 ;  /* 0x0000000000007941 */ /* 0x000fea0003800200 */
.L_x_3689:
[----:B------:R-:W-:Y:S01]  /*fd90*/  F2FP.F16.F32.PACK_AB R0, RZ, R0 ;  /* 0x00000000ff00723e */ /* 0x000fe200000000ff */
[----:B------:R-:W-:Y:S06]  /*fda0*/  BRA `(.L_x_3674) ;  /* 0x0000000400187947 */ /* 0x000fec0003800000 */
.L_x_3687:
        /* <DEDUP_REMOVED lines=21> */
.L_x_3696:
[----:B------:R-:W-:Y:S05]  /*ff00*/  BSYNC.RECONVERGENT B1 ;  /* 0x0000000000017941 */ /* 0x000fea0003800200 */
.L_x_3695:
[----:B------:R-:W-:Y:S01]  /*ff10*/  IMAD.SHL.U32 R0, R0, 0x200000, RZ ;  /* 0x0020000000007824 */ /* 0x000fe200078e00ff */
[----:B------:R-:W-:-:S04]  /*ff20*/  LEA R2, R2, 0x37800000, 0x17 ;  /* 0x3780000002027811 */ /* 0x000fc800078eb8ff */
[----:B------:R-:W-:-:S07]  /*ff30*/  LOP3.LUT R0, R2, R0, R7, 0xfe, !PT ;  /* 0x0000000002007212 */ /* 0x000fce00078efe07 */
.L_x_3694:
[----:B------:R-:W-:Y:S05]  /*ff40*/  BSYNC.RECONVERGENT B0 ;  /* 0x0000000000007941 */ /* 0x000fea0003800200 */
.L_x_3693:
[----:B------:R-:W-:Y:S01]  /*ff50*/  F2FP.F16.F32.PACK_AB R0, RZ, R0 ;  /* 0x00000000ff00723e */ /* 0x000fe200000000ff */
[----:B------:R-:W-:Y:S06]  /*ff60*/  BRA `(.L_x_3674) ;  /* 0x0000000000a87947 */ /* 0x000fec0003800000 */
.L_x_3686:
        /* <DEDUP_REMOVED lines=14> */
.L_x_3700:
[----:B------:R-:W-:Y:S05]  /*10050*/  BSYNC.RECONVERGENT B0 ;  /* 0x0000000000007941 */ /* 0x000fea0003800200 */
.L_x_3699:
[----:B------:R-:W-:Y:S01]  /*10060*/  F2FP.F16.F32.PACK_AB R0, RZ, R0 ;  /* 0x00000000ff00723e */ /* 0x000fe200000000ff */
[----:B------:R-:W-:Y:S06]  /*10070*/  BRA `(.L_x_3674) ;  /* 0x0000000000647947 */ /* 0x000fec0003800000 */
.L_x_3673:
        /* <DEDUP_REMOVED lines=16> */
.L_x_3701:
[----:B------:R-:W-:Y:S01]  /*10180*/  PRMT R0, RZ, 0x7610, R0 ;  /* 0x00007610ff007816 */ /* 0x000fe20000000000 */
[----:B------:R-:W-:Y:S06]  /*10190*/  BRA `(.L_x_3674) ;  /* 0x00000000001c7947 */ /* 0x000fec0003800000 */
.L_x_3698:
[----:B------:R-:W2:Y:S02]  /*101a0*/  LDG.E.64 R2, desc[UR36][R2.64] ;  /* 0x0000002402027981 */ /* 0x000ea4000c1e1b00 */
[----:B--2---:R-:W0:Y:S02]  /*101b0*/  I2F.U64 R0, R2 ;  /* 0x0000000200007312 */ /* 0x004e240000301000 */
[----:B0-----:R-:W-:Y:S01]  /*101c0*/  F2FP.F16.F32.PACK_AB R0, RZ, R0 ;  /* 0x00000000ff00723e */ /* 0x001fe200000000ff */
[----:B------:R-:W-:Y:S06]  /*101d0*/  BRA `(.L_x_3674) ;  /* 0x00000000000c7947 */ /* 0x000fec0003800000 */
.L_x_3697:
[----:B------:R-:W2:Y:S02]  /*101e0*/  LDG.E R2, desc[UR36][R2.64] ;  /* 0x0000002402027981 */ /* 0x000ea4000c1e1900 */
[----:B--2---:R-:W-:-:S04]  /*101f0*/  I2FP.F32.U32 R0, R2 ;  /* 0x0000000200007245 */ /* 0x004fc80000201000 */
[----:B------:R-:W-:-:S07]  /*10200*/  F2FP.F16.F32.PACK_AB R0, RZ, R0 ;  /* 0x00000000ff00723e */ /* 0x000fce00000000ff */
.L_x_3674:
[----:B------:R-:W-:Y:S01]  /*10210*/  UPRMT UR4, UR43, 0x9910, URZ ;  /* 0x000099102b047896 */ /* 0x000fe200080000ff */
[----:B-----5:R-:W-:Y:S02]  /*10220*/  HADD2.F32 R19, -RZ, R19.H0_H0 ;  /* 0x20000013ff137230 */ /* 0x020fe40000004100 */
[----:B------:R-:W-:Y:S01]  /*10230*/  HADD2.F32 R0, -RZ, R0.H0_H0 ;  /* 0x20000000ff007230 */ /* 0x000fe20000004100 */
[----:B------:R-:W-:Y:S02]  /*10240*/  UISETP.GT.AND UP0, UPT, UR4, 0x9, UPT ;  /* 0x000000090400788c */ /* 0x000fe4000bf04270 */
[----:B------:R-:W-:Y:S02]  /*10250*/  FSETP.NEU.FTZ.AND P0, PT, R19, RZ, PT ;  /* 0x000000ff1300720b */ /* 0x000fe40003f1d000 */
[----:B------:R-:W-:-:S04]  /*10260*/  FSETP.NEU.FTZ.AND P1, PT, R0, RZ, PT ;  /* 0x000000ff0000720b */ /* 0x000fc80003f3d000 */
[----:B------:R-:W-:-:S04]  /*10270*/  PLOP3.LUT P0, PT, P0, P1, PT, 0x28, 0x82 ;  /* 0x000000000082781c */ /* 0x000fc80000702570 */
[----:B01----:R-:W-:Y:S01]  /*10280*/  SEL R2, RZ, 0x1, !P0 ;  /* 0x00000001ff027807 */ /* 0x003fe20004000000 */
        /* <DEDUP_REMOVED lines=11> */
.L_x_3705:
[----:B------:R-:W-:Y:S01]  /*10340*/  STG.E.U8 desc[UR36][R16.64], R2 ;  /* 0x0000000210007986 */ /* 0x000fe2000c101124 */
[----:B------:R-:W-:Y:S05]  /*10350*/  EXIT ;  /* 0x000000000000794d */ /* 0x000fea0003800000 */
.L_x_3704:
        /* <DEDUP_REMOVED lines=9> */
.L_x_3708:
[----:B------:R-:W-:Y:S01]  /*103f0*/  STG.E desc[UR36][R16.64], R2 ;  /* 0x0000000210007986 */ /* 0x000fe2000c101924 */
[----:B------:R-:W-:Y:S05]  /*10400*/  EXIT ;  /* 0x000000000000794d */ /* 0x000fea0003800000 */
.L_x_3707:
[----:B------:R-:W-:Y:S01]  /*10410*/  STG.E.U16 desc[UR36][R16.64], R2 ;  /* 0x0000000210007986 */ /* 0x000fe2000c101524 */
[----:B------:R-:W-:Y:S05]  /*10420*/  EXIT ;  /* 0x000000000000794d */ /* 0x000fea0003800000 */
.L_x_3703:
        /* <DEDUP_REMOVED lines=9> */
.L_x_3710:
[----:B------:R-:W-:-:S04]  /*104c0*/  I2FP.F32.U32 R0, R2 ;  /* 0x0000000200007245 */ /* 0x000fc80000201000 */
[----:B------:R-:W-:-:S05]  /*104d0*/  F2FP.F16.F32.PACK_AB R0, RZ, R0 ;  /* 0x00000000ff00723e */ /* 0x000fca00000000ff */
[----:B------:R-:W-:Y:S01]  /*104e0*/  STG.E.U16 desc[UR36][R16.64], R0 ;  /* 0x0000000010007986 */ /* 0x000fe2000c101524 */
[----:B------:R-:W-:Y:S05]  /*104f0*/  EXIT ;  /* 0x000000000000794d */ /* 0x000fea0003800000 */
.L_x_3709:
        /* <DEDUP_REMOVED lines=10> */
.L_x_3712:
[----:B------:R-:W-:-:S04]  /*105a0*/  I2FP.F32.U32 R2, R2 ;  /* 0x0000000200027245 */ /* 0x000fc80000201000 */
[----:B------:R-:W-:-:S04]  /*105b0*/  F2FP.F16.F32.PACK_AB R3, RZ, R2 ;  /* 0x00000002ff03723e */ /* 0x000fc800000000ff */
[----:B------:R-:W-:-:S05]  /*105c0*/  PRMT R3, R3, 0x5410, RZ ;  /* 0x0000541003037816 */ /* 0x000fca00000000ff */
[----:B------:R-:W-:Y:S01]  /*105d0*/  STG.E desc[UR36][R16.64], R3 ;  /* 0x0000000310007986 */ /* 0x000fe2000c101924 */
[----:B------:R-:W-:Y:S05]  /*105e0*/  EXIT ;  /* 0x000000000000794d */ /* 0x000fea0003800000 */
.L_x_3711:
[----:B------:R-:W0:Y:S02]  /*105f0*/  I2F.F64.U32 R2, R2 ;  /* 0x0000000200027312 */ /* 0x000e240000201800 */
[----:B0-----:R-:W-:Y:S01]  /*10600*/  STG.E.64 desc[UR36][R16.64], R2 ;  /* 0x0000000210007986 */ /* 0x001fe2000c101b24 */
[----:B------:R-:W-:Y:S05]  /*10610*/  EXIT ;  /* 0x000000000000794d */ /* 0x000fea0003800000 */
.L_x_3702:
        /* <DEDUP_REMOVED lines=12> */
.L_x_3716:
        /* <DEDUP_REMOVED lines=16> */
.L_x_3719:
[----:B------:R-:W-:-:S07]  /*107e0*/  PRMT R8, R0, 0x7610, R8 ;  /* 0x0000761000087816 */ /* 0x000fce0000000008 */
.L_x_3718:
[----:B------:R-:W-:Y:S05]  /*107f0*/  BSYNC.RECONVERGENT B0 ;  /* 0x0000000000007941 */ /* 0x000fea0003800200 */
.L_x_3717:
[----:B------:R-:W-:Y:S01]  /*10800*/  STG.E.U8 desc[UR36][R16.64], R8 ;  /* 0x0000000810007986 */ /* 0x000fe2000c101124 */
[----:B------:R-:W-:Y:S05]  /*10810*/  EXIT ;  /* 0x000000000000794d */ /* 0x000fea0003800000 */
.L_x_3715:
        /* <DEDUP_REMOVED lines=16> */
.L_x_3722:
[----:B------:R-:W-:-:S07]  /*10920*/  PRMT R8, R0, 0x7610, R8 ;  /* 0x0000761000087816 */ /* 0x000fce0000000008 */
.L_x_3721:
[----:B------:R-:W-:Y:S05]  /*10930*/  BSYNC.RECONVERGENT B0 ;  /* 0x0000000000007941 */ /* 0x000fea0003800200 */
.L_x_3720:
[----:B------:R-:W-:Y:S01]  /*10940*/  STG.E.U8 desc[UR36][R16.64], R8 ;  /* 0x0000000810007986 */ /* 0x000fe2000c101124 */
[----:B------:R-:W-:Y:S05]  /*10950*/  EXIT ;  /* 0x000000000000794d */ /* 0x000fea0003800000 */
.L_x_3714:
        /* <DEDUP_REMOVED lines=21> */
.L_x_3724:
[----:B------:R-:W-:-:S05]  /*10ab0*/  IMAD.MOV.U32 R3, RZ, RZ, RZ ;  /* 0x000000ffff037224 */ /* 0x000fca00078e00ff */
[----:B------:R-:W-:Y:S01]  /*10ac0*/  STG.E.64 desc[UR36][R16.64], R2 ;  /* 0x0000000210007986 */ /* 0x000fe2000c101b24 */
[----:B------:R-:W-:Y:S05]  /*10ad0*/  EXIT ;  /* 0x000000000000794d */ /* 0x000fea0003800000 */
.L_x_3723:
[----:B------:R-:W-:Y:S01]  /*10ae0*/  STG.E desc[UR36][R16.64], R2 ;  /* 0x0000000210007986 */ /* 0x000fe2000c101924 */
[----:B------:R-:W-:Y:S05]  /*10af0*/  EXIT ;  /* 0x000000000000794d */ /* 0x000fea0003800000 */
.L_x_3713:
        /* <DEDUP_REMOVED lines=8> */
.L_x_3726:
[----:B------:R-:W0:Y:S01]  /*10b80*/  I2F.F64.U32 R4, R2 ;  /* 0x0000000200047312 */ /* 0x000e220000201800 */
[----:B------:R-:W-:-:S05]  /*10b90*/  CS2R R6, SRZ ;  /* 0x0000000000067805 */ /* 0x000fca000001ff00 */
[----:B0-----:R-:W-:Y:S01]  /*10ba0*/  STG.E.128 desc[UR36][R16.64], R4 ;  /* 0x0000000410007986 */ /* 0x001fe2000c101d24 */
[----:B------:R-:W-:Y:S05]  /*10bb0*/  EXIT ;  /* 0x000000000000794d */ /* 0x000fea0003800000 */
.L_x_3725:
[----:B------:R-:W-:-:S09]  /*10bc0*/  UISETP.NE.AND UP0, UPT, UR4, 0xf, UPT ;  /* 0x0000000f0400788c */ /* 0x000fd2000bf05270 */
[----:B------:R-:W-:Y:S05]  /*10bd0*/  BRA.U !UP0, `(.L_x_3727) ;  /* 0x0000000108d47547 */ /* 0x000fea000b800000 */
[----:B------:R-:W-:-:S09]  /*10be0*/  UISETP.NE.AND UP0, UPT, UR4, 0x17, UPT ;  /* 0x000000170400788c */ /* 0x000fd2000bf05270 */
[----:B------:R-:W-:Y:S05]  /*10bf0*/  BRA.U !UP0, `(.L_x_3728) ;  /* 0x0000000108847547 */ /* 0x000fea000b800000 */
[----:B------:R-:W-:-:S09]  /*10c00*/  UISETP.NE.AND UP0, UPT, UR4, 0x18, UPT ;  /* 0x000000180400788c */ /* 0x000fd2000bf05270 */
[----:B------:R-:W-:Y:S05]  /*10c10*/  BRA.U !UP0, `(.L_x_3729) ;  /* 0x0000000108447547 */ /* 0x000fea000b800000 */
.L_x_3706:
        /* <DEDUP_REMOVED lines=16> */
.L_x_3730:
[----:B------:R-:W-:Y:S05]  /*10d20*/  EXIT ;  /* 0x000000000000794d */ /* 0x000fea0003800000 */
.L_x_3729:
        /* <DEDUP_REMOVED lines=11> */
.L_x_3732:
[----:B------:R-:W-:Y:S05]  /*10de0*/  BSYNC.RECONVERGENT B0 ;  /* 0x0000000000007941 */ /* 0x000fea0003800200 */
.L_x_3731:
[----:B------:R-:W-:Y:S01]  /*10df0*/  STG.E.U8 desc[UR36][R16.64], R3 ;  /* 0x0000000310007986 */ /* 0x000fe2000c101124 */
[----:B------:R-:W-:Y:S05]  /*10e00*/  EXIT ;  /* 0x000000000000794d */ /* 0x000fea0003800000 */
.L_x_3728:
        /* <DEDUP_REMOVED lines=13> */
.L_x_3733:
[----:B------:R-:W-:Y:S01]  /*10ee0*/  IMAD.MOV.U32 R3, RZ, RZ, 0x7f ;  /* 0x0000007fff037424 */ /* 0x000fe200078e00ff */
[----:B------:R-:W-:-:S04]  /*10ef0*/  ISETP.GT.U32.AND P0, PT, R5, 0x7f800000, PT ;  /* 0x7f8000000500780c */ /* 0x000fc80003f04070 */
[----:B------:R-:W-:-:S05]  /*10f00*/  SEL R3, R3, 0x7c, P0 ;  /* 0x0000007c03037807 */ /* 0x000fca0000000000 */
[----:B------:R-:W-:Y:S01]  /*10f10*/  STG.E.U8 desc[UR36][R16.64], R3 ;  /* 0x0000000310007986 */ /* 0x000fe2000c101124 */
[----:B------:R-:W-:Y:S05]  /*10f20*/  EXIT ;  /* 0x000000000000794d */ /* 0x000fea0003800000 */
.L_x_3727:
[----:B------:R-:W-:-:S04]  /*10f30*/  I2FP.F32.U32 R0, R2 ;  /* 0x0000000200007245 */ /* 0x000fc80000201000 */
[----:B------:R-:W-:-:S05]  /*10f40*/  F2FP.BF16.F32.PACK_AB R0, RZ, R0 ;  /* 0x00000000ff00723e */ /* 0x000fca00000010ff */
[----:B------:R-:W-:Y:S01]  /*10f50*/  STG.E.U16 desc[UR36][R16.64], R0 ;  /* 0x0000000010007986 */ /* 0x000fe2000c101524 */
[----:B------:R-:W-:Y:S05]  /*10f60*/  EXIT ;  /* 0x000000000000794d */ /* 0x000fea0003800000 */
.L_x_3734:
        /* <DEDUP_REMOVED lines=9> */
.L_x_43399:


//--------------------- .text._ZN2at6native27unrolled_elementwise_kernelINS0_13BinaryFunctorIN3c104HalfES4_bZZZNS0_23logical_xor_kernel_cudaERNS_14TensorIteratorEENKUlvE0_clEvENKUlvE6_clEvEUlS4_S4_E_EESt5arrayIPcLm3EELi4E23TrivialOffsetCalculatorILi2EjESE_ILi1EjENS0_6memory12LoadWithCastILi2EEENSH_13StoreWithCastILi1EEEEEviT_T0_T2_T3_T4_T5_ --------------------------
	.section	.text._ZN2at6native27unrolled_elementwise_kernelINS0_13BinaryFunctorIN3c104HalfES4_bZZZNS0_23logical_xor_kernel_cudaERNS_14TensorIteratorEENKUlvE0_clEvENKUlvE6_clEvEUlS4_S4_E_EESt5arrayIPcLm3EELi4E23TrivialOffsetCalculatorILi2EjESE_ILi1EjENS0_6memory12LoadWithCastILi2EEENSH_13StoreWithCastILi1EEEEEviT_T0_T2_T3_T4_T5_,"ax",@progbits
	.align	128
        .global         _ZN2at6native27unrolled_elementwise_kernelINS0_13BinaryFunctorIN3c104HalfES4_bZZZNS0_23logical_xor_kernel_cudaERNS_14TensorIteratorEENKUlvE0_clEvENKUlvE6_clEvEUlS4_S4_E_EESt5arrayIPcLm3EELi4E23TrivialOffsetCalculatorILi2EjESE_ILi1EjENS0_6memory12LoadWithCastILi2EEENSH_13StoreWithCastILi1EEEEEviT_T0_T2_T3_T4_T5_
        .type           _ZN2at6native27unrolled_elementwise_kernelINS0_13BinaryFunctorIN3c104HalfES4_bZZZNS0_23logical_xor_kernel_cudaERNS_14TensorIteratorEENKUlvE0_clEvENKUlvE6_clEvEUlS4_S4_E_EESt5arrayIPcLm3EELi4E23TrivialOffsetCalculatorILi2EjESE_ILi1EjENS0_6memory12LoadWithCastILi2EEENSH_13StoreWithCastILi1EEEEEviT_T0_T2_T3_T4_T5_,@function
        .size           _ZN2at6native27unrolled_elementwise_kernelINS0_13BinaryFunctorIN3c104HalfES4_bZZZNS0_23logical_xor_kernel_cudaERNS_14TensorIteratorEENKUlvE0_clEvENKUlvE6_clEvEUlS4_S4_E_EESt5arrayIPcLm3EELi4E23TrivialOffsetCalculatorILi2EjESE_ILi1EjENS0_6memory12LoadWithCastILi2EEENSH_13StoreWithCastILi1EEEEEviT_T0_T2_T3_T4_T5_,(.L_x_43400 - _ZN2at6native27unrolled_elementwise_kernelINS0_13BinaryFunctorIN3c104HalfES4_bZZZNS0_23logical_xor_kernel_cudaERNS_14TensorIteratorEENKUlvE0_clEvENKUlvE6_clEvEUlS4_S4_E_EESt5arrayIPcLm3EELi4E23TrivialOffsetCalculatorILi2EjESE_ILi1EjENS0_6memory12LoadWithCastILi2EEENSH_13StoreWithCastILi1EEEEEviT_T0_T2_T3_T4_T5_)
        .other          _ZN2at6native27unrolled_elementwise_kernelINS0_13BinaryFunctorIN3c104HalfES4_bZZZNS0_23logical_xor_kernel_cudaERNS_14TensorIteratorEENKUlvE0_clEvENKUlvE6_clEvEUlS4_S4_E_EESt5arrayIPcLm3EELi4E23TrivialOffsetCalculatorILi2EjESE_ILi1EjENS0_6memory12LoadWithCastILi2EEENSH_13StoreWithCastILi1EEEEEviT_T0_T2_T3_T4_T5_,@"STO_CUDA_ENTRY STV_DEFAULT"
_ZN2at6native27unrolled_elementwise_kernelINS0_13BinaryFunctorIN3c104HalfES4_bZZZNS0_23logical_xor_kernel_cudaERNS_14TensorIteratorEENKUlvE0_clEvENKUlvE6_clEvEUlS4_S4_E_EESt5arrayIPcLm3EELi4E23TrivialOffsetCalculatorILi2EjESE_ILi1EjENS0_6memory12LoadWithCastILi2EEENSH_13StoreWithCastILi1EEEEEviT_T0_T2_T3_T4_T5_:
.text._ZN2at6native27unrolled_elementwise_kernelINS0_13BinaryFunctorIN3c104HalfES4_bZZZNS0_23logical_xor_kernel_cudaERNS_14TensorIteratorEENKUlvE0_clEvENKUlvE6_clEvEUlS4_S4_E_EESt5arrayIPcLm3EELi4E23TrivialOffsetCalculatorILi2EjESE_ILi1EjENS0_6memory12LoadWithCastILi2EEENSH_13StoreWithCastILi1EEEEEviT_T0_T2_T3_T4_T5_:
        /* <DEDUP_REMOVED lines=36> */
.L_x_3740:
[----:B------:R-:W2:Y:S02]  /*0240*/  LDG.E.U8 R4, desc[UR36][R4.64] ;  /* 0x0000002404047981 */ /* 0x000ea4000c1e1100 */
[----:B--2---:R-:W-:-:S04]  /*0250*/  I2FP.F32.U32 R0, R4 ;  /* 0x0000000400007245 */ /* 0x004fc80000201000 */
[----:B------:R-:W-:-:S04]  /*0260*/  F2FP.F16.F32.PACK_AB R0, RZ, R0 ;  /* 0x00000000ff00723e */ /* 0x000fc800000000ff */
[----:B------:R-:W-:Y:S01]  /*0270*/  PRMT R26, R0, 0x7610, R26 ;  /* 0x00007610001a7816 */ /* 0x000fe2000000001a */
[----:B------:R-:W-:Y:S06]  /*0280*/  BRA `(.L_x_3742) ;  /* 0x0000000c00b87947 */ /* 0x000fec0003800000 */
.L_x_3739:
        /* <DEDUP_REMOVED lines=11> */
.L_x_3744:
[----:B------:R-:W2:Y:S02]  /*0340*/  LDG.E R4, desc[UR36][R4.64] ;  /* 0x0000002404047981 */ /* 0x000ea4000c1e1900 */
[----:B--2---:R-:W-:-:S04]  /*0350*/  I2FP.F32.S32 R0, R4 ;  /* 0x0000000400007245 */ /* 0x004fc80000201400 */
[----:B------:R-:W-:-:S04]  /*0360*/  F2FP.F16.F32.PACK_AB R0, RZ, R0 ;  /* 0x00000000ff00723e */ /* 0x000fc800000000ff */
[----:B------:R-:W-:Y:S01]  /*0370*/  PRMT R26, R0, 0x7610, R26 ;  /* 0x00007610001a7816 */ /* 0x000fe2000000001a */
[----:B------:R-:W-:Y:S06]  /*0380*/  BRA `(.L_x_3742) ;  /* 0x0000000c00787947 */ /* 0x000fec0003800000 */
.L_x_3743:
[----:B------:R-:W2:Y:S02]  /*0390*/  LDG.E.U16 R4, desc[UR36][R4.64] ;  /* 0x0000002404047981 */ /* 0x000ea4000c1e1500 */
[----:B--2---:R-:W0:Y:S02]  /*03a0*/  I2F.S16 R0, R4 ;  /* 0x0000000400007306 */ /* 0x004e240000101400 */
[----:B0-----:R-:W-:-:S04]  /*03b0*/  F2FP.F16.F32.PACK_AB R0, RZ, R0 ;  /* 0x00000000ff00723e */ /* 0x001fc800000000ff */
[----:B------:R-:W-:Y:S01]  /*03c0*/  PRMT R26, R0, 0x7610, R26 ;  /* 0x00007610001a7816 */ /* 0x000fe2000000001a */
[----:B------:R-:W-:Y:S06]  /*03d0*/  BRA `(.L_x_3742) ;  /* 0x0000000c00647947 */ /* 0x000fec0003800000 */
.L_x_3738:
        /* <DEDUP_REMOVED lines=9> */
.L_x_3746:
[----:B------:R1:W5:Y:S01]  /*0470*/  LDG.E.U16 R26, desc[UR36][R4.64] ;  /* 0x00000024041a7981 */ /* 0x000362000c1e1500 */
[----:B------:R-:W-:Y:S05]  /*0480*/  BRA `(.L_x_3742) ;  /* 0x0000000c00387947 */ /* 0x000fea0003800000 */
.L_x_3745:
        /* <DEDUP_REMOVED lines=9> */
.L_x_3748:
[----:B------:R0:W5:Y:S01]  /*0520*/  LDG.E.U16 R26, desc[UR36][R4.64] ;  /* 0x00000024041a7981 */ /* 0x000162000c1e1500 */
[----:B------:R-:W-:Y:S05]  /*0530*/  BRA `(.L_x_3742) ;  /* 0x0000000c000c7947 */ /* 0x000fea0003800000 */
.L_x_3747:
        /* <DEDUP_REMOVED lines=9> */
.L_x_3737:
        /* <DEDUP_REMOVED lines=14> */
.L_x_3751:
        /* <DEDUP_REMOVED lines=9> */
.L_x_3750:
        /* <DEDUP_REMOVED lines=27> */
.L_x_3753:
        /* <DEDUP_REMOVED lines=15> */
.L_x_3752:
[----:B------:R-:W2:Y:S02]  /*09e0*/  LDG.E.U16 R0, desc[UR36][R4.64] ;  /* 0x0000002404007981 */ /* 0x000ea4000c1e1500 */
[----:B--2---:R-:W-:-:S05]  /*09f0*/  IMAD.U32 R0, R0, 0x10000, RZ ;  /* 0x0001000000007824 */ /* 0x004fca00078e00ff */
[----:B------:R-:W-:-:S04]  /*0a00*/  F2FP.F16.F32.PACK_AB R0, RZ, R0 ;  /* 0x00000000ff00723e */ /* 0x000fc800000000ff */
[----:B------:R-:W-:Y:S01]  /*0a10*/  PRMT R26, R0, 0x7610, R26 ;  /* 0x00007610001a7816 */ /* 0x000fe2000000001a */
[----:B------:R-:W-:Y:S06]  /*0a20*/  BRA `(.L_x_3742) ;  /* 0x0000000400d07947 */ /* 0x000fec0003800000 */
.L_x_3749:
        /* <DEDUP_REMOVED lines=13> */
.L_x_3756:
        /* <DEDUP_REMOVED lines=21> */
.L_x_3760:
[----:B------:R-:W-:Y:S05]  /*0c50*/  BSYNC.RECONVERGENT B1 ;  /* 0x0000000000017941 */ /* 0x000fea0003800200 */
.L_x_3759:
[----:B------:R-:W-:Y:S01]  /*0c60*/  IMAD.SHL.U32 R0, R0, 0x100000, RZ ;  /* 0x0010000000007824 */ /* 0x000fe200078e00ff */
[----:B------:R-:W-:-:S04]  /*0c70*/  LEA R3, R3, 0x3b800000, 0x17 ;  /* 0x3b80000003037811 */ /* 0x000fc800078eb8ff */
[----:B------:R-:W-:-:S07]  /*0c80*/  LOP3.LUT R0, R3, R0, R7, 0xfe, !PT ;  /* 0x0000000003007212 */ /* 0x000fce00078efe07 */
.L_x_3758:
[----:B------:R-:W-:Y:S05]  /*0c90*/  BSYNC.RECONVERGENT B0 ;  /* 0x0000000000007941 */ /* 0x000fea0003800200 */
.L_x_3757:
[----:B------:R-:W-:-:S04]  /*0ca0*/  F2FP.F16.F32.PACK_AB R0, RZ, R0 ;  /* 0x00000000ff00723e */ /* 0x000fc800000000ff */
[----:B------:R-:W-:Y:S01]  /*0cb0*/  PRMT R26, R0, 0x7610, R26 ;  /* 0x00007610001a7816 */ /* 0x000fe2000000001a */
[----:B------:R-:W-:Y:S06]  /*0cc0*/  BRA `(.L_x_3742) ;  /* 0x0000000400287947 */ /* 0x000fec0003800000 */
.L_x_3755:
        /* <DEDUP_REMOVED lines=21> */
.L_x_3764:
[----:B------:R-:W-:Y:S05]  /*0e20*/  BSYNC.RECONVERGENT B1 ;  /* 0x0000000000017941 */ /* 0x000fea0003800200 */
.L_x_3763:
[----:B------:R-:W-:Y:S01]  /*0e30*/  IMAD.SHL.U32 R0, R0, 0x200000, RZ ;  /* 0x0020000000007824 */ /* 0x000fe200078e00ff */
[----:B------:R-:W-:-:S04]  /*0e40*/  LEA R3, R3, 0x37800000, 0x17 ;  /* 0x3780000003037811 */ /* 0x000fc800078eb8ff */
[----:B------:R-:W-:-:S07]  /*0e50*/  LOP3.LUT R0, R3, R0, R7, 0xfe, !PT ;  /* 0x0000000003007212 */ /* 0x000fce00078efe07 */
.L_x_3762:
[----:B------:R-:W-:Y:S05]  /*0e60*/  BSYNC.RECONVERGENT B0 ;  /* 0x0000000000007941 */ /* 0x000fea0003800200 */
.L_x_3761:
[----:B------:R-:W-:-:S04]  /*0e70*/  F2FP.F16.F32.PACK_AB R0, RZ, R0 ;  /* 0x00000000ff00723e */ /* 0x000fc800000000ff */
[----:B------:R-:W-:Y:S01]  /*0e80*/  PRMT R26, R0, 0x7610, R26 ;  /* 0x00007610001a7816 */ /* 0x000fe2000000001a */
[----:B------:R-:W-:Y:S06]  /*0e90*/  BRA `(.L_x_3742) ;  /* 0x0000000000b47947 */ /* 0x000fec0003800000 */
.L_x_3754:
[----:B------:R-:W-:-:S09]  /*0ea0*/  UISETP.NE.AND UP0, UPT, UR4, 0x1c, UPT ;  /* 0x0000001c0400788c */ /* 0x000fd2000bf05270 */
[----:B------:R-:W-:Y:S05]  /*0eb0*/  BRA.U !UP0, `(.L_x_3765) ;  /* 0x00000001089c7547 */ /* 0x000fea000b800000 */
[----:B------:R-:W-:-:S09]  /*0ec0*/  UISETP.NE.AND UP0, UPT, UR4, 0x1d, UPT ;  /* 0x0000001d0400788c */ /* 0x000fd2000bf05270 */
[----:B------:R-:W-:Y:S05]  /*0ed0*/  BRA.U !UP0, `(.L_x_3766) ;  /* 0x0000000108807547 */ /* 0x000fea000b800000 */
[----:B------:R-:W-:-:S09]  /*0ee0*/  UISETP.NE.AND UP0, UPT, UR4, 0x2c, UPT ;  /* 0x0000002c0400788c */ /* 0x000fd2000bf05270 */
[----:B------:R-:W-:Y:S05]  /*0ef0*/  BRA.U !UP0, `(.L_x_3767) ;  /* 0x0000000108487547 */ /* 0x000fea000b800000 */
.L_x_3741:
        /* <DEDUP_REMOVED lines=16> */
.L_x_3768:
[----:B------:R-:W-:Y:S01]  /*1000*/  PRMT R26, RZ, 0x7610, R26 ;  /* 0x00007610ff1a7816 */ /* 0x000fe2000000001a */
[----:B------:R-:W-:Y:S06]  /*1010*/  BRA `(.L_x_3742) ;  /* 0x0000000000547947 */ /* 0x000fec0003800000 */
.L_x_3767:
        /* <DEDUP_REMOVED lines=8> */
.L_x_3770:
[----:B------:R-:W-:Y:S05]  /*10a0*/  BSYNC.RECONVERGENT B0 ;  /* 0x0000000000007941 */ /* 0x000fea0003800200 */
.L_x_3769:
[----:B------:R-:W-:-:S04]  /*10b0*/  F2FP.F16.F32.PACK_AB R0, RZ, R0 ;  /* 0x00000000ff00723e */ /* 0x000fc800000000ff */
[----:B------:R-:W-:Y:S01]  /*10c0*/  PRMT R26, R0, 0x7610, R26 ;  /* 0x00007610001a7816 */ /* 0x000fe2000000001a */
[----:B------:R-:W-:Y:S06]  /*10d0*/  BRA `(.L_x_3742) ;  /* 0x0000000000247947 */ /* 0x000fec0003800000 */
.L_x_3766:
[----:B------:R-:W2:Y:S02]  /*10e0*/  LDG.E.64 R4, desc[UR36][R4.64] ;  /* 0x0000002404047981 */ /* 0x000ea4000c1e1b00 */
[----:B--2---:R-:W0:Y:S02]  /*10f0*/  I2F.U64 R0, R4 ;  /* 0x0000000400007312 */ /* 0x004e240000301000 */
[----:B0-----:R-:W-:-:S04]  /*1100*/  F2FP.F16.F32.PACK_AB R0, RZ, R0 ;  /* 0x00000000ff00723e */ /* 0x001fc800000000ff */
[----:B------:R-:W-:Y:S01]  /*1110*/  PRMT R26, R0, 0x7610, R26 ;  /* 0x00007610001a7816 */ /* 0x000fe2000000001a */
[----:B------:R-:W-:Y:S06]  /*1120*/  BRA `(.L_x_3742) ;  /* 0x0000000000107947 */ /* 0x000fec0003800000 */
.L_x_3765:
[----:B------:R-:W2:Y:S02]  /*1130*/  LDG.E R4, desc[UR36][R4.64] ;  /* 0x0000002404047981 */ /* 0x000ea4000c1e1900 */
[----:B--2---:R-:W-:-:S04]  /*1140*/  I2FP.F32.U32 R0, R4 ;  /* 0x0000000400007245 */ /* 0x004fc80000201000 */
[----:B------:R-:W-:-:S04]  /*1150*/  F2FP.F16.F32.PACK_AB R0, RZ, R0 ;  /* 0x00000000ff00723e */ /* 0x000fc800000000ff */
[----:B------:R-:W-:-:S07]  /*1160*/  PRMT R26, R0, 0x7610, R26 ;  /* 0x00007610001a7816 */ /* 0x000fce000000001a */
.L_x_3742:
[----:B01----:R-:W0:Y:S01]  /*1170*/  LDC.64 R4, c[0x0][0x398] ;  /* 0x0000e600ff047b82 */ /* 0x003e220000000a00 */
        /* <DEDUP_REMOVED lines=20> */
.L_x_3774:
[----:B------:R-:W2:Y:S02]  /*12c0*/  LDG.E.U8 R4, desc[UR36][R4.64] ;  /* 0x0000002404047981 */ /* 0x000ea4000c1e1100 */
[----:B--2---:R-:W-:-:S04]  /*12d0*/  I2FP.F32.U32 R0, R4 ;  /* 0x0000000400007245 */ /* 0x004fc80000201000 */
[----:B------:R-:W-:-:S04]  /*12e0*/  F2FP.F16.F32.PACK_AB R0, RZ, R0 ;  /* 0x00000000ff00723e */ /* 0x000fc800000000ff */
[----:B------:R-:W-:Y:S01]  /*12f0*/  PRMT R25, R0, 0x7610, R25 ;  /* 0x0000761000197816 */ /* 0x000fe20000000019 */
[----:B------:R-:W-:Y:S06]  /*1300*/  BRA `(.L_x_3776) ;  /* 0x0000000c00b87947 */ /* 0x000fec0003800000 */
.L_x_3773:
        /* <DEDUP_REMOVED lines=11> */
.L_x_3778:
[----:B------:R-:W2:Y:S02]  /*13c0*/  LDG.E R4, desc[UR36][R4.64] ;  /* 0x0000002404047981 */ /* 0x000ea4000c1e1900 */
[----:B--2---:R-:W-:-:S04]  /*13d0*/  I2FP.F32.S32 R0, R4 ;  /* 0x0000000400007245 */ /* 0x004fc80000201400 */
[----:B------:R-:W-:-:S04]  /*13e0*/  F2FP.F16.F32.PACK_AB R0, RZ, R0 ;  /* 0x00000000ff00723e */ /* 0x000fc800000000ff */
[----:B------:R-:W-:Y:S01]  /*13f0*/  PRMT R25, R0, 0x7610, R25 ;  /* 0x0000761000197816 */ /* 0x000fe20000000019 */
[----:B------:R-:W-:Y:S06]  /*1400*/  BRA `(.L_x_3776) ;  /* 0x0000000c00787947 */ /* 0x000fec0003800000 */
.L_x_3777:
[----:B------:R-:W2:Y:S02]  /*1410*/  LDG.E.U16 R4, desc[UR36][R4.64] ;  /* 0x0000002404047981 */ /* 0x000ea4000c1e1500 */
[----:B--2---:R-:W0:Y:S02]  /*1420*/  I2F.S16 R0, R4 ;  /* 0x0000000400007306 */ /* 0x004e240000101400 */
[----:B0-----:R-:W-:-:S04]  /*1430*/  F2FP.F16.F32.PACK_AB R0, RZ, R0 ;  /* 0x00000000ff00723e */ /* 0x001fc800000000ff */
[----:B------:R-:W-:Y:S01]  /*1440*/  PRMT R25, R0, 0x7610, R25 ;  /* 0x0000761000197816 */ /* 0x000fe20000000019 */
[----:B------:R-:W-:Y:S06]  /*1450*/  BRA `(.L_x_3776) ;  /* 0x0000000c00647947 */ /* 0x000fec0003800000 */
.L_x_3772:
        /* <DEDUP_REMOVED lines=9> */
.L_x_3780:
[----:B------:R1:W5:Y:S01]  /*14f0*/  LDG.E.U16 R25, desc[UR36][R4.64] ;  /* 0x0000002404197981 */ /* 0x000362000c1e1500 */
[----:B------:R-:W-:Y:S05]  /*1500*/  BRA `(.L_x_3776) ;  /* 0x0000000c00387947 */ /* 0x000fea0003800000 */
.L_x_3779:
        /* <DEDUP_REMOVED lines=9> */
.L_x_3782:
[----:B------:R0:W5:Y:S01]  /*15a0*/  LDG.E.U16 R25, desc[UR36][R4.64] ;  /* 0x0000002404197981 */ /* 0x000162000c1e1500 */
[----:B------:R-:W-:Y:S05]  /*15b0*/  BRA `(.L_x_3776) ;  /* 0x0000000c000c7947 */ /* 0x000fea0003800000 */
.L_x_3781:
        /* <DEDUP_REMOVED lines=9> */
.L_x_3771:
        /* <DEDUP_REMOVED lines=14> */
.L_x_3785:
        /* <DEDUP_REMOVED lines=9> */
.L_x_3784:
        /* <DEDUP_REMOVED lines=27> */
.L_x_3787:
        /* <DEDUP_REMOVED lines=15> */
.L_x_3786:
[----:B------:R-:W2:Y:S02]  /*1a60*/  LDG.E.U16 R0, desc[UR36][R4.64] ;  /* 0x0000002404007981 */ /* 0x000ea4000c1e1500 */
[----:B--2---:R-:W-:-:S05]  /*1a70*/  IMAD.U32 R0, R0, 0x10000, RZ ;  /* 0x0001000000007824 */ /* 0x004fca00078e00ff */
[----:B------:R-:W-:-:S04]  /*1a80*/  F2FP.F16.F32.PACK_AB R0, RZ, R0 ;  /* 0x00000000ff00723e */ /* 0x000fc800000000ff */
[----:B------:R-:W-:Y:S01]  /*1a90*/  PRMT R25, R0, 0x7610, R25 ;  /* 0x0000761000197816 */ /* 0x000fe20000000019 */
[----:B------:R-:W-:Y:S06]  /*1aa0*/  BRA `(.L_x_3776) ;  /* 0x0000000400d07947 */ /* 0x000fec0003800000 */
.L_x_3783:
        /* <DEDUP_REMOVED lines=13> */
.L_x_3790:
        /* <DEDUP_REMOVED lines=21> */
.L_x_3794:
[----:B------:R-:W-:Y:S05]  /*1cd0*/  BSYNC.RECONVERGENT B1 ;  /* 0x0000000000017941 */ /* 0x000fea0003800200 */
.L_x_3793:
[----:B------:R-:W-:Y:S01]  /*1ce0*/  IMAD.SHL.U32 R0, R0, 0x100000, RZ ;  /* 0x0010000000007824 */ /* 0x000fe200078e00ff */
[----:B------:R-:W-:-:S04]  /*1cf0*/  LEA R3, R3, 0x3b800000, 0x17 ;  /* 0x3b80000003037811 */ /* 0x000fc800078eb8ff */
[----:B------:R-:W-:-:S07]  /*1d00*/  LOP3.LUT R0, R3, R0, R7, 0xfe, !PT ;  /* 0x0000000003007212 */ /* 0x000fce00078efe07 */
.L_x_3792:
[----:B------:R-:W-:Y:S05]  /*1d10*/  BSYNC.RECONVERGENT B0 ;  /* 0x0000000000007941 */ /* 0x000fea0003800200 */
.L_x_3791:
[----:B------:R-:W-:-:S04]  /*1d20*/  F2FP.F16.F32.PACK_AB R0, RZ, R0 ;  /* 0x00000000ff00723e */ /* 0x000fc800000000ff */
[----:B------:R-:W-:Y:S01]  /*1d30*/  PRMT R25, R0, 0x7610, R25 ;  /* 0x0000761000197816 */ /* 0x000fe20000000019 */
[----:B------:R-:W-:Y:S06]  /*1d40*/  BRA `(.L_x_3776) ;  /* 0x0000000400287947 */ /* 0x000fec0003800000 */
.L_x_3789:
        /* <DEDUP_REMOVED lines=21> */
.L_x_3798:
[----:B------:R-:W-:Y:S05]  /*1ea0*/  BSYNC.RECONVERGENT B1 ;  /* 0x0000000000017941 */ /* 0x000fea0003800200 */
.L_x_3797:
[----:B------:R-:W-:Y:S01]  /*1eb0*/  IMAD.SHL.U32 R0, R0, 0x200000, RZ ;  /* 0x0020000000007824 */ /* 0x000fe200078e00ff */
[----:B------:R-:W-:-:S04]  /*1ec0*/  LEA R3, R3, 0x37800000, 0x17 ;  /* 0x3780000003037811 */ /* 0x000fc800078eb8ff */
[----:B------:R-:W-:-:S07]  /*1ed0*/  LOP3.LUT R0, R3, R0, R7, 0xfe, !PT ;  /* 0x0000000003007212 */ /* 0x000fce00078efe07 */
.L_x_3796:
[----:B------:R-:W-:Y:S05]  /*1ee0*/  BSYNC.RECONVERGENT B0 ;  /* 0x0000000000007941 */ /* 0x000fea0003800200 */
.L_x_3795:
[----:B------:R-:W-:-:S04]  /*1ef0*/  F2FP.F16.F32.PACK_AB R0, RZ, R0 ;  /* 0x00000000ff00723e */ /* 0x000fc800000000ff */
[----:B------:R-:W-:Y:S01]  /*1f00*/  PRMT R25, R0, 0x7610, R25 ;  /* 0x0000761000197816 */ /* 0x000fe20000000019 */
[----:B------:R-:W-:Y:S06]  /*1f10*/  BRA `(.L_x_3776) ;  /* 0x0000000000b47947 */ /* 0x000fec0003800000 */
.L_x_3788:
[----:B------:R-:W-:-:S09]  /*1f20*/  UISETP.NE.AND UP0, UPT, UR4, 0x1c, UPT ;  /* 0x0000001c0400788c */ /* 0x000fd2000bf05270 */
[----:B------:R-:W-:Y:S05]  /*1f30*/  BRA.U !UP0, `(.L_x_3799) ;  /* 0x00000001089c7547 */ /* 0x000fea000b800000 */
[----:B------:R-:W-:-:S09]  /*1f40*/  UISETP.NE.AND UP0, UPT, UR4, 0x1d, UPT ;  /* 0x0000001d0400788c */ /* 0x000fd2000bf05270 */
[----:B------:R-:W-:Y:S05]  /*1f50*/  BRA.U !UP0, `(.L_x_3800) ;  /* 0x0000000108807547 */ /* 0x000fea000b800000 */
[----:B------:R-:W-:-:S09]  /*1f60*/  UISETP.NE.AND UP0, UPT, UR4, 0x2c, UPT ;  /* 0x0000002c0400788c */ /* 0x000fd2000bf05270 */
[----:B------:R-:W-:Y:S05]  /*1f70*/  BRA.U !UP0, `(.L_x_3801) ;  /* 0x0000000108487547 */ /* 0x000fea000b800000 */
.L_x_3775:
        /* <DEDUP_REMOVED lines=16> */
.L_x_3802:
[----:B------:R-:W-:Y:S01]  /*2080*/  PRMT R25, RZ, 0x7610, R25 ;  /* 0x00007610ff197816 */ /* 0x000fe20000000019 */
[----:B------:R-:W-:Y:S06]  /*2090*/  BRA `(.L_x_3776) ;  /* 0x0000000000547947 */ /* 0x000fec0003800000 */
.L_x_3801:
        /* <DEDUP_REMOVED lines=8> */
.L_x_3804:
[----:B------:R-:W-:Y:S05]  /*2120*/  BSYNC.RECONVERGENT B0 ;  /* 0x0000000000007941 */ /* 0x000fea0003800200 */
.L_x_3803:
[----:B------:R-:W-:-:S04]  /*2130*/  F2FP.F16.F32.PACK_AB R0, RZ, R0 ;  /* 0x00000000ff00723e */ /* 0x000fc800000000ff */
[----:B------:R-:W-:Y:S01]  /*2140*/  PRMT R25, R0, 0x7610, R25 ;  /* 0x0000761000197816 */ /* 0x000fe20000000019 */
[----:B------:R-:W-:Y:S06]  /*2150*/  BRA `(.L_x_3776) ;  /* 0x0000000000247947 */ /* 0x000fec0003800000 */
.L_x_3800:
[----:B------:R-:W2:Y:S02]  /*2160*/  LDG.E.64 R4, desc[UR36][R4.64] ;  /* 0x0000002404047981 */ /* 0x000ea4000c1e1b00 */
[----:B--2---:R-:W0:Y:S02]  /*2170*/  I2F.U64 R0, R4 ;  /* 0x0000000400007312 */ /* 0x004e240000301000 */
[----:B0-----:R-:W-:-:S04]  /*2180*/  F2FP.F16.F32.PACK_AB R0, RZ, R0 ;  /* 0x00000000ff00723e */ /* 0x001fc800000000ff */
[----:B------:R-:W-:Y:S01]  /*2190*/  PRMT R25, R0, 0x7610, R25 ;  /* 0x0000761000197816 */ /* 0x000fe20000000019 */
[----:B------:R-:W-:Y:S06]  /*21a0*/  BRA `(.L_x_3776) ;  /* 0x0000000000107947 */ /* 0x000fec0003800000 */
.L_x_3799:
[----:B------:R-:W2:Y:S02]  /*21b0*/  LDG.E R4, desc[UR36][R4.64] ;  /* 0x0000002404047981 */ /* 0x000ea4000c1e1900 */
[----:B--2---:R-:W-:-:S04]  /*21c0*/  I2FP.F32.U32 R0, R4 ;  /* 0x0000000400007245 */ /* 0x004fc80000201000 */
[----:B------:R-:W-:-:S04]  /*21d0*/  F2FP.F16.F32.PACK_AB R0, RZ, R0 ;  /* 0x00000000ff00723e */ /* 0x000fc800000000ff */
[----:B------:R-:W-:-:S07]  /*21e0*/  PRMT R25, R0, 0x7610, R25 ;  /* 0x0000761000197816 */ /* 0x000fce0000000019 */
.L_x_3776:
[----:B------:R-:W-:-:S07]  /*21f0*/  VIADD R27, R23, 0x80 ;  /* 0x00000080171b7836 */ /* 0x000fce0000000000 */
.L_x_3736:
[----:B------:R-:W-:Y:S05]  /*2200*/  BSYNC.RECONVERGENT B6 ;  /* 0x0000000000067941 */ /* 0x000fea0003800200 */
.L_x_3735:
[----:B------:R-:W-:Y:S01]  /*2210*/  ISETP.GE.AND P0, PT, R27, R16, PT ;  /* 0x000000101b00720c */ /* 0x000fe20003f06270 */
[----:B------:R-:W-:Y:S01]  /*2220*/  BSSY.RECONVERGENT B6, `(.L_x_3805) ;  /* 0x0000216000067945 */ /* 0x000fe20003800200 */
[----:B------:R-:W-:Y:S02]  /*2230*/  PRMT R24, RZ, 0x7610, R24 ;  /* 0x00007610ff187816 */ /* 0x000fe40000000018 */
[----:B------:R-:W-:-:S09]  /*2240*/  PRMT R22, RZ, 0x7610, R22 ;  /* 0x00007610ff167816 */ /* 0x000fd20000000016 */
        /* <DEDUP_REMOVED lines=23> */
.L_x_3810:
[----:B------:R-:W2:Y:S02]  /*23c0*/  LDG.E.U8 R4, desc[UR36][R4.64] ;  /* 0x0000002404047981 */ /* 0x000ea4000c1e1100 */
[----:B--2---:R-:W-:-:S04]  /*23d0*/  I2FP.F32.U32 R0, R4 ;  /* 0x0000000400007245 */ /* 0x004fc80000201000 */
[----:B------:R-:W-:-:S04]  /*23e0*/  F2FP.F16.F32.PACK_AB R0, RZ, R0 ;  /* 0x00000000ff00723e */ /* 0x000fc800000000ff */
[----:B------:R-:W-:Y:S01]  /*23f0*/  PRMT R24, R0, 0x7610, R24 ;  /* 0x0000761000187816 */ /* 0x000fe20000000018 */
[----:B------:R-:W-:Y:S06]  /*2400*/  BRA `(.L_x_3812) ;  /* 0x0000000c00b87947 */ /* 0x000fec0003800000 */
.L_x_3809:
        /* <DEDUP_REMOVED lines=11> */
.L_x_3814:
[----:B------:R-:W2:Y:S02]  /*24c0*/  LDG.E R4, desc[UR36][R4.64] ;  /* 0x0000002404047981 */ /* 0x000ea4000c1e1900 */
[----:B--2---:R-:W-:-:S04]  /*24d0*/  I2FP.F32.S32 R0, R4 ;  /* 0x0000000400007245 */ /* 0x004fc80000201400 */
[----:B------:R-:W-:-:S04]  /*24e0*/  F2FP.F16.F32.PACK_AB R0, RZ, R0 ;  /* 0x00000000ff00723e */ /* 0x000fc800000000ff */
[----:B------:R-:W-:Y:S01]  /*24f0*/  PRMT R24, R0, 0x7610, R24 ;  /* 0x0000761000187816 */ /* 0x000fe20000000018 */
[----:B------:R-:W-:Y:S06]  /*2500*/  BRA `(.L_x_3812) ;  /* 0x0000000c00787947 */ /* 0x000fec0003800000 */
.L_x_3813:
[----:B------:R-:W2:Y:S02]  /*2510*/  LDG.E.U16 R4, desc[UR36][R4.64] ;  /* 0x0000002404047981 */ /* 0x000ea4000c1e1500 */
[----:B--2---:R-:W0:Y:S02]  /*2520*/  I2F.S16 R0, R4 ;  /* 0x0000000400007306 */ /* 0x004e240000101400 */
[----:B0-----:R-:W-:-:S04]  /*2530*/  F2FP.F16.F32.PACK_AB R0, RZ, R0 ;  /* 0x00000000ff00723e */ /* 0x001fc800000000ff */
[----:B------:R-:W-:Y:S01]  /*2540*/  PRMT R24, R0, 0x7610, R24 ;  /* 0x0000761000187816 */ /* 0x000fe20000000018 */
[----:B------:R-:W-:Y:S06]  /*2550*/  BRA `(.L_x_3812) ;  /* 0x0000000c00647947 */ /* 0x000fec0003800000 */
.L_x_3808:
        /* <DEDUP_REMOVED lines=9> */
.L_x_3816:
[----:B------:R1:W5:Y:S01]  /*25f0*/  LDG.E.U16 R24, desc[UR36][R4.64] ;  /* 0x0000002404187981 */ /* 0x000362000c1e1500 */
[----:B------:R-:W-:Y:S05]  /*2600*/  BRA `(.L_x_3812) ;  /* 0x0000000c00387947 */ /* 0x000fea0003800000 */
.L_x_3815:
        /* <DEDUP_REMOVED lines=9> */
.L_x_3818:
[----:B------:R0:W5:Y:S01]  /*26a0*/  LDG.E.U16 R24, desc[UR36][R4.64] ;  /* 0x0000002404187981 */ /* 0x000162000c1e1500 */
[----:B------:R-:W-:Y:S05]  /*26b0*/  BRA `(.L_x_3812) ;  /* 0x0000000c000c7947 */ /* 0x000fea0003800000 */
.L_x_3817:
        /* <DEDUP_REMOVED lines=9> */
.L_x_3807:
        /* <DEDUP_REMOVED lines=14> */
.L_x_3821:
        /* <DEDUP_REMOVED lines=9> */
.L_x_3820:
        /* <DEDUP_REMOVED lines=27> */
.L_x_3823:
        /* <DEDUP_REMOVED lines=15> */
.L_x_3822:
[----:B------:R-:W2:Y:S02]  /*2b60*/  LDG.E.U16 R0, desc[UR36][R4.64] ;  /* 0x0000002404007981 */ /* 0x000ea4000c1e1500 */
[----:B--2---:R-:W-:-:S05]  /*2b70*/  IMAD.U32 R0, R0, 0x10000, RZ ;  /* 0x0001000000007824 */ /* 0x004fca00078e00ff */
[----:B------:R-:W-:-:S04]  /*2b80*/  F2FP.F16.F32.PACK_AB R0, RZ, R0 ;  /* 0x00000000ff00723e */ /* 0x000fc800000000ff */
[----:B------:R-:W-:Y:S01]  /*2b90*/  PRMT R24, R0, 0x7610, R24 ;  /* 0x0000761000187816 */ /* 0x000fe20000000018 */
[----:B------:R-:W-:Y:S06]  /*2ba0*/  BRA `(.L_x_3812) ;  /* 0x0000000400d07947 */ /* 0x000fec0003800000 */
.L_x_3819:
        /* <DEDUP_REMOVED lines=13> */
.L_x_3826:
        /* <DEDUP_REMOVED lines=21> */
.L_x_3830:
[----:B------:R-:W-:Y:S05]  /*2dd0*/  BSYNC.RECONVERGENT B1 ;  /* 0x0000000000017941 */ /* 0x000fea0003800200 */
.L_x_3829:
[----:B------:R-:W-:Y:S01]  /*2de0*/  IMAD.SHL.U32 R0, R0, 0x100000, RZ ;  /* 0x0010000000007824 */ /* 0x000fe200078e00ff */
[----:B------:R-:W-:-:S04]  /*2df0*/  LEA R3, R3, 0x3b800000, 0x17 ;  /* 0x3b80000003037811 */ /* 0x000fc800078eb8ff */
[----:B------:R-:W-:-:S07]  /*2e00*/  LOP3.LUT R0, R3, R0, R7, 0xfe, !PT ;  /* 0x0000000003007212 */ /* 0x000fce00078efe07 */
.L_x_3828:
[----:B------:R-:W-:Y:S05]  /*2e10*/  BSYNC.RECONVERGENT B0 ;  /* 0x0000000000007941 */ /* 0x000fea0003800200 */
.L_x_3827:
[----:B------:R-:W-:-:S04]  /*2e20*/  F2FP.F16.F32.PACK_AB R0, RZ, R0 ;  /* 0x00000000ff00723e */ /* 0x000fc800000000ff */
[----:B------:R-:W-:Y:S01]  /*2e30*/  PRMT R24, R0, 0x7610, R24 ;  /* 0x0000761000187816 */ /* 0x000fe20000000018 */
[----:B------:R-:W-:Y:S06]  /*2e40*/  BRA `(.L_x_3812) ;  /* 0x0000000400287947 */ /* 0x000fec0003800000 */
.L_x_3825:
        /* <DEDUP_REMOVED lines=21> */
.L_x_3834:
[----:B------:R-:W-:Y:S05]  /*2fa0*/  BSYNC.RECONVERGENT B1 ;  /* 0x0000000000017941 */ /* 0x000fea0003800200 */
.L_x_3833:
[----:B------:R-:W-:Y:S01]  /*2fb0*/  IMAD.SHL.U32 R0, R0, 0x200000, RZ ;  /* 0x0020000000007824 */ /* 0x000fe200078e00ff */
[----:B------:R-:W-:-:S04]  /*2fc0*/  LEA R3, R3, 0x37800000, 0x17 ;  /* 0x3780000003037811 */ /* 0x000fc800078eb8ff */
[----:B------:R-:W-:-:S07]  /*2fd0*/  LOP3.LUT R0, R3, R0, R7, 0xfe, !PT ;  /* 0x0000000003007212 */ /* 0x000fce00078efe07 */
.L_x_3832:
[----:B------:R-:W-:Y:S05]  /*2fe0*/  BSYNC.RECONVERGENT B0 ;  /* 0x0000000000007941 */ /* 0x000fea0003800200 */
.L_x_3831:
[----:B------:R-:W-:-:S04]  /*2ff0*/  F2FP.F16.F32.PACK_AB R0, RZ, R0 ;  /* 0x00000000ff00723e */ /* 0x000fc800000000ff */
[----:B------:R-:W-:Y:S01]  /*3000*/  PRMT R24, R0, 0x7610, R24 ;  /* 0x0000761000187816 */ /* 0x000fe20000000018 */
[----:B------:R-:W-:Y:S06]  /*3010*/  BRA `(.L_x_3812) ;  /* 0x0000000000b47947 */ /* 0x000fec0003800000 */
.L_x_3824:
        /* <DEDUP_REMOVED lines=14> */
.L_x_3838:
[----:B------:R-:W-:Y:S05]  /*3100*/  BSYNC.RECONVERGENT B0 ;  /* 0x0000000000007941 */ /* 0x000fea0003800200 */
.L_x_3837:
[----:B------:R-:W-:-:S04]  /*3110*/  F2FP.F16.F32.PACK_AB R0, RZ, R0 ;  /* 0x00000000ff00723e */ /* 0x000fc800000000ff */
[----:B------:R-:W-:Y:S01]  /*3120*/  PRMT R24, R0, 0x7610, R24 ;  /* 0x0000761000187816 */ /* 0x000fe20000000018 */
[----:B------:R-:W-:Y:S06]  /*3130*/  BRA `(.L_x_3812) ;  /* 0x00000000006c7947 */ /* 0x000fec0003800000 */
.L_x_3811:
        /* <DEDUP_REMOVED lines=16> */
.L_x_3839:
[----:B------:R-:W-:Y:S01]  /*3240*/  PRMT R24, RZ, 0x7610, R24 ;  /* 0x00007610ff187816 */ /* 0x000fe20000000018 */
[----:B------:R-:W-:Y:S06]  /*3250*/  BRA `(.L_x_3812) ;  /* 0x0000000000247947 */ /* 0x000fec0003800000 */
.L_x_3836:
[----:B------:R-:W2:Y:S02]  /*3260*/  LDG.E.64 R4, desc[UR36][R4.64] ;  /* 0x0000002404047981 */ /* 0x000ea4000c1e1b00 */
[----:B--2---:R-:W0:Y:S02]  /*3270*/  I2F.U64 R0, R4 ;  /* 0x0000000400007312 */ /* 0x004e240000301000 */
[----:B0-----:R-:W-:-:S04]  /*3280*/  F2FP.F16.F32.PACK_AB R0, RZ, R0 ;  /* 0x00000000ff00723e */ /* 0x001fc800000000ff */
[----:B------:R-:W-:Y:S01]  /*3290*/  PRMT R24, R0, 0x7610, R24 ;  /* 0x0000761000187816 */ /* 0x000fe20000000018 */
[----:B------:R-:W-:Y:S06]  /*32a0*/  BRA `(.L_x_3812) ;  /* 0x0000000000107947 */ /* 0x000fec0003800000 */
.L_x_3835:
[----:B------:R-:W2:Y:S02]  /*32b0*/  LDG.E R4, desc[UR36][R4.64] ;  /* 0x0000002404047981 */ /* 0x000ea4000c1e1900 */
[----:B--2---:R-:W-:-:S04]  /*32c0*/  I2FP.F32.U32 R0, R4 ;  /* 0x0000000400007245 */ /* 0x004fc80000201000 */
[----:B------:R-:W-:-:S04]  /*32d0*/  F2FP.F16.F32.PACK_AB R0, RZ, R0 ;  /* 0x00000000ff00723e */ /* 0x000fc800000000ff */
[----:B------:R-:W-:-:S07]  /*32e0*/  PRMT R24, R0, 0x7610, R24 ;  /* 0x0000761000187816 */ /* 0x000fce0000000018 */
.L_x_3812:
        /* <DEDUP_REMOVED lines=21> */
.L_x_3843:
[----:B------:R-:W2:Y:S02]  /*3440*/  LDG.E.U8 R4, desc[UR36][R4.64] ;  /* 0x0000002404047981 */ /* 0x000ea4000c1e1100 */
[----:B--2---:R-:W-:-:S04]  /*3450*/  I2FP.F32.U32 R0, R4 ;  /* 0x0000000400007245 */ /* 0x004fc80000201000 */
[----:B------:R-:W-:-:S04]  /*3460*/  F2FP.F16.F32.PACK_AB R0, RZ, R0 ;  /* 0x00000000ff00723e */ /* 0x000fc800000000ff */
[----:B------:R-:W-:Y:S01]  /*3470*/  PRMT R22, R0, 0x7610, R22 ;  /* 0x0000761000167816 */ /* 0x000fe20000000016 */
[----:B------:R-:W-:Y:S06]  /*3480*/  BRA `(.L_x_3845) ;  /* 0x0000000c00b87947 */ /* 0x000fec0003800000 */
.L_x_3842:
        /* <DEDUP_REMOVED lines=11> */
.L_x_3847:
[----:B------:R-:W2:Y:S02]  /*3540*/  LDG.E R4, desc[UR36][R4.64] ;  /* 0x0000002404047981 */ /* 0x000ea4000c1e1900 */
[----:B--2---:R-:W-:-:S04]  /*3550*/  I2FP.F32.S32 R0, R4 ;  /* 0x0000000400007245 */ /* 0x004fc80000201400 */
[----:B------:R-:W-:-:S04]  /*3560*/  F2FP.F16.F32.PACK_AB R0, RZ, R0 ;  /* 0x00000000ff00723e */ /* 0x000fc800000000ff */
[----:B------:R-:W-:Y:S01]  /*3570*/  PRMT R22, R0, 0x7610, R22 ;  /* 0x0000761000167816 */ /* 0x000fe20000000016 */
[----:B------:R-:W-:Y:S06]  /*3580*/  BRA `(.L_x_3845) ;  /* 0x0000000c00787947 */ /* 0x000fec0003800000 */
.L_x_3846:
[----:B------:R-:W2:Y:S02]  /*3590*/  LDG.E.U16 R4, desc[UR36][R4.64] ;  /* 0x0000002404047981 */ /* 0x000ea4000c1e1500 */
[----:B--2---:R-:W0:Y:S02]  /*35a0*/  I2F.S16 R0, R4 ;  /* 0x0000000400007306 */ /* 0x004e240000101400 */
[----:B0-----:R-:W-:-:S04]  /*35b0*/  F2FP.F16.F32.PACK_AB R0, RZ, R0 ;  /* 0x00000000ff00723e */ /* 0x001fc800000000ff */
[----:B------:R-:W-:Y:S01]  /*35c0*/  PRMT R22, R0, 0x7610, R22 ;  /* 0x0000761000167816 */ /* 0x000fe20000000016 */
[----:B------:R-:W-:Y:S06]  /*35d0*/  BRA `(.L_x_3845) ;  /* 0x0000000c00647947 */ /* 0x000fec0003800000 */
.L_x_3841:
        /* <DEDUP_REMOVED lines=9> */
.L_x_3849:
[----:B------:R1:W5:Y:S01]  /*3670*/  LDG.E.U16 R22, desc[UR36][R4.64] ;  /* 0x0000002404167981 */ /* 0x000362000c1e1500 */
[----:B------:R-:W-:Y:S05]  /*3680*/  BRA `(.L_x_3845) ;  /* 0x0000000c00387947 */ /* 0x000fea0003800000 */
.L_x_3848:
        /* <DEDUP_REMOVED lines=9> */
.L_x_3851:
[----:B------:R0:W5:Y:S01]  /*3720*/  LDG.E.U16 R22, desc[UR36][R4.64] ;  /* 0x0000002404167981 */ /* 0x000162000c1e1500 */
[----:B------:R-:W-:Y:S05]  /*3730*/  BRA `(.L_x_3845) ;  /* 0x0000000c000c7947 */ /* 0x000fea0003800000 */
.L_x_3850:
        /* <DEDUP_REMOVED lines=9> */
.L_x_3840:
        /* <DEDUP_REMOVED lines=14> */
.L_x_3854:
        /* <DEDUP_REMOVED lines=9> */
.L_x_3853:
        /* <DEDUP_REMOVED lines=27> */
.L_x_3856:
        /* <DEDUP_REMOVED lines=15> */
.L_x_3855:
[----:B------:R-:W2:Y:S02]  /*3be0*/  LDG.E.U16 R0, desc[UR36][R4.64] ;  /* 0x0000002404007981 */ /* 0x000ea4000c1e1500 */
[----:B--2---:R-:W-:-:S05]  /*3bf0*/  IMAD.U32 R0, R0, 0x10000, RZ ;  /* 0x0001000000007824 */ /* 0x004fca00078e00ff */
[----:B------:R-:W-:-:S04]  /*3c00*/  F2FP.F16.F32.PACK_AB R0, RZ, R0 ;  /* 0x00000000ff00723e */ /* 0x000fc800000000ff */
[----:B------:R-:W-:Y:S01]  /*3c10*/  PRMT R22, R0, 0x7610, R22 ;  /* 0x0000761000167816 */ /* 0x000fe20000000016 */
[----:B------:R-:W-:Y:S06]  /*3c20*/  BRA `(.L_x_3845) ;  /* 0x0000000400d07947 */ /* 0x000fec0003800000 */
.L_x_3852:
        /* <DEDUP_REMOVED lines=13> */
.L_x_3859:
        /* <DEDUP_REMOVED lines=21> */
.L_x_3863:
[----:B------:R-:W-:Y:S05]  /*3e50*/  BSYNC.RECONVERGENT B1 ;  /* 0x0000000000017941 */ /* 0x000fea0003800200 */
.L_x_3862:
[----:B------:R-:W-:Y:S01]  /*3e60*/  IMAD.SHL.U32 R0, R0, 0x100000, RZ ;  /* 0x0010000000007824 */ /* 0x000fe200078e00ff */
[----:B------:R-:W-:-:S04]  /*3e70*/  LEA R3, R3, 0x3b800000, 0x17 ;  /* 0x3b80000003037811 */ /* 0x000fc800078eb8ff */
[----:B------:R-:W-:-:S07]  /*3e80*/  LOP3.LUT R0, R3, R0, R7, 0xfe, !PT ;  /* 0x0000000003007212 */ /* 0x000fce00078efe07 */
.L_x_3861:
[----:B------:R-:W-:Y:S05]  /*3e90*/  BSYNC.RECONVERGENT B0 ;  /* 0x0000000000007941 */ /* 0x000fea0003800200 */
.L_x_3860:
[----:B------:R-:W-:-:S04]  /*3ea0*/  F2FP.F16.F32.PACK_AB R0, RZ, R0 ;  /* 0x00000000ff00723e */ /* 0x000fc800000000ff */
[----:B------:R-:W-:Y:S01]  /*3eb0*/  PRMT R22, R0, 0x7610, R22 ;  /* 0x0000761000167816 */ /* 0x000fe20000000016 */
[----:B------:R-:W-:Y:S06]  /*3ec0*/  BRA `(.L_x_3845) ;  /* 0x0000000400287947 */ /* 0x000fec0003800000 */
.L_x_3858:
        /* <DEDUP_REMOVED lines=21> */
.L_x_3867:
[----:B------:R-:W-:Y:S05]  /*4020*/  BSYNC.RECONVERGENT B1 ;  /* 0x0000000000017941 */ /* 0x000fea0003800200 */
.L_x_3866:
[----:B------:R-:W-:Y:S01]  /*4030*/  IMAD.SHL.U32 R0, R0, 0x200000, RZ ;  /* 0x0020000000007824 */ /* 0x000fe200078e00ff */
[----:B------:R-:W-:-:S04]  /*4040*/  LEA R3, R3, 0x37800000, 0x17 ;  /* 0x3780000003037811 */ /* 0x000fc800078eb8ff */
[----:B------:R-:W-:-:S07]  /*4050*/  LOP3.LUT R0, R3, R0, R7, 0xfe, !PT ;  /* 0x0000000003007212 */ /* 0x000fce00078efe07 */
.L_x_3865:
[----:B------:R-:W-:Y:S05]  /*4060*/  BSYNC.RECONVERGENT B0 ;  /* 0x0000000000007941 */ /* 0x000fea0003800200 */
.L_x_3864:
[----:B------:R-:W-:-:S04]  /*4070*/  F2FP.F16.F32.PACK_AB R0, RZ, R0 ;  /* 0x00000000ff00723e */ /* 0x000fc800000000ff */
[----:B------:R-:W-:Y:S01]  /*4080*/  PRMT R22, R0, 0x7610, R22 ;  /* 0x0000761000167816 */ /* 0x000fe20000000016 */
[----:B------:R-:W-:Y:S06]  /*4090*/  BRA `(.L_x_3845) ;  /* 0x0000000000b47947 */ /* 0x000fec0003800000 */
.L_x_3857:
        /* <DEDUP_REMOVED lines=14> */
.L_x_3871:
[----:B------:R-:W-:Y:S05]  /*4180*/  BSYNC.RECONVERGENT B0 ;  /* 0x0000000000007941 */ /* 0x000fea0003800200 */
.L_x_3870:
[----:B------:R-:W-:-:S04]  /*4190*/  F2FP.F16.F32.PACK_AB R0, RZ, R0 ;  /* 0x00000000ff00723e */ /* 0x000fc800000000ff */
[----:B------:R-:W-:Y:S01]  /*41a0*/  PRMT R22, R0, 0x7610, R22 ;  /* 0x0000761000167816 */ /* 0x000fe20000000016 */
[----:B------:R-:W-:Y:S06]  /*41b0*/  BRA `(.L_x_3845) ;  /* 0x00000000006c7947 */ /* 0x000fec0003800000 */
.L_x_3844:
        /* <DEDUP_REMOVED lines=16> */
.L_x_3872:
[----:B------:R-:W-:Y:S01]  /*42c0*/  PRMT R22, RZ, 0x7610, R22 ;  /* 0x00007610ff167816 */ /* 0x000fe20000000016 */
[----:B------:R-:W-:Y:S06]  /*42d0*/  BRA `(.L_x_3845) ;  /* 0x0000000000247947 */ /* 0x000fec0003800000 */
.L_x_3869:
[----:B------:R-:W2:Y:S02]  /*42e0*/  LDG.E.64 R4, desc[UR36][R4.64] ;  /* 0x0000002404047981 */ /* 0x000ea4000c1e1b00 */
[----:B--2---:R-:W0:Y:S02]  /*42f0*/  I2F.U64 R0, R4 ;  /* 0x0000000400007312 */ /* 0x004e240000301000 */
[----:B0-----:R-:W-:-:S04]  /*4300*/  F2FP.F16.F32.PACK_AB R0, RZ, R0 ;  /* 0x00000000ff00723e */ /* 0x001fc800000000ff */
[----:B------:R-:W-:Y:S01]  /*4310*/  PRMT R22, R0, 0x7610, R22 ;  /* 0x0000761000167816 */ /* 0x000fe20000000016 */
[----:B------:R-:W-:Y:S06]  /*4320*/  BRA `(.L_x_3845) ;  /* 0x0000000000107947 */ /* 0x000fec0003800000 */
.L_x_3868:
[----:B------:R-:W2:Y:S02]  /*4330*/  LDG.E R4, desc[UR36][R4.64] ;  /* 0x0000002404047981 */ /* 0x000ea4000c1e1900 */
[----:B--2---:R-:W-:-:S04]  /*4340*/  I2FP.F32.U32 R0, R4 ;  /* 0x0000000400007245 */ /* 0x004fc80000201000 */
[----:B------:R-:W-:-:S04]  /*4350*/  F2FP.F16.F32.PACK_AB R0, RZ, R0 ;  /* 0x00000000ff00723e */ /* 0x000fc800000000ff */
[----:B------:R-:W-:-:S07]  /*4360*/  PRMT R22, R0, 0x7610, R22 ;  /* 0x0000761000167816 */ /* 0x000fce0000000016 */
.L_x_3845:
[----:B------:R-:W-:-:S07]  /*4370*/  VIADD R27, R27, 0x80 ;  /* 0x000000801b1b7836 */ /* 0x000fce0000000000 */
.L_x_3806:
[----:B------:R-:W-:Y:S05]  /*4380*/  BSYNC.RECONVERGENT B6 ;  /* 0x0000000000067941 */ /* 0x000fea0003800200 */
.L_x_3805:
        /* <DEDUP_REMOVED lines=27> */
.L_x_3878:
[----:B------:R-:W2:Y:S02]  /*4540*/  LDG.E.U8 R4, desc[UR36][R4.64] ;  /* 0x0000002404047981 */ /* 0x000ea4000c1e1100 */
[----:B--2---:R-:W-:-:S04]  /*4550*/  I2FP.F32.U32 R0, R4 ;  /* 0x0000000400007245 */ /* 0x004fc80000201000 */
[----:B------:R-:W-:-:S04]  /*4560*/  F2FP.F16.F32.PACK_AB R0, RZ, R0 ;  /* 0x00000000ff00723e */ /* 0x000fc800000000ff */
[----:B------:R-:W-:Y:S01]  /*4570*/  PRMT R19, R0, 0x7610, R19 ;  /* 0x0000761000137816 */ /* 0x000fe20000000013 */
[----:B------:R-:W-:Y:S06]  /*4580*/  BRA `(.L_x_3880) ;  /* 0x0000000c00b87947 */ /* 0x000fec0003800000 */
.L_x_3877:
        /* <DEDUP_REMOVED lines=11> */
.L_x_3882:
[----:B------:R-:W2:Y:S02]  /*4640*/  LDG.E R4, desc[UR36][R4.64] ;  /* 0x0000002404047981 */ /* 0x000ea4000c1e1900 */
[----:B--2---:R-:W-:-:S04]  /*4650*/  I2FP.F32.S32 R0, R4 ;  /* 0x0000000400007245 */ /* 0x004fc80000201400 */
[----:B------:R-:W-:-:S04]  /*4660*/  F2FP.F16.F32.PACK_AB R0, RZ, R0 ;  /* 0x00000000ff00723e */ /* 0x000fc800000000ff */
[----:B------:R-:W-:Y:S01]  /*4670*/  PRMT R19, R0, 0x7610, R19 ;  /* 0x0000761000137816 */ /* 0x000fe20000000013 */
[----:B------:R-:W-:Y:S06]  /*4680*/  BRA `(.L_x_3880) ;  /* 0x0000000c00787947 */ /* 0x000fec0003800000 */
.L_x_3881:
[----:B------:R-:W2:Y:S02]  /*4690*/  LDG.E.U16 R4, desc[UR36][R4.64] ;  /* 0x0000002404047981 */ /* 0x000ea4000c1e1500 */
[----:B--2---:R-:W0:Y:S02]  /*46a0*/  I2F.S16 R0, R4 ;  /* 0x0000000400007306 */ /* 0x004e240000101400 */
[----:B0-----:R-:W-:-:S04]  /*46b0*/  F2FP.F16.F32.PACK_AB R0, RZ, R0 ;  /* 0x00000000ff00723e */ /* 0x001fc800000000ff */
[----:B------:R-:W-:Y:S01]  /*46c0*/  PRMT R19, R0, 0x7610, R19 ;  /* 0x0000761000137816 */ /* 0x000fe20000000013 */
[----:B------:R-:W-:Y:S06]  /*46d0*/  BRA `(.L_x_3880) ;  /* 0x0000000c00647947 */ /* 0x000fec0003800000 */
.L_x_3876:
        /* <DEDUP_REMOVED lines=9> */
.L_x_3884:
[----:B------:R1:W5:Y:S01]  /*4770*/  LDG.E.U16 R19, desc[UR36][R4.64] ;  /* 0x0000002404137981 */ /* 0x000362000c1e1500 */
[----:B------:R-:W-:Y:S05]  /*4780*/  BRA `(.L_x_3880) ;  /* 0x0000000c00387947 */ /* 0x000fea0003800000 */
.L_x_3883:
        /* <DEDUP_REMOVED lines=9> */
.L_x_3886:
[----:B------:R0:W5:Y:S01]  /*4820*/  LDG.E.U16 R19, desc[UR36][R4.64] ;  /* 0x0000002404137981 */ /* 0x000162000c1e1500 */
[----:B------:R-:W-:Y:S05]  /*4830*/  BRA `(.L_x_3880) ;  /* 0x0000000c000c7947 */ /* 0x000fea0003800000 */
.L_x_3885:
        /* <DEDUP_REMOVED lines=9> */
.L_x_3875:
        /* <DEDUP_REMOVED lines=14> */
.L_x_3889:
        /* <DEDUP_REMOVED lines=9> */
.L_x_3888:
        /* <DEDUP_REMOVED lines=27> */
.L_x_3891:
        /* <DEDUP_REMOVED lines=15> */
.L_x_3890:
[----:B------:R-:W2:Y:S02]  /*4ce0*/  LDG.E.U16 R0, desc[UR36][R4.64] ;  /* 0x0000002404007981 */ /* 0x000ea4000c1e1500 */
[----:B--2---:R-:W-:-:S05]  /*4cf0*/  IMAD.U32 R0, R0, 0x10000, RZ ;  /* 0x0001000000007824 */ /* 0x004fca00078e00ff */
[----:B------:R-:W-:-:S04]  /*4d00*/  F2FP.F16.F32.PACK_AB R0, RZ, R0 ;  /* 0x00000000ff00723e */ /* 0x000fc800000000ff */
[----:B------:R-:W-:Y:S01]  /*4d10*/  PRMT R19, R0, 0x7610, R19 ;  /* 0x0000761000137816 */ /* 0x000fe20000000013 */
[----:B------:R-:W-:Y:S06]  /*4d20*/  BRA `(.L_x_3880) ;  /* 0x0000000400d07947 */ /* 0x000fec0003800000 */
.L_x_3887:
        /* <DEDUP_REMOVED lines=13> */
.L_x_3894:
        /* <DEDUP_REMOVED lines=21> */
.L_x_3898:
[----:B------:R-:W-:Y:S05]  /*4f50*/  BSYNC.RECONVERGENT B1 ;  /* 0x0000000000017941 */ /* 0x000fea0003800200 */
.L_x_3897:
[----:B------:R-:W-:Y:S01]  /*4f60*/  IMAD.SHL.U32 R0, R0, 0x100000, RZ ;  /* 0x0010000000007824 */ /* 0x000fe200078e00ff */
[----:B------:R-:W-:-:S04]  /*4f70*/  LEA R3, R3, 0x3b800000, 0x17 ;  /* 0x3b80000003037811 */ /* 0x000fc800078eb8ff */
[----:B------:R-:W-:-:S07]  /*4f80*/  LOP3.LUT R0, R3, R0, R7, 0xfe, !PT ;  /* 0x0000000003007212 */ /* 0x000fce00078efe07 */
.L_x_3896:
[----:B------:R-:W-:Y:S05]  /*4f90*/  BSYNC.RECONVERGENT B0 ;  /* 0x0000000000007941 */ /* 0x000fea0003800200 */
.L_x_3895:
[----:B------:R-:W-:-:S04]  /*4fa0*/  F2FP.F16.F32.PACK_AB R0, RZ, R0 ;  /* 0x00000000ff00723e */ /* 0x000fc800000000ff */
[----:B------:R-:W-:Y:S01]  /*4fb0*/  PRMT R19, R0, 0x7610, R19 ;  /* 0x0000761000137816 */ /* 0x000fe20000000013 */
[----:B------:R-:W-:Y:S06]  /*4fc0*/  BRA `(.L_x_3880) ;  /* 0x0000000400287947 */ /* 0x000fec0003800000 */
.L_x_3893:
        /* <DEDUP_REMOVED lines=21> */
.L_x_3902:
[----:B------:R-:W-:Y:S05]  /*5120*/  BSYNC.RECONVERGENT B1 ;  /* 0x0000000000017941 */ /* 0x000fea0003800200 */
.L_x_3901:
[----:B------:R-:W-:Y:S01]  /*5130*/  IMAD.SHL.U32 R0, R0, 0x200000, RZ ;  /* 0x0020000000007824 */ /* 0x000fe200078e00ff */
[----:B------:R-:W-:-:S04]  /*5140*/  LEA R3, R3, 0x37800000, 0x17 ;  /* 0x3780000003037811 */ /* 0x000fc800078eb8ff */
[----:B------:R-:W-:-:S07]  /*5150*/  LOP3.LUT R0, R3, R0, R7, 0xfe, !PT ;  /* 0x0000000003007212 */ /* 0x000fce00078efe07 */
.L_x_3900:
[----:B------:R-:W-:Y:S05]  /*5160*/  BSYNC.RECONVERGENT B0 ;  /* 0x0000000000007941 */ /* 0x000fea0003800200 */
.L_x_3899:
[----:B------:R-:W-:-:S04]  /*5170*/  F2FP.F16.F32.PACK_AB R0, RZ, R0 ;  /* 0x00000000ff00723e */ /* 0x000fc800000000ff */
[----:B------:R-:W-:Y:S01]  /*5180*/  PRMT R19, R0, 0x7610, R19 ;  /* 0x0000761000137816 */ /* 0x000fe20000000013 */
[----:B------:R-:W-:Y:S06]  /*5190*/  BRA `(.L_x_3880) ;  /* 0x0000000000b47947 */ /* 0x000fec0003800000 */
.L_x_3892:
        /* <DEDUP_REMOVED lines=14> */
.L_x_3906:
[----:B------:R-:W-:Y:S05]  /*5280*/  BSYNC.RECONVERGENT B0 ;  /* 0x0000000000007941 */ /* 0x000fea0003800200 */
.L_x_3905:
[----:B------:R-:W-:-:S04]  /*5290*/  F2FP.F16.F32.PACK_AB R0, RZ, R0 ;  /* 0x00000000ff00723e */ /* 0x000fc800000000ff */
[----:B------:R-:W-:Y:S01]  /*52a0*/  PRMT R19, R0, 0x7610, R19 ;  /* 0x0000761000137816 */ /* 0x000fe20000000013 */
[----:B------:R-:W-:Y:S06]  /*52b0*/  BRA `(.L_x_3880) ;  /* 0x00000000006c7947 */ /* 0x000fec0003800000 */
.L_x_3879:
        /* <DEDUP_REMOVED lines=16> */
.L_x_3907:
[----:B------:R-:W-:Y:S01]  /*53c0*/  PRMT R19, RZ, 0x7610, R19 ;  /* 0x00007610ff137816 */ /* 0x000fe20000000013 */
[----:B------:R-:W-:Y:S06]  /*53d0*/  BRA `(.L_x_3880) ;  /* 0x0000000000247947 */ /* 0x000fec0003800000 */
.L_x_3904:
[----:B------:R-:W2:Y:S02]  /*53e0*/  LDG.E.64 R4, desc[UR36][R4.64] ;  /* 0x0000002404047981 */ /* 0x000ea4000c1e1b00 */
[----:B--2---:R-:W0:Y:S02]  /*53f0*/  I2F.U64 R0, R4 ;  /* 0x0000000400007312 */ /* 0x004e240000301000 */
[----:B0-----:R-:W-:-:S04]  /*5400*/  F2FP.F16.F32.PACK_AB R0, RZ, R0 ;  /* 0x00000000ff00723e */ /* 0x001fc800000000ff */
[----:B------:R-:W-:Y:S01]  /*5410*/  PRMT R19, R0, 0x7610, R19 ;  /* 0x0000761000137816 */ /* 0x000fe20000000013 */
[----:B------:R-:W-:Y:S06]  /*5420*/  BRA `(.L_x_3880) ;  /* 0x0000000000107947 */ /* 0x000fec0003800000 */
.L_x_3903:
[----:B------:R-:W2:Y:S02]  /*5430*/  LDG.E R4, desc[UR36][R4.64] ;  /* 0x0000002404047981 */ /* 0x000ea4000c1e1900 */
[----:B--2---:R-:W-:-:S04]  /*5440*/  I2FP.F32.U32 R0, R4 ;  /* 0x0000000400007245 */ /* 0x004fc80000201000 */
[----:B------:R-:W-:-:S04]  /*5450*/  F2FP.F16.F32.PACK_AB R0, RZ, R0 ;  /* 0x00000000ff00723e */ /* 0x000fc800000000ff */
[----:B------:R-:W-:-:S07]  /*5460*/  PRMT R19, R0, 0x7610, R19 ;  /* 0x0000761000137816 */ /* 0x000fce0000000013 */
.L_x_3880:
[----:B------:R-:W2:Y:S01]  /*5470*/  LDCU.U8 UR6, c[0x0][0x3a5] ;  /* 0x000074a0ff0677ac */ /* 0x000ea20008000000 */
[----:B01----:R-:W0:Y:S01]  /*5480*/  LDC.64 R4, c[0x0][0x398] ;  /* 0x0000e600ff047b82 */ /* 0x003e220000000a00 */
[----:B------:R-:W1:Y:S01]  /*5490*/  LDCU UR5, c[0x0][0x3ac] ;  /* 0x00007580ff0577ac */ /* 0x000e620008000800 */
[----:B--2---:R-:W-:-:S04]  /*54a0*/  UPRMT UR4, UR6, 0x9910, URZ ;  /* 0x0000991006047896 */ /* 0x004fc800080000ff */
        /* <DEDUP_REMOVED lines=18> */
.L_x_3911:
[----:B------:R-:W2:Y:S02]  /*55d0*/  LDG.E.U8 R4, desc[UR36][R4.64] ;  /* 0x0000002404047981 */ /* 0x000ea4000c1e1100 */
[----:B--2---:R-:W-:-:S04]  /*55e0*/  I2FP.F32.U32 R0, R4 ;  /* 0x0000000400007245 */ /* 0x004fc80000201000 */
[----:B------:R-:W-:-:S04]  /*55f0*/  F2FP.F16.F32.PACK_AB R0, RZ, R0 ;  /* 0x00000000ff00723e */ /* 0x000fc800000000ff */
[----:B------:R-:W-:Y:S01]  /*5600*/  PRMT R17, R0, 0x7610, R17 ;  /* 0x0000761000117816 */ /* 0x000fe20000000011 */
[----:B------:R-:W-:Y:S06]  /*5610*/  BRA `(.L_x_3913) ;  /* 0x0000000c00b87947 */ /* 0x000fec0003800000 */
.L_x_3910:
        /* <DEDUP_REMOVED lines=11> */
.L_x_3915:
[----:B------:R-:W2:Y:S02]  /*56d0*/  LDG.E R4, desc[UR36][R4.64] ;  /* 0x0000002404047981 */ /* 0x000ea4000c1e1900 */
[----:B--2---:R-:W-:-:S04]  /*56e0*/  I2FP.F32.S32 R0, R4 ;  /* 0x0000000400007245 */ /* 0x004fc80000201400 */
[----:B------:R-:W-:-:S04]  /*56f0*/  F2FP.F16.F32.PACK_AB R0, RZ, R0 ;  /* 0x00000000ff00723e */ /* 0x000fc800000000ff */
[----:B------:R-:W-:Y:S01]  /*5700*/  PRMT R17, R0, 0x7610, R17 ;  /* 0x0000761000117816 */ /* 0x000fe20000000011 */
[----:B------:R-:W-:Y:S06]  /*5710*/  BRA `(.L_x_3913) ;  /* 0x0000000c00787947 */ /* 0x000fec0003800000 */
.L_x_3914:
[----:B------:R-:W2:Y:S02]  /*5720*/  LDG.E.U16 R4, desc[UR36][R4.64] ;  /* 0x0000002404047981 */ /* 0x000ea4000c1e1500 */
[----:B--2---:R-:W0:Y:S02]  /*5730*/  I2F.S16 R0, R4 ;  /* 0x0000000400007306 */ /* 0x004e240000101400 */
[----:B0-----:R-:W-:-:S04]  /*5740*/  F2FP.F16.F32.PACK_AB R0, RZ, R0 ;  /* 0x00000000ff00723e */ /* 0x001fc800000000ff */
[----:B------:R-:W-:Y:S01]  /*5750*/  PRMT R17, R0, 0x7610, R17 ;  /* 0x0000761000117816 */ /* 0x000fe20000000011 */
[----:B------:R-:W-:Y:S06]  /*5760*/  BRA `(.L_x_3913) ;  /* 0x0000000c00647947 */ /* 0x000fec0003800000 */
.L_x_3909:
        /* <DEDUP_REMOVED lines=9> */
.L_x_3917:
[----:B------:R1:W5:Y:S01]  /*5800*/  LDG.E.U16 R17, desc[UR36][R4.64] ;  /* 0x0000002404117981 */ /* 0x000362000c1e1500 */
[----:B------:R-:W-:Y:S05]  /*5810*/  BRA `(.L_x_3913) ;  /* 0x0000000c00387947 */ /* 0x000fea0003800000 */
.L_x_3916:
        /* <DEDUP_REMOVED lines=9> */
.L_x_3919:
[----:B------:R0:W5:Y:S01]  /*58b0*/  LDG.E.U16 R17, desc[UR36][R4.64] ;  /* 0x0000002404117981 */ /* 0x000162000c1e1500 */
[----:B------:R-:W-:Y:S05]  /*58c0*/  BRA `(.L_x_3913) ;  /* 0x0000000c000c7947 */ /* 0x000fea0003800000 */
.L_x_3918:
        /* <DEDUP_REMOVED lines=9> */
.L_x_3908:
        /* <DEDUP_REMOVED lines=14> */
.L_x_3922:
        /* <DEDUP_REMOVED lines=9> */
.L_x_3921:
        /* <DEDUP_REMOVED lines=27> */
.L_x_3924:
        /* <DEDUP_REMOVED lines=15> */
.L_x_3923:
[----:B------:R-:W2:Y:S02]  /*5d70*/  LDG.E.U16 R0, desc[UR36][R4.64] ;  /* 0x0000002404007981 */ /* 0x000ea4000c1e1500 */
[----:B--2---:R-:W-:-:S05]  /*5d80*/  IMAD.U32 R0, R0, 0x10000, RZ ;  /* 0x0001000000007824 */ /* 0x004fca00078e00ff */
[----:B------:R-:W-:-:S04]  /*5d90*/  F2FP.F16.F32.PACK_AB R0, RZ, R0 ;  /* 0x00000000ff00723e */ /* 0x000fc800000000ff */
[----:B------:R-:W-:Y:S01]  /*5da0*/  PRMT R17, R0, 0x7610, R17 ;  /* 0x0000761000117816 */ /* 0x000fe20000000011 */
[----:B------:R-:W-:Y:S06]  /*5db0*/  BRA `(.L_x_3913) ;  /* 0x0000000400d07947 */ /* 0x000fec0003800000 */
.L_x_3920:
        /* <DEDUP_REMOVED lines=13> */
.L_x_3927:
        /* <DEDUP_REMOVED lines=21> */
.L_x_3931:
[----:B------:R-:W-:Y:S05]  /*5fe0*/  BSYNC.RECONVERGENT B1 ;  /* 0x0000000000017941 */ /* 0x000fea0003800200 */
.L_x_3930:
[----:B------:R-:W-:Y:S01]  /*5ff0*/  IMAD.SHL.U32 R0, R0, 0x100000, RZ ;  /* 0x0010000000007824 */ /* 0x000fe200078e00ff */
[----:B------:R-:W-:-:S04]  /*6000*/  LEA R3, R3, 0x3b800000, 0x17 ;  /* 0x3b80000003037811 */ /* 0x000fc800078eb8ff */
[----:B------:R-:W-:-:S07]  /*6010*/  LOP3.LUT R0, R3, R0, R7, 0xfe, !PT ;  /* 0x0000000003007212 */ /* 0x000fce00078efe07 */
.L_x_3929:
[----:B------:R-:W-:Y:S05]  /*6020*/  BSYNC.RECONVERGENT B0 ;  /* 0x0000000000007941 */ /* 0x000fea0003800200 */
.L_x_3928:
[----:B------:R-:W-:-:S04]  /*6030*/  F2FP.F16.F32.PACK_AB R0, RZ, R0 ;  /* 0x00000000ff00723e */ /* 0x000fc800000000ff */
[----:B------:R-:W-:Y:S01]  /*6040*/  PRMT R17, R0, 0x7610, R17 ;  /* 0x0000761000117816 */ /* 0x000fe20000000011 */
[----:B------:R-:W-:Y:S06]  /*6050*/  BRA `(.L_x_3913) ;  /* 0x0000000400287947 */ /* 0x000fec0003800000 */
.L_x_3926:
        /* <DEDUP_REMOVED lines=21> */
.L_x_3935:
[----:B------:R-:W-:Y:S05]  /*61b0*/  BSYNC.RECONVERGENT B1 ;  /* 0x0000000000017941 */ /* 0x000fea0003800200 */
.L_x_3934:
[----:B------:R-:W-:Y:S01]  /*61c0*/  IMAD.SHL.U32 R0, R0, 0x200000, RZ ;  /* 0x0020000000007824 */ /* 0x000fe200078e00ff */
[----:B------:R-:W-:-:S04]  /*61d0*/  LEA R3, R3, 0x37800000, 0x17 ;  /* 0x3780000003037811 */ /* 0x000fc800078eb8ff */
[----:B------:R-:W-:-:S07]  /*61e0*/  LOP3.LUT R0, R3, R0, R7, 0xfe, !PT ;  /* 0x0000000003007212 */ /* 0x000fce00078efe07 */
.L_x_3933:
[----:B------:R-:W-:Y:S05]  /*61f0*/  BSYNC.RECONVERGENT B0 ;  /* 0x0000000000007941 */ /* 0x000fea0003800200 */
.L_x_3932:
[----:B------:R-:W-:-:S04]  /*6200*/  F2FP.F16.F32.PACK_AB R0, RZ, R0 ;  /* 0x00000000ff00723e */ /* 0x000fc800000000ff */
[----:B------:R-:W-:Y:S01]  /*6210*/  PRMT R17, R0, 0x7610, R17 ;  /* 0x0000761000117816 */ /* 0x000fe20000000011 */
[----:B------:R-:W-:Y:S06]  /*6220*/  BRA `(.L_x_3913) ;  /* 0x0000000000b47947 */ /* 0x000fec0003800000 */
.L_x_3925:
        /* <DEDUP_REMOVED lines=14> */
.L_x_3939:
[----:B------:R-:W-:Y:S05]  /*6310*/  BSYNC.RECONVERGENT B0 ;  /* 0x0000000000007941 */ /* 0x000fea0003800200 */
.L_x_3938:
[----:B------:R-:W-:-:S04]  /*6320*/  F2FP.F16.F32.PACK_AB R0, RZ, R0 ;  /* 0x00000000ff00723e */ /* 0x000fc800000000ff */
[----:B------:R-:W-:Y:S01]  /*6330*/  PRMT R17, R0, 0x7610, R17 ;  /* 0x0000761000117816 */ /* 0x000fe20000000011 */
[----:B------:R-:W-:Y:S06]  /*6340*/  BRA `(.L_x_3913) ;  /* 0x00000000006c7947 */ /* 0x000fec0003800000 */
.L_x_3912:
        /* <DEDUP_REMOVED lines=16> */
.L_x_3940:
[----:B------:R-:W-:Y:S01]  /*6450*/  PRMT R17, RZ, 0x7610, R17 ;  /* 0x00007610ff117816 */ /* 0x000fe20000000011 */
[----:B------:R-:W-:Y:S06]  /*6460*/  BRA `(.L_x_3913) ;  /* 0x0000000000247947 */ /* 0x000fec0003800000 */
.L_x_3937:
[----:B------:R-:W2:Y:S02]  /*6470*/  LDG.E.64 R4, desc[UR36][R4.64] ;  /* 0x0000002404047981 */ /* 0x000ea4000c1e1b00 */
[----:B--2---:R-:W0:Y:S02]  /*6480*/  I2F.U64 R0, R4 ;  /* 0x0000000400007312 */ /* 0x004e240000301000 */
[----:B0-----:R-:W-:-:S04]  /*6490*/  F2FP.F16.F32.PACK_AB R0, RZ, R0 ;  /* 0x00000000ff00723e */ /* 0x001fc800000000ff */
[----:B------:R-:W-:Y:S01]  /*64a0*/  PRMT R17, R0, 0x7610, R17 ;  /* 0x0000761000117816 */ /* 0x000fe20000000011 */
[----:B------:R-:W-:Y:S06]  /*64b0*/  BRA `(.L_x_3913) ;  /* 0x0000000000107947 */ /* 0x000fec0003800000 */
.L_x_3936:
[----:B------:R-:W2:Y:S02]  /*64c0*/  LDG.E R4, desc[UR36][R4.64] ;  /* 0x0000002404047981 */ /* 0x000ea4000c1e1900 */
[----:B--2---:R-:W-:-:S04]  /*64d0*/  I2FP.F32.U32 R0, R4 ;  /* 0x0000000400007245 */ /* 0x004fc80000201000 */
[----:B------:R-:W-:-:S04]  /*64e0*/  F2FP.F16.F32.PACK_AB R0, RZ, R0 ;  /* 0x00000000ff00723e */ /* 0x000fc800000000ff */
[----:B------:R-:W-:-:S07]  /*64f0*/  PRMT R17, R0, 0x7610, R17 ;  /* 0x0000761000117816 */ /* 0x000fce0000000011 */
.L_x_3913:
[----:B------:R-:W-:-:S07]  /*6500*/  VIADD R27, R27, 0x80 ;  /* 0x000000801b1b7836 */ /* 0x000fce0000000000 */
.L_x_3874:
[----:B------:R-:W-:Y:S05]  /*6510*/  BSYNC.RECONVERGENT B6 ;  /* 0x0000000000067941 */ /* 0x000fea0003800200 */
.L_x_3873:
        /* <DEDUP_REMOVED lines=27> */
.L_x_3946:
[----:B------:R-:W2:Y:S02]  /*66d0*/  LDG.E.U8 R4, desc[UR36][R4.64] ;  /* 0x0000002404047981 */ /* 0x000ea4000c1e1100 */
[----:B--2---:R-:W-:-:S04]  /*66e0*/  I2FP.F32.U32 R0, R4 ;  /* 0x0000000400007245 */ /* 0x004fc80000201000 */
[----:B------:R-:W-:-:S04]  /*66f0*/  F2FP.F16.F32.PACK_AB R0, RZ, R0 ;  /* 0x00000000ff00723e */ /* 0x000fc800000000ff */
[----:B------:R-:W-:Y:S01]  /*6700*/  PRMT R18, R0, 0x7610, R18 ;  /* 0x0000761000127816 */ /* 0x000fe20000000012 */
[----:B------:R-:W-:Y:S06]  /*6710*/  BRA `(.L_x_3948) ;  /* 0x0000000c00b87947 */ /* 0x000fec0003800000 */
.L_x_3945:
        /* <DEDUP_REMOVED lines=11> */
.L_x_3950:
[----:B------:R-:W2:Y:S02]  /*67d0*/  LDG.E R4, desc[UR36][R4.64] ;  /* 0x0000002404047981 */ /* 0x000ea4000c1e1900 */
[----:B--2---:R-:W-:-:S04]  /*67e0*/  I2FP.F32.S32 R0, R4 ;  /* 0x0000000400007245 */ /* 0x004fc80000201400 */
[----:B------:R-:W-:-:S04]  /*67f0*/  F2FP.F16.F32.PACK_AB R0, RZ, R0 ;  /* 0x00000000ff00723e */ /* 0x000fc800000000ff */
[----:B------:R-:W-:Y:S01]  /*6800*/  PRMT R18, R0, 0x7610, R18 ;  /* 0x0000761000127816 */ /* 0x000fe20000000012 */
[----:B------:R-:W-:Y:S06]  /*6810*/  BRA `(.L_x_3948) ;  /* 0x0000000c00787947 */ /* 0x000fec0003800000 */
.L_x_3949:
[----:B------:R-:W2:Y:S02]  /*6820*/  LDG.E.U16 R4, desc[UR36][R4.64] ;  /* 0x0000002404047981 */ /* 0x000ea4000c1e1500 */
[----:B--2---:R-:W0:Y:S02]  /*6830*/  I2F.S16 R0, R4 ;  /* 0x0000000400007306 */ /* 0x004e240000101400 */
[----:B0-----:R-:W-:-:S04]  /*6840*/  F2FP.F16.F32.PACK_AB R0, RZ, R0 ;  /* 0x00000000ff00723e */ /* 0x001fc800000000ff */
[----:B------:R-:W-:Y:S01]  /*6850*/  PRMT R18, R0, 0x7610, R18 ;  /* 0x0000761000127816 */ /* 0x000fe20000000012 */
[----:B------:R-:W-:Y:S06]  /*6860*/  BRA `(.L_x_3948) ;  /* 0x0000000c00647947 */ /* 0x000fec0003800000 */
.L_x_3944:
        /* <DEDUP_REMOVED lines=9> */
.L_x_3952:
[----:B------:R0:W5:Y:S01]  /*6900*/  LDG.E.U16 R18, desc[UR36][R4.64] ;  /* 0x0000002404127981 */ /* 0x000162000c1e1500 */
[----:B------:R-:W-:Y:S05]  /*6910*/  BRA `(.L_x_3948) ;  /* 0x0000000c00387947 */ /* 0x000fea0003800000 */
.L_x_3951:
        /* <DEDUP_REMOVED lines=9> */
.L_x_3954:
[----:B------:R1:W5:Y:S01]  /*69b0*/  LDG.E.U16 R18, desc[UR36][R4.64] ;  /* 0x0000002404127981 */ /* 0x000362000c1e1500 */
[----:B------:R-:W-:Y:S05]  /*69c0*/  BRA `(.L_x_3948) ;  /* 0x0000000c000c7947 */ /* 0x000fea0003800000 */
.L_x_3953:
        /* <DEDUP_REMOVED lines=9> */
.L_x_3943:
        /* <DEDUP_REMOVED lines=14> */
.L_x_3957:
        /* <DEDUP_REMOVED lines=9> */
.L_x_3956:
        /* <DEDUP_REMOVED lines=27> */
.L_x_3959:
        /* <DEDUP_REMOVED lines=15> */
.L_x_3958:
[----:B------:R-:W2:Y:S02]  /*6e70*/  LDG.E.U16 R0, desc[UR36][R4.64] ;  /* 0x0000002404007981 */ /* 0x000ea4000c1e1500 */
[----:B--2---:R-:W-:-:S05]  /*6e80*/  IMAD.U32 R0, R0, 0x10000, RZ ;  /* 0x0001000000007824 */ /* 0x004fca00078e00ff */
[----:B------:R-:W-:-:S04]  /*6e90*/  F2FP.F16.F32.PACK_AB R0, RZ, R0 ;  /* 0x00000000ff00723e */ /* 0x000fc800000000ff */
[----:B------:R-:W-:Y:S01]  /*6ea0*/  PRMT R18, R0, 0x7610, R18 ;  /* 0x0000761000127816 */ /* 0x000fe20000000012 */
[----:B------:R-:W-:Y:S06]  /*6eb0*/  BRA `(.L_x_3948) ;  /* 0x0000000400d07947 */ /* 0x000fec0003800000 */
.L_x_3955:
        /* <DEDUP_REMOVED lines=13> */
.L_x_3962:
        /* <DEDUP_REMOVED lines=21> */
.L_x_3966:
[----:B------:R-:W-:Y:S05]  /*70e0*/  BSYNC.RECONVERGENT B1 ;  /* 0x0000000000017941 */ /* 0x000fea0003800200 */
.L_x_3965:
[----:B------:R-:W-:Y:S01]  /*70f0*/  IMAD.SHL.U32 R0, R0, 0x100000, RZ ;  /* 0x0010000000007824 */ /* 0x000fe200078e00ff */
[----:B------:R-:W-:-:S04]  /*7100*/  LEA R3, R3, 0x3b800000, 0x17 ;  /* 0x3b80000003037811 */ /* 0x000fc800078eb8ff */
[----:B------:R-:W-:-:S07]  /*7110*/  LOP3.LUT R0, R3, R0, R7, 0xfe, !PT ;  /* 0x0000000003007212 */ /* 0x000fce00078efe07 */
.L_x_3964:
[----:B------:R-:W-:Y:S05]  /*7120*/  BSYNC.RECONVERGENT B0 ;  /* 0x0000000000007941 */ /* 0x000fea0003800200 */
.L_x_3963:
[----:B------:R-:W-:-:S04]  /*7130*/  F2FP.F16.F32.PACK_AB R0, RZ, R0 ;  /* 0x00000000ff00723e */ /* 0x000fc800000000ff */
[----:B------:R-:W-:Y:S01]  /*7140*/  PRMT R18, R0, 0x7610, R18 ;  /* 0x0000761000127816 */ /* 0x000fe20000000012 */
[----:B------:R-:W-:Y:S06]  /*7150*/  BRA `(.L_x_3948) ;  /* 0x0000000400287947 */ /* 0x000fec0003800000 */
.L_x_3961:
        /* <DEDUP_REMOVED lines=21> */
.L_x_3970:
[----:B------:R-:W-:Y:S05]  /*72b0*/  BSYNC.RECONVERGENT B1 ;  /* 0x0000000000017941 */ /* 0x000fea0003800200 */
.L_x_3969:
[----:B------:R-:W-:Y:S01]  /*72c0*/  IMAD.SHL.U32 R0, R0, 0x200000, RZ ;  /* 0x0020000000007824 */ /* 0x000fe200078e00ff */
[----:B------:R-:W-:-:S04]  /*72d0*/  LEA R3, R3, 0x37800000, 0x17 ;  /* 0x3780000003037811 */ /* 0x000fc800078eb8ff */
[----:B------:R-:W-:-:S07]  /*72e0*/  LOP3.LUT R0, R3, R0, R7, 0xfe, !PT ;  /* 0x0000000003007212 */ /* 0x000fce00078efe07 */
.L_x_3968:
[----:B------:R-:W-:Y:S05]  /*72f0*/  BSYNC.RECONVERGENT B0 ;  /* 0x0000000000007941 */ /* 0x000fea0003800200 */
.L_x_3967:
[----:B------:R-:W-:-:S04]  /*7300*/  F2FP.F16.F32.PACK_AB R0, RZ, R0 ;  /* 0x00000000ff00723e */ /* 0x000fc800000000ff */
[----:B------:R-:W-:Y:S01]  /*7310*/  PRMT R18, R0, 0x7610, R18 ;  /* 0x0000761000127816 */ /* 0x000fe20000000012 */
[----:B------:R-:W-:Y:S06]  /*7320*/  BRA `(.L_x_3948) ;  /* 0x0000000000b47947 */ /* 0x000fec0003800000 */
.L_x_3960:
        /* <DEDUP_REMOVED lines=14> */
.L_x_3974:
[----:B------:R-:W-:Y:S05]  /*7410*/  BSYNC.RECONVERGENT B0 ;  /* 0x0000000000007941 */ /* 0x000fea0003800200 */
.L_x_3973:
[----:B------:R-:W-:-:S04]  /*7420*/  F2FP.F16.F32.PACK_AB R0, RZ, R0 ;  /* 0x00000000ff00723e */ /* 0x000fc800000000ff */
[----:B------:R-:W-:Y:S01]  /*7430*/  PRMT R18, R0, 0x7610, R18 ;  /* 0x0000761000127816 */ /* 0x000fe20000000012 */
[----:B------:R-:W-:Y:S06]  /*7440*/  BRA `(.L_x_3948) ;  /* 0x00000000006c7947 */ /* 0x000fec0003800000 */
.L_x_3947:
        /* <DEDUP_REMOVED lines=16> */
.L_x_3975:
[----:B------:R-:W-:Y:S01]  /*7550*/  PRMT R18, RZ, 0x7610, R18 ;  /* 0x00007610ff127816 */ /* 0x000fe20000000012 */
[----:B------:R-:W-:Y:S06]  /*7560*/  BRA `(.L_x_3948) ;  /* 0x0000000000247947 */ /* 0x000fec0003800000 */
.L_x_3972:
[----:B------:R-:W2:Y:S02]  /*7570*/  LDG.E.64 R4, desc[UR36][R4.64] ;  /* 0x0000002404047981 */ /* 0x000ea4000c1e1b00 */
[----:B--2---:R-:W0:Y:S02]  /*7580*/  I2F.U64 R0, R4 ;  /* 0x0000000400007312 */ /* 0x004e240000301000 */
[----:B0-----:R-:W-:-:S04]  /*7590*/  F2FP.F16.F32.PACK_AB R0, RZ, R0 ;  /* 0x00000000ff00723e */ /* 0x001fc800000000ff */
[----:B------:R-:W-:Y:S01]  /*75a0*/  PRMT R18, R0, 0x7610, R18 ;  /* 0x0000761000127816 */ /* 0x000fe20000000012 */
[----:B------:R-:W-:Y:S06]  /*75b0*/  BRA `(.L_x_3948) ;  /* 0x0000000000107947 */ /* 0x000fec0003800000 */
.L_x_3971:
[----:B------:R-:W2:Y:S02]  /*75c0*/  LDG.E R4, desc[UR36][R4.64] ;  /* 0x0000002404047981 */ /* 0x000ea4000c1e1900 */
[----:B--2---:R-:W-:-:S04]  /*75d0*/  I2FP.F32.U32 R0, R4 ;  /* 0x0000000400007245 */ /* 0x004fc80000201000 */
[----:B------:R-:W-:-:S04]  /*75e0*/  F2FP.F16.F32.PACK_AB R0, RZ, R0 ;  /* 0x00000000ff00723e */ /* 0x000fc800000000ff */
[----:B------:R-:W-:-:S07]  /*75f0*/  PRMT R18, R0, 0x7610, R18 ;  /* 0x0000761000127816 */ /* 0x000fce0000000012 */
.L_x_3948:
        /* <DEDUP_REMOVED lines=21> */
.L_x_3979:
[----:B------:R-:W2:Y:S02]  /*7750*/  LDG.E.U8 R4, desc[UR36][R4.64] ;  /* 0x0000002404047981 */ /* 0x000ea4000c1e1100 */
[----:B--2---:R-:W-:-:S04]  /*7760*/  I2FP.F32.U32 R0, R4 ;  /* 0x0000000400007245 */ /* 0x004fc80000201000 */
[----:B------:R-:W-:Y:S01]  /*7770*/  F2FP.F16.F32.PACK_AB R0, RZ, R0 ;  /* 0x00000000ff00723e */ /* 0x000fe200000000ff */
[----:B------:R-:W-:Y:S06]  /*7780*/  BRA `(.L_x_3942) ;  /* 0x0000000c00807947 */ /* 0x000fec0003800000 */
.L_x_3978:
        /* <DEDUP_REMOVED lines=10> */
.L_x_3982:
[----:B------:R-:W2:Y:S02]  /*7830*/  LDG.E R4, desc[UR36][R4.64] ;  /* 0x0000002404047981 */ /* 0x000ea4000c1e1900 */
[----:B--2---:R-:W-:-:S04]  /*7840*/  I2FP.F32.S32 R0, R4 ;  /* 0x0000000400007245 */ /* 0x004fc80000201400 */
[----:B------:R-:W-:Y:S01]  /*7850*/  F2FP.F16.F32.PACK_AB R0, RZ, R0 ;  /* 0x00000000ff00723e */ /* 0x000fe200000000ff */
[----:B------:R-:W-:Y:S06]  /*7860*/  BRA `(.L_x_3942) ;  /* 0x0000000c00487947 */ /* 0x000fec0003800000 */
.L_x_3981:
[----:B------:R-:W2:Y:S02]  /*7870*/  LDG.E.U16 R4, desc[UR36][R4.64] ;  /* 0x0000002404047981 */ /* 0x000ea4000c1e1500 */
[----:B--2---:R-:W0:Y:S02]  /*7880*/  I2F.S16 R0, R4 ;  /* 0x0000000400007306 */ /* 0x004e240000101400 */
[----:B0-----:R-:W-:Y:S01]  /*7890*/  F2FP.F16.F32.PACK_AB R0, RZ, R0 ;  /* 0x00000000ff00723e */ /* 0x001fe200000000ff */
[----:B------:R-:W-:Y:S06]  /*78a0*/  BRA `(.L_x_3942) ;  /* 0x0000000c00387947 */ /* 0x000fec0003800000 */
.L_x_3977:
        /* <DEDUP_REMOVED lines=9> */
.L_x_3984:
[----:B------:R2:W5:Y:S01]  /*7940*/  LDG.E.U16 R0, desc[UR36][R4.64] ;  /* 0x0000002404007981 */ /* 0x000562000c1e1500 */
[----:B------:R-:W-:Y:S05]  /*7950*/  BRA `(.L_x_3942) ;  /* 0x0000000c000c7947 */ /* 0x000fea0003800000 */
.L_x_3983:
        /* <DEDUP_REMOVED lines=9> */
.L_x_3986:
[----:B------:R3:W5:Y:S01]  /*79f0*/  LDG.E.U16 R0, desc[UR36][R4.64] ;  /* 0x0000002404007981 */ /* 0x000762000c1e1500 */
[----:B------:R-:W-:Y:S05]  /*7a00*/  BRA `(.L_x_3942) ;  /* 0x0000000800e07947 */ /* 0x000fea0003800000 */
.L_x_3985:
        /* <DEDUP_REMOVED lines=8> */
.L_x_3976:
        /* <DEDUP_REMOVED lines=13> */
.L_x_3989:
        /* <DEDUP_REMOVED lines=8> */
.L_x_3988:
        /* <DEDUP_REMOVED lines=27> */
.L_x_3991:
        /* <DEDUP_REMOVED lines=14> */
.L_x_3990:
[----:B------:R-:W2:Y:S02]  /*7e70*/  LDG.E.U16 R0, desc[UR36][R4.64] ;  /* 0x0000002404007981 */ /* 0x000ea4000c1e1500 */
[----:B--2---:R-:W-:-:S05]  /*7e80*/  IMAD.U32 R0, R0, 0x10000, RZ ;  /* 0x0001000000007824 */ /* 0x004fca00078e00ff */
[----:B------:R-:W-:Y:S01]  /*7e90*/  F2FP.F16.F32.PACK_AB R0, RZ, R0 ;  /* 0x00000000ff00723e */ /* 0x000fe200000000ff */
[----:B------:R-:W-:Y:S06]  /*7ea0*/  BRA `(.L_x_3942) ;  /* 0x0000000400b87947 */ /* 0x000fec0003800000 */
.L_x_3987:
        /* <DEDUP_REMOVED lines=12> */
.L_x_3994:
        /* <DEDUP_REMOVED lines=21> */
.L_x_3998:
[----:B------:R-:W-:Y:S05]  /*80c0*/  BSYNC.RECONVERGENT B1 ;  /* 0x0000000000017941 */ /* 0x000fea0003800200 */
.L_x_3997:
[----:B------:R-:W-:Y:S01]  /*80d0*/  IMAD.SHL.U32 R0, R0, 0x100000, RZ ;  /* 0x0010000000007824 */ /* 0x000fe200078e00ff */
[----:B------:R-:W-:-:S04]  /*80e0*/  LEA R3, R3, 0x3b800000, 0x17 ;  /* 0x3b80000003037811 */ /* 0x000fc800078eb8ff */
[----:B------:R-:W-:-:S07]  /*80f0*/  LOP3.LUT R0, R3, R0, R7, 0xfe, !PT ;  /* 0x0000000003007212 */ /* 0x000fce00078efe07 */
.L_x_3996:
[----:B------:R-:W-:Y:S05]  /*8100*/  BSYNC.RECONVERGENT B0 ;  /* 0x0000000000007941 */ /* 0x000fea0003800200 */
.L_x_3995:
[----:B------:R-:W-:Y:S01]  /*8110*/  F2FP.F16.F32.PACK_AB R0, RZ, R0 ;  /* 0x00000000ff00723e */ /* 0x000fe200000000ff */
[----:B------:R-:W-:Y:S06]  /*8120*/  BRA `(.L_x_3942) ;  /* 0x0000000400187947 */ /* 0x000fec0003800000 */
.L_x_3993:
        /* <DEDUP_REMOVED lines=21> */
.L_x_4002:
[----:B------:R-:W-:Y:S05]  /*8280*/  BSYNC.RECONVERGENT B1 ;  /* 0x0000000000017941 */ /* 0x000fea0003800200 */
.L_x_4001:
[----:B------:R-:W-:Y:S01]  /*8290*/  IMAD.SHL.U32 R0, R0, 0x200000, RZ ;  /* 0x0020000000007824 */ /* 0x000fe200078e00ff */
[----:B------:R-:W-:-:S04]  /*82a0*/  LEA R3, R3, 0x37800000, 0x17 ;  /* 0x3780000003037811 */ /* 0x000fc800078eb8ff */
[----:B------:R-:W-:-:S07]  /*82b0*/  LOP3.LUT R0, R3, R0, R7, 0xfe, !PT ;  /* 0x0000000003007212 */ /* 0x000fce00078efe07 */
.L_x_4000:
[----:B------:R-:W-:Y:S05]  /*82c0*/  BSYNC.RECONVERGENT B0 ;  /* 0x0000000000007941 */ /* 0x000fea0003800200 */
.L_x_3999:
[----:B------:R-:W-:Y:S01]  /*82d0*/  F2FP.F16.F32.PACK_AB R0, RZ, R0 ;  /* 0x00000000ff00723e */ /* 0x000fe200000000ff */
[----:B------:R-:W-:Y:S06]  /*82e0*/  BRA `(.L_x_3942) ;  /* 0x0000000000a87947 */ /* 0x000fec0003800000 */
.L_x_3992:
        /* <DEDUP_REMOVED lines=14> */
.L_x_4006:
[----:B------:R-:W-:Y:S05]  /*83d0*/  BSYNC.RECONVERGENT B0 ;  /* 0x0000000000007941 */ /* 0x000fea0003800200 */
.L_x_4005:
[----:B------:R-:W-:Y:S01]  /*83e0*/  F2FP.F16.F32.PACK_AB R0, RZ, R0 ;  /* 0x00000000ff00723e */ /* 0x000fe200000000ff */
[----:B------:R-:W-:Y:S06]  /*83f0*/  BRA `(.L_x_3942) ;  /* 0x0000000000647947 */ /* 0x000fec0003800000 */
.L_x_3980:
        /* <DEDUP_REMOVED lines=16> */
.L_x_4007:
[----:B------:R-:W-:Y:S01]  /*8500*/  PRMT R0, RZ, 0x7610, R0 ;  /* 0x00007610ff007816 */ /* 0x000fe20000000000 */
[----:B------:R-:W-:Y:S06]  /*8510*/  BRA `(.L_x_3942) ;  /* 0x00000000001c7947 */ /* 0x000fec0003800000 */
.L_x_4004:
[----:B------:R-:W2:Y:S02]  /*8520*/  LDG.E.64 R4, desc[UR36][R4.64] ;  /* 0x0000002404047981 */ /* 0x000ea4000c1e1b00 */
[----:B--2---:R-:W0:Y:S02]  /*8530*/  I2F.U64 R0, R4 ;  /* 0x0000000400007312 */ /* 0x004e240000301000 */
[----:B0-----:R-:W-:Y:S01]  /*8540*/  F2FP.F16.F32.PACK_AB R0, RZ, R0 ;  /* 0x00000000ff00723e */ /* 0x001fe200000000ff */
[----:B------:R-:W-:Y:S06]  /*8550*/  BRA `(.L_x_3942) ;  /* 0x00000000000c7947 */ /* 0x000fec0003800000 */
.L_x_4003:
[----:B------:R-:W2:Y:S02]  /*8560*/  LDG.E R4, desc[UR36][R4.64] ;  /* 0x0000002404047981 */ /* 0x000ea4000c1e1900 */
[----:B--2---:R-:W-:-:S04]  /*8570*/  I2FP.F32.U32 R0, R4 ;  /* 0x0000000400007245 */ /* 0x004fc80000201000 */
[----:B------:R-:W-:-:S07]  /*8580*/  F2FP.F16.F32.PACK_AB R0, RZ, R0 ;  /* 0x00000000ff00723e */ /* 0x000fce00000000ff */
.L_x_3942:
[----:B------:R-:W-:Y:S05]  /*8590*/  BSYNC.RECONVERGENT B6 ;  /* 0x0000000000067941 */ /* 0x000fea0003800200 */
.L_x_3941:
[----:B------:R-:W-:Y:S01]  /*85a0*/  ISETP.GE.AND P1, PT, R23, R16, PT ;  /* 0x000000101700720c */ /* 0x000fe20003f26270 */
[----:B------:R-:W-:Y:S01]  /*85b0*/  BSSY.RECONVERGENT B6, `(.L_x_4008) ;  /* 0x0000129000067945 */ /* 0x000fe20003800200 */
[----:B-----5:R-:W-:Y:S02]  /*85c0*/  ISETP.NE.AND P6, PT, R24, RZ, PT ;  /* 0x000000ff1800720c */ /* 0x020fe40003fc5270 */
[----:B------:R-:W-:-:S09]  /*85d0*/  P2R R6, PR, RZ, 0x2 ;  /* 0x00000002ff067803 */ /* 0x000fd20000000000 */
[----:B------:R-:W-:Y:S02]  /*85e0*/  @!P1 HADD2.F32 R25, -RZ, R25.H0_H0 ;  /* 0x20000019ff199230 */ /* 0x000fe40000004100 */
[----:B------:R-:W-:-:S03]  /*85f0*/  @!P1 HADD2.F32 R3, -RZ, R26.H0_H0 ;  /* 0x2000001aff039230 */ /* 0x000fc60000004100 */
[----:B------:R-:W-:Y:S01]  /*8600*/  @!P1 FSETP.NEU.FTZ.AND P3, PT, R25, RZ, PT ;  /* 0x000000ff1900920b */ /* 0x000fe20003f7d000 */
[----:B------:R-:W-:Y:S01]  /*8610*/  VIADD R25, R23, 0x80 ;  /* 0x0000008017197836 */ /* 0x000fe20000000000 */
[----:B------:R-:W-:-:S04]  /*8620*/  @!P1 FSETP.NEU.FTZ.AND P2, PT, R3, RZ, PT ;  /* 0x000000ff0300920b */ /* 0x000fc80003f5d000 */
[----:B------:R-:W-:Y:S02]  /*8630*/  @!P1 PLOP3.LUT P0, PT, P2, P3, PT, 0x28, 0x82 ;  /* 0x000000000082981c */ /* 0x000fe40001706570 */
[----:B------:R-:W-:Y:S02]  /*8640*/  ISETP.GE.AND P2, PT, R25, R16, PT ;  /* 0x000000101900720c */ /* 0x000fe40003f46270 */
[----:B------:R-:W-:Y:S02]  /*8650*/  ISETP.NE.AND P1, PT, R27, RZ, PT ;  /* 0x000000ff1b00720c */ /* 0x000fe40003f25270 */
[----:B0123--:R-:W-:Y:S02]  /*8660*/  P2R R4, PR, RZ, 0x1 ;  /* 0x00000001ff047803 */ /* 0x00ffe40000000000 */
[----:B------:R-:W-:-:S07]  /*8670*/  ISETP.NE.AND P0, PT, R19, RZ, PT ;  /* 0x000000ff1300720c */ /* 0x000fce0003f05270 */
[----:B------:R-:W-:Y:S02]  /*8680*/  @!P2 HADD2.F32 R3, -RZ, R22.H0_H0 ;  /* 0x20000016ff03a230 */ /* 0x000fe40000004100 */
[----:B------:R-:W-:-:S03]  /*8690*/  @!P2 HADD2.F32 R24, -RZ, R24.H0_H0 ;  /* 0x20000018ff18a230 */ /* 0x000fc60000004100 */
        /* <DEDUP_REMOVED lines=9> */
[----:B------:R-:W-:Y:S02]  /*8730*/  @!P3 HADD2.F32 R19, -RZ, R19.H0_H0 ;  /* 0x20000013ff13b230 */ /* 0x000fe40000004100 */
[----:B------:R-:W-:-:S03]  /*8740*/  @!P3 HADD2.F32 R17, -RZ, R17.H0_H0 ;  /* 0x20000011ff11b230 */ /* 0x000fc60000004100 */
[----:B------:R-:W-:Y:S02]  /*8750*/  @!P3 FSETP.NEU.FTZ.AND P4, PT, R19, RZ, PT ;  /* 0x000000ff1300b20b */ /* 0x000fe40003f9d000 */
[----:B------:R-:W-:Y:S02]  /*8760*/  @!P3 FSETP.NEU.FTZ.AND P5, PT, R17, RZ, PT ;  /* 0x000000ff1100b20b */ /* 0x000fe40003fbd000 */
[----:B------:R-:W0:Y:S02]  /*8770*/  LDC.U8 R17, c[0x0][0x3b0] ;  /* 0x0000ec00ff117b82 */ /* 0x000e240000000000 */
[----:B------:R-:W-:Y:S02]  /*8780*/  @!P3 PLOP3.LUT P6, PT, P4, P5, PT, 0x28, 0x82 ;  /* 0x000000000082b81c */ /* 0x000fe400027ca570 */
[----:B------:R-:W-:Y:S02]  /*8790*/  ISETP.GE.AND P4, PT, R3, R16, PT ;  /* 0x000000100300720c */ /* 0x000fe40003f86270 */
[----:B------:R-:W-:-:S11]  /*87a0*/  P2R R24, PR, RZ, 0x40 ;  /* 0x00000040ff187803 */ /* 0x000fd60000000000 */
[----:B------:R-:W-:Y:S02]  /*87b0*/  @!P4 HADD2.F32 R3, -RZ, R18.H0_H0 ;  /* 0x20000012ff03c230 */ /* 0x000fe40000004100 */
[----:B------:R-:W-:-:S03]  /*87c0*/  @!P4 HADD2.F32 R0, -RZ, R0.H0_H0 ;  /* 0x20000000ff00c230 */ /* 0x000fc60000004100 */
        /* <DEDUP_REMOVED lines=32> */
.L_x_4013:
[----:B------:R0:W-:Y:S01]  /*89d0*/  STG.E.U8 desc[UR36][R8.64], R5 ;  /* 0x0000000508007986 */ /* 0x0001e2000c101124 */
[----:B------:R-:W-:Y:S01]  /*89e0*/  IMAD.MOV.U32 R23, RZ, RZ, R25 ;  /* 0x000000ffff177224 */ /* 0x000fe200078e0019 */
[----:B------:R-:W-:Y:S06]  /*89f0*/  BRA `(.L_x_4009) ;  /* 0x0000000c00907947 */ /* 0x000fec0003800000 */
.L_x_4012:
        /* <DEDUP_REMOVED lines=11> */
.L_x_4016:
[----:B------:R0:W-:Y:S01]  /*8ab0*/  STG.E desc[UR36][R8.64], R5 ;  /* 0x0000000508007986 */ /* 0x0001e2000c101924 */
[----:B------:R-:W-:Y:S01]  /*8ac0*/  IMAD.MOV.U32 R23, RZ, RZ, R25 ;  /* 0x000000ffff177224 */ /* 0x000fe200078e0019 */
[----:B------:R-:W-:Y:S06]  /*8ad0*/  BRA `(.L_x_4009) ;  /* 0x0000000c00587947 */ /* 0x000fec0003800000 */
.L_x_4015:
[----:B------:R0:W-:Y:S01]  /*8ae0*/  STG.E.U16 desc[UR36][R8.64], R5 ;  /* 0x0000000508007986 */ /* 0x0001e2000c101524 */
[----:B------:R-:W-:Y:S01]  /*8af0*/  IMAD.MOV.U32 R23, RZ, RZ, R25 ;  /* 0x000000ffff177224 */ /* 0x000fe200078e0019 */
[----:B------:R-:W-:Y:S06]  /*8b00*/  BRA `(.L_x_4009) ;  /* 0x0000000c004c7947 */ /* 0x000fec0003800000 */
.L_x_4011:
        /* <DEDUP_REMOVED lines=10> */
.L_x_4018:
[----:B------:R-:W0:Y:S01]  /*8bb0*/  I2F.S16 R0, R5 ;  /* 0x0000000500007306 */ /* 0x000e220000101400 */
[----:B------:R-:W-:Y:S01]  /*8bc0*/  IMAD.MOV.U32 R23, RZ, RZ, R25 ;  /* 0x000000ffff177224 */ /* 0x000fe200078e0019 */
[----:B0-----:R-:W-:-:S05]  /*8bd0*/  F2FP.F16.F32.PACK_AB R0, RZ, R0 ;  /* 0x00000000ff00723e */ /* 0x001fca00000000ff */
[----:B------:R1:W-:Y:S01]  /*8be0*/  STG.E.U16 desc[UR36][R8.64], R0 ;  /* 0x0000000008007986 */ /* 0x0003e2000c101524 */
[----:B------:R-:W-:Y:S05]  /*8bf0*/  BRA `(.L_x_4009) ;  /* 0x0000000c00107947 */ /* 0x000fea0003800000 */
.L_x_4017:
        /* <DEDUP_REMOVED lines=11> */
.L_x_4020:
[----:B------:R-:W0:Y:S01]  /*8cb0*/  I2F.S16 R5, R5 ;  /* 0x0000000500057306 */ /* 0x000e220000101400 */
[----:B------:R-:W-:Y:S01]  /*8cc0*/  IMAD.MOV.U32 R23, RZ, RZ, R25 ;  /* 0x000000ffff177224 */ /* 0x000fe200078e0019 */
[----:B0-----:R-:W-:-:S04]  /*8cd0*/  F2FP.F16.F32.PACK_AB R3, RZ, R5 ;  /* 0x00000005ff03723e */ /* 0x001fc800000000ff */
[----:B------:R-:W-:-:S05]  /*8ce0*/  PRMT R3, R3, 0x5410, RZ ;  /* 0x0000541003037816 */ /* 0x000fca00000000ff */
[----:B------:R4:W-:Y:S01]  /*8cf0*/  STG.E desc[UR36][R8.64], R3 ;  /* 0x0000000308007986 */ /* 0x0009e2000c101924 */
[----:B------:R-:W-:Y:S05]  /*8d00*/  BRA `(.L_x_4009) ;  /* 0x0000000800cc7947 */ /* 0x000fea0003800000 */
.L_x_4019:
[----:B------:R-:W0:Y:S01]  /*8d10*/  I2F.F64.S16 R4, R5 ;  /* 0x0000000500047312 */ /* 0x000e220000101c00 */
[----:B------:R-:W-:Y:S01]  /*8d20*/  IMAD.MOV.U32 R23, RZ, RZ, R25 ;  /* 0x000000ffff177224 */ /* 0x000fe200078e0019 */
[----:B0-----:R0:W-:Y:S01]  /*8d30*/  STG.E.64 desc[UR36][R8.64], R4 ;  /* 0x0000000408007986 */ /* 0x0011e2000c101b24 */
[----:B------:R-:W-:Y:S05]  /*8d40*/  BRA `(.L_x_4009) ;  /* 0x0000000800bc7947 */ /* 0x000fea0003800000 */
.L_x_4010:
        /* <DEDUP_REMOVED lines=12> */
.L_x_4023:
[----:B------:R-:W0:Y:S01]  /*8e10*/  I2F.F64.S16 R4, R5 ;  /* 0x0000000500047312 */ /* 0x000e220000101c00 */
[----:B------:R-:W-:Y:S01]  /*8e20*/  CS2R R6, SRZ ;  /* 0x0000000000067805 */ /* 0x000fe2000001ff00 */
[----:B------:R-:W-:-:S04]  /*8e30*/  IMAD.MOV.U32 R23, RZ, RZ, R25 ;  /* 0x000000ffff177224 */ /* 0x000fc800078e0019 */
[----:B0-----:R0:W-:Y:S01]  /*8e40*/  STG.E.128 desc[UR36][R8.64], R4 ;  /* 0x0000000408007986 */ /* 0x0011e2000c101d24 */
[----:B------:R-:W-:Y:S05]  /*8e50*/  BRA `(.L_x_4009) ;  /* 0x0000000800787947 */ /* 0x000fea0003800000 */
.L_x_4022:
        /* <DEDUP_REMOVED lines=19> */
.L_x_4027:
[----:B------:R-:W-:Y:S05]  /*8f90*/  BSYNC.RECONVERGENT B0 ;  /* 0x0000000000007941 */ /* 0x000fea0003800200 */
.L_x_4026:
[----:B------:R-:W-:Y:S01]  /*8fa0*/  LOP3.LUT R7, R0, 0x80, R7, 0xf8, !PT ;  /* 0x0000008000077812 */ /* 0x000fe200078ef807 */
[----:B------:R-:W-:-:S04]  /*8fb0*/  IMAD.MOV.U32 R23, RZ, RZ, R25 ;  /* 0x000000ffff177224 */ /* 0x000fc800078e0019 */
[----:B------:R0:W-:Y:S01]  /*8fc0*/  STG.E.U8 desc[UR36][R8.64], R7 ;  /* 0x0000000708007986 */ /* 0x0001e2000c101124 */
[----:B------:R-:W-:Y:S05]  /*8fd0*/  BRA `(.L_x_4009) ;  /* 0x0000000800187947 */ /* 0x000fea0003800000 */
.L_x_4025:
        /* <DEDUP_REMOVED lines=15> */
.L_x_4029:
[----:B------:R-:W-:Y:S05]  /*90d0*/  BSYNC.RECONVERGENT B0 ;  /* 0x0000000000007941 */ /* 0x000fea0003800200 */
.L_x_4028:
[----:B------:R-:W-:Y:S01]  /*90e0*/  LOP3.LUT R7, R0, 0x80, R7, 0xf8, !PT ;  /* 0x0000008000077812 */ /* 0x000fe200078ef807 */
[----:B------:R-:W-:-:S04]  /*90f0*/  IMAD.MOV.U32 R23, RZ, RZ, R25 ;  /* 0x000000ffff177224 */ /* 0x000fc800078e0019 */
[----:B------:R0:W-:Y:S01]  /*9100*/  STG.E.U8 desc[UR36][R8.64], R7 ;  /* 0x0000000708007986 */ /* 0x0001e2000c101124 */
[----:B------:R-:W-:Y:S05]  /*9110*/  BRA `(.L_x_4009) ;  /* 0x0000000400c87947 */ /* 0x000fea0003800000 */
.L_x_4024:
[----:B------:R-:W0:Y:S01]  /*9120*/  I2F.S16 R0, R5 ;  /* 0x0000000500007306 */ /* 0x000e220000101400 */
[----:B------:R-:W-:Y:S01]  /*9130*/  IMAD.MOV.U32 R23, RZ, RZ, R25 ;  /* 0x000000ffff177224 */ /* 0x000fe200078e0019 */
[----:B0-----:R-:W-:-:S05]  /*9140*/  F2FP.BF16.F32.PACK_AB R0, RZ, R0 ;  /* 0x00000000ff00723e */ /* 0x001fca00000010ff */
[----:B------:R0:W-:Y:S01]  /*9150*/  STG.E.U16 desc[UR36][R8.64], R0 ;  /* 0x0000000008007986 */ /* 0x0001e2000c101524 */
[----:B------:R-:W-:Y:S05]  /*9160*/  BRA `(.L_x_4009) ;  /* 0x0000000400b47947 */ /* 0x000fea0003800000 */
.L_x_4021:
        /* <DEDUP_REMOVED lines=11> */
.L_x_4032:
        /* <DEDUP_REMOVED lines=13> */
.L_x_4035:
[----:B------:R-:W-:-:S04]  /*92f0*/  SHF.R.U32.HI R0, RZ, 0x14, R3 ;  /* 0x00000014ff007819 */ /* 0x000fc80000011603 */
[----:B------:R-:W-:-:S04]  /*9300*/  LOP3.LUT R0, R0, 0x1, RZ, 0xc0, !PT ;  /* 0x0000000100007812 */ /* 0x000fc800078ec0ff */
[----:B------:R-:W-:-:S04]  /*9310*/  IADD3 R0, PT, PT, R3, 0x487ffff, R0 ;  /* 0x0487ffff03007810 */ /* 0x000fc80007ffe000 */
[----:B------:R-:W-:-:S04]  /*9320*/  SHF.R.U32.HI R0, RZ, 0x14, R0 ;  /* 0x00000014ff007819 */ /* 0x000fc80000011600 */
[----:B------:R-:W-:-:S07]  /*9330*/  LOP3.LUT R0, R0, 0xff, RZ, 0xc0, !PT ;  /* 0x000000ff00007812 */ /* 0x000fce00078ec0ff */
.L_x_4036:
[----:B------:R-:W-:-:S04]  /*9340*/  SHF.R.U32.HI R3, RZ, 0x18, R3 ;  /* 0x00000018ff037819 */ /* 0x000fc80000011603 */
[----:B------:R-:W-:-:S04]  /*9350*/  LOP3.LUT R0, R0, 0x80, R3, 0xf8, !PT ;  /* 0x0000008000007812 */ /* 0x000fc800078ef803 */
[----:B------:R-:W-:-:S07]  /*9360*/  PRMT R4, R0, 0x7610, R4 ;  /* 0x0000761000047816 */ /* 0x000fce0000000004 */
.L_x_4034:
[----:B------:R-:W-:Y:S05]  /*9370*/  BSYNC.RECONVERGENT B0 ;  /* 0x0000000000007941 */ /* 0x000fea0003800200 */
.L_x_4033:
[----:B------:R0:W-:Y:S01]  /*9380*/  STG.E.U8 desc[UR36][R8.64], R4 ;  /* 0x0000000408007986 */ /* 0x0001e2000c101124 */
[----:B------:R-:W-:Y:S01]  /*9390*/  IMAD.MOV.U32 R23, RZ, RZ, R25 ;  /* 0x000000ffff177224 */ /* 0x000fe200078e0019 */
[----:B------:R-:W-:Y:S06]  /*93a0*/  BRA `(.L_x_4009) ;  /* 0x0000000400247947 */ /* 0x000fec0003800000 */
.L_x_4031:
        /* <DEDUP_REMOVED lines=13> */
.L_x_4039:
[----:B------:R-:W-:-:S04]  /*9480*/  SHF.R.U32.HI R0, RZ, 0x15, R3 ;  /* 0x00000015ff007819 */ /* 0x000fc80000011603 */
[----:B------:R-:W-:-:S04]  /*9490*/  LOP3.LUT R0, R0, 0x1, RZ, 0xc0, !PT ;  /* 0x0000000100007812 */ /* 0x000fc800078ec0ff */
[----:B------:R-:W-:-:S04]  /*94a0*/  IADD3 R0, PT, PT, R3, 0x88fffff, R0 ;  /* 0x088fffff03007810 */ /* 0x000fc80007ffe000 */
[----:B------:R-:W-:-:S04]  /*94b0*/  SHF.R.U32.HI R0, RZ, 0x15, R0 ;  /* 0x00000015ff007819 */ /* 0x000fc80000011600 */
[----:B------:R-:W-:-:S07]  /*94c0*/  LOP3.LUT R0, R0, 0xff, RZ, 0xc0, !PT ;  /* 0x000000ff00007812 */ /* 0x000fce00078ec0ff */
.L_x_4040:
[----:B------:R-:W-:-:S04]  /*94d0*/  SHF.R.U32.HI R3, RZ, 0x18, R3 ;  /* 0x00000018ff037819 */ /* 0x000fc80000011603 */
[----:B------:R-:W-:-:S04]  /*94e0*/  LOP3.LUT R0, R0, 0x80, R3, 0xf8, !PT ;  /* 0x0000008000007812 */ /* 0x000fc800078ef803 */
[----:B------:R-:W-:-:S07]  /*94f0*/  PRMT R4, R0, 0x7610, R4 ;  /* 0x0000761000047816 */ /* 0x000fce0000000004 */
.L_x_4038:
[----:B------:R-:W-:Y:S05]  /*9500*/  BSYNC.RECONVERGENT B0 ;  /* 0x0000000000007941 */ /* 0x000fea0003800200 */
.L_x_4037:
[----:B------:R0:W-:Y:S01]  /*9510*/  STG.E.U8 desc[UR36][R8.64], R4 ;  /* 0x0000000408007986 */ /* 0x0001e2000c101124 */
[----:B------:R-:W-:Y:S01]  /*9520*/  IMAD.MOV.U32 R23, RZ, RZ, R25 ;  /* 0x000000ffff177224 */ /* 0x000fe200078e0019 */
[----:B------:R-:W-:Y:S06]  /*9530*/  BRA `(.L_x_4009) ;  /* 0x0000000000c07947 */ /* 0x000fec0003800000 */
.L_x_4030:
[----:B------:R-:W-:-:S13]  /*9540*/  ISETP.NE.AND P0, PT, R0, 0x1c, PT ;  /* 0x0000001c0000780c */ /* 0x000fda0003f05270 */
[----:B------:R-:W-:Y:S05]  /*9550*/  @!P0 BRA `(.L_x_4041) ;  /* 0x0000000000b08947 */ /* 0x000fea0003800000 */
[----:B------:R-:W-:-:S13]  /*9560*/  ISETP.NE.AND P0, PT, R0, 0x1d, PT ;  /* 0x0000001d0000780c */ /* 0x000fda0003f05270 */
[----:B------:R-:W-:Y:S05]  /*9570*/  @!P0 BRA `(.L_x_4042) ;  /* 0x0000000000948947 */ /* 0x000fea0003800000 */
[----:B------:R-:W-:-:S13]  /*9580*/  ISETP.NE.AND P0, PT, R0, 0x2c, PT ;  /* 0x0000002c0000780c */ /* 0x000fda0003f05270 */
[----:B------:R-:W-:Y:S05]  /*9590*/  @!P0 BRA `(.L_x_4043) ;  /* 0x0000000000488947 */ /* 0x000fea0003800000 */
.L_x_4014:
        /* <DEDUP_REMOVED lines=16> */
.L_x_4044:
[----:B------:R-:W-:Y:S01]  /*96a0*/  IMAD.MOV.U32 R23, RZ, RZ, R25 ;  /* 0x000000ffff177224 */ /* 0x000fe200078e0019 */
[----:B------:R-:W-:Y:S06]  /*96b0*/  BRA `(.L_x_4009) ;  /* 0x0000000000607947 */ /* 0x000fec0003800000 */
.L_x_4043:
        /* <DEDUP_REMOVED lines=17> */
.L_x_4042:
[--C-:B------:R-:W-:Y:S01]  /*97d0*/  SHF.R.S32.HI R7, RZ, 0x1f, R5.reuse ;  /* 0x0000001fff077819 */ /* 0x100fe20000011405 */
[----:B------:R-:W-:Y:S02]  /*97e0*/  IMAD.MOV.U32 R6, RZ, RZ, R5 ;  /* 0x000000ffff067224 */ /* 0x000fe400078e0005 */
[----:B------:R-:W-:-:S03]  /*97f0*/  IMAD.MOV.U32 R23, RZ, RZ, R25 ;  /* 0x000000ffff177224 */ /* 0x000fc600078e0019 */
[----:B------:R0:W-:Y:S01]  /*9800*/  STG.E.64 desc[UR36][R8.64], R6 ;  /* 0x0000000608007986 */ /* 0x0001e2000c101b24 */
[----:B------:R-:W-:Y:S05]  /*9810*/  BRA `(.L_x_4009) ;  /* 0x0000000000087947 */ /* 0x000fea0003800000 */
.L_x_4041:
[----:B------:R0:W-:Y:S01]  /*9820*/  STG.E desc[UR36][R8.64], R5 ;  /* 0x0000000508007986 */ /* 0x0001e2000c101924 */
[----:B------:R-:W-:-:S07]  /*9830*/  IMAD.MOV.U32 R23, RZ, RZ, R25 ;  /* 0x000000ffff177224 */ /* 0x000fce00078e0019 */
.L_x_4009:
[----:B------:R-:W-:Y:S05]  /*9840*/  BSYNC.RECONVERGENT B6 ;  /* 0x0000000000067941 */ /* 0x000fea0003800200 */
.L_x_4008:
        /* <DEDUP_REMOVED lines=23> */
.L_x_4050:
[----:B------:R0:W-:Y:S01]  /*99c0*/  STG.E.U8 desc[UR36][R8.64], R26 ;  /* 0x0000001a08007986 */ /* 0x0001e2000c101124 */
[----:B------:R-:W-:Y:S05]  /*99d0*/  BRA `(.L_x_4052) ;  /* 0x0000000c00387947 */ /* 0x000fea0003800000 */
.L_x_4049:
        /* <DEDUP_REMOVED lines=9> */
.L_x_4054:
[----:B------:R0:W-:Y:S01]  /*9a70*/  STG.E desc[UR36][R8.64], R26 ;  /* 0x0000001a08007986 */ /* 0x0001e2000c101924 */
[----:B------:R-:W-:Y:S05]  /*9a80*/  BRA `(.L_x_4052) ;  /* 0x0000000c000c7947 */ /* 0x000fea0003800000 */
.L_x_4053:
[----:B------:R0:W-:Y:S01]  /*9a90*/  STG.E.U16 desc[UR36][R8.64], R26 ;  /* 0x0000001a08007986 */ /* 0x0001e2000c101524 */
[----:B------:R-:W-:Y:S05]  /*9aa0*/  BRA `(.L_x_4052) ;  /* 0x0000000c00047947 */ /* 0x000fea0003800000 */
.L_x_4048:
        /* <DEDUP_REMOVED lines=9> */
.L_x_4056:
[----:B------:R-:W0:Y:S02]  /*9b40*/  I2F.S16 R0, R26 ;  /* 0x0000001a00007306 */ /* 0x000e240000101400 */
[----:B0-----:R-:W-:-:S05]  /*9b50*/  F2FP.F16.F32.PACK_AB R0, RZ, R0 ;  /* 0x00000000ff00723e */ /* 0x001fca00000000ff */
[----:B------:R0:W-:Y:S01]  /*9b60*/  STG.E.U16 desc[UR36][R8.64], R0 ;  /* 0x0000000008007986 */ /* 0x0001e2000c101524 */
[----:B------:R-:W-:Y:S05]  /*9b70*/  BRA `(.L_x_4052) ;  /* 0x0000000800d07947 */ /* 0x000fea0003800000 */
.L_x_4055:
        /* <DEDUP_REMOVED lines=10> */
.L_x_4058:
[----:B------:R-:W0:Y:S02]  /*9c20*/  I2F.S16 R26, R26 ;  /* 0x0000001a001a7306 */ /* 0x000e240000101400 */
[----:B0-----:R-:W-:-:S04]  /*9c30*/  F2FP.F16.F32.PACK_AB R3, RZ, R26 ;  /* 0x0000001aff03723e */ /* 0x001fc800000000ff */
[----:B------:R-:W-:-:S05]  /*9c40*/  PRMT R3, R3, 0x5410, RZ ;  /* 0x0000541003037816 */ /* 0x000fca00000000ff */
[----:B------:R2:W-:Y:S01]  /*9c50*/  STG.E desc[UR36][R8.64], R3 ;  /* 0x0000000308007986 */ /* 0x0005e2000c101924 */
[----:B------:R-:W-:Y:S05]  /*9c60*/  BRA `(.L_x_4052) ;  /* 0x0000000800947947 */ /* 0x000fea0003800000 */
.L_x_4057:
[----:B------:R-:W0:Y:S02]  /*9c70*/  I2F.F64.S16 R26, R26 ;  /* 0x0000001a001a7312 */ /* 0x000e240000101c00 */
[----:B0-----:R4:W-:Y:S01]  /*9c80*/  STG.E.64 desc[UR36][R8.64], R26 ;  /* 0x0000001a08007986 */ /* 0x0019e2000c101b24 */
[----:B------:R-:W-:Y:S05]  /*9c90*/  BRA `(.L_x_4052) ;  /* 0x0000000800887947 */ /* 0x000fea0003800000 */
.L_x_4047:
        /* <DEDUP_REMOVED lines=12> */
.L_x_4062:
        /* <DEDUP_REMOVED lines=17> */
.L_x_4065:
[----:B------:R-:W-:-:S04]  /*9e70*/  SHF.R.U32.HI R3, RZ, 0x18, R5 ;  /* 0x00000018ff037819 */ /* 0x000fc80000011605 */
[----:B------:R-:W-:-:S04]  /*9e80*/  LOP3.LUT R0, R0, 0x80, R3, 0xf8, !PT ;  /* 0x0000008000007812 */ /* 0x000fc800078ef803 */
[----:B------:R-:W-:-:S07]  /*9e90*/  PRMT R4, R0, 0x7610, R4 ;  /* 0x0000761000047816 */ /* 0x000fce0000000004 */
.L_x_4064:
[----:B------:R-:W-:Y:S05]  /*9ea0*/  BSYNC.RECONVERGENT B0 ;  /* 0x0000000000007941 */ /* 0x000fea0003800200 */
.L_x_4063:
[----:B------:R0:W-:Y:S01]  /*9eb0*/  STG.E.U8 desc[UR36][R8.64], R4 ;  /* 0x0000000408007986 */ /* 0x0001e2000c101124 */
[----:B------:R-:W-:Y:S05]  /*9ec0*/  BRA `(.L_x_4052) ;  /* 0x0000000400fc7947 */ /* 0x000fea0003800000 */
.L_x_4061:
        /* <DEDUP_REMOVED lines=17> */
.L_x_4068:
[----:B------:R-:W-:-:S04]  /*9fe0*/  SHF.R.U32.HI R3, RZ, 0x18, R5 ;  /* 0x00000018ff037819 */ /* 0x000fc80000011605 */
[----:B------:R-:W-:-:S04]  /*9ff0*/  LOP3.LUT R0, R0, 0x80, R3, 0xf8, !PT ;  /* 0x0000008000007812 */ /* 0x000fc800078ef803 */
[----:B------:R-:W-:-:S07]  /*a000*/  PRMT R4, R0, 0x7610, R4 ;  /* 0x0000761000047816 */ /* 0x000fce0000000004 */
.L_x_4067:
[----:B------:R-:W-:Y:S05]  /*a010*/  BSYNC.RECONVERGENT B0 ;  /* 0x0000000000007941 */ /* 0x000fea0003800200 */
.L_x_4066:
[----:B------:R0:W-:Y:S01]  /*a020*/  STG.E.U8 desc[UR36][R8.64], R4 ;  /* 0x0000000408007986 */ /* 0x0001e2000c101124 */
[----:B------:R-:W-:Y:S05]  /*a030*/  BRA `(.L_x_4052) ;  /* 0x0000000400a07947 */ /* 0x000fea0003800000 */
.L_x_4060:
        /* <DEDUP_REMOVED lines=22> */
.L_x_4070:
[----:B------:R-:W-:-:S05]  /*a1a0*/  SHF.R.S32.HI R27, RZ, 0x1f, R26 ;  /* 0x0000001fff1b7819 */ /* 0x000fca000001141a */
[----:B------:R0:W-:Y:S01]  /*a1b0*/  STG.E.64 desc[UR36][R8.64], R26 ;  /* 0x0000001a08007986 */ /* 0x0001e2000c101b24 */
[----:B------:R-:W-:Y:S05]  /*a1c0*/  BRA `(.L_x_4052) ;  /* 0x00000004003c7947 */ /* 0x000fea0003800000 */
.L_x_4069:
[----:B------:R0:W-:Y:S01]  /*a1d0*/  STG.E desc[UR36][R8.64], R26 ;  /* 0x0000001a08007986 */ /* 0x0001e2000c101924 */
[----:B------:R-:W-:Y:S05]  /*a1e0*/  BRA `(.L_x_4052) ;  /* 0x0000000400347947 */ /* 0x000fea0003800000 */
.L_x_4059:
        /* <DEDUP_REMOVED lines=10> */
.L_x_4072:
[----:B------:R-:W0:Y:S01]  /*a290*/  I2F.F64.S16 R4, R26 ;  /* 0x0000001a00047312 */ /* 0x000e220000101c00 */
[----:B------:R-:W-:-:S05]  /*a2a0*/  CS2R R6, SRZ ;  /* 0x0000000000067805 */ /* 0x000fca000001ff00 */
[----:B0-----:R0:W-:Y:S01]  /*a2b0*/  STG.E.128 desc[UR36][R8.64], R4 ;  /* 0x0000000408007986 */ /* 0x0011e2000c101d24 */
[----:B------:R-:W-:Y:S05]  /*a2c0*/  BRA `(.L_x_4052) ;  /* 0x0000000000fc7947 */ /* 0x000fea0003800000 */
.L_x_4071:
[----:B------:R-:W-:-:S13]  /*a2d0*/  ISETP.NE.AND P0, PT, R0, 0xf, PT ;  /* 0x0000000f0000780c */ /* 0x000fda0003f05270 */
[----:B------:R-:W-:Y:S05]  /*a2e0*/  @!P0 BRA `(.L_x_4073) ;  /* 0x0000000000e88947 */ /* 0x000fea0003800000 */
[----:B------:R-:W-:-:S13]  /*a2f0*/  ISETP.NE.AND P0, PT, R0, 0x17, PT ;  /* 0x000000170000780c */ /* 0x000fda0003f05270 */
[----:B------:R-:W-:Y:S05]  /*a300*/  @!P0 BRA `(.L_x_4074) ;  /* 0x0000000000908947 */ /* 0x000fea0003800000 */
[----:B------:R-:W-:-:S13]  /*a310*/  ISETP.NE.AND P0, PT, R0, 0x18, PT ;  /* 0x000000180000780c */ /* 0x000fda0003f05270 */
[----:B------:R-:W-:Y:S05]  /*a320*/  @!P0 BRA `(.L_x_4075) ;  /* 0x0000000000448947 */ /* 0x000fea0003800000 */
.L_x_4051:
        /* <DEDUP_REMOVED lines=16> */
.L_x_4076:
[----:B------:R-:W-:Y:S05]  /*a430*/  BRA `(.L_x_4052) ;  /* 0x0000000000a07947 */ /* 0x000fea0003800000 */
.L_x_4075:
        /* <DEDUP_REMOVED lines=13> */
.L_x_4078:
[----:B------:R-:W-:Y:S05]  /*a510*/  BSYNC.RECONVERGENT B0 ;  /* 0x0000000000007941 */ /* 0x000fea0003800200 */
.L_x_4077:
[----:B------:R-:W-:-:S05]  /*a520*/  LOP3.LUT R3, R0, 0x80, R3, 0xf8, !PT ;  /* 0x0000008000037812 */ /* 0x000fca00078ef803 */
[----:B------:R0:W-:Y:S01]  /*a530*/  STG.E.U8 desc[UR36][R8.64], R3 ;  /* 0x0000000308007986 */ /* 0x0001e2000c101124 */
[----:B------:R-:W-:Y:S05]  /*a540*/  BRA `(.L_x_4052) ;  /* 0x00000000005c7947 */ /* 0x000fea0003800000 */
.L_x_4074:
        /* <DEDUP_REMOVED lines=12> */
.L_x_4080:
[----:B------:R-:W-:Y:S01]  /*a610*/  IMAD.MOV.U32 R0, RZ, RZ, 0x7f ;  /* 0x0000007fff007424 */ /* 0x000fe200078e00ff */
[----:B------:R-:W-:-:S04]  /*a620*/  ISETP.GT.U32.AND P0, PT, R3, 0x7f800000, PT ;  /* 0x7f8000000300780c */ /* 0x000fc80003f04070 */
[----:B------:R-:W-:-:S09]  /*a630*/  SEL R0, R0, 0x7c, P0 ;  /* 0x0000007c00007807 */ /* 0x000fd20000000000 */
.L_x_4081:
[----:B------:R-:W-:Y:S05]  /*a640*/  BSYNC.RECONVERGENT B0 ;  /* 0x0000000000007941 */ /* 0x000fea0003800200 */
.L_x_4079:
[----:B------:R-:W-:-:S04]  /*a650*/  SHF.R.U32.HI R3, RZ, 0x18, R5 ;  /* 0x00000018ff037819 */ /* 0x000fc80000011605 */
[----:B------:R-:W-:-:S05]  /*a660*/  LOP3.LUT R3, R0, 0x80, R3, 0xf8, !PT ;  /* 0x0000008000037812 */ /* 0x000fca00078ef803 */
[----:B------:R0:W-:Y:S01]  /*a670*/  STG.E.U8 desc[UR36][R8.64], R3 ;  /* 0x0000000308007986 */ /* 0x0001e2000c101124 */
[----:B------:R-:W-:Y:S05]  /*a680*/  BRA `(.L_x_4052) ;  /* 0x00000000000c7947 */ /* 0x000fea0003800000 */
.L_x_4073:
[----:B------:R-:W0:Y:S02]  /*a690*/  I2F.S16 R0, R26 ;  /* 0x0000001a00007306 */ /* 0x000e240000101400 */
[----:B0-----:R-:W-:-:S05]  /*a6a0*/  F2FP.BF16.F32.PACK_AB R0, RZ, R0 ;  /* 0x00000000ff00723e */ /* 0x001fca00000010ff */
[----:B------:R0:W-:Y:S02]  /*a6b0*/  STG.E.U16 desc[UR36][R8.64], R0 ;  /* 0x0000000008007986 */ /* 0x0001e4000c101524 */
.L_x_4052:
        /* <DEDUP_REMOVED lines=23> */
.L_x_4085:
[----:B------:R4:W-:Y:S01]  /*a830*/  STG.E.U8 desc[UR36][R8.64], R18 ;  /* 0x0000001208007986 */ /* 0x0009e2000c101124 */
[----:B------:R-:W-:Y:S05]  /*a840*/  BRA `(.L_x_4087) ;  /* 0x0000000c00407947 */ /* 0x000fea0003800000 */
.L_x_4084:
        /* <DEDUP_REMOVED lines=10> */
.L_x_4089:
[----:B------:R2:W-:Y:S01]  /*a8f0*/  STG.E desc[UR36][R8.64], R18 ;  /* 0x0000001208007986 */ /* 0x0005e2000c101924 */
[----:B------:R-:W-:Y:S05]  /*a900*/  BRA `(.L_x_4087) ;  /* 0x0000000c00107947 */ /* 0x000fea0003800000 */
.L_x_4088:
[----:B------:R0:W-:Y:S01]  /*a910*/  STG.E.U16 desc[UR36][R8.64], R18 ;  /* 0x0000001208007986 */ /* 0x0001e2000c101524 */
[----:B------:R-:W-:Y:S05]  /*a920*/  BRA `(.L_x_4087) ;  /* 0x0000000c00087947 */ /* 0x000fea0003800000 */
.L_x_4083:
        /* <DEDUP_REMOVED lines=9> */
.L_x_4091:
[----:B------:R-:W0:Y:S02]  /*a9c0*/  I2F.S16 R0, R18 ;  /* 0x0000001200007306 */ /* 0x000e240000101400 */
[----:B0-----:R-:W-:-:S05]  /*a9d0*/  F2FP.F16.F32.PACK_AB R0, RZ, R0 ;  /* 0x00000000ff00723e */ /* 0x001fca00000000ff */
[----:B------:R0:W-:Y:S01]  /*a9e0*/  STG.E.U16 desc[UR36][R8.64], R0 ;  /* 0x0000000008007986 */ /* 0x0001e2000c101524 */
[----:B------:R-:W-:Y:S05]  /*a9f0*/  BRA `(.L_x_4087) ;  /* 0x0000000800d47947 */ /* 0x000fea0003800000 */
.L_x_4090:
        /* <DEDUP_REMOVED lines=10> */
.L_x_4093:
[----:B------:R-:W0:Y:S02]  /*aaa0*/  I2F.S16 R18, R18 ;  /* 0x0000001200127306 */ /* 0x000e240000101400 */
[----:B0-----:R-:W-:-:S04]  /*aab0*/  F2FP.F16.F32.PACK_AB R3, RZ, R18 ;  /* 0x00000012ff03723e */ /* 0x001fc800000000ff */
[----:B------:R-:W-:-:S05]  /*aac0*/  PRMT R3, R3, 0x5410, RZ ;  /* 0x0000541003037816 */ /* 0x000fca00000000ff */
[----:B------:R0:W-:Y:S01]  /*aad0*/  STG.E desc[UR36][R8.64], R3 ;  /* 0x0000000308007986 */ /* 0x0001e2000c101924 */
[----:B------:R-:W-:Y:S05]  /*aae0*/  BRA `(.L_x_4087) ;  /* 0x0000000800987947 */ /* 0x000fea0003800000 */
.L_x_4092:
[----:B------:R-:W0:Y:S02]  /*aaf0*/  I2F.F64.S16 R4, R18 ;  /* 0x0000001200047312 */ /* 0x000e240000101c00 */
[----:B0-----:R0:W-:Y:S01]  /*ab00*/  STG.E.64 desc[UR36][R8.64], R4 ;  /* 0x0000000408007986 */ /* 0x0011e2000c101b24 */
[----:B------:R-:W-:Y:S05]  /*ab10*/  BRA `(.L_x_4087) ;  /* 0x00000008008c7947 */ /* 0x000fea0003800000 */
.L_x_4082:
        /* <DEDUP_REMOVED lines=12> */
.L_x_4097:
        /* <DEDUP_REMOVED lines=17> */
.L_x_4100:
[----:B------:R-:W-:-:S04]  /*acf0*/  SHF.R.U32.HI R3, RZ, 0x18, R5 ;  /* 0x00000018ff037819 */ /* 0x000fc80000011605 */
[----:B------:R-:W-:-:S04]  /*ad00*/  LOP3.LUT R0, R0, 0x80, R3, 0xf8, !PT ;  /* 0x0000008000007812 */ /* 0x000fc800078ef803 */
[----:B------:R-:W-:-:S07]  /*ad10*/  PRMT R4, R0, 0x7610, R4 ;  /* 0x0000761000047816 */ /* 0x000fce0000000004 */
.L_x_4099:
[----:B------:R-:W-:Y:S05]  /*ad20*/  BSYNC.RECONVERGENT B0 ;  /* 0x0000000000007941 */ /* 0x000fea0003800200 */
.L_x_4098:
[----:B------:R0:W-:Y:S01]  /*ad30*/  STG.E.U8 desc[UR36][R8.64], R4 ;  /* 0x0000000408007986 */ /* 0x0001e2000c101124 */
[----:B------:R-:W-:Y:S05]  /*ad40*/  BRA `(.L_x_4087) ;  /* 0x0000000800007947 */ /* 0x000fea0003800000 */
.L_x_4096:
        /* <DEDUP_REMOVED lines=17> */
.L_x_4103:
[----:B------:R-:W-:-:S04]  /*ae60*/  SHF.R.U32.HI R3, RZ, 0x18, R5 ;  /* 0x00000018ff037819 */ /* 0x000fc80000011605 */
[----:B------:R-:W-:-:S04]  /*ae70*/  LOP3.LUT R0, R0, 0x80, R3, 0xf8, !PT ;  /* 0x0000008000007812 */ /* 0x000fc800078ef803 */
[----:B------:R-:W-:-:S07]  /*ae80*/  PRMT R4, R0, 0x7610, R4 ;  /* 0x0000761000047816 */ /* 0x000fce0000000004 */
.L_x_4102:
[----:B------:R-:W-:Y:S05]  /*ae90*/  BSYNC.RECONVERGENT B0 ;  /* 0x0000000000007941 */ /* 0x000fea0003800200 */
.L_x_4101:
[----:B------:R0:W-:Y:S01]  /*aea0*/  STG.E.U8 desc[UR36][R8.64], R4 ;  /* 0x0000000408007986 */ /* 0x0001e2000c101124 */
[----:B------:R-:W-:Y:S05]  /*aeb0*/  BRA `(.L_x_4087) ;  /* 0x0000000400a47947 */ /* 0x000fea0003800000 */
.L_x_4095:
        /* <DEDUP_REMOVED lines=22> */
.L_x_4105:
[--C-:B------:R-:W-:Y:S01]  /*b020*/  SHF.R.S32.HI R5, RZ, 0x1f, R18.reuse ;  /* 0x0000001fff057819 */ /* 0x100fe20000011412 */
[----:B------:R-:W-:-:S05]  /*b030*/  IMAD.MOV.U32 R4, RZ, RZ, R18 ;  /* 0x000000ffff047224 */ /* 0x000fca00078e0012 */
[----:B------:R0:W-:Y:S01]  /*b040*/  STG.E.64 desc[UR36][R8.64], R4 ;  /* 0x0000000408007986 */ /* 0x0001e2000c101b24 */
[----:B------:R-:W-:Y:S05]  /*b050*/  BRA `(.L_x_4087) ;  /* 0x00000004003c7947 */ /* 0x000fea0003800000 */
.L_x_4104:
[----:B------:R0:W-:Y:S01]  /*b060*/  STG.E desc[UR36][R8.64], R18 ;  /* 0x0000001208007986 */ /* 0x0001e2000c101924 */
[----:B------:R-:W-:Y:S05]  /*b070*/  BRA `(.L_x_4087) ;  /* 0x0000000400347947 */ /* 0x000fea0003800000 */
.L_x_4094:
        /* <DEDUP_REMOVED lines=10> */
.L_x_4107:
[----:B------:R-:W0:Y:S01]  /*b120*/  I2F.F64.S16 R4, R18 ;  /* 0x0000001200047312 */ /* 0x000e220000101c00 */
[----:B------:R-:W-:-:S05]  /*b130*/  CS2R R6, SRZ ;  /* 0x0000000000067805 */ /* 0x000fca000001ff00 */
[----:B0-----:R0:W-:Y:S01]  /*b140*/  STG.E.128 desc[UR36][R8.64], R4 ;  /* 0x0000000408007986 */ /* 0x0011e2000c101d24 */
[----:B------:R-:W-:Y:S05]  /*b150*/  BRA `(.L_x_4087) ;  /* 0x0000000000fc7947 */ /* 0x000fea0003800000 */
.L_x_4106:
[----:B------:R-:W-:-:S13]  /*b160*/  ISETP.NE.AND P0, PT, R0, 0xf, PT ;  /* 0x0000000f0000780c */ /* 0x000fda0003f05270 */
[----:B------:R-:W-:Y:S05]  /*b170*/  @!P0 BRA `(.L_x_4108) ;  /* 0x0000000000e88947 */ /* 0x000fea0003800000 */
[----:B------:R-:W-:-:S13]  /*b180*/  ISETP.NE.AND P0, PT, R0, 0x17, PT ;  /* 0x000000170000780c */ /* 0x000fda0003f05270 */
[----:B------:R-:W-:Y:S05]  /*b190*/  @!P0 BRA `(.L_x_4109) ;  /* 0x0000000000908947 */ /* 0x000fea0003800000 */
[----:B------:R-:W-:-:S13]  /*b1a0*/  ISETP.NE.AND P0, PT, R0, 0x18, PT ;  /* 0x000000180000780c */ /* 0x000fda0003f05270 */
[----:B------:R-:W-:Y:S05]  /*b1b0*/  @!P0 BRA `(.L_x_4110) ;  /* 0x0000000000448947 */ /* 0x000fea0003800000 */
.L_x_4086:
        /* <DEDUP_REMOVED lines=16> */
.L_x_4111:
[----:B------:R-:W-:Y:S05]  /*b2c0*/  BRA `(.L_x_4087) ;  /* 0x0000000000a07947 */ /* 0x000fea0003800000 */
.L_x_4110:
        /* <DEDUP_REMOVED lines=13> */
.L_x_4113:
[----:B------:R-:W-:Y:S05]  /*b3a0*/  BSYNC.RECONVERGENT B0 ;  /* 0x0000000000007941 */ /* 0x000fea0003800200 */
.L_x_4112:
[----:B------:R-:W-:-:S05]  /*b3b0*/  LOP3.LUT R3, R0, 0x80, R3, 0xf8, !PT ;  /* 0x0000008000037812 */ /* 0x000fca00078ef803 */
[----:B------:R0:W-:Y:S01]  /*b3c0*/  STG.E.U8 desc[UR36][R8.64], R3 ;  /* 0x0000000308007986 */ /* 0x0001e2000c101124 */
[----:B------:R-:W-:Y:S05]  /*b3d0*/  BRA `(.L_x_4087) ;  /* 0x00000000005c7947 */ /* 0x000fea0003800000 */
.L_x_4109:
        /* <DEDUP_REMOVED lines=12> */
.L_x_4115:
[----:B------:R-:W-:Y:S01]  /*b4a0*/  IMAD.MOV.U32 R0, RZ, RZ, 0x7f ;  /* 0x0000007fff007424 */ /* 0x000fe200078e00ff */
[----:B------:R-:W-:-:S04]  /*b4b0*/  ISETP.GT.U32.AND P0, PT, R3, 0x7f800000, PT ;  /* 0x7f8000000300780c */ /* 0x000fc80003f04070 */
[----:B------:R-:W-:-:S09]  /*b4c0*/  SEL R0, R0, 0x7c, P0 ;  /* 0x0000007c00007807 */ /* 0x000fd20000000000 */
.L_x_4116:
[----:B------:R-:W-:Y:S05]  /*b4d0*/  BSYNC.RECONVERGENT B0 ;  /* 0x0000000000007941 */ /* 0x000fea0003800200 */
.L_x_4114:
[----:B------:R-:W-:-:S04]  /*b4e0*/  SHF.R.U32.HI R3, RZ, 0x18, R5 ;  /* 0x00000018ff037819 */ /* 0x000fc80000011605 */
[----:B------:R-:W-:-:S05]  /*b4f0*/  LOP3.LUT R3, R0, 0x80, R3, 0xf8, !PT ;  /* 0x0000008000037812 */ /* 0x000fca00078ef803 */
[----:B------:R0:W-:Y:S01]  /*b500*/  STG.E.U8 desc[UR36][R8.64], R3 ;  /* 0x0000000308007986 */ /* 0x0001e2000c101124 */
[----:B------:R-:W-:Y:S05]  /*b510*/  BRA `(.L_x_4087) ;  /* 0x00000000000c7947 */ /* 0x000fea0003800000 */
.L_x_4108:
[----:B------:R-:W0:Y:S02]  /*b520*/  I2F.S16 R0, R18 ;  /* 0x0000001200007306 */ /* 0x000e240000101400 */
[----:B0-----:R-:W-:-:S05]  /*b530*/  F2FP.BF16.F32.PACK_AB R0, RZ, R0 ;  /* 0x00000000ff00723e */ /* 0x001fca00000010ff */
[----:B------:R0:W-:Y:S02]  /*b540*/  STG.E.U16 desc[UR36][R8.64], R0 ;  /* 0x0000000008007986 */ /* 0x0001e4000c101524 */
.L_x_4087:
[----:B------:R-:W-:-:S07]  /*b550*/  VIADD R23, R23, 0x80 ;  /* 0x0000008017177836 */ /* 0x000fce0000000000 */
.L_x_4046:
[----:B------:R-:W-:Y:S05]  /*b560*/  BSYNC.RECONVERGENT B6 ;  /* 0x0000000000067941 */ /* 0x000fea0003800200 */
.L_x_4045:
        /* <DEDUP_REMOVED lines=21> */
.L_x_4120:
[----:B------:R-:W-:Y:S01]  /*b6c0*/  STG.E.U8 desc[UR36][R2.64], R22 ;  /* 0x0000001602007986 */ /* 0x000fe2000c101124 */
[----:B------:R-:W-:Y:S05]  /*b6d0*/  EXIT ;  /* 0x000000000000794d */ /* 0x000fea0003800000 */
.L_x_4119:
        /* <DEDUP_REMOVED lines=9> */
.L_x_4123:
[----:B------:R-:W-:Y:S01]  /*b770*/  STG.E desc[UR36][R2.64], R22 ;  /* 0x0000001602007986 */ /* 0x000fe2000c101924 */
[----:B------:R-:W-:Y:S05]  /*b780*/  EXIT ;  /* 0x000000000000794d */ /* 0x000fea0003800000 */
.L_x_4122:
[----:B------:R-:W-:Y:S01]  /*b790*/  STG.E.U16 desc[UR36][R2.64], R22 ;  /* 0x0000001602007986 */ /* 0x000fe2000c101524 */
[----:B------:R-:W-:Y:S05]  /*b7a0*/  EXIT ;  /* 0x000000000000794d */ /* 0x000fea0003800000 */
.L_x_4118:
        /* <DEDUP_REMOVED lines=9> */
.L_x_4125:
[----:B------:R-:W0:Y:S02]  /*b840*/  I2F.S16 R0, R22 ;  /* 0x0000001600007306 */ /* 0x000e240000101400 */
[----:B0-----:R-:W-:-:S05]  /*b850*/  F2FP.F16.F32.PACK_AB R0, RZ, R0 ;  /* 0x00000000ff00723e */ /* 0x001fca00000000ff */
[----:B------:R-:W-:Y:S01]  /*b860*/  STG.E.U16 desc[UR36][R2.64], R0 ;  /* 0x0000000002007986 */ /* 0x000fe2000c101524 */
[----:B------:R-:W-:Y:S05]  /*b870*/  EXIT ;  /* 0x000000000000794d */ /* 0x000fea0003800000 */
.L_x_4124:
        /* <DEDUP_REMOVED lines=10> */
.L_x_4127:
[----:B------:R-:W0:Y:S02]  /*b920*/  I2F.S16 R22, R22 ;  /* 0x0000001600167306 */ /* 0x000e240000101400 */
[----:B0-----:R-:W-:-:S04]  /*b930*/  F2FP.F16.F32.PACK_AB R5, RZ, R22 ;  /* 0x00000016ff05723e */ /* 0x001fc800000000ff */
[----:B------:R-:W-:-:S05]  /*b940*/  PRMT R5, R5, 0x5410, RZ ;  /* 0x0000541005057816 */ /* 0x000fca00000000ff */
[----:B------:R-:W-:Y:S01]  /*b950*/  STG.E desc[UR36][R2.64], R5 ;  /* 0x0000000502007986 */ /* 0x000fe2000c101924 */
[----:B------:R-:W-:Y:S05]  /*b960*/  EXIT ;  /* 0x000000000000794d */ /* 0x000fea0003800000 */
.L_x_4126:
[----:B------:R-:W0:Y:S02]  /*b970*/  I2F.F64.S16 R22, R22 ;  /* 0x0000001600167312 */ /* 0x000e240000101c00 */
[----:B0-----:R-:W-:Y:S01]  /*b980*/  STG.E.64 desc[UR36][R2.64], R22 ;  /* 0x0000001602007986 */ /* 0x001fe2000c101b24 */
[----:B------:R-:W-:Y:S05]  /*b990*/  EXIT ;  /* 0x000000000000794d */ /* 0x000fea0003800000 */
.L_x_4117:
        /* <DEDUP_REMOVED lines=12> */
.L_x_4131:
        /* <DEDUP_REMOVED lines=18> */
.L_x_4134:
[----:B------:R-:W-:-:S04]  /*bb80*/  SHF.R.U32.HI R5, RZ, 0x18, R5 ;  /* 0x00000018ff057819 */ /* 0x000fc80000011605 */
[----:B------:R-:W-:-:S07]  /*bb90*/  LOP3.LUT R0, R0, 0x80, R5, 0xf8, !PT ;  /* 0x0000008000007812 */ /* 0x000fce00078ef805 */
.L_x_4133:
[----:B------:R-:W-:Y:S05]  /*bba0*/  BSYNC.RECONVERGENT B0 ;  /* 0x0000000000007941 */ /* 0x000fea0003800200 */
.L_x_4132:
[----:B------:R-:W-:Y:S01]  /*bbb0*/  STG.E.U8 desc[UR36][R2.64], R0 ;  /* 0x0000000002007986 */ /* 0x000fe2000c101124 */
[----:B------:R-:W-:Y:S05]  /*bbc0*/  EXIT ;  /* 0x000000000000794d */ /* 0x000fea0003800000 */
.L_x_4130:
        /* <DEDUP_REMOVED lines=18> */
.L_x_4137:
[----:B------:R-:W-:-:S04]  /*bcf0*/  SHF.R.U32.HI R5, RZ, 0x18, R5 ;  /* 0x00000018ff057819 */ /* 0x000fc80000011605 */
[----:B------:R-:W-:-:S07]  /*bd00*/  LOP3.LUT R0, R0, 0x80, R5, 0xf8, !PT ;  /* 0x0000008000007812 */ /* 0x000fce00078ef805 */
.L_x_4136:
[----:B------:R-:W-:Y:S05]  /*bd10*/  BSYNC.RECONVERGENT B0 ;  /* 0x0000000000007941 */ /* 0x000fea0003800200 */
.L_x_4135:
[----:B------:R-:W-:Y:S01]  /*bd20*/  STG.E.U8 desc[UR36][R2.64], R0 ;  /* 0x0000000002007986 */ /* 0x000fe2000c101124 */
[----:B------:R-:W-:Y:S05]  /*bd30*/  EXIT ;  /* 0x000000000000794d */ /* 0x000fea0003800000 */
.L_x_4129:
        /* <DEDUP_REMOVED lines=22> */
.L_x_4139:
[----:B------:R-:W-:-:S05]  /*bea0*/  SHF.R.S32.HI R23, RZ, 0x1f, R22 ;  /* 0x0000001fff177819 */ /* 0x000fca0000011416 */
[----:B------:R-:W-:Y:S01]  /*beb0*/  STG.E.64 desc[UR36][R2.64], R22 ;  /* 0x0000001602007986 */ /* 0x000fe2000c101b24 */
[----:B------:R-:W-:Y:S05]  /*bec0*/  EXIT ;  /* 0x000000000000794d */ /* 0x000fea0003800000 */
.L_x_4138:
[----:B------:R-:W-:Y:S01]  /*bed0*/  STG.E desc[UR36][R2.64], R22 ;  /* 0x0000001602007986 */ /* 0x000fe2000c101924 */
[----:B------:R-:W-:Y:S05]  /*bee0*/  EXIT ;  /* 0x000000000000794d */ /* 0x000fea0003800000 */
.L_x_4128:
        /* <DEDUP_REMOVED lines=10> */
.L_x_4141:
[----:B------:R-:W0:Y:S01]  /*bf90*/  I2F.F64.S16 R4, R22 ;  /* 0x0000001600047312 */ /* 0x000e220000101c00 */
[----:B---3--:R-:W-:-:S05]  /*bfa0*/  CS2R R6, SRZ ;  /* 0x0000000000067805 */ /* 0x008fca000001ff00 */
[----:B0-----:R-:W-:Y:S01]  /*bfb0*/  STG.E.128 desc[UR36][R2.64], R4 ;  /* 0x0000000402007986 */ /* 0x001fe2000c101d24 */
[----:B------:R-:W-:Y:S05]  /*bfc0*/  EXIT ;  /* 0x000000000000794d */ /* 0x000fea0003800000 */
.L_x_4140:
[----:B------:R-:W-:-:S13]  /*bfd0*/  ISETP.NE.AND P0, PT, R0, 0xf, PT ;  /* 0x0000000f0000780c */ /* 0x000fda0003f05270 */
[----:B------:R-:W-:Y:S05]  /*bfe0*/  @!P0 BRA `(.L_x_4142) ;  /* 0x0000000000e88947 */ /* 0x000fea0003800000 */
[----:B------:R-:W-:-:S13]  /*bff0*/  ISETP.NE.AND P0, PT, R0, 0x17, PT ;  /* 0x000000170000780c */ /* 0x000fda0003f05270 */
[----:B------:R-:W-:Y:S05]  /*c000*/  @!P0 BRA `(.L_x_4143) ;  /* 0x0000000000908947 */ /* 0x000fea0003800000 */
[----:B------:R-:W-:-:S13]  /*c010*/  ISETP.NE.AND P0, PT, R0, 0x18, PT ;  /* 0x000000180000780c */ /* 0x000fda0003f05270 */
[----:B------:R-:W-:Y:S05]  /*c020*/  @!P0 BRA `(.L_x_4144) ;  /* 0x0000000000448947 */ /* 0x000fea0003800000 */
.L_x_4121:
        /* <DEDUP_REMOVED lines=16> */
.L_x_4145:
[----:B------:R-:W-:Y:S05]  /*c130*/  EXIT ;  /* 0x000000000000794d */ /* 0x000fea0003800000 */
.L_x_4144:
        /* <DEDUP_REMOVED lines=13> */
.L_x_4147:
[----:B------:R-:W-:Y:S05]  /*c210*/  BSYNC.RECONVERGENT B0 ;  /* 0x0000000000007941 */ /* 0x000fea0003800200 */
.L_x_4146:
[----:B------:R-:W-:-:S05]  /*c220*/  LOP3.LUT R5, R0, 0x80, R5, 0xf8, !PT ;  /* 0x0000008000057812 */ /* 0x000fca00078ef805 */
[----:B------:R-:W-:Y:S01]  /*c230*/  STG.E.U8 desc[UR36][R2.64], R5 ;  /* 0x0000000502007986 */ /* 0x000fe2000c101124 */
[----:B------:R-:W-:Y:S05]  /*c240*/  EXIT ;  /* 0x000000000000794d */ /* 0x000fea0003800000 */
.L_x_4143:
        /* <DEDUP_REMOVED lines=12> */
.L_x_4149:
[----:B------:R-:W-:Y:S01]  /*c310*/  IMAD.MOV.U32 R0, RZ, RZ, 0x7f ;  /* 0x0000007fff007424 */ /* 0x000fe200078e00ff */
[----:B------:R-:W-:-:S04]  /*c320*/  ISETP.GT.U32.AND P0, PT, R4, 0x7f800000, PT ;  /* 0x7f8000000400780c */ /* 0x000fc80003f04070 */
[----:B------:R-:W-:-:S09]  /*c330*/  SEL R0, R0, 0x7c, P0 ;  /* 0x0000007c00007807 */ /* 0x000fd20000000000 */
.L_x_4150:
[----:B------:R-:W-:Y:S05]  /*c340*/  BSYNC.RECONVERGENT B0 ;  /* 0x0000000000007941 */ /* 0x000fea0003800200 */
.L_x_4148:
[----:B------:R-:W-:-:S04]  /*c350*/  SHF.R.U32.HI R5, RZ, 0x18, R5 ;  /* 0x00000018ff057819 */ /* 0x000fc80000011605 */
[----:B------:R-:W-:-:S05]  /*c360*/  LOP3.LUT R5, R0, 0x80, R5, 0xf8, !PT ;  /* 0x0000008000057812 */ /* 0x000fca00078ef805 */
[----:B------:R-:W-:Y:S01]  /*c370*/  STG.E.U8 desc[UR36][R2.64], R5 ;  /* 0x0000000502007986 */ /* 0x000fe2000c101124 */
[----:B------:R-:W-:Y:S05]  /*c380*/  EXIT ;  /* 0x000000000000794d */ /* 0x000fea0003800000 */
.L_x_4142:
[----:B------:R-:W0:Y:S02]  /*c390*/  I2F.S16 R0, R22 ;  /* 0x0000001600007306 */ /* 0x000e240000101400 */
[----:B0-----:R-:W-:-:S05]  /*c3a0*/  F2FP.BF16.F32.PACK_AB R0, RZ, R0 ;  /* 0x00000000ff00723e */ /* 0x001fca00000010ff */
[----:B------:R-:W-:Y:S01]  /*c3b0*/  STG.E.U16 desc[UR36][R2.64], R0 ;  /* 0x0000000002007986 */ /* 0x000fe2000c101524 */
[----:B------:R-:W-:Y:S05]  /*c3c0*/  EXIT ;  /* 0x000000000000794d */ /* 0x000fea0003800000 */
.L_x_4151:
        /* <DEDUP_REMOVED lines=11> */
.L_x_43400:


//--------------------- .text._ZN2at6native18elementwise_kernelILi128ELi4EZNS0_22gpu_kernel_impl_nocastINS0_13BinaryFunctorIN3c104HalfES5_bZZZNS0_23logical_xor_kernel_cudaERNS_14TensorIteratorEENKUlvE0_clEvENKUlvE6_clEvEUlS5_S5_E_EEEEvRNS_18TensorIteratorBaseERKT_EUliE_EEviT1_ --------------------------
	.section	.text._ZN2at6native18elementwise_kernelILi128ELi4EZNS0_22gpu_kernel_impl_nocastINS0_13BinaryFunctorIN3c104HalfES5_bZZZNS0_23logical_xor_kernel_cudaERNS_14TensorIteratorEENKUlvE0_clEvENKUlvE6_clEvEUlS5_S5_E_EEEEvRNS_18TensorIteratorBaseERKT_EUliE_EEviT1_,"ax",@progbits
	.align	128
        .global         _ZN2at6native18elementwise_kernelILi128ELi4EZNS0_22gpu_kernel_impl_nocastINS0_13BinaryFunctorIN3c104HalfES5_bZZZNS0_23logical_xor_kernel_cudaERNS_14TensorIteratorEENKUlvE0_clEvENKUlvE6_clEvEUlS5_S5_E_EEEEvRNS_18TensorIteratorBaseERKT_EUliE_EEviT1_
        .type           _ZN2at6native18elementwise_kernelILi128ELi4EZNS0_22gpu_kernel_impl_nocastINS0_13BinaryFunctorIN3c104HalfES5_bZZZNS0_23logical_xor_kernel_cudaERNS_14TensorIteratorEENKUlvE0_clEvENKUlvE6_clEvEUlS5_S5_E_EEEEvRNS_18TensorIteratorBaseERKT_EUliE_EEviT1_,@function
        .size           _ZN2at6native18elementwise_kernelILi128ELi4EZNS0_22gpu_kernel_impl_nocastINS0_13BinaryFunctorIN3c104HalfES5_bZZZNS0_23logical_xor_kernel_cudaERNS_14TensorIteratorEENKUlvE0_clEvENKUlvE6_clEvEUlS5_S5_E_EEEEvRNS_18TensorIteratorBaseERKT_EUliE_EEviT1_,(.L_x_43401 - _ZN2at6native18elementwise_kernelILi128ELi4EZNS0_22gpu_kernel_impl_nocastINS0_13BinaryFunctorIN3c104HalfES5_bZZZNS0_23logical_xor_kernel_cudaERNS_14TensorIteratorEENKUlvE0_clEvENKUlvE6_clEvEUlS5_S5_E_EEEEvRNS_18TensorIteratorBaseERKT_EUliE_EEviT1_)
        .other          _ZN2at6native18elementwise_kernelILi128ELi4EZNS0_22gpu_kernel_impl_nocastINS0_13BinaryFunctorIN3c104HalfES5_bZZZNS0_23logical_xor_kernel_cudaERNS_14TensorIteratorEENKUlvE0_clEvENKUlvE6_clEvEUlS5_S5_E_EEEEvRNS_18TensorIteratorBaseERKT_EUliE_EEviT1_,@"STO_CUDA_ENTRY STV_DEFAULT"
_ZN2at6native18elementwise_kernelILi128ELi4EZNS0_22gpu_kernel_impl_nocastINS0_13BinaryFunctorIN3c104HalfES5_bZZZNS0_23logical_xor_kernel_cudaERNS_14TensorIteratorEENKUlvE0_clEvENKUlvE6_clEvEUlS5_S5_E_EEEEvRNS_18TensorIteratorBaseERKT_EUliE_EEviT1_:
.text._ZN2at6native18elementwise_kernelILi128ELi4EZNS0_22gpu_kernel_impl_nocastINS0_13BinaryFunctorIN3c104HalfES5_bZZZNS0_23logical_xor_kernel_cudaERNS_14TensorIteratorEENKUlvE0_clEvENKUlvE6_clEvEUlS5_S5_E_EEEEvRNS_18TensorIteratorBaseERKT_EUliE_EEviT1_:
        /* <DEDUP_REMOVED lines=19> */
[----:B------:R-:W-:Y:S01]  /*0130*/  IADD3 R3, PT, PT, R3, 0x80, RZ ;  /* 0x0000008003037810 */ /* 0x000fe20007ffe0ff */
[----:B--2---:R-:W-:-:S05]  /*0140*/  HADD2.F32 R0, -RZ, R4.H0_H0 ;  /* 0x20000004ff007230 */ /* 0x004fca0000004100 */
[----:B------:R-:W-:Y:S01]  /*0150*/  FSETP.NEU.FTZ.AND P0, PT, R0, RZ, PT ;  /* 0x000000ff0000720b */ /* 0x000fe20003f1d000 */
[----:B---3--:R-:W-:-:S05]  /*0160*/  HADD2.F32 R2, -RZ, R6.H0_H0 ;  /* 0x20000006ff027230 */ /* 0x008fca0000004100 */
        /* <DEDUP_REMOVED lines=12> */
[----:B------:R-:W-:Y:S01]  /*0230*/  IADD3 R3, PT, PT, R3, 0x80, RZ ;  /* 0x0000008003037810 */ /* 0x000fe20007ffe0ff */
[----:B---3--:R-:W-:-:S05]  /*0240*/  HADD2.F32 R0, -RZ, R4.H0_H0 ;  /* 0x20000004ff007230 */ /* 0x008fca0000004100 */
[----:B------:R-:W-:Y:S01]  /*0250*/  FSETP.NEU.FTZ.AND P0, PT, R0, RZ, PT ;  /* 0x000000ff0000720b */ /* 0x000fe20003f1d000 */
[----:B--2---:R-:W-:-:S05]  /*0260*/  HADD2.F32 R2, -RZ, R6.H0_H0 ;  /* 0x20000006ff027230 */ /* 0x004fca0000004100 */
[----:B------:R-:W-:-:S04]  /*0270*/  FSETP.NEU.FTZ.AND P1, PT, R2, RZ, PT ;  /* 0x000000ff0200720b */ /* 0x000fc80003f3d000 */
[----:B------:R-:W-:-:S04]  /*0280*/  PLOP3.LUT P0, PT, P0, P1, PT, 0x28, 0x82 ;  /* 0x000000000082781c */ /* 0x000fc80000702570 */
[----:B------:R-:W-:-:S05]  /*0290*/  SEL R11, RZ, 0x1, !P0 ;  /* 0x00000001ff0b7807 */ /* 0x000fca0004000000 */
[----:B0-----:R0:W-:Y:S04]  /*02a0*/  STG.E.U8 desc[UR6][R8.64], R11 ;  /* 0x0000000b08007986 */ /* 0x0011e8000c101106 */
.L_x_4155:
[----:B------:R-:W-:-:S13]  /*02b0*/  ISETP.GE.AND P0, PT, R3, UR4, PT ;  /* 0x0000000403007c0c */ /* 0x000fda000bf06270 */
[----:B------:R-:W-:Y:S05]  /*02c0*/  @P0 BREAK.RELIABLE B1 ;  /* 0x0000000000010942 */ /* 0x000fea0003800100 */
[----:B------:R-:W-:Y:S05]  /*02d0*/  @P0 BRA `(.L_x_4156) ;  /* 0x0000000000380947 */ /* 0x000fea0003800000 */
[----:B------:R-:W-:Y:S05]  /*02e0*/  BSYNC.RELIABLE B1 ;  /* 0x0000000000017941 */ /* 0x000fea0003800100 */
.L_x_4154:
        /* <DEDUP_REMOVED lines=13> */
.L_x_4156:
[----:B------:R-:W-:Y:S05]  /*03c0*/  BSYNC.RECONVERGENT B0 ;  /* 0x0000000000007941 */ /* 0x000fea0003800200 */
.L_x_4153:
        /* <DEDUP_REMOVED lines=8> */
[----:B--2---:R-:W-:-:S05]  /*0450*/  HADD2.F32 R0, -RZ, R2.H0_H0 ;  /* 0x20000002ff007230 */ /* 0x004fca0000004100 */
[----:B------:R-:W-:Y:S01]  /*0460*/  FSETP.NEU.FTZ.AND P0, PT, R0, RZ, PT ;  /* 0x000000ff0000720b */ /* 0x000fe20003f1d000 */
[----:B01----:R-:W-:-:S05]  /*0470*/  HADD2.F32 R8, -RZ, R4.H0_H0 ;  /* 0x20000004ff087230 */ /* 0x003fca0000004100 */
[----:B------:R-:W-:-:S04]  /*0480*/  FSETP.NEU.FTZ.AND P1, PT, R8, RZ, PT ;  /* 0x000000ff0800720b */ /* 0x000fc80003f3d000 */
[----:B------:R-:W-:-:S04]  /*0490*/  PLOP3.LUT P0, PT, P0, P1, PT, 0x28, 0x82 ;  /* 0x000000000082781c */ /* 0x000fc80000702570 */
[----:B------:R-:W-:-:S05]  /*04a0*/  SEL R9, RZ, 0x1, !P0 ;  /* 0x00000001ff097807 */ /* 0x000fca0004000000 */
[----:B---3--:R-:W-:Y:S01]  /*04b0*/  STG.E.U8 desc[UR6][R6.64], R9 ;  /* 0x0000000906007986 */ /* 0x008fe2000c101106 */
[----:B------:R-:W-:Y:S05]  /*04c0*/  EXIT ;  /* 0x000000000000794d */ /* 0x000fea0003800000 */
.L_x_4152:
        /* <DEDUP_REMOVED lines=356> */
.L_x_4160:
        /* <DEDUP_REMOVED lines=8> */
[----:B------:R-:W-:Y:S01]  /*1b90*/  IADD3 R3, PT, PT, R3, 0x80, RZ ;  /* 0x0000008003037810 */ /* 0x000fe20007ffe0ff */
[----:B--2---:R-:W-:Y:S02]  /*1ba0*/  HADD2.F32 R4, -RZ, R6.H0_H0 ;  /* 0x20000006ff047230 */ /* 0x004fe40000004100 */
[----:B---3--:R-:W-:-:S03]  /*1bb0*/  HADD2.F32 R10, -RZ, R8.H0_H0 ;  /* 0x20000008ff0a7230 */ /* 0x008fc60000004100 */
[----:B------:R-:W-:Y:S02]  /*1bc0*/  FSETP.NEU.FTZ.AND P0, PT, R4, RZ, PT ;  /* 0x000000ff0400720b */ /* 0x000fe40003f1d000 */
[----:B0-----:R-:W-:Y:S02]  /*1bd0*/  IADD3 R4, P2, PT, R5, UR8, RZ ;  /* 0x0000000805047c10 */ /* 0x001fe4000ff5e0ff */
[----:B------:R-:W-:Y:S02]  /*1be0*/  FSETP.NEU.FTZ.AND P1, PT, R10, RZ, PT ;  /* 0x000000ff0a00720b */ /* 0x000fe40003f3d000 */
[----:B------:R-:W-:Y:S02]  /*1bf0*/  IADD3.X R5, PT, PT, RZ, UR9, RZ, P2, !PT ;  /* 0x00000009ff057c10 */ /* 0x000fe400097fe4ff */
[----:B------:R-:W-:-:S04]  /*1c00*/  PLOP3.LUT P0, PT, P0, P1, PT, 0x28, 0x82 ;  /* 0x000000000082781c */ /* 0x000fc80000702570 */
        /* <DEDUP_REMOVED lines=353> */
.L_x_4162:
        /* <DEDUP_REMOVED lines=16> */
[----:B------:R-:W-:-:S05]  /*3320*/  SEL R11, RZ, 0x1, !P0 ;  /* 0x00000001ff0b7807 */ /* 0x000fca0004000000 */
[----:B------:R0:W-:Y:S04]  /*3330*/  STG.E.U8 desc[UR6][R4.64], R11 ;  /* 0x0000000b04007986 */ /* 0x0001e8000c101106 */
.L_x_4159:
[----:B------:R-:W-:-:S13]  /*3340*/  ISETP.GE.AND P0, PT, R3, UR4, PT ;  /* 0x0000000403007c0c */ /* 0x000fda000bf06270 */
[----:B------:R-:W-:Y:S05]  /*3350*/  @P0 BREAK.RELIABLE B1 ;  /* 0x0000000000010942 */ /* 0x000fea0003800100 */
[----:B------:R-:W-:Y:S05]  /*3360*/  @P0 BRA `(.L_x_4161) ;  /* 0x0000001400bc0947 */ /* 0x000fea0003800000 */
[----:B------:R-:W-:Y:S05]  /*3370*/  BSYNC.RELIABLE B1 ;  /* 0x0000000000017941 */ /* 0x000fea0003800100 */
.L_x_4158:
        /* <DEDUP_REMOVED lines=348> */
.L_x_4163:
        /* <DEDUP_REMOVED lines=18> */
.L_x_4161:
[----:B------:R-:W-:Y:S05]  /*4a60*/  BSYNC.RECONVERGENT B0 ;  /* 0x0000000000007941 */ /* 0x000fea0003800200 */
.L_x_4157:
        /* <DEDUP_REMOVED lines=351> */
.L_x_4164:
        /* <DEDUP_REMOVED lines=8> */
[----:B--2---:R-:W-:Y:S02]  /*60e0*/  HADD2.F32 R0, -RZ, R4.H0_H0 ;  /* 0x20000004ff007230 */ /* 0x004fe40000004100 */
[----:B---3--:R-:W-:-:S03]  /*60f0*/  HADD2.F32 R2, -RZ, R6.H0_H0 ;  /* 0x20000006ff027230 */ /* 0x008fc60000004100 */
[----:B------:R-:W-:Y:S02]  /*6100*/  FSETP.NEU.FTZ.AND P0, PT, R0, RZ, PT ;  /* 0x000000ff0000720b */ /* 0x000fe40003f1d000 */
[----:B------:R-:W-:Y:S02]  /*6110*/  FSETP.NEU.FTZ.AND P1, PT, R2, RZ, PT ;  /* 0x000000ff0200720b */ /* 0x000fe40003f3d000 */
[----:B-1----:R-:W-:Y:S02]  /*6120*/  IADD3 R2, P2, PT, R3, UR4, RZ ;  /* 0x0000000403027c10 */ /* 0x002fe4000ff5e0ff */
[----:B------:R-:W-:Y:S02]  /*6130*/  PLOP3.LUT P0, PT, P0, P1, PT, 0x28, 0x82 ;  /* 0x000000000082781c */ /* 0x000fe40000702570 */
[----:B------:R-:W-:Y:S02]  /*6140*/  IADD3.X R3, PT, PT, RZ, UR5, RZ, P2, !PT ;  /* 0x00000005ff037c10 */ /* 0x000fe400097fe4ff */
[----:B------:R-:W-:-:S05]  /*6150*/  SEL R9, RZ, 0x1, !P0 ;  /* 0x00000001ff097807 */ /* 0x000fca0004000000 */
[----:B------:R-:W-:Y:S01]  /*6160*/  STG.E.U8 desc[UR6][R2.64], R9 ;  /* 0x0000000902007986 */ /* 0x000fe2000c101106 */
[----:B------:R-:W-:Y:S05]  /*6170*/  EXIT ;  /* 0x000000000000794d */ /* 0x000fea0003800000 */
.L_x_4165:
        /* <DEDUP_REMOVED lines=16> */
.L_x_43401:


//--------------------- .text._ZN2at6native27unrolled_elementwise_kernelINS0_13BinaryFunctorIN3c104HalfES4_bZZZNS0_23logical_xor_kernel_cudaERNS_14TensorIteratorEENKUlvE0_clEvENKUlvE6_clEvEUlS4_S4_E_EESt5arrayIPcLm3EELi4E23TrivialOffsetCalculatorILi2EjESE_ILi1EjENS0_6memory15LoadWithoutCastENSH_16StoreWithoutCastEEEviT_T0_T2_T3_T4_T5_ --------------------------
	.section	.text._ZN2at6native27unrolled_elementwise_kernelINS0_13BinaryFunctorIN3c104HalfES4_bZZZNS0_23logical_xor_kernel_cudaERNS_14TensorIteratorEENKUlvE0_clEvENKUlvE6_clEvEUlS4_S4_E_EESt5arrayIPcLm3EELi4E23TrivialOffsetCalculatorILi2EjESE_ILi1EjENS0_6memory15LoadWithoutCastENSH_16StoreWithoutCastEEEviT_T0_T2_T3_T4_T5_,"ax",@progbits
	.align	128
        .global         _ZN2at6native27unrolled_elementwise_kernelINS0_13BinaryFunctorIN3c104HalfES4_bZZZNS0_23logical_xor_kernel_cudaERNS_14TensorIteratorEENKUlvE0_clEvENKUlvE6_clEvEUlS4_S4_E_EESt5arrayIPcLm3EELi4E23TrivialOffsetCalculatorILi2EjESE_ILi1EjENS0_6memory15LoadWithoutCastENSH_16StoreWithoutCastEEEviT_T0_T2_T3_T4_T5_
        .type           _ZN2at6native27unrolled_elementwise_kernelINS0_13BinaryFunctorIN3c104HalfES4_bZZZNS0_23logical_xor_kernel_cudaERNS_14TensorIteratorEENKUlvE0_clEvENKUlvE6_clEvEUlS4_S4_E_EESt5arrayIPcLm3EELi4E23TrivialOffsetCalculatorILi2EjESE_ILi1EjENS0_6memory15LoadWithoutCastENSH_16StoreWithoutCastEEEviT_T0_T2_T3_T4_T5_,@function
        .size           _ZN2at6native27unrolled_elementwise_kernelINS0_13BinaryFunctorIN3c104HalfES4_bZZZNS0_23logical_xor_kernel_cudaERNS_14TensorIteratorEENKUlvE0_clEvENKUlvE6_clEvEUlS4_S4_E_EESt5arrayIPcLm3EELi4E23TrivialOffsetCalculatorILi2EjESE_ILi1EjENS0_6memory15LoadWithoutCastENSH_16StoreWithoutCastEEEviT_T0_T2_T3_T4_T5_,(.L_x_43402 - _ZN2at6native27unrolled_elementwise_kernelINS0_13BinaryFunctorIN3c104HalfES4_bZZZNS0_23logical_xor_kernel_cudaERNS_14TensorIteratorEENKUlvE0_clEvENKUlvE6_clEvEUlS4_S4_E_EESt5arrayIPcLm3EELi4E23TrivialOffsetCalculatorILi2EjESE_ILi1EjENS0_6memory15LoadWithoutCastENSH_16StoreWithoutCastEEEviT_T0_T2_T3_T4_T5_)
        .other          _ZN2at6native27unrolled_elementwise_kernelINS0_13BinaryFunctorIN3c104HalfES4_bZZZNS0_23logical_xor_kernel_cudaERNS_14TensorIteratorEENKUlvE0_clEvENKUlvE6_clEvEUlS4_S4_E_EESt5arrayIPcLm3EELi4E23TrivialOffsetCalculatorILi2EjESE_ILi1EjENS0_6memory15LoadWithoutCastENSH_16StoreWithoutCastEEEviT_T0_T2_T3_T4_T5_,@"STO_CUDA_ENTRY STV_DEFAULT"
_ZN2at6native27unrolled_elementwise_kernelINS0_13BinaryFunctorIN3c104HalfES4_bZZZNS0_23logical_xor_kernel_cudaERNS_14TensorIteratorEENKUlvE0_clEvENKUlvE6_clEvEUlS4_S4_E_EESt5arrayIPcLm3EELi4E23TrivialOffsetCalculatorILi2EjESE_ILi1EjENS0_6memory15LoadWithoutCastENSH_16StoreWithoutCastEEEviT_T0_T2_T3_T4_T5_:
.text._ZN2at6native27unrolled_elementwise_kernelINS0_13BinaryFunctorIN3c104HalfES4_bZZZNS0_23logical_xor_kernel_cudaERNS_14TensorIteratorEENKUlvE0_clEvENKUlvE6_clEvEUlS4_S4_E_EESt5arrayIPcLm3EELi4E23TrivialOffsetCalculatorILi2EjESE_ILi1EjENS0_6memory15LoadWithoutCastENSH_16StoreWithoutCastEEEviT_T0_T2_T3_T4_T5_:
        /* <DEDUP_REMOVED lines=18> */
[----:B---3--:R-:W-:-:S12]  /*0120*/  @!P0 IMAD.WIDE.U32 R22, R19, 0x2, R20 ;  /* 0x0000000213168825 */ /* 0x008fd800078e0014 */
[----:B------:R-:W-:Y:S01]  /*0130*/  @!P1 IMAD R25, R13, 0x200, R0 ;  /* 0x000002000d199824 */ /* 0x000fe200078e0200 */
[----:B-1----:R2:W3:Y:S01]  /*0140*/  @!P0 LDG.E.U16 R18, desc[UR4][R22.64] ;  /* 0x0000000416128981 */ /* 0x0024e2000c1e1500 */
[----:B------:R-:W-:Y:S02]  /*0150*/  @!P1 VIADD R0, R0, 0x80 ;  /* 0x0000008000009836 */ /* 0x000fe40000000000 */
[----:B----4-:R-:W-:-:S03]  /*0160*/  @!P0 IMAD.WIDE.U32 R6, R19, 0x2, R6 ;  /* 0x0000000213068825 */ /* 0x010fc600078e0006 */
[----:B------:R-:W-:Y:S02]  /*0170*/  ISETP.GE.AND P2, PT, R0, R15, PT ;  /* 0x0000000f0000720c */ /* 0x000fe40003f46270 */
[----:B------:R-:W-:Y:S01]  /*0180*/  PRMT R19, RZ, 0x7610, R19 ;  /* 0x00007610ff137816 */ /* 0x000fe20000000013 */
[C---:B------:R-:W-:Y:S01]  /*0190*/  @!P1 IMAD.WIDE.U32 R8, R25.reuse, 0x2, R8 ;  /* 0x0000000219089825 */ /* 0x040fe200078e0008 */
[----:B------:R-:W-:Y:S02]  /*01a0*/  PRMT R21, RZ, 0x7610, R21 ;  /* 0x00007610ff157816 */ /* 0x000fe40000000015 */
[----:B------:R-:W-:Y:S02]  /*01b0*/  PRMT R20, RZ, 0x7610, R20 ;  /* 0x00007610ff147816 */ /* 0x000fe40000000014 */
[----:B------:R1:W4:Y:S01]  /*01c0*/  @!P0 LDG.E.U16 R19, desc[UR4][R6.64] ;  /* 0x0000000406138981 */ /* 0x000322000c1e1500 */
[----:B0-----:R-:W-:-:S04]  /*01d0*/  @!P1 IMAD.WIDE.U32 R10, R25, 0x2, R10 ;  /* 0x00000002190a9825 */ /* 0x001fc800078e000a */
[----:B------:R-:W-:Y:S01]  /*01e0*/  @!P2 IMAD R27, R13, 0x200, R0 ;  /* 0x000002000d1ba824 */ /* 0x000fe200078e0200 */
[----:B------:R-:W-:Y:S01]  /*01f0*/  PRMT R24, RZ, 0x7610, R24 ;  /* 0x00007610ff187816 */ /* 0x000fe20000000018 */
[----:B------:R-:W4:Y:S01]  /*0200*/  @!P1 LDG.E.U16 R21, desc[UR4][R8.64] ;  /* 0x0000000408159981 */ /* 0x000f22000c1e1500 */
[----:B------:R-:W-:Y:S01]  /*0210*/  PRMT R25, RZ, 0x7610, R25 ;  /* 0x00007610ff197816 */ /* 0x000fe20000000019 */
[C---:B--2---:R-:W-:Y:S02]  /*0220*/  @!P2 IMAD.WIDE.U32 R22, R27.reuse, 0x2, R2 ;  /* 0x000000021b16a825 */ /* 0x044fe400078e0002 */
[----:B------:R-:W2:Y:S01]  /*0230*/  @!P1 LDG.E.U16 R20, desc[UR4][R10.64] ;  /* 0x000000040a149981 */ /* 0x000ea2000c1e1500 */
[----:B------:R-:W0:Y:S01]  /*0240*/  LDC.64 R2, c[0x0][0x398] ;  /* 0x0000e600ff027b82 */ /* 0x000e220000000a00 */
[----:B------:R-:W-:Y:S02]  /*0250*/  @!P2 IMAD.WIDE.U32 R26, R27, 0x2, R4 ;  /* 0x000000021b1aa825 */ /* 0x000fe400078e0004 */
[----:B------:R0:W2:Y:S04]  /*0260*/  @!P2 LDG.E.U16 R24, desc[UR4][R22.64] ;  /* 0x000000041618a981 */ /* 0x0000a8000c1e1500 */
[----:B------:R-:W2:Y:S01]  /*0270*/  @!P2 LDG.E.U16 R25, desc[UR4][R26.64] ;  /* 0x000000041a19a981 */ /* 0x000ea2000c1e1500 */
[----:B------:R-:W0:Y:S01]  /*0280*/  LDC.64 R4, c[0x0][0x390] ;  /* 0x0000e400ff047b82 */ /* 0x000e220000000a00 */
[----:B------:R-:W-:-:S05]  /*0290*/  @!P2 VIADD R0, R0, 0x80 ;  /* 0x000000800000a836 */ /* 0x000fca0000000000 */
[-C--:B------:R-:W-:Y:S02]  /*02a0*/  ISETP.GE.AND P0, PT, R0, R15.reuse, PT ;  /* 0x0000000f0000720c */ /* 0x080fe40003f06270 */
[----:B------:R-:W-:-:S11]  /*02b0*/  ISETP.GE.AND P2, PT, R12, R15, PT ;  /* 0x0000000f0c00720c */ /* 0x000fd60003f46270 */
[----:B-1----:R-:W-:-:S04]  /*02c0*/  @!P0 IMAD R7, R13, 0x200, R0 ;  /* 0x000002000d078824 */ /* 0x002fc800078e0200 */
[----:B0-----:R-:W-:-:S04]  /*02d0*/  @!P0 IMAD.WIDE.U32 R2, R7, 0x2, R2 ;  /* 0x0000000207028825 */ /* 0x001fc800078e0002 */
[----:B------:R-:W-:Y:S02]  /*02e0*/  @!P0 IMAD.WIDE.U32 R4, R7, 0x2, R4 ;  /* 0x0000000207048825 */ /* 0x000fe400078e0004 */
[----:B------:R-:W0:Y:S02]  /*02f0*/  @!P2 LDC.64 R6, c[0x0][0x388] ;  /* 0x0000e200ff06ab82 */ /* 0x000e240000000a00 */
[C---:B------:R-:W-:Y:S01]  /*0300*/  VIADD R22, R12.reuse, 0x80 ;  /* 0x000000800c167836 */ /* 0x040fe20000000000 */
[----:B------:R-:W-:Y:S01]  /*0310*/  PRMT R8, RZ, 0x7610, R8 ;  /* 0x00007610ff087816 */ /* 0x000fe20000000008 */
[----:B------:R-:W-:-:S03]  /*0320*/  VIADD R10, R12, 0x100 ;  /* 0x000001000c0a7836 */ /* 0x000fc60000000000 */
[-C--:B------:R-:W-:Y:S02]  /*0330*/  ISETP.GE.AND P3, PT, R22, R15.reuse, PT ;  /* 0x0000000f1600720c */ /* 0x080fe40003f66270 */
[----:B------:R-:W-:Y:S01]  /*0340*/  ISETP.GE.AND P4, PT, R10, R15, PT ;  /* 0x0000000f0a00720c */ /* 0x000fe20003f86270 */
[----:B------:R1:W5:Y:S01]  /*0350*/  @!P0 LDG.E.U16 R8, desc[UR4][R2.64] ;  /* 0x0000000402088981 */ /* 0x000362000c1e1500 */
[----:B------:R-:W-:Y:S01]  /*0360*/  PRMT R0, RZ, 0x7610, R0 ;  /* 0x00007610ff007816 */ /* 0x000fe20000000000 */
[----:B------:R-:W-:-:S05]  /*0370*/  VIADD R10, R12, 0x180 ;  /* 0x000001800c0a7836 */ /* 0x000fca0000000000 */
[----:B------:R0:W5:Y:S01]  /*0380*/  @!P0 LDG.E.U16 R0, desc[UR4][R4.64] ;  /* 0x0000000404008981 */ /* 0x000162000c1e1500 */
[----:B-1----:R-:W-:-:S05]  /*0390*/  @!P2 IMAD R3, R13, 0x200, R12 ;  /* 0x000002000d03a824 */ /* 0x002fca00078e020c */
[----:B0-----:R-:W-:-:S05]  /*03a0*/  @!P2 IADD3 R6, P6, PT, R3, R6, RZ ;  /* 0x000000060306a210 */ /* 0x001fca0007fde0ff */
[----:B------:R-:W-:Y:S02]  /*03b0*/  @!P2 IMAD.X R7, RZ, RZ, R7, P6 ;  /* 0x000000ffff07a224 */ /* 0x000fe400030e0607 */
[----:B------:R-:W-:Y:S01]  /*03c0*/  @!P2 IMAD.MOV.U32 R12, RZ, RZ, R22 ;  /* 0x000000ffff0ca224 */ /* 0x000fe200078e0016 */
[----:B------:R-:W-:Y:S01]  /*03d0*/  BSSY.RECONVERGENT B0, `(.L_x_4166) ;  /* 0x0000022000007945 */ /* 0x000fe20003800200 */
[----:B---3--:R-:W-:-:S05]  /*03e0*/  @!P2 HADD2.F32 R18, -RZ, R18.H0_H0 ;  /* 0x20000012ff12a230 */ /* 0x008fca0000004100 */
[----:B------:R-:W-:Y:S01]  /*03f0*/  @!P2 FSETP.NEU.FTZ.AND P1, PT, R18, RZ, PT ;  /* 0x000000ff1200a20b */ /* 0x000fe20003f3d000 */
[----:B----4-:R-:W-:-:S05]  /*0400*/  @!P2 HADD2.F32 R19, -RZ, R19.H0_H0 ;  /* 0x20000013ff13a230 */ /* 0x010fca0000004100 */
[----:B------:R-:W-:Y:S01]  /*0410*/  @!P2 FSETP.NEU.FTZ.AND P5, PT, R19, RZ, PT ;  /* 0x000000ff1300a20b */ /* 0x000fe20003fbd000 */
[----:B------:R-:W-:-:S03]  /*0420*/  @!P3 HADD2.F32 R21, -RZ, R21.H0_H0 ;  /* 0x20000015ff15b230 */ /* 0x000fc60000004100 */
[----:B------:R-:W-:Y:S01]  /*0430*/  @!P2 PLOP3.LUT P1, PT, P1, P5, PT, 0x28, 0x82 ;  /* 0x000000000082a81c */ /* 0x000fe20000f2a570 */
[----:B--2---:R-:W-:Y:S01]  /*0440*/  @!P3 HADD2.F32 R20, -RZ, R20.H0_H0 ;  /* 0x20000014ff14b230 */ /* 0x004fe20000004100 */
[----:B------:R-:W-:Y:S02]  /*0450*/  @!P3 FSETP.NEU.FTZ.AND P0, PT, R21, RZ, PT ;  /* 0x000000ff1500b20b */ /* 0x000fe40003f1d000 */
[----:B------:R-:W-:Y:S01]  /*0460*/  @!P2 SEL R17, RZ, 0x1, !P1 ;  /* 0x00000001ff11a807 */ /* 0x000fe20004800000 */
[----:B------:R-:W-:Y:S01]  /*0470*/  @!P4 HADD2.F32 R24, -RZ, R24.H0_H0 ;  /* 0x20000018ff18c230 */ /* 0x000fe20000004100 */
[----:B------:R-:W-:Y:S01]  /*0480*/  @!P3 FSETP.NEU.FTZ.AND P5, PT, R20, RZ, PT ;  /* 0x000000ff1400b20b */ /* 0x000fe20003fbd000 */
[----:B------:R-:W-:-:S03]  /*0490*/  @!P4 HADD2.F32 R25, -RZ, R25.H0_H0 ;  /* 0x20000019ff19c230 */ /* 0x000fc60000004100 */
[----:B------:R-:W-:Y:S01]  /*04a0*/  @!P3 PLOP3.LUT P0, PT, P0, P5, PT, 0x28, 0x82 ;  /* 0x000000000082b81c */ /* 0x000fe2000070a570 */
[----:B------:R0:W-:Y:S01]  /*04b0*/  @!P2 STG.E.U8 desc[UR4][R6.64], R17 ;  /* 0x000000110600a986 */ /* 0x0001e2000c101104 */
[----:B------:R-:W-:Y:S02]  /*04c0*/  @!P4 FSETP.NEU.FTZ.AND P1, PT, R24, RZ, PT ;  /* 0x000000ff1800c20b */ /* 0x000fe40003f3d000 */
[----:B------:R-:W-:-:S04]  /*04d0*/  @!P4 FSETP.NEU.FTZ.AND P5, PT, R25, RZ, PT ;  /* 0x000000ff1900c20b */ /* 0x000fc80003fbd000 */
[----:B------:R-:W-:Y:S02]  /*04e0*/  @!P4 PLOP3.LUT P1, PT, P1, P5, PT, 0x28, 0x82 ;  /* 0x000000000082c81c */ /* 0x000fe40000f2a570 */
[----:B------:R-:W-:Y:S02]  /*04f0*/  ISETP.GE.AND P5, PT, R12, R15, PT ;  /* 0x0000000f0c00720c */ /* 0x000fe40003fa6270 */
[----:B------:R-:W-:Y:S02]  /*0500*/  @!P3 SEL R14, RZ, 0x1, !P0 ;  /* 0x00000001ff0eb807 */ /* 0x000fe40004000000 */
[----:B------:R-:W-:-:S09]  /*0510*/  @!P4 SEL R16, RZ, 0x1, !P1 ;  /* 0x00000001ff10c807 */ /* 0x000fd20004800000 */
[----:B0-----:R-:W-:Y:S05]  /*0520*/  @P5 BRA `(.L_x_4167) ;  /* 0x0000000000305947 */ /* 0x001fea0003800000 */
        /* <DEDUP_REMOVED lines=12> */
.L_x_4167:
[----:B------:R-:W-:Y:S05]  /*05f0*/  BSYNC.RECONVERGENT B0 ;  /* 0x0000000000007941 */ /* 0x000fea0003800200 */
.L_x_4166:
[-C--:B------:R-:W-:Y:S02]  /*0600*/  ISETP.GE.AND P0, PT, R12, R15.reuse, PT ;  /* 0x0000000f0c00720c */ /* 0x080fe40003f06270 */
[----:B------:R-:W-:-:S11]  /*0610*/  ISETP.GE.AND P2, PT, R10, R15, PT ;  /* 0x0000000f0a00720c */ /* 0x000fd60003f46270 */
[----:B------:R-:W-:Y:S05]  /*0620*/  @P0 EXIT ;  /* 0x000000000000094d */ /* 0x000fea0003800000 */
[----:B------:R-:W1:Y:S01]  /*0630*/  LDCU.64 UR6, c[0x0][0x388] ;  /* 0x00007100ff0677ac */ /* 0x000e620008000a00 */
[----:B-----5:R-:W-:Y:S02]  /*0640*/  @!P2 HADD2.F32 R0, -RZ, R0.H0_H0 ;  /* 0x20000000ff00a230 */ /* 0x020fe40000004100 */
[----:B------:R-:W-:Y:S02]  /*0650*/  @!P2 HADD2.F32 R8, -RZ, R8.H0_H0 ;  /* 0x20000008ff08a230 */ /* 0x000fe40000004100 */
        /* <DEDUP_REMOVED lines=9> */
.L_x_4168:
        /* <DEDUP_REMOVED lines=9> */
.L_x_43402:


//--------------------- .text._ZN2at6native29vectorized_elementwise_kernelILi2ENS0_13BinaryFunctorIN3c104HalfES4_bZZZNS0_23logical_xor_kernel_cudaERNS_14TensorIteratorEENKUlvE0_clEvENKUlvE6_clEvEUlS4_S4_E_EESt5arrayIPcLm3EEEEviT0_T1_ --------------------------
	.section	.text._ZN2at6native29vectorized_elementwise_kernelILi2ENS0_13BinaryFunctorIN3c104HalfES4_bZZZNS0_23logical_xor_kernel_cudaERNS_14TensorIteratorEENKUlvE0_clEvENKUlvE6_clEvEUlS4_S4_E_EESt5arrayIPcLm3EEEEviT0_T1_,"ax",@progbits
	.align	128
        .global         _ZN2at6native29vectorized_elementwise_kernelILi2ENS0_13BinaryFunctorIN3c104HalfES4_bZZZNS0_23logical_xor_kernel_cudaERNS_14TensorIteratorEENKUlvE0_clEvENKUlvE6_clEvEUlS4_S4_E_EESt5arrayIPcLm3EEEEviT0_T1_
        .type           _ZN2at6native29vectorized_elementwise_kernelILi2ENS0_13BinaryFunctorIN3c104HalfES4_bZZZNS0_23logical_xor_kernel_cudaERNS_14TensorIteratorEENKUlvE0_clEvENKUlvE6_clEvEUlS4_S4_E_EESt5arrayIPcLm3EEEEviT0_T1_,@function
        .size           _ZN2at6native29vectorized_elementwise_kernelILi2ENS0_13BinaryFunctorIN3c104HalfES4_bZZZNS0_23logical_xor_kernel_cudaERNS_14TensorIteratorEENKUlvE0_clEvENKUlvE6_clEvEUlS4_S4_E_EESt5arrayIPcLm3EEEEviT0_T1_,(.L_x_43403 - _ZN2at6native29vectorized_elementwise_kernelILi2ENS0_13BinaryFunctorIN3c104HalfES4_bZZZNS0_23logical_xor_kernel_cudaERNS_14TensorIteratorEENKUlvE0_clEvENKUlvE6_clEvEUlS4_S4_E_EESt5arrayIPcLm3EEEEviT0_T1_)
        .other          _ZN2at6native29vectorized_elementwise_kernelILi2ENS0_13BinaryFunctorIN3c104HalfES4_bZZZNS0_23logical_xor_kernel_cudaERNS_14TensorIteratorEENKUlvE0_clEvENKUlvE6_clEvEUlS4_S4_E_EESt5arrayIPcLm3EEEEviT0_T1_,@"STO_CUDA_ENTRY STV_DEFAULT"
_ZN2at6native29vectorized_elementwise_kernelILi2ENS0_13BinaryFunctorIN3c104HalfES4_bZZZNS0_23logical_xor_kernel_cudaERNS_14TensorIteratorEENKUlvE0_clEvENKUlvE6_clEvEUlS4_S4_E_EESt5arrayIPcLm3EEEEviT0_T1_:
.text._ZN2at6native29vectorized_elementwise_kernelILi2ENS0_13BinaryFunctorIN3c104HalfES4_bZZZNS0_23logical_xor_kernel_cudaERNS_14TensorIteratorEENKUlvE0_clEvENKUlvE6_clEvEUlS4_S4_E_EESt5arrayIPcLm3EEEEviT0_T1_:
        /* <DEDUP_REMOVED lines=10> */
[----:B------:R-:W-:Y:S02]  /*00a0*/  PRMT R28, RZ, 0x7610, R28 ;  /* 0x00007610ff1c7816 */ /* 0x000fe4000000001c */
[----:B------:R-:W-:-:S05]  /*00b0*/  PRMT R12, RZ, 0x7610, R12 ;  /* 0x00007610ff0c7816 */ /* 0x000fca000000000c */
        /* <DEDUP_REMOVED lines=14> */
[----:B------:R-:W2:Y:S03]  /*01a0*/  @!P0 LDG.E.U16 R28, desc[UR4][R32.64] ;  /* 0x00000004201c8981 */ /* 0x000ea6000c1e1500 */
[----:B------:R-:W1:Y:S02]  /*01b0*/  LDC.64 R34, c[0x0][0x398] ;  /* 0x0000e600ff227b82 */ /* 0x000e640000000a00 */
[----:B------:R4:W2:Y:S01]  /*01c0*/  @!P0 LDG.E.U16 R11, desc[UR4][R30.64] ;  /* 0x000000041e0b8981 */ /* 0x0008a2000c1e1500 */
[----:B------:R-:W-:-:S02]  /*01d0*/  @!P1 IMAD.IADD R29, R0, 0x1, R27 ;  /* 0x00000001001d9824 */ /* 0x000fc400078e021b */
[----:B------:R-:W-:Y:S02]  /*01e0*/  @!P1 VIADD R27, R27, 0x80 ;  /* 0x000000801b1b9836 */ /* 0x000fe40000000000 */
[----:B---3--:R-:W-:-:S03]  /*01f0*/  @!P1 IMAD.WIDE.U32 R18, R29, 0x2, R14 ;  /* 0x000000021d129825 */ /* 0x008fc600078e000e */
[----:B------:R-:W-:Y:S01]  /*0200*/  ISETP.GE.U32.AND P2, PT, R27, R2, PT ;  /* 0x000000021b00720c */ /* 0x000fe20003f46070 */
[----:B----4-:R-:W-:Y:S01]  /*0210*/  @!P1 IMAD.WIDE.U32 R36, R29, 0x2, R36 ;  /* 0x000000021d249825 */ /* 0x010fe200078e0024 */
[----:B------:R3:W4:Y:S01]  /*0220*/  @!P1 LDG.E.U16 R12, desc[UR4][R18.64] ;  /* 0x00000004120c9981 */ /* 0x000722000c1e1500 */
[----:B------:R-:W-:Y:S02]  /*0230*/  PRMT R15, RZ, 0x7610, R15 ;  /* 0x00007610ff0f7816 */ /* 0x000fe4000000000f */
[----:B------:R-:W-:-:S04]  /*0240*/  PRMT R30, RZ, 0x7610, R30 ;  /* 0x00007610ff1e7816 */ /* 0x000fc8000000001e */
[----:B------:R0:W2:Y:S01]  /*0250*/  @!P1 LDG.E.U16 R15, desc[UR4][R36.64] ;  /* 0x00000004240f9981 */ /* 0x0000a2000c1e1500 */
[----:B---3--:R-:W3:Y:S03]  /*0260*/  LDC.64 R18, c[0x0][0x390] ;  /* 0x0000e400ff127b82 */ /* 0x008ee60000000a00 */
[----:B------:R-:W-:Y:S02]  /*0270*/  @!P2 IMAD.IADD R17, R0, 0x1, R27 ;  /* 0x000000010011a824 */ /* 0x000fe400078e021b */
[----:B------:R-:W-:-:S05]  /*0280*/  @!P2 VIADD R27, R27, 0x80 ;  /* 0x000000801b1ba836 */ /* 0x000fca0000000000 */
[----:B------:R-:W-:Y:S01]  /*0290*/  ISETP.GE.U32.AND P3, PT, R27, R2, PT ;  /* 0x000000021b00720c */ /* 0x000fe20003f66070 */
[C---:B0-----:R-:W-:Y:S01]  /*02a0*/  @!P2 IMAD.WIDE.U32 R24, R17.reuse, 0x2, R24 ;  /* 0x000000021118a825 */ /* 0x041fe200078e0018 */
[----:B------:R-:W-:Y:S01]  /*02b0*/  PRMT R14, RZ, 0x7610, R14 ;  /* 0x00007610ff0e7816 */ /* 0x000fe2000000000e */
[----:B------:R-:W0:Y:S02]  /*02c0*/  LDC.64 R36, c[0x0][0x390] ;  /* 0x0000e400ff247b82 */ /* 0x000e240000000a00 */
[----:B-----5:R-:W-:Y:S01]  /*02d0*/  @!P2 IMAD.WIDE.U32 R22, R17, 0x2, R22 ;  /* 0x000000021116a825 */ /* 0x020fe200078e0016 */
[----:B------:R5:W2:Y:S01]  /*02e0*/  @!P2 LDG.E.U16 R30, desc[UR4][R24.64] ;  /* 0x00000004181ea981 */ /* 0x000aa2000c1e1500 */
[----:B------:R-:W-:Y:S02]  /*02f0*/  PRMT R32, RZ, 0x7610, R32 ;  /* 0x00007610ff207816 */ /* 0x000fe40000000020 */
[----:B------:R-:W-:Y:S01]  /*0300*/  PRMT R31, RZ, 0x7610, R31 ;  /* 0x00007610ff1f7816 */ /* 0x000fe2000000001f */
[----:B------:R1:W2:Y:S01]  /*0310*/  @!P2 LDG.E.U16 R14, desc[UR4][R22.64] ;  /* 0x00000004160ea981 */ /* 0x0002a2000c1e1500 */
[----:B------:R-:W0:Y:S02]  /*0320*/  LDC.64 R16, c[0x0][0x398] ;  /* 0x0000e600ff107b82 */ /* 0x000e240000000a00 */
[----:B------:R-:W-:-:S02]  /*0330*/  @!P3 IMAD.IADD R29, R0, 0x1, R27 ;  /* 0x00000001001db824 */ /* 0x000fc400078e021b */
[----:B------:R-:W-:-:S04]  /*0340*/  @!P3 VIADD R27, R27, 0x80 ;  /* 0x000000801b1bb836 */ /* 0x000fc80000000000 */
[----:B-----5:R-:W5:Y:S01]  /*0350*/  LDC.64 R24, c[0x0][0x398] ;  /* 0x0000e600ff187b82 */ /* 0x020f620000000a00 */
[----:B------:R-:W-:Y:S02]  /*0360*/  ISETP.GE.U32.AND P0, PT, R27, R2, PT ;  /* 0x000000021b00720c */ /* 0x000fe40003f06070 */
[----:B------:R-:W-:-:S05]  /*0370*/  PRMT R26, RZ, 0x7610, R26 ;  /* 0x00007610ff1a7816 */ /* 0x000fca000000001a */
[----:B-1----:R-:W1:Y:S06]  /*0380*/  LDC.64 R22, c[0x0][0x390] ;  /* 0x0000e400ff167b82 */ /* 0x002e6c0000000a00 */
[----:B------:R-:W-:Y:S02]  /*0390*/  @!P0 IMAD.IADD R33, R0, 0x1, R27 ;  /* 0x0000000100218824 */ /* 0x000fe400078e021b */
[----:B------:R-:W-:-:S05]  /*03a0*/  @!P0 VIADD R27, R27, 0x80 ;  /* 0x000000801b1b8836 */ /* 0x000fca0000000000 */
[----:B------:R-:W-:Y:S01]  /*03b0*/  ISETP.GE.U32.AND P1, PT, R27, R2, PT ;  /* 0x000000021b00720c */ /* 0x000fe20003f26070 */
[----:B---3--:R-:W-:-:S04]  /*03c0*/  @!P0 IMAD.WIDE.U32 R18, R33, 0x2, R18 ;  /* 0x0000000221128825 */ /* 0x008fc800078e0012 */
[----:B0-----:R-:W-:Y:S01]  /*03d0*/  @!P0 IMAD.WIDE.U32 R16, R33, 0x2, R16 ;  /* 0x0000000221108825 */ /* 0x001fe200078e0010 */
[----:B------:R0:W3:Y:S03]  /*03e0*/  @!P0 LDG.E.U16 R26, desc[UR4][R18.64] ;  /* 0x00000004121a8981 */ /* 0x0000e6000c1e1500 */
[----:B------:R-:W-:-:S04]  /*03f0*/  @!P3 IMAD.WIDE.U32 R20, R29, 0x2, R20 ;  /* 0x000000021d14b825 */ /* 0x000fc800078e0014 */
[----:B------:R-:W-:Y:S01]  /*0400*/  @!P1 IMAD.IADD R33, R0, 0x1, R27 ;  /* 0x0000000100219824 */ /* 0x000fe200078e021b */
[----:B------:R5:W3:Y:S01]  /*0410*/  @!P3 LDG.E.U16 R32, desc[UR4][R20.64] ;  /* 0x000000041420b981 */ /* 0x000ae2000c1e1500 */
[----:B------:R-:W-:Y:S01]  /*0420*/  @!P1 VIADD R27, R27, 0x80 ;  /* 0x000000801b1b9836 */ /* 0x000fe20000000000 */
[----:B0-----:R-:W0:Y:S01]  /*0430*/  LDC.64 R18, c[0x0][0x390] ;  /* 0x0000e400ff127b82 */ /* 0x001e220000000a00 */
[----:B------:R-:W-:-:S03]  /*0440*/  @!P3 IMAD.WIDE.U32 R34, R29, 0x2, R34 ;  /* 0x000000021d22b825 */ /* 0x000fc600078e0022 */
[----:B------:R-:W-:Y:S02]  /*0450*/  ISETP.GE.U32.AND P2, PT, R27, R2, PT ;  /* 0x000000021b00720c */ /* 0x000fe40003f46070 */
[----:B------:R1:W3:Y:S02]  /*0460*/  @!P3 LDG.E.U16 R31, desc[UR4][R34.64] ;  /* 0x00000004221fb981 */ /* 0x0002e4000c1e1500 */
[----:B-----5:R-:W5:Y:S01]  /*0470*/  LDC.64 R20, c[0x0][0x398] ;  /* 0x0000e600ff147b82 */ /* 0x020f620000000a00 */
[----:B------:R-:W-:Y:S01]  /*0480*/  PRMT R29, RZ, 0x7610, R29 ;  /* 0x00007610ff1d7816 */ /* 0x000fe2000000001d */
[----:B------:R-:W-:-:S05]  /*0490*/  @!P1 IMAD.WIDE.U32 R24, R33, 0x2, R24 ;  /* 0x0000000221189825 */ /* 0x000fca00078e0018 */
[----:B------:R1:W3:Y:S02]  /*04a0*/  @!P0 LDG.E.U16 R29, desc[UR4][R16.64] ;  /* 0x00000004101d8981 */ /* 0x0002e4000c1e1500 */
[----:B-1----:R-:W-:-:S06]  /*04b0*/  PRMT R34, RZ, 0x7610, R34 ;  /* 0x00007610ff227816 */ /* 0x002fcc0000000022 */
[----:B------:R1:W3:Y:S01]  /*04c0*/  @!P1 LDG.E.U16 R34, desc[UR4][R24.64] ;  /* 0x0000000418229981 */ /* 0x0002e2000c1e1500 */
[----:B------:R-:W0:Y:S01]  /*04d0*/  LDC.64 R16, c[0x0][0x398] ;  /* 0x0000e600ff107b82 */ /* 0x000e220000000a00 */
[----:B------:R-:W-:-:S04]  /*04e0*/  @!P1 IMAD.WIDE.U32 R36, R33, 0x2, R36 ;  /* 0x0000000221249825 */ /* 0x000fc800078e0024 */
[----:B-1----:R-:W-:Y:S02]  /*04f0*/  @!P2 IMAD.IADD R25, R0, 0x1, R27 ;  /* 0x000000010019a824 */ /* 0x002fe400078e021b */
[----:B------:R-:W-:Y:S01]  /*0500*/  @!P2 VIADD R27, R27, 0x80 ;  /* 0x000000801b1ba836 */ /* 0x000fe20000000000 */
[----:B------:R-:W-:-:S04]  /*0510*/  PRMT R33, RZ, 0x7610, R33 ;  /* 0x00007610ff217816 */ /* 0x000fc80000000021 */
[----:B------:R-:W-:Y:S02]  /*0520*/  ISETP.GE.U32.AND P0, PT, R27, R2, PT ;  /* 0x000000021b00720c */ /* 0x000fe40003f06070 */
[----:B------:R1:W3:Y:S01]  /*0530*/  @!P1 LDG.E.U16 R33, desc[UR4][R36.64] ;  /* 0x0000000424219981 */ /* 0x0002e2000c1e1500 */
[----:B------:R-:W-:Y:S01]  /*0540*/  PRMT R35, RZ, 0x7610, R35 ;  /* 0x00007610ff237816 */ /* 0x000fe20000000023 */
[----:B------:R-:W-:-:S04]  /*0550*/  @!P2 IMAD.WIDE.U32 R22, R25, 0x2, R22 ;  /* 0x000000021916a825 */ /* 0x000fc800078e0016 */
[----:B-----5:R-:W-:Y:S01]  /*0560*/  @!P2 IMAD.WIDE.U32 R20, R25, 0x2, R20 ;  /* 0x000000021914a825 */ /* 0x020fe200078e0014 */
[----:B------:R5:W3:Y:S01]  /*0570*/  @!P2 LDG.E.U16 R35, desc[UR4][R22.64] ;  /* 0x000000041623a981 */ /* 0x000ae2000c1e1500 */
[----:B-1----:R-:W-:-:S03]  /*0580*/  PRMT R36, RZ, 0x7610, R36 ;  /* 0x00007610ff247816 */ /* 0x002fc60000000024 */
[----:B------:R-:W-:-:S03]  /*0590*/  @!P0 IMAD.IADD R25, R0, 0x1, R27 ;  /* 0x0000000100198824 */ /* 0x000fc600078e021b */
[----:B------:R1:W3:Y:S01]  /*05a0*/  @!P2 LDG.E.U16 R36, desc[UR4][R20.64] ;  /* 0x000000041424a981 */ /* 0x0002e2000c1e1500 */
[----:B0-----:R-:W-:Y:S01]  /*05b0*/  @!P0 IMAD.WIDE.U32 R18, R25, 0x2, R18 ;  /* 0x0000000219128825 */ /* 0x001fe200078e0012 */
[----:B------:R-:W-:-:S03]  /*05c0*/  PRMT R24, RZ, 0x7610, R24 ;  /* 0x00007610ff187816 */ /* 0x000fc60000000018 */
[----:B------:R-:W-:Y:S01]  /*05d0*/  @!P0 IMAD.WIDE.U32 R16, R25, 0x2, R16 ;  /* 0x0000000219108825 */ /* 0x000fe200078e0010 */
[----:B------:R-:W-:Y:S02]  /*05e0*/  PRMT R25, RZ, 0x7610, R25 ;  /* 0x00007610ff197816 */ /* 0x000fe40000000019 */
[----:B------:R-:W3:Y:S04]  /*05f0*/  @!P0 LDG.E.U16 R24, desc[UR4][R18.64] ;  /* 0x0000000412188981 */ /* 0x000ee8000c1e1500 */
[----:B------:R0:W3:Y:S01]  /*0600*/  @!P0 LDG.E.U16 R25, desc[UR4][R16.64] ;  /* 0x0000000410198981 */ /* 0x0000e2000c1e1500 */
[----:B-----5:R-:W-:-:S05]  /*0610*/  VIADD R23, R3, 0x80 ;  /* 0x0000008003177836 */ /* 0x020fca0000000000 */
[----:B------:R-:W-:Y:S01]  /*0620*/  ISETP.GE.U32.AND P4, PT, R23, R2, PT ;  /* 0x000000021700720c */ /* 0x000fe20003f86070 */
[C---:B------:R-:W-:Y:S02]  /*0630*/  VIADD R27, R3.reuse, 0x100 ;  /* 0x00000100031b7836 */ /* 0x040fe40000000000 */
[----:B-1----:R-:W-:-:S03]  /*0640*/  VIADD R21, R3, 0x180 ;  /* 0x0000018003157836 */ /* 0x002fc60000000000 */
[-C--:B------:R-:W-:Y:S02]  /*0650*/  ISETP.GE.U32.AND P6, PT, R27, R2.reuse, PT ;  /* 0x000000021b00720c */ /* 0x080fe40003fc6070 */
[----:B------:R-:W-:Y:S01]  /*0660*/  ISETP.GE.U32.AND P2, PT, R21, R2, PT ;  /* 0x000000021500720c */ /* 0x000fe20003f46070 */
[----:B------:R-:W-:-:S05]  /*0670*/  VIADD R21, R3, 0x200 ;  /* 0x0000020003157836 */ /* 0x000fca0000000000 */
[----:B------:R-:W-:Y:S01]  /*0680*/  ISETP.GE.U32.AND P5, PT, R21, R2, PT ;  /* 0x000000021500720c */ /* 0x000fe20003fa6070 */
[----:B0-----:R-:W-:Y:S01]  /*0690*/  VIADD R17, R3, 0x300 ;  /* 0x0000030003117836 */ /* 0x001fe20000000000 */
[----:B------:R-:W-:Y:S04]  /*06a0*/  BSSY.RECONVERGENT B0, `(.L_x_4170) ;  /* 0x0000071000007945 */ /* 0x000fe80003800200 */
[----:B------:R-:W-:Y:S01]  /*06b0*/  BSSY.RELIABLE B1, `(.L_x_4171) ;  /* 0x0000068000017945 */ /* 0x000fe20003800100 */
[----:B----4-:R-:W-:Y:S02]  /*06c0*/  @!P4 HADD2.F32 R12, -RZ, R12.H0_H0 ;  /* 0x2000000cff0cc230 */ /* 0x010fe40000004100 */
[----:B--2---:R-:W-:-:S03]  /*06d0*/  @!P4 HADD2.F32 R15, -RZ, R15.H0_H0 ;  /* 0x2000000fff0fc230 */ /* 0x004fc60000004100 */
[----:B------:R-:W-:Y:S02]  /*06e0*/  @!P4 FSETP.NEU.FTZ.AND P0, PT, R12, RZ, PT ;  /* 0x000000ff0c00c20b */ /* 0x000fe40003f1d000 */
[----:B------:R-:W-:-:S04]  /*06f0*/  @!P4 FSETP.NEU.FTZ.AND P3, PT, R15, RZ, PT ;  /* 0x000000ff0f00c20b */ /* 0x000fc80003f7d000 */
[----:B------:R-:W-:-:S04]  /*0700*/  @!P4 PLOP3.LUT P0, PT, P0, P3, PT, 0x28, 0x82 ;  /* 0x000000000082c81c */ /* 0x000fc80000706570 */
[----:B------:R-:W-:Y:S01]  /*0710*/  @!P4 SEL R4, RZ, 0x1, !P0 ;  /* 0x00000001ff04c807 */ /* 0x000fe20004000000 */
[----:B------:R-:W-:Y:S02]  /*0720*/  @!P6 HADD2.F32 R30, -RZ, R30.H0_H0 ;  /* 0x2000001eff1ee230 */ /* 0x000fe40000004100 */
[----:B------:R-:W-:-:S03]  /*0730*/  @!P6 HADD2.F32 R14, -RZ, R14.H0_H0 ;  /* 0x2000000eff0ee230 */ /* 0x000fc60000004100 */
[----:B------:R-:W-:Y:S02]  /*0740*/  @!P6 FSETP.NEU.FTZ.AND P1, PT, R30, RZ, PT ;  /* 0x000000ff1e00e20b */ /* 0x000fe40003f3d000 */
[C---:B------:R-:W-:Y:S02]  /*0750*/  ISETP.GE.U32.AND P4, PT, R3.reuse, R2, PT ;  /* 0x000000020300720c */ /* 0x040fe40003f86070 */
[----:B------:R-:W-:Y:S01]  /*0760*/  @!P6 FSETP.NEU.FTZ.AND P3, PT, R14, RZ, PT ;  /* 0x000000ff0e00e20b */ /* 0x000fe20003f7d000 */
[----:B------:R-:W-:-:S03]  /*0770*/  VIADD R15, R3, 0x280 ;  /* 0x00000280030f7836 */ /* 0x000fc60000000000 */
[----:B------:R-:W-:-:S04]  /*0780*/  @!P6 PLOP3.LUT P3, PT, P1, P3, PT, 0x28, 0x82 ;  /* 0x000000000082e81c */ /* 0x000fc80000f66570 */
[----:B------:R-:W-:Y:S02]  /*0790*/  @!P6 SEL R5, RZ, 0x1, !P3 ;  /* 0x00000001ff05e807 */ /* 0x000fe40005800000 */
[-C--:B------:R-:W-:Y:S02]  /*07a0*/  ISETP.GE.U32.AND P3, PT, R15, R2.reuse, PT ;  /* 0x000000020f00720c */ /* 0x080fe40003f66070 */
[----:B------:R-:W0:Y:S01]  /*07b0*/  @!P4 LDC.64 R14, c[0x0][0x388] ;  /* 0x0000e200ff0ecb82 */ /* 0x000e220000000a00 */
[----:B------:R-:W-:Y:S01]  /*07c0*/  ISETP.GE.U32.AND P6, PT, R17, R2, PT ;  /* 0x000000021100720c */ /* 0x000fe20003fc6070 */
[----:B------:R-:W-:Y:S02]  /*07d0*/  @!P4 HADD2.F32 R28, -RZ, R28.H0_H0 ;  /* 0x2000001cff1cc230 */ /* 0x000fe40000004100 */
[----:B------:R-:W-:Y:S02]  /*07e0*/  @!P4 HADD2.F32 R11, -RZ, R11.H0_H0 ;  /* 0x2000000bff0bc230 */ /* 0x000fe40000004100 */
[----:B------:R-:W-:-:S02]  /*07f0*/  VIADD R17, R3, 0x380 ;  /* 0x0000038003117836 */ /* 0x000fc40000000000 */
[----:B---3--:R-:W-:Y:S02]  /*0800*/  @!P2 HADD2.F32 R32, -RZ, R32.H0_H0 ;  /* 0x20000020ff20a230 */ /* 0x008fe40000004100 */
[----:B------:R-:W-:-:S03]  /*0810*/  @!P2 HADD2.F32 R31, -RZ, R31.H0_H0 ;  /* 0x2000001fff1fa230 */ /* 0x000fc60000004100 */
[----:B------:R-:W-:Y:S02]  /*0820*/  @!P2 FSETP.NEU.FTZ.AND P0, PT, R32, RZ, PT ;  /* 0x000000ff2000a20b */ /* 0x000fe40003f1d000 */
[----:B------:R-:W-:Y:S01]  /*0830*/  @!P2 FSETP.NEU.FTZ.AND P1, PT, R31, RZ, PT ;  /* 0x000000ff1f00a20b */ /* 0x000fe20003f3d000 */
[----:B------:R-:W-:-:S03]  /*0840*/  @!P5 HADD2.F32 R26, -RZ, R26.H0_H0 ;  /* 0x2000001aff1ad230 */ /* 0x000fc60000004100 */
[----:B------:R-:W-:Y:S01]  /*0850*/  @!P2 PLOP3.LUT P1, PT, P0, P1, PT, 0x28, 0x82 ;  /* 0x000000000082a81c */ /* 0x000fe20000722570 */
[----:B------:R-:W-:Y:S01]  /*0860*/  @!P5 HADD2.F32 R29, -RZ, R29.H0_H0 ;  /* 0x2000001dff1dd230 */ /* 0x000fe20000004100 */
[----:B------:R-:W-:Y:S02]  /*0870*/  @!P5 FSETP.NEU.FTZ.AND P0, PT, R26, RZ, PT ;  /* 0x000000ff1a00d20b */ /* 0x000fe40003f1d000 */
[----:B------:R-:W-:Y:S02]  /*0880*/  @!P2 SEL R6, RZ, 0x1, !P1 ;  /* 0x00000001ff06a807 */ /* 0x000fe40004800000 */
[----:B------:R-:W-:Y:S01]  /*0890*/  @!P5 FSETP.NEU.FTZ.AND P2, PT, R29, RZ, PT ;  /* 0x000000ff1d00d20b */ /* 0x000fe20003f5d000 */
[----:B------:R-:W-:Y:S01]  /*08a0*/  @!P3 HADD2.F32 R34, -RZ, R34.H0_H0 ;  /* 0x20000022ff22b230 */ /* 0x000fe20000004100 */
[----:B------:R-:W-:Y:S02]  /*08b0*/  @!P4 FSETP.NEU.FTZ.AND P1, PT, R28, RZ, PT ;  /* 0x000000ff1c00c20b */ /* 0x000fe40003f3d000 */
[----:B------:R-:W-:-:S02]  /*08c0*/  @!P5 PLOP3.LUT P0, PT, P0, P2, PT, 0x28, 0x82 ;  /* 0x000000000082d81c */ /* 0x000fc40000704570 */
[----:B------:R-:W-:Y:S02]  /*08d0*/  @!P4 FSETP.NEU.FTZ.AND P2, PT, R11, RZ, PT ;  /* 0x000000ff0b00c20b */ /* 0x000fe40003f5d000 */
[----:B------:R-:W-:Y:S02]  /*08e0*/  @!P5 SEL R7, RZ, 0x1, !P0 ;  /* 0x00000001ff07d807 */ /* 0x000fe40004000000 */
[----:B------:R-:W-:Y:S02]  /*08f0*/  ISETP.GE.U32.AND P5, PT, R17, R2, PT ;  /* 0x000000021100720c */ /* 0x000fe40003fa6070 */
[----:B------:R-:W-:Y:S02]  /*0900*/  @!P4 PLOP3.LUT P1, PT, P1, P2, PT, 0x28, 0x82 ;  /* 0x000000000082c81c */ /* 0x000fe40000f24570 */
[----:B------:R-:W-:Y:S01]  /*0910*/  @!P3 FSETP.NEU.FTZ.AND P2, PT, R34, RZ, PT ;  /* 0x000000ff2200b20b */ /* 0x000fe20003f5d000 */
[----:B------:R-:W-:Y:S01]  /*0920*/  @!P3 HADD2.F32 R33, -RZ, R33.H0_H0 ;  /* 0x20000021ff21b230 */ /* 0x000fe20000004100 */
[----:B------:R-:W-:-:S04]  /*0930*/  @!P4 SEL R13, RZ, 0x1, !P1 ;  /* 0x00000001ff0dc807 */ /* 0x000fc80004800000 */
[----:B------:R-:W-:Y:S01]  /*0940*/  @!P3 FSETP.NEU.FTZ.AND P0, PT, R33, RZ, PT ;  /* 0x000000ff2100b20b */ /* 0x000fe20003f1d000 */
[----:B------:R-:W-:-:S03]  /*0950*/  @!P6 HADD2.F32 R35, -RZ, R35.H0_H0 ;  /* 0x20000023ff23e230 */ /* 0x000fc60000004100 */
[----:B------:R-:W-:Y:S01]  /*0960*/  @!P3 PLOP3.LUT P2, PT, P0, P2, PT, 0x28, 0x82 ;  /* 0x000000000082b81c */ /* 0x000fe20000744570 */
[----:B------:R-:W-:Y:S02]  /*0970*/  @!P4 IMAD.IADD R11, R0, 0x1, R3 ;  /* 0x00000001000bc824 */ /* 0x000fe400078e0203 */
[----:B------:R-:W-:Y:S01]  /*0980*/  @!P6 HADD2.F32 R36, -RZ, R36.H0_H0 ;  /* 0x20000024ff24e230 */ /* 0x000fe20000004100 */
[----:B------:R-:W-:-:S04]  /*0990*/  @!P6 FSETP.NEU.FTZ.AND P1, PT, R35, RZ, PT ;  /* 0x000000ff2300e20b */ /* 0x000fc80003f3d000 */
[----:B------:R-:W-:-:S04]  /*09a0*/  @!P6 FSETP.NEU.FTZ.AND P0, PT, R36, RZ, PT ;  /* 0x000000ff2400e20b */ /* 0x000fc80003f1d000 */
[----:B------:R-:W-:Y:S01]  /*09b0*/  @!P6 PLOP3.LUT P0, PT, P1, P0, PT, 0x28, 0x82 ;  /* 0x000000000082e81c */ /* 0x000fe20000f00570 */
[----:B------:R-:W-:Y:S01]  /*09c0*/  @!P5 HADD2.F32 R24, -RZ, R24.H0_H0 ;  /* 0x20000018ff18d230 */ /* 0x000fe20000004100 */
[----:B0-----:R-:W-:Y:S01]  /*09d0*/  @!P4 IADD3 R14, P1, PT, R11, R14, RZ ;  /* 0x0000000e0b0ec210 */ /* 0x001fe20007f3e0ff */
[----:B------:R-:W-:Y:S01]  /*09e0*/  @!P5 HADD2.F32 R25, -RZ, R25.H0_H0 ;  /* 0x20000019ff19d230 */ /* 0x000fe20000004100 */
        /* <DEDUP_REMOVED lines=27> */
.L_x_4172:
        /* <DEDUP_REMOVED lines=8> */
.L_x_4173:
        /* <DEDUP_REMOVED lines=8> */
.L_x_4174:
        /* <DEDUP_REMOVED lines=9> */
.L_x_4175:
[----:B------:R-:W-:Y:S05]  /*0d30*/  BSYNC.RELIABLE B1 ;  /* 0x0000000000017941 */ /* 0x000fea0003800100 */
.L_x_4171:
[----:B------:R-:W-:-:S13]  /*0d40*/  ISETP.GE.U32.AND P0, PT, R3, R2, PT ;  /* 0x000000020300720c */ /* 0x000fda0003f06070 */
[----:B-1----:R-:W0:Y:S01]  /*0d50*/  @!P0 LDC.64 R6, c[0x0][0x388] ;  /* 0x0000e200ff068b82 */ /* 0x002e220000000a00 */
[----:B--2---:R-:W-:Y:S02]  /*0d60*/  @!P0 IMAD.IADD R5, R0, 0x1, R3 ;  /* 0x0000000100058824 */ /* 0x004fe400078e0203 */
[----:B------:R-:W-:-:S03]  /*0d70*/  @!P0 VIADD R3, R3, 0x80 ;  /* 0x0000008003038836 */ /* 0x000fc60000000000 */
[----:B0-----:R-:W-:-:S05]  /*0d80*/  @!P0 IADD3 R4, P1, PT, R5, R6, RZ ;  /* 0x0000000605048210 */ /* 0x001fca0007f3e0ff */
[----:B------:R-:W-:-:S05]  /*0d90*/  @!P0 IMAD.X R5, RZ, RZ, R7, P1 ;  /* 0x000000ffff058224 */ /* 0x000fca00008e0607 */
[----:B------:R2:W-:Y:S03]  /*0da0*/  @!P0 STG.E.U8 desc[UR4][R4.64], R9 ;  /* 0x0000000904008986 */ /* 0x0005e6000c101104 */
.L_x_4176:
[----:B------:R-:W-:Y:S05]  /*0db0*/  BSYNC.RECONVERGENT B0 ;  /* 0x0000000000007941 */ /* 0x000fea0003800200 */
.L_x_4170:
        /* <DEDUP_REMOVED lines=9> */
.L_x_4169:
        /* <DEDUP_REMOVED lines=12> */
[----:B------:R4:W5:Y:S04]  /*0f10*/  LDG.E R10, desc[UR4][R4.64+0x600] ;  /* 0x00060004040a7981 */ /* 0x000968000c1e1900 */
[----:B------:R-:W5:Y:S04]  /*0f20*/  LDG.E R12, desc[UR4][R6.64+0x200] ;  /* 0x00020004060c7981 */ /* 0x000f68000c1e1900 */
[----:B------:R-:W5:Y:S04]  /*0f30*/  LDG.E R13, desc[UR4][R6.64+0x400] ;  /* 0x00040004060d7981 */ /* 0x000f68000c1e1900 */
[----:B------:R0:W5:Y:S01]  /*0f40*/  LDG.E R14, desc[UR4][R6.64+0x600] ;  /* 0x00060004060e7981 */ /* 0x000162000c1e1900 */
[----:B---3--:R-:W-:-:S02]  /*0f50*/  HADD2.F32 R15, -RZ, R3.H0_H0 ;  /* 0x20000003ff0f7230 */ /* 0x008fc40000004100 */
[----:B------:R-:W-:Y:S02]  /*0f60*/  HADD2.F32 R16, -RZ, R3.H1_H1 ;  /* 0x30000003ff107230 */ /* 0x000fe40000004100 */
[----:B----4-:R-:W-:Y:S01]  /*0f70*/  HADD2.F32 R4, -RZ, R8.H0_H0 ;  /* 0x20000008ff047230 */ /* 0x010fe20000004100 */
[----:B------:R-:W-:Y:S01]  /*0f80*/  FSETP.NEU.FTZ.AND P3, PT, R15, RZ, PT ;  /* 0x000000ff0f00720b */ /* 0x000fe20003f7d000 */
[--C-:B--2---:R-:W-:Y:S02]  /*0f90*/  HADD2.F32 R3, -RZ, R11.reuse.H0_H0 ;  /* 0x2000000bff037230 */ /* 0x104fe40000004100 */
[----:B------:R-:W-:-:S03]  /*0fa0*/  HADD2.F32 R11, -RZ, R11.H1_H1 ;  /* 0x3000000bff0b7230 */ /* 0x000fc60000004100 */
[----:B------:R-:W-:Y:S01]  /*0fb0*/  FSETP.NEU.FTZ.AND P2, PT, R3, RZ, PT ;  /* 0x000000ff0300720b */ /* 0x000fe20003f5d000 */
[----:B-----5:R-:W-:Y:S01]  /*0fc0*/  HADD2.F32 R3, -RZ, R9.H0_H0 ;  /* 0x20000009ff037230 */ /* 0x020fe20000004100 */
[----:B------:R-:W-:Y:S02]  /*0fd0*/  FSETP.NEU.FTZ.AND P6, PT, R16, RZ, PT ;  /* 0x000000ff1000720b */ /* 0x000fe40003fdd000 */
[----:B------:R-:W-:Y:S02]  /*0fe0*/  FSETP.NEU.FTZ.AND P4, PT, R11, RZ, PT ;  /* 0x000000ff0b00720b */ /* 0x000fe40003f9d000 */
[----:B------:R-:W-:Y:S01]  /*0ff0*/  FSETP.NEU.FTZ.AND P5, PT, R4, RZ, PT ;  /* 0x000000ff0400720b */ /* 0x000fe20003fbd000 */
[----:B------:R-:W-:Y:S01]  /*1000*/  HADD2.F32 R4, -RZ, R10.H0_H0 ;  /* 0x2000000aff047230 */ /* 0x000fe20000004100 */
[----:B------:R-:W-:Y:S02]  /*1010*/  PLOP3.LUT P3, PT, P3, P2, PT, 0x28, 0x82 ;  /* 0x000000000082781c */ /* 0x000fe40001f64570 */
[----:B------:R-:W-:Y:S01]  /*1020*/  FSETP.NEU.FTZ.AND P1, PT, R3, RZ, PT ;  /* 0x000000ff0300720b */ /* 0x000fe20003f3d000 */
[----:B------:R-:W-:Y:S01]  /*1030*/  HADD2.F32 R3, -RZ, R12.H0_H0 ;  /* 0x2000000cff037230 */ /* 0x000fe20000004100 */
[----:B------:R-:W-:-:S02]  /*1040*/  PLOP3.LUT P6, PT, P6, P4, PT, 0x28, 0x82 ;  /* 0x000000000082781c */ /* 0x000fc400037c8570 */
[----:B0-----:R-:W-:Y:S02]  /*1050*/  SEL R6, RZ, 0x1, !P3 ;  /* 0x00000001ff067807 */ /* 0x001fe40005800000 */
[----:B------:R-:W-:Y:S02]  /*1060*/  FSETP.NEU.FTZ.AND P3, PT, R4, RZ, PT ;  /* 0x000000ff0400720b */ /* 0x000fe40003f7d000 */
[----:B------:R-:W-:Y:S01]  /*1070*/  IADD3 R4, P4, PT, R0, UR6, RZ ;  /* 0x0000000600047c10 */ /* 0x000fe2000ff9e0ff */
[----:B------:R-:W-:Y:S01]  /*1080*/  HADD2.F32 R0, -RZ, R13.H0_H0 ;  /* 0x2000000dff007230 */ /* 0x000fe20000004100 */
[----:B------:R-:W-:Y:S01]  /*1090*/  SEL R7, RZ, 0x1, !P6 ;  /* 0x00000001ff077807 */ /* 0x000fe20007000000 */
[----:B------:R-:W-:Y:S01]  /*10a0*/  HADD2.F32 R8, -RZ, R8.H1_H1 ;  /* 0x30000008ff087230 */ /* 0x000fe20000004100 */
[----:B------:R-:W-:Y:S01]  /*10b0*/  FSETP.NEU.FTZ.AND P6, PT, R3, RZ, PT ;  /* 0x000000ff0300720b */ /* 0x000fe20003fdd000 */
[----:B------:R-:W-:Y:S02]  /*10c0*/  HADD2.F32 R12, -RZ, R12.H1_H1 ;  /* 0x3000000cff0c7230 */ /* 0x000fe40000004100 */
[----:B------:R-:W-:Y:S01]  /*10d0*/  IMAD.X R5, RZ, RZ, UR7, P4 ;  /* 0x00000007ff057e24 */ /* 0x000fe2000a0e06ff */
[----:B------:R-:W-:Y:S01]  /*10e0*/  PLOP3.LUT P5, PT, P5, P6, PT, 0x28, 0x82 ;  /* 0x000000000082781c */ /* 0x000fe20002fac570 */
[----:B------:R-:W-:Y:S01]  /*10f0*/  HADD2.F32 R9, -RZ, R9.H1_H1 ;  /* 0x30000009ff097230 */ /* 0x000fe20000004100 */
[----:B------:R-:W-:Y:S01]  /*1100*/  FSETP.NEU.FTZ.AND P6, PT, R0, RZ, PT ;  /* 0x000000ff0000720b */ /* 0x000fe20003fdd000 */
[----:B------:R-:W-:Y:S01]  /*1110*/  HADD2.F32 R13, -RZ, R13.H1_H1 ;  /* 0x3000000dff0d7230 */ /* 0x000fe20000004100 */
[----:B------:R-:W-:Y:S01]  /*1120*/  FSETP.NEU.FTZ.AND P0, PT, R8, RZ, PT ;  /* 0x000000ff0800720b */ /* 0x000fe20003f1d000 */
[----:B------:R-:W-:Y:S01]  /*1130*/  HADD2.F32 R0, -RZ, R14.H0_H0 ;  /* 0x2000000eff007230 */ /* 0x000fe20000004100 */
[----:B------:R-:W-:Y:S01]  /*1140*/  FSETP.NEU.FTZ.AND P4, PT, R12, RZ, PT ;  /* 0x000000ff0c00720b */ /* 0x000fe20003f9d000 */
[----:B------:R-:W-:Y:S01]  /*1150*/  HADD2.F32 R10, -RZ, R10.H1_H1 ;  /* 0x3000000aff0a7230 */ /* 0x000fe20000004100 */
[----:B------:R-:W-:Y:S01]  /*1160*/  PLOP3.LUT P6, PT, P1, P6, PT, 0x28, 0x82 ;  /* 0x000000000082781c */ /* 0x000fe20000fcc570 */
[----:B------:R-:W-:Y:S01]  /*1170*/  HADD2.F32 R14, -RZ, R14.H1_H1 ;  /* 0x3000000eff0e7230 */ /* 0x000fe20000004100 */
[----:B------:R-:W-:-:S02]  /*1180*/  PLOP3.LUT P0, PT, P0, P4, PT, 0x28, 0x82 ;  /* 0x000000000082781c */ /* 0x000fc40000708570 */
[----:B------:R-:W-:Y:S02]  /*1190*/  FSETP.NEU.FTZ.AND P2, PT, R9, RZ, PT ;  /* 0x000000ff0900720b */ /* 0x000fe40003f5d000 */
[----:B------:R-:W-:Y:S02]  /*11a0*/  FSETP.NEU.FTZ.AND P4, PT, R13, RZ, PT ;  /* 0x000000ff0d00720b */ /* 0x000fe40003f9d000 */
[----:B------:R-:W-:Y:S02]  /*11b0*/  FSETP.NEU.FTZ.AND P1, PT, R0, RZ, PT ;  /* 0x000000ff0000720b */ /* 0x000fe40003f3d000 */
[----:B------:R-:W-:Y:S02]  /*11c0*/  PLOP3.LUT P2, PT, P2, P4, PT, 0x28, 0x82 ;  /* 0x000000000082781c */ /* 0x000fe40001748570 */
[----:B------:R-:W-:Y:S02]  /*11d0*/  PLOP3.LUT P1, PT, P3, P1, PT, 0x28, 0x82 ;  /* 0x000000000082781c */ /* 0x000fe40001f22570 */
[----:B------:R-:W-:-:S02]  /*11e0*/  FSETP.NEU.FTZ.AND P4, PT, R10, RZ, PT ;  /* 0x000000ff0a00720b */ /* 0x000fc40003f9d000 */
[----:B------:R-:W-:Y:S01]  /*11f0*/  FSETP.NEU.FTZ.AND P3, PT, R14, RZ, PT ;  /* 0x000000ff0e00720b */ /* 0x000fe20003f7d000 */
[----:B------:R-:W-:-:S03]  /*1200*/  IMAD.WIDE.U32 R2, R2, 0x2, R4 ;  /* 0x0000000202027825 */ /* 0x000fc600078e0004 */
        /* <DEDUP_REMOVED lines=16> */
.L_x_4177:
        /* <DEDUP_REMOVED lines=15> */
.L_x_43403:


//--------------------- .text._ZN2at6native29vectorized_elementwise_kernelILi4ENS0_13BinaryFunctorIN3c104HalfES4_bZZZNS0_23logical_xor_kernel_cudaERNS_14TensorIteratorEENKUlvE0_clEvENKUlvE6_clEvEUlS4_S4_E_EESt5arrayIPcLm3EEEEviT0_T1_ --------------------------
	.section	.text._ZN2at6native29vectorized_elementwise_kernelILi4ENS0_13BinaryFunctorIN3c104HalfES4_bZZZNS0_23logical_xor_kernel_cudaERNS_14TensorIteratorEENKUlvE0_clEvENKUlvE6_clEvEUlS4_S4_E_EESt5arrayIPcLm3EEEEviT0_T1_,"ax",@progbits
	.align	128
        .global         _ZN2at6native29vectorized_elementwise_kernelILi4ENS0_13BinaryFunctorIN3c104HalfES4_bZZZNS0_23logical_xor_kernel_cudaERNS_14TensorIteratorEENKUlvE0_clEvENKUlvE6_clEvEUlS4_S4_E_EESt5arrayIPcLm3EEEEviT0_T1_
        .type           _ZN2at6native29vectorized_elementwise_kernelILi4ENS0_13BinaryFunctorIN3c104HalfES4_bZZZNS0_23logical_xor_kernel_cudaERNS_14TensorIteratorEENKUlvE0_clEvENKUlvE6_clEvEUlS4_S4_E_EESt5arrayIPcLm3EEEEviT0_T1_,@function
        .size           _ZN2at6native29vectorized_elementwise_kernelILi4ENS0_13BinaryFunctorIN3c104HalfES4_bZZZNS0_23logical_xor_kernel_cudaERNS_14TensorIteratorEENKUlvE0_clEvENKUlvE6_clEvEUlS4_S4_E_EESt5arrayIPcLm3EEEEviT0_T1_,(.L_x_43404 - _ZN2at6native29vectorized_elementwise_kernelILi4ENS0_13BinaryFunctorIN3c104HalfES4_bZZZNS0_23logical_xor_kernel_cudaERNS_14TensorIteratorEENKUlvE0_clEvENKUlvE6_clEvEUlS4_S4_E_EESt5arrayIPcLm3EEEEviT0_T1_)
        .other          _ZN2at6native29vectorized_elementwise_kernelILi4ENS0_13BinaryFunctorIN3c104HalfES4_bZZZNS0_23logical_xor_kernel_cudaERNS_14TensorIteratorEENKUlvE0_clEvENKUlvE6_clEvEUlS4_S4_E_EESt5arrayIPcLm3EEEEviT0_T1_,@"STO_CUDA_ENTRY STV_DEFAULT"
_ZN2at6native29vectorized_elementwise_kernelILi4ENS0_13BinaryFunctorIN3c104HalfES4_bZZZNS0_23logical_xor_kernel_cudaERNS_14TensorIteratorEENKUlvE0_clEvENKUlvE6_clEvEUlS4_S4_E_EESt5arrayIPcLm3EEEEviT0_T1_:
.text._ZN2at6native29vectorized_elementwise_kernelILi4ENS0_13BinaryFunctorIN3c104HalfES4_bZZZNS0_23logical_xor_kernel_cudaERNS_14TensorIteratorEENKUlvE0_clEvENKUlvE6_clEvEUlS4_S4_E_EESt5arrayIPcLm3EEEEviT0_T1_:
        /* <DEDUP_REMOVED lines=186> */
.L_x_4181:
        /* <DEDUP_REMOVED lines=8> */
.L_x_4182:
        /* <DEDUP_REMOVED lines=8> */
.L_x_4183:
        /* <DEDUP_REMOVED lines=9> */
.L_x_4184:
[----:B------:R-:W-:Y:S05]  /*0d30*/  BSYNC.RELIABLE B1 ;  /* 0x0000000000017941 */ /* 0x000fea0003800100 */
.L_x_4180:
[----:B------:R-:W-:-:S13]  /*0d40*/  ISETP.GE.U32.AND P0, PT, R3, R2, PT ;  /* 0x000000020300720c */ /* 0x000fda0003f06070 */
[----:B-1----:R-:W0:Y:S01]  /*0d50*/  @!P0 LDC.64 R6, c[0x0][0x388] ;  /* 0x0000e200ff068b82 */ /* 0x002e220000000a00 */
[----:B--2---:R-:W-:Y:S02]  /*0d60*/  @!P0 IMAD.IADD R5, R0, 0x1, R3 ;  /* 0x0000000100058824 */ /* 0x004fe400078e0203 */
[----:B------:R-:W-:-:S03]  /*0d70*/  @!P0 VIADD R3, R3, 0x80 ;  /* 0x0000008003038836 */ /* 0x000fc60000000000 */
[----:B0-----:R-:W-:-:S05]  /*0d80*/  @!P0 IADD3 R4, P1, PT, R5, R6, RZ ;  /* 0x0000000605048210 */ /* 0x001fca0007f3e0ff */
[----:B------:R-:W-:-:S05]  /*0d90*/  @!P0 IMAD.X R5, RZ, RZ, R7, P1 ;  /* 0x000000ffff058224 */ /* 0x000fca00008e0607 */
[----:B------:R2:W-:Y:S03]  /*0da0*/  @!P0 STG.E.U8 desc[UR4][R4.64], R9 ;  /* 0x0000000904008986 */ /* 0x0005e6000c101104 */
.L_x_4185:
[----:B------:R-:W-:Y:S05]  /*0db0*/  BSYNC.RECONVERGENT B0 ;  /* 0x0000000000007941 */ /* 0x000fea0003800200 */
.L_x_4179:
        /* <DEDUP_REMOVED lines=9> */
.L_x_4178:
[----:B------:R-:W0:Y:S01]  /*0e50*/  S2R R2, SR_TID.X ;  /* 0x0000000000027919 */ /* 0x000e220000002100 */
[----:B------:R-:W1:Y:S01]  /*0e60*/  LDC.64 R4, c[0x0][0x390] ;  /* 0x0000e400ff047b82 */ /* 0x000e620000000a00 */
[----:B------:R-:W2:Y:S07]  /*0e70*/  LDCU.64 UR6, c[0x0][0x388] ;  /* 0x00007100ff0677ac */ /* 0x000eae0008000a00 */
[----:B------:R-:W3:Y:S01]  /*0e80*/  LDC.64 R6, c[0x0][0x398] ;  /* 0x0000e600ff067b82 */ /* 0x000ee20000000a00 */
[----:B-1----:R-:W-:-:S04]  /*0e90*/  IMAD.WIDE.U32 R4, R0, 0x2, R4 ;  /* 0x0000000200047825 */ /* 0x002fc800078e0004 */
[----:B0-----:R-:W-:-:S04]  /*0ea0*/  IMAD.WIDE.U32 R4, R2, 0x8, R4 ;  /* 0x0000000802047825 */ /* 0x001fc800078e0004 */
[----:B---3--:R-:W-:Y:S01]  /*0eb0*/  IMAD.WIDE.U32 R6, R0, 0x2, R6 ;  /* 0x0000000200067825 */ /* 0x008fe200078e0006 */
[----:B------:R-:W3:Y:S03]  /*0ec0*/  LDG.E.64 R14, desc[UR4][R4.64] ;  /* 0x00000004040e7981 */ /* 0x000ee6000c1e1b00 */
[----:B------:R-:W-:Y:S02]  /*0ed0*/  IMAD.WIDE.U32 R10, R2, 0x8, R6 ;  /* 0x00000008020a7825 */ /* 0x000fe400078e0006 */
[----:B------:R0:W4:Y:S04]  /*0ee0*/  LDG.E.64 R6, desc[UR4][R4.64+0x400] ;  /* 0x0004000404067981 */ /* 0x000128000c1e1b00 */
[----:B------:R-:W5:Y:S04]  /*0ef0*/  LDG.E.64 R16, desc[UR4][R10.64] ;  /* 0x000000040a107981 */ /* 0x000f68000c1e1b00 */
[----:B------:R1:W2:Y:S01]  /*0f00*/  LDG.E.64 R8, desc[UR4][R10.64+0x400] ;  /* 0x000400040a087981 */ /* 0x0002a2000c1e1b00 */
[----:B---3--:R-:W-:-:S02]  /*0f10*/  HADD2.F32 R3, -RZ, R14.H0_H0 ;  /* 0x2000000eff037230 */ /* 0x008fc40000004100 */
[----:B------:R-:W-:-:S03]  /*0f20*/  HADD2.F32 R12, -RZ, R14.H1_H1 ;  /* 0x3000000eff0c7230 */ /* 0x000fc60000004100 */
[----:B------:R-:W-:Y:S01]  /*0f30*/  FSETP.NEU.FTZ.AND P3, PT, R3, RZ, PT ;  /* 0x000000ff0300720b */ /* 0x000fe20003f7d000 */
[----:B------:R-:W-:Y:S02]  /*0f40*/  HADD2.F32 R13, -RZ, R15.H0_H0 ;  /* 0x2000000fff0d7230 */ /* 0x000fe40000004100 */
[--C-:B-----5:R-:W-:Y:S02]  /*0f50*/  HADD2.F32 R3, -RZ, R16.reuse.H0_H0 ;  /* 0x20000010ff037230 */ /* 0x120fe40000004100 */
[----:B0-----:R-:W-:Y:S01]  /*0f60*/  HADD2.F32 R4, -RZ, R16.H1_H1 ;  /* 0x30000010ff047230 */ /* 0x001fe20000004100 */
[----:B------:R-:W-:Y:S01]  /*0f70*/  FSETP.NEU.FTZ.AND P2, PT, R12, RZ, PT ;  /* 0x000000ff0c00720b */ /* 0x000fe20003f5d000 */
[----:B-1----:R-:W-:Y:S01]  /*0f80*/  HADD2.F32 R10, -RZ, R17.H0_H0 ;  /* 0x20000011ff0a7230 */ /* 0x002fe20000004100 */
[----:B------:R-:W-:Y:S01]  /*0f90*/  FSETP.NEU.FTZ.AND P0, PT, R3, RZ, PT ;  /* 0x000000ff0300720b */ /* 0x000fe20003f1d000 */
[----:B------:R-:W-:Y:S01]  /*0fa0*/  HADD2.F32 R14, -RZ, R15.H1_H1 ;  /* 0x3000000fff0e7230 */ /* 0x000fe20000004100 */
[----:B------:R-:W-:Y:S01]  /*0fb0*/  FSETP.NEU.FTZ.AND P6, PT, R4, RZ, PT ;  /* 0x000000ff0400720b */ /* 0x000fe20003fdd000 */
[----:B------:R-:W-:Y:S01]  /*0fc0*/  HADD2.F32 R3, -RZ, R17.H1_H1 ;  /* 0x30000011ff037230 */ /* 0x000fe20000004100 */
[----:B------:R-:W-:Y:S01]  /*0fd0*/  PLOP3.LUT P3, PT, P3, P0, PT, 0x28, 0x82 ;  /* 0x000000000082781c */ /* 0x000fe20001f60570 */
[--C-:B----4-:R-:W-:Y:S01]  /*0fe0*/  HADD2.F32 R5, -RZ, R6.reuse.H0_H0 ;  /* 0x20000006ff057230 */ /* 0x110fe20000004100 */
[----:B------:R-:W-:Y:S01]  /*0ff0*/  FSETP.NEU.FTZ.AND P1, PT, R13, RZ, PT ;  /* 0x000000ff0d00720b */ /* 0x000fe20003f3d000 */
[----:B------:R-:W-:Y:S01]  /*1000*/  HADD2.F32 R6, -RZ, R6.H1_H1 ;  /* 0x30000006ff067230 */ /* 0x000fe20000004100 */
[----:B------:R-:W-:-:S02]  /*1010*/  FSETP.NEU.FTZ.AND P0, PT, R10, RZ, PT ;  /* 0x000000ff0a00720b */ /* 0x000fc40003f1d000 */
[----:B------:R-:W-:Y:S01]  /*1020*/  PLOP3.LUT P2, PT, P2, P6, PT, 0x28, 0x82 ;  /* 0x000000000082781c */ /* 0x000fe2000174c570 */
[----:B------:R-:W-:Y:S01]  /*1030*/  HADD2.F32 R4, -RZ, R7.H0_H0 ;  /* 0x20000007ff047230 */ /* 0x000fe20000004100 */
[----:B------:R-:W-:Y:S02]  /*1040*/  FSETP.NEU.FTZ.AND P5, PT, R14, RZ, PT ;  /* 0x000000ff0e00720b */ /* 0x000fe40003fbd000 */
[----:B------:R-:W-:Y:S01]  /*1050*/  FSETP.NEU.FTZ.AND P6, PT, R3, RZ, PT ;  /* 0x000000ff0300720b */ /* 0x000fe20003fdd000 */
[----:B--2---:R-:W-:Y:S01]  /*1060*/  HADD2.F32 R3, -RZ, R8.H0_H0 ;  /* 0x20000008ff037230 */ /* 0x004fe20000004100 */
[----:B------:R-:W-:Y:S02]  /*1070*/  PLOP3.LUT P1, PT, P1, P0, PT, 0x28, 0x82 ;  /* 0x000000000082781c */ /* 0x000fe40000f20570 */
[----:B------:R-:W-:Y:S02]  /*1080*/  FSETP.NEU.FTZ.AND P0, PT, R6, RZ, PT ;  /* 0x000000ff0600720b */ /* 0x000fe40003f1d000 */
[----:B------:R-:W-:-:S02]  /*1090*/  PLOP3.LUT P5, PT, P5, P6, PT, 0x28, 0x82 ;  /* 0x000000000082781c */ /* 0x000fc40002fac570 */
[----:B------:R-:W-:Y:S02]  /*10a0*/  SEL R6, RZ, 0x1, !P2 ;  /* 0x00000001ff067807 */ /* 0x000fe40005000000 */
[----:B------:R-:W-:Y:S02]  /*10b0*/  FSETP.NEU.FTZ.AND P2, PT, R4, RZ, PT ;  /* 0x000000ff0400720b */ /* 0x000fe40003f5d000 */
[----:B------:R-:W-:Y:S02]  /*10c0*/  IADD3 R4, P6, PT, R0, UR6, RZ ;  /* 0x0000000600047c10 */ /* 0x000fe4000ffde0ff */
[----:B------:R-:W-:Y:S01]  /*10d0*/  SEL R0, RZ, 0x1, !P5 ;  /* 0x00000001ff007807 */ /* 0x000fe20006800000 */
[----:B------:R-:W-:Y:S01]  /*10e0*/  HADD2.F32 R8, -RZ, R8.H1_H1 ;  /* 0x30000008ff087230 */ /* 0x000fe20000004100 */
[----:B------:R-:W-:Y:S01]  /*10f0*/  FSETP.NEU.FTZ.AND P5, PT, R3, RZ, PT ;  /* 0x000000ff0300720b */ /* 0x000fe20003fbd000 */
[----:B------:R-:W-:Y:S01]  /*1100*/  HADD2.F32 R3, -RZ, R9.H0_H0 ;  /* 0x20000009ff037230 */ /* 0x000fe20000004100 */
[----:B------:R-:W-:Y:S01]  /*1110*/  FSETP.NEU.FTZ.AND P4, PT, R5, RZ, PT ;  /* 0x000000ff0500720b */ /* 0x000fe20003f9d000 */
[----:B------:R-:W-:Y:S01]  /*1120*/  IMAD.X R5, RZ, RZ, UR7, P6 ;  /* 0x00000007ff057e24 */ /* 0x000fe2000b0e06ff */
[----:B------:R-:W-:Y:S01]  /*1130*/  FSETP.NEU.FTZ.AND P6, PT, R8, RZ, PT ;  /* 0x000000ff0800720b */ /* 0x000fe20003fdd000 */
[----:B------:R-:W-:Y:S01]  /*1140*/  HADD2.F32 R7, -RZ, R7.H1_H1 ;  /* 0x30000007ff077230 */ /* 0x000fe20000004100 */
[----:B------:R-:W-:Y:S01]  /*1150*/  PLOP3.LUT P4, PT, P4, P5, PT, 0x28, 0x82 ;  /* 0x000000000082781c */ /* 0x000fe2000278a570 */
[----:B------:R-:W-:Y:S01]  /*1160*/  HADD2.F32 R9, -RZ, R9.H1_H1 ;  /* 0x30000009ff097230 */ /* 0x000fe20000004100 */
[----:B------:R-:W-:-:S02]  /*1170*/  FSETP.NEU.FTZ.AND P5, PT, R3, RZ, PT ;  /* 0x000000ff0300720b */ /* 0x000fc40003fbd000 */
[----:B------:R-:W-:Y:S02]  /*1180*/  PLOP3.LUT P0, PT, P0, P6, PT, 0x28, 0x82 ;  /* 0x000000000082781c */ /* 0x000fe4000070c570 */
[----:B------:R-:W-:Y:S02]  /*1190*/  PLOP3.LUT P2, PT, P2, P5, PT, 0x28, 0x82 ;  /* 0x000000000082781c */ /* 0x000fe4000174a570 */
        /* <DEDUP_REMOVED lines=19> */
.L_x_4186:
        /* <DEDUP_REMOVED lines=11> */
.L_x_43404:


//--------------------- .text._ZN2at6native29vectorized_elementwise_kernelILi8ENS0_13BinaryFunctorIN3c104HalfES4_bZZZNS0_23logical_xor_kernel_cudaERNS_14TensorIteratorEENKUlvE0_clEvENKUlvE6_clEvEUlS4_S4_E_EESt5arrayIPcLm3EEEEviT0_T1_ --------------------------
	.section	.text._ZN2at6native29vectorized_elementwise_kernelILi8ENS0_13BinaryFunctorIN3c104HalfES4_bZZZNS0_23logical_xor_kernel_cudaERNS_14TensorIteratorEENKUlvE0_clEvENKUlvE6_clEvEUlS4_S4_E_EESt5arrayIPcLm3EEEEviT0_T1_,"ax",@progbits
	.align	128
        .global         _ZN2at6native29vectorized_elementwise_kernelILi8ENS0_13BinaryFunctorIN3c104HalfES4_bZZZNS0_23logical_xor_kernel_cudaERNS_14TensorIteratorEENKUlvE0_clEvENKUlvE6_clEvEUlS4_S4_E_EESt5arrayIPcLm3EEEEviT0_T1_
        .type           _ZN2at6native29vectorized_elementwise_kernelILi8ENS0_13BinaryFunctorIN3c104HalfES4_bZZZNS0_23logical_xor_kernel_cudaERNS_14TensorIteratorEENKUlvE0_clEvENKUlvE6_clEvEUlS4_S4_E_EESt5arrayIPcLm3EEEEviT0_T1_,@function
        .size           _ZN2at6native29vectorized_elementwise_kernelILi8ENS0_13BinaryFunctorIN3c104HalfES4_bZZZNS0_23logical_xor_kernel_cudaERNS_14TensorIteratorEENKUlvE0_clEvENKUlvE6_clEvEUlS4_S4_E_EESt5arrayIPcLm3EEEEviT0_T1_,(.L_x_43405 - _ZN2at6native29vectorized_elementwise_kernelILi8ENS0_13BinaryFunctorIN3c104HalfES4_bZZZNS0_23logical_xor_kernel_cudaERNS_14TensorIteratorEENKUlvE0_clEvENKUlvE6_clEvEUlS4_S4_E_EESt5arrayIPcLm3EEEEviT0_T1_)
        .other          _ZN2at6native29vectorized_elementwise_kernelILi8ENS0_13BinaryFunctorIN3c104HalfES4_bZZZNS0_23logical_xor_kernel_cudaERNS_14TensorIteratorEENKUlvE0_clEvENKUlvE6_clEvEUlS4_S4_E_EESt5arrayIPcLm3EEEEviT0_T1_,@"STO_CUDA_ENTRY STV_DEFAULT"
_ZN2at6native29vectorized_elementwise_kernelILi8ENS0_13BinaryFunctorIN3c104HalfES4_bZZZNS0_23logical_xor_kernel_cudaERNS_14TensorIteratorEENKUlvE0_clEvENKUlvE6_clEvEUlS4_S4_E_EESt5arrayIPcLm3EEEEviT0_T1_:
.text._ZN2at6native29vectorized_elementwise_kernelILi8ENS0_13BinaryFunctorIN3c104HalfES4_bZZZNS0_23logical_xor_kernel_cudaERNS_14TensorIteratorEENKUlvE0_clEvENKUlvE6_clEvEUlS4_S4_E_EESt5arrayIPcLm3EEEEviT0_T1_:
        /* <DEDUP_REMOVED lines=186> */
.L_x_4190:
        /* <DEDUP_REMOVED lines=8> */
.L_x_4191:
        /* <DEDUP_REMOVED lines=8> */
.L_x_4192:
        /* <DEDUP_REMOVED lines=9> */
.L_x_4193:
[----:B------:R-:W-:Y:S05]  /*0d30*/  BSYNC.RELIABLE B1 ;  /* 0x0000000000017941 */ /* 0x000fea0003800100 */
.L_x_4189:
[----:B------:R-:W-:-:S13]  /*0d40*/  ISETP.GE.U32.AND P0, PT, R3, R2, PT ;  /* 0x000000020300720c */ /* 0x000fda0003f06070 */
[----:B-1----:R-:W0:Y:S01]  /*0d50*/  @!P0 LDC.64 R6, c[0x0][0x388] ;  /* 0x0000e200ff068b82 */ /* 0x002e220000000a00 */
[----:B--2---:R-:W-:Y:S02]  /*0d60*/  @!P0 IMAD.IADD R5, R0, 0x1, R3 ;  /* 0x0000000100058824 */ /* 0x004fe400078e0203 */
[----:B------:R-:W-:-:S03]  /*0d70*/  @!P0 VIADD R3, R3, 0x80 ;  /* 0x0000008003038836 */ /* 0x000fc60000000000 */
[----:B0-----:R-:W-:-:S05]  /*0d80*/  @!P0 IADD3 R4, P1, PT, R5, R6, RZ ;  /* 0x0000000605048210 */ /* 0x001fca0007f3e0ff */
[----:B------:R-:W-:-:S05]  /*0d90*/  @!P0 IMAD.X R5, RZ, RZ, R7, P1 ;  /* 0x000000ffff058224 */ /* 0x000fca00008e0607 */
[----:B------:R2:W-:Y:S03]  /*0da0*/  @!P0 STG.E.U8 desc[UR4][R4.64], R9 ;  /* 0x0000000904008986 */ /* 0x0005e6000c101104 */
.L_x_4194:
[----:B------:R-:W-:Y:S05]  /*0db0*/  BSYNC.RECONVERGENT B0 ;  /* 0x0000000000007941 */ /* 0x000fea0003800200 */
.L_x_4188:
        /* <DEDUP_REMOVED lines=9> */
.L_x_4187:
        /* <DEDUP_REMOVED lines=10> */
[--C-:B---3--:R-:W-:Y:S02]  /*0ef0*/  HADD2.F32 R13, -RZ, R6.reuse.H0_H0 ;  /* 0x20000006ff0d7230 */ /* 0x108fe40000004100 */
[----:B------:R-:W-:Y:S02]  /*0f00*/  HADD2.F32 R14, -RZ, R6.H1_H1 ;  /* 0x30000006ff0e7230 */ /* 0x000fe40000004100 */
[--C-:B------:R-:W-:Y:S01]  /*0f10*/  HADD2.F32 R3, -RZ, R4.reuse.H0_H0 ;  /* 0x20000004ff037230 */ /* 0x100fe20000004100 */
[----:B------:R-:W-:Y:S01]  /*0f20*/  FSETP.NEU.FTZ.AND P2, PT, R13, RZ, PT ;  /* 0x000000ff0d00720b */ /* 0x000fe20003f5d000 */
[----:B------:R-:W-:Y:S01]  /*0f30*/  HADD2.F32 R6, -RZ, R4.H1_H1 ;  /* 0x30000004ff067230 */ /* 0x000fe20000004100 */
[----:B------:R-:W-:Y:S01]  /*0f40*/  FSETP.NEU.FTZ.AND P6, PT, R14, RZ, PT ;  /* 0x000000ff0e00720b */ /* 0x000fe20003fdd000 */
[----:B------:R-:W-:Y:S01]  /*0f50*/  HADD2.F32 R16, -RZ, R7.H1_H1 ;  /* 0x30000007ff107230 */ /* 0x000fe20000004100 */
[----:B------:R-:W-:Y:S01]  /*0f60*/  FSETP.NEU.FTZ.AND P1, PT, R3, RZ, PT ;  /* 0x000000ff0300720b */ /* 0x000fe20003f3d000 */
[----:B----4-:R-:W-:-:S02]  /*0f70*/  HADD2.F32 R4, -RZ, R10.H1_H1 ;  /* 0x3000000aff047230 */ /* 0x010fc40000004100 */
[----:B------:R-:W-:Y:S01]  /*0f80*/  HADD2.F32 R10, -RZ, R10.H0_H0 ;  /* 0x2000000aff0a7230 */ /* 0x000fe20000004100 */
[----:B------:R-:W-:Y:S01]  /*0f90*/  FSETP.NEU.FTZ.AND P5, PT, R16, RZ, PT ;  /* 0x000000ff1000720b */ /* 0x000fe20003fbd000 */
[--C-:B------:R-:W-:Y:S01]  /*0fa0*/  HADD2.F32 R3, -RZ, R11.reuse.H0_H0 ;  /* 0x2000000bff037230 */ /* 0x100fe20000004100 */
[----:B------:R-:W-:Y:S01]  /*0fb0*/  FSETP.NEU.FTZ.AND P4, PT, R4, RZ, PT ;  /* 0x000000ff0400720b */ /* 0x000fe20003f9d000 */
[----:B------:R-:W-:Y:S01]  /*0fc0*/  HADD2.F32 R11, -RZ, R11.H1_H1 ;  /* 0x3000000bff0b7230 */ /* 0x000fe20000004100 */
[----:B------:R-:W-:Y:S01]  /*0fd0*/  FSETP.NEU.FTZ.AND P0, PT, R10, RZ, PT ;  /* 0x000000ff0a00720b */ /* 0x000fe20003f1d000 */
[----:B------:R-:W-:Y:S01]  /*0fe0*/  HADD2.F32 R15, -RZ, R7.H0_H0 ;  /* 0x20000007ff0f7230 */ /* 0x000fe20000004100 */
[----:B------:R-:W-:Y:S01]  /*0ff0*/  PLOP3.LUT P6, PT, P6, P4, PT, 0x28, 0x82 ;  /* 0x000000000082781c */ /* 0x000fe200037c8570 */
[----:B------:R-:W-:Y:S01]  /*1000*/  HADD2.F32 R7, -RZ, R5.H0_H0 ;  /* 0x20000005ff077230 */ /* 0x000fe20000004100 */
[----:B------:R-:W-:Y:S01]  /*1010*/  PLOP3.LUT P2, PT, P2, P0, PT, 0x28, 0x82 ;  /* 0x000000000082781c */ /* 0x000fe20001740570 */
[----:B------:R-:W-:Y:S01]  /*1020*/  HADD2.F32 R4, -RZ, R9.H0_H0 ;  /* 0x20000009ff047230 */ /* 0x000fe20000004100 */
[----:B------:R-:W-:Y:S01]  /*1030*/  FSETP.NEU.FTZ.AND P0, PT, R6, RZ, PT ;  /* 0x000000ff0600720b */ /* 0x000fe20003f1d000 */
[----:B------:R-:W-:Y:S01]  /*1040*/  HADD2.F32 R12, -RZ, R5.H1_H1 ;  /* 0x30000005ff0c7230 */ /* 0x000fe20000004100 */
[----:B------:R-:W-:Y:S01]  /*1050*/  FSETP.NEU.FTZ.AND P4, PT, R3, RZ, PT ;  /* 0x000000ff0300720b */ /* 0x000fe20003f9d000 */
[--C-:B------:R-:W-:Y:S01]  /*1060*/  HADD2.F32 R3, -RZ, R8.reuse.H0_H0 ;  /* 0x20000008ff037230 */ /* 0x100fe20000004100 */
[----:B------:R-:W-:Y:S01]  /*1070*/  SEL R6, RZ, 0x1, !P6 ;  /* 0x00000001ff067807 */ /* 0x000fe20007000000 */
[----:B------:R-:W-:Y:S01]  /*1080*/  HADD2.F32 R8, -RZ, R8.H1_H1 ;  /* 0x30000008ff087230 */ /* 0x000fe20000004100 */
[----:B------:R-:W-:Y:S01]  /*1090*/  FSETP.NEU.FTZ.AND P6, PT, R11, RZ, PT ;  /* 0x000000ff0b00720b */ /* 0x000fe20003fdd000 */
[----:B------:R-:W-:Y:S01]  /*10a0*/  HADD2.F32 R9, -RZ, R9.H1_H1 ;  /* 0x30000009ff097230 */ /* 0x000fe20000004100 */
[----:B------:R-:W-:-:S02]  /*10b0*/  FSETP.NEU.FTZ.AND P3, PT, R15, RZ, PT ;  /* 0x000000ff0f00720b */ /* 0x000fc40003f7d000 */
[----:B------:R-:W-:Y:S02]  /*10c0*/  PLOP3.LUT P5, PT, P5, P6, PT, 0x28, 0x82 ;  /* 0x000000000082781c */ /* 0x000fe40002fac570 */
[----:B------:R-:W-:Y:S02]  /*10d0*/  FSETP.NEU.FTZ.AND P6, PT, R3, RZ, PT ;  /* 0x000000ff0300720b */ /* 0x000fe40003fdd000 */
[----:B------:R-:W-:Y:S02]  /*10e0*/  PLOP3.LUT P3, PT, P3, P4, PT, 0x28, 0x82 ;  /* 0x000000000082781c */ /* 0x000fe40001f68570 */
[----:B------:R-:W-:Y:S02]  /*10f0*/  SEL R3, RZ, 0x1, !P5 ;  /* 0x00000001ff037807 */ /* 0x000fe40006800000 */
[----:B------:R-:W-:Y:S02]  /*1100*/  PLOP3.LUT P1, PT, P1, P6, PT, 0x28, 0x82 ;  /* 0x000000000082781c */ /* 0x000fe40000f2c570 */
[----:B------:R-:W-:-:S02]  /*1110*/  FSETP.NEU.FTZ.AND P4, PT, R7, RZ, PT ;  /* 0x000000ff0700720b */ /* 0x000fc40003f9d000 */
[----:B------:R-:W-:Y:S02]  /*1120*/  FSETP.NEU.FTZ.AND P5, PT, R8, RZ, PT ;  /* 0x000000ff0800720b */ /* 0x000fe40003fbd000 */
[----:B------:R-:W-:Y:S02]  /*1130*/  FSETP.NEU.FTZ.AND P6, PT, R4, RZ, PT ;  /* 0x000000ff0400720b */ /* 0x000fe40003fdd000 */
[----:B------:R-:W-:Y:S02]  /*1140*/  PLOP3.LUT P0, PT, P0, P5, PT, 0x28, 0x82 ;  /* 0x000000000082781c */ /* 0x000fe4000070a570 */
[----:B------:R-:W-:Y:S02]  /*1150*/  PLOP3.LUT P4, PT, P4, P6, PT, 0x28, 0x82 ;  /* 0x000000000082781c */ /* 0x000fe4000278c570 */
[----:B------:R-:W-:Y:S02]  /*1160*/  FSETP.NEU.FTZ.AND P5, PT, R12, RZ, PT ;  /* 0x000000ff0c00720b */ /* 0x000fe40003fbd000 */
[----:B------:R-:W-:-:S02]  /*1170*/  FSETP.NEU.FTZ.AND P6, PT, R9, RZ, PT ;  /* 0x000000ff0900720b */ /* 0x000fc40003fdd000 */
[----:B------:R-:W-:Y:S02]  /*1180*/  SEL R7, RZ, 0x1, !P2 ;  /* 0x00000001ff077807 */ /* 0x000fe40005000000 */
[----:B------:R-:W-:Y:S02]  /*1190*/  PLOP3.LUT P5, PT, P5, P6, PT, 0x28, 0x82 ;  /* 0x000000000082781c */ /* 0x000fe40002fac570 */
[----:B--2---:R-:W-:Y:S02]  /*11a0*/  IADD3 R4, P6, PT, R0, UR6, RZ ;  /* 0x0000000600047c10 */ /* 0x004fe4000ffde0ff */
[----:B------:R-:W-:Y:S02]  /*11b0*/  SEL R0, RZ, 0x1, !P3 ;  /* 0x00000001ff007807 */ /* 0x000fe40005800000 */
[----:B------:R-:W-:Y:S01]  /*11c0*/  SEL R10, RZ, 0x1, !P0 ;  /* 0x00000001ff0a7807 */ /* 0x000fe20004000000 */
[----:B------:R-:W-:Y:S01]  /*11d0*/  IMAD.X R5, RZ, RZ, UR7, P6 ;  /* 0x00000007ff057e24 */ /* 0x000fe2000b0e06ff */
[----:B------:R-:W-:-:S02]  /*11e0*/  SEL R8, RZ, 0x1, !P5 ;  /* 0x00000001ff087807 */ /* 0x000fc40006800000 */
[----:B------:R-:W-:Y:S02]  /*11f0*/  SEL R9, RZ, 0x1, !P4 ;  /* 0x00000001ff097807 */ /* 0x000fe40006000000 */
[----:B------:R-:W-:Y:S02]  /*1200*/  SEL R11, RZ, 0x1, !P1 ;  /* 0x00000001ff0b7807 */ /* 0x000fe40004800000 */
[----:B------:R-:W-:Y:S01]  /*1210*/  PRMT R0, R0, 0x3340, R3 ;  /* 0x0000334000007816 */ /* 0x000fe20000000003 */
[----:B------:R-:W-:Y:S01]  /*1220*/  IMAD.WIDE.U32 R2, R2, 0x8, R4 ;  /* 0x0000000802027825 */ /* 0x000fe200078e0004 */
[----:B------:R-:W-:Y:S02]  /*1230*/  PRMT R7, R7, 0x3340, R6 ;  /* 0x0000334007077816 */ /* 0x000fe40000000006 */
[----:B------:R-:W-:Y:S02]  /*1240*/  PRMT R8, R9, 0x3340, R8 ;  /* 0x0000334009087816 */ /* 0x000fe40000000008 */
[----:B------:R-:W-:-:S02]  /*1250*/  PRMT R11, R11, 0x3340, R10 ;  /* 0x000033400b0b7816 */ /* 0x000fc4000000000a */
[----:B------:R-:W-:Y:S02]  /*1260*/  PRMT R7, R7, 0x5410, R0 ;  /* 0x0000541007077816 */ /* 0x000fe40000000000 */
[----:B------:R-:W-:-:S05]  /*1270*/  PRMT R6, R11, 0x5410, R8 ;  /* 0x000054100b067816 */ /* 0x000fca0000000008 */
[----:B------:R-:W-:Y:S01]  /*1280*/  STG.E.64 desc[UR4][R2.64], R6 ;  /* 0x0000000602007986 */ /* 0x000fe2000c101b04 */
[----:B------:R-:W-:Y:S05]  /*1290*/  EXIT ;  /* 0x000000000000794d */ /* 0x000fea0003800000 */
.L_x_4195:
        /* <DEDUP_REMOVED lines=14> */
.L_x_43405:


//--------------------- .text._ZN2at6native18elementwise_kernelILi128ELi4EZNS0_15gpu_kernel_implINS0_13AUnaryFunctorIffbZZZNS0_23logical_xor_kernel_cudaERNS_14TensorIteratorEENKUlvE0_clEvENKUlvE5_clEvEUlffE_EEEEvRNS_18TensorIteratorBaseERKT_EUliE_EEviT1_ --------------------------
	.section	.text._ZN2at6native18elementwise_kernelILi128ELi4EZNS0_15gpu_kernel_implINS0_13AUnaryFunctorIffbZZZNS0_23logical_xor_kernel_cudaERNS_14TensorIteratorEENKUlvE0_clEvENKUlvE5_clEvEUlffE_EEEEvRNS_18TensorIteratorBaseERKT_EUliE_EEviT1_,"ax",@progbits
	.align	128
        .global         _ZN2at6native18elementwise_kernelILi128ELi4EZNS0_15gpu_kernel_implINS0_13AUnaryFunctorIffbZZZNS0_23logical_xor_kernel_cudaERNS_14TensorIteratorEENKUlvE0_clEvENKUlvE5_clEvEUlffE_EEEEvRNS_18TensorIteratorBaseERKT_EUliE_EEviT1_
        .type           _ZN2at6native18elementwise_kernelILi128ELi4EZNS0_15gpu_kernel_implINS0_13AUnaryFunctorIffbZZZNS0_23logical_xor_kernel_cudaERNS_14TensorIteratorEENKUlvE0_clEvENKUlvE5_clEvEUlffE_EEEEvRNS_18TensorIteratorBaseERKT_EUliE_EEviT1_,@function
        .size           _ZN2at6native18elementwise_kernelILi128ELi4EZNS0_15gpu_kernel_implINS0_13AUnaryFunctorIffbZZZNS0_23logical_xor_kernel_cudaERNS_14TensorIteratorEENKUlvE0_clEvENKUlvE5_clEvEUlffE_EEEEvRNS_18TensorIteratorBaseERKT_EUliE_EEviT1_,(.L_x_43406 - _ZN2at6native18elementwise_kernelILi128ELi4EZNS0_15gpu_kernel_implINS0_13AUnaryFunctorIffbZZZNS0_23logical_xor_kernel_cudaERNS_14TensorIteratorEENKUlvE0_clEvENKUlvE5_clEvEUlffE_EEEEvRNS_18TensorIteratorBaseERKT_EUliE_EEviT1_)
        .other          _ZN2at6native18elementwise_kernelILi128ELi4EZNS0_15gpu_kernel_implINS0_13AUnaryFunctorIffbZZZNS0_23logical_xor_kernel_cudaERNS_14TensorIteratorEENKUlvE0_clEvENKUlvE5_clEvEUlffE_EEEEvRNS_18TensorIteratorBaseERKT_EUliE_EEviT1_,@"STO_CUDA_ENTRY STV_DEFAULT"
_ZN2at6native18elementwise_kernelILi128ELi4EZNS0_15gpu_kernel_implINS0_13AUnaryFunctorIffbZZZNS0_23logical_xor_kernel_cudaERNS_14TensorIteratorEENKUlvE0_clEvENKUlvE5_clEvEUlffE_EEEEvRNS_18TensorIteratorBaseERKT_EUliE_EEviT1_:
.text._ZN2at6native18elementwise_kernelILi128ELi4EZNS0_15gpu_kernel_implINS0_13AUnaryFunctorIffbZZZNS0_23logical_xor_kernel_cudaERNS_14TensorIteratorEENKUlvE0_clEvENKUlvE5_clEvEUlffE_EEEEvRNS_18TensorIteratorBaseERKT_EUliE_EEviT1_:
        /* <DEDUP_REMOVED lines=319> */
.L_x_4198:
        /* <DEDUP_REMOVED lines=16> */
[----:B--2---:R0:W1:Y:S01]  /*14f0*/  I2F.S16 R0, R2 ;  /* 0x0000000200007306 */ /* 0x0040620000101400 */
[----:B------:R-:W-:Y:S05]  /*1500*/  BRA `(.L_x_4205) ;  /* 0x0000000c00307947 */ /* 0x000fea0003800000 */
.L_x_4203:
[----:B------:R-:W2:Y:S02]  /*1510*/  LDG.E.U8 R0, desc[UR36][R2.64] ;  /* 0x0000002402007981 */ /* 0x000ea4000c1e1100 */
[----:B--2---:R-:W-:Y:S01]  /*1520*/  I2FP.F32.U32 R0, R0 ;  /* 0x0000000000007245 */ /* 0x004fe20000201000 */
[----:B------:R-:W-:Y:S06]  /*1530*/  BRA `(.L_x_4205) ;  /* 0x0000000c00247947 */ /* 0x000fec0003800000 */
.L_x_4202:
[----:B------:R-:W-:-:S09]  /*1540*/  UISETP.NE.AND UP0, UPT, UR4, 0x2, UPT ;  /* 0x000000020400788c */ /* 0x000fd2000bf05270 */
[----:B------:R-:W-:Y:S05]  /*1550*/  BRA.U !UP0, `(.L_x_4206) ;  /* 0x0000000108287547 */ /* 0x000fea000b800000 */
[----:B------:R-:W-:-:S09]  /*1560*/  UISETP.NE.AND UP0, UPT, UR4, 0x3, UPT ;  /* 0x000000030400788c */ /* 0x000fd2000bf05270 */
[----:B------:R-:W-:Y:S05]  /*1570*/  BRA.U !UP0, `(.L_x_4207) ;  /* 0x0000000108147547 */ /* 0x000fea000b800000 */
[----:B------:R-:W-:-:S09]  /*1580*/  UISETP.NE.AND UP0, UPT, UR4, 0x4, UPT ;  /* 0x000000040400788c */ /* 0x000fd2000bf05270 */
[----:B------:R-:W-:Y:S05]  /*1590*/  BRA.U UP0, `(.L_x_4204) ;  /* 0x0000000900907547 */ /* 0x000fea000b800000 */
[----:B------:R-:W2:Y:S02]  /*15a0*/  LDG.E.64 R2, desc[UR36][R2.64] ;  /* 0x0000002402027981 */ /* 0x000ea4000c1e1b00 */
[----:B--2---:R4:W0:Y:S01]  /*15b0*/  I2F.S64 R0, R2 ;  /* 0x0000000200007312 */ /* 0x0048220000301400 */
[----:B------:R-:W-:Y:S05]  /*15c0*/  BRA `(.L_x_4205) ;  /* 0x0000000c00007947 */ /* 0x000fea0003800000 */
.L_x_4207:
[----:B------:R-:W2:Y:S02]  /*15d0*/  LDG.E R0, desc[UR36][R2.64] ;  /* 0x0000002402007981 */ /* 0x000ea4000c1e1900 */
[----:B--2---:R-:W-:Y:S01]  /*15e0*/  I2FP.F32.S32 R0, R0 ;  /* 0x0000000000007245 */ /* 0x004fe20000201400 */
[----:B------:R-:W-:Y:S06]  /*15f0*/  BRA `(.L_x_4205) ;  /* 0x0000000800f47947 */ /* 0x000fec0003800000 */
.L_x_4206:
[----:B------:R-:W2:Y:S02]  /*1600*/  LDG.E.U16 R0, desc[UR36][R2.64] ;  /* 0x0000002402007981 */ /* 0x000ea4000c1e1500 */
[----:B--2---:R-:W0:Y:S01]  /*1610*/  I2F.S16 R0, R0 ;  /* 0x0000000000007306 */ /* 0x004e220000101400 */
[----:B------:R-:W-:Y:S05]  /*1620*/  BRA `(.L_x_4205) ;  /* 0x0000000800e87947 */ /* 0x000fea0003800000 */
.L_x_4201:
[----:B------:R-:W-:-:S09]  /*1630*/  UISETP.GT.AND UP0, UPT, UR4, 0x6, UPT ;  /* 0x000000060400788c */ /* 0x000fd2000bf04270 */
[----:B------:R-:W-:Y:S05]  /*1640*/  BRA.U UP0, `(.L_x_4208) ;  /* 0x0000000100247547 */ /* 0x000fea000b800000 */
[----:B------:R-:W-:-:S09]  /*1650*/  UISETP.NE.AND UP0, UPT, UR4, 0x5, UPT ;  /* 0x000000050400788c */ /* 0x000fd2000bf05270 */
[----:B------:R-:W-:Y:S05]  /*1660*/  BRA.U !UP0, `(.L_x_4209) ;  /* 0x0000000108107547 */ /* 0x000fea000b800000 */
[----:B------:R-:W-:-:S09]  /*1670*/  UISETP.NE.AND UP0, UPT, UR4, 0x6, UPT ;  /* 0x000000060400788c */ /* 0x000fd2000bf05270 */
[----:B------:R-:W-:Y:S05]  /*1680*/  BRA.U UP0, `(.L_x_4204) ;  /* 0x0000000900547547 */ /* 0x000fea000b800000 */
[----:B------:R2:W5:Y:S01]  /*1690*/  LDG.E R0, desc[UR36][R2.64] ;  /* 0x0000002402007981 */ /* 0x000562000c1e1900 */
[----:B------:R-:W-:Y:S05]  /*16a0*/  BRA `(.L_x_4205) ;  /* 0x0000000800c87947 */ /* 0x000fea0003800000 */
.L_x_4209:
[----:B------:R-:W2:Y:S02]  /*16b0*/  LDG.E.U16 R0, desc[UR36][R2.64] ;  /* 0x0000002402007981 */ /* 0x000ea4000c1e1500 */
[----:B--2---:R-:W-:Y:S01]  /*16c0*/  HADD2.F32 R0, -RZ, R0.H0_H0 ;  /* 0x20000000ff007230 */ /* 0x004fe20000004100 */
[----:B------:R-:W-:Y:S06]  /*16d0*/  BRA `(.L_x_4205) ;  /* 0x0000000800bc7947 */ /* 0x000fec0003800000 */
.L_x_4208:
[----:B------:R-:W-:-:S09]  /*16e0*/  UISETP.NE.AND UP0, UPT, UR4, 0x7, UPT ;  /* 0x000000070400788c */ /* 0x000fd2000bf05270 */
[----:B------:R-:W-:Y:S05]  /*16f0*/  BRA.U !UP0, `(.L_x_4210) ;  /* 0x0000000108247547 */ /* 0x000fea000b800000 */
[----:B------:R-:W-:-:S09]  /*1700*/  UISETP.NE.AND UP0, UPT, UR4, 0x8, UPT ;  /* 0x000000080400788c */ /* 0x000fd2000bf05270 */
[----:B------:R-:W-:Y:S05]  /*1710*/  BRA.U !UP0, `(.L_x_4211) ;  /* 0x0000000108107547 */ /* 0x000fea000b800000 */
[----:B------:R-:W-:-:S09]  /*1720*/  UISETP.NE.AND UP0, UPT, UR4, 0x9, UPT ;  /* 0x000000090400788c */ /* 0x000fd2000bf05270 */
[----:B------:R-:W-:Y:S05]  /*1730*/  BRA.U UP0, `(.L_x_4204) ;  /* 0x0000000900287547 */ /* 0x000fea000b800000 */
[----:B------:R3:W5:Y:S01]  /*1740*/  LDG.E R0, desc[UR36][R2.64] ;  /* 0x0000002402007981 */ /* 0x000762000c1e1900 */
[----:B------:R-:W-:Y:S05]  /*1750*/  BRA `(.L_x_4205) ;  /* 0x00000008009c7947 */ /* 0x000fea0003800000 */
.L_x_4211:
[----:B------:R-:W2:Y:S02]  /*1760*/  LDG.E.U16 R0, desc[UR36][R2.64] ;  /* 0x0000002402007981 */ /* 0x000ea4000c1e1500 */
[----:B--2---:R-:W-:Y:S01]  /*1770*/  HADD2.F32 R0, -RZ, R0.H0_H0 ;  /* 0x20000000ff007230 */ /* 0x004fe20000004100 */
[----:B------:R-:W-:Y:S06]  /*1780*/  BRA `(.L_x_4205) ;  /* 0x0000000800907947 */ /* 0x000fec0003800000 */
.L_x_4210:
[----:B------:R-:W2:Y:S01]  /*1790*/  LDG.E.64 R2, desc[UR36][R2.64] ;  /* 0x0000002402027981 */ /* 0x000ea2000c1e1b00 */
[----:B------:R-:W-:Y:S01]  /*17a0*/  UMOV UR4, 0xf0000000 ;  /* 0xf000000000047882 */ /* 0x000fe20000000000 */
[----:B------:R-:W-:Y:S01]  /*17b0*/  UMOV UR5, 0x380fffff ;  /* 0x380fffff00057882 */ /* 0x000fe20000000000 */
[----:B--2---:R-:W0:Y:S01]  /*17c0*/  F2F.F32.F64 R0, R2 ;  /* 0x0000000200007310 */ /* 0x004e220000301000 */
[----:B------:R-:W-:-:S14]  /*17d0*/  DSETP.GEU.AND P0, PT, |R2|, UR4, PT ;  /* 0x0000000402007e2a */ /* 0x000fdc000bf0e200 */
[----:B0-----:R-:W-:Y:S01]  /*17e0*/  @!P0 FMUL R0, R0, 1.175494350822287508e-38 ;  /* 0x0080000000008820 */ /* 0x001fe20000400000 */
[----:B------:R-:W-:Y:S06]  /*17f0*/  BRA `(.L_x_4205) ;  /* 0x0000000800747947 */ /* 0x000fec0003800000 */
.L_x_4200:
        /* <DEDUP_REMOVED lines=10> */
[----:B------:R-:W-:Y:S01]  /*18a0*/  FSEL R0, RZ, 1, !P0 ;  /* 0x3f800000ff007808 */ /* 0x000fe20004000000 */
[----:B------:R-:W-:Y:S08]  /*18b0*/  BRA `(.L_x_4205) ;  /* 0x0000000800447947 */ /* 0x000ff00003800000 */
.L_x_4214:
[----:B------:R-:W2:Y:S01]  /*18c0*/  LDG.E.64 R2, desc[UR36][R2.64] ;  /* 0x0000002402027981 */ /* 0x000ea2000c1e1b00 */
[----:B------:R-:W-:Y:S01]  /*18d0*/  UMOV UR4, 0xf0000000 ;  /* 0xf000000000047882 */ /* 0x000fe20000000000 */
[----:B------:R-:W-:Y:S01]  /*18e0*/  UMOV UR5, 0x380fffff ;  /* 0x380fffff00057882 */ /* 0x000fe20000000000 */
[----:B--2---:R-:W0:Y:S01]  /*18f0*/  F2F.F32.F64 R0, R2 ;  /* 0x0000000200007310 */ /* 0x004e220000301000 */
[----:B------:R-:W-:-:S14]  /*1900*/  DSETP.GEU.AND P0, PT, |R2|, UR4, PT ;  /* 0x0000000402007e2a */ /* 0x000fdc000bf0e200 */
[----:B0-----:R-:W-:Y:S01]  /*1910*/  @!P0 FMUL R0, R0, 1.175494350822287508e-38 ;  /* 0x0080000000008820 */ /* 0x001fe20000400000 */
[----:B------:R-:W-:Y:S06]  /*1920*/  BRA `(.L_x_4205) ;  /* 0x0000000800287947 */ /* 0x000fec0003800000 */
.L_x_4213:
[----:B------:R-:W-:-:S09]  /*1930*/  UISETP.NE.AND UP0, UPT, UR4, 0xf, UPT ;  /* 0x0000000f0400788c */ /* 0x000fd2000bf05270 */
[----:B------:R-:W-:Y:S05]  /*1940*/  BRA.U !UP0, `(.L_x_4215) ;  /* 0x00000001088c7547 */ /* 0x000fea000b800000 */
[----:B------:R-:W-:-:S09]  /*1950*/  UISETP.NE.AND UP0, UPT, UR4, 0x17, UPT ;  /* 0x000000170400788c */ /* 0x000fd2000bf05270 */
[----:B------:R-:W-:Y:S05]  /*1960*/  BRA.U !UP0, `(.L_x_4216) ;  /* 0x0000000108547547 */ /* 0x000fea000b800000 */
[----:B------:R-:W-:-:S09]  /*1970*/  UISETP.NE.AND UP0, UPT, UR4, 0x18, UPT ;  /* 0x000000180400788c */ /* 0x000fd2000bf05270 */
[----:B------:R-:W-:Y:S05]  /*1980*/  BRA.U UP0, `(.L_x_4204) ;  /* 0x0000000500947547 */ /* 0x000fea000b800000 */
[----:B------:R-:W2:Y:S01]  /*1990*/  LDG.E.U8 R0, desc[UR36][R2.64] ;  /* 0x0000002402007981 */ /* 0x000ea2000c1e1100 */
[----:B------:R-:W-:Y:S01]  /*19a0*/  IMAD.MOV.U32 R6, RZ, RZ, 0x1f ;  /* 0x0000001fff067424 */ /* 0x000fe200078e00ff */
[----:B--2---:R-:W-:-:S04]  /*19b0*/  SHF.L.U32 R0, R0, 0x18, RZ ;  /* 0x0000001800007819 */ /* 0x004fc800000006ff */
        /* <DEDUP_REMOVED lines=10> */
[----:B------:R-:W-:Y:S02]  /*1a60*/  SHF.R.S32.HI R5, RZ, 0x8, R5 ;  /* 0x00000008ff057819 */ /* 0x000fe40000011405 */
[----:B------:R-:W-:-:S04]  /*1a70*/  IADD3 R6, PT, PT, R6, 0x3c000000, RZ ;  /* 0x3c00000006067810 */ /* 0x000fc80007ffe0ff */
[----:B------:R-:W-:-:S04]  /*1a80*/  LOP3.LUT R5, R6, 0x7f800000, R5, 0xf8, !PT ;  /* 0x7f80000006057812 */ /* 0x000fc800078ef805 */
[----:B------:R-:W-:-:S04]  /*1a90*/  SEL R5, R5, RZ, P0 ;  /* 0x000000ff05057207 */ /* 0x000fc80000000000 */
[----:B------:R-:W-:Y:S01]  /*1aa0*/  LOP3.LUT R0, R5, 0x80000000, R0, 0xf8, !PT ;  /* 0x8000000005007812 */ /* 0x000fe200078ef800 */
[----:B------:R-:W-:Y:S06]  /*1ab0*/  BRA `(.L_x_4205) ;  /* 0x0000000400c47947 */ /* 0x000fec0003800000 */
.L_x_4216:
        /* <DEDUP_REMOVED lines=10> */
[----:B------:R-:W-:Y:S01]  /*1b60*/  LOP3.LUT R0, R0, 0x80000000, R5, 0xf8, !PT ;  /* 0x8000000000007812 */ /* 0x000fe200078ef805 */
[----:B------:R-:W-:Y:S06]  /*1b70*/  BRA `(.L_x_4205) ;  /* 0x0000000400947947 */ /* 0x000fec0003800000 */
.L_x_4215:
[----:B------:R-:W2:Y:S02]  /*1b80*/  LDG.E.U16 R0, desc[UR36][R2.64] ;  /* 0x0000002402007981 */ /* 0x000ea4000c1e1500 */
[----:B--2---:R-:W-:Y:S01]  /*1b90*/  SHF.L.U32 R0, R0, 0x10, RZ ;  /* 0x0000001000007819 */ /* 0x004fe200000006ff */
[----:B------:R-:W-:Y:S06]  /*1ba0*/  BRA `(.L_x_4205) ;  /* 0x0000000400887947 */ /* 0x000fec0003800000 */
.L_x_4212:
        /* <DEDUP_REMOVED lines=9> */
[----:B--2---:R-:W-:Y:S01]  /*1c40*/  I2FP.F32.U32 R0, R0 ;  /* 0x0000000000007245 */ /* 0x004fe20000201000 */
[----:B------:R-:W-:Y:S06]  /*1c50*/  BRA `(.L_x_4205) ;  /* 0x00000004005c7947 */ /* 0x000fec0003800000 */
.L_x_4219:
[----:B------:R-:W2:Y:S01]  /*1c60*/  LDG.E.U8 R3, desc[UR36][R2.64] ;  /* 0x0000002402037981 */ /* 0x000ea2000c1e1100 */
        /* <DEDUP_REMOVED lines=19> */
.L_x_4221:
[----:B------:R-:W-:Y:S05]  /*1da0*/  BSYNC.RECONVERGENT B0 ;  /* 0x0000000000007941 */ /* 0x000fea0003800200 */
.L_x_4220:
[----:B------:R-:W-:Y:S01]  /*1db0*/  IMAD.SHL.U32 R0, R0, 0x100000, RZ ;  /* 0x0010000000007824 */ /* 0x000fe200078e00ff */
[----:B------:R-:W-:-:S04]  /*1dc0*/  LEA R2, R2, 0x3b800000, 0x17 ;  /* 0x3b80000002027811 */ /* 0x000fc800078eb8ff */
[----:B------:R-:W-:Y:S01]  /*1dd0*/  LOP3.LUT R0, R2, R0, R7, 0xfe, !PT ;  /* 0x0000000002007212 */ /* 0x000fe200078efe07 */
[----:B------:R-:W-:Y:S06]  /*1de0*/  BRA `(.L_x_4205) ;  /* 0x0000000000f87947 */ /* 0x000fec0003800000 */
.L_x_4218:
[----:B------:R-:W2:Y:S01]  /*1df0*/  LDG.E.U8 R3, desc[UR36][R2.64] ;  /* 0x0000002402037981 */ /* 0x000ea2000c1e1100 */
        /* <DEDUP_REMOVED lines=19> */
.L_x_4223:
[----:B------:R-:W-:Y:S05]  /*1f30*/  BSYNC.RECONVERGENT B0 ;  /* 0x0000000000007941 */ /* 0x000fea0003800200 */
.L_x_4222:
[----:B------:R-:W-:Y:S01]  /*1f40*/  IMAD.SHL.U32 R0, R0, 0x200000, RZ ;  /* 0x0020000000007824 */ /* 0x000fe200078e00ff */
[----:B------:R-:W-:-:S04]  /*1f50*/  LEA R2, R2, 0x37800000, 0x17 ;  /* 0x3780000002027811 */ /* 0x000fc800078eb8ff */
[----:B------:R-:W-:Y:S01]  /*1f60*/  LOP3.LUT R0, R2, R0, R7, 0xfe, !PT ;  /* 0x0000000002007212 */ /* 0x000fe200078efe07 */
[----:B------:R-:W-:Y:S06]  /*1f70*/  BRA `(.L_x_4205) ;  /* 0x0000000000947947 */ /* 0x000fec0003800000 */
.L_x_4217:
[----:B------:R-:W-:-:S09]  /*1f80*/  UISETP.NE.AND UP0, UPT, UR4, 0x1c, UPT ;  /* 0x0000001c0400788c */ /* 0x000fd2000bf05270 */
[----:B------:R-:W-:Y:S05]  /*1f90*/  BRA.U !UP0, `(.L_x_4224) ;  /* 0x0000000108847547 */ /* 0x000fea000b800000 */
[----:B------:R-:W-:-:S09]  /*1fa0*/  UISETP.NE.AND UP0, UPT, UR4, 0x1d, UPT ;  /* 0x0000001d0400788c */ /* 0x000fd2000bf05270 */
[----:B------:R-:W-:Y:S05]  /*1fb0*/  BRA.U !UP0, `(.L_x_4225) ;  /* 0x0000000108707547 */ /* 0x000fea000b800000 */
[----:B------:R-:W-:-:S09]  /*1fc0*/  UISETP.NE.AND UP0, UPT, UR4, 0x2c, UPT ;  /* 0x0000002c0400788c */ /* 0x000fd2000bf05270 */
[----:B------:R-:W-:Y:S05]  /*1fd0*/  BRA.U !UP0, `(.L_x_4226) ;  /* 0x0000000108487547 */ /* 0x000fea000b800000 */
.L_x_4204:
        /* <DEDUP_REMOVED lines=16> */
.L_x_4227:
[----:B------:R-:W-:Y:S01]  /*20e0*/  IMAD.MOV.U32 R0, RZ, RZ, RZ ;  /* 0x000000ffff007224 */ /* 0x000fe200078e00ff */
[----:B------:R-:W-:Y:S06]  /*20f0*/  BRA `(.L_x_4205) ;  /* 0x0000000000347947 */ /* 0x000fec0003800000 */
.L_x_4226:
[----:B------:R-:W2:Y:S01]  /*2100*/  LDG.E.U8 R2, desc[UR36][R2.64] ;  /* 0x0000002402027981 */ /* 0x000ea2000c1e1100 */
[----:B------:R-:W-:Y:S02]  /*2110*/  MOV R0, 0x400000 ;  /* 0x0040000000007802 */ /* 0x000fe40000000f00 */
[----:B--2---:R-:W-:-:S13]  /*2120*/  ISETP.NE.AND P0, PT, R2, RZ, PT ;  /* 0x000000ff0200720c */ /* 0x004fda0003f05270 */
[----:B------:R-:W-:Y:S05]  /*2130*/  @!P0 BRA `(.L_x_4205) ;  /* 0x0000000000248947 */ /* 0x000fea0003800000 */
[----:B------:R-:W-:-:S13]  /*2140*/  ISETP.NE.AND P0, PT, R2, 0xff, PT ;  /* 0x000000ff0200780c */ /* 0x000fda0003f05270 */
[----:B------:R-:W-:Y:S02]  /*2150*/  @!P0 IMAD.MOV.U32 R0, RZ, RZ, 0x7f800001 ;  /* 0x7f800001ff008424 */ /* 0x000fe400078e00ff */
[----:B------:R-:W-:Y:S01]  /*2160*/  @P0 IMAD.SHL.U32 R0, R2, 0x800000, RZ ;  /* 0x0080000002000824 */ /* 0x000fe200078e00ff */
[----:B------:R-:W-:Y:S06]  /*2170*/  BRA `(.L_x_4205) ;  /* 0x0000000000147947 */ /* 0x000fec0003800000 */
.L_x_4225:
[----:B------:R-:W2:Y:S02]  /*2180*/  LDG.E.64 R2, desc[UR36][R2.64] ;  /* 0x0000002402027981 */ /* 0x000ea4000c1e1b00 */
[----:B--2---:R0:W1:Y:S01]  /*2190*/  I2F.U64 R0, R2 ;  /* 0x0000000200007312 */ /* 0x0040620000301000 */
[----:B------:R-:W-:Y:S05]  /*21a0*/  BRA `(.L_x_4205) ;  /* 0x0000000000087947 */ /* 0x000fea0003800000 */
.L_x_4224:
[----:B------:R-:W2:Y:S02]  /*21b0*/  LDG.E R0, desc[UR36][R2.64] ;  /* 0x0000002402007981 */ /* 0x000ea4000c1e1900 */
[----:B--2---:R-:W-:-:S07]  /*21c0*/  I2FP.F32.U32 R0, R0 ;  /* 0x0000000000007245 */ /* 0x004fce0000201000 */
.L_x_4205:
[----:B------:R-:W-:Y:S05]  /*21d0*/  BSYNC.RECONVERGENT B6 ;  /* 0x0000000000067941 */ /* 0x000fea0003800200 */
.L_x_4199:
[----:B------:R-:W2:Y:S01]  /*21e0*/  LDCU UR5, c[0x0][0x594] ;  /* 0x0000b280ff0577ac */ /* 0x000ea20008000800 */
[----:B01---5:R-:W-:Y:S01]  /*21f0*/  FSETP.NEU.FTZ.AND P1, PT, R0, RZ, PT ;  /* 0x000000ff0000720b */ /* 0x023fe20003f3d000 */
[----:B------:R-:W-:Y:S01]  /*2200*/  BSSY.RECONVERGENT B6, `(.L_x_4228) ;  /* 0x00000d6000067945 */ /* 0x000fe20003800200 */
[----:B------:R-:W3:Y:S01]  /*2210*/  LDCU.64 UR6, c[0x0][0x580] ;  /* 0x0000b000ff0677ac */ /* 0x000ee20008000a00 */
[----:B------:R-:W-:-:S04]  /*2220*/  UPRMT UR4, UR41, 0x9910, URZ ;  /* 0x0000991029047896 */ /* 0x000fc800080000ff */
[----:B------:R-:W-:Y:S01]  /*2230*/  UISETP.GT.AND UP0, UPT, UR4, 0x9, UPT ;  /* 0x000000090400788c */ /* 0x000fe2000bf04270 */
[----:B--2---:R-:W-:Y:S02]  /*2240*/  FSETP.NEU.FTZ.AND P0, PT, RZ, UR5, PT ;  /* 0x00000005ff007c0b */ /* 0x004fe4000bf1d000 */
[----:B---34-:R-:W-:Y:S02]  /*2250*/  IADD3 R2, P2, PT, R16, UR6, RZ ;  /* 0x0000000610027c10 */ /* 0x018fe4000ff5e0ff */
[----:B------:R-:W-:Y:S02]  /*2260*/  PLOP3.LUT P0, PT, P1, P0, PT, 0x28, 0x82 ;  /* 0x000000000082781c */ /* 0x000fe40000f00570 */
[----:B------:R-:W-:Y:S02]  /*2270*/  IADD3.X R3, PT, PT, RZ, UR7, RZ, P2, !PT ;  /* 0x00000007ff037c10 */ /* 0x000fe400097fe4ff */
        /* <DEDUP_REMOVED lines=12> */
.L_x_4232:
[----:B------:R0:W-:Y:S01]  /*2340*/  STG.E.U8 desc[UR36][R2.64], R4 ;  /* 0x0000000402007986 */ /* 0x0001e2000c101124 */
[----:B------:R-:W-:Y:S05]  /*2350*/  BRA `(.L_x_4234) ;  /* 0x0000000c00007947 */ /* 0x000fea0003800000 */
.L_x_4231:
        /* <DEDUP_REMOVED lines=9> */
.L_x_4236:
[----:B------:R0:W-:Y:S01]  /*23f0*/  STG.E desc[UR36][R2.64], R4 ;  /* 0x0000000402007986 */ /* 0x0001e2000c101924 */
[----:B------:R-:W-:Y:S05]  /*2400*/  BRA `(.L_x_4234) ;  /* 0x0000000800d47947 */ /* 0x000fea0003800000 */
.L_x_4235:
[----:B------:R0:W-:Y:S01]  /*2410*/  STG.E.U16 desc[UR36][R2.64], R4 ;  /* 0x0000000402007986 */ /* 0x0001e2000c101524 */
[----:B------:R-:W-:Y:S05]  /*2420*/  BRA `(.L_x_4234) ;  /* 0x0000000800cc7947 */ /* 0x000fea0003800000 */
.L_x_4230:
        /* <DEDUP_REMOVED lines=9> */
.L_x_4238:
[----:B------:R-:W-:-:S04]  /*24c0*/  I2FP.F32.U32 R0, R4 ;  /* 0x0000000400007245 */ /* 0x000fc80000201000 */
[----:B------:R-:W-:-:S05]  /*24d0*/  F2FP.F16.F32.PACK_AB R0, RZ, R0 ;  /* 0x00000000ff00723e */ /* 0x000fca00000000ff */
[----:B------:R0:W-:Y:S01]  /*24e0*/  STG.E.U16 desc[UR36][R2.64], R0 ;  /* 0x0000000002007986 */ /* 0x0001e2000c101524 */
[----:B------:R-:W-:Y:S05]  /*24f0*/  BRA `(.L_x_4234) ;  /* 0x0000000800987947 */ /* 0x000fea0003800000 */
.L_x_4237:
        /* <DEDUP_REMOVED lines=10> */
.L_x_4240:
[----:B------:R-:W-:-:S04]  /*25a0*/  I2FP.F32.U32 R4, R4 ;  /* 0x0000000400047245 */ /* 0x000fc80000201000 */
[----:B------:R-:W-:-:S04]  /*25b0*/  F2FP.F16.F32.PACK_AB R5, RZ, R4 ;  /* 0x00000004ff05723e */ /* 0x000fc800000000ff */
[----:B------:R-:W-:-:S05]  /*25c0*/  PRMT R5, R5, 0x5410, RZ ;  /* 0x0000541005057816 */ /* 0x000fca00000000ff */
[----:B------:R0:W-:Y:S01]  /*25d0*/  STG.E desc[UR36][R2.64], R5 ;  /* 0x0000000502007986 */ /* 0x0001e2000c101924 */
[----:B------:R-:W-:Y:S05]  /*25e0*/  BRA `(.L_x_4234) ;  /* 0x00000008005c7947 */ /* 0x000fea0003800000 */
.L_x_4239:
[----:B------:R-:W0:Y:S02]  /*25f0*/  I2F.F64.U32 R4, R4 ;  /* 0x0000000400047312 */ /* 0x000e240000201800 */
[----:B0-----:R0:W-:Y:S01]  /*2600*/  STG.E.64 desc[UR36][R2.64], R4 ;  /* 0x0000000402007986 */ /* 0x0011e2000c101b24 */
[----:B------:R-:W-:Y:S05]  /*2610*/  BRA `(.L_x_4234) ;  /* 0x0000000800507947 */ /* 0x000fea0003800000 */
.L_x_4229:
        /* <DEDUP_REMOVED lines=10> */
.L_x_4243:
[----:B------:R-:W0:Y:S01]  /*26c0*/  I2F.F64.U32 R4, R4 ;  /* 0x0000000400047312 */ /* 0x000e220000201800 */
[----:B------:R-:W-:-:S05]  /*26d0*/  CS2R R6, SRZ ;  /* 0x0000000000067805 */ /* 0x000fca000001ff00 */
[----:B0-----:R0:W-:Y:S01]  /*26e0*/  STG.E.128 desc[UR36][R2.64], R4 ;  /* 0x0000000402007986 */ /* 0x0011e2000c101d24 */
[----:B------:R-:W-:Y:S05]  /*26f0*/  BRA `(.L_x_4234) ;  /* 0x0000000800187947 */ /* 0x000fea0003800000 */
.L_x_4242:
        /* <DEDUP_REMOVED lines=17> */
.L_x_4247:
[----:B------:R-:W-:Y:S05]  /*2810*/  BSYNC.RECONVERGENT B0 ;  /* 0x0000000000007941 */ /* 0x000fea0003800200 */
.L_x_4246:
[----:B------:R0:W-:Y:S01]  /*2820*/  STG.E.U8 desc[UR36][R2.64], R5 ;  /* 0x0000000502007986 */ /* 0x0001e2000c101124 */
[----:B------:R-:W-:Y:S05]  /*2830*/  BRA `(.L_x_4234) ;  /* 0x0000000400c87947 */ /* 0x000fea0003800000 */
.L_x_4245:
        /* <DEDUP_REMOVED lines=16> */
.L_x_4244:
[----:B------:R-:W-:-:S04]  /*2940*/  I2FP.F32.U32 R0, R4 ;  /* 0x0000000400007245 */ /* 0x000fc80000201000 */
[----:B------:R-:W-:-:S05]  /*2950*/  F2FP.BF16.F32.PACK_AB R0, RZ, R0 ;  /* 0x00000000ff00723e */ /* 0x000fca00000010ff */
[----:B------:R0:W-:Y:S01]  /*2960*/  STG.E.U16 desc[UR36][R2.64], R0 ;  /* 0x0000000002007986 */ /* 0x0001e2000c101524 */
[----:B------:R-:W-:Y:S05]  /*2970*/  BRA `(.L_x_4234) ;  /* 0x0000000400787947 */ /* 0x000fea0003800000 */
.L_x_4241:
        /* <DEDUP_REMOVED lines=10> */
.L_x_4250:
        /* <DEDUP_REMOVED lines=12> */
.L_x_4253:
[----:B------:R-:W-:-:S04]  /*2ae0*/  SHF.R.U32.HI R0, RZ, 0x14, R5 ;  /* 0x00000014ff007819 */ /* 0x000fc80000011605 */
[----:B------:R-:W-:-:S04]  /*2af0*/  LOP3.LUT R0, R0, 0x1, RZ, 0xc0, !PT ;  /* 0x0000000100007812 */ /* 0x000fc800078ec0ff */
[----:B------:R-:W-:-:S04]  /*2b00*/  IADD3 R0, PT, PT, R5, 0x487ffff, R0 ;  /* 0x0487ffff05007810 */ /* 0x000fc80007ffe000 */
[----:B------:R-:W-:-:S04]  /*2b10*/  SHF.R.U32.HI R0, RZ, 0x14, R0 ;  /* 0x00000014ff007819 */ /* 0x000fc80000011600 */
[----:B------:R-:W-:-:S07]  /*2b20*/  LOP3.LUT R4, R0, 0xff, RZ, 0xc0, !PT ;  /* 0x000000ff00047812 */ /* 0x000fce00078ec0ff */
.L_x_4254:
[----:B------:R-:W-:-:S07]  /*2b30*/  PRMT R0, R4, 0x7610, R0 ;  /* 0x0000761004007816 */ /* 0x000fce0000000000 */
.L_x_4252:
[----:B------:R-:W-:Y:S05]  /*2b40*/  BSYNC.RECONVERGENT B0 ;  /* 0x0000000000007941 */ /* 0x000fea0003800200 */
.L_x_4251:
[----:B------:R4:W-:Y:S01]  /*2b50*/  STG.E.U8 desc[UR36][R2.64], R0 ;  /* 0x0000000002007986 */ /* 0x0009e2000c101124 */
[----:B------:R-:W-:Y:S05]  /*2b60*/  BRA `(.L_x_4234) ;  /* 0x0000000000fc7947 */ /* 0x000fea0003800000 */
.L_x_4249:
        /* <DEDUP_REMOVED lines=12> */
.L_x_4257:
[----:B------:R-:W-:-:S04]  /*2c30*/  SHF.R.U32.HI R0, RZ, 0x15, R5 ;  /* 0x00000015ff007819 */ /* 0x000fc80000011605 */
[----:B------:R-:W-:-:S04]  /*2c40*/  LOP3.LUT R0, R0, 0x1, RZ, 0xc0, !PT ;  /* 0x0000000100007812 */ /* 0x000fc800078ec0ff */
[----:B------:R-:W-:-:S04]  /*2c50*/  IADD3 R0, PT, PT, R5, 0x88fffff, R0 ;  /* 0x088fffff05007810 */ /* 0x000fc80007ffe000 */
[----:B------:R-:W-:-:S04]  /*2c60*/  SHF.R.U32.HI R0, RZ, 0x15, R0 ;  /* 0x00000015ff007819 */ /* 0x000fc80000011600 */
[----:B------:R-:W-:-:S07]  /*2c70*/  LOP3.LUT R4, R0, 0xff, RZ, 0xc0, !PT ;  /* 0x000000ff00047812 */ /* 0x000fce00078ec0ff */
.L_x_4258:
[----:B------:R-:W-:-:S07]  /*2c80*/  PRMT R0, R4, 0x7610, R0 ;  /* 0x0000761004007816 */ /* 0x000fce0000000000 */
.L_x_4256:
[----:B------:R-:W-:Y:S05]  /*2c90*/  BSYNC.RECONVERGENT B0 ;  /* 0x0000000000007941 */ /* 0x000fea0003800200 */
.L_x_4255:
[----:B------:R3:W-:Y:S01]  /*2ca0*/  STG.E.U8 desc[UR36][R2.64], R0 ;  /* 0x0000000002007986 */ /* 0x0007e2000c101124 */
[----:B------:R-:W-:Y:S05]  /*2cb0*/  BRA `(.L_x_4234) ;  /* 0x0000000000a87947 */ /* 0x000fea0003800000 */
.L_x_4248:
[----:B------:R-:W-:-:S09]  /*2cc0*/  UISETP.NE.AND UP0, UPT, UR4, 0x1c, UPT ;  /* 0x0000001c0400788c */ /* 0x000fd2000bf05270 */
[----:B------:R-:W-:Y:S05]  /*2cd0*/  BRA.U !UP0, `(.L_x_4259) ;  /* 0x00000001089c7547 */ /* 0x000fea000b800000 */
[----:B------:R-:W-:-:S09]  /*2ce0*/  UISETP.NE.AND UP0, UPT, UR4, 0x1d, UPT ;  /* 0x0000001d0400788c */ /* 0x000fd2000bf05270 */
[----:B------:R-:W-:Y:S05]  /*2cf0*/  BRA.U !UP0, `(.L_x_4260) ;  /* 0x0000000108887547 */ /* 0x000fea000b800000 */
[----:B------:R-:W-:-:S09]  /*2d00*/  UISETP.NE.AND UP0, UPT, UR4, 0x2c, UPT ;  /* 0x0000002c0400788c */ /* 0x000fd2000bf05270 */
[----:B------:R-:W-:Y:S05]  /*2d10*/  BRA.U !UP0, `(.L_x_4261) ;  /* 0x0000000108447547 */ /* 0x000fea000b800000 */
.L_x_4233:
        /* <DEDUP_REMOVED lines=16> */
.L_x_4262:
[----:B------:R-:W-:Y:S05]  /*2e20*/  BRA `(.L_x_4234) ;  /* 0x00000000004c7947 */ /* 0x000fea0003800000 */
.L_x_4261:
        /* <DEDUP_REMOVED lines=15> */
.L_x_4260:
[----:B------:R-:W-:-:S05]  /*2f20*/  IMAD.MOV.U32 R5, RZ, RZ, RZ ;  /* 0x000000ffff057224 */ /* 0x000fca00078e00ff */
[----:B------:R2:W-:Y:S01]  /*2f30*/  STG.E.64 desc[UR36][R2.64], R4 ;  /* 0x0000000402007986 */ /* 0x0005e2000c101b24 */
[----:B------:R-:W-:Y:S05]  /*2f40*/  BRA `(.L_x_4234) ;  /* 0x0000000000047947 */ /* 0x000fea0003800000 */
.L_x_4259:
[----:B------:R0:W-:Y:S02]  /*2f50*/  STG.E desc[UR36][R2.64], R4 ;  /* 0x0000000402007986 */ /* 0x0001e4000c101924 */
.L_x_4234:
[----:B------:R-:W-:Y:S05]  /*2f60*/  BSYNC.RECONVERGENT B6 ;  /* 0x0000000000067941 */ /* 0x000fea0003800200 */
.L_x_4228:
[----:B------:R-:W-:-:S07]  /*2f70*/  IADD3 R17, PT, PT, R17, 0x80, RZ ;  /* 0x0000008011117810 */ /* 0x000fce0007ffe0ff */
.L_x_4197:
[----:B------:R-:W-:Y:S05]  /*2f80*/  BSYNC.RECONVERGENT B7 ;  /* 0x0000000000077941 */ /* 0x000fea0003800200 */
.L_x_4196:
[----:B------:R-:W5:Y:S01]  /*2f90*/  LDCU UR4, c[0x0][0x380] ;  /* 0x00007000ff0477ac */ /* 0x000f620008000800 */
[----:B------:R-:W-:Y:S01]  /*2fa0*/  BSSY.RECONVERGENT B7, `(.L_x_4263) ;  /* 0x00002ea000077945 */ /* 0x000fe20003800200 */
[----:B-----5:R-:W-:-:S13]  /*2fb0*/  ISETP.GE.AND P0, PT, R17, UR4, PT ;  /* 0x0000000411007c0c */ /* 0x020fda000bf06270 */
[----:B------:R-:W-:Y:S05]  /*2fc0*/  @P0 BRA `(.L_x_4264) ;  /* 0x0000002c009c0947 */ /* 0x000fea0003800000 */
[----:B------:R-:W5:Y:S01]  /*2fd0*/  LDCU UR4, c[0x0][0x388] ;  /* 0x00007100ff0477ac */ /* 0x000f620008000800 */
[----:B0--34-:R-:W-:Y:S02]  /*2fe0*/  IMAD.MOV.U32 R0, RZ, RZ, RZ ;  /* 0x000000ffff007224 */ /* 0x019fe400078e00ff */
[----:B------:R-:W-:Y:S01]  /*2ff0*/  IMAD.MOV.U32 R16, RZ, RZ, RZ ;  /* 0x000000ffff107224 */ /* 0x000fe200078e00ff */
[----:B-----5:R-:W-:-:S09]  /*3000*/  UISETP.NE.AND UP0, UPT, UR4, URZ, UPT ;  /* 0x000000ff0400728c */ /* 0x020fd2000bf05270 */
[----:B------:R-:W-:Y:S05]  /*3010*/  BRA.U !UP0, `(.L_x_4265) ;  /* 0x0000001108a87547 */ /* 0x000fea000b800000 */
[----:B------:R-:W1:Y:S01]  /*3020*/  LDCU.64 UR4, c[0x0][0x390] ;  /* 0x00007200ff0477ac */ /* 0x000e620008000a00 */
[----:B------:R-:W-:Y:S01]  /*3030*/  HFMA2 R16, -RZ, RZ, 0, 0 ;  /* 0x00000000ff107431 */ /* 0x000fe200000001ff */
[----:B------:R-:W0:Y:S01]  /*3040*/  LDCU UR6, c[0x0][0x38c] ;  /* 0x00007180ff0677ac */ /* 0x000e220008000800 */
[----:B------:R-:W3:Y:S01]  /*3050*/  LDCU.64 UR8, c[0x0][0x4b8] ;  /* 0x00009700ff0877ac */ /* 0x000ee20008000a00 */
[----:B------:R-:W-:Y:S02]  /*3060*/  UISETP.NE.AND UP0, UPT, UR40, URZ, UPT ;  /* 0x000000ff2800728c */ /* 0x000fe4000bf05270 */
[----:B-12---:R-:W-:-:S05]  /*3070*/  IMAD.HI.U32 R2, R17, UR4, R16 ;  /* 0x0000000411027c27 */ /* 0x006fca000f8e0010 */
[----:B------:R-:W-:-:S05]  /*3080*/  SHF.R.U32.HI R3, RZ, UR5, R2 ;  /* 0x00000005ff037c19 */ /* 0x000fca0008011602 */
[----:B------:R-:W-:-:S04]  /*3090*/  IMAD.MOV R0, RZ, RZ, -R3 ;  /* 0x000000ffff007224 */ /* 0x000fc800078e0a03 */
[----:B0-----:R-:W-:-:S04]  /*30a0*/  IMAD R0, R0, UR6, R17 ;  /* 0x0000000600007c24 */ /* 0x001fc8000f8e0211 */
[C---:B---3--:R-:W-:Y:S02]  /*30b0*/  IMAD R16, R0.reuse, UR8, RZ ;  /* 0x0000000800107c24 */ /* 0x048fe4000f8e02ff */
        /* <DEDUP_REMOVED lines=288> */
.L_x_4265:
[----:B------:R-:W1:Y:S01]  /*42c0*/  LDCU.64 UR6, c[0x0][0x588] ;  /* 0x0000b100ff0677ac */ /* 0x000e620008000a00 */
[----:B------:R-:W-:Y:S01]  /*42d0*/  BSSY.RECONVERGENT B6, `(.L_x_4266) ;  /* 0x00000dd000067945 */ /* 0x000fe20003800200 */
[----:B------:R-:W-:-:S04]  /*42e0*/  UPRMT UR4, UR42, 0x9910, URZ ;  /* 0x000099102a047896 */ /* 0x000fc800080000ff */
[----:B------:R-:W-:Y:S01]  /*42f0*/  UISETP.GT.AND UP0, UPT, UR4, 0x9, UPT ;  /* 0x000000090400788c */ /* 0x000fe2000bf04270 */
[----:B-12---:R-:W-:-:S05]  /*4300*/  IADD3 R2, P0, PT, R0, UR6, RZ ;  /* 0x0000000600027c10 */ /* 0x006fca000ff1e0ff */
        /* <DEDUP_REMOVED lines=11> */
[----:B--2---:R3:W4:Y:S01]  /*43c0*/  I2F.S16 R0, R2 ;  /* 0x0000000200007306 */ /* 0x0047220000101400 */
[----:B------:R-:W-:Y:S05]  /*43d0*/  BRA `(.L_x_4272) ;  /* 0x0000000c00307947 */ /* 0x000fea0003800000 */
.L_x_4270:
[----:B------:R-:W2:Y:S02]  /*43e0*/  LDG.E.U8 R0, desc[UR36][R2.64] ;  /* 0x0000002402007981 */ /* 0x000ea4000c1e1100 */
[----:B--2---:R-:W-:Y:S01]  /*43f0*/  I2FP.F32.U32 R0, R0 ;  /* 0x0000000000007245 */ /* 0x004fe20000201000 */
[----:B------:R-:W-:Y:S06]  /*4400*/  BRA `(.L_x_4272) ;  /* 0x0000000c00247947 */ /* 0x000fec0003800000 */
.L_x_4269:
[----:B------:R-:W-:-:S09]  /*4410*/  UISETP.NE.AND UP0, UPT, UR4, 0x2, UPT ;  /* 0x000000020400788c */ /* 0x000fd2000bf05270 */
[----:B------:R-:W-:Y:S05]  /*4420*/  BRA.U !UP0, `(.L_x_4273) ;  /* 0x0000000108287547 */ /* 0x000fea000b800000 */
[----:B------:R-:W-:-:S09]  /*4430*/  UISETP.NE.AND UP0, UPT, UR4, 0x3, UPT ;  /* 0x000000030400788c */ /* 0x000fd2000bf05270 */
[----:B------:R-:W-:Y:S05]  /*4440*/  BRA.U !UP0, `(.L_x_4274) ;  /* 0x0000000108147547 */ /* 0x000fea000b800000 */
[----:B------:R-:W-:-:S09]  /*4450*/  UISETP.NE.AND UP0, UPT, UR4, 0x4, UPT ;  /* 0x000000040400788c */ /* 0x000fd2000bf05270 */
[----:B------:R-:W-:Y:S05]  /*4460*/  BRA.U UP0, `(.L_x_4271) ;  /* 0x0000000900b07547 */ /* 0x000fea000b800000 */
[----:B------:R-:W2:Y:S02]  /*4470*/  LDG.E.64 R2, desc[UR36][R2.64] ;  /* 0x0000002402027981 */ /* 0x000ea4000c1e1b00 */
[----:B--2---:R0:W1:Y:S01]  /*4480*/  I2F.S64 R0, R2 ;  /* 0x0000000200007312 */ /* 0x0040620000301400 */
[----:B------:R-:W-:Y:S05]  /*4490*/  BRA `(.L_x_4272) ;  /* 0x0000000c00007947 */ /* 0x000fea0003800000 */
.L_x_4274:
[----:B------:R-:W2:Y:S02]  /*44a0*/  LDG.E R0, desc[UR36][R2.64] ;  /* 0x0000002402007981 */ /* 0x000ea4000c1e1900 */
[----:B--2---:R-:W-:Y:S01]  /*44b0*/  I2FP.F32.S32 R0, R0 ;  /* 0x0000000000007245 */ /* 0x004fe20000201400 */
[----:B------:R-:W-:Y:S06]  /*44c0*/  BRA `(.L_x_4272) ;  /* 0x0000000800f47947 */ /* 0x000fec0003800000 */
.L_x_4273:
[----:B------:R-:W2:Y:S02]  /*44d0*/  LDG.E.U16 R0, desc[UR36][R2.64] ;  /* 0x0000002402007981 */ /* 0x000ea4000c1e1500 */
[----:B--2---:R-:W2:Y:S01]  /*44e0*/  I2F.S16 R0, R0 ;  /* 0x0000000000007306 */ /* 0x004ea20000101400 */
[----:B------:R-:W-:Y:S05]  /*44f0*/  BRA `(.L_x_4272) ;  /* 0x0000000800e87947 */ /* 0x000fea0003800000 */
.L_x_4268:
        /* <DEDUP_REMOVED lines=8> */
.L_x_4276:
[----:B------:R-:W2:Y:S02]  /*4580*/  LDG.E.U16 R0, desc[UR36][R2.64] ;  /* 0x0000002402007981 */ /* 0x000ea4000c1e1500 */
[----:B--2---:R-:W-:Y:S01]  /*4590*/  HADD2.F32 R0, -RZ, R0.H0_H0 ;  /* 0x20000000ff007230 */ /* 0x004fe20000004100 */
[----:B------:R-:W-:Y:S06]  /*45a0*/  BRA `(.L_x_4272) ;  /* 0x0000000800bc7947 */ /* 0x000fec0003800000 */
.L_x_4275:
        /* <DEDUP_REMOVED lines=8> */
.L_x_4278:
[----:B------:R-:W2:Y:S02]  /*4630*/  LDG.E.U16 R0, desc[UR36][R2.64] ;  /* 0x0000002402007981 */ /* 0x000ea4000c1e1500 */
[----:B--2---:R-:W-:Y:S01]  /*4640*/  HADD2.F32 R0, -RZ, R0.H0_H0 ;  /* 0x20000000ff007230 */ /* 0x004fe20000004100 */
[----:B------:R-:W-:Y:S06]  /*4650*/  BRA `(.L_x_4272) ;  /* 0x0000000800907947 */ /* 0x000fec0003800000 */
.L_x_4277:
[----:B------:R-:W2:Y:S01]  /*4660*/  LDG.E.64 R2, desc[UR36][R2.64] ;  /* 0x0000002402027981 */ /* 0x000ea2000c1e1b00 */
[----:B------:R-:W-:Y:S01]  /*4670*/  UMOV UR4, 0xf0000000 ;  /* 0xf000000000047882 */ /* 0x000fe20000000000 */
[----:B------:R-:W-:Y:S01]  /*4680*/  UMOV UR5, 0x380fffff ;  /* 0x380fffff00057882 */ /* 0x000fe20000000000 */
[----:B--2---:R-:W0:Y:S01]  /*4690*/  F2F.F32.F64 R0, R2 ;  /* 0x0000000200007310 */ /* 0x004e220000301000 */
[----:B------:R-:W-:-:S14]  /*46a0*/  DSETP.GEU.AND P0, PT, |R2|, UR4, PT ;  /* 0x0000000402007e2a */ /* 0x000fdc000bf0e200 */
[----:B0-----:R-:W-:Y:S01]  /*46b0*/  @!P0 FMUL R0, R0, 1.175494350822287508e-38 ;  /* 0x0080000000008820 */ /* 0x001fe20000400000 */
[----:B------:R-:W-:Y:S06]  /*46c0*/  BRA `(.L_x_4272) ;  /* 0x0000000800747947 */ /* 0x000fec0003800000 */
.L_x_4267:
        /* <DEDUP_REMOVED lines=12> */
.L_x_4281:
[----:B------:R-:W2:Y:S01]  /*4790*/  LDG.E.64 R2, desc[UR36][R2.64] ;  /* 0x0000002402027981 */ /* 0x000ea2000c1e1b00 */
[----:B------:R-:W-:Y:S01]  /*47a0*/  UMOV UR4, 0xf0000000 ;  /* 0xf000000000047882 */ /* 0x000fe20000000000 */
[----:B------:R-:W-:Y:S01]  /*47b0*/  UMOV UR5, 0x380fffff ;  /* 0x380fffff00057882 */ /* 0x000fe20000000000 */
[----:B--2---:R-:W0:Y:S01]  /*47c0*/  F2F.F32.F64 R0, R2 ;  /* 0x0000000200007310 */ /* 0x004e220000301000 */
[----:B------:R-:W-:-:S14]  /*47d0*/  DSETP.GEU.AND P0, PT, |R2|, UR4, PT ;  /* 0x0000000402007e2a */ /* 0x000fdc000bf0e200 */
[----:B0-----:R-:W-:Y:S01]  /*47e0*/  @!P0 FMUL R0, R0, 1.175494350822287508e-38 ;  /* 0x0080000000008820 */ /* 0x001fe20000400000 */
[----:B------:R-:W-:Y:S06]  /*47f0*/  BRA `(.L_x_4272) ;  /* 0x0000000800287947 */ /* 0x000fec0003800000 */
.L_x_4280:
        /* <DEDUP_REMOVED lines=25> */
.L_x_4283:
        /* <DEDUP_REMOVED lines=10> */
[----:B------:R-:W-:Y:S01]  /*4a30*/  LOP3.LUT R0, R0, 0x80000000, R5, 0xf8, !PT ;  /* 0x8000000000007812 */ /* 0x000fe200078ef805 */
[----:B------:R-:W-:Y:S06]  /*4a40*/  BRA `(.L_x_4272) ;  /* 0x0000000400947947 */ /* 0x000fec0003800000 */
.L_x_4282:
[----:B------:R-:W2:Y:S02]  /*4a50*/  LDG.E.U16 R0, desc[UR36][R2.64] ;  /* 0x0000002402007981 */ /* 0x000ea4000c1e1500 */
[----:B--2---:R-:W-:Y:S01]  /*4a60*/  SHF.L.U32 R0, R0, 0x10, RZ ;  /* 0x0000001000007819 */ /* 0x004fe200000006ff */
[----:B------:R-:W-:Y:S06]  /*4a70*/  BRA `(.L_x_4272) ;  /* 0x0000000400887947 */ /* 0x000fec0003800000 */
.L_x_4279:
        /* <DEDUP_REMOVED lines=11> */
.L_x_4286:
        /* <DEDUP_REMOVED lines=20> */
.L_x_4288:
[----:B------:R-:W-:Y:S05]  /*4c70*/  BSYNC.RECONVERGENT B0 ;  /* 0x0000000000007941 */ /* 0x000fea0003800200 */
.L_x_4287:
[----:B------:R-:W-:Y:S01]  /*4c80*/  IMAD.SHL.U32 R0, R0, 0x100000, RZ ;  /* 0x0010000000007824 */ /* 0x000fe200078e00ff */
[----:B------:R-:W-:-:S04]  /*4c90*/  LEA R2, R2, 0x3b800000, 0x17 ;  /* 0x3b80000002027811 */ /* 0x000fc800078eb8ff */
[----:B------:R-:W-:Y:S01]  /*4ca0*/  LOP3.LUT R0, R2, R0, R7, 0xfe, !PT ;  /* 0x0000000002007212 */ /* 0x000fe200078efe07 */
[----:B------:R-:W-:Y:S06]  /*4cb0*/  BRA `(.L_x_4272) ;  /* 0x0000000000f87947 */ /* 0x000fec0003800000 */
.L_x_4285:
        /* <DEDUP_REMOVED lines=20> */
.L_x_4290:
[----:B------:R-:W-:Y:S05]  /*4e00*/  BSYNC.RECONVERGENT B0 ;  /* 0x0000000000007941 */ /* 0x000fea0003800200 */
.L_x_4289:
[----:B------:R-:W-:Y:S01]  /*4e10*/  IMAD.SHL.U32 R0, R0, 0x200000, RZ ;  /* 0x0020000000007824 */ /* 0x000fe200078e00ff */
[----:B------:R-:W-:-:S04]  /*4e20*/  LEA R2, R2, 0x37800000, 0x17 ;  /* 0x3780000002027811 */ /* 0x000fc800078eb8ff */
[----:B------:R-:W-:Y:S01]  /*4e30*/  LOP3.LUT R0, R2, R0, R7, 0xfe, !PT ;  /* 0x0000000002007212 */ /* 0x000fe200078efe07 */
[----:B------:R-:W-:Y:S06]  /*4e40*/  BRA `(.L_x_4272) ;  /* 0x0000000000947947 */ /* 0x000fec0003800000 */
.L_x_4284:
        /* <DEDUP_REMOVED lines=8> */
[----:B--2---:R-:W-:-:S13]  /*4ed0*/  ISETP.NE.AND P0, PT, R2, RZ, PT ;  /* 0x000000ff0200720c */ /* 0x004fda0003f05270 */
[----:B------:R-:W-:Y:S05]  /*4ee0*/  @!P0 BRA `(.L_x_4272) ;  /* 0x00000000006c8947 */ /* 0x000fea0003800000 */
[----:B------:R-:W-:-:S13]  /*4ef0*/  ISETP.NE.AND P0, PT, R2, 0xff, PT ;  /* 0x000000ff0200780c */ /* 0x000fda0003f05270 */
[----:B------:R-:W-:Y:S01]  /*4f00*/  @!P0 MOV R0, 0x7f800001 ;  /* 0x7f80000100008802 */ /* 0x000fe20000000f00 */
[----:B------:R-:W-:Y:S01]  /*4f10*/  @P0 IMAD.SHL.U32 R0, R2, 0x800000, RZ ;  /* 0x0080000002000824 */ /* 0x000fe200078e00ff */
[----:B------:R-:W-:Y:S06]  /*4f20*/  BRA `(.L_x_4272) ;  /* 0x00000000005c7947 */ /* 0x000fec0003800000 */
.L_x_4271:
        /* <DEDUP_REMOVED lines=16> */
.L_x_4293:
[----:B------:R-:W-:Y:S01]  /*5030*/  IMAD.MOV.U32 R0, RZ, RZ, RZ ;  /* 0x000000ffff007224 */ /* 0x000fe200078e00ff */
[----:B------:R-:W-:Y:S06]  /*5040*/  BRA `(.L_x_4272) ;  /* 0x0000000000147947 */ /* 0x000fec0003800000 */
.L_x_4292:
[----:B------:R-:W2:Y:S02]  /*5050*/  LDG.E.64 R2, desc[UR36][R2.64] ;  /* 0x0000002402027981 */ /* 0x000ea4000c1e1b00 */
[----:B--2---:R0:W1:Y:S01]  /*5060*/  I2F.U64 R0, R2 ;  /* 0x0000000200007312 */ /* 0x0040620000301000 */
[----:B------:R-:W-:Y:S05]  /*5070*/  BRA `(.L_x_4272) ;  /* 0x0000000000087947 */ /* 0x000fea0003800000 */
.L_x_4291:
[----:B------:R-:W2:Y:S02]  /*5080*/  LDG.E R0, desc[UR36][R2.64] ;  /* 0x0000002402007981 */ /* 0x000ea4000c1e1900 */
[----:B--2---:R-:W-:-:S07]  /*5090*/  I2FP.F32.U32 R0, R0 ;  /* 0x0000000000007245 */ /* 0x004fce0000201000 */
.L_x_4272:
[----:B------:R-:W-:Y:S05]  /*50a0*/  BSYNC.RECONVERGENT B6 ;  /* 0x0000000000067941 */ /* 0x000fea0003800200 */
.L_x_4266:
[----:B------:R-:W0:Y:S01]  /*50b0*/  LDCU UR5, c[0x0][0x594] ;  /* 0x0000b280ff0577ac */ /* 0x000e220008000800 */
[----:B-12-45:R-:W-:Y:S01]  /*50c0*/  FSETP.NEU.FTZ.AND P0, PT, R0, RZ, PT ;  /* 0x000000ff0000720b */ /* 0x036fe20003f1d000 */
[----:B------:R-:W-:Y:S01]  /*50d0*/  BSSY.RECONVERGENT B6, `(.L_x_4294) ;  /* 0x00000d5000067945 */ /* 0x000fe20003800200 */
[----:B------:R-:W3:Y:S01]  /*50e0*/  LDCU.64 UR6, c[0x0][0x580] ;  /* 0x0000b000ff0677ac */ /* 0x000ee20008000a00 */
[----:B------:R-:W-:-:S04]  /*50f0*/  UPRMT UR4, UR41, 0x9910, URZ ;  /* 0x0000991029047896 */ /* 0x000fc800080000ff */
[----:B------:R-:W-:Y:S01]  /*5100*/  UISETP.GT.AND UP0, UPT, UR4, 0x9, UPT ;  /* 0x000000090400788c */ /* 0x000fe2000bf04270 */
[----:B0-----:R-:W-:Y:S02]  /*5110*/  FSETP.NEU.FTZ.AND P2, PT, RZ, UR5, PT ;  /* 0x00000005ff007c0b */ /* 0x001fe4000bf5d000 */
[----:B---3--:R-:W-:Y:S02]  /*5120*/  IADD3 R2, P1, PT, R16, UR6, RZ ;  /* 0x0000000610027c10 */ /* 0x008fe4000ff3e0ff */
        /* <DEDUP_REMOVED lines=14> */
.L_x_4298:
[----:B------:R0:W-:Y:S01]  /*5210*/  STG.E.U8 desc[UR36][R2.64], R4 ;  /* 0x0000000402007986 */ /* 0x0001e2000c101124 */
[----:B------:R-:W-:Y:S05]  /*5220*/  BRA `(.L_x_4300) ;  /* 0x0000000800fc7947 */ /* 0x000fea0003800000 */
.L_x_4297:
        /* <DEDUP_REMOVED lines=9> */
.L_x_4302:
[----:B------:R0:W-:Y:S01]  /*52c0*/  STG.E desc[UR36][R2.64], R4 ;  /* 0x0000000402007986 */ /* 0x0001e2000c101924 */
[----:B------:R-:W-:Y:S05]  /*52d0*/  BRA `(.L_x_4300) ;  /* 0x0000000800d07947 */ /* 0x000fea0003800000 */
.L_x_4301:
[----:B------:R0:W-:Y:S01]  /*52e0*/  STG.E.U16 desc[UR36][R2.64], R4 ;  /* 0x0000000402007986 */ /* 0x0001e2000c101524 */
[----:B------:R-:W-:Y:S05]  /*52f0*/  BRA `(.L_x_4300) ;  /* 0x0000000800c87947 */ /* 0x000fea0003800000 */
.L_x_4296:
        /* <DEDUP_REMOVED lines=9> */
.L_x_4304:
[----:B------:R-:W-:-:S04]  /*5390*/  I2FP.F32.U32 R0, R4 ;  /* 0x0000000400007245 */ /* 0x000fc80000201000 */
[----:B------:R-:W-:-:S05]  /*53a0*/  F2FP.F16.F32.PACK_AB R0, RZ, R0 ;  /* 0x00000000ff00723e */ /* 0x000fca00000000ff */
[----:B------:R0:W-:Y:S01]  /*53b0*/  STG.E.U16 desc[UR36][R2.64], R0 ;  /* 0x0000000002007986 */ /* 0x0001e2000c101524 */
[----:B------:R-:W-:Y:S05]  /*53c0*/  BRA `(.L_x_4300) ;  /* 0x0000000800947947 */ /* 0x000fea0003800000 */
.L_x_4303:
        /* <DEDUP_REMOVED lines=10> */
.L_x_4306:
[----:B------:R-:W-:-:S04]  /*5470*/  I2FP.F32.U32 R4, R4 ;  /* 0x0000000400047245 */ /* 0x000fc80000201000 */
[----:B------:R-:W-:-:S04]  /*5480*/  F2FP.F16.F32.PACK_AB R5, RZ, R4 ;  /* 0x00000004ff05723e */ /* 0x000fc800000000ff */
[----:B------:R-:W-:-:S05]  /*5490*/  PRMT R5, R5, 0x5410, RZ ;  /* 0x0000541005057816 */ /* 0x000fca00000000ff */
[----:B------:R0:W-:Y:S01]  /*54a0*/  STG.E desc[UR36][R2.64], R5 ;  /* 0x0000000502007986 */ /* 0x0001e2000c101924 */
[----:B------:R-:W-:Y:S05]  /*54b0*/  BRA `(.L_x_4300) ;  /* 0x0000000800587947 */ /* 0x000fea0003800000 */
.L_x_4305:
[----:B------:R-:W0:Y:S02]  /*54c0*/  I2F.F64.U32 R4, R4 ;  /* 0x0000000400047312 */ /* 0x000e240000201800 */
[----:B0-----:R0:W-:Y:S01]  /*54d0*/  STG.E.64 desc[UR36][R2.64], R4 ;  /* 0x0000000402007986 */ /* 0x0011e2000c101b24 */
[----:B------:R-:W-:Y:S05]  /*54e0*/  BRA `(.L_x_4300) ;  /* 0x00000008004c7947 */ /* 0x000fea0003800000 */
.L_x_4295:
        /* <DEDUP_REMOVED lines=12> */
.L_x_4310:
        /* <DEDUP_REMOVED lines=17> */
.L_x_4312:
[----:B------:R-:W-:Y:S05]  /*56c0*/  BSYNC.RECONVERGENT B0 ;  /* 0x0000000000007941 */ /* 0x000fea0003800200 */
.L_x_4311:
[----:B------:R0:W-:Y:S01]  /*56d0*/  STG.E.U8 desc[UR36][R2.64], R0 ;  /* 0x0000000002007986 */ /* 0x0001e2000c101124 */
[----:B------:R-:W-:Y:S05]  /*56e0*/  BRA `(.L_x_4300) ;  /* 0x0000000400cc7947 */ /* 0x000fea0003800000 */
.L_x_4309:
        /* <DEDUP_REMOVED lines=17> */
.L_x_4314:
[----:B------:R-:W-:Y:S05]  /*5800*/  BSYNC.RECONVERGENT B0 ;  /* 0x0000000000007941 */ /* 0x000fea0003800200 */
.L_x_4313:
[----:B------:R0:W-:Y:S01]  /*5810*/  STG.E.U8 desc[UR36][R2.64], R0 ;  /* 0x0000000002007986 */ /* 0x0001e2000c101124 */
[----:B------:R-:W-:Y:S05]  /*5820*/  BRA `(.L_x_4300) ;  /* 0x00000004007c7947 */ /* 0x000fea0003800000 */
.L_x_4308:
        /* <DEDUP_REMOVED lines=21> */
.L_x_4316:
[----:B------:R-:W-:-:S05]  /*5980*/  IMAD.MOV.U32 R5, RZ, RZ, RZ ;  /* 0x000000ffff057224 */ /* 0x000fca00078e00ff */
[----:B------:R0:W-:Y:S01]  /*5990*/  STG.E.64 desc[UR36][R2.64], R4 ;  /* 0x0000000402007986 */ /* 0x0001e2000c101b24 */
[----:B------:R-:W-:Y:S05]  /*59a0*/  BRA `(.L_x_4300) ;  /* 0x00000004001c7947 */ /* 0x000fea0003800000 */
.L_x_4315:
[----:B------:R0:W-:Y:S01]  /*59b0*/  STG.E desc[UR36][R2.64], R4 ;  /* 0x0000000402007986 */ /* 0x0001e2000c101924 */
[----:B------:R-:W-:Y:S05]  /*59c0*/  BRA `(.L_x_4300) ;  /* 0x0000000400147947 */ /* 0x000fea0003800000 */
.L_x_4307:
        /* <DEDUP_REMOVED lines=8> */
.L_x_4318:
[----:B------:R-:W0:Y:S01]  /*5a50*/  I2F.F64.U32 R4, R4 ;  /* 0x0000000400047312 */ /* 0x000e220000201800 */
[----:B------:R-:W-:-:S05]  /*5a60*/  CS2R R6, SRZ ;  /* 0x0000000000067805 */ /* 0x000fca000001ff00 */
[----:B0-----:R0:W-:Y:S01]  /*5a70*/  STG.E.128 desc[UR36][R2.64], R4 ;  /* 0x0000000402007986 */ /* 0x0011e2000c101d24 */
[----:B------:R-:W-:Y:S05]  /*5a80*/  BRA `(.L_x_4300) ;  /* 0x0000000000e47947 */ /* 0x000fea0003800000 */
.L_x_4317:
[----:B------:R-:W-:-:S09]  /*5a90*/  UISETP.NE.AND UP0, UPT, UR4, 0xf, UPT ;  /* 0x0000000f0400788c */ /* 0x000fd2000bf05270 */
[----:B------:R-:W-:Y:S05]  /*5aa0*/  BRA.U !UP0, `(.L_x_4319) ;  /* 0x0000000108d07547 */ /* 0x000fea000b800000 */
[----:B------:R-:W-:-:S09]  /*5ab0*/  UISETP.NE.AND UP0, UPT, UR4, 0x17, UPT ;  /* 0x000000170400788c */ /* 0x000fd2000bf05270 */
[----:B------:R-:W-:Y:S05]  /*5ac0*/  BRA.U !UP0, `(.L_x_4320) ;  /* 0x0000000108847547 */ /* 0x000fea000b800000 */
[----:B------:R-:W-:-:S09]  /*5ad0*/  UISETP.NE.AND UP0, UPT, UR4, 0x18, UPT ;  /* 0x000000180400788c */ /* 0x000fd2000bf05270 */
[----:B------:R-:W-:Y:S05]  /*5ae0*/  BRA.U !UP0, `(.L_x_4321) ;  /* 0x0000000108447547 */ /* 0x000fea000b800000 */
.L_x_4299:
        /* <DEDUP_REMOVED lines=16> */
.L_x_4322:
[----:B------:R-:W-:Y:S05]  /*5bf0*/  BRA `(.L_x_4300) ;  /* 0x0000000000887947 */ /* 0x000fea0003800000 */
.L_x_4321:
        /* <DEDUP_REMOVED lines=11> */
.L_x_4324:
[----:B------:R-:W-:Y:S05]  /*5cb0*/  BSYNC.RECONVERGENT B0 ;  /* 0x0000000000007941 */ /* 0x000fea0003800200 */
.L_x_4323:
[----:B------:R1:W-:Y:S01]  /*5cc0*/  STG.E.U8 desc[UR36][R2.64], R5 ;  /* 0x0000000502007986 */ /* 0x0003e2000c101124 */
[----:B------:R-:W-:Y:S05]  /*5cd0*/  BRA `(.L_x_4300) ;  /* 0x0000000000507947 */ /* 0x000fea0003800000 */
.L_x_4320:
        /* <DEDUP_REMOVED lines=12> */
.L_x_4325:
[----:B------:R-:W-:Y:S01]  /*5da0*/  IMAD.MOV.U32 R5, RZ, RZ, 0x7f ;  /* 0x0000007fff057424 */ /* 0x000fe200078e00ff */
[----:B------:R-:W-:-:S04]  /*5db0*/  ISETP.GT.U32.AND P0, PT, R7, 0x7f800000, PT ;  /* 0x7f8000000700780c */ /* 0x000fc80003f04070 */
[----:B------:R-:W-:-:S05]  /*5dc0*/  SEL R5, R5, 0x7c, P0 ;  /* 0x0000007c05057807 */ /* 0x000fca0000000000 */
[----:B------:R2:W-:Y:S01]  /*5dd0*/  STG.E.U8 desc[UR36][R2.64], R5 ;  /* 0x0000000502007986 */ /* 0x0005e2000c101124 */
[----:B------:R-:W-:Y:S05]  /*5de0*/  BRA `(.L_x_4300) ;  /* 0x00000000000c7947 */ /* 0x000fea0003800000 */
.L_x_4319:
[----:B------:R-:W-:-:S04]  /*5df0*/  I2FP.F32.U32 R0, R4 ;  /* 0x0000000400007245 */ /* 0x000fc80000201000 */
[----:B------:R-:W-:-:S05]  /*5e00*/  F2FP.BF16.F32.PACK_AB R0, RZ, R0 ;  /* 0x00000000ff00723e */ /* 0x000fca00000010ff */
[----:B------:R0:W-:Y:S02]  /*5e10*/  STG.E.U16 desc[UR36][R2.64], R0 ;  /* 0x0000000002007986 */ /* 0x0001e4000c101524 */
.L_x_4300:
[----:B------:R-:W-:Y:S05]  /*5e20*/  BSYNC.RECONVERGENT B6 ;  /* 0x0000000000067941 */ /* 0x000fea0003800200 */
.L_x_4294:
[----:B------:R-:W-:-:S07]  /*5e30*/  VIADD R17, R17, 0x80 ;  /* 0x0000008011117836 */ /* 0x000fce0000000000 */
.L_x_4264:
[----:B------:R-:W-:Y:S05]  /*5e40*/  BSYNC.RECONVERGENT B7 ;  /* 0x0000000000077941 */ /* 0x000fea0003800200 */
.L_x_4263:
[----:B------:R-:W5:Y:S01]  /*5e50*/  LDCU UR4, c[0x0][0x380] ;  /* 0x00007000ff0477ac */ /* 0x000f620008000800 */
[----:B------:R-:W-:Y:S01]  /*5e60*/  BSSY.RECONVERGENT B7, `(.L_x_4326) ;  /* 0x00002ea000077945 */ /* 0x000fe20003800200 */
[----:B-----5:R-:W-:-:S13]  /*5e70*/  ISETP.GE.AND P0, PT, R17, UR4, PT ;  /* 0x0000000411007c0c */ /* 0x020fda000bf06270 */
[----:B------:R-:W-:Y:S05]  /*5e80*/  @P0 BRA `(.L_x_4327) ;  /* 0x0000002c009c0947 */ /* 0x000fea0003800000 */
[----:B------:R-:W5:Y:S01]  /*5e90*/  LDCU UR4, c[0x0][0x388] ;  /* 0x00007100ff0477ac */ /* 0x000f620008000800 */
[----:B0--34-:R-:W-:Y:S02]  /*5ea0*/  HFMA2 R0, -RZ, RZ, 0, 0 ;  /* 0x00000000ff007431 */ /* 0x019fe400000001ff */
[----:B------:R-:W-:Y:S01]  /*5eb0*/  IMAD.MOV.U32 R16, RZ, RZ, RZ ;  /* 0x000000ffff107224 */ /* 0x000fe200078e00ff */
[----:B-----5:R-:W-:-:S09]  /*5ec0*/  UISETP.NE.AND UP0, UPT, UR4, URZ, UPT ;  /* 0x000000ff0400728c */ /* 0x020fd2000bf05270 */
[----:B------:R-:W-:Y:S05]  /*5ed0*/  BRA.U !UP0, `(.L_x_4328) ;  /* 0x0000001108a87547 */ /* 0x000fea000b800000 */
[----:B------:R-:W1:Y:S01]  /*5ee0*/  LDCU.64 UR4, c[0x0][0x390] ;  /* 0x00007200ff0477ac */ /* 0x000e620008000a00 */
[----:B------:R-:W-:Y:S01]  /*5ef0*/  IMAD.MOV.U32 R16, RZ, RZ, RZ ;  /* 0x000000ffff107224 */ /* 0x000fe200078e00ff */
[----:B------:R-:W0:Y:S01]  /*5f00*/  LDCU UR6, c[0x0][0x38c] ;  /* 0x00007180ff0677ac */ /* 0x000e220008000800 */
[----:B------:R-:W3:Y:S01]  /*5f10*/  LDCU.64 UR8, c[0x0][0x4b8] ;  /* 0x00009700ff0877ac */ /* 0x000ee20008000a00 */
[----:B------:R-:W-:Y:S01]  /*5f20*/  UISETP.NE.AND UP0, UPT, UR40, URZ, UPT ;  /* 0x000000ff2800728c */ /* 0x000fe2000bf05270 */
[----:B-12---:R-:W-:-:S05]  /*5f30*/  IMAD.HI.U32 R2, R17, UR4, R16 ;  /* 0x0000000411027c27 */ /* 0x006fca000f8e0010 */
[----:B------:R-:W-:-:S04]  /*5f40*/  SHF.R.U32.HI R3, RZ, UR5, R2 ;  /* 0x00000005ff037c19 */ /* 0x000fc80008011602 */
[----:B------:R-:W-:-:S05]  /*5f50*/  IADD3 R0, PT, PT, -R3, RZ, RZ ;  /* 0x000000ff03007210 */ /* 0x000fca0007ffe1ff */
        /* <DEDUP_REMOVED lines=290> */
.L_x_4328:
        /* <DEDUP_REMOVED lines=16> */
[----:B--2---:R4:W0:Y:S01]  /*7280*/  I2F.S16 R0, R2 ;  /* 0x0000000200007306 */ /* 0x0048220000101400 */
[----:B------:R-:W-:Y:S05]  /*7290*/  BRA `(.L_x_4335) ;  /* 0x0000000c00307947 */ /* 0x000fea0003800000 */
.L_x_4333:
[----:B------:R-:W2:Y:S02]  /*72a0*/  LDG.E.U8 R0, desc[UR36][R2.64] ;  /* 0x0000002402007981 */ /* 0x000ea4000c1e1100 */
[----:B--2---:R-:W-:Y:S01]  /*72b0*/  I2FP.F32.U32 R0, R0 ;  /* 0x0000000000007245 */ /* 0x004fe20000201000 */
[----:B------:R-:W-:Y:S06]  /*72c0*/  BRA `(.L_x_4335) ;  /* 0x0000000c00247947 */ /* 0x000fec0003800000 */
.L_x_4332:
        /* <DEDUP_REMOVED lines=9> */
.L_x_4337:
[----:B------:R-:W2:Y:S02]  /*7360*/  LDG.E R0, desc[UR36][R2.64] ;  /* 0x0000002402007981 */ /* 0x000ea4000c1e1900 */
[----:B--2---:R-:W-:Y:S01]  /*7370*/  I2FP.F32.S32 R0, R0 ;  /* 0x0000000000007245 */ /* 0x004fe20000201400 */
[----:B------:R-:W-:Y:S06]  /*7380*/  BRA `(.L_x_4335) ;  /* 0x0000000800f47947 */ /* 0x000fec0003800000 */
.L_x_4336:
[----:B------:R-:W2:Y:S02]  /*7390*/  LDG.E.U16 R0, desc[UR36][R2.64] ;  /* 0x0000002402007981 */ /* 0x000ea4000c1e1500 */
[----:B--2---:R-:W0:Y:S01]  /*73a0*/  I2F.S16 R0, R0 ;  /* 0x0000000000007306 */ /* 0x004e220000101400 */
[----:B------:R-:W-:Y:S05]  /*73b0*/  BRA `(.L_x_4335) ;  /* 0x0000000800e87947 */ /* 0x000fea0003800000 */
.L_x_4331:
        /* <DEDUP_REMOVED lines=8> */
.L_x_4339:
[----:B------:R-:W2:Y:S02]  /*7440*/  LDG.E.U16 R0, desc[UR36][R2.64] ;  /* 0x0000002402007981 */ /* 0x000ea4000c1e1500 */
[----:B--2---:R-:W-:Y:S01]  /*7450*/  HADD2.F32 R0, -RZ, R0.H0_H0 ;  /* 0x20000000ff007230 */ /* 0x004fe20000004100 */
[----:B------:R-:W-:Y:S06]  /*7460*/  BRA `(.L_x_4335) ;  /* 0x0000000800bc7947 */ /* 0x000fec0003800000 */
.L_x_4338:
        /* <DEDUP_REMOVED lines=8> */
.L_x_4341:
[----:B------:R-:W2:Y:S02]  /*74f0*/  LDG.E.U16 R0, desc[UR36][R2.64] ;  /* 0x0000002402007981 */ /* 0x000ea4000c1e1500 */
[----:B--2---:R-:W-:Y:S01]  /*7500*/  HADD2.F32 R0, -RZ, R0.H0_H0 ;  /* 0x20000000ff007230 */ /* 0x004fe20000004100 */
[----:B------:R-:W-:Y:S06]  /*7510*/  BRA `(.L_x_4335) ;  /* 0x0000000800907947 */ /* 0x000fec0003800000 */
.L_x_4340:
[----:B------:R-:W2:Y:S01]  /*7520*/  LDG.E.64 R2, desc[UR36][R2.64] ;  /* 0x0000002402027981 */ /* 0x000ea2000c1e1b00 */
[----:B------:R-:W-:Y:S01]  /*7530*/  UMOV UR4, 0xf0000000 ;  /* 0xf000000000047882 */ /* 0x000fe20000000000 */
[----:B------:R-:W-:Y:S01]  /*7540*/  UMOV UR5, 0x380fffff ;  /* 0x380fffff00057882 */ /* 0x000fe20000000000 */
[----:B--2---:R-:W0:Y:S01]  /*7550*/  F2F.F32.F64 R0, R2 ;  /* 0x0000000200007310 */ /* 0x004e220000301000 */
[----:B------:R-:W-:-:S14]  /*7560*/  DSETP.GEU.AND P0, PT, |R2|, UR4, PT ;  /* 0x0000000402007e2a */ /* 0x000fdc000bf0e200 */
[----:B0-----:R-:W-:Y:S01]  /*7570*/  @!P0 FMUL R0, R0, 1.175494350822287508e-38 ;  /* 0x0080000000008820 */ /* 0x001fe20000400000 */
[----:B------:R-:W-:Y:S06]  /*7580*/  BRA `(.L_x_4335) ;  /* 0x0000000800747947 */ /* 0x000fec0003800000 */
.L_x_4330:
        /* <DEDUP_REMOVED lines=12> */
.L_x_4344:
[----:B------:R-:W2:Y:S01]  /*7650*/  LDG.E.64 R2, desc[UR36][R2.64] ;  /* 0x0000002402027981 */ /* 0x000ea2000c1e1b00 */
[----:B------:R-:W-:Y:S01]  /*7660*/  UMOV UR4, 0xf0000000 ;  /* 0xf000000000047882 */ /* 0x000fe20000000000 */
[----:B------:R-:W-:Y:S01]  /*7670*/  UMOV UR5, 0x380fffff ;  /* 0x380fffff00057882 */ /* 0x000fe20000000000 */
[----:B--2---:R-:W0:Y:S01]  /*7680*/  F2F.F32.F64 R0, R2 ;  /* 0x0000000200007310 */ /* 0x004e220000301000 */
[----:B------:R-:W-:-:S14]  /*7690*/  DSETP.GEU.AND P0, PT, |R2|, UR4, PT ;  /* 0x0000000402007e2a */ /* 0x000fdc000bf0e200 */
[----:B0-----:R-:W-:Y:S01]  /*76a0*/  @!P0 FMUL R0, R0, 1.175494350822287508e-38 ;  /* 0x0080000000008820 */ /* 0x001fe20000400000 */
[----:B------:R-:W-:Y:S06]  /*76b0*/  BRA `(.L_x_4335) ;  /* 0x0000000800287947 */ /* 0x000fec0003800000 */
.L_x_4343:
[----:B------:R-:W-:-:S09]  /*76c0*/  UISETP.NE.AND UP0, UPT, UR4, 0xf, UPT ;  /* 0x0000000f0400788c */ /* 0x000fd2000bf05270 */
[----:B------:R-:W-:Y:S05]  /*76d0*/  BRA.U !UP0, `(.L_x_4345) ;  /* 0x00000001088c7547 */ /* 0x000fea000b800000 */
[----:B------:R-:W-:-:S09]  /*76e0*/  UISETP.NE.AND UP0, UPT, UR4, 0x17, UPT ;  /* 0x000000170400788c */ /* 0x000fd2000bf05270 */
[----:B------:R-:W-:Y:S05]  /*76f0*/  BRA.U !UP0, `(.L_x_4346) ;  /* 0x0000000108547547 */ /* 0x000fea000b800000 */
[----:B------:R-:W-:-:S09]  /*7700*/  UISETP.NE.AND UP0, UPT, UR4, 0x18, UPT ;  /* 0x000000180400788c */ /* 0x000fd2000bf05270 */
[----:B------:R-:W-:Y:S05]  /*7710*/  BRA.U UP0, `(.L_x_4334) ;  /* 0x0000000500b47547 */ /* 0x000fea000b800000 */
[----:B------:R-:W2:Y:S01]  /*7720*/  LDG.E.U8 R0, desc[UR36][R2.64] ;  /* 0x0000002402007981 */ /* 0x000ea2000c1e1100 */
[----:B------:R-:W-:Y:S01]  /*7730*/  MOV R6, 0x1f ;  /* 0x0000001f00067802 */ /* 0x000fe20000000f00 */
        /* <DEDUP_REMOVED lines=15> */
[----:B------:R-:W-:Y:S01]  /*7830*/  LOP3.LUT R0, R5, 0x80000000, R0, 0xf8, !PT ;  /* 0x8000000005007812 */ /* 0x000fe200078ef800 */
[----:B------:R-:W-:Y:S06]  /*7840*/  BRA `(.L_x_4335) ;  /* 0x0000000400c47947 */ /* 0x000fec0003800000 */
.L_x_4346:
        /* <DEDUP_REMOVED lines=12> */
.L_x_4345:
[----:B------:R-:W2:Y:S02]  /*7910*/  LDG.E.U16 R0, desc[UR36][R2.64] ;  /* 0x0000002402007981 */ /* 0x000ea4000c1e1500 */
[----:B--2---:R-:W-:Y:S01]  /*7920*/  IMAD.U32 R0, R0, 0x10000, RZ ;  /* 0x0001000000007824 */ /* 0x004fe200078e00ff */
[----:B------:R-:W-:Y:S06]  /*7930*/  BRA `(.L_x_4335) ;  /* 0x0000000400887947 */ /* 0x000fec0003800000 */
.L_x_4342:
        /* <DEDUP_REMOVED lines=11> */
.L_x_4349:
[----:B------:R-:W2:Y:S01]  /*79f0*/  LDG.E.U8 R3, desc[UR36][R2.64] ;  /* 0x0000002402037981 */ /* 0x000ea2000c1e1100 */
        /* <DEDUP_REMOVED lines=19> */
.L_x_4351:
[----:B------:R-:W-:Y:S05]  /*7b30*/  BSYNC.RECONVERGENT B0 ;  /* 0x0000000000007941 */ /* 0x000fea0003800200 */
.L_x_4350:
[----:B------:R-:W-:Y:S01]  /*7b40*/  IMAD.SHL.U32 R0, R0, 0x100000, RZ ;  /* 0x0010000000007824 */ /* 0x000fe200078e00ff */
[----:B------:R-:W-:-:S04]  /*7b50*/  LEA R2, R2, 0x3b800000, 0x17 ;  /* 0x3b80000002027811 */ /* 0x000fc800078eb8ff */
[----:B------:R-:W-:Y:S01]  /*7b60*/  LOP3.LUT R0, R2, R0, R7, 0xfe, !PT ;  /* 0x0000000002007212 */ /* 0x000fe200078efe07 */
[----:B------:R-:W-:Y:S06]  /*7b70*/  BRA `(.L_x_4335) ;  /* 0x0000000000f87947 */ /* 0x000fec0003800000 */
.L_x_4348:
[----:B------:R-:W2:Y:S01]  /*7b80*/  LDG.E.U8 R3, desc[UR36][R2.64] ;  /* 0x0000002402037981 */ /* 0x000ea2000c1e1100 */
        /* <DEDUP_REMOVED lines=19> */
.L_x_4353:
[----:B------:R-:W-:Y:S05]  /*7cc0*/  BSYNC.RECONVERGENT B0 ;  /* 0x0000000000007941 */ /* 0x000fea0003800200 */
.L_x_4352:
[----:B------:R-:W-:Y:S02]  /*7cd0*/  SHF.L.U32 R0, R0, 0x15, RZ ;  /* 0x0000001500007819 */ /* 0x000fe400000006ff */
[----:B------:R-:W-:-:S04]  /*7ce0*/  LEA R2, R2, 0x37800000, 0x17 ;  /* 0x3780000002027811 */ /* 0x000fc800078eb8ff */
[----:B------:R-:W-:Y:S01]  /*7cf0*/  LOP3.LUT R0, R2, R0, R7, 0xfe, !PT ;  /* 0x0000000002007212 */ /* 0x000fe200078efe07 */
[----:B------:R-:W-:Y:S06]  /*7d00*/  BRA `(.L_x_4335) ;  /* 0x0000000000947947 */ /* 0x000fec0003800000 */
.L_x_4347:
        /* <DEDUP_REMOVED lines=11> */
[----:B------:R-:W-:Y:S01]  /*7dc0*/  @!P0 IMAD.MOV.U32 R0, RZ, RZ, 0x7f800001 ;  /* 0x7f800001ff008424 */ /* 0x000fe200078e00ff */
[----:B------:R-:W-:Y:S01]  /*7dd0*/  @P0 SHF.L.U32 R0, R2, 0x17, RZ ;  /* 0x0000001702000819 */ /* 0x000fe200000006ff */
[----:B------:R-:W-:Y:S06]  /*7de0*/  BRA `(.L_x_4335) ;  /* 0x00000000005c7947 */ /* 0x000fec0003800000 */
.L_x_4334:
        /* <DEDUP_REMOVED lines=16> */
.L_x_4356:
[----:B------:R-:W-:Y:S01]  /*7ef0*/  IMAD.MOV.U32 R0, RZ, RZ, RZ ;  /* 0x000000ffff007224 */ /* 0x000fe200078e00ff */
[----:B------:R-:W-:Y:S06]  /*7f00*/  BRA `(.L_x_4335) ;  /* 0x0000000000147947 */ /* 0x000fec0003800000 */
.L_x_4355:
[----:B------:R-:W2:Y:S02]  /*7f10*/  LDG.E.64 R2, desc[UR36][R2.64] ;  /* 0x0000002402027981 */ /* 0x000ea4000c1e1b00 */
[----:B--2---:R0:W1:Y:S01]  /*7f20*/  I2F.U64 R0, R2 ;  /* 0x0000000200007312 */ /* 0x0040620000301000 */
[----:B------:R-:W-:Y:S05]  /*7f30*/  BRA `(.L_x_4335) ;  /* 0x0000000000087947 */ /* 0x000fea0003800000 */
.L_x_4354:
[----:B------:R-:W2:Y:S02]  /*7f40*/  LDG.E R0, desc[UR36][R2.64] ;  /* 0x0000002402007981 */ /* 0x000ea4000c1e1900 */
[----:B--2---:R-:W-:-:S07]  /*7f50*/  I2FP.F32.U32 R0, R0 ;  /* 0x0000000000007245 */ /* 0x004fce0000201000 */
.L_x_4335:
[----:B------:R-:W-:Y:S05]  /*7f60*/  BSYNC.RECONVERGENT B6 ;  /* 0x0000000000067941 */ /* 0x000fea0003800200 */
.L_x_4329:
        /* <DEDUP_REMOVED lines=22> */
.L_x_4361:
[----:B------:R0:W-:Y:S01]  /*80d0*/  STG.E.U8 desc[UR36][R2.64], R4 ;  /* 0x0000000402007986 */ /* 0x0001e2000c101124 */
[----:B------:R-:W-:Y:S05]  /*80e0*/  BRA `(.L_x_4363) ;  /* 0x0000000800fc7947 */ /* 0x000fea0003800000 */
.L_x_4360:
[----:B------:R-:W-:-:S09]  /*80f0*/  UISETP.NE.AND UP0, UPT, UR4, 0x2, UPT ;  /* 0x000000020400788c */ /* 0x000fd2000bf05270 */
[----:B------:R-:W-:Y:S05]  /*8100*/  BRA.U !UP0, `(.L_x_4364) ;  /* 0x0000000108247547 */ /* 0x000fea000b800000 */
[----:B------:R-:W-:-:S09]  /*8110*/  UISETP.NE.AND UP0, UPT, UR4, 0x3, UPT ;  /* 0x000000030400788c */ /* 0x000fd2000bf05270 */
[----:B------:R-:W-:Y:S05]  /*8120*/  BRA.U !UP0, `(.L_x_4365) ;  /* 0x0000000108147547 */ /* 0x000fea000b800000 */
[----:B------:R-:W-:-:S09]  /*8130*/  UISETP.NE.AND UP0, UPT, UR4, 0x4, UPT ;  /* 0x000000040400788c */ /* 0x000fd2000bf05270 */
[----:B------:R-:W-:Y:S05]  /*8140*/  BRA.U UP0, `(.L_x_4362) ;  /* 0x0000000900187547 */ /* 0x000fea000b800000 */
[----:B------:R-:W-:-:S05]  /*8150*/  MOV R5, RZ ;  /* 0x000000ff00057202 */ /* 0x000fca0000000f00 */
[----:B------:R0:W-:Y:S01]  /*8160*/  STG.E.64 desc[UR36][R2.64], R4 ;  /* 0x0000000402007986 */ /* 0x0001e2000c101b24 */
[----:B------:R-:W-:Y:S05]  /*8170*/  BRA `(.L_x_4363) ;  /* 0x0000000800d87947 */ /* 0x000fea0003800000 */
.L_x_4365:
[----:B------:R0:W-:Y:S01]  /*8180*/  STG.E desc[UR36][R2.64], R4 ;  /* 0x0000000402007986 */ /* 0x0001e2000c101924 */
[----:B------:R-:W-:Y:S05]  /*8190*/  BRA `(.L_x_4363) ;  /* 0x0000000800d07947 */ /* 0x000fea0003800000 */
.L_x_4364:
[----:B------:R0:W-:Y:S01]  /*81a0*/  STG.E.U16 desc[UR36][R2.64], R4 ;  /* 0x0000000402007986 */ /* 0x0001e2000c101524 */
[----:B------:R-:W-:Y:S05]  /*81b0*/  BRA `(.L_x_4363) ;  /* 0x0000000800c87947 */ /* 0x000fea0003800000 */
.L_x_4359:
        /* <DEDUP_REMOVED lines=9> */
.L_x_4367:
[----:B------:R-:W-:-:S04]  /*8250*/  I2FP.F32.U32 R0, R4 ;  /* 0x0000000400007245 */ /* 0x000fc80000201000 */
[----:B------:R-:W-:-:S05]  /*8260*/  F2FP.F16.F32.PACK_AB R0, RZ, R0 ;  /* 0x00000000ff00723e */ /* 0x000fca00000000ff */
[----:B------:R0:W-:Y:S01]  /*8270*/  STG.E.U16 desc[UR36][R2.64], R0 ;  /* 0x0000000002007986 */ /* 0x0001e2000c101524 */
[----:B------:R-:W-:Y:S05]  /*8280*/  BRA `(.L_x_4363) ;  /* 0x0000000800947947 */ /* 0x000fea0003800000 */
.L_x_4366:
        /* <DEDUP_REMOVED lines=10> */
.L_x_4369:
[----:B------:R-:W-:-:S04]  /*8330*/  I2FP.F32.U32 R4, R4 ;  /* 0x0000000400047245 */ /* 0x000fc80000201000 */
[----:B------:R-:W-:-:S04]  /*8340*/  F2FP.F16.F32.PACK_AB R5, RZ, R4 ;  /* 0x00000004ff05723e */ /* 0x000fc800000000ff */
[----:B------:R-:W-:-:S05]  /*8350*/  PRMT R5, R5, 0x5410, RZ ;  /* 0x0000541005057816 */ /* 0x000fca00000000ff */
[----:B------:R0:W-:Y:S01]  /*8360*/  STG.E desc[UR36][R2.64], R5 ;  /* 0x0000000502007986 */ /* 0x0001e2000c101924 */
[----:B------:R-:W-:Y:S05]  /*8370*/  BRA `(.L_x_4363) ;  /* 0x0000000800587947 */ /* 0x000fea0003800000 */
.L_x_4368:
[----:B------:R-:W0:Y:S02]  /*8380*/  I2F.F64.U32 R4, R4 ;  /* 0x0000000400047312 */ /* 0x000e240000201800 */
[----:B0-----:R0:W-:Y:S01]  /*8390*/  STG.E.64 desc[UR36][R2.64], R4 ;  /* 0x0000000402007986 */ /* 0x0011e2000c101b24 */
[----:B------:R-:W-:Y:S05]  /*83a0*/  BRA `(.L_x_4363) ;  /* 0x00000008004c7947 */ /* 0x000fea0003800000 */
.L_x_4358:
        /* <DEDUP_REMOVED lines=12> */
.L_x_4373:
        /* <DEDUP_REMOVED lines=17> */
.L_x_4375:
[----:B------:R-:W-:Y:S05]  /*8580*/  BSYNC.RECONVERGENT B0 ;  /* 0x0000000000007941 */ /* 0x000fea0003800200 */
.L_x_4374:
[----:B------:R0:W-:Y:S01]  /*8590*/  STG.E.U8 desc[UR36][R2.64], R0 ;  /* 0x0000000002007986 */ /* 0x0001e2000c101124 */
[----:B------:R-:W-:Y:S05]  /*85a0*/  BRA `(.L_x_4363) ;  /* 0x0000000400cc7947 */ /* 0x000fea0003800000 */
.L_x_4372:
        /* <DEDUP_REMOVED lines=17> */
.L_x_4377:
[----:B------:R-:W-:Y:S05]  /*86c0*/  BSYNC.RECONVERGENT B0 ;  /* 0x0000000000007941 */ /* 0x000fea0003800200 */
.L_x_4376:
[----:B------:R0:W-:Y:S01]  /*86d0*/  STG.E.U8 desc[UR36][R2.64], R0 ;  /* 0x0000000002007986 */ /* 0x0001e2000c101124 */
[----:B------:R-:W-:Y:S05]  /*86e0*/  BRA `(.L_x_4363) ;  /* 0x00000004007c7947 */ /* 0x000fea0003800000 */
.L_x_4371:
        /* <DEDUP_REMOVED lines=21> */
.L_x_4379:
[----:B------:R-:W-:-:S05]  /*8840*/  IMAD.MOV.U32 R5, RZ, RZ, RZ ;  /* 0x000000ffff057224 */ /* 0x000fca00078e00ff */
[----:B------:R0:W-:Y:S01]  /*8850*/  STG.E.64 desc[UR36][R2.64], R4 ;  /* 0x0000000402007986 */ /* 0x0001e2000c101b24 */
[----:B------:R-:W-:Y:S05]  /*8860*/  BRA `(.L_x_4363) ;  /* 0x00000004001c7947 */ /* 0x000fea0003800000 */
.L_x_4378:
[----:B------:R0:W-:Y:S01]  /*8870*/  STG.E desc[UR36][R2.64], R4 ;  /* 0x0000000402007986 */ /* 0x0001e2000c101924 */
[----:B------:R-:W-:Y:S05]  /*8880*/  BRA `(.L_x_4363) ;  /* 0x0000000400147947 */ /* 0x000fea0003800000 */
.L_x_4370:
        /* <DEDUP_REMOVED lines=8> */
.L_x_4381:
[----:B------:R-:W0:Y:S01]  /*8910*/  I2F.F64.U32 R4, R4 ;  /* 0x0000000400047312 */ /* 0x000e220000201800 */
[----:B------:R-:W-:-:S05]  /*8920*/  CS2R R6, SRZ ;  /* 0x0000000000067805 */ /* 0x000fca000001ff00 */
[----:B0-----:R4:W-:Y:S01]  /*8930*/  STG.E.128 desc[UR36][R2.64], R4 ;  /* 0x0000000402007986 */ /* 0x0019e2000c101d24 */
[----:B------:R-:W-:Y:S05]  /*8940*/  BRA `(.L_x_4363) ;  /* 0x0000000000e47947 */ /* 0x000fea0003800000 */
.L_x_4380:
[----:B------:R-:W-:-:S09]  /*8950*/  UISETP.NE.AND UP0, UPT, UR4, 0xf, UPT ;  /* 0x0000000f0400788c */ /* 0x000fd2000bf05270 */
[----:B------:R-:W-:Y:S05]  /*8960*/  BRA.U !UP0, `(.L_x_4382) ;  /* 0x0000000108d07547 */ /* 0x000fea000b800000 */
[----:B------:R-:W-:-:S09]  /*8970*/  UISETP.NE.AND UP0, UPT, UR4, 0x17, UPT ;  /* 0x000000170400788c */ /* 0x000fd2000bf05270 */
[----:B------:R-:W-:Y:S05]  /*8980*/  BRA.U !UP0, `(.L_x_4383) ;  /* 0x0000000108847547 */ /* 0x000fea000b800000 */
[----:B------:R-:W-:-:S09]  /*8990*/  UISETP.NE.AND UP0, UPT, UR4, 0x18, UPT ;  /* 0x000000180400788c */ /* 0x000fd2000bf05270 */
[----:B------:R-:W-:Y:S05]  /*89a0*/  BRA.U !UP0, `(.L_x_4384) ;  /* 0x0000000108447547 */ /* 0x000fea000b800000 */
.L_x_4362:
        /* <DEDUP_REMOVED lines=16> */
.L_x_4385:
[----:B------:R-:W-:Y:S05]  /*8ab0*/  BRA `(.L_x_4363) ;  /* 0x0000000000887947 */ /* 0x000fea0003800000 */
.L_x_4384:
        /* <DEDUP_REMOVED lines=11> */
.L_x_4387:
[----:B------:R-:W-:Y:S05]  /*8b70*/  BSYNC.RECONVERGENT B0 ;  /* 0x0000000000007941 */ /* 0x000fea0003800200 */
.L_x_4386:
[----:B------:R1:W-:Y:S01]  /*8b80*/  STG.E.U8 desc[UR36][R2.64], R5 ;  /* 0x0000000502007986 */ /* 0x0003e2000c101124 */
[----:B------:R-:W-:Y:S05]  /*8b90*/  BRA `(.L_x_4363) ;  /* 0x0000000000507947 */ /* 0x000fea0003800000 */
.L_x_4383:
        /* <DEDUP_REMOVED lines=12> */
.L_x_4388:
[----:B------:R-:W-:Y:S02]  /*8c60*/  ISETP.GT.U32.AND P0, PT, R7, 0x7f800000, PT ;  /* 0x7f8000000700780c */ /* 0x000fe40003f04070 */
[----:B------:R-:W-:-:S04]  /*8c70*/  MOV R5, 0x7f ;  /* 0x0000007f00057802 */ /* 0x000fc80000000f00 */
[----:B------:R-:W-:-:S05]  /*8c80*/  SEL R5, R5, 0x7c, P0 ;  /* 0x0000007c05057807 */ /* 0x000fca0000000000 */
[----:B------:R2:W-:Y:S01]  /*8c90*/  STG.E.U8 desc[UR36][R2.64], R5 ;  /* 0x0000000502007986 */ /* 0x0005e2000c101124 */
[----:B------:R-:W-:Y:S05]  /*8ca0*/  BRA `(.L_x_4363) ;  /* 0x00000000000c7947 */ /* 0x000fea0003800000 */
.L_x_4382:
[----:B------:R-:W-:-:S04]  /*8cb0*/  I2FP.F32.U32 R0, R4 ;  /* 0x0000000400007245 */ /* 0x000fc80000201000 */
[----:B------:R-:W-:-:S05]  /*8cc0*/  F2FP.BF16.F32.PACK_AB R0, RZ, R0 ;  /* 0x00000000ff00723e */ /* 0x000fca00000010ff */
[----:B------:R0:W-:Y:S02]  /*8cd0*/  STG.E.U16 desc[UR36][R2.64], R0 ;  /* 0x0000000002007986 */ /* 0x0001e4000c101524 */
.L_x_4363:
[----:B------:R-:W-:Y:S05]  /*8ce0*/  BSYNC.RECONVERGENT B6 ;  /* 0x0000000000067941 */ /* 0x000fea0003800200 */
.L_x_4357:
[----:B------:R-:W-:-:S07]  /*8cf0*/  VIADD R17, R17, 0x80 ;  /* 0x0000008011117836 */ /* 0x000fce0000000000 */
.L_x_4327:
[----:B------:R-:W-:Y:S05]  /*8d00*/  BSYNC.RECONVERGENT B7 ;  /* 0x0000000000077941 */ /* 0x000fea0003800200 */
.L_x_4326:
[----:B------:R-:W5:Y:S02]  /*8d10*/  LDCU UR4, c[0x0][0x380] ;  /* 0x00007000ff0477ac */ /* 0x000f640008000800 */
[----:B-----5:R-:W-:-:S13]  /*8d20*/  ISETP.GE.AND P0, PT, R17, UR4, PT ;  /* 0x0000000411007c0c */ /* 0x020fda000bf06270 */
[----:B------:R-:W-:Y:S05]  /*8d30*/  @P0 EXIT ;  /* 0x000000000000094d */ /* 0x000fea0003800000 */
[----:B------:R-:W5:Y:S01]  /*8d40*/  LDCU UR4, c[0x0][0x388] ;  /* 0x00007100ff0477ac */ /* 0x000f620008000800 */
[----:B------:R-:W-:Y:S02]  /*8d50*/  HFMA2 R16, -RZ, RZ, 0, 0 ;  /* 0x00000000ff107431 */ /* 0x000fe400000001ff */
[----:B0--34-:R-:W-:Y:S01]  /*8d60*/  IMAD.MOV.U32 R0, RZ, RZ, RZ ;  /* 0x000000ffff007224 */ /* 0x019fe200078e00ff */
        /* <DEDUP_REMOVED lines=300> */
.L_x_4389:
[----:B------:R-:W1:Y:S01]  /*a030*/  LDCU.128 UR8, c[0x0][0x580] ;  /* 0x0000b000ff0877ac */ /* 0x000e620008000c00 */
[----:B------:R-:W-:Y:S01]  /*a040*/  BSSY.RECONVERGENT B6, `(.L_x_4390) ;  /* 0x00000df000067945 */ /* 0x000fe20003800200 */
[----:B------:R-:W-:-:S04]  /*a050*/  UPRMT UR4, UR42, 0x9910, URZ ;  /* 0x000099102a047896 */ /* 0x000fc800080000ff */
[----:B------:R-:W-:Y:S01]  /*a060*/  UISETP.GT.AND UP0, UPT, UR4, 0x9, UPT ;  /* 0x000000090400788c */ /* 0x000fe2000bf04270 */
[----:B-12---:R-:W-:Y:S02]  /*a070*/  IADD3 R2, P1, PT, R0, UR10, RZ ;  /* 0x0000000a00027c10 */ /* 0x006fe4000ff3e0ff */
[----:B------:R-:W-:-:S03]  /*a080*/  IADD3 R16, P0, PT, R16, UR8, RZ ;  /* 0x0000000810107c10 */ /* 0x000fc6000ff1e0ff */
        /* <DEDUP_REMOVED lines=12> */
[----:B--2---:R2:W3:Y:S01]  /*a150*/  I2F.S16 R0, R2 ;  /* 0x0000000200007306 */ /* 0x0044e20000101400 */
[----:B------:R-:W-:Y:S05]  /*a160*/  BRA `(.L_x_4396) ;  /* 0x0000000c00307947 */ /* 0x000fea0003800000 */
.L_x_4394:
[----:B------:R-:W2:Y:S02]  /*a170*/  LDG.E.U8 R0, desc[UR36][R2.64] ;  /* 0x0000002402007981 */ /* 0x000ea4000c1e1100 */
[----:B--2---:R-:W-:Y:S01]  /*a180*/  I2FP.F32.U32 R0, R0 ;  /* 0x0000000000007245 */ /* 0x004fe20000201000 */
[----:B------:R-:W-:Y:S06]  /*a190*/  BRA `(.L_x_4396) ;  /* 0x0000000c00247947 */ /* 0x000fec0003800000 */
.L_x_4393:
        /* <DEDUP_REMOVED lines=9> */
.L_x_4398:
[----:B------:R-:W2:Y:S02]  /*a230*/  LDG.E R0, desc[UR36][R2.64] ;  /* 0x0000002402007981 */ /* 0x000ea4000c1e1900 */
[----:B--2---:R-:W-:Y:S01]  /*a240*/  I2FP.F32.S32 R0, R0 ;  /* 0x0000000000007245 */ /* 0x004fe20000201400 */
[----:B------:R-:W-:Y:S06]  /*a250*/  BRA `(.L_x_4396) ;  /* 0x0000000800f47947 */ /* 0x000fec0003800000 */
.L_x_4397:
[----:B------:R-:W2:Y:S02]  /*a260*/  LDG.E.U16 R0, desc[UR36][R2.64] ;  /* 0x0000002402007981 */ /* 0x000ea4000c1e1500 */
[----:B--2---:R-:W0:Y:S01]  /*a270*/  I2F.S16 R0, R0 ;  /* 0x0000000000007306 */ /* 0x004e220000101400 */
[----:B------:R-:W-:Y:S05]  /*a280*/  BRA `(.L_x_4396) ;  /* 0x0000000800e87947 */ /* 0x000fea0003800000 */
.L_x_4392:
        /* <DEDUP_REMOVED lines=8> */
.L_x_4400:
[----:B------:R-:W2:Y:S02]  /*a310*/  LDG.E.U16 R0, desc[UR36][R2.64] ;  /* 0x0000002402007981 */ /* 0x000ea4000c1e1500 */
[----:B--2---:R-:W-:Y:S01]  /*a320*/  HADD2.F32 R0, -RZ, R0.H0_H0 ;  /* 0x20000000ff007230 */ /* 0x004fe20000004100 */
[----:B------:R-:W-:Y:S06]  /*a330*/  BRA `(.L_x_4396) ;  /* 0x0000000800bc7947 */ /* 0x000fec0003800000 */
.L_x_4399:
        /* <DEDUP_REMOVED lines=8> */
.L_x_4402:
[----:B------:R-:W2:Y:S02]  /*a3c0*/  LDG.E.U16 R0, desc[UR36][R2.64] ;  /* 0x0000002402007981 */ /* 0x000ea4000c1e1500 */
[----:B--2---:R-:W-:Y:S01]  /*a3d0*/  HADD2.F32 R0, -RZ, R0.H0_H0 ;  /* 0x20000000ff007230 */ /* 0x004fe20000004100 */
[----:B------:R-:W-:Y:S06]  /*a3e0*/  BRA `(.L_x_4396) ;  /* 0x0000000800907947 */ /* 0x000fec0003800000 */
.L_x_4401:
[----:B------:R-:W2:Y:S01]  /*a3f0*/  LDG.E.64 R2, desc[UR36][R2.64] ;  /* 0x0000002402027981 */ /* 0x000ea2000c1e1b00 */
[----:B------:R-:W-:Y:S01]  /*a400*/  UMOV UR4, 0xf0000000 ;  /* 0xf000000000047882 */ /* 0x000fe20000000000 */
[----:B------:R-:W-:Y:S01]  /*a410*/  UMOV UR5, 0x380fffff ;  /* 0x380fffff00057882 */ /* 0x000fe20000000000 */
[----:B--2---:R-:W0:Y:S01]  /*a420*/  F2F.F32.F64 R0, R2 ;  /* 0x0000000200007310 */ /* 0x004e220000301000 */
[----:B------:R-:W-:-:S14]  /*a430*/  DSETP.GEU.AND P0, PT, |R2|, UR4, PT ;  /* 0x0000000402007e2a */ /* 0x000fdc000bf0e200 */
[----:B0-----:R-:W-:Y:S01]  /*a440*/  @!P0 FMUL R0, R0, 1.175494350822287508e-38 ;  /* 0x0080000000008820 */ /* 0x001fe20000400000 */
[----:B------:R-:W-:Y:S06]  /*a450*/  BRA `(.L_x_4396) ;  /* 0x0000000800747947 */ /* 0x000fec0003800000 */
.L_x_4391:
        /* <DEDUP_REMOVED lines=12> */
.L_x_4405:
[----:B------:R-:W2:Y:S01]  /*a520*/  LDG.E.64 R2, desc[UR36][R2.64] ;  /* 0x0000002402027981 */ /* 0x000ea2000c1e1b00 */
[----:B------:R-:W-:Y:S01]  /*a530*/  UMOV UR4, 0xf0000000 ;  /* 0xf000000000047882 */ /* 0x000fe20000000000 */
[----:B------:R-:W-:Y:S01]  /*a540*/  UMOV UR5, 0x380fffff ;  /* 0x380fffff00057882 */ /* 0x000fe20000000000 */
[----:B--2---:R-:W0:Y:S01]  /*a550*/  F2F.F32.F64 R0, R2 ;  /* 0x0000000200007310 */ /* 0x004e220000301000 */
[----:B------:R-:W-:-:S14]  /*a560*/  DSETP.GEU.AND P0, PT, |R2|, UR4, PT ;  /* 0x0000000402007e2a */ /* 0x000fdc000bf0e200 */
[----:B0-----:R-:W-:Y:S01]  /*a570*/  @!P0 FMUL R0, R0, 1.175494350822287508e-38 ;  /* 0x0080000000008820 */ /* 0x001fe20000400000 */
[----:B------:R-:W-:Y:S06]  /*a580*/  BRA `(.L_x_4396) ;  /* 0x0000000800287947 */ /* 0x000fec0003800000 */
.L_x_4404:
        /* <DEDUP_REMOVED lines=12> */
[----:B0-----:R-:W-:-:S04]  /*a650*/  IADD3 R5, PT, PT, -R5, RZ, RZ ;  /* 0x000000ff05057210 */ /* 0x001fc80007ffe1ff */
[----:B------:R-:W-:-:S05]  /*a660*/  VIADDMNMX.U32 R5, R5, R6, 0x4, !PT ;  /* 0x0000000405057446 */ /* 0x000fca0007800006 */
[----:B------:R-:W-:-:S05]  /*a670*/  VIADD R5, R5, 0xfffffffc ;  /* 0xfffffffc05057836 */ /* 0x000fca0000000000 */
[C---:B------:R-:W-:Y:S02]  /*a680*/  SHF.L.U32 R6, R4.reuse, R5, RZ ;  /* 0x0000000504067219 */ /* 0x040fe400000006ff */
[----:B------:R-:W-:Y:S01]  /*a690*/  SHF.L.U32 R7, R5, 0x17, RZ ;  /* 0x0000001705077819 */ /* 0x000fe200000006ff */
        /* <DEDUP_REMOVED lines=8> */
.L_x_4407:
        /* <DEDUP_REMOVED lines=12> */
.L_x_4406:
[----:B------:R-:W2:Y:S02]  /*a7e0*/  LDG.E.U16 R0, desc[UR36][R2.64] ;  /* 0x0000002402007981 */ /* 0x000ea4000c1e1500 */
[----:B--2---:R-:W-:Y:S01]  /*a7f0*/  IMAD.U32 R0, R0, 0x10000, RZ ;  /* 0x0001000000007824 */ /* 0x004fe200078e00ff */
[----:B------:R-:W-:Y:S06]  /*a800*/  BRA `(.L_x_4396) ;  /* 0x0000000400887947 */ /* 0x000fec0003800000 */
.L_x_4403:
        /* <DEDUP_REMOVED lines=11> */
.L_x_4410:
        /* <DEDUP_REMOVED lines=20> */
.L_x_4412:
[----:B------:R-:W-:Y:S05]  /*aa00*/  BSYNC.RECONVERGENT B0 ;  /* 0x0000000000007941 */ /* 0x000fea0003800200 */
.L_x_4411:
[----:B------:R-:W-:Y:S02]  /*aa10*/  SHF.L.U32 R0, R0, 0x14, RZ ;  /* 0x0000001400007819 */ /* 0x000fe400000006ff */
[----:B------:R-:W-:-:S04]  /*aa20*/  LEA R2, R2, 0x3b800000, 0x17 ;  /* 0x3b80000002027811 */ /* 0x000fc800078eb8ff */
[----:B------:R-:W-:Y:S01]  /*aa30*/  LOP3.LUT R0, R2, R0, R7, 0xfe, !PT ;  /* 0x0000000002007212 */ /* 0x000fe200078efe07 */
[----:B------:R-:W-:Y:S06]  /*aa40*/  BRA `(.L_x_4396) ;  /* 0x0000000000f87947 */ /* 0x000fec0003800000 */
.L_x_4409:
        /* <DEDUP_REMOVED lines=20> */
.L_x_4414:
[----:B------:R-:W-:Y:S05]  /*ab90*/  BSYNC.RECONVERGENT B0 ;  /* 0x0000000000007941 */ /* 0x000fea0003800200 */
.L_x_4413:
[----:B------:R-:W-:Y:S01]  /*aba0*/  IMAD.SHL.U32 R0, R0, 0x200000, RZ ;  /* 0x0020000000007824 */ /* 0x000fe200078e00ff */
[----:B------:R-:W-:-:S04]  /*abb0*/  LEA R2, R2, 0x37800000, 0x17 ;  /* 0x3780000002027811 */ /* 0x000fc800078eb8ff */
[----:B------:R-:W-:Y:S01]  /*abc0*/  LOP3.LUT R0, R2, R0, R7, 0xfe, !PT ;  /* 0x0000000002007212 */ /* 0x000fe200078efe07 */
[----:B------:R-:W-:Y:S06]  /*abd0*/  BRA `(.L_x_4396) ;  /* 0x0000000000947947 */ /* 0x000fec0003800000 */
.L_x_4408:
[----:B------:R-:W-:-:S09]  /*abe0*/  UISETP.NE.AND UP0, UPT, UR4, 0x1c, UPT ;  /* 0x0000001c0400788c */ /* 0x000fd2000bf05270 */
[----:B------:R-:W-:Y:S05]  /*abf0*/  BRA.U !UP0, `(.L_x_4415) ;  /* 0x0000000108847547 */ /* 0x000fea000b800000 */
[----:B------:R-:W-:-:S09]  /*ac00*/  UISETP.NE.AND UP0, UPT, UR4, 0x1d, UPT ;  /* 0x0000001d0400788c */ /* 0x000fd2000bf05270 */
[----:B------:R-:W-:Y:S05]  /*ac10*/  BRA.U !UP0, `(.L_x_4416) ;  /* 0x0000000108707547 */ /* 0x000fea000b800000 */
[----:B------:R-:W-:-:S09]  /*ac20*/  UISETP.NE.AND UP0, UPT, UR4, 0x2c, UPT ;  /* 0x0000002c0400788c */ /* 0x000fd2000bf05270 */
[----:B------:R-:W-:Y:S05]  /*ac30*/  BRA.U UP0, `(.L_x_4395) ;  /* 0x0000000100207547 */ /* 0x000fea000b800000 */
[----:B------:R-:W2:Y:S01]  /*ac40*/  LDG.E.U8 R2, desc[UR36][R2.64] ;  /* 0x0000002402027981 */ /* 0x000ea2000c1e1100 */
[----:B------:R-:W-:Y:S01]  /*ac50*/  HFMA2 R0, -RZ, RZ, 3.814697265625e-06, 0 ;  /* 0x00400000ff007431 */ /* 0x000fe200000001ff */
[----:B--2---:R-:W-:-:S13]  /*ac60*/  ISETP.NE.AND P0, PT, R2, RZ, PT ;  /* 0x000000ff0200720c */ /* 0x004fda0003f05270 */
[----:B------:R-:W-:Y:S05]  /*ac70*/  @!P0 BRA `(.L_x_4396) ;  /* 0x00000000006c8947 */ /* 0x000fea0003800000 */
[----:B------:R-:W-:-:S13]  /*ac80*/  ISETP.NE.AND P0, PT, R2, 0xff, PT ;  /* 0x000000ff0200780c */ /* 0x000fda0003f05270 */
[----:B------:R-:W-:Y:S01]  /*ac90*/  @!P0 IMAD.MOV.U32 R0, RZ, RZ, 0x7f800001 ;  /* 0x7f800001ff008424 */ /* 0x000fe200078e00ff */
[----:B------:R-:W-:Y:S01]  /*aca0*/  @P0 SHF.L.U32 R0, R2, 0x17, RZ ;  /* 0x0000001702000819 */ /* 0x000fe200000006ff */
[----:B------:R-:W-:Y:S06]  /*acb0*/  BRA `(.L_x_4396) ;  /* 0x00000000005c7947 */ /* 0x000fec0003800000 */
.L_x_4395:
        /* <DEDUP_REMOVED lines=16> */
.L_x_4417:
[----:B------:R-:W-:Y:S01]  /*adc0*/  MOV R0, RZ ;  /* 0x000000ff00007202 */ /* 0x000fe20000000f00 */
[----:B------:R-:W-:Y:S06]  /*add0*/  BRA `(.L_x_4396) ;  /* 0x0000000000147947 */ /* 0x000fec0003800000 */
.L_x_4416:
[----:B------:R-:W2:Y:S02]  /*ade0*/  LDG.E.64 R2, desc[UR36][R2.64] ;  /* 0x0000002402027981 */ /* 0x000ea4000c1e1b00 */
[----:B--2---:R0:W1:Y:S01]  /*adf0*/  I2F.U64 R0, R2 ;  /* 0x0000000200007312 */ /* 0x0040620000301000 */
[----:B------:R-:W-:Y:S05]  /*ae00*/  BRA `(.L_x_4396) ;  /* 0x0000000000087947 */ /* 0x000fea0003800000 */
.L_x_4415:
[----:B------:R-:W2:Y:S02]  /*ae10*/  LDG.E R0, desc[UR36][R2.64] ;  /* 0x0000002402007981 */ /* 0x000ea4000c1e1900 */
[----:B--2---:R-:W-:-:S07]  /*ae20*/  I2FP.F32.U32 R0, R0 ;  /* 0x0000000000007245 */ /* 0x004fce0000201000 */
.L_x_4396:
[----:B------:R-:W-:Y:S05]  /*ae30*/  BSYNC.RECONVERGENT B6 ;  /* 0x0000000000067941 */ /* 0x000fea0003800200 */
.L_x_4390:
[----:B------:R-:W2:Y:S01]  /*ae40*/  LDCU UR5, c[0x0][0x594] ;  /* 0x0000b280ff0577ac */ /* 0x000ea20008000800 */
[----:B01-3-5:R-:W-:Y:S01]  /*ae50*/  FSETP.NEU.FTZ.AND P0, PT, R0, RZ, PT ;  /* 0x000000ff0000720b */ /* 0x02bfe20003f1d000 */
[----:B------:R-:W-:-:S04]  /*ae60*/  UPRMT UR4, UR41, 0x9910, URZ ;  /* 0x0000991029047896 */ /* 0x000fc800080000ff */
[----:B------:R-:W-:Y:S01]  /*ae70*/  UISETP.GT.AND UP0, UPT, UR4, 0x9, UPT ;  /* 0x000000090400788c */ /* 0x000fe2000bf04270 */
[----:B--2---:R-:W-:-:S04]  /*ae80*/  FSETP.NEU.FTZ.AND P1, PT, RZ, UR5, PT ;  /* 0x00000005ff007c0b */ /* 0x004fc8000bf3d000 */
[----:B------:R-:W-:-:S04]  /*ae90*/  PLOP3.LUT P0, PT, P0, P1, PT, 0x28, 0x82 ;  /* 0x000000000082781c */ /* 0x000fc80000702570 */
[----:B----4-:R-:W-:Y:S01]  /*aea0*/  SEL R2, RZ, 0x1, !P0 ;  /* 0x00000001ff027807 */ /* 0x010fe20004000000 */
        /* <DEDUP_REMOVED lines=11> */
.L_x_4421:
[----:B------:R-:W-:Y:S01]  /*af60*/  STG.E.U8 desc[UR36][R16.64], R2 ;  /* 0x0000000210007986 */ /* 0x000fe2000c101124 */
[----:B------:R-:W-:Y:S05]  /*af70*/  EXIT ;  /* 0x000000000000794d */ /* 0x000fea0003800000 */
.L_x_4420:
        /* <DEDUP_REMOVED lines=9> */
.L_x_4424:
[----:B------:R-:W-:Y:S01]  /*b010*/  STG.E desc[UR36][R16.64], R2 ;  /* 0x0000000210007986 */ /* 0x000fe2000c101924 */
[----:B------:R-:W-:Y:S05]  /*b020*/  EXIT ;  /* 0x000000000000794d */ /* 0x000fea0003800000 */
.L_x_4423:
[----:B------:R-:W-:Y:S01]  /*b030*/  STG.E.U16 desc[UR36][R16.64], R2 ;  /* 0x0000000210007986 */ /* 0x000fe2000c101524 */
[----:B------:R-:W-:Y:S05]  /*b040*/  EXIT ;  /* 0x000000000000794d */ /* 0x000fea0003800000 */
.L_x_4419:
        /* <DEDUP_REMOVED lines=9> */
.L_x_4426:
[----:B------:R-:W-:-:S04]  /*b0e0*/  I2FP.F32.U32 R0, R2 ;  /* 0x0000000200007245 */ /* 0x000fc80000201000 */
[----:B------:R-:W-:-:S05]  /*b0f0*/  F2FP.F16.F32.PACK_AB R0, RZ, R0 ;  /* 0x00000000ff00723e */ /* 0x000fca00000000ff */
[----:B------:R-:W-:Y:S01]  /*b100*/  STG.E.U16 desc[UR36][R16.64], R0 ;  /* 0x0000000010007986 */ /* 0x000fe2000c101524 */
[----:B------:R-:W-:Y:S05]  /*b110*/  EXIT ;  /* 0x000000000000794d */ /* 0x000fea0003800000 */
.L_x_4425:
        /* <DEDUP_REMOVED lines=10> */
.L_x_4428:
[----:B------:R-:W-:-:S04]  /*b1c0*/  I2FP.F32.U32 R2, R2 ;  /* 0x0000000200027245 */ /* 0x000fc80000201000 */
[----:B------:R-:W-:-:S04]  /*b1d0*/  F2FP.F16.F32.PACK_AB R3, RZ, R2 ;  /* 0x00000002ff03723e */ /* 0x000fc800000000ff */
[----:B------:R-:W-:-:S05]  /*b1e0*/  PRMT R3, R3, 0x5410, RZ ;  /* 0x0000541003037816 */ /* 0x000fca00000000ff */
[----:B------:R-:W-:Y:S01]  /*b1f0*/  STG.E desc[UR36][R16.64], R3 ;  /* 0x0000000310007986 */ /* 0x000fe2000c101924 */
[----:B------:R-:W-:Y:S05]  /*b200*/  EXIT ;  /* 0x000000000000794d */ /* 0x000fea0003800000 */
.L_x_4427:
[----:B------:R-:W0:Y:S02]  /*b210*/  I2F.F64.U32 R2, R2 ;  /* 0x0000000200027312 */ /* 0x000e240000201800 */
[----:B0-----:R-:W-:Y:S01]  /*b220*/  STG.E.64 desc[UR36][R16.64], R2 ;  /* 0x0000000210007986 */ /* 0x001fe2000c101b24 */
[----:B------:R-:W-:Y:S05]  /*b230*/  EXIT ;  /* 0x000000000000794d */ /* 0x000fea0003800000 */
.L_x_4418:
        /* <DEDUP_REMOVED lines=12> */
.L_x_4432:
        /* <DEDUP_REMOVED lines=16> */
.L_x_4435:
[----:B------:R-:W-:-:S07]  /*b400*/  PRMT R8, R0, 0x7610, R8 ;  /* 0x0000761000087816 */ /* 0x000fce0000000008 */
.L_x_4434:
[----:B------:R-:W-:Y:S05]  /*b410*/  BSYNC.RECONVERGENT B0 ;  /* 0x0000000000007941 */ /* 0x000fea0003800200 */
.L_x_4433:
[----:B------:R-:W-:Y:S01]  /*b420*/  STG.E.U8 desc[UR36][R16.64], R8 ;  /* 0x0000000810007986 */ /* 0x000fe2000c101124 */
[----:B------:R-:W-:Y:S05]  /*b430*/  EXIT ;  /* 0x000000000000794d */ /* 0x000fea0003800000 */
.L_x_4431:
        /* <DEDUP_REMOVED lines=16> */
.L_x_4438:
[----:B------:R-:W-:-:S07]  /*b540*/  PRMT R8, R0, 0x7610, R8 ;  /* 0x0000761000087816 */ /* 0x000fce0000000008 */
.L_x_4437:
[----:B------:R-:W-:Y:S05]  /*b550*/  BSYNC.RECONVERGENT B0 ;  /* 0x0000000000007941 */ /* 0x000fea0003800200 */
.L_x_4436:
[----:B------:R-:W-:Y:S01]  /*b560*/  STG.E.U8 desc[UR36][R16.64], R8 ;  /* 0x0000000810007986 */ /* 0x000fe2000c101124 */
[----:B------:R-:W-:Y:S05]  /*b570*/  EXIT ;  /* 0x000000000000794d */ /* 0x000fea0003800000 */
.L_x_4430:
        /* <DEDUP_REMOVED lines=21> */
.L_x_4440:
[----:B------:R-:W-:-:S05]  /*b6d0*/  IMAD.MOV.U32 R3, RZ, RZ, RZ ;  /* 0x000000ffff037224 */ /* 0x000fca00078e00ff */
[----:B------:R-:W-:Y:S01]  /*b6e0*/  STG.E.64 desc[UR36][R16.64], R2 ;  /* 0x0000000210007986 */ /* 0x000fe2000c101b24 */
[----:B------:R-:W-:Y:S05]  /*b6f0*/  EXIT ;  /* 0x000000000000794d */ /* 0x000fea0003800000 */
.L_x_4439:
[----:B------:R-:W-:Y:S01]  /*b700*/  STG.E desc[UR36][R16.64], R2 ;  /* 0x0000000210007986 */ /* 0x000fe2000c101924 */
[----:B------:R-:W-:Y:S05]  /*b710*/  EXIT ;  /* 0x000000000000794d */ /* 0x000fea0003800000 */
.L_x_4429:
        /* <DEDUP_REMOVED lines=8> */
.L_x_4442:
[----:B------:R-:W0:Y:S01]  /*b7a0*/  I2F.F64.U32 R4, R2 ;  /* 0x0000000200047312 */ /* 0x000e220000201800 */
[----:B------:R-:W-:-:S05]  /*b7b0*/  CS2R R6, SRZ ;  /* 0x0000000000067805 */ /* 0x000fca000001ff00 */
[----:B0-----:R-:W-:Y:S01]  /*b7c0*/  STG.E.128 desc[UR36][R16.64], R4 ;  /* 0x0000000410007986 */ /* 0x001fe2000c101d24 */
[----:B------:R-:W-:Y:S05]  /*b7d0*/  EXIT ;  /* 0x000000000000794d */ /* 0x000fea0003800000 */
.L_x_4441:
[----:B------:R-:W-:-:S09]  /*b7e0*/  UISETP.NE.AND UP0, UPT, UR4, 0xf, UPT ;  /* 0x0000000f0400788c */ /* 0x000fd2000bf05270 */
[----:B------:R-:W-:Y:S05]  /*b7f0*/  BRA.U !UP0, `(.L_x_4443) ;  /* 0x0000000108d47547 */ /* 0x000fea000b800000 */
[----:B------:R-:W-:-:S09]  /*b800*/  UISETP.NE.AND UP0, UPT, UR4, 0x17, UPT ;  /* 0x000000170400788c */ /* 0x000fd2000bf05270 */
[----:B------:R-:W-:Y:S05]  /*b810*/  BRA.U !UP0, `(.L_x_4444) ;  /* 0x0000000108847547 */ /* 0x000fea000b800000 */
[----:B------:R-:W-:-:S09]  /*b820*/  UISETP.NE.AND UP0, UPT, UR4, 0x18, UPT ;  /* 0x000000180400788c */ /* 0x000fd2000bf05270 */
[----:B------:R-:W-:Y:S05]  /*b830*/  BRA.U !UP0, `(.L_x_4445) ;  /* 0x0000000108447547 */ /* 0x000fea000b800000 */
.L_x_4422:
        /* <DEDUP_REMOVED lines=16> */
.L_x_4446:
[----:B------:R-:W-:Y:S05]  /*b940*/  EXIT ;  /* 0x000000000000794d */ /* 0x000fea0003800000 */
.L_x_4445:
        /* <DEDUP_REMOVED lines=11> */
.L_x_4448:
[----:B------:R-:W-:Y:S05]  /*ba00*/  BSYNC.RECONVERGENT B0 ;  /* 0x0000000000007941 */ /* 0x000fea0003800200 */
.L_x_4447:
[----:B------:R-:W-:Y:S01]  /*ba10*/  STG.E.U8 desc[UR36][R16.64], R3 ;  /* 0x0000000310007986 */ /* 0x000fe2000c101124 */
[----:B------:R-:W-:Y:S05]  /*ba20*/  EXIT ;  /* 0x000000000000794d */ /* 0x000fea0003800000 */
.L_x_4444:
        /* <DEDUP_REMOVED lines=13> */
.L_x_4449:
[----:B------:R-:W-:Y:S01]  /*bb00*/  HFMA2 R3, -RZ, RZ, 0, 7.569789886474609375e-06 ;  /* 0x0000007fff037431 */ /* 0x000fe200000001ff */
[----:B------:R-:W-:-:S04]  /*bb10*/  ISETP.GT.U32.AND P0, PT, R5, 0x7f800000, PT ;  /* 0x7f8000000500780c */ /* 0x000fc80003f04070 */
[----:B------:R-:W-:-:S05]  /*bb20*/  SEL R3, R3, 0x7c, P0 ;  /* 0x0000007c03037807 */ /* 0x000fca0000000000 */
[----:B------:R-:W-:Y:S01]  /*bb30*/  STG.E.U8 desc[UR36][R16.64], R3 ;  /* 0x0000000310007986 */ /* 0x000fe2000c101124 */
[----:B------:R-:W-:Y:S05]  /*bb40*/  EXIT ;  /* 0x000000000000794d */ /* 0x000fea0003800000 */
.L_x_4443:
[----:B------:R-:W-:-:S04]  /*bb50*/  I2FP.F32.U32 R0, R2 ;  /* 0x0000000200007245 */ /* 0x000fc80000201000 */
[----:B------:R-:W-:-:S05]  /*bb60*/  F2FP.BF16.F32.PACK_AB R0, RZ, R0 ;  /* 0x00000000ff00723e */ /* 0x000fca00000010ff */
[----:B------:R-:W-:Y:S01]  /*bb70*/  STG.E.U16 desc[UR36][R16.64], R0 ;  /* 0x0000000010007986 */ /* 0x000fe2000c101524 */
[----:B------:R-:W-:Y:S05]  /*bb80*/  EXIT ;  /* 0x000000000000794d */ /* 0x000fea0003800000 */
.L_x_4450:
        /* <DEDUP_REMOVED lines=15> */
.L_x_43406:


//--------------------- .text._ZN2at6native27unrolled_elementwise_kernelINS0_13AUnaryFunctorIffbZZZNS0_23logical_xor_kernel_cudaERNS_14TensorIteratorEENKUlvE0_clEvENKUlvE5_clEvEUlffE_EESt5arrayIPcLm2EELi4E23TrivialOffsetCalculatorILi1EjESD_NS0_6memory12LoadWithCastILi1EEENSE_13StoreWithCastILi1EEEEEviT_T0_T2_T3_T4_T5_ --------------------------
	.section	.text._ZN2at6native27unrolled_elementwise_kernelINS0_13AUnaryFunctorIffbZZZNS0_23logical_xor_kernel_cudaERNS_14TensorIteratorEENKUlvE0_clEvENKUlvE5_clEvEUlffE_EESt5arrayIPcLm2EELi4E23TrivialOffsetCalculatorILi1EjESD_NS0_6memory12LoadWithCastILi1EEENSE_13StoreWithCastILi1EEEEEviT_T0_T2_T3_T4_T5_,"ax",@progbits
	.align	128
        .global         _ZN2at6native27unrolled_elementwise_kernelINS0_13AUnaryFunctorIffbZZZNS0_23logical_xor_kernel_cudaERNS_14TensorIteratorEENKUlvE0_clEvENKUlvE5_clEvEUlffE_EESt5arrayIPcLm2EELi4E23TrivialOffsetCalculatorILi1EjESD_NS0_6memory12LoadWithCastILi1EEENSE_13StoreWithCastILi1EEEEEviT_T0_T2_T3_T4_T5_
        .type           _ZN2at6native27unrolled_elementwise_kernelINS0_13AUnaryFunctorIffbZZZNS0_23logical_xor_kernel_cudaERNS_14TensorIteratorEENKUlvE0_clEvENKUlvE5_clEvEUlffE_EESt5arrayIPcLm2EELi4E23TrivialOffsetCalculatorILi1EjESD_NS0_6memory12LoadWithCastILi1EEENSE_13StoreWithCastILi1EEEEEviT_T0_T2_T3_T4_T5_,@function
        .size           _ZN2at6native27unrolled_elementwise_kernelINS0_13AUnaryFunctorIffbZZZNS0_23logical_xor_kernel_cudaERNS_14TensorIteratorEENKUlvE0_clEvENKUlvE5_clEvEUlffE_EESt5arrayIPcLm2EELi4E23TrivialOffsetCalculatorILi1EjESD_NS0_6memory12LoadWithCastILi1EEENSE_13StoreWithCastILi1EEEEEviT_T0_T2_T3_T4_T5_,(.L_x_43407 - _ZN2at6native27unrolled_elementwise_kernelINS0_13AUnaryFunctorIffbZZZNS0_23logical_xor_kernel_cudaERNS_14TensorIteratorEENKUlvE0_clEvENKUlvE5_clEvEUlffE_EESt5arrayIPcLm2EELi4E23TrivialOffsetCalculatorILi1EjESD_NS0_6memory12LoadWithCastILi1EEENSE_13StoreWithCastILi1EEEEEviT_T0_T2_T3_T4_T5_)
        .other          _ZN2at6native27unrolled_elementwise_kernelINS0_13AUnaryFunctorIffbZZZNS0_23logical_xor_kernel_cudaERNS_14TensorIteratorEENKUlvE0_clEvENKUlvE5_clEvEUlffE_EESt5arrayIPcLm2EELi4E23TrivialOffsetCalculatorILi1EjESD_NS0_6memory12LoadWithCastILi1EEENSE_13StoreWithCastILi1EEEEEviT_T0_T2_T3_T4_T5_,@"STO_CUDA_ENTRY STV_DEFAULT"
_ZN2at6native27unrolled_elementwise_kernelINS0_13AUnaryFunctorIffbZZZNS0_23logical_xor_kernel_cudaERNS_14TensorIteratorEENKUlvE0_clEvENKUlvE5_clEvEUlffE_EESt5arrayIPcLm2EELi4E23TrivialOffsetCalculatorILi1EjESD_NS0_6memory12LoadWithCastILi1EEENSE_13StoreWithCastILi1EEEEEviT_T0_T2_T3_T4_T5_:
.text._ZN2at6native27unrolled_elementwise_kernelINS0_13AUnaryFunctorIffbZZZNS0_23logical_xor_kernel_cudaERNS_14TensorIteratorEENKUlvE0_clEvENKUlvE5_clEvEUlffE_EESt5arrayIPcLm2EELi4E23TrivialOffsetCalculatorILi1EjESD_NS0_6memory12LoadWithCastILi1EEENSE_13StoreWithCastILi1EEEEEviT_T0_T2_T3_T4_T5_:
        /* <DEDUP_REMOVED lines=34> */
.L_x_4457:
[----:B------:R-:W2:Y:S02]  /*0220*/  LDG.E.U8 R0, desc[UR36][R4.64] ;  /* 0x0000002404007981 */ /* 0x000ea4000c1e1100 */
[----:B--2---:R-:W-:Y:S01]  /*0230*/  I2FP.F32.U32 R0, R0 ;  /* 0x0000000000007245 */ /* 0x004fe20000201000 */
[----:B------:R-:W-:Y:S06]  /*0240*/  BRA `(.L_x_4459) ;  /* 0x0000000c00287947 */ /* 0x000fec0003800000 */
.L_x_4456:
        /* <DEDUP_REMOVED lines=9> */
.L_x_4461:
[----:B------:R-:W2:Y:S02]  /*02e0*/  LDG.E R0, desc[UR36][R4.64] ;  /* 0x0000002404007981 */ /* 0x000ea4000c1e1900 */
[----:B--2---:R-:W-:Y:S01]  /*02f0*/  I2FP.F32.S32 R0, R0 ;  /* 0x0000000000007245 */ /* 0x004fe20000201400 */
[----:B------:R-:W-:Y:S06]  /*0300*/  BRA `(.L_x_4459) ;  /* 0x0000000800f87947 */ /* 0x000fec0003800000 */
.L_x_4460:
[----:B------:R-:W2:Y:S02]  /*0310*/  LDG.E.U16 R0, desc[UR36][R4.64] ;  /* 0x0000002404007981 */ /* 0x000ea4000c1e1500 */
[----:B--2---:R-:W2:Y:S01]  /*0320*/  I2F.S16 R0, R0 ;  /* 0x0000000000007306 */ /* 0x004ea20000101400 */
[----:B------:R-:W-:Y:S05]  /*0330*/  BRA `(.L_x_4459) ;  /* 0x0000000800ec7947 */ /* 0x000fea0003800000 */
.L_x_4455:
        /* <DEDUP_REMOVED lines=8> */
.L_x_4463:
[----:B------:R-:W2:Y:S02]  /*03c0*/  LDG.E.U16 R0, desc[UR36][R4.64] ;  /* 0x0000002404007981 */ /* 0x000ea4000c1e1500 */
[----:B--2---:R-:W-:Y:S01]  /*03d0*/  HADD2.F32 R0, -RZ, R0.H0_H0 ;  /* 0x20000000ff007230 */ /* 0x004fe20000004100 */
[----:B------:R-:W-:Y:S06]  /*03e0*/  BRA `(.L_x_4459) ;  /* 0x0000000800c07947 */ /* 0x000fec0003800000 */
.L_x_4462:
        /* <DEDUP_REMOVED lines=8> */
.L_x_4465:
[----:B------:R-:W2:Y:S02]  /*0470*/  LDG.E.U16 R0, desc[UR36][R4.64] ;  /* 0x0000002404007981 */ /* 0x000ea4000c1e1500 */
[----:B--2---:R-:W-:Y:S01]  /*0480*/  HADD2.F32 R0, -RZ, R0.H0_H0 ;  /* 0x20000000ff007230 */ /* 0x004fe20000004100 */
[----:B------:R-:W-:Y:S06]  /*0490*/  BRA `(.L_x_4459) ;  /* 0x0000000800947947 */ /* 0x000fec0003800000 */
.L_x_4464:
[----:B------:R-:W2:Y:S01]  /*04a0*/  LDG.E.64 R4, desc[UR36][R4.64] ;  /* 0x0000002404047981 */ /* 0x000ea2000c1e1b00 */
[----:B------:R-:W-:Y:S01]  /*04b0*/  UMOV UR4, 0xf0000000 ;  /* 0xf000000000047882 */ /* 0x000fe20000000000 */
[----:B------:R-:W-:Y:S01]  /*04c0*/  UMOV UR5, 0x380fffff ;  /* 0x380fffff00057882 */ /* 0x000fe20000000000 */
[----:B--2---:R-:W0:Y:S01]  /*04d0*/  F2F.F32.F64 R0, R4 ;  /* 0x0000000400007310 */ /* 0x004e220000301000 */
[----:B------:R-:W-:-:S14]  /*04e0*/  DSETP.GEU.AND P0, PT, |R4|, UR4, PT ;  /* 0x0000000404007e2a */ /* 0x000fdc000bf0e200 */
[----:B0-----:R-:W-:Y:S01]  /*04f0*/  @!P0 FMUL R0, R0, 1.175494350822287508e-38 ;  /* 0x0080000000008820 */ /* 0x001fe20000400000 */
[----:B------:R-:W-:Y:S06]  /*0500*/  BRA `(.L_x_4459) ;  /* 0x0000000800787947 */ /* 0x000fec0003800000 */
.L_x_4454:
        /* <DEDUP_REMOVED lines=12> */
.L_x_4468:
[----:B------:R-:W2:Y:S01]  /*05d0*/  LDG.E.64 R4, desc[UR36][R4.64] ;  /* 0x0000002404047981 */ /* 0x000ea2000c1e1b00 */
[----:B------:R-:W-:Y:S01]  /*05e0*/  UMOV UR4, 0xf0000000 ;  /* 0xf000000000047882 */ /* 0x000fe20000000000 */
[----:B------:R-:W-:Y:S01]  /*05f0*/  UMOV UR5, 0x380fffff ;  /* 0x380fffff00057882 */ /* 0x000fe20000000000 */
[----:B--2---:R-:W0:Y:S01]  /*0600*/  F2F.F32.F64 R0, R4 ;  /* 0x0000000400007310 */ /* 0x004e220000301000 */
[----:B------:R-:W-:-:S14]  /*0610*/  DSETP.GEU.AND P0, PT, |R4|, UR4, PT ;  /* 0x0000000404007e2a */ /* 0x000fdc000bf0e200 */
[----:B0-----:R-:W-:Y:S01]  /*0620*/  @!P0 FMUL R0, R0, 1.175494350822287508e-38 ;  /* 0x0080000000008820 */ /* 0x001fe20000400000 */
[----:B------:R-:W-:Y:S06]  /*0630*/  BRA `(.L_x_4459) ;  /* 0x00000008002c7947 */ /* 0x000fec0003800000 */
.L_x_4467:
        /* <DEDUP_REMOVED lines=25> */
.L_x_4470:
        /* <DEDUP_REMOVED lines=11> */
[----:B------:R-:W-:Y:S01]  /*0880*/  LOP3.LUT R0, R0, 0x80000000, R3, 0xf8, !PT ;  /* 0x8000000000007812 */ /* 0x000fe200078ef803 */
[----:B------:R-:W-:Y:S06]  /*0890*/  BRA `(.L_x_4459) ;  /* 0x0000000400947947 */ /* 0x000fec0003800000 */
.L_x_4469:
[----:B------:R-:W2:Y:S02]  /*08a0*/  LDG.E.U16 R0, desc[UR36][R4.64] ;  /* 0x0000002404007981 */ /* 0x000ea4000c1e1500 */
[----:B--2---:R-:W-:Y:S01]  /*08b0*/  IMAD.U32 R0, R0, 0x10000, RZ ;  /* 0x0001000000007824 */ /* 0x004fe200078e00ff */
[----:B------:R-:W-:Y:S06]  /*08c0*/  BRA `(.L_x_4459) ;  /* 0x0000000400887947 */ /* 0x000fec0003800000 */
.L_x_4466:
        /* <DEDUP_REMOVED lines=11> */
.L_x_4473:
        /* <DEDUP_REMOVED lines=20> */
.L_x_4475:
[----:B------:R-:W-:Y:S05]  /*0ac0*/  BSYNC.RECONVERGENT B0 ;  /* 0x0000000000007941 */ /* 0x000fea0003800200 */
.L_x_4474:
[----:B------:R-:W-:Y:S01]  /*0ad0*/  IMAD.SHL.U32 R0, R0, 0x100000, RZ ;  /* 0x0010000000007824 */ /* 0x000fe200078e00ff */
[----:B------:R-:W-:-:S04]  /*0ae0*/  LEA R3, R3, 0x3b800000, 0x17 ;  /* 0x3b80000003037811 */ /* 0x000fc800078eb8ff */
[----:B------:R-:W-:Y:S01]  /*0af0*/  LOP3.LUT R0, R3, R0, R7, 0xfe, !PT ;  /* 0x0000000003007212 */ /* 0x000fe200078efe07 */
[----:B------:R-:W-:Y:S06]  /*0b00*/  BRA `(.L_x_4459) ;  /* 0x0000000000f87947 */ /* 0x000fec0003800000 */
.L_x_4472:
        /* <DEDUP_REMOVED lines=20> */
.L_x_4477:
[----:B------:R-:W-:Y:S05]  /*0c50*/  BSYNC.RECONVERGENT B0 ;  /* 0x0000000000007941 */ /* 0x000fea0003800200 */
.L_x_4476:
[----:B------:R-:W-:Y:S01]  /*0c60*/  IMAD.SHL.U32 R0, R0, 0x200000, RZ ;  /* 0x0020000000007824 */ /* 0x000fe200078e00ff */
[----:B------:R-:W-:-:S04]  /*0c70*/  LEA R3, R3, 0x37800000, 0x17 ;  /* 0x3780000003037811 */ /* 0x000fc800078eb8ff */
[----:B------:R-:W-:Y:S01]  /*0c80*/  LOP3.LUT R0, R3, R0, R7, 0xfe, !PT ;  /* 0x0000000003007212 */ /* 0x000fe200078efe07 */
[----:B------:R-:W-:Y:S06]  /*0c90*/  BRA `(.L_x_4459) ;  /* 0x0000000000947947 */ /* 0x000fec0003800000 */
.L_x_4471:
[----:B------:R-:W-:-:S09]  /*0ca0*/  UISETP.NE.AND UP0, UPT, UR4, 0x1c, UPT ;  /* 0x0000001c0400788c */ /* 0x000fd2000bf05270 */
[----:B------:R-:W-:Y:S05]  /*0cb0*/  BRA.U !UP0, `(.L_x_4478) ;  /* 0x0000000108847547 */ /* 0x000fea000b800000 */
[----:B------:R-:W-:-:S09]  /*0cc0*/  UISETP.NE.AND UP0, UPT, UR4, 0x1d, UPT ;  /* 0x0000001d0400788c */ /* 0x000fd2000bf05270 */
[----:B------:R-:W-:Y:S05]  /*0cd0*/  BRA.U !UP0, `(.L_x_4479) ;  /* 0x0000000108707547 */ /* 0x000fea000b800000 */
[----:B------:R-:W-:-:S09]  /*0ce0*/  UISETP.NE.AND UP0, UPT, UR4, 0x2c, UPT ;  /* 0x0000002c0400788c */ /* 0x000fd2000bf05270 */
[----:B------:R-:W-:Y:S05]  /*0cf0*/  BRA.U !UP0, `(.L_x_4480) ;  /* 0x0000000108487547 */ /* 0x000fea000b800000 */
.L_x_4458:
        /* <DEDUP_REMOVED lines=16> */
.L_x_4481:
[----:B------:R-:W-:Y:S01]  /*0e00*/  IMAD.MOV.U32 R0, RZ, RZ, RZ ;  /* 0x000000ffff007224 */ /* 0x000fe200078e00ff */
[----:B------:R-:W-:Y:S06]  /*0e10*/  BRA `(.L_x_4459) ;  /* 0x0000000000347947 */ /* 0x000fec0003800000 */
.L_x_4480:
[----:B------:R-:W2:Y:S01]  /*0e20*/  LDG.E.U8 R4, desc[UR36][R4.64] ;  /* 0x0000002404047981 */ /* 0x000ea2000c1e1100 */
[----:B------:R-:W-:Y:S01]  /*0e30*/  IMAD.MOV.U32 R0, RZ, RZ, 0x400000 ;  /* 0x00400000ff007424 */ /* 0x000fe200078e00ff */
[----:B--2---:R-:W-:-:S13]  /*0e40*/  ISETP.NE.AND P0, PT, R4, RZ, PT ;  /* 0x000000ff0400720c */ /* 0x004fda0003f05270 */
[----:B------:R-:W-:Y:S05]  /*0e50*/  @!P0 BRA `(.L_x_4459) ;  /* 0x0000000000248947 */ /* 0x000fea0003800000 */
[----:B------:R-:W-:-:S13]  /*0e60*/  ISETP.NE.AND P0, PT, R4, 0xff, PT ;  /* 0x000000ff0400780c */ /* 0x000fda0003f05270 */
[----:B------:R-:W-:Y:S02]  /*0e70*/  @!P0 IMAD.MOV.U32 R0, RZ, RZ, 0x7f800001 ;  /* 0x7f800001ff008424 */ /* 0x000fe400078e00ff */
[----:B------:R-:W-:Y:S01]  /*0e80*/  @P0 IMAD.SHL.U32 R0, R4, 0x800000, RZ ;  /* 0x0080000004000824 */ /* 0x000fe200078e00ff */
[----:B------:R-:W-:Y:S06]  /*0e90*/  BRA `(.L_x_4459) ;  /* 0x0000000000147947 */ /* 0x000fec0003800000 */
.L_x_4479:
[----:B------:R-:W2:Y:S02]  /*0ea0*/  LDG.E.64 R4, desc[UR36][R4.64] ;  /* 0x0000002404047981 */ /* 0x000ea4000c1e1b00 */
[----:B--2---:R0:W1:Y:S01]  /*0eb0*/  I2F.U64 R0, R4 ;  /* 0x0000000400007312 */ /* 0x0040620000301000 */
[----:B------:R-:W-:Y:S05]  /*0ec0*/  BRA `(.L_x_4459) ;  /* 0x0000000000087947 */ /* 0x000fea0003800000 */
.L_x_4478:
[----:B------:R-:W2:Y:S02]  /*0ed0*/  LDG.E R0, desc[UR36][R4.64] ;  /* 0x0000002404007981 */ /* 0x000ea4000c1e1900 */
[----:B--2---:R-:W-:-:S07]  /*0ee0*/  I2FP.F32.U32 R0, R0 ;  /* 0x0000000000007245 */ /* 0x004fce0000201000 */
.L_x_4459:
[----:B------:R-:W-:Y:S05]  /*0ef0*/  BSYNC.RECONVERGENT B6 ;  /* 0x0000000000067941 */ /* 0x000fea0003800200 */
.L_x_4453:
[----:B-12-45:R-:W-:Y:S01]  /*0f00*/  FSETP.NEU.FTZ.AND P0, PT, R0, RZ, PT ;  /* 0x000000ff0000720b */ /* 0x036fe20003f1d000 */
[----:B------:R-:W-:-:S03]  /*0f10*/  VIADD R18, R2, 0x80 ;  /* 0x0000008002127836 */ /* 0x000fc60000000000 */
[----:B------:R-:W-:-:S09]  /*0f20*/  P2R R16, PR, RZ, 0x1 ;  /* 0x00000001ff107803 */ /* 0x000fd20000000000 */
.L_x_4452:
[----:B------:R-:W-:Y:S05]  /*0f30*/  BSYNC.RECONVERGENT B7 ;  /* 0x0000000000077941 */ /* 0x000fea0003800200 */
.L_x_4451:
[----:B------:R-:W-:Y:S01]  /*0f40*/  ISETP.GE.AND P0, PT, R18, R19, PT ;  /* 0x000000131200720c */ /* 0x000fe20003f06270 */
[----:B------:R-:W-:Y:S01]  /*0f50*/  BSSY.RECONVERGENT B7, `(.L_x_4482) ;  /* 0x00000ea000077945 */ /* 0x000fe20003800200 */
[----:B------:R-:W-:-:S04]  /*0f60*/  PLOP3.LUT P1, PT, PT, PT, PT, 0x8, 0x80 ;  /* 0x000000000080781c */ /* 0x000fc80003f2e170 */
[----:B------:R-:W-:-:S07]  /*0f70*/  P2R R17, PR, RZ, 0x2 ;  /* 0x00000002ff117803 */ /* 0x000fce0000000000 */
[----:B------:R-:W-:Y:S05]  /*0f80*/  @P0 BRA `(.L_x_4483) ;  /* 0x0000000c00980947 */ /* 0x000fea0003800000 */
[----:B0--3--:R-:W0:Y:S01]  /*0f90*/  LDC.64 R4, c[0x0][0x398] ;  /* 0x0000e600ff047b82 */ /* 0x009e220000000a00 */
        /* <DEDUP_REMOVED lines=20> */
.L_x_4488:
[----:B------:R-:W2:Y:S02]  /*10e0*/  LDG.E.U8 R0, desc[UR36][R4.64] ;  /* 0x0000002404007981 */ /* 0x000ea4000c1e1100 */
[----:B--2---:R-:W-:Y:S01]  /*10f0*/  I2FP.F32.U32 R0, R0 ;  /* 0x0000000000007245 */ /* 0x004fe20000201000 */
[----:B------:R-:W-:Y:S06]  /*1100*/  BRA `(.L_x_4490) ;  /* 0x0000000c00287947 */ /* 0x000fec0003800000 */
.L_x_4487:
        /* <DEDUP_REMOVED lines=9> */
.L_x_4492:
[----:B------:R-:W2:Y:S02]  /*11a0*/  LDG.E R0, desc[UR36][R4.64] ;  /* 0x0000002404007981 */ /* 0x000ea4000c1e1900 */
[----:B--2---:R-:W-:Y:S01]  /*11b0*/  I2FP.F32.S32 R0, R0 ;  /* 0x0000000000007245 */ /* 0x004fe20000201400 */
[----:B------:R-:W-:Y:S06]  /*11c0*/  BRA `(.L_x_4490) ;  /* 0x0000000800f87947 */ /* 0x000fec0003800000 */
.L_x_4491:
[----:B------:R-:W2:Y:S02]  /*11d0*/  LDG.E.U16 R0, desc[UR36][R4.64] ;  /* 0x0000002404007981 */ /* 0x000ea4000c1e1500 */
[----:B--2---:R-:W4:Y:S01]  /*11e0*/  I2F.S16 R0, R0 ;  /* 0x0000000000007306 */ /* 0x004f220000101400 */
[----:B------:R-:W-:Y:S05]  /*11f0*/  BRA `(.L_x_4490) ;  /* 0x0000000800ec7947 */ /* 0x000fea0003800000 */
.L_x_4486:
        /* <DEDUP_REMOVED lines=8> */
.L_x_4494:
[----:B------:R-:W2:Y:S02]  /*1280*/  LDG.E.U16 R0, desc[UR36][R4.64] ;  /* 0x0000002404007981 */ /* 0x000ea4000c1e1500 */
[----:B--2---:R-:W-:Y:S01]  /*1290*/  HADD2.F32 R0, -RZ, R0.H0_H0 ;  /* 0x20000000ff007230 */ /* 0x004fe20000004100 */
[----:B------:R-:W-:Y:S06]  /*12a0*/  BRA `(.L_x_4490) ;  /* 0x0000000800c07947 */ /* 0x000fec0003800000 */
.L_x_4493:
        /* <DEDUP_REMOVED lines=8> */
.L_x_4496:
[----:B------:R-:W2:Y:S02]  /*1330*/  LDG.E.U16 R0, desc[UR36][R4.64] ;  /* 0x0000002404007981 */ /* 0x000ea4000c1e1500 */
[----:B--2---:R-:W-:Y:S01]  /*1340*/  HADD2.F32 R0, -RZ, R0.H0_H0 ;  /* 0x20000000ff007230 */ /* 0x004fe20000004100 */
[----:B------:R-:W-:Y:S06]  /*1350*/  BRA `(.L_x_4490) ;  /* 0x0000000800947947 */ /* 0x000fec0003800000 */
.L_x_4495:
[----:B------:R-:W2:Y:S01]  /*1360*/  LDG.E.64 R4, desc[UR36][R4.64] ;  /* 0x0000002404047981 */ /* 0x000ea2000c1e1b00 */
[----:B------:R-:W-:Y:S01]  /*1370*/  UMOV UR4, 0xf0000000 ;  /* 0xf000000000047882 */ /* 0x000fe20000000000 */
[----:B------:R-:W-:Y:S01]  /*1380*/  UMOV UR5, 0x380fffff ;  /* 0x380fffff00057882 */ /* 0x000fe20000000000 */
[----:B--2---:R-:W0:Y:S01]  /*1390*/  F2F.F32.F64 R0, R4 ;  /* 0x0000000400007310 */ /* 0x004e220000301000 */
[----:B------:R-:W-:-:S14]  /*13a0*/  DSETP.GEU.AND P0, PT, |R4|, UR4, PT ;  /* 0x0000000404007e2a */ /* 0x000fdc000bf0e200 */
[----:B0-----:R-:W-:Y:S01]  /*13b0*/  @!P0 FMUL R0, R0, 1.175494350822287508e-38 ;  /* 0x0080000000008820 */ /* 0x001fe20000400000 */
[----:B------:R-:W-:Y:S06]  /*13c0*/  BRA `(.L_x_4490) ;  /* 0x0000000800787947 */ /* 0x000fec0003800000 */
.L_x_4485:
        /* <DEDUP_REMOVED lines=12> */
.L_x_4499:
[----:B------:R-:W2:Y:S01]  /*1490*/  LDG.E.64 R4, desc[UR36][R4.64] ;  /* 0x0000002404047981 */ /* 0x000ea2000c1e1b00 */
[----:B------:R-:W-:Y:S01]  /*14a0*/  UMOV UR4, 0xf0000000 ;  /* 0xf000000000047882 */ /* 0x000fe20000000000 */
[----:B------:R-:W-:Y:S01]  /*14b0*/  UMOV UR5, 0x380fffff ;  /* 0x380fffff00057882 */ /* 0x000fe20000000000 */
[----:B--2---:R-:W0:Y:S01]  /*14c0*/  F2F.F32.F64 R0, R4 ;  /* 0x0000000400007310 */ /* 0x004e220000301000 */
[----:B------:R-:W-:-:S14]  /*14d0*/  DSETP.GEU.AND P0, PT, |R4|, UR4, PT ;  /* 0x0000000404007e2a */ /* 0x000fdc000bf0e200 */
[----:B0-----:R-:W-:Y:S01]  /*14e0*/  @!P0 FMUL R0, R0, 1.175494350822287508e-38 ;  /* 0x0080000000008820 */ /* 0x001fe20000400000 */
[----:B------:R-:W-:Y:S06]  /*14f0*/  BRA `(.L_x_4490) ;  /* 0x00000008002c7947 */ /* 0x000fec0003800000 */
.L_x_4498:
        /* <DEDUP_REMOVED lines=25> */
.L_x_4501:
        /* <DEDUP_REMOVED lines=11> */
[----:B------:R-:W-:Y:S01]  /*1740*/  LOP3.LUT R0, R0, 0x80000000, R3, 0xf8, !PT ;  /* 0x8000000000007812 */ /* 0x000fe200078ef803 */
[----:B------:R-:W-:Y:S06]  /*1750*/  BRA `(.L_x_4490) ;  /* 0x0000000400947947 */ /* 0x000fec0003800000 */
.L_x_4500:
[----:B------:R-:W2:Y:S02]  /*1760*/  LDG.E.U16 R0, desc[UR36][R4.64] ;  /* 0x0000002404007981 */ /* 0x000ea4000c1e1500 */
[----:B--2---:R-:W-:Y:S01]  /*1770*/  IMAD.U32 R0, R0, 0x10000, RZ ;  /* 0x0001000000007824 */ /* 0x004fe200078e00ff */
[----:B------:R-:W-:Y:S06]  /*1780*/  BRA `(.L_x_4490) ;  /* 0x0000000400887947 */ /* 0x000fec0003800000 */
.L_x_4497:
        /* <DEDUP_REMOVED lines=11> */
.L_x_4504:
        /* <DEDUP_REMOVED lines=20> */
.L_x_4506:
[----:B------:R-:W-:Y:S05]  /*1980*/  BSYNC.RECONVERGENT B0 ;  /* 0x0000000000007941 */ /* 0x000fea0003800200 */
.L_x_4505:
[----:B------:R-:W-:Y:S01]  /*1990*/  IMAD.SHL.U32 R0, R0, 0x100000, RZ ;  /* 0x0010000000007824 */ /* 0x000fe200078e00ff */
[----:B------:R-:W-:-:S04]  /*19a0*/  LEA R3, R3, 0x3b800000, 0x17 ;  /* 0x3b80000003037811 */ /* 0x000fc800078eb8ff */
[----:B------:R-:W-:Y:S01]  /*19b0*/  LOP3.LUT R0, R3, R0, R7, 0xfe, !PT ;  /* 0x0000000003007212 */ /* 0x000fe200078efe07 */
[----:B------:R-:W-:Y:S06]  /*19c0*/  BRA `(.L_x_4490) ;  /* 0x0000000000f87947 */ /* 0x000fec0003800000 */
.L_x_4503:
        /* <DEDUP_REMOVED lines=20> */
.L_x_4508:
[----:B------:R-:W-:Y:S05]  /*1b10*/  BSYNC.RECONVERGENT B0 ;  /* 0x0000000000007941 */ /* 0x000fea0003800200 */
.L_x_4507:
[----:B------:R-:W-:Y:S01]  /*1b20*/  IMAD.SHL.U32 R0, R0, 0x200000, RZ ;  /* 0x0020000000007824 */ /* 0x000fe200078e00ff */
[----:B------:R-:W-:-:S04]  /*1b30*/  LEA R3, R3, 0x37800000, 0x17 ;  /* 0x3780000003037811 */ /* 0x000fc800078eb8ff */
[----:B------:R-:W-:Y:S01]  /*1b40*/  LOP3.LUT R0, R3, R0, R7, 0xfe, !PT ;  /* 0x0000000003007212 */ /* 0x000fe200078efe07 */
[----:B------:R-:W-:Y:S06]  /*1b50*/  BRA `(.L_x_4490) ;  /* 0x0000000000947947 */ /* 0x000fec0003800000 */
.L_x_4502:
        /* <DEDUP_REMOVED lines=14> */
.L_x_4489:
        /* <DEDUP_REMOVED lines=16> */
.L_x_4511:
[----:B------:R-:W-:Y:S01]  /*1d40*/  IMAD.MOV.U32 R0, RZ, RZ, RZ ;  /* 0x000000ffff007224 */ /* 0x000fe200078e00ff */
[----:B------:R-:W-:Y:S06]  /*1d50*/  BRA `(.L_x_4490) ;  /* 0x0000000000147947 */ /* 0x000fec0003800000 */
.L_x_4510:
[----:B------:R-:W2:Y:S02]  /*1d60*/  LDG.E.64 R4, desc[UR36][R4.64] ;  /* 0x0000002404047981 */ /* 0x000ea4000c1e1b00 */
[----:B--2---:R0:W1:Y:S01]  /*1d70*/  I2F.U64 R0, R4 ;  /* 0x0000000400007312 */ /* 0x0040620000301000 */
[----:B------:R-:W-:Y:S05]  /*1d80*/  BRA `(.L_x_4490) ;  /* 0x0000000000087947 */ /* 0x000fea0003800000 */
.L_x_4509:
[----:B------:R-:W2:Y:S02]  /*1d90*/  LDG.E R0, desc[UR36][R4.64] ;  /* 0x0000002404007981 */ /* 0x000ea4000c1e1900 */
[----:B--2---:R-:W-:-:S07]  /*1da0*/  I2FP.F32.U32 R0, R0 ;  /* 0x0000000000007245 */ /* 0x004fce0000201000 */
.L_x_4490:
[----:B------:R-:W-:Y:S05]  /*1db0*/  BSYNC.RECONVERGENT B6 ;  /* 0x0000000000067941 */ /* 0x000fea0003800200 */
.L_x_4484:
[----:B-1-345:R-:W-:Y:S01]  /*1dc0*/  FSETP.NEU.FTZ.AND P0, PT, R0, RZ, PT ;  /* 0x000000ff0000720b */ /* 0x03afe20003f1d000 */
[----:B------:R-:W-:-:S03]  /*1dd0*/  VIADD R18, R18, 0x80 ;  /* 0x0000008012127836 */ /* 0x000fc60000000000 */
[----:B------:R-:W-:-:S09]  /*1de0*/  P2R R17, PR, RZ, 0x1 ;  /* 0x00000001ff117803 */ /* 0x000fd20000000000 */
.L_x_4483:
[----:B------:R-:W-:Y:S05]  /*1df0*/  BSYNC.RECONVERGENT B7 ;  /* 0x0000000000077941 */ /* 0x000fea0003800200 */
.L_x_4482:
[----:B------:R-:W-:Y:S01]  /*1e00*/  ISETP.GE.AND P0, PT, R18, R19, PT ;  /* 0x000000131200720c */ /* 0x000fe20003f06270 */
[----:B------:R-:W-:Y:S01]  /*1e10*/  BSSY.RECONVERGENT B7, `(.L_x_4512) ;  /* 0x00000ea000077945 */ /* 0x000fe20003800200 */
[----:B------:R-:W-:-:S04]  /*1e20*/  PLOP3.LUT P1, PT, PT, PT, PT, 0x8, 0x80 ;  /* 0x000000000080781c */ /* 0x000fc80003f2e170 */
[----:B------:R-:W-:-:S07]  /*1e30*/  P2R R22, PR, RZ, 0x2 ;  /* 0x00000002ff167803 */ /* 0x000fce0000000000 */
[----:B------:R-:W-:Y:S05]  /*1e40*/  @P0 BRA `(.L_x_4513) ;  /* 0x0000000c00980947 */ /* 0x000fea0003800000 */
[----:B0-23--:R-:W0:Y:S01]  /*1e50*/  LDC.64 R4, c[0x0][0x398] ;  /* 0x0000e600ff047b82 */ /* 0x00de220000000a00 */
        /* <DEDUP_REMOVED lines=20> */
.L_x_4518:
[----:B------:R-:W2:Y:S02]  /*1fa0*/  LDG.E.U8 R0, desc[UR36][R4.64] ;  /* 0x0000002404007981 */ /* 0x000ea4000c1e1100 */
[----:B--2---:R-:W-:Y:S01]  /*1fb0*/  I2FP.F32.U32 R0, R0 ;  /* 0x0000000000007245 */ /* 0x004fe20000201000 */
[----:B------:R-:W-:Y:S06]  /*1fc0*/  BRA `(.L_x_4520) ;  /* 0x0000000c00287947 */ /* 0x000fec0003800000 */
.L_x_4517:
        /* <DEDUP_REMOVED lines=9> */
.L_x_4522:
[----:B------:R-:W2:Y:S02]  /*2060*/  LDG.E R0, desc[UR36][R4.64] ;  /* 0x0000002404007981 */ /* 0x000ea4000c1e1900 */
[----:B--2---:R-:W-:Y:S01]  /*2070*/  I2FP.F32.S32 R0, R0 ;  /* 0x0000000000007245 */ /* 0x004fe20000201400 */
[----:B------:R-:W-:Y:S06]  /*2080*/  BRA `(.L_x_4520) ;  /* 0x0000000800f87947 */ /* 0x000fec0003800000 */
.L_x_4521:
[----:B------:R-:W2:Y:S02]  /*2090*/  LDG.E.U16 R0, desc[UR36][R4.64] ;  /* 0x0000002404007981 */ /* 0x000ea4000c1e1500 */
[----:B--2---:R-:W2:Y:S01]  /*20a0*/  I2F.S16 R0, R0 ;  /* 0x0000000000007306 */ /* 0x004ea20000101400 */
[----:B------:R-:W-:Y:S05]  /*20b0*/  BRA `(.L_x_4520) ;  /* 0x0000000800ec7947 */ /* 0x000fea0003800000 */
.L_x_4516:
        /* <DEDUP_REMOVED lines=8> */
.L_x_4524:
[----:B------:R-:W2:Y:S02]  /*2140*/  LDG.E.U16 R0, desc[UR36][R4.64] ;  /* 0x0000002404007981 */ /* 0x000ea4000c1e1500 */
[----:B--2---:R-:W-:Y:S01]  /*2150*/  HADD2.F32 R0, -RZ, R0.H0_H0 ;  /* 0x20000000ff007230 */ /* 0x004fe20000004100 */
[----:B------:R-:W-:Y:S06]  /*2160*/  BRA `(.L_x_4520) ;  /* 0x0000000800c07947 */ /* 0x000fec0003800000 */
.L_x_4523:
        /* <DEDUP_REMOVED lines=8> */
.L_x_4526:
[----:B------:R-:W2:Y:S02]  /*21f0*/  LDG.E.U16 R0, desc[UR36][R4.64] ;  /* 0x0000002404007981 */ /* 0x000ea4000c1e1500 */
[----:B--2---:R-:W-:Y:S01]  /*2200*/  HADD2.F32 R0, -RZ, R0.H0_H0 ;  /* 0x20000000ff007230 */ /* 0x004fe20000004100 */
[----:B------:R-:W-:Y:S06]  /*2210*/  BRA `(.L_x_4520) ;  /* 0x0000000800947947 */ /* 0x000fec0003800000 */
.L_x_4525:
[----:B------:R-:W2:Y:S01]  /*2220*/  LDG.E.64 R4, desc[UR36][R4.64] ;  /* 0x0000002404047981 */ /* 0x000ea2000c1e1b00 */
[----:B------:R-:W-:Y:S01]  /*2230*/  UMOV UR4, 0xf0000000 ;  /* 0xf000000000047882 */ /* 0x000fe20000000000 */
[----:B------:R-:W-:Y:S01]  /*2240*/  UMOV UR5, 0x380fffff ;  /* 0x380fffff00057882 */ /* 0x000fe20000000000 */
[----:B--2---:R-:W0:Y:S01]  /*2250*/  F2F.F32.F64 R0, R4 ;  /* 0x0000000400007310 */ /* 0x004e220000301000 */
[----:B------:R-:W-:-:S14]  /*2260*/  DSETP.GEU.AND P0, PT, |R4|, UR4, PT ;  /* 0x0000000404007e2a */ /* 0x000fdc000bf0e200 */
[----:B0-----:R-:W-:Y:S01]  /*2270*/  @!P0 FMUL R0, R0, 1.175494350822287508e-38 ;  /* 0x0080000000008820 */ /* 0x001fe20000400000 */
[----:B------:R-:W-:Y:S06]  /*2280*/  BRA `(.L_x_4520) ;  /* 0x0000000800787947 */ /* 0x000fec0003800000 */
.L_x_4515:
        /* <DEDUP_REMOVED lines=12> */
.L_x_4529:
[----:B------:R-:W2:Y:S01]  /*2350*/  LDG.E.64 R4, desc[UR36][R4.64] ;  /* 0x0000002404047981 */ /* 0x000ea2000c1e1b00 */
[----:B------:R-:W-:Y:S01]  /*2360*/  UMOV UR4, 0xf0000000 ;  /* 0xf000000000047882 */ /* 0x000fe20000000000 */
[----:B------:R-:W-:Y:S01]  /*2370*/  UMOV UR5, 0x380fffff ;  /* 0x380fffff00057882 */ /* 0x000fe20000000000 */
[----:B--2---:R-:W0:Y:S01]  /*2380*/  F2F.F32.F64 R0, R4 ;  /* 0x0000000400007310 */ /* 0x004e220000301000 */
[----:B------:R-:W-:-:S14]  /*2390*/  DSETP.GEU.AND P0, PT, |R4|, UR4, PT ;  /* 0x0000000404007e2a */ /* 0x000fdc000bf0e200 */
[----:B0-----:R-:W-:Y:S01]  /*23a0*/  @!P0 FMUL R0, R0, 1.175494350822287508e-38 ;  /* 0x0080000000008820 */ /* 0x001fe20000400000 */
[----:B------:R-:W-:Y:S06]  /*23b0*/  BRA `(.L_x_4520) ;  /* 0x00000008002c7947 */ /* 0x000fec0003800000 */
.L_x_4528:
        /* <DEDUP_REMOVED lines=25> */
.L_x_4531:
        /* <DEDUP_REMOVED lines=13> */
.L_x_4530:
[----:B------:R-:W2:Y:S02]  /*2620*/  LDG.E.U16 R0, desc[UR36][R4.64] ;  /* 0x0000002404007981 */ /* 0x000ea4000c1e1500 */
[----:B--2---:R-:W-:Y:S01]  /*2630*/  IMAD.U32 R0, R0, 0x10000, RZ ;  /* 0x0001000000007824 */ /* 0x004fe200078e00ff */
[----:B------:R-:W-:Y:S06]  /*2640*/  BRA `(.L_x_4520) ;  /* 0x0000000400887947 */ /* 0x000fec0003800000 */
.L_x_4527:
        /* <DEDUP_REMOVED lines=11> */
.L_x_4534:
        /* <DEDUP_REMOVED lines=20> */
.L_x_4536:
[----:B------:R-:W-:Y:S05]  /*2840*/  BSYNC.RECONVERGENT B0 ;  /* 0x0000000000007941 */ /* 0x000fea0003800200 */
.L_x_4535:
[----:B------:R-:W-:Y:S01]  /*2850*/  IMAD.SHL.U32 R0, R0, 0x100000, RZ ;  /* 0x0010000000007824 */ /* 0x000fe200078e00ff */
[----:B------:R-:W-:-:S04]  /*2860*/  LEA R3, R3, 0x3b800000, 0x17 ;  /* 0x3b80000003037811 */ /* 0x000fc800078eb8ff */
[----:B------:R-:W-:Y:S01]  /*2870*/  LOP3.LUT R0, R3, R0, R7, 0xfe, !PT ;  /* 0x0000000003007212 */ /* 0x000fe200078efe07 */
[----:B------:R-:W-:Y:S06]  /*2880*/  BRA `(.L_x_4520) ;  /* 0x0000000000f87947 */ /* 0x000fec0003800000 */
.L_x_4533:
        /* <DEDUP_REMOVED lines=20> */
.L_x_4538:
[----:B------:R-:W-:Y:S05]  /*29d0*/  BSYNC.RECONVERGENT B0 ;  /* 0x0000000000007941 */ /* 0x000fea0003800200 */
.L_x_4537:
[----:B------:R-:W-:Y:S01]  /*29e0*/  IMAD.SHL.U32 R0, R0, 0x200000, RZ ;  /* 0x0020000000007824 */ /* 0x000fe200078e00ff */
[----:B------:R-:W-:-:S04]  /*29f0*/  LEA R3, R3, 0x37800000, 0x17 ;  /* 0x3780000003037811 */ /* 0x000fc800078eb8ff */
[----:B------:R-:W-:Y:S01]  /*2a00*/  LOP3.LUT R0, R3, R0, R7, 0xfe, !PT ;  /* 0x0000000003007212 */ /* 0x000fe200078efe07 */
[----:B------:R-:W-:Y:S06]  /*2a10*/  BRA `(.L_x_4520) ;  /* 0x0000000000947947 */ /* 0x000fec0003800000 */
.L_x_4532:
        /* <DEDUP_REMOVED lines=14> */
.L_x_4519:
        /* <DEDUP_REMOVED lines=16> */
.L_x_4541:
[----:B------:R-:W-:Y:S01]  /*2c00*/  IMAD.MOV.U32 R0, RZ, RZ, RZ ;  /* 0x000000ffff007224 */ /* 0x000fe200078e00ff */
[----:B------:R-:W-:Y:S06]  /*2c10*/  BRA `(.L_x_4520) ;  /* 0x0000000000147947 */ /* 0x000fec0003800000 */
.L_x_4540:
[----:B------:R-:W2:Y:S02]  /*2c20*/  LDG.E.64 R4, desc[UR36][R4.64] ;  /* 0x0000002404047981 */ /* 0x000ea4000c1e1b00 */
[----:B--2---:R0:W1:Y:S01]  /*2c30*/  I2F.U64 R0, R4 ;  /* 0x0000000400007312 */ /* 0x0040620000301000 */
[----:B------:R-:W-:Y:S05]  /*2c40*/  BRA `(.L_x_4520) ;  /* 0x0000000000087947 */ /* 0x000fea0003800000 */
.L_x_4539:
[----:B------:R-:W2:Y:S02]  /*2c50*/  LDG.E R0, desc[UR36][R4.64] ;  /* 0x0000002404007981 */ /* 0x000ea4000c1e1900 */
[----:B--2---:R-:W-:-:S07]  /*2c60*/  I2FP.F32.U32 R0, R0 ;  /* 0x0000000000007245 */ /* 0x004fce0000201000 */
.L_x_4520:
[----:B------:R-:W-:Y:S05]  /*2c70*/  BSYNC.RECONVERGENT B6 ;  /* 0x0000000000067941 */ /* 0x000fea0003800200 */
.L_x_4514:
[----:B-12-45:R-:W-:Y:S01]  /*2c80*/  FSETP.NEU.FTZ.AND P0, PT, R0, RZ, PT ;  /* 0x000000ff0000720b */ /* 0x036fe20003f1d000 */
[----:B------:R-:W-:-:S03]  /*2c90*/  VIADD R18, R18, 0x80 ;  /* 0x0000008012127836 */ /* 0x000fc60000000000 */
[----:B------:R-:W-:-:S09]  /*2ca0*/  P2R R22, PR, RZ, 0x1 ;  /* 0x00000001ff167803 */ /* 0x000fd20000000000 */
.L_x_4513:
[----:B------:R-:W-:Y:S05]  /*2cb0*/  BSYNC.RECONVERGENT B7 ;  /* 0x0000000000077941 */ /* 0x000fea0003800200 */
.L_x_4512:
[----:B------:R-:W-:Y:S01]  /*2cc0*/  ISETP.GE.AND P1, PT, R18, R19, PT ;  /* 0x000000131200720c */ /* 0x000fe20003f26270 */
[----:B------:R-:W-:Y:S01]  /*2cd0*/  BSSY.RECONVERGENT B7, `(.L_x_4542) ;  /* 0x00000e7000077945 */ /* 0x000fe20003800200 */
[----:B------:R-:W-:-:S11]  /*2ce0*/  PLOP3.LUT P0, PT, PT, PT, PT, 0x8, 0x80 ;  /* 0x000000000080781c */ /* 0x000fd60003f0e170 */
        /* <DEDUP_REMOVED lines=22> */
.L_x_4548:
[----:B------:R-:W2:Y:S02]  /*2e50*/  LDG.E.U8 R0, desc[UR36][R4.64] ;  /* 0x0000002404007981 */ /* 0x000ea4000c1e1100 */
[----:B--2---:R-:W-:Y:S01]  /*2e60*/  I2FP.F32.U32 R0, R0 ;  /* 0x0000000000007245 */ /* 0x004fe20000201000 */
[----:B------:R-:W-:Y:S06]  /*2e70*/  BRA `(.L_x_4550) ;  /* 0x0000000c00287947 */ /* 0x000fec0003800000 */
.L_x_4547:
        /* <DEDUP_REMOVED lines=9> */
.L_x_4552:
[----:B------:R-:W2:Y:S02]  /*2f10*/  LDG.E R0, desc[UR36][R4.64] ;  /* 0x0000002404007981 */ /* 0x000ea4000c1e1900 */
[----:B--2---:R-:W-:Y:S01]  /*2f20*/  I2FP.F32.S32 R0, R0 ;  /* 0x0000000000007245 */ /* 0x004fe20000201400 */
[----:B------:R-:W-:Y:S06]  /*2f30*/  BRA `(.L_x_4550) ;  /* 0x0000000800f87947 */ /* 0x000fec0003800000 */
.L_x_4551:
[----:B------:R-:W2:Y:S02]  /*2f40*/  LDG.E.U16 R0, desc[UR36][R4.64] ;  /* 0x0000002404007981 */ /* 0x000ea4000c1e1500 */
[----:B--2---:R-:W4:Y:S01]  /*2f50*/  I2F.S16 R0, R0 ;  /* 0x0000000000007306 */ /* 0x004f220000101400 */
[----:B------:R-:W-:Y:S05]  /*2f60*/  BRA `(.L_x_4550) ;  /* 0x0000000800ec7947 */ /* 0x000fea0003800000 */
.L_x_4546:
        /* <DEDUP_REMOVED lines=8> */
.L_x_4554:
[----:B------:R-:W2:Y:S02]  /*2ff0*/  LDG.E.U16 R0, desc[UR36][R4.64] ;  /* 0x0000002404007981 */ /* 0x000ea4000c1e1500 */
[----:B--2---:R-:W-:Y:S01]  /*3000*/  HADD2.F32 R0, -RZ, R0.H0_H0 ;  /* 0x20000000ff007230 */ /* 0x004fe20000004100 */
[----:B------:R-:W-:Y:S06]  /*3010*/  BRA `(.L_x_4550) ;  /* 0x0000000800c07947 */ /* 0x000fec0003800000 */
.L_x_4553:
        /* <DEDUP_REMOVED lines=8> */
.L_x_4556:
[----:B------:R-:W2:Y:S02]  /*30a0*/  LDG.E.U16 R0, desc[UR36][R4.64] ;  /* 0x0000002404007981 */ /* 0x000ea4000c1e1500 */
[----:B--2---:R-:W-:Y:S01]  /*30b0*/  HADD2.F32 R0, -RZ, R0.H0_H0 ;  /* 0x20000000ff007230 */ /* 0x004fe20000004100 */
[----:B------:R-:W-:Y:S06]  /*30c0*/  BRA `(.L_x_4550) ;  /* 0x0000000800947947 */ /* 0x000fec0003800000 */
.L_x_4555:
[----:B------:R-:W2:Y:S01]  /*30d0*/  LDG.E.64 R4, desc[UR36][R4.64] ;  /* 0x0000002404047981 */ /* 0x000ea2000c1e1b00 */
[----:B------:R-:W-:Y:S01]  /*30e0*/  UMOV UR4, 0xf0000000 ;  /* 0xf000000000047882 */ /* 0x000fe20000000000 */
[----:B------:R-:W-:Y:S01]  /*30f0*/  UMOV UR5, 0x380fffff ;  /* 0x380fffff00057882 */ /* 0x000fe20000000000 */
[----:B--2---:R-:W0:Y:S01]  /*3100*/  F2F.F32.F64 R0, R4 ;  /* 0x0000000400007310 */ /* 0x004e220000301000 */
[----:B------:R-:W-:-:S14]  /*3110*/  DSETP.GEU.AND P0, PT, |R4|, UR4, PT ;  /* 0x0000000404007e2a */ /* 0x000fdc000bf0e200 */
[----:B0-----:R-:W-:Y:S01]  /*3120*/  @!P0 FMUL R0, R0, 1.175494350822287508e-38 ;  /* 0x0080000000008820 */ /* 0x001fe20000400000 */
[----:B------:R-:W-:Y:S06]  /*3130*/  BRA `(.L_x_4550) ;  /* 0x0000000800787947 */ /* 0x000fec0003800000 */
.L_x_4545:
        /* <DEDUP_REMOVED lines=12> */
.L_x_4559:
[----:B------:R-:W2:Y:S01]  /*3200*/  LDG.E.64 R4, desc[UR36][R4.64] ;  /* 0x0000002404047981 */ /* 0x000ea2000c1e1b00 */
[----:B------:R-:W-:Y:S01]  /*3210*/  UMOV UR4, 0xf0000000 ;  /* 0xf000000000047882 */ /* 0x000fe20000000000 */
[----:B------:R-:W-:Y:S01]  /*3220*/  UMOV UR5, 0x380fffff ;  /* 0x380fffff00057882 */ /* 0x000fe20000000000 */
[----:B--2---:R-:W0:Y:S01]  /*3230*/  F2F.F32.F64 R0, R4 ;  /* 0x0000000400007310 */ /* 0x004e220000301000 */
[----:B------:R-:W-:-:S14]  /*3240*/  DSETP.GEU.AND P0, PT, |R4|, UR4, PT ;  /* 0x0000000404007e2a */ /* 0x000fdc000bf0e200 */
[----:B0-----:R-:W-:Y:S01]  /*3250*/  @!P0 FMUL R0, R0, 1.175494350822287508e-38 ;  /* 0x0080000000008820 */ /* 0x001fe20000400000 */
[----:B------:R-:W-:Y:S06]  /*3260*/  BRA `(.L_x_4550) ;  /* 0x00000008002c7947 */ /* 0x000fec0003800000 */
.L_x_4558:
        /* <DEDUP_REMOVED lines=25> */
.L_x_4561:
        /* <DEDUP_REMOVED lines=13> */
.L_x_4560:
[----:B------:R-:W2:Y:S02]  /*34d0*/  LDG.E.U16 R0, desc[UR36][R4.64] ;  /* 0x0000002404007981 */ /* 0x000ea4000c1e1500 */
[----:B--2---:R-:W-:Y:S01]  /*34e0*/  IMAD.U32 R0, R0, 0x10000, RZ ;  /* 0x0001000000007824 */ /* 0x004fe200078e00ff */
[----:B------:R-:W-:Y:S06]  /*34f0*/  BRA `(.L_x_4550) ;  /* 0x0000000400887947 */ /* 0x000fec0003800000 */
.L_x_4557:
        /* <DEDUP_REMOVED lines=11> */
.L_x_4564:
        /* <DEDUP_REMOVED lines=20> */
.L_x_4566:
[----:B------:R-:W-:Y:S05]  /*36f0*/  BSYNC.RECONVERGENT B0 ;  /* 0x0000000000007941 */ /* 0x000fea0003800200 */
.L_x_4565:
[----:B------:R-:W-:Y:S01]  /*3700*/  IMAD.SHL.U32 R0, R0, 0x100000, RZ ;  /* 0x0010000000007824 */ /* 0x000fe200078e00ff */
[----:B------:R-:W-:-:S04]  /*3710*/  LEA R3, R3, 0x3b800000, 0x17 ;  /* 0x3b80000003037811 */ /* 0x000fc800078eb8ff */
[----:B------:R-:W-:Y:S01]  /*3720*/  LOP3.LUT R0, R3, R0, R7, 0xfe, !PT ;  /* 0x0000000003007212 */ /* 0x000fe200078efe07 */
[----:B------:R-:W-:Y:S06]  /*3730*/  BRA `(.L_x_4550) ;  /* 0x0000000000f87947 */ /* 0x000fec0003800000 */
.L_x_4563:
        /* <DEDUP_REMOVED lines=20> */
.L_x_4568:
[----:B------:R-:W-:Y:S05]  /*3880*/  BSYNC.RECONVERGENT B0 ;  /* 0x0000000000007941 */ /* 0x000fea0003800200 */
.L_x_4567:
[----:B------:R-:W-:Y:S01]  /*3890*/  IMAD.SHL.U32 R0, R0, 0x200000, RZ ;  /* 0x0020000000007824 */ /* 0x000fe200078e00ff */
[----:B------:R-:W-:-:S04]  /*38a0*/  LEA R3, R3, 0x37800000, 0x17 ;  /* 0x3780000003037811 */ /* 0x000fc800078eb8ff */
[----:B------:R-:W-:Y:S01]  /*38b0*/  LOP3.LUT R0, R3, R0, R7, 0xfe, !PT ;  /* 0x0000000003007212 */ /* 0x000fe200078efe07 */
[----:B------:R-:W-:Y:S06]  /*38c0*/  BRA `(.L_x_4550) ;  /* 0x0000000000947947 */ /* 0x000fec0003800000 */
.L_x_4562:
        /* <DEDUP_REMOVED lines=14> */
.L_x_4549:
        /* <DEDUP_REMOVED lines=16> */
.L_x_4571:
[----:B------:R-:W-:Y:S01]  /*3ab0*/  IMAD.MOV.U32 R0, RZ, RZ, RZ ;  /* 0x000000ffff007224 */ /* 0x000fe200078e00ff */
[----:B------:R-:W-:Y:S06]  /*3ac0*/  BRA `(.L_x_4550) ;  /* 0x0000000000147947 */ /* 0x000fec0003800000 */
.L_x_4570:
[----:B------:R-:W2:Y:S02]  /*3ad0*/  LDG.E.64 R4, desc[UR36][R4.64] ;  /* 0x0000002404047981 */ /* 0x000ea4000c1e1b00 */
[----:B--2---:R0:W1:Y:S01]  /*3ae0*/  I2F.U64 R0, R4 ;  /* 0x0000000400007312 */ /* 0x0040620000301000 */
[----:B------:R-:W-:Y:S05]  /*3af0*/  BRA `(.L_x_4550) ;  /* 0x0000000000087947 */ /* 0x000fea0003800000 */
.L_x_4569:
[----:B------:R-:W2:Y:S02]  /*3b00*/  LDG.E R0, desc[UR36][R4.64] ;  /* 0x0000002404007981 */ /* 0x000ea4000c1e1900 */
[----:B--2---:R-:W-:-:S07]  /*3b10*/  I2FP.F32.U32 R0, R0 ;  /* 0x0000000000007245 */ /* 0x004fce0000201000 */
.L_x_4550:
[----:B------:R-:W-:Y:S05]  /*3b20*/  BSYNC.RECONVERGENT B6 ;  /* 0x0000000000067941 */ /* 0x000fea0003800200 */
.L_x_4544:
[----:B-1-345:R-:W-:-:S13]  /*3b30*/  FSETP.NEU.FTZ.AND P0, PT, R0, RZ, PT ;  /* 0x000000ff0000720b */ /* 0x03afda0003f1d000 */
.L_x_4543:
[----:B------:R-:W-:Y:S05]  /*3b40*/  BSYNC.RECONVERGENT B7 ;  /* 0x0000000000077941 */ /* 0x000fea0003800200 */
.L_x_4542:
[----:B------:R-:W1:Y:S01]  /*3b50*/  LDCU UR4, c[0x0][0x388] ;  /* 0x00007100ff0477ac */ /* 0x000e620008000800 */
[----:B------:R-:W-:Y:S01]  /*3b60*/  ISETP.NE.AND P4, PT, R17, RZ, PT ;  /* 0x000000ff1100720c */ /* 0x000fe20003f85270 */
[----:B------:R-:W-:Y:S01]  /*3b70*/  BSSY.RECONVERGENT B8, `(.L_x_4572) ;  /* 0x00002a6000087945 */ /* 0x000fe20003800200 */
[----:B------:R-:W4:Y:S01]  /*3b80*/  LDC.U8 R17, c[0x0][0x3ac] ;  /* 0x0000eb00ff117b82 */ /* 0x000f220000000000 */
[----:B------:R-:W-:Y:S02]  /*3b90*/  ISETP.GE.AND P2, PT, R2, R19, PT ;  /* 0x000000130200720c */ /* 0x000fe40003f46270 */
[----:B------:R-:W-:Y:S01]  /*3ba0*/  BSSY.RELIABLE B7, `(.L_x_4573) ;  /* 0x00001c8000077945 */ /* 0x000fe20003800100 */
[----:B------:R-:W-:Y:S02]  /*3bb0*/  ISETP.NE.AND P3, PT, R16, RZ, PT ;  /* 0x000000ff1000720c */ /* 0x000fe40003f65270 */
[----:B------:R-:W-:Y:S02]  /*3bc0*/  ISETP.NE.AND P5, PT, R22, RZ, PT ;  /* 0x000000ff1600720c */ /* 0x000fe40003fa5270 */
[----:B-1----:R-:W-:-:S04]  /*3bd0*/  FSETP.NEU.FTZ.AND P1, PT, RZ, UR4, PT ;  /* 0x00000004ff007c0b */ /* 0x002fc8000bf3d000 */
[----:B------:R-:W-:Y:S02]  /*3be0*/  PLOP3.LUT P3, PT, P1, P3, PT, 0x28, 0x82 ;  /* 0x000000000082781c */ /* 0x000fe40000f66570 */
[----:B------:R-:W-:Y:S02]  /*3bf0*/  PLOP3.LUT P4, PT, P1, P4, PT, 0x28, 0x82 ;  /* 0x000000000082781c */ /* 0x000fe40000f88570 */
[----:B------:R-:W-:Y:S02]  /*3c00*/  PLOP3.LUT P5, PT, P1, P5, PT, 0x28, 0x82 ;  /* 0x000000000082781c */ /* 0x000fe40000faa570 */
[----:B------:R-:W-:Y:S02]  /*3c10*/  PLOP3.LUT P0, PT, P1, P0, PT, 0x28, 0x82 ;  /* 0x000000000082781c */ /* 0x000fe40000f00570 */
[----:B------:R-:W-:Y:S02]  /*3c20*/  SEL R11, RZ, 0x1, !P3 ;  /* 0x00000001ff0b7807 */ /* 0x000fe40005800000 */
[----:B------:R-:W-:-:S02]  /*3c30*/  SEL R22, RZ, 0x1, !P4 ;  /* 0x00000001ff167807 */ /* 0x000fc40006000000 */
[----:B------:R-:W-:Y:S02]  /*3c40*/  SEL R18, RZ, 0x1, !P5 ;  /* 0x00000001ff127807 */ /* 0x000fe40006800000 */
[----:B------:R-:W-:Y:S01]  /*3c50*/  SEL R16, RZ, 0x1, !P0 ;  /* 0x00000001ff107807 */ /* 0x000fe20004000000 */
[----:B------:R-:W-:Y:S06]  /*3c60*/  @P2 BRA `(.L_x_4574) ;  /* 0x0000001800e02947 */ /* 0x000fec0003800000 */
[----:B------:R-:W1:Y:S01]  /*3c70*/  LDCU UR4, c[0x0][0x3b0] ;  /* 0x00007600ff0477ac */ /* 0x000e620008000800 */
[----:B------:R-:W5:Y:S01]  /*3c80*/  LDC.64 R8, c[0x0][0x390] ;  /* 0x0000e400ff087b82 */ /* 0x000f620000000a00 */
[----:B------:R-:W-:Y:S01]  /*3c90*/  IMAD R0, R23, 0x200, R2 ;  /* 0x0000020017007824 */ /* 0x000fe200078e0202 */
[----:B0-234-:R-:W-:Y:S01]  /*3ca0*/  PRMT R4, R17, 0x9910, RZ ;  /* 0x0000991011047816 */ /* 0x01dfe200000000ff */
[----:B------:R-:W-:Y:S01]  /*3cb0*/  BSSY.RECONVERGENT B6, `(.L_x_4575) ;  /* 0x00000d6000067945 */ /* 0x000fe20003800200 */
[----:B------:R-:W-:Y:S02]  /*3cc0*/  VIADD R2, R2, 0x80 ;  /* 0x0000008002027836 */ /* 0x000fe40000000000 */
[----:B-1----:R-:W-:Y:S02]  /*3cd0*/  IMAD R3, R0, UR4, RZ ;  /* 0x0000000400037c24 */ /* 0x002fe4000f8e02ff */
[----:B------:R-:W-:-:S05]  /*3ce0*/  IMAD.MOV.U32 R0, RZ, RZ, R4 ;  /* 0x000000ffff007224 */ /* 0x000fca00078e0004 */
[----:B------:R-:W-:Y:S02]  /*3cf0*/  ISETP.GT.AND P0, PT, R0, 0x9, PT ;  /* 0x000000090000780c */ /* 0x000fe40003f04270 */
[----:B-----5:R-:W-:-:S05]  /*3d00*/  IADD3 R8, P1, PT, R3, R8, RZ ;  /* 0x0000000803087210 */ /* 0x020fca0007f3e0ff */
        /* <DEDUP_REMOVED lines=12> */
.L_x_4579:
[----:B------:R0:W-:Y:S01]  /*3dd0*/  STG.E.U8 desc[UR36][R8.64], R11 ;  /* 0x0000000b08007986 */ /* 0x0001e2000c101124 */
[----:B------:R-:W-:Y:S05]  /*3de0*/  BRA `(.L_x_4581) ;  /* 0x0000000c00087947 */ /* 0x000fea0003800000 */
.L_x_4578:
        /* <DEDUP_REMOVED lines=10> */
.L_x_4583:
[----:B------:R0:W-:Y:S01]  /*3e90*/  STG.E desc[UR36][R8.64], R11 ;  /* 0x0000000b08007986 */ /* 0x0001e2000c101924 */
[----:B------:R-:W-:Y:S05]  /*3ea0*/  BRA `(.L_x_4581) ;  /* 0x0000000800d87947 */ /* 0x000fea0003800000 */
.L_x_4582:
[----:B------:R0:W-:Y:S01]  /*3eb0*/  STG.E.U16 desc[UR36][R8.64], R11 ;  /* 0x0000000b08007986 */ /* 0x0001e2000c101524 */
[----:B------:R-:W-:Y:S05]  /*3ec0*/  BRA `(.L_x_4581) ;  /* 0x0000000800d07947 */ /* 0x000fea0003800000 */
.L_x_4577:
        /* <DEDUP_REMOVED lines=9> */
.L_x_4585:
[----:B------:R-:W0:Y:S02]  /*3f60*/  I2F.S16 R0, R11 ;  /* 0x0000000b00007306 */ /* 0x000e240000101400 */
[----:B0-----:R-:W-:-:S05]  /*3f70*/  F2FP.F16.F32.PACK_AB R0, RZ, R0 ;  /* 0x00000000ff00723e */ /* 0x001fca00000000ff */
[----:B------:R0:W-:Y:S01]  /*3f80*/  STG.E.U16 desc[UR36][R8.64], R0 ;  /* 0x0000000008007986 */ /* 0x0001e2000c101524 */
[----:B------:R-:W-:Y:S05]  /*3f90*/  BRA `(.L_x_4581) ;  /* 0x00000008009c7947 */ /* 0x000fea0003800000 */
.L_x_4584:
        /* <DEDUP_REMOVED lines=10> */
.L_x_4587:
[----:B------:R-:W0:Y:S02]  /*4040*/  I2F.S16 R11, R11 ;  /* 0x0000000b000b7306 */ /* 0x000e240000101400 */
[----:B0-----:R-:W-:-:S04]  /*4050*/  F2FP.F16.F32.PACK_AB R3, RZ, R11 ;  /* 0x0000000bff03723e */ /* 0x001fc800000000ff */
[----:B------:R-:W-:-:S05]  /*4060*/  PRMT R3, R3, 0x5410, RZ ;  /* 0x0000541003037816 */ /* 0x000fca00000000ff */
[----:B------:R0:W-:Y:S01]  /*4070*/  STG.E desc[UR36][R8.64], R3 ;  /* 0x0000000308007986 */ /* 0x0001e2000c101924 */
[----:B------:R-:W-:Y:S05]  /*4080*/  BRA `(.L_x_4581) ;  /* 0x0000000800607947 */ /* 0x000fea0003800000 */
.L_x_4586:
[----:B------:R-:W0:Y:S02]  /*4090*/  I2F.F64.S16 R4, R11 ;  /* 0x0000000b00047312 */ /* 0x000e240000101c00 */
[----:B0-----:R0:W-:Y:S01]  /*40a0*/  STG.E.64 desc[UR36][R8.64], R4 ;  /* 0x0000000408007986 */ /* 0x0011e2000c101b24 */
[----:B------:R-:W-:Y:S05]  /*40b0*/  BRA `(.L_x_4581) ;  /* 0x0000000800547947 */ /* 0x000fea0003800000 */
.L_x_4576:
        /* <DEDUP_REMOVED lines=10> */
.L_x_4590:
[----:B------:R-:W0:Y:S01]  /*4160*/  I2F.F64.S16 R4, R11 ;  /* 0x0000000b00047312 */ /* 0x000e220000101c00 */
[----:B------:R-:W-:-:S05]  /*4170*/  CS2R R6, SRZ ;  /* 0x0000000000067805 */ /* 0x000fca000001ff00 */
[----:B0-----:R0:W-:Y:S01]  /*4180*/  STG.E.128 desc[UR36][R8.64], R4 ;  /* 0x0000000408007986 */ /* 0x0011e2000c101d24 */
[----:B------:R-:W-:Y:S05]  /*4190*/  BRA `(.L_x_4581) ;  /* 0x00000008001c7947 */ /* 0x000fea0003800000 */
.L_x_4589:
        /* <DEDUP_REMOVED lines=17> */
.L_x_4594:
[----:B------:R-:W-:Y:S05]  /*42b0*/  BSYNC.RECONVERGENT B0 ;  /* 0x0000000000007941 */ /* 0x000fea0003800200 */
.L_x_4593:
[----:B------:R0:W-:Y:S01]  /*42c0*/  STG.E.U8 desc[UR36][R8.64], R3 ;  /* 0x0000000308007986 */ /* 0x0001e2000c101124 */
[----:B------:R-:W-:Y:S05]  /*42d0*/  BRA `(.L_x_4581) ;  /* 0x0000000400cc7947 */ /* 0x000fea0003800000 */
.L_x_4592:
        /* <DEDUP_REMOVED lines=16> */
.L_x_4591:
[----:B------:R-:W0:Y:S02]  /*43e0*/  I2F.S16 R0, R11 ;  /* 0x0000000b00007306 */ /* 0x000e240000101400 */
[----:B0-----:R-:W-:-:S05]  /*43f0*/  F2FP.BF16.F32.PACK_AB R0, RZ, R0 ;  /* 0x00000000ff00723e */ /* 0x001fca00000010ff */
[----:B------:R0:W-:Y:S01]  /*4400*/  STG.E.U16 desc[UR36][R8.64], R0 ;  /* 0x0000000008007986 */ /* 0x0001e2000c101524 */
[----:B------:R-:W-:Y:S05]  /*4410*/  BRA `(.L_x_4581) ;  /* 0x00000004007c7947 */ /* 0x000fea0003800000 */
.L_x_4588:
        /* <DEDUP_REMOVED lines=10> */
.L_x_4597:
        /* <DEDUP_REMOVED lines=12> */
.L_x_4600:
[----:B------:R-:W-:-:S04]  /*4580*/  SHF.R.U32.HI R0, RZ, 0x14, R11 ;  /* 0x00000014ff007819 */ /* 0x000fc8000001160b */
[----:B------:R-:W-:-:S04]  /*4590*/  LOP3.LUT R0, R0, 0x1, RZ, 0xc0, !PT ;  /* 0x0000000100007812 */ /* 0x000fc800078ec0ff */
[----:B------:R-:W-:-:S04]  /*45a0*/  IADD3 R0, PT, PT, R11, 0x487ffff, R0 ;  /* 0x0487ffff0b007810 */ /* 0x000fc80007ffe000 */
[----:B------:R-:W-:-:S04]  /*45b0*/  SHF.R.U32.HI R0, RZ, 0x14, R0 ;  /* 0x00000014ff007819 */ /* 0x000fc80000011600 */
[----:B------:R-:W-:-:S07]  /*45c0*/  LOP3.LUT R0, R0, 0xff, RZ, 0xc0, !PT ;  /* 0x000000ff00007812 */ /* 0x000fce00078ec0ff */
.L_x_4601:
[----:B------:R-:W-:-:S07]  /*45d0*/  PRMT R4, R0, 0x7610, R4 ;  /* 0x0000761000047816 */ /* 0x000fce0000000004 */
.L_x_4599:
[----:B------:R-:W-:Y:S05]  /*45e0*/  BSYNC.RECONVERGENT B0 ;  /* 0x0000000000007941 */ /* 0x000fea0003800200 */
.L_x_4598:
[----:B------:R1:W-:Y:S01]  /*45f0*/  STG.E.U8 desc[UR36][R8.64], R4 ;  /* 0x0000000408007986 */ /* 0x0003e2000c101124 */
[----:B------:R-:W-:Y:S05]  /*4600*/  BRA `(.L_x_4581) ;  /* 0x0000000400007947 */ /* 0x000fea0003800000 */
.L_x_4596:
        /* <DEDUP_REMOVED lines=12> */
.L_x_4604:
[----:B------:R-:W-:-:S04]  /*46d0*/  SHF.R.U32.HI R0, RZ, 0x15, R11 ;  /* 0x00000015ff007819 */ /* 0x000fc8000001160b */
[----:B------:R-:W-:-:S04]  /*46e0*/  LOP3.LUT R0, R0, 0x1, RZ, 0xc0, !PT ;  /* 0x0000000100007812 */ /* 0x000fc800078ec0ff */
[----:B------:R-:W-:-:S04]  /*46f0*/  IADD3 R0, PT, PT, R11, 0x88fffff, R0 ;  /* 0x088fffff0b007810 */ /* 0x000fc80007ffe000 */
[----:B------:R-:W-:-:S04]  /*4700*/  SHF.R.U32.HI R0, RZ, 0x15, R0 ;  /* 0x00000015ff007819 */ /* 0x000fc80000011600 */
[----:B------:R-:W-:-:S07]  /*4710*/  LOP3.LUT R0, R0, 0xff, RZ, 0xc0, !PT ;  /* 0x000000ff00007812 */ /* 0x000fce00078ec0ff */
.L_x_4605:
[----:B------:R-:W-:-:S07]  /*4720*/  PRMT R4, R0, 0x7610, R4 ;  /* 0x0000761000047816 */ /* 0x000fce0000000004 */
.L_x_4603:
[----:B------:R-:W-:Y:S05]  /*4730*/  BSYNC.RECONVERGENT B0 ;  /* 0x0000000000007941 */ /* 0x000fea0003800200 */
.L_x_4602:
[----:B------:R2:W-:Y:S01]  /*4740*/  STG.E.U8 desc[UR36][R8.64], R4 ;  /* 0x0000000408007986 */ /* 0x0005e2000c101124 */
[----:B------:R-:W-:Y:S05]  /*4750*/  BRA `(.L_x_4581) ;  /* 0x0000000000ac7947 */ /* 0x000fea0003800000 */
.L_x_4595:
[----:B------:R-:W-:-:S13]  /*4760*/  ISETP.NE.AND P0, PT, R0, 0x1c, PT ;  /* 0x0000001c0000780c */ /* 0x000fda0003f05270 */
[----:B------:R-:W-:Y:S05]  /*4770*/  @!P0 BRA `(.L_x_4606) ;  /* 0x0000000000a08947 */ /* 0x000fea0003800000 */
[----:B------:R-:W-:-:S13]  /*4780*/  ISETP.NE.AND P0, PT, R0, 0x1d, PT ;  /* 0x0000001d0000780c */ /* 0x000fda0003f05270 */
[----:B------:R-:W-:Y:S05]  /*4790*/  @!P0 BRA `(.L_x_4607) ;  /* 0x0000000000888947 */ /* 0x000fea0003800000 */
[----:B------:R-:W-:-:S13]  /*47a0*/  ISETP.NE.AND P0, PT, R0, 0x2c, PT ;  /* 0x0000002c0000780c */ /* 0x000fda0003f05270 */
[----:B------:R-:W-:Y:S05]  /*47b0*/  @!P0 BRA `(.L_x_4608) ;  /* 0x0000000000448947 */ /* 0x000fea0003800000 */
.L_x_4580:
        /* <DEDUP_REMOVED lines=16> */
.L_x_4609:
[----:B------:R-:W-:Y:S05]  /*48c0*/  BRA `(.L_x_4581) ;  /* 0x0000000000507947 */ /* 0x000fea0003800000 */
.L_x_4608:
        /* <DEDUP_REMOVED lines=15> */
.L_x_4607:
[----:B------:R-:W-:Y:S02]  /*49c0*/  IMAD.MOV.U32 R4, RZ, RZ, R11 ;  /* 0x000000ffff047224 */ /* 0x000fe400078e000b */
[----:B------:R-:W-:-:S05]  /*49d0*/  IMAD.MOV.U32 R5, RZ, RZ, RZ ;  /* 0x000000ffff057224 */ /* 0x000fca00078e00ff */
[----:B------:R0:W-:Y:S01]  /*49e0*/  STG.E.64 desc[UR36][R8.64], R4 ;  /* 0x0000000408007986 */ /* 0x0001e2000c101b24 */
[----:B------:R-:W-:Y:S05]  /*49f0*/  BRA `(.L_x_4581) ;  /* 0x0000000000047947 */ /* 0x000fea0003800000 */
.L_x_4606:
[----:B------:R3:W-:Y:S02]  /*4a00*/  STG.E desc[UR36][R8.64], R11 ;  /* 0x0000000b08007986 */ /* 0x0007e4000c101924 */
.L_x_4581:
[----:B------:R-:W-:Y:S05]  /*4a10*/  BSYNC.RECONVERGENT B6 ;  /* 0x0000000000067941 */ /* 0x000fea0003800200 */
.L_x_4575:
        /* <DEDUP_REMOVED lines=24> */
.L_x_4615:
[----:B------:R0:W-:Y:S01]  /*4ba0*/  STG.E.U8 desc[UR36][R8.64], R22 ;  /* 0x0000001608007986 */ /* 0x0001e2000c101124 */
[----:B------:R-:W-:Y:S05]  /*4bb0*/  BRA `(.L_x_4617) ;  /* 0x0000000c00047947 */ /* 0x000fea0003800000 */
.L_x_4614:
        /* <DEDUP_REMOVED lines=10> */
.L_x_4619:
[----:B------:R0:W-:Y:S01]  /*4c60*/  STG.E desc[UR36][R8.64], R22 ;  /* 0x0000001608007986 */ /* 0x0001e2000c101924 */
[----:B------:R-:W-:Y:S05]  /*4c70*/  BRA `(.L_x_4617) ;  /* 0x0000000800d47947 */ /* 0x000fea0003800000 */
.L_x_4618:
[----:B------:R0:W-:Y:S01]  /*4c80*/  STG.E.U16 desc[UR36][R8.64], R22 ;  /* 0x0000001608007986 */ /* 0x0001e2000c101524 */
[----:B------:R-:W-:Y:S05]  /*4c90*/  BRA `(.L_x_4617) ;  /* 0x0000000800cc7947 */ /* 0x000fea0003800000 */
.L_x_4613:
        /* <DEDUP_REMOVED lines=9> */
.L_x_4621:
[----:B------:R-:W0:Y:S02]  /*4d30*/  I2F.S16 R0, R22 ;  /* 0x0000001600007306 */ /* 0x000e240000101400 */
[----:B0-----:R-:W-:-:S05]  /*4d40*/  F2FP.F16.F32.PACK_AB R0, RZ, R0 ;  /* 0x00000000ff00723e */ /* 0x001fca00000000ff */
[----:B------:R0:W-:Y:S01]  /*4d50*/  STG.E.U16 desc[UR36][R8.64], R0 ;  /* 0x0000000008007986 */ /* 0x0001e2000c101524 */
[----:B------:R-:W-:Y:S05]  /*4d60*/  BRA `(.L_x_4617) ;  /* 0x0000000800987947 */ /* 0x000fea0003800000 */
.L_x_4620:
        /* <DEDUP_REMOVED lines=10> */
.L_x_4623:
[----:B------:R-:W0:Y:S02]  /*4e10*/  I2F.S16 R22, R22 ;  /* 0x0000001600167306 */ /* 0x000e240000101400 */
[----:B0-----:R-:W-:-:S04]  /*4e20*/  F2FP.F16.F32.PACK_AB R3, RZ, R22 ;  /* 0x00000016ff03723e */ /* 0x001fc800000000ff */
[----:B------:R-:W-:-:S05]  /*4e30*/  PRMT R3, R3, 0x5410, RZ ;  /* 0x0000541003037816 */ /* 0x000fca00000000ff */
[----:B------:R0:W-:Y:S01]  /*4e40*/  STG.E desc[UR36][R8.64], R3 ;  /* 0x0000000308007986 */ /* 0x0001e2000c101924 */
[----:B------:R-:W-:Y:S05]  /*4e50*/  BRA `(.L_x_4617) ;  /* 0x00000008005c7947 */ /* 0x000fea0003800000 */
.L_x_4622:
[----:B------:R-:W0:Y:S02]  /*4e60*/  I2F.F64.S16 R4, R22 ;  /* 0x0000001600047312 */ /* 0x000e240000101c00 */
[----:B0-----:R0:W-:Y:S01]  /*4e70*/  STG.E.64 desc[UR36][R8.64], R4 ;  /* 0x0000000408007986 */ /* 0x0011e2000c101b24 */
[----:B------:R-:W-:Y:S05]  /*4e80*/  BRA `(.L_x_4617) ;  /* 0x0000000800507947 */ /* 0x000fea0003800000 */
.L_x_4612:
        /* <DEDUP_REMOVED lines=12> */
.L_x_4627:
        /* <DEDUP_REMOVED lines=16> */
.L_x_4630:
[----:B------:R-:W-:-:S07]  /*5050*/  PRMT R4, R0, 0x7610, R4 ;  /* 0x0000761000047816 */ /* 0x000fce0000000004 */
.L_x_4629:
[----:B------:R-:W-:Y:S05]  /*5060*/  BSYNC.RECONVERGENT B0 ;  /* 0x0000000000007941 */ /* 0x000fea0003800200 */
.L_x_4628:
[----:B------:R0:W-:Y:S01]  /*5070*/  STG.E.U8 desc[UR36][R8.64], R4 ;  /* 0x0000000408007986 */ /* 0x0001e2000c101124 */
[----:B------:R-:W-:Y:S05]  /*5080*/  BRA `(.L_x_4617) ;  /* 0x0000000400d07947 */ /* 0x000fea0003800000 */
.L_x_4626:
        /* <DEDUP_REMOVED lines=16> */
.L_x_4633:
[----:B------:R-:W-:-:S07]  /*5190*/  PRMT R4, R0, 0x7610, R4 ;  /* 0x0000761000047816 */ /* 0x000fce0000000004 */
.L_x_4632:
[----:B------:R-:W-:Y:S05]  /*51a0*/  BSYNC.RECONVERGENT B0 ;  /* 0x0000000000007941 */ /* 0x000fea0003800200 */
.L_x_4631:
[----:B------:R0:W-:Y:S01]  /*51b0*/  STG.E.U8 desc[UR36][R8.64], R4 ;  /* 0x0000000408007986 */ /* 0x0001e2000c101124 */
[----:B------:R-:W-:Y:S05]  /*51c0*/  BRA `(.L_x_4617) ;  /* 0x0000000400807947 */ /* 0x000fea0003800000 */
.L_x_4625:
        /* <DEDUP_REMOVED lines=21> */
.L_x_4635:
[----:B------:R-:W-:Y:S02]  /*5320*/  IMAD.MOV.U32 R4, RZ, RZ, R22 ;  /* 0x000000ffff047224 */ /* 0x000fe400078e0016 */
[----:B------:R-:W-:-:S05]  /*5330*/  IMAD.MOV.U32 R5, RZ, RZ, RZ ;  /* 0x000000ffff057224 */ /* 0x000fca00078e00ff */
[----:B------:R0:W-:Y:S01]  /*5340*/  STG.E.64 desc[UR36][R8.64], R4 ;  /* 0x0000000408007986 */ /* 0x0001e2000c101b24 */
[----:B------:R-:W-:Y:S05]  /*5350*/  BRA `(.L_x_4617) ;  /* 0x00000004001c7947 */ /* 0x000fea0003800000 */
.L_x_4634:
[----:B------:R0:W-:Y:S01]  /*5360*/  STG.E desc[UR36][R8.64], R22 ;  /* 0x0000001608007986 */ /* 0x0001e2000c101924 */
[----:B------:R-:W-:Y:S05]  /*5370*/  BRA `(.L_x_4617) ;  /* 0x0000000400147947 */ /* 0x000fea0003800000 */
.L_x_4624:
        /* <DEDUP_REMOVED lines=8> */
.L_x_4637:
[----:B------:R-:W0:Y:S01]  /*5400*/  I2F.F64.S16 R4, R22 ;  /* 0x0000001600047312 */ /* 0x000e220000101c00 */
[----:B------:R-:W-:-:S05]  /*5410*/  CS2R R6, SRZ ;  /* 0x0000000000067805 */ /* 0x000fca000001ff00 */
[----:B0-----:R0:W-:Y:S01]  /*5420*/  STG.E.128 desc[UR36][R8.64], R4 ;  /* 0x0000000408007986 */ /* 0x0011e2000c101d24 */
[----:B------:R-:W-:Y:S05]  /*5430*/  BRA `(.L_x_4617) ;  /* 0x0000000000e47947 */ /* 0x000fea0003800000 */
.L_x_4636:
[----:B------:R-:W-:-:S13]  /*5440*/  ISETP.NE.AND P0, PT, R0, 0xf, PT ;  /* 0x0000000f0000780c */ /* 0x000fda0003f05270 */
[----:B------:R-:W-:Y:S05]  /*5450*/  @!P0 BRA `(.L_x_4638) ;  /* 0x0000000000d08947 */ /* 0x000fea0003800000 */
[----:B------:R-:W-:-:S13]  /*5460*/  ISETP.NE.AND P0, PT, R0, 0x17, PT ;  /* 0x000000170000780c */ /* 0x000fda0003f05270 */
[----:B------:R-:W-:Y:S05]  /*5470*/  @!P0 BRA `(.L_x_4639) ;  /* 0x0000000000848947 */ /* 0x000fea0003800000 */
[----:B------:R-:W-:-:S13]  /*5480*/  ISETP.NE.AND P0, PT, R0, 0x18, PT ;  /* 0x000000180000780c */ /* 0x000fda0003f05270 */
[----:B------:R-:W-:Y:S05]  /*5490*/  @!P0 BRA `(.L_x_4640) ;  /* 0x0000000000448947 */ /* 0x000fea0003800000 */
.L_x_4616:
        /* <DEDUP_REMOVED lines=16> */
.L_x_4641:
[----:B------:R-:W-:Y:S05]  /*55a0*/  BRA `(.L_x_4617) ;  /* 0x0000000000887947 */ /* 0x000fea0003800000 */
.L_x_4640:
        /* <DEDUP_REMOVED lines=11> */
.L_x_4643:
[----:B------:R-:W-:Y:S05]  /*5660*/  BSYNC.RECONVERGENT B0 ;  /* 0x0000000000007941 */ /* 0x000fea0003800200 */
.L_x_4642:
[----:B------:R1:W-:Y:S01]  /*5670*/  STG.E.U8 desc[UR36][R8.64], R3 ;  /* 0x0000000308007986 */ /* 0x0003e2000c101124 */
[----:B------:R-:W-:Y:S05]  /*5680*/  BRA `(.L_x_4617) ;  /* 0x0000000000507947 */ /* 0x000fea0003800000 */
.L_x_4639:
        /* <DEDUP_REMOVED lines=12> */
.L_x_4644:
[----:B------:R-:W-:Y:S01]  /*5750*/  IMAD.MOV.U32 R3, RZ, RZ, 0x7f ;  /* 0x0000007fff037424 */ /* 0x000fe200078e00ff */
[----:B------:R-:W-:-:S04]  /*5760*/  ISETP.GT.U32.AND P0, PT, R5, 0x7f800000, PT ;  /* 0x7f8000000500780c */ /* 0x000fc80003f04070 */
[----:B------:R-:W-:-:S05]  /*5770*/  SEL R3, R3, 0x7c, P0 ;  /* 0x0000007c03037807 */ /* 0x000fca0000000000 */
[----:B------:R2:W-:Y:S01]  /*5780*/  STG.E.U8 desc[UR36][R8.64], R3 ;  /* 0x0000000308007986 */ /* 0x0005e2000c101124 */
[----:B------:R-:W-:Y:S05]  /*5790*/  BRA `(.L_x_4617) ;  /* 0x00000000000c7947 */ /* 0x000fea0003800000 */
.L_x_4638:
[----:B------:R-:W0:Y:S02]  /*57a0*/  I2F.S16 R0, R22 ;  /* 0x0000001600007306 */ /* 0x000e240000101400 */
[----:B0-----:R-:W-:-:S05]  /*57b0*/  F2FP.BF16.F32.PACK_AB R0, RZ, R0 ;  /* 0x00000000ff00723e */ /* 0x001fca00000010ff */
[----:B------:R0:W-:Y:S02]  /*57c0*/  STG.E.U16 desc[UR36][R8.64], R0 ;  /* 0x0000000008007986 */ /* 0x0001e4000c101524 */
.L_x_4617:
[----:B------:R-:W-:Y:S05]  /*57d0*/  BSYNC.RECONVERGENT B6 ;  /* 0x0000000000067941 */ /* 0x000fea0003800200 */
.L_x_4611:
[----:B------:R-:W-:-:S07]  /*57e0*/  VIADD R2, R2, 0x80 ;  /* 0x0000008002027836 */ /* 0x000fce0000000000 */
.L_x_4574:
[----:B------:R-:W-:-:S13]  /*57f0*/  ISETP.GE.AND P0, PT, R2, R19, PT ;  /* 0x000000130200720c */ /* 0x000fda0003f06270 */
[----:B------:R-:W-:Y:S05]  /*5800*/  @P0 BREAK.RELIABLE B7 ;  /* 0x0000000000070942 */ /* 0x000fea0003800100 */
[----:B------:R-:W-:Y:S05]  /*5810*/  @P0 BRA `(.L_x_4610) ;  /* 0x0000000c006c0947 */ /* 0x000fea0003800000 */
[----:B------:R-:W-:Y:S05]  /*5820*/  BSYNC.RELIABLE B7 ;  /* 0x0000000000077941 */ /* 0x000fea0003800100 */
.L_x_4573:
        /* <DEDUP_REMOVED lines=21> */
.L_x_4649:
[----:B------:R0:W-:Y:S01]  /*5980*/  STG.E.U8 desc[UR36][R8.64], R18 ;  /* 0x0000001208007986 */ /* 0x0001e2000c101124 */
[----:B------:R-:W-:Y:S05]  /*5990*/  BRA `(.L_x_4651) ;  /* 0x0000000c00047947 */ /* 0x000fea0003800000 */
.L_x_4648:
        /* <DEDUP_REMOVED lines=10> */
.L_x_4653:
[----:B------:R0:W-:Y:S01]  /*5a40*/  STG.E desc[UR36][R8.64], R18 ;  /* 0x0000001208007986 */ /* 0x0001e2000c101924 */
[----:B------:R-:W-:Y:S05]  /*5a50*/  BRA `(.L_x_4651) ;  /* 0x0000000800d47947 */ /* 0x000fea0003800000 */
.L_x_4652:
[----:B------:R0:W-:Y:S01]  /*5a60*/  STG.E.U16 desc[UR36][R8.64], R18 ;  /* 0x0000001208007986 */ /* 0x0001e2000c101524 */
[----:B------:R-:W-:Y:S05]  /*5a70*/  BRA `(.L_x_4651) ;  /* 0x0000000800cc7947 */ /* 0x000fea0003800000 */
.L_x_4647:
        /* <DEDUP_REMOVED lines=9> */
.L_x_4655:
[----:B------:R-:W0:Y:S02]  /*5b10*/  I2F.S16 R0, R18 ;  /* 0x0000001200007306 */ /* 0x000e240000101400 */
[----:B0-----:R-:W-:-:S05]  /*5b20*/  F2FP.F16.F32.PACK_AB R0, RZ, R0 ;  /* 0x00000000ff00723e */ /* 0x001fca00000000ff */
[----:B------:R0:W-:Y:S01]  /*5b30*/  STG.E.U16 desc[UR36][R8.64], R0 ;  /* 0x0000000008007986 */ /* 0x0001e2000c101524 */
[----:B------:R-:W-:Y:S05]  /*5b40*/  BRA `(.L_x_4651) ;  /* 0x0000000800987947 */ /* 0x000fea0003800000 */
.L_x_4654:
        /* <DEDUP_REMOVED lines=10> */
.L_x_4657:
[----:B------:R-:W0:Y:S02]  /*5bf0*/  I2F.S16 R18, R18 ;  /* 0x0000001200127306 */ /* 0x000e240000101400 */
[----:B0-----:R-:W-:-:S04]  /*5c00*/  F2FP.F16.F32.PACK_AB R3, RZ, R18 ;  /* 0x00000012ff03723e */ /* 0x001fc800000000ff */
[----:B------:R-:W-:-:S05]  /*5c10*/  PRMT R3, R3, 0x5410, RZ ;  /* 0x0000541003037816 */ /* 0x000fca00000000ff */
[----:B------:R0:W-:Y:S01]  /*5c20*/  STG.E desc[UR36][R8.64], R3 ;  /* 0x0000000308007986 */ /* 0x0001e2000c101924 */
[----:B------:R-:W-:Y:S05]  /*5c30*/  BRA `(.L_x_4651) ;  /* 0x00000008005c7947 */ /* 0x000fea0003800000 */
.L_x_4656:
[----:B------:R-:W0:Y:S02]  /*5c40*/  I2F.F64.S16 R4, R18 ;  /* 0x0000001200047312 */ /* 0x000e240000101c00 */
[----:B0-----:R0:W-:Y:S01]  /*5c50*/  STG.E.64 desc[UR36][R8.64], R4 ;  /* 0x0000000408007986 */ /* 0x0011e2000c101b24 */
[----:B------:R-:W-:Y:S05]  /*5c60*/  BRA `(.L_x_4651) ;  /* 0x0000000800507947 */ /* 0x000fea0003800000 */
.L_x_4646:
        /* <DEDUP_REMOVED lines=12> */
.L_x_4661:
        /* <DEDUP_REMOVED lines=16> */
.L_x_4664:
[----:B------:R-:W-:-:S07]  /*5e30*/  PRMT R4, R0, 0x7610, R4 ;  /* 0x0000761000047816 */ /* 0x000fce0000000004 */
.L_x_4663:
[----:B------:R-:W-:Y:S05]  /*5e40*/  BSYNC.RECONVERGENT B0 ;  /* 0x0000000000007941 */ /* 0x000fea0003800200 */
.L_x_4662:
[----:B------:R0:W-:Y:S01]  /*5e50*/  STG.E.U8 desc[UR36][R8.64], R4 ;  /* 0x0000000408007986 */ /* 0x0001e2000c101124 */
[----:B------:R-:W-:Y:S05]  /*5e60*/  BRA `(.L_x_4651) ;  /* 0x0000000400d07947 */ /* 0x000fea0003800000 */
.L_x_4660:
        /* <DEDUP_REMOVED lines=16> */
.L_x_4667:
[----:B------:R-:W-:-:S07]  /*5f70*/  PRMT R4, R0, 0x7610, R4 ;  /* 0x0000761000047816 */ /* 0x000fce0000000004 */
.L_x_4666:
[----:B------:R-:W-:Y:S05]  /*5f80*/  BSYNC.RECONVERGENT B0 ;  /* 0x0000000000007941 */ /* 0x000fea0003800200 */
.L_x_4665:
[----:B------:R0:W-:Y:S01]  /*5f90*/  STG.E.U8 desc[UR36][R8.64], R4 ;  /* 0x0000000408007986 */ /* 0x0001e2000c101124 */
[----:B------:R-:W-:Y:S05]  /*5fa0*/  BRA `(.L_x_4651) ;  /* 0x0000000400807947 */ /* 0x000fea0003800000 */
.L_x_4659:
        /* <DEDUP_REMOVED lines=21> */
.L_x_4669:
[----:B------:R-:W-:Y:S02]  /*6100*/  IMAD.MOV.U32 R4, RZ, RZ, R18 ;  /* 0x000000ffff047224 */ /* 0x000fe400078e0012 */
[----:B------:R-:W-:-:S05]  /*6110*/  IMAD.MOV.U32 R5, RZ, RZ, RZ ;  /* 0x000000ffff057224 */ /* 0x000fca00078e00ff */
[----:B------:R0:W-:Y:S01]  /*6120*/  STG.E.64 desc[UR36][R8.64], R4 ;  /* 0x0000000408007986 */ /* 0x0001e2000c101b24 */
[----:B------:R-:W-:Y:S05]  /*6130*/  BRA `(.L_x_4651) ;  /* 0x00000004001c7947 */ /* 0x000fea0003800000 */
.L_x_4668:
[----:B------:R0:W-:Y:S01]  /*6140*/  STG.E desc[UR36][R8.64], R18 ;  /* 0x0000001208007986 */ /* 0x0001e2000c101924 */
[----:B------:R-:W-:Y:S05]  /*6150*/  BRA `(.L_x_4651) ;  /* 0x0000000400147947 */ /* 0x000fea0003800000 */
.L_x_4658:
        /* <DEDUP_REMOVED lines=8> */
.L_x_4671:
[----:B------:R-:W0:Y:S01]  /*61e0*/  I2F.F64.S16 R4, R18 ;  /* 0x0000001200047312 */ /* 0x000e220000101c00 */
[----:B------:R-:W-:-:S05]  /*61f0*/  CS2R R6, SRZ ;  /* 0x0000000000067805 */ /* 0x000fca000001ff00 */
[----:B0-----:R0:W-:Y:S01]  /*6200*/  STG.E.128 desc[UR36][R8.64], R4 ;  /* 0x0000000408007986 */ /* 0x0011e2000c101d24 */
[----:B------:R-:W-:Y:S05]  /*6210*/  BRA `(.L_x_4651) ;  /* 0x0000000000e47947 */ /* 0x000fea0003800000 */
.L_x_4670:
[----:B------:R-:W-:-:S13]  /*6220*/  ISETP.NE.AND P0, PT, R0, 0xf, PT ;  /* 0x0000000f0000780c */ /* 0x000fda0003f05270 */
[----:B------:R-:W-:Y:S05]  /*6230*/  @!P0 BRA `(.L_x_4672) ;  /* 0x0000000000d08947 */ /* 0x000fea0003800000 */
[----:B------:R-:W-:-:S13]  /*6240*/  ISETP.NE.AND P0, PT, R0, 0x17, PT ;  /* 0x000000170000780c */ /* 0x000fda0003f05270 */
[----:B------:R-:W-:Y:S05]  /*6250*/  @!P0 BRA `(.L_x_4673) ;  /* 0x0000000000848947 */ /* 0x000fea0003800000 */
[----:B------:R-:W-:-:S13]  /*6260*/  ISETP.NE.AND P0, PT, R0, 0x18, PT ;  /* 0x000000180000780c */ /* 0x000fda0003f05270 */
[----:B------:R-:W-:Y:S05]  /*6270*/  @!P0 BRA `(.L_x_4674) ;  /* 0x0000000000448947 */ /* 0x000fea0003800000 */
.L_x_4650:
        /* <DEDUP_REMOVED lines=16> */
.L_x_4675:
[----:B------:R-:W-:Y:S05]  /*6380*/  BRA `(.L_x_4651) ;  /* 0x0000000000887947 */ /* 0x000fea0003800000 */
.L_x_4674:
        /* <DEDUP_REMOVED lines=11> */
.L_x_4677:
[----:B------:R-:W-:Y:S05]  /*6440*/  BSYNC.RECONVERGENT B0 ;  /* 0x0000000000007941 */ /* 0x000fea0003800200 */
.L_x_4676:
[----:B------:R1:W-:Y:S01]  /*6450*/  STG.E.U8 desc[UR36][R8.64], R3 ;  /* 0x0000000308007986 */ /* 0x0003e2000c101124 */
[----:B------:R-:W-:Y:S05]  /*6460*/  BRA `(.L_x_4651) ;  /* 0x0000000000507947 */ /* 0x000fea0003800000 */
.L_x_4673:
        /* <DEDUP_REMOVED lines=12> */
.L_x_4678:
[----:B------:R-:W-:Y:S01]  /*6530*/  IMAD.MOV.U32 R3, RZ, RZ, 0x7f ;  /* 0x0000007fff037424 */ /* 0x000fe200078e00ff */
[----:B------:R-:W-:-:S04]  /*6540*/  ISETP.GT.U32.AND P0, PT, R5, 0x7f800000, PT ;  /* 0x7f8000000500780c */ /* 0x000fc80003f04070 */
[----:B------:R-:W-:-:S05]  /*6550*/  SEL R3, R3, 0x7c, P0 ;  /* 0x0000007c03037807 */ /* 0x000fca0000000000 */
[----:B------:R2:W-:Y:S01]  /*6560*/  STG.E.U8 desc[UR36][R8.64], R3 ;  /* 0x0000000308007986 */ /* 0x0005e2000c101124 */
[----:B------:R-:W-:Y:S05]  /*6570*/  BRA `(.L_x_4651) ;  /* 0x00000000000c7947 */ /* 0x000fea0003800000 */
.L_x_4672:
[----:B------:R-:W0:Y:S02]  /*6580*/  I2F.S16 R0, R18 ;  /* 0x0000001200007306 */ /* 0x000e240000101400 */
[----:B0-----:R-:W-:-:S05]  /*6590*/  F2FP.BF16.F32.PACK_AB R0, RZ, R0 ;  /* 0x00000000ff00723e */ /* 0x001fca00000010ff */
[----:B------:R0:W-:Y:S02]  /*65a0*/  STG.E.U16 desc[UR36][R8.64], R0 ;  /* 0x0000000008007986 */ /* 0x0001e4000c101524 */
.L_x_4651:
[----:B------:R-:W-:Y:S05]  /*65b0*/  BSYNC.RECONVERGENT B6 ;  /* 0x0000000000067941 */ /* 0x000fea0003800200 */
.L_x_4645:
[----:B------:R-:W-:-:S07]  /*65c0*/  VIADD R2, R2, 0x80 ;  /* 0x0000008002027836 */ /* 0x000fce0000000000 */
.L_x_4610:
[----:B------:R-:W-:Y:S05]  /*65d0*/  BSYNC.RECONVERGENT B8 ;  /* 0x0000000000087941 */ /* 0x000fea0003800200 */
.L_x_4572:
[----:B------:R-:W-:-:S13]  /*65e0*/  ISETP.GE.AND P0, PT, R2, R19, PT ;  /* 0x000000130200720c */ /* 0x000fda0003f06270 */
[----:B------:R-:W-:Y:S05]  /*65f0*/  @P0 EXIT ;  /* 0x000000000000094d */ /* 0x000fea0003800000 */
[----:B0123--:R-:W0:Y:S01]  /*6600*/  LDC.64 R4, c[0x0][0x390] ;  /* 0x0000e400ff047b82 */ /* 0x00fe220000000a00 */
[----:B------:R-:W1:Y:S01]  /*6610*/  LDCU UR4, c[0x0][0x3b0] ;  /* 0x00007600ff0477ac */ /* 0x000e620008000800 */
[----:B----4-:R-:W-:Y:S01]  /*6620*/  PRMT R0, R17, 0x9910, RZ ;  /* 0x0000991011007816 */ /* 0x010fe200000000ff */
        /* <DEDUP_REMOVED lines=16> */
.L_x_4682:
[----:B------:R-:W-:Y:S01]  /*6730*/  STG.E.U8 desc[UR36][R2.64], R16 ;  /* 0x0000001002007986 */ /* 0x000fe2000c101124 */
[----:B------:R-:W-:Y:S05]  /*6740*/  EXIT ;  /* 0x000000000000794d */ /* 0x000fea0003800000 */
.L_x_4681:
        /* <DEDUP_REMOVED lines=9> */
.L_x_4685:
[----:B------:R-:W-:Y:S01]  /*67e0*/  STG.E desc[UR36][R2.64], R16 ;  /* 0x0000001002007986 */ /* 0x000fe2000c101924 */
[----:B------:R-:W-:Y:S05]  /*67f0*/  EXIT ;  /* 0x000000000000794d */ /* 0x000fea0003800000 */
.L_x_4684:
[----:B------:R-:W-:Y:S01]  /*6800*/  STG.E.U16 desc[UR36][R2.64], R16 ;  /* 0x0000001002007986 */ /* 0x000fe2000c101524 */
[----:B------:R-:W-:Y:S05]  /*6810*/  EXIT ;  /* 0x000000000000794d */ /* 0x000fea0003800000 */
.L_x_4680:
        /* <DEDUP_REMOVED lines=9> */
.L_x_4687:
[----:B------:R-:W0:Y:S02]  /*68b0*/  I2F.S16 R0, R16 ;  /* 0x0000001000007306 */ /* 0x000e240000101400 */
[----:B0-----:R-:W-:-:S05]  /*68c0*/  F2FP.F16.F32.PACK_AB R0, RZ, R0 ;  /* 0x00000000ff00723e */ /* 0x001fca00000000ff */
[----:B------:R-:W-:Y:S01]  /*68d0*/  STG.E.U16 desc[UR36][R2.64], R0 ;  /* 0x0000000002007986 */ /* 0x000fe2000c101524 */
[----:B------:R-:W-:Y:S05]  /*68e0*/  EXIT ;  /* 0x000000000000794d */ /* 0x000fea0003800000 */
.L_x_4686:
        /* <DEDUP_REMOVED lines=10> */
.L_x_4689:
[----:B------:R-:W0:Y:S02]  /*6990*/  I2F.S16 R16, R16 ;  /* 0x0000001000107306 */ /* 0x000e240000101400 */
[----:B0-----:R-:W-:-:S04]  /*69a0*/  F2FP.F16.F32.PACK_AB R5, RZ, R16 ;  /* 0x00000010ff05723e */ /* 0x001fc800000000ff */
[----:B------:R-:W-:-:S05]  /*69b0*/  PRMT R5, R5, 0x5410, RZ ;  /* 0x0000541005057816 */ /* 0x000fca00000000ff */
[----:B------:R-:W-:Y:S01]  /*69c0*/  STG.E desc[UR36][R2.64], R5 ;  /* 0x0000000502007986 */ /* 0x000fe2000c101924 */
[----:B------:R-:W-:Y:S05]  /*69d0*/  EXIT ;  /* 0x000000000000794d */ /* 0x000fea0003800000 */
.L_x_4688:
[----:B------:R-:W0:Y:S02]  /*69e0*/  I2F.F64.S16 R16, R16 ;  /* 0x0000001000107312 */ /* 0x000e240000101c00 */
[----:B0-----:R-:W-:Y:S01]  /*69f0*/  STG.E.64 desc[UR36][R2.64], R16 ;  /* 0x0000001002007986 */ /* 0x001fe2000c101b24 */
[----:B------:R-:W-:Y:S05]  /*6a00*/  EXIT ;  /* 0x000000000000794d */ /* 0x000fea0003800000 */
.L_x_4679:
        /* <DEDUP_REMOVED lines=12> */
.L_x_4693:
        /* <DEDUP_REMOVED lines=17> */
.L_x_4695:
[----:B------:R-:W-:Y:S05]  /*6be0*/  BSYNC.RECONVERGENT B0 ;  /* 0x0000000000007941 */ /* 0x000fea0003800200 */
.L_x_4694:
[----:B------:R-:W-:Y:S01]  /*6bf0*/  STG.E.U8 desc[UR36][R2.64], R0 ;  /* 0x0000000002007986 */ /* 0x000fe2000c101124 */
[----:B------:R-:W-:Y:S05]  /*6c00*/  EXIT ;  /* 0x000000000000794d */ /* 0x000fea0003800000 */
.L_x_4692:
        /* <DEDUP_REMOVED lines=17> */
.L_x_4697:
[----:B------:R-:W-:Y:S05]  /*6d20*/  BSYNC.RECONVERGENT B0 ;  /* 0x0000000000007941 */ /* 0x000fea0003800200 */
.L_x_4696:
[----:B------:R-:W-:Y:S01]  /*6d30*/  STG.E.U8 desc[UR36][R2.64], R0 ;  /* 0x0000000002007986 */ /* 0x000fe2000c101124 */
[----:B------:R-:W-:Y:S05]  /*6d40*/  EXIT ;  /* 0x000000000000794d */ /* 0x000fea0003800000 */
.L_x_4691:
        /* <DEDUP_REMOVED lines=21> */
.L_x_4699:
[----:B------:R-:W-:-:S05]  /*6ea0*/  IMAD.MOV.U32 R17, RZ, RZ, RZ ;  /* 0x000000ffff117224 */ /* 0x000fca00078e00ff */
[----:B------:R-:W-:Y:S01]  /*6eb0*/  STG.E.64 desc[UR36][R2.64], R16 ;  /* 0x0000001002007986 */ /* 0x000fe2000c101b24 */
[----:B------:R-:W-:Y:S05]  /*6ec0*/  EXIT ;  /* 0x000000000000794d */ /* 0x000fea0003800000 */
.L_x_4698:
[----:B------:R-:W-:Y:S01]  /*6ed0*/  STG.E desc[UR36][R2.64], R16 ;  /* 0x0000001002007986 */ /* 0x000fe2000c101924 */
[----:B------:R-:W-:Y:S05]  /*6ee0*/  EXIT ;  /* 0x000000000000794d */ /* 0x000fea0003800000 */
.L_x_4690:
        /* <DEDUP_REMOVED lines=8> */
.L_x_4701:
[----:B------:R-:W0:Y:S01]  /*6f70*/  I2F.F64.S16 R16, R16 ;  /* 0x0000001000107312 */ /* 0x000e220000101c00 */
[----:B------:R-:W-:-:S05]  /*6f80*/  CS2R R18, SRZ ;  /* 0x0000000000127805 */ /* 0x000fca000001ff00 */
[----:B0-----:R-:W-:Y:S01]  /*6f90*/  STG.E.128 desc[UR36][R2.64], R16 ;  /* 0x0000001002007986 */ /* 0x001fe2000c101d24 */
[----:B------:R-:W-:Y:S05]  /*6fa0*/  EXIT ;  /* 0x000000000000794d */ /* 0x000fea0003800000 */
.L_x_4700:
[----:B------:R-:W-:-:S13]  /*6fb0*/  ISETP.NE.AND P0, PT, R0, 0xf, PT ;  /* 0x0000000f0000780c */ /* 0x000fda0003f05270 */
[----:B------:R-:W-:Y:S05]  /*6fc0*/  @!P0 BRA `(.L_x_4702) ;  /* 0x0000000000d48947 */ /* 0x000fea0003800000 */
[----:B------:R-:W-:-:S13]  /*6fd0*/  ISETP.NE.AND P0, PT, R0, 0x17, PT ;  /* 0x000000170000780c */ /* 0x000fda0003f05270 */
[----:B------:R-:W-:Y:S05]  /*6fe0*/  @!P0 BRA `(.L_x_4703) ;  /* 0x0000000000848947 */ /* 0x000fea0003800000 */
[----:B------:R-:W-:-:S13]  /*6ff0*/  ISETP.NE.AND P0, PT, R0, 0x18, PT ;  /* 0x000000180000780c */ /* 0x000fda0003f05270 */
[----:B------:R-:W-:Y:S05]  /*7000*/  @!P0 BRA `(.L_x_4704) ;  /* 0x0000000000448947 */ /* 0x000fea0003800000 */
.L_x_4683:
        /* <DEDUP_REMOVED lines=16> */
.L_x_4705:
[----:B------:R-:W-:Y:S05]  /*7110*/  EXIT ;  /* 0x000000000000794d */ /* 0x000fea0003800000 */
.L_x_4704:
        /* <DEDUP_REMOVED lines=11> */
.L_x_4707:
[----:B------:R-:W-:Y:S05]  /*71d0*/  BSYNC.RECONVERGENT B0 ;  /* 0x0000000000007941 */ /* 0x000fea0003800200 */
.L_x_4706:
[----:B------:R-:W-:Y:S01]  /*71e0*/  STG.E.U8 desc[UR36][R2.64], R5 ;  /* 0x0000000502007986 */ /* 0x000fe2000c101124 */
[----:B------:R-:W-:Y:S05]  /*71f0*/  EXIT ;  /* 0x000000000000794d */ /* 0x000fea0003800000 */
.L_x_4703:
        /* <DEDUP_REMOVED lines=13> */
.L_x_4708:
[----:B------:R-:W-:Y:S01]  /*72d0*/  IMAD.MOV.U32 R5, RZ, RZ, 0x7f ;  /* 0x0000007fff057424 */ /* 0x000fe200078e00ff */
[----:B------:R-:W-:-:S04]  /*72e0*/  ISETP.GT.U32.AND P0, PT, R7, 0x7f800000, PT ;  /* 0x7f8000000700780c */ /* 0x000fc80003f04070 */
[----:B------:R-:W-:-:S05]  /*72f0*/  SEL R5, R5, 0x7c, P0 ;  /* 0x0000007c05057807 */ /* 0x000fca0000000000 */
[----:B------:R-:W-:Y:S01]  /*7300*/  STG.E.U8 desc[UR36][R2.64], R5 ;  /* 0x0000000502007986 */ /* 0x000fe2000c101124 */
[----:B------:R-:W-:Y:S05]  /*7310*/  EXIT ;  /* 0x000000000000794d */ /* 0x000fea0003800000 */
.L_x_4702:
[----:B------:R-:W0:Y:S02]  /*7320*/  I2F.S16 R0, R16 ;  /* 0x0000001000007306 */ /* 0x000e240000101400 */
[----:B0-----:R-:W-:-:S05]  /*7330*/  F2FP.BF16.F32.PACK_AB R0, RZ, R0 ;  /* 0x00000000ff00723e */ /* 0x001fca00000010ff */
[----:B------:R-:W-:Y:S01]  /*7340*/  STG.E.U16 desc[UR36][R2.64], R0 ;  /* 0x0000000002007986 */ /* 0x000fe2000c101524 */
[----:B------:R-:W-:Y:S05]  /*7350*/  EXIT ;  /* 0x000000000000794d */ /* 0x000fea0003800000 */
.L_x_4709:
        /* <DEDUP_REMOVED lines=10> */
.L_x_43407:


//--------------------- .text._ZN2at6native18elementwise_kernelILi128ELi4EZNS0_22gpu_kernel_impl_nocastINS0_13AUnaryFunctorIffbZZZNS0_23logical_xor_kernel_cudaERNS_14TensorIteratorEENKUlvE0_clEvENKUlvE5_clEvEUlffE_EEEEvRNS_18TensorIteratorBaseERKT_EUliE_EEviT1_ --------------------------
	.section	.text._ZN2at6native18elementwise_kernelILi128ELi4EZNS0_22gpu_kernel_impl_nocastINS0_13AUnaryFunctorIffbZZZNS0_23logical_xor_kernel_cudaERNS_14TensorIteratorEENKUlvE0_clEvENKUlvE5_clEvEUlffE_EEEEvRNS_18TensorIteratorBaseERKT_EUliE_EEviT1_,"ax",@progbits
	.align	128
        .global         _ZN2at6native18elementwise_kernelILi128ELi4EZNS0_22gpu_kernel_impl_nocastINS0_13AUnaryFunctorIffbZZZNS0_23logical_xor_kernel_cudaERNS_14TensorIteratorEENKUlvE0_clEvENKUlvE5_clEvEUlffE_EEEEvRNS_18TensorIteratorBaseERKT_EUliE_EEviT1_
        .type           _ZN2at6native18elementwise_kernelILi128ELi4EZNS0_22gpu_kernel_impl_nocastINS0_13AUnaryFunctorIffbZZZNS0_23logical_xor_kernel_cudaERNS_14TensorIteratorEENKUlvE0_clEvENKUlvE5_clEvEUlffE_EEEEvRNS_18TensorIteratorBaseERKT_EUliE_EEviT1_,@function
        .size           _ZN2at6native18elementwise_kernelILi128ELi4EZNS0_22gpu_kernel_impl_nocastINS0_13AUnaryFunctorIffbZZZNS0_23logical_xor_kernel_cudaERNS_14TensorIteratorEENKUlvE0_clEvENKUlvE5_clEvEUlffE_EEEEvRNS_18TensorIteratorBaseERKT_EUliE_EEviT1_,(.L_x_43408 - _ZN2at6native18elementwise_kernelILi128ELi4EZNS0_22gpu_kernel_impl_nocastINS0_13AUnaryFunctorIffbZZZNS0_23logical_xor_kernel_cudaERNS_14TensorIteratorEENKUlvE0_clEvENKUlvE5_clEvEUlffE_EEEEvRNS_18TensorIteratorBaseERKT_EUliE_EEviT1_)
        .other          _ZN2at6native18elementwise_kernelILi128ELi4EZNS0_22gpu_kernel_impl_nocastINS0_13AUnaryFunctorIffbZZZNS0_23logical_xor_kernel_cudaERNS_14TensorIteratorEENKUlvE0_clEvENKUlvE5_clEvEUlffE_EEEEvRNS_18TensorIteratorBaseERKT_EUliE_EEviT1_,@"STO_CUDA_ENTRY STV_DEFAULT"
_ZN2at6native18elementwise_kernelILi128ELi4EZNS0_22gpu_kernel_impl_nocastINS0_13AUnaryFunctorIffbZZZNS0_23logical_xor_kernel_cudaERNS_14TensorIteratorEENKUlvE0_clEvENKUlvE5_clEvEUlffE_EEEEvRNS_18TensorIteratorBaseERKT_EUliE_EEviT1_:
.text._ZN2at6native18elementwise_kernelILi128ELi4EZNS0_22gpu_kernel_impl_nocastINS0_13AUnaryFunctorIffbZZZNS0_23logical_xor_kernel_cudaERNS_14TensorIteratorEENKUlvE0_clEvENKUlvE5_clEvEUlffE_EEEEvRNS_18TensorIteratorBaseERKT_EUliE_EEviT1_:
        /* <DEDUP_REMOVED lines=14> */
[----:B------:R-:W0:Y:S01]  /*00e0*/  LDC.64 R4, c[0x0][0x588] ;  /* 0x00016200ff047b82 */ /* 0x000e220000000a00 */
[----:B------:R-:W1:Y:S01]  /*00f0*/  LDCU UR5, c[0x0][0x594] ;  /* 0x0000b280ff0577ac */ /* 0x000e620008000800 */
[----:B0-----:R-:W2:Y:S06]  /*0100*/  LDG.E R4, desc[UR6][R4.64] ;  /* 0x0000000604047981 */ /* 0x001eac000c1e1900 */
[----:B------:R-:W0:Y:S01]  /*0110*/  LDC.64 R6, c[0x0][0x580] ;  /* 0x00016000ff067b82 */ /* 0x000e220000000a00 */
[----:B-1----:R-:W-:Y:S02]  /*0120*/  FSETP.NEU.FTZ.AND P0, PT, RZ, UR5, PT ;  /* 0x00000005ff007c0b */ /* 0x002fe4000bf1d000 */
[----:B------:R-:W-:-:S02]  /*0130*/  IADD3 R3, PT, PT, R3, 0x80, RZ ;  /* 0x0000008003037810 */ /* 0x000fc40007ffe0ff */
[----:B--2---:R-:W-:-:S04]  /*0140*/  FSETP.NEU.FTZ.AND P1, PT, R4, RZ, PT ;  /* 0x000000ff0400720b */ /* 0x004fc80003f3d000 */
[----:B------:R-:W-:-:S04]  /*0150*/  PLOP3.LUT P0, PT, P1, P0, PT, 0x28, 0x82 ;  /* 0x000000000082781c */ /* 0x000fc80000f00570 */
[----:B------:R-:W-:Y:S02]  /*0160*/  SEL R9, RZ, 0x1, !P0 ;  /* 0x00000001ff097807 */ /* 0x000fe40004000000 */
[----:B------:R-:W-:-:S03]  /*0170*/  ISETP.GE.AND P0, PT, R3, UR4, PT ;  /* 0x0000000403007c0c */ /* 0x000fc6000bf06270 */
[----:B0-----:R0:W-:Y:S10]  /*0180*/  STG.E.U8 desc[UR6][R6.64], R9 ;  /* 0x0000000906007986 */ /* 0x0011f4000c101106 */
[----:B------:R-:W-:Y:S05]  /*0190*/  @P0 BREAK.RELIABLE B1 ;  /* 0x0000000000010942 */ /* 0x000fea0003800100 */
[----:B------:R-:W-:Y:S05]  /*01a0*/  @P0 BRA `(.L_x_4714) ;  /* 0x0000000000600947 */ /* 0x000fea0003800000 */
[----:B------:R-:W1:Y:S01]  /*01b0*/  LDC.64 R4, c[0x0][0x588] ;  /* 0x00016200ff047b82 */ /* 0x000e620000000a00 */
[----:B------:R-:W2:Y:S01]  /*01c0*/  LDCU UR5, c[0x0][0x594] ;  /* 0x0000b280ff0577ac */ /* 0x000ea20008000800 */
[----:B-1----:R-:W3:Y:S06]  /*01d0*/  LDG.E R4, desc[UR6][R4.64] ;  /* 0x0000000604047981 */ /* 0x002eec000c1e1900 */
[----:B0-----:R-:W0:Y:S01]  /*01e0*/  LDC.64 R6, c[0x0][0x580] ;  /* 0x00016000ff067b82 */ /* 0x001e220000000a00 */
[----:B--2---:R-:W-:Y:S02]  /*01f0*/  FSETP.NEU.FTZ.AND P1, PT, RZ, UR5, PT ;  /* 0x00000005ff007c0b */ /* 0x004fe4000bf3d000 */
[----:B------:R-:W-:-:S02]  /*0200*/  IADD3 R3, PT, PT, R3, 0x80, RZ ;  /* 0x0000008003037810 */ /* 0x000fc40007ffe0ff */
[----:B---3--:R-:W-:-:S04]  /*0210*/  FSETP.NEU.FTZ.AND P0, PT, R4, RZ, PT ;  /* 0x000000ff0400720b */ /* 0x008fc80003f1d000 */
[----:B------:R-:W-:-:S04]  /*0220*/  PLOP3.LUT P0, PT, P0, P1, PT, 0x28, 0x82 ;  /* 0x000000000082781c */ /* 0x000fc80000702570 */
[----:B------:R-:W-:-:S05]  /*0230*/  SEL R9, RZ, 0x1, !P0 ;  /* 0x00000001ff097807 */ /* 0x000fca0004000000 */
[----:B0-----:R0:W-:Y:S04]  /*0240*/  STG.E.U8 desc[UR6][R6.64], R9 ;  /* 0x0000000906007986 */ /* 0x0011e8000c101106 */
.L_x_4713:
[----:B------:R-:W-:-:S13]  /*0250*/  ISETP.GE.AND P0, PT, R3, UR4, PT ;  /* 0x0000000403007c0c */ /* 0x000fda000bf06270 */
[----:B------:R-:W-:Y:S05]  /*0260*/  @P0 BREAK.RELIABLE B1 ;  /* 0x0000000000010942 */ /* 0x000fea0003800100 */
[----:B------:R-:W-:Y:S05]  /*0270*/  @P0 BRA `(.L_x_4714) ;  /* 0x00000000002c0947 */ /* 0x000fea0003800000 */
[----:B------:R-:W-:Y:S05]  /*0280*/  BSYNC.RELIABLE B1 ;  /* 0x0000000000017941 */ /* 0x000fea0003800100 */
.L_x_4712:
        /* <DEDUP_REMOVED lines=10> */
.L_x_4714:
[----:B------:R-:W-:Y:S05]  /*0330*/  BSYNC.RECONVERGENT B0 ;  /* 0x0000000000007941 */ /* 0x000fea0003800200 */
.L_x_4711:
[----:B------:R-:W-:Y:S05]  /*0340*/  WARPSYNC.ALL ;  /* 0x0000000000007948 */ /* 0x000fea0003800000 */
[----:B------:R-:W-:-:S13]  /*0350*/  ISETP.GE.AND P0, PT, R3, UR4, PT ;  /* 0x0000000403007c0c */ /* 0x000fda000bf06270 */
[----:B------:R-:W-:Y:S05]  /*0360*/  @P0 EXIT ;  /* 0x000000000000094d */ /* 0x000fea0003800000 */
[----:B------:R-:W2:Y:S01]  /*0370*/  LDC.64 R2, c[0x0][0x588] ;  /* 0x00016200ff027b82 */ /* 0x000ea20000000a00 */
[----:B------:R-:W3:Y:S01]  /*0380*/  LDCU UR4, c[0x0][0x594] ;  /* 0x0000b280ff0477ac */ /* 0x000ee20008000800 */
[----:B--2---:R-:W2:Y:S06]  /*0390*/  LDG.E R2, desc[UR6][R2.64] ;  /* 0x0000000602027981 */ /* 0x004eac000c1e1900 */
[----:B------:R-:W4:Y:S01]  /*03a0*/  LDC.64 R4, c[0x0][0x580] ;  /* 0x00016000ff047b82 */ /* 0x000f220000000a00 */
[----:B---3--:R-:W-:Y:S02]  /*03b0*/  FSETP.NEU.FTZ.AND P1, PT, RZ, UR4, PT ;  /* 0x00000004ff007c0b */ /* 0x008fe4000bf3d000 */
[----:B--2---:R-:W-:-:S04]  /*03c0*/  FSETP.NEU.FTZ.AND P0, PT, R2, RZ, PT ;  /* 0x000000ff0200720b */ /* 0x004fc80003f1d000 */
[----:B------:R-:W-:-:S04]  /*03d0*/  PLOP3.LUT P0, PT, P0, P1, PT, 0x28, 0x82 ;  /* 0x000000000082781c */ /* 0x000fc80000702570 */
[----:B01----:R-:W-:-:S05]  /*03e0*/  SEL R7, RZ, 0x1, !P0 ;  /* 0x00000001ff077807 */ /* 0x003fca0004000000 */
[----:B----4-:R-:W-:Y:S01]  /*03f0*/  STG.E.U8 desc[UR6][R4.64], R7 ;  /* 0x0000000704007986 */ /* 0x010fe2000c101106 */
[----:B------:R-:W-:Y:S05]  /*0400*/  EXIT ;  /* 0x000000000000794d */ /* 0x000fea0003800000 */
.L_x_4710:
        /* <DEDUP_REMOVED lines=9> */
[----:B------:R-:W-:Y:S01]  /*04a0*/  MOV R5, R3 ;  /* 0x0000000300057202 */ /* 0x000fe20000000f00 */
[----:B------:R-:W-:Y:S01]  /*04b0*/  IMAD.MOV.U32 R4, RZ, RZ, RZ ;  /* 0x000000ffff047224 */ /* 0x000fe200078e00ff */
        /* <DEDUP_REMOVED lines=282> */
[----:B-1----:R-:W-:Y:S01]  /*1660*/  SHF.R.U32.HI R11, RZ, UR5, R10 ;  /* 0x00000005ff0b7c19 */ /* 0x002fe2000801160a */
[----:B------:R-:W-:-:S03]  /*1670*/  @P0 IMAD.MOV.U32 R10, RZ, RZ, RZ ;  /* 0x000000ffff0a0224 */ /* 0x000fc600078e00ff */
        /* <DEDUP_REMOVED lines=11> */
.L_x_4718:
[----:B------:R-:W0:Y:S01]  /*1730*/  LDCU.128 UR8, c[0x0][0x580] ;  /* 0x0000b000ff0877ac */ /* 0x000e220008000c00 */
[----:B------:R-:W1:Y:S01]  /*1740*/  LDCU UR5, c[0x0][0x594] ;  /* 0x0000b280ff0577ac */ /* 0x000e620008000800 */
[----:B0-----:R-:W-:-:S04]  /*1750*/  IADD3 R6, P0, PT, R4, UR10, RZ ;  /* 0x0000000a04067c10 */ /* 0x001fc8000ff1e0ff */
[----:B------:R-:W-:-:S05]  /*1760*/  IADD3.X R7, PT, PT, RZ, UR11, RZ, P0, !PT ;  /* 0x0000000bff077c10 */ /* 0x000fca00087fe4ff */
[----:B------:R-:W2:Y:S01]  /*1770*/  LDG.E R6, desc[UR6][R6.64] ;  /* 0x0000000606067981 */ /* 0x000ea2000c1e1900 */
[----:B-1----:R-:W-:Y:S02]  /*1780*/  FSETP.NEU.FTZ.AND P2, PT, RZ, UR5, PT ;  /* 0x00000005ff007c0b */ /* 0x002fe4000bf5d000 */
[----:B------:R-:W-:Y:S02]  /*1790*/  IADD3 R4, P1, PT, R5, UR8, RZ ;  /* 0x0000000805047c10 */ /* 0x000fe4000ff3e0ff */
[----:B------:R-:W-:Y:S02]  /*17a0*/  IADD3 R3, PT, PT, R3, 0x80, RZ ;  /* 0x0000008003037810 */ /* 0x000fe40007ffe0ff */
[----:B------:R-:W-:Y:S02]  /*17b0*/  IADD3.X R5, PT, PT, RZ, UR9, RZ, P1, !PT ;  /* 0x00000009ff057c10 */ /* 0x000fe40008ffe4ff */
[----:B--2---:R-:W-:-:S04]  /*17c0*/  FSETP.NEU.FTZ.AND P0, PT, R6, RZ, PT ;  /* 0x000000ff0600720b */ /* 0x004fc80003f1d000 */
[----:B------:R-:W-:-:S04]  /*17d0*/  PLOP3.LUT P0, PT, P0, P2, PT, 0x28, 0x82 ;  /* 0x000000000082781c */ /* 0x000fc80000704570 */
[----:B------:R-:W-:Y:S02]  /*17e0*/  SEL R9, RZ, 0x1, !P0 ;  /* 0x00000001ff097807 */ /* 0x000fe40004000000 */
[----:B------:R-:W-:-:S03]  /*17f0*/  ISETP.GE.AND P0, PT, R3, UR4, PT ;  /* 0x0000000403007c0c */ /* 0x000fc6000bf06270 */
[----:B------:R0:W-:Y:S10]  /*1800*/  STG.E.U8 desc[UR6][R4.64], R9 ;  /* 0x0000000904007986 */ /* 0x0001f4000c101106 */
[----:B------:R-:W-:Y:S05]  /*1810*/  @P0 BREAK.RELIABLE B1 ;  /* 0x0000000000010942 */ /* 0x000fea0003800100 */
[----:B------:R-:W-:Y:S05]  /*1820*/  @P0 BRA `(.L_x_4719) ;  /* 0x0000002400c80947 */ /* 0x000fea0003800000 */
        /* <DEDUP_REMOVED lines=286> */
[----:B------:R-:W-:-:S05]  /*2a10*/  @P0 MOV R10, RZ ;  /* 0x000000ff000a0202 */ /* 0x000fca0000000f00 */
[----:B------:R-:W1:Y:S01]  /*2a20*/  @P0 LDC.64 R8, c[0x0][0x578] ;  /* 0x00015e00ff080b82 */ /* 0x000e620000000a00 */
[--C-:B------:R-:W-:Y:S02]  /*2a30*/  IMAD.MOV R13, RZ, RZ, -R11.reuse ;  /* 0x000000ffff0d7224 */ /* 0x100fe400078e0a0b */
        /* <DEDUP_REMOVED lines=9> */
.L_x_4720:
        /* <DEDUP_REMOVED lines=11> */
[----:B------:R-:W-:-:S05]  /*2b80*/  SEL R9, RZ, 0x1, !P0 ;  /* 0x00000001ff097807 */ /* 0x000fca0004000000 */
[----:B------:R0:W-:Y:S04]  /*2b90*/  STG.E.U8 desc[UR6][R4.64], R9 ;  /* 0x0000000904007986 */ /* 0x0001e8000c101106 */
.L_x_4717:
[----:B------:R-:W-:-:S13]  /*2ba0*/  ISETP.GE.AND P0, PT, R3, UR4, PT ;  /* 0x0000000403007c0c */ /* 0x000fda000bf06270 */
[----:B------:R-:W-:Y:S05]  /*2bb0*/  @P0 BREAK.RELIABLE B1 ;  /* 0x0000000000010942 */ /* 0x000fea0003800100 */
[----:B------:R-:W-:Y:S05]  /*2bc0*/  @P0 BRA `(.L_x_4719) ;  /* 0x0000001000e00947 */ /* 0x000fea0003800000 */
[----:B------:R-:W-:Y:S05]  /*2bd0*/  BSYNC.RELIABLE B1 ;  /* 0x0000000000017941 */ /* 0x000fea0003800100 */
.L_x_4716:
[----:B------:R-:W1:Y:S01]  /*2be0*/  LDCU.64 UR8, c[0x0][0x390] ;  /* 0x00007200ff0877ac */ /* 0x000e620008000a00 */
[----:B0-----:R-:W-:Y:S02]  /*2bf0*/  MOV R4, RZ ;  /* 0x000000ff00047202 */ /* 0x001fe40000000f00 */
[----:B------:R-:W-:Y:S01]  /*2c00*/  MOV R5, R3 ;  /* 0x0000000300057202 */ /* 0x000fe20000000f00 */
[----:B------:R-:W0:Y:S01]  /*2c10*/  LDCU UR5, c[0x0][0x38c] ;  /* 0x00007180ff0577ac */ /* 0x000e220008000800 */
[----:B------:R-:W-:Y:S01]  /*2c20*/  ISETP.NE.AND P0, PT, R2, RZ, PT ;  /* 0x000000ff0200720c */ /* 0x000fe20003f05270 */
[----:B------:R-:W2:Y:S01]  /*2c30*/  LDCU.64 UR10, c[0x0][0x4b8] ;  /* 0x00009700ff0a77ac */ /* 0x000ea20008000a00 */
[----:B-1----:R-:W-:-:S05]  /*2c40*/  IMAD.HI.U32 R6, R3, UR8, R4 ;  /* 0x0000000803067c27 */ /* 0x002fca000f8e0004 */
[----:B------:R-:W-:-:S05]  /*2c50*/  SHF.R.U32.HI R7, RZ, UR9, R6 ;  /* 0x00000009ff077c19 */ /* 0x000fca0008011606 */
[----:B------:R-:W-:-:S04]  /*2c60*/  IMAD.MOV R4, RZ, RZ, -R7 ;  /* 0x000000ffff047224 */ /* 0x000fc800078e0a07 */
        /* <DEDUP_REMOVED lines=289> */
.L_x_4721:
[----:B------:R-:W0:Y:S01]  /*3e80*/  LDCU.128 UR8, c[0x0][0x580] ;  /* 0x0000b000ff0877ac */ /* 0x000e220008000c00 */
[----:B------:R-:W1:Y:S01]  /*3e90*/  LDCU UR5, c[0x0][0x594] ;  /* 0x0000b280ff0577ac */ /* 0x000e620008000800 */
[----:B0-----:R-:W-:-:S05]  /*3ea0*/  IADD3 R6, P0, PT, R4, UR10, RZ ;  /* 0x0000000a04067c10 */ /* 0x001fca000ff1e0ff */
[----:B------:R-:W-:-:S05]  /*3eb0*/  IMAD.X R7, RZ, RZ, UR11, P0 ;  /* 0x0000000bff077e24 */ /* 0x000fca00080e06ff */
        /* <DEDUP_REMOVED lines=9> */
.L_x_4719:
[----:B------:R-:W-:Y:S05]  /*3f50*/  BSYNC.RECONVERGENT B0 ;  /* 0x0000000000007941 */ /* 0x000fea0003800200 */
.L_x_4715:
        /* <DEDUP_REMOVED lines=301> */
.L_x_4722:
[----:B------:R-:W0:Y:S01]  /*5230*/  LDCU.128 UR8, c[0x0][0x580] ;  /* 0x0000b000ff0877ac */ /* 0x000e220008000c00 */
[----:B------:R-:W1:Y:S01]  /*5240*/  LDCU UR4, c[0x0][0x594] ;  /* 0x0000b280ff0477ac */ /* 0x000e620008000800 */
[----:B0-----:R-:W-:-:S04]  /*5250*/  IADD3 R4, P0, PT, R2, UR10, RZ ;  /* 0x0000000a02047c10 */ /* 0x001fc8000ff1e0ff */
[----:B------:R-:W-:-:S05]  /*5260*/  IADD3.X R5, PT, PT, RZ, UR11, RZ, P0, !PT ;  /* 0x0000000bff057c10 */ /* 0x000fca00087fe4ff */
[----:B------:R-:W2:Y:S01]  /*5270*/  LDG.E R4, desc[UR6][R4.64] ;  /* 0x0000000604047981 */ /* 0x000ea2000c1e1900 */
[----:B-1----:R-:W-:Y:S02]  /*5280*/  FSETP.NEU.FTZ.AND P2, PT, RZ, UR4, PT ;  /* 0x00000004ff007c0b */ /* 0x002fe4000bf5d000 */
[----:B------:R-:W-:-:S04]  /*5290*/  IADD3 R2, P1, PT, R3, UR8, RZ ;  /* 0x0000000803027c10 */ /* 0x000fc8000ff3e0ff */
[----:B------:R-:W-:Y:S02]  /*52a0*/  IADD3.X R3, PT, PT, RZ, UR9, RZ, P1, !PT ;  /* 0x00000009ff037c10 */ /* 0x000fe40008ffe4ff */
[----:B--2---:R-:W-:-:S04]  /*52b0*/  FSETP.NEU.FTZ.AND P0, PT, R4, RZ, PT ;  /* 0x000000ff0400720b */ /* 0x004fc80003f1d000 */
[----:B------:R-:W-:-:S04]  /*52c0*/  PLOP3.LUT P0, PT, P0, P2, PT, 0x28, 0x82 ;  /* 0x000000000082781c */ /* 0x000fc80000704570 */
[----:B------:R-:W-:-:S05]  /*52d0*/  SEL R7, RZ, 0x1, !P0 ;  /* 0x00000001ff077807 */ /* 0x000fca0004000000 */
[----:B------:R-:W-:Y:S01]  /*52e0*/  STG.E.U8 desc[UR6][R2.64], R7 ;  /* 0x0000000702007986 */ /* 0x000fe2000c101106 */
[----:B------:R-:W-:Y:S05]  /*52f0*/  EXIT ;  /* 0x000000000000794d */ /* 0x000fea0003800000 */
.L_x_4723:
        /* <DEDUP_REMOVED lines=16> */
.L_x_43408:


//--------------------- .text._ZN2at6native27unrolled_elementwise_kernelINS0_13AUnaryFunctorIffbZZZNS0_23logical_xor_kernel_cudaERNS_14TensorIteratorEENKUlvE0_clEvENKUlvE5_clEvEUlffE_EESt5arrayIPcLm2EELi4E23TrivialOffsetCalculatorILi1EjESD_NS0_6memory15LoadWithoutCastENSE_16StoreWithoutCastEEEviT_T0_T2_T3_T4_T5_ --------------------------
	.section	.text._ZN2at6native27unrolled_elementwise_kernelINS0_13AUnaryFunctorIffbZZZNS0_23logical_xor_kernel_cudaERNS_14TensorIteratorEENKUlvE0_clEvENKUlvE5_clEvEUlffE_EESt5arrayIPcLm2EELi4E23TrivialOffsetCalculatorILi1EjESD_NS0_6memory15LoadWithoutCastENSE_16StoreWithoutCastEEEviT_T0_T2_T3_T4_T5_,"ax",@progbits
	.align	128
        .global         _ZN2at6native27unrolled_elementwise_kernelINS0_13AUnaryFunctorIffbZZZNS0_23logical_xor_kernel_cudaERNS_14TensorIteratorEENKUlvE0_clEvENKUlvE5_clEvEUlffE_EESt5arrayIPcLm2EELi4E23TrivialOffsetCalculatorILi1EjESD_NS0_6memory15LoadWithoutCastENSE_16StoreWithoutCastEEEviT_T0_T2_T3_T4_T5_
        .type           _ZN2at6native27unrolled_elementwise_kernelINS0_13AUnaryFunctorIffbZZZNS0_23logical_xor_kernel_cudaERNS_14TensorIteratorEENKUlvE0_clEvENKUlvE5_clEvEUlffE_EESt5arrayIPcLm2EELi4E23TrivialOffsetCalculatorILi1EjESD_NS0_6memory15LoadWithoutCastENSE_16StoreWithoutCastEEEviT_T0_T2_T3_T4_T5_,@function
        .size           _ZN2at6native27unrolled_elementwise_kernelINS0_13AUnaryFunctorIffbZZZNS0_23logical_xor_kernel_cudaERNS_14TensorIteratorEENKUlvE0_clEvENKUlvE5_clEvEUlffE_EESt5arrayIPcLm2EELi4E23TrivialOffsetCalculatorILi1EjESD_NS0_6memory15LoadWithoutCastENSE_16StoreWithoutCastEEEviT_T0_T2_T3_T4_T5_,(.L_x_43409 - _ZN2at6native27unrolled_elementwise_kernelINS0_13AUnaryFunctorIffbZZZNS0_23logical_xor_kernel_cudaERNS_14TensorIteratorEENKUlvE0_clEvENKUlvE5_clEvEUlffE_EESt5arrayIPcLm2EELi4E23TrivialOffsetCalculatorILi1EjESD_NS0_6memory15LoadWithoutCastENSE_16StoreWithoutCastEEEviT_T0_T2_T3_T4_T5_)
        .other          _ZN2at6native27unrolled_elementwise_kernelINS0_13AUnaryFunctorIffbZZZNS0_23logical_xor_kernel_cudaERNS_14TensorIteratorEENKUlvE0_clEvENKUlvE5_clEvEUlffE_EESt5arrayIPcLm2EELi4E23TrivialOffsetCalculatorILi1EjESD_NS0_6memory15LoadWithoutCastENSE_16StoreWithoutCastEEEviT_T0_T2_T3_T4_T5_,@"STO_CUDA_ENTRY STV_DEFAULT"
_ZN2at6native27unrolled_elementwise_kernelINS0_13AUnaryFunctorIffbZZZNS0_23logical_xor_kernel_cudaERNS_14TensorIteratorEENKUlvE0_clEvENKUlvE5_clEvEUlffE_EESt5arrayIPcLm2EELi4E23TrivialOffsetCalculatorILi1EjESD_NS0_6memory15LoadWithoutCastENSE_16StoreWithoutCastEEEviT_T0_T2_T3_T4_T5_:
.text._ZN2at6native27unrolled_elementwise_kernelINS0_13AUnaryFunctorIffbZZZNS0_23logical_xor_kernel_cudaERNS_14TensorIteratorEENKUlvE0_clEvENKUlvE5_clEvEUlffE_EESt5arrayIPcLm2EELi4E23TrivialOffsetCalculatorILi1EjESD_NS0_6memory15LoadWithoutCastENSE_16StoreWithoutCastEEEviT_T0_T2_T3_T4_T5_:
[----:B------:R-:W-:Y:S01]  /*0000*/  LDC R1, c[0x0][0x37c] ;  /* 0x0000df00ff017b82 */ /* 0x000fe20000000800 */
[----:B------:R-:W0:Y:S07]  /*0010*/  S2R R0, SR_CTAID.X ;  /* 0x0000000000007919 */ /* 0x000e2e0000002500 */
[----:B------:R-:W0:Y:S01]  /*0020*/  LDC R3, c[0x0][0x380] ;  /* 0x0000e000ff037b82 */ /* 0x000e220000000800 */
[----:B------:R-:W1:Y:S01]  /*0030*/  LDCU.64 UR4, c[0x0][0x358] ;  /* 0x00006b00ff0477ac */ /* 0x000e620008000a00 */
[----:B------:R-:W2:Y:S01]  /*0040*/  S2R R13, SR_TID.X ;  /* 0x00000000000d7919 */ /* 0x000ea20000002100 */
[----:B------:R-:W3:Y:S01]  /*0050*/  LDCU UR6, c[0x0][0x388] ;  /* 0x00007100ff0677ac */ /* 0x000ee20008000800 */
        /* <DEDUP_REMOVED lines=11> */
[----:B0-----:R-:W-:-:S06]  /*0110*/  @!P0 IMAD.WIDE.U32 R6, R15, 0x4, R6 ;  /* 0x000000040f068825 */ /* 0x001fcc00078e0006 */
[----:B-1----:R-:W4:Y:S06]  /*0120*/  @!P0 LDG.E R6, desc[UR4][R6.64] ;  /* 0x0000000406068981 */ /* 0x002f2c000c1e1900 */
[----:B------:R-:W-:Y:S01]  /*0130*/  @!P3 IMAD R19, R0, 0x200, R13 ;  /* 0x000002000013b824 */ /* 0x000fe200078e020d */
[----:B------:R-:W0:Y:S01]  /*0140*/  @!P3 LDC.64 R10, c[0x0][0x398] ;  /* 0x0000e600ff0abb82 */ /* 0x000e220000000a00 */
[----:B------:R-:W-:Y:S02]  /*0150*/  @!P3 VIADD R13, R13, 0x80 ;  /* 0x000000800d0db836 */ /* 0x000fe40000000000 */
[----:B--2---:R-:W-:-:S03]  /*0160*/  @!P4 IMAD.WIDE.U32 R8, R17, 0x4, R8 ;  /* 0x000000041108c825 */ /* 0x004fc600078e0008 */
[----:B------:R-:W-:-:S03]  /*0170*/  ISETP.GE.AND P1, PT, R13, R2, PT ;  /* 0x000000020d00720c */ /* 0x000fc60003f26270 */
[----:B------:R-:W2:Y:S10]  /*0180*/  @!P4 LDG.E R8, desc[UR4][R8.64] ;  /* 0x000000040808c981 */ /* 0x000eb4000c1e1900 */
[----:B------:R-:W1:Y:S01]  /*0190*/  @!P1 LDC.64 R4, c[0x0][0x398] ;  /* 0x0000e600ff049b82 */ /* 0x000e620000000a00 */
[----:B------:R-:W-:-:S02]  /*01a0*/  @!P1 IMAD R13, R0, 0x200, R13 ;  /* 0x00000200000d9824 */ /* 0x000fc400078e020d */
[----:B0-----:R-:W-:-:S06]  /*01b0*/  @!P3 IMAD.WIDE.U32 R10, R19, 0x4, R10 ;  /* 0x00000004130ab825 */ /* 0x001fcc00078e000a */
[----:B------:R-:W5:Y:S01]  /*01c0*/  @!P3 LDG.E R10, desc[UR4][R10.64] ;  /* 0x000000040a0ab981 */ /* 0x000f62000c1e1900 */
[----:B-1----:R-:W-:-:S06]  /*01d0*/  @!P1 IMAD.WIDE.U32 R4, R13, 0x4, R4 ;  /* 0x000000040d049825 */ /* 0x002fcc00078e0004 */
[----:B------:R-:W5:Y:S01]  /*01e0*/  @!P1 LDG.E R4, desc[UR4][R4.64] ;  /* 0x0000000404049981 */ /* 0x000f62000c1e1900 */
[----:B------:R-:W-:Y:S02]  /*01f0*/  ISETP.GE.AND P5, PT, R3, R2, PT ;  /* 0x000000020300720c */ /* 0x000fe40003fa6270 */
[----:B---3--:R-:W-:Y:S01]  /*0200*/  FSETP.NEU.FTZ.AND P2, PT, RZ, UR6, PT ;  /* 0x00000006ff007c0b */ /* 0x008fe2000bf5d000 */
[----:B------:R-:W-:Y:S04]  /*0210*/  BSSY.RECONVERGENT B0, `(.L_x_4724) ;  /* 0x0000026000007945 */ /* 0x000fe80003800200 */
[----:B------:R-:W-:Y:S01]  /*0220*/  BSSY.RELIABLE B1, `(.L_x_4725) ;  /* 0x000001d000017945 */ /* 0x000fe20003800100 */
[----:B----4-:R-:W-:-:S04]  /*0230*/  FSETP.NEU.AND P0, PT, R6, RZ, !P0 ;  /* 0x000000ff0600720b */ /* 0x010fc8000470d000 */
[----:B------:R-:W-:-:S04]  /*0240*/  PLOP3.LUT P0, PT, P2, P0, PT, 0x28, 0x82 ;  /* 0x000000000082781c */ /* 0x000fc80001700570 */
[----:B------:R-:W-:Y:S02]  /*0250*/  SEL R7, RZ, 0x1, !P0 ;  /* 0x00000001ff077807 */ /* 0x000fe40004000000 */
[----:B--2---:R-:W-:-:S04]  /*0260*/  FSETP.NEU.AND P4, PT, R8, RZ, !P4 ;  /* 0x000000ff0800720b */ /* 0x004fc8000678d000 */
[----:B------:R-:W-:-:S04]  /*0270*/  PLOP3.LUT P4, PT, P2, P4, PT, 0x28, 0x82 ;  /* 0x000000000082781c */ /* 0x000fc80001788570 */
[----:B------:R-:W-:Y:S02]  /*0280*/  SEL R9, RZ, 0x1, !P4 ;  /* 0x00000001ff097807 */ /* 0x000fe40006000000 */
[----:B-----5:R-:W-:-:S04]  /*0290*/  FSETP.NEU.AND P3, PT, R10, RZ, !P3 ;  /* 0x000000ff0a00720b */ /* 0x020fc80005f6d000 */
[----:B------:R-:W-:-:S04]  /*02a0*/  PLOP3.LUT P3, PT, P2, P3, PT, 0x28, 0x82 ;  /* 0x000000000082781c */ /* 0x000fc80001766570 */
[----:B------:R-:W-:Y:S02]  /*02b0*/  SEL R11, RZ, 0x1, !P3 ;  /* 0x00000001ff0b7807 */ /* 0x000fe40005800000 */
[----:B------:R-:W-:-:S04]  /*02c0*/  FSETP.NEU.AND P1, PT, R4, RZ, !P1 ;  /* 0x000000ff0400720b */ /* 0x000fc80004f2d000 */
[----:B------:R-:W-:-:S04]  /*02d0*/  PLOP3.LUT P1, PT, P2, P1, PT, 0x28, 0x82 ;  /* 0x000000000082781c */ /* 0x000fc80001722570 */
        /* <DEDUP_REMOVED lines=17> */
.L_x_4726:
[----:B------:R-:W-:Y:S05]  /*03f0*/  BSYNC.RELIABLE B1 ;  /* 0x0000000000017941 */ /* 0x000fea0003800100 */
.L_x_4725:
[----:B------:R-:W-:-:S13]  /*0400*/  ISETP.GE.AND P0, PT, R3, R2, PT ;  /* 0x000000020300720c */ /* 0x000fda0003f06270 */
[----:B------:R-:W1:Y:S01]  /*0410*/  @!P0 LDC.64 R6, c[0x0][0x390] ;  /* 0x0000e400ff068b82 */ /* 0x000e620000000a00 */
[----:B0-----:R-:W-:Y:S02]  /*0420*/  @!P0 IMAD R5, R0, 0x200, R3 ;  /* 0x0000020000058824 */ /* 0x001fe400078e0203 */
[----:B------:R-:W-:-:S03]  /*0430*/  @!P0 VIADD R3, R3, 0x80 ;  /* 0x0000008003038836 */ /* 0x000fc60000000000 */
[----:B-1----:R-:W-:-:S05]  /*0440*/  @!P0 IADD3 R4, P1, PT, R5, R6, RZ ;  /* 0x0000000605048210 */ /* 0x002fca0007f3e0ff */
[----:B------:R-:W-:-:S05]  /*0450*/  @!P0 IMAD.X R5, RZ, RZ, R7, P1 ;  /* 0x000000ffff058224 */ /* 0x000fca00008e0607 */
[----:B------:R1:W-:Y:S03]  /*0460*/  @!P0 STG.E.U8 desc[UR4][R4.64], R11 ;  /* 0x0000000b04008986 */ /* 0x0003e6000c101104 */
.L_x_4727:
[----:B------:R-:W-:Y:S05]  /*0470*/  BSYNC.RECONVERGENT B0 ;  /* 0x0000000000007941 */ /* 0x000fea0003800200 */
.L_x_4724:
[----:B------:R-:W-:Y:S05]  /*0480*/  WARPSYNC.ALL ;  /* 0x0000000000007948 */ /* 0x000fea0003800000 */
[----:B------:R-:W-:-:S13]  /*0490*/  ISETP.GE.AND P0, PT, R3, R2, PT ;  /* 0x000000020300720c */ /* 0x000fda0003f06270 */
[----:B------:R-:W-:Y:S05]  /*04a0*/  @P0 EXIT ;  /* 0x000000000000094d */ /* 0x000fea0003800000 */
[----:B------:R-:W2:Y:S01]  /*04b0*/  LDCU.64 UR6, c[0x0][0x390] ;  /* 0x00007200ff0677ac */ /* 0x000ea20008000a00 */
[----:B------:R-:W-:-:S05]  /*04c0*/  IMAD R3, R0, 0x200, R3 ;  /* 0x0000020000037824 */ /* 0x000fca00078e0203 */
[----:B--2---:R-:W-:-:S05]  /*04d0*/  IADD3 R2, P0, PT, R3, UR6, RZ ;  /* 0x0000000603027c10 */ /* 0x004fca000ff1e0ff */
[----:B------:R-:W-:-:S05]  /*04e0*/  IMAD.X R3, RZ, RZ, UR7, P0 ;  /* 0x00000007ff037e24 */ /* 0x000fca00080e06ff */
[----:B------:R-:W-:Y:S01]  /*04f0*/  STG.E.U8 desc[UR4][R2.64], R13 ;  /* 0x0000000d02007986 */ /* 0x000fe2000c101104 */
[----:B------:R-:W-:Y:S05]  /*0500*/  EXIT ;  /* 0x000000000000794d */ /* 0x000fea0003800000 */
.L_x_4728:
        /* <DEDUP_REMOVED lines=15> */
.L_x_43409:


//--------------------- .text._ZN2at6native29vectorized_elementwise_kernelILi2ENS0_13AUnaryFunctorIffbZZZNS0_23logical_xor_kernel_cudaERNS_14TensorIteratorEENKUlvE0_clEvENKUlvE5_clEvEUlffE_EESt5arrayIPcLm2EEEEviT0_T1_ --------------------------
	.section	.text._ZN2at6native29vectorized_elementwise_kernelILi2ENS0_13AUnaryFunctorIffbZZZNS0_23logical_xor_kernel_cudaERNS_14TensorIteratorEENKUlvE0_clEvENKUlvE5_clEvEUlffE_EESt5arrayIPcLm2EEEEviT0_T1_,"ax",@progbits
	.align	128
        .global         _ZN2at6native29vectorized_elementwise_kernelILi2ENS0_13AUnaryFunctorIffbZZZNS0_23logical_xor_kernel_cudaERNS_14TensorIteratorEENKUlvE0_clEvENKUlvE5_clEvEUlffE_EESt5arrayIPcLm2EEEEviT0_T1_
        .type           _ZN2at6native29vectorized_elementwise_kernelILi2ENS0_13AUnaryFunctorIffbZZZNS0_23logical_xor_kernel_cudaERNS_14TensorIteratorEENKUlvE0_clEvENKUlvE5_clEvEUlffE_EESt5arrayIPcLm2EEEEviT0_T1_,@function
        .size           _ZN2at6native29vectorized_elementwise_kernelILi2ENS0_13AUnaryFunctorIffbZZZNS0_23logical_xor_kernel_cudaERNS_14TensorIteratorEENKUlvE0_clEvENKUlvE5_clEvEUlffE_EESt5arrayIPcLm2EEEEviT0_T1_,(.L_x_43410 - _ZN2at6native29vectorized_elementwise_kernelILi2ENS0_13AUnaryFunctorIffbZZZNS0_23logical_xor_kernel_cudaERNS_14TensorIteratorEENKUlvE0_clEvENKUlvE5_clEvEUlffE_EESt5arrayIPcLm2EEEEviT0_T1_)
        .other          _ZN2at6native29vectorized_elementwise_kernelILi2ENS0_13AUnaryFunctorIffbZZZNS0_23logical_xor_kernel_cudaERNS_14TensorIteratorEENKUlvE0_clEvENKUlvE5_clEvEUlffE_EESt5arrayIPcLm2EEEEviT0_T1_,@"STO_CUDA_ENTRY STV_DEFAULT"
_ZN2at6native29vectorized_elementwise_kernelILi2ENS0_13AUnaryFunctorIffbZZZNS0_23logical_xor_kernel_cudaERNS_14TensorIteratorEENKUlvE0_clEvENKUlvE5_clEvEUlffE_EESt5arrayIPcLm2EEEEviT0_T1_:
.text._ZN2at6native29vectorized_elementwise_kernelILi2ENS0_13AUnaryFunctorIffbZZZNS0_23logical_xor_kernel_cudaERNS_14TensorIteratorEENKUlvE0_clEvENKUlvE5_clEvEUlffE_EESt5arrayIPcLm2EEEEviT0_T1_:
        /* <DEDUP_REMOVED lines=9> */
[----:B------:R-:W1:Y:S01]  /*0090*/  LDCU UR6, c[0x0][0x388] ;  /* 0x00007100ff0677ac */ /* 0x000e620008000800 */
[----:B0-----:R-:W-:Y:S01]  /*00a0*/  ISETP.GE.U32.AND P2, PT, R20, R17, PT ;  /* 0x000000111400720c */ /* 0x001fe20003f46070 */
[----:B------:R-:W-:-:S12]  /*00b0*/  IMAD.MOV.U32 R19, RZ, RZ, R20 ;  /* 0x000000ffff137224 */ /* 0x000fd800078e0014 */
[----:B------:R-:W0:Y:S01]  /*00c0*/  @!P2 LDC.64 R2, c[0x0][0x398] ;  /* 0x0000e600ff02ab82 */ /* 0x000e220000000a00 */
[----:B------:R-:W-:-:S04]  /*00d0*/  @!P2 IMAD.IADD R5, R16, 0x1, R19 ;  /* 0x000000011005a824 */ /* 0x000fc800078e0213 */
[----:B0-----:R-:W-:-:S06]  /*00e0*/  @!P2 IMAD.WIDE.U32 R2, R5, 0x4, R2 ;  /* 0x000000040502a825 */ /* 0x001fcc00078e0002 */
[----:B------:R-:W2:Y:S01]  /*00f0*/  @!P2 LDG.E R2, desc[UR4][R2.64] ;  /* 0x000000040202a981 */ /* 0x000ea2000c1e1900 */
[----:B------:R-:W-:Y:S01]  /*0100*/  @!P2 VIADD R20, R19, 0x80 ;  /* 0x000000801314a836 */ /* 0x000fe20000000000 */
[----:B-1----:R-:W-:-:S04]  /*0110*/  FSETP.NEU.FTZ.AND P5, PT, RZ, UR6, PT ;  /* 0x00000006ff007c0b */ /* 0x002fc8000bfbd000 */
[----:B------:R-:W-:Y:S02]  /*0120*/  ISETP.GE.U32.AND P4, PT, R20, R17, PT ;  /* 0x000000111400720c */ /* 0x000fe40003f86070 */
[----:B------:R-:W-:-:S11]  /*0130*/  P2R R18, PR, RZ, 0x20 ;  /* 0x00000020ff127803 */ /* 0x000fd60000000000 */
        /* <DEDUP_REMOVED lines=8> */
[----:B------:R-:W-:-:S03]  /*01c0*/  ISETP.GE.U32.AND P1, PT, R20, R17, PT ;  /* 0x000000111400720c */ /* 0x000fc60003f26070 */
[----:B------:R-:W3:Y:S10]  /*01d0*/  @!P4 LDG.E R14, desc[UR4][R14.64] ;  /* 0x000000040e0ec981 */ /* 0x000ef4000c1e1900 */
[----:B------:R-:W-:-:S02]  /*01e0*/  @!P1 IMAD.IADD R27, R16, 0x1, R20 ;  /* 0x00000001101b9824 */ /* 0x000fc400078e0214 */
[----:B------:R-:W-:Y:S02]  /*01f0*/  @!P1 VIADD R20, R20, 0x80 ;  /* 0x0000008014149836 */ /* 0x000fe40000000000 */
[----:B-1----:R-:W-:-:S03]  /*0200*/  @!P3 IMAD.WIDE.U32 R12, R22, 0x4, R12 ;  /* 0x00000004160cb825 */ /* 0x002fc600078e000c */
[----:B------:R-:W-:-:S03]  /*0210*/  ISETP.GE.U32.AND P0, PT, R20, R17, PT ;  /* 0x000000111400720c */ /* 0x000fc60003f06070 */
[----:B------:R-:W4:Y:S10]  /*0220*/  @!P3 LDG.E R12, desc[UR4][R12.64] ;  /* 0x000000040c0cb981 */ /* 0x000f34000c1e1900 */
[----:B------:R-:W-:Y:S01]  /*0230*/  @!P0 IMAD.IADD R21, R16, 0x1, R20 ;  /* 0x0000000110158824 */ /* 0x000fe200078e0214 */
[----:B------:R-:W0:Y:S01]  /*0240*/  @!P0 LDC.64 R4, c[0x0][0x398] ;  /* 0x0000e600ff048b82 */ /* 0x000e220000000a00 */
[----:B------:R-:W-:-:S05]  /*0250*/  @!P0 VIADD R20, R20, 0x80 ;  /* 0x0000008014148836 */ /* 0x000fca0000000000 */
[----:B------:R-:W-:-:S13]  /*0260*/  ISETP.GE.U32.AND P6, PT, R20, R17, PT ;  /* 0x000000111400720c */ /* 0x000fda0003fc6070 */
[----:B------:R-:W-:Y:S01]  /*0270*/  @!P6 IMAD.IADD R23, R16, 0x1, R20 ;  /* 0x000000011017e824 */ /* 0x000fe200078e0214 */
[----:B------:R-:W1:Y:S01]  /*0280*/  @!P6 LDC.64 R6, c[0x0][0x398] ;  /* 0x0000e600ff06eb82 */ /* 0x000e620000000a00 */
[----:B------:R-:W-:Y:S02]  /*0290*/  @!P6 VIADD R20, R20, 0x80 ;  /* 0x000000801414e836 */ /* 0x000fe40000000000 */
[----:B0-----:R-:W-:-:S06]  /*02a0*/  @!P0 IMAD.WIDE.U32 R4, R21, 0x4, R4 ;  /* 0x0000000415048825 */ /* 0x001fcc00078e0004 */
[----:B------:R-:W5:Y:S01]  /*02b0*/  @!P0 LDG.E R4, desc[UR4][R4.64] ;  /* 0x0000000404048981 */ /* 0x000f62000c1e1900 */
[----:B-1----:R-:W-:-:S06]  /*02c0*/  @!P6 IMAD.WIDE.U32 R6, R23, 0x4, R6 ;  /* 0x000000041706e825 */ /* 0x002fcc00078e0006 */
[----:B------:R-:W5:Y:S01]  /*02d0*/  @!P6 LDG.E R6, desc[UR4][R6.64] ;  /* 0x000000040606e981 */ /* 0x000f62000c1e1900 */
[----:B--2---:R-:W-:Y:S02]  /*02e0*/  FSETP.NEU.AND P2, PT, R2, RZ, !P2 ;  /* 0x000000ff0200720b */ /* 0x004fe4000574d000 */
[----:B------:R-:W0:Y:S02]  /*02f0*/  @!P1 LDC.64 R2, c[0x0][0x398] ;  /* 0x0000e600ff029b82 */ /* 0x000e240000000a00 */
[----:B------:R-:W-:Y:S02]  /*0300*/  PLOP3.LUT P2, PT, P5, P2, PT, 0x28, 0x82 ;  /* 0x000000000082781c */ /* 0x000fe40002f44570 */
[----:B------:R-:W-:Y:S02]  /*0310*/  ISETP.GE.U32.AND P5, PT, R20, R17, PT ;  /* 0x000000111400720c */ /* 0x000fe40003fa6070 */
[----:B------:R-:W-:-:S11]  /*0320*/  SEL R0, RZ, 0x1, !P2 ;  /* 0x00000001ff007807 */ /* 0x000fd60005000000 */
[----:B------:R-:W-:Y:S01]  /*0330*/  @!P5 IMAD.IADD R25, R16, 0x1, R20 ;  /* 0x000000011019d824 */ /* 0x000fe200078e0214 */
[----:B------:R-:W1:Y:S01]  /*0340*/  @!P5 LDC.64 R8, c[0x0][0x398] ;  /* 0x0000e600ff08db82 */ /* 0x000e620000000a00 */
[----:B------:R-:W-:-:S05]  /*0350*/  @!P5 VIADD R20, R20, 0x80 ;  /* 0x000000801414d836 */ /* 0x000fca0000000000 */
[----:B------:R-:W-:Y:S01]  /*0360*/  ISETP.GE.U32.AND P2, PT, R20, R17, PT ;  /* 0x000000111400720c */ /* 0x000fe20003f46070 */
[----:B0-----:R-:W-:-:S06]  /*0370*/  @!P1 IMAD.WIDE.U32 R2, R27, 0x4, R2 ;  /* 0x000000041b029825 */ /* 0x001fcc00078e0002 */
[----:B------:R0:W2:Y:S06]  /*0380*/  @!P1 LDG.E R2, desc[UR4][R2.64] ;  /* 0x0000000402029981 */ /* 0x0000ac000c1e1900 */
[----:B------:R-:W0:Y:S01]  /*0390*/  @!P2 LDC.64 R10, c[0x0][0x398] ;  /* 0x0000e600ff0aab82 */ /* 0x000e220000000a00 */
[----:B------:R-:W-:Y:S02]  /*03a0*/  @!P2 IMAD.IADD R29, R16, 0x1, R20 ;  /* 0x00000001101da824 */ /* 0x000fe400078e0214 */
[----:B-1----:R-:W-:-:S06]  /*03b0*/  @!P5 IMAD.WIDE.U32 R8, R25, 0x4, R8 ;  /* 0x000000041908d825 */ /* 0x002fcc00078e0008 */
[----:B------:R-:W2:Y:S01]  /*03c0*/  @!P5 LDG.E R8, desc[UR4][R8.64] ;  /* 0x000000040808d981 */ /* 0x000ea2000c1e1900 */
[----:B0-----:R-:W-:-:S06]  /*03d0*/  @!P2 IMAD.WIDE.U32 R10, R29, 0x4, R10 ;  /* 0x000000041d0aa825 */ /* 0x001fcc00078e000a */
[----:B------:R-:W2:Y:S01]  /*03e0*/  @!P2 LDG.E R10, desc[UR4][R10.64] ;  /* 0x000000040a0aa981 */ /* 0x000ea2000c1e1900 */
[----:B---3--:R-:W-:-:S04]  /*03f0*/  FSETP.NEU.AND P4, PT, R14, RZ, !P4 ;  /* 0x000000ff0e00720b */ /* 0x008fc8000678d000 */
[----:B------:R-:W-:Y:S02]  /*0400*/  P2R R3, PR, RZ, 0x10 ;  /* 0x00000010ff037803 */ /* 0x000fe40000000000 */
[----:B----4-:R-:W-:-:S04]  /*0410*/  FSETP.NEU.AND P3, PT, R12, RZ, !P3 ;  /* 0x000000ff0c00720b */ /* 0x010fc80005f6d000 */
[----:B------:R-:W-:Y:S01]  /*0420*/  P2R R5, PR, RZ, 0x8 ;  /* 0x00000008ff057803 */ /* 0x000fe20000000000 */
[----:B------:R-:W-:Y:S04]  /*0430*/  BSSY.RECONVERGENT B0, `(.L_x_4730) ;  /* 0x0000056000007945 */ /* 0x000fe80003800200 */
[----:B------:R-:W-:Y:S01]  /*0440*/  BSSY.RELIABLE B1, `(.L_x_4731) ;  /* 0x000004d000017945 */ /* 0x000fe20003800100 */
[----:B-----5:R-:W-:Y:S02]  /*0450*/  FSETP.NEU.AND P3, PT, R4, RZ, !P0 ;  /* 0x000000ff0400720b */ /* 0x020fe4000476d000 */
[----:B------:R-:W-:Y:S02]  /*0460*/  ISETP.NE.AND P0, PT, R5, RZ, PT ;  /* 0x000000ff0500720c */ /* 0x000fe40003f05270 */
[----:B------:R-:W-:-:S02]  /*0470*/  FSETP.NEU.AND P6, PT, R6, RZ, !P6 ;  /* 0x000000ff0600720b */ /* 0x000fc400077cd000 */
[----:B--2---:R-:W-:Y:S02]  /*0480*/  FSETP.NEU.AND P4, PT, R2, RZ, !P1 ;  /* 0x000000ff0200720b */ /* 0x004fe40004f8d000 */
[----:B------:R-:W-:Y:S02]  /*0490*/  ISETP.NE.AND P1, PT, R18, RZ, PT ;  /* 0x000000ff1200720c */ /* 0x000fe40003f25270 */
[----:B------:R-:W-:Y:S02]  /*04a0*/  P2R R2, PR, RZ, 0x10 ;  /* 0x00000010ff027803 */ /* 0x000fe40000000000 */
[----:B------:R-:W-:-:S04]  /*04b0*/  ISETP.NE.AND P4, PT, R3, RZ, PT ;  /* 0x000000ff0300720c */ /* 0x000fc80003f85270 */
[----:B------:R-:W-:Y:S02]  /*04c0*/  PLOP3.LUT P1, PT, P1, P4, PT, 0x28, 0x82 ;  /* 0x000000000082781c */ /* 0x000fe40000f28570 */
[----:B------:R-:W-:Y:S02]  /*04d0*/  ISETP.NE.AND P4, PT, R2, RZ, PT ;  /* 0x000000ff0200720c */ /* 0x000fe40003f85270 */
[----:B------:R-:W-:Y:S02]  /*04e0*/  P2R R2, PR, RZ, 0x2 ;  /* 0x00000002ff027803 */ /* 0x000fe40000000000 */
[----:B------:R-:W-:Y:S02]  /*04f0*/  ISETP.NE.AND P1, PT, R18, RZ, PT ;  /* 0x000000ff1200720c */ /* 0x000fe40003f25270 */
[----:B------:R-:W-:Y:S02]  /*0500*/  FSETP.NEU.AND P5, PT, R8, RZ, !P5 ;  /* 0x000000ff0800720b */ /* 0x000fe40006fad000 */
[----:B------:R-:W-:-:S02]  /*0510*/  PLOP3.LUT P0, PT, P1, P0, PT, 0x28, 0x82 ;  /* 0x000000000082781c */ /* 0x000fc40000f00570 */
[----:B------:R-:W-:Y:S02]  /*0520*/  PLOP3.LUT P4, PT, P1, P4, PT, 0x28, 0x82 ;  /* 0x000000000082781c */ /* 0x000fe40000f88570 */
[----:B------:R-:W-:Y:S02]  /*0530*/  PLOP3.LUT P3, PT, P1, P3, PT, 0x28, 0x82 ;  /* 0x000000000082781c */ /* 0x000fe40000f66570 */
[----:B------:R-:W-:Y:S02]  /*0540*/  PLOP3.LUT P6, PT, P1, P6, PT, 0x28, 0x82 ;  /* 0x000000000082781c */ /* 0x000fe40000fcc570 */
[----:B------:R-:W-:Y:S02]  /*0550*/  PLOP3.LUT P5, PT, P1, P5, PT, 0x28, 0x82 ;  /* 0x000000000082781c */ /* 0x000fe40000faa570 */
[----:B------:R-:W-:-:S04]  /*0560*/  FSETP.NEU.AND P2, PT, R10, RZ, !P2 ;  /* 0x000000ff0a00720b */ /* 0x000fc8000574d000 */
[----:B------:R-:W-:Y:S02]  /*0570*/  PLOP3.LUT P2, PT, P1, P2, PT, 0x28, 0x82 ;  /* 0x000000000082781c */ /* 0x000fe40000f44570 */
[----:B------:R-:W-:-:S04]  /*0580*/  ISETP.NE.AND P1, PT, R2, RZ, PT ;  /* 0x000000ff0200720c */ /* 0x000fc80003f25270 */
[----:B------:R-:W-:Y:S02]  /*0590*/  SEL R5, RZ, 0x1, !P1 ;  /* 0x00000001ff057807 */ /* 0x000fe40004800000 */
[----:B------:R-:W-:Y:S02]  /*05a0*/  ISETP.GE.U32.AND P1, PT, R19, R17, PT ;  /* 0x000000111300720c */ /* 0x000fe40003f26070 */
[----:B------:R-:W-:Y:S02]  /*05b0*/  SEL R9, RZ, 0x1, !P0 ;  /* 0x00000001ff097807 */ /* 0x000fe40004000000 */
[----:B------:R-:W-:Y:S02]  /*05c0*/  SEL R11, RZ, 0x1, !P4 ;  /* 0x00000001ff0b7807 */ /* 0x000fe40006000000 */
[----:B------:R-:W-:Y:S02]  /*05d0*/  SEL R13, RZ, 0x1, !P3 ;  /* 0x00000001ff0d7807 */ /* 0x000fe40005800000 */
[----:B------:R-:W-:-:S02]  /*05e0*/  SEL R4, RZ, 0x1, !P6 ;  /* 0x00000001ff047807 */ /* 0x000fc40007000000 */
[----:B------:R-:W-:Y:S02]  /*05f0*/  SEL R3, RZ, 0x1, !P5 ;  /* 0x00000001ff037807 */ /* 0x000fe40006800000 */
[----:B------:R-:W-:Y:S01]  /*0600*/  SEL R2, RZ, 0x1, !P2 ;  /* 0x00000001ff027807 */ /* 0x000fe20005000000 */
[----:B------:R-:W-:Y:S06]  /*0610*/  @P1 BRA `(.L_x_4732) ;  /* 0x0000000000381947 */ /* 0x000fec0003800000 */
        /* <DEDUP_REMOVED lines=14> */
.L_x_4732:
        /* <DEDUP_REMOVED lines=8> */
.L_x_4733:
        /* <DEDUP_REMOVED lines=8> */
.L_x_4734:
        /* <DEDUP_REMOVED lines=8> */
.L_x_4735:
[----:B------:R-:W-:-:S13]  /*0880*/  ISETP.GE.U32.AND P0, PT, R19, R17, PT ;  /* 0x000000111300720c */ /* 0x000fda0003f06070 */
[----:B------:R-:W-:Y:S05]  /*0890*/  @P0 BREAK.RELIABLE B1 ;  /* 0x0000000000010942 */ /* 0x000fea0003800100 */
[----:B------:R-:W-:Y:S05]  /*08a0*/  @P0 BRA `(.L_x_4737) ;  /* 0x0000000000380947 */ /* 0x000fea0003800000 */
[----:B------:R-:W3:Y:S01]  /*08b0*/  LDCU.64 UR6, c[0x0][0x390] ;  /* 0x00007200ff0677ac */ /* 0x000ee20008000a00 */
[----:B012---:R-:W-:Y:S02]  /*08c0*/  IMAD.IADD R6, R16, 0x1, R19 ;  /* 0x0000000110067824 */ /* 0x007fe400078e0213 */
[----:B------:R-:W-:-:S03]  /*08d0*/  VIADD R19, R19, 0x80 ;  /* 0x0000008013137836 */ /* 0x000fc60000000000 */
[----:B---3--:R-:W-:-:S05]  /*08e0*/  IADD3 R6, P0, PT, R6, UR6, RZ ;  /* 0x0000000606067c10 */ /* 0x008fca000ff1e0ff */
[----:B------:R-:W-:-:S05]  /*08f0*/  IMAD.X R7, RZ, RZ, UR7, P0 ;  /* 0x00000007ff077e24 */ /* 0x000fca00080e06ff */
[----:B------:R2:W-:Y:S03]  /*0900*/  STG.E.U8 desc[UR4][R6.64], R4 ;  /* 0x0000000406007986 */ /* 0x0005e6000c101104 */
.L_x_4736:
[----:B------:R-:W-:Y:S05]  /*0910*/  BSYNC.RELIABLE B1 ;  /* 0x0000000000017941 */ /* 0x000fea0003800100 */
.L_x_4731:
[----:B------:R-:W-:-:S13]  /*0920*/  ISETP.GE.U32.AND P0, PT, R19, R17, PT ;  /* 0x000000111300720c */ /* 0x000fda0003f06070 */
[----:B012---:R-:W0:Y:S01]  /*0930*/  @!P0 LDC.64 R6, c[0x0][0x390] ;  /* 0x0000e400ff068b82 */ /* 0x007e220000000a00 */
[----:B------:R-:W-:Y:S02]  /*0940*/  @!P0 IMAD.IADD R5, R16, 0x1, R19 ;  /* 0x0000000110058824 */ /* 0x000fe400078e0213 */
[----:B------:R-:W-:-:S03]  /*0950*/  @!P0 VIADD R19, R19, 0x80 ;  /* 0x0000008013138836 */ /* 0x000fc60000000000 */
[----:B0-----:R-:W-:-:S05]  /*0960*/  @!P0 IADD3 R4, P1, PT, R5, R6, RZ ;  /* 0x0000000605048210 */ /* 0x001fca0007f3e0ff */
[----:B------:R-:W-:-:S05]  /*0970*/  @!P0 IMAD.X R5, RZ, RZ, R7, P1 ;  /* 0x000000ffff058224 */ /* 0x000fca00008e0607 */
[----:B------:R3:W-:Y:S03]  /*0980*/  @!P0 STG.E.U8 desc[UR4][R4.64], R3 ;  /* 0x0000000304008986 */ /* 0x0007e6000c101104 */
.L_x_4737:
[----:B------:R-:W-:Y:S05]  /*0990*/  BSYNC.RECONVERGENT B0 ;  /* 0x0000000000007941 */ /* 0x000fea0003800200 */
.L_x_4730:
[----:B------:R-:W-:Y:S05]  /*09a0*/  WARPSYNC.ALL ;  /* 0x0000000000007948 */ /* 0x000fea0003800000 */
[----:B------:R-:W-:-:S13]  /*09b0*/  ISETP.GE.U32.AND P0, PT, R19, R17, PT ;  /* 0x000000111300720c */ /* 0x000fda0003f06070 */
[----:B------:R-:W-:Y:S05]  /*09c0*/  @P0 EXIT ;  /* 0x000000000000094d */ /* 0x000fea0003800000 */
[----:B------:R-:W4:Y:S01]  /*09d0*/  LDCU.64 UR6, c[0x0][0x390] ;  /* 0x00007200ff0677ac */ /* 0x000f220008000a00 */
[----:B---3--:R-:W-:-:S05]  /*09e0*/  IMAD.IADD R4, R16, 0x1, R19 ;  /* 0x0000000110047824 */ /* 0x008fca00078e0213 */
[----:B----4-:R-:W-:-:S05]  /*09f0*/  IADD3 R4, P0, PT, R4, UR6, RZ ;  /* 0x0000000604047c10 */ /* 0x010fca000ff1e0ff */
[----:B------:R-:W-:-:S05]  /*0a00*/  IMAD.X R5, RZ, RZ, UR7, P0 ;  /* 0x00000007ff057e24 */ /* 0x000fca00080e06ff */
[----:B------:R-:W-:Y:S01]  /*0a10*/  STG.E.U8 desc[UR4][R4.64], R2 ;  /* 0x0000000204007986 */ /* 0x000fe2000c101104 */
[----:B------:R-:W-:Y:S05]  /*0a20*/  EXIT ;  /* 0x000000000000794d */ /* 0x000fea0003800000 */
.L_x_4729:
[----:B------:R-:W0:Y:S01]  /*0a30*/  S2R R13, SR_TID.X ;  /* 0x00000000000d7919 */ /* 0x000e220000002100 */
[----:B------:R-:W1:Y:S01]  /*0a40*/  LDC.64 R2, c[0x0][0x398] ;  /* 0x0000e600ff027b82 */ /* 0x000e620000000a00 */
[----:B------:R-:W2:Y:S01]  /*0a50*/  LDCU UR6, c[0x0][0x388] ;  /* 0x00007100ff0677ac */ /* 0x000ea20008000800 */
[----:B------:R-:W3:Y:S01]  /*0a60*/  LDCU.64 UR8, c[0x0][0x390] ;  /* 0x00007200ff0877ac */ /* 0x000ee20008000a00 */
[----:B-1----:R-:W-:-:S04]  /*0a70*/  IMAD.WIDE.U32 R2, R16, 0x4, R2 ;  /* 0x0000000410027825 */ /* 0x002fc800078e0002 */
[----:B0-----:R-:W-:-:S05]  /*0a80*/  IMAD.WIDE.U32 R4, R13, 0x8, R2 ;  /* 0x000000080d047825 */ /* 0x001fca00078e0002 */
[----:B------:R-:W4:Y:S04]  /*0a90*/  LDG.E.64 R14, desc[UR4][R4.64] ;  /* 0x00000004040e7981 */ /* 0x000f28000c1e1b00 */
[----:B------:R-:W5:Y:S04]  /*0aa0*/  LDG.E.64 R6, desc[UR4][R4.64+0x400] ;  /* 0x0004000404067981 */ /* 0x000f68000c1e1b00 */
[----:B------:R-:W5:Y:S04]  /*0ab0*/  LDG.E.64 R8, desc[UR4][R4.64+0x800] ;  /* 0x0008000404087981 */ /* 0x000f68000c1e1b00 */
[----:B------:R0:W5:Y:S01]  /*0ac0*/  LDG.E.64 R10, desc[UR4][R4.64+0xc00] ;  /* 0x000c0004040a7981 */ /* 0x000162000c1e1b00 */
[----:B--2---:R-:W-:-:S02]  /*0ad0*/  FSETP.NEU.FTZ.AND P4, PT, RZ, UR6, PT ;  /* 0x00000006ff007c0b */ /* 0x004fc4000bf9d000 */
[----:B---3--:R-:W-:-:S05]  /*0ae0*/  IADD3 R2, P0, PT, R16, UR8, RZ ;  /* 0x0000000810027c10 */ /* 0x008fca000ff1e0ff */
[----:B------:R-:W-:Y:S02]  /*0af0*/  IMAD.X R3, RZ, RZ, UR9, P0 ;  /* 0x00000009ff037e24 */ /* 0x000fe400080e06ff */
[----:B------:R-:W-:Y:S01]  /*0b00*/  IMAD.WIDE.U32 R2, R13, 0x2, R2 ;  /* 0x000000020d027825 */ /* 0x000fe200078e0002 */
[----:B----4-:R-:W-:Y:S02]  /*0b10*/  FSETP.NEU.FTZ.AND P2, PT, R14, RZ, PT ;  /* 0x000000ff0e00720b */ /* 0x010fe40003f5d000 */
[----:B------:R-:W-:Y:S02]  /*0b20*/  FSETP.NEU.FTZ.AND P1, PT, R15, RZ, PT ;  /* 0x000000ff0f00720b */ /* 0x000fe40003f3d000 */
[----:B------:R-:W-:Y:S02]  /*0b30*/  PLOP3.LUT P2, PT, P4, P2, PT, 0x28, 0x82 ;  /* 0x000000000082781c */ /* 0x000fe40002744570 */
[----:B------:R-:W-:Y:S02]  /*0b40*/  PLOP3.LUT P1, PT, P4, P1, PT, 0x28, 0x82 ;  /* 0x000000000082781c */ /* 0x000fe40002722570 */
[----:B------:R-:W-:-:S02]  /*0b50*/  SEL R0, RZ, 0x1, !P2 ;  /* 0x00000001ff007807 */ /* 0x000fc40005000000 */
[----:B0-----:R-:W-:Y:S02]  /*0b60*/  SEL R5, RZ, 0x1, !P1 ;  /* 0x00000001ff057807 */ /* 0x001fe40004800000 */
[----:B-----5:R-:W-:Y:S02]  /*0b70*/  FSETP.NEU.FTZ.AND P0, PT, R6, RZ, PT ;  /* 0x000000ff0600720b */ /* 0x020fe40003f1d000 */
        /* <DEDUP_REMOVED lines=26> */
.L_x_4738:
        /* <DEDUP_REMOVED lines=14> */
.L_x_43410:


//--------------------- .text._ZN2at6native29vectorized_elementwise_kernelILi4ENS0_13AUnaryFunctorIffbZZZNS0_23logical_xor_kernel_cudaERNS_14TensorIteratorEENKUlvE0_clEvENKUlvE5_clEvEUlffE_EESt5arrayIPcLm2EEEEviT0_T1_ --------------------------
	.section	.text._ZN2at6native29vectorized_elementwise_kernelILi4ENS0_13AUnaryFunctorIffbZZZNS0_23logical_xor_kernel_cudaERNS_14TensorIteratorEENKUlvE0_clEvENKUlvE5_clEvEUlffE_EESt5arrayIPcLm2EEEEviT0_T1_,"ax",@progbits
	.align	128
        .global         _ZN2at6native29vectorized_elementwise_kernelILi4ENS0_13AUnaryFunctorIffbZZZNS0_23logical_xor_kernel_cudaERNS_14TensorIteratorEENKUlvE0_clEvENKUlvE5_clEvEUlffE_EESt5arrayIPcLm2EEEEviT0_T1_
        .type           _ZN2at6native29vectorized_elementwise_kernelILi4ENS0_13AUnaryFunctorIffbZZZNS0_23logical_xor_kernel_cudaERNS_14TensorIteratorEENKUlvE0_clEvENKUlvE5_clEvEUlffE_EESt5arrayIPcLm2EEEEviT0_T1_,@function
        .size           _ZN2at6native29vectorized_elementwise_kernelILi4ENS0_13AUnaryFunctorIffbZZZNS0_23logical_xor_kernel_cudaERNS_14TensorIteratorEENKUlvE0_clEvENKUlvE5_clEvEUlffE_EESt5arrayIPcLm2EEEEviT0_T1_,(.L_x_43411 - _ZN2at6native29vectorized_elementwise_kernelILi4ENS0_13AUnaryFunctorIffbZZZNS0_23logical_xor_kernel_cudaERNS_14TensorIteratorEENKUlvE0_clEvENKUlvE5_clEvEUlffE_EESt5arrayIPcLm2EEEEviT0_T1_)
        .other          _ZN2at6native29vectorized_elementwise_kernelILi4ENS0_13AUnaryFunctorIffbZZZNS0_23logical_xor_kernel_cudaERNS_14TensorIteratorEENKUlvE0_clEvENKUlvE5_clEvEUlffE_EESt5arrayIPcLm2EEEEviT0_T1_,@"STO_CUDA_ENTRY STV_DEFAULT"
_ZN2at6native29vectorized_elementwise_kernelILi4ENS0_13AUnaryFunctorIffbZZZNS0_23logical_xor_kernel_cudaERNS_14TensorIteratorEENKUlvE0_clEvENKUlvE5_clEvEUlffE_EESt5arrayIPcLm2EEEEviT0_T1_:
.text._ZN2at6native29vectorized_elementwise_kernelILi4ENS0_13AUnaryFunctorIffbZZZNS0_23logical_xor_kernel_cudaERNS_14TensorIteratorEENKUlvE0_clEvENKUlvE5_clEvEUlffE_EESt5arrayIPcLm2EEEEviT0_T1_:
        /* <DEDUP_REMOVED lines=112> */
.L_x_4742:
        /* <DEDUP_REMOVED lines=8> */
.L_x_4743:
        /* <DEDUP_REMOVED lines=8> */
.L_x_4744:
        /* <DEDUP_REMOVED lines=8> */
.L_x_4745:
        /* <DEDUP_REMOVED lines=9> */
.L_x_4746:
[----:B------:R-:W-:Y:S05]  /*0910*/  BSYNC.RELIABLE B1 ;  /* 0x0000000000017941 */ /* 0x000fea0003800100 */
.L_x_4741:
[----:B------:R-:W-:-:S13]  /*0920*/  ISETP.GE.U32.AND P0, PT, R19, R17, PT ;  /* 0x000000111300720c */ /* 0x000fda0003f06070 */
[----:B012---:R-:W0:Y:S01]  /*0930*/  @!P0 LDC.64 R6, c[0x0][0x390] ;  /* 0x0000e400ff068b82 */ /* 0x007e220000000a00 */
[----:B------:R-:W-:Y:S02]  /*0940*/  @!P0 IMAD.IADD R5, R16, 0x1, R19 ;  /* 0x0000000110058824 */ /* 0x000fe400078e0213 */
[----:B------:R-:W-:-:S03]  /*0950*/  @!P0 VIADD R19, R19, 0x80 ;  /* 0x0000008013138836 */ /* 0x000fc60000000000 */
[----:B0-----:R-:W-:-:S05]  /*0960*/  @!P0 IADD3 R4, P1, PT, R5, R6, RZ ;  /* 0x0000000605048210 */ /* 0x001fca0007f3e0ff */
[----:B------:R-:W-:-:S05]  /*0970*/  @!P0 IMAD.X R5, RZ, RZ, R7, P1 ;  /* 0x000000ffff058224 */ /* 0x000fca00008e0607 */
[----:B------:R3:W-:Y:S03]  /*0980*/  @!P0 STG.E.U8 desc[UR4][R4.64], R3 ;  /* 0x0000000304008986 */ /* 0x0007e6000c101104 */
.L_x_4747:
[----:B------:R-:W-:Y:S05]  /*0990*/  BSYNC.RECONVERGENT B0 ;  /* 0x0000000000007941 */ /* 0x000fea0003800200 */
.L_x_4740:
        /* <DEDUP_REMOVED lines=9> */
.L_x_4739:
[----:B------:R-:W0:Y:S01]  /*0a30*/  S2R R3, SR_TID.X ;  /* 0x0000000000037919 */ /* 0x000e220000002100 */
[----:B------:R-:W1:Y:S01]  /*0a40*/  LDC.64 R4, c[0x0][0x398] ;  /* 0x0000e600ff047b82 */ /* 0x000e620000000a00 */
[----:B------:R-:W2:Y:S01]  /*0a50*/  LDCU UR6, c[0x0][0x388] ;  /* 0x00007100ff0677ac */ /* 0x000ea20008000800 */
[----:B------:R-:W3:Y:S01]  /*0a60*/  LDCU.64 UR8, c[0x0][0x390] ;  /* 0x00007200ff0877ac */ /* 0x000ee20008000a00 */
[----:B-1----:R-:W-:-:S04]  /*0a70*/  IMAD.WIDE.U32 R4, R16, 0x4, R4 ;  /* 0x0000000410047825 */ /* 0x002fc800078e0004 */
[----:B0-----:R-:W-:-:S05]  /*0a80*/  IMAD.WIDE.U32 R8, R3, 0x10, R4 ;  /* 0x0000001003087825 */ /* 0x001fca00078e0004 */
[----:B------:R-:W4:Y:S04]  /*0a90*/  LDG.E.128 R12, desc[UR4][R8.64] ;  /* 0x00000004080c7981 */ /* 0x000f28000c1e1d00 */
[----:B------:R-:W5:Y:S01]  /*0aa0*/  LDG.E.128 R4, desc[UR4][R8.64+0x800] ;  /* 0x0008000408047981 */ /* 0x000f62000c1e1d00 */
[----:B--2---:R-:W-:Y:S02]  /*0ab0*/  FSETP.NEU.FTZ.AND P4, PT, RZ, UR6, PT ;  /* 0x00000006ff007c0b */ /* 0x004fe4000bf9d000 */
        /* <DEDUP_REMOVED lines=8> */
[----:B-----5:R-:W-:Y:S02]  /*0b40*/  FSETP.NEU.FTZ.AND P0, PT, R5, RZ, PT ;  /* 0x000000ff0500720b */ /* 0x020fe40003f1d000 */
        /* <DEDUP_REMOVED lines=27> */
.L_x_4748:
        /* <DEDUP_REMOVED lines=16> */
.L_x_43411:


//--------------------- .text._ZN2at6native29vectorized_elementwise_kernelILi8ENS0_13AUnaryFunctorIffbZZZNS0_23logical_xor_kernel_cudaERNS_14TensorIteratorEENKUlvE0_clEvENKUlvE5_clEvEUlffE_EESt5arrayIPcLm2EEEEviT0_T1_ --------------------------
	.section	.text._ZN2at6native29vectorized_elementwise_kernelILi8ENS0_13AUnaryFunctorIffbZZZNS0_23logical_xor_kernel_cudaERNS_14TensorIteratorEENKUlvE0_clEvENKUlvE5_clEvEUlffE_EESt5arrayIPcLm2EEEEviT0_T1_,"ax",@progbits
	.align	128
        .global         _ZN2at6native29vectorized_elementwise_kernelILi8ENS0_13AUnaryFunctorIffbZZZNS0_23logical_xor_kernel_cudaERNS_14TensorIteratorEENKUlvE0_clEvENKUlvE5_clEvEUlffE_EESt5arrayIPcLm2EEEEviT0_T1_
        .type           _ZN2at6native29vectorized_elementwise_kernelILi8ENS0_13AUnaryFunctorIffbZZZNS0_23logical_xor_kernel_cudaERNS_14TensorIteratorEENKUlvE0_clEvENKUlvE5_clEvEUlffE_EESt5arrayIPcLm2EEEEviT0_T1_,@function
        .size           _ZN2at6native29vectorized_elementwise_kernelILi8ENS0_13AUnaryFunctorIffbZZZNS0_23logical_xor_kernel_cudaERNS_14TensorIteratorEENKUlvE0_clEvENKUlvE5_clEvEUlffE_EESt5arrayIPcLm2EEEEviT0_T1_,(.L_x_43412 - _ZN2at6native29vectorized_elementwise_kernelILi8ENS0_13AUnaryFunctorIffbZZZNS0_23logical_xor_kernel_cudaERNS_14TensorIteratorEENKUlvE0_clEvENKUlvE5_clEvEUlffE_EESt5arrayIPcLm2EEEEviT0_T1_)
        .other          _ZN2at6native29vectorized_elementwise_kernelILi8ENS0_13AUnaryFunctorIffbZZZNS0_23logical_xor_kernel_cudaERNS_14TensorIteratorEENKUlvE0_clEvENKUlvE5_clEvEUlffE_EESt5arrayIPcLm2EEEEviT0_T1_,@"STO_CUDA_ENTRY STV_DEFAULT"
_ZN2at6native29vectorized_elementwise_kernelILi8ENS0_13AUnaryFunctorIffbZZZNS0_23logical_xor_kernel_cudaERNS_14TensorIteratorEENKUlvE0_clEvENKUlvE5_clEvEUlffE_EESt5arrayIPcLm2EEEEviT0_T1_:
.text._ZN2at6native29vectorized_elementwise_kernelILi8ENS0_13AUnaryFunctorIffbZZZNS0_23logical_xor_kernel_cudaERNS_14TensorIteratorEENKUlvE0_clEvENKUlvE5_clEvEUlffE_EESt5arrayIPcLm2EEEEviT0_T1_:
        /* <DEDUP_REMOVED lines=112> */
.L_x_4752:
        /* <DEDUP_REMOVED lines=8> */
.L_x_4753:
        /* <DEDUP_REMOVED lines=8> */
.L_x_4754:
        /* <DEDUP_REMOVED lines=8> */
.L_x_4755:
        /* <DEDUP_REMOVED lines=9> */
.L_x_4756:
[----:B------:R-:W-:Y:S05]  /*0910*/  BSYNC.RELIABLE B1 ;  /* 0x0000000000017941 */ /* 0x000fea0003800100 */
.L_x_4751:
[----:B------:R-:W-:-:S13]  /*0920*/  ISETP.GE.U32.AND P0, PT, R19, R17, PT ;  /* 0x000000111300720c */ /* 0x000fda0003f06070 */
[----:B012---:R-:W0:Y:S01]  /*0930*/  @!P0 LDC.64 R6, c[0x0][0x390] ;  /* 0x0000e400ff068b82 */ /* 0x007e220000000a00 */
[----:B------:R-:W-:Y:S02]  /*0940*/  @!P0 IMAD.IADD R5, R16, 0x1, R19 ;  /* 0x0000000110058824 */ /* 0x000fe400078e0213 */
[----:B------:R-:W-:-:S03]  /*0950*/  @!P0 VIADD R19, R19, 0x80 ;  /* 0x0000008013138836 */ /* 0x000fc60000000000 */
[----:B0-----:R-:W-:-:S05]  /*0960*/  @!P0 IADD3 R4, P1, PT, R5, R6, RZ ;  /* 0x0000000605048210 */ /* 0x001fca0007f3e0ff */
[----:B------:R-:W-:-:S05]  /*0970*/  @!P0 IMAD.X R5, RZ, RZ, R7, P1 ;  /* 0x000000ffff058224 */ /* 0x000fca00008e0607 */
[----:B------:R3:W-:Y:S03]  /*0980*/  @!P0 STG.E.U8 desc[UR4][R4.64], R3 ;  /* 0x0000000304008986 */ /* 0x0007e6000c101104 */
.L_x_4757:
[----:B------:R-:W-:Y:S05]  /*0990*/  BSYNC.RECONVERGENT B0 ;  /* 0x0000000000007941 */ /* 0x000fea0003800200 */
.L_x_4750:
        /* <DEDUP_REMOVED lines=9> */
.L_x_4749:
[----:B------:R-:W0:Y:S01]  /*0a30*/  S2R R0, SR_TID.X ;  /* 0x0000000000007919 */ /* 0x000e220000002100 */
[----:B------:R-:W1:Y:S01]  /*0a40*/  LDC.64 R2, c[0x0][0x398] ;  /* 0x0000e600ff027b82 */ /* 0x000e620000000a00 */
[----:B------:R-:W2:Y:S01]  /*0a50*/  LDCU UR6, c[0x0][0x388] ;  /* 0x00007100ff0677ac */ /* 0x000ea20008000800 */
[----:B-1----:R-:W-:-:S04]  /*0a60*/  IMAD.WIDE.U32 R2, R16, 0x4, R2 ;  /* 0x0000000410027825 */ /* 0x002fc800078e0002 */
[----:B0-----:R-:W-:-:S05]  /*0a70*/  IMAD.WIDE.U32 R2, R0, 0x20, R2 ;  /* 0x0000002000027825 */ /* 0x001fca00078e0002 */
[----:B------:R-:W3:Y:S01]  /*0a80*/  LDG.E.ENL2.256 R8, R4, desc[UR4][R2.64] ;  /* 0xfe0000040204797e */ /* 0x000ee20008121908 */
[----:B--2---:R-:W-:Y:S01]  /*0a90*/  FSETP.NEU.FTZ.AND P0, PT, RZ, UR6, PT ;  /* 0x00000006ff007c0b */ /* 0x004fe2000bf1d000 */
[----:B------:R-:W0:Y:S01]  /*0aa0*/  LDCU.64 UR6, c[0x0][0x390] ;  /* 0x00007200ff0677ac */ /* 0x000e220008000a00 */
[----:B---3--:R-:W-:Y:S02]  /*0ab0*/  FSETP.NEU.FTZ.AND P6, PT, R4, RZ, PT ;  /* 0x000000ff0400720b */ /* 0x008fe40003fdd000 */
[----:B------:R-:W-:Y:S02]  /*0ac0*/  FSETP.NEU.FTZ.AND P5, PT, R5, RZ, PT ;  /* 0x000000ff0500720b */ /* 0x000fe40003fbd000 */
[----:B------:R-:W-:Y:S02]  /*0ad0*/  PLOP3.LUT P6, PT, P0, P6, PT, 0x28, 0x82 ;  /* 0x000000000082781c */ /* 0x000fe400007cc570 */
[----:B------:R-:W-:Y:S02]  /*0ae0*/  PLOP3.LUT P5, PT, P0, P5, PT, 0x28, 0x82 ;  /* 0x000000000082781c */ /* 0x000fe400007aa570 */
[----:B------:R-:W-:-:S02]  /*0af0*/  P2R R2, PR, RZ, 0x40 ;  /* 0x00000040ff027803 */ /* 0x000fc40000000000 */
[----:B------:R-:W-:Y:S02]  /*0b00*/  P2R R3, PR, RZ, 0x20 ;  /* 0x00000020ff037803 */ /* 0x000fe40000000000 */
[----:B------:R-:W-:Y:S02]  /*0b10*/  FSETP.NEU.FTZ.AND P5, PT, R11, RZ, PT ;  /* 0x000000ff0b00720b */ /* 0x000fe40003fbd000 */
[----:B------:R-:W-:Y:S02]  /*0b20*/  FSETP.NEU.FTZ.AND P6, PT, R10, RZ, PT ;  /* 0x000000ff0a00720b */ /* 0x000fe40003fdd000 */
[----:B------:R-:W-:Y:S02]  /*0b30*/  PLOP3.LUT P5, PT, P0, P5, PT, 0x28, 0x82 ;  /* 0x000000000082781c */ /* 0x000fe400007aa570 */
[----:B------:R-:W-:Y:S02]  /*0b40*/  PLOP3.LUT P6, PT, P0, P6, PT, 0x28, 0x82 ;  /* 0x000000000082781c */ /* 0x000fe400007cc570 */
[----:B------:R-:W-:-:S02]  /*0b50*/  FSETP.NEU.FTZ.AND P1, PT, R6, RZ, PT ;  /* 0x000000ff0600720b */ /* 0x000fc40003f3d000 */
[----:B------:R-:W-:Y:S02]  /*0b60*/  FSETP.NEU.FTZ.AND P2, PT, R7, RZ, PT ;  /* 0x000000ff0700720b */ /* 0x000fe40003f5d000 */
[----:B------:R-:W-:Y:S02]  /*0b70*/  FSETP.NEU.FTZ.AND P3, PT, R8, RZ, PT ;  /* 0x000000ff0800720b */ /* 0x000fe40003f7d000 */
[----:B------:R-:W-:Y:S02]  /*0b80*/  FSETP.NEU.FTZ.AND P4, PT, R9, RZ, PT ;  /* 0x000000ff0900720b */ /* 0x000fe40003f9d000 */
[----:B------:R-:W-:Y:S02]  /*0b90*/  SEL R4, RZ, 0x1, !P5 ;  /* 0x00000001ff047807 */ /* 0x000fe40006800000 */
[----:B------:R-:W-:Y:S02]  /*0ba0*/  SEL R5, RZ, 0x1, !P6 ;  /* 0x00000001ff057807 */ /* 0x000fe40007000000 */
[----:B------:R-:W-:-:S02]  /*0bb0*/  PLOP3.LUT P1, PT, P0, P1, PT, 0x28, 0x82 ;  /* 0x000000000082781c */ /* 0x000fc40000722570 */
[----:B------:R-:W-:Y:S02]  /*0bc0*/  PLOP3.LUT P2, PT, P0, P2, PT, 0x28, 0x82 ;  /* 0x000000000082781c */ /* 0x000fe40000744570 */
[----:B------:R-:W-:Y:S02]  /*0bd0*/  PLOP3.LUT P3, PT, P0, P3, PT, 0x28, 0x82 ;  /* 0x000000000082781c */ /* 0x000fe40000766570 */
[----:B------:R-:W-:Y:S02]  /*0be0*/  PLOP3.LUT P4, PT, P0, P4, PT, 0x28, 0x82 ;  /* 0x000000000082781c */ /* 0x000fe40000788570 */
[----:B------:R-:W-:Y:S02]  /*0bf0*/  ISETP.NE.AND P5, PT, R2, RZ, PT ;  /* 0x000000ff0200720c */ /* 0x000fe40003fa5270 */
[----:B------:R-:W-:Y:S02]  /*0c00*/  ISETP.NE.AND P6, PT, R3, RZ, PT ;  /* 0x000000ff0300720c */ /* 0x000fe40003fc5270 */
[----:B0-----:R-:W-:-:S02]  /*0c10*/  IADD3 R2, P0, PT, R16, UR6, RZ ;  /* 0x0000000610027c10 */ /* 0x001fc4000ff1e0ff */
[----:B------:R-:W-:Y:S02]  /*0c20*/  SEL R6, RZ, 0x1, !P4 ;  /* 0x00000001ff067807 */ /* 0x000fe40006000000 */
[----:B------:R-:W-:Y:S01]  /*0c30*/  SEL R7, RZ, 0x1, !P3 ;  /* 0x00000001ff077807 */ /* 0x000fe20005800000 */
[----:B------:R-:W-:Y:S01]  /*0c40*/  IMAD.X R3, RZ, RZ, UR7, P0 ;  /* 0x00000007ff037e24 */ /* 0x000fe200080e06ff */
[----:B------:R-:W-:Y:S02]  /*0c50*/  SEL R8, RZ, 0x1, !P2 ;  /* 0x00000001ff087807 */ /* 0x000fe40005000000 */
[----:B------:R-:W-:Y:S01]  /*0c60*/  SEL R9, RZ, 0x1, !P1 ;  /* 0x00000001ff097807 */ /* 0x000fe20004800000 */
[----:B------:R-:W-:Y:S01]  /*0c70*/  IMAD.WIDE.U32 R2, R0, 0x8, R2 ;  /* 0x0000000800027825 */ /* 0x000fe200078e0002 */
        /* <DEDUP_REMOVED lines=10> */
.L_x_4758:
        /* <DEDUP_REMOVED lines=14> */
.L_x_43412:


//--------------------- .text._ZN2at6native18elementwise_kernelILi128ELi4EZNS0_15gpu_kernel_implINS0_13BinaryFunctorIffbZZZNS0_23logical_xor_kernel_cudaERNS_14TensorIteratorEENKUlvE0_clEvENKUlvE5_clEvEUlffE_EEEEvRNS_18TensorIteratorBaseERKT_EUliE_EEviT1_ --------------------------
	.section	.text._ZN2at6native18elementwise_kernelILi128ELi4EZNS0_15gpu_kernel_implINS0_13BinaryFunctorIffbZZZNS0_23logical_xor_kernel_cudaERNS_14TensorIteratorEENKUlvE0_clEvENKUlvE5_clEvEUlffE_EEEEvRNS_18TensorIteratorBaseERKT_EUliE_EEviT1_,"ax",@progbits
	.align	128
        .global         _ZN2at6native18elementwise_kernelILi128ELi4EZNS0_15gpu_kernel_implINS0_13BinaryFunctorIffbZZZNS0_23logical_xor_kernel_cudaERNS_14TensorIteratorEENKUlvE0_clEvENKUlvE5_clEvEUlffE_EEEEvRNS_18TensorIteratorBaseERKT_EUliE_EEviT1_
        .type           _ZN2at6native18elementwise_kernelILi128ELi4EZNS0_15gpu_kernel_implINS0_13BinaryFunctorIffbZZZNS0_23logical_xor_kernel_cudaERNS_14TensorIteratorEENKUlvE0_clEvENKUlvE5_clEvEUlffE_EEEEvRNS_18TensorIteratorBaseERKT_EUliE_EEviT1_,@function
        .size           _ZN2at6native18elementwise_kernelILi128ELi4EZNS0_15gpu_kernel_implINS0_13BinaryFunctorIffbZZZNS0_23logical_xor_kernel_cudaERNS_14TensorIteratorEENKUlvE0_clEvENKUlvE5_clEvEUlffE_EEEEvRNS_18TensorIteratorBaseERKT_EUliE_EEviT1_,(.L_x_43413 - _ZN2at6native18elementwise_kernelILi128ELi4EZNS0_15gpu_kernel_implINS0_13BinaryFunctorIffbZZZNS0_23logical_xor_kernel_cudaERNS_14TensorIteratorEENKUlvE0_clEvENKUlvE5_clEvEUlffE_EEEEvRNS_18TensorIteratorBaseERKT_EUliE_EEviT1_)
        .other          _ZN2at6native18elementwise_kernelILi128ELi4EZNS0_15gpu_kernel_implINS0_13BinaryFunctorIffbZZZNS0_23logical_xor_kernel_cudaERNS_14TensorIteratorEENKUlvE0_clEvENKUlvE5_clEvEUlffE_EEEEvRNS_18TensorIteratorBaseERKT_EUliE_EEviT1_,@"STO_CUDA_ENTRY STV_DEFAULT"
_ZN2at6native18elementwise_kernelILi128ELi4EZNS0_15gpu_kernel_implINS0_13BinaryFunctorIffbZZZNS0_23logical_xor_kernel_cudaERNS_14TensorIteratorEENKUlvE0_clEvENKUlvE5_clEvEUlffE_EEEEvRNS_18TensorIteratorBaseERKT_EUliE_EEviT1_:
.text._ZN2at6native18elementwise_kernelILi128ELi4EZNS0_15gpu_kernel_implINS0_13BinaryFunctorIffbZZZNS0_23logical_xor_kernel_cudaERNS_14TensorIteratorEENKUlvE0_clEvENKUlvE5_clEvEUlffE_EEEEvRNS_18TensorIteratorBaseERKT_EUliE_EEviT1_:
        /* <DEDUP_REMOVED lines=19> */
[----:B------:R-:W-:Y:S02]  /*0130*/  HFMA2 R16, -RZ, RZ, 0, 0 ;  /* 0x00000000ff107431 */ /* 0x000fe400000001ff */
        /* <DEDUP_REMOVED lines=351> */
.L_x_4761:
        /* <DEDUP_REMOVED lines=18> */
.L_x_4766:
[----:B------:R-:W2:Y:S02]  /*1850*/  LDG.E.U8 R2, desc[UR36][R2.64] ;  /* 0x0000002402027981 */ /* 0x000ea4000c1e1100 */
[----:B--2---:R-:W-:Y:S01]  /*1860*/  I2FP.F32.U32 R19, R2 ;  /* 0x0000000200137245 */ /* 0x004fe20000201000 */
[----:B------:R-:W-:Y:S06]  /*1870*/  BRA `(.L_x_4768) ;  /* 0x0000000c00247947 */ /* 0x000fec0003800000 */
.L_x_4765:
        /* <DEDUP_REMOVED lines=9> */
.L_x_4770:
[----:B------:R-:W2:Y:S02]  /*1910*/  LDG.E R2, desc[UR36][R2.64] ;  /* 0x0000002402027981 */ /* 0x000ea4000c1e1900 */
[----:B--2---:R-:W-:Y:S01]  /*1920*/  I2FP.F32.S32 R19, R2 ;  /* 0x0000000200137245 */ /* 0x004fe20000201400 */
[----:B------:R-:W-:Y:S06]  /*1930*/  BRA `(.L_x_4768) ;  /* 0x0000000800f47947 */ /* 0x000fec0003800000 */
.L_x_4769:
[----:B------:R-:W2:Y:S02]  /*1940*/  LDG.E.U16 R2, desc[UR36][R2.64] ;  /* 0x0000002402027981 */ /* 0x000ea4000c1e1500 */
[----:B--2---:R0:W1:Y:S01]  /*1950*/  I2F.S16 R19, R2 ;  /* 0x0000000200137306 */ /* 0x0040620000101400 */
[----:B------:R-:W-:Y:S05]  /*1960*/  BRA `(.L_x_4768) ;  /* 0x0000000800e87947 */ /* 0x000fea0003800000 */
.L_x_4764:
        /* <DEDUP_REMOVED lines=8> */
.L_x_4772:
[----:B------:R-:W2:Y:S02]  /*19f0*/  LDG.E.U16 R2, desc[UR36][R2.64] ;  /* 0x0000002402027981 */ /* 0x000ea4000c1e1500 */
[----:B--2---:R-:W-:Y:S01]  /*1a00*/  HADD2.F32 R19, -RZ, R2.H0_H0 ;  /* 0x20000002ff137230 */ /* 0x004fe20000004100 */
[----:B------:R-:W-:Y:S06]  /*1a10*/  BRA `(.L_x_4768) ;  /* 0x0000000800bc7947 */ /* 0x000fec0003800000 */
.L_x_4771:
        /* <DEDUP_REMOVED lines=8> */
.L_x_4774:
[----:B------:R-:W2:Y:S02]  /*1aa0*/  LDG.E.U16 R2, desc[UR36][R2.64] ;  /* 0x0000002402027981 */ /* 0x000ea4000c1e1500 */
[----:B--2---:R-:W-:Y:S01]  /*1ab0*/  HADD2.F32 R19, -RZ, R2.H0_H0 ;  /* 0x20000002ff137230 */ /* 0x004fe20000004100 */
[----:B------:R-:W-:Y:S06]  /*1ac0*/  BRA `(.L_x_4768) ;  /* 0x0000000800907947 */ /* 0x000fec0003800000 */
.L_x_4773:
[----:B------:R-:W2:Y:S01]  /*1ad0*/  LDG.E.64 R2, desc[UR36][R2.64] ;  /* 0x0000002402027981 */ /* 0x000ea2000c1e1b00 */
[----:B------:R-:W-:Y:S01]  /*1ae0*/  UMOV UR4, 0xf0000000 ;  /* 0xf000000000047882 */ /* 0x000fe20000000000 */
[----:B------:R-:W-:Y:S01]  /*1af0*/  UMOV UR5, 0x380fffff ;  /* 0x380fffff00057882 */ /* 0x000fe20000000000 */
[----:B--2---:R-:W0:Y:S01]  /*1b00*/  F2F.F32.F64 R19, R2 ;  /* 0x0000000200137310 */ /* 0x004e220000301000 */
[----:B------:R-:W-:-:S14]  /*1b10*/  DSETP.GEU.AND P0, PT, |R2|, UR4, PT ;  /* 0x0000000402007e2a */ /* 0x000fdc000bf0e200 */
[----:B0-----:R-:W-:Y:S01]  /*1b20*/  @!P0 FMUL R19, R19, 1.175494350822287508e-38 ;  /* 0x0080000013138820 */ /* 0x001fe20000400000 */
[----:B------:R-:W-:Y:S06]  /*1b30*/  BRA `(.L_x_4768) ;  /* 0x0000000800747947 */ /* 0x000fec0003800000 */
.L_x_4763:
        /* <DEDUP_REMOVED lines=12> */
.L_x_4777:
[----:B------:R-:W2:Y:S01]  /*1c00*/  LDG.E.64 R2, desc[UR36][R2.64] ;  /* 0x0000002402027981 */ /* 0x000ea2000c1e1b00 */
[----:B------:R-:W-:Y:S01]  /*1c10*/  UMOV UR4, 0xf0000000 ;  /* 0xf000000000047882 */ /* 0x000fe20000000000 */
[----:B------:R-:W-:Y:S01]  /*1c20*/  UMOV UR5, 0x380fffff ;  /* 0x380fffff00057882 */ /* 0x000fe20000000000 */
[----:B--2---:R-:W0:Y:S01]  /*1c30*/  F2F.F32.F64 R19, R2 ;  /* 0x0000000200137310 */ /* 0x004e220000301000 */
[----:B------:R-:W-:-:S14]  /*1c40*/  DSETP.GEU.AND P0, PT, |R2|, UR4, PT ;  /* 0x0000000402007e2a */ /* 0x000fdc000bf0e200 */
[----:B0-----:R-:W-:Y:S01]  /*1c50*/  @!P0 FMUL R19, R19, 1.175494350822287508e-38 ;  /* 0x0080000013138820 */ /* 0x001fe20000400000 */
[----:B------:R-:W-:Y:S06]  /*1c60*/  BRA `(.L_x_4768) ;  /* 0x0000000800287947 */ /* 0x000fec0003800000 */
.L_x_4776:
        /* <DEDUP_REMOVED lines=14> */
[----:B------:R-:W-:Y:S01]  /*1d50*/  VIADD R5, R4, 0xfffffffc ;  /* 0xfffffffc04057836 */ /* 0x000fe20000000000 */
[----:B------:R-:W-:-:S04]  /*1d60*/  IADD3 R4, PT, PT, R0, 0x1000000, RZ ;  /* 0x0100000000047810 */ /* 0x000fc80007ffe0ff */
[----:B------:R-:W-:Y:S01]  /*1d70*/  SHF.L.U32 R6, R0, R5, RZ ;  /* 0x0000000500067219 */ /* 0x000fe200000006ff */
[----:B------:R-:W-:Y:S01]  /*1d80*/  IMAD.SHL.U32 R5, R5, 0x800000, RZ ;  /* 0x0080000005057824 */ /* 0x000fe200078e00ff */
[----:B------:R-:W-:-:S04]  /*1d90*/  SHF.R.S32.HI R4, RZ, 0x8, R4 ;  /* 0x00000008ff047819 */ /* 0x000fc80000011404 */
[----:B------:R-:W-:-:S05]  /*1da0*/  LEA.HI R5, R6, -R5, RZ, 0x1c ;  /* 0x8000000506057211 */ /* 0x000fca00078fe0ff */
[----:B------:R-:W-:-:S05]  /*1db0*/  VIADD R5, R5, 0x3c000000 ;  /* 0x3c00000005057836 */ /* 0x000fca0000000000 */
[----:B------:R-:W-:-:S04]  /*1dc0*/  LOP3.LUT R4, R5, 0x7f800000, R4, 0xf8, !PT ;  /* 0x7f80000005047812 */ /* 0x000fc800078ef804 */
[----:B------:R-:W-:-:S04]  /*1dd0*/  SEL R4, R4, RZ, P0 ;  /* 0x000000ff04047207 */ /* 0x000fc80000000000 */
[----:B------:R-:W-:Y:S01]  /*1de0*/  LOP3.LUT R19, R4, 0x80000000, R19, 0xf8, !PT ;  /* 0x8000000004137812 */ /* 0x000fe200078ef813 */
[----:B------:R-:W-:Y:S06]  /*1df0*/  BRA `(.L_x_4768) ;  /* 0x0000000400c47947 */ /* 0x000fec0003800000 */
.L_x_4779:
[----:B------:R-:W2:Y:S02]  /*1e00*/  LDG.E.U8 R2, desc[UR36][R2.64] ;  /* 0x0000002402027981 */ /* 0x000ea4000c1e1100 */
[C---:B--2---:R-:W-:Y:S01]  /*1e10*/  IMAD.SHL.U32 R4, R2.reuse, 0x2000000, RZ ;  /* 0x0200000002047824 */ /* 0x044fe200078e00ff */
[----:B------:R-:W-:-:S04]  /*1e20*/  SHF.L.U32 R5, R2, 0x8, RZ ;  /* 0x0000000802057819 */ /* 0x000fc800000006ff */
[----:B------:R-:W-:Y:S02]  /*1e30*/  ISETP.GT.U32.AND P0, PT, R4, 0x7ffffff, PT ;  /* 0x07ffffff0400780c */ /* 0x000fe40003f04070 */
[----:B------:R-:W-:-:S11]  /*1e40*/  PRMT R19, R5, 0x9910, RZ ;  /* 0x0000991005137816 */ /* 0x000fd600000000ff */
[----:B------:R-:W-:Y:S02]  /*1e50*/  @!P0 LOP3.LUT R0, R5, 0x7f00, RZ, 0xc0, !PT ;  /* 0x00007f0005008812 */ /* 0x000fe400078ec0ff */
[----:B------:R-:W-:Y:S02]  /*1e60*/  @P0 LEA.HI R4, R4, 0x70000000, RZ, 0x1c ;  /* 0x7000000004040811 */ /* 0x000fe400078fe0ff */
[----:B------:R-:W-:-:S05]  /*1e70*/  @!P0 LOP3.LUT R0, R0, 0x3f000000, RZ, 0xfc, !PT ;  /* 0x3f00000000008812 */ /* 0x000fca00078efcff */
[----:B------:R-:W-:Y:S01]  /*1e80*/  @!P0 FADD.FTZ R0, R0, -0.5 ;  /* 0xbf00000000008421 */ /* 0x000fe20000010000 */
[----:B------:R-:W-:-:S05]  /*1e90*/  @P0 FMUL.FTZ R0, R4, 1.9259299443872358531e-34 ;  /* 0x0780000004000820 */ /* 0x000fca0000410000 */
[----:B------:R-:W-:Y:S01]  /*1ea0*/  LOP3.LUT R19, R0, 0x80000000, R19, 0xf8, !PT ;  /* 0x8000000000137812 */ /* 0x000fe200078ef813 */
[----:B------:R-:W-:Y:S06]  /*1eb0*/  BRA `(.L_x_4768) ;  /* 0x0000000400947947 */ /* 0x000fec0003800000 */
.L_x_4778:
[----:B------:R-:W2:Y:S02]  /*1ec0*/  LDG.E.U16 R2, desc[UR36][R2.64] ;  /* 0x0000002402027981 */ /* 0x000ea4000c1e1500 */
[----:B--2---:R-:W-:Y:S01]  /*1ed0*/  IMAD.U32 R19, R2, 0x10000, RZ ;  /* 0x0001000002137824 */ /* 0x004fe200078e00ff */
[----:B------:R-:W-:Y:S06]  /*1ee0*/  BRA `(.L_x_4768) ;  /* 0x0000000400887947 */ /* 0x000fec0003800000 */
.L_x_4775:
        /* <DEDUP_REMOVED lines=11> */
.L_x_4782:
        /* <DEDUP_REMOVED lines=20> */
.L_x_4784:
[----:B------:R-:W-:Y:S05]  /*20e0*/  BSYNC.RECONVERGENT B0 ;  /* 0x0000000000007941 */ /* 0x000fea0003800200 */
.L_x_4783:
[----:B------:R-:W-:Y:S02]  /*20f0*/  SHF.L.U32 R0, R0, 0x14, RZ ;  /* 0x0000001400007819 */ /* 0x000fe400000006ff */
[----:B------:R-:W-:-:S04]  /*2100*/  LEA R2, R2, 0x3b800000, 0x17 ;  /* 0x3b80000002027811 */ /* 0x000fc800078eb8ff */
[----:B------:R-:W-:Y:S01]  /*2110*/  LOP3.LUT R19, R2, R0, R19, 0xfe, !PT ;  /* 0x0000000002137212 */ /* 0x000fe200078efe13 */
[----:B------:R-:W-:Y:S06]  /*2120*/  BRA `(.L_x_4768) ;  /* 0x0000000000f87947 */ /* 0x000fec0003800000 */
.L_x_4781:
        /* <DEDUP_REMOVED lines=20> */
.L_x_4786:
[----:B------:R-:W-:Y:S05]  /*2270*/  BSYNC.RECONVERGENT B0 ;  /* 0x0000000000007941 */ /* 0x000fea0003800200 */
.L_x_4785:
[----:B------:R-:W-:Y:S01]  /*2280*/  IMAD.SHL.U32 R0, R0, 0x200000, RZ ;  /* 0x0020000000007824 */ /* 0x000fe200078e00ff */
[----:B------:R-:W-:-:S04]  /*2290*/  LEA R2, R2, 0x37800000, 0x17 ;  /* 0x3780000002027811 */ /* 0x000fc800078eb8ff */
[----:B------:R-:W-:Y:S01]  /*22a0*/  LOP3.LUT R19, R2, R0, R19, 0xfe, !PT ;  /* 0x0000000002137212 */ /* 0x000fe200078efe13 */
[----:B------:R-:W-:Y:S06]  /*22b0*/  BRA `(.L_x_4768) ;  /* 0x0000000000947947 */ /* 0x000fec0003800000 */
.L_x_4780:
[----:B------:R-:W-:-:S09]  /*22c0*/  UISETP.NE.AND UP0, UPT, UR4, 0x1c, UPT ;  /* 0x0000001c0400788c */ /* 0x000fd2000bf05270 */
[----:B------:R-:W-:Y:S05]  /*22d0*/  BRA.U !UP0, `(.L_x_4787) ;  /* 0x0000000108847547 */ /* 0x000fea000b800000 */
[----:B------:R-:W-:-:S09]  /*22e0*/  UISETP.NE.AND UP0, UPT, UR4, 0x1d, UPT ;  /* 0x0000001d0400788c */ /* 0x000fd2000bf05270 */
[----:B------:R-:W-:Y:S05]  /*22f0*/  BRA.U !UP0, `(.L_x_4788) ;  /* 0x0000000108707547 */ /* 0x000fea000b800000 */
[----:B------:R-:W-:-:S09]  /*2300*/  UISETP.NE.AND UP0, UPT, UR4, 0x2c, UPT ;  /* 0x0000002c0400788c */ /* 0x000fd2000bf05270 */
[----:B------:R-:W-:Y:S05]  /*2310*/  BRA.U !UP0, `(.L_x_4789) ;  /* 0x0000000108487547 */ /* 0x000fea000b800000 */
.L_x_4767:
        /* <DEDUP_REMOVED lines=16> */
.L_x_4790:
[----:B------:R-:W-:Y:S01]  /*2420*/  MOV R19, RZ ;  /* 0x000000ff00137202 */ /* 0x000fe20000000f00 */
[----:B------:R-:W-:Y:S06]  /*2430*/  BRA `(.L_x_4768) ;  /* 0x0000000000347947 */ /* 0x000fec0003800000 */
.L_x_4789:
        /* <DEDUP_REMOVED lines=8> */
.L_x_4788:
[----:B------:R-:W2:Y:S02]  /*24c0*/  LDG.E.64 R2, desc[UR36][R2.64] ;  /* 0x0000002402027981 */ /* 0x000ea4000c1e1b00 */
[----:B--2---:R0:W1:Y:S01]  /*24d0*/  I2F.U64 R19, R2 ;  /* 0x0000000200137312 */ /* 0x0040620000301000 */
[----:B------:R-:W-:Y:S05]  /*24e0*/  BRA `(.L_x_4768) ;  /* 0x0000000000087947 */ /* 0x000fea0003800000 */
.L_x_4787:
[----:B------:R-:W2:Y:S02]  /*24f0*/  LDG.E R2, desc[UR36][R2.64] ;  /* 0x0000002402027981 */ /* 0x000ea4000c1e1900 */
[----:B--2---:R-:W-:-:S07]  /*2500*/  I2FP.F32.U32 R19, R2 ;  /* 0x0000000200137245 */ /* 0x004fce0000201000 */
.L_x_4768:
[----:B------:R-:W-:Y:S05]  /*2510*/  BSYNC.RECONVERGENT B6 ;  /* 0x0000000000067941 */ /* 0x000fea0003800200 */
.L_x_4762:
[----:B------:R-:W0:Y:S01]  /*2520*/  LDCU.64 UR6, c[0x0][0x5f8] ;  /* 0x0000bf00ff0677ac */ /* 0x000e220008000a00 */
[----:B------:R-:W-:Y:S01]  /*2530*/  BSSY.RECONVERGENT B6, `(.L_x_4791) ;  /* 0x00000dd000067945 */ /* 0x000fe20003800200 */
[----:B------:R-:W-:-:S04]  /*2540*/  UPRMT UR4, UR42, 0x9910, URZ ;  /* 0x000099102a047896 */ /* 0x000fc800080000ff */
[----:B------:R-:W-:Y:S01]  /*2550*/  UISETP.GT.AND UP0, UPT, UR4, 0x9, UPT ;  /* 0x000000090400788c */ /* 0x000fe2000bf04270 */
[----:B0-234-:R-:W-:-:S05]  /*2560*/  IADD3 R2, P0, PT, R18, UR6, RZ ;  /* 0x0000000612027c10 */ /* 0x01dfca000ff1e0ff */
        /* <DEDUP_REMOVED lines=11> */
[----:B--2---:R0:W2:Y:S01]  /*2620*/  I2F.S16 R0, R2 ;  /* 0x0000000200007306 */ /* 0x0040a20000101400 */
[----:B------:R-:W-:Y:S05]  /*2630*/  BRA `(.L_x_4797) ;  /* 0x0000000c00307947 */ /* 0x000fea0003800000 */
.L_x_4795:
[----:B------:R-:W2:Y:S02]  /*2640*/  LDG.E.U8 R0, desc[UR36][R2.64] ;  /* 0x0000002402007981 */ /* 0x000ea4000c1e1100 */
[----:B--2---:R-:W-:Y:S01]  /*2650*/  I2FP.F32.U32 R0, R0 ;  /* 0x0000000000007245 */ /* 0x004fe20000201000 */
[----:B------:R-:W-:Y:S06]  /*2660*/  BRA `(.L_x_4797) ;  /* 0x0000000c00247947 */ /* 0x000fec0003800000 */
.L_x_4794:
[----:B------:R-:W-:-:S09]  /*2670*/  UISETP.NE.AND UP0, UPT, UR4, 0x2, UPT ;  /* 0x000000020400788c */ /* 0x000fd2000bf05270 */
[----:B------:R-:W-:Y:S05]  /*2680*/  BRA.U !UP0, `(.L_x_4798) ;  /* 0x0000000108287547 */ /* 0x000fea000b800000 */
[----:B------:R-:W-:-:S09]  /*2690*/  UISETP.NE.AND UP0, UPT, UR4, 0x3, UPT ;  /* 0x000000030400788c */ /* 0x000fd2000bf05270 */
[----:B------:R-:W-:Y:S05]  /*26a0*/  BRA.U !UP0, `(.L_x_4799) ;  /* 0x0000000108147547 */ /* 0x000fea000b800000 */
[----:B------:R-:W-:-:S09]  /*26b0*/  UISETP.NE.AND UP0, UPT, UR4, 0x4, UPT ;  /* 0x000000040400788c */ /* 0x000fd2000bf05270 */
[----:B------:R-:W-:Y:S05]  /*26c0*/  BRA.U UP0, `(.L_x_4796) ;  /* 0x0000000900907547 */ /* 0x000fea000b800000 */
[----:B------:R-:W2:Y:S02]  /*26d0*/  LDG.E.64 R2, desc[UR36][R2.64] ;  /* 0x0000002402027981 */ /* 0x000ea4000c1e1b00 */
[----:B--2---:R0:W2:Y:S01]  /*26e0*/  I2F.S64 R0, R2 ;  /* 0x0000000200007312 */ /* 0x0040a20000301400 */
[----:B------:R-:W-:Y:S05]  /*26f0*/  BRA `(.L_x_4797) ;  /* 0x0000000c00007947 */ /* 0x000fea0003800000 */
.L_x_4799:
[----:B------:R-:W2:Y:S02]  /*2700*/  LDG.E R0, desc[UR36][R2.64] ;  /* 0x0000002402007981 */ /* 0x000ea4000c1e1900 */
[----:B--2---:R-:W-:Y:S01]  /*2710*/  I2FP.F32.S32 R0, R0 ;  /* 0x0000000000007245 */ /* 0x004fe20000201400 */
[----:B------:R-:W-:Y:S06]  /*2720*/  BRA `(.L_x_4797) ;  /* 0x0000000800f47947 */ /* 0x000fec0003800000 */
.L_x_4798:
[----:B------:R-:W2:Y:S02]  /*2730*/  LDG.E.U16 R0, desc[UR36][R2.64] ;  /* 0x0000002402007981 */ /* 0x000ea4000c1e1500 */
[----:B--2---:R-:W0:Y:S01]  /*2740*/  I2F.S16 R0, R0 ;  /* 0x0000000000007306 */ /* 0x004e220000101400 */
[----:B------:R-:W-:Y:S05]  /*2750*/  BRA `(.L_x_4797) ;  /* 0x0000000800e87947 */ /* 0x000fea0003800000 */
.L_x_4793:
        /* <DEDUP_REMOVED lines=8> */
.L_x_4801:
[----:B------:R-:W2:Y:S02]  /*27e0*/  LDG.E.U16 R0, desc[UR36][R2.64] ;  /* 0x0000002402007981 */ /* 0x000ea4000c1e1500 */
[----:B--2---:R-:W-:Y:S01]  /*27f0*/  HADD2.F32 R0, -RZ, R0.H0_H0 ;  /* 0x20000000ff007230 */ /* 0x004fe20000004100 */
[----:B------:R-:W-:Y:S06]  /*2800*/  BRA `(.L_x_4797) ;  /* 0x0000000800bc7947 */ /* 0x000fec0003800000 */
.L_x_4800:
        /* <DEDUP_REMOVED lines=8> */
.L_x_4803:
[----:B------:R-:W2:Y:S02]  /*2890*/  LDG.E.U16 R0, desc[UR36][R2.64] ;  /* 0x0000002402007981 */ /* 0x000ea4000c1e1500 */
[----:B--2---:R-:W-:Y:S01]  /*28a0*/  HADD2.F32 R0, -RZ, R0.H0_H0 ;  /* 0x20000000ff007230 */ /* 0x004fe20000004100 */
[----:B------:R-:W-:Y:S06]  /*28b0*/  BRA `(.L_x_4797) ;  /* 0x0000000800907947 */ /* 0x000fec0003800000 */
.L_x_4802:
[----:B------:R-:W2:Y:S01]  /*28c0*/  LDG.E.64 R2, desc[UR36][R2.64] ;  /* 0x0000002402027981 */ /* 0x000ea2000c1e1b00 */
[----:B------:R-:W-:Y:S01]  /*28d0*/  UMOV UR4, 0xf0000000 ;  /* 0xf000000000047882 */ /* 0x000fe20000000000 */
[----:B------:R-:W-:Y:S01]  /*28e0*/  UMOV UR5, 0x380fffff ;  /* 0x380fffff00057882 */ /* 0x000fe20000000000 */
[----:B--2---:R-:W0:Y:S01]  /*28f0*/  F2F.F32.F64 R0, R2 ;  /* 0x0000000200007310 */ /* 0x004e220000301000 */
[----:B------:R-:W-:-:S14]  /*2900*/  DSETP.GEU.AND P0, PT, |R2|, UR4, PT ;  /* 0x0000000402007e2a */ /* 0x000fdc000bf0e200 */
[----:B0-----:R-:W-:Y:S01]  /*2910*/  @!P0 FMUL R0, R0, 1.175494350822287508e-38 ;  /* 0x0080000000008820 */ /* 0x001fe20000400000 */
[----:B------:R-:W-:Y:S06]  /*2920*/  BRA `(.L_x_4797) ;  /* 0x0000000800747947 */ /* 0x000fec0003800000 */
.L_x_4792:
        /* <DEDUP_REMOVED lines=12> */
.L_x_4806:
[----:B------:R-:W2:Y:S01]  /*29f0*/  LDG.E.64 R2, desc[UR36][R2.64] ;  /* 0x0000002402027981 */ /* 0x000ea2000c1e1b00 */
[----:B------:R-:W-:Y:S01]  /*2a00*/  UMOV UR4, 0xf0000000 ;  /* 0xf000000000047882 */ /* 0x000fe20000000000 */
[----:B------:R-:W-:Y:S01]  /*2a10*/  UMOV UR5, 0x380fffff ;  /* 0x380fffff00057882 */ /* 0x000fe20000000000 */
[----:B--2---:R-:W0:Y:S01]  /*2a20*/  F2F.F32.F64 R0, R2 ;  /* 0x0000000200007310 */ /* 0x004e220000301000 */
[----:B------:R-:W-:-:S14]  /*2a30*/  DSETP.GEU.AND P0, PT, |R2|, UR4, PT ;  /* 0x0000000402007e2a */ /* 0x000fdc000bf0e200 */
[----:B0-----:R-:W-:Y:S01]  /*2a40*/  @!P0 FMUL R0, R0, 1.175494350822287508e-38 ;  /* 0x0080000000008820 */ /* 0x001fe20000400000 */
[----:B------:R-:W-:Y:S06]  /*2a50*/  BRA `(.L_x_4797) ;  /* 0x0000000800287947 */ /* 0x000fec0003800000 */
.L_x_4805:
        /* <DEDUP_REMOVED lines=25> */
.L_x_4808:
[----:B------:R-:W2:Y:S02]  /*2bf0*/  LDG.E.U8 R2, desc[UR36][R2.64] ;  /* 0x0000002402027981 */ /* 0x000ea4000c1e1100 */
[C---:B--2---:R-:W-:Y:S01]  /*2c00*/  SHF.L.U32 R4, R2.reuse, 0x19, RZ ;  /* 0x0000001902047819 */ /* 0x044fe200000006ff */
        /* <DEDUP_REMOVED lines=10> */
.L_x_4807:
[----:B------:R-:W2:Y:S02]  /*2cb0*/  LDG.E.U16 R0, desc[UR36][R2.64] ;  /* 0x0000002402007981 */ /* 0x000ea4000c1e1500 */
[----:B--2---:R-:W-:Y:S01]  /*2cc0*/  IMAD.U32 R0, R0, 0x10000, RZ ;  /* 0x0001000000007824 */ /* 0x004fe200078e00ff */
[----:B------:R-:W-:Y:S06]  /*2cd0*/  BRA `(.L_x_4797) ;  /* 0x0000000400887947 */ /* 0x000fec0003800000 */
.L_x_4804:
        /* <DEDUP_REMOVED lines=11> */
.L_x_4811:
        /* <DEDUP_REMOVED lines=20> */
.L_x_4813:
[----:B------:R-:W-:Y:S05]  /*2ed0*/  BSYNC.RECONVERGENT B0 ;  /* 0x0000000000007941 */ /* 0x000fea0003800200 */
.L_x_4812:
[----:B------:R-:W-:Y:S01]  /*2ee0*/  IMAD.SHL.U32 R0, R0, 0x100000, RZ ;  /* 0x0010000000007824 */ /* 0x000fe200078e00ff */
[----:B------:R-:W-:-:S04]  /*2ef0*/  LEA R2, R2, 0x3b800000, 0x17 ;  /* 0x3b80000002027811 */ /* 0x000fc800078eb8ff */
[----:B------:R-:W-:Y:S01]  /*2f00*/  LOP3.LUT R0, R2, R0, R7, 0xfe, !PT ;  /* 0x0000000002007212 */ /* 0x000fe200078efe07 */
[----:B------:R-:W-:Y:S06]  /*2f10*/  BRA `(.L_x_4797) ;  /* 0x0000000000f87947 */ /* 0x000fec0003800000 */
.L_x_4810:
        /* <DEDUP_REMOVED lines=20> */
.L_x_4815:
[----:B------:R-:W-:Y:S05]  /*3060*/  BSYNC.RECONVERGENT B0 ;  /* 0x0000000000007941 */ /* 0x000fea0003800200 */
.L_x_4814:
[----:B------:R-:W-:Y:S02]  /*3070*/  SHF.L.U32 R0, R0, 0x15, RZ ;  /* 0x0000001500007819 */ /* 0x000fe400000006ff */
[----:B------:R-:W-:-:S04]  /*3080*/  LEA R2, R2, 0x37800000, 0x17 ;  /* 0x3780000002027811 */ /* 0x000fc800078eb8ff */
[----:B------:R-:W-:Y:S01]  /*3090*/  LOP3.LUT R0, R2, R0, R7, 0xfe, !PT ;  /* 0x0000000002007212 */ /* 0x000fe200078efe07 */
[----:B------:R-:W-:Y:S06]  /*30a0*/  BRA `(.L_x_4797) ;  /* 0x0000000000947947 */ /* 0x000fec0003800000 */
.L_x_4809:
[----:B------:R-:W-:-:S09]  /*30b0*/  UISETP.NE.AND UP0, UPT, UR4, 0x1c, UPT ;  /* 0x0000001c0400788c */ /* 0x000fd2000bf05270 */
[----:B------:R-:W-:Y:S05]  /*30c0*/  BRA.U !UP0, `(.L_x_4816) ;  /* 0x0000000108847547 */ /* 0x000fea000b800000 */
[----:B------:R-:W-:-:S09]  /*30d0*/  UISETP.NE.AND UP0, UPT, UR4, 0x1d, UPT ;  /* 0x0000001d0400788c */ /* 0x000fd2000bf05270 */
[----:B------:R-:W-:Y:S05]  /*30e0*/  BRA.U !UP0, `(.L_x_4817) ;  /* 0x0000000108707547 */ /* 0x000fea000b800000 */
[----:B------:R-:W-:-:S09]  /*30f0*/  UISETP.NE.AND UP0, UPT, UR4, 0x2c, UPT ;  /* 0x0000002c0400788c */ /* 0x000fd2000bf05270 */
[----:B------:R-:W-:Y:S05]  /*3100*/  BRA.U !UP0, `(.L_x_4818) ;  /* 0x0000000108487547 */ /* 0x000fea000b800000 */
.L_x_4796:
[----:B------:R-:W-:Y:S01]  /*3110*/  MOV R2, 0x0 ;  /* 0x0000000000027802 */ /* 0x000fe20000000f00 */
[----:B------:R-:W0:Y:S01]  /*3120*/  LDCU.64 UR4, c[0x4][0x140] ;  /* 0x01002800ff0477ac */ /* 0x000e220008000a00 */
[----:B------:R-:W-:Y:S02]  /*3130*/  HFMA2 R13, -RZ, RZ, 0, 0 ;  /* 0x00000000ff0d7431 */ /* 0x000fe400000001ff */
[----:B------:R-:W-:Y:S01]  /*3140*/  IMAD.MOV.U32 R8, RZ, RZ, 0x4e ;  /* 0x0000004eff087424 */ /* 0x000fe200078e00ff */
[----:B------:R-:W2:Y:S01]  /*3150*/  LDCU.64 UR6, c[0x4][0x148] ;  /* 0x01002900ff0677ac */ /* 0x000ea20008000a00 */
[----:B------:R-:W3:Y:S01]  /*3160*/  LDC.64 R2, c[0x4][R2] ;  /* 0x0100000002027b82 */ /* 0x000ee20000000a00 */
[----:B------:R-:W-:Y:S01]  /*3170*/  IMAD.MOV.U32 R12, RZ, RZ, 0x1 ;  /* 0x00000001ff0c7424 */ /* 0x000fe200078e00ff */
[----:B------:R-:W4:Y:S01]  /*3180*/  LDCU.64 UR8, c[0x4][0x40] ;  /* 0x01000800ff0877ac */ /* 0x000f220008000a00 */
[----:B0-----:R-:W-:Y:S02]  /*3190*/  IMAD.U32 R4, RZ, RZ, UR4 ;  /* 0x00000004ff047e24 */ /* 0x001fe4000f8e00ff */
[----:B------:R-:W-:Y:S01]  /*31a0*/  IMAD.U32 R5, RZ, RZ, UR5 ;  /* 0x00000005ff057e24 */ /* 0x000fe2000f8e00ff */
[----:B--2---:R-:W-:Y:S01]  /*31b0*/  MOV R6, UR6 ;  /* 0x0000000600067c02 */ /* 0x004fe20008000f00 */
[----:B------:R-:W-:-:S02]  /*31c0*/  IMAD.U32 R7, RZ, RZ, UR7 ;  /* 0x00000007ff077e24 */ /* 0x000fc4000f8e00ff */
[----:B----4-:R-:W-:Y:S01]  /*31d0*/  IMAD.U32 R10, RZ, RZ, UR8 ;  /* 0x00000008ff0a7e24 */ /* 0x010fe2000f8e00ff */
[----:B------:R-:W-:-:S07]  /*31e0*/  MOV R11, UR9 ;  /* 0x00000009000b7c02 */ /* 0x000fce0008000f00 */
[----:B------:R-:W-:-:S07]  /*31f0*/  LEPC R20, `(.L_x_4819) ;  /* 0x000000001014794e */ /* 0x000fce0000000000 */
[----:B-1-3-5:R-:W-:Y:S05]  /*3200*/  CALL.ABS.NOINC R2 ;  /* 0x0000000002007343 */ /* 0x02afea0003c00000 */
.L_x_4819:
[----:B------:R-:W-:Y:S01]  /*3210*/  IMAD.MOV.U32 R0, RZ, RZ, RZ ;  /* 0x000000ffff007224 */ /* 0x000fe200078e00ff */
[----:B------:R-:W-:Y:S06]  /*3220*/  BRA `(.L_x_4797) ;  /* 0x0000000000347947 */ /* 0x000fec0003800000 */
.L_x_4818:
        /* <DEDUP_REMOVED lines=8> */
.L_x_4817:
[----:B------:R-:W2:Y:S02]  /*32b0*/  LDG.E.64 R2, desc[UR36][R2.64] ;  /* 0x0000002402027981 */ /* 0x000ea4000c1e1b00 */
[----:B--2---:R0:W2:Y:S01]  /*32c0*/  I2F.U64 R0, R2 ;  /* 0x0000000200007312 */ /* 0x0040a20000301000 */
[----:B------:R-:W-:Y:S05]  /*32d0*/  BRA `(.L_x_4797) ;  /* 0x0000000000087947 */ /* 0x000fea0003800000 */
.L_x_4816:
[----:B------:R-:W2:Y:S02]  /*32e0*/  LDG.E R0, desc[UR36][R2.64] ;  /* 0x0000002402007981 */ /* 0x000ea4000c1e1900 */
[----:B--2---:R-:W-:-:S07]  /*32f0*/  I2FP.F32.U32 R0, R0 ;  /* 0x0000000000007245 */ /* 0x004fce0000201000 */
.L_x_4797:
[----:B------:R-:W-:Y:S05]  /*3300*/  BSYNC.RECONVERGENT B6 ;  /* 0x0000000000067941 */ /* 0x000fea0003800200 */
.L_x_4791:
[----:B------:R-:W3:Y:S01]  /*3310*/  LDCU.64 UR6, c[0x0][0x5e8] ;  /* 0x0000bd00ff0677ac */ /* 0x000ee20008000a00 */
[----:B-1---5:R-:W-:Y:S01]  /*3320*/  FSETP.NEU.FTZ.AND P0, PT, R19, RZ, PT ;  /* 0x000000ff1300720b */ /* 0x022fe20003f1d000 */
[----:B------:R-:W-:Y:S01]  /*3330*/  BSSY.RECONVERGENT B6, `(.L_x_4820) ;  /* 0x00000d5000067945 */ /* 0x000fe20003800200 */
[----:B0-2---:R-:W-:Y:S01]  /*3340*/  FSETP.NEU.FTZ.AND P1, PT, R0, RZ, PT ;  /* 0x000000ff0000720b */ /* 0x005fe20003f3d000 */
[----:B------:R-:W-:-:S03]  /*3350*/  UPRMT UR4, UR43, 0x9910, URZ ;  /* 0x000099102b047896 */ /* 0x000fc600080000ff */
[----:B------:R-:W-:Y:S01]  /*3360*/  PLOP3.LUT P0, PT, P0, P1, PT, 0x28, 0x82 ;  /* 0x000000000082781c */ /* 0x000fe20000702570 */
[----:B------:R-:W-:-:S03]  /*3370*/  UISETP.GT.AND UP0, UPT, UR4, 0x9, UPT ;  /* 0x000000090400788c */ /* 0x000fc6000bf04270 */
[----:B------:R-:W-:Y:S02]  /*3380*/  SEL R4, RZ, 0x1, !P0 ;  /* 0x00000001ff047807 */ /* 0x000fe40004000000 */
[----:B---34-:R-:W-:-:S05]  /*3390*/  IADD3 R2, P2, PT, R16, UR6, RZ ;  /* 0x0000000610027c10 */ /* 0x018fca000ff5e0ff */
        /* <DEDUP_REMOVED lines=12> */
.L_x_4824:
[----:B------:R0:W-:Y:S01]  /*3460*/  STG.E.U8 desc[UR36][R2.64], R4 ;  /* 0x0000000402007986 */ /* 0x0001e2000c101124 */
[----:B------:R-:W-:Y:S05]  /*3470*/  BRA `(.L_x_4826) ;  /* 0x0000000c00007947 */ /* 0x000fea0003800000 */
.L_x_4823:
        /* <DEDUP_REMOVED lines=9> */
.L_x_4828:
[----:B------:R0:W-:Y:S01]  /*3510*/  STG.E desc[UR36][R2.64], R4 ;  /* 0x0000000402007986 */ /* 0x0001e2000c101924 */
[----:B------:R-:W-:Y:S05]  /*3520*/  BRA `(.L_x_4826) ;  /* 0x0000000800d47947 */ /* 0x000fea0003800000 */
.L_x_4827:
[----:B------:R0:W-:Y:S01]  /*3530*/  STG.E.U16 desc[UR36][R2.64], R4 ;  /* 0x0000000402007986 */ /* 0x0001e2000c101524 */
[----:B------:R-:W-:Y:S05]  /*3540*/  BRA `(.L_x_4826) ;  /* 0x0000000800cc7947 */ /* 0x000fea0003800000 */
.L_x_4822:
        /* <DEDUP_REMOVED lines=9> */
.L_x_4830:
[----:B------:R-:W-:-:S04]  /*35e0*/  I2FP.F32.U32 R0, R4 ;  /* 0x0000000400007245 */ /* 0x000fc80000201000 */
[----:B------:R-:W-:-:S05]  /*35f0*/  F2FP.F16.F32.PACK_AB R0, RZ, R0 ;  /* 0x00000000ff00723e */ /* 0x000fca00000000ff */
[----:B------:R0:W-:Y:S01]  /*3600*/  STG.E.U16 desc[UR36][R2.64], R0 ;  /* 0x0000000002007986 */ /* 0x0001e2000c101524 */
[----:B------:R-:W-:Y:S05]  /*3610*/  BRA `(.L_x_4826) ;  /* 0x0000000800987947 */ /* 0x000fea0003800000 */
.L_x_4829:
        /* <DEDUP_REMOVED lines=10> */
.L_x_4832:
[----:B------:R-:W-:-:S04]  /*36c0*/  I2FP.F32.U32 R4, R4 ;  /* 0x0000000400047245 */ /* 0x000fc80000201000 */
[----:B------:R-:W-:-:S04]  /*36d0*/  F2FP.F16.F32.PACK_AB R5, RZ, R4 ;  /* 0x00000004ff05723e */ /* 0x000fc800000000ff */
[----:B------:R-:W-:-:S05]  /*36e0*/  PRMT R5, R5, 0x5410, RZ ;  /* 0x0000541005057816 */ /* 0x000fca00000000ff */
[----:B------:R2:W-:Y:S01]  /*36f0*/  STG.E desc[UR36][R2.64], R5 ;  /* 0x0000000502007986 */ /* 0x0005e2000c101924 */
[----:B------:R-:W-:Y:S05]  /*3700*/  BRA `(.L_x_4826) ;  /* 0x00000008005c7947 */ /* 0x000fea0003800000 */
.L_x_4831:
[----:B------:R-:W0:Y:S02]  /*3710*/  I2F.F64.U32 R4, R4 ;  /* 0x0000000400047312 */ /* 0x000e240000201800 */
[----:B0-----:R4:W-:Y:S01]  /*3720*/  STG.E.64 desc[UR36][R2.64], R4 ;  /* 0x0000000402007986 */ /* 0x0019e2000c101b24 */
[----:B------:R-:W-:Y:S05]  /*3730*/  BRA `(.L_x_4826) ;  /* 0x0000000800507947 */ /* 0x000fea0003800000 */
.L_x_4821:
        /* <DEDUP_REMOVED lines=10> */
.L_x_4835:
[----:B------:R-:W0:Y:S01]  /*37e0*/  I2F.F64.U32 R4, R4 ;  /* 0x0000000400047312 */ /* 0x000e220000201800 */
[----:B------:R-:W-:-:S05]  /*37f0*/  CS2R R6, SRZ ;  /* 0x0000000000067805 */ /* 0x000fca000001ff00 */
[----:B0-----:R0:W-:Y:S01]  /*3800*/  STG.E.128 desc[UR36][R2.64], R4 ;  /* 0x0000000402007986 */ /* 0x0011e2000c101d24 */
[----:B------:R-:W-:Y:S05]  /*3810*/  BRA `(.L_x_4826) ;  /* 0x0000000800187947 */ /* 0x000fea0003800000 */
.L_x_4834:
        /* <DEDUP_REMOVED lines=17> */
.L_x_4839:
[----:B------:R-:W-:Y:S05]  /*3930*/  BSYNC.RECONVERGENT B0 ;  /* 0x0000000000007941 */ /* 0x000fea0003800200 */
.L_x_4838:
[----:B------:R0:W-:Y:S01]  /*3940*/  STG.E.U8 desc[UR36][R2.64], R5 ;  /* 0x0000000502007986 */ /* 0x0001e2000c101124 */
[----:B------:R-:W-:Y:S05]  /*3950*/  BRA `(.L_x_4826) ;  /* 0x0000000400c87947 */ /* 0x000fea0003800000 */
.L_x_4837:
        /* <DEDUP_REMOVED lines=16> */
.L_x_4836:
[----:B------:R-:W-:-:S04]  /*3a60*/  I2FP.F32.U32 R0, R4 ;  /* 0x0000000400007245 */ /* 0x000fc80000201000 */
[----:B------:R-:W-:-:S05]  /*3a70*/  F2FP.BF16.F32.PACK_AB R0, RZ, R0 ;  /* 0x00000000ff00723e */ /* 0x000fca00000010ff */
[----:B------:R0:W-:Y:S01]  /*3a80*/  STG.E.U16 desc[UR36][R2.64], R0 ;  /* 0x0000000002007986 */ /* 0x0001e2000c101524 */
[----:B------:R-:W-:Y:S05]  /*3a90*/  BRA `(.L_x_4826) ;  /* 0x0000000400787947 */ /* 0x000fea0003800000 */
.L_x_4833:
        /* <DEDUP_REMOVED lines=10> */
.L_x_4842:
        /* <DEDUP_REMOVED lines=12> */
.L_x_4845:
[----:B------:R-:W-:-:S04]  /*3c00*/  SHF.R.U32.HI R0, RZ, 0x14, R5 ;  /* 0x00000014ff007819 */ /* 0x000fc80000011605 */
[----:B------:R-:W-:-:S04]  /*3c10*/  LOP3.LUT R0, R0, 0x1, RZ, 0xc0, !PT ;  /* 0x0000000100007812 */ /* 0x000fc800078ec0ff */
[----:B------:R-:W-:-:S04]  /*3c20*/  IADD3 R0, PT, PT, R5, 0x487ffff, R0 ;  /* 0x0487ffff05007810 */ /* 0x000fc80007ffe000 */
[----:B------:R-:W-:-:S04]  /*3c30*/  SHF.R.U32.HI R0, RZ, 0x14, R0 ;  /* 0x00000014ff007819 */ /* 0x000fc80000011600 */
[----:B------:R-:W-:-:S07]  /*3c40*/  LOP3.LUT R4, R0, 0xff, RZ, 0xc0, !PT ;  /* 0x000000ff00047812 */ /* 0x000fce00078ec0ff */
.L_x_4846:
[----:B------:R-:W-:-:S07]  /*3c50*/  PRMT R0, R4, 0x7610, R0 ;  /* 0x0000761004007816 */ /* 0x000fce0000000000 */
.L_x_4844:
[----:B------:R-:W-:Y:S05]  /*3c60*/  BSYNC.RECONVERGENT B0 ;  /* 0x0000000000007941 */ /* 0x000fea0003800200 */
.L_x_4843:
[----:B------:R0:W-:Y:S01]  /*3c70*/  STG.E.U8 desc[UR36][R2.64], R0 ;  /* 0x0000000002007986 */ /* 0x0001e2000c101124 */
[----:B------:R-:W-:Y:S05]  /*3c80*/  BRA `(.L_x_4826) ;  /* 0x0000000000fc7947 */ /* 0x000fea0003800000 */
.L_x_4841:
        /* <DEDUP_REMOVED lines=12> */
.L_x_4849:
[----:B------:R-:W-:-:S04]  /*3d50*/  SHF.R.U32.HI R0, RZ, 0x15, R5 ;  /* 0x00000015ff007819 */ /* 0x000fc80000011605 */
[----:B------:R-:W-:-:S04]  /*3d60*/  LOP3.LUT R0, R0, 0x1, RZ, 0xc0, !PT ;  /* 0x0000000100007812 */ /* 0x000fc800078ec0ff */
[----:B------:R-:W-:-:S04]  /*3d70*/  IADD3 R0, PT, PT, R5, 0x88fffff, R0 ;  /* 0x088fffff05007810 */ /* 0x000fc80007ffe000 */
[----:B------:R-:W-:-:S04]  /*3d80*/  SHF.R.U32.HI R0, RZ, 0x15, R0 ;  /* 0x00000015ff007819 */ /* 0x000fc80000011600 */
[----:B------:R-:W-:-:S07]  /*3d90*/  LOP3.LUT R4, R0, 0xff, RZ, 0xc0, !PT ;  /* 0x000000ff00047812 */ /* 0x000fce00078ec0ff */
.L_x_4850:
[----:B------:R-:W-:-:S07]  /*3da0*/  PRMT R0, R4, 0x7610, R0 ;  /* 0x0000761004007816 */ /* 0x000fce0000000000 */
.L_x_4848:
[----:B------:R-:W-:Y:S05]  /*3db0*/  BSYNC.RECONVERGENT B0 ;  /* 0x0000000000007941 */ /* 0x000fea0003800200 */
.L_x_4847:
[----:B------:R0:W-:Y:S01]  /*3dc0*/  STG.E.U8 desc[UR36][R2.64], R0 ;  /* 0x0000000002007986 */ /* 0x0001e2000c101124 */
[----:B------:R-:W-:Y:S05]  /*3dd0*/  BRA `(.L_x_4826) ;  /* 0x0000000000a87947 */ /* 0x000fea0003800000 */
.L_x_4840:
[----:B------:R-:W-:-:S09]  /*3de0*/  UISETP.NE.AND UP0, UPT, UR4, 0x1c, UPT ;  /* 0x0000001c0400788c */ /* 0x000fd2000bf05270 */
[----:B------:R-:W-:Y:S05]  /*3df0*/  BRA.U !UP0, `(.L_x_4851) ;  /* 0x00000001089c7547 */ /* 0x000fea000b800000 */
[----:B------:R-:W-:-:S09]  /*3e00*/  UISETP.NE.AND UP0, UPT, UR4, 0x1d, UPT ;  /* 0x0000001d0400788c */ /* 0x000fd2000bf05270 */
[----:B------:R-:W-:Y:S05]  /*3e10*/  BRA.U !UP0, `(.L_x_4852) ;  /* 0x0000000108887547 */ /* 0x000fea000b800000 */
[----:B------:R-:W-:-:S09]  /*3e20*/  UISETP.NE.AND UP0, UPT, UR4, 0x2c, UPT ;  /* 0x0000002c0400788c */ /* 0x000fd2000bf05270 */
[----:B------:R-:W-:Y:S05]  /*3e30*/  BRA.U !UP0, `(.L_x_4853) ;  /* 0x0000000108447547 */ /* 0x000fea000b800000 */
.L_x_4825:
        /* <DEDUP_REMOVED lines=16> */
.L_x_4854:
[----:B------:R-:W-:Y:S05]  /*3f40*/  BRA `(.L_x_4826) ;  /* 0x00000000004c7947 */ /* 0x000fea0003800000 */
.L_x_4853:
        /* <DEDUP_REMOVED lines=15> */
.L_x_4852:
[----:B------:R-:W-:-:S05]  /*4040*/  IMAD.MOV.U32 R5, RZ, RZ, RZ ;  /* 0x000000ffff057224 */ /* 0x000fca00078e00ff */
[----:B------:R0:W-:Y:S01]  /*4050*/  STG.E.64 desc[UR36][R2.64], R4 ;  /* 0x0000000402007986 */ /* 0x0001e2000c101b24 */
[----:B------:R-:W-:Y:S05]  /*4060*/  BRA `(.L_x_4826) ;  /* 0x0000000000047947 */ /* 0x000fea0003800000 */
.L_x_4851:
[----:B------:R0:W-:Y:S02]  /*4070*/  STG.E desc[UR36][R2.64], R4 ;  /* 0x0000000402007986 */ /* 0x0001e4000c101924 */
.L_x_4826:
[----:B------:R-:W-:Y:S05]  /*4080*/  BSYNC.RECONVERGENT B6 ;  /* 0x0000000000067941 */ /* 0x000fea0003800200 */
.L_x_4820:
[----:B------:R-:W-:-:S07]  /*4090*/  VIADD R17, R17, 0x80 ;  /* 0x0000008011117836 */ /* 0x000fce0000000000 */
.L_x_4760:
[----:B------:R-:W-:Y:S05]  /*40a0*/  BSYNC.RECONVERGENT B7 ;  /* 0x0000000000077941 */ /* 0x000fea0003800200 */
.L_x_4759:
        /* <DEDUP_REMOVED lines=358> */
.L_x_4857:
        /* <DEDUP_REMOVED lines=18> */
.L_x_4862:
[----:B------:R-:W2:Y:S02]  /*5830*/  LDG.E.U8 R2, desc[UR36][R2.64] ;  /* 0x0000002402027981 */ /* 0x000ea4000c1e1100 */
[----:B--2---:R-:W-:Y:S01]  /*5840*/  I2FP.F32.U32 R19, R2 ;  /* 0x0000000200137245 */ /* 0x004fe20000201000 */
[----:B------:R-:W-:Y:S06]  /*5850*/  BRA `(.L_x_4864) ;  /* 0x0000000c00247947 */ /* 0x000fec0003800000 */
.L_x_4861:
[----:B------:R-:W-:-:S09]  /*5860*/  UISETP.NE.AND UP0, UPT, UR4, 0x2, UPT ;  /* 0x000000020400788c */ /* 0x000fd2000bf05270 */
[----:B------:R-:W-:Y:S05]  /*5870*/  BRA.U !UP0, `(.L_x_4865) ;  /* 0x0000000108287547 */ /* 0x000fea000b800000 */
[----:B------:R-:W-:-:S09]  /*5880*/  UISETP.NE.AND UP0, UPT, UR4, 0x3, UPT ;  /* 0x000000030400788c */ /* 0x000fd2000bf05270 */
[----:B------:R-:W-:Y:S05]  /*5890*/  BRA.U !UP0, `(.L_x_4866) ;  /* 0x0000000108147547 */ /* 0x000fea000b800000 */
[----:B------:R-:W-:-:S09]  /*58a0*/  UISETP.NE.AND UP0, UPT, UR4, 0x4, UPT ;  /* 0x000000040400788c */ /* 0x000fd2000bf05270 */
[----:B------:R-:W-:Y:S05]  /*58b0*/  BRA.U UP0, `(.L_x_4863) ;  /* 0x0000000900b07547 */ /* 0x000fea000b800000 */
[----:B------:R-:W2:Y:S02]  /*58c0*/  LDG.E.64 R2, desc[UR36][R2.64] ;  /* 0x0000002402027981 */ /* 0x000ea4000c1e1b00 */
[----:B--2---:R2:W3:Y:S01]  /*58d0*/  I2F.S64 R19, R2 ;  /* 0x0000000200137312 */ /* 0x0044e20000301400 */
[----:B------:R-:W-:Y:S05]  /*58e0*/  BRA `(.L_x_4864) ;  /* 0x0000000c00007947 */ /* 0x000fea0003800000 */
.L_x_4866:
[----:B------:R-:W2:Y:S02]  /*58f0*/  LDG.E R2, desc[UR36][R2.64] ;  /* 0x0000002402027981 */ /* 0x000ea4000c1e1900 */
[----:B--2---:R-:W-:Y:S01]  /*5900*/  I2FP.F32.S32 R19, R2 ;  /* 0x0000000200137245 */ /* 0x004fe20000201400 */
[----:B------:R-:W-:Y:S06]  /*5910*/  BRA `(.L_x_4864) ;  /* 0x0000000800f47947 */ /* 0x000fec0003800000 */
.L_x_4865:
[----:B------:R-:W2:Y:S02]  /*5920*/  LDG.E.U16 R2, desc[UR36][R2.64] ;  /* 0x0000002402027981 */ /* 0x000ea4000c1e1500 */
[----:B--2---:R4:W0:Y:S01]  /*5930*/  I2F.S16 R19, R2 ;  /* 0x0000000200137306 */ /* 0x0048220000101400 */
[----:B------:R-:W-:Y:S05]  /*5940*/  BRA `(.L_x_4864) ;  /* 0x0000000800e87947 */ /* 0x000fea0003800000 */
.L_x_4860:
        /* <DEDUP_REMOVED lines=8> */
.L_x_4868:
[----:B------:R-:W2:Y:S02]  /*59d0*/  LDG.E.U16 R2, desc[UR36][R2.64] ;  /* 0x0000002402027981 */ /* 0x000ea4000c1e1500 */
[----:B--2---:R-:W-:Y:S01]  /*59e0*/  HADD2.F32 R19, -RZ, R2.H0_H0 ;  /* 0x20000002ff137230 */ /* 0x004fe20000004100 */
[----:B------:R-:W-:Y:S06]  /*59f0*/  BRA `(.L_x_4864) ;  /* 0x0000000800bc7947 */ /* 0x000fec0003800000 */
.L_x_4867:
        /* <DEDUP_REMOVED lines=8> */
.L_x_4870:
[----:B------:R-:W2:Y:S02]  /*5a80*/  LDG.E.U16 R2, desc[UR36][R2.64] ;  /* 0x0000002402027981 */ /* 0x000ea4000c1e1500 */
[----:B--2---:R-:W-:Y:S01]  /*5a90*/  HADD2.F32 R19, -RZ, R2.H0_H0 ;  /* 0x20000002ff137230 */ /* 0x004fe20000004100 */
[----:B------:R-:W-:Y:S06]  /*5aa0*/  BRA `(.L_x_4864) ;  /* 0x0000000800907947 */ /* 0x000fec0003800000 */
.L_x_4869:
[----:B------:R-:W2:Y:S01]  /*5ab0*/  LDG.E.64 R2, desc[UR36][R2.64] ;  /* 0x0000002402027981 */ /* 0x000ea2000c1e1b00 */
[----:B------:R-:W-:Y:S01]  /*5ac0*/  UMOV UR4, 0xf0000000 ;  /* 0xf000000000047882 */ /* 0x000fe20000000000 */
[----:B------:R-:W-:Y:S01]  /*5ad0*/  UMOV UR5, 0x380fffff ;  /* 0x380fffff00057882 */ /* 0x000fe20000000000 */
[----:B--2---:R-:W0:Y:S01]  /*5ae0*/  F2F.F32.F64 R19, R2 ;  /* 0x0000000200137310 */ /* 0x004e220000301000 */
[----:B------:R-:W-:-:S14]  /*5af0*/  DSETP.GEU.AND P0, PT, |R2|, UR4, PT ;  /* 0x0000000402007e2a */ /* 0x000fdc000bf0e200 */
[----:B0-----:R-:W-:Y:S01]  /*5b00*/  @!P0 FMUL R19, R19, 1.175494350822287508e-38 ;  /* 0x0080000013138820 */ /* 0x001fe20000400000 */
[----:B------:R-:W-:Y:S06]  /*5b10*/  BRA `(.L_x_4864) ;  /* 0x0000000800747947 */ /* 0x000fec0003800000 */
.L_x_4859:
        /* <DEDUP_REMOVED lines=12> */
.L_x_4873:
[----:B------:R-:W2:Y:S01]  /*5be0*/  LDG.E.64 R2, desc[UR36][R2.64] ;  /* 0x0000002402027981 */ /* 0x000ea2000c1e1b00 */
[----:B------:R-:W-:Y:S01]  /*5bf0*/  UMOV UR4, 0xf0000000 ;  /* 0xf000000000047882 */ /* 0x000fe20000000000 */
[----:B------:R-:W-:Y:S01]  /*5c00*/  UMOV UR5, 0x380fffff ;  /* 0x380fffff00057882 */ /* 0x000fe20000000000 */
[----:B--2---:R-:W0:Y:S01]  /*5c10*/  F2F.F32.F64 R19, R2 ;  /* 0x0000000200137310 */ /* 0x004e220000301000 */
[----:B------:R-:W-:-:S14]  /*5c20*/  DSETP.GEU.AND P0, PT, |R2|, UR4, PT ;  /* 0x0000000402007e2a */ /* 0x000fdc000bf0e200 */
[----:B0-----:R-:W-:Y:S01]  /*5c30*/  @!P0 FMUL R19, R19, 1.175494350822287508e-38 ;  /* 0x0080000013138820 */ /* 0x001fe20000400000 */
[----:B------:R-:W-:Y:S06]  /*5c40*/  BRA `(.L_x_4864) ;  /* 0x0000000800287947 */ /* 0x000fec0003800000 */
.L_x_4872:
        /* <DEDUP_REMOVED lines=14> */
[----:B------:R-:W-:Y:S01]  /*5d30*/  IADD3 R5, PT, PT, R4, -0x4, RZ ;  /* 0xfffffffc04057810 */ /* 0x000fe20007ffe0ff */
[----:B------:R-:W-:-:S03]  /*5d40*/  VIADD R4, R0, 0x1000000 ;  /* 0x0100000000047836 */ /* 0x000fc60000000000 */
[----:B------:R-:W-:Y:S01]  /*5d50*/  SHF.L.U32 R6, R0, R5, RZ ;  /* 0x0000000500067219 */ /* 0x000fe200000006ff */
[----:B------:R-:W-:Y:S01]  /*5d60*/  IMAD.SHL.U32 R5, R5, 0x800000, RZ ;  /* 0x0080000005057824 */ /* 0x000fe200078e00ff */
[----:B------:R-:W-:-:S04]  /*5d70*/  SHF.R.S32.HI R4, RZ, 0x8, R4 ;  /* 0x00000008ff047819 */ /* 0x000fc80000011404 */
[----:B------:R-:W-:-:S04]  /*5d80*/  LEA.HI R5, R6, -R5, RZ, 0x1c ;  /* 0x8000000506057211 */ /* 0x000fc800078fe0ff */
[----:B------:R-:W-:-:S04]  /*5d90*/  IADD3 R5, PT, PT, R5, 0x3c000000, RZ ;  /* 0x3c00000005057810 */ /* 0x000fc80007ffe0ff */
[----:B------:R-:W-:-:S04]  /*5da0*/  LOP3.LUT R4, R5, 0x7f800000, R4, 0xf8, !PT ;  /* 0x7f80000005047812 */ /* 0x000fc800078ef804 */
[----:B------:R-:W-:-:S04]  /*5db0*/  SEL R4, R4, RZ, P0 ;  /* 0x000000ff04047207 */ /* 0x000fc80000000000 */
[----:B------:R-:W-:Y:S01]  /*5dc0*/  LOP3.LUT R19, R4, 0x80000000, R19, 0xf8, !PT ;  /* 0x8000000004137812 */ /* 0x000fe200078ef813 */
[----:B------:R-:W-:Y:S06]  /*5dd0*/  BRA `(.L_x_4864) ;  /* 0x0000000400c47947 */ /* 0x000fec0003800000 */
.L_x_4875:
[----:B------:R-:W2:Y:S02]  /*5de0*/  LDG.E.U8 R2, desc[UR36][R2.64] ;  /* 0x0000002402027981 */ /* 0x000ea4000c1e1100 */
[C---:B--2---:R-:W-:Y:S02]  /*5df0*/  IMAD.SHL.U32 R0, R2.reuse, 0x2000000, RZ ;  /* 0x0200000002007824 */ /* 0x044fe400078e00ff */
[----:B------:R-:W-:-:S03]  /*5e00*/  IMAD.SHL.U32 R5, R2, 0x100, RZ ;  /* 0x0000010002057824 */ /* 0x000fc600078e00ff */
[----:B------:R-:W-:Y:S02]  /*5e10*/  ISETP.GE.U32.AND P0, PT, R0, 0x8000000, PT ;  /* 0x080000000000780c */ /* 0x000fe40003f06070 */
[----:B------:R-:W-:-:S11]  /*5e20*/  PRMT R19, R5, 0x9910, RZ ;  /* 0x0000991005137816 */ /* 0x000fd600000000ff */
[----:B------:R-:W-:Y:S02]  /*5e30*/  @!P0 LOP3.LUT R4, R5, 0x7f00, RZ, 0xc0, !PT ;  /* 0x00007f0005048812 */ /* 0x000fe400078ec0ff */
[----:B------:R-:W-:Y:S02]  /*5e40*/  @P0 LEA.HI R0, R0, 0x70000000, RZ, 0x1c ;  /* 0x7000000000000811 */ /* 0x000fe400078fe0ff */
[----:B------:R-:W-:-:S03]  /*5e50*/  @!P0 LOP3.LUT R4, R4, 0x3f000000, RZ, 0xfc, !PT ;  /* 0x3f00000004048812 */ /* 0x000fc600078efcff */
[----:B------:R-:W-:Y:S02]  /*5e60*/  @P0 FMUL.FTZ R0, R0, 1.9259299443872358531e-34 ;  /* 0x0780000000000820 */ /* 0x000fe40000410000 */
[----:B------:R-:W-:-:S05]  /*5e70*/  @!P0 FADD.FTZ R0, R4, -0.5 ;  /* 0xbf00000004008421 */ /* 0x000fca0000010000 */
[----:B------:R-:W-:Y:S01]  /*5e80*/  LOP3.LUT R19, R0, 0x80000000, R19, 0xf8, !PT ;  /* 0x8000000000137812 */ /* 0x000fe200078ef813 */
[----:B------:R-:W-:Y:S06]  /*5e90*/  BRA `(.L_x_4864) ;  /* 0x0000000400947947 */ /* 0x000fec0003800000 */
.L_x_4874:
[----:B------:R-:W2:Y:S02]  /*5ea0*/  LDG.E.U16 R2, desc[UR36][R2.64] ;  /* 0x0000002402027981 */ /* 0x000ea4000c1e1500 */
[----:B--2---:R-:W-:Y:S01]  /*5eb0*/  SHF.L.U32 R19, R2, 0x10, RZ ;  /* 0x0000001002137819 */ /* 0x004fe200000006ff */
[----:B------:R-:W-:Y:S06]  /*5ec0*/  BRA `(.L_x_4864) ;  /* 0x0000000400887947 */ /* 0x000fec0003800000 */
.L_x_4871:
        /* <DEDUP_REMOVED lines=11> */
.L_x_4878:
        /* <DEDUP_REMOVED lines=20> */
.L_x_4880:
[----:B------:R-:W-:Y:S05]  /*60c0*/  BSYNC.RECONVERGENT B0 ;  /* 0x0000000000007941 */ /* 0x000fea0003800200 */
.L_x_4879:
[----:B------:R-:W-:Y:S01]  /*60d0*/  IMAD.SHL.U32 R0, R0, 0x100000, RZ ;  /* 0x0010000000007824 */ /* 0x000fe200078e00ff */
[----:B------:R-:W-:-:S04]  /*60e0*/  LEA R2, R2, 0x3b800000, 0x17 ;  /* 0x3b80000002027811 */ /* 0x000fc800078eb8ff */
[----:B------:R-:W-:Y:S01]  /*60f0*/  LOP3.LUT R19, R2, R0, R19, 0xfe, !PT ;  /* 0x0000000002137212 */ /* 0x000fe200078efe13 */
[----:B------:R-:W-:Y:S06]  /*6100*/  BRA `(.L_x_4864) ;  /* 0x0000000000f87947 */ /* 0x000fec0003800000 */
.L_x_4877:
        /* <DEDUP_REMOVED lines=20> */
.L_x_4882:
[----:B------:R-:W-:Y:S05]  /*6250*/  BSYNC.RECONVERGENT B0 ;  /* 0x0000000000007941 */ /* 0x000fea0003800200 */
.L_x_4881:
[----:B------:R-:W-:Y:S01]  /*6260*/  IMAD.SHL.U32 R0, R0, 0x200000, RZ ;  /* 0x0020000000007824 */ /* 0x000fe200078e00ff */
[----:B------:R-:W-:-:S04]  /*6270*/  LEA R2, R2, 0x37800000, 0x17 ;  /* 0x3780000002027811 */ /* 0x000fc800078eb8ff */
[----:B------:R-:W-:Y:S01]  /*6280*/  LOP3.LUT R19, R2, R0, R19, 0xfe, !PT ;  /* 0x0000000002137212 */ /* 0x000fe200078efe13 */
[----:B------:R-:W-:Y:S06]  /*6290*/  BRA `(.L_x_4864) ;  /* 0x0000000000947947 */ /* 0x000fec0003800000 */
.L_x_4876:
        /* <DEDUP_REMOVED lines=14> */
.L_x_4863:
        /* <DEDUP_REMOVED lines=16> */
.L_x_4885:
[----:B------:R-:W-:Y:S01]  /*6480*/  IMAD.MOV.U32 R19, RZ, RZ, RZ ;  /* 0x000000ffff137224 */ /* 0x000fe200078e00ff */
[----:B------:R-:W-:Y:S06]  /*6490*/  BRA `(.L_x_4864) ;  /* 0x0000000000147947 */ /* 0x000fec0003800000 */
.L_x_4884:
[----:B------:R-:W2:Y:S02]  /*64a0*/  LDG.E.64 R2, desc[UR36][R2.64] ;  /* 0x0000002402027981 */ /* 0x000ea4000c1e1b00 */
[----:B--2---:R0:W1:Y:S01]  /*64b0*/  I2F.U64 R19, R2 ;  /* 0x0000000200137312 */ /* 0x0040620000301000 */
[----:B------:R-:W-:Y:S05]  /*64c0*/  BRA `(.L_x_4864) ;  /* 0x0000000000087947 */ /* 0x000fea0003800000 */
.L_x_4883:
[----:B------:R-:W2:Y:S02]  /*64d0*/  LDG.E R2, desc[UR36][R2.64] ;  /* 0x0000002402027981 */ /* 0x000ea4000c1e1900 */
[----:B--2---:R-:W-:-:S07]  /*64e0*/  I2FP.F32.U32 R19, R2 ;  /* 0x0000000200137245 */ /* 0x004fce0000201000 */
.L_x_4864:
[----:B------:R-:W-:Y:S05]  /*64f0*/  BSYNC.RECONVERGENT B6 ;  /* 0x0000000000067941 */ /* 0x000fea0003800200 */
.L_x_4858:
[----:B------:R-:W0:Y:S01]  /*6500*/  LDCU.64 UR6, c[0x0][0x5f8] ;  /* 0x0000bf00ff0677ac */ /* 0x000e220008000a00 */
[----:B------:R-:W-:Y:S01]  /*6510*/  BSSY.RECONVERGENT B6, `(.L_x_4886) ;  /* 0x00000dd000067945 */ /* 0x000fe20003800200 */
[----:B------:R-:W-:-:S04]  /*6520*/  UPRMT UR4, UR42, 0x9910, URZ ;  /* 0x000099102a047896 */ /* 0x000fc800080000ff */
[----:B------:R-:W-:Y:S01]  /*6530*/  UISETP.GT.AND UP0, UPT, UR4, 0x9, UPT ;  /* 0x000000090400788c */ /* 0x000fe2000bf04270 */
[----:B0-2-4-:R-:W-:-:S04]  /*6540*/  IADD3 R2, P0, PT, R18, UR6, RZ ;  /* 0x0000000612027c10 */ /* 0x015fc8000ff1e0ff */
        /* <DEDUP_REMOVED lines=13> */
.L_x_4890:
[----:B------:R-:W2:Y:S02]  /*6620*/  LDG.E.U8 R0, desc[UR36][R2.64] ;  /* 0x0000002402007981 */ /* 0x000ea4000c1e1100 */
[----:B--2---:R-:W-:Y:S01]  /*6630*/  I2FP.F32.U32 R0, R0 ;  /* 0x0000000000007245 */ /* 0x004fe20000201000 */
[----:B------:R-:W-:Y:S06]  /*6640*/  BRA `(.L_x_4892) ;  /* 0x0000000c00247947 */ /* 0x000fec0003800000 */
.L_x_4889:
[----:B------:R-:W-:-:S09]  /*6650*/  UISETP.NE.AND UP0, UPT, UR4, 0x2, UPT ;  /* 0x000000020400788c */ /* 0x000fd2000bf05270 */
[----:B------:R-:W-:Y:S05]  /*6660*/  BRA.U !UP0, `(.L_x_4893) ;  /* 0x0000000108287547 */ /* 0x000fea000b800000 */
[----:B------:R-:W-:-:S09]  /*6670*/  UISETP.NE.AND UP0, UPT, UR4, 0x3, UPT ;  /* 0x000000030400788c */ /* 0x000fd2000bf05270 */
[----:B------:R-:W-:Y:S05]  /*6680*/  BRA.U !UP0, `(.L_x_4894) ;  /* 0x0000000108147547 */ /* 0x000fea000b800000 */
[----:B------:R-:W-:-:S09]  /*6690*/  UISETP.NE.AND UP0, UPT, UR4, 0x4, UPT ;  /* 0x000000040400788c */ /* 0x000fd2000bf05270 */
[----:B------:R-:W-:Y:S05]  /*66a0*/  BRA.U UP0, `(.L_x_4891) ;  /* 0x0000000900b07547 */ /* 0x000fea000b800000 */
[----:B------:R-:W2:Y:S02]  /*66b0*/  LDG.E.64 R2, desc[UR36][R2.64] ;  /* 0x0000002402027981 */ /* 0x000ea4000c1e1b00 */
[----:B--2---:R2:W4:Y:S01]  /*66c0*/  I2F.S64 R0, R2 ;  /* 0x0000000200007312 */ /* 0x0045220000301400 */
[----:B------:R-:W-:Y:S05]  /*66d0*/  BRA `(.L_x_4892) ;  /* 0x0000000c00007947 */ /* 0x000fea0003800000 */
.L_x_4894:
[----:B------:R-:W2:Y:S02]  /*66e0*/  LDG.E R0, desc[UR36][R2.64] ;  /* 0x0000002402007981 */ /* 0x000ea4000c1e1900 */
[----:B--2---:R-:W-:Y:S01]  /*66f0*/  I2FP.F32.S32 R0, R0 ;  /* 0x0000000000007245 */ /* 0x004fe20000201400 */
[----:B------:R-:W-:Y:S06]  /*6700*/  BRA `(.L_x_4892) ;  /* 0x0000000800f47947 */ /* 0x000fec0003800000 */
.L_x_4893:
[----:B------:R-:W2:Y:S02]  /*6710*/  LDG.E.U16 R0, desc[UR36][R2.64] ;  /* 0x0000002402007981 */ /* 0x000ea4000c1e1500 */
[----:B--2---:R-:W0:Y:S01]  /*6720*/  I2F.S16 R0, R0 ;  /* 0x0000000000007306 */ /* 0x004e220000101400 */
[----:B------:R-:W-:Y:S05]  /*6730*/  BRA `(.L_x_4892) ;  /* 0x0000000800e87947 */ /* 0x000fea0003800000 */
.L_x_4888:
        /* <DEDUP_REMOVED lines=8> */
.L_x_4896:
[----:B------:R-:W2:Y:S02]  /*67c0*/  LDG.E.U16 R0, desc[UR36][R2.64] ;  /* 0x0000002402007981 */ /* 0x000ea4000c1e1500 */
[----:B--2---:R-:W-:Y:S01]  /*67d0*/  HADD2.F32 R0, -RZ, R0.H0_H0 ;  /* 0x20000000ff007230 */ /* 0x004fe20000004100 */
[----:B------:R-:W-:Y:S06]  /*67e0*/  BRA `(.L_x_4892) ;  /* 0x0000000800bc7947 */ /* 0x000fec0003800000 */
.L_x_4895:
        /* <DEDUP_REMOVED lines=8> */
.L_x_4898:
[----:B------:R-:W2:Y:S02]  /*6870*/  LDG.E.U16 R0, desc[UR36][R2.64] ;  /* 0x0000002402007981 */ /* 0x000ea4000c1e1500 */
[----:B--2---:R-:W-:Y:S01]  /*6880*/  HADD2.F32 R0, -RZ, R0.H0_H0 ;  /* 0x20000000ff007230 */ /* 0x004fe20000004100 */
[----:B------:R-:W-:Y:S06]  /*6890*/  BRA `(.L_x_4892) ;  /* 0x0000000800907947 */ /* 0x000fec0003800000 */
.L_x_4897:
[----:B------:R-:W2:Y:S01]  /*68a0*/  LDG.E.64 R2, desc[UR36][R2.64] ;  /* 0x0000002402027981 */ /* 0x000ea2000c1e1b00 */
[----:B------:R-:W-:Y:S01]  /*68b0*/  UMOV UR4, 0xf0000000 ;  /* 0xf000000000047882 */ /* 0x000fe20000000000 */
[----:B------:R-:W-:Y:S01]  /*68c0*/  UMOV UR5, 0x380fffff ;  /* 0x380fffff00057882 */ /* 0x000fe20000000000 */
[----:B--2---:R-:W0:Y:S01]  /*68d0*/  F2F.F32.F64 R0, R2 ;  /* 0x0000000200007310 */ /* 0x004e220000301000 */
[----:B------:R-:W-:-:S14]  /*68e0*/  DSETP.GEU.AND P0, PT, |R2|, UR4, PT ;  /* 0x0000000402007e2a */ /* 0x000fdc000bf0e200 */
[----:B0-----:R-:W-:Y:S01]  /*68f0*/  @!P0 FMUL R0, R0, 1.175494350822287508e-38 ;  /* 0x0080000000008820 */ /* 0x001fe20000400000 */
[----:B------:R-:W-:Y:S06]  /*6900*/  BRA `(.L_x_4892) ;  /* 0x0000000800747947 */ /* 0x000fec0003800000 */
.L_x_4887:
        /* <DEDUP_REMOVED lines=12> */
.L_x_4901:
[----:B------:R-:W2:Y:S01]  /*69d0*/  LDG.E.64 R2, desc[UR36][R2.64] ;  /* 0x0000002402027981 */ /* 0x000ea2000c1e1b00 */
[----:B------:R-:W-:Y:S01]  /*69e0*/  UMOV UR4, 0xf0000000 ;  /* 0xf000000000047882 */ /* 0x000fe20000000000 */
[----:B------:R-:W-:Y:S01]  /*69f0*/  UMOV UR5, 0x380fffff ;  /* 0x380fffff00057882 */ /* 0x000fe20000000000 */
[----:B--2---:R-:W0:Y:S01]  /*6a00*/  F2F.F32.F64 R0, R2 ;  /* 0x0000000200007310 */ /* 0x004e220000301000 */
[----:B------:R-:W-:-:S14]  /*6a10*/  DSETP.GEU.AND P0, PT, |R2|, UR4, PT ;  /* 0x0000000402007e2a */ /* 0x000fdc000bf0e200 */
[----:B0-----:R-:W-:Y:S01]  /*6a20*/  @!P0 FMUL R0, R0, 1.175494350822287508e-38 ;  /* 0x0080000000008820 */ /* 0x001fe20000400000 */
[----:B------:R-:W-:Y:S06]  /*6a30*/  BRA `(.L_x_4892) ;  /* 0x0000000800287947 */ /* 0x000fec0003800000 */
.L_x_4900:
        /* <DEDUP_REMOVED lines=23> */
[----:B------:R-:W-:Y:S01]  /*6bb0*/  LOP3.LUT R0, R5, 0x80000000, R0, 0xf8, !PT ;  /* 0x8000000005007812 */ /* 0x000fe200078ef800 */
[----:B------:R-:W-:Y:S06]  /*6bc0*/  BRA `(.L_x_4892) ;  /* 0x0000000400c47947 */ /* 0x000fec0003800000 */
.L_x_4903:
        /* <DEDUP_REMOVED lines=12> */
.L_x_4902:
[----:B------:R-:W2:Y:S02]  /*6c90*/  LDG.E.U16 R0, desc[UR36][R2.64] ;  /* 0x0000002402007981 */ /* 0x000ea4000c1e1500 */
[----:B--2---:R-:W-:Y:S01]  /*6ca0*/  IMAD.U32 R0, R0, 0x10000, RZ ;  /* 0x0001000000007824 */ /* 0x004fe200078e00ff */
[----:B------:R-:W-:Y:S06]  /*6cb0*/  BRA `(.L_x_4892) ;  /* 0x0000000400887947 */ /* 0x000fec0003800000 */
.L_x_4899:
        /* <DEDUP_REMOVED lines=11> */
.L_x_4906:
        /* <DEDUP_REMOVED lines=20> */
.L_x_4908:
[----:B------:R-:W-:Y:S05]  /*6eb0*/  BSYNC.RECONVERGENT B0 ;  /* 0x0000000000007941 */ /* 0x000fea0003800200 */
.L_x_4907:
[----:B------:R-:W-:Y:S02]  /*6ec0*/  SHF.L.U32 R0, R0, 0x14, RZ ;  /* 0x0000001400007819 */ /* 0x000fe400000006ff */
[----:B------:R-:W-:-:S04]  /*6ed0*/  LEA R2, R2, 0x3b800000, 0x17 ;  /* 0x3b80000002027811 */ /* 0x000fc800078eb8ff */
[----:B------:R-:W-:Y:S01]  /*6ee0*/  LOP3.LUT R0, R2, R0, R7, 0xfe, !PT ;  /* 0x0000000002007212 */ /* 0x000fe200078efe07 */
[----:B------:R-:W-:Y:S06]  /*6ef0*/  BRA `(.L_x_4892) ;  /* 0x0000000000f87947 */ /* 0x000fec0003800000 */
.L_x_4905:
        /* <DEDUP_REMOVED lines=20> */
.L_x_4910:
[----:B------:R-:W-:Y:S05]  /*7040*/  BSYNC.RECONVERGENT B0 ;  /* 0x0000000000007941 */ /* 0x000fea0003800200 */
.L_x_4909:
[----:B------:R-:W-:Y:S01]  /*7050*/  IMAD.SHL.U32 R0, R0, 0x200000, RZ ;  /* 0x0020000000007824 */ /* 0x000fe200078e00ff */
[----:B------:R-:W-:-:S04]  /*7060*/  LEA R2, R2, 0x37800000, 0x17 ;  /* 0x3780000002027811 */ /* 0x000fc800078eb8ff */
[----:B------:R-:W-:Y:S01]  /*7070*/  LOP3.LUT R0, R2, R0, R7, 0xfe, !PT ;  /* 0x0000000002007212 */ /* 0x000fe200078efe07 */
[----:B------:R-:W-:Y:S06]  /*7080*/  BRA `(.L_x_4892) ;  /* 0x0000000000947947 */ /* 0x000fec0003800000 */
.L_x_4904:
        /* <DEDUP_REMOVED lines=11> */
[----:B------:R-:W-:Y:S02]  /*7140*/  @!P0 IMAD.MOV.U32 R0, RZ, RZ, 0x7f800001 ;  /* 0x7f800001ff008424 */ /* 0x000fe400078e00ff */
[----:B------:R-:W-:Y:S01]  /*7150*/  @P0 IMAD.SHL.U32 R0, R2, 0x800000, RZ ;  /* 0x0080000002000824 */ /* 0x000fe200078e00ff */
[----:B------:R-:W-:Y:S06]  /*7160*/  BRA `(.L_x_4892) ;  /* 0x00000000005c7947 */ /* 0x000fec0003800000 */
.L_x_4891:
[----:B------:R-:W-:Y:S01]  /*7170*/  MOV R2, 0x0 ;  /* 0x0000000000027802 */ /* 0x000fe20000000f00 */
[----:B------:R-:W0:Y:S01]  /*7180*/  LDCU.64 UR4, c[0x4][0x140] ;  /* 0x01002800ff0477ac */ /* 0x000e220008000a00 */
[----:B------:R-:W-:Y:S02]  /*7190*/  HFMA2 R8, -RZ, RZ, 0, 4.64916229248046875e-06 ;  /* 0x0000004eff087431 */ /* 0x000fe400000001ff */
[----:B------:R-:W-:Y:S01]  /*71a0*/  IMAD.MOV.U32 R12, RZ, RZ, 0x1 ;  /* 0x00000001ff0c7424 */ /* 0x000fe200078e00ff */
[----:B------:R-:W2:Y:S01]  /*71b0*/  LDCU.64 UR6, c[0x4][0x148] ;  /* 0x01002900ff0677ac */ /* 0x000ea20008000a00 */
[----:B------:R-:W4:Y:S01]  /*71c0*/  LDC.64 R2, c[0x4][R2] ;  /* 0x0100000002027b82 */ /* 0x000f220000000a00 */
[----:B------:R-:W-:Y:S01]  /*71d0*/  IMAD.MOV.U32 R13, RZ, RZ, RZ ;  /* 0x000000ffff0d7224 */ /* 0x000fe200078e00ff */
[----:B------:R-:W1:Y:S01]  /*71e0*/  LDCU.64 UR8, c[0x4][0x40] ;  /* 0x01000800ff0877ac */ /* 0x000e620008000a00 */
[----:B0-----:R-:W-:Y:S01]  /*71f0*/  MOV R4, UR4 ;  /* 0x0000000400047c02 */ /* 0x001fe20008000f00 */
[----:B------:R-:W-:-:S02]  /*7200*/  IMAD.U32 R5, RZ, RZ, UR5 ;  /* 0x00000005ff057e24 */ /* 0x000fc4000f8e00ff */
[----:B--2---:R-:W-:Y:S01]  /*7210*/  IMAD.U32 R6, RZ, RZ, UR6 ;  /* 0x00000006ff067e24 */ /* 0x004fe2000f8e00ff */
[----:B------:R-:W-:Y:S01]  /*7220*/  MOV R7, UR7 ;  /* 0x0000000700077c02 */ /* 0x000fe20008000f00 */
[----:B-1----:R-:W-:Y:S02]  /*7230*/  IMAD.U32 R10, RZ, RZ, UR8 ;  /* 0x00000008ff0a7e24 */ /* 0x002fe4000f8e00ff */
[----:B------:R-:W-:-:S07]  /*7240*/  IMAD.U32 R11, RZ, RZ, UR9 ;  /* 0x00000009ff0b7e24 */ /* 0x000fce000f8e00ff */
[----:B------:R-:W-:-:S07]  /*7250*/  LEPC R20, `(.L_x_4913) ;  /* 0x000000001014794e */ /* 0x000fce0000000000 */
[----:B---345:R-:W-:Y:S05]  /*7260*/  CALL.ABS.NOINC R2 ;  /* 0x0000000002007343 */ /* 0x038fea0003c00000 */
.L_x_4913:
[----:B------:R-:W-:Y:S01]  /*7270*/  MOV R0, RZ ;  /* 0x000000ff00007202 */ /* 0x000fe20000000f00 */
[----:B------:R-:W-:Y:S06]  /*7280*/  BRA `(.L_x_4892) ;  /* 0x0000000000147947 */ /* 0x000fec0003800000 */
.L_x_4912:
[----:B------:R-:W2:Y:S02]  /*7290*/  LDG.E.64 R2, desc[UR36][R2.64] ;  /* 0x0000002402027981 */ /* 0x000ea4000c1e1b00 */
[----:B--2---:R0:W2:Y:S01]  /*72a0*/  I2F.U64 R0, R2 ;  /* 0x0000000200007312 */ /* 0x0040a20000301000 */
[----:B------:R-:W-:Y:S05]  /*72b0*/  BRA `(.L_x_4892) ;  /* 0x0000000000087947 */ /* 0x000fea0003800000 */
.L_x_4911:
[----:B------:R-:W2:Y:S02]  /*72c0*/  LDG.E R0, desc[UR36][R2.64] ;  /* 0x0000002402007981 */ /* 0x000ea4000c1e1900 */
[----:B--2---:R-:W-:-:S07]  /*72d0*/  I2FP.F32.U32 R0, R0 ;  /* 0x0000000000007245 */ /* 0x004fce0000201000 */
.L_x_4892:
[----:B------:R-:W-:Y:S05]  /*72e0*/  BSYNC.RECONVERGENT B6 ;  /* 0x0000000000067941 */ /* 0x000fea0003800200 */
.L_x_4886:
[----:B------:R-:W0:Y:S01]  /*72f0*/  LDCU.64 UR6, c[0x0][0x5e8] ;  /* 0x0000bd00ff0677ac */ /* 0x000e220008000a00 */
[----:B-1-3-5:R-:W-:Y:S01]  /*7300*/  FSETP.NEU.FTZ.AND P0, PT, R19, RZ, PT ;  /* 0x000000ff1300720b */ /* 0x02afe20003f1d000 */
[----:B------:R-:W-:Y:S01]  /*7310*/  BSSY.RECONVERGENT B6, `(.L_x_4914) ;  /* 0x00000d4000067945 */ /* 0x000fe20003800200 */
[----:B0-2-4-:R-:W-:Y:S01]  /*7320*/  FSETP.NEU.FTZ.AND P1, PT, R0, RZ, PT ;  /* 0x000000ff0000720b */ /* 0x015fe20003f3d000 */
[----:B------:R-:W-:-:S03]  /*7330*/  UPRMT UR4, UR43, 0x9910, URZ ;  /* 0x000099102b047896 */ /* 0x000fc600080000ff */
[----:B------:R-:W-:Y:S01]  /*7340*/  PLOP3.LUT P0, PT, P0, P1, PT, 0x28, 0x82 ;  /* 0x000000000082781c */ /* 0x000fe20000702570 */
[----:B------:R-:W-:-:S03]  /*7350*/  UISETP.GT.AND UP0, UPT, UR4, 0x9, UPT ;  /* 0x000000090400788c */ /* 0x000fc6000bf04270 */
[----:B------:R-:W-:Y:S02]  /*7360*/  SEL R4, RZ, 0x1, !P0 ;  /* 0x00000001ff047807 */ /* 0x000fe40004000000 */
[----:B------:R-:W-:-:S05]  /*7370*/  IADD3 R2, P2, PT, R16, UR6, RZ ;  /* 0x0000000610027c10 */ /* 0x000fca000ff5e0ff */
        /* <DEDUP_REMOVED lines=12> */
.L_x_4918:
[----:B------:R0:W-:Y:S01]  /*7440*/  STG.E.U8 desc[UR36][R2.64], R4 ;  /* 0x0000000402007986 */ /* 0x0001e2000c101124 */
[----:B------:R-:W-:Y:S05]  /*7450*/  BRA `(.L_x_4920) ;  /* 0x0000000800fc7947 */ /* 0x000fea0003800000 */
.L_x_4917:
        /* <DEDUP_REMOVED lines=9> */
.L_x_4922:
[----:B------:R0:W-:Y:S01]  /*74f0*/  STG.E desc[UR36][R2.64], R4 ;  /* 0x0000000402007986 */ /* 0x0001e2000c101924 */
[----:B------:R-:W-:Y:S05]  /*7500*/  BRA `(.L_x_4920) ;  /* 0x0000000800d07947 */ /* 0x000fea0003800000 */
.L_x_4921:
[----:B------:R0:W-:Y:S01]  /*7510*/  STG.E.U16 desc[UR36][R2.64], R4 ;  /* 0x0000000402007986 */ /* 0x0001e2000c101524 */
[----:B------:R-:W-:Y:S05]  /*7520*/  BRA `(.L_x_4920) ;  /* 0x0000000800c87947 */ /* 0x000fea0003800000 */
.L_x_4916:
        /* <DEDUP_REMOVED lines=9> */
.L_x_4924:
[----:B------:R-:W-:-:S04]  /*75c0*/  I2FP.F32.U32 R0, R4 ;  /* 0x0000000400007245 */ /* 0x000fc80000201000 */
[----:B------:R-:W-:-:S05]  /*75d0*/  F2FP.F16.F32.PACK_AB R0, RZ, R0 ;  /* 0x00000000ff00723e */ /* 0x000fca00000000ff */
[----:B------:R0:W-:Y:S01]  /*75e0*/  STG.E.U16 desc[UR36][R2.64], R0 ;  /* 0x0000000002007986 */ /* 0x0001e2000c101524 */
[----:B------:R-:W-:Y:S05]  /*75f0*/  BRA `(.L_x_4920) ;  /* 0x0000000800947947 */ /* 0x000fea0003800000 */
.L_x_4923:
        /* <DEDUP_REMOVED lines=10> */
.L_x_4926:
[----:B------:R-:W-:-:S04]  /*76a0*/  I2FP.F32.U32 R4, R4 ;  /* 0x0000000400047245 */ /* 0x000fc80000201000 */
[----:B------:R-:W-:-:S04]  /*76b0*/  F2FP.F16.F32.PACK_AB R5, RZ, R4 ;  /* 0x00000004ff05723e */ /* 0x000fc800000000ff */
[----:B------:R-:W-:-:S05]  /*76c0*/  PRMT R5, R5, 0x5410, RZ ;  /* 0x0000541005057816 */ /* 0x000fca00000000ff */
[----:B------:R0:W-:Y:S01]  /*76d0*/  STG.E desc[UR36][R2.64], R5 ;  /* 0x0000000502007986 */ /* 0x0001e2000c101924 */
[----:B------:R-:W-:Y:S05]  /*76e0*/  BRA `(.L_x_4920) ;  /* 0x0000000800587947 */ /* 0x000fea0003800000 */
.L_x_4925:
[----:B------:R-:W0:Y:S02]  /*76f0*/  I2F.F64.U32 R4, R4 ;  /* 0x0000000400047312 */ /* 0x000e240000201800 */
[----:B0-----:R0:W-:Y:S01]  /*7700*/  STG.E.64 desc[UR36][R2.64], R4 ;  /* 0x0000000402007986 */ /* 0x0011e2000c101b24 */
[----:B------:R-:W-:Y:S05]  /*7710*/  BRA `(.L_x_4920) ;  /* 0x00000008004c7947 */ /* 0x000fea0003800000 */
.L_x_4915:
        /* <DEDUP_REMOVED lines=12> */
.L_x_4930:
        /* <DEDUP_REMOVED lines=17> */
.L_x_4932:
[----:B------:R-:W-:Y:S05]  /*78f0*/  BSYNC.RECONVERGENT B0 ;  /* 0x0000000000007941 */ /* 0x000fea0003800200 */
.L_x_4931:
[----:B------:R0:W-:Y:S01]  /*7900*/  STG.E.U8 desc[UR36][R2.64], R0 ;  /* 0x0000000002007986 */ /* 0x0001e2000c101124 */
[----:B------:R-:W-:Y:S05]  /*7910*/  BRA `(.L_x_4920) ;  /* 0x0000000400cc7947 */ /* 0x000fea0003800000 */
.L_x_4929:
        /* <DEDUP_REMOVED lines=17> */
.L_x_4934:
[----:B------:R-:W-:Y:S05]  /*7a30*/  BSYNC.RECONVERGENT B0 ;  /* 0x0000000000007941 */ /* 0x000fea0003800200 */
.L_x_4933:
[----:B------:R0:W-:Y:S01]  /*7a40*/  STG.E.U8 desc[UR36][R2.64], R0 ;  /* 0x0000000002007986 */ /* 0x0001e2000c101124 */
[----:B------:R-:W-:Y:S05]  /*7a50*/  BRA `(.L_x_4920) ;  /* 0x00000004007c7947 */ /* 0x000fea0003800000 */
.L_x_4928:
        /* <DEDUP_REMOVED lines=21> */
.L_x_4936:
[----:B------:R-:W-:-:S05]  /*7bb0*/  HFMA2 R5, -RZ, RZ, 0, 0 ;  /* 0x00000000ff057431 */ /* 0x000fca00000001ff */
[----:B------:R0:W-:Y:S01]  /*7bc0*/  STG.E.64 desc[UR36][R2.64], R4 ;  /* 0x0000000402007986 */ /* 0x0001e2000c101b24 */
[----:B------:R-:W-:Y:S05]  /*7bd0*/  BRA `(.L_x_4920) ;  /* 0x00000004001c7947 */ /* 0x000fea0003800000 */
.L_x_4935:
[----:B------:R0:W-:Y:S01]  /*7be0*/  STG.E desc[UR36][R2.64], R4 ;  /* 0x0000000402007986 */ /* 0x0001e2000c101924 */
[----:B------:R-:W-:Y:S05]  /*7bf0*/  BRA `(.L_x_4920) ;  /* 0x0000000400147947 */ /* 0x000fea0003800000 */
.L_x_4927:
        /* <DEDUP_REMOVED lines=8> */
.L_x_4938:
[----:B------:R-:W0:Y:S01]  /*7c80*/  I2F.F64.U32 R4, R4 ;  /* 0x0000000400047312 */ /* 0x000e220000201800 */
[----:B------:R-:W-:-:S05]  /*7c90*/  CS2R R6, SRZ ;  /* 0x0000000000067805 */ /* 0x000fca000001ff00 */
[----:B0-----:R4:W-:Y:S01]  /*7ca0*/  STG.E.128 desc[UR36][R2.64], R4 ;  /* 0x0000000402007986 */ /* 0x0019e2000c101d24 */
[----:B------:R-:W-:Y:S05]  /*7cb0*/  BRA `(.L_x_4920) ;  /* 0x0000000000e47947 */ /* 0x000fea0003800000 */
.L_x_4937:
[----:B------:R-:W-:-:S09]  /*7cc0*/  UISETP.NE.AND UP0, UPT, UR4, 0xf, UPT ;  /* 0x0000000f0400788c */ /* 0x000fd2000bf05270 */
[----:B------:R-:W-:Y:S05]  /*7cd0*/  BRA.U !UP0, `(.L_x_4939) ;  /* 0x0000000108d07547 */ /* 0x000fea000b800000 */
[----:B------:R-:W-:-:S09]  /*7ce0*/  UISETP.NE.AND UP0, UPT, UR4, 0x17, UPT ;  /* 0x000000170400788c */ /* 0x000fd2000bf05270 */
[----:B------:R-:W-:Y:S05]  /*7cf0*/  BRA.U !UP0, `(.L_x_4940) ;  /* 0x0000000108847547 */ /* 0x000fea000b800000 */
[----:B------:R-:W-:-:S09]  /*7d00*/  UISETP.NE.AND UP0, UPT, UR4, 0x18, UPT ;  /* 0x000000180400788c */ /* 0x000fd2000bf05270 */
[----:B------:R-:W-:Y:S05]  /*7d10*/  BRA.U !UP0, `(.L_x_4941) ;  /* 0x0000000108447547 */ /* 0x000fea000b800000 */
.L_x_4919:
        /* <DEDUP_REMOVED lines=16> */
.L_x_4942:
[----:B------:R-:W-:Y:S05]  /*7e20*/  BRA `(.L_x_4920) ;  /* 0x0000000000887947 */ /* 0x000fea0003800000 */
.L_x_4941:
        /* <DEDUP_REMOVED lines=11> */
.L_x_4944:
[----:B------:R-:W-:Y:S05]  /*7ee0*/  BSYNC.RECONVERGENT B0 ;  /* 0x0000000000007941 */ /* 0x000fea0003800200 */
.L_x_4943:
[----:B------:R3:W-:Y:S01]  /*7ef0*/  STG.E.U8 desc[UR36][R2.64], R5 ;  /* 0x0000000502007986 */ /* 0x0007e2000c101124 */
[----:B------:R-:W-:Y:S05]  /*7f00*/  BRA `(.L_x_4920) ;  /* 0x0000000000507947 */ /* 0x000fea0003800000 */
.L_x_4940:
        /* <DEDUP_REMOVED lines=12> */
.L_x_4945:
[----:B------:R-:W-:Y:S01]  /*7fd0*/  IMAD.MOV.U32 R5, RZ, RZ, 0x7f ;  /* 0x0000007fff057424 */ /* 0x000fe200078e00ff */
[----:B------:R-:W-:-:S04]  /*7fe0*/  ISETP.GT.U32.AND P0, PT, R7, 0x7f800000, PT ;  /* 0x7f8000000700780c */ /* 0x000fc80003f04070 */
[----:B------:R-:W-:-:S05]  /*7ff0*/  SEL R5, R5, 0x7c, P0 ;  /* 0x0000007c05057807 */ /* 0x000fca0000000000 */
[----:B------:R2:W-:Y:S01]  /*8000*/  STG.E.U8 desc[UR36][R2.64], R5 ;  /* 0x0000000502007986 */ /* 0x0005e2000c101124 */
[----:B------:R-:W-:Y:S05]  /*8010*/  BRA `(.L_x_4920) ;  /* 0x00000000000c7947 */ /* 0x000fea0003800000 */
.L_x_4939:
[----:B------:R-:W-:-:S04]  /*8020*/  I2FP.F32.U32 R0, R4 ;  /* 0x0000000400007245 */ /* 0x000fc80000201000 */
[----:B------:R-:W-:-:S05]  /*8030*/  F2FP.BF16.F32.PACK_AB R0, RZ, R0 ;  /* 0x00000000ff00723e */ /* 0x000fca00000010ff */
[----:B------:R0:W-:Y:S02]  /*8040*/  STG.E.U16 desc[UR36][R2.64], R0 ;  /* 0x0000000002007986 */ /* 0x0001e4000c101524 */
.L_x_4920:
[----:B------:R-:W-:Y:S05]  /*8050*/  BSYNC.RECONVERGENT B6 ;  /* 0x0000000000067941 */ /* 0x000fea0003800200 */
.L_x_4914:
[----:B------:R-:W-:-:S07]  /*8060*/  IADD3 R17, PT, PT, R17, 0x80, RZ ;  /* 0x0000008011117810 */ /* 0x000fce0007ffe0ff */
.L_x_4856:
[----:B------:R-:W-:Y:S05]  /*8070*/  BSYNC.RECONVERGENT B7 ;  /* 0x0000000000077941 */ /* 0x000fea0003800200 */
.L_x_4855:
[----:B------:R-:W5:Y:S01]  /*8080*/  LDCU UR4, c[0x0][0x380] ;  /* 0x00007000ff0477ac */ /* 0x000f620008000800 */
[----:B------:R-:W-:Y:S01]  /*8090*/  BSSY.RECONVERGENT B7, `(.L_x_4946) ;  /* 0x00003fb000077945 */ /* 0x000fe20003800200 */
[----:B-----5:R-:W-:-:S13]  /*80a0*/  ISETP.GE.AND P0, PT, R17, UR4, PT ;  /* 0x0000000411007c0c */ /* 0x020fda000bf06270 */
[----:B------:R-:W-:Y:S05]  /*80b0*/  @P0 BRA `(.L_x_4947) ;  /* 0x0000003c00e00947 */ /* 0x000fea0003800000 */
        /* <DEDUP_REMOVED lines=354> */
.L_x_4948:
[----:B------:R-:W1:Y:S01]  /*96e0*/  LDCU.64 UR6, c[0x0][0x5f0] ;  /* 0x0000be00ff0677ac */ /* 0x000e620008000a00 */
[----:B------:R-:W-:Y:S01]  /*96f0*/  BSSY.RECONVERGENT B6, `(.L_x_4949) ;  /* 0x00000dd000067945 */ /* 0x000fe20003800200 */
        /* <DEDUP_REMOVED lines=16> */
.L_x_4953:
[----:B------:R-:W2:Y:S02]  /*9800*/  LDG.E.U8 R2, desc[UR36][R2.64] ;  /* 0x0000002402027981 */ /* 0x000ea4000c1e1100 */
[----:B--2---:R-:W-:Y:S01]  /*9810*/  I2FP.F32.U32 R19, R2 ;  /* 0x0000000200137245 */ /* 0x004fe20000201000 */
[----:B------:R-:W-:Y:S06]  /*9820*/  BRA `(.L_x_4955) ;  /* 0x0000000c00247947 */ /* 0x000fec0003800000 */
.L_x_4952:
        /* <DEDUP_REMOVED lines=9> */
.L_x_4957:
[----:B------:R-:W2:Y:S02]  /*98c0*/  LDG.E R2, desc[UR36][R2.64] ;  /* 0x0000002402027981 */ /* 0x000ea4000c1e1900 */
[----:B--2---:R-:W-:Y:S01]  /*98d0*/  I2FP.F32.S32 R19, R2 ;  /* 0x0000000200137245 */ /* 0x004fe20000201400 */
[----:B------:R-:W-:Y:S06]  /*98e0*/  BRA `(.L_x_4955) ;  /* 0x0000000800f47947 */ /* 0x000fec0003800000 */
.L_x_4956:
[----:B------:R-:W2:Y:S02]  /*98f0*/  LDG.E.U16 R2, desc[UR36][R2.64] ;  /* 0x0000002402027981 */ /* 0x000ea4000c1e1500 */
[----:B--2---:R2:W3:Y:S01]  /*9900*/  I2F.S16 R19, R2 ;  /* 0x0000000200137306 */ /* 0x0044e20000101400 */
[----:B------:R-:W-:Y:S05]  /*9910*/  BRA `(.L_x_4955) ;  /* 0x0000000800e87947 */ /* 0x000fea0003800000 */
.L_x_4951:
        /* <DEDUP_REMOVED lines=8> */
.L_x_4959:
[----:B------:R-:W2:Y:S02]  /*99a0*/  LDG.E.U16 R2, desc[UR36][R2.64] ;  /* 0x0000002402027981 */ /* 0x000ea4000c1e1500 */
[----:B--2---:R-:W-:Y:S01]  /*99b0*/  HADD2.F32 R19, -RZ, R2.H0_H0 ;  /* 0x20000002ff137230 */ /* 0x004fe20000004100 */
[----:B------:R-:W-:Y:S06]  /*99c0*/  BRA `(.L_x_4955) ;  /* 0x0000000800bc7947 */ /* 0x000fec0003800000 */
.L_x_4958:
        /* <DEDUP_REMOVED lines=8> */
.L_x_4961:
[----:B------:R-:W2:Y:S02]  /*9a50*/  LDG.E.U16 R2, desc[UR36][R2.64] ;  /* 0x0000002402027981 */ /* 0x000ea4000c1e1500 */
[----:B--2---:R-:W-:Y:S01]  /*9a60*/  HADD2.F32 R19, -RZ, R2.H0_H0 ;  /* 0x20000002ff137230 */ /* 0x004fe20000004100 */
[----:B------:R-:W-:Y:S06]  /*9a70*/  BRA `(.L_x_4955) ;  /* 0x0000000800907947 */ /* 0x000fec0003800000 */
.L_x_4960:
[----:B------:R-:W2:Y:S01]  /*9a80*/  LDG.E.64 R2, desc[UR36][R2.64] ;  /* 0x0000002402027981 */ /* 0x000ea2000c1e1b00 */
[----:B------:R-:W-:Y:S01]  /*9a90*/  UMOV UR4, 0xf0000000 ;  /* 0xf000000000047882 */ /* 0x000fe20000000000 */
[----:B------:R-:W-:Y:S01]  /*9aa0*/  UMOV UR5, 0x380fffff ;  /* 0x380fffff00057882 */ /* 0x000fe20000000000 */
[----:B--2---:R-:W0:Y:S01]  /*9ab0*/  F2F.F32.F64 R19, R2 ;  /* 0x0000000200137310 */ /* 0x004e220000301000 */
[----:B------:R-:W-:-:S14]  /*9ac0*/  DSETP.GEU.AND P0, PT, |R2|, UR4, PT ;  /* 0x0000000402007e2a */ /* 0x000fdc000bf0e200 */
[----:B0-----:R-:W-:Y:S01]  /*9ad0*/  @!P0 FMUL R19, R19, 1.175494350822287508e-38 ;  /* 0x0080000013138820 */ /* 0x001fe20000400000 */
[----:B------:R-:W-:Y:S06]  /*9ae0*/  BRA `(.L_x_4955) ;  /* 0x0000000800747947 */ /* 0x000fec0003800000 */
.L_x_4950:
        /* <DEDUP_REMOVED lines=12> */
.L_x_4964:
[----:B------:R-:W2:Y:S01]  /*9bb0*/  LDG.E.64 R2, desc[UR36][R2.64] ;  /* 0x0000002402027981 */ /* 0x000ea2000c1e1b00 */
[----:B------:R-:W-:Y:S01]  /*9bc0*/  UMOV UR4, 0xf0000000 ;  /* 0xf000000000047882 */ /* 0x000fe20000000000 */
[----:B------:R-:W-:Y:S01]  /*9bd0*/  UMOV UR5, 0x380fffff ;  /* 0x380fffff00057882 */ /* 0x000fe20000000000 */
[----:B--2---:R-:W0:Y:S01]  /*9be0*/  F2F.F32.F64 R19, R2 ;  /* 0x0000000200137310 */ /* 0x004e220000301000 */
[----:B------:R-:W-:-:S14]  /*9bf0*/  DSETP.GEU.AND P0, PT, |R2|, UR4, PT ;  /* 0x0000000402007e2a */ /* 0x000fdc000bf0e200 */
[----:B0-----:R-:W-:Y:S01]  /*9c00*/  @!P0 FMUL R19, R19, 1.175494350822287508e-38 ;  /* 0x0080000013138820 */ /* 0x001fe20000400000 */
[----:B------:R-:W-:Y:S06]  /*9c10*/  BRA `(.L_x_4955) ;  /* 0x0000000800287947 */ /* 0x000fec0003800000 */
.L_x_4963:
        /* <DEDUP_REMOVED lines=25> */
.L_x_4966:
[----:B------:R-:W2:Y:S02]  /*9db0*/  LDG.E.U8 R2, desc[UR36][R2.64] ;  /* 0x0000002402027981 */ /* 0x000ea4000c1e1100 */
[C---:B--2---:R-:W-:Y:S01]  /*9dc0*/  IMAD.SHL.U32 R0, R2.reuse, 0x2000000, RZ ;  /* 0x0200000002007824 */ /* 0x044fe200078e00ff */
[----:B------:R-:W-:-:S04]  /*9dd0*/  SHF.L.U32 R5, R2, 0x8, RZ ;  /* 0x0000000802057819 */ /* 0x000fc800000006ff */
        /* <DEDUP_REMOVED lines=9> */
.L_x_4965:
[----:B------:R-:W2:Y:S02]  /*9e70*/  LDG.E.U16 R2, desc[UR36][R2.64] ;  /* 0x0000002402027981 */ /* 0x000ea4000c1e1500 */
[----:B--2---:R-:W-:Y:S01]  /*9e80*/  IMAD.U32 R19, R2, 0x10000, RZ ;  /* 0x0001000002137824 */ /* 0x004fe200078e00ff */
[----:B------:R-:W-:Y:S06]  /*9e90*/  BRA `(.L_x_4955) ;  /* 0x0000000400887947 */ /* 0x000fec0003800000 */
.L_x_4962:
        /* <DEDUP_REMOVED lines=11> */
.L_x_4969:
        /* <DEDUP_REMOVED lines=20> */
.L_x_4971:
[----:B------:R-:W-:Y:S05]  /*a090*/  BSYNC.RECONVERGENT B0 ;  /* 0x0000000000007941 */ /* 0x000fea0003800200 */
.L_x_4970:
[----:B------:R-:W-:Y:S02]  /*a0a0*/  SHF.L.U32 R0, R0, 0x14, RZ ;  /* 0x0000001400007819 */ /* 0x000fe400000006ff */
[----:B------:R-:W-:-:S04]  /*a0b0*/  LEA R2, R2, 0x3b800000, 0x17 ;  /* 0x3b80000002027811 */ /* 0x000fc800078eb8ff */
[----:B------:R-:W-:Y:S01]  /*a0c0*/  LOP3.LUT R19, R2, R0, R19, 0xfe, !PT ;  /* 0x0000000002137212 */ /* 0x000fe200078efe13 */
[----:B------:R-:W-:Y:S06]  /*a0d0*/  BRA `(.L_x_4955) ;  /* 0x0000000000f87947 */ /* 0x000fec0003800000 */
.L_x_4968:
        /* <DEDUP_REMOVED lines=20> */
.L_x_4973:
[----:B------:R-:W-:Y:S05]  /*a220*/  BSYNC.RECONVERGENT B0 ;  /* 0x0000000000007941 */ /* 0x000fea0003800200 */
.L_x_4972:
[----:B------:R-:W-:Y:S01]  /*a230*/  IMAD.SHL.U32 R0, R0, 0x200000, RZ ;  /* 0x0020000000007824 */ /* 0x000fe200078e00ff */
[----:B------:R-:W-:-:S04]  /*a240*/  LEA R2, R2, 0x37800000, 0x17 ;  /* 0x3780000002027811 */ /* 0x000fc800078eb8ff */
[----:B------:R-:W-:Y:S01]  /*a250*/  LOP3.LUT R19, R2, R0, R19, 0xfe, !PT ;  /* 0x0000000002137212 */ /* 0x000fe200078efe13 */
[----:B------:R-:W-:Y:S06]  /*a260*/  BRA `(.L_x_4955) ;  /* 0x0000000000947947 */ /* 0x000fec0003800000 */
.L_x_4967:
        /* <DEDUP_REMOVED lines=14> */
.L_x_4954:
        /* <DEDUP_REMOVED lines=16> */
.L_x_4976:
[----:B------:R-:W-:Y:S01]  /*a450*/  MOV R19, RZ ;  /* 0x000000ff00137202 */ /* 0x000fe20000000f00 */
[----:B------:R-:W-:Y:S06]  /*a460*/  BRA `(.L_x_4955) ;  /* 0x0000000000147947 */ /* 0x000fec0003800000 */
.L_x_4975:
[----:B------:R-:W2:Y:S02]  /*a470*/  LDG.E.64 R2, desc[UR36][R2.64] ;  /* 0x0000002402027981 */ /* 0x000ea4000c1e1b00 */
[----:B--2---:R0:W1:Y:S01]  /*a480*/  I2F.U64 R19, R2 ;  /* 0x0000000200137312 */ /* 0x0040620000301000 */
[----:B------:R-:W-:Y:S05]  /*a490*/  BRA `(.L_x_4955) ;  /* 0x0000000000087947 */ /* 0x000fea0003800000 */
.L_x_4974:
[----:B------:R-:W2:Y:S02]  /*a4a0*/  LDG.E R2, desc[UR36][R2.64] ;  /* 0x0000002402027981 */ /* 0x000ea4000c1e1900 */
[----:B--2---:R-:W-:-:S07]  /*a4b0*/  I2FP.F32.U32 R19, R2 ;  /* 0x0000000200137245 */ /* 0x004fce0000201000 */
.L_x_4955:
[----:B------:R-:W-:Y:S05]  /*a4c0*/  BSYNC.RECONVERGENT B6 ;  /* 0x0000000000067941 */ /* 0x000fea0003800200 */
.L_x_4949:
[----:B------:R-:W0:Y:S01]  /*a4d0*/  LDCU.64 UR6, c[0x0][0x5f8] ;  /* 0x0000bf00ff0677ac */ /* 0x000e220008000a00 */
[----:B------:R-:W-:Y:S01]  /*a4e0*/  BSSY.RECONVERGENT B6, `(.L_x_4977) ;  /* 0x00000dd000067945 */ /* 0x000fe20003800200 */
[----:B------:R-:W-:-:S04]  /*a4f0*/  UPRMT UR4, UR42, 0x9910, URZ ;  /* 0x000099102a047896 */ /* 0x000fc800080000ff */
[----:B------:R-:W-:Y:S01]  /*a500*/  UISETP.GT.AND UP0, UPT, UR4, 0x9, UPT ;  /* 0x000000090400788c */ /* 0x000fe2000bf04270 */
[----:B0-2-4-:R-:W-:-:S05]  /*a510*/  IADD3 R2, P0, PT, R18, UR6, RZ ;  /* 0x0000000612027c10 */ /* 0x015fca000ff1e0ff */
        /* <DEDUP_REMOVED lines=13> */
.L_x_4981:
[----:B------:R-:W2:Y:S02]  /*a5f0*/  LDG.E.U8 R0, desc[UR36][R2.64] ;  /* 0x0000002402007981 */ /* 0x000ea4000c1e1100 */
[----:B--2---:R-:W-:Y:S01]  /*a600*/  I2FP.F32.U32 R0, R0 ;  /* 0x0000000000007245 */ /* 0x004fe20000201000 */
[----:B------:R-:W-:Y:S06]  /*a610*/  BRA `(.L_x_4983) ;  /* 0x0000000c00247947 */ /* 0x000fec0003800000 */
.L_x_4980:
        /* <DEDUP_REMOVED lines=9> */
.L_x_4985:
[----:B------:R-:W2:Y:S02]  /*a6b0*/  LDG.E R0, desc[UR36][R2.64] ;  /* 0x0000002402007981 */ /* 0x000ea4000c1e1900 */
[----:B--2---:R-:W-:Y:S01]  /*a6c0*/  I2FP.F32.S32 R0, R0 ;  /* 0x0000000000007245 */ /* 0x004fe20000201400 */
[----:B------:R-:W-:Y:S06]  /*a6d0*/  BRA `(.L_x_4983) ;  /* 0x0000000800f47947 */ /* 0x000fec0003800000 */
.L_x_4984:
[----:B------:R-:W2:Y:S02]  /*a6e0*/  LDG.E.U16 R0, desc[UR36][R2.64] ;  /* 0x0000002402007981 */ /* 0x000ea4000c1e1500 */
[----:B--2---:R-:W0:Y:S01]  /*a6f0*/  I2F.S16 R0, R0 ;  /* 0x0000000000007306 */ /* 0x004e220000101400 */
[----:B------:R-:W-:Y:S05]  /*a700*/  BRA `(.L_x_4983) ;  /* 0x0000000800e87947 */ /* 0x000fea0003800000 */
.L_x_4979:
        /* <DEDUP_REMOVED lines=8> */
.L_x_4987:
[----:B------:R-:W2:Y:S02]  /*a790*/  LDG.E.U16 R0, desc[UR36][R2.64] ;  /* 0x0000002402007981 */ /* 0x000ea4000c1e1500 */
[----:B--2---:R-:W-:Y:S01]  /*a7a0*/  HADD2.F32 R0, -RZ, R0.H0_H0 ;  /* 0x20000000ff007230 */ /* 0x004fe20000004100 */
[----:B------:R-:W-:Y:S06]  /*a7b0*/  BRA `(.L_x_4983) ;  /* 0x0000000800bc7947 */ /* 0x000fec0003800000 */
.L_x_4986:
        /* <DEDUP_REMOVED lines=8> */
.L_x_4989:
[----:B------:R-:W2:Y:S02]  /*a840*/  LDG.E.U16 R0, desc[UR36][R2.64] ;  /* 0x0000002402007981 */ /* 0x000ea4000c1e1500 */
[----:B--2---:R-:W-:Y:S01]  /*a850*/  HADD2.F32 R0, -RZ, R0.H0_H0 ;  /* 0x20000000ff007230 */ /* 0x004fe20000004100 */
[----:B------:R-:W-:Y:S06]  /*a860*/  BRA `(.L_x_4983) ;  /* 0x0000000800907947 */ /* 0x000fec0003800000 */
.L_x_4988:
[----:B------:R-:W2:Y:S01]  /*a870*/  LDG.E.64 R2, desc[UR36][R2.64] ;  /* 0x0000002402027981 */ /* 0x000ea2000c1e1b00 */
[----:B------:R-:W-:Y:S01]  /*a880*/  UMOV UR4, 0xf0000000 ;  /* 0xf000000000047882 */ /* 0x000fe20000000000 */
[----:B------:R-:W-:Y:S01]  /*a890*/  UMOV UR5, 0x380fffff ;  /* 0x380fffff00057882 */ /* 0x000fe20000000000 */
[----:B--2---:R-:W0:Y:S01]  /*a8a0*/  F2F.F32.F64 R0, R2 ;  /* 0x0000000200007310 */ /* 0x004e220000301000 */
[----:B------:R-:W-:-:S14]  /*a8b0*/  DSETP.GEU.AND P0, PT, |R2|, UR4, PT ;  /* 0x0000000402007e2a */ /* 0x000fdc000bf0e200 */
[----:B0-----:R-:W-:Y:S01]  /*a8c0*/  @!P0 FMUL R0, R0, 1.175494350822287508e-38 ;  /* 0x0080000000008820 */ /* 0x001fe20000400000 */
[----:B------:R-:W-:Y:S06]  /*a8d0*/  BRA `(.L_x_4983) ;  /* 0x0000000800747947 */ /* 0x000fec0003800000 */
.L_x_4978:
        /* <DEDUP_REMOVED lines=12> */
.L_x_4992:
[----:B------:R-:W2:Y:S01]  /*a9a0*/  LDG.E.64 R2, desc[UR36][R2.64] ;  /* 0x0000002402027981 */ /* 0x000ea2000c1e1b00 */
[----:B------:R-:W-:Y:S01]  /*a9b0*/  UMOV UR4, 0xf0000000 ;  /* 0xf000000000047882 */ /* 0x000fe20000000000 */
[----:B------:R-:W-:Y:S01]  /*a9c0*/  UMOV UR5, 0x380fffff ;  /* 0x380fffff00057882 */ /* 0x000fe20000000000 */
[----:B--2---:R-:W0:Y:S01]  /*a9d0*/  F2F.F32.F64 R0, R2 ;  /* 0x0000000200007310 */ /* 0x004e220000301000 */
[----:B------:R-:W-:-:S14]  /*a9e0*/  DSETP.GEU.AND P0, PT, |R2|, UR4, PT ;  /* 0x0000000402007e2a */ /* 0x000fdc000bf0e200 */
[----:B0-----:R-:W-:Y:S01]  /*a9f0*/  @!P0 FMUL R0, R0, 1.175494350822287508e-38 ;  /* 0x0080000000008820 */ /* 0x001fe20000400000 */
[----:B------:R-:W-:Y:S06]  /*aa00*/  BRA `(.L_x_4983) ;  /* 0x0000000800287947 */ /* 0x000fec0003800000 */
.L_x_4991:
        /* <DEDUP_REMOVED lines=25> */
.L_x_4994:
        /* <DEDUP_REMOVED lines=12> */
.L_x_4993:
[----:B------:R-:W2:Y:S02]  /*ac60*/  LDG.E.U16 R0, desc[UR36][R2.64] ;  /* 0x0000002402007981 */ /* 0x000ea4000c1e1500 */
[----:B--2---:R-:W-:Y:S01]  /*ac70*/  IMAD.U32 R0, R0, 0x10000, RZ ;  /* 0x0001000000007824 */ /* 0x004fe200078e00ff */
[----:B------:R-:W-:Y:S06]  /*ac80*/  BRA `(.L_x_4983) ;  /* 0x0000000400887947 */ /* 0x000fec0003800000 */
.L_x_4990:
        /* <DEDUP_REMOVED lines=11> */
.L_x_4997:
        /* <DEDUP_REMOVED lines=20> */
.L_x_4999:
[----:B------:R-:W-:Y:S05]  /*ae80*/  BSYNC.RECONVERGENT B0 ;  /* 0x0000000000007941 */ /* 0x000fea0003800200 */
.L_x_4998:
[----:B------:R-:W-:Y:S01]  /*ae90*/  IMAD.SHL.U32 R0, R0, 0x100000, RZ ;  /* 0x0010000000007824 */ /* 0x000fe200078e00ff */
[----:B------:R-:W-:-:S04]  /*aea0*/  LEA R2, R2, 0x3b800000, 0x17 ;  /* 0x3b80000002027811 */ /* 0x000fc800078eb8ff */
[----:B------:R-:W-:Y:S01]  /*aeb0*/  LOP3.LUT R0, R2, R0, R7, 0xfe, !PT ;  /* 0x0000000002007212 */ /* 0x000fe200078efe07 */
[----:B------:R-:W-:Y:S06]  /*aec0*/  BRA `(.L_x_4983) ;  /* 0x0000000000f87947 */ /* 0x000fec0003800000 */
.L_x_4996:
        /* <DEDUP_REMOVED lines=20> */
.L_x_5001:
[----:B------:R-:W-:Y:S05]  /*b010*/  BSYNC.RECONVERGENT B0 ;  /* 0x0000000000007941 */ /* 0x000fea0003800200 */
.L_x_5000:
[----:B------:R-:W-:Y:S02]  /*b020*/  SHF.L.U32 R0, R0, 0x15, RZ ;  /* 0x0000001500007819 */ /* 0x000fe400000006ff */
[----:B------:R-:W-:-:S04]  /*b030*/  LEA R2, R2, 0x37800000, 0x17 ;  /* 0x3780000002027811 */ /* 0x000fc800078eb8ff */
[----:B------:R-:W-:Y:S01]  /*b040*/  LOP3.LUT R0, R2, R0, R7, 0xfe, !PT ;  /* 0x0000000002007212 */ /* 0x000fe200078efe07 */
[----:B------:R-:W-:Y:S06]  /*b050*/  BRA `(.L_x_4983) ;  /* 0x0000000000947947 */ /* 0x000fec0003800000 */
.L_x_4995:
        /* <DEDUP_REMOVED lines=14> */
.L_x_4982:
[----:B------:R-:W-:Y:S01]  /*b140*/  MOV R2, 0x0 ;  /* 0x0000000000027802 */ /* 0x000fe20000000f00 */
[----:B------:R-:W0:Y:S01]  /*b150*/  LDCU.64 UR4, c[0x4][0x140] ;  /* 0x01002800ff0477ac */ /* 0x000e220008000a00 */
[----:B------:R-:W-:Y:S02]  /*b160*/  HFMA2 R13, -RZ, RZ, 0, 0 ;  /* 0x00000000ff0d7431 */ /* 0x000fe400000001ff */
[----:B------:R-:W-:Y:S01]  /*b170*/  IMAD.MOV.U32 R8, RZ, RZ, 0x4e ;  /* 0x0000004eff087424 */ /* 0x000fe200078e00ff */
[----:B------:R-:W2:Y:S01]  /*b180*/  LDCU.64 UR6, c[0x4][0x148] ;  /* 0x01002900ff0677ac */ /* 0x000ea20008000a00 */
[----:B------:R-:W4:Y:S01]  /*b190*/  LDC.64 R2, c[0x4][R2] ;  /* 0x0100000002027b82 */ /* 0x000f220000000a00 */
[----:B------:R-:W-:Y:S01]  /*b1a0*/  IMAD.MOV.U32 R12, RZ, RZ, 0x1 ;  /* 0x00000001ff0c7424 */ /* 0x000fe200078e00ff */
[----:B------:R-:W1:Y:S01]  /*b1b0*/  LDCU.64 UR8, c[0x4][0x40] ;  /* 0x01000800ff0877ac */ /* 0x000e620008000a00 */
[----:B0-----:R-:W-:Y:S02]  /*b1c0*/  IMAD.U32 R4, RZ, RZ, UR4 ;  /* 0x00000004ff047e24 */ /* 0x001fe4000f8e00ff */
[----:B------:R-:W-:Y:S01]  /*b1d0*/  IMAD.U32 R5, RZ, RZ, UR5 ;  /* 0x00000005ff057e24 */ /* 0x000fe2000f8e00ff */
[----:B--2---:R-:W-:Y:S01]  /*b1e0*/  MOV R6, UR6 ;  /* 0x0000000600067c02 */ /* 0x004fe20008000f00 */
[----:B------:R-:W-:-:S02]  /*b1f0*/  IMAD.U32 R7, RZ, RZ, UR7 ;  /* 0x00000007ff077e24 */ /* 0x000fc4000f8e00ff */
[----:B-1----:R-:W-:Y:S01]  /*b200*/  IMAD.U32 R10, RZ, RZ, UR8 ;  /* 0x00000008ff0a7e24 */ /* 0x002fe2000f8e00ff */
[----:B------:R-:W-:-:S07]  /*b210*/  MOV R11, UR9 ;  /* 0x00000009000b7c02 */ /* 0x000fce0008000f00 */
[----:B------:R-:W-:-:S07]  /*b220*/  LEPC R20, `(.L_x_5004) ;  /* 0x000000001014794e */ /* 0x000fce0000000000 */
[----:B---345:R-:W-:Y:S05]  /*b230*/  CALL.ABS.NOINC R2 ;  /* 0x0000000002007343 */ /* 0x038fea0003c00000 */
.L_x_5004:
[----:B------:R-:W-:Y:S01]  /*b240*/  IMAD.MOV.U32 R0, RZ, RZ, RZ ;  /* 0x000000ffff007224 */ /* 0x000fe200078e00ff */
[----:B------:R-:W-:Y:S06]  /*b250*/  BRA `(.L_x_4983) ;  /* 0x0000000000147947 */ /* 0x000fec0003800000 */
.L_x_5003:
[----:B------:R-:W2:Y:S02]  /*b260*/  LDG.E.64 R2, desc[UR36][R2.64] ;  /* 0x0000002402027981 */ /* 0x000ea4000c1e1b00 */
[----:B--2---:R0:W2:Y:S01]  /*b270*/  I2F.U64 R0, R2 ;  /* 0x0000000200007312 */ /* 0x0040a20000301000 */
[----:B------:R-:W-:Y:S05]  /*b280*/  BRA `(.L_x_4983) ;  /* 0x0000000000087947 */ /* 0x000fea0003800000 */
.L_x_5002:
[----:B------:R-:W2:Y:S02]  /*b290*/  LDG.E R0, desc[UR36][R2.64] ;  /* 0x0000002402007981 */ /* 0x000ea4000c1e1900 */
[----:B--2---:R-:W-:-:S07]  /*b2a0*/  I2FP.F32.U32 R0, R0 ;  /* 0x0000000000007245 */ /* 0x004fce0000201000 */
.L_x_4983:
[----:B------:R-:W-:Y:S05]  /*b2b0*/  BSYNC.RECONVERGENT B6 ;  /* 0x0000000000067941 */ /* 0x000fea0003800200 */
.L_x_4977:
[----:B------:R-:W4:Y:S01]  /*b2c0*/  LDCU.64 UR6, c[0x0][0x5e8] ;  /* 0x0000bd00ff0677ac */ /* 0x000f220008000a00 */
[----:B-1-3-5:R-:W-:Y:S01]  /*b2d0*/  FSETP.NEU.FTZ.AND P0, PT, R19, RZ, PT ;  /* 0x000000ff1300720b */ /* 0x02afe20003f1d000 */
[----:B------:R-:W-:Y:S01]  /*b2e0*/  BSSY.RECONVERGENT B6, `(.L_x_5005) ;  /* 0x00000d4000067945 */ /* 0x000fe20003800200 */
[----:B0-2---:R-:W-:Y:S01]  /*b2f0*/  FSETP.NEU.FTZ.AND P1, PT, R0, RZ, PT ;  /* 0x000000ff0000720b */ /* 0x005fe20003f3d000 */
[----:B------:R-:W-:-:S03]  /*b300*/  UPRMT UR4, UR43, 0x9910, URZ ;  /* 0x000099102b047896 */ /* 0x000fc600080000ff */
[----:B------:R-:W-:Y:S01]  /*b310*/  PLOP3.LUT P0, PT, P0, P1, PT, 0x28, 0x82 ;  /* 0x000000000082781c */ /* 0x000fe20000702570 */
[----:B------:R-:W-:-:S03]  /*b320*/  UISETP.GT.AND UP0, UPT, UR4, 0x9, UPT ;  /* 0x000000090400788c */ /* 0x000fc6000bf04270 */
[----:B------:R-:W-:Y:S02]  /*b330*/  SEL R4, RZ, 0x1, !P0 ;  /* 0x00000001ff047807 */ /* 0x000fe40004000000 */
[----:B----4-:R-:W-:-:S05]  /*b340*/  IADD3 R2, P2, PT, R16, UR6, RZ ;  /* 0x0000000610027c10 */ /* 0x010fca000ff5e0ff */
        /* <DEDUP_REMOVED lines=12> */
.L_x_5009:
[----:B------:R0:W-:Y:S01]  /*b410*/  STG.E.U8 desc[UR36][R2.64], R4 ;  /* 0x0000000402007986 */ /* 0x0001e2000c101124 */
[----:B------:R-:W-:Y:S05]  /*b420*/  BRA `(.L_x_5011) ;  /* 0x0000000800fc7947 */ /* 0x000fea0003800000 */
.L_x_5008:
        /* <DEDUP_REMOVED lines=9> */
.L_x_5013:
[----:B------:R0:W-:Y:S01]  /*b4c0*/  STG.E desc[UR36][R2.64], R4 ;  /* 0x0000000402007986 */ /* 0x0001e2000c101924 */
[----:B------:R-:W-:Y:S05]  /*b4d0*/  BRA `(.L_x_5011) ;  /* 0x0000000800d07947 */ /* 0x000fea0003800000 */
.L_x_5012:
[----:B------:R0:W-:Y:S01]  /*b4e0*/  STG.E.U16 desc[UR36][R2.64], R4 ;  /* 0x0000000402007986 */ /* 0x0001e2000c101524 */
[----:B------:R-:W-:Y:S05]  /*b4f0*/  BRA `(.L_x_5011) ;  /* 0x0000000800c87947 */ /* 0x000fea0003800000 */
.L_x_5007:
        /* <DEDUP_REMOVED lines=9> */
.L_x_5015:
[----:B------:R-:W-:-:S04]  /*b590*/  I2FP.F32.U32 R0, R4 ;  /* 0x0000000400007245 */ /* 0x000fc80000201000 */
[----:B------:R-:W-:-:S05]  /*b5a0*/  F2FP.F16.F32.PACK_AB R0, RZ, R0 ;  /* 0x00000000ff00723e */ /* 0x000fca00000000ff */
[----:B------:R0:W-:Y:S01]  /*b5b0*/  STG.E.U16 desc[UR36][R2.64], R0 ;  /* 0x0000000002007986 */ /* 0x0001e2000c101524 */
[----:B------:R-:W-:Y:S05]  /*b5c0*/  BRA `(.L_x_5011) ;  /* 0x0000000800947947 */ /* 0x000fea0003800000 */
.L_x_5014:
        /* <DEDUP_REMOVED lines=10> */
.L_x_5017:
[----:B------:R-:W-:-:S04]  /*b670*/  I2FP.F32.U32 R4, R4 ;  /* 0x0000000400047245 */ /* 0x000fc80000201000 */
[----:B------:R-:W-:-:S04]  /*b680*/  F2FP.F16.F32.PACK_AB R5, RZ, R4 ;  /* 0x00000004ff05723e */ /* 0x000fc800000000ff */
[----:B------:R-:W-:-:S05]  /*b690*/  PRMT R5, R5, 0x5410, RZ ;  /* 0x0000541005057816 */ /* 0x000fca00000000ff */
[----:B------:R0:W-:Y:S01]  /*b6a0*/  STG.E desc[UR36][R2.64], R5 ;  /* 0x0000000502007986 */ /* 0x0001e2000c101924 */
[----:B------:R-:W-:Y:S05]  /*b6b0*/  BRA `(.L_x_5011) ;  /* 0x0000000800587947 */ /* 0x000fea0003800000 */
.L_x_5016:
[----:B------:R-:W0:Y:S02]  /*b6c0*/  I2F.F64.U32 R4, R4 ;  /* 0x0000000400047312 */ /* 0x000e240000201800 */
[----:B0-----:R0:W-:Y:S01]  /*b6d0*/  STG.E.64 desc[UR36][R2.64], R4 ;  /* 0x0000000402007986 */ /* 0x0011e2000c101b24 */
[----:B------:R-:W-:Y:S05]  /*b6e0*/  BRA `(.L_x_5011) ;  /* 0x00000008004c7947 */ /* 0x000fea0003800000 */
.L_x_5006:
        /* <DEDUP_REMOVED lines=12> */
.L_x_5021:
        /* <DEDUP_REMOVED lines=17> */
.L_x_5023:
[----:B------:R-:W-:Y:S05]  /*b8c0*/  BSYNC.RECONVERGENT B0 ;  /* 0x0000000000007941 */ /* 0x000fea0003800200 */
.L_x_5022:
[----:B------:R0:W-:Y:S01]  /*b8d0*/  STG.E.U8 desc[UR36][R2.64], R0 ;  /* 0x0000000002007986 */ /* 0x0001e2000c101124 */
[----:B------:R-:W-:Y:S05]  /*b8e0*/  BRA `(.L_x_5011) ;  /* 0x0000000400cc7947 */ /* 0x000fea0003800000 */
.L_x_5020:
        /* <DEDUP_REMOVED lines=17> */
.L_x_5025:
[----:B------:R-:W-:Y:S05]  /*ba00*/  BSYNC.RECONVERGENT B0 ;  /* 0x0000000000007941 */ /* 0x000fea0003800200 */
.L_x_5024:
[----:B------:R0:W-:Y:S01]  /*ba10*/  STG.E.U8 desc[UR36][R2.64], R0 ;  /* 0x0000000002007986 */ /* 0x0001e2000c101124 */
[----:B------:R-:W-:Y:S05]  /*ba20*/  BRA `(.L_x_5011) ;  /* 0x00000004007c7947 */ /* 0x000fea0003800000 */
.L_x_5019:
        /* <DEDUP_REMOVED lines=21> */
.L_x_5027:
[----:B------:R-:W-:-:S05]  /*bb80*/  IMAD.MOV.U32 R5, RZ, RZ, RZ ;  /* 0x000000ffff057224 */ /* 0x000fca00078e00ff */
[----:B------:R0:W-:Y:S01]  /*bb90*/  STG.E.64 desc[UR36][R2.64], R4 ;  /* 0x0000000402007986 */ /* 0x0001e2000c101b24 */
[----:B------:R-:W-:Y:S05]  /*bba0*/  BRA `(.L_x_5011) ;  /* 0x00000004001c7947 */ /* 0x000fea0003800000 */
.L_x_5026:
[----:B------:R0:W-:Y:S01]  /*bbb0*/  STG.E desc[UR36][R2.64], R4 ;  /* 0x0000000402007986 */ /* 0x0001e2000c101924 */
[----:B------:R-:W-:Y:S05]  /*bbc0*/  BRA `(.L_x_5011) ;  /* 0x0000000400147947 */ /* 0x000fea0003800000 */
.L_x_5018:
        /* <DEDUP_REMOVED lines=8> */
.L_x_5029:
[----:B------:R-:W0:Y:S01]  /*bc50*/  I2F.F64.U32 R4, R4 ;  /* 0x0000000400047312 */ /* 0x000e220000201800 */
[----:B------:R-:W-:-:S05]  /*bc60*/  CS2R R6, SRZ ;  /* 0x0000000000067805 */ /* 0x000fca000001ff00 */
[----:B0-----:R0:W-:Y:S01]  /*bc70*/  STG.E.128 desc[UR36][R2.64], R4 ;  /* 0x0000000402007986 */ /* 0x0011e2000c101d24 */
[----:B------:R-:W-:Y:S05]  /*bc80*/  BRA `(.L_x_5011) ;  /* 0x0000000000e47947 */ /* 0x000fea0003800000 */
.L_x_5028:
[----:B------:R-:W-:-:S09]  /*bc90*/  UISETP.NE.AND UP0, UPT, UR4, 0xf, UPT ;  /* 0x0000000f0400788c */ /* 0x000fd2000bf05270 */
[----:B------:R-:W-:Y:S05]  /*bca0*/  BRA.U !UP0, `(.L_x_5030) ;  /* 0x0000000108d07547 */ /* 0x000fea000b800000 */
[----:B------:R-:W-:-:S09]  /*bcb0*/  UISETP.NE.AND UP0, UPT, UR4, 0x17, UPT ;  /* 0x000000170400788c */ /* 0x000fd2000bf05270 */
[----:B------:R-:W-:Y:S05]  /*bcc0*/  BRA.U !UP0, `(.L_x_5031) ;  /* 0x0000000108847547 */ /* 0x000fea000b800000 */
[----:B------:R-:W-:-:S09]  /*bcd0*/  UISETP.NE.AND UP0, UPT, UR4, 0x18, UPT ;  /* 0x000000180400788c */ /* 0x000fd2000bf05270 */
[----:B------:R-:W-:Y:S05]  /*bce0*/  BRA.U !UP0, `(.L_x_5032) ;  /* 0x0000000108447547 */ /* 0x000fea000b800000 */
.L_x_5010:
        /* <DEDUP_REMOVED lines=16> */
.L_x_5033:
[----:B------:R-:W-:Y:S05]  /*bdf0*/  BRA `(.L_x_5011) ;  /* 0x0000000000887947 */ /* 0x000fea0003800000 */
.L_x_5032:
        /* <DEDUP_REMOVED lines=11> */
.L_x_5035:
[----:B------:R-:W-:Y:S05]  /*beb0*/  BSYNC.RECONVERGENT B0 ;  /* 0x0000000000007941 */ /* 0x000fea0003800200 */
.L_x_5034:
[----:B------:R2:W-:Y:S01]  /*bec0*/  STG.E.U8 desc[UR36][R2.64], R5 ;  /* 0x0000000502007986 */ /* 0x0005e2000c101124 */
[----:B------:R-:W-:Y:S05]  /*bed0*/  BRA `(.L_x_5011) ;  /* 0x0000000000507947 */ /* 0x000fea0003800000 */
.L_x_5031:
        /* <DEDUP_REMOVED lines=12> */
.L_x_5036:
[----:B------:R-:W-:Y:S02]  /*bfa0*/  ISETP.GT.U32.AND P0, PT, R7, 0x7f800000, PT ;  /* 0x7f8000000700780c */ /* 0x000fe40003f04070 */
[----:B------:R-:W-:-:S04]  /*bfb0*/  MOV R5, 0x7f ;  /* 0x0000007f00057802 */ /* 0x000fc80000000f00 */
[----:B------:R-:W-:-:S05]  /*bfc0*/  SEL R5, R5, 0x7c, P0 ;  /* 0x0000007c05057807 */ /* 0x000fca0000000000 */
[----:B------:R0:W-:Y:S01]  /*bfd0*/  STG.E.U8 desc[UR36][R2.64], R5 ;  /* 0x0000000502007986 */ /* 0x0001e2000c101124 */
[----:B------:R-:W-:Y:S05]  /*bfe0*/  BRA `(.L_x_5011) ;  /* 0x00000000000c7947 */ /* 0x000fea0003800000 */
.L_x_5030:
[----:B------:R-:W-:-:S04]  /*bff0*/  I2FP.F32.U32 R0, R4 ;  /* 0x0000000400007245 */ /* 0x000fc80000201000 */
[----:B------:R-:W-:-:S05]  /*c000*/  F2FP.BF16.F32.PACK_AB R0, RZ, R0 ;  /* 0x00000000ff00723e */ /* 0x000fca00000010ff */
[----:B------:R3:W-:Y:S02]  /*c010*/  STG.E.U16 desc[UR36][R2.64], R0 ;  /* 0x0000000002007986 */ /* 0x0007e4000c101524 */
.L_x_5011:
[----:B------:R-:W-:Y:S05]  /*c020*/  BSYNC.RECONVERGENT B6 ;  /* 0x0000000000067941 */ /* 0x000fea0003800200 */
.L_x_5005:
[----:B------:R-:W-:-:S07]  /*c030*/  VIADD R17, R17, 0x80 ;  /* 0x0000008011117836 */ /* 0x000fce0000000000 */
.L_x_4947:
[----:B------:R-:W-:Y:S05]  /*c040*/  BSYNC.RECONVERGENT B7 ;  /* 0x0000000000077941 */ /* 0x000fea0003800200 */
.L_x_4946:
[----:B------:R-:W5:Y:S02]  /*c050*/  LDCU UR4, c[0x0][0x380] ;  /* 0x00007000ff0477ac */ /* 0x000f640008000800 */
[----:B-----5:R-:W-:-:S13]  /*c060*/  ISETP.GE.AND P0, PT, R17, UR4, PT ;  /* 0x0000000411007c0c */ /* 0x020fda000bf06270 */
[----:B------:R-:W-:Y:S05]  /*c070*/  @P0 EXIT ;  /* 0x000000000000094d */ /* 0x000fea0003800000 */
[----:B------:R-:W5:Y:S01]  /*c080*/  LDCU UR4, c[0x0][0x388] ;  /* 0x00007100ff0477ac */ /* 0x000f620008000800 */
[----:B0--3--:R-:W-:Y:S02]  /*c090*/  HFMA2 R0, -RZ, RZ, 0, 0 ;  /* 0x00000000ff007431 */ /* 0x009fe400000001ff */
[----:B------:R-:W-:Y:S02]  /*c0a0*/  IMAD.MOV.U32 R18, RZ, RZ, RZ ;  /* 0x000000ffff127224 */ /* 0x000fe400078e00ff */
        /* <DEDUP_REMOVED lines=8> */
[----:B-12-4-:R-:W-:Y:S01]  /*c130*/  IMAD.HI.U32 R2, R17, UR4, R16 ;  /* 0x0000000411027c27 */ /* 0x016fe2000f8e0010 */
[----:B------:R-:W1:Y:S04]  /*c140*/  LDCU UR4, c[0x0][0x4c0] ;  /* 0x00009800ff0477ac */ /* 0x000e680008000800 */
[----:B------:R-:W-:-:S04]  /*c150*/  SHF.R.U32.HI R3, RZ, UR5, R2 ;  /* 0x00000005ff037c19 */ /* 0x000fc80008011602 */
[----:B------:R-:W-:-:S05]  /*c160*/  IADD3 R0, PT, PT, -R3, RZ, RZ ;  /* 0x000000ff03007210 */ /* 0x000fca0007ffe1ff */
[----:B0-----:R-:W-:-:S04]  /*c170*/  IMAD R17, R0, UR6, R17 ;  /* 0x0000000600117c24 */ /* 0x001fc8000f8e0211 */
[C---:B---3--:R-:W-:Y:S02]  /*c180*/  IMAD R16, R17.reuse, UR8, RZ ;  /* 0x0000000811107c24 */ /* 0x048fe4000f8e02ff */
        /* <DEDUP_REMOVED lines=337> */
.L_x_5037:
[----:B------:R-:W0:Y:S01]  /*d6a0*/  LDCU.64 UR6, c[0x0][0x5e8] ;  /* 0x0000bd00ff0677ac */ /* 0x000e220008000a00 */
[----:B------:R-:W-:Y:S01]  /*d6b0*/  BSSY.RECONVERGENT B6, `(.L_x_5038) ;  /* 0x00000e0000067945 */ /* 0x000fe20003800200 */
[----:B------:R-:W1:Y:S01]  /*d6c0*/  LDCU.64 UR8, c[0x0][0x5f0] ;  /* 0x0000be00ff0877ac */ /* 0x000e620008000a00 */
[----:B------:R-:W-:-:S04]  /*d6d0*/  UPRMT UR4, UR39, 0x9910, URZ ;  /* 0x0000991027047896 */ /* 0x000fc800080000ff */
[----:B------:R-:W-:Y:S01]  /*d6e0*/  UISETP.GT.AND UP0, UPT, UR4, 0x9, UPT ;  /* 0x000000090400788c */ /* 0x000fe2000bf04270 */
[----:B0-----:R-:W-:Y:S02]  /*d6f0*/  IADD3 R16, P0, PT, R16, UR6, RZ ;  /* 0x0000000610107c10 */ /* 0x001fe4000ff1e0ff */
[----:B-12-4-:R-:W-:-:S03]  /*d700*/  IADD3 R2, P1, PT, R0, UR8, RZ ;  /* 0x0000000800027c10 */ /* 0x016fc6000ff3e0ff */
[----:B------:R-:W-:Y:S02]  /*d710*/  IMAD.X R17, RZ, RZ, UR7, P0 ;  /* 0x00000007ff117e24 */ /* 0x000fe400080e06ff */
        /* <DEDUP_REMOVED lines=13> */
.L_x_5042:
[----:B------:R-:W2:Y:S02]  /*d7f0*/  LDG.E.U8 R2, desc[UR36][R2.64] ;  /* 0x0000002402027981 */ /* 0x000ea4000c1e1100 */
[----:B--2---:R-:W-:Y:S01]  /*d800*/  I2FP.F32.U32 R19, R2 ;  /* 0x0000000200137245 */ /* 0x004fe20000201000 */
[----:B------:R-:W-:Y:S06]  /*d810*/  BRA `(.L_x_5044) ;  /* 0x0000000c00247947 */ /* 0x000fec0003800000 */
.L_x_5041:
        /* <DEDUP_REMOVED lines=9> */
.L_x_5046:
[----:B------:R-:W2:Y:S02]  /*d8b0*/  LDG.E R2, desc[UR36][R2.64] ;  /* 0x0000002402027981 */ /* 0x000ea4000c1e1900 */
[----:B--2---:R-:W-:Y:S01]  /*d8c0*/  I2FP.F32.S32 R19, R2 ;  /* 0x0000000200137245 */ /* 0x004fe20000201400 */
[----:B------:R-:W-:Y:S06]  /*d8d0*/  BRA `(.L_x_5044) ;  /* 0x0000000800f47947 */ /* 0x000fec0003800000 */
.L_x_5045:
[----:B------:R-:W2:Y:S02]  /*d8e0*/  LDG.E.U16 R2, desc[UR36][R2.64] ;  /* 0x0000002402027981 */ /* 0x000ea4000c1e1500 */
[----:B--2---:R0:W1:Y:S01]  /*d8f0*/  I2F.S16 R19, R2 ;  /* 0x0000000200137306 */ /* 0x0040620000101400 */
[----:B------:R-:W-:Y:S05]  /*d900*/  BRA `(.L_x_5044) ;  /* 0x0000000800e87947 */ /* 0x000fea0003800000 */
.L_x_5040:
        /* <DEDUP_REMOVED lines=8> */
.L_x_5048:
[----:B------:R-:W2:Y:S02]  /*d990*/  LDG.E.U16 R2, desc[UR36][R2.64] ;  /* 0x0000002402027981 */ /* 0x000ea4000c1e1500 */
[----:B--2---:R-:W-:Y:S01]  /*d9a0*/  HADD2.F32 R19, -RZ, R2.H0_H0 ;  /* 0x20000002ff137230 */ /* 0x004fe20000004100 */
[----:B------:R-:W-:Y:S06]  /*d9b0*/  BRA `(.L_x_5044) ;  /* 0x0000000800bc7947 */ /* 0x000fec0003800000 */
.L_x_5047:
        /* <DEDUP_REMOVED lines=8> */
.L_x_5050:
[----:B------:R-:W2:Y:S02]  /*da40*/  LDG.E.U16 R2, desc[UR36][R2.64] ;  /* 0x0000002402027981 */ /* 0x000ea4000c1e1500 */
[----:B--2---:R-:W-:Y:S01]  /*da50*/  HADD2.F32 R19, -RZ, R2.H0_H0 ;  /* 0x20000002ff137230 */ /* 0x004fe20000004100 */
[----:B------:R-:W-:Y:S06]  /*da60*/  BRA `(.L_x_5044) ;  /* 0x0000000800907947 */ /* 0x000fec0003800000 */
.L_x_5049:
[----:B------:R-:W2:Y:S01]  /*da70*/  LDG.E.64 R2, desc[UR36][R2.64] ;  /* 0x0000002402027981 */ /* 0x000ea2000c1e1b00 */
[----:B------:R-:W-:Y:S01]  /*da80*/  UMOV UR4, 0xf0000000 ;  /* 0xf000000000047882 */ /* 0x000fe20000000000 */
[----:B------:R-:W-:Y:S01]  /*da90*/  UMOV UR5, 0x380fffff ;  /* 0x380fffff00057882 */ /* 0x000fe20000000000 */
[----:B--2---:R-:W0:Y:S01]  /*daa0*/  F2F.F32.F64 R19, R2 ;  /* 0x0000000200137310 */ /* 0x004e220000301000 */
[----:B------:R-:W-:-:S14]  /*dab0*/  DSETP.GEU.AND P0, PT, |R2|, UR4, PT ;  /* 0x0000000402007e2a */ /* 0x000fdc000bf0e200 */
[----:B0-----:R-:W-:Y:S01]  /*dac0*/  @!P0 FMUL R19, R19, 1.175494350822287508e-38 ;  /* 0x0080000013138820 */ /* 0x001fe20000400000 */
[----:B------:R-:W-:Y:S06]  /*dad0*/  BRA `(.L_x_5044) ;  /* 0x0000000800747947 */ /* 0x000fec0003800000 */
.L_x_5039:
        /* <DEDUP_REMOVED lines=12> */
.L_x_5053:
[----:B------:R-:W2:Y:S01]  /*dba0*/  LDG.E.64 R2, desc[UR36][R2.64] ;  /* 0x0000002402027981 */ /* 0x000ea2000c1e1b00 */
[----:B------:R-:W-:Y:S01]  /*dbb0*/  UMOV UR4, 0xf0000000 ;  /* 0xf000000000047882 */ /* 0x000fe20000000000 */
[----:B------:R-:W-:Y:S01]  /*dbc0*/  UMOV UR5, 0x380fffff ;  /* 0x380fffff00057882 */ /* 0x000fe20000000000 */
[----:B--2---:R-:W0:Y:S01]  /*dbd0*/  F2F.F32.F64 R19, R2 ;  /* 0x0000000200137310 */ /* 0x004e220000301000 */
[----:B------:R-:W-:-:S14]  /*dbe0*/  DSETP.GEU.AND P0, PT, |R2|, UR4, PT ;  /* 0x0000000402007e2a */ /* 0x000fdc000bf0e200 */
[----:B0-----:R-:W-:Y:S01]  /*dbf0*/  @!P0 FMUL R19, R19, 1.175494350822287508e-38 ;  /* 0x0080000013138820 */ /* 0x001fe20000400000 */
[----:B------:R-:W-:Y:S06]  /*dc00*/  BRA `(.L_x_5044) ;  /* 0x0000000800287947 */ /* 0x000fec0003800000 */
.L_x_5052:
        /* <DEDUP_REMOVED lines=25> */
.L_x_5055:
        /* <DEDUP_REMOVED lines=12> */
.L_x_5054:
[----:B------:R-:W2:Y:S02]  /*de60*/  LDG.E.U16 R2, desc[UR36][R2.64] ;  /* 0x0000002402027981 */ /* 0x000ea4000c1e1500 */
[----:B--2---:R-:W-:Y:S01]  /*de70*/  SHF.L.U32 R19, R2, 0x10, RZ ;  /* 0x0000001002137819 */ /* 0x004fe200000006ff */
[----:B------:R-:W-:Y:S06]  /*de80*/  BRA `(.L_x_5044) ;  /* 0x0000000400887947 */ /* 0x000fec0003800000 */
.L_x_5051:
        /* <DEDUP_REMOVED lines=11> */
.L_x_5058:
        /* <DEDUP_REMOVED lines=20> */
.L_x_5060:
[----:B------:R-:W-:Y:S05]  /*e080*/  BSYNC.RECONVERGENT B0 ;  /* 0x0000000000007941 */ /* 0x000fea0003800200 */
.L_x_5059:
[----:B------:R-:W-:Y:S01]  /*e090*/  IMAD.SHL.U32 R0, R0, 0x100000, RZ ;  /* 0x0010000000007824 */ /* 0x000fe200078e00ff */
[----:B------:R-:W-:-:S04]  /*e0a0*/  LEA R2, R2, 0x3b800000, 0x17 ;  /* 0x3b80000002027811 */ /* 0x000fc800078eb8ff */
[----:B------:R-:W-:Y:S01]  /*e0b0*/  LOP3.LUT R19, R2, R0, R19, 0xfe, !PT ;  /* 0x0000000002137212 */ /* 0x000fe200078efe13 */
[----:B------:R-:W-:Y:S06]  /*e0c0*/  BRA `(.L_x_5044) ;  /* 0x0000000000f87947 */ /* 0x000fec0003800000 */
.L_x_5057:
        /* <DEDUP_REMOVED lines=20> */
.L_x_5062:
[----:B------:R-:W-:Y:S05]  /*e210*/  BSYNC.RECONVERGENT B0 ;  /* 0x0000000000007941 */ /* 0x000fea0003800200 */
.L_x_5061:
[----:B------:R-:W-:Y:S01]  /*e220*/  IMAD.SHL.U32 R0, R0, 0x200000, RZ ;  /* 0x0020000000007824 */ /* 0x000fe200078e00ff */
[----:B------:R-:W-:-:S04]  /*e230*/  LEA R2, R2, 0x37800000, 0x17 ;  /* 0x3780000002027811 */ /* 0x000fc800078eb8ff */
[----:B------:R-:W-:Y:S01]  /*e240*/  LOP3.LUT R19, R2, R0, R19, 0xfe, !PT ;  /* 0x0000000002137212 */ /* 0x000fe200078efe13 */
[----:B------:R-:W-:Y:S06]  /*e250*/  BRA `(.L_x_5044) ;  /* 0x0000000000947947 */ /* 0x000fec0003800000 */
.L_x_5056:
        /* <DEDUP_REMOVED lines=14> */
.L_x_5043:
        /* <DEDUP_REMOVED lines=16> */
.L_x_5065:
[----:B------:R-:W-:Y:S01]  /*e440*/  IMAD.MOV.U32 R19, RZ, RZ, RZ ;  /* 0x000000ffff137224 */ /* 0x000fe200078e00ff */
[----:B------:R-:W-:Y:S06]  /*e450*/  BRA `(.L_x_5044) ;  /* 0x0000000000147947 */ /* 0x000fec0003800000 */
.L_x_5064:
[----:B------:R-:W2:Y:S02]  /*e460*/  LDG.E.64 R2, desc[UR36][R2.64] ;  /* 0x0000002402027981 */ /* 0x000ea4000c1e1b00 */
[----:B--2---:R0:W1:Y:S01]  /*e470*/  I2F.U64 R19, R2 ;  /* 0x0000000200137312 */ /* 0x0040620000301000 */
[----:B------:R-:W-:Y:S05]  /*e480*/  BRA `(.L_x_5044) ;  /* 0x0000000000087947 */ /* 0x000fea0003800000 */
.L_x_5063:
[----:B------:R-:W2:Y:S02]  /*e490*/  LDG.E R2, desc[UR36][R2.64] ;  /* 0x0000002402027981 */ /* 0x000ea4000c1e1900 */
[----:B--2---:R-:W-:-:S07]  /*e4a0*/  I2FP.F32.U32 R19, R2 ;  /* 0x0000000200137245 */ /* 0x004fce0000201000 */
.L_x_5044:
[----:B------:R-:W-:Y:S05]  /*e4b0*/  BSYNC.RECONVERGENT B6 ;  /* 0x0000000000067941 */ /* 0x000fea0003800200 */
.L_x_5038:
[----:B------:R-:W0:Y:S01]  /*e4c0*/  LDCU.64 UR6, c[0x0][0x5f8] ;  /* 0x0000bf00ff0677ac */ /* 0x000e220008000a00 */
[----:B------:R-:W-:Y:S01]  /*e4d0*/  BSSY.RECONVERGENT B6, `(.L_x_5066) ;  /* 0x00000dd000067945 */ /* 0x000fe20003800200 */
[----:B------:R-:W-:-:S04]  /*e4e0*/  UPRMT UR4, UR42, 0x9910, URZ ;  /* 0x000099102a047896 */ /* 0x000fc800080000ff */
[----:B------:R-:W-:Y:S01]  /*e4f0*/  UISETP.GT.AND UP0, UPT, UR4, 0x9, UPT ;  /* 0x000000090400788c */ /* 0x000fe2000bf04270 */
[----:B0-234-:R-:W-:-:S04]  /*e500*/  IADD3 R2, P0, PT, R18, UR6, RZ ;  /* 0x0000000612027c10 */ /* 0x01dfc8000ff1e0ff */
        /* <DEDUP_REMOVED lines=13> */
.L_x_5070:
[----:B------:R-:W2:Y:S02]  /*e5e0*/  LDG.E.U8 R0, desc[UR36][R2.64] ;  /* 0x0000002402007981 */ /* 0x000ea4000c1e1100 */
[----:B--2---:R-:W-:Y:S01]  /*e5f0*/  I2FP.F32.U32 R0, R0 ;  /* 0x0000000000007245 */ /* 0x004fe20000201000 */
[----:B------:R-:W-:Y:S06]  /*e600*/  BRA `(.L_x_5072) ;  /* 0x0000000c00247947 */ /* 0x000fec0003800000 */
.L_x_5069:
        /* <DEDUP_REMOVED lines=9> */
.L_x_5074:
[----:B------:R-:W2:Y:S02]  /*e6a0*/  LDG.E R0, desc[UR36][R2.64] ;  /* 0x0000002402007981 */ /* 0x000ea4000c1e1900 */
[----:B--2---:R-:W-:Y:S01]  /*e6b0*/  I2FP.F32.S32 R0, R0 ;  /* 0x0000000000007245 */ /* 0x004fe20000201400 */
[----:B------:R-:W-:Y:S06]  /*e6c0*/  BRA `(.L_x_5072) ;  /* 0x0000000800f47947 */ /* 0x000fec0003800000 */
.L_x_5073:
[----:B------:R-:W2:Y:S02]  /*e6d0*/  LDG.E.U16 R0, desc[UR36][R2.64] ;  /* 0x0000002402007981 */ /* 0x000ea4000c1e1500 */
[----:B--2---:R-:W0:Y:S01]  /*e6e0*/  I2F.S16 R0, R0 ;  /* 0x0000000000007306 */ /* 0x004e220000101400 */
[----:B------:R-:W-:Y:S05]  /*e6f0*/  BRA `(.L_x_5072) ;  /* 0x0000000800e87947 */ /* 0x000fea0003800000 */
.L_x_5068:
        /* <DEDUP_REMOVED lines=8> */
.L_x_5076:
[----:B------:R-:W2:Y:S02]  /*e780*/  LDG.E.U16 R0, desc[UR36][R2.64] ;  /* 0x0000002402007981 */ /* 0x000ea4000c1e1500 */
[----:B--2---:R-:W-:Y:S01]  /*e790*/  HADD2.F32 R0, -RZ, R0.H0_H0 ;  /* 0x20000000ff007230 */ /* 0x004fe20000004100 */
[----:B------:R-:W-:Y:S06]  /*e7a0*/  BRA `(.L_x_5072) ;  /* 0x0000000800bc7947 */ /* 0x000fec0003800000 */
.L_x_5075:
        /* <DEDUP_REMOVED lines=8> */
.L_x_5078:
[----:B------:R-:W2:Y:S02]  /*e830*/  LDG.E.U16 R0, desc[UR36][R2.64] ;  /* 0x0000002402007981 */ /* 0x000ea4000c1e1500 */
[----:B--2---:R-:W-:Y:S01]  /*e840*/  HADD2.F32 R0, -RZ, R0.H0_H0 ;  /* 0x20000000ff007230 */ /* 0x004fe20000004100 */
[----:B------:R-:W-:Y:S06]  /*e850*/  BRA `(.L_x_5072) ;  /* 0x0000000800907947 */ /* 0x000fec0003800000 */
.L_x_5077:
[----:B------:R-:W2:Y:S01]  /*e860*/  LDG.E.64 R2, desc[UR36][R2.64] ;  /* 0x0000002402027981 */ /* 0x000ea2000c1e1b00 */
[----:B------:R-:W-:Y:S01]  /*e870*/  UMOV UR4, 0xf0000000 ;  /* 0xf000000000047882 */ /* 0x000fe20000000000 */
[----:B------:R-:W-:Y:S01]  /*e880*/  UMOV UR5, 0x380fffff ;  /* 0x380fffff00057882 */ /* 0x000fe20000000000 */
[----:B--2---:R-:W0:Y:S01]  /*e890*/  F2F.F32.F64 R0, R2 ;  /* 0x0000000200007310 */ /* 0x004e220000301000 */
[----:B------:R-:W-:-:S14]  /*e8a0*/  DSETP.GEU.AND P0, PT, |R2|, UR4, PT ;  /* 0x0000000402007e2a */ /* 0x000fdc000bf0e200 */
[----:B0-----:R-:W-:Y:S01]  /*e8b0*/  @!P0 FMUL R0, R0, 1.175494350822287508e-38 ;  /* 0x0080000000008820 */ /* 0x001fe20000400000 */
[----:B------:R-:W-:Y:S06]  /*e8c0*/  BRA `(.L_x_5072) ;  /* 0x0000000800747947 */ /* 0x000fec0003800000 */
.L_x_5067:
        /* <DEDUP_REMOVED lines=12> */
.L_x_5081:
[----:B------:R-:W2:Y:S01]  /*e990*/  LDG.E.64 R2, desc[UR36][R2.64] ;  /* 0x0000002402027981 */ /* 0x000ea2000c1e1b00 */
[----:B------:R-:W-:Y:S01]  /*e9a0*/  UMOV UR4, 0xf0000000 ;  /* 0xf000000000047882 */ /* 0x000fe20000000000 */
[----:B------:R-:W-:Y:S01]  /*e9b0*/  UMOV UR5, 0x380fffff ;  /* 0x380fffff00057882 */ /* 0x000fe20000000000 */
[----:B--2---:R-:W0:Y:S01]  /*e9c0*/  F2F.F32.F64 R0, R2 ;  /* 0x0000000200007310 */ /* 0x004e220000301000 */
[----:B------:R-:W-:-:S14]  /*e9d0*/  DSETP.GEU.AND P0, PT, |R2|, UR4, PT ;  /* 0x0000000402007e2a */ /* 0x000fdc000bf0e200 */
[----:B0-----:R-:W-:Y:S01]  /*e9e0*/  @!P0 FMUL R0, R0, 1.175494350822287508e-38 ;  /* 0x0080000000008820 */ /* 0x001fe20000400000 */
[----:B------:R-:W-:Y:S06]  /*e9f0*/  BRA `(.L_x_5072) ;  /* 0x0000000800287947 */ /* 0x000fec0003800000 */
.L_x_5080:
        /* <DEDUP_REMOVED lines=25> */
.L_x_5083:
        /* <DEDUP_REMOVED lines=12> */
.L_x_5082:
[----:B------:R-:W2:Y:S02]  /*ec50*/  LDG.E.U16 R0, desc[UR36][R2.64] ;  /* 0x0000002402007981 */ /* 0x000ea4000c1e1500 */
[----:B--2---:R-:W-:Y:S01]  /*ec60*/  IMAD.U32 R0, R0, 0x10000, RZ ;  /* 0x0001000000007824 */ /* 0x004fe200078e00ff */
[----:B------:R-:W-:Y:S06]  /*ec70*/  BRA `(.L_x_5072) ;  /* 0x0000000400887947 */ /* 0x000fec0003800000 */
.L_x_5079:
        /* <DEDUP_REMOVED lines=11> */
.L_x_5086:
        /* <DEDUP_REMOVED lines=20> */
.L_x_5088:
[----:B------:R-:W-:Y:S05]  /*ee70*/  BSYNC.RECONVERGENT B0 ;  /* 0x0000000000007941 */ /* 0x000fea0003800200 */
.L_x_5087:
[----:B------:R-:W-:Y:S02]  /*ee80*/  SHF.L.U32 R0, R0, 0x14, RZ ;  /* 0x0000001400007819 */ /* 0x000fe400000006ff */
[----:B------:R-:W-:-:S04]  /*ee90*/  LEA R2, R2, 0x3b800000, 0x17 ;  /* 0x3b80000002027811 */ /* 0x000fc800078eb8ff */
[----:B------:R-:W-:Y:S01]  /*eea0*/  LOP3.LUT R0, R2, R0, R7, 0xfe, !PT ;  /* 0x0000000002007212 */ /* 0x000fe200078efe07 */
[----:B------:R-:W-:Y:S06]  /*eeb0*/  BRA `(.L_x_5072) ;  /* 0x0000000000f87947 */ /* 0x000fec0003800000 */
.L_x_5085:
        /* <DEDUP_REMOVED lines=20> */
.L_x_5090:
[----:B------:R-:W-:Y:S05]  /*f000*/  BSYNC.RECONVERGENT B0 ;  /* 0x0000000000007941 */ /* 0x000fea0003800200 */
.L_x_5089:
[----:B------:R-:W-:Y:S01]  /*f010*/  IMAD.SHL.U32 R0, R0, 0x200000, RZ ;  /* 0x0020000000007824 */ /* 0x000fe200078e00ff */
[----:B------:R-:W-:-:S04]  /*f020*/  LEA R2, R2, 0x37800000, 0x17 ;  /* 0x3780000002027811 */ /* 0x000fc800078eb8ff */
[----:B------:R-:W-:Y:S01]  /*f030*/  LOP3.LUT R0, R2, R0, R7, 0xfe, !PT ;  /* 0x0000000002007212 */ /* 0x000fe200078efe07 */
[----:B------:R-:W-:Y:S06]  /*f040*/  BRA `(.L_x_5072) ;  /* 0x0000000000947947 */ /* 0x000fec0003800000 */
.L_x_5084:
        /* <DEDUP_REMOVED lines=14> */
.L_x_5071:
[----:B------:R-:W-:Y:S01]  /*f130*/  MOV R2, 0x0 ;  /* 0x0000000000027802 */ /* 0x000fe20000000f00 */
[----:B------:R-:W0:Y:S01]  /*f140*/  LDCU.64 UR4, c[0x4][0x140] ;  /* 0x01002800ff0477ac */ /* 0x000e220008000a00 */
[----:B------:R-:W-:Y:S02]  /*f150*/  HFMA2 R8, -RZ, RZ, 0, 4.64916229248046875e-06 ;  /* 0x0000004eff087431 */ /* 0x000fe400000001ff */
[----:B------:R-:W-:Y:S01]  /*f160*/  IMAD.MOV.U32 R12, RZ, RZ, 0x1 ;  /* 0x00000001ff0c7424 */ /* 0x000fe200078e00ff */
[----:B------:R-:W2:Y:S01]  /*f170*/  LDCU.64 UR6, c[0x4][0x148] ;  /* 0x01002900ff0677ac */ /* 0x000ea20008000a00 */
[----:B------:R-:W3:Y:S01]  /*f180*/  LDC.64 R2, c[0x4][R2] ;  /* 0x0100000002027b82 */ /* 0x000ee20000000a00 */
[----:B------:R-:W-:Y:S01]  /*f190*/  IMAD.MOV.U32 R13, RZ, RZ, RZ ;  /* 0x000000ffff0d7224 */ /* 0x000fe200078e00ff */
[----:B------:R-:W4:Y:S01]  /*f1a0*/  LDCU.64 UR8, c[0x4][0x40] ;  /* 0x01000800ff0877ac */ /* 0x000f220008000a00 */
[----:B0-----:R-:W-:Y:S01]  /*f1b0*/  MOV R4, UR4 ;  /* 0x0000000400047c02 */ /* 0x001fe20008000f00 */
[----:B------:R-:W-:-:S02]  /*f1c0*/  IMAD.U32 R5, RZ, RZ, UR5 ;  /* 0x00000005ff057e24 */ /* 0x000fc4000f8e00ff */
[----:B--2---:R-:W-:Y:S01]  /*f1d0*/  IMAD.U32 R6, RZ, RZ, UR6 ;  /* 0x00000006ff067e24 */ /* 0x004fe2000f8e00ff */
[----:B------:R-:W-:Y:S01]  /*f1e0*/  MOV R7, UR7 ;  /* 0x0000000700077c02 */ /* 0x000fe20008000f00 */
[----:B----4-:R-:W-:Y:S02]  /*f1f0*/  IMAD.U32 R10, RZ, RZ, UR8 ;  /* 0x00000008ff0a7e24 */ /* 0x010fe4000f8e00ff */
[----:B------:R-:W-:-:S07]  /*f200*/  IMAD.U32 R11, RZ, RZ, UR9 ;  /* 0x00000009ff0b7e24 */ /* 0x000fce000f8e00ff */
[----:B------:R-:W-:-:S07]  /*f210*/  LEPC R20, `(.L_x_5093) ;  /* 0x000000001014794e */ /* 0x000fce0000000000 */
[----:B-1-3-5:R-:W-:Y:S05]  /*f220*/  CALL.ABS.NOINC R2 ;  /* 0x0000000002007343 */ /* 0x02afea0003c00000 */
.L_x_5093:
[----:B------:R-:W-:Y:S01]  /*f230*/  MOV R0, RZ ;  /* 0x000000ff00007202 */ /* 0x000fe20000000f00 */
[----:B------:R-:W-:Y:S06]  /*f240*/  BRA `(.L_x_5072) ;  /* 0x0000000000147947 */ /* 0x000fec0003800000 */
.L_x_5092:
[----:B------:R-:W2:Y:S02]  /*f250*/  LDG.E.64 R2, desc[UR36][R2.64] ;  /* 0x0000002402027981 */ /* 0x000ea4000c1e1b00 */
[----:B--2---:R0:W2:Y:S01]  /*f260*/  I2F.U64 R0, R2 ;  /* 0x0000000200007312 */ /* 0x0040a20000301000 */
[----:B------:R-:W-:Y:S05]  /*f270*/  BRA `(.L_x_5072) ;  /* 0x0000000000087947 */ /* 0x000fea0003800000 */
.L_x_5091:
[----:B------:R-:W2:Y:S02]  /*f280*/  LDG.E R0, desc[UR36][R2.64] ;  /* 0x0000002402007981 */ /* 0x000ea4000c1e1900 */
[----:B--2---:R-:W-:-:S07]  /*f290*/  I2FP.F32.U32 R0, R0 ;  /* 0x0000000000007245 */ /* 0x004fce0000201000 */
.L_x_5072:
[----:B------:R-:W-:Y:S05]  /*f2a0*/  BSYNC.RECONVERGENT B6 ;  /* 0x0000000000067941 */ /* 0x000fea0003800200 */
.L_x_5066:
[----:B------:R-:W-:Y:S01]  /*f2b0*/  UPRMT UR4, UR43, 0x9910, URZ ;  /* 0x000099102b047896 */ /* 0x000fe200080000ff */
[----:B-1---5:R-:W-:Y:S02]  /*f2c0*/  FSETP.NEU.FTZ.AND P0, PT, R19, RZ, PT ;  /* 0x000000ff1300720b */ /* 0x022fe40003f1d000 */
[----:B0-2---:R-:W-:Y:S01]  /*f2d0*/  FSETP.NEU.FTZ.AND P1, PT, R0, RZ, PT ;  /* 0x000000ff0000720b */ /* 0x005fe20003f3d000 */
[----:B------:R-:W-:-:S03]  /*f2e0*/  UISETP.GT.AND UP0, UPT, UR4, 0x9, UPT ;  /* 0x000000090400788c */ /* 0x000fc6000bf04270 */
[----:B------:R-:W-:-:S04]  /*f2f0*/  PLOP3.LUT P0, PT, P0, P1, PT, 0x28, 0x82 ;  /* 0x000000000082781c */ /* 0x000fc80000702570 */
[----:B---34-:R-:W-:Y:S02]  /*f300*/  SEL R2, RZ, 0x1, !P0 ;  /* 0x00000001ff027807 */ /* 0x018fe40004000000 */
        /* <DEDUP_REMOVED lines=11> */
.L_x_5097:
[----:B------:R-:W-:Y:S01]  /*f3c0*/  STG.E.U8 desc[UR36][R16.64], R2 ;  /* 0x0000000210007986 */ /* 0x000fe2000c101124 */
[----:B------:R-:W-:Y:S05]  /*f3d0*/  EXIT ;  /* 0x000000000000794d */ /* 0x000fea0003800000 */
.L_x_5096:
        /* <DEDUP_REMOVED lines=9> */
.L_x_5100:
[----:B------:R-:W-:Y:S01]  /*f470*/  STG.E desc[UR36][R16.64], R2 ;  /* 0x0000000210007986 */ /* 0x000fe2000c101924 */
[----:B------:R-:W-:Y:S05]  /*f480*/  EXIT ;  /* 0x000000000000794d */ /* 0x000fea0003800000 */
.L_x_5099:
[----:B------:R-:W-:Y:S01]  /*f490*/  STG.E.U16 desc[UR36][R16.64], R2 ;  /* 0x0000000210007986 */ /* 0x000fe2000c101524 */
[----:B------:R-:W-:Y:S05]  /*f4a0*/  EXIT ;  /* 0x000000000000794d */ /* 0x000fea0003800000 */
.L_x_5095:
        /* <DEDUP_REMOVED lines=9> */
.L_x_5102:
[----:B------:R-:W-:-:S04]  /*f540*/  I2FP.F32.U32 R0, R2 ;  /* 0x0000000200007245 */ /* 0x000fc80000201000 */
[----:B------:R-:W-:-:S05]  /*f550*/  F2FP.F16.F32.PACK_AB R0, RZ, R0 ;  /* 0x00000000ff00723e */ /* 0x000fca00000000ff */
[----:B------:R-:W-:Y:S01]  /*f560*/  STG.E.U16 desc[UR36][R16.64], R0 ;  /* 0x0000000010007986 */ /* 0x000fe2000c101524 */
[----:B------:R-:W-:Y:S05]  /*f570*/  EXIT ;  /* 0x000000000000794d */ /* 0x000fea0003800000 */
.L_x_5101:
        /* <DEDUP_REMOVED lines=10> */
.L_x_5104:
[----:B------:R-:W-:-:S04]  /*f620*/  I2FP.F32.U32 R2, R2 ;  /* 0x0000000200027245 */ /* 0x000fc80000201000 */
[----:B------:R-:W-:-:S04]  /*f630*/  F2FP.F16.F32.PACK_AB R3, RZ, R2 ;  /* 0x00000002ff03723e */ /* 0x000fc800000000ff */
[----:B------:R-:W-:-:S05]  /*f640*/  PRMT R3, R3, 0x5410, RZ ;  /* 0x0000541003037816 */ /* 0x000fca00000000ff */
[----:B------:R-:W-:Y:S01]  /*f650*/  STG.E desc[UR36][R16.64], R3 ;  /* 0x0000000310007986 */ /* 0x000fe2000c101924 */
[----:B------:R-:W-:Y:S05]  /*f660*/  EXIT ;  /* 0x000000000000794d */ /* 0x000fea0003800000 */
.L_x_5103:
[----:B------:R-:W0:Y:S02]  /*f670*/  I2F.F64.U32 R2, R2 ;  /* 0x0000000200027312 */ /* 0x000e240000201800 */
[----:B0-----:R-:W-:Y:S01]  /*f680*/  STG.E.64 desc[UR36][R16.64], R2 ;  /* 0x0000000210007986 */ /* 0x001fe2000c101b24 */
[----:B------:R-:W-:Y:S05]  /*f690*/  EXIT ;  /* 0x000000000000794d */ /* 0x000fea0003800000 */
.L_x_5094:
        /* <DEDUP_REMOVED lines=12> */
.L_x_5108:
        /* <DEDUP_REMOVED lines=16> */
.L_x_5111:
[----:B------:R-:W-:-:S07]  /*f860*/  PRMT R8, R0, 0x7610, R8 ;  /* 0x0000761000087816 */ /* 0x000fce0000000008 */
.L_x_5110:
[----:B------:R-:W-:Y:S05]  /*f870*/  BSYNC.RECONVERGENT B0 ;  /* 0x0000000000007941 */ /* 0x000fea0003800200 */
.L_x_5109:
[----:B------:R-:W-:Y:S01]  /*f880*/  STG.E.U8 desc[UR36][R16.64], R8 ;  /* 0x0000000810007986 */ /* 0x000fe2000c101124 */
[----:B------:R-:W-:Y:S05]  /*f890*/  EXIT ;  /* 0x000000000000794d */ /* 0x000fea0003800000 */
.L_x_5107:
        /* <DEDUP_REMOVED lines=16> */
.L_x_5114:
[----:B------:R-:W-:-:S07]  /*f9a0*/  PRMT R8, R0, 0x7610, R8 ;  /* 0x0000761000087816 */ /* 0x000fce0000000008 */
.L_x_5113:
[----:B------:R-:W-:Y:S05]  /*f9b0*/  BSYNC.RECONVERGENT B0 ;  /* 0x0000000000007941 */ /* 0x000fea0003800200 */
.L_x_5112:
[----:B------:R-:W-:Y:S01]  /*f9c0*/  STG.E.U8 desc[UR36][R16.64], R8 ;  /* 0x0000000810007986 */ /* 0x000fe2000c101124 */
[----:B------:R-:W-:Y:S05]  /*f9d0*/  EXIT ;  /* 0x000000000000794d */ /* 0x000fea0003800000 */
.L_x_5106:
        /* <DEDUP_REMOVED lines=21> */
.L_x_5116:
[----:B------:R-:W-:-:S05]  /*fb30*/  HFMA2 R3, -RZ, RZ, 0, 0 ;  /* 0x00000000ff037431 */ /* 0x000fca00000001ff */
[----:B------:R-:W-:Y:S01]  /*fb40*/  STG.E.64 desc[UR36][R16.64], R2 ;  /* 0x0000000210007986 */ /* 0x000fe2000c101b24 */
[----:B------:R-:W-:Y:S05]  /*fb50*/  EXIT ;  /* 0x000000000000794d */ /* 0x000fea0003800000 */
.L_x_5115:
[----:B------:R-:W-:Y:S01]  /*fb60*/  STG.E desc[UR36][R16.64], R2 ;  /* 0x0000000210007986 */ /* 0x000fe2000c101924 */
[----:B------:R-:W-:Y:S05]  /*fb70*/  EXIT ;  /* 0x000000000000794d */ /* 0x000fea0003800000 */
.L_x_5105:
        /* <DEDUP_REMOVED lines=8> */
.L_x_5118:
[----:B------:R-:W0:Y:S01]  /*fc00*/  I2F.F64.U32 R4, R2 ;  /* 0x0000000200047312 */ /* 0x000e220000201800 */
[----:B------:R-:W-:-:S05]  /*fc10*/  CS2R R6, SRZ ;  /* 0x0000000000067805 */ /* 0x000fca000001ff00 */
[----:B0-----:R-:W-:Y:S01]  /*fc20*/  STG.E.128 desc[UR36][R16.64], R4 ;  /* 0x0000000410007986 */ /* 0x001fe2000c101d24 */
[----:B------:R-:W-:Y:S05]  /*fc30*/  EXIT ;  /* 0x000000000000794d */ /* 0x000fea0003800000 */
.L_x_5117:
[----:B------:R-:W-:-:S09]  /*fc40*/  UISETP.NE.AND UP0, UPT, UR4, 0xf, UPT ;  /* 0x0000000f0400788c */ /* 0x000fd2000bf05270 */
[----:B------:R-:W-:Y:S05]  /*fc50*/  BRA.U !UP0, `(.L_x_5119) ;  /* 0x0000000108d47547 */ /* 0x000fea000b800000 */
[----:B------:R-:W-:-:S09]  /*fc60*/  UISETP.NE.AND UP0, UPT, UR4, 0x17, UPT ;  /* 0x000000170400788c */ /* 0x000fd2000bf05270 */
[----:B------:R-:W-:Y:S05]  /*fc70*/  BRA.U !UP0, `(.L_x_5120) ;  /* 0x0000000108847547 */ /* 0x000fea000b800000 */
[----:B------:R-:W-:-:S09]  /*fc80*/  UISETP.NE.AND UP0, UPT, UR4, 0x18, UPT ;  /* 0x000000180400788c */ /* 0x000fd2000bf05270 */
[----:B------:R-:W-:Y:S05]  /*fc90*/  BRA.U !UP0, `(.L_x_5121) ;  /* 0x0000000108447547 */ /* 0x000fea000b800000 */
.L_x_5098:
        /* <DEDUP_REMOVED lines=16> */
.L_x_5122:
[----:B------:R-:W-:Y:S05]  /*fda0*/  EXIT ;  /* 0x000000000000794d */ /* 0x000fea0003800000 */
.L_x_5121:
        /* <DEDUP_REMOVED lines=11> */
.L_x_5124:
[----:B------:R-:W-:Y:S05]  /*fe60*/  BSYNC.RECONVERGENT B0 ;  /* 0x0000000000007941 */ /* 0x000fea0003800200 */
.L_x_5123:
[----:B------:R-:W-:Y:S01]  /*fe70*/  STG.E.U8 desc[UR36][R16.64], R3 ;  /* 0x0000000310007986 */ /* 0x000fe2000c101124 */
[----:B------:R-:W-:Y:S05]  /*fe80*/  EXIT ;  /* 0x000000000000794d */ /* 0x000fea0003800000 */
.L_x_5120:
        /* <DEDUP_REMOVED lines=13> */
.L_x_5125:
[----:B------:R-:W-:Y:S02]  /*ff60*/  ISETP.GT.U32.AND P0, PT, R5, 0x7f800000, PT ;  /* 0x7f8000000500780c */ /* 0x000fe40003f04070 */
[----:B------:R-:W-:-:S04]  /*ff70*/  MOV R3, 0x7f ;  /* 0x0000007f00037802 */ /* 0x000fc80000000f00 */
[----:B------:R-:W-:-:S05]  /*ff80*/  SEL R3, R3, 0x7c, P0 ;  /* 0x0000007c03037807 */ /* 0x000fca0000000000 */
[----:B------:R-:W-:Y:S01]  /*ff90*/  STG.E.U8 desc[UR36][R16.64], R3 ;  /* 0x0000000310007986 */ /* 0x000fe2000c101124 */
[----:B------:R-:W-:Y:S05]  /*ffa0*/  EXIT ;  /* 0x000000000000794d */ /* 0x000fea0003800000 */
.L_x_5119:
[----:B------:R-:W-:-:S04]  /*ffb0*/  I2FP.F32.U32 R0, R2 ;  /* 0x0000000200007245 */ /* 0x000fc80000201000 */
[----:B------:R-:W-:-:S05]  /*ffc0*/  F2FP.BF16.F32.PACK_AB R0, RZ, R0 ;  /* 0x00000000ff00723e */ /* 0x000fca00000010ff */
[----:B------:R-:W-:Y:S01]  /*ffd0*/  STG.E.U16 desc[UR36][R16.64], R0 ;  /* 0x0000000010007986 */ /* 0x000fe2000c101524 */
[----:B------:R-:W-:Y:S05]  /*ffe0*/  EXIT ;  /* 0x000000000000794d */ /* 0x000fea0003800000 */
.L_x_5126:
        /* <DEDUP_REMOVED lines=9> */
.L_x_43413:


//--------------------- .text._ZN2at6native27unrolled_elementwise_kernelINS0_13BinaryFunctorIffbZZZNS0_23logical_xor_kernel_cudaERNS_14TensorIteratorEENKUlvE0_clEvENKUlvE5_clEvEUlffE_EESt5arrayIPcLm3EELi4E23TrivialOffsetCalculatorILi2EjESC_ILi1EjENS0_6memory12LoadWithCastILi2EEENSF_13StoreWithCastILi1EEEEEviT_T0_T2_T3_T4_T5_ --------------------------
	.section	.text._ZN2at6native27unrolled_elementwise_kernelINS0_13BinaryFunctorIffbZZZNS0_23logical_xor_kernel_cudaERNS_14TensorIteratorEENKUlvE0_clEvENKUlvE5_clEvEUlffE_EESt5arrayIPcLm3EELi4E23TrivialOffsetCalculatorILi2EjESC_ILi1EjENS0_6memory12LoadWithCastILi2EEENSF_13StoreWithCastILi1EEEEEviT_T0_T2_T3_T4_T5_,"ax",@progbits
	.align	128
        .global         _ZN2at6native27unrolled_elementwise_kernelINS0_13BinaryFunctorIffbZZZNS0_23logical_xor_kernel_cudaERNS_14TensorIteratorEENKUlvE0_clEvENKUlvE5_clEvEUlffE_EESt5arrayIPcLm3EELi4E23TrivialOffsetCalculatorILi2EjESC_ILi1EjENS0_6memory12LoadWithCastILi2EEENSF_13StoreWithCastILi1EEEEEviT_T0_T2_T3_T4_T5_
        .type           _ZN2at6native27unrolled_elementwise_kernelINS0_13BinaryFunctorIffbZZZNS0_23logical_xor_kernel_cudaERNS_14TensorIteratorEENKUlvE0_clEvENKUlvE5_clEvEUlffE_EESt5arrayIPcLm3EELi4E23TrivialOffsetCalculatorILi2EjESC_ILi1EjENS0_6memory12LoadWithCastILi2EEENSF_13StoreWithCastILi1EEEEEviT_T0_T2_T3_T4_T5_,@function
        .size           _ZN2at6native27unrolled_elementwise_kernelINS0_13BinaryFunctorIffbZZZNS0_23logical_xor_kernel_cudaERNS_14TensorIteratorEENKUlvE0_clEvENKUlvE5_clEvEUlffE_EESt5arrayIPcLm3EELi4E23TrivialOffsetCalculatorILi2EjESC_ILi1EjENS0_6memory12LoadWithCastILi2EEENSF_13StoreWithCastILi1EEEEEviT_T0_T2_T3_T4_T5_,(.L_x_43414 - _ZN2at6native27unrolled_elementwise_kernelINS0_13BinaryFunctorIffbZZZNS0_23logical_xor_kernel_cudaERNS_14TensorIteratorEENKUlvE0_clEvENKUlvE5_clEvEUlffE_EESt5arrayIPcLm3EELi4E23TrivialOffsetCalculatorILi2EjESC_ILi1EjENS0_6memory12LoadWithCastILi2EEENSF_13StoreWithCastILi1EEEEEviT_T0_T2_T3_T4_T5_)
        .other          _ZN2at6native27unrolled_elementwise_kernelINS0_13BinaryFunctorIffbZZZNS0_23logical_xor_kernel_cudaERNS_14TensorIteratorEENKUlvE0_clEvENKUlvE5_clEvEUlffE_EESt5arrayIPcLm3EELi4E23TrivialOffsetCalculatorILi2EjESC_ILi1EjENS0_6memory12LoadWithCastILi2EEENSF_13StoreWithCastILi1EEEEEviT_T0_T2_T3_T4_T5_,@"STO_CUDA_ENTRY STV_DEFAULT"
_ZN2at6native27unrolled_elementwise_kernelINS0_13BinaryFunctorIffbZZZNS0_23logical_xor_kernel_cudaERNS_14TensorIteratorEENKUlvE0_clEvENKUlvE5_clEvEUlffE_EESt5arrayIPcLm3EELi4E23TrivialOffsetCalculatorILi2EjESC_ILi1EjENS0_6memory12LoadWithCastILi2EEENSF_13StoreWithCastILi1EEEEEviT_T0_T2_T3_T4_T5_:
.text._ZN2at6native27unrolled_elementwise_kernelINS0_13BinaryFunctorIffbZZZNS0_23logical_xor_kernel_cudaERNS_14TensorIteratorEENKUlvE0_clEvENKUlvE5_clEvEUlffE_EESt5arrayIPcLm3EELi4E23TrivialOffsetCalculatorILi2EjESC_ILi1EjENS0_6memory12LoadWithCastILi2EEENSF_13StoreWithCastILi1EEEEEviT_T0_T2_T3_T4_T5_:
        /* <DEDUP_REMOVED lines=37> */
.L_x_5133:
[----:B------:R-:W2:Y:S02]  /*0250*/  LDG.E.U8 R2, desc[UR36][R2.64] ;  /* 0x0000002402027981 */ /* 0x000ea4000c1e1100 */
[----:B--2---:R-:W-:Y:S01]  /*0260*/  I2FP.F32.U32 R22, R2 ;  /* 0x0000000200167245 */ /* 0x004fe20000201000 */
[----:B------:R-:W-:Y:S06]  /*0270*/  BRA `(.L_x_5135) ;  /* 0x0000000c00247947 */ /* 0x000fec0003800000 */
.L_x_5132:
        /* <DEDUP_REMOVED lines=9> */
.L_x_5137:
[----:B------:R-:W2:Y:S02]  /*0310*/  LDG.E R2, desc[UR36][R2.64] ;  /* 0x0000002402027981 */ /* 0x000ea4000c1e1900 */
[----:B--2---:R-:W-:Y:S01]  /*0320*/  I2FP.F32.S32 R22, R2 ;  /* 0x0000000200167245 */ /* 0x004fe20000201400 */
[----:B------:R-:W-:Y:S06]  /*0330*/  BRA `(.L_x_5135) ;  /* 0x0000000800f47947 */ /* 0x000fec0003800000 */
.L_x_5136:
[----:B------:R-:W2:Y:S02]  /*0340*/  LDG.E.U16 R2, desc[UR36][R2.64] ;  /* 0x0000002402027981 */ /* 0x000ea4000c1e1500 */
[----:B--2---:R2:W3:Y:S01]  /*0350*/  I2F.S16 R22, R2 ;  /* 0x0000000200167306 */ /* 0x0044e20000101400 */
[----:B------:R-:W-:Y:S05]  /*0360*/  BRA `(.L_x_5135) ;  /* 0x0000000800e87947 */ /* 0x000fea0003800000 */
.L_x_5131:
        /* <DEDUP_REMOVED lines=8> */
.L_x_5139:
[----:B------:R-:W2:Y:S02]  /*03f0*/  LDG.E.U16 R2, desc[UR36][R2.64] ;  /* 0x0000002402027981 */ /* 0x000ea4000c1e1500 */
[----:B--2---:R-:W-:Y:S01]  /*0400*/  HADD2.F32 R22, -RZ, R2.H0_H0 ;  /* 0x20000002ff167230 */ /* 0x004fe20000004100 */
[----:B------:R-:W-:Y:S06]  /*0410*/  BRA `(.L_x_5135) ;  /* 0x0000000800bc7947 */ /* 0x000fec0003800000 */
.L_x_5138:
        /* <DEDUP_REMOVED lines=8> */
.L_x_5141:
[----:B------:R-:W2:Y:S02]  /*04a0*/  LDG.E.U16 R2, desc[UR36][R2.64] ;  /* 0x0000002402027981 */ /* 0x000ea4000c1e1500 */
[----:B--2---:R-:W-:Y:S01]  /*04b0*/  HADD2.F32 R22, -RZ, R2.H0_H0 ;  /* 0x20000002ff167230 */ /* 0x004fe20000004100 */
[----:B------:R-:W-:Y:S06]  /*04c0*/  BRA `(.L_x_5135) ;  /* 0x0000000800907947 */ /* 0x000fec0003800000 */
.L_x_5140:
[----:B------:R-:W2:Y:S01]  /*04d0*/  LDG.E.64 R2, desc[UR36][R2.64] ;  /* 0x0000002402027981 */ /* 0x000ea2000c1e1b00 */
[----:B------:R-:W-:Y:S01]  /*04e0*/  UMOV UR4, 0xf0000000 ;  /* 0xf000000000047882 */ /* 0x000fe20000000000 */
[----:B------:R-:W-:Y:S01]  /*04f0*/  UMOV UR5, 0x380fffff ;  /* 0x380fffff00057882 */ /* 0x000fe20000000000 */
[----:B--2---:R-:W0:Y:S01]  /*0500*/  F2F.F32.F64 R22, R2 ;  /* 0x0000000200167310 */ /* 0x004e220000301000 */
[----:B------:R-:W-:-:S14]  /*0510*/  DSETP.GEU.AND P0, PT, |R2|, UR4, PT ;  /* 0x0000000402007e2a */ /* 0x000fdc000bf0e200 */
[----:B0-----:R-:W-:Y:S01]  /*0520*/  @!P0 FMUL R22, R22, 1.175494350822287508e-38 ;  /* 0x0080000016168820 */ /* 0x001fe20000400000 */
[----:B------:R-:W-:Y:S06]  /*0530*/  BRA `(.L_x_5135) ;  /* 0x0000000800747947 */ /* 0x000fec0003800000 */
.L_x_5130:
        /* <DEDUP_REMOVED lines=12> */
.L_x_5144:
[----:B------:R-:W2:Y:S01]  /*0600*/  LDG.E.64 R2, desc[UR36][R2.64] ;  /* 0x0000002402027981 */ /* 0x000ea2000c1e1b00 */
[----:B------:R-:W-:Y:S01]  /*0610*/  UMOV UR4, 0xf0000000 ;  /* 0xf000000000047882 */ /* 0x000fe20000000000 */
[----:B------:R-:W-:Y:S01]  /*0620*/  UMOV UR5, 0x380fffff ;  /* 0x380fffff00057882 */ /* 0x000fe20000000000 */
[----:B--2---:R-:W0:Y:S01]  /*0630*/  F2F.F32.F64 R22, R2 ;  /* 0x0000000200167310 */ /* 0x004e220000301000 */
[----:B------:R-:W-:-:S14]  /*0640*/  DSETP.GEU.AND P0, PT, |R2|, UR4, PT ;  /* 0x0000000402007e2a */ /* 0x000fdc000bf0e200 */
[----:B0-----:R-:W-:Y:S01]  /*0650*/  @!P0 FMUL R22, R22, 1.175494350822287508e-38 ;  /* 0x0080000016168820 */ /* 0x001fe20000400000 */
[----:B------:R-:W-:Y:S06]  /*0660*/  BRA `(.L_x_5135) ;  /* 0x0000000800287947 */ /* 0x000fec0003800000 */
.L_x_5143:
        /* <DEDUP_REMOVED lines=14> */
[----:B------:R-:W-:Y:S02]  /*0750*/  VIADD R5, R4, 0xfffffffc ;  /* 0xfffffffc04057836 */ /* 0x000fe40000000000 */
[----:B------:R-:W-:-:S03]  /*0760*/  VIADD R4, R0, 0x1000000 ;  /* 0x0100000000047836 */ /* 0x000fc60000000000 */
        /* <DEDUP_REMOVED lines=9> */
.L_x_5146:
        /* <DEDUP_REMOVED lines=12> */
.L_x_5145:
[----:B------:R-:W2:Y:S02]  /*08c0*/  LDG.E.U16 R2, desc[UR36][R2.64] ;  /* 0x0000002402027981 */ /* 0x000ea4000c1e1500 */
[----:B--2---:R-:W-:Y:S01]  /*08d0*/  IMAD.U32 R22, R2, 0x10000, RZ ;  /* 0x0001000002167824 */ /* 0x004fe200078e00ff */
[----:B------:R-:W-:Y:S06]  /*08e0*/  BRA `(.L_x_5135) ;  /* 0x0000000400887947 */ /* 0x000fec0003800000 */
.L_x_5142:
        /* <DEDUP_REMOVED lines=11> */
.L_x_5149:
        /* <DEDUP_REMOVED lines=20> */
.L_x_5151:
[----:B------:R-:W-:Y:S05]  /*0ae0*/  BSYNC.RECONVERGENT B0 ;  /* 0x0000000000007941 */ /* 0x000fea0003800200 */
.L_x_5150:
[----:B------:R-:W-:Y:S01]  /*0af0*/  IMAD.SHL.U32 R0, R0, 0x100000, RZ ;  /* 0x0010000000007824 */ /* 0x000fe200078e00ff */
[----:B------:R-:W-:-:S04]  /*0b00*/  LEA R2, R2, 0x3b800000, 0x17 ;  /* 0x3b80000002027811 */ /* 0x000fc800078eb8ff */
[----:B------:R-:W-:Y:S01]  /*0b10*/  LOP3.LUT R22, R2, R0, R7, 0xfe, !PT ;  /* 0x0000000002167212 */ /* 0x000fe200078efe07 */
[----:B------:R-:W-:Y:S06]  /*0b20*/  BRA `(.L_x_5135) ;  /* 0x0000000000f87947 */ /* 0x000fec0003800000 */
.L_x_5148:
        /* <DEDUP_REMOVED lines=20> */
.L_x_5153:
[----:B------:R-:W-:Y:S05]  /*0c70*/  BSYNC.RECONVERGENT B0 ;  /* 0x0000000000007941 */ /* 0x000fea0003800200 */
.L_x_5152:
[----:B------:R-:W-:Y:S01]  /*0c80*/  IMAD.SHL.U32 R0, R0, 0x200000, RZ ;  /* 0x0020000000007824 */ /* 0x000fe200078e00ff */
[----:B------:R-:W-:-:S04]  /*0c90*/  LEA R2, R2, 0x37800000, 0x17 ;  /* 0x3780000002027811 */ /* 0x000fc800078eb8ff */
[----:B------:R-:W-:Y:S01]  /*0ca0*/  LOP3.LUT R22, R2, R0, R7, 0xfe, !PT ;  /* 0x0000000002167212 */ /* 0x000fe200078efe07 */
[----:B------:R-:W-:Y:S06]  /*0cb0*/  BRA `(.L_x_5135) ;  /* 0x0000000000947947 */ /* 0x000fec0003800000 */
.L_x_5147:
[----:B------:R-:W-:-:S09]  /*0cc0*/  UISETP.NE.AND UP0, UPT, UR4, 0x1c, UPT ;  /* 0x0000001c0400788c */ /* 0x000fd2000bf05270 */
[----:B------:R-:W-:Y:S05]  /*0cd0*/  BRA.U !UP0, `(.L_x_5154) ;  /* 0x0000000108847547 */ /* 0x000fea000b800000 */
[----:B------:R-:W-:-:S09]  /*0ce0*/  UISETP.NE.AND UP0, UPT, UR4, 0x1d, UPT ;  /* 0x0000001d0400788c */ /* 0x000fd2000bf05270 */
[----:B------:R-:W-:Y:S05]  /*0cf0*/  BRA.U !UP0, `(.L_x_5155) ;  /* 0x0000000108707547 */ /* 0x000fea000b800000 */
[----:B------:R-:W-:-:S09]  /*0d00*/  UISETP.NE.AND UP0, UPT, UR4, 0x2c, UPT ;  /* 0x0000002c0400788c */ /* 0x000fd2000bf05270 */
[----:B------:R-:W-:Y:S05]  /*0d10*/  BRA.U !UP0, `(.L_x_5156) ;  /* 0x0000000108487547 */ /* 0x000fea000b800000 */
.L_x_5134:
        /* <DEDUP_REMOVED lines=16> */
.L_x_5157:
[----:B------:R-:W-:Y:S01]  /*0e20*/  IMAD.MOV.U32 R22, RZ, RZ, RZ ;  /* 0x000000ffff167224 */ /* 0x000fe200078e00ff */
[----:B------:R-:W-:Y:S06]  /*0e30*/  BRA `(.L_x_5135) ;  /* 0x0000000000347947 */ /* 0x000fec0003800000 */
.L_x_5156:
        /* <DEDUP_REMOVED lines=8> */
.L_x_5155:
[----:B------:R-:W2:Y:S02]  /*0ec0*/  LDG.E.64 R22, desc[UR36][R2.64] ;  /* 0x0000002402167981 */ /* 0x000ea4000c1e1b00 */
[----:B--2---:R0:W1:Y:S01]  /*0ed0*/  I2F.U64 R22, R22 ;  /* 0x0000001600167312 */ /* 0x0040620000301000 */
[----:B------:R-:W-:Y:S05]  /*0ee0*/  BRA `(.L_x_5135) ;  /* 0x0000000000087947 */ /* 0x000fea0003800000 */
.L_x_5154:
[----:B------:R-:W2:Y:S02]  /*0ef0*/  LDG.E R2, desc[UR36][R2.64] ;  /* 0x0000002402027981 */ /* 0x000ea4000c1e1900 */
[----:B--2---:R-:W-:-:S07]  /*0f00*/  I2FP.F32.U32 R22, R2 ;  /* 0x0000000200167245 */ /* 0x004fce0000201000 */
.L_x_5135:
[----:B------:R-:W-:Y:S05]  /*0f10*/  BSYNC.RECONVERGENT B6 ;  /* 0x0000000000067941 */ /* 0x000fea0003800200 */
.L_x_5129:
[----:B0-2-4-:R-:W0:Y:S01]  /*0f20*/  LDC.64 R2, c[0x0][0x398] ;  /* 0x0000e600ff027b82 */ /* 0x015e220000000a00 */
[----:B------:R-:W2:Y:S01]  /*0f30*/  LDCU UR5, c[0x0][0x3ac] ;  /* 0x00007580ff0577ac */ /* 0x000ea20008000800 */
[----:B------:R-:W-:Y:S01]  /*0f40*/  BSSY.RECONVERGENT B6, `(.L_x_5158) ;  /* 0x00000de000067945 */ /* 0x000fe20003800200 */
[----:B------:R-:W-:-:S04]  /*0f50*/  UPRMT UR4, UR39, 0x9910, URZ ;  /* 0x0000991027047896 */ /* 0x000fc800080000ff */
        /* <DEDUP_REMOVED lines=16> */
.L_x_5162:
[----:B------:R-:W2:Y:S02]  /*1060*/  LDG.E.U8 R0, desc[UR36][R2.64] ;  /* 0x0000002402007981 */ /* 0x000ea4000c1e1100 */
[----:B--2---:R-:W-:Y:S01]  /*1070*/  I2FP.F32.U32 R0, R0 ;  /* 0x0000000000007245 */ /* 0x004fe20000201000 */
[----:B------:R-:W-:Y:S06]  /*1080*/  BRA `(.L_x_5164) ;  /* 0x0000000c00247947 */ /* 0x000fec0003800000 */
.L_x_5161:
        /* <DEDUP_REMOVED lines=9> */
.L_x_5166:
[----:B------:R-:W2:Y:S02]  /*1120*/  LDG.E R0, desc[UR36][R2.64] ;  /* 0x0000002402007981 */ /* 0x000ea4000c1e1900 */
[----:B--2---:R-:W-:Y:S01]  /*1130*/  I2FP.F32.S32 R0, R0 ;  /* 0x0000000000007245 */ /* 0x004fe20000201400 */
[----:B------:R-:W-:Y:S06]  /*1140*/  BRA `(.L_x_5164) ;  /* 0x0000000800f47947 */ /* 0x000fec0003800000 */
.L_x_5165:
[----:B------:R-:W2:Y:S02]  /*1150*/  LDG.E.U16 R0, desc[UR36][R2.64] ;  /* 0x0000002402007981 */ /* 0x000ea4000c1e1500 */
[----:B--2---:R-:W0:Y:S01]  /*1160*/  I2F.S16 R0, R0 ;  /* 0x0000000000007306 */ /* 0x004e220000101400 */
[----:B------:R-:W-:Y:S05]  /*1170*/  BRA `(.L_x_5164) ;  /* 0x0000000800e87947 */ /* 0x000fea0003800000 */
.L_x_5160:
        /* <DEDUP_REMOVED lines=8> */
.L_x_5168:
[----:B------:R-:W2:Y:S02]  /*1200*/  LDG.E.U16 R0, desc[UR36][R2.64] ;  /* 0x0000002402007981 */ /* 0x000ea4000c1e1500 */
[----:B--2---:R-:W-:Y:S01]  /*1210*/  HADD2.F32 R0, -RZ, R0.H0_H0 ;  /* 0x20000000ff007230 */ /* 0x004fe20000004100 */
[----:B------:R-:W-:Y:S06]  /*1220*/  BRA `(.L_x_5164) ;  /* 0x0000000800bc7947 */ /* 0x000fec0003800000 */
.L_x_5167:
        /* <DEDUP_REMOVED lines=8> */
.L_x_5170:
[----:B------:R-:W2:Y:S02]  /*12b0*/  LDG.E.U16 R0, desc[UR36][R2.64] ;  /* 0x0000002402007981 */ /* 0x000ea4000c1e1500 */
[----:B--2---:R-:W-:Y:S01]  /*12c0*/  HADD2.F32 R0, -RZ, R0.H0_H0 ;  /* 0x20000000ff007230 */ /* 0x004fe20000004100 */
[----:B------:R-:W-:Y:S06]  /*12d0*/  BRA `(.L_x_5164) ;  /* 0x0000000800907947 */ /* 0x000fec0003800000 */
.L_x_5169:
[----:B------:R-:W2:Y:S01]  /*12e0*/  LDG.E.64 R2, desc[UR36][R2.64] ;  /* 0x0000002402027981 */ /* 0x000ea2000c1e1b00 */
[----:B------:R-:W-:Y:S01]  /*12f0*/  UMOV UR4, 0xf0000000 ;  /* 0xf000000000047882 */ /* 0x000fe20000000000 */
[----:B------:R-:W-:Y:S01]  /*1300*/  UMOV UR5, 0x380fffff ;  /* 0x380fffff00057882 */ /* 0x000fe20000000000 */
[----:B--2---:R-:W0:Y:S01]  /*1310*/  F2F.F32.F64 R0, R2 ;  /* 0x0000000200007310 */ /* 0x004e220000301000 */
[----:B------:R-:W-:-:S14]  /*1320*/  DSETP.GEU.AND P0, PT, |R2|, UR4, PT ;  /* 0x0000000402007e2a */ /* 0x000fdc000bf0e200 */
[----:B0-----:R-:W-:Y:S01]  /*1330*/  @!P0 FMUL R0, R0, 1.175494350822287508e-38 ;  /* 0x0080000000008820 */ /* 0x001fe20000400000 */
[----:B------:R-:W-:Y:S06]  /*1340*/  BRA `(.L_x_5164) ;  /* 0x0000000800747947 */ /* 0x000fec0003800000 */
.L_x_5159:
        /* <DEDUP_REMOVED lines=12> */
.L_x_5173:
[----:B------:R-:W2:Y:S01]  /*1410*/  LDG.E.64 R2, desc[UR36][R2.64] ;  /* 0x0000002402027981 */ /* 0x000ea2000c1e1b00 */
[----:B------:R-:W-:Y:S01]  /*1420*/  UMOV UR4, 0xf0000000 ;  /* 0xf000000000047882 */ /* 0x000fe20000000000 */
[----:B------:R-:W-:Y:S01]  /*1430*/  UMOV UR5, 0x380fffff ;  /* 0x380fffff00057882 */ /* 0x000fe20000000000 */
[----:B--2---:R-:W0:Y:S01]  /*1440*/  F2F.F32.F64 R0, R2 ;  /* 0x0000000200007310 */ /* 0x004e220000301000 */
[----:B------:R-:W-:-:S14]  /*1450*/  DSETP.GEU.AND P0, PT, |R2|, UR4, PT ;  /* 0x0000000402007e2a */ /* 0x000fdc000bf0e200 */
[----:B0-----:R-:W-:Y:S01]  /*1460*/  @!P0 FMUL R0, R0, 1.175494350822287508e-38 ;  /* 0x0080000000008820 */ /* 0x001fe20000400000 */
[----:B------:R-:W-:Y:S06]  /*1470*/  BRA `(.L_x_5164) ;  /* 0x0000000800287947 */ /* 0x000fec0003800000 */
.L_x_5172:
        /* <DEDUP_REMOVED lines=25> */
.L_x_5175:
        /* <DEDUP_REMOVED lines=12> */
.L_x_5174:
[----:B------:R-:W2:Y:S02]  /*16d0*/  LDG.E.U16 R0, desc[UR36][R2.64] ;  /* 0x0000002402007981 */ /* 0x000ea4000c1e1500 */
[----:B--2---:R-:W-:Y:S01]  /*16e0*/  IMAD.U32 R0, R0, 0x10000, RZ ;  /* 0x0001000000007824 */ /* 0x004fe200078e00ff */
[----:B------:R-:W-:Y:S06]  /*16f0*/  BRA `(.L_x_5164) ;  /* 0x0000000400887947 */ /* 0x000fec0003800000 */
.L_x_5171:
        /* <DEDUP_REMOVED lines=11> */
.L_x_5178:
        /* <DEDUP_REMOVED lines=20> */
.L_x_5180:
[----:B------:R-:W-:Y:S05]  /*18f0*/  BSYNC.RECONVERGENT B0 ;  /* 0x0000000000007941 */ /* 0x000fea0003800200 */
.L_x_5179:
[----:B------:R-:W-:Y:S01]  /*1900*/  IMAD.SHL.U32 R0, R0, 0x100000, RZ ;  /* 0x0010000000007824 */ /* 0x000fe200078e00ff */
[----:B------:R-:W-:-:S04]  /*1910*/  LEA R2, R2, 0x3b800000, 0x17 ;  /* 0x3b80000002027811 */ /* 0x000fc800078eb8ff */
[----:B------:R-:W-:Y:S01]  /*1920*/  LOP3.LUT R0, R2, R0, R7, 0xfe, !PT ;  /* 0x0000000002007212 */ /* 0x000fe200078efe07 */
[----:B------:R-:W-:Y:S06]  /*1930*/  BRA `(.L_x_5164) ;  /* 0x0000000000f87947 */ /* 0x000fec0003800000 */
.L_x_5177:
        /* <DEDUP_REMOVED lines=20> */
.L_x_5182:
[----:B------:R-:W-:Y:S05]  /*1a80*/  BSYNC.RECONVERGENT B0 ;  /* 0x0000000000007941 */ /* 0x000fea0003800200 */
.L_x_5181:
[----:B------:R-:W-:Y:S01]  /*1a90*/  IMAD.SHL.U32 R0, R0, 0x200000, RZ ;  /* 0x0020000000007824 */ /* 0x000fe200078e00ff */
[----:B------:R-:W-:-:S04]  /*1aa0*/  LEA R2, R2, 0x37800000, 0x17 ;  /* 0x3780000002027811 */ /* 0x000fc800078eb8ff */
[----:B------:R-:W-:Y:S01]  /*1ab0*/  LOP3.LUT R0, R2, R0, R7, 0xfe, !PT ;  /* 0x0000000002007212 */ /* 0x000fe200078efe07 */
[----:B------:R-:W-:Y:S06]  /*1ac0*/  BRA `(.L_x_5164) ;  /* 0x0000000000947947 */ /* 0x000fec0003800000 */
.L_x_5176:
[----:B------:R-:W-:-:S09]  /*1ad0*/  UISETP.NE.AND UP0, UPT, UR4, 0x1c, UPT ;  /* 0x0000001c0400788c */ /* 0x000fd2000bf05270 */
[----:B------:R-:W-:Y:S05]  /*1ae0*/  BRA.U !UP0, `(.L_x_5183) ;  /* 0x0000000108847547 */ /* 0x000fea000b800000 */
[----:B------:R-:W-:-:S09]  /*1af0*/  UISETP.NE.AND UP0, UPT, UR4, 0x1d, UPT ;  /* 0x0000001d0400788c */ /* 0x000fd2000bf05270 */
[----:B------:R-:W-:Y:S05]  /*1b00*/  BRA.U !UP0, `(.L_x_5184) ;  /* 0x0000000108707547 */ /* 0x000fea000b800000 */
[----:B------:R-:W-:-:S09]  /*1b10*/  UISETP.NE.AND UP0, UPT, UR4, 0x2c, UPT ;  /* 0x0000002c0400788c */ /* 0x000fd2000bf05270 */
[----:B------:R-:W-:Y:S05]  /*1b20*/  BRA.U !UP0, `(.L_x_5185) ;  /* 0x0000000108487547 */ /* 0x000fea000b800000 */
.L_x_5163:
[----:B------:R-:W-:Y:S01]  /*1b30*/  MOV R2, 0x0 ;  /* 0x0000000000027802 */ /* 0x000fe20000000f00 */
[----:B------:R-:W0:Y:S01]  /*1b40*/  LDCU.64 UR4, c[0x4][0x140] ;  /* 0x01002800ff0477ac */ /* 0x000e220008000a00 */
[----:B------:R-:W-:Y:S02]  /*1b50*/  IMAD.MOV.U32 R8, RZ, RZ, 0x4e ;  /* 0x0000004eff087424 */ /* 0x000fe400078e00ff */
[----:B------:R-:W-:Y:S01]  /*1b60*/  IMAD.MOV.U32 R12, RZ, RZ, 0x1 ;  /* 0x00000001ff0c7424 */ /* 0x000fe200078e00ff */
[----:B------:R-:W2:Y:S01]  /*1b70*/  LDCU.64 UR6, c[0x4][0x148] ;  /* 0x01002900ff0677ac */ /* 0x000ea20008000a00 */
[----:B------:R-:W4:Y:S01]  /*1b80*/  LDC.64 R2, c[0x4][R2] ;  /* 0x0100000002027b82 */ /* 0x000f220000000a00 */
[----:B------:R-:W-:Y:S01]  /*1b90*/  IMAD.MOV.U32 R13, RZ, RZ, RZ ;  /* 0x000000ffff0d7224 */ /* 0x000fe200078e00ff */
[----:B------:R-:W1:Y:S01]  /*1ba0*/  LDCU.64 UR8, c[0x4][0x40] ;  /* 0x01000800ff0877ac */ /* 0x000e620008000a00 */
[----:B0-----:R-:W-:Y:S02]  /*1bb0*/  IMAD.U32 R4, RZ, RZ, UR4 ;  /* 0x00000004ff047e24 */ /* 0x001fe4000f8e00ff */
[----:B------:R-:W-:-:S02]  /*1bc0*/  IMAD.U32 R5, RZ, RZ, UR5 ;  /* 0x00000005ff057e24 */ /* 0x000fc4000f8e00ff */
[----:B--2---:R-:W-:Y:S02]  /*1bd0*/  IMAD.U32 R6, RZ, RZ, UR6 ;  /* 0x00000006ff067e24 */ /* 0x004fe4000f8e00ff */
[----:B------:R-:W-:Y:S02]  /*1be0*/  IMAD.U32 R7, RZ, RZ, UR7 ;  /* 0x00000007ff077e24 */ /* 0x000fe4000f8e00ff */
[----:B-1----:R-:W-:Y:S02]  /*1bf0*/  IMAD.U32 R10, RZ, RZ, UR8 ;  /* 0x00000008ff0a7e24 */ /* 0x002fe4000f8e00ff */
[----:B------:R-:W-:-:S07]  /*1c00*/  IMAD.U32 R11, RZ, RZ, UR9 ;  /* 0x00000009ff0b7e24 */ /* 0x000fce000f8e00ff */
[----:B------:R-:W-:-:S07]  /*1c10*/  LEPC R20, `(.L_x_5186) ;  /* 0x000000001014794e */ /* 0x000fce0000000000 */
[----:B---345:R-:W-:Y:S05]  /*1c20*/  CALL.ABS.NOINC R2 ;  /* 0x0000000002007343 */ /* 0x038fea0003c00000 */
.L_x_5186:
[----:B------:R-:W-:Y:S01]  /*1c30*/  IMAD.MOV.U32 R0, RZ, RZ, RZ ;  /* 0x000000ffff007224 */ /* 0x000fe200078e00ff */
[----:B------:R-:W-:Y:S06]  /*1c40*/  BRA `(.L_x_5164) ;  /* 0x0000000000347947 */ /* 0x000fec0003800000 */
.L_x_5185:
        /* <DEDUP_REMOVED lines=8> */
.L_x_5184:
[----:B------:R-:W2:Y:S02]  /*1cd0*/  LDG.E.64 R2, desc[UR36][R2.64] ;  /* 0x0000002402027981 */ /* 0x000ea4000c1e1b00 */
[----:B--2---:R0:W2:Y:S01]  /*1ce0*/  I2F.U64 R0, R2 ;  /* 0x0000000200007312 */ /* 0x0040a20000301000 */
[----:B------:R-:W-:Y:S05]  /*1cf0*/  BRA `(.L_x_5164) ;  /* 0x0000000000087947 */ /* 0x000fea0003800000 */
.L_x_5183:
[----:B------:R-:W2:Y:S02]  /*1d00*/  LDG.E R0, desc[UR36][R2.64] ;  /* 0x0000002402007981 */ /* 0x000ea4000c1e1900 */
[----:B--2---:R-:W-:-:S07]  /*1d10*/  I2FP.F32.U32 R0, R0 ;  /* 0x0000000000007245 */ /* 0x004fce0000201000 */
.L_x_5164:
[----:B------:R-:W-:Y:S05]  /*1d20*/  BSYNC.RECONVERGENT B6 ;  /* 0x0000000000067941 */ /* 0x000fea0003800200 */
.L_x_5158:
[----:B-1-3-5:R-:W-:Y:S01]  /*1d30*/  FSETP.NEU.FTZ.AND P1, PT, R22, RZ, PT ;  /* 0x000000ff1600720b */ /* 0x02afe20003f3d000 */
[----:B0---4-:R-:W-:Y:S01]  /*1d40*/  VIADD R2, R16, 0x80 ;  /* 0x0000008010027836 */ /* 0x011fe20000000000 */
[----:B--2---:R-:W-:Y:S02]  /*1d50*/  FSETP.NEU.FTZ.AND P0, PT, R0, RZ, PT ;  /* 0x000000ff0000720b */ /* 0x004fe40003f1d000 */
[----:B------:R-:W-:Y:S02]  /*1d60*/  P2R R22, PR, RZ, 0x2 ;  /* 0x00000002ff167803 */ /* 0x000fe40000000000 */
[----:B------:R-:W-:-:S09]  /*1d70*/  P2R R18, PR, RZ, 0x1 ;  /* 0x00000001ff127803 */ /* 0x000fd20000000000 */
.L_x_5128:
[----:B------:R-:W-:Y:S05]  /*1d80*/  BSYNC.RECONVERGENT B7 ;  /* 0x0000000000077941 */ /* 0x000fea0003800200 */
.L_x_5127:
        /* <DEDUP_REMOVED lines=28> */
.L_x_5193:
[----:B------:R-:W2:Y:S02]  /*1f50*/  LDG.E.U8 R4, desc[UR36][R4.64] ;  /* 0x0000002404047981 */ /* 0x000ea4000c1e1100 */
[----:B--2---:R-:W-:Y:S01]  /*1f60*/  I2FP.F32.U32 R23, R4 ;  /* 0x0000000400177245 */ /* 0x004fe20000201000 */
[----:B------:R-:W-:Y:S06]  /*1f70*/  BRA `(.L_x_5195) ;  /* 0x0000000c00247947 */ /* 0x000fec0003800000 */
.L_x_5192:
        /* <DEDUP_REMOVED lines=9> */
.L_x_5197:
[----:B------:R-:W2:Y:S02]  /*2010*/  LDG.E R4, desc[UR36][R4.64] ;  /* 0x0000002404047981 */ /* 0x000ea4000c1e1900 */
[----:B--2---:R-:W-:Y:S01]  /*2020*/  I2FP.F32.S32 R23, R4 ;  /* 0x0000000400177245 */ /* 0x004fe20000201400 */
[----:B------:R-:W-:Y:S06]  /*2030*/  BRA `(.L_x_5195) ;  /* 0x0000000800f47947 */ /* 0x000fec0003800000 */
.L_x_5196:
[----:B------:R-:W2:Y:S02]  /*2040*/  LDG.E.U16 R4, desc[UR36][R4.64] ;  /* 0x0000002404047981 */ /* 0x000ea4000c1e1500 */
[----:B--2---:R0:W1:Y:S01]  /*2050*/  I2F.S16 R23, R4 ;  /* 0x0000000400177306 */ /* 0x0040620000101400 */
[----:B------:R-:W-:Y:S05]  /*2060*/  BRA `(.L_x_5195) ;  /* 0x0000000800e87947 */ /* 0x000fea0003800000 */
.L_x_5191:
        /* <DEDUP_REMOVED lines=8> */
.L_x_5199:
[----:B------:R-:W2:Y:S02]  /*20f0*/  LDG.E.U16 R4, desc[UR36][R4.64] ;  /* 0x0000002404047981 */ /* 0x000ea4000c1e1500 */
[----:B--2---:R-:W-:Y:S01]  /*2100*/  HADD2.F32 R23, -RZ, R4.H0_H0 ;  /* 0x20000004ff177230 */ /* 0x004fe20000004100 */
[----:B------:R-:W-:Y:S06]  /*2110*/  BRA `(.L_x_5195) ;  /* 0x0000000800bc7947 */ /* 0x000fec0003800000 */
.L_x_5198:
        /* <DEDUP_REMOVED lines=8> */
.L_x_5201:
[----:B------:R-:W2:Y:S02]  /*21a0*/  LDG.E.U16 R4, desc[UR36][R4.64] ;  /* 0x0000002404047981 */ /* 0x000ea4000c1e1500 */
[----:B--2---:R-:W-:Y:S01]  /*21b0*/  HADD2.F32 R23, -RZ, R4.H0_H0 ;  /* 0x20000004ff177230 */ /* 0x004fe20000004100 */
[----:B------:R-:W-:Y:S06]  /*21c0*/  BRA `(.L_x_5195) ;  /* 0x0000000800907947 */ /* 0x000fec0003800000 */
.L_x_5200:
[----:B------:R-:W2:Y:S01]  /*21d0*/  LDG.E.64 R4, desc[UR36][R4.64] ;  /* 0x0000002404047981 */ /* 0x000ea2000c1e1b00 */
[----:B------:R-:W-:Y:S01]  /*21e0*/  UMOV UR4, 0xf0000000 ;  /* 0xf000000000047882 */ /* 0x000fe20000000000 */
[----:B------:R-:W-:Y:S01]  /*21f0*/  UMOV UR5, 0x380fffff ;  /* 0x380fffff00057882 */ /* 0x000fe20000000000 */
[----:B--2---:R-:W0:Y:S01]  /*2200*/  F2F.F32.F64 R23, R4 ;  /* 0x0000000400177310 */ /* 0x004e220000301000 */
[----:B------:R-:W-:-:S14]  /*2210*/  DSETP.GEU.AND P0, PT, |R4|, UR4, PT ;  /* 0x0000000404007e2a */ /* 0x000fdc000bf0e200 */
[----:B0-----:R-:W-:Y:S01]  /*2220*/  @!P0 FMUL R23, R23, 1.175494350822287508e-38 ;  /* 0x0080000017178820 */ /* 0x001fe20000400000 */
[----:B------:R-:W-:Y:S06]  /*2230*/  BRA `(.L_x_5195) ;  /* 0x0000000800747947 */ /* 0x000fec0003800000 */
.L_x_5190:
        /* <DEDUP_REMOVED lines=12> */
.L_x_5204:
[----:B------:R-:W2:Y:S01]  /*2300*/  LDG.E.64 R4, desc[UR36][R4.64] ;  /* 0x0000002404047981 */ /* 0x000ea2000c1e1b00 */
[----:B------:R-:W-:Y:S01]  /*2310*/  UMOV UR4, 0xf0000000 ;  /* 0xf000000000047882 */ /* 0x000fe20000000000 */
[----:B------:R-:W-:Y:S01]  /*2320*/  UMOV UR5, 0x380fffff ;  /* 0x380fffff00057882 */ /* 0x000fe20000000000 */
[----:B--2---:R-:W0:Y:S01]  /*2330*/  F2F.F32.F64 R23, R4 ;  /* 0x0000000400177310 */ /* 0x004e220000301000 */
[----:B------:R-:W-:-:S14]  /*2340*/  DSETP.GEU.AND P0, PT, |R4|, UR4, PT ;  /* 0x0000000404007e2a */ /* 0x000fdc000bf0e200 */
[----:B0-----:R-:W-:Y:S01]  /*2350*/  @!P0 FMUL R23, R23, 1.175494350822287508e-38 ;  /* 0x0080000017178820 */ /* 0x001fe20000400000 */
[----:B------:R-:W-:Y:S06]  /*2360*/  BRA `(.L_x_5195) ;  /* 0x0000000800287947 */ /* 0x000fec0003800000 */
.L_x_5203:
        /* <DEDUP_REMOVED lines=25> */
.L_x_5206:
        /* <DEDUP_REMOVED lines=12> */
.L_x_5205:
[----:B------:R-:W2:Y:S02]  /*25c0*/  LDG.E.U16 R4, desc[UR36][R4.64] ;  /* 0x0000002404047981 */ /* 0x000ea4000c1e1500 */
[----:B--2---:R-:W-:Y:S01]  /*25d0*/  IMAD.U32 R23, R4, 0x10000, RZ ;  /* 0x0001000004177824 */ /* 0x004fe200078e00ff */
[----:B------:R-:W-:Y:S06]  /*25e0*/  BRA `(.L_x_5195) ;  /* 0x0000000400887947 */ /* 0x000fec0003800000 */
.L_x_5202:
        /* <DEDUP_REMOVED lines=11> */
.L_x_5209:
        /* <DEDUP_REMOVED lines=20> */
.L_x_5211:
[----:B------:R-:W-:Y:S05]  /*27e0*/  BSYNC.RECONVERGENT B0 ;  /* 0x0000000000007941 */ /* 0x000fea0003800200 */
.L_x_5210:
[----:B------:R-:W-:Y:S01]  /*27f0*/  IMAD.SHL.U32 R0, R0, 0x100000, RZ ;  /* 0x0010000000007824 */ /* 0x000fe200078e00ff */
[----:B------:R-:W-:-:S04]  /*2800*/  LEA R3, R3, 0x3b800000, 0x17 ;  /* 0x3b80000003037811 */ /* 0x000fc800078eb8ff */
[----:B------:R-:W-:Y:S01]  /*2810*/  LOP3.LUT R23, R3, R0, R23, 0xfe, !PT ;  /* 0x0000000003177212 */ /* 0x000fe200078efe17 */
[----:B------:R-:W-:Y:S06]  /*2820*/  BRA `(.L_x_5195) ;  /* 0x0000000000f87947 */ /* 0x000fec0003800000 */
.L_x_5208:
        /* <DEDUP_REMOVED lines=20> */
.L_x_5213:
[----:B------:R-:W-:Y:S05]  /*2970*/  BSYNC.RECONVERGENT B0 ;  /* 0x0000000000007941 */ /* 0x000fea0003800200 */
.L_x_5212:
[----:B------:R-:W-:Y:S01]  /*2980*/  IMAD.SHL.U32 R0, R0, 0x200000, RZ ;  /* 0x0020000000007824 */ /* 0x000fe200078e00ff */
[----:B------:R-:W-:-:S04]  /*2990*/  LEA R3, R3, 0x37800000, 0x17 ;  /* 0x3780000003037811 */ /* 0x000fc800078eb8ff */
[----:B------:R-:W-:Y:S01]  /*29a0*/  LOP3.LUT R23, R3, R0, R23, 0xfe, !PT ;  /* 0x0000000003177212 */ /* 0x000fe200078efe17 */
[----:B------:R-:W-:Y:S06]  /*29b0*/  BRA `(.L_x_5195) ;  /* 0x0000000000947947 */ /* 0x000fec0003800000 */
.L_x_5207:
        /* <DEDUP_REMOVED lines=14> */
.L_x_5194:
        /* <DEDUP_REMOVED lines=16> */
.L_x_5216:
[----:B------:R-:W-:Y:S01]  /*2ba0*/  IMAD.MOV.U32 R23, RZ, RZ, RZ ;  /* 0x000000ffff177224 */ /* 0x000fe200078e00ff */
[----:B------:R-:W-:Y:S06]  /*2bb0*/  BRA `(.L_x_5195) ;  /* 0x0000000000147947 */ /* 0x000fec0003800000 */
.L_x_5215:
[----:B------:R-:W2:Y:S02]  /*2bc0*/  LDG.E.64 R4, desc[UR36][R4.64] ;  /* 0x0000002404047981 */ /* 0x000ea4000c1e1b00 */
[----:B--2---:R0:W1:Y:S01]  /*2bd0*/  I2F.U64 R23, R4 ;  /* 0x0000000400177312 */ /* 0x0040620000301000 */
[----:B------:R-:W-:Y:S05]  /*2be0*/  BRA `(.L_x_5195) ;  /* 0x0000000000087947 */ /* 0x000fea0003800000 */
.L_x_5214:
[----:B------:R-:W2:Y:S02]  /*2bf0*/  LDG.E R4, desc[UR36][R4.64] ;  /* 0x0000002404047981 */ /* 0x000ea4000c1e1900 */
[----:B--2---:R-:W-:-:S07]  /*2c00*/  I2FP.F32.U32 R23, R4 ;  /* 0x0000000400177245 */ /* 0x004fce0000201000 */
.L_x_5195:
[----:B------:R-:W-:Y:S05]  /*2c10*/  BSYNC.RECONVERGENT B6 ;  /* 0x0000000000067941 */ /* 0x000fea0003800200 */
.L_x_5189:
[----:B0-234-:R-:W0:Y:S01]  /*2c20*/  LDC.64 R4, c[0x0][0x398] ;  /* 0x0000e600ff047b82 */ /* 0x01de220000000a00 */
        /* <DEDUP_REMOVED lines=19> */
.L_x_5221:
[----:B------:R-:W2:Y:S02]  /*2d60*/  LDG.E.U8 R0, desc[UR36][R4.64] ;  /* 0x0000002404007981 */ /* 0x000ea4000c1e1100 */
[----:B--2---:R-:W-:Y:S01]  /*2d70*/  I2FP.F32.U32 R0, R0 ;  /* 0x0000000000007245 */ /* 0x004fe20000201000 */
[----:B------:R-:W-:Y:S06]  /*2d80*/  BRA `(.L_x_5223) ;  /* 0x0000000c00287947 */ /* 0x000fec0003800000 */
.L_x_5220:
        /* <DEDUP_REMOVED lines=9> */
.L_x_5225:
[----:B------:R-:W2:Y:S02]  /*2e20*/  LDG.E R0, desc[UR36][R4.64] ;  /* 0x0000002404007981 */ /* 0x000ea4000c1e1900 */
[----:B--2---:R-:W-:Y:S01]  /*2e30*/  I2FP.F32.S32 R0, R0 ;  /* 0x0000000000007245 */ /* 0x004fe20000201400 */
[----:B------:R-:W-:Y:S06]  /*2e40*/  BRA `(.L_x_5223) ;  /* 0x0000000800f87947 */ /* 0x000fec0003800000 */
.L_x_5224:
[----:B------:R-:W2:Y:S02]  /*2e50*/  LDG.E.U16 R0, desc[UR36][R4.64] ;  /* 0x0000002404007981 */ /* 0x000ea4000c1e1500 */
[----:B--2---:R-:W3:Y:S01]  /*2e60*/  I2F.S16 R0, R0 ;  /* 0x0000000000007306 */ /* 0x004ee20000101400 */
[----:B------:R-:W-:Y:S05]  /*2e70*/  BRA `(.L_x_5223) ;  /* 0x0000000800ec7947 */ /* 0x000fea0003800000 */
.L_x_5219:
        /* <DEDUP_REMOVED lines=8> */
.L_x_5227:
[----:B------:R-:W2:Y:S02]  /*2f00*/  LDG.E.U16 R0, desc[UR36][R4.64] ;  /* 0x0000002404007981 */ /* 0x000ea4000c1e1500 */
[----:B--2---:R-:W-:Y:S01]  /*2f10*/  HADD2.F32 R0, -RZ, R0.H0_H0 ;  /* 0x20000000ff007230 */ /* 0x004fe20000004100 */
[----:B------:R-:W-:Y:S06]  /*2f20*/  BRA `(.L_x_5223) ;  /* 0x0000000800c07947 */ /* 0x000fec0003800000 */
.L_x_5226:
        /* <DEDUP_REMOVED lines=8> */
.L_x_5229:
[----:B------:R-:W2:Y:S02]  /*2fb0*/  LDG.E.U16 R0, desc[UR36][R4.64] ;  /* 0x0000002404007981 */ /* 0x000ea4000c1e1500 */
[----:B--2---:R-:W-:Y:S01]  /*2fc0*/  HADD2.F32 R0, -RZ, R0.H0_H0 ;  /* 0x20000000ff007230 */ /* 0x004fe20000004100 */
[----:B------:R-:W-:Y:S06]  /*2fd0*/  BRA `(.L_x_5223) ;  /* 0x0000000800947947 */ /* 0x000fec0003800000 */
.L_x_5228:
[----:B------:R-:W2:Y:S01]  /*2fe0*/  LDG.E.64 R4, desc[UR36][R4.64] ;  /* 0x0000002404047981 */ /* 0x000ea2000c1e1b00 */
[----:B------:R-:W-:Y:S01]  /*2ff0*/  UMOV UR4, 0xf0000000 ;  /* 0xf000000000047882 */ /* 0x000fe20000000000 */
[----:B------:R-:W-:Y:S01]  /*3000*/  UMOV UR5, 0x380fffff ;  /* 0x380fffff00057882 */ /* 0x000fe20000000000 */
[----:B--2---:R-:W0:Y:S01]  /*3010*/  F2F.F32.F64 R0, R4 ;  /* 0x0000000400007310 */ /* 0x004e220000301000 */
[----:B------:R-:W-:-:S14]  /*3020*/  DSETP.GEU.AND P0, PT, |R4|, UR4, PT ;  /* 0x0000000404007e2a */ /* 0x000fdc000bf0e200 */
[----:B0-----:R-:W-:Y:S01]  /*3030*/  @!P0 FMUL R0, R0, 1.175494350822287508e-38 ;  /* 0x0080000000008820 */ /* 0x001fe20000400000 */
[----:B------:R-:W-:Y:S06]  /*3040*/  BRA `(.L_x_5223) ;  /* 0x0000000800787947 */ /* 0x000fec0003800000 */
.L_x_5218:
        /* <DEDUP_REMOVED lines=12> */
.L_x_5232:
[----:B------:R-:W2:Y:S01]  /*3110*/  LDG.E.64 R4, desc[UR36][R4.64] ;  /* 0x0000002404047981 */ /* 0x000ea2000c1e1b00 */
[----:B------:R-:W-:Y:S01]  /*3120*/  UMOV UR4, 0xf0000000 ;  /* 0xf000000000047882 */ /* 0x000fe20000000000 */
[----:B------:R-:W-:Y:S01]  /*3130*/  UMOV UR5, 0x380fffff ;  /* 0x380fffff00057882 */ /* 0x000fe20000000000 */
[----:B--2---:R-:W0:Y:S01]  /*3140*/  F2F.F32.F64 R0, R4 ;  /* 0x0000000400007310 */ /* 0x004e220000301000 */
[----:B------:R-:W-:-:S14]  /*3150*/  DSETP.GEU.AND P0, PT, |R4|, UR4, PT ;  /* 0x0000000404007e2a */ /* 0x000fdc000bf0e200 */
[----:B0-----:R-:W-:Y:S01]  /*3160*/  @!P0 FMUL R0, R0, 1.175494350822287508e-38 ;  /* 0x0080000000008820 */ /* 0x001fe20000400000 */
[----:B------:R-:W-:Y:S06]  /*3170*/  BRA `(.L_x_5223) ;  /* 0x00000008002c7947 */ /* 0x000fec0003800000 */
.L_x_5231:
        /* <DEDUP_REMOVED lines=25> */
.L_x_5234:
        /* <DEDUP_REMOVED lines=13> */
.L_x_5233:
[----:B------:R-:W2:Y:S02]  /*33e0*/  LDG.E.U16 R0, desc[UR36][R4.64] ;  /* 0x0000002404007981 */ /* 0x000ea4000c1e1500 */
[----:B--2---:R-:W-:Y:S01]  /*33f0*/  IMAD.U32 R0, R0, 0x10000, RZ ;  /* 0x0001000000007824 */ /* 0x004fe200078e00ff */
[----:B------:R-:W-:Y:S06]  /*3400*/  BRA `(.L_x_5223) ;  /* 0x0000000400887947 */ /* 0x000fec0003800000 */
.L_x_5230:
        /* <DEDUP_REMOVED lines=11> */
.L_x_5237:
        /* <DEDUP_REMOVED lines=20> */
.L_x_5239:
[----:B------:R-:W-:Y:S05]  /*3600*/  BSYNC.RECONVERGENT B0 ;  /* 0x0000000000007941 */ /* 0x000fea0003800200 */
.L_x_5238:
[----:B------:R-:W-:Y:S01]  /*3610*/  IMAD.SHL.U32 R0, R0, 0x100000, RZ ;  /* 0x0010000000007824 */ /* 0x000fe200078e00ff */
[----:B------:R-:W-:-:S04]  /*3620*/  LEA R3, R3, 0x3b800000, 0x17 ;  /* 0x3b80000003037811 */ /* 0x000fc800078eb8ff */
[----:B------:R-:W-:Y:S01]  /*3630*/  LOP3.LUT R0, R3, R0, R7, 0xfe, !PT ;  /* 0x0000000003007212 */ /* 0x000fe200078efe07 */
[----:B------:R-:W-:Y:S06]  /*3640*/  BRA `(.L_x_5223) ;  /* 0x0000000000f87947 */ /* 0x000fec0003800000 */
.L_x_5236:
        /* <DEDUP_REMOVED lines=20> */
.L_x_5241:
[----:B------:R-:W-:Y:S05]  /*3790*/  BSYNC.RECONVERGENT B0 ;  /* 0x0000000000007941 */ /* 0x000fea0003800200 */
.L_x_5240:
[----:B------:R-:W-:Y:S01]  /*37a0*/  IMAD.SHL.U32 R0, R0, 0x200000, RZ ;  /* 0x0020000000007824 */ /* 0x000fe200078e00ff */
[----:B------:R-:W-:-:S04]  /*37b0*/  LEA R3, R3, 0x37800000, 0x17 ;  /* 0x3780000003037811 */ /* 0x000fc800078eb8ff */
[----:B------:R-:W-:Y:S01]  /*37c0*/  LOP3.LUT R0, R3, R0, R7, 0xfe, !PT ;  /* 0x0000000003007212 */ /* 0x000fe200078efe07 */
[----:B------:R-:W-:Y:S06]  /*37d0*/  BRA `(.L_x_5223) ;  /* 0x0000000000947947 */ /* 0x000fec0003800000 */
.L_x_5235:
        /* <DEDUP_REMOVED lines=14> */
.L_x_5222:
[----:B------:R-:W-:Y:S01]  /*38c0*/  MOV R14, 0x0 ;  /* 0x00000000000e7802 */ /* 0x000fe20000000f00 */
[----:B------:R-:W0:Y:S01]  /*38d0*/  LDCU.64 UR4, c[0x4][0x140] ;  /* 0x01002800ff0477ac */ /* 0x000e220008000a00 */
[----:B------:R-:W-:Y:S02]  /*38e0*/  IMAD.MOV.U32 R8, RZ, RZ, 0x4e ;  /* 0x0000004eff087424 */ /* 0x000fe400078e00ff */
[----:B------:R-:W-:Y:S01]  /*38f0*/  IMAD.MOV.U32 R12, RZ, RZ, 0x1 ;  /* 0x00000001ff0c7424 */ /* 0x000fe200078e00ff */
[----:B------:R-:W2:Y:S01]  /*3900*/  LDCU.64 UR6, c[0x4][0x148] ;  /* 0x01002900ff0677ac */ /* 0x000ea20008000a00 */
[----:B------:R-:W3:Y:S01]  /*3910*/  LDC.64 R14, c[0x4][R14] ;  /* 0x010000000e0e7b82 */ /* 0x000ee20000000a00 */
[----:B------:R-:W-:Y:S01]  /*3920*/  IMAD.MOV.U32 R13, RZ, RZ, RZ ;  /* 0x000000ffff0d7224 */ /* 0x000fe200078e00ff */
[----:B------:R-:W4:Y:S01]  /*3930*/  LDCU.64 UR8, c[0x4][0x40] ;  /* 0x01000800ff0877ac */ /* 0x000f220008000a00 */
[----:B0-----:R-:W-:Y:S02]  /*3940*/  IMAD.U32 R4, RZ, RZ, UR4 ;  /* 0x00000004ff047e24 */ /* 0x001fe4000f8e00ff */
[----:B------:R-:W-:-:S02]  /*3950*/  IMAD.U32 R5, RZ, RZ, UR5 ;  /* 0x00000005ff057e24 */ /* 0x000fc4000f8e00ff */
[----:B--2---:R-:W-:Y:S02]  /*3960*/  IMAD.U32 R6, RZ, RZ, UR6 ;  /* 0x00000006ff067e24 */ /* 0x004fe4000f8e00ff */
[----:B------:R-:W-:Y:S02]  /*3970*/  IMAD.U32 R7, RZ, RZ, UR7 ;  /* 0x00000007ff077e24 */ /* 0x000fe4000f8e00ff */
[----:B----4-:R-:W-:Y:S02]  /*3980*/  IMAD.U32 R10, RZ, RZ, UR8 ;  /* 0x00000008ff0a7e24 */ /* 0x010fe4000f8e00ff */
[----:B------:R-:W-:-:S07]  /*3990*/  IMAD.U32 R11, RZ, RZ, UR9 ;  /* 0x00000009ff0b7e24 */ /* 0x000fce000f8e00ff */
[----:B------:R-:W-:-:S07]  /*39a0*/  LEPC R20, `(.L_x_5244) ;  /* 0x000000001014794e */ /* 0x000fce0000000000 */
[----:B-1-3-5:R-:W-:Y:S05]  /*39b0*/  CALL.ABS.NOINC R14 ;  /* 0x000000000e007343 */ /* 0x02afea0003c00000 */
.L_x_5244:
[----:B------:R-:W-:Y:S01]  /*39c0*/  IMAD.MOV.U32 R0, RZ, RZ, RZ ;  /* 0x000000ffff007224 */ /* 0x000fe200078e00ff */
[----:B------:R-:W-:Y:S06]  /*39d0*/  BRA `(.L_x_5223) ;  /* 0x0000000000147947 */ /* 0x000fec0003800000 */
.L_x_5243:
[----:B------:R-:W2:Y:S02]  /*39e0*/  LDG.E.64 R4, desc[UR36][R4.64] ;  /* 0x0000002404047981 */ /* 0x000ea4000c1e1b00 */
[----:B--2---:R0:W2:Y:S01]  /*39f0*/  I2F.U64 R0, R4 ;  /* 0x0000000400007312 */ /* 0x0040a20000301000 */
[----:B------:R-:W-:Y:S05]  /*3a00*/  BRA `(.L_x_5223) ;  /* 0x0000000000087947 */ /* 0x000fea0003800000 */
.L_x_5242:
[----:B------:R-:W2:Y:S02]  /*3a10*/  LDG.E R0, desc[UR36][R4.64] ;  /* 0x0000002404007981 */ /* 0x000ea4000c1e1900 */
[----:B--2---:R-:W-:-:S07]  /*3a20*/  I2FP.F32.U32 R0, R0 ;  /* 0x0000000000007245 */ /* 0x004fce0000201000 */
.L_x_5223:
[----:B------:R-:W-:Y:S05]  /*3a30*/  BSYNC.RECONVERGENT B6 ;  /* 0x0000000000067941 */ /* 0x000fea0003800200 */
.L_x_5217:
[----:B-1---5:R-:W-:Y:S01]  /*3a40*/  FSETP.NEU.FTZ.AND P1, PT, R23, RZ, PT ;  /* 0x000000ff1700720b */ /* 0x022fe20003f3d000 */
[----:B------:R-:W-:Y:S01]  /*3a50*/  VIADD R2, R2, 0x80 ;  /* 0x0000008002027836 */ /* 0x000fe20000000000 */
[----:B0-23--:R-:W-:Y:S02]  /*3a60*/  FSETP.NEU.FTZ.AND P0, PT, R0, RZ, PT ;  /* 0x000000ff0000720b */ /* 0x00dfe40003f1d000 */
[----:B------:R-:W-:Y:S02]  /*3a70*/  P2R R24, PR, RZ, 0x2 ;  /* 0x00000002ff187803 */ /* 0x000fe40000000000 */
[----:B------:R-:W-:-:S09]  /*3a80*/  P2R R23, PR, RZ, 0x1 ;  /* 0x00000001ff177803 */ /* 0x000fd20000000000 */
.L_x_5188:
[----:B------:R-:W-:Y:S05]  /*3a90*/  BSYNC.RECONVERGENT B7 ;  /* 0x0000000000077941 */ /* 0x000fea0003800200 */
.L_x_5187:
[----:B------:R-:W-:Y:S01]  /*3aa0*/  ISETP.GE.AND P0, PT, R2, R17, PT ;  /* 0x000000110200720c */ /* 0x000fe20003f06270 */
[----:B------:R-:W-:Y:S01]  /*3ab0*/  BSSY.RECONVERGENT B7, `(.L_x_5245) ;  /* 0x00001d0000077945 */ /* 0x000fe20003800200 */
[----:B------:R-:W-:Y:S02]  /*3ac0*/  PLOP3.LUT P2, PT, PT, PT, PT, 0x8, 0x80 ;  /* 0x000000000080781c */ /* 0x000fe40003f4e170 */
[----:B------:R-:W-:Y:S02]  /*3ad0*/  PLOP3.LUT P1, PT, PT, PT, PT, 0x8, 0x80 ;  /* 0x000000000080781c */ /* 0x000fe40003f2e170 */
[----:B------:R-:W-:Y:S02]  /*3ae0*/  P2R R26, PR, RZ, 0x4 ;  /* 0x00000004ff1a7803 */ /* 0x000fe40000000000 */
[----:B------:R-:W-:-:S05]  /*3af0*/  P2R R25, PR, RZ, 0x2 ;  /* 0x00000002ff197803 */ /* 0x000fca0000000000 */
[----:B------:R-:W-:Y:S05]  /*3b00*/  @P0 BRA `(.L_x_5246) ;  /* 0x0000001c00280947 */ /* 0x000fea0003800000 */
[----:B----4-:R-:W0:Y:S01]  /*3b10*/  LDC.64 R4, c[0x0][0x390] ;  /* 0x0000e400ff047b82 */ /* 0x010e220000000a00 */
        /* <DEDUP_REMOVED lines=20> */
.L_x_5251:
[----:B------:R-:W2:Y:S02]  /*3c60*/  LDG.E.U8 R4, desc[UR36][R4.64] ;  /* 0x0000002404047981 */ /* 0x000ea4000c1e1100 */
[----:B--2---:R-:W-:Y:S01]  /*3c70*/  I2FP.F32.U32 R25, R4 ;  /* 0x0000000400197245 */ /* 0x004fe20000201000 */
[----:B------:R-:W-:Y:S06]  /*3c80*/  BRA `(.L_x_5253) ;  /* 0x0000000c00247947 */ /* 0x000fec0003800000 */
.L_x_5250:
        /* <DEDUP_REMOVED lines=9> */
.L_x_5255:
[----:B------:R-:W2:Y:S02]  /*3d20*/  LDG.E R4, desc[UR36][R4.64] ;  /* 0x0000002404047981 */ /* 0x000ea4000c1e1900 */
[----:B--2---:R-:W-:Y:S01]  /*3d30*/  I2FP.F32.S32 R25, R4 ;  /* 0x0000000400197245 */ /* 0x004fe20000201400 */
[----:B------:R-:W-:Y:S06]  /*3d40*/  BRA `(.L_x_5253) ;  /* 0x0000000800f47947 */ /* 0x000fec0003800000 */
.L_x_5254:
[----:B------:R-:W2:Y:S02]  /*3d50*/  LDG.E.U16 R4, desc[UR36][R4.64] ;  /* 0x0000002404047981 */ /* 0x000ea4000c1e1500 */
[----:B--2---:R0:W1:Y:S01]  /*3d60*/  I2F.S16 R25, R4 ;  /* 0x0000000400197306 */ /* 0x0040620000101400 */
[----:B------:R-:W-:Y:S05]  /*3d70*/  BRA `(.L_x_5253) ;  /* 0x0000000800e87947 */ /* 0x000fea0003800000 */
.L_x_5249:
        /* <DEDUP_REMOVED lines=8> */
.L_x_5257:
[----:B------:R-:W2:Y:S02]  /*3e00*/  LDG.E.U16 R4, desc[UR36][R4.64] ;  /* 0x0000002404047981 */ /* 0x000ea4000c1e1500 */
[----:B--2---:R-:W-:Y:S01]  /*3e10*/  HADD2.F32 R25, -RZ, R4.H0_H0 ;  /* 0x20000004ff197230 */ /* 0x004fe20000004100 */
[----:B------:R-:W-:Y:S06]  /*3e20*/  BRA `(.L_x_5253) ;  /* 0x0000000800bc7947 */ /* 0x000fec0003800000 */
.L_x_5256:
        /* <DEDUP_REMOVED lines=8> */
.L_x_5259:
[----:B------:R-:W2:Y:S02]  /*3eb0*/  LDG.E.U16 R4, desc[UR36][R4.64] ;  /* 0x0000002404047981 */ /* 0x000ea4000c1e1500 */
[----:B--2---:R-:W-:Y:S01]  /*3ec0*/  HADD2.F32 R25, -RZ, R4.H0_H0 ;  /* 0x20000004ff197230 */ /* 0x004fe20000004100 */
[----:B------:R-:W-:Y:S06]  /*3ed0*/  BRA `(.L_x_5253) ;  /* 0x0000000800907947 */ /* 0x000fec0003800000 */
.L_x_5258:
[----:B------:R-:W2:Y:S01]  /*3ee0*/  LDG.E.64 R4, desc[UR36][R4.64] ;  /* 0x0000002404047981 */ /* 0x000ea2000c1e1b00 */
[----:B------:R-:W-:Y:S01]  /*3ef0*/  UMOV UR4, 0xf0000000 ;  /* 0xf000000000047882 */ /* 0x000fe20000000000 */
[----:B------:R-:W-:Y:S01]  /*3f00*/  UMOV UR5, 0x380fffff ;  /* 0x380fffff00057882 */ /* 0x000fe20000000000 */
[----:B--2---:R-:W0:Y:S01]  /*3f10*/  F2F.F32.F64 R25, R4 ;  /* 0x0000000400197310 */ /* 0x004e220000301000 */
[----:B------:R-:W-:-:S14]  /*3f20*/  DSETP.GEU.AND P0, PT, |R4|, UR4, PT ;  /* 0x0000000404007e2a */ /* 0x000fdc000bf0e200 */
[----:B0-----:R-:W-:Y:S01]  /*3f30*/  @!P0 FMUL R25, R25, 1.175494350822287508e-38 ;  /* 0x0080000019198820 */ /* 0x001fe20000400000 */
[----:B------:R-:W-:Y:S06]  /*3f40*/  BRA `(.L_x_5253) ;  /* 0x0000000800747947 */ /* 0x000fec0003800000 */
.L_x_5248:
        /* <DEDUP_REMOVED lines=12> */
.L_x_5262:
[----:B------:R-:W2:Y:S01]  /*4010*/  LDG.E.64 R4, desc[UR36][R4.64] ;  /* 0x0000002404047981 */ /* 0x000ea2000c1e1b00 */
[----:B------:R-:W-:Y:S01]  /*4020*/  UMOV UR4, 0xf0000000 ;  /* 0xf000000000047882 */ /* 0x000fe20000000000 */
[----:B------:R-:W-:Y:S01]  /*4030*/  UMOV UR5, 0x380fffff ;  /* 0x380fffff00057882 */ /* 0x000fe20000000000 */
[----:B--2---:R-:W0:Y:S01]  /*4040*/  F2F.F32.F64 R25, R4 ;  /* 0x0000000400197310 */ /* 0x004e220000301000 */
[----:B------:R-:W-:-:S14]  /*4050*/  DSETP.GEU.AND P0, PT, |R4|, UR4, PT ;  /* 0x0000000404007e2a */ /* 0x000fdc000bf0e200 */
[----:B0-----:R-:W-:Y:S01]  /*4060*/  @!P0 FMUL R25, R25, 1.175494350822287508e-38 ;  /* 0x0080000019198820 */ /* 0x001fe20000400000 */
[----:B------:R-:W-:Y:S06]  /*4070*/  BRA `(.L_x_5253) ;  /* 0x0000000800287947 */ /* 0x000fec0003800000 */
.L_x_5261:
        /* <DEDUP_REMOVED lines=25> */
.L_x_5264:
        /* <DEDUP_REMOVED lines=12> */
.L_x_5263:
[----:B------:R-:W2:Y:S02]  /*42d0*/  LDG.E.U16 R4, desc[UR36][R4.64] ;  /* 0x0000002404047981 */ /* 0x000ea4000c1e1500 */
[----:B--2---:R-:W-:Y:S01]  /*42e0*/  IMAD.U32 R25, R4, 0x10000, RZ ;  /* 0x0001000004197824 */ /* 0x004fe200078e00ff */
[----:B------:R-:W-:Y:S06]  /*42f0*/  BRA `(.L_x_5253) ;  /* 0x0000000400887947 */ /* 0x000fec0003800000 */
.L_x_5260:
        /* <DEDUP_REMOVED lines=11> */
.L_x_5267:
        /* <DEDUP_REMOVED lines=20> */
.L_x_5269:
[----:B------:R-:W-:Y:S05]  /*44f0*/  BSYNC.RECONVERGENT B0 ;  /* 0x0000000000007941 */ /* 0x000fea0003800200 */
.L_x_5268:
[----:B------:R-:W-:Y:S01]  /*4500*/  IMAD.SHL.U32 R0, R0, 0x100000, RZ ;  /* 0x0010000000007824 */ /* 0x000fe200078e00ff */
[----:B------:R-:W-:-:S04]  /*4510*/  LEA R3, R3, 0x3b800000, 0x17 ;  /* 0x3b80000003037811 */ /* 0x000fc800078eb8ff */
[----:B------:R-:W-:Y:S01]  /*4520*/  LOP3.LUT R25, R3, R0, R25, 0xfe, !PT ;  /* 0x0000000003197212 */ /* 0x000fe200078efe19 */
[----:B------:R-:W-:Y:S06]  /*4530*/  BRA `(.L_x_5253) ;  /* 0x0000000000f87947 */ /* 0x000fec0003800000 */
.L_x_5266:
        /* <DEDUP_REMOVED lines=20> */
.L_x_5271:
[----:B------:R-:W-:Y:S05]  /*4680*/  BSYNC.RECONVERGENT B0 ;  /* 0x0000000000007941 */ /* 0x000fea0003800200 */
.L_x_5270:
[----:B------:R-:W-:Y:S01]  /*4690*/  IMAD.SHL.U32 R0, R0, 0x200000, RZ ;  /* 0x0020000000007824 */ /* 0x000fe200078e00ff */
[----:B------:R-:W-:-:S04]  /*46a0*/  LEA R3, R3, 0x37800000, 0x17 ;  /* 0x3780000003037811 */ /* 0x000fc800078eb8ff */
[----:B------:R-:W-:Y:S01]  /*46b0*/  LOP3.LUT R25, R3, R0, R25, 0xfe, !PT ;  /* 0x0000000003197212 */ /* 0x000fe200078efe19 */
[----:B------:R-:W-:Y:S06]  /*46c0*/  BRA `(.L_x_5253) ;  /* 0x0000000000947947 */ /* 0x000fec0003800000 */
.L_x_5265:
        /* <DEDUP_REMOVED lines=14> */
.L_x_5252:
        /* <DEDUP_REMOVED lines=16> */
.L_x_5274:
[----:B------:R-:W-:Y:S01]  /*48b0*/  IMAD.MOV.U32 R25, RZ, RZ, RZ ;  /* 0x000000ffff197224 */ /* 0x000fe200078e00ff */
[----:B------:R-:W-:Y:S06]  /*48c0*/  BRA `(.L_x_5253) ;  /* 0x0000000000147947 */ /* 0x000fec0003800000 */
.L_x_5273:
[----:B------:R-:W2:Y:S02]  /*48d0*/  LDG.E.64 R4, desc[UR36][R4.64] ;  /* 0x0000002404047981 */ /* 0x000ea4000c1e1b00 */
[----:B--2---:R0:W1:Y:S01]  /*48e0*/  I2F.U64 R25, R4 ;  /* 0x0000000400197312 */ /* 0x0040620000301000 */
[----:B------:R-:W-:Y:S05]  /*48f0*/  BRA `(.L_x_5253) ;  /* 0x0000000000087947 */ /* 0x000fea0003800000 */
.L_x_5272:
[----:B------:R-:W2:Y:S02]  /*4900*/  LDG.E R4, desc[UR36][R4.64] ;  /* 0x0000002404047981 */ /* 0x000ea4000c1e1900 */
[----:B--2---:R-:W-:-:S07]  /*4910*/  I2FP.F32.U32 R25, R4 ;  /* 0x0000000400197245 */ /* 0x004fce0000201000 */
.L_x_5253:
[----:B------:R-:W-:Y:S05]  /*4920*/  BSYNC.RECONVERGENT B6 ;  /* 0x0000000000067941 */ /* 0x000fea0003800200 */
.L_x_5247:
[----:B------:R-:W1:Y:S01]  /*4930*/  LDCU.U8 UR6, c[0x0][0x3a5] ;  /* 0x000074a0ff0677ac */ /* 0x000e620008000000 */
[----:B0-2-4-:R-:W0:Y:S01]  /*4940*/  LDC.64 R4, c[0x0][0x398] ;  /* 0x0000e600ff047b82 */ /* 0x015e220000000a00 */
[----:B------:R-:W-:Y:S01]  /*4950*/  BSSY.RECONVERGENT B6, `(.L_x_5275) ;  /* 0x00000e0000067945 */ /* 0x000fe20003800200 */
        /* <DEDUP_REMOVED lines=18> */
.L_x_5279:
[----:B------:R-:W2:Y:S02]  /*4a80*/  LDG.E.U8 R0, desc[UR36][R4.64] ;  /* 0x0000002404007981 */ /* 0x000ea4000c1e1100 */
[----:B--2---:R-:W-:Y:S01]  /*4a90*/  I2FP.F32.U32 R0, R0 ;  /* 0x0000000000007245 */ /* 0x004fe20000201000 */
[----:B------:R-:W-:Y:S06]  /*4aa0*/  BRA `(.L_x_5281) ;  /* 0x0000000c00287947 */ /* 0x000fec0003800000 */
.L_x_5278:
        /* <DEDUP_REMOVED lines=9> */
.L_x_5283:
[----:B------:R-:W2:Y:S02]  /*4b40*/  LDG.E R0, desc[UR36][R4.64] ;  /* 0x0000002404007981 */ /* 0x000ea4000c1e1900 */
[----:B--2---:R-:W-:Y:S01]  /*4b50*/  I2FP.F32.S32 R0, R0 ;  /* 0x0000000000007245 */ /* 0x004fe20000201400 */
[----:B------:R-:W-:Y:S06]  /*4b60*/  BRA `(.L_x_5281) ;  /* 0x0000000800f87947 */ /* 0x000fec0003800000 */
.L_x_5282:
[----:B------:R-:W2:Y:S02]  /*4b70*/  LDG.E.U16 R0, desc[UR36][R4.64] ;  /* 0x0000002404007981 */ /* 0x000ea4000c1e1500 */
[----:B--2---:R-:W0:Y:S01]  /*4b80*/  I2F.S16 R0, R0 ;  /* 0x0000000000007306 */ /* 0x004e220000101400 */
[----:B------:R-:W-:Y:S05]  /*4b90*/  BRA `(.L_x_5281) ;  /* 0x0000000800ec7947 */ /* 0x000fea0003800000 */
.L_x_5277:
        /* <DEDUP_REMOVED lines=8> */
.L_x_5285:
[----:B------:R-:W2:Y:S02]  /*4c20*/  LDG.E.U16 R0, desc[UR36][R4.64] ;  /* 0x0000002404007981 */ /* 0x000ea4000c1e1500 */
[----:B--2---:R-:W-:Y:S01]  /*4c30*/  HADD2.F32 R0, -RZ, R0.H0_H0 ;  /* 0x20000000ff007230 */ /* 0x004fe20000004100 */
[----:B------:R-:W-:Y:S06]  /*4c40*/  BRA `(.L_x_5281) ;  /* 0x0000000800c07947 */ /* 0x000fec0003800000 */
.L_x_5284:
        /* <DEDUP_REMOVED lines=8> */
.L_x_5287:
[----:B------:R-:W2:Y:S02]  /*4cd0*/  LDG.E.U16 R0, desc[UR36][R4.64] ;  /* 0x0000002404007981 */ /* 0x000ea4000c1e1500 */
[----:B--2---:R-:W-:Y:S01]  /*4ce0*/  HADD2.F32 R0, -RZ, R0.H0_H0 ;  /* 0x20000000ff007230 */ /* 0x004fe20000004100 */
[----:B------:R-:W-:Y:S06]  /*4cf0*/  BRA `(.L_x_5281) ;  /* 0x0000000800947947 */ /* 0x000fec0003800000 */
.L_x_5286:
[----:B------:R-:W2:Y:S01]  /*4d00*/  LDG.E.64 R4, desc[UR36][R4.64] ;  /* 0x0000002404047981 */ /* 0x000ea2000c1e1b00 */
[----:B------:R-:W-:Y:S01]  /*4d10*/  UMOV UR4, 0xf0000000 ;  /* 0xf000000000047882 */ /* 0x000fe20000000000 */
[----:B------:R-:W-:Y:S01]  /*4d20*/  UMOV UR5, 0x380fffff ;  /* 0x380fffff00057882 */ /* 0x000fe20000000000 */
[----:B--2---:R-:W0:Y:S01]  /*4d30*/  F2F.F32.F64 R0, R4 ;  /* 0x0000000400007310 */ /* 0x004e220000301000 */
[----:B------:R-:W-:-:S14]  /*4d40*/  DSETP.GEU.AND P0, PT, |R4|, UR4, PT ;  /* 0x0000000404007e2a */ /* 0x000fdc000bf0e200 */
[----:B0-----:R-:W-:Y:S01]  /*4d50*/  @!P0 FMUL R0, R0, 1.175494350822287508e-38 ;  /* 0x0080000000008820 */ /* 0x001fe20000400000 */
[----:B------:R-:W-:Y:S06]  /*4d60*/  BRA `(.L_x_5281) ;  /* 0x0000000800787947 */ /* 0x000fec0003800000 */
.L_x_5276:
        /* <DEDUP_REMOVED lines=12> */
.L_x_5290:
[----:B------:R-:W2:Y:S01]  /*4e30*/  LDG.E.64 R4, desc[UR36][R4.64] ;  /* 0x0000002404047981 */ /* 0x000ea2000c1e1b00 */
[----:B------:R-:W-:Y:S01]  /*4e40*/  UMOV UR4, 0xf0000000 ;  /* 0xf000000000047882 */ /* 0x000fe20000000000 */
[----:B------:R-:W-:Y:S01]  /*4e50*/  UMOV UR5, 0x380fffff ;  /* 0x380fffff00057882 */ /* 0x000fe20000000000 */
[----:B--2---:R-:W0:Y:S01]  /*4e60*/  F2F.F32.F64 R0, R4 ;  /* 0x0000000400007310 */ /* 0x004e220000301000 */
[----:B------:R-:W-:-:S14]  /*4e70*/  DSETP.GEU.AND P0, PT, |R4|, UR4, PT ;  /* 0x0000000404007e2a */ /* 0x000fdc000bf0e200 */
[----:B0-----:R-:W-:Y:S01]  /*4e80*/  @!P0 FMUL R0, R0, 1.175494350822287508e-38 ;  /* 0x0080000000008820 */ /* 0x001fe20000400000 */
[----:B------:R-:W-:Y:S06]  /*4e90*/  BRA `(.L_x_5281) ;  /* 0x00000008002c7947 */ /* 0x000fec0003800000 */
.L_x_5289:
        /* <DEDUP_REMOVED lines=25> */
.L_x_5292:
        /* <DEDUP_REMOVED lines=13> */
.L_x_5291:
[----:B------:R-:W2:Y:S02]  /*5100*/  LDG.E.U16 R0, desc[UR36][R4.64] ;  /* 0x0000002404007981 */ /* 0x000ea4000c1e1500 */
[----:B--2---:R-:W-:Y:S01]  /*5110*/  IMAD.U32 R0, R0, 0x10000, RZ ;  /* 0x0001000000007824 */ /* 0x004fe200078e00ff */
[----:B------:R-:W-:Y:S06]  /*5120*/  BRA `(.L_x_5281) ;  /* 0x0000000400887947 */ /* 0x000fec0003800000 */
.L_x_5288:
        /* <DEDUP_REMOVED lines=11> */
.L_x_5295:
        /* <DEDUP_REMOVED lines=20> */
.L_x_5297:
[----:B------:R-:W-:Y:S05]  /*5320*/  BSYNC.RECONVERGENT B0 ;  /* 0x0000000000007941 */ /* 0x000fea0003800200 */
.L_x_5296:
[----:B------:R-:W-:Y:S01]  /*5330*/  IMAD.SHL.U32 R0, R0, 0x100000, RZ ;  /* 0x0010000000007824 */ /* 0x000fe200078e00ff */
[----:B------:R-:W-:-:S04]  /*5340*/  LEA R3, R3, 0x3b800000, 0x17 ;  /* 0x3b80000003037811 */ /* 0x000fc800078eb8ff */
[----:B------:R-:W-:Y:S01]  /*5350*/  LOP3.LUT R0, R3, R0, R7, 0xfe, !PT ;  /* 0x0000000003007212 */ /* 0x000fe200078efe07 */
[----:B------:R-:W-:Y:S06]  /*5360*/  BRA `(.L_x_5281) ;  /* 0x0000000000f87947 */ /* 0x000fec0003800000 */
.L_x_5294:
        /* <DEDUP_REMOVED lines=20> */
.L_x_5299:
[----:B------:R-:W-:Y:S05]  /*54b0*/  BSYNC.RECONVERGENT B0 ;  /* 0x0000000000007941 */ /* 0x000fea0003800200 */
.L_x_5298:
[----:B------:R-:W-:Y:S01]  /*54c0*/  IMAD.SHL.U32 R0, R0, 0x200000, RZ ;  /* 0x0020000000007824 */ /* 0x000fe200078e00ff */
[----:B------:R-:W-:-:S04]  /*54d0*/  LEA R3, R3, 0x37800000, 0x17 ;  /* 0x3780000003037811 */ /* 0x000fc800078eb8ff */
[----:B------:R-:W-:Y:S01]  /*54e0*/  LOP3.LUT R0, R3, R0, R7, 0xfe, !PT ;  /* 0x0000000003007212 */ /* 0x000fe200078efe07 */
[----:B------:R-:W-:Y:S06]  /*54f0*/  BRA `(.L_x_5281) ;  /* 0x0000000000947947 */ /* 0x000fec0003800000 */
.L_x_5293:
        /* <DEDUP_REMOVED lines=14> */
.L_x_5280:
[----:B------:R-:W-:Y:S01]  /*55e0*/  MOV R14, 0x0 ;  /* 0x00000000000e7802 */ /* 0x000fe20000000f00 */
[----:B------:R-:W0:Y:S01]  /*55f0*/  LDCU.64 UR4, c[0x4][0x140] ;  /* 0x01002800ff0477ac */ /* 0x000e220008000a00 */
[----:B------:R-:W-:Y:S02]  /*5600*/  IMAD.MOV.U32 R8, RZ, RZ, 0x4e ;  /* 0x0000004eff087424 */ /* 0x000fe400078e00ff */
[----:B------:R-:W-:Y:S01]  /*5610*/  IMAD.MOV.U32 R12, RZ, RZ, 0x1 ;  /* 0x00000001ff0c7424 */ /* 0x000fe200078e00ff */
[----:B------:R-:W1:Y:S01]  /*5620*/  LDCU.64 UR6, c[0x4][0x148] ;  /* 0x01002900ff0677ac */ /* 0x000e620008000a00 */
[----:B------:R-:W2:Y:S01]  /*5630*/  LDC.64 R14, c[0x4][R14] ;  /* 0x010000000e0e7b82 */ /* 0x000ea20000000a00 */
[----:B------:R-:W-:Y:S01]  /*5640*/  IMAD.MOV.U32 R13, RZ, RZ, RZ ;  /* 0x000000ffff0d7224 */ /* 0x000fe200078e00ff */
[----:B------:R-:W4:Y:S01]  /*5650*/  LDCU.64 UR8, c[0x4][0x40] ;  /* 0x01000800ff0877ac */ /* 0x000f220008000a00 */
[----:B0-----:R-:W-:Y:S02]  /*5660*/  IMAD.U32 R4, RZ, RZ, UR4 ;  /* 0x00000004ff047e24 */ /* 0x001fe4000f8e00ff */
[----:B------:R-:W-:-:S02]  /*5670*/  IMAD.U32 R5, RZ, RZ, UR5 ;  /* 0x00000005ff057e24 */ /* 0x000fc4000f8e00ff */
[----:B-1----:R-:W-:Y:S02]  /*5680*/  IMAD.U32 R6, RZ, RZ, UR6 ;  /* 0x00000006ff067e24 */ /* 0x002fe4000f8e00ff */
[----:B------:R-:W-:Y:S02]  /*5690*/  IMAD.U32 R7, RZ, RZ, UR7 ;  /* 0x00000007ff077e24 */ /* 0x000fe4000f8e00ff */
[----:B----4-:R-:W-:Y:S02]  /*56a0*/  IMAD.U32 R10, RZ, RZ, UR8 ;  /* 0x00000008ff0a7e24 */ /* 0x010fe4000f8e00ff */
[----:B------:R-:W-:-:S07]  /*56b0*/  IMAD.U32 R11, RZ, RZ, UR9 ;  /* 0x00000009ff0b7e24 */ /* 0x000fce000f8e00ff */
[----:B------:R-:W-:-:S07]  /*56c0*/  LEPC R20, `(.L_x_5302) ;  /* 0x000000001014794e */ /* 0x000fce0000000000 */
[----:B--23-5:R-:W-:Y:S05]  /*56d0*/  CALL.ABS.NOINC R14 ;  /* 0x000000000e007343 */ /* 0x02cfea0003c00000 */
.L_x_5302:
[----:B------:R-:W-:Y:S01]  /*56e0*/  IMAD.MOV.U32 R0, RZ, RZ, RZ ;  /* 0x000000ffff007224 */ /* 0x000fe200078e00ff */
[----:B------:R-:W-:Y:S06]  /*56f0*/  BRA `(.L_x_5281) ;  /* 0x0000000000147947 */ /* 0x000fec0003800000 */
.L_x_5301:
[----:B------:R-:W2:Y:S02]  /*5700*/  LDG.E.64 R4, desc[UR36][R4.64] ;  /* 0x0000002404047981 */ /* 0x000ea4000c1e1b00 */
[----:B--2---:R0:W1:Y:S01]  /*5710*/  I2F.U64 R0, R4 ;  /* 0x0000000400007312 */ /* 0x0040620000301000 */
[----:B------:R-:W-:Y:S05]  /*5720*/  BRA `(.L_x_5281) ;  /* 0x0000000000087947 */ /* 0x000fea0003800000 */
.L_x_5300:
[----:B------:R-:W2:Y:S02]  /*5730*/  LDG.E R0, desc[UR36][R4.64] ;  /* 0x0000002404007981 */ /* 0x000ea4000c1e1900 */
[----:B--2---:R-:W-:-:S07]  /*5740*/  I2FP.F32.U32 R0, R0 ;  /* 0x0000000000007245 */ /* 0x004fce0000201000 */
.L_x_5281:
[----:B------:R-:W-:Y:S05]  /*5750*/  BSYNC.RECONVERGENT B6 ;  /* 0x0000000000067941 */ /* 0x000fea0003800200 */
.L_x_5275:
[----:B---3-5:R-:W-:Y:S01]  /*5760*/  FSETP.NEU.FTZ.AND P1, PT, R25, RZ, PT ;  /* 0x000000ff1900720b */ /* 0x028fe20003f3d000 */
[----:B------:R-:W-:Y:S01]  /*5770*/  VIADD R2, R2, 0x80 ;  /* 0x0000008002027836 */ /* 0x000fe20000000000 */
[----:B01----:R-:W-:Y:S02]  /*5780*/  FSETP.NEU.FTZ.AND P0, PT, R0, RZ, PT ;  /* 0x000000ff0000720b */ /* 0x003fe40003f1d000 */
[----:B------:R-:W-:Y:S02]  /*5790*/  P2R R26, PR, RZ, 0x2 ;  /* 0x00000002ff1a7803 */ /* 0x000fe40000000000 */
[----:B------:R-:W-:-:S09]  /*57a0*/  P2R R25, PR, RZ, 0x1 ;  /* 0x00000001ff197803 */ /* 0x000fd20000000000 */
.L_x_5246:
[----:B------:R-:W-:Y:S05]  /*57b0*/  BSYNC.RECONVERGENT B7 ;  /* 0x0000000000077941 */ /* 0x000fea0003800200 */
.L_x_5245:
[----:B------:R-:W-:Y:S01]  /*57c0*/  ISETP.GE.AND P1, PT, R2, R17, PT ;  /* 0x000000110200720c */ /* 0x000fe20003f26270 */
[----:B------:R-:W-:Y:S01]  /*57d0*/  BSSY.RECONVERGENT B7, `(.L_x_5303) ;  /* 0x00001cb000077945 */ /* 0x000fe20003800200 */
[----:B------:R-:W-:-:S11]  /*57e0*/  PLOP3.LUT P0, PT, PT, PT, PT, 0x8, 0x80 ;  /* 0x000000000080781c */ /* 0x000fd60003f0e170 */
[----:B------:R-:W-:Y:S05]  /*57f0*/  @P1 BRA `(.L_x_5304) ;  /* 0x0000001c00201947 */ /* 0x000fea0003800000 */
[----:B--2-4-:R-:W0:Y:S01]  /*5800*/  LDC.64 R4, c[0x0][0x390] ;  /* 0x0000e400ff047b82 */ /* 0x014e220000000a00 */
        /* <DEDUP_REMOVED lines=18> */
[----:B--2---:R-:W3:Y:S01]  /*5930*/  I2F.S16 R2, R2 ;  /* 0x0000000200027306 */ /* 0x004ee20000101400 */
[----:B------:R-:W-:Y:S05]  /*5940*/  BRA `(.L_x_5311) ;  /* 0x0000000c00307947 */ /* 0x000fea0003800000 */
.L_x_5309:
[----:B------:R-:W2:Y:S02]  /*5950*/  LDG.E.U8 R2, desc[UR36][R4.64] ;  /* 0x0000002404027981 */ /* 0x000ea4000c1e1100 */
[----:B--2---:R-:W-:Y:S01]  /*5960*/  I2FP.F32.U32 R2, R2 ;  /* 0x0000000200027245 */ /* 0x004fe20000201000 */
[----:B------:R-:W-:Y:S06]  /*5970*/  BRA `(.L_x_5311) ;  /* 0x0000000c00247947 */ /* 0x000fec0003800000 */
.L_x_5308:
        /* <DEDUP_REMOVED lines=9> */
.L_x_5313:
[----:B------:R-:W2:Y:S02]  /*5a10*/  LDG.E R2, desc[UR36][R4.64] ;  /* 0x0000002404027981 */ /* 0x000ea4000c1e1900 */
[----:B--2---:R-:W-:Y:S01]  /*5a20*/  I2FP.F32.S32 R2, R2 ;  /* 0x0000000200027245 */ /* 0x004fe20000201400 */
[----:B------:R-:W-:Y:S06]  /*5a30*/  BRA `(.L_x_5311) ;  /* 0x0000000800f47947 */ /* 0x000fec0003800000 */
.L_x_5312:
[----:B------:R-:W2:Y:S02]  /*5a40*/  LDG.E.U16 R2, desc[UR36][R4.64] ;  /* 0x0000002404027981 */ /* 0x000ea4000c1e1500 */
[----:B--2---:R-:W0:Y:S01]  /*5a50*/  I2F.S16 R2, R2 ;  /* 0x0000000200027306 */ /* 0x004e220000101400 */
[----:B------:R-:W-:Y:S05]  /*5a60*/  BRA `(.L_x_5311) ;  /* 0x0000000800e87947 */ /* 0x000fea0003800000 */
.L_x_5307:
        /* <DEDUP_REMOVED lines=8> */
.L_x_5315:
[----:B------:R-:W2:Y:S02]  /*5af0*/  LDG.E.U16 R2, desc[UR36][R4.64] ;  /* 0x0000002404027981 */ /* 0x000ea4000c1e1500 */
[----:B--2---:R-:W-:Y:S01]  /*5b00*/  HADD2.F32 R2, -RZ, R2.H0_H0 ;  /* 0x20000002ff027230 */ /* 0x004fe20000004100 */
[----:B------:R-:W-:Y:S06]  /*5b10*/  BRA `(.L_x_5311) ;  /* 0x0000000800bc7947 */ /* 0x000fec0003800000 */
.L_x_5314:
        /* <DEDUP_REMOVED lines=8> */
.L_x_5317:
[----:B------:R-:W2:Y:S02]  /*5ba0*/  LDG.E.U16 R2, desc[UR36][R4.64] ;  /* 0x0000002404027981 */ /* 0x000ea4000c1e1500 */
[----:B--2---:R-:W-:Y:S01]  /*5bb0*/  HADD2.F32 R2, -RZ, R2.H0_H0 ;  /* 0x20000002ff027230 */ /* 0x004fe20000004100 */
[----:B------:R-:W-:Y:S06]  /*5bc0*/  BRA `(.L_x_5311) ;  /* 0x0000000800907947 */ /* 0x000fec0003800000 */
.L_x_5316:
[----:B------:R-:W2:Y:S01]  /*5bd0*/  LDG.E.64 R4, desc[UR36][R4.64] ;  /* 0x0000002404047981 */ /* 0x000ea2000c1e1b00 */
[----:B------:R-:W-:Y:S01]  /*5be0*/  UMOV UR4, 0xf0000000 ;  /* 0xf000000000047882 */ /* 0x000fe20000000000 */
[----:B------:R-:W-:Y:S01]  /*5bf0*/  UMOV UR5, 0x380fffff ;  /* 0x380fffff00057882 */ /* 0x000fe20000000000 */
[----:B--2---:R-:W0:Y:S01]  /*5c00*/  F2F.F32.F64 R2, R4 ;  /* 0x0000000400027310 */ /* 0x004e220000301000 */
[----:B------:R-:W-:-:S14]  /*5c10*/  DSETP.GEU.AND P0, PT, |R4|, UR4, PT ;  /* 0x0000000404007e2a */ /* 0x000fdc000bf0e200 */
[----:B0-----:R-:W-:Y:S01]  /*5c20*/  @!P0 FMUL R2, R2, 1.175494350822287508e-38 ;  /* 0x0080000002028820 */ /* 0x001fe20000400000 */
[----:B------:R-:W-:Y:S06]  /*5c30*/  BRA `(.L_x_5311) ;  /* 0x0000000800747947 */ /* 0x000fec0003800000 */
.L_x_5306:
        /* <DEDUP_REMOVED lines=12> */
.L_x_5320:
[----:B------:R-:W2:Y:S01]  /*5d00*/  LDG.E.64 R4, desc[UR36][R4.64] ;  /* 0x0000002404047981 */ /* 0x000ea2000c1e1b00 */
[----:B------:R-:W-:Y:S01]  /*5d10*/  UMOV UR4, 0xf0000000 ;  /* 0xf000000000047882 */ /* 0x000fe20000000000 */
[----:B------:R-:W-:Y:S01]  /*5d20*/  UMOV UR5, 0x380fffff ;  /* 0x380fffff00057882 */ /* 0x000fe20000000000 */
[----:B--2---:R-:W0:Y:S01]  /*5d30*/  F2F.F32.F64 R2, R4 ;  /* 0x0000000400027310 */ /* 0x004e220000301000 */
[----:B------:R-:W-:-:S14]  /*5d40*/  DSETP.GEU.AND P0, PT, |R4|, UR4, PT ;  /* 0x0000000404007e2a */ /* 0x000fdc000bf0e200 */
[----:B0-----:R-:W-:Y:S01]  /*5d50*/  @!P0 FMUL R2, R2, 1.175494350822287508e-38 ;  /* 0x0080000002028820 */ /* 0x001fe20000400000 */
[----:B------:R-:W-:Y:S06]  /*5d60*/  BRA `(.L_x_5311) ;  /* 0x0000000800287947 */ /* 0x000fec0003800000 */
.L_x_5319:
        /* <DEDUP_REMOVED lines=25> */
.L_x_5322:
        /* <DEDUP_REMOVED lines=12> */
.L_x_5321:
[----:B------:R-:W2:Y:S02]  /*5fc0*/  LDG.E.U16 R2, desc[UR36][R4.64] ;  /* 0x0000002404027981 */ /* 0x000ea4000c1e1500 */
[----:B--2---:R-:W-:Y:S01]  /*5fd0*/  IMAD.U32 R2, R2, 0x10000, RZ ;  /* 0x0001000002027824 */ /* 0x004fe200078e00ff */
[----:B------:R-:W-:Y:S06]  /*5fe0*/  BRA `(.L_x_5311) ;  /* 0x0000000400887947 */ /* 0x000fec0003800000 */
.L_x_5318:
        /* <DEDUP_REMOVED lines=11> */
.L_x_5325:
        /* <DEDUP_REMOVED lines=20> */
.L_x_5327:
[----:B------:R-:W-:Y:S05]  /*61e0*/  BSYNC.RECONVERGENT B0 ;  /* 0x0000000000007941 */ /* 0x000fea0003800200 */
.L_x_5326:
[----:B------:R-:W-:Y:S01]  /*61f0*/  IMAD.SHL.U32 R0, R0, 0x100000, RZ ;  /* 0x0010000000007824 */ /* 0x000fe200078e00ff */
[----:B------:R-:W-:-:S04]  /*6200*/  LEA R2, R2, 0x3b800000, 0x17 ;  /* 0x3b80000002027811 */ /* 0x000fc800078eb8ff */
[----:B------:R-:W-:Y:S01]  /*6210*/  LOP3.LUT R2, R2, R0, R7, 0xfe, !PT ;  /* 0x0000000002027212 */ /* 0x000fe200078efe07 */
[----:B------:R-:W-:Y:S06]  /*6220*/  BRA `(.L_x_5311) ;  /* 0x0000000000f87947 */ /* 0x000fec0003800000 */
.L_x_5324:
        /* <DEDUP_REMOVED lines=20> */
.L_x_5329:
[----:B------:R-:W-:Y:S05]  /*6370*/  BSYNC.RECONVERGENT B0 ;  /* 0x0000000000007941 */ /* 0x000fea0003800200 */
.L_x_5328:
[----:B------:R-:W-:Y:S01]  /*6380*/  IMAD.SHL.U32 R0, R0, 0x200000, RZ ;  /* 0x0020000000007824 */ /* 0x000fe200078e00ff */
[----:B------:R-:W-:-:S04]  /*6390*/  LEA R2, R2, 0x37800000, 0x17 ;  /* 0x3780000002027811 */ /* 0x000fc800078eb8ff */
[----:B------:R-:W-:Y:S01]  /*63a0*/  LOP3.LUT R2, R2, R0, R7, 0xfe, !PT ;  /* 0x0000000002027212 */ /* 0x000fe200078efe07 */
[----:B------:R-:W-:Y:S06]  /*63b0*/  BRA `(.L_x_5311) ;  /* 0x0000000000947947 */ /* 0x000fec0003800000 */
.L_x_5323:
        /* <DEDUP_REMOVED lines=14> */
.L_x_5310:
        /* <DEDUP_REMOVED lines=16> */
.L_x_5332:
[----:B------:R-:W-:Y:S01]  /*65a0*/  IMAD.MOV.U32 R2, RZ, RZ, RZ ;  /* 0x000000ffff027224 */ /* 0x000fe200078e00ff */
[----:B------:R-:W-:Y:S06]  /*65b0*/  BRA `(.L_x_5311) ;  /* 0x0000000000147947 */ /* 0x000fec0003800000 */
.L_x_5331:
[----:B------:R-:W2:Y:S02]  /*65c0*/  LDG.E.64 R2, desc[UR36][R4.64] ;  /* 0x0000002404027981 */ /* 0x000ea4000c1e1b00 */
[----:B--2---:R0:W1:Y:S01]  /*65d0*/  I2F.U64 R2, R2 ;  /* 0x0000000200027312 */ /* 0x0040620000301000 */
[----:B------:R-:W-:Y:S05]  /*65e0*/  BRA `(.L_x_5311) ;  /* 0x0000000000087947 */ /* 0x000fea0003800000 */
.L_x_5330:
[----:B------:R-:W2:Y:S02]  /*65f0*/  LDG.E R2, desc[UR36][R4.64] ;  /* 0x0000002404027981 */ /* 0x000ea4000c1e1900 */
[----:B--2---:R-:W-:-:S07]  /*6600*/  I2FP.F32.U32 R2, R2 ;  /* 0x0000000200027245 */ /* 0x004fce0000201000 */
.L_x_5311:
[----:B------:R-:W-:Y:S05]  /*6610*/  BSYNC.RECONVERGENT B6 ;  /* 0x0000000000067941 */ /* 0x000fea0003800200 */
.L_x_5305:
[----:B------:R-:W1:Y:S01]  /*6620*/  LDCU.U8 UR6, c[0x0][0x3a5] ;  /* 0x000074a0ff0677ac */ /* 0x000e620008000000 */
[----:B0---4-:R-:W0:Y:S01]  /*6630*/  LDC.64 R4, c[0x0][0x398] ;  /* 0x0000e600ff047b82 */ /* 0x011e220000000a00 */
[----:B------:R-:W-:Y:S01]  /*6640*/  BSSY.RECONVERGENT B6, `(.L_x_5333) ;  /* 0x00000e0000067945 */ /* 0x000fe20003800200 */
[----:B------:R-:W4:Y:S01]  /*6650*/  LDCU UR5, c[0x0][0x3ac] ;  /* 0x00007580ff0577ac */ /* 0x000f220008000800 */
[----:B-1----:R-:W-:-:S04]  /*6660*/  UPRMT UR4, UR6, 0x9910, URZ ;  /* 0x0000991006047896 */ /* 0x002fc800080000ff */
[----:B------:R-:W-:Y:S01]  /*6670*/  UISETP.GT.AND UP0, UPT, UR4, 0x9, UPT ;  /* 0x000000090400788c */ /* 0x000fe2000bf04270 */
[----:B----4-:R-:W-:-:S05]  /*6680*/  IMAD R27, R27, UR5, RZ ;  /* 0x000000051b1b7c24 */ /* 0x010fca000f8e02ff */
        /* <DEDUP_REMOVED lines=11> */
[----:B------:R-:W4:Y:S02]  /*6740*/  LDG.E.S8 R4, desc[UR36][R4.64] ;  /* 0x0000002404047981 */ /* 0x000f24000c1e1300 */
[----:B----4-:R4:W0:Y:S01]  /*6750*/  I2F.S16 R0, R4 ;  /* 0x0000000400007306 */ /* 0x0108220000101400 */
[----:B------:R-:W-:Y:S05]  /*6760*/  BRA `(.L_x_5339) ;  /* 0x0000000c00347947 */ /* 0x000fea0003800000 */
.L_x_5337:
[----:B------:R-:W4:Y:S02]  /*6770*/  LDG.E.U8 R0, desc[UR36][R4.64] ;  /* 0x0000002404007981 */ /* 0x000f24000c1e1100 */
[----:B----4-:R-:W-:Y:S01]  /*6780*/  I2FP.F32.U32 R0, R0 ;  /* 0x0000000000007245 */ /* 0x010fe20000201000 */
[----:B------:R-:W-:Y:S06]  /*6790*/  BRA `(.L_x_5339) ;  /* 0x0000000c00287947 */ /* 0x000fec0003800000 */
.L_x_5336:
[----:B------:R-:W-:-:S09]  /*67a0*/  UISETP.NE.AND UP0, UPT, UR4, 0x2, UPT ;  /* 0x000000020400788c */ /* 0x000fd2000bf05270 */
[----:B------:R-:W-:Y:S05]  /*67b0*/  BRA.U !UP0, `(.L_x_5340) ;  /* 0x0000000108287547 */ /* 0x000fea000b800000 */
[----:B------:R-:W-:-:S09]  /*67c0*/  UISETP.NE.AND UP0, UPT, UR4, 0x3, UPT ;  /* 0x000000030400788c */ /* 0x000fd2000bf05270 */
[----:B------:R-:W-:Y:S05]  /*67d0*/  BRA.U !UP0, `(.L_x_5341) ;  /* 0x0000000108147547 */ /* 0x000fea000b800000 */
[----:B------:R-:W-:-:S09]  /*67e0*/  UISETP.NE.AND UP0, UPT, UR4, 0x4, UPT ;  /* 0x000000040400788c */ /* 0x000fd2000bf05270 */
[----:B------:R-:W-:Y:S05]  /*67f0*/  BRA.U UP0, `(.L_x_5338) ;  /* 0x0000000900b47547 */ /* 0x000fea000b800000 */
[----:B------:R-:W4:Y:S02]  /*6800*/  LDG.E.64 R4, desc[UR36][R4.64] ;  /* 0x0000002404047981 */ /* 0x000f24000c1e1b00 */
[----:B----4-:R0:W1:Y:S01]  /*6810*/  I2F.S64 R0, R4 ;  /* 0x0000000400007312 */ /* 0x0100620000301400 */
[----:B------:R-:W-:Y:S05]  /*6820*/  BRA `(.L_x_5339) ;  /* 0x0000000c00047947 */ /* 0x000fea0003800000 */
.L_x_5341:
[----:B------:R-:W4:Y:S02]  /*6830*/  LDG.E R0, desc[UR36][R4.64] ;  /* 0x0000002404007981 */ /* 0x000f24000c1e1900 */
[----:B----4-:R-:W-:Y:S01]  /*6840*/  I2FP.F32.S32 R0, R0 ;  /* 0x0000000000007245 */ /* 0x010fe20000201400 */
[----:B------:R-:W-:Y:S06]  /*6850*/  BRA `(.L_x_5339) ;  /* 0x0000000800f87947 */ /* 0x000fec0003800000 */
.L_x_5340:
[----:B------:R-:W4:Y:S02]  /*6860*/  LDG.E.U16 R0, desc[UR36][R4.64] ;  /* 0x0000002404007981 */ /* 0x000f24000c1e1500 */
[----:B----4-:R-:W0:Y:S01]  /*6870*/  I2F.S16 R0, R0 ;  /* 0x0000000000007306 */ /* 0x010e220000101400 */
[----:B------:R-:W-:Y:S05]  /*6880*/  BRA `(.L_x_5339) ;  /* 0x0000000800ec7947 */ /* 0x000fea0003800000 */
.L_x_5335:
        /* <DEDUP_REMOVED lines=8> */
.L_x_5343:
[----:B------:R-:W4:Y:S02]  /*6910*/  LDG.E.U16 R0, desc[UR36][R4.64] ;  /* 0x0000002404007981 */ /* 0x000f24000c1e1500 */
[----:B----4-:R-:W-:Y:S01]  /*6920*/  HADD2.F32 R0, -RZ, R0.H0_H0 ;  /* 0x20000000ff007230 */ /* 0x010fe20000004100 */
[----:B------:R-:W-:Y:S06]  /*6930*/  BRA `(.L_x_5339) ;  /* 0x0000000800c07947 */ /* 0x000fec0003800000 */
.L_x_5342:
        /* <DEDUP_REMOVED lines=8> */
.L_x_5345:
[----:B------:R-:W4:Y:S02]  /*69c0*/  LDG.E.U16 R0, desc[UR36][R4.64] ;  /* 0x0000002404007981 */ /* 0x000f24000c1e1500 */
[----:B----4-:R-:W-:Y:S01]  /*69d0*/  HADD2.F32 R0, -RZ, R0.H0_H0 ;  /* 0x20000000ff007230 */ /* 0x010fe20000004100 */
[----:B------:R-:W-:Y:S06]  /*69e0*/  BRA `(.L_x_5339) ;  /* 0x0000000800947947 */ /* 0x000fec0003800000 */
.L_x_5344:
[----:B------:R-:W4:Y:S01]  /*69f0*/  LDG.E.64 R4, desc[UR36][R4.64] ;  /* 0x0000002404047981 */ /* 0x000f22000c1e1b00 */
[----:B------:R-:W-:Y:S01]  /*6a00*/  UMOV UR4, 0xf0000000 ;  /* 0xf000000000047882 */ /* 0x000fe20000000000 */
[----:B------:R-:W-:Y:S01]  /*6a10*/  UMOV UR5, 0x380fffff ;  /* 0x380fffff00057882 */ /* 0x000fe20000000000 */
[----:B----4-:R-:W0:Y:S01]  /*6a20*/  F2F.F32.F64 R0, R4 ;  /* 0x0000000400007310 */ /* 0x010e220000301000 */
[----:B------:R-:W-:-:S14]  /*6a30*/  DSETP.GEU.AND P0, PT, |R4|, UR4, PT ;  /* 0x0000000404007e2a */ /* 0x000fdc000bf0e200 */
[----:B0-----:R-:W-:Y:S01]  /*6a40*/  @!P0 FMUL R0, R0, 1.175494350822287508e-38 ;  /* 0x0080000000008820 */ /* 0x001fe20000400000 */
[----:B------:R-:W-:Y:S06]  /*6a50*/  BRA `(.L_x_5339) ;  /* 0x0000000800787947 */ /* 0x000fec0003800000 */
.L_x_5334:
        /* <DEDUP_REMOVED lines=8> */
[----:B------:R-:W4:Y:S02]  /*6ae0*/  LDG.E.U8 R4, desc[UR36][R4.64] ;  /* 0x0000002404047981 */ /* 0x000f24000c1e1100 */
[----:B----4-:R-:W-:-:S04]  /*6af0*/  ISETP.NE.AND P0, PT, R4, RZ, PT ;  /* 0x000000ff0400720c */ /* 0x010fc80003f05270 */
[----:B------:R-:W-:Y:S01]  /*6b00*/  FSEL R0, RZ, 1, !P0 ;  /* 0x3f800000ff007808 */ /* 0x000fe20004000000 */
[----:B------:R-:W-:Y:S08]  /*6b10*/  BRA `(.L_x_5339) ;  /* 0x0000000800487947 */ /* 0x000ff00003800000 */
.L_x_5348:
[----:B------:R-:W4:Y:S01]  /*6b20*/  LDG.E.64 R4, desc[UR36][R4.64] ;  /* 0x0000002404047981 */ /* 0x000f22000c1e1b00 */
[----:B------:R-:W-:Y:S01]  /*6b30*/  UMOV UR4, 0xf0000000 ;  /* 0xf000000000047882 */ /* 0x000fe20000000000 */
[----:B------:R-:W-:Y:S01]  /*6b40*/  UMOV UR5, 0x380fffff ;  /* 0x380fffff00057882 */ /* 0x000fe20000000000 */
[----:B----4-:R-:W0:Y:S01]  /*6b50*/  F2F.F32.F64 R0, R4 ;  /* 0x0000000400007310 */ /* 0x010e220000301000 */
[----:B------:R-:W-:-:S14]  /*6b60*/  DSETP.GEU.AND P0, PT, |R4|, UR4, PT ;  /* 0x0000000404007e2a */ /* 0x000fdc000bf0e200 */
[----:B0-----:R-:W-:Y:S01]  /*6b70*/  @!P0 FMUL R0, R0, 1.175494350822287508e-38 ;  /* 0x0080000000008820 */ /* 0x001fe20000400000 */
[----:B------:R-:W-:Y:S06]  /*6b80*/  BRA `(.L_x_5339) ;  /* 0x00000008002c7947 */ /* 0x000fec0003800000 */
.L_x_5347:
[----:B------:R-:W-:-:S09]  /*6b90*/  UISETP.NE.AND UP0, UPT, UR4, 0xf, UPT ;  /* 0x0000000f0400788c */ /* 0x000fd2000bf05270 */
[----:B------:R-:W-:Y:S05]  /*6ba0*/  BRA.U !UP0, `(.L_x_5349) ;  /* 0x0000000108907547 */ /* 0x000fea000b800000 */
[----:B------:R-:W-:-:S09]  /*6bb0*/  UISETP.NE.AND UP0, UPT, UR4, 0x17, UPT ;  /* 0x000000170400788c */ /* 0x000fd2000bf05270 */
[----:B------:R-:W-:Y:S05]  /*6bc0*/  BRA.U !UP0, `(.L_x_5350) ;  /* 0x0000000108547547 */ /* 0x000fea000b800000 */
[----:B------:R-:W-:-:S09]  /*6bd0*/  UISETP.NE.AND UP0, UPT, UR4, 0x18, UPT ;  /* 0x000000180400788c */ /* 0x000fd2000bf05270 */
[----:B------:R-:W-:Y:S05]  /*6be0*/  BRA.U UP0, `(.L_x_5338) ;  /* 0x0000000500b87547 */ /* 0x000fea000b800000 */
[----:B------:R-:W4:Y:S01]  /*6bf0*/  LDG.E.U8 R0, desc[UR36][R4.64] ;  /* 0x0000002404007981 */ /* 0x000f22000c1e1100 */
[----:B------:R-:W-:Y:S02]  /*6c00*/  IMAD.MOV.U32 R7, RZ, RZ, 0x1f ;  /* 0x0000001fff077424 */ /* 0x000fe400078e00ff */
[----:B----4-:R-:W-:-:S05]  /*6c10*/  IMAD.SHL.U32 R0, R0, 0x1000000, RZ ;  /* 0x0100000000007824 */ /* 0x010fca00078e00ff */
        /* <DEDUP_REMOVED lines=16> */
.L_x_5350:
[----:B------:R-:W4:Y:S02]  /*6d20*/  LDG.E.U8 R4, desc[UR36][R4.64] ;  /* 0x0000002404047981 */ /* 0x000f24000c1e1100 */
[C---:B----4-:R-:W-:Y:S02]  /*6d30*/  IMAD.SHL.U32 R0, R4.reuse, 0x2000000, RZ ;  /* 0x0200000004007824 */ /* 0x050fe400078e00ff */
        /* <DEDUP_REMOVED lines=11> */
.L_x_5349:
[----:B------:R-:W4:Y:S02]  /*6df0*/  LDG.E.U16 R0, desc[UR36][R4.64] ;  /* 0x0000002404007981 */ /* 0x000f24000c1e1500 */
[----:B----4-:R-:W-:Y:S01]  /*6e00*/  IMAD.U32 R0, R0, 0x10000, RZ ;  /* 0x0001000000007824 */ /* 0x010fe200078e00ff */
[----:B------:R-:W-:Y:S06]  /*6e10*/  BRA `(.L_x_5339) ;  /* 0x0000000400887947 */ /* 0x000fec0003800000 */
.L_x_5346:
        /* <DEDUP_REMOVED lines=8> */
[----:B------:R-:W4:Y:S02]  /*6ea0*/  LDG.E.U16 R0, desc[UR36][R4.64] ;  /* 0x0000002404007981 */ /* 0x000f24000c1e1500 */
[----:B----4-:R-:W-:Y:S01]  /*6eb0*/  I2FP.F32.U32 R0, R0 ;  /* 0x0000000000007245 */ /* 0x010fe20000201000 */
[----:B------:R-:W-:Y:S06]  /*6ec0*/  BRA `(.L_x_5339) ;  /* 0x00000004005c7947 */ /* 0x000fec0003800000 */
.L_x_5353:
[----:B------:R-:W4:Y:S01]  /*6ed0*/  LDG.E.U8 R4, desc[UR36][R4.64] ;  /* 0x0000002404047981 */ /* 0x000f22000c1e1100 */
[----:B------:R-:W-:Y:S01]  /*6ee0*/  IMAD.MOV.U32 R0, RZ, RZ, RZ ;  /* 0x000000ffff007224 */ /* 0x000fe200078e00ff */
[----:B----4-:R-:W-:-:S13]  /*6ef0*/  ISETP.NE.AND P0, PT, R4, RZ, PT ;  /* 0x000000ff0400720c */ /* 0x010fda0003f05270 */
        /* <DEDUP_REMOVED lines=17> */
.L_x_5355:
[----:B------:R-:W-:Y:S05]  /*7010*/  BSYNC.RECONVERGENT B0 ;  /* 0x0000000000007941 */ /* 0x000fea0003800200 */
.L_x_5354:
[----:B------:R-:W-:Y:S01]  /*7020*/  IMAD.SHL.U32 R0, R0, 0x100000, RZ ;  /* 0x0010000000007824 */ /* 0x000fe200078e00ff */
[----:B------:R-:W-:-:S04]  /*7030*/  LEA R3, R3, 0x3b800000, 0x17 ;  /* 0x3b80000003037811 */ /* 0x000fc800078eb8ff */
[----:B------:R-:W-:Y:S01]  /*7040*/  LOP3.LUT R0, R3, R0, R7, 0xfe, !PT ;  /* 0x0000000003007212 */ /* 0x000fe200078efe07 */
[----:B------:R-:W-:Y:S06]  /*7050*/  BRA `(.L_x_5339) ;  /* 0x0000000000f87947 */ /* 0x000fec0003800000 */
.L_x_5352:
        /* <DEDUP_REMOVED lines=20> */
.L_x_5357:
[----:B------:R-:W-:Y:S05]  /*71a0*/  BSYNC.RECONVERGENT B0 ;  /* 0x0000000000007941 */ /* 0x000fea0003800200 */
.L_x_5356:
[----:B------:R-:W-:Y:S01]  /*71b0*/  IMAD.SHL.U32 R0, R0, 0x200000, RZ ;  /* 0x0020000000007824 */ /* 0x000fe200078e00ff */
[----:B------:R-:W-:-:S04]  /*71c0*/  LEA R3, R3, 0x37800000, 0x17 ;  /* 0x3780000003037811 */ /* 0x000fc800078eb8ff */
[----:B------:R-:W-:Y:S01]  /*71d0*/  LOP3.LUT R0, R3, R0, R7, 0xfe, !PT ;  /* 0x0000000003007212 */ /* 0x000fe200078efe07 */
[----:B------:R-:W-:Y:S06]  /*71e0*/  BRA `(.L_x_5339) ;  /* 0x0000000000947947 */ /* 0x000fec0003800000 */
.L_x_5351:
[----:B------:R-:W-:-:S09]  /*71f0*/  UISETP.NE.AND UP0, UPT, UR4, 0x1c, UPT ;  /* 0x0000001c0400788c */ /* 0x000fd2000bf05270 */
[----:B------:R-:W-:Y:S05]  /*7200*/  BRA.U !UP0, `(.L_x_5358) ;  /* 0x0000000108847547 */ /* 0x000fea000b800000 */
[----:B------:R-:W-:-:S09]  /*7210*/  UISETP.NE.AND UP0, UPT, UR4, 0x1d, UPT ;  /* 0x0000001d0400788c */ /* 0x000fd2000bf05270 */
[----:B------:R-:W-:Y:S05]  /*7220*/  BRA.U !UP0, `(.L_x_5359) ;  /* 0x0000000108707547 */ /* 0x000fea000b800000 */
[----:B------:R-:W-:-:S09]  /*7230*/  UISETP.NE.AND UP0, UPT, UR4, 0x2c, UPT ;  /* 0x0000002c0400788c */ /* 0x000fd2000bf05270 */
[----:B------:R-:W-:Y:S05]  /*7240*/  BRA.U UP0, `(.L_x_5338) ;  /* 0x0000000100207547 */ /* 0x000fea000b800000 */
[----:B------:R-:W4:Y:S01]  /*7250*/  LDG.E.U8 R4, desc[UR36][R4.64] ;  /* 0x0000002404047981 */ /* 0x000f22000c1e1100 */
[----:B------:R-:W-:Y:S01]  /*7260*/  IMAD.MOV.U32 R0, RZ, RZ, 0x400000 ;  /* 0x00400000ff007424 */ /* 0x000fe200078e00ff */
[----:B----4-:R-:W-:-:S13]  /*7270*/  ISETP.NE.AND P0, PT, R4, RZ, PT ;  /* 0x000000ff0400720c */ /* 0x010fda0003f05270 */
[----:B------:R-:W-:Y:S05]  /*7280*/  @!P0 BRA `(.L_x_5339) ;  /* 0x00000000006c8947 */ /* 0x000fea0003800000 */
[----:B------:R-:W-:-:S13]  /*7290*/  ISETP.NE.AND P0, PT, R4, 0xff, PT ;  /* 0x000000ff0400780c */ /* 0x000fda0003f05270 */
[----:B------:R-:W-:Y:S02]  /*72a0*/  @!P0 IMAD.MOV.U32 R0, RZ, RZ, 0x7f800001 ;  /* 0x7f800001ff008424 */ /* 0x000fe400078e00ff */
[----:B------:R-:W-:Y:S01]  /*72b0*/  @P0 IMAD.SHL.U32 R0, R4, 0x800000, RZ ;  /* 0x0080000004000824 */ /* 0x000fe200078e00ff */
[----:B------:R-:W-:Y:S06]  /*72c0*/  BRA `(.L_x_5339) ;  /* 0x00000000005c7947 */ /* 0x000fec0003800000 */
.L_x_5338:
[----:B------:R-:W-:Y:S01]  /*72d0*/  MOV R14, 0x0 ;  /* 0x00000000000e7802 */ /* 0x000fe20000000f00 */
[----:B------:R-:W0:Y:S01]  /*72e0*/  LDCU.64 UR4, c[0x4][0x140] ;  /* 0x01002800ff0477ac */ /* 0x000e220008000a00 */
[----:B------:R-:W-:Y:S02]  /*72f0*/  IMAD.MOV.U32 R8, RZ, RZ, 0x4e ;  /* 0x0000004eff087424 */ /* 0x000fe400078e00ff */
[----:B------:R-:W-:Y:S01]  /*7300*/  IMAD.MOV.U32 R12, RZ, RZ, 0x1 ;  /* 0x00000001ff0c7424 */ /* 0x000fe200078e00ff */
[----:B------:R-:W1:Y:S01]  /*7310*/  LDCU.64 UR6, c[0x4][0x148] ;  /* 0x01002900ff0677ac */ /* 0x000e620008000a00 */
[----:B------:R-:W4:Y:S01]  /*7320*/  LDC.64 R14, c[0x4][R14] ;  /* 0x010000000e0e7b82 */ /* 0x000f220000000a00 */
[----:B------:R-:W-:Y:S01]  /*7330*/  IMAD.MOV.U32 R13, RZ, RZ, RZ ;  /* 0x000000ffff0d7224 */ /* 0x000fe200078e00ff */
[----:B------:R-:W2:Y:S01]  /*7340*/  LDCU.64 UR8, c[0x4][0x40] ;  /* 0x01000800ff0877ac */ /* 0x000ea20008000a00 */
[----:B0-----:R-:W-:Y:S02]  /*7350*/  IMAD.U32 R4, RZ, RZ, UR4 ;  /* 0x00000004ff047e24 */ /* 0x001fe4000f8e00ff */
[----:B------:R-:W-:-:S02]  /*7360*/  IMAD.U32 R5, RZ, RZ, UR5 ;  /* 0x00000005ff057e24 */ /* 0x000fc4000f8e00ff */
[----:B-1----:R-:W-:Y:S02]  /*7370*/  IMAD.U32 R6, RZ, RZ, UR6 ;  /* 0x00000006ff067e24 */ /* 0x002fe4000f8e00ff */
[----:B------:R-:W-:Y:S02]  /*7380*/  IMAD.U32 R7, RZ, RZ, UR7 ;  /* 0x00000007ff077e24 */ /* 0x000fe4000f8e00ff */
[----:B--2---:R-:W-:Y:S02]  /*7390*/  IMAD.U32 R10, RZ, RZ, UR8 ;  /* 0x00000008ff0a7e24 */ /* 0x004fe4000f8e00ff */
[----:B------:R-:W-:-:S07]  /*73a0*/  IMAD.U32 R11, RZ, RZ, UR9 ;  /* 0x00000009ff0b7e24 */ /* 0x000fce000f8e00ff */
[----:B------:R-:W-:-:S07]  /*73b0*/  LEPC R20, `(.L_x_5360) ;  /* 0x000000001014794e */ /* 0x000fce0000000000 */
[----:B---345:R-:W-:Y:S05]  /*73c0*/  CALL.ABS.NOINC R14 ;  /* 0x000000000e007343 */ /* 0x038fea0003c00000 */
.L_x_5360:
[----:B------:R-:W-:Y:S01]  /*73d0*/  IMAD.MOV.U32 R0, RZ, RZ, RZ ;  /* 0x000000ffff007224 */ /* 0x000fe200078e00ff */
[----:B------:R-:W-:Y:S06]  /*73e0*/  BRA `(.L_x_5339) ;  /* 0x0000000000147947 */ /* 0x000fec0003800000 */
.L_x_5359:
[----:B------:R-:W4:Y:S02]  /*73f0*/  LDG.E.64 R4, desc[UR36][R4.64] ;  /* 0x0000002404047981 */ /* 0x000f24000c1e1b00 */
[----:B----4-:R0:W1:Y:S01]  /*7400*/  I2F.U64 R0, R4 ;  /* 0x0000000400007312 */ /* 0x0100620000301000 */
[----:B------:R-:W-:Y:S05]  /*7410*/  BRA `(.L_x_5339) ;  /* 0x0000000000087947 */ /* 0x000fea0003800000 */
.L_x_5358:
[----:B------:R-:W4:Y:S02]  /*7420*/  LDG.E R0, desc[UR36][R4.64] ;  /* 0x0000002404007981 */ /* 0x000f24000c1e1900 */
[----:B----4-:R-:W-:-:S07]  /*7430*/  I2FP.F32.U32 R0, R0 ;  /* 0x0000000000007245 */ /* 0x010fce0000201000 */
.L_x_5339:
[----:B------:R-:W-:Y:S05]  /*7440*/  BSYNC.RECONVERGENT B6 ;  /* 0x0000000000067941 */ /* 0x000fea0003800200 */
.L_x_5333:
[----:B--23-5:R-:W-:Y:S02]  /*7450*/  FSETP.NEU.FTZ.AND P0, PT, R2, RZ, PT ;  /* 0x000000ff0200720b */ /* 0x02cfe40003f1d000 */
[----:B01----:R-:W-:-:S04]  /*7460*/  FSETP.NEU.FTZ.AND P1, PT, R0, RZ, PT ;  /* 0x000000ff0000720b */ /* 0x003fc80003f3d000 */
[----:B------:R-:W-:-:S13]  /*7470*/  PLOP3.LUT P0, PT, P0, P1, PT, 0x28, 0x82 ;  /* 0x000000000082781c */ /* 0x000fda0000702570 */
.L_x_5304:
[----:B------:R-:W-:Y:S05]  /*7480*/  BSYNC.RECONVERGENT B7 ;  /* 0x0000000000077941 */ /* 0x000fea0003800200 */
.L_x_5303:
[----:B------:R-:W-:Y:S01]  /*7490*/  ISETP.NE.AND P2, PT, R18, RZ, PT ;  /* 0x000000ff1200720c */ /* 0x000fe20003f45270 */
[----:B------:R-:W-:Y:S01]  /*74a0*/  BSSY.RECONVERGENT B8, `(.L_x_5361) ;  /* 0x00002a3000087945 */ /* 0x000fe20003800200 */
[----:B------:R-:W-:Y:S01]  /*74b0*/  ISETP.NE.AND P1, PT, R22, RZ, PT ;  /* 0x000000ff1600720c */ /* 0x000fe20003f25270 */
[----:B------:R-:W0:Y:S01]  /*74c0*/  LDC.U8 R18, c[0x0][0x3b0] ;  /* 0x0000ec00ff127b82 */ /* 0x000e220000000000 */
[----:B------:R-:W-:Y:S01]  /*74d0*/  ISETP.NE.AND P6, PT, R23, RZ, PT ;  /* 0x000000ff1700720c */ /* 0x000fe20003fc5270 */
[----:B------:R-:W-:Y:S01]  /*74e0*/  BSSY.RELIABLE B7, `(.L_x_5362) ;  /* 0x00001c6000077945 */ /* 0x000fe20003800100 */
[----:B------:R-:W-:Y:S02]  /*74f0*/  PLOP3.LUT P1, PT, P1, P2, PT, 0x28, 0x82 ;  /* 0x000000000082781c */ /* 0x000fe40000f24570 */
[----:B------:R-:W-:Y:S02]  /*7500*/  ISETP.GE.AND P2, PT, R16, R17, PT ;  /* 0x000000111000720c */ /* 0x000fe40003f46270 */
[----:B------:R-:W-:-:S02]  /*7510*/  ISETP.NE.AND P3, PT, R24, RZ, PT ;  /* 0x000000ff1800720c */ /* 0x000fc40003f65270 */
[----:B------:R-:W-:Y:S02]  /*7520*/  ISETP.NE.AND P5, PT, R25, RZ, PT ;  /* 0x000000ff1900720c */ /* 0x000fe40003fa5270 */
[----:B------:R-:W-:Y:S02]  /*7530*/  ISETP.NE.AND P4, PT, R26, RZ, PT ;  /* 0x000000ff1a00720c */ /* 0x000fe40003f85270 */
        /* <DEDUP_REMOVED lines=8> */
[----:B------:R-:W3:Y:S01]  /*75c0*/  LDC.64 R8, c[0x0][0x388] ;  /* 0x0000e200ff087b82 */ /* 0x000ee20000000a00 */
[----:B------:R-:W-:Y:S01]  /*75d0*/  IMAD R0, R19, 0x200, R16 ;  /* 0x0000020013007824 */ /* 0x000fe200078e0210 */
[----:B0-2-4-:R-:W-:Y:S01]  /*75e0*/  PRMT R4, R18, 0x9910, RZ ;  /* 0x0000991012047816 */ /* 0x015fe200000000ff */
[----:B------:R-:W-:Y:S01]  /*75f0*/  BSSY.RECONVERGENT B6, `(.L_x_5364) ;  /* 0x00000d6000067945 */ /* 0x000fe20003800200 */
[----:B------:R-:W-:Y:S02]  /*7600*/  VIADD R16, R16, 0x80 ;  /* 0x0000008010107836 */ /* 0x000fe40000000000 */
[----:B-1----:R-:W-:Y:S02]  /*7610*/  IMAD R3, R0, UR4, RZ ;  /* 0x0000000400037c24 */ /* 0x002fe4000f8e02ff */
[----:B------:R-:W-:-:S05]  /*7620*/  IMAD.MOV.U32 R0, RZ, RZ, R4 ;  /* 0x000000ffff007224 */ /* 0x000fca00078e0004 */
[----:B------:R-:W-:Y:S02]  /*7630*/  ISETP.GT.AND P0, PT, R0, 0x9, PT ;  /* 0x000000090000780c */ /* 0x000fe40003f04270 */
[----:B---3--:R-:W-:-:S05]  /*7640*/  IADD3 R8, P1, PT, R3, R8, RZ ;  /* 0x0000000803087210 */ /* 0x008fca0007f3e0ff */
        /* <DEDUP_REMOVED lines=12> */
.L_x_5368:
[----:B------:R0:W-:Y:S01]  /*7710*/  STG.E.U8 desc[UR36][R8.64], R11 ;  /* 0x0000000b08007986 */ /* 0x0001e2000c101124 */
[----:B------:R-:W-:Y:S05]  /*7720*/  BRA `(.L_x_5370) ;  /* 0x0000000c00087947 */ /* 0x000fea0003800000 */
.L_x_5367:
        /* <DEDUP_REMOVED lines=10> */
.L_x_5372:
[----:B------:R0:W-:Y:S01]  /*77d0*/  STG.E desc[UR36][R8.64], R11 ;  /* 0x0000000b08007986 */ /* 0x0001e2000c101924 */
[----:B------:R-:W-:Y:S05]  /*77e0*/  BRA `(.L_x_5370) ;  /* 0x0000000800d87947 */ /* 0x000fea0003800000 */
.L_x_5371:
[----:B------:R0:W-:Y:S01]  /*77f0*/  STG.E.U16 desc[UR36][R8.64], R11 ;  /* 0x0000000b08007986 */ /* 0x0001e2000c101524 */
[----:B------:R-:W-:Y:S05]  /*7800*/  BRA `(.L_x_5370) ;  /* 0x0000000800d07947 */ /* 0x000fea0003800000 */
.L_x_5366:
        /* <DEDUP_REMOVED lines=9> */
.L_x_5374:
[----:B------:R-:W0:Y:S02]  /*78a0*/  I2F.S16 R0, R11 ;  /* 0x0000000b00007306 */ /* 0x000e240000101400 */
[----:B0-----:R-:W-:-:S05]  /*78b0*/  F2FP.F16.F32.PACK_AB R0, RZ, R0 ;  /* 0x00000000ff00723e */ /* 0x001fca00000000ff */
[----:B------:R0:W-:Y:S01]  /*78c0*/  STG.E.U16 desc[UR36][R8.64], R0 ;  /* 0x0000000008007986 */ /* 0x0001e2000c101524 */
[----:B------:R-:W-:Y:S05]  /*78d0*/  BRA `(.L_x_5370) ;  /* 0x00000008009c7947 */ /* 0x000fea0003800000 */
.L_x_5373:
        /* <DEDUP_REMOVED lines=10> */
.L_x_5376:
[----:B------:R-:W0:Y:S02]  /*7980*/  I2F.S16 R11, R11 ;  /* 0x0000000b000b7306 */ /* 0x000e240000101400 */
[----:B0-----:R-:W-:-:S04]  /*7990*/  F2FP.F16.F32.PACK_AB R3, RZ, R11 ;  /* 0x0000000bff03723e */ /* 0x001fc800000000ff */
[----:B------:R-:W-:-:S05]  /*79a0*/  PRMT R3, R3, 0x5410, RZ ;  /* 0x0000541003037816 */ /* 0x000fca00000000ff */
[----:B------:R0:W-:Y:S01]  /*79b0*/  STG.E desc[UR36][R8.64], R3 ;  /* 0x0000000308007986 */ /* 0x0001e2000c101924 */
[----:B------:R-:W-:Y:S05]  /*79c0*/  BRA `(.L_x_5370) ;  /* 0x0000000800607947 */ /* 0x000fea0003800000 */
.L_x_5375:
[----:B------:R-:W0:Y:S02]  /*79d0*/  I2F.F64.S16 R4, R11 ;  /* 0x0000000b00047312 */ /* 0x000e240000101c00 */
[----:B0-----:R0:W-:Y:S01]  /*79e0*/  STG.E.64 desc[UR36][R8.64], R4 ;  /* 0x0000000408007986 */ /* 0x0011e2000c101b24 */
[----:B------:R-:W-:Y:S05]  /*79f0*/  BRA `(.L_x_5370) ;  /* 0x0000000800547947 */ /* 0x000fea0003800000 */
.L_x_5365:
        /* <DEDUP_REMOVED lines=10> */
.L_x_5379:
[----:B------:R-:W0:Y:S01]  /*7aa0*/  I2F.F64.S16 R4, R11 ;  /* 0x0000000b00047312 */ /* 0x000e220000101c00 */
[----:B------:R-:W-:-:S05]  /*7ab0*/  CS2R R6, SRZ ;  /* 0x0000000000067805 */ /* 0x000fca000001ff00 */
[----:B0-----:R0:W-:Y:S01]  /*7ac0*/  STG.E.128 desc[UR36][R8.64], R4 ;  /* 0x0000000408007986 */ /* 0x0011e2000c101d24 */
[----:B------:R-:W-:Y:S05]  /*7ad0*/  BRA `(.L_x_5370) ;  /* 0x00000008001c7947 */ /* 0x000fea0003800000 */
.L_x_5378:
        /* <DEDUP_REMOVED lines=17> */
.L_x_5383:
[----:B------:R-:W-:Y:S05]  /*7bf0*/  BSYNC.RECONVERGENT B0 ;  /* 0x0000000000007941 */ /* 0x000fea0003800200 */
.L_x_5382:
[----:B------:R0:W-:Y:S01]  /*7c00*/  STG.E.U8 desc[UR36][R8.64], R3 ;  /* 0x0000000308007986 */ /* 0x0001e2000c101124 */
[----:B------:R-:W-:Y:S05]  /*7c10*/  BRA `(.L_x_5370) ;  /* 0x0000000400cc7947 */ /* 0x000fea0003800000 */
.L_x_5381:
        /* <DEDUP_REMOVED lines=16> */
.L_x_5380:
[----:B------:R-:W0:Y:S02]  /*7d20*/  I2F.S16 R0, R11 ;  /* 0x0000000b00007306 */ /* 0x000e240000101400 */
[----:B0-----:R-:W-:-:S05]  /*7d30*/  F2FP.BF16.F32.PACK_AB R0, RZ, R0 ;  /* 0x00000000ff00723e */ /* 0x001fca00000010ff */
[----:B------:R0:W-:Y:S01]  /*7d40*/  STG.E.U16 desc[UR36][R8.64], R0 ;  /* 0x0000000008007986 */ /* 0x0001e2000c101524 */
[----:B------:R-:W-:Y:S05]  /*7d50*/  BRA `(.L_x_5370) ;  /* 0x00000004007c7947 */ /* 0x000fea0003800000 */
.L_x_5377:
        /* <DEDUP_REMOVED lines=10> */
.L_x_5386:
        /* <DEDUP_REMOVED lines=12> */
.L_x_5389:
[----:B------:R-:W-:-:S04]  /*7ec0*/  SHF.R.U32.HI R0, RZ, 0x14, R11 ;  /* 0x00000014ff007819 */ /* 0x000fc8000001160b */
[----:B------:R-:W-:-:S04]  /*7ed0*/  LOP3.LUT R0, R0, 0x1, RZ, 0xc0, !PT ;  /* 0x0000000100007812 */ /* 0x000fc800078ec0ff */
[----:B------:R-:W-:-:S04]  /*7ee0*/  IADD3 R0, PT, PT, R11, 0x487ffff, R0 ;  /* 0x0487ffff0b007810 */ /* 0x000fc80007ffe000 */
[----:B------:R-:W-:-:S04]  /*7ef0*/  SHF.R.U32.HI R0, RZ, 0x14, R0 ;  /* 0x00000014ff007819 */ /* 0x000fc80000011600 */
[----:B------:R-:W-:-:S07]  /*7f00*/  LOP3.LUT R0, R0, 0xff, RZ, 0xc0, !PT ;  /* 0x000000ff00007812 */ /* 0x000fce00078ec0ff */
.L_x_5390:
[----:B------:R-:W-:-:S07]  /*7f10*/  PRMT R4, R0, 0x7610, R4 ;  /* 0x0000761000047816 */ /* 0x000fce0000000004 */
.L_x_5388:
[----:B------:R-:W-:Y:S05]  /*7f20*/  BSYNC.RECONVERGENT B0 ;  /* 0x0000000000007941 */ /* 0x000fea0003800200 */
.L_x_5387:
[----:B------:R0:W-:Y:S01]  /*7f30*/  STG.E.U8 desc[UR36][R8.64], R4 ;  /* 0x0000000408007986 */ /* 0x0001e2000c101124 */
[----:B------:R-:W-:Y:S05]  /*7f40*/  BRA `(.L_x_5370) ;  /* 0x0000000400007947 */ /* 0x000fea0003800000 */
.L_x_5385:
        /* <DEDUP_REMOVED lines=12> */
.L_x_5393:
[----:B------:R-:W-:-:S04]  /*8010*/  SHF.R.U32.HI R0, RZ, 0x15, R11 ;  /* 0x00000015ff007819 */ /* 0x000fc8000001160b */
[----:B------:R-:W-:-:S04]  /*8020*/  LOP3.LUT R0, R0, 0x1, RZ, 0xc0, !PT ;  /* 0x0000000100007812 */ /* 0x000fc800078ec0ff */
[----:B------:R-:W-:-:S04]  /*8030*/  IADD3 R0, PT, PT, R11, 0x88fffff, R0 ;  /* 0x088fffff0b007810 */ /* 0x000fc80007ffe000 */
[----:B------:R-:W-:-:S04]  /*8040*/  SHF.R.U32.HI R0, RZ, 0x15, R0 ;  /* 0x00000015ff007819 */ /* 0x000fc80000011600 */
[----:B------:R-:W-:-:S07]  /*8050*/  LOP3.LUT R0, R0, 0xff, RZ, 0xc0, !PT ;  /* 0x000000ff00007812 */ /* 0x000fce00078ec0ff */
.L_x_5394:
[----:B------:R-:W-:-:S07]  /*8060*/  PRMT R4, R0, 0x7610, R4 ;  /* 0x0000761000047816 */ /* 0x000fce0000000004 */
.L_x_5392:
[----:B------:R-:W-:Y:S05]  /*8070*/  BSYNC.RECONVERGENT B0 ;  /* 0x0000000000007941 */ /* 0x000fea0003800200 */
.L_x_5391:
[----:B------:R3:W-:Y:S01]  /*8080*/  STG.E.U8 desc[UR36][R8.64], R4 ;  /* 0x0000000408007986 */ /* 0x0007e2000c101124 */
[----:B------:R-:W-:Y:S05]  /*8090*/  BRA `(.L_x_5370) ;  /* 0x0000000000ac7947 */ /* 0x000fea0003800000 */
.L_x_5384:
[----:B------:R-:W-:-:S13]  /*80a0*/  ISETP.NE.AND P0, PT, R0, 0x1c, PT ;  /* 0x0000001c0000780c */ /* 0x000fda0003f05270 */
[----:B------:R-:W-:Y:S05]  /*80b0*/  @!P0 BRA `(.L_x_5395) ;  /* 0x0000000000a08947 */ /* 0x000fea0003800000 */
[----:B------:R-:W-:-:S13]  /*80c0*/  ISETP.NE.AND P0, PT, R0, 0x1d, PT ;  /* 0x0000001d0000780c */ /* 0x000fda0003f05270 */
[----:B------:R-:W-:Y:S05]  /*80d0*/  @!P0 BRA `(.L_x_5396) ;  /* 0x0000000000888947 */ /* 0x000fea0003800000 */
[----:B------:R-:W-:-:S13]  /*80e0*/  ISETP.NE.AND P0, PT, R0, 0x2c, PT ;  /* 0x0000002c0000780c */ /* 0x000fda0003f05270 */
[----:B------:R-:W-:Y:S05]  /*80f0*/  @!P0 BRA `(.L_x_5397) ;  /* 0x0000000000448947 */ /* 0x000fea0003800000 */
.L_x_5369:
        /* <DEDUP_REMOVED lines=16> */
.L_x_5398:
[----:B------:R-:W-:Y:S05]  /*8200*/  BRA `(.L_x_5370) ;  /* 0x0000000000507947 */ /* 0x000fea0003800000 */
.L_x_5397:
        /* <DEDUP_REMOVED lines=15> */
.L_x_5396:
[----:B------:R-:W-:Y:S02]  /*8300*/  IMAD.MOV.U32 R4, RZ, RZ, R11 ;  /* 0x000000ffff047224 */ /* 0x000fe400078e000b */
[----:B------:R-:W-:-:S05]  /*8310*/  IMAD.MOV.U32 R5, RZ, RZ, RZ ;  /* 0x000000ffff057224 */ /* 0x000fca00078e00ff */
[----:B------:R1:W-:Y:S01]  /*8320*/  STG.E.64 desc[UR36][R8.64], R4 ;  /* 0x0000000408007986 */ /* 0x0003e2000c101b24 */
[----:B------:R-:W-:Y:S05]  /*8330*/  BRA `(.L_x_5370) ;  /* 0x0000000000047947 */ /* 0x000fea0003800000 */
.L_x_5395:
[----:B------:R0:W-:Y:S02]  /*8340*/  STG.E desc[UR36][R8.64], R11 ;  /* 0x0000000b08007986 */ /* 0x0001e4000c101924 */
.L_x_5370:
[----:B------:R-:W-:Y:S05]  /*8350*/  BSYNC.RECONVERGENT B6 ;  /* 0x0000000000067941 */ /* 0x000fea0003800200 */
.L_x_5364:
        /* <DEDUP_REMOVED lines=24> */
.L_x_5404:
[----:B------:R4:W-:Y:S01]  /*84e0*/  STG.E.U8 desc[UR36][R8.64], R24 ;  /* 0x0000001808007986 */ /* 0x0009e2000c101124 */
[----:B------:R-:W-:Y:S05]  /*84f0*/  BRA `(.L_x_5406) ;  /* 0x0000000800fc7947 */ /* 0x000fea0003800000 */
.L_x_5403:
        /* <DEDUP_REMOVED lines=9> */
.L_x_5408:
[----:B------:R2:W-:Y:S01]  /*8590*/  STG.E desc[UR36][R8.64], R24 ;  /* 0x0000001808007986 */ /* 0x0005e2000c101924 */
[----:B------:R-:W-:Y:S05]  /*85a0*/  BRA `(.L_x_5406) ;  /* 0x0000000800d07947 */ /* 0x000fea0003800000 */
.L_x_5407:
[----:B------:R0:W-:Y:S01]  /*85b0*/  STG.E.U16 desc[UR36][R8.64], R24 ;  /* 0x0000001808007986 */ /* 0x0001e2000c101524 */
[----:B------:R-:W-:Y:S05]  /*85c0*/  BRA `(.L_x_5406) ;  /* 0x0000000800c87947 */ /* 0x000fea0003800000 */
.L_x_5402:
        /* <DEDUP_REMOVED lines=9> */
.L_x_5410:
[----:B------:R-:W0:Y:S02]  /*8660*/  I2F.S16 R0, R24 ;  /* 0x0000001800007306 */ /* 0x000e240000101400 */
[----:B0-----:R-:W-:-:S05]  /*8670*/  F2FP.F16.F32.PACK_AB R0, RZ, R0 ;  /* 0x00000000ff00723e */ /* 0x001fca00000000ff */
[----:B------:R0:W-:Y:S01]  /*8680*/  STG.E.U16 desc[UR36][R8.64], R0 ;  /* 0x0000000008007986 */ /* 0x0001e2000c101524 */
[----:B------:R-:W-:Y:S05]  /*8690*/  BRA `(.L_x_5406) ;  /* 0x0000000800947947 */ /* 0x000fea0003800000 */
.L_x_5409:
        /* <DEDUP_REMOVED lines=10> */
.L_x_5412:
[----:B------:R-:W0:Y:S02]  /*8740*/  I2F.S16 R24, R24 ;  /* 0x0000001800187306 */ /* 0x000e240000101400 */
[----:B0-----:R-:W-:-:S04]  /*8750*/  F2FP.F16.F32.PACK_AB R3, RZ, R24 ;  /* 0x00000018ff03723e */ /* 0x001fc800000000ff */
[----:B------:R-:W-:-:S05]  /*8760*/  PRMT R3, R3, 0x5410, RZ ;  /* 0x0000541003037816 */ /* 0x000fca00000000ff */
[----:B------:R0:W-:Y:S01]  /*8770*/  STG.E desc[UR36][R8.64], R3 ;  /* 0x0000000308007986 */ /* 0x0001e2000c101924 */
[----:B------:R-:W-:Y:S05]  /*8780*/  BRA `(.L_x_5406) ;  /* 0x0000000800587947 */ /* 0x000fea0003800000 */
.L_x_5411:
[----:B------:R-:W0:Y:S02]  /*8790*/  I2F.F64.S16 R24, R24 ;  /* 0x0000001800187312 */ /* 0x000e240000101c00 */
[----:B0-----:R0:W-:Y:S01]  /*87a0*/  STG.E.64 desc[UR36][R8.64], R24 ;  /* 0x0000001808007986 */ /* 0x0011e2000c101b24 */
[----:B------:R-:W-:Y:S05]  /*87b0*/  BRA `(.L_x_5406) ;  /* 0x00000008004c7947 */ /* 0x000fea0003800000 */
.L_x_5401:
        /* <DEDUP_REMOVED lines=12> */
.L_x_5416:
        /* <DEDUP_REMOVED lines=16> */
.L_x_5419:
[----:B------:R-:W-:-:S07]  /*8980*/  PRMT R4, R0, 0x7610, R4 ;  /* 0x0000761000047816 */ /* 0x000fce0000000004 */
.L_x_5418:
[----:B------:R-:W-:Y:S05]  /*8990*/  BSYNC.RECONVERGENT B0 ;  /* 0x0000000000007941 */ /* 0x000fea0003800200 */
.L_x_5417:
[----:B------:R0:W-:Y:S01]  /*89a0*/  STG.E.U8 desc[UR36][R8.64], R4 ;  /* 0x0000000408007986 */ /* 0x0001e2000c101124 */
[----:B------:R-:W-:Y:S05]  /*89b0*/  BRA `(.L_x_5406) ;  /* 0x0000000400cc7947 */ /* 0x000fea0003800000 */
.L_x_5415:
        /* <DEDUP_REMOVED lines=16> */
.L_x_5422:
[----:B------:R-:W-:-:S07]  /*8ac0*/  PRMT R4, R0, 0x7610, R4 ;  /* 0x0000761000047816 */ /* 0x000fce0000000004 */
.L_x_5421:
[----:B------:R-:W-:Y:S05]  /*8ad0*/  BSYNC.RECONVERGENT B0 ;  /* 0x0000000000007941 */ /* 0x000fea0003800200 */
.L_x_5420:
[----:B------:R0:W-:Y:S01]  /*8ae0*/  STG.E.U8 desc[UR36][R8.64], R4 ;  /* 0x0000000408007986 */ /* 0x0001e2000c101124 */
[----:B------:R-:W-:Y:S05]  /*8af0*/  BRA `(.L_x_5406) ;  /* 0x00000004007c7947 */ /* 0x000fea0003800000 */
.L_x_5414:
        /* <DEDUP_REMOVED lines=21> */
.L_x_5424:
[----:B------:R-:W-:-:S05]  /*8c50*/  IMAD.MOV.U32 R25, RZ, RZ, RZ ;  /* 0x000000ffff197224 */ /* 0x000fca00078e00ff */
[----:B------:R0:W-:Y:S01]  /*8c60*/  STG.E.64 desc[UR36][R8.64], R24 ;  /* 0x0000001808007986 */ /* 0x0001e2000c101b24 */
[----:B------:R-:W-:Y:S05]  /*8c70*/  BRA `(.L_x_5406) ;  /* 0x00000004001c7947 */ /* 0x000fea0003800000 */
.L_x_5423:
[----:B------:R0:W-:Y:S01]  /*8c80*/  STG.E desc[UR36][R8.64], R24 ;  /* 0x0000001808007986 */ /* 0x0001e2000c101924 */
[----:B------:R-:W-:Y:S05]  /*8c90*/  BRA `(.L_x_5406) ;  /* 0x0000000400147947 */ /* 0x000fea0003800000 */
.L_x_5413:
        /* <DEDUP_REMOVED lines=8> */
.L_x_5426:
[----:B------:R-:W0:Y:S01]  /*8d20*/  I2F.F64.S16 R4, R24 ;  /* 0x0000001800047312 */ /* 0x000e220000101c00 */
[----:B------:R-:W-:-:S05]  /*8d30*/  CS2R R6, SRZ ;  /* 0x0000000000067805 */ /* 0x000fca000001ff00 */
[----:B0-----:R0:W-:Y:S01]  /*8d40*/  STG.E.128 desc[UR36][R8.64], R4 ;  /* 0x0000000408007986 */ /* 0x0011e2000c101d24 */
[----:B------:R-:W-:Y:S05]  /*8d50*/  BRA `(.L_x_5406) ;  /* 0x0000000000e47947 */ /* 0x000fea0003800000 */
.L_x_5425:
[----:B------:R-:W-:-:S13]  /*8d60*/  ISETP.NE.AND P0, PT, R0, 0xf, PT ;  /* 0x0000000f0000780c */ /* 0x000fda0003f05270 */
[----:B------:R-:W-:Y:S05]  /*8d70*/  @!P0 BRA `(.L_x_5427) ;  /* 0x0000000000d08947 */ /* 0x000fea0003800000 */
[----:B------:R-:W-:-:S13]  /*8d80*/  ISETP.NE.AND P0, PT, R0, 0x17, PT ;  /* 0x000000170000780c */ /* 0x000fda0003f05270 */
[----:B------:R-:W-:Y:S05]  /*8d90*/  @!P0 BRA `(.L_x_5428) ;  /* 0x0000000000848947 */ /* 0x000fea0003800000 */
[----:B------:R-:W-:-:S13]  /*8da0*/  ISETP.NE.AND P0, PT, R0, 0x18, PT ;  /* 0x000000180000780c */ /* 0x000fda0003f05270 */
[----:B------:R-:W-:Y:S05]  /*8db0*/  @!P0 BRA `(.L_x_5429) ;  /* 0x0000000000448947 */ /* 0x000fea0003800000 */
.L_x_5405:
        /* <DEDUP_REMOVED lines=16> */
.L_x_5430:
[----:B------:R-:W-:Y:S05]  /*8ec0*/  BRA `(.L_x_5406) ;  /* 0x0000000000887947 */ /* 0x000fea0003800000 */
.L_x_5429:
        /* <DEDUP_REMOVED lines=11> */
.L_x_5432:
[----:B------:R-:W-:Y:S05]  /*8f80*/  BSYNC.RECONVERGENT B0 ;  /* 0x0000000000007941 */ /* 0x000fea0003800200 */
.L_x_5431:
[----:B------:R0:W-:Y:S01]  /*8f90*/  STG.E.U8 desc[UR36][R8.64], R3 ;  /* 0x0000000308007986 */ /* 0x0001e2000c101124 */
[----:B------:R-:W-:Y:S05]  /*8fa0*/  BRA `(.L_x_5406) ;  /* 0x0000000000507947 */ /* 0x000fea0003800000 */
.L_x_5428:
        /* <DEDUP_REMOVED lines=12> */
.L_x_5433:
[----:B------:R-:W-:Y:S01]  /*9070*/  IMAD.MOV.U32 R3, RZ, RZ, 0x7f ;  /* 0x0000007fff037424 */ /* 0x000fe200078e00ff */
[----:B------:R-:W-:-:S04]  /*9080*/  ISETP.GT.U32.AND P0, PT, R5, 0x7f800000, PT ;  /* 0x7f8000000500780c */ /* 0x000fc80003f04070 */
[----:B------:R-:W-:-:S05]  /*9090*/  SEL R3, R3, 0x7c, P0 ;  /* 0x0000007c03037807 */ /* 0x000fca0000000000 */
[----:B------:R0:W-:Y:S01]  /*90a0*/  STG.E.U8 desc[UR36][R8.64], R3 ;  /* 0x0000000308007986 */ /* 0x0001e2000c101124 */
[----:B------:R-:W-:Y:S05]  /*90b0*/  BRA `(.L_x_5406) ;  /* 0x00000000000c7947 */ /* 0x000fea0003800000 */
.L_x_5427:
[----:B------:R-:W0:Y:S02]  /*90c0*/  I2F.S16 R0, R24 ;  /* 0x0000001800007306 */ /* 0x000e240000101400 */
[----:B0-----:R-:W-:-:S05]  /*90d0*/  F2FP.BF16.F32.PACK_AB R0, RZ, R0 ;  /* 0x00000000ff00723e */ /* 0x001fca00000010ff */
[----:B------:R0:W-:Y:S02]  /*90e0*/  STG.E.U16 desc[UR36][R8.64], R0 ;  /* 0x0000000008007986 */ /* 0x0001e4000c101524 */
.L_x_5406:
[----:B------:R-:W-:Y:S05]  /*90f0*/  BSYNC.RECONVERGENT B6 ;  /* 0x0000000000067941 */ /* 0x000fea0003800200 */
.L_x_5400:
[----:B------:R-:W-:-:S07]  /*9100*/  VIADD R16, R16, 0x80 ;  /* 0x0000008010107836 */ /* 0x000fce0000000000 */
.L_x_5363:
[----:B------:R-:W-:-:S13]  /*9110*/  ISETP.GE.AND P0, PT, R16, R17, PT ;  /* 0x000000111000720c */ /* 0x000fda0003f06270 */
[----:B------:R-:W-:Y:S05]  /*9120*/  @P0 BREAK.RELIABLE B7 ;  /* 0x0000000000070942 */ /* 0x000fea0003800100 */
[----:B------:R-:W-:Y:S05]  /*9130*/  @P0 BRA `(.L_x_5399) ;  /* 0x0000000c00640947 */ /* 0x000fea0003800000 */
[----:B------:R-:W-:Y:S05]  /*9140*/  BSYNC.RELIABLE B7 ;  /* 0x0000000000077941 */ /* 0x000fea0003800100 */
.L_x_5362:
        /* <DEDUP_REMOVED lines=21> */
.L_x_5438:
[----:B------:R4:W-:Y:S01]  /*92a0*/  STG.E.U8 desc[UR36][R8.64], R2 ;  /* 0x0000000208007986 */ /* 0x0009e2000c101124 */
[----:B------:R-:W-:Y:S05]  /*92b0*/  BRA `(.L_x_5440) ;  /* 0x0000000800fc7947 */ /* 0x000fea0003800000 */
.L_x_5437:
        /* <DEDUP_REMOVED lines=9> */
.L_x_5442:
[----:B------:R2:W-:Y:S01]  /*9350*/  STG.E desc[UR36][R8.64], R2 ;  /* 0x0000000208007986 */ /* 0x0005e2000c101924 */
[----:B------:R-:W-:Y:S05]  /*9360*/  BRA `(.L_x_5440) ;  /* 0x0000000800d07947 */ /* 0x000fea0003800000 */
.L_x_5441:
[----:B------:R0:W-:Y:S01]  /*9370*/  STG.E.U16 desc[UR36][R8.64], R2 ;  /* 0x0000000208007986 */ /* 0x0001e2000c101524 */
[----:B------:R-:W-:Y:S05]  /*9380*/  BRA `(.L_x_5440) ;  /* 0x0000000800c87947 */ /* 0x000fea0003800000 */
.L_x_5436:
        /* <DEDUP_REMOVED lines=9> */
.L_x_5444:
[----:B------:R-:W0:Y:S02]  /*9420*/  I2F.S16 R0, R2 ;  /* 0x0000000200007306 */ /* 0x000e240000101400 */
[----:B0-----:R-:W-:-:S05]  /*9430*/  F2FP.F16.F32.PACK_AB R0, RZ, R0 ;  /* 0x00000000ff00723e */ /* 0x001fca00000000ff */
[----:B------:R0:W-:Y:S01]  /*9440*/  STG.E.U16 desc[UR36][R8.64], R0 ;  /* 0x0000000008007986 */ /* 0x0001e2000c101524 */
[----:B------:R-:W-:Y:S05]  /*9450*/  BRA `(.L_x_5440) ;  /* 0x0000000800947947 */ /* 0x000fea0003800000 */
.L_x_5443:
        /* <DEDUP_REMOVED lines=10> */
.L_x_5446:
[----:B------:R-:W0:Y:S02]  /*9500*/  I2F.S16 R2, R2 ;  /* 0x0000000200027306 */ /* 0x000e240000101400 */
[----:B0-----:R-:W-:-:S04]  /*9510*/  F2FP.F16.F32.PACK_AB R3, RZ, R2 ;  /* 0x00000002ff03723e */ /* 0x001fc800000000ff */
[----:B------:R-:W-:-:S05]  /*9520*/  PRMT R3, R3, 0x5410, RZ ;  /* 0x0000541003037816 */ /* 0x000fca00000000ff */
[----:B------:R0:W-:Y:S01]  /*9530*/  STG.E desc[UR36][R8.64], R3 ;  /* 0x0000000308007986 */ /* 0x0001e2000c101924 */
[----:B------:R-:W-:Y:S05]  /*9540*/  BRA `(.L_x_5440) ;  /* 0x0000000800587947 */ /* 0x000fea0003800000 */
.L_x_5445:
[----:B------:R-:W0:Y:S02]  /*9550*/  I2F.F64.S16 R2, R2 ;  /* 0x0000000200027312 */ /* 0x000e240000101c00 */
[----:B0-----:R0:W-:Y:S01]  /*9560*/  STG.E.64 desc[UR36][R8.64], R2 ;  /* 0x0000000208007986 */ /* 0x0011e2000c101b24 */
[----:B------:R-:W-:Y:S05]  /*9570*/  BRA `(.L_x_5440) ;  /* 0x00000008004c7947 */ /* 0x000fea0003800000 */
.L_x_5435:
        /* <DEDUP_REMOVED lines=12> */
.L_x_5450:
        /* <DEDUP_REMOVED lines=16> */
.L_x_5453:
[----:B------:R-:W-:-:S07]  /*9740*/  PRMT R4, R0, 0x7610, R4 ;  /* 0x0000761000047816 */ /* 0x000fce0000000004 */
.L_x_5452:
[----:B------:R-:W-:Y:S05]  /*9750*/  BSYNC.RECONVERGENT B0 ;  /* 0x0000000000007941 */ /* 0x000fea0003800200 */
.L_x_5451:
[----:B------:R0:W-:Y:S01]  /*9760*/  STG.E.U8 desc[UR36][R8.64], R4 ;  /* 0x0000000408007986 */ /* 0x0001e2000c101124 */
[----:B------:R-:W-:Y:S05]  /*9770*/  BRA `(.L_x_5440) ;  /* 0x0000000400cc7947 */ /* 0x000fea0003800000 */
.L_x_5449:
        /* <DEDUP_REMOVED lines=16> */
.L_x_5456:
[----:B------:R-:W-:-:S07]  /*9880*/  PRMT R4, R0, 0x7610, R4 ;  /* 0x0000761000047816 */ /* 0x000fce0000000004 */
.L_x_5455:
[----:B------:R-:W-:Y:S05]  /*9890*/  BSYNC.RECONVERGENT B0 ;  /* 0x0000000000007941 */ /* 0x000fea0003800200 */
.L_x_5454:
[----:B------:R0:W-:Y:S01]  /*98a0*/  STG.E.U8 desc[UR36][R8.64], R4 ;  /* 0x0000000408007986 */ /* 0x0001e2000c101124 */
[----:B------:R-:W-:Y:S05]  /*98b0*/  BRA `(.L_x_5440) ;  /* 0x00000004007c7947 */ /* 0x000fea0003800000 */
.L_x_5448:
        /* <DEDUP_REMOVED lines=21> */
.L_x_5458:
[----:B------:R-:W-:-:S05]  /*9a10*/  IMAD.MOV.U32 R3, RZ, RZ, RZ ;  /* 0x000000ffff037224 */ /* 0x000fca00078e00ff */
[----:B------:R0:W-:Y:S01]  /*9a20*/  STG.E.64 desc[UR36][R8.64], R2 ;  /* 0x0000000208007986 */ /* 0x0001e2000c101b24 */
[----:B------:R-:W-:Y:S05]  /*9a30*/  BRA `(.L_x_5440) ;  /* 0x00000004001c7947 */ /* 0x000fea0003800000 */
.L_x_5457:
[----:B------:R0:W-:Y:S01]  /*9a40*/  STG.E desc[UR36][R8.64], R2 ;  /* 0x0000000208007986 */ /* 0x0001e2000c101924 */
[----:B------:R-:W-:Y:S05]  /*9a50*/  BRA `(.L_x_5440) ;  /* 0x0000000400147947 */ /* 0x000fea0003800000 */
.L_x_5447:
        /* <DEDUP_REMOVED lines=8> */
.L_x_5460:
[----:B------:R-:W0:Y:S01]  /*9ae0*/  I2F.F64.S16 R4, R2 ;  /* 0x0000000200047312 */ /* 0x000e220000101c00 */
[----:B------:R-:W-:-:S05]  /*9af0*/  CS2R R6, SRZ ;  /* 0x0000000000067805 */ /* 0x000fca000001ff00 */
[----:B0-----:R0:W-:Y:S01]  /*9b00*/  STG.E.128 desc[UR36][R8.64], R4 ;  /* 0x0000000408007986 */ /* 0x0011e2000c101d24 */
[----:B------:R-:W-:Y:S05]  /*9b10*/  BRA `(.L_x_5440) ;  /* 0x0000000000e47947 */ /* 0x000fea0003800000 */
.L_x_5459:
[----:B------:R-:W-:-:S13]  /*9b20*/  ISETP.NE.AND P0, PT, R0, 0xf, PT ;  /* 0x0000000f0000780c */ /* 0x000fda0003f05270 */
[----:B------:R-:W-:Y:S05]  /*9b30*/  @!P0 BRA `(.L_x_5461) ;  /* 0x0000000000d08947 */ /* 0x000fea0003800000 */
[----:B------:R-:W-:-:S13]  /*9b40*/  ISETP.NE.AND P0, PT, R0, 0x17, PT ;  /* 0x000000170000780c */ /* 0x000fda0003f05270 */
[----:B------:R-:W-:Y:S05]  /*9b50*/  @!P0 BRA `(.L_x_5462) ;  /* 0x0000000000848947 */ /* 0x000fea0003800000 */
[----:B------:R-:W-:-:S13]  /*9b60*/  ISETP.NE.AND P0, PT, R0, 0x18, PT ;  /* 0x000000180000780c */ /* 0x000fda0003f05270 */
[----:B------:R-:W-:Y:S05]  /*9b70*/  @!P0 BRA `(.L_x_5463) ;  /* 0x0000000000448947 */ /* 0x000fea0003800000 */
.L_x_5439:
        /* <DEDUP_REMOVED lines=16> */
.L_x_5464:
[----:B------:R-:W-:Y:S05]  /*9c80*/  BRA `(.L_x_5440) ;  /* 0x0000000000887947 */ /* 0x000fea0003800000 */
.L_x_5463:
        /* <DEDUP_REMOVED lines=11> */
.L_x_5466:
[----:B------:R-:W-:Y:S05]  /*9d40*/  BSYNC.RECONVERGENT B0 ;  /* 0x0000000000007941 */ /* 0x000fea0003800200 */
.L_x_5465:
[----:B------:R0:W-:Y:S01]  /*9d50*/  STG.E.U8 desc[UR36][R8.64], R3 ;  /* 0x0000000308007986 */ /* 0x0001e2000c101124 */
[----:B------:R-:W-:Y:S05]  /*9d60*/  BRA `(.L_x_5440) ;  /* 0x0000000000507947 */ /* 0x000fea0003800000 */
.L_x_5462:
        /* <DEDUP_REMOVED lines=12> */
.L_x_5467:
[----:B------:R-:W-:Y:S01]  /*9e30*/  IMAD.MOV.U32 R3, RZ, RZ, 0x7f ;  /* 0x0000007fff037424 */ /* 0x000fe200078e00ff */
[----:B------:R-:W-:-:S04]  /*9e40*/  ISETP.GT.U32.AND P0, PT, R5, 0x7f800000, PT ;  /* 0x7f8000000500780c */ /* 0x000fc80003f04070 */
[----:B------:R-:W-:-:S05]  /*9e50*/  SEL R3, R3, 0x7c, P0 ;  /* 0x0000007c03037807 */ /* 0x000fca0000000000 */
[----:B------:R0:W-:Y:S01]  /*9e60*/  STG.E.U8 desc[UR36][R8.64], R3 ;  /* 0x0000000308007986 */ /* 0x0001e2000c101124 */
[----:B------:R-:W-:Y:S05]  /*9e70*/  BRA `(.L_x_5440) ;  /* 0x00000000000c7947 */ /* 0x000fea0003800000 */
.L_x_5461:
[----:B------:R-:W0:Y:S02]  /*9e80*/  I2F.S16 R0, R2 ;  /* 0x0000000200007306 */ /* 0x000e240000101400 */
[----:B0-----:R-:W-:-:S05]  /*9e90*/  F2FP.BF16.F32.PACK_AB R0, RZ, R0 ;  /* 0x00000000ff00723e */ /* 0x001fca00000010ff */
[----:B------:R0:W-:Y:S02]  /*9ea0*/  STG.E.U16 desc[UR36][R8.64], R0 ;  /* 0x0000000008007986 */ /* 0x0001e4000c101524 */
.L_x_5440:
[----:B------:R-:W-:Y:S05]  /*9eb0*/  BSYNC.RECONVERGENT B6 ;  /* 0x0000000000067941 */ /* 0x000fea0003800200 */
.L_x_5434:
[----:B------:R-:W-:-:S07]  /*9ec0*/  VIADD R16, R16, 0x80 ;  /* 0x0000008010107836 */ /* 0x000fce0000000000 */
.L_x_5399:
[----:B------:R-:W-:Y:S05]  /*9ed0*/  BSYNC.RECONVERGENT B8 ;  /* 0x0000000000087941 */ /* 0x000fea0003800200 */
.L_x_5361:
[----:B------:R-:W-:-:S13]  /*9ee0*/  ISETP.GE.AND P0, PT, R16, R17, PT ;  /* 0x000000111000720c */ /* 0x000fda0003f06270 */
[----:B------:R-:W-:Y:S05]  /*9ef0*/  @P0 EXIT ;  /* 0x000000000000094d */ /* 0x000fea0003800000 */
[----:B01234-:R-:W0:Y:S01]  /*9f00*/  LDC.64 R2, c[0x0][0x388] ;  /* 0x0000e200ff027b82 */ /* 0x01fe220000000a00 */
        /* <DEDUP_REMOVED lines=18> */
.L_x_5471:
[----:B------:R-:W-:Y:S01]  /*a030*/  STG.E.U8 desc[UR36][R2.64], R22 ;  /* 0x0000001602007986 */ /* 0x000fe2000c101124 */
[----:B------:R-:W-:Y:S05]  /*a040*/  EXIT ;  /* 0x000000000000794d */ /* 0x000fea0003800000 */
.L_x_5470:
        /* <DEDUP_REMOVED lines=9> */
.L_x_5474:
[----:B------:R-:W-:Y:S01]  /*a0e0*/  STG.E desc[UR36][R2.64], R22 ;  /* 0x0000001602007986 */ /* 0x000fe2000c101924 */
[----:B------:R-:W-:Y:S05]  /*a0f0*/  EXIT ;  /* 0x000000000000794d */ /* 0x000fea0003800000 */
.L_x_5473:
[----:B------:R-:W-:Y:S01]  /*a100*/  STG.E.U16 desc[UR36][R2.64], R22 ;  /* 0x0000001602007986 */ /* 0x000fe2000c101524 */
[----:B------:R-:W-:Y:S05]  /*a110*/  EXIT ;  /* 0x000000000000794d */ /* 0x000fea0003800000 */
.L_x_5469:
        /* <DEDUP_REMOVED lines=9> */
.L_x_5476:
[----:B------:R-:W0:Y:S02]  /*a1b0*/  I2F.S16 R0, R22 ;  /* 0x0000001600007306 */ /* 0x000e240000101400 */
[----:B0-----:R-:W-:-:S05]  /*a1c0*/  F2FP.F16.F32.PACK_AB R0, RZ, R0 ;  /* 0x00000000ff00723e */ /* 0x001fca00000000ff */
[----:B------:R-:W-:Y:S01]  /*a1d0*/  STG.E.U16 desc[UR36][R2.64], R0 ;  /* 0x0000000002007986 */ /* 0x000fe2000c101524 */
[----:B------:R-:W-:Y:S05]  /*a1e0*/  EXIT ;  /* 0x000000000000794d */ /* 0x000fea0003800000 */
.L_x_5475:
        /* <DEDUP_REMOVED lines=10> */
.L_x_5478:
[----:B------:R-:W0:Y:S02]  /*a290*/  I2F.S16 R22, R22 ;  /* 0x0000001600167306 */ /* 0x000e240000101400 */
[----:B0-----:R-:W-:-:S04]  /*a2a0*/  F2FP.F16.F32.PACK_AB R5, RZ, R22 ;  /* 0x00000016ff05723e */ /* 0x001fc800000000ff */
[----:B------:R-:W-:-:S05]  /*a2b0*/  PRMT R5, R5, 0x5410, RZ ;  /* 0x0000541005057816 */ /* 0x000fca00000000ff */
[----:B------:R-:W-:Y:S01]  /*a2c0*/  STG.E desc[UR36][R2.64], R5 ;  /* 0x0000000502007986 */ /* 0x000fe2000c101924 */
[----:B------:R-:W-:Y:S05]  /*a2d0*/  EXIT ;  /* 0x000000000000794d */ /* 0x000fea0003800000 */
.L_x_5477:
[----:B------:R-:W0:Y:S02]  /*a2e0*/  I2F.F64.S16 R22, R22 ;  /* 0x0000001600167312 */ /* 0x000e240000101c00 */
[----:B0-----:R-:W-:Y:S01]  /*a2f0*/  STG.E.64 desc[UR36][R2.64], R22 ;  /* 0x0000001602007986 */ /* 0x001fe2000c101b24 */
[----:B------:R-:W-:Y:S05]  /*a300*/  EXIT ;  /* 0x000000000000794d */ /* 0x000fea0003800000 */
.L_x_5468:
        /* <DEDUP_REMOVED lines=12> */
.L_x_5482:
        /* <DEDUP_REMOVED lines=17> */
.L_x_5484:
[----:B------:R-:W-:Y:S05]  /*a4e0*/  BSYNC.RECONVERGENT B0 ;  /* 0x0000000000007941 */ /* 0x000fea0003800200 */
.L_x_5483:
[----:B------:R-:W-:Y:S01]  /*a4f0*/  STG.E.U8 desc[UR36][R2.64], R0 ;  /* 0x0000000002007986 */ /* 0x000fe2000c101124 */
[----:B------:R-:W-:Y:S05]  /*a500*/  EXIT ;  /* 0x000000000000794d */ /* 0x000fea0003800000 */
.L_x_5481:
        /* <DEDUP_REMOVED lines=17> */
.L_x_5486:
[----:B------:R-:W-:Y:S05]  /*a620*/  BSYNC.RECONVERGENT B0 ;  /* 0x0000000000007941 */ /* 0x000fea0003800200 */
.L_x_5485:
[----:B------:R-:W-:Y:S01]  /*a630*/  STG.E.U8 desc[UR36][R2.64], R0 ;  /* 0x0000000002007986 */ /* 0x000fe2000c101124 */
[----:B------:R-:W-:Y:S05]  /*a640*/  EXIT ;  /* 0x000000000000794d */ /* 0x000fea0003800000 */
.L_x_5480:
        /* <DEDUP_REMOVED lines=21> */
.L_x_5488:
[----:B------:R-:W-:-:S05]  /*a7a0*/  IMAD.MOV.U32 R23, RZ, RZ, RZ ;  /* 0x000000ffff177224 */ /* 0x000fca00078e00ff */
[----:B------:R-:W-:Y:S01]  /*a7b0*/  STG.E.64 desc[UR36][R2.64], R22 ;  /* 0x0000001602007986 */ /* 0x000fe2000c101b24 */
[----:B------:R-:W-:Y:S05]  /*a7c0*/  EXIT ;  /* 0x000000000000794d */ /* 0x000fea0003800000 */
.L_x_5487:
[----:B------:R-:W-:Y:S01]  /*a7d0*/  STG.E desc[UR36][R2.64], R22 ;  /* 0x0000001602007986 */ /* 0x000fe2000c101924 */
[----:B------:R-:W-:Y:S05]  /*a7e0*/  EXIT ;  /* 0x000000000000794d */ /* 0x000fea0003800000 */
.L_x_5479:
        /* <DEDUP_REMOVED lines=8> */
.L_x_5490:
[----:B------:R-:W0:Y:S01]  /*a870*/  I2F.F64.S16 R4, R22 ;  /* 0x0000001600047312 */ /* 0x000e220000101c00 */
[----:B------:R-:W-:-:S05]  /*a880*/  CS2R R6, SRZ ;  /* 0x0000000000067805 */ /* 0x000fca000001ff00 */
[----:B0-----:R-:W-:Y:S01]  /*a890*/  STG.E.128 desc[UR36][R2.64], R4 ;  /* 0x0000000402007986 */ /* 0x001fe2000c101d24 */
[----:B------:R-:W-:Y:S05]  /*a8a0*/  EXIT ;  /* 0x000000000000794d */ /* 0x000fea0003800000 */
.L_x_5489:
[----:B------:R-:W-:-:S13]  /*a8b0*/  ISETP.NE.AND P0, PT, R0, 0xf, PT ;  /* 0x0000000f0000780c */ /* 0x000fda0003f05270 */
[----:B------:R-:W-:Y:S05]  /*a8c0*/  @!P0 BRA `(.L_x_5491) ;  /* 0x0000000000d48947 */ /* 0x000fea0003800000 */
[----:B------:R-:W-:-:S13]  /*a8d0*/  ISETP.NE.AND P0, PT, R0, 0x17, PT ;  /* 0x000000170000780c */ /* 0x000fda0003f05270 */
[----:B------:R-:W-:Y:S05]  /*a8e0*/  @!P0 BRA `(.L_x_5492) ;  /* 0x0000000000848947 */ /* 0x000fea0003800000 */
[----:B------:R-:W-:-:S13]  /*a8f0*/  ISETP.NE.AND P0, PT, R0, 0x18, PT ;  /* 0x000000180000780c */ /* 0x000fda0003f05270 */
[----:B------:R-:W-:Y:S05]  /*a900*/  @!P0 BRA `(.L_x_5493) ;  /* 0x0000000000448947 */ /* 0x000fea0003800000 */
.L_x_5472:
        /* <DEDUP_REMOVED lines=16> */
.L_x_5494:
[----:B------:R-:W-:Y:S05]  /*aa10*/  EXIT ;  /* 0x000000000000794d */ /* 0x000fea0003800000 */
.L_x_5493:
        /* <DEDUP_REMOVED lines=11> */
.L_x_5496:
[----:B------:R-:W-:Y:S05]  /*aad0*/  BSYNC.RECONVERGENT B0 ;  /* 0x0000000000007941 */ /* 0x000fea0003800200 */
.L_x_5495:
[----:B------:R-:W-:Y:S01]  /*aae0*/  STG.E.U8 desc[UR36][R2.64], R5 ;  /* 0x0000000502007986 */ /* 0x000fe2000c101124 */
[----:B------:R-:W-:Y:S05]  /*aaf0*/  EXIT ;  /* 0x000000000000794d */ /* 0x000fea0003800000 */
.L_x_5492:
        /* <DEDUP_REMOVED lines=13> */
.L_x_5497:
[----:B------:R-:W-:Y:S01]  /*abd0*/  IMAD.MOV.U32 R5, RZ, RZ, 0x7f ;  /* 0x0000007fff057424 */ /* 0x000fe200078e00ff */
[----:B------:R-:W-:-:S04]  /*abe0*/  ISETP.GT.U32.AND P0, PT, R7, 0x7f800000, PT ;  /* 0x7f8000000700780c */ /* 0x000fc80003f04070 */
[----:B------:R-:W-:-:S05]  /*abf0*/  SEL R5, R5, 0x7c, P0 ;  /* 0x0000007c05057807 */ /* 0x000fca0000000000 */
[----:B------:R-:W-:Y:S01]  /*ac00*/  STG.E.U8 desc[UR36][R2.64], R5 ;  /* 0x0000000502007986 */ /* 0x000fe2000c101124 */
[----:B------:R-:W-:Y:S05]  /*ac10*/  EXIT ;  /* 0x000000000000794d */ /* 0x000fea0003800000 */
.L_x_5491:
[----:B------:R-:W0:Y:S02]  /*ac20*/  I2F.S16 R0, R22 ;  /* 0x0000001600007306 */ /* 0x000e240000101400 */
[----:B0-----:R-:W-:-:S05]  /*ac30*/  F2FP.BF16.F32.PACK_AB R0, RZ, R0 ;  /* 0x00000000ff00723e */ /* 0x001fca00000010ff */
[----:B------:R-:W-:Y:S01]  /*ac40*/  STG.E.U16 desc[UR36][R2.64], R0 ;  /* 0x0000000002007986 */ /* 0x000fe2000c101524 */
[----:B------:R-:W-:Y:S05]  /*ac50*/  EXIT ;  /* 0x000000000000794d */ /* 0x000fea0003800000 */
.L_x_5498:
        /* <DEDUP_REMOVED lines=10> */
.L_x_43414:


//--------------------- .text._ZN2at6native18elementwise_kernelILi128ELi4EZNS0_22gpu_kernel_impl_nocastINS0_13BinaryFunctorIffbZZZNS0_23logical_xor_kernel_cudaERNS_14TensorIteratorEENKUlvE0_clEvENKUlvE5_clEvEUlffE_EEEEvRNS_18TensorIteratorBaseERKT_EUliE_EEviT1_ --------------------------
	.section	.text._ZN2at6native18elementwise_kernelILi128ELi4EZNS0_22gpu_kernel_impl_nocastINS0_13BinaryFunctorIffbZZZNS0_23logical_xor_kernel_cudaERNS_14TensorIteratorEENKUlvE0_clEvENKUlvE5_clEvEUlffE_EEEEvRNS_18TensorIteratorBaseERKT_EUliE_EEviT1_,"ax",@progbits
	.align	128
        .global         _ZN2at6native18elementwise_kernelILi128ELi4EZNS0_22gpu_kernel_impl_nocastINS0_13BinaryFunctorIffbZZZNS0_23logical_xor_kernel_cudaERNS_14TensorIteratorEENKUlvE0_clEvENKUlvE5_clEvEUlffE_EEEEvRNS_18TensorIteratorBaseERKT_EUliE_EEviT1_
        .type           _ZN2at6native18elementwise_kernelILi128ELi4EZNS0_22gpu_kernel_impl_nocastINS0_13BinaryFunctorIffbZZZNS0_23logical_xor_kernel_cudaERNS_14TensorIteratorEENKUlvE0_clEvENKUlvE5_clEvEUlffE_EEEEvRNS_18TensorIteratorBaseERKT_EUliE_EEviT1_,@function
        .size           _ZN2at6native18elementwise_kernelILi128ELi4EZNS0_22gpu_kernel_impl_nocastINS0_13BinaryFunctorIffbZZZNS0_23logical_xor_kernel_cudaERNS_14TensorIteratorEENKUlvE0_clEvENKUlvE5_clEvEUlffE_EEEEvRNS_18TensorIteratorBaseERKT_EUliE_EEviT1_,(.L_x_43415 - _ZN2at6native18elementwise_kernelILi128ELi4EZNS0_22gpu_kernel_impl_nocastINS0_13BinaryFunctorIffbZZZNS0_23logical_xor_kernel_cudaERNS_14TensorIteratorEENKUlvE0_clEvENKUlvE5_clEvEUlffE_EEEEvRNS_18TensorIteratorBaseERKT_EUliE_EEviT1_)
        .other          _ZN2at6native18elementwise_kernelILi128ELi4EZNS0_22gpu_kernel_impl_nocastINS0_13BinaryFunctorIffbZZZNS0_23logical_xor_kernel_cudaERNS_14TensorIteratorEENKUlvE0_clEvENKUlvE5_clEvEUlffE_EEEEvRNS_18TensorIteratorBaseERKT_EUliE_EEviT1_,@"STO_CUDA_ENTRY STV_DEFAULT"
_ZN2at6native18elementwise_kernelILi128ELi4EZNS0_22gpu_kernel_impl_nocastINS0_13BinaryFunctorIffbZZZNS0_23logical_xor_kernel_cudaERNS_14TensorIteratorEENKUlvE0_clEvENKUlvE5_clEvEUlffE_EEEEvRNS_18TensorIteratorBaseERKT_EUliE_EEviT1_:
.text._ZN2at6native18elementwise_kernelILi128ELi4EZNS0_22gpu_kernel_impl_nocastINS0_13BinaryFunctorIffbZZZNS0_23logical_xor_kernel_cudaERNS_14TensorIteratorEENKUlvE0_clEvENKUlvE5_clEvEUlffE_EEEEvRNS_18TensorIteratorBaseERKT_EUliE_EEviT1_:
        /* <DEDUP_REMOVED lines=16> */
[----:B0-----:R-:W2:Y:S04]  /*0100*/  LDG.E R4, desc[UR6][R4.64] ;  /* 0x0000000604047981 */ /* 0x001ea8000c1e1900 */
[----:B-1----:R-:W3:Y:S03]  /*0110*/  LDG.E R6, desc[UR6][R6.64] ;  /* 0x0000000606067981 */ /* 0x002ee6000c1e1900 */
[----:B------:R-:W0:Y:S01]  /*0120*/  LDC.64 R8, c[0x0][0x5e8] ;  /* 0x00017a00ff087b82 */ /* 0x000e220000000a00 */
[----:B------:R-:W-:-:S02]  /*0130*/  IADD3 R3, PT, PT, R3, 0x80, RZ ;  /* 0x0000008003037810 */ /* 0x000fc40007ffe0ff */
[----:B--2---:R-:W-:Y:S02]  /*0140*/  FSETP.NEU.FTZ.AND P0, PT, R4, RZ, PT ;  /* 0x000000ff0400720b */ /* 0x004fe40003f1d000 */
[----:B---3--:R-:W-:-:S04]  /*0150*/  FSETP.NEU.FTZ.AND P1, PT, R6, RZ, PT ;  /* 0x000000ff0600720b */ /* 0x008fc80003f3d000 */
        /* <DEDUP_REMOVED lines=8> */
[----:B-1----:R-:W3:Y:S04]  /*01e0*/  LDG.E R4, desc[UR6][R4.64] ;  /* 0x0000000604047981 */ /* 0x002ee8000c1e1900 */
[----:B--2---:R-:W2:Y:S03]  /*01f0*/  LDG.E R6, desc[UR6][R6.64] ;  /* 0x0000000606067981 */ /* 0x004ea6000c1e1900 */
[----:B0-----:R-:W0:Y:S01]  /*0200*/  LDC.64 R8, c[0x0][0x5e8] ;  /* 0x00017a00ff087b82 */ /* 0x001e220000000a00 */
[----:B------:R-:W-:-:S02]  /*0210*/  IADD3 R3, PT, PT, R3, 0x80, RZ ;  /* 0x0000008003037810 */ /* 0x000fc40007ffe0ff */
[----:B---3--:R-:W-:Y:S02]  /*0220*/  FSETP.NEU.FTZ.AND P0, PT, R4, RZ, PT ;  /* 0x000000ff0400720b */ /* 0x008fe40003f1d000 */
[----:B--2---:R-:W-:-:S04]  /*0230*/  FSETP.NEU.FTZ.AND P1, PT, R6, RZ, PT ;  /* 0x000000ff0600720b */ /* 0x004fc80003f3d000 */
[----:B------:R-:W-:-:S04]  /*0240*/  PLOP3.LUT P0, PT, P0, P1, PT, 0x28, 0x82 ;  /* 0x000000000082781c */ /* 0x000fc80000702570 */
[----:B------:R-:W-:-:S05]  /*0250*/  SEL R11, RZ, 0x1, !P0 ;  /* 0x00000001ff0b7807 */ /* 0x000fca0004000000 */
[----:B0-----:R0:W-:Y:S04]  /*0260*/  STG.E.U8 desc[UR6][R8.64], R11 ;  /* 0x0000000b08007986 */ /* 0x0011e8000c101106 */
.L_x_5502:
[----:B------:R-:W-:-:S13]  /*0270*/  ISETP.GE.AND P0, PT, R3, UR4, PT ;  /* 0x0000000403007c0c */ /* 0x000fda000bf06270 */
[----:B------:R-:W-:Y:S05]  /*0280*/  @P0 BREAK.RELIABLE B1 ;  /* 0x0000000000010942 */ /* 0x000fea0003800100 */
[----:B------:R-:W-:Y:S05]  /*0290*/  @P0 BRA `(.L_x_5503) ;  /* 0x0000000000300947 */ /* 0x000fea0003800000 */
[----:B------:R-:W-:Y:S05]  /*02a0*/  BSYNC.RELIABLE B1 ;  /* 0x0000000000017941 */ /* 0x000fea0003800100 */
.L_x_5501:
        /* <DEDUP_REMOVED lines=11> */
.L_x_5503:
[----:B------:R-:W-:Y:S05]  /*0360*/  BSYNC.RECONVERGENT B0 ;  /* 0x0000000000007941 */ /* 0x000fea0003800200 */
.L_x_5500:
[----:B------:R-:W-:Y:S05]  /*0370*/  WARPSYNC.ALL ;  /* 0x0000000000007948 */ /* 0x000fea0003800000 */
[----:B------:R-:W-:-:S13]  /*0380*/  ISETP.GE.AND P0, PT, R3, UR4, PT ;  /* 0x0000000403007c0c */ /* 0x000fda000bf06270 */
[----:B------:R-:W-:Y:S05]  /*0390*/  @P0 EXIT ;  /* 0x000000000000094d */ /* 0x000fea0003800000 */
[----:B------:R-:W2:Y:S08]  /*03a0*/  LDC.64 R2, c[0x0][0x5f0] ;  /* 0x00017c00ff027b82 */ /* 0x000eb00000000a00 */
[----:B------:R-:W3:Y:S01]  /*03b0*/  LDC.64 R4, c[0x0][0x5f8] ;  /* 0x00017e00ff047b82 */ /* 0x000ee20000000a00 */
[----:B--2---:R-:W2:Y:S04]  /*03c0*/  LDG.E R2, desc[UR6][R2.64] ;  /* 0x0000000602027981 */ /* 0x004ea8000c1e1900 */
[----:B---3--:R-:W3:Y:S03]  /*03d0*/  LDG.E R4, desc[UR6][R4.64] ;  /* 0x0000000604047981 */ /* 0x008ee6000c1e1900 */
[----:B------:R-:W4:Y:S01]  /*03e0*/  LDC.64 R6, c[0x0][0x5e8] ;  /* 0x00017a00ff067b82 */ /* 0x000f220000000a00 */
[----:B--2---:R-:W-:-:S02]  /*03f0*/  FSETP.NEU.FTZ.AND P0, PT, R2, RZ, PT ;  /* 0x000000ff0200720b */ /* 0x004fc40003f1d000 */
[----:B---3--:R-:W-:-:S04]  /*0400*/  FSETP.NEU.FTZ.AND P1, PT, R4, RZ, PT ;  /* 0x000000ff0400720b */ /* 0x008fc80003f3d000 */
[----:B------:R-:W-:-:S04]  /*0410*/  PLOP3.LUT P0, PT, P0, P1, PT, 0x28, 0x82 ;  /* 0x000000000082781c */ /* 0x000fc80000702570 */
[----:B01----:R-:W-:-:S05]  /*0420*/  SEL R9, RZ, 0x1, !P0 ;  /* 0x00000001ff097807 */ /* 0x003fca0004000000 */
[----:B----4-:R-:W-:Y:S01]  /*0430*/  STG.E.U8 desc[UR6][R6.64], R9 ;  /* 0x0000000906007986 */ /* 0x010fe2000c101106 */
[----:B------:R-:W-:Y:S05]  /*0440*/  EXIT ;  /* 0x000000000000794d */ /* 0x000fea0003800000 */
.L_x_5499:
        /* <DEDUP_REMOVED lines=356> */
.L_x_5507:
[----:B------:R-:W0:Y:S02]  /*1a90*/  LDCU.128 UR8, c[0x0][0x5f0] ;  /* 0x0000be00ff0877ac */ /* 0x000e240008000c00 */
[----:B0-----:R-:W-:Y:S02]  /*1aa0*/  IADD3 R6, P0, PT, R6, UR8, RZ ;  /* 0x0000000806067c10 */ /* 0x001fe4000ff1e0ff */
[----:B------:R-:W-:Y:S02]  /*1ab0*/  IADD3 R8, P1, PT, R4, UR10, RZ ;  /* 0x0000000a04087c10 */ /* 0x000fe4000ff3e0ff */
[----:B------:R-:W-:Y:S01]  /*1ac0*/  IADD3.X R7, PT, PT, RZ, UR9, RZ, P0, !PT ;  /* 0x00000009ff077c10 */ /* 0x000fe200087fe4ff */
[----:B------:R-:W0:Y:S01]  /*1ad0*/  LDCU.64 UR8, c[0x0][0x5e8] ;  /* 0x0000bd00ff0877ac */ /* 0x000e220008000a00 */
[----:B------:R-:W-:-:S03]  /*1ae0*/  IADD3.X R9, PT, PT, RZ, UR11, RZ, P1, !PT ;  /* 0x0000000bff097c10 */ /* 0x000fc60008ffe4ff */
[----:B------:R-:W2:Y:S04]  /*1af0*/  LDG.E R6, desc[UR6][R6.64] ;  /* 0x0000000606067981 */ /* 0x000ea8000c1e1900 */
[----:B------:R-:W3:Y:S01]  /*1b00*/  LDG.E R8, desc[UR6][R8.64] ;  /* 0x0000000608087981 */ /* 0x000ee2000c1e1900 */
[----:B------:R-:W-:Y:S02]  /*1b10*/  IADD3 R3, PT, PT, R3, 0x80, RZ ;  /* 0x0000008003037810 */ /* 0x000fe40007ffe0ff */
[----:B0-----:R-:W-:-:S04]  /*1b20*/  IADD3 R4, P2, PT, R5, UR8, RZ ;  /* 0x0000000805047c10 */ /* 0x001fc8000ff5e0ff */
[----:B------:R-:W-:Y:S02]  /*1b30*/  IADD3.X R5, PT, PT, RZ, UR9, RZ, P2, !PT ;  /* 0x00000009ff057c10 */ /* 0x000fe400097fe4ff */
[----:B--2---:R-:W-:Y:S02]  /*1b40*/  FSETP.NEU.FTZ.AND P0, PT, R6, RZ, PT ;  /* 0x000000ff0600720b */ /* 0x004fe40003f1d000 */
[----:B---3--:R-:W-:-:S04]  /*1b50*/  FSETP.NEU.FTZ.AND P1, PT, R8, RZ, PT ;  /* 0x000000ff0800720b */ /* 0x008fc80003f3d000 */
        /* <DEDUP_REMOVED lines=354> */
.L_x_5509:
        /* <DEDUP_REMOVED lines=14> */
[----:B------:R-:W-:-:S05]  /*3260*/  SEL R11, RZ, 0x1, !P0 ;  /* 0x00000001ff0b7807 */ /* 0x000fca0004000000 */
[----:B------:R0:W-:Y:S04]  /*3270*/  STG.E.U8 desc[UR6][R4.64], R11 ;  /* 0x0000000b04007986 */ /* 0x0001e8000c101106 */
.L_x_5506:
[----:B------:R-:W-:-:S13]  /*3280*/  ISETP.GE.AND P0, PT, R3, UR4, PT ;  /* 0x0000000403007c0c */ /* 0x000fda000bf06270 */
[----:B------:R-:W-:Y:S05]  /*3290*/  @P0 BREAK.RELIABLE B1 ;  /* 0x0000000000010942 */ /* 0x000fea0003800100 */
[----:B------:R-:W-:Y:S05]  /*32a0*/  @P0 BRA `(.L_x_5508) ;  /* 0x0000001400b40947 */ /* 0x000fea0003800000 */
[----:B------:R-:W-:Y:S05]  /*32b0*/  BSYNC.RELIABLE B1 ;  /* 0x0000000000017941 */ /* 0x000fea0003800100 */
.L_x_5505:
        /* <DEDUP_REMOVED lines=348> */
.L_x_5510:
        /* <DEDUP_REMOVED lines=16> */
.L_x_5508:
[----:B------:R-:W-:Y:S05]  /*4980*/  BSYNC.RECONVERGENT B0 ;  /* 0x0000000000007941 */ /* 0x000fea0003800200 */
.L_x_5504:
        /* <DEDUP_REMOVED lines=351> */
.L_x_5511:
[----:B------:R-:W0:Y:S01]  /*5f80*/  LDCU.128 UR8, c[0x0][0x5f0] ;  /* 0x0000be00ff0877ac */ /* 0x000e220008000c00 */
[----:B------:R-:W1:Y:S01]  /*5f90*/  LDCU.64 UR4, c[0x0][0x5e8] ;  /* 0x0000bd00ff0477ac */ /* 0x000e620008000a00 */
[----:B0-----:R-:W-:Y:S02]  /*5fa0*/  IADD3 R4, P0, PT, R4, UR8, RZ ;  /* 0x0000000804047c10 */ /* 0x001fe4000ff1e0ff */
[----:B------:R-:W-:Y:S02]  /*5fb0*/  IADD3 R6, P1, PT, R2, UR10, RZ ;  /* 0x0000000a02067c10 */ /* 0x000fe4000ff3e0ff */
[----:B------:R-:W-:Y:S02]  /*5fc0*/  IADD3.X R5, PT, PT, RZ, UR9, RZ, P0, !PT ;  /* 0x00000009ff057c10 */ /* 0x000fe400087fe4ff */
[----:B------:R-:W-:-:S03]  /*5fd0*/  IADD3.X R7, PT, PT, RZ, UR11, RZ, P1, !PT ;  /* 0x0000000bff077c10 */ /* 0x000fc60008ffe4ff */
[----:B------:R-:W2:Y:S04]  /*5fe0*/  LDG.E R4, desc[UR6][R4.64] ;  /* 0x0000000604047981 */ /* 0x000ea8000c1e1900 */
[----:B------:R-:W3:Y:S01]  /*5ff0*/  LDG.E R6, desc[UR6][R6.64] ;  /* 0x0000000606067981 */ /* 0x000ee2000c1e1900 */
[----:B-1----:R-:W-:-:S04]  /*6000*/  IADD3 R2, P2, PT, R3, UR4, RZ ;  /* 0x0000000403027c10 */ /* 0x002fc8000ff5e0ff */
[----:B------:R-:W-:Y:S02]  /*6010*/  IADD3.X R3, PT, PT, RZ, UR5, RZ, P2, !PT ;  /* 0x00000005ff037c10 */ /* 0x000fe400097fe4ff */
[----:B--2---:R-:W-:Y:S02]  /*6020*/  FSETP.NEU.FTZ.AND P0, PT, R4, RZ, PT ;  /* 0x000000ff0400720b */ /* 0x004fe40003f1d000 */
[----:B---3--:R-:W-:-:S04]  /*6030*/  FSETP.NEU.FTZ.AND P1, PT, R6, RZ, PT ;  /* 0x000000ff0600720b */ /* 0x008fc80003f3d000 */
[----:B------:R-:W-:-:S04]  /*6040*/  PLOP3.LUT P0, PT, P0, P1, PT, 0x28, 0x82 ;  /* 0x000000000082781c */ /* 0x000fc80000702570 */
[----:B------:R-:W-:-:S05]  /*6050*/  SEL R9, RZ, 0x1, !P0 ;  /* 0x00000001ff097807 */ /* 0x000fca0004000000 */
[----:B------:R-:W-:Y:S01]  /*6060*/  STG.E.U8 desc[UR6][R2.64], R9 ;  /* 0x0000000902007986 */ /* 0x000fe2000c101106 */
[----:B------:R-:W-:Y:S05]  /*6070*/  EXIT ;  /* 0x000000000000794d */ /* 0x000fea0003800000 */
.L_x_5512:
        /* <DEDUP_REMOVED lines=16> */
.L_x_43415:


//--------------------- .text._ZN2at6native27unrolled_elementwise_kernelINS0_13BinaryFunctorIffbZZZNS0_23logical_xor_kernel_cudaERNS_14TensorIteratorEENKUlvE0_clEvENKUlvE5_clEvEUlffE_EESt5arrayIPcLm3EELi4E23TrivialOffsetCalculatorILi2EjESC_ILi1EjENS0_6memory15LoadWithoutCastENSF_16StoreWithoutCastEEEviT_T0_T2_T3_T4_T5_ --------------------------
	.section	.text._ZN2at6native27unrolled_elementwise_kernelINS0_13BinaryFunctorIffbZZZNS0_23logical_xor_kernel_cudaERNS_14TensorIteratorEENKUlvE0_clEvENKUlvE5_clEvEUlffE_EESt5arrayIPcLm3EELi4E23TrivialOffsetCalculatorILi2EjESC_ILi1EjENS0_6memory15LoadWithoutCastENSF_16StoreWithoutCastEEEviT_T0_T2_T3_T4_T5_,"ax",@progbits
	.align	128
        .global         _ZN2at6native27unrolled_elementwise_kernelINS0_13BinaryFunctorIffbZZZNS0_23logical_xor_kernel_cudaERNS_14TensorIteratorEENKUlvE0_clEvENKUlvE5_clEvEUlffE_EESt5arrayIPcLm3EELi4E23TrivialOffsetCalculatorILi2EjESC_ILi1EjENS0_6memory15LoadWithoutCastENSF_16StoreWithoutCastEEEviT_T0_T2_T3_T4_T5_
        .type           _ZN2at6native27unrolled_elementwise_kernelINS0_13BinaryFunctorIffbZZZNS0_23logical_xor_kernel_cudaERNS_14TensorIteratorEENKUlvE0_clEvENKUlvE5_clEvEUlffE_EESt5arrayIPcLm3EELi4E23TrivialOffsetCalculatorILi2EjESC_ILi1EjENS0_6memory15LoadWithoutCastENSF_16StoreWithoutCastEEEviT_T0_T2_T3_T4_T5_,@function
        .size           _ZN2at6native27unrolled_elementwise_kernelINS0_13BinaryFunctorIffbZZZNS0_23logical_xor_kernel_cudaERNS_14TensorIteratorEENKUlvE0_clEvENKUlvE5_clEvEUlffE_EESt5arrayIPcLm3EELi4E23TrivialOffsetCalculatorILi2EjESC_ILi1EjENS0_6memory15LoadWithoutCastENSF_16StoreWithoutCastEEEviT_T0_T2_T3_T4_T5_,(.L_x_43416 - _ZN2at6native27unrolled_elementwise_kernelINS0_13BinaryFunctorIffbZZZNS0_23logical_xor_kernel_cudaERNS_14TensorIteratorEENKUlvE0_clEvENKUlvE5_clEvEUlffE_EESt5arrayIPcLm3EELi4E23TrivialOffsetCalculatorILi2EjESC_ILi1EjENS0_6memory15LoadWithoutCastENSF_16StoreWithoutCastEEEviT_T0_T2_T3_T4_T5_)
        .other          _ZN2at6native27unrolled_elementwise_kernelINS0_13BinaryFunctorIffbZZZNS0_23logical_xor_kernel_cudaERNS_14TensorIteratorEENKUlvE0_clEvENKUlvE5_clEvEUlffE_EESt5arrayIPcLm3EELi4E23TrivialOffsetCalculatorILi2EjESC_ILi1EjENS0_6memory15LoadWithoutCastENSF_16StoreWithoutCastEEEviT_T0_T2_T3_T4_T5_,@"STO_CUDA_ENTRY STV_DEFAULT"
_ZN2at6native27unrolled_elementwise_kernelINS0_13BinaryFunctorIffbZZZNS0_23logical_xor_kernel_cudaERNS_14TensorIteratorEENKUlvE0_clEvENKUlvE5_clEvEUlffE_EESt5arrayIPcLm3EELi4E23TrivialOffsetCalculatorILi2EjESC_ILi1EjENS0_6memory15LoadWithoutCastENSF_16StoreWithoutCastEEEviT_T0_T2_T3_T4_T5_:
.text._ZN2at6native27unrolled_elementwise_kernelINS0_13BinaryFunctorIffbZZZNS0_23logical_xor_kernel_cudaERNS_14TensorIteratorEENKUlvE0_clEvENKUlvE5_clEvEUlffE_EESt5arrayIPcLm3EELi4E23TrivialOffsetCalculatorILi2EjESC_ILi1EjENS0_6memory15LoadWithoutCastENSF_16StoreWithoutCastEEEviT_T0_T2_T3_T4_T5_:
        /* <DEDUP_REMOVED lines=13> */
[----:B------:R-:W0:Y:S01]  /*00d0*/  LDC.64 R8, c[0x0][0x390] ;  /* 0x0000e400ff087b82 */ /* 0x000e220000000a00 */
[----:B------:R-:W-:Y:S02]  /*00e0*/  @!P1 VIADD R27, R19, 0x80 ;  /* 0x00000080131b9836 */ /* 0x000fe40000000000 */
[----:B------:R-:W-:-:S03]  /*00f0*/  @!P1 IMAD R25, R0, 0x200, R19 ;  /* 0x0000020000199824 */ /* 0x000fc600078e0213 */
[----:B------:R-:W-:Y:S01]  /*0100*/  ISETP.GE.AND P3, PT, R27, R18, PT ;  /* 0x000000121b00720c */ /* 0x000fe20003f66270 */
[----:B-----5:R-:W-:Y:S01]  /*0110*/  @!P1 IMAD.WIDE.U32 R12, R25, 0x4, R12 ;  /* 0x00000004190c9825 */ /* 0x020fe200078e000c */
[----:B------:R-:W5:Y:S05]  /*0120*/  LDC.64 R6, c[0x0][0x398] ;  /* 0x0000e600ff067b82 */ /* 0x000f6a0000000a00 */
[----:B-1----:R-:W5:Y:S03]  /*0130*/  @!P1 LDG.E R12, desc[UR4][R12.64] ;  /* 0x000000040c0c9981 */ /* 0x002f66000c1e1900 */
[----:B------:R-:W1:Y:S03]  /*0140*/  LDC.64 R10, c[0x0][0x398] ;  /* 0x0000e600ff0a7b82 */ /* 0x000e660000000a00 */
[----:B------:R-:W-:-:S02]  /*0150*/  @!P3 IMAD R23, R0, 0x200, R27 ;  /* 0x000002000017b824 */ /* 0x000fc400078e021b */
[----:B------:R-:W-:-:S05]  /*0160*/  @!P3 VIADD R27, R27, 0x80 ;  /* 0x000000801b1bb836 */ /* 0x000fca0000000000 */
[----:B------:R-:W-:-:S13]  /*0170*/  ISETP.GE.AND P5, PT, R27, R18, PT ;  /* 0x000000121b00720c */ /* 0x000fda0003fa6270 */
[----:B------:R-:W-:Y:S02]  /*0180*/  @!P5 IMAD R21, R0, 0x200, R27 ;  /* 0x000002000015d824 */ /* 0x000fe400078e021b */
[----:B------:R-:W-:-:S05]  /*0190*/  @!P5 VIADD R27, R27, 0x80 ;  /* 0x000000801b1bd836 */ /* 0x000fca0000000000 */
[----:B------:R-:W-:Y:S01]  /*01a0*/  ISETP.GE.AND P4, PT, R27, R18, PT ;  /* 0x000000121b00720c */ /* 0x000fe20003f86270 */
[----:B--2---:R-:W-:-:S06]  /*01b0*/  @!P1 IMAD.WIDE.U32 R2, R25, 0x4, R2 ;  /* 0x0000000419029825 */ /* 0x004fcc00078e0002 */
[----:B------:R-:W2:Y:S06]  /*01c0*/  @!P1 LDG.E R2, desc[UR4][R2.64] ;  /* 0x0000000402029981 */ /* 0x000eac000c1e1900 */
[----:B------:R-:W-:-:S04]  /*01d0*/  @!P4 IMAD R27, R0, 0x200, R27 ;  /* 0x00000200001bc824 */ /* 0x000fc800078e021b */
[----:B---3--:R-:W-:-:S04]  /*01e0*/  @!P4 IMAD.WIDE.U32 R16, R27, 0x4, R16 ;  /* 0x000000041b10c825 */ /* 0x008fc800078e0010 */
[----:B----4-:R-:W-:Y:S02]  /*01f0*/  @!P4 IMAD.WIDE.U32 R14, R27, 0x4, R14 ;  /* 0x000000041b0ec825 */ /* 0x010fe400078e000e */
[----:B------:R-:W3:Y:S04]  /*0200*/  @!P4 LDG.E R16, desc[UR4][R16.64] ;  /* 0x000000041010c981 */ /* 0x000ee8000c1e1900 */
[----:B------:R-:W4:Y:S01]  /*0210*/  @!P4 LDG.E R14, desc[UR4][R14.64] ;  /* 0x000000040e0ec981 */ /* 0x000f22000c1e1900 */
[----:B0-----:R-:W-:-:S04]  /*0220*/  @!P3 IMAD.WIDE.U32 R4, R23, 0x4, R4 ;  /* 0x000000041704b825 */ /* 0x001fc800078e0004 */
[----:B------:R-:W-:Y:S02]  /*0230*/  @!P5 IMAD.WIDE.U32 R8, R21, 0x4, R8 ;  /* 0x000000041508d825 */ /* 0x000fe400078e0008 */
[----:B------:R-:W2:Y:S02]  /*0240*/  @!P3 LDG.E R4, desc[UR4][R4.64] ;  /* 0x000000040404b981 */ /* 0x000ea4000c1e1900 */
[----:B-----5:R-:W-:Y:S02]  /*0250*/  @!P3 IMAD.WIDE.U32 R6, R23, 0x4, R6 ;  /* 0x000000041706b825 */ /* 0x020fe400078e0006 */
[----:B------:R-:W5:Y:S02]  /*0260*/  @!P5 LDG.E R8, desc[UR4][R8.64] ;  /* 0x000000040808d981 */ /* 0x000f64000c1e1900 */
[----:B-1----:R-:W-:Y:S02]  /*0270*/  @!P5 IMAD.WIDE.U32 R10, R21, 0x4, R10 ;  /* 0x00000004150ad825 */ /* 0x002fe400078e000a */
[----:B------:R-:W5:Y:S04]  /*0280*/  @!P3 LDG.E R6, desc[UR4][R6.64] ;  /* 0x000000040606b981 */ /* 0x000f68000c1e1900 */
[----:B------:R-:W5:Y:S01]  /*0290*/  @!P5 LDG.E R10, desc[UR4][R10.64] ;  /* 0x000000040a0ad981 */ /* 0x000f62000c1e1900 */
[----:B------:R-:W-:Y:S01]  /*02a0*/  PLOP3.LUT P6, PT, PT, PT, PT, 0x8, 0x80 ;  /* 0x000000000080781c */ /* 0x000fe20003fce170 */
[----:B------:R-:W-:Y:S04]  /*02b0*/  BSSY.RECONVERGENT B0, `(.L_x_5513) ;  /* 0x000002b000007945 */ /* 0x000fe80003800200 */
[----:B------:R-:W-:Y:S01]  /*02c0*/  BSSY.RELIABLE B1, `(.L_x_5514) ;  /* 0x0000022000017945 */ /* 0x000fe20003800100 */
[----:B---3--:R-:W-:-:S02]  /*02d0*/  @!P4 FSETP.NEU.FTZ.AND P0, PT, R16, RZ, PT ;  /* 0x000000ff1000c20b */ /* 0x008fc40003f1d000 */
[----:B----4-:R-:W-:-:S04]  /*02e0*/  @!P4 FSETP.NEU.FTZ.AND P2, PT, R14, RZ, PT ;  /* 0x000000ff0e00c20b */ /* 0x010fc80003f5d000 */
[----:B------:R-:W-:Y:S02]  /*02f0*/  @!P4 PLOP3.LUT P6, PT, P0, P2, PT, 0x28, 0x82 ;  /* 0x000000000082c81c */ /* 0x000fe400007c4570 */
[----:B------:R-:W-:Y:S02]  /*0300*/  FSETP.NEU.AND P0, PT, R12, RZ, !P1 ;  /* 0x000000ff0c00720b */ /* 0x000fe40004f0d000 */
[----:B--2---:R-:W-:-:S04]  /*0310*/  FSETP.NEU.AND P1, PT, R2, RZ, !P1 ;  /* 0x000000ff0200720b */ /* 0x004fc80004f2d000 */
[----:B------:R-:W-:Y:S02]  /*0320*/  PLOP3.LUT P0, PT, P0, P1, PT, 0x28, 0x82 ;  /* 0x000000000082781c */ /* 0x000fe40000702570 */
[----:B------:R-:W-:Y:S02]  /*0330*/  ISETP.GE.AND P1, PT, R19, R18, PT ;  /* 0x000000121300720c */ /* 0x000fe40003f26270 */
[----:B------:R-:W-:Y:S02]  /*0340*/  FSETP.NEU.AND P2, PT, R4, RZ, !P3 ;  /* 0x000000ff0400720b */ /* 0x000fe40005f4d000 */
[----:B-----5:R-:W-:Y:S02]  /*0350*/  FSETP.NEU.AND P4, PT, R8, RZ, !P5 ;  /* 0x000000ff0800720b */ /* 0x020fe40006f8d000 */
[----:B------:R-:W-:Y:S02]  /*0360*/  FSETP.NEU.AND P3, PT, R6, RZ, !P3 ;  /* 0x000000ff0600720b */ /* 0x000fe40005f6d000 */
[----:B------:R-:W-:-:S02]  /*0370*/  FSETP.NEU.AND P5, PT, R10, RZ, !P5 ;  /* 0x000000ff0a00720b */ /* 0x000fc40006fad000 */
[----:B------:R-:W-:Y:S02]  /*0380*/  PLOP3.LUT P2, PT, P2, P3, PT, 0x28, 0x82 ;  /* 0x000000000082781c */ /* 0x000fe40001746570 */
[----:B------:R-:W-:Y:S02]  /*0390*/  PLOP3.LUT P4, PT, P4, P5, PT, 0x28, 0x82 ;  /* 0x000000000082781c */ /* 0x000fe4000278a570 */
[----:B------:R-:W-:Y:S02]  /*03a0*/  SEL R5, RZ, 0x1, !P0 ;  /* 0x00000001ff057807 */ /* 0x000fe40004000000 */
        /* <DEDUP_REMOVED lines=19> */
.L_x_5515:
[----:B------:R-:W-:Y:S05]  /*04e0*/  BSYNC.RELIABLE B1 ;  /* 0x0000000000017941 */ /* 0x000fea0003800100 */
.L_x_5514:
[----:B------:R-:W-:-:S13]  /*04f0*/  ISETP.GE.AND P0, PT, R19, R18, PT ;  /* 0x000000121300720c */ /* 0x000fda0003f06270 */
[----:B------:R-:W1:Y:S01]  /*0500*/  @!P0 LDC.64 R4, c[0x0][0x388] ;  /* 0x0000e200ff048b82 */ /* 0x000e620000000a00 */
[----:B0-----:R-:W-:Y:S02]  /*0510*/  @!P0 IMAD R3, R0, 0x200, R19 ;  /* 0x0000020000038824 */ /* 0x001fe400078e0213 */
[----:B------:R-:W-:-:S03]  /*0520*/  @!P0 VIADD R19, R19, 0x80 ;  /* 0x0000008013138836 */ /* 0x000fc60000000000 */
[----:B-1----:R-:W-:-:S05]  /*0530*/  @!P0 IADD3 R2, P1, PT, R3, R4, RZ ;  /* 0x0000000403028210 */ /* 0x002fca0007f3e0ff */
[----:B------:R-:W-:-:S05]  /*0540*/  @!P0 IMAD.X R3, RZ, RZ, R5, P1 ;  /* 0x000000ffff038224 */ /* 0x000fca00008e0605 */
[----:B------:R1:W-:Y:S03]  /*0550*/  @!P0 STG.E.U8 desc[UR4][R2.64], R9 ;  /* 0x0000000902008986 */ /* 0x0003e6000c101104 */
.L_x_5516:
[----:B------:R-:W-:Y:S05]  /*0560*/  BSYNC.RECONVERGENT B0 ;  /* 0x0000000000007941 */ /* 0x000fea0003800200 */
.L_x_5513:
        /* <DEDUP_REMOVED lines=9> */
.L_x_5517:
        /* <DEDUP_REMOVED lines=16> */
.L_x_43416:


//--------------------- .text._ZN2at6native29vectorized_elementwise_kernelILi2ENS0_13BinaryFunctorIffbZZZNS0_23logical_xor_kernel_cudaERNS_14TensorIteratorEENKUlvE0_clEvENKUlvE5_clEvEUlffE_EESt5arrayIPcLm3EEEEviT0_T1_ --------------------------
	.section	.text._ZN2at6native29vectorized_elementwise_kernelILi2ENS0_13BinaryFunctorIffbZZZNS0_23logical_xor_kernel_cudaERNS_14TensorIteratorEENKUlvE0_clEvENKUlvE5_clEvEUlffE_EESt5arrayIPcLm3EEEEviT0_T1_,"ax",@progbits
	.align	128
        .global         _ZN2at6native29vectorized_elementwise_kernelILi2ENS0_13BinaryFunctorIffbZZZNS0_23logical_xor_kernel_cudaERNS_14TensorIteratorEENKUlvE0_clEvENKUlvE5_clEvEUlffE_EESt5arrayIPcLm3EEEEviT0_T1_
        .type           _ZN2at6native29vectorized_elementwise_kernelILi2ENS0_13BinaryFunctorIffbZZZNS0_23logical_xor_kernel_cudaERNS_14TensorIteratorEENKUlvE0_clEvENKUlvE5_clEvEUlffE_EESt5arrayIPcLm3EEEEviT0_T1_,@function
        .size           _ZN2at6native29vectorized_elementwise_kernelILi2ENS0_13BinaryFunctorIffbZZZNS0_23logical_xor_kernel_cudaERNS_14TensorIteratorEENKUlvE0_clEvENKUlvE5_clEvEUlffE_EESt5arrayIPcLm3EEEEviT0_T1_,(.L_x_43417 - _ZN2at6native29vectorized_elementwise_kernelILi2ENS0_13BinaryFunctorIffbZZZNS0_23logical_xor_kernel_cudaERNS_14TensorIteratorEENKUlvE0_clEvENKUlvE5_clEvEUlffE_EESt5arrayIPcLm3EEEEviT0_T1_)
        .other          _ZN2at6native29vectorized_elementwise_kernelILi2ENS0_13BinaryFunctorIffbZZZNS0_23logical_xor_kernel_cudaERNS_14TensorIteratorEENKUlvE0_clEvENKUlvE5_clEvEUlffE_EESt5arrayIPcLm3EEEEviT0_T1_,@"STO_CUDA_ENTRY STV_DEFAULT"
_ZN2at6native29vectorized_elementwise_kernelILi2ENS0_13BinaryFunctorIffbZZZNS0_23logical_xor_kernel_cudaERNS_14TensorIteratorEENKUlvE0_clEvENKUlvE5_clEvEUlffE_EESt5arrayIPcLm3EEEEviT0_T1_:
.text._ZN2at6native29vectorized_elementwise_kernelILi2ENS0_13BinaryFunctorIffbZZZNS0_23logical_xor_kernel_cudaERNS_14TensorIteratorEENKUlvE0_clEvENKUlvE5_clEvEUlffE_EESt5arrayIPcLm3EEEEviT0_T1_:
        /* <DEDUP_REMOVED lines=9> */
[----:B------:R-:W1:Y:S08]  /*0090*/  LDC.64 R10, c[0x0][0x390] ;  /* 0x0000e400ff0a7b82 */ /* 0x000e700000000a00 */
[----:B------:R-:W2:Y:S08]  /*00a0*/  LDC.64 R8, c[0x0][0x398] ;  /* 0x0000e600ff087b82 */ /* 0x000eb00000000a00 */
[----:B------:R-:W3:Y:S08]  /*00b0*/  LDC.64 R28, c[0x0][0x390] ;  /* 0x0000e400ff1c7b82 */ /* 0x000ef00000000a00 */
[----:B------:R-:W4:Y:S01]  /*00c0*/  LDC.64 R26, c[0x0][0x398] ;  /* 0x0000e600ff1a7b82 */ /* 0x000f220000000a00 */
[----:B0-----:R-:W-:Y:S01]  /*00d0*/  ISETP.GE.U32.AND P0, PT, R0, R17, PT ;  /* 0x000000110000720c */ /* 0x001fe20003f06070 */
[----:B------:R-:W-:-:S03]  /*00e0*/  IMAD.MOV.U32 R19, RZ, RZ, R0 ;  /* 0x000000ffff137224 */ /* 0x000fc600078e0000 */
[----:B------:R-:W-:-:S09]  /*00f0*/  P2R R12, PR, RZ, 0x1 ;  /* 0x00000001ff0c7803 */ /* 0x000fd20000000000 */
[----:B------:R-:W-:-:S05]  /*0100*/  @!P0 VIADD R0, R19, 0x80 ;  /* 0x0000008013008836 */ /* 0x000fca0000000000 */
[----:B------:R-:W-:-:S04]  /*0110*/  ISETP.GE.U32.AND P1, PT, R0, R17, PT ;  /* 0x000000110000720c */ /* 0x000fc80003f26070 */
[----:B------:R-:W-:-:S09]  /*0120*/  P2R R6, PR, RZ, 0x2 ;  /* 0x00000002ff067803 */ /* 0x000fd20000000000 */
[----:B------:R-:W-:Y:S02]  /*0130*/  @!P1 IMAD.IADD R2, R16, 0x1, R0 ;  /* 0x0000000110029824 */ /* 0x000fe400078e0200 */
        /* <DEDUP_REMOVED lines=9> */
[----:B------:R-:W-:-:S13]  /*01d0*/  ISETP.GE.U32.AND P3, PT, R0, R17, PT ;  /* 0x000000110000720c */ /* 0x000fda0003f66070 */
        /* <DEDUP_REMOVED lines=9> */
[----:B------:R-:W-:-:S04]  /*0270*/  @!P6 IMAD.IADD R25, R16, 0x1, R0 ;  /* 0x000000011019e824 */ /* 0x000fc800078e0200 */
[C---:B-1----:R-:W-:Y:S01]  /*0280*/  @!P6 IMAD.WIDE.U32 R14, R25.reuse, 0x4, R10 ;  /* 0x00000004190ee825 */ /* 0x042fe200078e000a */
[----:B------:R-:W-:Y:S01]  /*0290*/  PLOP3.LUT P0, PT, PT, PT, PT, 0x8, 0x80 ;  /* 0x000000000080781c */ /* 0x000fe20003f0e170 */
[----:B------:R-:W0:Y:S02]  /*02a0*/  LDC.64 R10, c[0x0][0x390] ;  /* 0x0000e400ff0a7b82 */ /* 0x000e240000000a00 */
[----:B--2---:R-:W-:Y:S02]  /*02b0*/  @!P6 IMAD.WIDE.U32 R24, R25, 0x4, R8 ;  /* 0x000000041918e825 */ /* 0x004fe400078e0008 */
[----:B------:R-:W2:Y:S04]  /*02c0*/  @!P6 LDG.E R14, desc[UR4][R14.64] ;  /* 0x000000040e0ee981 */ /* 0x000ea8000c1e1900 */
[----:B------:R-:W5:Y:S01]  /*02d0*/  @!P6 LDG.E R24, desc[UR4][R24.64] ;  /* 0x000000041818e981 */ /* 0x000f62000c1e1900 */
[----:B------:R-:W1:Y:S01]  /*02e0*/  LDC.64 R8, c[0x0][0x398] ;  /* 0x0000e600ff087b82 */ /* 0x000e620000000a00 */
[----:B--2---:R-:W-:-:S07]  /*02f0*/  @!P6 FSETP.NEU.FTZ.AND P1, PT, R14, RZ, PT ;  /* 0x000000ff0e00e20b */ /* 0x004fce0003f3d000 */
[----:B------:R-:W2:Y:S01]  /*0300*/  LDC.64 R14, c[0x0][0x390] ;  /* 0x0000e400ff0e7b82 */ /* 0x000ea20000000a00 */
[----:B-----5:R-:W-:-:S04]  /*0310*/  @!P6 FSETP.NEU.FTZ.AND P2, PT, R24, RZ, PT ;  /* 0x000000ff1800e20b */ /* 0x020fc80003f5d000 */
[----:B------:R-:W-:Y:S02]  /*0320*/  @!P6 PLOP3.LUT P0, PT, P1, P2, PT, 0x28, 0x82 ;  /* 0x000000000082e81c */ /* 0x000fe40000f04570 */
[----:B------:R-:W-:Y:S01]  /*0330*/  ISETP.NE.AND P1, PT, R4, RZ, PT ;  /* 0x000000ff0400720c */ /* 0x000fe20003f25270 */
[----:B------:R-:W5:Y:S01]  /*0340*/  LDC.64 R24, c[0x0][0x398] ;  /* 0x0000e600ff187b82 */ /* 0x000f620000000a00 */
[----:B------:R-:W-:Y:S02]  /*0350*/  P2R R4, PR, RZ, 0x1 ;  /* 0x00000001ff047803 */ /* 0x000fe40000000000 */
[----:B------:R-:W-:Y:S02]  /*0360*/  ISETP.NE.AND P0, PT, R12, RZ, PT ;  /* 0x000000ff0c00720c */ /* 0x000fe40003f05270 */
[----:B------:R-:W-:-:S11]  /*0370*/  ISETP.NE.AND P2, PT, R3, RZ, PT ;  /* 0x000000ff0300720c */ /* 0x000fd60003f45270 */
[----:B------:R-:W-:-:S04]  /*0380*/  @!P0 IMAD.IADD R3, R16, 0x1, R19 ;  /* 0x0000000110038824 */ /* 0x000fc800078e0213 */
[----:B0-----:R-:W-:-:S04]  /*0390*/  @!P0 IMAD.WIDE.U32 R10, R3, 0x4, R10 ;  /* 0x00000004030a8825 */ /* 0x001fc800078e000a */
[----:B-1----:R-:W-:Y:S02]  /*03a0*/  @!P0 IMAD.WIDE.U32 R8, R3, 0x4, R8 ;  /* 0x0000000403088825 */ /* 0x002fe400078e0008 */
[----:B------:R-:W3:Y:S04]  /*03b0*/  @!P0 LDG.E R10, desc[UR4][R10.64] ;  /* 0x000000040a0a8981 */ /* 0x000ee8000c1e1900 */
[----:B------:R-:W4:Y:S01]  /*03c0*/  @!P0 LDG.E R8, desc[UR4][R8.64] ;  /* 0x0000000408088981 */ /* 0x000f22000c1e1900 */
[----:B---3--:R-:W-:Y:S02]  /*03d0*/  FSETP.NEU.AND P6, PT, R10, RZ, !P0 ;  /* 0x000000ff0a00720b */ /* 0x008fe400047cd000 */
[----:B------:R-:W0:Y:S01]  /*03e0*/  LDC.64 R10, c[0x0][0x398] ;  /* 0x0000e600ff0a7b82 */ /* 0x000e220000000a00 */
[----:B----4-:R-:W-:-:S04]  /*03f0*/  FSETP.NEU.AND P0, PT, R8, RZ, !P0 ;  /* 0x000000ff0800720b */ /* 0x010fc8000470d000 */
[----:B------:R-:W-:Y:S02]  /*0400*/  PLOP3.LUT P0, PT, P6, P0, PT, 0x28, 0x82 ;  /* 0x000000000082781c */ /* 0x000fe40003700570 */
[----:B------:R-:W-:Y:S01]  /*0410*/  ISETP.NE.AND P6, PT, R6, RZ, PT ;  /* 0x000000ff0600720c */ /* 0x000fe20003fc5270 */
[----:B------:R-:W1:Y:S01]  /*0420*/  LDC.64 R8, c[0x0][0x390] ;  /* 0x0000e400ff087b82 */ /* 0x000e620000000a00 */
[----:B------:R-:W-:-:S11]  /*0430*/  SEL R0, RZ, 0x1, !P0 ;  /* 0x00000001ff007807 */ /* 0x000fd60004000000 */
[----:B--2---:R-:W-:-:S04]  /*0440*/  @!P6 IMAD.WIDE.U32 R14, R2, 0x4, R14 ;  /* 0x00000004020ee825 */ /* 0x004fc800078e000e */
[----:B-----5:R-:W-:Y:S02]  /*0450*/  @!P6 IMAD.WIDE.U32 R2, R2, 0x4, R24 ;  /* 0x000000040202e825 */ /* 0x020fe400078e0018 */
[----:B------:R-:W2:Y:S01]  /*0460*/  @!P6 LDG.E R14, desc[UR4][R14.64] ;  /* 0x000000040e0ee981 */ /* 0x000ea2000c1e1900 */
[----:B------:R-:W3:Y:S03]  /*0470*/  LDC.64 R24, c[0x0][0x390] ;  /* 0x0000e400ff187b82 */ /* 0x000ee60000000a00 */
[----:B------:R-:W4:Y:S01]  /*0480*/  @!P6 LDG.E R2, desc[UR4][R2.64] ;  /* 0x000000040202e981 */ /* 0x000f22000c1e1900 */
[----:B------:R-:W-:-:S04]  /*0490*/  @!P1 IMAD.WIDE.U32 R28, R7, 0x4, R28 ;  /* 0x00000004071c9825 */ /* 0x000fc800078e001c */
[----:B------:R-:W-:Y:S01]  /*04a0*/  @!P1 IMAD.WIDE.U32 R26, R7, 0x4, R26 ;  /* 0x00000004071a9825 */ /* 0x000fe200078e001a */
[----:B------:R-:W5:Y:S01]  /*04b0*/  @!P1 LDG.E R18, desc[UR4][R28.64] ;  /* 0x000000041c129981 */ /* 0x000f62000c1e1900 */
[----:B------:R-:W3:Y:S02]  /*04c0*/  LDC.64 R6, c[0x0][0x398] ;  /* 0x0000e600ff067b82 */ /* 0x000ee40000000a00 */
[C---:B-1----:R-:W-:Y:S01]  /*04d0*/  @!P3 IMAD.WIDE.U32 R8, R13.reuse, 0x4, R8 ;  /* 0x000000040d08b825 */ /* 0x042fe200078e0008 */
[----:B------:R-:W5:Y:S03]  /*04e0*/  @!P1 LDG.E R20, desc[UR4][R26.64] ;  /* 0x000000041a149981 */ /* 0x000f66000c1e1900 */
[----:B0-----:R-:W-:Y:S02]  /*04f0*/  @!P3 IMAD.WIDE.U32 R10, R13, 0x4, R10 ;  /* 0x000000040d0ab825 */ /* 0x001fe400078e000a */
[----:B------:R-:W0:Y:S01]  /*0500*/  LDC.64 R12, c[0x0][0x390] ;  /* 0x0000e400ff0c7b82 */ /* 0x000e220000000a00 */
[----:B------:R1:W5:Y:S04]  /*0510*/  @!P3 LDG.E R8, desc[UR4][R8.64] ;  /* 0x000000040808b981 */ /* 0x000368000c1e1900 */
[----:B------:R-:W5:Y:S01]  /*0520*/  @!P3 LDG.E R10, desc[UR4][R10.64] ;  /* 0x000000040a0ab981 */ /* 0x000f62000c1e1900 */
[----:B---3--:R-:W-:-:S05]  /*0530*/  @!P2 IMAD.WIDE.U32 R24, R5, 0x4, R24 ;  /* 0x000000040518a825 */ /* 0x008fca00078e0018 */
[----:B------:R-:W3:Y:S01]  /*0540*/  @!P2 LDG.E R22, desc[UR4][R24.64] ;  /* 0x000000041816a981 */ /* 0x000ee2000c1e1900 */
[----:B------:R-:W-:-:S06]  /*0550*/  @!P4 IMAD.WIDE.U32 R6, R21, 0x4, R6 ;  /* 0x000000041506c825 */ /* 0x000fcc00078e0006 */
[----:B------:R-:W3:Y:S01]  /*0560*/  @!P4 LDG.E R6, desc[UR4][R6.64] ;  /* 0x000000040606c981 */ /* 0x000ee2000c1e1900 */
[----:B0-----:R-:W-:-:S06]  /*0570*/  @!P5 IMAD.WIDE.U32 R12, R23, 0x4, R12 ;  /* 0x00000004170cd825 */ /* 0x001fcc00078e000c */
[----:B------:R-:W3:Y:S01]  /*0580*/  @!P5 LDG.E R12, desc[UR4][R12.64] ;  /* 0x000000040c0cd981 */ /* 0x000ee2000c1e1900 */
[----:B--2---:R-:W-:Y:S02]  /*0590*/  FSETP.NEU.AND P0, PT, R14, RZ, !P6 ;  /* 0x000000ff0e00720b */ /* 0x004fe4000770d000 */
[----:B------:R-:W0:Y:S01]  /*05a0*/  LDC.64 R14, c[0x0][0x398] ;  /* 0x0000e600ff0e7b82 */ /* 0x000e220000000a00 */
[----:B----4-:R-:W-:-:S04]  /*05b0*/  FSETP.NEU.AND P6, PT, R2, RZ, !P6 ;  /* 0x000000ff0200720b */ /* 0x010fc800077cd000 */
[----:B------:R-:W-:-:S03]  /*05c0*/  PLOP3.LUT P0, PT, P0, P6, PT, 0x28, 0x82 ;  /* 0x000000000082781c */ /* 0x000fc6000070c570 */
[----:B------:R-:W2:Y:S01]  /*05d0*/  LDC.64 R2, c[0x0][0x398] ;  /* 0x0000e600ff027b82 */ /* 0x000ea20000000a00 */
[----:B------:R-:W-:Y:S01]  /*05e0*/  ISETP.NE.AND P6, PT, R4, RZ, PT ;  /* 0x000000ff0400720c */ /* 0x000fe20003fc5270 */
[----:B--2---:R-:W-:-:S06]  /*05f0*/  @!P2 IMAD.WIDE.U32 R2, R5, 0x4, R2 ;  /* 0x000000040502a825 */ /* 0x004fcc00078e0002 */
[----:B------:R-:W2:Y:S01]  /*0600*/  LDC.64 R4, c[0x0][0x390] ;  /* 0x0000e400ff047b82 */ /* 0x000ea20000000a00 */
[----:B------:R-:W4:Y:S01]  /*0610*/  @!P2 LDG.E R2, desc[UR4][R2.64] ;  /* 0x000000040202a981 */ /* 0x000f22000c1e1900 */
[----:B0-----:R-:W-:-:S06]  /*0620*/  @!P5 IMAD.WIDE.U32 R14, R23, 0x4, R14 ;  /* 0x00000004170ed825 */ /* 0x001fcc00078e000e */
[----:B------:R-:W4:Y:S01]  /*0630*/  @!P5 LDG.E R14, desc[UR4][R14.64] ;  /* 0x000000040e0ed981 */ /* 0x000f22000c1e1900 */
[----:B--2---:R-:W-:-:S06]  /*0640*/  @!P4 IMAD.WIDE.U32 R4, R21, 0x4, R4 ;  /* 0x000000041504c825 */ /* 0x004fcc00078e0004 */
[----:B------:R-:W2:Y:S01]  /*0650*/  @!P4 LDG.E R4, desc[UR4][R4.64] ;  /* 0x000000040404c981 */ /* 0x000ea2000c1e1900 */
[----:B------:R-:W-:Y:S02]  /*0660*/  SEL R21, RZ, 0x1, !P0 ;  /* 0x00000001ff157807 */ /* 0x000fe40004000000 */
[----:B-----5:R-:W-:Y:S02]  /*0670*/  FSETP.NEU.AND P0, PT, R18, RZ, !P1 ;  /* 0x000000ff1200720b */ /* 0x020fe40004f0d000 */
[----:B------:R-:W-:-:S04]  /*0680*/  FSETP.NEU.AND P1, PT, R20, RZ, !P1 ;  /* 0x000000ff1400720b */ /* 0x000fc80004f2d000 */
[----:B------:R-:W-:Y:S02]  /*0690*/  PLOP3.LUT P1, PT, P0, P1, PT, 0x28, 0x82 ;  /* 0x000000000082781c */ /* 0x000fe40000722570 */
[----:B---3--:R-:W-:Y:S02]  /*06a0*/  FSETP.NEU.AND P0, PT, R22, RZ, !P2 ;  /* 0x000000ff1600720b */ /* 0x008fe4000570d000 */
[----:B-1----:R-:W-:Y:S02]  /*06b0*/  SEL R9, RZ, 0x1, !P1 ;  /* 0x00000001ff097807 */ /* 0x002fe40004800000 */
[----:B------:R-:W-:Y:S02]  /*06c0*/  FSETP.NEU.AND P1, PT, R8, RZ, !P3 ;  /* 0x000000ff0800720b */ /* 0x000fe40005f2d000 */
[----:B------:R-:W-:-:S04]  /*06d0*/  FSETP.NEU.AND P3, PT, R10, RZ, !P3 ;  /* 0x000000ff0a00720b */ /* 0x000fc80005f6d000 */
[----:B------:R-:W-:Y:S02]  /*06e0*/  PLOP3.LUT P3, PT, P1, P3, PT, 0x28, 0x82 ;  /* 0x000000000082781c */ /* 0x000fe40000f66570 */
[----:B------:R-:W-:Y:S01]  /*06f0*/  FSETP.NEU.AND P1, PT, R12, RZ, !P5 ;  /* 0x000000ff0c00720b */ /* 0x000fe20006f2d000 */
[----:B------:R-:W-:Y:S04]  /*0700*/  BSSY.RECONVERGENT B0, `(.L_x_5519) ;  /* 0x0000047000007945 */ /* 0x000fe80003800200 */
[----:B------:R-:W-:Y:S01]  /*0710*/  BSSY.RELIABLE B1, `(.L_x_5520) ;  /* 0x000003e000017945 */ /* 0x000fe20003800100 */
[----:B------:R-:W-:Y:S02]  /*0720*/  SEL R11, RZ, 0x1, !P3 ;  /* 0x00000001ff0b7807 */ /* 0x000fe40005800000 */
[----:B----4-:R-:W-:-:S04]  /*0730*/  FSETP.NEU.AND P2, PT, R2, RZ, !P2 ;  /* 0x000000ff0200720b */ /* 0x010fc8000574d000 */
[----:B------:R-:W-:Y:S02]  /*0740*/  PLOP3.LUT P0, PT, P0, P2, PT, 0x28, 0x82 ;  /* 0x000000000082781c */ /* 0x000fe40000704570 */
[----:B------:R-:W-:Y:S02]  /*0750*/  FSETP.NEU.AND P5, PT, R14, RZ, !P5 ;  /* 0x000000ff0e00720b */ /* 0x000fe40006fad000 */
[----:B--2---:R-:W-:Y:S02]  /*0760*/  FSETP.NEU.AND P2, PT, R4, RZ, !P4 ;  /* 0x000000ff0400720b */ /* 0x004fe4000674d000 */
[----:B------:R-:W-:-:S04]  /*0770*/  FSETP.NEU.AND P4, PT, R6, RZ, !P4 ;  /* 0x000000ff0600720b */ /* 0x000fc8000678d000 */
[----:B------:R-:W-:Y:S02]  /*0780*/  PLOP3.LUT P2, PT, P2, P4, PT, 0x28, 0x82 ;  /* 0x000000000082781c */ /* 0x000fe40001748570 */
[----:B------:R-:W-:Y:S02]  /*0790*/  ISETP.GE.U32.AND P4, PT, R19, R17, PT ;  /* 0x000000111300720c */ /* 0x000fe40003f86070 */
[----:B------:R-:W-:Y:S02]  /*07a0*/  PLOP3.LUT P1, PT, P1, P5, PT, 0x28, 0x82 ;  /* 0x000000000082781c */ /* 0x000fe40000f2a570 */
[----:B------:R-:W-:Y:S02]  /*07b0*/  SEL R5, RZ, 0x1, !P0 ;  /* 0x00000001ff057807 */ /* 0x000fe40004000000 */
[----:B------:R-:W-:Y:S02]  /*07c0*/  SEL R4, RZ, 0x1, !P2 ;  /* 0x00000001ff047807 */ /* 0x000fe40005000000 */
[----:B------:R-:W-:-:S02]  /*07d0*/  SEL R3, RZ, 0x1, !P1 ;  /* 0x00000001ff037807 */ /* 0x000fc40004800000 */
[----:B------:R-:W-:-:S03]  /*07e0*/  SEL R2, RZ, 0x1, !P6 ;  /* 0x00000001ff027807 */ /* 0x000fc60007000000 */
[----:B------:R-:W-:Y:S05]  /*07f0*/  @P4 BRA `(.L_x_5521) ;  /* 0x0000000000384947 */ /* 0x000fea0003800000 */
        /* <DEDUP_REMOVED lines=14> */
.L_x_5521:
        /* <DEDUP_REMOVED lines=8> */
.L_x_5522:
        /* <DEDUP_REMOVED lines=8> */
.L_x_5523:
        /* <DEDUP_REMOVED lines=8> */
.L_x_5524:
        /* <DEDUP_REMOVED lines=9> */
.L_x_5525:
[----:B------:R-:W-:Y:S05]  /*0af0*/  BSYNC.RELIABLE B1 ;  /* 0x0000000000017941 */ /* 0x000fea0003800100 */
.L_x_5520:
[----:B------:R-:W-:-:S13]  /*0b00*/  ISETP.GE.U32.AND P0, PT, R19, R17, PT ;  /* 0x000000111300720c */ /* 0x000fda0003f06070 */
[----:B012---:R-:W0:Y:S01]  /*0b10*/  @!P0 LDC.64 R6, c[0x0][0x388] ;  /* 0x0000e200ff068b82 */ /* 0x007e220000000a00 */
[----:B------:R-:W-:Y:S02]  /*0b20*/  @!P0 IMAD.IADD R5, R16, 0x1, R19 ;  /* 0x0000000110058824 */ /* 0x000fe400078e0213 */
[----:B------:R-:W-:-:S03]  /*0b30*/  @!P0 VIADD R19, R19, 0x80 ;  /* 0x0000008013138836 */ /* 0x000fc60000000000 */
[----:B0-----:R-:W-:-:S05]  /*0b40*/  @!P0 IADD3 R4, P1, PT, R5, R6, RZ ;  /* 0x0000000605048210 */ /* 0x001fca0007f3e0ff */
[----:B------:R-:W-:-:S05]  /*0b50*/  @!P0 IMAD.X R5, RZ, RZ, R7, P1 ;  /* 0x000000ffff058224 */ /* 0x000fca00008e0607 */
[----:B------:R3:W-:Y:S03]  /*0b60*/  @!P0 STG.E.U8 desc[UR4][R4.64], R3 ;  /* 0x0000000304008986 */ /* 0x0007e6000c101104 */
.L_x_5526:
[----:B------:R-:W-:Y:S05]  /*0b70*/  BSYNC.RECONVERGENT B0 ;  /* 0x0000000000007941 */ /* 0x000fea0003800200 */
.L_x_5519:
        /* <DEDUP_REMOVED lines=9> */
.L_x_5518:
        /* <DEDUP_REMOVED lines=9> */
[----:B------:R-:W-:-:S03]  /*0ca0*/  IMAD.WIDE.U32 R4, R0, 0x8, R4 ;  /* 0x0000000800047825 */ /* 0x000fc600078e0004 */
[----:B------:R-:W5:Y:S04]  /*0cb0*/  LDG.E.64 R8, desc[UR4][R2.64+0x800] ;  /* 0x0008000402087981 */ /* 0x000f68000c1e1b00 */
[----:B------:R-:W2:Y:S04]  /*0cc0*/  LDG.E.64 R12, desc[UR4][R4.64] ;  /* 0x00000004040c7981 */ /* 0x000ea8000c1e1b00 */
[----:B------:R-:W5:Y:S04]  /*0cd0*/  LDG.E.64 R14, desc[UR4][R4.64+0x400] ;  /* 0x00040004040e7981 */ /* 0x000f68000c1e1b00 */
[----:B------:R-:W5:Y:S04]  /*0ce0*/  LDG.E.64 R18, desc[UR4][R4.64+0x800] ;  /* 0x0008000404127981 */ /* 0x000f68000c1e1b00 */
[----:B------:R-:W5:Y:S04]  /*0cf0*/  LDG.E.64 R10, desc[UR4][R2.64+0xc00] ;  /* 0x000c0004020a7981 */ /* 0x000f68000c1e1b00 */
[----:B------:R0:W5:Y:S01]  /*0d00*/  LDG.E.64 R20, desc[UR4][R4.64+0xc00] ;  /* 0x000c000404147981 */ /* 0x000162000c1e1b00 */
[----:B---3--:R-:W-:-:S02]  /*0d10*/  FSETP.NEU.FTZ.AND P4, PT, R22, RZ, PT ;  /* 0x000000ff1600720b */ /* 0x008fc40003f9d000 */
[----:B------:R-:W-:Y:S02]  /*0d20*/  FSETP.NEU.FTZ.AND P2, PT, R23, RZ, PT ;  /* 0x000000ff1700720b */ /* 0x000fe40003f5d000 */
[----:B----4-:R-:W-:Y:S02]  /*0d30*/  FSETP.NEU.FTZ.AND P5, PT, R6, RZ, PT ;  /* 0x000000ff0600720b */ /* 0x010fe40003fbd000 */
[----:B------:R-:W-:Y:S02]  /*0d40*/  FSETP.NEU.FTZ.AND P0, PT, R7, RZ, PT ;  /* 0x000000ff0700720b */ /* 0x000fe40003f1d000 */
[----:B--2---:R-:W-:Y:S02]  /*0d50*/  FSETP.NEU.FTZ.AND P1, PT, R12, RZ, PT ;  /* 0x000000ff0c00720b */ /* 0x004fe40003f3d000 */
[----:B------:R-:W-:Y:S02]  /*0d60*/  FSETP.NEU.FTZ.AND P3, PT, R13, RZ, PT ;  /* 0x000000ff0d00720b */ /* 0x000fe40003f7d000 */
[----:B------:R-:W-:-:S02]  /*0d70*/  PLOP3.LUT P4, PT, P4, P1, PT, 0x28, 0x82 ;  /* 0x000000000082781c */ /* 0x000fc40002782570 */
[----:B-----5:R-:W-:Y:S02]  /*0d80*/  FSETP.NEU.FTZ.AND P6, PT, R14, RZ, PT ;  /* 0x000000ff0e00720b */ /* 0x020fe40003fdd000 */
[----:B------:R-:W-:Y:S02]  /*0d90*/  FSETP.NEU.FTZ.AND P1, PT, R15, RZ, PT ;  /* 0x000000ff0f00720b */ /* 0x000fe40003f3d000 */
[----:B------:R-:W-:Y:S02]  /*0da0*/  PLOP3.LUT P2, PT, P2, P3, PT, 0x28, 0x82 ;  /* 0x000000000082781c */ /* 0x000fe40001746570 */
[----:B0-----:R-:W-:Y:S02]  /*0db0*/  SEL R4, RZ, 0x1, !P4 ;  /* 0x00000001ff047807 */ /* 0x001fe40006000000 */
[----:B------:R-:W-:Y:S02]  /*0dc0*/  PLOP3.LUT P5, PT, P5, P6, PT, 0x28, 0x82 ;  /* 0x000000000082781c */ /* 0x000fe40002fac570 */
[----:B------:R-:W-:-:S02]  /*0dd0*/  PLOP3.LUT P1, PT, P0, P1, PT, 0x28, 0x82 ;  /* 0x000000000082781c */ /* 0x000fc40000722570 */
[----:B------:R-:W-:Y:S02]  /*0de0*/  FSETP.NEU.FTZ.AND P3, PT, R8, RZ, PT ;  /* 0x000000ff0800720b */ /* 0x000fe40003f7d000 */
[----:B------:R-:W-:Y:S02]  /*0df0*/  FSETP.NEU.FTZ.AND P4, PT, R9, RZ, PT ;  /* 0x000000ff0900720b */ /* 0x000fe40003f9d000 */
[----:B------:R-:W-:Y:S02]  /*0e00*/  FSETP.NEU.FTZ.AND P6, PT, R18, RZ, PT ;  /* 0x000000ff1200720b */ /* 0x000fe40003fdd000 */
[----:B------:R-:W-:Y:S02]  /*0e10*/  FSETP.NEU.FTZ.AND P0, PT, R19, RZ, PT ;  /* 0x000000ff1300720b */ /* 0x000fe40003f1d000 */
[----:B------:R-:W-:Y:S02]  /*0e20*/  PLOP3.LUT P3, PT, P3, P6, PT, 0x28, 0x82 ;  /* 0x000000000082781c */ /* 0x000fe40001f6c570 */
[----:B------:R-:W-:-:S02]  /*0e30*/  PLOP3.LUT P0, PT, P4, P0, PT, 0x28, 0x82 ;  /* 0x000000000082781c */ /* 0x000fc40002700570 */
[----:B------:R-:W-:Y:S02]  /*0e40*/  FSETP.NEU.FTZ.AND P6, PT, R10, RZ, PT ;  /* 0x000000ff0a00720b */ /* 0x000fe40003fdd000 */
[----:B------:R-:W-:-:S04]  /*0e50*/  FSETP.NEU.FTZ.AND P4, PT, R20, RZ, PT ;  /* 0x000000ff1400720b */ /* 0x000fc80003f9d000 */
[----:B------:R-:W-:Y:S02]  /*0e60*/  PLOP3.LUT P6, PT, P6, P4, PT, 0x28, 0x82 ;  /* 0x000000000082781c */ /* 0x000fe400037c8570 */
[----:B------:R-:W-:Y:S02]  /*0e70*/  IADD3 R2, P4, PT, R16, UR6, RZ ;  /* 0x0000000610027c10 */ /* 0x000fe4000ff9e0ff */
[----:B------:R-:W-:Y:S02]  /*0e80*/  SEL R5, RZ, 0x1, !P2 ;  /* 0x00000001ff057807 */ /* 0x000fe40005000000 */
[----:B------:R-:W-:Y:S01]  /*0e90*/  FSETP.NEU.FTZ.AND P2, PT, R11, RZ, PT ;  /* 0x000000ff0b00720b */ /* 0x000fe20003f5d000 */
[----:B------:R-:W-:Y:S01]  /*0ea0*/  IMAD.X R3, RZ, RZ, UR7, P4 ;  /* 0x00000007ff037e24 */ /* 0x000fe2000a0e06ff */
[----:B------:R-:W-:-:S04]  /*0eb0*/  FSETP.NEU.FTZ.AND P4, PT, R21, RZ, PT ;  /* 0x000000ff1500720b */ /* 0x000fc80003f9d000 */
[----:B------:R-:W-:Y:S01]  /*0ec0*/  PLOP3.LUT P2, PT, P2, P4, PT, 0x28, 0x82 ;  /* 0x000000000082781c */ /* 0x000fe20001748570 */
[----:B------:R-:W-:Y:S01]  /*0ed0*/  IMAD.WIDE.U32 R2, R0, 0x2, R2 ;  /* 0x0000000200027825 */ /* 0x000fe200078e0002 */
        /* <DEDUP_REMOVED lines=15> */
.L_x_5527:
        /* <DEDUP_REMOVED lines=11> */
.L_x_43417:


//--------------------- .text._ZN2at6native29vectorized_elementwise_kernelILi4ENS0_13BinaryFunctorIffbZZZNS0_23logical_xor_kernel_cudaERNS_14TensorIteratorEENKUlvE0_clEvENKUlvE5_clEvEUlffE_EESt5arrayIPcLm3EEEEviT0_T1_ --------------------------
	.section	.text._ZN2at6native29vectorized_elementwise_kernelILi4ENS0_13BinaryFunctorIffbZZZNS0_23logical_xor_kernel_cudaERNS_14TensorIteratorEENKUlvE0_clEvENKUlvE5_clEvEUlffE_EESt5arrayIPcLm3EEEEviT0_T1_,"ax",@progbits
	.align	128
        .global         _ZN2at6native29vectorized_elementwise_kernelILi4ENS0_13BinaryFunctorIffbZZZNS0_23logical_xor_kernel_cudaERNS_14TensorIteratorEENKUlvE0_clEvENKUlvE5_clEvEUlffE_EESt5arrayIPcLm3EEEEviT0_T1_
        .type           _ZN2at6native29vectorized_elementwise_kernelILi4ENS0_13BinaryFunctorIffbZZZNS0_23logical_xor_kernel_cudaERNS_14TensorIteratorEENKUlvE0_clEvENKUlvE5_clEvEUlffE_EESt5arrayIPcLm3EEEEviT0_T1_,@function
        .size           _ZN2at6native29vectorized_elementwise_kernelILi4ENS0_13BinaryFunctorIffbZZZNS0_23logical_xor_kernel_cudaERNS_14TensorIteratorEENKUlvE0_clEvENKUlvE5_clEvEUlffE_EESt5arrayIPcLm3EEEEviT0_T1_,(.L_x_43418 - _ZN2at6native29vectorized_elementwise_kernelILi4ENS0_13BinaryFunctorIffbZZZNS0_23logical_xor_kernel_cudaERNS_14TensorIteratorEENKUlvE0_clEvENKUlvE5_clEvEUlffE_EESt5arrayIPcLm3EEEEviT0_T1_)
        .other          _ZN2at6native29vectorized_elementwise_kernelILi4ENS0_13BinaryFunctorIffbZZZNS0_23logical_xor_kernel_cudaERNS_14TensorIteratorEENKUlvE0_clEvENKUlvE5_clEvEUlffE_EESt5arrayIPcLm3EEEEviT0_T1_,@"STO_CUDA_ENTRY STV_DEFAULT"
_ZN2at6native29vectorized_elementwise_kernelILi4ENS0_13BinaryFunctorIffbZZZNS0_23logical_xor_kernel_cudaERNS_14TensorIteratorEENKUlvE0_clEvENKUlvE5_clEvEUlffE_EESt5arrayIPcLm3EEEEviT0_T1_:
.text._ZN2at6native29vectorized_elementwise_kernelILi4ENS0_13BinaryFunctorIffbZZZNS0_23logical_xor_kernel_cudaERNS_14TensorIteratorEENKUlvE0_clEvENKUlvE5_clEvEUlffE_EESt5arrayIPcLm3EEEEviT0_T1_:
        /* <DEDUP_REMOVED lines=142> */
.L_x_5531:
        /* <DEDUP_REMOVED lines=8> */
.L_x_5532:
        /* <DEDUP_REMOVED lines=8> */
.L_x_5533:
        /* <DEDUP_REMOVED lines=8> */
.L_x_5534:
        /* <DEDUP_REMOVED lines=9> */
.L_x_5535:
[----:B------:R-:W-:Y:S05]  /*0af0*/  BSYNC.RELIABLE B1 ;  /* 0x0000000000017941 */ /* 0x000fea0003800100 */
.L_x_5530:
[----:B------:R-:W-:-:S13]  /*0b00*/  ISETP.GE.U32.AND P0, PT, R19, R17, PT ;  /* 0x000000111300720c */ /* 0x000fda0003f06070 */
[----:B012---:R-:W0:Y:S01]  /*0b10*/  @!P0 LDC.64 R6, c[0x0][0x388] ;  /* 0x0000e200ff068b82 */ /* 0x007e220000000a00 */
[----:B------:R-:W-:Y:S02]  /*0b20*/  @!P0 IMAD.IADD R5, R16, 0x1, R19 ;  /* 0x0000000110058824 */ /* 0x000fe400078e0213 */
[----:B------:R-:W-:-:S03]  /*0b30*/  @!P0 VIADD R19, R19, 0x80 ;  /* 0x0000008013138836 */ /* 0x000fc60000000000 */
[----:B0-----:R-:W-:-:S05]  /*0b40*/  @!P0 IADD3 R4, P1, PT, R5, R6, RZ ;  /* 0x0000000605048210 */ /* 0x001fca0007f3e0ff */
[----:B------:R-:W-:-:S05]  /*0b50*/  @!P0 IMAD.X R5, RZ, RZ, R7, P1 ;  /* 0x000000ffff058224 */ /* 0x000fca00008e0607 */
[----:B------:R3:W-:Y:S03]  /*0b60*/  @!P0 STG.E.U8 desc[UR4][R4.64], R3 ;  /* 0x0000000304008986 */ /* 0x0007e6000c101104 */
.L_x_5536:
[----:B------:R-:W-:Y:S05]  /*0b70*/  BSYNC.RECONVERGENT B0 ;  /* 0x0000000000007941 */ /* 0x000fea0003800200 */
.L_x_5529:
        /* <DEDUP_REMOVED lines=9> */
.L_x_5528:
[----:B------:R-:W0:Y:S01]  /*0c10*/  S2R R0, SR_TID.X ;  /* 0x0000000000007919 */ /* 0x000e220000002100 */
[----:B------:R-:W1:Y:S01]  /*0c20*/  LDC.64 R2, c[0x0][0x390] ;  /* 0x0000e400ff027b82 */ /* 0x000e620000000a00 */
[----:B------:R-:W2:Y:S07]  /*0c30*/  LDCU.64 UR6, c[0x0][0x388] ;  /* 0x00007100ff0677ac */ /* 0x000eae0008000a00 */
[----:B------:R-:W3:Y:S01]  /*0c40*/  LDC.64 R4, c[0x0][0x398] ;  /* 0x0000e600ff047b82 */ /* 0x000ee20000000a00 */
[----:B-1----:R-:W-:-:S04]  /*0c50*/  IMAD.WIDE.U32 R2, R16, 0x4, R2 ;  /* 0x0000000410027825 */ /* 0x002fc800078e0002 */
[----:B0-----:R-:W-:-:S04]  /*0c60*/  IMAD.WIDE.U32 R2, R0, 0x10, R2 ;  /* 0x0000001000027825 */ /* 0x001fc800078e0002 */
[----:B---3--:R-:W-:Y:S01]  /*0c70*/  IMAD.WIDE.U32 R4, R16, 0x4, R4 ;  /* 0x0000000410047825 */ /* 0x008fe200078e0004 */
[----:B------:R-:W3:Y:S03]  /*0c80*/  LDG.E.128 R20, desc[UR4][R2.64] ;  /* 0x0000000402147981 */ /* 0x000ee6000c1e1d00 */
[----:B------:R-:W-:Y:S02]  /*0c90*/  IMAD.WIDE.U32 R18, R0, 0x10, R4 ;  /* 0x0000001000127825 */ /* 0x000fe400078e0004 */
[----:B------:R0:W4:Y:S04]  /*0ca0*/  LDG.E.128 R4, desc[UR4][R2.64+0x800] ;  /* 0x0008000402047981 */ /* 0x000128000c1e1d00 */
[----:B------:R-:W5:Y:S04]  /*0cb0*/  LDG.E.128 R12, desc[UR4][R18.64] ;  /* 0x00000004120c7981 */ /* 0x000f68000c1e1d00 */
[----:B------:R-:W4:Y:S01]  /*0cc0*/  LDG.E.128 R8, desc[UR4][R18.64+0x800] ;  /* 0x0008000412087981 */ /* 0x000f22000c1e1d00 */
[----:B---3--:R-:W-:-:S02]  /*0cd0*/  FSETP.NEU.FTZ.AND P3, PT, R20, RZ, PT ;  /* 0x000000ff1400720b */ /* 0x008fc40003f7d000 */
[----:B------:R-:W-:Y:S02]  /*0ce0*/  FSETP.NEU.FTZ.AND P1, PT, R23, RZ, PT ;  /* 0x000000ff1700720b */ /* 0x000fe40003f3d000 */
[----:B------:R-:W-:Y:S02]  /*0cf0*/  FSETP.NEU.FTZ.AND P2, PT, R21, RZ, PT ;  /* 0x000000ff1500720b */ /* 0x000fe40003f5d000 */
[----:B------:R-:W-:Y:S02]  /*0d00*/  FSETP.NEU.FTZ.AND P5, PT, R22, RZ, PT ;  /* 0x000000ff1600720b */ /* 0x000fe40003fbd000 */
[----:B-----5:R-:W-:Y:S02]  /*0d10*/  FSETP.NEU.FTZ.AND P0, PT, R12, RZ, PT ;  /* 0x000000ff0c00720b */ /* 0x020fe40003f1d000 */
[----:B------:R-:W-:Y:S02]  /*0d20*/  FSETP.NEU.FTZ.AND P6, PT, R15, RZ, PT ;  /* 0x000000ff0f00720b */ /* 0x000fe40003fdd000 */
[----:B------:R-:W-:-:S02]  /*0d30*/  FSETP.NEU.FTZ.AND P4, PT, R13, RZ, PT ;  /* 0x000000ff0d00720b */ /* 0x000fc40003f9d000 */
[----:B------:R-:W-:Y:S02]  /*0d40*/  PLOP3.LUT P3, PT, P3, P0, PT, 0x28, 0x82 ;  /* 0x000000000082781c */ /* 0x000fe40001f60570 */
[----:B------:R-:W-:Y:S02]  /*0d50*/  PLOP3.LUT P1, PT, P1, P6, PT, 0x28, 0x82 ;  /* 0x000000000082781c */ /* 0x000fe40000f2c570 */
[----:B------:R-:W-:Y:S02]  /*0d60*/  FSETP.NEU.FTZ.AND P0, PT, R14, RZ, PT ;  /* 0x000000ff0e00720b */ /* 0x000fe40003f1d000 */
[----:B------:R-:W-:Y:S02]  /*0d70*/  PLOP3.LUT P2, PT, P2, P4, PT, 0x28, 0x82 ;  /* 0x000000000082781c */ /* 0x000fe40001748570 */
[----:B--2---:R-:W-:Y:S02]  /*0d80*/  IADD3 R16, P6, PT, R16, UR6, RZ ;  /* 0x0000000610107c10 */ /* 0x004fe4000ffde0ff */
[----:B0-----:R-:W-:-:S02]  /*0d90*/  SEL R2, RZ, 0x1, !P1 ;  /* 0x00000001ff027807 */ /* 0x001fc40004800000 */
[----:B----4-:R-:W-:Y:S02]  /*0da0*/  FSETP.NEU.FTZ.AND P4, PT, R4, RZ, PT ;  /* 0x000000ff0400720b */ /* 0x010fe40003f9d000 */
[----:B------:R-:W-:Y:S02]  /*0db0*/  PLOP3.LUT P5, PT, P5, P0, PT, 0x28, 0x82 ;  /* 0x000000000082781c */ /* 0x000fe40002fa0570 */
[----:B------:R-:W-:Y:S01]  /*0dc0*/  FSETP.NEU.FTZ.AND P1, PT, R8, RZ, PT ;  /* 0x000000ff0800720b */ /* 0x000fe20003f3d000 */
[----:B------:R-:W-:Y:S01]  /*0dd0*/  IMAD.X R17, RZ, RZ, UR7, P6 ;  /* 0x00000007ff117e24 */ /* 0x000fe2000b0e06ff */
[----:B------:R-:W-:Y:S02]  /*0de0*/  SEL R3, RZ, 0x1, !P5 ;  /* 0x00000001ff037807 */ /* 0x000fe40006800000 */
[----:B------:R-:W-:Y:S02]  /*0df0*/  PLOP3.LUT P1, PT, P4, P1, PT, 0x28, 0x82 ;  /* 0x000000000082781c */ /* 0x000fe40002722570 */
[----:B------:R-:W-:-:S02]  /*0e00*/  FSETP.NEU.FTZ.AND P0, PT, R5, RZ, PT ;  /* 0x000000ff0500720b */ /* 0x000fc40003f1d000 */
[----:B------:R-:W-:Y:S02]  /*0e10*/  FSETP.NEU.FTZ.AND P5, PT, R6, RZ, PT ;  /* 0x000000ff0600720b */ /* 0x000fe40003fbd000 */
[----:B------:R-:W-:Y:S02]  /*0e20*/  FSETP.NEU.FTZ.AND P6, PT, R9, RZ, PT ;  /* 0x000000ff0900720b */ /* 0x000fe40003fdd000 */
[----:B------:R-:W-:Y:S02]  /*0e30*/  FSETP.NEU.FTZ.AND P4, PT, R10, RZ, PT ;  /* 0x000000ff0a00720b */ /* 0x000fe40003f9d000 */
[----:B------:R-:W-:Y:S02]  /*0e40*/  PLOP3.LUT P0, PT, P0, P6, PT, 0x28, 0x82 ;  /* 0x000000000082781c */ /* 0x000fe4000070c570 */
[----:B------:R-:W-:Y:S02]  /*0e50*/  PLOP3.LUT P4, PT, P5, P4, PT, 0x28, 0x82 ;  /* 0x000000000082781c */ /* 0x000fe40002f88570 */
[----:B------:R-:W-:-:S02]  /*0e60*/  FSETP.NEU.FTZ.AND P6, PT, R7, RZ, PT ;  /* 0x000000ff0700720b */ /* 0x000fc40003fdd000 */
        /* <DEDUP_REMOVED lines=18> */
.L_x_5537:
        /* <DEDUP_REMOVED lines=15> */
.L_x_43418:


//--------------------- .text._ZN2at6native29vectorized_elementwise_kernelILi8ENS0_13BinaryFunctorIffbZZZNS0_23logical_xor_kernel_cudaERNS_14TensorIteratorEENKUlvE0_clEvENKUlvE5_clEvEUlffE_EESt5arrayIPcLm3EEEEviT0_T1_ --------------------------
	.section	.text._ZN2at6native29vectorized_elementwise_kernelILi8ENS0_13BinaryFunctorIffbZZZNS0_23logical_xor_kernel_cudaERNS_14TensorIteratorEENKUlvE0_clEvENKUlvE5_clEvEUlffE_EESt5arrayIPcLm3EEEEviT0_T1_,"ax",@progbits
	.align	128
        .global         _ZN2at6native29vectorized_elementwise_kernelILi8ENS0_13BinaryFunctorIffbZZZNS0_23logical_xor_kernel_cudaERNS_14TensorIteratorEENKUlvE0_clEvENKUlvE5_clEvEUlffE_EESt5arrayIPcLm3EEEEviT0_T1_
        .type           _ZN2at6native29vectorized_elementwise_kernelILi8ENS0_13BinaryFunctorIffbZZZNS0_23logical_xor_kernel_cudaERNS_14TensorIteratorEENKUlvE0_clEvENKUlvE5_clEvEUlffE_EESt5arrayIPcLm3EEEEviT0_T1_,@function
        .size           _ZN2at6native29vectorized_elementwise_kernelILi8ENS0_13BinaryFunctorIffbZZZNS0_23logical_xor_kernel_cudaERNS_14TensorIteratorEENKUlvE0_clEvENKUlvE5_clEvEUlffE_EESt5arrayIPcLm3EEEEviT0_T1_,(.L_x_43419 - _ZN2at6native29vectorized_elementwise_kernelILi8ENS0_13BinaryFunctorIffbZZZNS0_23logical_xor_kernel_cudaERNS_14TensorIteratorEENKUlvE0_clEvENKUlvE5_clEvEUlffE_EESt5arrayIPcLm3EEEEviT0_T1_)
        .other          _ZN2at6native29vectorized_elementwise_kernelILi8ENS0_13BinaryFunctorIffbZZZNS0_23logical_xor_kernel_cudaERNS_14TensorIteratorEENKUlvE0_clEvENKUlvE5_clEvEUlffE_EESt5arrayIPcLm3EEEEviT0_T1_,@"STO_CUDA_ENTRY STV_DEFAULT"
_ZN2at6native29vectorized_elementwise_kernelILi8ENS0_13BinaryFunctorIffbZZZNS0_23logical_xor_kernel_cudaERNS_14TensorIteratorEENKUlvE0_clEvENKUlvE5_clEvEUlffE_EESt5arrayIPcLm3EEEEviT0_T1_:
.text._ZN2at6native29vectorized_elementwise_kernelILi8ENS0_13BinaryFunctorIffbZZZNS0_23logical_xor_kernel_cudaERNS_14TensorIteratorEENKUlvE0_clEvENKUlvE5_clEvEUlffE_EESt5arrayIPcLm3EEEEviT0_T1_:
        /* <DEDUP_REMOVED lines=142> */
.L_x_5541:
        /* <DEDUP_REMOVED lines=8> */
.L_x_5542:
        /* <DEDUP_REMOVED lines=8> */
.L_x_5543:
        /* <DEDUP_REMOVED lines=8> */
.L_x_5544:
        /* <DEDUP_REMOVED lines=9> */
.L_x_5545:
[----:B------:R-:W-:Y:S05]  /*0af0*/  BSYNC.RELIABLE B1 ;  /* 0x0000000000017941 */ /* 0x000fea0003800100 */
.L_x_5540:
[----:B------:R-:W-:-:S13]  /*0b00*/  ISETP.GE.U32.AND P0, PT, R19, R17, PT ;  /* 0x000000111300720c */ /* 0x000fda0003f06070 */
[----:B012---:R-:W0:Y:S01]  /*0b10*/  @!P0 LDC.64 R6, c[0x0][0x388] ;  /* 0x0000e200ff068b82 */ /* 0x007e220000000a00 */
[----:B------:R-:W-:Y:S02]  /*0b20*/  @!P0 IMAD.IADD R5, R16, 0x1, R19 ;  /* 0x0000000110058824 */ /* 0x000fe400078e0213 */
[----:B------:R-:W-:-:S03]  /*0b30*/  @!P0 VIADD R19, R19, 0x80 ;  /* 0x0000008013138836 */ /* 0x000fc60000000000 */
[----:B0-----:R-:W-:-:S05]  /*0b40*/  @!P0 IADD3 R4, P1, PT, R5, R6, RZ ;  /* 0x0000000605048210 */ /* 0x001fca0007f3e0ff */
[----:B------:R-:W-:-:S05]  /*0b50*/  @!P0 IMAD.X R5, RZ, RZ, R7, P1 ;  /* 0x000000ffff058224 */ /* 0x000fca00008e0607 */
[----:B------:R3:W-:Y:S03]  /*0b60*/  @!P0 STG.E.U8 desc[UR4][R4.64], R3 ;  /* 0x0000000304008986 */ /* 0x0007e6000c101104 */
.L_x_5546:
[----:B------:R-:W-:Y:S05]  /*0b70*/  BSYNC.RECONVERGENT B0 ;  /* 0x0000000000007941 */ /* 0x000fea0003800200 */
.L_x_5539:
        /* <DEDUP_REMOVED lines=9> */
.L_x_5538:
[----:B------:R-:W0:Y:S01]  /*0c10*/  S2R R0, SR_TID.X ;  /* 0x0000000000007919 */ /* 0x000e220000002100 */
[----:B------:R-:W1:Y:S01]  /*0c20*/  LDC.64 R4, c[0x0][0x398] ;  /* 0x0000e600ff047b82 */ /* 0x000e620000000a00 */
[----:B------:R-:W2:Y:S07]  /*0c30*/  LDCU.64 UR6, c[0x0][0x388] ;  /* 0x00007100ff0677ac */ /* 0x000eae0008000a00 */
[----:B------:R-:W3:Y:S01]  /*0c40*/  LDC.64 R2, c[0x0][0x390] ;  /* 0x0000e400ff027b82 */ /* 0x000ee20000000a00 */
[----:B-1----:R-:W-:-:S04]  /*0c50*/  IMAD.WIDE.U32 R4, R16, 0x4, R4 ;  /* 0x0000000410047825 */ /* 0x002fc800078e0004 */
[----:B0-----:R-:W-:-:S04]  /*0c60*/  IMAD.WIDE.U32 R12, R0, 0x20, R4 ;  /* 0x00000020000c7825 */ /* 0x001fc800078e0004 */
[----:B---3--:R-:W-:Y:S02]  /*0c70*/  IMAD.WIDE.U32 R2, R16, 0x4, R2 ;  /* 0x0000000410027825 */ /* 0x008fe400078e0002 */
[----:B------:R-:W3:Y:S02]  /*0c80*/  LDG.E.ENL2.256 R12, R20, desc[UR4][R12.64] ;  /* 0xfe0000040c14797e */ /* 0x000ee4000812190c */
[----:B------:R-:W-:-:S05]  /*0c90*/  IMAD.WIDE.U32 R2, R0, 0x20, R2 ;  /* 0x0000002000027825 */ /* 0x000fca00078e0002 */
[----:B------:R-:W4:Y:S01]  /*0ca0*/  LDG.E.ENL2.256 R8, R4, desc[UR4][R2.64] ;  /* 0xfe0000040204797e */ /* 0x000f220008121908 */
[----:B---3--:R-:W-:Y:S02]  /*0cb0*/  FSETP.NEU.FTZ.AND P6, PT, R20, RZ, PT ;  /* 0x000000ff1400720b */ /* 0x008fe40003fdd000 */
[----:B------:R-:W-:Y:S02]  /*0cc0*/  FSETP.NEU.FTZ.AND P5, PT, R21, RZ, PT ;  /* 0x000000ff1500720b */ /* 0x000fe40003fbd000 */
[----:B------:R-:W-:Y:S02]  /*0cd0*/  FSETP.NEU.FTZ.AND P4, PT, R22, RZ, PT ;  /* 0x000000ff1600720b */ /* 0x000fe40003f9d000 */
[----:B----4-:R-:W-:Y:S02]  /*0ce0*/  FSETP.NEU.FTZ.AND P2, PT, R4, RZ, PT ;  /* 0x000000ff0400720b */ /* 0x010fe40003f5d000 */
[----:B------:R-:W-:Y:S02]  /*0cf0*/  FSETP.NEU.FTZ.AND P3, PT, R5, RZ, PT ;  /* 0x000000ff0500720b */ /* 0x000fe40003f7d000 */
[----:B------:R-:W-:-:S02]  /*0d00*/  FSETP.NEU.FTZ.AND P0, PT, R6, RZ, PT ;  /* 0x000000ff0600720b */ /* 0x000fc40003f1d000 */
[----:B------:R-:W-:Y:S02]  /*0d10*/  PLOP3.LUT P6, PT, P2, P6, PT, 0x28, 0x82 ;  /* 0x000000000082781c */ /* 0x000fe400017cc570 */
[----:B------:R-:W-:Y:S02]  /*0d20*/  PLOP3.LUT P5, PT, P3, P5, PT, 0x28, 0x82 ;  /* 0x000000000082781c */ /* 0x000fe40001faa570 */
[----:B------:R-:W-:Y:S02]  /*0d30*/  PLOP3.LUT P0, PT, P0, P4, PT, 0x28, 0x82 ;  /* 0x000000000082781c */ /* 0x000fe40000708570 */
[----:B------:R-:W-:Y:S02]  /*0d40*/  FSETP.NEU.FTZ.AND P1, PT, R7, RZ, PT ;  /* 0x000000ff0700720b */ /* 0x000fe40003f3d000 */
[----:B------:R-:W-:Y:S02]  /*0d50*/  FSETP.NEU.FTZ.AND P2, PT, R8, RZ, PT ;  /* 0x000000ff0800720b */ /* 0x000fe40003f5d000 */
[----:B------:R-:W-:-:S02]  /*0d60*/  FSETP.NEU.FTZ.AND P3, PT, R23, RZ, PT ;  /* 0x000000ff1700720b */ /* 0x000fc40003f7d000 */
[----:B------:R-:W-:Y:S02]  /*0d70*/  FSETP.NEU.FTZ.AND P4, PT, R12, RZ, PT ;  /* 0x000000ff0c00720b */ /* 0x000fe40003f9d000 */
[----:B------:R-:W-:Y:S02]  /*0d80*/  PLOP3.LUT P1, PT, P1, P3, PT, 0x28, 0x82 ;  /* 0x000000000082781c */ /* 0x000fe40000f26570 */
[----:B------:R-:W-:Y:S02]  /*0d90*/  PLOP3.LUT P2, PT, P2, P4, PT, 0x28, 0x82 ;  /* 0x000000000082781c */ /* 0x000fe40001748570 */
[----:B------:R-:W-:Y:S02]  /*0da0*/  FSETP.NEU.FTZ.AND P3, PT, R9, RZ, PT ;  /* 0x000000ff0900720b */ /* 0x000fe40003f7d000 */
[----:B------:R-:W-:Y:S02]  /*0db0*/  FSETP.NEU.FTZ.AND P4, PT, R13, RZ, PT ;  /* 0x000000ff0d00720b */ /* 0x000fe40003f9d000 */
[----:B------:R-:W-:-:S02]  /*0dc0*/  P2R R3, PR, RZ, 0x20 ;  /* 0x00000020ff037803 */ /* 0x000fc40000000000 */
[----:B------:R-:W-:Y:S02]  /*0dd0*/  PLOP3.LUT P3, PT, P3, P4, PT, 0x28, 0x82 ;  /* 0x000000000082781c */ /* 0x000fe40001f68570 */
[----:B------:R-:W-:Y:S02]  /*0de0*/  FSETP.NEU.FTZ.AND P4, PT, R11, RZ, PT ;  /* 0x000000ff0b00720b */ /* 0x000fe40003f9d000 */
[----:B------:R-:W-:Y:S02]  /*0df0*/  FSETP.NEU.FTZ.AND P5, PT, R15, RZ, PT ;  /* 0x000000ff0f00720b */ /* 0x000fe40003fbd000 */
[----:B------:R-:W-:Y:S02]  /*0e00*/  P2R R2, PR, RZ, 0x40 ;  /* 0x00000040ff027803 */ /* 0x000fe40000000000 */
[----:B------:R-:W-:Y:S02]  /*0e10*/  PLOP3.LUT P4, PT, P4, P5, PT, 0x28, 0x82 ;  /* 0x000000000082781c */ /* 0x000fe4000278a570 */
[----:B------:R-:W-:-:S02]  /*0e20*/  FSETP.NEU.FTZ.AND P5, PT, R10, RZ, PT ;  /* 0x000000ff0a00720b */ /* 0x000fc40003fbd000 */
[----:B------:R-:W-:-:S04]  /*0e30*/  FSETP.NEU.FTZ.AND P6, PT, R14, RZ, PT ;  /* 0x000000ff0e00720b */ /* 0x000fc80003fdd000 */
[----:B------:R-:W-:Y:S02]  /*0e40*/  PLOP3.LUT P5, PT, P5, P6, PT, 0x28, 0x82 ;  /* 0x000000000082781c */ /* 0x000fe40002fac570 */
[----:B------:R-:W-:Y:S02]  /*0e50*/  ISETP.NE.AND P6, PT, R2, RZ, PT ;  /* 0x000000ff0200720c */ /* 0x000fe40003fc5270 */
[----:B------:R-:W-:Y:S02]  /*0e60*/  SEL R5, RZ, 0x1, !P5 ;  /* 0x00000001ff057807 */ /* 0x000fe40006800000 */
[----:B------:R-:W-:Y:S02]  /*0e70*/  ISETP.NE.AND P5, PT, R3, RZ, PT ;  /* 0x000000ff0300720c */ /* 0x000fe40003fa5270 */
[----:B------:R-:W-:Y:S02]  /*0e80*/  SEL R4, RZ, 0x1, !P4 ;  /* 0x00000001ff047807 */ /* 0x000fe40006000000 */
[----:B--2---:R-:W-:-:S02]  /*0e90*/  IADD3 R2, P4, PT, R16, UR6, RZ ;  /* 0x0000000610027c10 */ /* 0x004fc4000ff9e0ff */
[----:B------:R-:W-:Y:S02]  /*0ea0*/  SEL R6, RZ, 0x1, !P3 ;  /* 0x00000001ff067807 */ /* 0x000fe40005800000 */
[----:B------:R-:W-:Y:S02]  /*0eb0*/  SEL R7, RZ, 0x1, !P2 ;  /* 0x00000001ff077807 */ /* 0x000fe40005000000 */
[----:B------:R-:W-:Y:S02]  /*0ec0*/  SEL R8, RZ, 0x1, !P1 ;  /* 0x00000001ff087807 */ /* 0x000fe40004800000 */
[----:B------:R-:W-:Y:S02]  /*0ed0*/  SEL R9, RZ, 0x1, !P0 ;  /* 0x00000001ff097807 */ /* 0x000fe40004000000 */
[----:B------:R-:W-:Y:S02]  /*0ee0*/  SEL R10, RZ, 0x1, !P5 ;  /* 0x00000001ff0a7807 */ /* 0x000fe40006800000 */
[----:B------:R-:W-:Y:S01]  /*0ef0*/  SEL R11, RZ, 0x1, !P6 ;  /* 0x00000001ff0b7807 */ /* 0x000fe20007000000 */
[----:B------:R-:W-:Y:S01]  /*0f00*/  IMAD.X R3, RZ, RZ, UR7, P4 ;  /* 0x00000007ff037e24 */ /* 0x000fe2000a0e06ff */
[----:B------:R-:W-:-:S02]  /*0f10*/  PRMT R4, R5, 0x3340, R4 ;  /* 0x0000334005047816 */ /* 0x000fc40000000004 */
[----:B------:R-:W-:Y:S02]  /*0f20*/  PRMT R7, R7, 0x3340, R6 ;  /* 0x0000334007077816 */ /* 0x000fe40000000006 */
[----:B------:R-:W-:Y:S02]  /*0f30*/  PRMT R8, R9, 0x3340, R8 ;  /* 0x0000334009087816 */ /* 0x000fe40000000008 */
[----:B------:R-:W-:Y:S01]  /*0f40*/  PRMT R11, R11, 0x3340, R10 ;  /* 0x000033400b0b7816 */ /* 0x000fe2000000000a */
[----:B------:R-:W-:Y:S01]  /*0f50*/  IMAD.WIDE.U32 R2, R0, 0x8, R2 ;  /* 0x0000000800027825 */ /* 0x000fe200078e0002 */
[----:B------:R-:W-:Y:S02]  /*0f60*/  PRMT R7, R7, 0x5410, R4 ;  /* 0x0000541007077816 */ /* 0x000fe40000000004 */
[----:B------:R-:W-:-:S05]  /*0f70*/  PRMT R6, R11, 0x5410, R8 ;  /* 0x000054100b067816 */ /* 0x000fca0000000008 */
[----:B------:R-:W-:Y:S01]  /*0f80*/  STG.E.64 desc[UR4][R2.64], R6 ;  /* 0x0000000602007986 */ /* 0x000fe2000c101b04 */
[----:B------:R-:W-:Y:S05]  /*0f90*/  EXIT ;  /* 0x000000000000794d */ /* 0x000fea0003800000 */
.L_x_5547:
        /* <DEDUP_REMOVED lines=14> */
.L_x_43419:


//--------------------- .text._ZN2at6native18elementwise_kernelILi128ELi4EZNS0_15gpu_kernel_implINS0_13AUnaryFunctorIddbZZZNS0_23logical_xor_kernel_cudaERNS_14TensorIteratorEENKUlvE0_clEvENKUlvE4_clEvEUlddE_EEEEvRNS_18TensorIteratorBaseERKT_EUliE_EEviT1_ --------------------------
	.section	.text._ZN2at6native18elementwise_kernelILi128ELi4EZNS0_15gpu_kernel_implINS0_13AUnaryFunctorIddbZZZNS0_23logical_xor_kernel_cudaERNS_14TensorIteratorEENKUlvE0_clEvENKUlvE4_clEvEUlddE_EEEEvRNS_18TensorIteratorBaseERKT_EUliE_EEviT1_,"ax",@progbits
	.align	128
        .global         _ZN2at6native18elementwise_kernelILi128ELi4EZNS0_15gpu_kernel_implINS0_13AUnaryFunctorIddbZZZNS0_23logical_xor_kernel_cudaERNS_14TensorIteratorEENKUlvE0_clEvENKUlvE4_clEvEUlddE_EEEEvRNS_18TensorIteratorBaseERKT_EUliE_EEviT1_
        .type           _ZN2at6native18elementwise_kernelILi128ELi4EZNS0_15gpu_kernel_implINS0_13AUnaryFunctorIddbZZZNS0_23logical_xor_kernel_cudaERNS_14TensorIteratorEENKUlvE0_clEvENKUlvE4_clEvEUlddE_EEEEvRNS_18TensorIteratorBaseERKT_EUliE_EEviT1_,@function
        .size           _ZN2at6native18elementwise_kernelILi128ELi4EZNS0_15gpu_kernel_implINS0_13AUnaryFunctorIddbZZZNS0_23logical_xor_kernel_cudaERNS_14TensorIteratorEENKUlvE0_clEvENKUlvE4_clEvEUlddE_EEEEvRNS_18TensorIteratorBaseERKT_EUliE_EEviT1_,(.L_x_43420 - _ZN2at6native18elementwise_kernelILi128ELi4EZNS0_15gpu_kernel_implINS0_13AUnaryFunctorIddbZZZNS0_23logical_xor_kernel_cudaERNS_14TensorIteratorEENKUlvE0_clEvENKUlvE4_clEvEUlddE_EEEEvRNS_18TensorIteratorBaseERKT_EUliE_EEviT1_)
        .other          _ZN2at6native18elementwise_kernelILi128ELi4EZNS0_15gpu_kernel_implINS0_13AUnaryFunctorIddbZZZNS0_23logical_xor_kernel_cudaERNS_14TensorIteratorEENKUlvE0_clEvENKUlvE4_clEvEUlddE_EEEEvRNS_18TensorIteratorBaseERKT_EUliE_EEviT1_,@"STO_CUDA_ENTRY STV_DEFAULT"
_ZN2at6native18elementwise_kernelILi128ELi4EZNS0_15gpu_kernel_implINS0_13AUnaryFunctorIddbZZZNS0_23logical_xor_kernel_cudaERNS_14TensorIteratorEENKUlvE0_clEvENKUlvE4_clEvEUlddE_EEEEvRNS_18TensorIteratorBaseERKT_EUliE_EEviT1_:
.text._ZN2at6native18elementwise_kernelILi128ELi4EZNS0_15gpu_kernel_implINS0_13AUnaryFunctorIddbZZZNS0_23logical_xor_kernel_cudaERNS_14TensorIteratorEENKUlvE0_clEvENKUlvE4_clEvEUlddE_EEEEvRNS_18TensorIteratorBaseERKT_EUliE_EEviT1_:
        /* <DEDUP_REMOVED lines=319> */
.L_x_5550:
        /* <DEDUP_REMOVED lines=16> */
[----:B--2---:R0:W1:Y:S01]  /*14f0*/  I2F.F64.S16 R4, R2 ;  /* 0x0000000200047312 */ /* 0x0040620000101c00 */
[----:B------:R-:W-:Y:S05]  /*1500*/  BRA `(.L_x_5557) ;  /* 0x0000000c006c7947 */ /* 0x000fea0003800000 */
.L_x_5555:
[----:B------:R-:W2:Y:S02]  /*1510*/  LDG.E.U8 R2, desc[UR36][R2.64] ;  /* 0x0000002402027981 */ /* 0x000ea4000c1e1100 */
[----:B--2---:R0:W1:Y:S01]  /*1520*/  I2F.F64.U16 R4, R2 ;  /* 0x0000000200047312 */ /* 0x0040620000101800 */
[----:B------:R-:W-:Y:S05]  /*1530*/  BRA `(.L_x_5557) ;  /* 0x0000000c00607947 */ /* 0x000fea0003800000 */
.L_x_5554:
[----:B------:R-:W-:-:S09]  /*1540*/  UISETP.NE.AND UP0, UPT, UR4, 0x2, UPT ;  /* 0x000000020400788c */ /* 0x000fd2000bf05270 */
[----:B------:R-:W-:Y:S05]  /*1550*/  BRA.U !UP0, `(.L_x_5558) ;  /* 0x0000000108287547 */ /* 0x000fea000b800000 */
[----:B------:R-:W-:-:S09]  /*1560*/  UISETP.NE.AND UP0, UPT, UR4, 0x3, UPT ;  /* 0x000000030400788c */ /* 0x000fd2000bf05270 */
[----:B------:R-:W-:Y:S05]  /*1570*/  BRA.U !UP0, `(.L_x_5559) ;  /* 0x0000000108147547 */ /* 0x000fea000b800000 */
[----:B------:R-:W-:-:S09]  /*1580*/  UISETP.NE.AND UP0, UPT, UR4, 0x4, UPT ;  /* 0x000000040400788c */ /* 0x000fd2000bf05270 */
[----:B------:R-:W-:Y:S05]  /*1590*/  BRA.U UP0, `(.L_x_5556) ;  /* 0x0000000900bc7547 */ /* 0x000fea000b800000 */
[----:B------:R-:W2:Y:S02]  /*15a0*/  LDG.E.64 R4, desc[UR36][R2.64] ;  /* 0x0000002402047981 */ /* 0x000ea4000c1e1b00 */
[----:B--2---:R-:W0:Y:S01]  /*15b0*/  I2F.F64.S64 R4, R4 ;  /* 0x0000000400047312 */ /* 0x004e220000301c00 */
[----:B------:R-:W-:Y:S05]  /*15c0*/  BRA `(.L_x_5557) ;  /* 0x0000000c003c7947 */ /* 0x000fea0003800000 */
.L_x_5559:
[----:B------:R-:W2:Y:S02]  /*15d0*/  LDG.E R2, desc[UR36][R2.64] ;  /* 0x0000002402027981 */ /* 0x000ea4000c1e1900 */
[----:B--2---:R0:W1:Y:S01]  /*15e0*/  I2F.F64 R4, R2 ;  /* 0x0000000200047312 */ /* 0x0040620000201c00 */
[----:B------:R-:W-:Y:S05]  /*15f0*/  BRA `(.L_x_5557) ;  /* 0x0000000c00307947 */ /* 0x000fea0003800000 */
.L_x_5558:
[----:B------:R-:W2:Y:S02]  /*1600*/  LDG.E.U16 R2, desc[UR36][R2.64] ;  /* 0x0000002402027981 */ /* 0x000ea4000c1e1500 */
[----:B--2---:R0:W1:Y:S01]  /*1610*/  I2F.F64.S16 R4, R2 ;  /* 0x0000000200047312 */ /* 0x0040620000101c00 */
[----:B------:R-:W-:Y:S05]  /*1620*/  BRA `(.L_x_5557) ;  /* 0x0000000c00247947 */ /* 0x000fea0003800000 */
.L_x_5553:
[----:B------:R-:W-:-:S09]  /*1630*/  UISETP.GT.AND UP0, UPT, UR4, 0x6, UPT ;  /* 0x000000060400788c */ /* 0x000fd2000bf04270 */
[----:B------:R-:W-:Y:S05]  /*1640*/  BRA.U UP0, `(.L_x_5560) ;  /* 0x0000000100347547 */ /* 0x000fea000b800000 */
[----:B------:R-:W-:-:S09]  /*1650*/  UISETP.NE.AND UP0, UPT, UR4, 0x5, UPT ;  /* 0x000000050400788c */ /* 0x000fd2000bf05270 */
[----:B------:R-:W-:Y:S05]  /*1660*/  BRA.U !UP0, `(.L_x_5561) ;  /* 0x0000000108187547 */ /* 0x000fea000b800000 */
[----:B------:R-:W-:-:S09]  /*1670*/  UISETP.NE.AND UP0, UPT, UR4, 0x6, UPT ;  /* 0x000000060400788c */ /* 0x000fd2000bf05270 */
[----:B------:R-:W-:Y:S05]  /*1680*/  BRA.U UP0, `(.L_x_5556) ;  /* 0x0000000900807547 */ /* 0x000fea000b800000 */
[----:B------:R-:W2:Y:S02]  /*1690*/  LDG.E R4, desc[UR36][R2.64] ;  /* 0x0000002402047981 */ /* 0x000ea4000c1e1900 */
[----:B--2---:R-:W-:-:S06]  /*16a0*/  FMUL.FTZ R4, R4, 1 ;  /* 0x3f80000004047820 */ /* 0x004fcc0000410000 */
[----:B------:R-:W0:Y:S01]  /*16b0*/  F2F.F64.F32 R4, R4 ;  /* 0x0000000400047310 */ /* 0x000e220000201800 */
[----:B------:R-:W-:Y:S05]  /*16c0*/  BRA `(.L_x_5557) ;  /* 0x0000000800fc7947 */ /* 0x000fea0003800000 */
.L_x_5561:
[----:B------:R-:W2:Y:S02]  /*16d0*/  LDG.E.U16 R0, desc[UR36][R2.64] ;  /* 0x0000002402007981 */ /* 0x000ea4000c1e1500 */
[----:B--2---:R-:W-:-:S05]  /*16e0*/  HADD2.F32 R0, -RZ, R0.H0_H0 ;  /* 0x20000000ff007230 */ /* 0x004fca0000004100 */
[----:B------:R-:W-:-:S04]  /*16f0*/  FMUL.FTZ R0, R0, 1 ;  /* 0x3f80000000007820 */ /* 0x000fc80000410000 */
[----:B------:R0:W1:Y:S01]  /*1700*/  F2F.F64.F32 R4, R0 ;  /* 0x0000000000047310 */ /* 0x0000620000201800 */
[----:B------:R-:W-:Y:S05]  /*1710*/  BRA `(.L_x_5557) ;  /* 0x0000000800e87947 */ /* 0x000fea0003800000 */
.L_x_5560:
[----:B------:R-:W-:-:S09]  /*1720*/  UISETP.NE.AND UP0, UPT, UR4, 0x7, UPT ;  /* 0x000000070400788c */ /* 0x000fd2000bf05270 */
[----:B------:R-:W-:Y:S05]  /*1730*/  BRA.U !UP0, `(.L_x_5562) ;  /* 0x0000000108347547 */ /* 0x000fea000b800000 */
        /* <DEDUP_REMOVED lines=8> */
.L_x_5563:
[----:B------:R-:W2:Y:S02]  /*17c0*/  LDG.E.U16 R2, desc[UR36][R2.64] ;  /* 0x0000002402027981 */ /* 0x000ea4000c1e1500 */
[----:B--2---:R-:W-:-:S05]  /*17d0*/  HADD2.F32 R0, -RZ, R2.H0_H0 ;  /* 0x20000002ff007230 */ /* 0x004fca0000004100 */
[----:B------:R-:W-:-:S04]  /*17e0*/  FMUL.FTZ R0, R0, 1 ;  /* 0x3f80000000007820 */ /* 0x000fc80000410000 */
[----:B------:R0:W1:Y:S01]  /*17f0*/  F2F.F64.F32 R4, R0 ;  /* 0x0000000000047310 */ /* 0x0000620000201800 */
[----:B------:R-:W-:Y:S05]  /*1800*/  BRA `(.L_x_5557) ;  /* 0x0000000800ac7947 */ /* 0x000fea0003800000 */
.L_x_5562:
[----:B------:R0:W5:Y:S01]  /*1810*/  LDG.E.64 R4, desc[UR36][R2.64] ;  /* 0x0000002402047981 */ /* 0x000162000c1e1b00 */
[----:B------:R-:W-:Y:S05]  /*1820*/  BRA `(.L_x_5557) ;  /* 0x0000000800a47947 */ /* 0x000fea0003800000 */
.L_x_5552:
        /* <DEDUP_REMOVED lines=8> */
[----:B------:R-:W2:Y:S01]  /*18b0*/  LDG.E.U8 R2, desc[UR36][R2.64] ;  /* 0x0000002402027981 */ /* 0x000ea2000c1e1100 */
[----:B------:R-:W-:Y:S02]  /*18c0*/  MOV R4, RZ ;  /* 0x000000ff00047202 */ /* 0x000fe40000000f00 */
[----:B--2---:R-:W-:-:S04]  /*18d0*/  ISETP.NE.AND P0, PT, R2, RZ, PT ;  /* 0x000000ff0200720c */ /* 0x004fc80003f05270 */
[----:B------:R-:W-:Y:S01]  /*18e0*/  FSEL R5, RZ, 1.875, !P0 ;  /* 0x3ff00000ff057808 */ /* 0x000fe20004000000 */
[----:B------:R-:W-:Y:S08]  /*18f0*/  BRA `(.L_x_5557) ;  /* 0x0000000800707947 */ /* 0x000ff00003800000 */
.L_x_5566:
[----:B------:R0:W5:Y:S01]  /*1900*/  LDG.E.64 R4, desc[UR36][R2.64] ;  /* 0x0000002402047981 */ /* 0x000162000c1e1b00 */
[----:B------:R-:W-:Y:S05]  /*1910*/  BRA `(.L_x_5557) ;  /* 0x0000000800687947 */ /* 0x000fea0003800000 */
.L_x_5565:
        /* <DEDUP_REMOVED lines=23> */
[----:B------:R-:W-:-:S05]  /*1a90*/  LOP3.LUT R5, R5, 0x80000000, R0, 0xf8, !PT ;  /* 0x8000000005057812 */ /* 0x000fca00078ef800 */
[----:B------:R-:W-:-:S06]  /*1aa0*/  FMUL.FTZ R5, R5, 1 ;  /* 0x3f80000005057820 */ /* 0x000fcc0000410000 */
[----:B------:R-:W0:Y:S01]  /*1ab0*/  F2F.F64.F32 R4, R5 ;  /* 0x0000000500047310 */ /* 0x000e220000201800 */
[----:B------:R-:W-:Y:S05]  /*1ac0*/  BRA `(.L_x_5557) ;  /* 0x0000000400fc7947 */ /* 0x000fea0003800000 */
.L_x_5568:
        /* <DEDUP_REMOVED lines=10> */
[----:B------:R-:W-:-:S05]  /*1b70*/  LOP3.LUT R0, R0, 0x80000000, R5, 0xf8, !PT ;  /* 0x8000000000007812 */ /* 0x000fca00078ef805 */
[----:B------:R-:W-:-:S04]  /*1b80*/  FMUL.FTZ R0, R0, 1 ;  /* 0x3f80000000007820 */ /* 0x000fc80000410000 */
[----:B------:R0:W1:Y:S01]  /*1b90*/  F2F.F64.F32 R4, R0 ;  /* 0x0000000000047310 */ /* 0x0000620000201800 */
[----:B------:R-:W-:Y:S05]  /*1ba0*/  BRA `(.L_x_5557) ;  /* 0x0000000400c47947 */ /* 0x000fea0003800000 */
.L_x_5567:
[----:B------:R-:W2:Y:S02]  /*1bb0*/  LDG.E.U16 R0, desc[UR36][R2.64] ;  /* 0x0000002402007981 */ /* 0x000ea4000c1e1500 */
[----:B--2---:R-:W-:-:S04]  /*1bc0*/  IMAD.U32 R0, R0, 0x10000, RZ ;  /* 0x0001000000007824 */ /* 0x004fc800078e00ff */
[----:B------:R-:W-:-:S04]  /*1bd0*/  FMUL.FTZ R0, R0, 1 ;  /* 0x3f80000000007820 */ /* 0x000fc80000410000 */
[----:B------:R0:W1:Y:S01]  /*1be0*/  F2F.F64.F32 R4, R0 ;  /* 0x0000000000047310 */ /* 0x0000620000201800 */
[----:B------:R-:W-:Y:S05]  /*1bf0*/  BRA `(.L_x_5557) ;  /* 0x0000000400b07947 */ /* 0x000fea0003800000 */
.L_x_5564:
        /* <DEDUP_REMOVED lines=9> */
[----:B--2---:R0:W1:Y:S01]  /*1c90*/  I2F.F64.U16 R4, R2 ;  /* 0x0000000200047312 */ /* 0x0040620000101800 */
[----:B------:R-:W-:Y:S05]  /*1ca0*/  BRA `(.L_x_5557) ;  /* 0x0000000400847947 */ /* 0x000fea0003800000 */
.L_x_5571:
[----:B------:R-:W2:Y:S01]  /*1cb0*/  LDG.E.U8 R3, desc[UR36][R2.64] ;  /* 0x0000002402037981 */ /* 0x000ea2000c1e1100 */
[----:B------:R-:W-:Y:S02]  /*1cc0*/  CS2R R4, SRZ ;  /* 0x0000000000047805 */ /* 0x000fe4000001ff00 */
[----:B--2---:R-:W-:-:S13]  /*1cd0*/  ISETP.NE.AND P0, PT, R3, RZ, PT ;  /* 0x000000ff0300720c */ /* 0x004fda0003f05270 */
[----:B------:R-:W-:Y:S05]  /*1ce0*/  @!P0 BRA `(.L_x_5557) ;  /* 0x0000000400748947 */ /* 0x000fea0003800000 */
[----:B------:R-:W-:-:S13]  /*1cf0*/  ISETP.NE.AND P0, PT, R3, 0x80, PT ;  /* 0x000000800300780c */ /* 0x000fda0003f05270 */
[----:B------:R-:W-:Y:S01]  /*1d00*/  @!P0 IMAD.MOV.U32 R4, RZ, RZ, 0x20000000 ;  /* 0x20000000ff048424 */ /* 0x000fe200078e00ff */
        /* <DEDUP_REMOVED lines=15> */
.L_x_5573:
[----:B------:R-:W-:Y:S05]  /*1e00*/  BSYNC.RECONVERGENT B0 ;  /* 0x0000000000007941 */ /* 0x000fea0003800200 */
.L_x_5572:
[----:B------:R-:W-:Y:S02]  /*1e10*/  SHF.L.U32 R0, R0, 0x14, RZ ;  /* 0x0000001400007819 */ /* 0x000fe400000006ff */
[----:B------:R-:W-:-:S04]  /*1e20*/  LEA R2, R2, 0x3b800000, 0x17 ;  /* 0x3b80000002027811 */ /* 0x000fc800078eb8ff */
[----:B------:R-:W-:-:S05]  /*1e30*/  LOP3.LUT R0, R2, R0, R7, 0xfe, !PT ;  /* 0x0000000002007212 */ /* 0x000fca00078efe07 */
[----:B------:R-:W-:-:S04]  /*1e40*/  FMUL.FTZ R0, R0, 1 ;  /* 0x3f80000000007820 */ /* 0x000fc80000410000 */
[----:B------:R0:W1:Y:S01]  /*1e50*/  F2F.F64.F32 R4, R0 ;  /* 0x0000000000047310 */ /* 0x0000620000201800 */
[----:B------:R-:W-:Y:S05]  /*1e60*/  BRA `(.L_x_5557) ;  /* 0x0000000400147947 */ /* 0x000fea0003800000 */
.L_x_5570:
[----:B------:R-:W2:Y:S01]  /*1e70*/  LDG.E.U8 R3, desc[UR36][R2.64] ;  /* 0x0000002402037981 */ /* 0x000ea2000c1e1100 */
[----:B------:R-:W-:Y:S02]  /*1e80*/  CS2R R4, SRZ ;  /* 0x0000000000047805 */ /* 0x000fe4000001ff00 */
[----:B--2---:R-:W-:-:S13]  /*1e90*/  ISETP.NE.AND P0, PT, R3, RZ, PT ;  /* 0x000000ff0300720c */ /* 0x004fda0003f05270 */
[----:B------:R-:W-:Y:S05]  /*1ea0*/  @!P0 BRA `(.L_x_5557) ;  /* 0x0000000400048947 */ /* 0x000fea0003800000 */
[----:B------:R-:W-:-:S13]  /*1eb0*/  ISETP.NE.AND P0, PT, R3, 0x80, PT ;  /* 0x000000800300780c */ /* 0x000fda0003f05270 */
[----:B------:R-:W-:Y:S02]  /*1ec0*/  @!P0 IMAD.MOV.U32 R4, RZ, RZ, 0x20000000 ;  /* 0x20000000ff048424 */ /* 0x000fe400078e00ff */
        /* <DEDUP_REMOVED lines=15> */
.L_x_5575:
[----:B------:R-:W-:Y:S05]  /*1fc0*/  BSYNC.RECONVERGENT B0 ;  /* 0x0000000000007941 */ /* 0x000fea0003800200 */
.L_x_5574:
[----:B------:R-:W-:Y:S01]  /*1fd0*/  IMAD.SHL.U32 R0, R0, 0x200000, RZ ;  /* 0x0020000000007824 */ /* 0x000fe200078e00ff */
[----:B------:R-:W-:-:S04]  /*1fe0*/  LEA R2, R2, 0x37800000, 0x17 ;  /* 0x3780000002027811 */ /* 0x000fc800078eb8ff */
[----:B------:R-:W-:-:S05]  /*1ff0*/  LOP3.LUT R0, R2, R0, R7, 0xfe, !PT ;  /* 0x0000000002007212 */ /* 0x000fca00078efe07 */
[----:B------:R-:W-:-:S04]  /*2000*/  FMUL.FTZ R0, R0, 1 ;  /* 0x3f80000000007820 */ /* 0x000fc80000410000 */
[----:B------:R0:W1:Y:S01]  /*2010*/  F2F.F64.F32 R4, R0 ;  /* 0x0000000000047310 */ /* 0x0000620000201800 */
[----:B------:R-:W-:Y:S05]  /*2020*/  BRA `(.L_x_5557) ;  /* 0x0000000000a47947 */ /* 0x000fea0003800000 */
.L_x_5569:
[----:B------:R-:W-:-:S09]  /*2030*/  UISETP.NE.AND UP0, UPT, UR4, 0x1c, UPT ;  /* 0x0000001c0400788c */ /* 0x000fd2000bf05270 */
[----:B------:R-:W-:Y:S05]  /*2040*/  BRA.U !UP0, `(.L_x_5576) ;  /* 0x0000000108947547 */ /* 0x000fea000b800000 */
[----:B------:R-:W-:-:S09]  /*2050*/  UISETP.NE.AND UP0, UPT, UR4, 0x1d, UPT ;  /* 0x0000001d0400788c */ /* 0x000fd2000bf05270 */
[----:B------:R-:W-:Y:S05]  /*2060*/  BRA.U !UP0, `(.L_x_5577) ;  /* 0x0000000108807547 */ /* 0x000fea000b800000 */
[----:B------:R-:W-:-:S09]  /*2070*/  UISETP.NE.AND UP0, UPT, UR4, 0x2c, UPT ;  /* 0x0000002c0400788c */ /* 0x000fd2000bf05270 */
[----:B------:R-:W-:Y:S05]  /*2080*/  BRA.U !UP0, `(.L_x_5578) ;  /* 0x0000000108487547 */ /* 0x000fea000b800000 */
.L_x_5556:
        /* <DEDUP_REMOVED lines=16> */
.L_x_5579:
[----:B------:R-:W-:Y:S01]  /*2190*/  CS2R R4, SRZ ;  /* 0x0000000000047805 */ /* 0x000fe2000001ff00 */
[----:B------:R-:W-:Y:S06]  /*21a0*/  BRA `(.L_x_5557) ;  /* 0x0000000000447947 */ /* 0x000fec0003800000 */
.L_x_5578:
[----:B------:R-:W2:Y:S01]  /*21b0*/  LDG.E.U8 R0, desc[UR36][R2.64] ;  /* 0x0000002402007981 */ /* 0x000ea2000c1e1100 */
[----:B------:R-:W-:Y:S01]  /*21c0*/  MOV R4, 0x0 ;  /* 0x0000000000047802 */ /* 0x000fe20000000f00 */
[----:B------:R-:W-:Y:S01]  /*21d0*/  IMAD.MOV.U32 R5, RZ, RZ, 0x38000000 ;  /* 0x38000000ff057424 */ /* 0x000fe200078e00ff */
[----:B--2---:R-:W-:-:S13]  /*21e0*/  ISETP.NE.AND P0, PT, R0, RZ, PT ;  /* 0x000000ff0000720c */ /* 0x004fda0003f05270 */
[----:B------:R-:W-:Y:S05]  /*21f0*/  @!P0 BRA `(.L_x_5557) ;  /* 0x0000000000308947 */ /* 0x000fea0003800000 */
[----:B------:R-:W-:-:S13]  /*2200*/  ISETP.NE.AND P0, PT, R0, 0xff, PT ;  /* 0x000000ff0000780c */ /* 0x000fda0003f05270 */
[----:B------:R-:W-:Y:S01]  /*2210*/  @P0 IMAD.SHL.U32 R0, R0, 0x800000, RZ ;  /* 0x0080000000000824 */ /* 0x000fe200078e00ff */
[----:B------:R-:W-:Y:S01]  /*2220*/  @!P0 MOV R4, 0x20000000 ;  /* 0x2000000000048802 */ /* 0x000fe20000000f00 */
[----:B------:R-:W-:Y:S02]  /*2230*/  @!P0 IMAD.MOV.U32 R5, RZ, RZ, 0x7ff80000 ;  /* 0x7ff80000ff058424 */ /* 0x000fe400078e00ff */
[----:B------:R-:W-:-:S04]  /*2240*/  @P0 FMUL.FTZ R0, R0, 1 ;  /* 0x3f80000000000820 */ /* 0x000fc80000410000 */
[----:B------:R2:W3:Y:S01]  /*2250*/  @P0 F2F.F64.F32 R4, R0 ;  /* 0x0000000000040310 */ /* 0x0004e20000201800 */
[----:B------:R-:W-:Y:S05]  /*2260*/  BRA `(.L_x_5557) ;  /* 0x0000000000147947 */ /* 0x000fea0003800000 */
.L_x_5577:
[----:B------:R-:W2:Y:S02]  /*2270*/  LDG.E.64 R4, desc[UR36][R2.64] ;  /* 0x0000002402047981 */ /* 0x000ea4000c1e1b00 */
[----:B--2---:R-:W4:Y:S01]  /*2280*/  I2F.F64.U64 R4, R4 ;  /* 0x0000000400047312 */ /* 0x004f220000301800 */
[----:B------:R-:W-:Y:S05]  /*2290*/  BRA `(.L_x_5557) ;  /* 0x0000000000087947 */ /* 0x000fea0003800000 */
.L_x_5576:
[----:B------:R-:W2:Y:S02]  /*22a0*/  LDG.E R2, desc[UR36][R2.64] ;  /* 0x0000002402027981 */ /* 0x000ea4000c1e1900 */
[----:B--2---:R0:W1:Y:S02]  /*22b0*/  I2F.F64.U32 R4, R2 ;  /* 0x0000000200047312 */ /* 0x0040640000201800 */
.L_x_5557:
[----:B------:R-:W-:Y:S05]  /*22c0*/  BSYNC.RECONVERGENT B6 ;  /* 0x0000000000067941 */ /* 0x000fea0003800200 */
.L_x_5551:
[----:B------:R-:W2:Y:S01]  /*22d0*/  LDCU.64 UR8, c[0x0][0x598] ;  /* 0x0000b300ff0877ac */ /* 0x000ea20008000a00 */
[----:B------:R-:W-:Y:S01]  /*22e0*/  BSSY.RECONVERGENT B6, `(.L_x_5580) ;  /* 0x00000d6000067945 */ /* 0x000fe20003800200 */
[----:B------:R-:W0:Y:S01]  /*22f0*/  LDCU.64 UR6, c[0x0][0x580] ;  /* 0x0000b000ff0677ac */ /* 0x000e220008000a00 */
[----:B------:R-:W-:-:S04]  /*2300*/  UPRMT UR4, UR41, 0x9910, URZ ;  /* 0x0000991029047896 */ /* 0x000fc800080000ff */
[----:B------:R-:W-:Y:S01]  /*2310*/  UISETP.GT.AND UP0, UPT, UR4, 0x9, UPT ;  /* 0x000000090400788c */ /* 0x000fe2000bf04270 */
[----:B--2---:R-:W-:Y:S01]  /*2320*/  DSETP.NEU.AND P0, PT, RZ, UR8, PT ;  /* 0x00000008ff007e2a */ /* 0x004fe2000bf0d000 */
[----:B0-----:R-:W-:-:S05]  /*2330*/  IADD3 R2, P1, PT, R16, UR6, RZ ;  /* 0x0000000610027c10 */ /* 0x001fca000ff3e0ff */
[----:B-1-345:R-:W-:Y:S01]  /*2340*/  DSETP.NEU.XOR P0, PT, R4, RZ, P0 ;  /* 0x000000ff0400722a */ /* 0x03afe2000070d800 */
[----:B------:R-:W-:-:S05]  /*2350*/  IMAD.X R3, RZ, RZ, UR7, P1 ;  /* 0x00000007ff037e24 */ /* 0x000fca00088e06ff */
[----:B------:R-:W-:Y:S01]  /*2360*/  SEL R4, RZ, 0x1, !P0 ;  /* 0x00000001ff047807 */ /* 0x000fe20004000000 */
        /* <DEDUP_REMOVED lines=11> */
.L_x_5584:
[----:B------:R0:W-:Y:S01]  /*2420*/  STG.E.U8 desc[UR36][R2.64], R4 ;  /* 0x0000000402007986 */ /* 0x0001e2000c101124 */
[----:B------:R-:W-:Y:S05]  /*2430*/  BRA `(.L_x_5586) ;  /* 0x0000000c00007947 */ /* 0x000fea0003800000 */
.L_x_5583:
        /* <DEDUP_REMOVED lines=9> */
.L_x_5588:
[----:B------:R0:W-:Y:S01]  /*24d0*/  STG.E desc[UR36][R2.64], R4 ;  /* 0x0000000402007986 */ /* 0x0001e2000c101924 */
[----:B------:R-:W-:Y:S05]  /*24e0*/  BRA `(.L_x_5586) ;  /* 0x0000000800d47947 */ /* 0x000fea0003800000 */
.L_x_5587:
[----:B------:R0:W-:Y:S01]  /*24f0*/  STG.E.U16 desc[UR36][R2.64], R4 ;  /* 0x0000000402007986 */ /* 0x0001e2000c101524 */
[----:B------:R-:W-:Y:S05]  /*2500*/  BRA `(.L_x_5586) ;  /* 0x0000000800cc7947 */ /* 0x000fea0003800000 */
.L_x_5582:
        /* <DEDUP_REMOVED lines=9> */
.L_x_5590:
[----:B------:R-:W-:-:S04]  /*25a0*/  I2FP.F32.U32 R0, R4 ;  /* 0x0000000400007245 */ /* 0x000fc80000201000 */
[----:B------:R-:W-:-:S05]  /*25b0*/  F2FP.F16.F32.PACK_AB R0, RZ, R0 ;  /* 0x00000000ff00723e */ /* 0x000fca00000000ff */
[----:B------:R0:W-:Y:S01]  /*25c0*/  STG.E.U16 desc[UR36][R2.64], R0 ;  /* 0x0000000002007986 */ /* 0x0001e2000c101524 */
[----:B------:R-:W-:Y:S05]  /*25d0*/  BRA `(.L_x_5586) ;  /* 0x0000000800987947 */ /* 0x000fea0003800000 */
.L_x_5589:
        /* <DEDUP_REMOVED lines=10> */
.L_x_5592:
[----:B------:R-:W-:-:S04]  /*2680*/  I2FP.F32.U32 R4, R4 ;  /* 0x0000000400047245 */ /* 0x000fc80000201000 */
[----:B------:R-:W-:-:S04]  /*2690*/  F2FP.F16.F32.PACK_AB R5, RZ, R4 ;  /* 0x00000004ff05723e */ /* 0x000fc800000000ff */
[----:B------:R-:W-:-:S05]  /*26a0*/  PRMT R5, R5, 0x5410, RZ ;  /* 0x0000541005057816 */ /* 0x000fca00000000ff */
[----:B------:R0:W-:Y:S01]  /*26b0*/  STG.E desc[UR36][R2.64], R5 ;  /* 0x0000000502007986 */ /* 0x0001e2000c101924 */
[----:B------:R-:W-:Y:S05]  /*26c0*/  BRA `(.L_x_5586) ;  /* 0x00000008005c7947 */ /* 0x000fea0003800000 */
.L_x_5591:
[----:B------:R-:W0:Y:S02]  /*26d0*/  I2F.F64.U32 R4, R4 ;  /* 0x0000000400047312 */ /* 0x000e240000201800 */
[----:B0-----:R0:W-:Y:S01]  /*26e0*/  STG.E.64 desc[UR36][R2.64], R4 ;  /* 0x0000000402007986 */ /* 0x0011e2000c101b24 */
[----:B------:R-:W-:Y:S05]  /*26f0*/  BRA `(.L_x_5586) ;  /* 0x0000000800507947 */ /* 0x000fea0003800000 */
.L_x_5581:
        /* <DEDUP_REMOVED lines=10> */
.L_x_5595:
[----:B------:R-:W0:Y:S01]  /*27a0*/  I2F.F64.U32 R4, R4 ;  /* 0x0000000400047312 */ /* 0x000e220000201800 */
[----:B------:R-:W-:-:S05]  /*27b0*/  CS2R R6, SRZ ;  /* 0x0000000000067805 */ /* 0x000fca000001ff00 */
[----:B0-----:R0:W-:Y:S01]  /*27c0*/  STG.E.128 desc[UR36][R2.64], R4 ;  /* 0x0000000402007986 */ /* 0x0011e2000c101d24 */
[----:B------:R-:W-:Y:S05]  /*27d0*/  BRA `(.L_x_5586) ;  /* 0x0000000800187947 */ /* 0x000fea0003800000 */
.L_x_5594:
        /* <DEDUP_REMOVED lines=17> */
.L_x_5599:
[----:B------:R-:W-:Y:S05]  /*28f0*/  BSYNC.RECONVERGENT B0 ;  /* 0x0000000000007941 */ /* 0x000fea0003800200 */
.L_x_5598:
[----:B------:R0:W-:Y:S01]  /*2900*/  STG.E.U8 desc[UR36][R2.64], R5 ;  /* 0x0000000502007986 */ /* 0x0001e2000c101124 */
[----:B------:R-:W-:Y:S05]  /*2910*/  BRA `(.L_x_5586) ;  /* 0x0000000400c87947 */ /* 0x000fea0003800000 */
.L_x_5597:
        /* <DEDUP_REMOVED lines=16> */
.L_x_5596:
[----:B------:R-:W-:-:S04]  /*2a20*/  I2FP.F32.U32 R0, R4 ;  /* 0x0000000400007245 */ /* 0x000fc80000201000 */
[----:B------:R-:W-:-:S05]  /*2a30*/  F2FP.BF16.F32.PACK_AB R0, RZ, R0 ;  /* 0x00000000ff00723e */ /* 0x000fca00000010ff */
[----:B------:R0:W-:Y:S01]  /*2a40*/  STG.E.U16 desc[UR36][R2.64], R0 ;  /* 0x0000000002007986 */ /* 0x0001e2000c101524 */
[----:B------:R-:W-:Y:S05]  /*2a50*/  BRA `(.L_x_5586) ;  /* 0x0000000400787947 */ /* 0x000fea0003800000 */
.L_x_5593:
        /* <DEDUP_REMOVED lines=10> */
.L_x_5602:
        /* <DEDUP_REMOVED lines=12> */
.L_x_5605:
[----:B------:R-:W-:-:S04]  /*2bc0*/  SHF.R.U32.HI R0, RZ, 0x14, R5 ;  /* 0x00000014ff007819 */ /* 0x000fc80000011605 */
[----:B------:R-:W-:-:S04]  /*2bd0*/  LOP3.LUT R0, R0, 0x1, RZ, 0xc0, !PT ;  /* 0x0000000100007812 */ /* 0x000fc800078ec0ff */
[----:B------:R-:W-:-:S04]  /*2be0*/  IADD3 R0, PT, PT, R5, 0x487ffff, R0 ;  /* 0x0487ffff05007810 */ /* 0x000fc80007ffe000 */
[----:B------:R-:W-:-:S04]  /*2bf0*/  SHF.R.U32.HI R0, RZ, 0x14, R0 ;  /* 0x00000014ff007819 */ /* 0x000fc80000011600 */
[----:B------:R-:W-:-:S07]  /*2c00*/  LOP3.LUT R4, R0, 0xff, RZ, 0xc0, !PT ;  /* 0x000000ff00047812 */ /* 0x000fce00078ec0ff */
.L_x_5606:
[----:B------:R-:W-:-:S07]  /*2c10*/  PRMT R0, R4, 0x7610, R0 ;  /* 0x0000761004007816 */ /* 0x000fce0000000000 */
.L_x_5604:
[----:B------:R-:W-:Y:S05]  /*2c20*/  BSYNC.RECONVERGENT B0 ;  /* 0x0000000000007941 */ /* 0x000fea0003800200 */
.L_x_5603:
[----:B------:R4:W-:Y:S01]  /*2c30*/  STG.E.U8 desc[UR36][R2.64], R0 ;  /* 0x0000000002007986 */ /* 0x0009e2000c101124 */
[----:B------:R-:W-:Y:S05]  /*2c40*/  BRA `(.L_x_5586) ;  /* 0x0000000000fc7947 */ /* 0x000fea0003800000 */
.L_x_5601:
        /* <DEDUP_REMOVED lines=12> */
.L_x_5609:
[----:B------:R-:W-:-:S04]  /*2d10*/  SHF.R.U32.HI R0, RZ, 0x15, R5 ;  /* 0x00000015ff007819 */ /* 0x000fc80000011605 */
[----:B------:R-:W-:-:S04]  /*2d20*/  LOP3.LUT R0, R0, 0x1, RZ, 0xc0, !PT ;  /* 0x0000000100007812 */ /* 0x000fc800078ec0ff */
[----:B------:R-:W-:-:S04]  /*2d30*/  IADD3 R0, PT, PT, R5, 0x88fffff, R0 ;  /* 0x088fffff05007810 */ /* 0x000fc80007ffe000 */
[----:B------:R-:W-:-:S04]  /*2d40*/  SHF.R.U32.HI R0, RZ, 0x15, R0 ;  /* 0x00000015ff007819 */ /* 0x000fc80000011600 */
[----:B------:R-:W-:-:S07]  /*2d50*/  LOP3.LUT R4, R0, 0xff, RZ, 0xc0, !PT ;  /* 0x000000ff00047812 */ /* 0x000fce00078ec0ff */
.L_x_5610:
[----:B------:R-:W-:-:S07]  /*2d60*/  PRMT R0, R4, 0x7610, R0 ;  /* 0x0000761004007816 */ /* 0x000fce0000000000 */
.L_x_5608:
[----:B------:R-:W-:Y:S05]  /*2d70*/  BSYNC.RECONVERGENT B0 ;  /* 0x0000000000007941 */ /* 0x000fea0003800200 */
.L_x_5607:
[----:B------:R3:W-:Y:S01]  /*2d80*/  STG.E.U8 desc[UR36][R2.64], R0 ;  /* 0x0000000002007986 */ /* 0x0007e2000c101124 */
[----:B------:R-:W-:Y:S05]  /*2d90*/  BRA `(.L_x_5586) ;  /* 0x0000000000a87947 */ /* 0x000fea0003800000 */
.L_x_5600:
[----:B------:R-:W-:-:S09]  /*2da0*/  UISETP.NE.AND UP0, UPT, UR4, 0x1c, UPT ;  /* 0x0000001c0400788c */ /* 0x000fd2000bf05270 */
[----:B------:R-:W-:Y:S05]  /*2db0*/  BRA.U !UP0, `(.L_x_5611) ;  /* 0x00000001089c7547 */ /* 0x000fea000b800000 */
[----:B------:R-:W-:-:S09]  /*2dc0*/  UISETP.NE.AND UP0, UPT, UR4, 0x1d, UPT ;  /* 0x0000001d0400788c */ /* 0x000fd2000bf05270 */
[----:B------:R-:W-:Y:S05]  /*2dd0*/  BRA.U !UP0, `(.L_x_5612) ;  /* 0x0000000108887547 */ /* 0x000fea000b800000 */
[----:B------:R-:W-:-:S09]  /*2de0*/  UISETP.NE.AND UP0, UPT, UR4, 0x2c, UPT ;  /* 0x0000002c0400788c */ /* 0x000fd2000bf05270 */
[----:B------:R-:W-:Y:S05]  /*2df0*/  BRA.U !UP0, `(.L_x_5613) ;  /* 0x0000000108447547 */ /* 0x000fea000b800000 */
.L_x_5585:
        /* <DEDUP_REMOVED lines=16> */
.L_x_5614:
[----:B------:R-:W-:Y:S05]  /*2f00*/  BRA `(.L_x_5586) ;  /* 0x00000000004c7947 */ /* 0x000fea0003800000 */
.L_x_5613:
        /* <DEDUP_REMOVED lines=15> */
.L_x_5612:
[----:B------:R-:W-:-:S05]  /*3000*/  IMAD.MOV.U32 R5, RZ, RZ, RZ ;  /* 0x000000ffff057224 */ /* 0x000fca00078e00ff */
[----:B------:R2:W-:Y:S01]  /*3010*/  STG.E.64 desc[UR36][R2.64], R4 ;  /* 0x0000000402007986 */ /* 0x0005e2000c101b24 */
[----:B------:R-:W-:Y:S05]  /*3020*/  BRA `(.L_x_5586) ;  /* 0x0000000000047947 */ /* 0x000fea0003800000 */
.L_x_5611:
[----:B------:R0:W-:Y:S02]  /*3030*/  STG.E desc[UR36][R2.64], R4 ;  /* 0x0000000402007986 */ /* 0x0001e4000c101924 */
.L_x_5586:
[----:B------:R-:W-:Y:S05]  /*3040*/  BSYNC.RECONVERGENT B6 ;  /* 0x0000000000067941 */ /* 0x000fea0003800200 */
.L_x_5580:
[----:B------:R-:W-:-:S07]  /*3050*/  VIADD R17, R17, 0x80 ;  /* 0x0000008011117836 */ /* 0x000fce0000000000 */
.L_x_5549:
[----:B------:R-:W-:Y:S05]  /*3060*/  BSYNC.RECONVERGENT B7 ;  /* 0x0000000000077941 */ /* 0x000fea0003800200 */
.L_x_5548:
        /* <DEDUP_REMOVED lines=307> */
.L_x_5617:
        /* <DEDUP_REMOVED lines=18> */
.L_x_5622:
[----:B------:R-:W2:Y:S02]  /*44c0*/  LDG.E.U8 R2, desc[UR36][R2.64] ;  /* 0x0000002402027981 */ /* 0x000ea4000c1e1100 */
[----:B--2---:R0:W1:Y:S01]  /*44d0*/  I2F.F64.U16 R4, R2 ;  /* 0x0000000200047312 */ /* 0x0040620000101800 */
[----:B------:R-:W-:Y:S05]  /*44e0*/  BRA `(.L_x_5624) ;  /* 0x0000000c00607947 */ /* 0x000fea0003800000 */
.L_x_5621:
        /* <DEDUP_REMOVED lines=9> */
.L_x_5626:
[----:B------:R-:W2:Y:S02]  /*4580*/  LDG.E R2, desc[UR36][R2.64] ;  /* 0x0000002402027981 */ /* 0x000ea4000c1e1900 */
[----:B--2---:R1:W2:Y:S01]  /*4590*/  I2F.F64 R4, R2 ;  /* 0x0000000200047312 */ /* 0x0042a20000201c00 */
[----:B------:R-:W-:Y:S05]  /*45a0*/  BRA `(.L_x_5624) ;  /* 0x0000000c00307947 */ /* 0x000fea0003800000 */
.L_x_5625:
[----:B------:R-:W2:Y:S02]  /*45b0*/  LDG.E.U16 R2, desc[UR36][R2.64] ;  /* 0x0000002402027981 */ /* 0x000ea4000c1e1500 */
[----:B--2---:R3:W4:Y:S01]  /*45c0*/  I2F.F64.S16 R4, R2 ;  /* 0x0000000200047312 */ /* 0x0047220000101c00 */
[----:B------:R-:W-:Y:S05]  /*45d0*/  BRA `(.L_x_5624) ;  /* 0x0000000c00247947 */ /* 0x000fea0003800000 */
.L_x_5620:
        /* <DEDUP_REMOVED lines=10> */
.L_x_5628:
[----:B------:R-:W2:Y:S02]  /*4680*/  LDG.E.U16 R0, desc[UR36][R2.64] ;  /* 0x0000002402007981 */ /* 0x000ea4000c1e1500 */
[----:B--2---:R-:W-:-:S05]  /*4690*/  HADD2.F32 R0, -RZ, R0.H0_H0 ;  /* 0x20000000ff007230 */ /* 0x004fca0000004100 */
[----:B------:R-:W-:-:S04]  /*46a0*/  FMUL.FTZ R0, R0, 1 ;  /* 0x3f80000000007820 */ /* 0x000fc80000410000 */
[----:B------:R0:W1:Y:S01]  /*46b0*/  F2F.F64.F32 R4, R0 ;  /* 0x0000000000047310 */ /* 0x0000620000201800 */
[----:B------:R-:W-:Y:S05]  /*46c0*/  BRA `(.L_x_5624) ;  /* 0x0000000800e87947 */ /* 0x000fea0003800000 */
.L_x_5627:
        /* <DEDUP_REMOVED lines=10> */
.L_x_5630:
[----:B------:R-:W2:Y:S02]  /*4770*/  LDG.E.U16 R2, desc[UR36][R2.64] ;  /* 0x0000002402027981 */ /* 0x000ea4000c1e1500 */
[----:B--2---:R-:W-:-:S05]  /*4780*/  HADD2.F32 R0, -RZ, R2.H0_H0 ;  /* 0x20000002ff007230 */ /* 0x004fca0000004100 */
[----:B------:R-:W-:-:S04]  /*4790*/  FMUL.FTZ R0, R0, 1 ;  /* 0x3f80000000007820 */ /* 0x000fc80000410000 */
[----:B------:R0:W1:Y:S01]  /*47a0*/  F2F.F64.F32 R4, R0 ;  /* 0x0000000000047310 */ /* 0x0000620000201800 */
[----:B------:R-:W-:Y:S05]  /*47b0*/  BRA `(.L_x_5624) ;  /* 0x0000000800ac7947 */ /* 0x000fea0003800000 */
.L_x_5629:
[----:B------:R0:W5:Y:S01]  /*47c0*/  LDG.E.64 R4, desc[UR36][R2.64] ;  /* 0x0000002402047981 */ /* 0x000162000c1e1b00 */
[----:B------:R-:W-:Y:S05]  /*47d0*/  BRA `(.L_x_5624) ;  /* 0x0000000800a47947 */ /* 0x000fea0003800000 */
.L_x_5619:
        /* <DEDUP_REMOVED lines=9> */
[----:B------:R-:W-:Y:S01]  /*4870*/  IMAD.MOV.U32 R4, RZ, RZ, RZ ;  /* 0x000000ffff047224 */ /* 0x000fe200078e00ff */
[----:B--2---:R-:W-:-:S04]  /*4880*/  ISETP.NE.AND P0, PT, R2, RZ, PT ;  /* 0x000000ff0200720c */ /* 0x004fc80003f05270 */
[----:B------:R-:W-:Y:S01]  /*4890*/  FSEL R5, RZ, 1.875, !P0 ;  /* 0x3ff00000ff057808 */ /* 0x000fe20004000000 */
[----:B------:R-:W-:Y:S08]  /*48a0*/  BRA `(.L_x_5624) ;  /* 0x0000000800707947 */ /* 0x000ff00003800000 */
.L_x_5633:
[----:B------:R0:W5:Y:S01]  /*48b0*/  LDG.E.64 R4, desc[UR36][R2.64] ;  /* 0x0000002402047981 */ /* 0x000162000c1e1b00 */
[----:B------:R-:W-:Y:S05]  /*48c0*/  BRA `(.L_x_5624) ;  /* 0x0000000800687947 */ /* 0x000fea0003800000 */
.L_x_5632:
        /* <DEDUP_REMOVED lines=23> */
[----:B------:R-:W-:-:S05]  /*4a40*/  LOP3.LUT R5, R5, 0x80000000, R0, 0xf8, !PT ;  /* 0x8000000005057812 */ /* 0x000fca00078ef800 */
[----:B------:R-:W-:-:S06]  /*4a50*/  FMUL.FTZ R5, R5, 1 ;  /* 0x3f80000005057820 */ /* 0x000fcc0000410000 */
[----:B------:R-:W0:Y:S01]  /*4a60*/  F2F.F64.F32 R4, R5 ;  /* 0x0000000500047310 */ /* 0x000e220000201800 */
[----:B------:R-:W-:Y:S05]  /*4a70*/  BRA `(.L_x_5624) ;  /* 0x0000000400fc7947 */ /* 0x000fea0003800000 */
.L_x_5635:
        /* <DEDUP_REMOVED lines=10> */
[----:B------:R-:W-:-:S05]  /*4b20*/  LOP3.LUT R0, R0, 0x80000000, R5, 0xf8, !PT ;  /* 0x8000000000007812 */ /* 0x000fca00078ef805 */
[----:B------:R-:W-:-:S04]  /*4b30*/  FMUL.FTZ R0, R0, 1 ;  /* 0x3f80000000007820 */ /* 0x000fc80000410000 */
[----:B------:R0:W1:Y:S01]  /*4b40*/  F2F.F64.F32 R4, R0 ;  /* 0x0000000000047310 */ /* 0x0000620000201800 */
[----:B------:R-:W-:Y:S05]  /*4b50*/  BRA `(.L_x_5624) ;  /* 0x0000000400c47947 */ /* 0x000fea0003800000 */
.L_x_5634:
[----:B------:R-:W2:Y:S02]  /*4b60*/  LDG.E.U16 R0, desc[UR36][R2.64] ;  /* 0x0000002402007981 */ /* 0x000ea4000c1e1500 */
[----:B--2---:R-:W-:-:S05]  /*4b70*/  SHF.L.U32 R0, R0, 0x10, RZ ;  /* 0x0000001000007819 */ /* 0x004fca00000006ff */
[----:B------:R-:W-:-:S04]  /*4b80*/  FMUL.FTZ R0, R0, 1 ;  /* 0x3f80000000007820 */ /* 0x000fc80000410000 */
[----:B------:R0:W1:Y:S01]  /*4b90*/  F2F.F64.F32 R4, R0 ;  /* 0x0000000000047310 */ /* 0x0000620000201800 */
[----:B------:R-:W-:Y:S05]  /*4ba0*/  BRA `(.L_x_5624) ;  /* 0x0000000400b07947 */ /* 0x000fea0003800000 */
.L_x_5631:
        /* <DEDUP_REMOVED lines=11> */
.L_x_5638:
        /* <DEDUP_REMOVED lines=21> */
.L_x_5640:
[----:B------:R-:W-:Y:S05]  /*4db0*/  BSYNC.RECONVERGENT B0 ;  /* 0x0000000000007941 */ /* 0x000fea0003800200 */
.L_x_5639:
[----:B------:R-:W-:Y:S01]  /*4dc0*/  IMAD.SHL.U32 R0, R0, 0x100000, RZ ;  /* 0x0010000000007824 */ /* 0x000fe200078e00ff */
[----:B------:R-:W-:-:S04]  /*4dd0*/  LEA R2, R2, 0x3b800000, 0x17 ;  /* 0x3b80000002027811 */ /* 0x000fc800078eb8ff */
[----:B------:R-:W-:-:S05]  /*4de0*/  LOP3.LUT R0, R2, R0, R7, 0xfe, !PT ;  /* 0x0000000002007212 */ /* 0x000fca00078efe07 */
[----:B------:R-:W-:-:S04]  /*4df0*/  FMUL.FTZ R0, R0, 1 ;  /* 0x3f80000000007820 */ /* 0x000fc80000410000 */
[----:B------:R0:W1:Y:S01]  /*4e00*/  F2F.F64.F32 R4, R0 ;  /* 0x0000000000047310 */ /* 0x0000620000201800 */
[----:B------:R-:W-:Y:S05]  /*4e10*/  BRA `(.L_x_5624) ;  /* 0x0000000400147947 */ /* 0x000fea0003800000 */
.L_x_5637:
[----:B------:R-:W2:Y:S01]  /*4e20*/  LDG.E.U8 R3, desc[UR36][R2.64] ;  /* 0x0000002402037981 */ /* 0x000ea2000c1e1100 */
[----:B------:R-:W-:Y:S02]  /*4e30*/  CS2R R4, SRZ ;  /* 0x0000000000047805 */ /* 0x000fe4000001ff00 */
[----:B--2---:R-:W-:-:S13]  /*4e40*/  ISETP.NE.AND P0, PT, R3, RZ, PT ;  /* 0x000000ff0300720c */ /* 0x004fda0003f05270 */
[----:B------:R-:W-:Y:S05]  /*4e50*/  @!P0 BRA `(.L_x_5624) ;  /* 0x0000000400048947 */ /* 0x000fea0003800000 */
[----:B------:R-:W-:-:S13]  /*4e60*/  ISETP.NE.AND P0, PT, R3, 0x80, PT ;  /* 0x000000800300780c */ /* 0x000fda0003f05270 */
[----:B------:R-:W-:Y:S01]  /*4e70*/  @!P0 MOV R4, 0x20000000 ;  /* 0x2000000000048802 */ /* 0x000fe20000000f00 */
        /* <DEDUP_REMOVED lines=15> */
.L_x_5642:
[----:B------:R-:W-:Y:S05]  /*4f70*/  BSYNC.RECONVERGENT B0 ;  /* 0x0000000000007941 */ /* 0x000fea0003800200 */
.L_x_5641:
[----:B------:R-:W-:Y:S01]  /*4f80*/  IMAD.SHL.U32 R0, R0, 0x200000, RZ ;  /* 0x0020000000007824 */ /* 0x000fe200078e00ff */
[----:B------:R-:W-:-:S04]  /*4f90*/  LEA R2, R2, 0x37800000, 0x17 ;  /* 0x3780000002027811 */ /* 0x000fc800078eb8ff */
[----:B------:R-:W-:-:S05]  /*4fa0*/  LOP3.LUT R0, R2, R0, R7, 0xfe, !PT ;  /* 0x0000000002007212 */ /* 0x000fca00078efe07 */
[----:B------:R-:W-:-:S04]  /*4fb0*/  FMUL.FTZ R0, R0, 1 ;  /* 0x3f80000000007820 */ /* 0x000fc80000410000 */
[----:B------:R0:W1:Y:S01]  /*4fc0*/  F2F.F64.F32 R4, R0 ;  /* 0x0000000000047310 */ /* 0x0000620000201800 */
[----:B------:R-:W-:Y:S05]  /*4fd0*/  BRA `(.L_x_5624) ;  /* 0x0000000000a47947 */ /* 0x000fea0003800000 */
.L_x_5636:
[----:B------:R-:W-:-:S09]  /*4fe0*/  UISETP.NE.AND UP0, UPT, UR4, 0x1c, UPT ;  /* 0x0000001c0400788c */ /* 0x000fd2000bf05270 */
[----:B------:R-:W-:Y:S05]  /*4ff0*/  BRA.U !UP0, `(.L_x_5643) ;  /* 0x0000000108947547 */ /* 0x000fea000b800000 */
[----:B------:R-:W-:-:S09]  /*5000*/  UISETP.NE.AND UP0, UPT, UR4, 0x1d, UPT ;  /* 0x0000001d0400788c */ /* 0x000fd2000bf05270 */
[----:B------:R-:W-:Y:S05]  /*5010*/  BRA.U !UP0, `(.L_x_5644) ;  /* 0x0000000108807547 */ /* 0x000fea000b800000 */
[----:B------:R-:W-:-:S09]  /*5020*/  UISETP.NE.AND UP0, UPT, UR4, 0x2c, UPT ;  /* 0x0000002c0400788c */ /* 0x000fd2000bf05270 */
[----:B------:R-:W-:Y:S05]  /*5030*/  BRA.U UP0, `(.L_x_5623) ;  /* 0x0000000100307547 */ /* 0x000fea000b800000 */
[----:B------:R-:W2:Y:S01]  /*5040*/  LDG.E.U8 R0, desc[UR36][R2.64] ;  /* 0x0000002402007981 */ /* 0x000ea2000c1e1100 */
[----:B------:R-:W-:Y:S02]  /*5050*/  HFMA2 R5, -RZ, RZ, 0.5, 0 ;  /* 0x38000000ff057431 */ /* 0x000fe400000001ff */
        /* <DEDUP_REMOVED lines=8> */
[----:B------:R0:W1:Y:S01]  /*50e0*/  @P0 F2F.F64.F32 R4, R0 ;  /* 0x0000000000040310 */ /* 0x0000620000201800 */
[----:B------:R-:W-:Y:S05]  /*50f0*/  BRA `(.L_x_5624) ;  /* 0x00000000005c7947 */ /* 0x000fea0003800000 */
.L_x_5623:
        /* <DEDUP_REMOVED lines=16> */
.L_x_5645:
[----:B------:R-:W-:Y:S01]  /*5200*/  CS2R R4, SRZ ;  /* 0x0000000000047805 */ /* 0x000fe2000001ff00 */
[----:B------:R-:W-:Y:S06]  /*5210*/  BRA `(.L_x_5624) ;  /* 0x0000000000147947 */ /* 0x000fec0003800000 */
.L_x_5644:
[----:B------:R-:W2:Y:S02]  /*5220*/  LDG.E.64 R4, desc[UR36][R2.64] ;  /* 0x0000002402047981 */ /* 0x000ea4000c1e1b00 */
[----:B--2---:R-:W0:Y:S01]  /*5230*/  I2F.F64.U64 R4, R4 ;  /* 0x0000000400047312 */ /* 0x004e220000301800 */
[----:B------:R-:W-:Y:S05]  /*5240*/  BRA `(.L_x_5624) ;  /* 0x0000000000087947 */ /* 0x000fea0003800000 */
.L_x_5643:
[----:B------:R-:W2:Y:S02]  /*5250*/  LDG.E R2, desc[UR36][R2.64] ;  /* 0x0000002402027981 */ /* 0x000ea4000c1e1900 */
[----:B--2---:R0:W1:Y:S02]  /*5260*/  I2F.F64.U32 R4, R2 ;  /* 0x0000000200047312 */ /* 0x0040640000201800 */
.L_x_5624:
[----:B------:R-:W-:Y:S05]  /*5270*/  BSYNC.RECONVERGENT B6 ;  /* 0x0000000000067941 */ /* 0x000fea0003800200 */
.L_x_5618:
[----:B------:R-:W3:Y:S01]  /*5280*/  LDCU.64 UR8, c[0x0][0x598] ;  /* 0x0000b300ff0877ac */ /* 0x000ee20008000a00 */
[----:B------:R-:W-:Y:S01]  /*5290*/  BSSY.RECONVERGENT B6, `(.L_x_5646) ;  /* 0x00000d5000067945 */ /* 0x000fe20003800200 */
[----:B------:R-:W0:Y:S01]  /*52a0*/  LDCU.64 UR6, c[0x0][0x580] ;  /* 0x0000b000ff0677ac */ /* 0x000e220008000a00 */
[----:B------:R-:W-:-:S04]  /*52b0*/  UPRMT UR4, UR41, 0x9910, URZ ;  /* 0x0000991029047896 */ /* 0x000fc800080000ff */
[----:B------:R-:W-:Y:S01]  /*52c0*/  UISETP.GT.AND UP0, UPT, UR4, 0x9, UPT ;  /* 0x000000090400788c */ /* 0x000fe2000bf04270 */
[----:B---3--:R-:W-:Y:S01]  /*52d0*/  DSETP.NEU.AND P0, PT, RZ, UR8, PT ;  /* 0x00000008ff007e2a */ /* 0x008fe2000bf0d000 */
[----:B01----:R-:W-:-:S05]  /*52e0*/  IADD3 R2, P1, PT, R16, UR6, RZ ;  /* 0x0000000610027c10 */ /* 0x003fca000ff3e0ff */
[----:B--2-45:R-:W-:Y:S01]  /*52f0*/  DSETP.NEU.XOR P0, PT, R4, RZ, P0 ;  /* 0x000000ff0400722a */ /* 0x034fe2000070d800 */
        /* <DEDUP_REMOVED lines=13> */
.L_x_5650:
[----:B------:R0:W-:Y:S01]  /*53d0*/  STG.E.U8 desc[UR36][R2.64], R4 ;  /* 0x0000000402007986 */ /* 0x0001e2000c101124 */
[----:B------:R-:W-:Y:S05]  /*53e0*/  BRA `(.L_x_5652) ;  /* 0x0000000800fc7947 */ /* 0x000fea0003800000 */
.L_x_5649:
        /* <DEDUP_REMOVED lines=9> */
.L_x_5654:
[----:B------:R0:W-:Y:S01]  /*5480*/  STG.E desc[UR36][R2.64], R4 ;  /* 0x0000000402007986 */ /* 0x0001e2000c101924 */
[----:B------:R-:W-:Y:S05]  /*5490*/  BRA `(.L_x_5652) ;  /* 0x0000000800d07947 */ /* 0x000fea0003800000 */
.L_x_5653:
[----:B------:R0:W-:Y:S01]  /*54a0*/  STG.E.U16 desc[UR36][R2.64], R4 ;  /* 0x0000000402007986 */ /* 0x0001e2000c101524 */
[----:B------:R-:W-:Y:S05]  /*54b0*/  BRA `(.L_x_5652) ;  /* 0x0000000800c87947 */ /* 0x000fea0003800000 */
.L_x_5648:
        /* <DEDUP_REMOVED lines=9> */
.L_x_5656:
[----:B------:R-:W-:-:S04]  /*5550*/  I2FP.F32.U32 R0, R4 ;  /* 0x0000000400007245 */ /* 0x000fc80000201000 */
[----:B------:R-:W-:-:S05]  /*5560*/  F2FP.F16.F32.PACK_AB R0, RZ, R0 ;  /* 0x00000000ff00723e */ /* 0x000fca00000000ff */
[----:B------:R0:W-:Y:S01]  /*5570*/  STG.E.U16 desc[UR36][R2.64], R0 ;  /* 0x0000000002007986 */ /* 0x0001e2000c101524 */
[----:B------:R-:W-:Y:S05]  /*5580*/  BRA `(.L_x_5652) ;  /* 0x0000000800947947 */ /* 0x000fea0003800000 */
.L_x_5655:
        /* <DEDUP_REMOVED lines=10> */
.L_x_5658:
[----:B------:R-:W-:-:S04]  /*5630*/  I2FP.F32.U32 R4, R4 ;  /* 0x0000000400047245 */ /* 0x000fc80000201000 */
[----:B------:R-:W-:-:S04]  /*5640*/  F2FP.F16.F32.PACK_AB R5, RZ, R4 ;  /* 0x00000004ff05723e */ /* 0x000fc800000000ff */
[----:B------:R-:W-:-:S05]  /*5650*/  PRMT R5, R5, 0x5410, RZ ;  /* 0x0000541005057816 */ /* 0x000fca00000000ff */
[----:B------:R0:W-:Y:S01]  /*5660*/  STG.E desc[UR36][R2.64], R5 ;  /* 0x0000000502007986 */ /* 0x0001e2000c101924 */
[----:B------:R-:W-:Y:S05]  /*5670*/  BRA `(.L_x_5652) ;  /* 0x0000000800587947 */ /* 0x000fea0003800000 */
.L_x_5657:
[----:B------:R-:W0:Y:S02]  /*5680*/  I2F.F64.U32 R4, R4 ;  /* 0x0000000400047312 */ /* 0x000e240000201800 */
[----:B0-----:R0:W-:Y:S01]  /*5690*/  STG.E.64 desc[UR36][R2.64], R4 ;  /* 0x0000000402007986 */ /* 0x0011e2000c101b24 */
[----:B------:R-:W-:Y:S05]  /*56a0*/  BRA `(.L_x_5652) ;  /* 0x00000008004c7947 */ /* 0x000fea0003800000 */
.L_x_5647:
        /* <DEDUP_REMOVED lines=12> */
.L_x_5662:
        /* <DEDUP_REMOVED lines=17> */
.L_x_5664:
[----:B------:R-:W-:Y:S05]  /*5880*/  BSYNC.RECONVERGENT B0 ;  /* 0x0000000000007941 */ /* 0x000fea0003800200 */
.L_x_5663:
[----:B------:R0:W-:Y:S01]  /*5890*/  STG.E.U8 desc[UR36][R2.64], R0 ;  /* 0x0000000002007986 */ /* 0x0001e2000c101124 */
[----:B------:R-:W-:Y:S05]  /*58a0*/  BRA `(.L_x_5652) ;  /* 0x0000000400cc7947 */ /* 0x000fea0003800000 */
.L_x_5661:
        /* <DEDUP_REMOVED lines=17> */
.L_x_5666:
[----:B------:R-:W-:Y:S05]  /*59c0*/  BSYNC.RECONVERGENT B0 ;  /* 0x0000000000007941 */ /* 0x000fea0003800200 */
.L_x_5665:
[----:B------:R0:W-:Y:S01]  /*59d0*/  STG.E.U8 desc[UR36][R2.64], R0 ;  /* 0x0000000002007986 */ /* 0x0001e2000c101124 */
[----:B------:R-:W-:Y:S05]  /*59e0*/  BRA `(.L_x_5652) ;  /* 0x00000004007c7947 */ /* 0x000fea0003800000 */
.L_x_5660:
        /* <DEDUP_REMOVED lines=21> */
.L_x_5668:
[----:B------:R-:W-:-:S05]  /*5b40*/  IMAD.MOV.U32 R5, RZ, RZ, RZ ;  /* 0x000000ffff057224 */ /* 0x000fca00078e00ff */
[----:B------:R0:W-:Y:S01]  /*5b50*/  STG.E.64 desc[UR36][R2.64], R4 ;  /* 0x0000000402007986 */ /* 0x0001e2000c101b24 */
[----:B------:R-:W-:Y:S05]  /*5b60*/  BRA `(.L_x_5652) ;  /* 0x00000004001c7947 */ /* 0x000fea0003800000 */
.L_x_5667:
[----:B------:R0:W-:Y:S01]  /*5b70*/  STG.E desc[UR36][R2.64], R4 ;  /* 0x0000000402007986 */ /* 0x0001e2000c101924 */
[----:B------:R-:W-:Y:S05]  /*5b80*/  BRA `(.L_x_5652) ;  /* 0x0000000400147947 */ /* 0x000fea0003800000 */
.L_x_5659:
        /* <DEDUP_REMOVED lines=8> */
.L_x_5670:
[----:B------:R-:W0:Y:S01]  /*5c10*/  I2F.F64.U32 R4, R4 ;  /* 0x0000000400047312 */ /* 0x000e220000201800 */
[----:B------:R-:W-:-:S05]  /*5c20*/  CS2R R6, SRZ ;  /* 0x0000000000067805 */ /* 0x000fca000001ff00 */
[----:B0-----:R0:W-:Y:S01]  /*5c30*/  STG.E.128 desc[UR36][R2.64], R4 ;  /* 0x0000000402007986 */ /* 0x0011e2000c101d24 */
[----:B------:R-:W-:Y:S05]  /*5c40*/  BRA `(.L_x_5652) ;  /* 0x0000000000e47947 */ /* 0x000fea0003800000 */
.L_x_5669:
[----:B------:R-:W-:-:S09]  /*5c50*/  UISETP.NE.AND UP0, UPT, UR4, 0xf, UPT ;  /* 0x0000000f0400788c */ /* 0x000fd2000bf05270 */
[----:B------:R-:W-:Y:S05]  /*5c60*/  BRA.U !UP0, `(.L_x_5671) ;  /* 0x0000000108d07547 */ /* 0x000fea000b800000 */
[----:B------:R-:W-:-:S09]  /*5c70*/  UISETP.NE.AND UP0, UPT, UR4, 0x17, UPT ;  /* 0x000000170400788c */ /* 0x000fd2000bf05270 */
[----:B------:R-:W-:Y:S05]  /*5c80*/  BRA.U !UP0, `(.L_x_5672) ;  /* 0x0000000108847547 */ /* 0x000fea000b800000 */
[----:B------:R-:W-:-:S09]  /*5c90*/  UISETP.NE.AND UP0, UPT, UR4, 0x18, UPT ;  /* 0x000000180400788c */ /* 0x000fd2000bf05270 */
[----:B------:R-:W-:Y:S05]  /*5ca0*/  BRA.U !UP0, `(.L_x_5673) ;  /* 0x0000000108447547 */ /* 0x000fea000b800000 */
.L_x_5651:
        /* <DEDUP_REMOVED lines=16> */
.L_x_5674:
[----:B------:R-:W-:Y:S05]  /*5db0*/  BRA `(.L_x_5652) ;  /* 0x0000000000887947 */ /* 0x000fea0003800000 */
.L_x_5673:
        /* <DEDUP_REMOVED lines=11> */
.L_x_5676:
[----:B------:R-:W-:Y:S05]  /*5e70*/  BSYNC.RECONVERGENT B0 ;  /* 0x0000000000007941 */ /* 0x000fea0003800200 */
.L_x_5675:
[----:B------:R1:W-:Y:S01]  /*5e80*/  STG.E.U8 desc[UR36][R2.64], R5 ;  /* 0x0000000502007986 */ /* 0x0003e2000c101124 */
[----:B------:R-:W-:Y:S05]  /*5e90*/  BRA `(.L_x_5652) ;  /* 0x0000000000507947 */ /* 0x000fea0003800000 */
.L_x_5672:
        /* <DEDUP_REMOVED lines=12> */
.L_x_5677:
[----:B------:R-:W-:Y:S01]  /*5f60*/  HFMA2 R5, -RZ, RZ, 0, 7.569789886474609375e-06 ;  /* 0x0000007fff057431 */ /* 0x000fe200000001ff */
[----:B------:R-:W-:-:S04]  /*5f70*/  ISETP.GT.U32.AND P0, PT, R7, 0x7f800000, PT ;  /* 0x7f8000000700780c */ /* 0x000fc80003f04070 */
[----:B------:R-:W-:-:S05]  /*5f80*/  SEL R5, R5, 0x7c, P0 ;  /* 0x0000007c05057807 */ /* 0x000fca0000000000 */
[----:B------:R2:W-:Y:S01]  /*5f90*/  STG.E.U8 desc[UR36][R2.64], R5 ;  /* 0x0000000502007986 */ /* 0x0005e2000c101124 */
[----:B------:R-:W-:Y:S05]  /*5fa0*/  BRA `(.L_x_5652) ;  /* 0x00000000000c7947 */ /* 0x000fea0003800000 */
.L_x_5671:
[----:B------:R-:W-:-:S04]  /*5fb0*/  I2FP.F32.U32 R0, R4 ;  /* 0x0000000400007245 */ /* 0x000fc80000201000 */
[----:B------:R-:W-:-:S05]  /*5fc0*/  F2FP.BF16.F32.PACK_AB R0, RZ, R0 ;  /* 0x00000000ff00723e */ /* 0x000fca00000010ff */
[----:B------:R0:W-:Y:S02]  /*5fd0*/  STG.E.U16 desc[UR36][R2.64], R0 ;  /* 0x0000000002007986 */ /* 0x0001e4000c101524 */
.L_x_5652:
[----:B------:R-:W-:Y:S05]  /*5fe0*/  BSYNC.RECONVERGENT B6 ;  /* 0x0000000000067941 */ /* 0x000fea0003800200 */
.L_x_5646:
[----:B------:R-:W-:-:S07]  /*5ff0*/  VIADD R17, R17, 0x80 ;  /* 0x0000008011117836 */ /* 0x000fce0000000000 */
.L_x_5616:
[----:B------:R-:W-:Y:S05]  /*6000*/  BSYNC.RECONVERGENT B7 ;  /* 0x0000000000077941 */ /* 0x000fea0003800200 */
.L_x_5615:
[----:B------:R-:W5:Y:S01]  /*6010*/  LDCU UR4, c[0x0][0x380] ;  /* 0x00007000ff0477ac */ /* 0x000f620008000800 */
[----:B------:R-:W-:Y:S01]  /*6020*/  BSSY.RECONVERGENT B7, `(.L_x_5678) ;  /* 0x00002f8000077945 */ /* 0x000fe20003800200 */
[----:B-----5:R-:W-:-:S13]  /*6030*/  ISETP.GE.AND P0, PT, R17, UR4, PT ;  /* 0x0000000411007c0c */ /* 0x020fda000bf06270 */
[----:B------:R-:W-:Y:S05]  /*6040*/  @P0 BRA `(.L_x_5679) ;  /* 0x0000002c00d40947 */ /* 0x000fea0003800000 */
[----:B------:R-:W5:Y:S01]  /*6050*/  LDCU UR4, c[0x0][0x388] ;  /* 0x00007100ff0477ac */ /* 0x000f620008000800 */
[----:B0--34-:R-:W-:Y:S01]  /*6060*/  MOV R0, RZ ;  /* 0x000000ff00007202 */ /* 0x019fe20000000f00 */
        /* <DEDUP_REMOVED lines=301> */
.L_x_5680:
[----:B------:R-:W1:Y:S01]  /*7340*/  LDCU.64 UR6, c[0x0][0x588] ;  /* 0x0000b100ff0677ac */ /* 0x000e620008000a00 */
[----:B------:R-:W-:Y:S01]  /*7350*/  BSSY.RECONVERGENT B6, `(.L_x_5681) ;  /* 0x00000ec000067945 */ /* 0x000fe20003800200 */
[----:B------:R-:W-:-:S04]  /*7360*/  UPRMT UR4, UR42, 0x9910, URZ ;  /* 0x000099102a047896 */ /* 0x000fc800080000ff */
[----:B------:R-:W-:Y:S01]  /*7370*/  UISETP.GT.AND UP0, UPT, UR4, 0x9, UPT ;  /* 0x000000090400788c */ /* 0x000fe2000bf04270 */
[----:B-12---:R-:W-:-:S04]  /*7380*/  IADD3 R2, P0, PT, R0, UR6, RZ ;  /* 0x0000000600027c10 */ /* 0x006fc8000ff1e0ff */
        /* <DEDUP_REMOVED lines=13> */
.L_x_5685:
[----:B------:R-:W2:Y:S02]  /*7460*/  LDG.E.U8 R2, desc[UR36][R2.64] ;  /* 0x0000002402027981 */ /* 0x000ea4000c1e1100 */
[----:B--2---:R0:W1:Y:S01]  /*7470*/  I2F.F64.U16 R4, R2 ;  /* 0x0000000200047312 */ /* 0x0040620000101800 */
[----:B------:R-:W-:Y:S05]  /*7480*/  BRA `(.L_x_5687) ;  /* 0x0000000c00607947 */ /* 0x000fea0003800000 */
.L_x_5684:
        /* <DEDUP_REMOVED lines=9> */
.L_x_5689:
[----:B------:R-:W2:Y:S02]  /*7520*/  LDG.E R2, desc[UR36][R2.64] ;  /* 0x0000002402027981 */ /* 0x000ea4000c1e1900 */
[----:B--2---:R0:W1:Y:S01]  /*7530*/  I2F.F64 R4, R2 ;  /* 0x0000000200047312 */ /* 0x0040620000201c00 */
[----:B------:R-:W-:Y:S05]  /*7540*/  BRA `(.L_x_5687) ;  /* 0x0000000c00307947 */ /* 0x000fea0003800000 */
.L_x_5688:
[----:B------:R-:W2:Y:S02]  /*7550*/  LDG.E.U16 R2, desc[UR36][R2.64] ;  /* 0x0000002402027981 */ /* 0x000ea4000c1e1500 */
[----:B--2---:R0:W1:Y:S01]  /*7560*/  I2F.F64.S16 R4, R2 ;  /* 0x0000000200047312 */ /* 0x0040620000101c00 */
[----:B------:R-:W-:Y:S05]  /*7570*/  BRA `(.L_x_5687) ;  /* 0x0000000c00247947 */ /* 0x000fea0003800000 */
.L_x_5683:
        /* <DEDUP_REMOVED lines=10> */
.L_x_5691:
[----:B------:R-:W2:Y:S02]  /*7620*/  LDG.E.U16 R0, desc[UR36][R2.64] ;  /* 0x0000002402007981 */ /* 0x000ea4000c1e1500 */
[----:B--2---:R-:W-:-:S05]  /*7630*/  HADD2.F32 R0, -RZ, R0.H0_H0 ;  /* 0x20000000ff007230 */ /* 0x004fca0000004100 */
[----:B------:R-:W-:-:S04]  /*7640*/  FMUL.FTZ R0, R0, 1 ;  /* 0x3f80000000007820 */ /* 0x000fc80000410000 */
[----:B------:R0:W1:Y:S01]  /*7650*/  F2F.F64.F32 R4, R0 ;  /* 0x0000000000047310 */ /* 0x0000620000201800 */
[----:B------:R-:W-:Y:S05]  /*7660*/  BRA `(.L_x_5687) ;  /* 0x0000000800e87947 */ /* 0x000fea0003800000 */
.L_x_5690:
        /* <DEDUP_REMOVED lines=10> */
.L_x_5693:
[----:B------:R-:W2:Y:S02]  /*7710*/  LDG.E.U16 R2, desc[UR36][R2.64] ;  /* 0x0000002402027981 */ /* 0x000ea4000c1e1500 */
[----:B--2---:R-:W-:-:S05]  /*7720*/  HADD2.F32 R0, -RZ, R2.H0_H0 ;  /* 0x20000002ff007230 */ /* 0x004fca0000004100 */
[----:B------:R-:W-:-:S04]  /*7730*/  FMUL.FTZ R0, R0, 1 ;  /* 0x3f80000000007820 */ /* 0x000fc80000410000 */
[----:B------:R0:W1:Y:S01]  /*7740*/  F2F.F64.F32 R4, R0 ;  /* 0x0000000000047310 */ /* 0x0000620000201800 */
[----:B------:R-:W-:Y:S05]  /*7750*/  BRA `(.L_x_5687) ;  /* 0x0000000800ac7947 */ /* 0x000fea0003800000 */
.L_x_5692:
[----:B------:R0:W5:Y:S01]  /*7760*/  LDG.E.64 R4, desc[UR36][R2.64] ;  /* 0x0000002402047981 */ /* 0x000162000c1e1b00 */
[----:B------:R-:W-:Y:S05]  /*7770*/  BRA `(.L_x_5687) ;  /* 0x0000000800a47947 */ /* 0x000fea0003800000 */
.L_x_5682:
        /* <DEDUP_REMOVED lines=13> */
.L_x_5696:
[----:B------:R0:W5:Y:S01]  /*7850*/  LDG.E.64 R4, desc[UR36][R2.64] ;  /* 0x0000002402047981 */ /* 0x000162000c1e1b00 */
[----:B------:R-:W-:Y:S05]  /*7860*/  BRA `(.L_x_5687) ;  /* 0x0000000800687947 */ /* 0x000fea0003800000 */
.L_x_5695:
        /* <DEDUP_REMOVED lines=25> */
[----:B------:R-:W2:Y:S01]  /*7a00*/  F2F.F64.F32 R4, R5 ;  /* 0x0000000500047310 */ /* 0x000ea20000201800 */
[----:B------:R-:W-:Y:S05]  /*7a10*/  BRA `(.L_x_5687) ;  /* 0x0000000400fc7947 */ /* 0x000fea0003800000 */
.L_x_5698:
        /* <DEDUP_REMOVED lines=12> */
[----:B------:R3:W4:Y:S01]  /*7ae0*/  F2F.F64.F32 R4, R0 ;  /* 0x0000000000047310 */ /* 0x0007220000201800 */
[----:B------:R-:W-:Y:S05]  /*7af0*/  BRA `(.L_x_5687) ;  /* 0x0000000400c47947 */ /* 0x000fea0003800000 */
.L_x_5697:
[----:B------:R-:W2:Y:S02]  /*7b00*/  LDG.E.U16 R0, desc[UR36][R2.64] ;  /* 0x0000002402007981 */ /* 0x000ea4000c1e1500 */
[----:B--2---:R-:W-:-:S04]  /*7b10*/  IMAD.U32 R0, R0, 0x10000, RZ ;  /* 0x0001000000007824 */ /* 0x004fc800078e00ff */
[----:B------:R-:W-:-:S04]  /*7b20*/  FMUL.FTZ R0, R0, 1 ;  /* 0x3f80000000007820 */ /* 0x000fc80000410000 */
[----:B------:R0:W1:Y:S01]  /*7b30*/  F2F.F64.F32 R4, R0 ;  /* 0x0000000000047310 */ /* 0x0000620000201800 */
[----:B------:R-:W-:Y:S05]  /*7b40*/  BRA `(.L_x_5687) ;  /* 0x0000000400b07947 */ /* 0x000fea0003800000 */
.L_x_5694:
        /* <DEDUP_REMOVED lines=11> */
.L_x_5701:
        /* <DEDUP_REMOVED lines=21> */
.L_x_5703:
[----:B------:R-:W-:Y:S05]  /*7d50*/  BSYNC.RECONVERGENT B0 ;  /* 0x0000000000007941 */ /* 0x000fea0003800200 */
.L_x_5702:
[----:B------:R-:W-:Y:S02]  /*7d60*/  SHF.L.U32 R0, R0, 0x14, RZ ;  /* 0x0000001400007819 */ /* 0x000fe400000006ff */
[----:B------:R-:W-:-:S04]  /*7d70*/  LEA R2, R2, 0x3b800000, 0x17 ;  /* 0x3b80000002027811 */ /* 0x000fc800078eb8ff */
[----:B------:R-:W-:-:S05]  /*7d80*/  LOP3.LUT R0, R2, R0, R7, 0xfe, !PT ;  /* 0x0000000002007212 */ /* 0x000fca00078efe07 */
[----:B------:R-:W-:-:S04]  /*7d90*/  FMUL.FTZ R0, R0, 1 ;  /* 0x3f80000000007820 */ /* 0x000fc80000410000 */
[----:B------:R0:W1:Y:S01]  /*7da0*/  F2F.F64.F32 R4, R0 ;  /* 0x0000000000047310 */ /* 0x0000620000201800 */
[----:B------:R-:W-:Y:S05]  /*7db0*/  BRA `(.L_x_5687) ;  /* 0x0000000400147947 */ /* 0x000fea0003800000 */
.L_x_5700:
        /* <DEDUP_REMOVED lines=21> */
.L_x_5705:
[----:B------:R-:W-:Y:S05]  /*7f10*/  BSYNC.RECONVERGENT B0 ;  /* 0x0000000000007941 */ /* 0x000fea0003800200 */
.L_x_5704:
[----:B------:R-:W-:Y:S01]  /*7f20*/  IMAD.SHL.U32 R0, R0, 0x200000, RZ ;  /* 0x0020000000007824 */ /* 0x000fe200078e00ff */
[----:B------:R-:W-:-:S04]  /*7f30*/  LEA R2, R2, 0x37800000, 0x17 ;  /* 0x3780000002027811 */ /* 0x000fc800078eb8ff */
[----:B------:R-:W-:-:S05]  /*7f40*/  LOP3.LUT R0, R2, R0, R7, 0xfe, !PT ;  /* 0x0000000002007212 */ /* 0x000fca00078efe07 */
[----:B------:R-:W-:-:S04]  /*7f50*/  FMUL.FTZ R0, R0, 1 ;  /* 0x3f80000000007820 */ /* 0x000fc80000410000 */
[----:B------:R0:W1:Y:S01]  /*7f60*/  F2F.F64.F32 R4, R0 ;  /* 0x0000000000047310 */ /* 0x0000620000201800 */
[----:B------:R-:W-:Y:S05]  /*7f70*/  BRA `(.L_x_5687) ;  /* 0x0000000000a47947 */ /* 0x000fea0003800000 */
.L_x_5699:
[----:B------:R-:W-:-:S09]  /*7f80*/  UISETP.NE.AND UP0, UPT, UR4, 0x1c, UPT ;  /* 0x0000001c0400788c */ /* 0x000fd2000bf05270 */
[----:B------:R-:W-:Y:S05]  /*7f90*/  BRA.U !UP0, `(.L_x_5706) ;  /* 0x0000000108947547 */ /* 0x000fea000b800000 */
[----:B------:R-:W-:-:S09]  /*7fa0*/  UISETP.NE.AND UP0, UPT, UR4, 0x1d, UPT ;  /* 0x0000001d0400788c */ /* 0x000fd2000bf05270 */
[----:B------:R-:W-:Y:S05]  /*7fb0*/  BRA.U !UP0, `(.L_x_5707) ;  /* 0x0000000108807547 */ /* 0x000fea000b800000 */
[----:B------:R-:W-:-:S09]  /*7fc0*/  UISETP.NE.AND UP0, UPT, UR4, 0x2c, UPT ;  /* 0x0000002c0400788c */ /* 0x000fd2000bf05270 */
[----:B------:R-:W-:Y:S05]  /*7fd0*/  BRA.U UP0, `(.L_x_5686) ;  /* 0x0000000100307547 */ /* 0x000fea000b800000 */
[----:B------:R-:W2:Y:S01]  /*7fe0*/  LDG.E.U8 R0, desc[UR36][R2.64] ;  /* 0x0000002402007981 */ /* 0x000ea2000c1e1100 */
[----:B------:R-:W-:Y:S02]  /*7ff0*/  HFMA2 R4, -RZ, RZ, 0, 0 ;  /* 0x00000000ff047431 */ /* 0x000fe400000001ff */
[----:B------:R-:W-:Y:S01]  /*8000*/  IMAD.MOV.U32 R5, RZ, RZ, 0x38000000 ;  /* 0x38000000ff057424 */ /* 0x000fe200078e00ff */
[----:B--2---:R-:W-:-:S13]  /*8010*/  ISETP.NE.AND P0, PT, R0, RZ, PT ;  /* 0x000000ff0000720c */ /* 0x004fda0003f05270 */
[----:B------:R-:W-:Y:S05]  /*8020*/  @!P0 BRA `(.L_x_5687) ;  /* 0x0000000000788947 */ /* 0x000fea0003800000 */
[----:B------:R-:W-:-:S13]  /*8030*/  ISETP.NE.AND P0, PT, R0, 0xff, PT ;  /* 0x000000ff0000780c */ /* 0x000fda0003f05270 */
[----:B------:R-:W-:Y:S01]  /*8040*/  @P0 SHF.L.U32 R0, R0, 0x17, RZ ;  /* 0x0000001700000819 */ /* 0x000fe200000006ff */
[----:B------:R-:W-:Y:S01]  /*8050*/  @!P0 IMAD.MOV.U32 R4, RZ, RZ, 0x20000000 ;  /* 0x20000000ff048424 */ /* 0x000fe200078e00ff */
[----:B------:R-:W-:-:S03]  /*8060*/  @!P0 MOV R5, 0x7ff80000 ;  /* 0x7ff8000000058802 */ /* 0x000fc60000000f00 */
[----:B------:R-:W-:-:S04]  /*8070*/  @P0 FMUL.FTZ R0, R0, 1 ;  /* 0x3f80000000000820 */ /* 0x000fc80000410000 */
[----:B------:R0:W1:Y:S01]  /*8080*/  @P0 F2F.F64.F32 R4, R0 ;  /* 0x0000000000040310 */ /* 0x0000620000201800 */
[----:B------:R-:W-:Y:S05]  /*8090*/  BRA `(.L_x_5687) ;  /* 0x00000000005c7947 */ /* 0x000fea0003800000 */
.L_x_5686:
        /* <DEDUP_REMOVED lines=16> */
.L_x_5708:
[----:B------:R-:W-:Y:S01]  /*81a0*/  CS2R R4, SRZ ;  /* 0x0000000000047805 */ /* 0x000fe2000001ff00 */
[----:B------:R-:W-:Y:S06]  /*81b0*/  BRA `(.L_x_5687) ;  /* 0x0000000000147947 */ /* 0x000fec0003800000 */
.L_x_5707:
[----:B------:R-:W2:Y:S02]  /*81c0*/  LDG.E.64 R4, desc[UR36][R2.64] ;  /* 0x0000002402047981 */ /* 0x000ea4000c1e1b00 */
[----:B--2---:R-:W0:Y:S01]  /*81d0*/  I2F.F64.U64 R4, R4 ;  /* 0x0000000400047312 */ /* 0x004e220000301800 */
[----:B------:R-:W-:Y:S05]  /*81e0*/  BRA `(.L_x_5687) ;  /* 0x0000000000087947 */ /* 0x000fea0003800000 */
.L_x_5706:
[----:B------:R-:W2:Y:S02]  /*81f0*/  LDG.E R2, desc[UR36][R2.64] ;  /* 0x0000002402027981 */ /* 0x000ea4000c1e1900 */
[----:B--2---:R0:W1:Y:S02]  /*8200*/  I2F.F64.U32 R4, R2 ;  /* 0x0000000200047312 */ /* 0x0040640000201800 */
.L_x_5687:
[----:B------:R-:W-:Y:S05]  /*8210*/  BSYNC.RECONVERGENT B6 ;  /* 0x0000000000067941 */ /* 0x000fea0003800200 */
.L_x_5681:
[----:B------:R-:W3:Y:S01]  /*8220*/  LDCU.64 UR8, c[0x0][0x598] ;  /* 0x0000b300ff0877ac */ /* 0x000ee20008000a00 */
[----:B------:R-:W-:Y:S01]  /*8230*/  BSSY.RECONVERGENT B6, `(.L_x_5709) ;  /* 0x00000d5000067945 */ /* 0x000fe20003800200 */
[----:B------:R-:W0:Y:S01]  /*8240*/  LDCU.64 UR6, c[0x0][0x580] ;  /* 0x0000b000ff0677ac */ /* 0x000e220008000a00 */
[----:B------:R-:W-:-:S04]  /*8250*/  UPRMT UR4, UR41, 0x9910, URZ ;  /* 0x0000991029047896 */ /* 0x000fc800080000ff */
[----:B------:R-:W-:Y:S01]  /*8260*/  UISETP.GT.AND UP0, UPT, UR4, 0x9, UPT ;  /* 0x000000090400788c */ /* 0x000fe2000bf04270 */
[----:B---3--:R-:W-:Y:S01]  /*8270*/  DSETP.NEU.AND P0, PT, RZ, UR8, PT ;  /* 0x00000008ff007e2a */ /* 0x008fe2000bf0d000 */
[----:B0-----:R-:W-:-:S05]  /*8280*/  IADD3 R2, P1, PT, R16, UR6, RZ ;  /* 0x0000000610027c10 */ /* 0x001fca000ff3e0ff */
[----:B-12-45:R-:W-:Y:S01]  /*8290*/  DSETP.NEU.XOR P0, PT, R4, RZ, P0 ;  /* 0x000000ff0400722a */ /* 0x036fe2000070d800 */
[----:B------:R-:W-:-:S05]  /*82a0*/  IADD3.X R3, PT, PT, RZ, UR7, RZ, P1, !PT ;  /* 0x00000007ff037c10 */ /* 0x000fca0008ffe4ff */
        /* <DEDUP_REMOVED lines=12> */
.L_x_5713:
[----:B------:R0:W-:Y:S01]  /*8370*/  STG.E.U8 desc[UR36][R2.64], R4 ;  /* 0x0000000402007986 */ /* 0x0001e2000c101124 */
[----:B------:R-:W-:Y:S05]  /*8380*/  BRA `(.L_x_5715) ;  /* 0x0000000800fc7947 */ /* 0x000fea0003800000 */
.L_x_5712:
        /* <DEDUP_REMOVED lines=9> */
.L_x_5717:
[----:B------:R0:W-:Y:S01]  /*8420*/  STG.E desc[UR36][R2.64], R4 ;  /* 0x0000000402007986 */ /* 0x0001e2000c101924 */
[----:B------:R-:W-:Y:S05]  /*8430*/  BRA `(.L_x_5715) ;  /* 0x0000000800d07947 */ /* 0x000fea0003800000 */
.L_x_5716:
[----:B------:R0:W-:Y:S01]  /*8440*/  STG.E.U16 desc[UR36][R2.64], R4 ;  /* 0x0000000402007986 */ /* 0x0001e2000c101524 */
[----:B------:R-:W-:Y:S05]  /*8450*/  BRA `(.L_x_5715) ;  /* 0x0000000800c87947 */ /* 0x000fea0003800000 */
.L_x_5711:
        /* <DEDUP_REMOVED lines=9> */
.L_x_5719:
[----:B------:R-:W-:-:S04]  /*84f0*/  I2FP.F32.U32 R0, R4 ;  /* 0x0000000400007245 */ /* 0x000fc80000201000 */
[----:B------:R-:W-:-:S05]  /*8500*/  F2FP.F16.F32.PACK_AB R0, RZ, R0 ;  /* 0x00000000ff00723e */ /* 0x000fca00000000ff */
[----:B------:R0:W-:Y:S01]  /*8510*/  STG.E.U16 desc[UR36][R2.64], R0 ;  /* 0x0000000002007986 */ /* 0x0001e2000c101524 */
[----:B------:R-:W-:Y:S05]  /*8520*/  BRA `(.L_x_5715) ;  /* 0x0000000800947947 */ /* 0x000fea0003800000 */
.L_x_5718:
        /* <DEDUP_REMOVED lines=10> */
.L_x_5721:
[----:B------:R-:W-:-:S04]  /*85d0*/  I2FP.F32.U32 R4, R4 ;  /* 0x0000000400047245 */ /* 0x000fc80000201000 */
[----:B------:R-:W-:-:S04]  /*85e0*/  F2FP.F16.F32.PACK_AB R5, RZ, R4 ;  /* 0x00000004ff05723e */ /* 0x000fc800000000ff */
[----:B------:R-:W-:-:S05]  /*85f0*/  PRMT R5, R5, 0x5410, RZ ;  /* 0x0000541005057816 */ /* 0x000fca00000000ff */
[----:B------:R0:W-:Y:S01]  /*8600*/  STG.E desc[UR36][R2.64], R5 ;  /* 0x0000000502007986 */ /* 0x0001e2000c101924 */
[----:B------:R-:W-:Y:S05]  /*8610*/  BRA `(.L_x_5715) ;  /* 0x0000000800587947 */ /* 0x000fea0003800000 */
.L_x_5720:
[----:B------:R-:W0:Y:S02]  /*8620*/  I2F.F64.U32 R4, R4 ;  /* 0x0000000400047312 */ /* 0x000e240000201800 */
[----:B0-----:R0:W-:Y:S01]  /*8630*/  STG.E.64 desc[UR36][R2.64], R4 ;  /* 0x0000000402007986 */ /* 0x0011e2000c101b24 */
[----:B------:R-:W-:Y:S05]  /*8640*/  BRA `(.L_x_5715) ;  /* 0x00000008004c7947 */ /* 0x000fea0003800000 */
.L_x_5710:
        /* <DEDUP_REMOVED lines=12> */
.L_x_5725:
        /* <DEDUP_REMOVED lines=17> */
.L_x_5727:
[----:B------:R-:W-:Y:S05]  /*8820*/  BSYNC.RECONVERGENT B0 ;  /* 0x0000000000007941 */ /* 0x000fea0003800200 */
.L_x_5726:
[----:B------:R0:W-:Y:S01]  /*8830*/  STG.E.U8 desc[UR36][R2.64], R0 ;  /* 0x0000000002007986 */ /* 0x0001e2000c101124 */
[----:B------:R-:W-:Y:S05]  /*8840*/  BRA `(.L_x_5715) ;  /* 0x0000000400cc7947 */ /* 0x000fea0003800000 */
.L_x_5724:
        /* <DEDUP_REMOVED lines=17> */
.L_x_5729:
[----:B------:R-:W-:Y:S05]  /*8960*/  BSYNC.RECONVERGENT B0 ;  /* 0x0000000000007941 */ /* 0x000fea0003800200 */
.L_x_5728:
[----:B------:R0:W-:Y:S01]  /*8970*/  STG.E.U8 desc[UR36][R2.64], R0 ;  /* 0x0000000002007986 */ /* 0x0001e2000c101124 */
[----:B------:R-:W-:Y:S05]  /*8980*/  BRA `(.L_x_5715) ;  /* 0x00000004007c7947 */ /* 0x000fea0003800000 */
.L_x_5723:
        /* <DEDUP_REMOVED lines=21> */
.L_x_5731:
[----:B------:R-:W-:-:S05]  /*8ae0*/  IMAD.MOV.U32 R5, RZ, RZ, RZ ;  /* 0x000000ffff057224 */ /* 0x000fca00078e00ff */
[----:B------:R0:W-:Y:S01]  /*8af0*/  STG.E.64 desc[UR36][R2.64], R4 ;  /* 0x0000000402007986 */ /* 0x0001e2000c101b24 */
[----:B------:R-:W-:Y:S05]  /*8b00*/  BRA `(.L_x_5715) ;  /* 0x00000004001c7947 */ /* 0x000fea0003800000 */
.L_x_5730:
[----:B------:R0:W-:Y:S01]  /*8b10*/  STG.E desc[UR36][R2.64], R4 ;  /* 0x0000000402007986 */ /* 0x0001e2000c101924 */
[----:B------:R-:W-:Y:S05]  /*8b20*/  BRA `(.L_x_5715) ;  /* 0x0000000400147947 */ /* 0x000fea0003800000 */
.L_x_5722:
        /* <DEDUP_REMOVED lines=8> */
.L_x_5733:
[----:B------:R-:W0:Y:S01]  /*8bb0*/  I2F.F64.U32 R4, R4 ;  /* 0x0000000400047312 */ /* 0x000e220000201800 */
[----:B------:R-:W-:-:S05]  /*8bc0*/  CS2R R6, SRZ ;  /* 0x0000000000067805 */ /* 0x000fca000001ff00 */
[----:B0-----:R4:W-:Y:S01]  /*8bd0*/  STG.E.128 desc[UR36][R2.64], R4 ;  /* 0x0000000402007986 */ /* 0x0019e2000c101d24 */
[----:B------:R-:W-:Y:S05]  /*8be0*/  BRA `(.L_x_5715) ;  /* 0x0000000000e47947 */ /* 0x000fea0003800000 */
.L_x_5732:
[----:B------:R-:W-:-:S09]  /*8bf0*/  UISETP.NE.AND UP0, UPT, UR4, 0xf, UPT ;  /* 0x0000000f0400788c */ /* 0x000fd2000bf05270 */
[----:B------:R-:W-:Y:S05]  /*8c00*/  BRA.U !UP0, `(.L_x_5734) ;  /* 0x0000000108d07547 */ /* 0x000fea000b800000 */
[----:B------:R-:W-:-:S09]  /*8c10*/  UISETP.NE.AND UP0, UPT, UR4, 0x17, UPT ;  /* 0x000000170400788c */ /* 0x000fd2000bf05270 */
[----:B------:R-:W-:Y:S05]  /*8c20*/  BRA.U !UP0, `(.L_x_5735) ;  /* 0x0000000108847547 */ /* 0x000fea000b800000 */
[----:B------:R-:W-:-:S09]  /*8c30*/  UISETP.NE.AND UP0, UPT, UR4, 0x18, UPT ;  /* 0x000000180400788c */ /* 0x000fd2000bf05270 */
[----:B------:R-:W-:Y:S05]  /*8c40*/  BRA.U !UP0, `(.L_x_5736) ;  /* 0x0000000108447547 */ /* 0x000fea000b800000 */
.L_x_5714:
        /* <DEDUP_REMOVED lines=16> */
.L_x_5737:
[----:B------:R-:W-:Y:S05]  /*8d50*/  BRA `(.L_x_5715) ;  /* 0x0000000000887947 */ /* 0x000fea0003800000 */
.L_x_5736:
        /* <DEDUP_REMOVED lines=11> */
.L_x_5739:
[----:B------:R-:W-:Y:S05]  /*8e10*/  BSYNC.RECONVERGENT B0 ;  /* 0x0000000000007941 */ /* 0x000fea0003800200 */
.L_x_5738:
[----:B------:R1:W-:Y:S01]  /*8e20*/  STG.E.U8 desc[UR36][R2.64], R5 ;  /* 0x0000000502007986 */ /* 0x0003e2000c101124 */
[----:B------:R-:W-:Y:S05]  /*8e30*/  BRA `(.L_x_5715) ;  /* 0x0000000000507947 */ /* 0x000fea0003800000 */
.L_x_5735:
        /* <DEDUP_REMOVED lines=12> */
.L_x_5740:
[----:B------:R-:W-:Y:S01]  /*8f00*/  HFMA2 R5, -RZ, RZ, 0, 7.569789886474609375e-06 ;  /* 0x0000007fff057431 */ /* 0x000fe200000001ff */
[----:B------:R-:W-:-:S04]  /*8f10*/  ISETP.GT.U32.AND P0, PT, R7, 0x7f800000, PT ;  /* 0x7f8000000700780c */ /* 0x000fc80003f04070 */
[----:B------:R-:W-:-:S05]  /*8f20*/  SEL R5, R5, 0x7c, P0 ;  /* 0x0000007c05057807 */ /* 0x000fca0000000000 */
[----:B------:R2:W-:Y:S01]  /*8f30*/  STG.E.U8 desc[UR36][R2.64], R5 ;  /* 0x0000000502007986 */ /* 0x0005e2000c101124 */
[----:B------:R-:W-:Y:S05]  /*8f40*/  BRA `(.L_x_5715) ;  /* 0x00000000000c7947 */ /* 0x000fea0003800000 */
.L_x_5734:
[----:B------:R-:W-:-:S04]  /*8f50*/  I2FP.F32.U32 R0, R4 ;  /* 0x0000000400007245 */ /* 0x000fc80000201000 */
[----:B------:R-:W-:-:S05]  /*8f60*/  F2FP.BF16.F32.PACK_AB R0, RZ, R0 ;  /* 0x00000000ff00723e */ /* 0x000fca00000010ff */
[----:B------:R0:W-:Y:S02]  /*8f70*/  STG.E.U16 desc[UR36][R2.64], R0 ;  /* 0x0000000002007986 */ /* 0x0001e4000c101524 */
.L_x_5715:
[----:B------:R-:W-:Y:S05]  /*8f80*/  BSYNC.RECONVERGENT B6 ;  /* 0x0000000000067941 */ /* 0x000fea0003800200 */
.L_x_5709:
[----:B------:R-:W-:-:S07]  /*8f90*/  VIADD R17, R17, 0x80 ;  /* 0x0000008011117836 */ /* 0x000fce0000000000 */
.L_x_5679:
[----:B------:R-:W-:Y:S05]  /*8fa0*/  BSYNC.RECONVERGENT B7 ;  /* 0x0000000000077941 */ /* 0x000fea0003800200 */
.L_x_5678:
[----:B------:R-:W5:Y:S02]  /*8fb0*/  LDCU UR4, c[0x0][0x380] ;  /* 0x00007000ff0477ac */ /* 0x000f640008000800 */
[----:B-----5:R-:W-:-:S13]  /*8fc0*/  ISETP.GE.AND P0, PT, R17, UR4, PT ;  /* 0x0000000411007c0c */ /* 0x020fda000bf06270 */
[----:B------:R-:W-:Y:S05]  /*8fd0*/  @P0 EXIT ;  /* 0x000000000000094d */ /* 0x000fea0003800000 */
        /* <DEDUP_REMOVED lines=303> */
.L_x_5741:
[----:B------:R-:W2:Y:S01]  /*a2d0*/  LDCU.128 UR8, c[0x0][0x580] ;  /* 0x0000b000ff0877ac */ /* 0x000ea20008000c00 */
[----:B------:R-:W-:Y:S01]  /*a2e0*/  BSSY.RECONVERGENT B6, `(.L_x_5742) ;  /* 0x00000ee000067945 */ /* 0x000fe20003800200 */
[----:B------:R-:W-:-:S04]  /*a2f0*/  UPRMT UR4, UR42, 0x9910, URZ ;  /* 0x000099102a047896 */ /* 0x000fc800080000ff */
[----:B------:R-:W-:Y:S01]  /*a300*/  UISETP.GT.AND UP0, UPT, UR4, 0x9, UPT ;  /* 0x000000090400788c */ /* 0x000fe2000bf04270 */
[----:B--2---:R-:W-:Y:S02]  /*a310*/  IADD3 R4, P1, PT, R0, UR10, RZ ;  /* 0x0000000a00047c10 */ /* 0x004fe4000ff3e0ff */
[----:B------:R-:W-:-:S03]  /*a320*/  IADD3 R16, P0, PT, R16, UR8, RZ ;  /* 0x0000000810107c10 */ /* 0x000fc6000ff1e0ff */
[----:B-1----:R-:W-:Y:S01]  /*a330*/  IMAD.X R5, RZ, RZ, UR11, P1 ;  /* 0x0000000bff057e24 */ /* 0x002fe200088e06ff */
        /* <DEDUP_REMOVED lines=11> */
[----:B--2---:R-:W0:Y:S01]  /*a3f0*/  I2F.F64.S16 R2, R2 ;  /* 0x0000000200027312 */ /* 0x004e220000101c00 */
[----:B------:R-:W-:Y:S05]  /*a400*/  BRA `(.L_x_5748) ;  /* 0x0000000c006c7947 */ /* 0x000fea0003800000 */
.L_x_5746:
[----:B------:R-:W2:Y:S02]  /*a410*/  LDG.E.U8 R2, desc[UR36][R4.64] ;  /* 0x0000002404027981 */ /* 0x000ea4000c1e1100 */
[----:B--2---:R-:W0:Y:S01]  /*a420*/  I2F.F64.U16 R2, R2 ;  /* 0x0000000200027312 */ /* 0x004e220000101800 */
[----:B------:R-:W-:Y:S05]  /*a430*/  BRA `(.L_x_5748) ;  /* 0x0000000c00607947 */ /* 0x000fea0003800000 */
.L_x_5745:
        /* <DEDUP_REMOVED lines=9> */
.L_x_5750:
[----:B------:R-:W2:Y:S02]  /*a4d0*/  LDG.E R2, desc[UR36][R4.64] ;  /* 0x0000002404027981 */ /* 0x000ea4000c1e1900 */
[----:B--2---:R-:W0:Y:S01]  /*a4e0*/  I2F.F64 R2, R2 ;  /* 0x0000000200027312 */ /* 0x004e220000201c00 */
[----:B------:R-:W-:Y:S05]  /*a4f0*/  BRA `(.L_x_5748) ;  /* 0x0000000c00307947 */ /* 0x000fea0003800000 */
.L_x_5749:
[----:B------:R-:W2:Y:S02]  /*a500*/  LDG.E.U16 R2, desc[UR36][R4.64] ;  /* 0x0000002404027981 */ /* 0x000ea4000c1e1500 */
[----:B--2---:R-:W0:Y:S01]  /*a510*/  I2F.F64.S16 R2, R2 ;  /* 0x0000000200027312 */ /* 0x004e220000101c00 */
[----:B------:R-:W-:Y:S05]  /*a520*/  BRA `(.L_x_5748) ;  /* 0x0000000c00247947 */ /* 0x000fea0003800000 */
.L_x_5744:
        /* <DEDUP_REMOVED lines=8> */
[----:B------:R-:W2:Y:S01]  /*a5b0*/  F2F.F64.F32 R2, R2 ;  /* 0x0000000200027310 */ /* 0x000ea20000201800 */
[----:B------:R-:W-:Y:S05]  /*a5c0*/  BRA `(.L_x_5748) ;  /* 0x0000000800fc7947 */ /* 0x000fea0003800000 */
.L_x_5752:
[----:B------:R-:W2:Y:S02]  /*a5d0*/  LDG.E.U16 R0, desc[UR36][R4.64] ;  /* 0x0000002404007981 */ /* 0x000ea4000c1e1500 */
[----:B--2---:R-:W-:-:S05]  /*a5e0*/  HADD2.F32 R0, -RZ, R0.H0_H0 ;  /* 0x20000000ff007230 */ /* 0x004fca0000004100 */
[----:B------:R-:W-:-:S04]  /*a5f0*/  FMUL.FTZ R0, R0, 1 ;  /* 0x3f80000000007820 */ /* 0x000fc80000410000 */
[----:B------:R0:W1:Y:S01]  /*a600*/  F2F.F64.F32 R2, R0 ;  /* 0x0000000000027310 */ /* 0x0000620000201800 */
[----:B------:R-:W-:Y:S05]  /*a610*/  BRA `(.L_x_5748) ;  /* 0x0000000800e87947 */ /* 0x000fea0003800000 */
.L_x_5751:
        /* <DEDUP_REMOVED lines=10> */
.L_x_5754:
[----:B------:R-:W2:Y:S02]  /*a6c0*/  LDG.E.U16 R4, desc[UR36][R4.64] ;  /* 0x0000002404047981 */ /* 0x000ea4000c1e1500 */
[----:B--2---:R-:W-:-:S05]  /*a6d0*/  HADD2.F32 R0, -RZ, R4.H0_H0 ;  /* 0x20000004ff007230 */ /* 0x004fca0000004100 */
[----:B------:R-:W-:-:S04]  /*a6e0*/  FMUL.FTZ R0, R0, 1 ;  /* 0x3f80000000007820 */ /* 0x000fc80000410000 */
[----:B------:R3:W4:Y:S01]  /*a6f0*/  F2F.F64.F32 R2, R0 ;  /* 0x0000000000027310 */ /* 0x0007220000201800 */
[----:B------:R-:W-:Y:S05]  /*a700*/  BRA `(.L_x_5748) ;  /* 0x0000000800ac7947 */ /* 0x000fea0003800000 */
.L_x_5753:
[----:B------:R0:W5:Y:S01]  /*a710*/  LDG.E.64 R2, desc[UR36][R4.64] ;  /* 0x0000002404027981 */ /* 0x000162000c1e1b00 */
[----:B------:R-:W-:Y:S05]  /*a720*/  BRA `(.L_x_5748) ;  /* 0x0000000800a47947 */ /* 0x000fea0003800000 */
.L_x_5743:
        /* <DEDUP_REMOVED lines=13> */
.L_x_5757:
[----:B------:R0:W5:Y:S01]  /*a800*/  LDG.E.64 R2, desc[UR36][R4.64] ;  /* 0x0000002404027981 */ /* 0x000162000c1e1b00 */
[----:B------:R-:W-:Y:S05]  /*a810*/  BRA `(.L_x_5748) ;  /* 0x0000000800687947 */ /* 0x000fea0003800000 */
.L_x_5756:
[----:B------:R-:W-:-:S09]  /*a820*/  UISETP.NE.AND UP0, UPT, UR4, 0xf, UPT ;  /* 0x0000000f0400788c */ /* 0x000fd2000bf05270 */
[----:B------:R-:W-:Y:S05]  /*a830*/  BRA.U !UP0, `(.L_x_5758) ;  /* 0x00000001089c7547 */ /* 0x000fea000b800000 */
[----:B------:R-:W-:-:S09]  /*a840*/  UISETP.NE.AND UP0, UPT, UR4, 0x17, UPT ;  /* 0x000000170400788c */ /* 0x000fd2000bf05270 */
[----:B------:R-:W-:Y:S05]  /*a850*/  BRA.U !UP0, `(.L_x_5759) ;  /* 0x00000001085c7547 */ /* 0x000fea000b800000 */
[----:B------:R-:W-:-:S09]  /*a860*/  UISETP.NE.AND UP0, UPT, UR4, 0x18, UPT ;  /* 0x000000180400788c */ /* 0x000fd2000bf05270 */
[----:B------:R-:W-:Y:S05]  /*a870*/  BRA.U UP0, `(.L_x_5747) ;  /* 0x0000000500f47547 */ /* 0x000fea000b800000 */
[----:B------:R-:W2:Y:S01]  /*a880*/  LDG.E.U8 R0, desc[UR36][R4.64] ;  /* 0x0000002404007981 */ /* 0x000ea2000c1e1100 */
[----:B------:R-:W-:Y:S02]  /*a890*/  HFMA2 R6, -RZ, RZ, 0, 1.847743988037109375e-06 ;  /* 0x0000001fff067431 */ /* 0x000fe400000001ff */
        /* <DEDUP_REMOVED lines=8> */
[----:B------:R-:W-:Y:S01]  /*a920*/  IMAD.SHL.U32 R7, R3, 0x800000, RZ ;  /* 0x0080000003077824 */ /* 0x000fe200078e00ff */
[----:B------:R-:W-:-:S04]  /*a930*/  IADD3 R3, PT, PT, R2, 0x1000000, RZ ;  /* 0x0100000002037810 */ /* 0x000fc80007ffe0ff */
        /* <DEDUP_REMOVED lines=9> */
.L_x_5759:
        /* <DEDUP_REMOVED lines=14> */
.L_x_5758:
[----:B------:R-:W2:Y:S02]  /*aab0*/  LDG.E.U16 R0, desc[UR36][R4.64] ;  /* 0x0000002404007981 */ /* 0x000ea4000c1e1500 */
[----:B--2---:R-:W-:-:S05]  /*aac0*/  SHF.L.U32 R0, R0, 0x10, RZ ;  /* 0x0000001000007819 */ /* 0x004fca00000006ff */
[----:B------:R-:W-:-:S04]  /*aad0*/  FMUL.FTZ R0, R0, 1 ;  /* 0x3f80000000007820 */ /* 0x000fc80000410000 */
[----:B------:R0:W1:Y:S01]  /*aae0*/  F2F.F64.F32 R2, R0 ;  /* 0x0000000000027310 */ /* 0x0000620000201800 */
[----:B------:R-:W-:Y:S05]  /*aaf0*/  BRA `(.L_x_5748) ;  /* 0x0000000400b07947 */ /* 0x000fea0003800000 */
.L_x_5755:
        /* <DEDUP_REMOVED lines=9> */
[----:B--2---:R-:W0:Y:S01]  /*ab90*/  I2F.F64.U16 R2, R2 ;  /* 0x0000000200027312 */ /* 0x004e220000101800 */
[----:B------:R-:W-:Y:S05]  /*aba0*/  BRA `(.L_x_5748) ;  /* 0x0000000400847947 */ /* 0x000fea0003800000 */
.L_x_5762:
        /* <DEDUP_REMOVED lines=21> */
.L_x_5764:
[----:B------:R-:W-:Y:S05]  /*ad00*/  BSYNC.RECONVERGENT B0 ;  /* 0x0000000000007941 */ /* 0x000fea0003800200 */
.L_x_5763:
[----:B------:R-:W-:Y:S01]  /*ad10*/  IMAD.SHL.U32 R0, R0, 0x100000, RZ ;  /* 0x0010000000007824 */ /* 0x000fe200078e00ff */
[----:B------:R-:W-:-:S04]  /*ad20*/  LEA R2, R2, 0x3b800000, 0x17 ;  /* 0x3b80000002027811 */ /* 0x000fc800078eb8ff */
[----:B------:R-:W-:-:S05]  /*ad30*/  LOP3.LUT R0, R2, R0, R7, 0xfe, !PT ;  /* 0x0000000002007212 */ /* 0x000fca00078efe07 */
[----:B------:R-:W-:-:S04]  /*ad40*/  FMUL.FTZ R0, R0, 1 ;  /* 0x3f80000000007820 */ /* 0x000fc80000410000 */
[----:B------:R0:W1:Y:S01]  /*ad50*/  F2F.F64.F32 R2, R0 ;  /* 0x0000000000027310 */ /* 0x0000620000201800 */
[----:B------:R-:W-:Y:S05]  /*ad60*/  BRA `(.L_x_5748) ;  /* 0x0000000400147947 */ /* 0x000fea0003800000 */
.L_x_5761:
        /* <DEDUP_REMOVED lines=21> */
.L_x_5766:
[----:B------:R-:W-:Y:S05]  /*aec0*/  BSYNC.RECONVERGENT B0 ;  /* 0x0000000000007941 */ /* 0x000fea0003800200 */
.L_x_5765:
[----:B------:R-:W-:Y:S02]  /*aed0*/  SHF.L.U32 R0, R0, 0x15, RZ ;  /* 0x0000001500007819 */ /* 0x000fe400000006ff */
[----:B------:R-:W-:-:S04]  /*aee0*/  LEA R2, R2, 0x37800000, 0x17 ;  /* 0x3780000002027811 */ /* 0x000fc800078eb8ff */
[----:B------:R-:W-:-:S05]  /*aef0*/  LOP3.LUT R0, R2, R0, R7, 0xfe, !PT ;  /* 0x0000000002007212 */ /* 0x000fca00078efe07 */
[----:B------:R-:W-:-:S04]  /*af00*/  FMUL.FTZ R0, R0, 1 ;  /* 0x3f80000000007820 */ /* 0x000fc80000410000 */
[----:B------:R0:W1:Y:S01]  /*af10*/  F2F.F64.F32 R2, R0 ;  /* 0x0000000000027310 */ /* 0x0000620000201800 */
[----:B------:R-:W-:Y:S05]  /*af20*/  BRA `(.L_x_5748) ;  /* 0x0000000000a47947 */ /* 0x000fea0003800000 */
.L_x_5760:
        /* <DEDUP_REMOVED lines=18> */
.L_x_5747:
        /* <DEDUP_REMOVED lines=16> */
.L_x_5769:
[----:B------:R-:W-:Y:S01]  /*b150*/  CS2R R2, SRZ ;  /* 0x0000000000027805 */ /* 0x000fe2000001ff00 */
[----:B------:R-:W-:Y:S06]  /*b160*/  BRA `(.L_x_5748) ;  /* 0x0000000000147947 */ /* 0x000fec0003800000 */
.L_x_5768:
[----:B------:R-:W2:Y:S02]  /*b170*/  LDG.E.64 R2, desc[UR36][R4.64] ;  /* 0x0000002404027981 */ /* 0x000ea4000c1e1b00 */
[----:B--2---:R-:W0:Y:S01]  /*b180*/  I2F.F64.U64 R2, R2 ;  /* 0x0000000200027312 */ /* 0x004e220000301800 */
[----:B------:R-:W-:Y:S05]  /*b190*/  BRA `(.L_x_5748) ;  /* 0x0000000000087947 */ /* 0x000fea0003800000 */
.L_x_5767:
[----:B------:R-:W2:Y:S02]  /*b1a0*/  LDG.E R2, desc[UR36][R4.64] ;  /* 0x0000002404027981 */ /* 0x000ea4000c1e1900 */
[----:B--2---:R-:W0:Y:S02]  /*b1b0*/  I2F.F64.U32 R2, R2 ;  /* 0x0000000200027312 */ /* 0x004e240000201800 */
.L_x_5748:
[----:B------:R-:W-:Y:S05]  /*b1c0*/  BSYNC.RECONVERGENT B6 ;  /* 0x0000000000067941 */ /* 0x000fea0003800200 */
.L_x_5742:
[----:B------:R-:W3:Y:S01]  /*b1d0*/  LDCU.64 UR6, c[0x0][0x598] ;  /* 0x0000b300ff0677ac */ /* 0x000ee20008000a00 */
[----:B------:R-:W-:-:S04]  /*b1e0*/  UPRMT UR4, UR41, 0x9910, URZ ;  /* 0x0000991029047896 */ /* 0x000fc800080000ff */
[----:B------:R-:W-:Y:S01]  /*b1f0*/  UISETP.GT.AND UP0, UPT, UR4, 0x9, UPT ;  /* 0x000000090400788c */ /* 0x000fe2000bf04270 */
[----:B---3--:R-:W-:-:S06]  /*b200*/  DSETP.NEU.AND P0, PT, RZ, UR6, PT ;  /* 0x00000006ff007e2a */ /* 0x008fcc000bf0d000 */
[----:B012-45:R-:W-:-:S06]  /*b210*/  DSETP.NEU.XOR P0, PT, R2, RZ, P0 ;  /* 0x000000ff0200722a */ /* 0x037fcc000070d800 */
        /* <DEDUP_REMOVED lines=12> */
.L_x_5773:
[----:B------:R-:W-:Y:S01]  /*b2e0*/  STG.E.U8 desc[UR36][R16.64], R2 ;  /* 0x0000000210007986 */ /* 0x000fe2000c101124 */
[----:B------:R-:W-:Y:S05]  /*b2f0*/  EXIT ;  /* 0x000000000000794d */ /* 0x000fea0003800000 */
.L_x_5772:
        /* <DEDUP_REMOVED lines=9> */
.L_x_5776:
[----:B------:R-:W-:Y:S01]  /*b390*/  STG.E desc[UR36][R16.64], R2 ;  /* 0x0000000210007986 */ /* 0x000fe2000c101924 */
[----:B------:R-:W-:Y:S05]  /*b3a0*/  EXIT ;  /* 0x000000000000794d */ /* 0x000fea0003800000 */
.L_x_5775:
[----:B------:R-:W-:Y:S01]  /*b3b0*/  STG.E.U16 desc[UR36][R16.64], R2 ;  /* 0x0000000210007986 */ /* 0x000fe2000c101524 */
[----:B------:R-:W-:Y:S05]  /*b3c0*/  EXIT ;  /* 0x000000000000794d */ /* 0x000fea0003800000 */
.L_x_5771:
        /* <DEDUP_REMOVED lines=9> */
.L_x_5778:
[----:B------:R-:W-:-:S04]  /*b460*/  I2FP.F32.U32 R0, R2 ;  /* 0x0000000200007245 */ /* 0x000fc80000201000 */
[----:B------:R-:W-:-:S05]  /*b470*/  F2FP.F16.F32.PACK_AB R0, RZ, R0 ;  /* 0x00000000ff00723e */ /* 0x000fca00000000ff */
[----:B------:R-:W-:Y:S01]  /*b480*/  STG.E.U16 desc[UR36][R16.64], R0 ;  /* 0x0000000010007986 */ /* 0x000fe2000c101524 */
[----:B------:R-:W-:Y:S05]  /*b490*/  EXIT ;  /* 0x000000000000794d */ /* 0x000fea0003800000 */
.L_x_5777:
        /* <DEDUP_REMOVED lines=8> */
[----:B------:R-:W-:Y:S01]  /*b520*/  STG.E.64 desc[UR36][R16.64], R2 ;  /* 0x0000000210007986 */ /* 0x000fe2000c101b24 */
[----:B------:R-:W-:Y:S05]  /*b530*/  EXIT ;  /* 0x000000000000794d */ /* 0x000fea0003800000 */
.L_x_5780:
[----:B------:R-:W-:-:S04]  /*b540*/  I2FP.F32.U32 R2, R2 ;  /* 0x0000000200027245 */ /* 0x000fc80000201000 */
[----:B------:R-:W-:-:S04]  /*b550*/  F2FP.F16.F32.PACK_AB R3, RZ, R2 ;  /* 0x00000002ff03723e */ /* 0x000fc800000000ff */
[----:B------:R-:W-:-:S05]  /*b560*/  PRMT R3, R3, 0x5410, RZ ;  /* 0x0000541003037816 */ /* 0x000fca00000000ff */
[----:B------:R-:W-:Y:S01]  /*b570*/  STG.E desc[UR36][R16.64], R3 ;  /* 0x0000000310007986 */ /* 0x000fe2000c101924 */
[----:B------:R-:W-:Y:S05]  /*b580*/  EXIT ;  /* 0x000000000000794d */ /* 0x000fea0003800000 */
.L_x_5779:
[----:B------:R-:W0:Y:S02]  /*b590*/  I2F.F64.U32 R2, R2 ;  /* 0x0000000200027312 */ /* 0x000e240000201800 */
[----:B0-----:R-:W-:Y:S01]  /*b5a0*/  STG.E.64 desc[UR36][R16.64], R2 ;  /* 0x0000000210007986 */ /* 0x001fe2000c101b24 */
[----:B------:R-:W-:Y:S05]  /*b5b0*/  EXIT ;  /* 0x000000000000794d */ /* 0x000fea0003800000 */
.L_x_5770:
        /* <DEDUP_REMOVED lines=12> */
.L_x_5784:
        /* <DEDUP_REMOVED lines=16> */
.L_x_5787:
[----:B------:R-:W-:-:S07]  /*b780*/  PRMT R8, R0, 0x7610, R8 ;  /* 0x0000761000087816 */ /* 0x000fce0000000008 */
.L_x_5786:
[----:B------:R-:W-:Y:S05]  /*b790*/  BSYNC.RECONVERGENT B0 ;  /* 0x0000000000007941 */ /* 0x000fea0003800200 */
.L_x_5785:
[----:B------:R-:W-:Y:S01]  /*b7a0*/  STG.E.U8 desc[UR36][R16.64], R8 ;  /* 0x0000000810007986 */ /* 0x000fe2000c101124 */
[----:B------:R-:W-:Y:S05]  /*b7b0*/  EXIT ;  /* 0x000000000000794d */ /* 0x000fea0003800000 */
.L_x_5783:
        /* <DEDUP_REMOVED lines=16> */
.L_x_5790:
[----:B------:R-:W-:-:S07]  /*b8c0*/  PRMT R8, R0, 0x7610, R8 ;  /* 0x0000761000087816 */ /* 0x000fce0000000008 */
.L_x_5789:
[----:B------:R-:W-:Y:S05]  /*b8d0*/  BSYNC.RECONVERGENT B0 ;  /* 0x0000000000007941 */ /* 0x000fea0003800200 */
.L_x_5788:
[----:B------:R-:W-:Y:S01]  /*b8e0*/  STG.E.U8 desc[UR36][R16.64], R8 ;  /* 0x0000000810007986 */ /* 0x000fe2000c101124 */
[----:B------:R-:W-:Y:S05]  /*b8f0*/  EXIT ;  /* 0x000000000000794d */ /* 0x000fea0003800000 */
.L_x_5782:
        /* <DEDUP_REMOVED lines=21> */
.L_x_5792:
[----:B------:R-:W-:-:S05]  /*ba50*/  IMAD.MOV.U32 R3, RZ, RZ, RZ ;  /* 0x000000ffff037224 */ /* 0x000fca00078e00ff */
[----:B------:R-:W-:Y:S01]  /*ba60*/  STG.E.64 desc[UR36][R16.64], R2 ;  /* 0x0000000210007986 */ /* 0x000fe2000c101b24 */
[----:B------:R-:W-:Y:S05]  /*ba70*/  EXIT ;  /* 0x000000000000794d */ /* 0x000fea0003800000 */
.L_x_5791:
[----:B------:R-:W-:Y:S01]  /*ba80*/  STG.E desc[UR36][R16.64], R2 ;  /* 0x0000000210007986 */ /* 0x000fe2000c101924 */
[----:B------:R-:W-:Y:S05]  /*ba90*/  EXIT ;  /* 0x000000000000794d */ /* 0x000fea0003800000 */
.L_x_5781:
        /* <DEDUP_REMOVED lines=8> */
.L_x_5794:
[----:B------:R-:W0:Y:S01]  /*bb20*/  I2F.F64.U32 R4, R2 ;  /* 0x0000000200047312 */ /* 0x000e220000201800 */
[----:B------:R-:W-:-:S05]  /*bb30*/  CS2R R6, SRZ ;  /* 0x0000000000067805 */ /* 0x000fca000001ff00 */
[----:B0-----:R-:W-:Y:S01]  /*bb40*/  STG.E.128 desc[UR36][R16.64], R4 ;  /* 0x0000000410007986 */ /* 0x001fe2000c101d24 */
[----:B------:R-:W-:Y:S05]  /*bb50*/  EXIT ;  /* 0x000000000000794d */ /* 0x000fea0003800000 */
.L_x_5793:
[----:B------:R-:W-:-:S09]  /*bb60*/  UISETP.NE.AND UP0, UPT, UR4, 0xf, UPT ;  /* 0x0000000f0400788c */ /* 0x000fd2000bf05270 */
[----:B------:R-:W-:Y:S05]  /*bb70*/  BRA.U !UP0, `(.L_x_5795) ;  /* 0x0000000108d47547 */ /* 0x000fea000b800000 */
[----:B------:R-:W-:-:S09]  /*bb80*/  UISETP.NE.AND UP0, UPT, UR4, 0x17, UPT ;  /* 0x000000170400788c */ /* 0x000fd2000bf05270 */
[----:B------:R-:W-:Y:S05]  /*bb90*/  BRA.U !UP0, `(.L_x_5796) ;  /* 0x0000000108847547 */ /* 0x000fea000b800000 */
[----:B------:R-:W-:-:S09]  /*bba0*/  UISETP.NE.AND UP0, UPT, UR4, 0x18, UPT ;  /* 0x000000180400788c */ /* 0x000fd2000bf05270 */
[----:B------:R-:W-:Y:S05]  /*bbb0*/  BRA.U !UP0, `(.L_x_5797) ;  /* 0x0000000108447547 */ /* 0x000fea000b800000 */
.L_x_5774:
        /* <DEDUP_REMOVED lines=16> */
.L_x_5798:
[----:B------:R-:W-:Y:S05]  /*bcc0*/  EXIT ;  /* 0x000000000000794d */ /* 0x000fea0003800000 */
.L_x_5797:
        /* <DEDUP_REMOVED lines=11> */
.L_x_5800:
[----:B------:R-:W-:Y:S05]  /*bd80*/  BSYNC.RECONVERGENT B0 ;  /* 0x0000000000007941 */ /* 0x000fea0003800200 */
.L_x_5799:
[----:B------:R-:W-:Y:S01]  /*bd90*/  STG.E.U8 desc[UR36][R16.64], R3 ;  /* 0x0000000310007986 */ /* 0x000fe2000c101124 */
[----:B------:R-:W-:Y:S05]  /*bda0*/  EXIT ;  /* 0x000000000000794d */ /* 0x000fea0003800000 */
.L_x_5796:
        /* <DEDUP_REMOVED lines=13> */
.L_x_5801:
[----:B------:R-:W-:Y:S01]  /*be80*/  HFMA2 R3, -RZ, RZ, 0, 7.569789886474609375e-06 ;  /* 0x0000007fff037431 */ /* 0x000fe200000001ff */
[----:B------:R-:W-:-:S04]  /*be90*/  ISETP.GT.U32.AND P0, PT, R5, 0x7f800000, PT ;  /* 0x7f8000000500780c */ /* 0x000fc80003f04070 */
[----:B------:R-:W-:-:S05]  /*bea0*/  SEL R3, R3, 0x7c, P0 ;  /* 0x0000007c03037807 */ /* 0x000fca0000000000 */
[----:B------:R-:W-:Y:S01]  /*beb0*/  STG.E.U8 desc[UR36][R16.64], R3 ;  /* 0x0000000310007986 */ /* 0x000fe2000c101124 */
[----:B------:R-:W-:Y:S05]  /*bec0*/  EXIT ;  /* 0x000000000000794d */ /* 0x000fea0003800000 */
.L_x_5795:
[----:B------:R-:W-:-:S04]  /*bed0*/  I2FP.F32.U32 R0, R2 ;  /* 0x0000000200007245 */ /* 0x000fc80000201000 */
[----:B------:R-:W-:-:S05]  /*bee0*/  F2FP.BF16.F32.PACK_AB R0, RZ, R0 ;  /* 0x00000000ff00723e */ /* 0x000fca00000010ff */
[----:B------:R-:W-:Y:S01]  /*bef0*/  STG.E.U16 desc[UR36][R16.64], R0 ;  /* 0x0000000010007986 */ /* 0x000fe2000c101524 */
[----:B------:R-:W-:Y:S05]  /*bf00*/  EXIT ;  /* 0x000000000000794d */ /* 0x000fea0003800000 */
.L_x_5802:
        /* <DEDUP_REMOVED lines=15> */
.L_x_43420:


//--------------------- .text._ZN2at6native27unrolled_elementwise_kernelINS0_13AUnaryFunctorIddbZZZNS0_23logical_xor_kernel_cudaERNS_14TensorIteratorEENKUlvE0_clEvENKUlvE4_clEvEUlddE_EESt5arrayIPcLm2EELi4E23TrivialOffsetCalculatorILi1EjESD_NS0_6memory12LoadWithCastILi1EEENSE_13StoreWithCastILi1EEEEEviT_T0_T2_T3_T4_T5_ --------------------------
	.section	.text._ZN2at6native27unrolled_elementwise_kernelINS0_13AUnaryFunctorIddbZZZNS0_23logical_xor_kernel_cudaERNS_14TensorIteratorEENKUlvE0_clEvENKUlvE4_clEvEUlddE_EESt5arrayIPcLm2EELi4E23TrivialOffsetCalculatorILi1EjESD_NS0_6memory12LoadWithCastILi1EEENSE_13StoreWithCastILi1EEEEEviT_T0_T2_T3_T4_T5_,"ax",@progbits
	.align	128
        .global         _ZN2at6native27unrolled_elementwise_kernelINS0_13AUnaryFunctorIddbZZZNS0_23logical_xor_kernel_cudaERNS_14TensorIteratorEENKUlvE0_clEvENKUlvE4_clEvEUlddE_EESt5arrayIPcLm2EELi4E23TrivialOffsetCalculatorILi1EjESD_NS0_6memory12LoadWithCastILi1EEENSE_13StoreWithCastILi1EEEEEviT_T0_T2_T3_T4_T5_
        .type           _ZN2at6native27unrolled_elementwise_kernelINS0_13AUnaryFunctorIddbZZZNS0_23logical_xor_kernel_cudaERNS_14TensorIteratorEENKUlvE0_clEvENKUlvE4_clEvEUlddE_EESt5arrayIPcLm2EELi4E23TrivialOffsetCalculatorILi1EjESD_NS0_6memory12LoadWithCastILi1EEENSE_13StoreWithCastILi1EEEEEviT_T0_T2_T3_T4_T5_,@function
        .size           _ZN2at6native27unrolled_elementwise_kernelINS0_13AUnaryFunctorIddbZZZNS0_23logical_xor_kernel_cudaERNS_14TensorIteratorEENKUlvE0_clEvENKUlvE4_clEvEUlddE_EESt5arrayIPcLm2EELi4E23TrivialOffsetCalculatorILi1EjESD_NS0_6memory12LoadWithCastILi1EEENSE_13StoreWithCastILi1EEEEEviT_T0_T2_T3_T4_T5_,(.L_x_43421 - _ZN2at6native27unrolled_elementwise_kernelINS0_13AUnaryFunctorIddbZZZNS0_23logical_xor_kernel_cudaERNS_14TensorIteratorEENKUlvE0_clEvENKUlvE4_clEvEUlddE_EESt5arrayIPcLm2EELi4E23TrivialOffsetCalculatorILi1EjESD_NS0_6memory12LoadWithCastILi1EEENSE_13StoreWithCastILi1EEEEEviT_T0_T2_T3_T4_T5_)
        .other          _ZN2at6native27unrolled_elementwise_kernelINS0_13AUnaryFunctorIddbZZZNS0_23logical_xor_kernel_cudaERNS_14TensorIteratorEENKUlvE0_clEvENKUlvE4_clEvEUlddE_EESt5arrayIPcLm2EELi4E23TrivialOffsetCalculatorILi1EjESD_NS0_6memory12LoadWithCastILi1EEENSE_13StoreWithCastILi1EEEEEviT_T0_T2_T3_T4_T5_,@"STO_CUDA_ENTRY STV_DEFAULT"
_ZN2at6native27unrolled_elementwise_kernelINS0_13AUnaryFunctorIddbZZZNS0_23logical_xor_kernel_cudaERNS_14TensorIteratorEENKUlvE0_clEvENKUlvE4_clEvEUlddE_EESt5arrayIPcLm2EELi4E23TrivialOffsetCalculatorILi1EjESD_NS0_6memory12LoadWithCastILi1EEENSE_13StoreWithCastILi1EEEEEviT_T0_T2_T3_T4_T5_:
.text._ZN2at6native27unrolled_elementwise_kernelINS0_13AUnaryFunctorIddbZZZNS0_23logical_xor_kernel_cudaERNS_14TensorIteratorEENKUlvE0_clEvENKUlvE4_clEvEUlddE_EESt5arrayIPcLm2EELi4E23TrivialOffsetCalculatorILi1EjESD_NS0_6memory12LoadWithCastILi1EEENSE_13StoreWithCastILi1EEEEEviT_T0_T2_T3_T4_T5_:
        /* <DEDUP_REMOVED lines=32> */
[----:B--2---:R-:W4:Y:S01]  /*0200*/  I2F.F64.S16 R4, R4 ;  /* 0x0000000400047312 */ /* 0x004f220000101c00 */
[----:B------:R-:W-:Y:S05]  /*0210*/  BRA `(.L_x_5811) ;  /* 0x0000000c00707947 */ /* 0x000fea0003800000 */
.L_x_5809:
[----:B------:R-:W2:Y:S02]  /*0220*/  LDG.E.U8 R4, desc[UR36][R6.64] ;  /* 0x0000002406047981 */ /* 0x000ea4000c1e1100 */
[----:B--2---:R-:W3:Y:S01]  /*0230*/  I2F.F64.U16 R4, R4 ;  /* 0x0000000400047312 */ /* 0x004ee20000101800 */
[----:B------:R-:W-:Y:S05]  /*0240*/  BRA `(.L_x_5811) ;  /* 0x0000000c00647947 */ /* 0x000fea0003800000 */
.L_x_5808:
        /* <DEDUP_REMOVED lines=9> */
.L_x_5813:
[----:B------:R-:W2:Y:S02]  /*02e0*/  LDG.E R4, desc[UR36][R6.64] ;  /* 0x0000002406047981 */ /* 0x000ea4000c1e1900 */
[----:B--2---:R-:W1:Y:S01]  /*02f0*/  I2F.F64 R4, R4 ;  /* 0x0000000400047312 */ /* 0x004e620000201c00 */
[----:B------:R-:W-:Y:S05]  /*0300*/  BRA `(.L_x_5811) ;  /* 0x0000000c00347947 */ /* 0x000fea0003800000 */
.L_x_5812:
[----:B------:R-:W2:Y:S02]  /*0310*/  LDG.E.U16 R4, desc[UR36][R6.64] ;  /* 0x0000002406047981 */ /* 0x000ea4000c1e1500 */
[----:B--2---:R-:W2:Y:S01]  /*0320*/  I2F.F64.S16 R4, R4 ;  /* 0x0000000400047312 */ /* 0x004ea20000101c00 */
[----:B------:R-:W-:Y:S05]  /*0330*/  BRA `(.L_x_5811) ;  /* 0x0000000c00287947 */ /* 0x000fea0003800000 */
.L_x_5807:
        /* <DEDUP_REMOVED lines=10> */
.L_x_5815:
[----:B------:R-:W2:Y:S02]  /*03e0*/  LDG.E.U16 R0, desc[UR36][R6.64] ;  /* 0x0000002406007981 */ /* 0x000ea4000c1e1500 */
[----:B--2---:R-:W-:-:S05]  /*03f0*/  HADD2.F32 R0, -RZ, R0.H0_H0 ;  /* 0x20000000ff007230 */ /* 0x004fca0000004100 */
[----:B------:R-:W-:-:S04]  /*0400*/  FMUL.FTZ R0, R0, 1 ;  /* 0x3f80000000007820 */ /* 0x000fc80000410000 */
[----:B------:R0:W1:Y:S01]  /*0410*/  F2F.F64.F32 R4, R0 ;  /* 0x0000000000047310 */ /* 0x0000620000201800 */
[----:B------:R-:W-:Y:S05]  /*0420*/  BRA `(.L_x_5811) ;  /* 0x0000000800ec7947 */ /* 0x000fea0003800000 */
.L_x_5814:
        /* <DEDUP_REMOVED lines=10> */
.L_x_5817:
[----:B------:R-:W2:Y:S02]  /*04d0*/  LDG.E.U16 R6, desc[UR36][R6.64] ;  /* 0x0000002406067981 */ /* 0x000ea4000c1e1500 */
[----:B--2---:R-:W-:-:S05]  /*04e0*/  HADD2.F32 R0, -RZ, R6.H0_H0 ;  /* 0x20000006ff007230 */ /* 0x004fca0000004100 */
[----:B------:R-:W-:-:S04]  /*04f0*/  FMUL.FTZ R0, R0, 1 ;  /* 0x3f80000000007820 */ /* 0x000fc80000410000 */
[----:B------:R0:W1:Y:S01]  /*0500*/  F2F.F64.F32 R4, R0 ;  /* 0x0000000000047310 */ /* 0x0000620000201800 */
[----:B------:R-:W-:Y:S05]  /*0510*/  BRA `(.L_x_5811) ;  /* 0x0000000800b07947 */ /* 0x000fea0003800000 */
.L_x_5816:
[----:B------:R0:W5:Y:S01]  /*0520*/  LDG.E.64 R4, desc[UR36][R6.64] ;  /* 0x0000002406047981 */ /* 0x000162000c1e1b00 */
[----:B------:R-:W-:Y:S05]  /*0530*/  BRA `(.L_x_5811) ;  /* 0x0000000800a87947 */ /* 0x000fea0003800000 */
.L_x_5806:
        /* <DEDUP_REMOVED lines=13> */
.L_x_5820:
[----:B------:R0:W5:Y:S01]  /*0610*/  LDG.E.64 R4, desc[UR36][R6.64] ;  /* 0x0000002406047981 */ /* 0x000162000c1e1b00 */
[----:B------:R-:W-:Y:S05]  /*0620*/  BRA `(.L_x_5811) ;  /* 0x00000008006c7947 */ /* 0x000fea0003800000 */
.L_x_5819:
        /* <DEDUP_REMOVED lines=23> */
[----:B------:R-:W-:-:S05]  /*07a0*/  LOP3.LUT R3, R3, 0x80000000, R0, 0xf8, !PT ;  /* 0x8000000003037812 */ /* 0x000fca00078ef800 */
[----:B------:R-:W-:-:S04]  /*07b0*/  FMUL.FTZ R3, R3, 1 ;  /* 0x3f80000003037820 */ /* 0x000fc80000410000 */
[----:B------:R0:W1:Y:S01]  /*07c0*/  F2F.F64.F32 R4, R3 ;  /* 0x0000000300047310 */ /* 0x0000620000201800 */
[----:B------:R-:W-:Y:S05]  /*07d0*/  BRA `(.L_x_5811) ;  /* 0x0000000800007947 */ /* 0x000fea0003800000 */
.L_x_5822:
        /* <DEDUP_REMOVED lines=11> */
[----:B------:R-:W-:-:S05]  /*0890*/  LOP3.LUT R0, R0, 0x80000000, R3, 0xf8, !PT ;  /* 0x8000000000007812 */ /* 0x000fca00078ef803 */
[----:B------:R-:W-:-:S04]  /*08a0*/  FMUL.FTZ R0, R0, 1 ;  /* 0x3f80000000007820 */ /* 0x000fc80000410000 */
[----:B------:R0:W1:Y:S01]  /*08b0*/  F2F.F64.F32 R4, R0 ;  /* 0x0000000000047310 */ /* 0x0000620000201800 */
[----:B------:R-:W-:Y:S05]  /*08c0*/  BRA `(.L_x_5811) ;  /* 0x0000000400c47947 */ /* 0x000fea0003800000 */
.L_x_5821:
[----:B------:R-:W2:Y:S02]  /*08d0*/  LDG.E.U16 R0, desc[UR36][R6.64] ;  /* 0x0000002406007981 */ /* 0x000ea4000c1e1500 */
[----:B--2---:R-:W-:-:S04]  /*08e0*/  IMAD.U32 R0, R0, 0x10000, RZ ;  /* 0x0001000000007824 */ /* 0x004fc800078e00ff */
[----:B------:R-:W-:-:S04]  /*08f0*/  FMUL.FTZ R0, R0, 1 ;  /* 0x3f80000000007820 */ /* 0x000fc80000410000 */
[----:B------:R0:W1:Y:S01]  /*0900*/  F2F.F64.F32 R4, R0 ;  /* 0x0000000000047310 */ /* 0x0000620000201800 */
[----:B------:R-:W-:Y:S05]  /*0910*/  BRA `(.L_x_5811) ;  /* 0x0000000400b07947 */ /* 0x000fea0003800000 */
.L_x_5818:
        /* <DEDUP_REMOVED lines=11> */
.L_x_5825:
        /* <DEDUP_REMOVED lines=21> */
.L_x_5827:
[----:B------:R-:W-:Y:S05]  /*0b20*/  BSYNC.RECONVERGENT B0 ;  /* 0x0000000000007941 */ /* 0x000fea0003800200 */
.L_x_5826:
[----:B------:R-:W-:Y:S01]  /*0b30*/  IMAD.SHL.U32 R0, R0, 0x100000, RZ ;  /* 0x0010000000007824 */ /* 0x000fe200078e00ff */
[----:B------:R-:W-:-:S04]  /*0b40*/  LEA R3, R3, 0x3b800000, 0x17 ;  /* 0x3b80000003037811 */ /* 0x000fc800078eb8ff */
[----:B------:R-:W-:-:S05]  /*0b50*/  LOP3.LUT R0, R3, R0, R7, 0xfe, !PT ;  /* 0x0000000003007212 */ /* 0x000fca00078efe07 */
[----:B------:R-:W-:-:S04]  /*0b60*/  FMUL.FTZ R0, R0, 1 ;  /* 0x3f80000000007820 */ /* 0x000fc80000410000 */
[----:B------:R0:W1:Y:S01]  /*0b70*/  F2F.F64.F32 R4, R0 ;  /* 0x0000000000047310 */ /* 0x0000620000201800 */
[----:B------:R-:W-:Y:S05]  /*0b80*/  BRA `(.L_x_5811) ;  /* 0x0000000400147947 */ /* 0x000fea0003800000 */
.L_x_5824:
        /* <DEDUP_REMOVED lines=21> */
.L_x_5829:
[----:B------:R-:W-:Y:S05]  /*0ce0*/  BSYNC.RECONVERGENT B0 ;  /* 0x0000000000007941 */ /* 0x000fea0003800200 */
.L_x_5828:
[----:B------:R-:W-:Y:S01]  /*0cf0*/  IMAD.SHL.U32 R0, R0, 0x200000, RZ ;  /* 0x0020000000007824 */ /* 0x000fe200078e00ff */
[----:B------:R-:W-:-:S04]  /*0d00*/  LEA R3, R3, 0x37800000, 0x17 ;  /* 0x3780000003037811 */ /* 0x000fc800078eb8ff */
[----:B------:R-:W-:-:S05]  /*0d10*/  LOP3.LUT R0, R3, R0, R7, 0xfe, !PT ;  /* 0x0000000003007212 */ /* 0x000fca00078efe07 */
[----:B------:R-:W-:-:S04]  /*0d20*/  FMUL.FTZ R0, R0, 1 ;  /* 0x3f80000000007820 */ /* 0x000fc80000410000 */
[----:B------:R0:W1:Y:S01]  /*0d30*/  F2F.F64.F32 R4, R0 ;  /* 0x0000000000047310 */ /* 0x0000620000201800 */
[----:B------:R-:W-:Y:S05]  /*0d40*/  BRA `(.L_x_5811) ;  /* 0x0000000000a47947 */ /* 0x000fea0003800000 */
.L_x_5823:
[----:B------:R-:W-:-:S09]  /*0d50*/  UISETP.NE.AND UP0, UPT, UR4, 0x1c, UPT ;  /* 0x0000001c0400788c */ /* 0x000fd2000bf05270 */
[----:B------:R-:W-:Y:S05]  /*0d60*/  BRA.U !UP0, `(.L_x_5830) ;  /* 0x0000000108947547 */ /* 0x000fea000b800000 */
[----:B------:R-:W-:-:S09]  /*0d70*/  UISETP.NE.AND UP0, UPT, UR4, 0x1d, UPT ;  /* 0x0000001d0400788c */ /* 0x000fd2000bf05270 */
[----:B------:R-:W-:Y:S05]  /*0d80*/  BRA.U !UP0, `(.L_x_5831) ;  /* 0x0000000108807547 */ /* 0x000fea000b800000 */
[----:B------:R-:W-:-:S09]  /*0d90*/  UISETP.NE.AND UP0, UPT, UR4, 0x2c, UPT ;  /* 0x0000002c0400788c */ /* 0x000fd2000bf05270 */
[----:B------:R-:W-:Y:S05]  /*0da0*/  BRA.U !UP0, `(.L_x_5832) ;  /* 0x0000000108487547 */ /* 0x000fea000b800000 */
.L_x_5810:
        /* <DEDUP_REMOVED lines=16> */
.L_x_5833:
[----:B------:R-:W-:Y:S01]  /*0eb0*/  CS2R R4, SRZ ;  /* 0x0000000000047805 */ /* 0x000fe2000001ff00 */
[----:B------:R-:W-:Y:S06]  /*0ec0*/  BRA `(.L_x_5811) ;  /* 0x0000000000447947 */ /* 0x000fec0003800000 */
.L_x_5832:
[----:B------:R-:W2:Y:S01]  /*0ed0*/  LDG.E.U8 R0, desc[UR36][R6.64] ;  /* 0x0000002406007981 */ /* 0x000ea2000c1e1100 */
[----:B------:R-:W-:Y:S02]  /*0ee0*/  IMAD.MOV.U32 R4, RZ, RZ, 0x0 ;  /* 0x00000000ff047424 */ /* 0x000fe400078e00ff */
[----:B------:R-:W-:Y:S01]  /*0ef0*/  IMAD.MOV.U32 R5, RZ, RZ, 0x38000000 ;  /* 0x38000000ff057424 */ /* 0x000fe200078e00ff */
[----:B--2---:R-:W-:-:S13]  /*0f00*/  ISETP.NE.AND P0, PT, R0, RZ, PT ;  /* 0x000000ff0000720c */ /* 0x004fda0003f05270 */
[----:B------:R-:W-:Y:S05]  /*0f10*/  @!P0 BRA `(.L_x_5811) ;  /* 0x0000000000308947 */ /* 0x000fea0003800000 */
[----:B------:R-:W-:-:S13]  /*0f20*/  ISETP.NE.AND P0, PT, R0, 0xff, PT ;  /* 0x000000ff0000780c */ /* 0x000fda0003f05270 */
[----:B------:R-:W-:Y:S02]  /*0f30*/  @P0 IMAD.SHL.U32 R0, R0, 0x800000, RZ ;  /* 0x0080000000000824 */ /* 0x000fe400078e00ff */
[----:B------:R-:W-:Y:S02]  /*0f40*/  @!P0 IMAD.MOV.U32 R4, RZ, RZ, 0x20000000 ;  /* 0x20000000ff048424 */ /* 0x000fe400078e00ff */
[----:B------:R-:W-:Y:S02]  /*0f50*/  @!P0 IMAD.MOV.U32 R5, RZ, RZ, 0x7ff80000 ;  /* 0x7ff80000ff058424 */ /* 0x000fe400078e00ff */
[----:B------:R-:W-:-:S04]  /*0f60*/  @P0 FMUL.FTZ R0, R0, 1 ;  /* 0x3f80000000000820 */ /* 0x000fc80000410000 */
[----:B------:R0:W1:Y:S01]  /*0f70*/  @P0 F2F.F64.F32 R4, R0 ;  /* 0x0000000000040310 */ /* 0x0000620000201800 */
[----:B------:R-:W-:Y:S05]  /*0f80*/  BRA `(.L_x_5811) ;  /* 0x0000000000147947 */ /* 0x000fea0003800000 */
.L_x_5831:
[----:B------:R-:W2:Y:S02]  /*0f90*/  LDG.E.64 R4, desc[UR36][R6.64] ;  /* 0x0000002406047981 */ /* 0x000ea4000c1e1b00 */
[----:B--2---:R-:W0:Y:S01]  /*0fa0*/  I2F.F64.U64 R4, R4 ;  /* 0x0000000400047312 */ /* 0x004e220000301800 */
[----:B------:R-:W-:Y:S05]  /*0fb0*/  BRA `(.L_x_5811) ;  /* 0x0000000000087947 */ /* 0x000fea0003800000 */
.L_x_5830:
[----:B------:R-:W2:Y:S02]  /*0fc0*/  LDG.E R4, desc[UR36][R6.64] ;  /* 0x0000002406047981 */ /* 0x000ea4000c1e1900 */
[----:B--2---:R-:W0:Y:S02]  /*0fd0*/  I2F.F64.U32 R4, R4 ;  /* 0x0000000400047312 */ /* 0x004e240000201800 */
.L_x_5811:
[----:B------:R-:W-:Y:S05]  /*0fe0*/  BSYNC.RECONVERGENT B6 ;  /* 0x0000000000067941 */ /* 0x000fea0003800200 */
.L_x_5805:
[----:B012345:R-:W-:Y:S01]  /*0ff0*/  DSETP.NEU.AND P0, PT, R4, RZ, PT ;  /* 0x000000ff0400722a */ /* 0x03ffe20003f0d000 */
[----:B------:R-:W-:-:S05]  /*1000*/  VIADD R18, R2, 0x80 ;  /* 0x0000008002127836 */ /* 0x000fca0000000000 */
[----:B------:R-:W-:-:S08]  /*1010*/  P2R R16, PR, RZ, 0x1 ;  /* 0x00000001ff107803 */ /* 0x000fd00000000000 */
.L_x_5804:
[----:B------:R-:W-:Y:S05]  /*1020*/  BSYNC.RECONVERGENT B7 ;  /* 0x0000000000077941 */ /* 0x000fea0003800200 */
.L_x_5803:
        /* <DEDUP_REMOVED lines=26> */
.L_x_5840:
[----:B------:R-:W2:Y:S02]  /*11d0*/  LDG.E.U8 R4, desc[UR36][R6.64] ;  /* 0x0000002406047981 */ /* 0x000ea4000c1e1100 */
[----:B--2---:R-:W0:Y:S01]  /*11e0*/  I2F.F64.U16 R4, R4 ;  /* 0x0000000400047312 */ /* 0x004e220000101800 */
[----:B------:R-:W-:Y:S05]  /*11f0*/  BRA `(.L_x_5842) ;  /* 0x0000000c00647947 */ /* 0x000fea0003800000 */
.L_x_5839:
        /* <DEDUP_REMOVED lines=9> */
.L_x_5844:
[----:B------:R-:W2:Y:S02]  /*1290*/  LDG.E R4, desc[UR36][R6.64] ;  /* 0x0000002406047981 */ /* 0x000ea4000c1e1900 */
[----:B--2---:R-:W0:Y:S01]  /*12a0*/  I2F.F64 R4, R4 ;  /* 0x0000000400047312 */ /* 0x004e220000201c00 */
[----:B------:R-:W-:Y:S05]  /*12b0*/  BRA `(.L_x_5842) ;  /* 0x0000000c00347947 */ /* 0x000fea0003800000 */
.L_x_5843:
[----:B------:R-:W2:Y:S02]  /*12c0*/  LDG.E.U16 R4, desc[UR36][R6.64] ;  /* 0x0000002406047981 */ /* 0x000ea4000c1e1500 */
[----:B--2---:R-:W0:Y:S01]  /*12d0*/  I2F.F64.S16 R4, R4 ;  /* 0x0000000400047312 */ /* 0x004e220000101c00 */
[----:B------:R-:W-:Y:S05]  /*12e0*/  BRA `(.L_x_5842) ;  /* 0x0000000c00287947 */ /* 0x000fea0003800000 */
.L_x_5838:
        /* <DEDUP_REMOVED lines=10> */
.L_x_5846:
[----:B------:R-:W2:Y:S02]  /*1390*/  LDG.E.U16 R0, desc[UR36][R6.64] ;  /* 0x0000002406007981 */ /* 0x000ea4000c1e1500 */
[----:B--2---:R-:W-:-:S05]  /*13a0*/  HADD2.F32 R0, -RZ, R0.H0_H0 ;  /* 0x20000000ff007230 */ /* 0x004fca0000004100 */
[----:B------:R-:W-:-:S04]  /*13b0*/  FMUL.FTZ R0, R0, 1 ;  /* 0x3f80000000007820 */ /* 0x000fc80000410000 */
[----:B------:R0:W1:Y:S01]  /*13c0*/  F2F.F64.F32 R4, R0 ;  /* 0x0000000000047310 */ /* 0x0000620000201800 */
[----:B------:R-:W-:Y:S05]  /*13d0*/  BRA `(.L_x_5842) ;  /* 0x0000000800ec7947 */ /* 0x000fea0003800000 */
.L_x_5845:
        /* <DEDUP_REMOVED lines=10> */
.L_x_5848:
[----:B------:R-:W2:Y:S02]  /*1480*/  LDG.E.U16 R6, desc[UR36][R6.64] ;  /* 0x0000002406067981 */ /* 0x000ea4000c1e1500 */
[----:B--2---:R-:W-:-:S05]  /*1490*/  HADD2.F32 R0, -RZ, R6.H0_H0 ;  /* 0x20000006ff007230 */ /* 0x004fca0000004100 */
[----:B------:R-:W-:-:S04]  /*14a0*/  FMUL.FTZ R0, R0, 1 ;  /* 0x3f80000000007820 */ /* 0x000fc80000410000 */
[----:B------:R3:W4:Y:S01]  /*14b0*/  F2F.F64.F32 R4, R0 ;  /* 0x0000000000047310 */ /* 0x0007220000201800 */
[----:B------:R-:W-:Y:S05]  /*14c0*/  BRA `(.L_x_5842) ;  /* 0x0000000800b07947 */ /* 0x000fea0003800000 */
.L_x_5847:
[----:B------:R0:W5:Y:S01]  /*14d0*/  LDG.E.64 R4, desc[UR36][R6.64] ;  /* 0x0000002406047981 */ /* 0x000162000c1e1b00 */
[----:B------:R-:W-:Y:S05]  /*14e0*/  BRA `(.L_x_5842) ;  /* 0x0000000800a87947 */ /* 0x000fea0003800000 */
.L_x_5837:
        /* <DEDUP_REMOVED lines=13> */
.L_x_5851:
[----:B------:R0:W5:Y:S01]  /*15c0*/  LDG.E.64 R4, desc[UR36][R6.64] ;  /* 0x0000002406047981 */ /* 0x000162000c1e1b00 */
[----:B------:R-:W-:Y:S05]  /*15d0*/  BRA `(.L_x_5842) ;  /* 0x00000008006c7947 */ /* 0x000fea0003800000 */
.L_x_5850:
        /* <DEDUP_REMOVED lines=27> */
.L_x_5853:
        /* <DEDUP_REMOVED lines=11> */
[----:B------:R-:W-:-:S05]  /*1840*/  LOP3.LUT R0, R0, 0x80000000, R3, 0xf8, !PT ;  /* 0x8000000000007812 */ /* 0x000fca00078ef803 */
[----:B------:R-:W-:-:S04]  /*1850*/  FMUL.FTZ R0, R0, 1 ;  /* 0x3f80000000007820 */ /* 0x000fc80000410000 */
[----:B------:R0:W1:Y:S01]  /*1860*/  F2F.F64.F32 R4, R0 ;  /* 0x0000000000047310 */ /* 0x0000620000201800 */
[----:B------:R-:W-:Y:S05]  /*1870*/  BRA `(.L_x_5842) ;  /* 0x0000000400c47947 */ /* 0x000fea0003800000 */
.L_x_5852:
[----:B------:R-:W2:Y:S02]  /*1880*/  LDG.E.U16 R0, desc[UR36][R6.64] ;  /* 0x0000002406007981 */ /* 0x000ea4000c1e1500 */
[----:B--2---:R-:W-:-:S04]  /*1890*/  IMAD.U32 R0, R0, 0x10000, RZ ;  /* 0x0001000000007824 */ /* 0x004fc800078e00ff */
[----:B------:R-:W-:-:S04]  /*18a0*/  FMUL.FTZ R0, R0, 1 ;  /* 0x3f80000000007820 */ /* 0x000fc80000410000 */
[----:B------:R0:W1:Y:S01]  /*18b0*/  F2F.F64.F32 R4, R0 ;  /* 0x0000000000047310 */ /* 0x0000620000201800 */
[----:B------:R-:W-:Y:S05]  /*18c0*/  BRA `(.L_x_5842) ;  /* 0x0000000400b07947 */ /* 0x000fea0003800000 */
.L_x_5849:
        /* <DEDUP_REMOVED lines=11> */
.L_x_5856:
        /* <DEDUP_REMOVED lines=21> */
.L_x_5858:
[----:B------:R-:W-:Y:S05]  /*1ad0*/  BSYNC.RECONVERGENT B0 ;  /* 0x0000000000007941 */ /* 0x000fea0003800200 */
.L_x_5857:
[----:B------:R-:W-:Y:S01]  /*1ae0*/  IMAD.SHL.U32 R0, R0, 0x100000, RZ ;  /* 0x0010000000007824 */ /* 0x000fe200078e00ff */
[----:B------:R-:W-:-:S04]  /*1af0*/  LEA R3, R3, 0x3b800000, 0x17 ;  /* 0x3b80000003037811 */ /* 0x000fc800078eb8ff */
[----:B------:R-:W-:-:S05]  /*1b00*/  LOP3.LUT R0, R3, R0, R7, 0xfe, !PT ;  /* 0x0000000003007212 */ /* 0x000fca00078efe07 */
[----:B------:R-:W-:-:S04]  /*1b10*/  FMUL.FTZ R0, R0, 1 ;  /* 0x3f80000000007820 */ /* 0x000fc80000410000 */
[----:B------:R0:W1:Y:S01]  /*1b20*/  F2F.F64.F32 R4, R0 ;  /* 0x0000000000047310 */ /* 0x0000620000201800 */
[----:B------:R-:W-:Y:S05]  /*1b30*/  BRA `(.L_x_5842) ;  /* 0x0000000400147947 */ /* 0x000fea0003800000 */
.L_x_5855:
        /* <DEDUP_REMOVED lines=21> */
.L_x_5860:
[----:B------:R-:W-:Y:S05]  /*1c90*/  BSYNC.RECONVERGENT B0 ;  /* 0x0000000000007941 */ /* 0x000fea0003800200 */
.L_x_5859:
[----:B------:R-:W-:Y:S01]  /*1ca0*/  IMAD.SHL.U32 R0, R0, 0x200000, RZ ;  /* 0x0020000000007824 */ /* 0x000fe200078e00ff */
[----:B------:R-:W-:-:S04]  /*1cb0*/  LEA R3, R3, 0x37800000, 0x17 ;  /* 0x3780000003037811 */ /* 0x000fc800078eb8ff */
[----:B------:R-:W-:-:S05]  /*1cc0*/  LOP3.LUT R0, R3, R0, R7, 0xfe, !PT ;  /* 0x0000000003007212 */ /* 0x000fca00078efe07 */
[----:B------:R-:W-:-:S04]  /*1cd0*/  FMUL.FTZ R0, R0, 1 ;  /* 0x3f80000000007820 */ /* 0x000fc80000410000 */
[----:B------:R0:W1:Y:S01]  /*1ce0*/  F2F.F64.F32 R4, R0 ;  /* 0x0000000000047310 */ /* 0x0000620000201800 */
[----:B------:R-:W-:Y:S05]  /*1cf0*/  BRA `(.L_x_5842) ;  /* 0x0000000000a47947 */ /* 0x000fea0003800000 */
.L_x_5854:
        /* <DEDUP_REMOVED lines=18> */
.L_x_5841:
        /* <DEDUP_REMOVED lines=16> */
.L_x_5863:
[----:B------:R-:W-:Y:S01]  /*1f20*/  CS2R R4, SRZ ;  /* 0x0000000000047805 */ /* 0x000fe2000001ff00 */
[----:B------:R-:W-:Y:S06]  /*1f30*/  BRA `(.L_x_5842) ;  /* 0x0000000000147947 */ /* 0x000fec0003800000 */
.L_x_5862:
[----:B------:R-:W2:Y:S02]  /*1f40*/  LDG.E.64 R4, desc[UR36][R6.64] ;  /* 0x0000002406047981 */ /* 0x000ea4000c1e1b00 */
[----:B--2---:R-:W0:Y:S01]  /*1f50*/  I2F.F64.U64 R4, R4 ;  /* 0x0000000400047312 */ /* 0x004e220000301800 */
[----:B------:R-:W-:Y:S05]  /*1f60*/  BRA `(.L_x_5842) ;  /* 0x0000000000087947 */ /* 0x000fea0003800000 */
.L_x_5861:
[----:B------:R-:W2:Y:S02]  /*1f70*/  LDG.E R4, desc[UR36][R6.64] ;  /* 0x0000002406047981 */ /* 0x000ea4000c1e1900 */
[----:B--2---:R-:W0:Y:S02]  /*1f80*/  I2F.F64.U32 R4, R4 ;  /* 0x0000000400047312 */ /* 0x004e240000201800 */
.L_x_5842:
[----:B------:R-:W-:Y:S05]  /*1f90*/  BSYNC.RECONVERGENT B6 ;  /* 0x0000000000067941 */ /* 0x000fea0003800200 */
.L_x_5836:
[----:B012-45:R-:W-:Y:S01]  /*1fa0*/  DSETP.NEU.AND P0, PT, R4, RZ, PT ;  /* 0x000000ff0400722a */ /* 0x037fe20003f0d000 */
[----:B------:R-:W-:-:S05]  /*1fb0*/  VIADD R18, R18, 0x80 ;  /* 0x0000008012127836 */ /* 0x000fca0000000000 */
[----:B------:R-:W-:-:S08]  /*1fc0*/  P2R R17, PR, RZ, 0x1 ;  /* 0x00000001ff117803 */ /* 0x000fd00000000000 */
.L_x_5835:
[----:B------:R-:W-:Y:S05]  /*1fd0*/  BSYNC.RECONVERGENT B7 ;  /* 0x0000000000077941 */ /* 0x000fea0003800200 */
.L_x_5834:
[----:B------:R-:W-:Y:S01]  /*1fe0*/  ISETP.GE.AND P0, PT, R18, R19, PT ;  /* 0x000000131200720c */ /* 0x000fe20003f06270 */
[----:B------:R-:W-:Y:S01]  /*1ff0*/  BSSY.RECONVERGENT B7, `(.L_x_5864) ;  /* 0x00000f9000077945 */ /* 0x000fe20003800200 */
[----:B------:R-:W-:-:S04]  /*2000*/  PLOP3.LUT P1, PT, PT, PT, PT, 0x8, 0x80 ;  /* 0x000000000080781c */ /* 0x000fc80003f2e170 */
[----:B------:R-:W-:-:S07]  /*2010*/  P2R R22, PR, RZ, 0x2 ;  /* 0x00000002ff167803 */ /* 0x000fce0000000000 */
[----:B------:R-:W-:Y:S05]  /*2020*/  @P0 BRA `(.L_x_5865) ;  /* 0x0000000c00d40947 */ /* 0x000fea0003800000 */
[----:B------:R-:W0:Y:S01]  /*2030*/  LDC.64 R6, c[0x0][0x3a0] ;  /* 0x0000e800ff067b82 */ /* 0x000e220000000a00 */
[----:B------:R-:W1:Y:S01]  /*2040*/  LDCU UR5, c[0x0][0x3b0] ;  /* 0x00007600ff0577ac */ /* 0x000e620008000800 */
[----:B---3--:R-:W-:Y:S01]  /*2050*/  IMAD R0, R23, 0x200, R18 ;  /* 0x0000020017007824 */ /* 0x008fe200078e0212 */
        /* <DEDUP_REMOVED lines=18> */
.L_x_5870:
[----:B------:R-:W2:Y:S02]  /*2180*/  LDG.E.U8 R4, desc[UR36][R6.64] ;  /* 0x0000002406047981 */ /* 0x000ea4000c1e1100 */
[----:B--2---:R-:W3:Y:S01]  /*2190*/  I2F.F64.U16 R4, R4 ;  /* 0x0000000400047312 */ /* 0x004ee20000101800 */
[----:B------:R-:W-:Y:S05]  /*21a0*/  BRA `(.L_x_5872) ;  /* 0x0000000c00647947 */ /* 0x000fea0003800000 */
.L_x_5869:
        /* <DEDUP_REMOVED lines=9> */
.L_x_5874:
[----:B------:R-:W2:Y:S02]  /*2240*/  LDG.E R4, desc[UR36][R6.64] ;  /* 0x0000002406047981 */ /* 0x000ea4000c1e1900 */
[----:B--2---:R-:W1:Y:S01]  /*2250*/  I2F.F64 R4, R4 ;  /* 0x0000000400047312 */ /* 0x004e620000201c00 */
[----:B------:R-:W-:Y:S05]  /*2260*/  BRA `(.L_x_5872) ;  /* 0x0000000c00347947 */ /* 0x000fea0003800000 */
.L_x_5873:
[----:B------:R-:W2:Y:S02]  /*2270*/  LDG.E.U16 R4, desc[UR36][R6.64] ;  /* 0x0000002406047981 */ /* 0x000ea4000c1e1500 */
[----:B--2---:R-:W2:Y:S01]  /*2280*/  I2F.F64.S16 R4, R4 ;  /* 0x0000000400047312 */ /* 0x004ea20000101c00 */
[----:B------:R-:W-:Y:S05]  /*2290*/  BRA `(.L_x_5872) ;  /* 0x0000000c00287947 */ /* 0x000fea0003800000 */
.L_x_5868:
        /* <DEDUP_REMOVED lines=10> */
.L_x_5876:
[----:B------:R-:W2:Y:S02]  /*2340*/  LDG.E.U16 R0, desc[UR36][R6.64] ;  /* 0x0000002406007981 */ /* 0x000ea4000c1e1500 */
[----:B--2---:R-:W-:-:S05]  /*2350*/  HADD2.F32 R0, -RZ, R0.H0_H0 ;  /* 0x20000000ff007230 */ /* 0x004fca0000004100 */
[----:B------:R-:W-:-:S04]  /*2360*/  FMUL.FTZ R0, R0, 1 ;  /* 0x3f80000000007820 */ /* 0x000fc80000410000 */
[----:B------:R0:W1:Y:S01]  /*2370*/  F2F.F64.F32 R4, R0 ;  /* 0x0000000000047310 */ /* 0x0000620000201800 */
[----:B------:R-:W-:Y:S05]  /*2380*/  BRA `(.L_x_5872) ;  /* 0x0000000800ec7947 */ /* 0x000fea0003800000 */
.L_x_5875:
        /* <DEDUP_REMOVED lines=10> */
.L_x_5878:
[----:B------:R-:W2:Y:S02]  /*2430*/  LDG.E.U16 R6, desc[UR36][R6.64] ;  /* 0x0000002406067981 */ /* 0x000ea4000c1e1500 */
[----:B--2---:R-:W-:-:S05]  /*2440*/  HADD2.F32 R0, -RZ, R6.H0_H0 ;  /* 0x20000006ff007230 */ /* 0x004fca0000004100 */
[----:B------:R-:W-:-:S04]  /*2450*/  FMUL.FTZ R0, R0, 1 ;  /* 0x3f80000000007820 */ /* 0x000fc80000410000 */
[----:B------:R0:W1:Y:S01]  /*2460*/  F2F.F64.F32 R4, R0 ;  /* 0x0000000000047310 */ /* 0x0000620000201800 */
[----:B------:R-:W-:Y:S05]  /*2470*/  BRA `(.L_x_5872) ;  /* 0x0000000800b07947 */ /* 0x000fea0003800000 */
.L_x_5877:
[----:B------:R0:W5:Y:S01]  /*2480*/  LDG.E.64 R4, desc[UR36][R6.64] ;  /* 0x0000002406047981 */ /* 0x000162000c1e1b00 */
[----:B------:R-:W-:Y:S05]  /*2490*/  BRA `(.L_x_5872) ;  /* 0x0000000800a87947 */ /* 0x000fea0003800000 */
.L_x_5867:
        /* <DEDUP_REMOVED lines=13> */
.L_x_5881:
[----:B------:R0:W5:Y:S01]  /*2570*/  LDG.E.64 R4, desc[UR36][R6.64] ;  /* 0x0000002406047981 */ /* 0x000162000c1e1b00 */
[----:B------:R-:W-:Y:S05]  /*2580*/  BRA `(.L_x_5872) ;  /* 0x00000008006c7947 */ /* 0x000fea0003800000 */
.L_x_5880:
        /* <DEDUP_REMOVED lines=27> */
.L_x_5883:
        /* <DEDUP_REMOVED lines=15> */
.L_x_5882:
[----:B------:R-:W2:Y:S02]  /*2830*/  LDG.E.U16 R0, desc[UR36][R6.64] ;  /* 0x0000002406007981 */ /* 0x000ea4000c1e1500 */
[----:B--2---:R-:W-:-:S04]  /*2840*/  IMAD.U32 R0, R0, 0x10000, RZ ;  /* 0x0001000000007824 */ /* 0x004fc800078e00ff */
[----:B------:R-:W-:-:S04]  /*2850*/  FMUL.FTZ R0, R0, 1 ;  /* 0x3f80000000007820 */ /* 0x000fc80000410000 */
[----:B------:R0:W1:Y:S01]  /*2860*/  F2F.F64.F32 R4, R0 ;  /* 0x0000000000047310 */ /* 0x0000620000201800 */
[----:B------:R-:W-:Y:S05]  /*2870*/  BRA `(.L_x_5872) ;  /* 0x0000000400b07947 */ /* 0x000fea0003800000 */
.L_x_5879:
        /* <DEDUP_REMOVED lines=11> */
.L_x_5886:
        /* <DEDUP_REMOVED lines=21> */
.L_x_5888:
[----:B------:R-:W-:Y:S05]  /*2a80*/  BSYNC.RECONVERGENT B0 ;  /* 0x0000000000007941 */ /* 0x000fea0003800200 */
.L_x_5887:
[----:B------:R-:W-:Y:S01]  /*2a90*/  IMAD.SHL.U32 R0, R0, 0x100000, RZ ;  /* 0x0010000000007824 */ /* 0x000fe200078e00ff */
[----:B------:R-:W-:-:S04]  /*2aa0*/  LEA R3, R3, 0x3b800000, 0x17 ;  /* 0x3b80000003037811 */ /* 0x000fc800078eb8ff */
[----:B------:R-:W-:-:S05]  /*2ab0*/  LOP3.LUT R0, R3, R0, R7, 0xfe, !PT ;  /* 0x0000000003007212 */ /* 0x000fca00078efe07 */
[----:B------:R-:W-:-:S04]  /*2ac0*/  FMUL.FTZ R0, R0, 1 ;  /* 0x3f80000000007820 */ /* 0x000fc80000410000 */
[----:B------:R0:W1:Y:S01]  /*2ad0*/  F2F.F64.F32 R4, R0 ;  /* 0x0000000000047310 */ /* 0x0000620000201800 */
[----:B------:R-:W-:Y:S05]  /*2ae0*/  BRA `(.L_x_5872) ;  /* 0x0000000400147947 */ /* 0x000fea0003800000 */
.L_x_5885:
        /* <DEDUP_REMOVED lines=21> */
.L_x_5890:
[----:B------:R-:W-:Y:S05]  /*2c40*/  BSYNC.RECONVERGENT B0 ;  /* 0x0000000000007941 */ /* 0x000fea0003800200 */
.L_x_5889:
[----:B------:R-:W-:Y:S01]  /*2c50*/  IMAD.SHL.U32 R0, R0, 0x200000, RZ ;  /* 0x0020000000007824 */ /* 0x000fe200078e00ff */
[----:B------:R-:W-:-:S04]  /*2c60*/  LEA R3, R3, 0x37800000, 0x17 ;  /* 0x3780000003037811 */ /* 0x000fc800078eb8ff */
[----:B------:R-:W-:-:S05]  /*2c70*/  LOP3.LUT R0, R3, R0, R7, 0xfe, !PT ;  /* 0x0000000003007212 */ /* 0x000fca00078efe07 */
[----:B------:R-:W-:-:S04]  /*2c80*/  FMUL.FTZ R0, R0, 1 ;  /* 0x3f80000000007820 */ /* 0x000fc80000410000 */
[----:B------:R0:W1:Y:S01]  /*2c90*/  F2F.F64.F32 R4, R0 ;  /* 0x0000000000047310 */ /* 0x0000620000201800 */
[----:B------:R-:W-:Y:S05]  /*2ca0*/  BRA `(.L_x_5872) ;  /* 0x0000000000a47947 */ /* 0x000fea0003800000 */
.L_x_5884:
        /* <DEDUP_REMOVED lines=18> */
.L_x_5871:
        /* <DEDUP_REMOVED lines=16> */
.L_x_5893:
[----:B------:R-:W-:Y:S01]  /*2ed0*/  CS2R R4, SRZ ;  /* 0x0000000000047805 */ /* 0x000fe2000001ff00 */
[----:B------:R-:W-:Y:S06]  /*2ee0*/  BRA `(.L_x_5872) ;  /* 0x0000000000147947 */ /* 0x000fec0003800000 */
.L_x_5892:
[----:B------:R-:W2:Y:S02]  /*2ef0*/  LDG.E.64 R4, desc[UR36][R6.64] ;  /* 0x0000002406047981 */ /* 0x000ea4000c1e1b00 */
[----:B--2---:R-:W0:Y:S01]  /*2f00*/  I2F.F64.U64 R4, R4 ;  /* 0x0000000400047312 */ /* 0x004e220000301800 */
[----:B------:R-:W-:Y:S05]  /*2f10*/  BRA `(.L_x_5872) ;  /* 0x0000000000087947 */ /* 0x000fea0003800000 */
.L_x_5891:
[----:B------:R-:W2:Y:S02]  /*2f20*/  LDG.E R4, desc[UR36][R6.64] ;  /* 0x0000002406047981 */ /* 0x000ea4000c1e1900 */
[----:B--2---:R-:W0:Y:S02]  /*2f30*/  I2F.F64.U32 R4, R4 ;  /* 0x0000000400047312 */ /* 0x004e240000201800 */
.L_x_5872:
[----:B------:R-:W-:Y:S05]  /*2f40*/  BSYNC.RECONVERGENT B6 ;  /* 0x0000000000067941 */ /* 0x000fea0003800200 */
.L_x_5866:
[----:B012345:R-:W-:Y:S01]  /*2f50*/  DSETP.NEU.AND P0, PT, R4, RZ, PT ;  /* 0x000000ff0400722a */ /* 0x03ffe20003f0d000 */
[----:B------:R-:W-:-:S05]  /*2f60*/  VIADD R18, R18, 0x80 ;  /* 0x0000008012127836 */ /* 0x000fca0000000000 */
[----:B------:R-:W-:-:S08]  /*2f70*/  P2R R22, PR, RZ, 0x1 ;  /* 0x00000001ff167803 */ /* 0x000fd00000000000 */
.L_x_5865:
[----:B------:R-:W-:Y:S05]  /*2f80*/  BSYNC.RECONVERGENT B7 ;  /* 0x0000000000077941 */ /* 0x000fea0003800200 */
.L_x_5864:
[----:B------:R-:W-:Y:S01]  /*2f90*/  ISETP.GE.AND P1, PT, R18, R19, PT ;  /* 0x000000131200720c */ /* 0x000fe20003f26270 */
[----:B------:R-:W-:Y:S01]  /*2fa0*/  BSSY.RECONVERGENT B7, `(.L_x_5894) ;  /* 0x00000f6000077945 */ /* 0x000fe20003800200 */
[----:B------:R-:W-:-:S11]  /*2fb0*/  PLOP3.LUT P0, PT, PT, PT, PT, 0x8, 0x80 ;  /* 0x000000000080781c */ /* 0x000fd60003f0e170 */
        /* <DEDUP_REMOVED lines=22> */
.L_x_5900:
[----:B------:R-:W2:Y:S02]  /*3120*/  LDG.E.U8 R4, desc[UR36][R6.64] ;  /* 0x0000002406047981 */ /* 0x000ea4000c1e1100 */
[----:B--2---:R-:W0:Y:S01]  /*3130*/  I2F.F64.U16 R4, R4 ;  /* 0x0000000400047312 */ /* 0x004e220000101800 */
[----:B------:R-:W-:Y:S05]  /*3140*/  BRA `(.L_x_5902) ;  /* 0x0000000c00647947 */ /* 0x000fea0003800000 */
.L_x_5899:
        /* <DEDUP_REMOVED lines=9> */
.L_x_5904:
[----:B------:R-:W2:Y:S02]  /*31e0*/  LDG.E R4, desc[UR36][R6.64] ;  /* 0x0000002406047981 */ /* 0x000ea4000c1e1900 */
[----:B--2---:R-:W0:Y:S01]  /*31f0*/  I2F.F64 R4, R4 ;  /* 0x0000000400047312 */ /* 0x004e220000201c00 */
[----:B------:R-:W-:Y:S05]  /*3200*/  BRA `(.L_x_5902) ;  /* 0x0000000c00347947 */ /* 0x000fea0003800000 */
.L_x_5903:
[----:B------:R-:W2:Y:S02]  /*3210*/  LDG.E.U16 R4, desc[UR36][R6.64] ;  /* 0x0000002406047981 */ /* 0x000ea4000c1e1500 */
[----:B--2---:R-:W0:Y:S01]  /*3220*/  I2F.F64.S16 R4, R4 ;  /* 0x0000000400047312 */ /* 0x004e220000101c00 */
[----:B------:R-:W-:Y:S05]  /*3230*/  BRA `(.L_x_5902) ;  /* 0x0000000c00287947 */ /* 0x000fea0003800000 */
.L_x_5898:
        /* <DEDUP_REMOVED lines=10> */
.L_x_5906:
[----:B------:R-:W2:Y:S02]  /*32e0*/  LDG.E.U16 R0, desc[UR36][R6.64] ;  /* 0x0000002406007981 */ /* 0x000ea4000c1e1500 */
[----:B--2---:R-:W-:-:S05]  /*32f0*/  HADD2.F32 R0, -RZ, R0.H0_H0 ;  /* 0x20000000ff007230 */ /* 0x004fca0000004100 */
[----:B------:R-:W-:-:S04]  /*3300*/  FMUL.FTZ R0, R0, 1 ;  /* 0x3f80000000007820 */ /* 0x000fc80000410000 */
[----:B------:R0:W1:Y:S01]  /*3310*/  F2F.F64.F32 R4, R0 ;  /* 0x0000000000047310 */ /* 0x0000620000201800 */
[----:B------:R-:W-:Y:S05]  /*3320*/  BRA `(.L_x_5902) ;  /* 0x0000000800ec7947 */ /* 0x000fea0003800000 */
.L_x_5905:
        /* <DEDUP_REMOVED lines=10> */
.L_x_5908:
[----:B------:R-:W2:Y:S02]  /*33d0*/  LDG.E.U16 R6, desc[UR36][R6.64] ;  /* 0x0000002406067981 */ /* 0x000ea4000c1e1500 */
[----:B--2---:R-:W-:-:S05]  /*33e0*/  HADD2.F32 R0, -RZ, R6.H0_H0 ;  /* 0x20000006ff007230 */ /* 0x004fca0000004100 */
[----:B------:R-:W-:-:S04]  /*33f0*/  FMUL.FTZ R0, R0, 1 ;  /* 0x3f80000000007820 */ /* 0x000fc80000410000 */
[----:B------:R3:W4:Y:S01]  /*3400*/  F2F.F64.F32 R4, R0 ;  /* 0x0000000000047310 */ /* 0x0007220000201800 */
[----:B------:R-:W-:Y:S05]  /*3410*/  BRA `(.L_x_5902) ;  /* 0x0000000800b07947 */ /* 0x000fea0003800000 */
.L_x_5907:
[----:B------:R0:W5:Y:S01]  /*3420*/  LDG.E.64 R4, desc[UR36][R6.64] ;  /* 0x0000002406047981 */ /* 0x000162000c1e1b00 */
[----:B------:R-:W-:Y:S05]  /*3430*/  BRA `(.L_x_5902) ;  /* 0x0000000800a87947 */ /* 0x000fea0003800000 */
.L_x_5897:
        /* <DEDUP_REMOVED lines=13> */
.L_x_5911:
[----:B------:R0:W5:Y:S01]  /*3510*/  LDG.E.64 R4, desc[UR36][R6.64] ;  /* 0x0000002406047981 */ /* 0x000162000c1e1b00 */
[----:B------:R-:W-:Y:S05]  /*3520*/  BRA `(.L_x_5902) ;  /* 0x00000008006c7947 */ /* 0x000fea0003800000 */
.L_x_5910:
        /* <DEDUP_REMOVED lines=27> */
.L_x_5913:
        /* <DEDUP_REMOVED lines=15> */
.L_x_5912:
[----:B------:R-:W2:Y:S02]  /*37d0*/  LDG.E.U16 R0, desc[UR36][R6.64] ;  /* 0x0000002406007981 */ /* 0x000ea4000c1e1500 */
[----:B--2---:R-:W-:-:S04]  /*37e0*/  IMAD.U32 R0, R0, 0x10000, RZ ;  /* 0x0001000000007824 */ /* 0x004fc800078e00ff */
[----:B------:R-:W-:-:S04]  /*37f0*/  FMUL.FTZ R0, R0, 1 ;  /* 0x3f80000000007820 */ /* 0x000fc80000410000 */
[----:B------:R0:W1:Y:S01]  /*3800*/  F2F.F64.F32 R4, R0 ;  /* 0x0000000000047310 */ /* 0x0000620000201800 */
[----:B------:R-:W-:Y:S05]  /*3810*/  BRA `(.L_x_5902) ;  /* 0x0000000400b07947 */ /* 0x000fea0003800000 */
.L_x_5909:
        /* <DEDUP_REMOVED lines=11> */
.L_x_5916:
        /* <DEDUP_REMOVED lines=21> */
.L_x_5918:
[----:B------:R-:W-:Y:S05]  /*3a20*/  BSYNC.RECONVERGENT B0 ;  /* 0x0000000000007941 */ /* 0x000fea0003800200 */
.L_x_5917:
[----:B------:R-:W-:Y:S01]  /*3a30*/  IMAD.SHL.U32 R0, R0, 0x100000, RZ ;  /* 0x0010000000007824 */ /* 0x000fe200078e00ff */
[----:B------:R-:W-:-:S04]  /*3a40*/  LEA R3, R3, 0x3b800000, 0x17 ;  /* 0x3b80000003037811 */ /* 0x000fc800078eb8ff */
[----:B------:R-:W-:-:S05]  /*3a50*/  LOP3.LUT R0, R3, R0, R7, 0xfe, !PT ;  /* 0x0000000003007212 */ /* 0x000fca00078efe07 */
[----:B------:R-:W-:-:S04]  /*3a60*/  FMUL.FTZ R0, R0, 1 ;  /* 0x3f80000000007820 */ /* 0x000fc80000410000 */
[----:B------:R0:W1:Y:S01]  /*3a70*/  F2F.F64.F32 R4, R0 ;  /* 0x0000000000047310 */ /* 0x0000620000201800 */
[----:B------:R-:W-:Y:S05]  /*3a80*/  BRA `(.L_x_5902) ;  /* 0x0000000400147947 */ /* 0x000fea0003800000 */
.L_x_5915:
        /* <DEDUP_REMOVED lines=21> */
.L_x_5920:
[----:B------:R-:W-:Y:S05]  /*3be0*/  BSYNC.RECONVERGENT B0 ;  /* 0x0000000000007941 */ /* 0x000fea0003800200 */
.L_x_5919:
[----:B------:R-:W-:Y:S01]  /*3bf0*/  IMAD.SHL.U32 R0, R0, 0x200000, RZ ;  /* 0x0020000000007824 */ /* 0x000fe200078e00ff */
[----:B------:R-:W-:-:S04]  /*3c00*/  LEA R3, R3, 0x37800000, 0x17 ;  /* 0x3780000003037811 */ /* 0x000fc800078eb8ff */
[----:B------:R-:W-:-:S05]  /*3c10*/  LOP3.LUT R0, R3, R0, R7, 0xfe, !PT ;  /* 0x0000000003007212 */ /* 0x000fca00078efe07 */
[----:B------:R-:W-:-:S04]  /*3c20*/  FMUL.FTZ R0, R0, 1 ;  /* 0x3f80000000007820 */ /* 0x000fc80000410000 */
[----:B------:R0:W1:Y:S01]  /*3c30*/  F2F.F64.F32 R4, R0 ;  /* 0x0000000000047310 */ /* 0x0000620000201800 */
[----:B------:R-:W-:Y:S05]  /*3c40*/  BRA `(.L_x_5902) ;  /* 0x0000000000a47947 */ /* 0x000fea0003800000 */
.L_x_5914:
        /* <DEDUP_REMOVED lines=18> */
.L_x_5901:
        /* <DEDUP_REMOVED lines=16> */
.L_x_5923:
[----:B------:R-:W-:Y:S01]  /*3e70*/  CS2R R4, SRZ ;  /* 0x0000000000047805 */ /* 0x000fe2000001ff00 */
[----:B------:R-:W-:Y:S06]  /*3e80*/  BRA `(.L_x_5902) ;  /* 0x0000000000147947 */ /* 0x000fec0003800000 */
.L_x_5922:
[----:B------:R-:W2:Y:S02]  /*3e90*/  LDG.E.64 R4, desc[UR36][R6.64] ;  /* 0x0000002406047981 */ /* 0x000ea4000c1e1b00 */
[----:B--2---:R-:W0:Y:S01]  /*3ea0*/  I2F.F64.U64 R4, R4 ;  /* 0x0000000400047312 */ /* 0x004e220000301800 */
[----:B------:R-:W-:Y:S05]  /*3eb0*/  BRA `(.L_x_5902) ;  /* 0x0000000000087947 */ /* 0x000fea0003800000 */
.L_x_5921:
[----:B------:R-:W2:Y:S02]  /*3ec0*/  LDG.E R4, desc[UR36][R6.64] ;  /* 0x0000002406047981 */ /* 0x000ea4000c1e1900 */
[----:B--2---:R-:W0:Y:S02]  /*3ed0*/  I2F.F64.U32 R4, R4 ;  /* 0x0000000400047312 */ /* 0x004e240000201800 */
.L_x_5902:
[----:B------:R-:W-:Y:S05]  /*3ee0*/  BSYNC.RECONVERGENT B6 ;  /* 0x0000000000067941 */ /* 0x000fea0003800200 */
.L_x_5896:
[----:B012-45:R-:W-:-:S14]  /*3ef0*/  DSETP.NEU.AND P0, PT, R4, RZ, PT ;  /* 0x000000ff0400722a */ /* 0x037fdc0003f0d000 */
.L_x_5895:
[----:B------:R-:W-:Y:S05]  /*3f00*/  BSYNC.RECONVERGENT B7 ;  /* 0x0000000000077941 */ /* 0x000fea0003800200 */
.L_x_5894:
[----:B------:R-:W0:Y:S01]  /*3f10*/  LDCU.64 UR4, c[0x0][0x390] ;  /* 0x00007200ff0477ac */ /* 0x000e220008000a00 */
[----:B------:R-:W-:Y:S01]  /*3f20*/  ISETP.NE.AND P2, PT, R17, RZ, PT ;  /* 0x000000ff1100720c */ /* 0x000fe20003f45270 */
[----:B------:R-:W-:Y:S01]  /*3f30*/  BSSY.RECONVERGENT B8, `(.L_x_5924) ;  /* 0x00002a5000087945 */ /* 0x000fe20003800200 */
[----:B------:R-:W1:Y:S01]  /*3f40*/  LDC.U8 R17, c[0x0][0x3b4] ;  /* 0x0000ed00ff117b82 */ /* 0x000e620000000000 */
[----:B------:R-:W-:Y:S02]  /*3f50*/  ISETP.NE.AND P1, PT, R16, RZ, PT ;  /* 0x000000ff1000720c */ /* 0x000fe40003f25270 */
[----:B------:R-:W-:Y:S01]  /*3f60*/  BSSY.RELIABLE B7, `(.L_x_5925) ;  /* 0x00001c7000077945 */ /* 0x000fe20003800100 */
[----:B------:R-:W-:Y:S02]  /*3f70*/  ISETP.NE.AND P3, PT, R22, RZ, PT ;  /* 0x000000ff1600720c */ /* 0x000fe40003f65270 */
[----:B------:R-:W-:-:S08]  /*3f80*/  ISETP.GE.AND P4, PT, R2, R19, PT ;  /* 0x000000130200720c */ /* 0x000fd00003f86270 */
[----:B0-----:R-:W-:Y:S02]  /*3f90*/  DSETP.NEU.XOR P1, PT, RZ, UR4, P1 ;  /* 0x00000004ff007e2a */ /* 0x001fe40008f2d800 */
[----:B------:R-:W-:Y:S02]  /*3fa0*/  DSETP.NEU.XOR P2, PT, RZ, UR4, P2 ;  /* 0x00000004ff007e2a */ /* 0x000fe4000974d800 */
[----:B------:R-:W-:Y:S02]  /*3fb0*/  DSETP.NEU.XOR P3, PT, RZ, UR4, P3 ;  /* 0x00000004ff007e2a */ /* 0x000fe40009f6d800 */
[----:B------:R-:W-:Y:S01]  /*3fc0*/  DSETP.NEU.XOR P0, PT, RZ, UR4, P0 ;  /* 0x00000004ff007e2a */ /* 0x000fe2000870d800 */
[----:B------:R-:W-:Y:S02]  /*3fd0*/  SEL R11, RZ, 0x1, !P1 ;  /* 0x00000001ff0b7807 */ /* 0x000fe40004800000 */
[----:B------:R-:W-:Y:S02]  /*3fe0*/  SEL R22, RZ, 0x1, !P2 ;  /* 0x00000001ff167807 */ /* 0x000fe40005000000 */
[----:B------:R-:W-:-:S02]  /*3ff0*/  SEL R18, RZ, 0x1, !P3 ;  /* 0x00000001ff127807 */ /* 0x000fc40005800000 */
[----:B------:R-:W-:Y:S01]  /*4000*/  SEL R16, RZ, 0x1, !P0 ;  /* 0x00000001ff107807 */ /* 0x000fe20004000000 */
[----:B------:R-:W-:Y:S06]  /*4010*/  @P4 BRA `(.L_x_5926) ;  /* 0x0000001800e04947 */ /* 0x000fec0003800000 */
[----:B------:R-:W0:Y:S01]  /*4020*/  LDCU UR4, c[0x0][0x3b8] ;  /* 0x00007700ff0477ac */ /* 0x000e220008000800 */
[----:B------:R-:W2:Y:S01]  /*4030*/  LDC.64 R8, c[0x0][0x398] ;  /* 0x0000e600ff087b82 */ /* 0x000ea20000000a00 */
[----:B---3--:R-:W-:Y:S01]  /*4040*/  IMAD R0, R23, 0x200, R2 ;  /* 0x0000020017007824 */ /* 0x008fe200078e0202 */
        /* <DEDUP_REMOVED lines=19> */
.L_x_5931:
[----:B------:R0:W-:Y:S01]  /*4180*/  STG.E.U8 desc[UR36][R8.64], R11 ;  /* 0x0000000b08007986 */ /* 0x0001e2000c101124 */
[----:B------:R-:W-:Y:S05]  /*4190*/  BRA `(.L_x_5933) ;  /* 0x0000000c00087947 */ /* 0x000fea0003800000 */
.L_x_5930:
        /* <DEDUP_REMOVED lines=10> */
.L_x_5935:
[----:B------:R0:W-:Y:S01]  /*4240*/  STG.E desc[UR36][R8.64], R11 ;  /* 0x0000000b08007986 */ /* 0x0001e2000c101924 */
[----:B------:R-:W-:Y:S05]  /*4250*/  BRA `(.L_x_5933) ;  /* 0x0000000800d87947 */ /* 0x000fea0003800000 */
.L_x_5934:
[----:B------:R0:W-:Y:S01]  /*4260*/  STG.E.U16 desc[UR36][R8.64], R11 ;  /* 0x0000000b08007986 */ /* 0x0001e2000c101524 */
[----:B------:R-:W-:Y:S05]  /*4270*/  BRA `(.L_x_5933) ;  /* 0x0000000800d07947 */ /* 0x000fea0003800000 */
.L_x_5929:
        /* <DEDUP_REMOVED lines=9> */
.L_x_5937:
[----:B------:R-:W0:Y:S02]  /*4310*/  I2F.S16 R0, R11 ;  /* 0x0000000b00007306 */ /* 0x000e240000101400 */
[----:B0-----:R-:W-:-:S05]  /*4320*/  F2FP.F16.F32.PACK_AB R0, RZ, R0 ;  /* 0x00000000ff00723e */ /* 0x001fca00000000ff */
[----:B------:R0:W-:Y:S01]  /*4330*/  STG.E.U16 desc[UR36][R8.64], R0 ;  /* 0x0000000008007986 */ /* 0x0001e2000c101524 */
[----:B------:R-:W-:Y:S05]  /*4340*/  BRA `(.L_x_5933) ;  /* 0x00000008009c7947 */ /* 0x000fea0003800000 */
.L_x_5936:
        /* <DEDUP_REMOVED lines=10> */
.L_x_5939:
[----:B------:R-:W0:Y:S02]  /*43f0*/  I2F.S16 R11, R11 ;  /* 0x0000000b000b7306 */ /* 0x000e240000101400 */
[----:B0-----:R-:W-:-:S04]  /*4400*/  F2FP.F16.F32.PACK_AB R3, RZ, R11 ;  /* 0x0000000bff03723e */ /* 0x001fc800000000ff */
[----:B------:R-:W-:-:S05]  /*4410*/  PRMT R3, R3, 0x5410, RZ ;  /* 0x0000541003037816 */ /* 0x000fca00000000ff */
[----:B------:R0:W-:Y:S01]  /*4420*/  STG.E desc[UR36][R8.64], R3 ;  /* 0x0000000308007986 */ /* 0x0001e2000c101924 */
[----:B------:R-:W-:Y:S05]  /*4430*/  BRA `(.L_x_5933) ;  /* 0x0000000800607947 */ /* 0x000fea0003800000 */
.L_x_5938:
[----:B------:R-:W0:Y:S02]  /*4440*/  I2F.F64.S16 R4, R11 ;  /* 0x0000000b00047312 */ /* 0x000e240000101c00 */
[----:B0-----:R0:W-:Y:S01]  /*4450*/  STG.E.64 desc[UR36][R8.64], R4 ;  /* 0x0000000408007986 */ /* 0x0011e2000c101b24 */
[----:B------:R-:W-:Y:S05]  /*4460*/  BRA `(.L_x_5933) ;  /* 0x0000000800547947 */ /* 0x000fea0003800000 */
.L_x_5928:
        /* <DEDUP_REMOVED lines=10> */
.L_x_5942:
[----:B------:R-:W0:Y:S01]  /*4510*/  I2F.F64.S16 R4, R11 ;  /* 0x0000000b00047312 */ /* 0x000e220000101c00 */
[----:B------:R-:W-:-:S05]  /*4520*/  CS2R R6, SRZ ;  /* 0x0000000000067805 */ /* 0x000fca000001ff00 */
[----:B0-----:R0:W-:Y:S01]  /*4530*/  STG.E.128 desc[UR36][R8.64], R4 ;  /* 0x0000000408007986 */ /* 0x0011e2000c101d24 */
[----:B------:R-:W-:Y:S05]  /*4540*/  BRA `(.L_x_5933) ;  /* 0x00000008001c7947 */ /* 0x000fea0003800000 */
.L_x_5941:
        /* <DEDUP_REMOVED lines=17> */
.L_x_5946:
[----:B------:R-:W-:Y:S05]  /*4660*/  BSYNC.RECONVERGENT B0 ;  /* 0x0000000000007941 */ /* 0x000fea0003800200 */
.L_x_5945:
[----:B------:R0:W-:Y:S01]  /*4670*/  STG.E.U8 desc[UR36][R8.64], R3 ;  /* 0x0000000308007986 */ /* 0x0001e2000c101124 */
[----:B------:R-:W-:Y:S05]  /*4680*/  BRA `(.L_x_5933) ;  /* 0x0000000400cc7947 */ /* 0x000fea0003800000 */
.L_x_5944:
        /* <DEDUP_REMOVED lines=16> */
.L_x_5943:
[----:B------:R-:W0:Y:S02]  /*4790*/  I2F.S16 R0, R11 ;  /* 0x0000000b00007306 */ /* 0x000e240000101400 */
[----:B0-----:R-:W-:-:S05]  /*47a0*/  F2FP.BF16.F32.PACK_AB R0, RZ, R0 ;  /* 0x00000000ff00723e */ /* 0x001fca00000010ff */
[----:B------:R0:W-:Y:S01]  /*47b0*/  STG.E.U16 desc[UR36][R8.64], R0 ;  /* 0x0000000008007986 */ /* 0x0001e2000c101524 */
[----:B------:R-:W-:Y:S05]  /*47c0*/  BRA `(.L_x_5933) ;  /* 0x00000004007c7947 */ /* 0x000fea0003800000 */
.L_x_5940:
        /* <DEDUP_REMOVED lines=10> */
.L_x_5949:
        /* <DEDUP_REMOVED lines=12> */
.L_x_5952:
[----:B------:R-:W-:-:S04]  /*4930*/  SHF.R.U32.HI R0, RZ, 0x14, R11 ;  /* 0x00000014ff007819 */ /* 0x000fc8000001160b */
[----:B------:R-:W-:-:S04]  /*4940*/  LOP3.LUT R0, R0, 0x1, RZ, 0xc0, !PT ;  /* 0x0000000100007812 */ /* 0x000fc800078ec0ff */
[----:B------:R-:W-:-:S04]  /*4950*/  IADD3 R0, PT, PT, R11, 0x487ffff, R0 ;  /* 0x0487ffff0b007810 */ /* 0x000fc80007ffe000 */
[----:B------:R-:W-:-:S04]  /*4960*/  SHF.R.U32.HI R0, RZ, 0x14, R0 ;  /* 0x00000014ff007819 */ /* 0x000fc80000011600 */
[----:B------:R-:W-:-:S07]  /*4970*/  LOP3.LUT R0, R0, 0xff, RZ, 0xc0, !PT ;  /* 0x000000ff00007812 */ /* 0x000fce00078ec0ff */
.L_x_5953:
[----:B------:R-:W-:-:S07]  /*4980*/  PRMT R4, R0, 0x7610, R4 ;  /* 0x0000761000047816 */ /* 0x000fce0000000004 */
.L_x_5951:
[----:B------:R-:W-:Y:S05]  /*4990*/  BSYNC.RECONVERGENT B0 ;  /* 0x0000000000007941 */ /* 0x000fea0003800200 */
.L_x_5950:
[----:B------:R1:W-:Y:S01]  /*49a0*/  STG.E.U8 desc[UR36][R8.64], R4 ;  /* 0x0000000408007986 */ /* 0x0003e2000c101124 */
[----:B------:R-:W-:Y:S05]  /*49b0*/  BRA `(.L_x_5933) ;  /* 0x0000000400007947 */ /* 0x000fea0003800000 */
.L_x_5948:
        /* <DEDUP_REMOVED lines=12> */
.L_x_5956:
[----:B------:R-:W-:-:S04]  /*4a80*/  SHF.R.U32.HI R0, RZ, 0x15, R11 ;  /* 0x00000015ff007819 */ /* 0x000fc8000001160b */
[----:B------:R-:W-:-:S04]  /*4a90*/  LOP3.LUT R0, R0, 0x1, RZ, 0xc0, !PT ;  /* 0x0000000100007812 */ /* 0x000fc800078ec0ff */
[----:B------:R-:W-:-:S04]  /*4aa0*/  IADD3 R0, PT, PT, R11, 0x88fffff, R0 ;  /* 0x088fffff0b007810 */ /* 0x000fc80007ffe000 */
[----:B------:R-:W-:-:S04]  /*4ab0*/  SHF.R.U32.HI R0, RZ, 0x15, R0 ;  /* 0x00000015ff007819 */ /* 0x000fc80000011600 */
[----:B------:R-:W-:-:S07]  /*4ac0*/  LOP3.LUT R0, R0, 0xff, RZ, 0xc0, !PT ;  /* 0x000000ff00007812 */ /* 0x000fce00078ec0ff */
.L_x_5957:
[----:B------:R-:W-:-:S07]  /*4ad0*/  PRMT R4, R0, 0x7610, R4 ;  /* 0x0000761000047816 */ /* 0x000fce0000000004 */
.L_x_5955:
[----:B------:R-:W-:Y:S05]  /*4ae0*/  BSYNC.RECONVERGENT B0 ;  /* 0x0000000000007941 */ /* 0x000fea0003800200 */
.L_x_5954:
[----:B------:R2:W-:Y:S01]  /*4af0*/  STG.E.U8 desc[UR36][R8.64], R4 ;  /* 0x0000000408007986 */ /* 0x0005e2000c101124 */
[----:B------:R-:W-:Y:S05]  /*4b00*/  BRA `(.L_x_5933) ;  /* 0x0000000000ac7947 */ /* 0x000fea0003800000 */
.L_x_5947:
[----:B------:R-:W-:-:S13]  /*4b10*/  ISETP.NE.AND P0, PT, R0, 0x1c, PT ;  /* 0x0000001c0000780c */ /* 0x000fda0003f05270 */
[----:B------:R-:W-:Y:S05]  /*4b20*/  @!P0 BRA `(.L_x_5958) ;  /* 0x0000000000a08947 */ /* 0x000fea0003800000 */
[----:B------:R-:W-:-:S13]  /*4b30*/  ISETP.NE.AND P0, PT, R0, 0x1d, PT ;  /* 0x0000001d0000780c */ /* 0x000fda0003f05270 */
[----:B------:R-:W-:Y:S05]  /*4b40*/  @!P0 BRA `(.L_x_5959) ;  /* 0x0000000000888947 */ /* 0x000fea0003800000 */
[----:B------:R-:W-:-:S13]  /*4b50*/  ISETP.NE.AND P0, PT, R0, 0x2c, PT ;  /* 0x0000002c0000780c */ /* 0x000fda0003f05270 */
[----:B------:R-:W-:Y:S05]  /*4b60*/  @!P0 BRA `(.L_x_5960) ;  /* 0x0000000000448947 */ /* 0x000fea0003800000 */
.L_x_5932:
        /* <DEDUP_REMOVED lines=16> */
.L_x_5961:
[----:B------:R-:W-:Y:S05]  /*4c70*/  BRA `(.L_x_5933) ;  /* 0x0000000000507947 */ /* 0x000fea0003800000 */
.L_x_5960:
        /* <DEDUP_REMOVED lines=15> */
.L_x_5959:
[----:B------:R-:W-:Y:S02]  /*4d70*/  IMAD.MOV.U32 R4, RZ, RZ, R11 ;  /* 0x000000ffff047224 */ /* 0x000fe400078e000b */
[----:B------:R-:W-:-:S05]  /*4d80*/  IMAD.MOV.U32 R5, RZ, RZ, RZ ;  /* 0x000000ffff057224 */ /* 0x000fca00078e00ff */
[----:B------:R0:W-:Y:S01]  /*4d90*/  STG.E.64 desc[UR36][R8.64], R4 ;  /* 0x0000000408007986 */ /* 0x0001e2000c101b24 */
[----:B------:R-:W-:Y:S05]  /*4da0*/  BRA `(.L_x_5933) ;  /* 0x0000000000047947 */ /* 0x000fea0003800000 */
.L_x_5958:
[----:B------:R3:W-:Y:S02]  /*4db0*/  STG.E desc[UR36][R8.64], R11 ;  /* 0x0000000b08007986 */ /* 0x0007e4000c101924 */
.L_x_5933:
[----:B------:R-:W-:Y:S05]  /*4dc0*/  BSYNC.RECONVERGENT B6 ;  /* 0x0000000000067941 */ /* 0x000fea0003800200 */
.L_x_5927:
        /* <DEDUP_REMOVED lines=24> */
.L_x_5967:
[----:B------:R0:W-:Y:S01]  /*4f50*/  STG.E.U8 desc[UR36][R8.64], R22 ;  /* 0x0000001608007986 */ /* 0x0001e2000c101124 */
[----:B------:R-:W-:Y:S05]  /*4f60*/  BRA `(.L_x_5969) ;  /* 0x0000000c00047947 */ /* 0x000fea0003800000 */
.L_x_5966:
        /* <DEDUP_REMOVED lines=10> */
.L_x_5971:
[----:B------:R0:W-:Y:S01]  /*5010*/  STG.E desc[UR36][R8.64], R22 ;  /* 0x0000001608007986 */ /* 0x0001e2000c101924 */
[----:B------:R-:W-:Y:S05]  /*5020*/  BRA `(.L_x_5969) ;  /* 0x0000000800d47947 */ /* 0x000fea0003800000 */
.L_x_5970:
[----:B------:R0:W-:Y:S01]  /*5030*/  STG.E.U16 desc[UR36][R8.64], R22 ;  /* 0x0000001608007986 */ /* 0x0001e2000c101524 */
[----:B------:R-:W-:Y:S05]  /*5040*/  BRA `(.L_x_5969) ;  /* 0x0000000800cc7947 */ /* 0x000fea0003800000 */
.L_x_5965:
        /* <DEDUP_REMOVED lines=9> */
.L_x_5973:
[----:B------:R-:W0:Y:S02]  /*50e0*/  I2F.S16 R0, R22 ;  /* 0x0000001600007306 */ /* 0x000e240000101400 */
[----:B0-----:R-:W-:-:S05]  /*50f0*/  F2FP.F16.F32.PACK_AB R0, RZ, R0 ;  /* 0x00000000ff00723e */ /* 0x001fca00000000ff */
[----:B------:R0:W-:Y:S01]  /*5100*/  STG.E.U16 desc[UR36][R8.64], R0 ;  /* 0x0000000008007986 */ /* 0x0001e2000c101524 */
[----:B------:R-:W-:Y:S05]  /*5110*/  BRA `(.L_x_5969) ;  /* 0x0000000800987947 */ /* 0x000fea0003800000 */
.L_x_5972:
        /* <DEDUP_REMOVED lines=10> */
.L_x_5975:
[----:B------:R-:W0:Y:S02]  /*51c0*/  I2F.S16 R22, R22 ;  /* 0x0000001600167306 */ /* 0x000e240000101400 */
[----:B0-----:R-:W-:-:S04]  /*51d0*/  F2FP.F16.F32.PACK_AB R3, RZ, R22 ;  /* 0x00000016ff03723e */ /* 0x001fc800000000ff */
[----:B------:R-:W-:-:S05]  /*51e0*/  PRMT R3, R3, 0x5410, RZ ;  /* 0x0000541003037816 */ /* 0x000fca00000000ff */
[----:B------:R0:W-:Y:S01]  /*51f0*/  STG.E desc[UR36][R8.64], R3 ;  /* 0x0000000308007986 */ /* 0x0001e2000c101924 */
[----:B------:R-:W-:Y:S05]  /*5200*/  BRA `(.L_x_5969) ;  /* 0x00000008005c7947 */ /* 0x000fea0003800000 */
.L_x_5974:
[----:B------:R-:W0:Y:S02]  /*5210*/  I2F.F64.S16 R4, R22 ;  /* 0x0000001600047312 */ /* 0x000e240000101c00 */
[----:B0-----:R0:W-:Y:S01]  /*5220*/  STG.E.64 desc[UR36][R8.64], R4 ;  /* 0x0000000408007986 */ /* 0x0011e2000c101b24 */
[----:B------:R-:W-:Y:S05]  /*5230*/  BRA `(.L_x_5969) ;  /* 0x0000000800507947 */ /* 0x000fea0003800000 */
.L_x_5964:
        /* <DEDUP_REMOVED lines=12> */
.L_x_5979:
        /* <DEDUP_REMOVED lines=16> */
.L_x_5982:
[----:B------:R-:W-:-:S07]  /*5400*/  PRMT R4, R0, 0x7610, R4 ;  /* 0x0000761000047816 */ /* 0x000fce0000000004 */
.L_x_5981:
[----:B------:R-:W-:Y:S05]  /*5410*/  BSYNC.RECONVERGENT B0 ;  /* 0x0000000000007941 */ /* 0x000fea0003800200 */
.L_x_5980:
[----:B------:R0:W-:Y:S01]  /*5420*/  STG.E.U8 desc[UR36][R8.64], R4 ;  /* 0x0000000408007986 */ /* 0x0001e2000c101124 */
[----:B------:R-:W-:Y:S05]  /*5430*/  BRA `(.L_x_5969) ;  /* 0x0000000400d07947 */ /* 0x000fea0003800000 */
.L_x_5978:
        /* <DEDUP_REMOVED lines=16> */
.L_x_5985:
[----:B------:R-:W-:-:S07]  /*5540*/  PRMT R4, R0, 0x7610, R4 ;  /* 0x0000761000047816 */ /* 0x000fce0000000004 */
.L_x_5984:
[----:B------:R-:W-:Y:S05]  /*5550*/  BSYNC.RECONVERGENT B0 ;  /* 0x0000000000007941 */ /* 0x000fea0003800200 */
.L_x_5983:
[----:B------:R0:W-:Y:S01]  /*5560*/  STG.E.U8 desc[UR36][R8.64], R4 ;  /* 0x0000000408007986 */ /* 0x0001e2000c101124 */
[----:B------:R-:W-:Y:S05]  /*5570*/  BRA `(.L_x_5969) ;  /* 0x0000000400807947 */ /* 0x000fea0003800000 */
.L_x_5977:
        /* <DEDUP_REMOVED lines=21> */
.L_x_5987:
[----:B------:R-:W-:Y:S02]  /*56d0*/  IMAD.MOV.U32 R4, RZ, RZ, R22 ;  /* 0x000000ffff047224 */ /* 0x000fe400078e0016 */
[----:B------:R-:W-:-:S05]  /*56e0*/  IMAD.MOV.U32 R5, RZ, RZ, RZ ;  /* 0x000000ffff057224 */ /* 0x000fca00078e00ff */
[----:B------:R0:W-:Y:S01]  /*56f0*/  STG.E.64 desc[UR36][R8.64], R4 ;  /* 0x0000000408007986 */ /* 0x0001e2000c101b24 */
[----:B------:R-:W-:Y:S05]  /*5700*/  BRA `(.L_x_5969) ;  /* 0x00000004001c7947 */ /* 0x000fea0003800000 */
.L_x_5986:
[----:B------:R0:W-:Y:S01]  /*5710*/  STG.E desc[UR36][R8.64], R22 ;  /* 0x0000001608007986 */ /* 0x0001e2000c101924 */
[----:B------:R-:W-:Y:S05]  /*5720*/  BRA `(.L_x_5969) ;  /* 0x0000000400147947 */ /* 0x000fea0003800000 */
.L_x_5976:
        /* <DEDUP_REMOVED lines=8> */
.L_x_5989:
[----:B------:R-:W0:Y:S01]  /*57b0*/  I2F.F64.S16 R4, R22 ;  /* 0x0000001600047312 */ /* 0x000e220000101c00 */
[----:B------:R-:W-:-:S05]  /*57c0*/  CS2R R6, SRZ ;  /* 0x0000000000067805 */ /* 0x000fca000001ff00 */
[----:B0-----:R0:W-:Y:S01]  /*57d0*/  STG.E.128 desc[UR36][R8.64], R4 ;  /* 0x0000000408007986 */ /* 0x0011e2000c101d24 */
[----:B------:R-:W-:Y:S05]  /*57e0*/  BRA `(.L_x_5969) ;  /* 0x0000000000e47947 */ /* 0x000fea0003800000 */
.L_x_5988:
[----:B------:R-:W-:-:S13]  /*57f0*/  ISETP.NE.AND P0, PT, R0, 0xf, PT ;  /* 0x0000000f0000780c */ /* 0x000fda0003f05270 */
[----:B------:R-:W-:Y:S05]  /*5800*/  @!P0 BRA `(.L_x_5990) ;  /* 0x0000000000d08947 */ /* 0x000fea0003800000 */
[----:B------:R-:W-:-:S13]  /*5810*/  ISETP.NE.AND P0, PT, R0, 0x17, PT ;  /* 0x000000170000780c */ /* 0x000fda0003f05270 */
[----:B------:R-:W-:Y:S05]  /*5820*/  @!P0 BRA `(.L_x_5991) ;  /* 0x0000000000848947 */ /* 0x000fea0003800000 */
[----:B------:R-:W-:-:S13]  /*5830*/  ISETP.NE.AND P0, PT, R0, 0x18, PT ;  /* 0x000000180000780c */ /* 0x000fda0003f05270 */
[----:B------:R-:W-:Y:S05]  /*5840*/  @!P0 BRA `(.L_x_5992) ;  /* 0x0000000000448947 */ /* 0x000fea0003800000 */
.L_x_5968:
        /* <DEDUP_REMOVED lines=16> */
.L_x_5993:
[----:B------:R-:W-:Y:S05]  /*5950*/  BRA `(.L_x_5969) ;  /* 0x0000000000887947 */ /* 0x000fea0003800000 */
.L_x_5992:
        /* <DEDUP_REMOVED lines=11> */
.L_x_5995:
[----:B------:R-:W-:Y:S05]  /*5a10*/  BSYNC.RECONVERGENT B0 ;  /* 0x0000000000007941 */ /* 0x000fea0003800200 */
.L_x_5994:
[----:B------:R1:W-:Y:S01]  /*5a20*/  STG.E.U8 desc[UR36][R8.64], R3 ;  /* 0x0000000308007986 */ /* 0x0003e2000c101124 */
[----:B------:R-:W-:Y:S05]  /*5a30*/  BRA `(.L_x_5969) ;  /* 0x0000000000507947 */ /* 0x000fea0003800000 */
.L_x_5991:
        /* <DEDUP_REMOVED lines=12> */
.L_x_5996:
[----:B------:R-:W-:Y:S01]  /*5b00*/  IMAD.MOV.U32 R3, RZ, RZ, 0x7f ;  /* 0x0000007fff037424 */ /* 0x000fe200078e00ff */
[----:B------:R-:W-:-:S04]  /*5b10*/  ISETP.GT.U32.AND P0, PT, R5, 0x7f800000, PT ;  /* 0x7f8000000500780c */ /* 0x000fc80003f04070 */
[----:B------:R-:W-:-:S05]  /*5b20*/  SEL R3, R3, 0x7c, P0 ;  /* 0x0000007c03037807 */ /* 0x000fca0000000000 */
[----:B------:R2:W-:Y:S01]  /*5b30*/  STG.E.U8 desc[UR36][R8.64], R3 ;  /* 0x0000000308007986 */ /* 0x0005e2000c101124 */
[----:B------:R-:W-:Y:S05]  /*5b40*/  BRA `(.L_x_5969) ;  /* 0x00000000000c7947 */ /* 0x000fea0003800000 */
.L_x_5990:
[----:B------:R-:W0:Y:S02]  /*5b50*/  I2F.S16 R0, R22 ;  /* 0x0000001600007306 */ /* 0x000e240000101400 */
[----:B0-----:R-:W-:-:S05]  /*5b60*/  F2FP.BF16.F32.PACK_AB R0, RZ, R0 ;  /* 0x00000000ff00723e */ /* 0x001fca00000010ff */
[----:B------:R0:W-:Y:S02]  /*5b70*/  STG.E.U16 desc[UR36][R8.64], R0 ;  /* 0x0000000008007986 */ /* 0x0001e4000c101524 */
.L_x_5969:
[----:B------:R-:W-:Y:S05]  /*5b80*/  BSYNC.RECONVERGENT B6 ;  /* 0x0000000000067941 */ /* 0x000fea0003800200 */
.L_x_5963:
[----:B------:R-:W-:-:S07]  /*5b90*/  VIADD R2, R2, 0x80 ;  /* 0x0000008002027836 */ /* 0x000fce0000000000 */
.L_x_5926:
[----:B------:R-:W-:-:S13]  /*5ba0*/  ISETP.GE.AND P0, PT, R2, R19, PT ;  /* 0x000000130200720c */ /* 0x000fda0003f06270 */
[----:B------:R-:W-:Y:S05]  /*5bb0*/  @P0 BREAK.RELIABLE B7 ;  /* 0x0000000000070942 */ /* 0x000fea0003800100 */
[----:B------:R-:W-:Y:S05]  /*5bc0*/  @P0 BRA `(.L_x_5962) ;  /* 0x0000000c006c0947 */ /* 0x000fea0003800000 */
[----:B------:R-:W-:Y:S05]  /*5bd0*/  BSYNC.RELIABLE B7 ;  /* 0x0000000000077941 */ /* 0x000fea0003800100 */
.L_x_5925:
        /* <DEDUP_REMOVED lines=21> */
.L_x_6001:
[----:B------:R0:W-:Y:S01]  /*5d30*/  STG.E.U8 desc[UR36][R8.64], R18 ;  /* 0x0000001208007986 */ /* 0x0001e2000c101124 */
[----:B------:R-:W-:Y:S05]  /*5d40*/  BRA `(.L_x_6003) ;  /* 0x0000000c00047947 */ /* 0x000fea0003800000 */
.L_x_6000:
        /* <DEDUP_REMOVED lines=10> */
.L_x_6005:
[----:B------:R0:W-:Y:S01]  /*5df0*/  STG.E desc[UR36][R8.64], R18 ;  /* 0x0000001208007986 */ /* 0x0001e2000c101924 */
[----:B------:R-:W-:Y:S05]  /*5e00*/  BRA `(.L_x_6003) ;  /* 0x0000000800d47947 */ /* 0x000fea0003800000 */
.L_x_6004:
[----:B------:R0:W-:Y:S01]  /*5e10*/  STG.E.U16 desc[UR36][R8.64], R18 ;  /* 0x0000001208007986 */ /* 0x0001e2000c101524 */
[----:B------:R-:W-:Y:S05]  /*5e20*/  BRA `(.L_x_6003) ;  /* 0x0000000800cc7947 */ /* 0x000fea0003800000 */
.L_x_5999:
        /* <DEDUP_REMOVED lines=9> */
.L_x_6007:
[----:B------:R-:W0:Y:S02]  /*5ec0*/  I2F.S16 R0, R18 ;  /* 0x0000001200007306 */ /* 0x000e240000101400 */
[----:B0-----:R-:W-:-:S05]  /*5ed0*/  F2FP.F16.F32.PACK_AB R0, RZ, R0 ;  /* 0x00000000ff00723e */ /* 0x001fca00000000ff */
[----:B------:R0:W-:Y:S01]  /*5ee0*/  STG.E.U16 desc[UR36][R8.64], R0 ;  /* 0x0000000008007986 */ /* 0x0001e2000c101524 */
[----:B------:R-:W-:Y:S05]  /*5ef0*/  BRA `(.L_x_6003) ;  /* 0x0000000800987947 */ /* 0x000fea0003800000 */
.L_x_6006:
        /* <DEDUP_REMOVED lines=10> */
.L_x_6009:
[----:B------:R-:W0:Y:S02]  /*5fa0*/  I2F.S16 R18, R18 ;  /* 0x0000001200127306 */ /* 0x000e240000101400 */
[----:B0-----:R-:W-:-:S04]  /*5fb0*/  F2FP.F16.F32.PACK_AB R3, RZ, R18 ;  /* 0x00000012ff03723e */ /* 0x001fc800000000ff */
[----:B------:R-:W-:-:S05]  /*5fc0*/  PRMT R3, R3, 0x5410, RZ ;  /* 0x0000541003037816 */ /* 0x000fca00000000ff */
[----:B------:R0:W-:Y:S01]  /*5fd0*/  STG.E desc[UR36][R8.64], R3 ;  /* 0x0000000308007986 */ /* 0x0001e2000c101924 */
[----:B------:R-:W-:Y:S05]  /*5fe0*/  BRA `(.L_x_6003) ;  /* 0x00000008005c7947 */ /* 0x000fea0003800000 */
.L_x_6008:
[----:B------:R-:W0:Y:S02]  /*5ff0*/  I2F.F64.S16 R4, R18 ;  /* 0x0000001200047312 */ /* 0x000e240000101c00 */
[----:B0-----:R0:W-:Y:S01]  /*6000*/  STG.E.64 desc[UR36][R8.64], R4 ;  /* 0x0000000408007986 */ /* 0x0011e2000c101b24 */
[----:B------:R-:W-:Y:S05]  /*6010*/  BRA `(.L_x_6003) ;  /* 0x0000000800507947 */ /* 0x000fea0003800000 */
.L_x_5998:
        /* <DEDUP_REMOVED lines=12> */
.L_x_6013:
        /* <DEDUP_REMOVED lines=16> */
.L_x_6016:
[----:B------:R-:W-:-:S07]  /*61e0*/  PRMT R4, R0, 0x7610, R4 ;  /* 0x0000761000047816 */ /* 0x000fce0000000004 */
.L_x_6015:
[----:B------:R-:W-:Y:S05]  /*61f0*/  BSYNC.RECONVERGENT B0 ;  /* 0x0000000000007941 */ /* 0x000fea0003800200 */
.L_x_6014:
[----:B------:R0:W-:Y:S01]  /*6200*/  STG.E.U8 desc[UR36][R8.64], R4 ;  /* 0x0000000408007986 */ /* 0x0001e2000c101124 */
[----:B------:R-:W-:Y:S05]  /*6210*/  BRA `(.L_x_6003) ;  /* 0x0000000400d07947 */ /* 0x000fea0003800000 */
.L_x_6012:
        /* <DEDUP_REMOVED lines=16> */
.L_x_6019:
[----:B------:R-:W-:-:S07]  /*6320*/  PRMT R4, R0, 0x7610, R4 ;  /* 0x0000761000047816 */ /* 0x000fce0000000004 */
.L_x_6018:
[----:B------:R-:W-:Y:S05]  /*6330*/  BSYNC.RECONVERGENT B0 ;  /* 0x0000000000007941 */ /* 0x000fea0003800200 */
.L_x_6017:
[----:B------:R0:W-:Y:S01]  /*6340*/  STG.E.U8 desc[UR36][R8.64], R4 ;  /* 0x0000000408007986 */ /* 0x0001e2000c101124 */
[----:B------:R-:W-:Y:S05]  /*6350*/  BRA `(.L_x_6003) ;  /* 0x0000000400807947 */ /* 0x000fea0003800000 */
.L_x_6011:
        /* <DEDUP_REMOVED lines=21> */
.L_x_6021:
[----:B------:R-:W-:Y:S02]  /*64b0*/  IMAD.MOV.U32 R4, RZ, RZ, R18 ;  /* 0x000000ffff047224 */ /* 0x000fe400078e0012 */
[----:B------:R-:W-:-:S05]  /*64c0*/  IMAD.MOV.U32 R5, RZ, RZ, RZ ;  /* 0x000000ffff057224 */ /* 0x000fca00078e00ff */
[----:B------:R0:W-:Y:S01]  /*64d0*/  STG.E.64 desc[UR36][R8.64], R4 ;  /* 0x0000000408007986 */ /* 0x0001e2000c101b24 */
[----:B------:R-:W-:Y:S05]  /*64e0*/  BRA `(.L_x_6003) ;  /* 0x00000004001c7947 */ /* 0x000fea0003800000 */
.L_x_6020:
[----:B------:R0:W-:Y:S01]  /*64f0*/  STG.E desc[UR36][R8.64], R18 ;  /* 0x0000001208007986 */ /* 0x0001e2000c101924 */
[----:B------:R-:W-:Y:S05]  /*6500*/  BRA `(.L_x_6003) ;  /* 0x0000000400147947 */ /* 0x000fea0003800000 */
.L_x_6010:
        /* <DEDUP_REMOVED lines=8> */
.L_x_6023:
[----:B------:R-:W0:Y:S01]  /*6590*/  I2F.F64.S16 R4, R18 ;  /* 0x0000001200047312 */ /* 0x000e220000101c00 */
[----:B------:R-:W-:-:S05]  /*65a0*/  CS2R R6, SRZ ;  /* 0x0000000000067805 */ /* 0x000fca000001ff00 */
[----:B0-----:R0:W-:Y:S01]  /*65b0*/  STG.E.128 desc[UR36][R8.64], R4 ;  /* 0x0000000408007986 */ /* 0x0011e2000c101d24 */
[----:B------:R-:W-:Y:S05]  /*65c0*/  BRA `(.L_x_6003) ;  /* 0x0000000000e47947 */ /* 0x000fea0003800000 */
.L_x_6022:
[----:B------:R-:W-:-:S13]  /*65d0*/  ISETP.NE.AND P0, PT, R0, 0xf, PT ;  /* 0x0000000f0000780c */ /* 0x000fda0003f05270 */
[----:B------:R-:W-:Y:S05]  /*65e0*/  @!P0 BRA `(.L_x_6024) ;  /* 0x0000000000d08947 */ /* 0x000fea0003800000 */
[----:B------:R-:W-:-:S13]  /*65f0*/  ISETP.NE.AND P0, PT, R0, 0x17, PT ;  /* 0x000000170000780c */ /* 0x000fda0003f05270 */
[----:B------:R-:W-:Y:S05]  /*6600*/  @!P0 BRA `(.L_x_6025) ;  /* 0x0000000000848947 */ /* 0x000fea0003800000 */
[----:B------:R-:W-:-:S13]  /*6610*/  ISETP.NE.AND P0, PT, R0, 0x18, PT ;  /* 0x000000180000780c */ /* 0x000fda0003f05270 */
[----:B------:R-:W-:Y:S05]  /*6620*/  @!P0 BRA `(.L_x_6026) ;  /* 0x0000000000448947 */ /* 0x000fea0003800000 */
.L_x_6002:
        /* <DEDUP_REMOVED lines=16> */
.L_x_6027:
[----:B------:R-:W-:Y:S05]  /*6730*/  BRA `(.L_x_6003) ;  /* 0x0000000000887947 */ /* 0x000fea0003800000 */
.L_x_6026:
        /* <DEDUP_REMOVED lines=11> */
.L_x_6029:
[----:B------:R-:W-:Y:S05]  /*67f0*/  BSYNC.RECONVERGENT B0 ;  /* 0x0000000000007941 */ /* 0x000fea0003800200 */
.L_x_6028:
[----:B------:R1:W-:Y:S01]  /*6800*/  STG.E.U8 desc[UR36][R8.64], R3 ;  /* 0x0000000308007986 */ /* 0x0003e2000c101124 */
[----:B------:R-:W-:Y:S05]  /*6810*/  BRA `(.L_x_6003) ;  /* 0x0000000000507947 */ /* 0x000fea0003800000 */
.L_x_6025:
        /* <DEDUP_REMOVED lines=12> */
.L_x_6030:
[----:B------:R-:W-:Y:S01]  /*68e0*/  IMAD.MOV.U32 R3, RZ, RZ, 0x7f ;  /* 0x0000007fff037424 */ /* 0x000fe200078e00ff */
[----:B------:R-:W-:-:S04]  /*68f0*/  ISETP.GT.U32.AND P0, PT, R5, 0x7f800000, PT ;  /* 0x7f8000000500780c */ /* 0x000fc80003f04070 */
[----:B------:R-:W-:-:S05]  /*6900*/  SEL R3, R3, 0x7c, P0 ;  /* 0x0000007c03037807 */ /* 0x000fca0000000000 */
[----:B------:R2:W-:Y:S01]  /*6910*/  STG.E.U8 desc[UR36][R8.64], R3 ;  /* 0x0000000308007986 */ /* 0x0005e2000c101124 */
[----:B------:R-:W-:Y:S05]  /*6920*/  BRA `(.L_x_6003) ;  /* 0x00000000000c7947 */ /* 0x000fea0003800000 */
.L_x_6024:
[----:B------:R-:W0:Y:S02]  /*6930*/  I2F.S16 R0, R18 ;  /* 0x0000001200007306 */ /* 0x000e240000101400 */
[----:B0-----:R-:W-:-:S05]  /*6940*/  F2FP.BF16.F32.PACK_AB R0, RZ, R0 ;  /* 0x00000000ff00723e */ /* 0x001fca00000010ff */
[----:B------:R0:W-:Y:S02]  /*6950*/  STG.E.U16 desc[UR36][R8.64], R0 ;  /* 0x0000000008007986 */ /* 0x0001e4000c101524 */
.L_x_6003:
[----:B------:R-:W-:Y:S05]  /*6960*/  BSYNC.RECONVERGENT B6 ;  /* 0x0000000000067941 */ /* 0x000fea0003800200 */
.L_x_5997:
[----:B------:R-:W-:-:S07]  /*6970*/  VIADD R2, R2, 0x80 ;  /* 0x0000008002027836 */ /* 0x000fce0000000000 */
.L_x_5962:
[----:B------:R-:W-:Y:S05]  /*6980*/  BSYNC.RECONVERGENT B8 ;  /* 0x0000000000087941 */ /* 0x000fea0003800200 */
.L_x_5924:
[----:B------:R-:W-:-:S13]  /*6990*/  ISETP.GE.AND P0, PT, R2, R19, PT ;  /* 0x000000130200720c */ /* 0x000fda0003f06270 */
[----:B------:R-:W-:Y:S05]  /*69a0*/  @P0 EXIT ;  /* 0x000000000000094d */ /* 0x000fea0003800000 */
[----:B0123--:R-:W0:Y:S01]  /*69b0*/  LDC.64 R4, c[0x0][0x398] ;  /* 0x0000e600ff047b82 */ /* 0x00fe220000000a00 */
        /* <DEDUP_REMOVED lines=18> */
.L_x_6034:
[----:B------:R-:W-:Y:S01]  /*6ae0*/  STG.E.U8 desc[UR36][R2.64], R16 ;  /* 0x0000001002007986 */ /* 0x000fe2000c101124 */
[----:B------:R-:W-:Y:S05]  /*6af0*/  EXIT ;  /* 0x000000000000794d */ /* 0x000fea0003800000 */
.L_x_6033:
        /* <DEDUP_REMOVED lines=9> */
.L_x_6037:
[----:B------:R-:W-:Y:S01]  /*6b90*/  STG.E desc[UR36][R2.64], R16 ;  /* 0x0000001002007986 */ /* 0x000fe2000c101924 */
[----:B------:R-:W-:Y:S05]  /*6ba0*/  EXIT ;  /* 0x000000000000794d */ /* 0x000fea0003800000 */
.L_x_6036:
[----:B------:R-:W-:Y:S01]  /*6bb0*/  STG.E.U16 desc[UR36][R2.64], R16 ;  /* 0x0000001002007986 */ /* 0x000fe2000c101524 */
[----:B------:R-:W-:Y:S05]  /*6bc0*/  EXIT ;  /* 0x000000000000794d */ /* 0x000fea0003800000 */
.L_x_6032:
        /* <DEDUP_REMOVED lines=9> */
.L_x_6039:
[----:B------:R-:W0:Y:S02]  /*6c60*/  I2F.S16 R0, R16 ;  /* 0x0000001000007306 */ /* 0x000e240000101400 */
[----:B0-----:R-:W-:-:S05]  /*6c70*/  F2FP.F16.F32.PACK_AB R0, RZ, R0 ;  /* 0x00000000ff00723e */ /* 0x001fca00000000ff */
[----:B------:R-:W-:Y:S01]  /*6c80*/  STG.E.U16 desc[UR36][R2.64], R0 ;  /* 0x0000000002007986 */ /* 0x000fe2000c101524 */
[----:B------:R-:W-:Y:S05]  /*6c90*/  EXIT ;  /* 0x000000000000794d */ /* 0x000fea0003800000 */
.L_x_6038:
        /* <DEDUP_REMOVED lines=10> */
.L_x_6041:
[----:B------:R-:W0:Y:S02]  /*6d40*/  I2F.S16 R16, R16 ;  /* 0x0000001000107306 */ /* 0x000e240000101400 */
[----:B0-----:R-:W-:-:S04]  /*6d50*/  F2FP.F16.F32.PACK_AB R5, RZ, R16 ;  /* 0x00000010ff05723e */ /* 0x001fc800000000ff */
[----:B------:R-:W-:-:S05]  /*6d60*/  PRMT R5, R5, 0x5410, RZ ;  /* 0x0000541005057816 */ /* 0x000fca00000000ff */
[----:B------:R-:W-:Y:S01]  /*6d70*/  STG.E desc[UR36][R2.64], R5 ;  /* 0x0000000502007986 */ /* 0x000fe2000c101924 */
[----:B------:R-:W-:Y:S05]  /*6d80*/  EXIT ;  /* 0x000000000000794d */ /* 0x000fea0003800000 */
.L_x_6040:
[----:B------:R-:W0:Y:S02]  /*6d90*/  I2F.F64.S16 R16, R16 ;  /* 0x0000001000107312 */ /* 0x000e240000101c00 */
[----:B0-----:R-:W-:Y:S01]  /*6da0*/  STG.E.64 desc[UR36][R2.64], R16 ;  /* 0x0000001002007986 */ /* 0x001fe2000c101b24 */
[----:B------:R-:W-:Y:S05]  /*6db0*/  EXIT ;  /* 0x000000000000794d */ /* 0x000fea0003800000 */
.L_x_6031:
        /* <DEDUP_REMOVED lines=12> */
.L_x_6045:
        /* <DEDUP_REMOVED lines=17> */
.L_x_6047:
[----:B------:R-:W-:Y:S05]  /*6f90*/  BSYNC.RECONVERGENT B0 ;  /* 0x0000000000007941 */ /* 0x000fea0003800200 */
.L_x_6046:
[----:B------:R-:W-:Y:S01]  /*6fa0*/  STG.E.U8 desc[UR36][R2.64], R0 ;  /* 0x0000000002007986 */ /* 0x000fe2000c101124 */
[----:B------:R-:W-:Y:S05]  /*6fb0*/  EXIT ;  /* 0x000000000000794d */ /* 0x000fea0003800000 */
.L_x_6044:
        /* <DEDUP_REMOVED lines=17> */
.L_x_6049:
[----:B------:R-:W-:Y:S05]  /*70d0*/  BSYNC.RECONVERGENT B0 ;  /* 0x0000000000007941 */ /* 0x000fea0003800200 */
.L_x_6048:
[----:B------:R-:W-:Y:S01]  /*70e0*/  STG.E.U8 desc[UR36][R2.64], R0 ;  /* 0x0000000002007986 */ /* 0x000fe2000c101124 */
[----:B------:R-:W-:Y:S05]  /*70f0*/  EXIT ;  /* 0x000000000000794d */ /* 0x000fea0003800000 */
.L_x_6043:
        /* <DEDUP_REMOVED lines=21> */
.L_x_6051:
[----:B------:R-:W-:-:S05]  /*7250*/  IMAD.MOV.U32 R17, RZ, RZ, RZ ;  /* 0x000000ffff117224 */ /* 0x000fca00078e00ff */
[----:B------:R-:W-:Y:S01]  /*7260*/  STG.E.64 desc[UR36][R2.64], R16 ;  /* 0x0000001002007986 */ /* 0x000fe2000c101b24 */
[----:B------:R-:W-:Y:S05]  /*7270*/  EXIT ;  /* 0x000000000000794d */ /* 0x000fea0003800000 */
.L_x_6050:
[----:B------:R-:W-:Y:S01]  /*7280*/  STG.E desc[UR36][R2.64], R16 ;  /* 0x0000001002007986 */ /* 0x000fe2000c101924 */
[----:B------:R-:W-:Y:S05]  /*7290*/  EXIT ;  /* 0x000000000000794d */ /* 0x000fea0003800000 */
.L_x_6042:
        /* <DEDUP_REMOVED lines=8> */
.L_x_6053:
[----:B------:R-:W0:Y:S01]  /*7320*/  I2F.F64.S16 R16, R16 ;  /* 0x0000001000107312 */ /* 0x000e220000101c00 */
[----:B------:R-:W-:-:S05]  /*7330*/  CS2R R18, SRZ ;  /* 0x0000000000127805 */ /* 0x000fca000001ff00 */
[----:B0-----:R-:W-:Y:S01]  /*7340*/  STG.E.128 desc[UR36][R2.64], R16 ;  /* 0x0000001002007986 */ /* 0x001fe2000c101d24 */
[----:B------:R-:W-:Y:S05]  /*7350*/  EXIT ;  /* 0x000000000000794d */ /* 0x000fea0003800000 */
.L_x_6052:
[----:B------:R-:W-:-:S13]  /*7360*/  ISETP.NE.AND P0, PT, R0, 0xf, PT ;  /* 0x0000000f0000780c */ /* 0x000fda0003f05270 */
[----:B------:R-:W-:Y:S05]  /*7370*/  @!P0 BRA `(.L_x_6054) ;  /* 0x0000000000d48947 */ /* 0x000fea0003800000 */
[----:B------:R-:W-:-:S13]  /*7380*/  ISETP.NE.AND P0, PT, R0, 0x17, PT ;  /* 0x000000170000780c */ /* 0x000fda0003f05270 */
[----:B------:R-:W-:Y:S05]  /*7390*/  @!P0 BRA `(.L_x_6055) ;  /* 0x0000000000848947 */ /* 0x000fea0003800000 */
[----:B------:R-:W-:-:S13]  /*73a0*/  ISETP.NE.AND P0, PT, R0, 0x18, PT ;  /* 0x000000180000780c */ /* 0x000fda0003f05270 */
[----:B------:R-:W-:Y:S05]  /*73b0*/  @!P0 BRA `(.L_x_6056) ;  /* 0x0000000000448947 */ /* 0x000fea0003800000 */
.L_x_6035:
        /* <DEDUP_REMOVED lines=16> */
.L_x_6057:
[----:B------:R-:W-:Y:S05]  /*74c0*/  EXIT ;  /* 0x000000000000794d */ /* 0x000fea0003800000 */
.L_x_6056:
        /* <DEDUP_REMOVED lines=11> */
.L_x_6059:
[----:B------:R-:W-:Y:S05]  /*7580*/  BSYNC.RECONVERGENT B0 ;  /* 0x0000000000007941 */ /* 0x000fea0003800200 */
.L_x_6058:
[----:B------:R-:W-:Y:S01]  /*7590*/  STG.E.U8 desc[UR36][R2.64], R5 ;  /* 0x0000000502007986 */ /* 0x000fe2000c101124 */
[----:B------:R-:W-:Y:S05]  /*75a0*/  EXIT ;  /* 0x000000000000794d */ /* 0x000fea0003800000 */
.L_x_6055:
        /* <DEDUP_REMOVED lines=13> */
.L_x_6060:
[----:B------:R-:W-:Y:S01]  /*7680*/  IMAD.MOV.U32 R5, RZ, RZ, 0x7f ;  /* 0x0000007fff057424 */ /* 0x000fe200078e00ff */
[----:B------:R-:W-:-:S04]  /*7690*/  ISETP.GT.U32.AND P0, PT, R7, 0x7f800000, PT ;  /* 0x7f8000000700780c */ /* 0x000fc80003f04070 */
[----:B------:R-:W-:-:S05]  /*76a0*/  SEL R5, R5, 0x7c, P0 ;  /* 0x0000007c05057807 */ /* 0x000fca0000000000 */
[----:B------:R-:W-:Y:S01]  /*76b0*/  STG.E.U8 desc[UR36][R2.64], R5 ;  /* 0x0000000502007986 */ /* 0x000fe2000c101124 */
[----:B------:R-:W-:Y:S05]  /*76c0*/  EXIT ;  /* 0x000000000000794d */ /* 0x000fea0003800000 */
.L_x_6054:
[----:B------:R-:W0:Y:S02]  /*76d0*/  I2F.S16 R0, R16 ;  /* 0x0000001000007306 */ /* 0x000e240000101400 */
[----:B0-----:R-:W-:-:S05]  /*76e0*/  F2FP.BF16.F32.PACK_AB R0, RZ, R0 ;  /* 0x00000000ff00723e */ /* 0x001fca00000010ff */
[----:B------:R-:W-:Y:S01]  /*76f0*/  STG.E.U16 desc[UR36][R2.64], R0 ;  /* 0x0000000002007986 */ /* 0x000fe2000c101524 */
[----:B------:R-:W-:Y:S05]  /*7700*/  EXIT ;  /* 0x000000000000794d */ /* 0x000fea0003800000 */
.L_x_6061:
        /* <DEDUP_REMOVED lines=15> */
.L_x_43421:


//--------------------- .text._ZN2at6native18elementwise_kernelILi128ELi4EZNS0_22gpu_kernel_impl_nocastINS0_13AUnaryFunctorIddbZZZNS0_23logical_xor_kernel_cudaERNS_14TensorIteratorEENKUlvE0_clEvENKUlvE4_clEvEUlddE_EEEEvRNS_18TensorIteratorBaseERKT_EUliE_EEviT1_ --------------------------
	.section	.text._ZN2at6native18elementwise_kernelILi128ELi4EZNS0_22gpu_kernel_impl_nocastINS0_13AUnaryFunctorIddbZZZNS0_23logical_xor_kernel_cudaERNS_14TensorIteratorEENKUlvE0_clEvENKUlvE4_clEvEUlddE_EEEEvRNS_18TensorIteratorBaseERKT_EUliE_EEviT1_,"ax",@progbits
	.align	128
        .global         _ZN2at6native18elementwise_kernelILi128ELi4EZNS0_22gpu_kernel_impl_nocastINS0_13AUnaryFunctorIddbZZZNS0_23logical_xor_kernel_cudaERNS_14TensorIteratorEENKUlvE0_clEvENKUlvE4_clEvEUlddE_EEEEvRNS_18TensorIteratorBaseERKT_EUliE_EEviT1_
        .type           _ZN2at6native18elementwise_kernelILi128ELi4EZNS0_22gpu_kernel_impl_nocastINS0_13AUnaryFunctorIddbZZZNS0_23logical_xor_kernel_cudaERNS_14TensorIteratorEENKUlvE0_clEvENKUlvE4_clEvEUlddE_EEEEvRNS_18TensorIteratorBaseERKT_EUliE_EEviT1_,@function
        .size           _ZN2at6native18elementwise_kernelILi128ELi4EZNS0_22gpu_kernel_impl_nocastINS0_13AUnaryFunctorIddbZZZNS0_23logical_xor_kernel_cudaERNS_14TensorIteratorEENKUlvE0_clEvENKUlvE4_clEvEUlddE_EEEEvRNS_18TensorIteratorBaseERKT_EUliE_EEviT1_,(.L_x_43422 - _ZN2at6native18elementwise_kernelILi128ELi4EZNS0_22gpu_kernel_impl_nocastINS0_13AUnaryFunctorIddbZZZNS0_23logical_xor_kernel_cudaERNS_14TensorIteratorEENKUlvE0_clEvENKUlvE4_clEvEUlddE_EEEEvRNS_18TensorIteratorBaseERKT_EUliE_EEviT1_)
        .other          _ZN2at6native18elementwise_kernelILi128ELi4EZNS0_22gpu_kernel_impl_nocastINS0_13AUnaryFunctorIddbZZZNS0_23logical_xor_kernel_cudaERNS_14TensorIteratorEENKUlvE0_clEvENKUlvE4_clEvEUlddE_EEEEvRNS_18TensorIteratorBaseERKT_EUliE_EEviT1_,@"STO_CUDA_ENTRY STV_DEFAULT"
_ZN2at6native18elementwise_kernelILi128ELi4EZNS0_22gpu_kernel_impl_nocastINS0_13AUnaryFunctorIddbZZZNS0_23logical_xor_kernel_cudaERNS_14TensorIteratorEENKUlvE0_clEvENKUlvE4_clEvEUlddE_EEEEvRNS_18TensorIteratorBaseERKT_EUliE_EEviT1_:
.text._ZN2at6native18elementwise_kernelILi128ELi4EZNS0_22gpu_kernel_impl_nocastINS0_13AUnaryFunctorIddbZZZNS0_23logical_xor_kernel_cudaERNS_14TensorIteratorEENKUlvE0_clEvENKUlvE4_clEvEUlddE_EEEEvRNS_18TensorIteratorBaseERKT_EUliE_EEviT1_:
        /* <DEDUP_REMOVED lines=15> */
[----:B------:R-:W1:Y:S01]  /*00f0*/  LDCU.64 UR8, c[0x0][0x598] ;  /* 0x0000b300ff0877ac */ /* 0x000e620008000a00 */
[----:B0-----:R-:W2:Y:S06]  /*0100*/  LDG.E.64 R4, desc[UR6][R4.64] ;  /* 0x0000000604047981 */ /* 0x001eac000c1e1b00 */
[----:B------:R-:W0:Y:S01]  /*0110*/  LDC.64 R6, c[0x0][0x580] ;  /* 0x00016000ff067b82 */ /* 0x000e220000000a00 */
[----:B-1----:R-:W-:Y:S01]  /*0120*/  DSETP.NEU.AND P0, PT, RZ, UR8, PT ;  /* 0x00000008ff007e2a */ /* 0x002fe2000bf0d000 */
[----:B------:R-:W-:-:S05]  /*0130*/  IADD3 R3, PT, PT, R3, 0x80, RZ ;  /* 0x0000008003037810 */ /* 0x000fca0007ffe0ff */
[----:B--2---:R-:W-:-:S06]  /*0140*/  DSETP.NEU.XOR P0, PT, R4, RZ, P0 ;  /* 0x000000ff0400722a */ /* 0x004fcc000070d800 */
[----:B------:R-:W-:Y:S02]  /*0150*/  SEL R9, RZ, 0x1, !P0 ;  /* 0x00000001ff097807 */ /* 0x000fe40004000000 */
[----:B------:R-:W-:-:S03]  /*0160*/  ISETP.GE.AND P0, PT, R3, UR4, PT ;  /* 0x0000000403007c0c */ /* 0x000fc6000bf06270 */
[----:B0-----:R0:W-:Y:S10]  /*0170*/  STG.E.U8 desc[UR6][R6.64], R9 ;  /* 0x0000000906007986 */ /* 0x0011f4000c101106 */
[----:B------:R-:W-:Y:S05]  /*0180*/  @P0 BREAK.RELIABLE B1 ;  /* 0x0000000000010942 */ /* 0x000fea0003800100 */
[----:B------:R-:W-:Y:S05]  /*0190*/  @P0 BRA `(.L_x_6066) ;  /* 0x0000000000580947 */ /* 0x000fea0003800000 */
[----:B------:R-:W1:Y:S01]  /*01a0*/  LDC.64 R4, c[0x0][0x588] ;  /* 0x00016200ff047b82 */ /* 0x000e620000000a00 */
[----:B------:R-:W2:Y:S01]  /*01b0*/  LDCU.64 UR8, c[0x0][0x598] ;  /* 0x0000b300ff0877ac */ /* 0x000ea20008000a00 */
[----:B-1----:R-:W3:Y:S06]  /*01c0*/  LDG.E.64 R4, desc[UR6][R4.64] ;  /* 0x0000000604047981 */ /* 0x002eec000c1e1b00 */
[----:B0-----:R-:W0:Y:S01]  /*01d0*/  LDC.64 R6, c[0x0][0x580] ;  /* 0x00016000ff067b82 */ /* 0x001e220000000a00 */
[----:B--2---:R-:W-:Y:S01]  /*01e0*/  DSETP.NEU.AND P0, PT, RZ, UR8, PT ;  /* 0x00000008ff007e2a */ /* 0x004fe2000bf0d000 */
[----:B------:R-:W-:-:S05]  /*01f0*/  IADD3 R3, PT, PT, R3, 0x80, RZ ;  /* 0x0000008003037810 */ /* 0x000fca0007ffe0ff */
[----:B---3--:R-:W-:-:S06]  /*0200*/  DSETP.NEU.XOR P0, PT, R4, RZ, P0 ;  /* 0x000000ff0400722a */ /* 0x008fcc000070d800 */
[----:B------:R-:W-:-:S05]  /*0210*/  SEL R9, RZ, 0x1, !P0 ;  /* 0x00000001ff097807 */ /* 0x000fca0004000000 */
[----:B0-----:R0:W-:Y:S03]  /*0220*/  STG.E.U8 desc[UR6][R6.64], R9 ;  /* 0x0000000906007986 */ /* 0x0011e6000c101106 */
.L_x_6065:
[----:B------:R-:W-:-:S13]  /*0230*/  ISETP.GE.AND P0, PT, R3, UR4, PT ;  /* 0x0000000403007c0c */ /* 0x000fda000bf06270 */
[----:B------:R-:W-:Y:S05]  /*0240*/  @P0 BREAK.RELIABLE B1 ;  /* 0x0000000000010942 */ /* 0x000fea0003800100 */
[----:B------:R-:W-:Y:S05]  /*0250*/  @P0 BRA `(.L_x_6066) ;  /* 0x0000000000280947 */ /* 0x000fea0003800000 */
[----:B------:R-:W-:Y:S05]  /*0260*/  BSYNC.RELIABLE B1 ;  /* 0x0000000000017941 */ /* 0x000fea0003800100 */
.L_x_6064:
        /* <DEDUP_REMOVED lines=9> */
.L_x_6066:
[----:B------:R-:W-:Y:S05]  /*0300*/  BSYNC.RECONVERGENT B0 ;  /* 0x0000000000007941 */ /* 0x000fea0003800200 */
.L_x_6063:
[----:B------:R-:W-:Y:S05]  /*0310*/  WARPSYNC.ALL ;  /* 0x0000000000007948 */ /* 0x000fea0003800000 */
[----:B------:R-:W-:-:S13]  /*0320*/  ISETP.GE.AND P0, PT, R3, UR4, PT ;  /* 0x0000000403007c0c */ /* 0x000fda000bf06270 */
[----:B------:R-:W-:Y:S05]  /*0330*/  @P0 EXIT ;  /* 0x000000000000094d */ /* 0x000fea0003800000 */
[----:B------:R-:W2:Y:S01]  /*0340*/  LDC.64 R2, c[0x0][0x588] ;  /* 0x00016200ff027b82 */ /* 0x000ea20000000a00 */
[----:B------:R-:W3:Y:S01]  /*0350*/  LDCU.64 UR4, c[0x0][0x598] ;  /* 0x0000b300ff0477ac */ /* 0x000ee20008000a00 */
[----:B--2---:R-:W2:Y:S06]  /*0360*/  LDG.E.64 R2, desc[UR6][R2.64] ;  /* 0x0000000602027981 */ /* 0x004eac000c1e1b00 */
[----:B------:R-:W4:Y:S01]  /*0370*/  LDC.64 R4, c[0x0][0x580] ;  /* 0x00016000ff047b82 */ /* 0x000f220000000a00 */
[----:B---3--:R-:W-:-:S06]  /*0380*/  DSETP.NEU.AND P0, PT, RZ, UR4, PT ;  /* 0x00000004ff007e2a */ /* 0x008fcc000bf0d000 */
[----:B--2---:R-:W-:-:S06]  /*0390*/  DSETP.NEU.XOR P0, PT, R2, RZ, P0 ;  /* 0x000000ff0200722a */ /* 0x004fcc000070d800 */
[----:B01----:R-:W-:-:S05]  /*03a0*/  SEL R7, RZ, 0x1, !P0 ;  /* 0x00000001ff077807 */ /* 0x003fca0004000000 */
[----:B----4-:R-:W-:Y:S01]  /*03b0*/  STG.E.U8 desc[UR6][R4.64], R7 ;  /* 0x0000000704007986 */ /* 0x010fe2000c101106 */
[----:B------:R-:W-:Y:S05]  /*03c0*/  EXIT ;  /* 0x000000000000794d */ /* 0x000fea0003800000 */
.L_x_6062:
        /* <DEDUP_REMOVED lines=9> */
[----:B------:R-:W-:Y:S02]  /*0460*/  MOV R4, RZ ;  /* 0x000000ff00047202 */ /* 0x000fe40000000f00 */
[----:B------:R-:W-:Y:S01]  /*0470*/  MOV R5, R3 ;  /* 0x0000000300057202 */ /* 0x000fe20000000f00 */
[----:B------:R-:W1:Y:S01]  /*0480*/  LDCU UR5, c[0x0][0x38c] ;  /* 0x00007180ff0577ac */ /* 0x000e620008000800 */
[----:B------:R-:W-:Y:S01]  /*0490*/  ISETP.NE.AND P0, PT, R2, RZ, PT ;  /* 0x000000ff0200720c */ /* 0x000fe20003f05270 */
        /* <DEDUP_REMOVED lines=293> */
.L_x_6070:
[----:B------:R-:W0:Y:S02]  /*16f0*/  LDCU.128 UR8, c[0x0][0x580] ;  /* 0x0000b000ff0877ac */ /* 0x000e240008000c00 */
[----:B0-----:R-:W-:-:S04]  /*1700*/  IADD3 R6, P0, PT, R4, UR10, RZ ;  /* 0x0000000a04067c10 */ /* 0x001fc8000ff1e0ff */
[----:B------:R-:W-:Y:S01]  /*1710*/  IADD3.X R7, PT, PT, RZ, UR11, RZ, P0, !PT ;  /* 0x0000000bff077c10 */ /* 0x000fe200087fe4ff */
[----:B------:R-:W0:Y:S05]  /*1720*/  LDCU.64 UR10, c[0x0][0x598] ;  /* 0x0000b300ff0a77ac */ /* 0x000e2a0008000a00 */
[----:B------:R-:W2:Y:S01]  /*1730*/  LDG.E.64 R6, desc[UR6][R6.64] ;  /* 0x0000000606067981 */ /* 0x000ea2000c1e1b00 */
[----:B------:R-:W-:Y:S02]  /*1740*/  IADD3 R4, P1, PT, R5, UR8, RZ ;  /* 0x0000000805047c10 */ /* 0x000fe4000ff3e0ff */
[----:B------:R-:W-:Y:S02]  /*1750*/  IADD3 R3, PT, PT, R3, 0x80, RZ ;  /* 0x0000008003037810 */ /* 0x000fe40007ffe0ff */
[----:B------:R-:W-:Y:S01]  /*1760*/  IADD3.X R5, PT, PT, RZ, UR9, RZ, P1, !PT ;  /* 0x00000009ff057c10 */ /* 0x000fe20008ffe4ff */
[----:B0-----:R-:W-:-:S06]  /*1770*/  DSETP.NEU.AND P0, PT, RZ, UR10, PT ;  /* 0x0000000aff007e2a */ /* 0x001fcc000bf0d000 */
[----:B--2---:R-:W-:-:S06]  /*1780*/  DSETP.NEU.XOR P0, PT, R6, RZ, P0 ;  /* 0x000000ff0600722a */ /* 0x004fcc000070d800 */
        /* <DEDUP_REMOVED lines=298> */
[C---:B--2---:R-:W-:Y:S02]  /*2a30*/  IMAD R5, R6.reuse, UR10, R5 ;  /* 0x0000000a06057c24 */ /* 0x044fe4000f8e0205 */
[----:B0-----:R-:W-:Y:S02]  /*2a40*/  @P0 IMAD R10, R17, R10, R11 ;  /* 0x0000000a110a0224 */ /* 0x001fe400078e020b */
[----:B------:R-:W-:Y:S02]  /*2a50*/  IMAD R4, R6, UR11, R4 ;  /* 0x0000000b06047c24 */ /* 0x000fe4000f8e0204 */
[C---:B-1----:R-:W-:Y:S02]  /*2a60*/  @P0 IMAD R5, R10.reuse, R8, R5 ;  /* 0x000000080a050224 */ /* 0x042fe400078e0205 */
[----:B------:R-:W-:-:S07]  /*2a70*/  @P0 IMAD R4, R10, R9, R4 ;  /* 0x000000090a040224 */ /* 0x000fce00078e0204 */
.L_x_6072:
[----:B------:R-:W0:Y:S01]  /*2a80*/  LDCU.128 UR12, c[0x0][0x580] ;  /* 0x0000b000ff0c77ac */ /* 0x000e220008000c00 */
[----:B------:R-:W1:Y:S01]  /*2a90*/  LDCU.64 UR8, c[0x0][0x598] ;  /* 0x0000b300ff0877ac */ /* 0x000e620008000a00 */
[----:B0-----:R-:W-:-:S04]  /*2aa0*/  IADD3 R6, P0, PT, R4, UR14, RZ ;  /* 0x0000000e04067c10 */ /* 0x001fc8000ff1e0ff */
[----:B------:R-:W-:-:S06]  /*2ab0*/  IADD3.X R7, PT, PT, RZ, UR15, RZ, P0, !PT ;  /* 0x0000000fff077c10 */ /* 0x000fcc00087fe4ff */
[----:B------:R-:W2:Y:S01]  /*2ac0*/  LDG.E.64 R6, desc[UR6][R6.64] ;  /* 0x0000000606067981 */ /* 0x000ea2000c1e1b00 */
[----:B-1----:R-:W-:Y:S01]  /*2ad0*/  DSETP.NEU.AND P0, PT, RZ, UR8, PT ;  /* 0x00000008ff007e2a */ /* 0x002fe2000bf0d000 */
[----:B------:R-:W-:Y:S02]  /*2ae0*/  IADD3 R4, P1, PT, R5, UR12, RZ ;  /* 0x0000000c05047c10 */ /* 0x000fe4000ff3e0ff */
[----:B------:R-:W-:Y:S02]  /*2af0*/  IADD3 R3, PT, PT, R3, 0x80, RZ ;  /* 0x0000008003037810 */ /* 0x000fe40007ffe0ff */
[----:B------:R-:W-:Y:S01]  /*2b00*/  IADD3.X R5, PT, PT, RZ, UR13, RZ, P1, !PT ;  /* 0x0000000dff057c10 */ /* 0x000fe20008ffe4ff */
[----:B--2---:R-:W-:-:S06]  /*2b10*/  DSETP.NEU.XOR P0, PT, R6, RZ, P0 ;  /* 0x000000ff0600722a */ /* 0x004fcc000070d800 */
[----:B------:R-:W-:-:S05]  /*2b20*/  SEL R9, RZ, 0x1, !P0 ;  /* 0x00000001ff097807 */ /* 0x000fca0004000000 */
[----:B------:R0:W-:Y:S03]  /*2b30*/  STG.E.U8 desc[UR6][R4.64], R9 ;  /* 0x0000000904007986 */ /* 0x0001e6000c101106 */
.L_x_6069:
[----:B------:R-:W-:-:S13]  /*2b40*/  ISETP.GE.AND P0, PT, R3, UR4, PT ;  /* 0x0000000403007c0c */ /* 0x000fda000bf06270 */
[----:B------:R-:W-:Y:S05]  /*2b50*/  @P0 BREAK.RELIABLE B1 ;  /* 0x0000000000010942 */ /* 0x000fea0003800100 */
[----:B------:R-:W-:Y:S05]  /*2b60*/  @P0 BRA `(.L_x_6071) ;  /* 0x0000001000dc0947 */ /* 0x000fea0003800000 */
[----:B------:R-:W-:Y:S05]  /*2b70*/  BSYNC.RELIABLE B1 ;  /* 0x0000000000017941 */ /* 0x000fea0003800100 */
.L_x_6068:
[----:B------:R-:W1:Y:S01]  /*2b80*/  LDCU.64 UR8, c[0x0][0x390] ;  /* 0x00007200ff0877ac */ /* 0x000e620008000a00 */
[----:B0-----:R-:W-:Y:S02]  /*2b90*/  MOV R4, RZ ;  /* 0x000000ff00047202 */ /* 0x001fe40000000f00 */
        /* <DEDUP_REMOVED lines=296> */
.L_x_6073:
        /* <DEDUP_REMOVED lines=12> */
.L_x_6071:
[----:B------:R-:W-:Y:S05]  /*3ee0*/  BSYNC.RECONVERGENT B0 ;  /* 0x0000000000007941 */ /* 0x000fea0003800200 */
.L_x_6067:
        /* <DEDUP_REMOVED lines=10> */
[----:B------:R-:W-:-:S05]  /*3f90*/  SHF.R.U32.HI R5, RZ, UR5, R4 ;  /* 0x00000005ff057c19 */ /* 0x000fca0008011604 */
[----:B------:R-:W-:-:S04]  /*3fa0*/  IMAD.MOV R6, RZ, RZ, -R5 ;  /* 0x000000ffff067224 */ /* 0x000fc800078e0a05 */
        /* <DEDUP_REMOVED lines=289> */
.L_x_6074:
[----:B------:R-:W0:Y:S01]  /*51c0*/  LDCU.128 UR8, c[0x0][0x580] ;  /* 0x0000b000ff0877ac */ /* 0x000e220008000c00 */
[----:B------:R-:W1:Y:S01]  /*51d0*/  LDCU.64 UR4, c[0x0][0x598] ;  /* 0x0000b300ff0477ac */ /* 0x000e620008000a00 */
[----:B0-----:R-:W-:-:S04]  /*51e0*/  IADD3 R4, P0, PT, R2, UR10, RZ ;  /* 0x0000000a02047c10 */ /* 0x001fc8000ff1e0ff */
[----:B------:R-:W-:-:S06]  /*51f0*/  IADD3.X R5, PT, PT, RZ, UR11, RZ, P0, !PT ;  /* 0x0000000bff057c10 */ /* 0x000fcc00087fe4ff */
[----:B------:R-:W2:Y:S01]  /*5200*/  LDG.E.64 R4, desc[UR6][R4.64] ;  /* 0x0000000604047981 */ /* 0x000ea2000c1e1b00 */
[----:B-1----:R-:W-:Y:S01]  /*5210*/  DSETP.NEU.AND P0, PT, RZ, UR4, PT ;  /* 0x00000004ff007e2a */ /* 0x002fe2000bf0d000 */
[----:B------:R-:W-:-:S04]  /*5220*/  IADD3 R2, P1, PT, R3, UR8, RZ ;  /* 0x0000000803027c10 */ /* 0x000fc8000ff3e0ff */
[----:B------:R-:W-:Y:S01]  /*5230*/  IADD3.X R3, PT, PT, RZ, UR9, RZ, P1, !PT ;  /* 0x00000009ff037c10 */ /* 0x000fe20008ffe4ff */
[----:B--2---:R-:W-:-:S06]  /*5240*/  DSETP.NEU.XOR P0, PT, R4, RZ, P0 ;  /* 0x000000ff0400722a */ /* 0x004fcc000070d800 */
[----:B------:R-:W-:-:S05]  /*5250*/  SEL R7, RZ, 0x1, !P0 ;  /* 0x00000001ff077807 */ /* 0x000fca0004000000 */
[----:B------:R-:W-:Y:S01]  /*5260*/  STG.E.U8 desc[UR6][R2.64], R7 ;  /* 0x0000000702007986 */ /* 0x000fe2000c101106 */
[----:B------:R-:W-:Y:S05]  /*5270*/  EXIT ;  /* 0x000000000000794d */ /* 0x000fea0003800000 */
.L_x_6075:
        /* <DEDUP_REMOVED lines=16> */
.L_x_43422:


//--------------------- .text._ZN2at6native27unrolled_elementwise_kernelINS0_13AUnaryFunctorIddbZZZNS0_23logical_xor_kernel_cudaERNS_14TensorIteratorEENKUlvE0_clEvENKUlvE4_clEvEUlddE_EESt5arrayIPcLm2EELi4E23TrivialOffsetCalculatorILi1EjESD_NS0_6memory15LoadWithoutCastENSE_16StoreWithoutCastEEEviT_T0_T2_T3_T4_T5_ --------------------------
	.section	.text._ZN2at6native27unrolled_elementwise_kernelINS0_13AUnaryFunctorIddbZZZNS0_23logical_xor_kernel_cudaERNS_14TensorIteratorEENKUlvE0_clEvENKUlvE4_clEvEUlddE_EESt5arrayIPcLm2EELi4E23TrivialOffsetCalculatorILi1EjESD_NS0_6memory15LoadWithoutCastENSE_16StoreWithoutCastEEEviT_T0_T2_T3_T4_T5_,"ax",@progbits
	.align	128
        .global         _ZN2at6native27unrolled_elementwise_kernelINS0_13AUnaryFunctorIddbZZZNS0_23logical_xor_kernel_cudaERNS_14TensorIteratorEENKUlvE0_clEvENKUlvE4_clEvEUlddE_EESt5arrayIPcLm2EELi4E23TrivialOffsetCalculatorILi1EjESD_NS0_6memory15LoadWithoutCastENSE_16StoreWithoutCastEEEviT_T0_T2_T3_T4_T5_
        .type           _ZN2at6native27unrolled_elementwise_kernelINS0_13AUnaryFunctorIddbZZZNS0_23logical_xor_kernel_cudaERNS_14TensorIteratorEENKUlvE0_clEvENKUlvE4_clEvEUlddE_EESt5arrayIPcLm2EELi4E23TrivialOffsetCalculatorILi1EjESD_NS0_6memory15LoadWithoutCastENSE_16StoreWithoutCastEEEviT_T0_T2_T3_T4_T5_,@function
        .size           _ZN2at6native27unrolled_elementwise_kernelINS0_13AUnaryFunctorIddbZZZNS0_23logical_xor_kernel_cudaERNS_14TensorIteratorEENKUlvE0_clEvENKUlvE4_clEvEUlddE_EESt5arrayIPcLm2EELi4E23TrivialOffsetCalculatorILi1EjESD_NS0_6memory15LoadWithoutCastENSE_16StoreWithoutCastEEEviT_T0_T2_T3_T4_T5_,(.L_x_43423 - _ZN2at6native27unrolled_elementwise_kernelINS0_13AUnaryFunctorIddbZZZNS0_23logical_xor_kernel_cudaERNS_14TensorIteratorEENKUlvE0_clEvENKUlvE4_clEvEUlddE_EESt5arrayIPcLm2EELi4E23TrivialOffsetCalculatorILi1EjESD_NS0_6memory15LoadWithoutCastENSE_16StoreWithoutCastEEEviT_T0_T2_T3_T4_T5_)
        .other          _ZN2at6native27unrolled_elementwise_kernelINS0_13AUnaryFunctorIddbZZZNS0_23logical_xor_kernel_cudaERNS_14TensorIteratorEENKUlvE0_clEvENKUlvE4_clEvEUlddE_EESt5arrayIPcLm2EELi4E23TrivialOffsetCalculatorILi1EjESD_NS0_6memory15LoadWithoutCastENSE_16StoreWithoutCastEEEviT_T0_T2_T3_T4_T5_,@"STO_CUDA_ENTRY STV_DEFAULT"
_ZN2at6native27unrolled_elementwise_kernelINS0_13AUnaryFunctorIddbZZZNS0_23logical_xor_kernel_cudaERNS_14TensorIteratorEENKUlvE0_clEvENKUlvE4_clEvEUlddE_EESt5arrayIPcLm2EELi4E23TrivialOffsetCalculatorILi1EjESD_NS0_6memory15LoadWithoutCastENSE_16StoreWithoutCastEEEviT_T0_T2_T3_T4_T5_:
.text._ZN2at6native27unrolled_elementwise_kernelINS0_13AUnaryFunctorIddbZZZNS0_23logical_xor_kernel_cudaERNS_14TensorIteratorEENKUlvE0_clEvENKUlvE4_clEvEUlddE_EESt5arrayIPcLm2EELi4E23TrivialOffsetCalculatorILi1EjESD_NS0_6memory15LoadWithoutCastENSE_16StoreWithoutCastEEEviT_T0_T2_T3_T4_T5_:
[----:B------:R-:W-:Y:S01]  /*0000*/  LDC R1, c[0x0][0x37c] ;  /* 0x0000df00ff017b82 */ /* 0x000fe20000000800 */
[----:B------:R-:W0:Y:S07]  /*0010*/  S2R R0, SR_CTAID.X ;  /* 0x0000000000007919 */ /* 0x000e2e0000002500 */
[----:B------:R-:W0:Y:S01]  /*0020*/  LDC R3, c[0x0][0x380] ;  /* 0x0000e000ff037b82 */ /* 0x000e220000000800 */
[----:B------:R-:W1:Y:S01]  /*0030*/  LDCU.64 UR4, c[0x0][0x358] ;  /* 0x00006b00ff0477ac */ /* 0x000e620008000a00 */
[----:B------:R-:W2:Y:S01]  /*0040*/  S2R R13, SR_TID.X ;  /* 0x00000000000d7919 */ /* 0x000ea20000002100 */
[----:B------:R-:W3:Y:S01]  /*0050*/  LDCU.64 UR6, c[0x0][0x390] ;  /* 0x00007200ff0677ac */ /* 0x000ee20008000a00 */
[----:B0-----:R-:W-:-:S02]  /*0060*/  IMAD R2, R0, -0x200, R3 ;  /* 0xfffffe0000027824 */ /* 0x001fc400078e0203 */
[----:B--2---:R-:W-:-:S03]  /*0070*/  IMAD.MOV.U32 R3, RZ, RZ, R13 ;  /* 0x000000ffff037224 */ /* 0x004fc600078e000d */
[----:B------:R-:W-:-:S13]  /*0080*/  ISETP.GE.AND P3, PT, R13, R2, PT ;  /* 0x000000020d00720c */ /* 0x000fda0003f66270 */
[----:B------:R-:W-:Y:S01]  /*0090*/  @!P3 VIADD R13, R3, 0x80 ;  /* 0x00000080030db836 */ /* 0x000fe20000000000 */
[----:B------:R-:W0:Y:S01]  /*00a0*/  @!P3 LDC.64 R6, c[0x0][0x3a0] ;  /* 0x0000e800ff06bb82 */ /* 0x000e220000000a00 */
[----:B------:R-:W-:-:S03]  /*00b0*/  @!P3 LEA R15, R0, R3, 0x9 ;  /* 0x00000003000fb211 */ /* 0x000fc600078e48ff */
[----:B------:R-:W-:-:S13]  /*00c0*/  ISETP.GE.AND P0, PT, R13, R2, PT ;  /* 0x000000020d00720c */ /* 0x000fda0003f06270 */
[----:B------:R-:W-:Y:S01]  /*00d0*/  @!P0 IMAD R17, R0, 0x200, R13 ;  /* 0x0000020000118824 */ /* 0x000fe200078e020d */
[----:B------:R-:W2:Y:S01]  /*00e0*/  @!P0 LDC.64 R8, c[0x0][0x3a0] ;  /* 0x0000e800ff088b82 */ /* 0x000ea20000000a00 */
[----:B------:R-:W-:-:S05]  /*00f0*/  @!P0 VIADD R13, R13, 0x80 ;  /* 0x000000800d0d8836 */ /* 0x000fca0000000000 */
[----:B------:R-:W-:Y:S01]  /*0100*/  ISETP.GE.AND P1, PT, R13, R2, PT ;  /* 0x000000020d00720c */ /* 0x000fe20003f26270 */
[----:B0-----:R-:W-:-:S06]  /*0110*/  @!P3 IMAD.WIDE.U32 R6, R15, 0x8, R6 ;  /* 0x000000080f06b825 */ /* 0x001fcc00078e0006 */
[----:B-1----:R-:W4:Y:S06]  /*0120*/  @!P3 LDG.E.64 R6, desc[UR4][R6.64] ;  /* 0x000000040606b981 */ /* 0x002f2c000c1e1b00 */
[----:B------:R-:W-:Y:S01]  /*0130*/  @!P1 IMAD R19, R0, 0x200, R13 ;  /* 0x0000020000139824 */ /* 0x000fe200078e020d */
[----:B------:R-:W0:Y:S01]  /*0140*/  @!P1 LDC.64 R10, c[0x0][0x3a0] ;  /* 0x0000e800ff0a9b82 */ /* 0x000e220000000a00 */
[----:B------:R-:W-:Y:S02]  /*0150*/  @!P1 VIADD R13, R13, 0x80 ;  /* 0x000000800d0d9836 */ /* 0x000fe40000000000 */
[----:B--2---:R-:W-:-:S03]  /*0160*/  @!P0 IMAD.WIDE.U32 R8, R17, 0x8, R8 ;  /* 0x0000000811088825 */ /* 0x004fc600078e0008 */
[----:B------:R-:W-:-:S03]  /*0170*/  ISETP.GE.AND P4, PT, R13, R2, PT ;  /* 0x000000020d00720c */ /* 0x000fc60003f86270 */
[----:B------:R-:W2:Y:S10]  /*0180*/  @!P0 LDG.E.64 R8, desc[UR4][R8.64] ;  /* 0x0000000408088981 */ /* 0x000eb4000c1e1b00 */
[----:B------:R-:W1:Y:S01]  /*0190*/  @!P4 LDC.64 R4, c[0x0][0x3a0] ;  /* 0x0000e800ff04cb82 */ /* 0x000e620000000a00 */
[----:B------:R-:W-:-:S02]  /*01a0*/  @!P4 IMAD R13, R0, 0x200, R13 ;  /* 0x00000200000dc824 */ /* 0x000fc400078e020d */
[----:B0-----:R-:W-:-:S06]  /*01b0*/  @!P1 IMAD.WIDE.U32 R10, R19, 0x8, R10 ;  /* 0x00000008130a9825 */ /* 0x001fcc00078e000a */
[----:B------:R-:W5:Y:S01]  /*01c0*/  @!P1 LDG.E.64 R10, desc[UR4][R10.64] ;  /* 0x000000040a0a9981 */ /* 0x000f62000c1e1b00 */
[----:B-1----:R-:W-:-:S06]  /*01d0*/  @!P4 IMAD.WIDE.U32 R4, R13, 0x8, R4 ;  /* 0x000000080d04c825 */ /* 0x002fcc00078e0004 */
[----:B------:R-:W5:Y:S01]  /*01e0*/  @!P4 LDG.E.64 R4, desc[UR4][R4.64] ;  /* 0x000000040404c981 */ /* 0x000f62000c1e1b00 */
[----:B------:R-:W-:Y:S01]  /*01f0*/  PLOP3.LUT P2, PT, PT, PT, PT, 0x8, 0x80 ;  /* 0x000000000080781c */ /* 0x000fe20003f4e170 */
[----:B------:R-:W-:Y:S04]  /*0200*/  BSSY.RECONVERGENT B0, `(.L_x_6076) ;  /* 0x000002a000007945 */ /* 0x000fe80003800200 */
[----:B------:R-:W-:Y:S02]  /*0210*/  BSSY.RELIABLE B1, `(.L_x_6077) ;  /* 0x0000021000017945 */ /* 0x000fe40003800100 */
[----:B----4-:R-:W-:Y:S01]  /*0220*/  @!P3 DSETP.NEU.AND P2, PT, R6, RZ, PT ;  /* 0x000000ff0600b22a */ /* 0x010fe20003f4d000 */
[----:B------:R-:W-:-:S07]  /*0230*/  PLOP3.LUT P3, PT, PT, PT, PT, 0x8, 0x80 ;  /* 0x000000000080781c */ /* 0x000fce0003f6e170 */
[----:B--2---:R-:W-:Y:S01]  /*0240*/  @!P0 DSETP.NEU.AND P3, PT, R8, RZ, PT ;  /* 0x000000ff0800822a */ /* 0x004fe20003f6d000 */
[----:B------:R-:W-:Y:S01]  /*0250*/  PLOP3.LUT P0, PT, PT, PT, PT, 0x8, 0x80 ;  /* 0x000000000080781c */ /* 0x000fe20003f0e170 */
[----:B---3--:R-:W-:-:S06]  /*0260*/  DSETP.NEU.XOR P2, PT, RZ, UR6, P2 ;  /* 0x00000006ff007e2a */ /* 0x008fcc000974d800 */
[----:B-----5:R-:W-:Y:S01]  /*0270*/  @!P1 DSETP.NEU.AND P0, PT, R10, RZ, PT ;  /* 0x000000ff0a00922a */ /* 0x020fe20003f0d000 */
[----:B------:R-:W-:Y:S01]  /*0280*/  PLOP3.LUT P1, PT, PT, PT, PT, 0x8, 0x80 ;  /* 0x000000000080781c */ /* 0x000fe20003f2e170 */
[----:B------:R-:W-:-:S04]  /*0290*/  DSETP.NEU.XOR P3, PT, RZ, UR6, P3 ;  /* 0x00000006ff007e2a */ /* 0x000fc80009f6d800 */
[----:B------:R-:W-:Y:S02]  /*02a0*/  DSETP.NEU.XOR P0, PT, RZ, UR6, P0 ;  /* 0x00000006ff007e2a */ /* 0x000fe4000870d800 */
[----:B------:R-:W-:Y:S01]  /*02b0*/  @!P4 DSETP.NEU.AND P1, PT, R4, RZ, PT ;  /* 0x000000ff0400c22a */ /* 0x000fe20003f2d000 */
[----:B------:R-:W-:-:S05]  /*02c0*/  ISETP.GE.AND P4, PT, R3, R2, PT ;  /* 0x000000020300720c */ /* 0x000fca0003f86270 */
[----:B------:R-:W-:Y:S01]  /*02d0*/  DSETP.NEU.XOR P1, PT, RZ, UR6, P1 ;  /* 0x00000006ff007e2a */ /* 0x000fe20008f2d800 */
        /* <DEDUP_REMOVED lines=15> */
[----:B0-----:R-:W-:Y:S01]  /*03d0*/  LEA R4, R0, R3, 0x9 ;  /* 0x0000000300047211 */ /* 0x001fe200078e48ff */
[----:B------:R-:W-:-:S03]  /*03e0*/  VIADD R3, R3, 0x80 ;  /* 0x0000008003037836 */ /* 0x000fc60000000000 */
[----:B-1----:R-:W-:-:S05]  /*03f0*/  IADD3 R4, P0, PT, R4, UR6, RZ ;  /* 0x0000000604047c10 */ /* 0x002fca000ff1e0ff */
[----:B------:R-:W-:-:S05]  /*0400*/  IMAD.X R5, RZ, RZ, UR7, P0 ;  /* 0x00000007ff057e24 */ /* 0x000fca00080e06ff */
[----:B------:R0:W-:Y:S03]  /*0410*/  STG.E.U8 desc[UR4][R4.64], R9 ;  /* 0x0000000904007986 */ /* 0x0001e6000c101104 */
.L_x_6078:
[----:B------:R-:W-:Y:S05]  /*0420*/  BSYNC.RELIABLE B1 ;  /* 0x0000000000017941 */ /* 0x000fea0003800100 */
.L_x_6077:
[----:B------:R-:W-:-:S13]  /*0430*/  ISETP.GE.AND P0, PT, R3, R2, PT ;  /* 0x000000020300720c */ /* 0x000fda0003f06270 */
[----:B------:R-:W1:Y:S01]  /*0440*/  @!P0 LDC.64 R6, c[0x0][0x398] ;  /* 0x0000e600ff068b82 */ /* 0x000e620000000a00 */
[----:B0-----:R-:W-:Y:S01]  /*0450*/  @!P0 IMAD R5, R0, 0x200, R3 ;  /* 0x0000020000058824 */ /* 0x001fe200078e0203 */
[----:B------:R-:W-:-:S04]  /*0460*/  @!P0 IADD3 R3, PT, PT, R3, 0x80, RZ ;  /* 0x0000008003038810 */ /* 0x000fc80007ffe0ff */
[----:B-1----:R-:W-:-:S05]  /*0470*/  @!P0 IADD3 R4, P1, PT, R5, R6, RZ ;  /* 0x0000000605048210 */ /* 0x002fca0007f3e0ff */
[----:B------:R-:W-:-:S05]  /*0480*/  @!P0 IMAD.X R5, RZ, RZ, R7, P1 ;  /* 0x000000ffff058224 */ /* 0x000fca00008e0607 */
[----:B------:R1:W-:Y:S03]  /*0490*/  @!P0 STG.E.U8 desc[UR4][R4.64], R11 ;  /* 0x0000000b04008986 */ /* 0x0003e6000c101104 */
.L_x_6079:
[----:B------:R-:W-:Y:S05]  /*04a0*/  BSYNC.RECONVERGENT B0 ;  /* 0x0000000000007941 */ /* 0x000fea0003800200 */
.L_x_6076:
        /* <DEDUP_REMOVED lines=9> */
.L_x_6080:
        /* <DEDUP_REMOVED lines=12> */
.L_x_43423:


//--------------------- .text._ZN2at6native29vectorized_elementwise_kernelILi2ENS0_13AUnaryFunctorIddbZZZNS0_23logical_xor_kernel_cudaERNS_14TensorIteratorEENKUlvE0_clEvENKUlvE4_clEvEUlddE_EESt5arrayIPcLm2EEEEviT0_T1_ --------------------------
	.section	.text._ZN2at6native29vectorized_elementwise_kernelILi2ENS0_13AUnaryFunctorIddbZZZNS0_23logical_xor_kernel_cudaERNS_14TensorIteratorEENKUlvE0_clEvENKUlvE4_clEvEUlddE_EESt5arrayIPcLm2EEEEviT0_T1_,"ax",@progbits
	.align	128
        .global         _ZN2at6native29vectorized_elementwise_kernelILi2ENS0_13AUnaryFunctorIddbZZZNS0_23logical_xor_kernel_cudaERNS_14TensorIteratorEENKUlvE0_clEvENKUlvE4_clEvEUlddE_EESt5arrayIPcLm2EEEEviT0_T1_
        .type           _ZN2at6native29vectorized_elementwise_kernelILi2ENS0_13AUnaryFunctorIddbZZZNS0_23logical_xor_kernel_cudaERNS_14TensorIteratorEENKUlvE0_clEvENKUlvE4_clEvEUlddE_EESt5arrayIPcLm2EEEEviT0_T1_,@function
        .size           _ZN2at6native29vectorized_elementwise_kernelILi2ENS0_13AUnaryFunctorIddbZZZNS0_23logical_xor_kernel_cudaERNS_14TensorIteratorEENKUlvE0_clEvENKUlvE4_clEvEUlddE_EESt5arrayIPcLm2EEEEviT0_T1_,(.L_x_43424 - _ZN2at6native29vectorized_elementwise_kernelILi2ENS0_13AUnaryFunctorIddbZZZNS0_23logical_xor_kernel_cudaERNS_14TensorIteratorEENKUlvE0_clEvENKUlvE4_clEvEUlddE_EESt5arrayIPcLm2EEEEviT0_T1_)
        .other          _ZN2at6native29vectorized_elementwise_kernelILi2ENS0_13AUnaryFunctorIddbZZZNS0_23logical_xor_kernel_cudaERNS_14TensorIteratorEENKUlvE0_clEvENKUlvE4_clEvEUlddE_EESt5arrayIPcLm2EEEEviT0_T1_,@"STO_CUDA_ENTRY STV_DEFAULT"
_ZN2at6native29vectorized_elementwise_kernelILi2ENS0_13AUnaryFunctorIddbZZZNS0_23logical_xor_kernel_cudaERNS_14TensorIteratorEENKUlvE0_clEvENKUlvE4_clEvEUlddE_EESt5arrayIPcLm2EEEEviT0_T1_:
.text._ZN2at6native29vectorized_elementwise_kernelILi2ENS0_13AUnaryFunctorIddbZZZNS0_23logical_xor_kernel_cudaERNS_14TensorIteratorEENKUlvE0_clEvENKUlvE4_clEvEUlddE_EESt5arrayIPcLm2EEEEviT0_T1_:
        /* <DEDUP_REMOVED lines=9> */
[----:B------:R-:W-:Y:S01]  /*0090*/  PLOP3.LUT P6, PT, PT, PT, PT, 0x8, 0x80 ;  /* 0x000000000080781c */ /* 0x000fe20003fce170 */
[----:B------:R-:W1:Y:S01]  /*00a0*/  LDCU.64 UR6, c[0x0][0x390] ;  /* 0x00007200ff0677ac */ /* 0x000e620008000a00 */
[----:B0-----:R-:W-:Y:S01]  /*00b0*/  ISETP.GE.U32.AND P5, PT, R9, R8, PT ;  /* 0x000000080900720c */ /* 0x001fe20003fa6070 */
[----:B------:R-:W-:-:S12]  /*00c0*/  IMAD.MOV.U32 R11, RZ, RZ, R9 ;  /* 0x000000ffff0b7224 */ /* 0x000fd800078e0009 */
[----:B------:R-:W-:Y:S01]  /*00d0*/  @!P5 VIADD R9, R11, 0x80 ;  /* 0x000000800b09d836 */ /* 0x000fe20000000000 */
[----:B------:R-:W0:Y:S01]  /*00e0*/  @!P5 LDC.64 R18, c[0x0][0x3a0] ;  /* 0x0000e800ff12db82 */ /* 0x000e220000000a00 */
[----:B------:R-:W-:-:S03]  /*00f0*/  @!P5 IMAD.IADD R23, R0, 0x1, R11 ;  /* 0x000000010017d824 */ /* 0x000fc600078e020b */
[----:B------:R-:W-:-:S13]  /*0100*/  ISETP.GE.U32.AND P0, PT, R9, R8, PT ;  /* 0x000000080900720c */ /* 0x000fda0003f06070 */
[----:B------:R-:W-:Y:S01]  /*0110*/  @!P0 IMAD.IADD R25, R0, 0x1, R9 ;  /* 0x0000000100198824 */ /* 0x000fe200078e0209 */
[----:B------:R-:W2:Y:S01]  /*0120*/  @!P0 LDC.64 R14, c[0x0][0x3a0] ;  /* 0x0000e800ff0e8b82 */ /* 0x000ea20000000a00 */
[----:B------:R-:W-:-:S05]  /*0130*/  @!P0 VIADD R9, R9, 0x80 ;  /* 0x0000008009098836 */ /* 0x000fca0000000000 */
[----:B------:R-:W-:Y:S01]  /*0140*/  ISETP.GE.U32.AND P1, PT, R9, R8, PT ;  /* 0x000000080900720c */ /* 0x000fe20003f26070 */
[----:B0-----:R-:W-:-:S06]  /*0150*/  @!P5 IMAD.WIDE.U32 R18, R23, 0x8, R18 ;  /* 0x000000081712d825 */ /* 0x001fcc00078e0012 */
[----:B------:R-:W3:Y:S06]  /*0160*/  @!P5 LDG.E.64 R18, desc[UR4][R18.64] ;  /* 0x000000041212d981 */ /* 0x000eec000c1e1b00 */
[----:B------:R-:W-:Y:S01]  /*0170*/  @!P1 IMAD.IADD R27, R0, 0x1, R9 ;  /* 0x00000001001b9824 */ /* 0x000fe200078e0209 */
[----:B------:R-:W0:Y:S01]  /*0180*/  @!P1 LDC.64 R16, c[0x0][0x3a0] ;  /* 0x0000e800ff109b82 */ /* 0x000e220000000a00 */
[----:B------:R-:W-:Y:S02]  /*0190*/  @!P1 VIADD R9, R9, 0x80 ;  /* 0x0000008009099836 */ /* 0x000fe40000000000 */
[----:B--2---:R-:W-:-:S03]  /*01a0*/  @!P0 IMAD.WIDE.U32 R14, R25, 0x8, R14 ;  /* 0x00000008190e8825 */ /* 0x004fc600078e000e */
[----:B------:R-:W-:-:S03]  /*01b0*/  ISETP.GE.U32.AND P2, PT, R9, R8, PT ;  /* 0x000000080900720c */ /* 0x000fc60003f46070 */
[----:B------:R-:W2:Y:S10]  /*01c0*/  @!P0 LDG.E.64 R14, desc[UR4][R14.64] ;  /* 0x000000040e0e8981 */ /* 0x000eb4000c1e1b00 */
[----:B------:R-:W-:Y:S01]  /*01d0*/  @!P2 IMAD.IADD R21, R0, 0x1, R9 ;  /* 0x000000010015a824 */ /* 0x000fe200078e0209 */
[----:B------:R-:W4:Y:S01]  /*01e0*/  @!P2 LDC.64 R6, c[0x0][0x3a0] ;  /* 0x0000e800ff06ab82 */ /* 0x000f220000000a00 */
[----:B------:R-:W-:-:S02]  /*01f0*/  @!P2 VIADD R9, R9, 0x80 ;  /* 0x000000800909a836 */ /* 0x000fc40000000000 */
[----:B0-----:R-:W-:-:S03]  /*0200*/  @!P1 IMAD.WIDE.U32 R16, R27, 0x8, R16 ;  /* 0x000000081b109825 */ /* 0x001fc600078e0010 */
[----:B------:R-:W-:-:S03]  /*0210*/  ISETP.GE.U32.AND P3, PT, R9, R8, PT ;  /* 0x000000080900720c */ /* 0x000fc60003f66070 */
[----:B------:R-:W5:Y:S10]  /*0220*/  @!P1 LDG.E.64 R16, desc[UR4][R16.64] ;  /* 0x0000000410109981 */ /* 0x000f74000c1e1b00 */
[----:B------:R-:W0:Y:S01]  /*0230*/  @!P3 LDC.64 R2, c[0x0][0x3a0] ;  /* 0x0000e800ff02bb82 */ /* 0x000e220000000a00 */
[----:B------:R-:W-:-:S02]  /*0240*/  @!P3 IMAD.IADD R13, R0, 0x1, R9 ;  /* 0x00000001000db824 */ /* 0x000fc400078e0209 */
[----:B------:R-:W-:-:S05]  /*0250*/  @!P3 VIADD R9, R9, 0x80 ;  /* 0x000000800909b836 */ /* 0x000fca0000000000 */
[----:B------:R-:W-:Y:S01]  /*0260*/  ISETP.GE.U32.AND P4, PT, R9, R8, PT ;  /* 0x000000080900720c */ /* 0x000fe20003f86070 */
[----:B----4-:R-:W-:-:S06]  /*0270*/  @!P2 IMAD.WIDE.U32 R6, R21, 0x8, R6 ;  /* 0x000000081506a825 */ /* 0x010fcc00078e0006 */
[----:B------:R-:W4:Y:S06]  /*0280*/  @!P2 LDG.E.64 R6, desc[UR4][R6.64] ;  /* 0x000000040606a981 */ /* 0x000f2c000c1e1b00 */
[----:B------:R-:W1:Y:S01]  /*0290*/  @!P4 LDC.64 R4, c[0x0][0x3a0] ;  /* 0x0000e800ff04cb82 */ /* 0x000e620000000a00 */
[----:B0-----:R-:W-:-:S06]  /*02a0*/  @!P3 IMAD.WIDE.U32 R2, R13, 0x8, R2 ;  /* 0x000000080d02b825 */ /* 0x001fcc00078e0002 */
[----:B------:R-:W4:Y:S01]  /*02b0*/  @!P3 LDG.E.64 R2, desc[UR4][R2.64] ;  /* 0x000000040202b981 */ /* 0x000f22000c1e1b00 */
[----:B------:R-:W-:-:S04]  /*02c0*/  @!P4 IMAD.IADD R23, R0, 0x1, R9 ;  /* 0x000000010017c824 */ /* 0x000fc800078e0209 */
[----:B-1----:R-:W-:-:S06]  /*02d0*/  @!P4 IMAD.WIDE.U32 R4, R23, 0x8, R4 ;  /* 0x000000081704c825 */ /* 0x002fcc00078e0004 */
[----:B------:R-:W4:Y:S01]  /*02e0*/  @!P4 LDG.E.64 R4, desc[UR4][R4.64] ;  /* 0x000000040404c981 */ /* 0x000f22000c1e1b00 */
[----:B------:R-:W-:Y:S01]  /*02f0*/  @!P4 VIADD R9, R9, 0x80 ;  /* 0x000000800909c836 */ /* 0x000fe20000000000 */
[----:B---3--:R-:W-:-:S06]  /*0300*/  @!P5 DSETP.NEU.AND P6, PT, R18, RZ, PT ;  /* 0x000000ff1200d22a */ /* 0x008fcc0003fcd000 */
[----:B------:R-:W-:Y:S02]  /*0310*/  P2R R10, PR, RZ, 0x40 ;  /* 0x00000040ff0a7803 */ /* 0x000fe40000000000 */
[----:B------:R-:W-:-:S07]  /*0320*/  PLOP3.LUT P6, PT, PT, PT, PT, 0x8, 0x80 ;  /* 0x000000000080781c */ /* 0x000fce0003fce170 */
[----:B--2---:R-:W-:Y:S01]  /*0330*/  @!P0 DSETP.NEU.AND P6, PT, R14, RZ, PT ;  /* 0x000000ff0e00822a */ /* 0x004fe20003fcd000 */
[----:B------:R-:W-:Y:S02]  /*0340*/  PLOP3.LUT P0, PT, PT, PT, PT, 0x8, 0x80 ;  /* 0x000000000080781c */ /* 0x000fe40003f0e170 */
[----:B------:R-:W-:-:S05]  /*0350*/  ISETP.GE.U32.AND P5, PT, R9, R8, PT ;  /* 0x000000080900720c */ /* 0x000fca0003fa6070 */
[----:B-----5:R-:W-:Y:S01]  /*0360*/  @!P1 DSETP.NEU.AND P0, PT, R16, RZ, PT ;  /* 0x000000ff1000922a */ /* 0x020fe20003f0d000 */
[----:B------:R-:W-:-:S07]  /*0370*/  PLOP3.LUT P1, PT, PT, PT, PT, 0x8, 0x80 ;  /* 0x000000000080781c */ /* 0x000fce0003f2e170 */
[----:B----4-:R-:W-:Y:S01]  /*0380*/  @!P2 DSETP.NEU.AND P1, PT, R6, RZ, PT ;  /* 0x000000ff0600a22a */ /* 0x010fe20003f2d000 */
[----:B------:R-:W-:-:S07]  /*0390*/  PLOP3.LUT P2, PT, PT, PT, PT, 0x8, 0x80 ;  /* 0x000000000080781c */ /* 0x000fce0003f4e170 */
[----:B------:R-:W-:Y:S01]  /*03a0*/  @!P3 DSETP.NEU.AND P2, PT, R2, RZ, PT ;  /* 0x000000ff0200b22a */ /* 0x000fe20003f4d000 */
[----:B------:R-:W0:Y:S01]  /*03b0*/  @!P5 LDC.64 R2, c[0x0][0x3a0] ;  /* 0x0000e800ff02db82 */ /* 0x000e220000000a00 */
[----:B------:R-:W-:-:S07]  /*03c0*/  PLOP3.LUT P3, PT, PT, PT, PT, 0x8, 0x80 ;  /* 0x000000000080781c */ /* 0x000fce0003f6e170 */
[----:B------:R-:W-:Y:S01]  /*03d0*/  @!P4 DSETP.NEU.AND P3, PT, R4, RZ, PT ;  /* 0x000000ff0400c22a */ /* 0x000fe20003f6d000 */
[----:B------:R-:W-:-:S04]  /*03e0*/  @!P5 IMAD.IADD R5, R0, 0x1, R9 ;  /* 0x000000010005d824 */ /* 0x000fc800078e0209 */
[----:B0-----:R-:W-:-:S06]  /*03f0*/  @!P5 IMAD.WIDE.U32 R4, R5, 0x8, R2 ;  /* 0x000000080504d825 */ /* 0x001fcc00078e0002 */
[----:B------:R-:W2:Y:S01]  /*0400*/  @!P5 LDG.E.64 R4, desc[UR4][R4.64] ;  /* 0x000000040404d981 */ /* 0x000ea2000c1e1b00 */
[----:B------:R-:W-:Y:S01]  /*0410*/  PLOP3.LUT P4, PT, PT, PT, PT, 0x8, 0x80 ;  /* 0x000000000080781c */ /* 0x000fe20003f8e170 */
[----:B------:R-:W-:-:S06]  /*0420*/  @!P5 VIADD R9, R9, 0x80 ;  /* 0x000000800909d836 */ /* 0x000fcc0000000000 */
[----:B--2---:R-:W-:Y:S01]  /*0430*/  @!P5 DSETP.NEU.AND P4, PT, R4, RZ, PT ;  /* 0x000000ff0400d22a */ /* 0x004fe20003f8d000 */
[----:B------:R-:W-:-:S13]  /*0440*/  ISETP.GE.U32.AND P5, PT, R9, R8, PT ;  /* 0x000000080900720c */ /* 0x000fda0003fa6070 */
[----:B------:R-:W0:Y:S01]  /*0450*/  @!P5 LDC.64 R2, c[0x0][0x3a0] ;  /* 0x0000e800ff02db82 */ /* 0x000e220000000a00 */
[----:B------:R-:W-:-:S04]  /*0460*/  @!P5 IMAD.IADD R7, R0, 0x1, R9 ;  /* 0x000000010007d824 */ /* 0x000fc800078e0209 */
[----:B0-----:R-:W-:-:S06]  /*0470*/  @!P5 IMAD.WIDE.U32 R2, R7, 0x8, R2 ;  /* 0x000000080702d825 */ /* 0x001fcc00078e0002 */
[----:B------:R-:W2:Y:S01]  /*0480*/  @!P5 LDG.E.64 R2, desc[UR4][R2.64] ;  /* 0x000000040202d981 */ /* 0x000ea2000c1e1b00 */
[----:B------:R-:W-:Y:S02]  /*0490*/  P2R R12, PR, RZ, 0x40 ;  /* 0x00000040ff0c7803 */ /* 0x000fe40000000000 */
[----:B------:R-:W-:Y:S01]  /*04a0*/  PLOP3.LUT P6, PT, PT, PT, PT, 0x8, 0x80 ;  /* 0x000000000080781c */ /* 0x000fe20003fce170 */
[----:B------:R-:W-:Y:S02]  /*04b0*/  DSETP.NEU.XOR P0, PT, RZ, UR6, P0 ;  /* 0x00000006ff007e2a */ /* 0x000fe4000870d800 */
[----:B------:R-:W-:Y:S02]  /*04c0*/  DSETP.NEU.XOR P1, PT, RZ, UR6, P1 ;  /* 0x00000006ff007e2a */ /* 0x000fe40008f2d800 */
[----:B------:R-:W-:Y:S02]  /*04d0*/  DSETP.NEU.XOR P2, PT, RZ, UR6, P2 ;  /* 0x00000006ff007e2a */ /* 0x000fe4000974d800 */
[----:B------:R-:W-:-:S02]  /*04e0*/  DSETP.NEU.XOR P3, PT, RZ, UR6, P3 ;  /* 0x00000006ff007e2a */ /* 0x000fc40009f6d800 */
[----:B------:R-:W-:Y:S01]  /*04f0*/  DSETP.NEU.XOR P4, PT, RZ, UR6, P4 ;  /* 0x00000006ff007e2a */ /* 0x000fe2000a78d800 */
[----:B------:R-:W-:Y:S04]  /*0500*/  BSSY.RECONVERGENT B0, `(.L_x_6082) ;  /* 0x0000049000007945 */ /* 0x000fe80003800200 */
[----:B------:R-:W-:Y:S01]  /*0510*/  BSSY.RELIABLE B1, `(.L_x_6083) ;  /* 0x0000040000017945 */ /* 0x000fe20003800100 */
[----:B------:R-:W-:Y:S02]  /*0520*/  SEL R13, RZ, 0x1, !P0 ;  /* 0x00000001ff0d7807 */ /* 0x000fe40004000000 */
[----:B------:R-:W-:Y:S02]  /*0530*/  SEL R15, RZ, 0x1, !P1 ;  /* 0x00000001ff0f7807 */ /* 0x000fe40004800000 */
[----:B------:R-:W-:-:S02]  /*0540*/  SEL R17, RZ, 0x1, !P2 ;  /* 0x00000001ff117807 */ /* 0x000fc40005000000 */
[----:B------:R-:W-:Y:S01]  /*0550*/  SEL R4, RZ, 0x1, !P3 ;  /* 0x00000001ff047807 */ /* 0x000fe20005800000 */
[----:B--2---:R-:W-:Y:S01]  /*0560*/  @!P5 DSETP.NEU.AND P6, PT, R2, RZ, PT ;  /* 0x000000ff0200d22a */ /* 0x004fe20003fcd000 */
[----:B------:R-:W-:-:S13]  /*0570*/  ISETP.NE.AND P5, PT, R10, RZ, PT ;  /* 0x000000ff0a00720c */ /* 0x000fda0003fa5270 */
[----:B------:R-:W-:-:S06]  /*0580*/  DSETP.NEU.XOR P5, PT, RZ, UR6, P5 ;  /* 0x00000006ff007e2a */ /* 0x000fcc000afad800 */
[----:B------:R-:W-:Y:S02]  /*0590*/  SEL R5, RZ, 0x1, !P5 ;  /* 0x00000001ff057807 */ /* 0x000fe40006800000 */
[----:B------:R-:W-:-:S13]  /*05a0*/  ISETP.NE.AND P5, PT, R12, RZ, PT ;  /* 0x000000ff0c00720c */ /* 0x000fda0003fa5270 */
[----:B------:R-:W-:-:S06]  /*05b0*/  DSETP.NEU.XOR P5, PT, RZ, UR6, P5 ;  /* 0x00000006ff007e2a */ /* 0x000fcc000afad800 */
[----:B------:R-:W-:Y:S02]  /*05c0*/  SEL R9, RZ, 0x1, !P5 ;  /* 0x00000001ff097807 */ /* 0x000fe40006800000 */
[----:B------:R-:W-:Y:S01]  /*05d0*/  ISETP.GE.U32.AND P5, PT, R11, R8, PT ;  /* 0x000000080b00720c */ /* 0x000fe20003fa6070 */
[----:B------:R-:W-:Y:S01]  /*05e0*/  DSETP.NEU.XOR P6, PT, RZ, UR6, P6 ;  /* 0x00000006ff007e2a */ /* 0x000fe2000b7cd800 */
[----:B------:R-:W-:-:S05]  /*05f0*/  SEL R3, RZ, 0x1, !P4 ;  /* 0x00000001ff037807 */ /* 0x000fca0006000000 */
[----:B------:R-:W-:-:S06]  /*0600*/  SEL R2, RZ, 0x1, !P6 ;  /* 0x00000001ff027807 */ /* 0x000fcc0007000000 */
        /* <DEDUP_REMOVED lines=15> */
.L_x_6084:
        /* <DEDUP_REMOVED lines=8> */
.L_x_6085:
        /* <DEDUP_REMOVED lines=8> */
.L_x_6086:
        /* <DEDUP_REMOVED lines=8> */
.L_x_6087:
        /* <DEDUP_REMOVED lines=9> */
.L_x_6088:
[----:B------:R-:W-:Y:S05]  /*0910*/  BSYNC.RELIABLE B1 ;  /* 0x0000000000017941 */ /* 0x000fea0003800100 */
.L_x_6083:
[----:B------:R-:W-:-:S13]  /*0920*/  ISETP.GE.U32.AND P0, PT, R11, R8, PT ;  /* 0x000000080b00720c */ /* 0x000fda0003f06070 */
[----:B012---:R-:W0:Y:S01]  /*0930*/  @!P0 LDC.64 R6, c[0x0][0x398] ;  /* 0x0000e600ff068b82 */ /* 0x007e220000000a00 */
[----:B------:R-:W-:Y:S02]  /*0940*/  @!P0 IMAD.IADD R5, R0, 0x1, R11 ;  /* 0x0000000100058824 */ /* 0x000fe400078e020b */
[----:B------:R-:W-:-:S03]  /*0950*/  @!P0 VIADD R11, R11, 0x80 ;  /* 0x000000800b0b8836 */ /* 0x000fc60000000000 */
[----:B0-----:R-:W-:-:S05]  /*0960*/  @!P0 IADD3 R4, P1, PT, R5, R6, RZ ;  /* 0x0000000605048210 */ /* 0x001fca0007f3e0ff */
[----:B------:R-:W-:-:S05]  /*0970*/  @!P0 IMAD.X R5, RZ, RZ, R7, P1 ;  /* 0x000000ffff058224 */ /* 0x000fca00008e0607 */
[----:B------:R3:W-:Y:S03]  /*0980*/  @!P0 STG.E.U8 desc[UR4][R4.64], R3 ;  /* 0x0000000304008986 */ /* 0x0007e6000c101104 */
.L_x_6089:
[----:B------:R-:W-:Y:S05]  /*0990*/  BSYNC.RECONVERGENT B0 ;  /* 0x0000000000007941 */ /* 0x000fea0003800200 */
.L_x_6082:
[----:B------:R-:W-:Y:S05]  /*09a0*/  WARPSYNC.ALL ;  /* 0x0000000000007948 */ /* 0x000fea0003800000 */
[----:B------:R-:W-:-:S13]  /*09b0*/  ISETP.GE.U32.AND P0, PT, R11, R8, PT ;  /* 0x000000080b00720c */ /* 0x000fda0003f06070 */
[----:B------:R-:W-:Y:S05]  /*09c0*/  @P0 EXIT ;  /* 0x000000000000094d */ /* 0x000fea0003800000 */
[----:B------:R-:W3:Y:S01]  /*09d0*/  LDCU.64 UR6, c[0x0][0x398] ;  /* 0x00007300ff0677ac */ /* 0x000ee20008000a00 */
[----:B------:R-:W-:-:S05]  /*09e0*/  IMAD.IADD R0, R0, 0x1, R11 ;  /* 0x0000000100007824 */ /* 0x000fca00078e020b */
[----:B---3--:R-:W-:-:S05]  /*09f0*/  IADD3 R4, P0, PT, R0, UR6, RZ ;  /* 0x0000000600047c10 */ /* 0x008fca000ff1e0ff */
[----:B0-----:R-:W-:-:S05]  /*0a00*/  IMAD.X R5, RZ, RZ, UR7, P0 ;  /* 0x00000007ff057e24 */ /* 0x001fca00080e06ff */
[----:B------:R-:W-:Y:S01]  /*0a10*/  STG.E.U8 desc[UR4][R4.64], R2 ;  /* 0x0000000204007986 */ /* 0x000fe2000c101104 */
[----:B------:R-:W-:Y:S05]  /*0a20*/  EXIT ;  /* 0x000000000000794d */ /* 0x000fea0003800000 */
.L_x_6081:
[----:B------:R-:W0:Y:S01]  /*0a30*/  S2R R21, SR_TID.X ;  /* 0x0000000000157919 */ /* 0x000e220000002100 */
[----:B------:R-:W1:Y:S01]  /*0a40*/  LDC.64 R2, c[0x0][0x3a0] ;  /* 0x0000e800ff027b82 */ /* 0x000e620000000a00 */
[----:B------:R-:W2:Y:S01]  /*0a50*/  LDCU.64 UR6, c[0x0][0x390] ;  /* 0x00007200ff0677ac */ /* 0x000ea20008000a00 */
[----:B------:R-:W3:Y:S01]  /*0a60*/  LDCU.64 UR8, c[0x0][0x398] ;  /* 0x00007300ff0877ac */ /* 0x000ee20008000a00 */
[----:B-1----:R-:W-:-:S04]  /*0a70*/  IMAD.WIDE.U32 R2, R0, 0x8, R2 ;  /* 0x0000000800027825 */ /* 0x002fc800078e0002 */
[----:B0-----:R-:W-:-:S05]  /*0a80*/  IMAD.WIDE.U32 R2, R21, 0x10, R2 ;  /* 0x0000001015027825 */ /* 0x001fca00078e0002 */
[----:B------:R-:W4:Y:S04]  /*0a90*/  LDG.E.128 R16, desc[UR4][R2.64] ;  /* 0x0000000402107981 */ /* 0x000f28000c1e1d00 */
[----:B------:R-:W5:Y:S04]  /*0aa0*/  LDG.E.128 R12, desc[UR4][R2.64+0x800] ;  /* 0x00080004020c7981 */ /* 0x000f68000c1e1d00 */
[----:B------:R-:W5:Y:S04]  /*0ab0*/  LDG.E.128 R8, desc[UR4][R2.64+0x1000] ;  /* 0x0010000402087981 */ /* 0x000f68000c1e1d00 */
[----:B------:R0:W5:Y:S01]  /*0ac0*/  LDG.E.128 R4, desc[UR4][R2.64+0x1800] ;  /* 0x0018000402047981 */ /* 0x000162000c1e1d00 */
[----:B--2---:R-:W-:-:S06]  /*0ad0*/  DSETP.NEU.AND P0, PT, RZ, UR6, PT ;  /* 0x00000006ff007e2a */ /* 0x004fcc000bf0d000 */
[----:B----4-:R-:W-:Y:S01]  /*0ae0*/  DSETP.NEU.XOR P1, PT, R16, RZ, P0 ;  /* 0x000000ff1000722a */ /* 0x010fe2000072d800 */
[----:B---3--:R-:W-:Y:S01]  /*0af0*/  IADD3 R16, P2, PT, R0, UR8, RZ ;  /* 0x0000000800107c10 */ /* 0x008fe2000ff5e0ff */
[----:B------:R-:W-:Y:S02]  /*0b00*/  DSETP.NEU.XOR P6, PT, R18, RZ, P0 ;  /* 0x000000ff1200722a */ /* 0x000fe400007cd800 */
[----:B-----5:R-:W-:Y:S02]  /*0b10*/  DSETP.NEU.XOR P5, PT, R12, RZ, P0 ;  /* 0x000000ff0c00722a */ /* 0x020fe400007ad800 */
[----:B------:R-:W-:Y:S01]  /*0b20*/  SEL R0, RZ, 0x1, !P1 ;  /* 0x00000001ff007807 */ /* 0x000fe20004800000 */
[----:B------:R-:W-:Y:S01]  /*0b30*/  IMAD.X R17, RZ, RZ, UR9, P2 ;  /* 0x00000009ff117e24 */ /* 0x000fe200090e06ff */
[----:B------:R-:W-:Y:S02]  /*0b40*/  DSETP.NEU.XOR P4, PT, R14, RZ, P0 ;  /* 0x000000ff0e00722a */ /* 0x000fe4000078d800 */
[----:B------:R-:W-:Y:S01]  /*0b50*/  DSETP.NEU.XOR P3, PT, R8, RZ, P0 ;  /* 0x000000ff0800722a */ /* 0x000fe2000076d800 */
[----:B0-----:R-:W-:Y:S01]  /*0b60*/  IMAD.WIDE.U32 R2, R21, 0x2, R16 ;  /* 0x0000000215027825 */ /* 0x001fe200078e0010 */
[----:B------:R-:W-:-:S02]  /*0b70*/  DSETP.NEU.XOR P2, PT, R10, RZ, P0 ;  /* 0x000000ff0a00722a */ /* 0x000fc4000074d800 */
[----:B------:R-:W-:Y:S02]  /*0b80*/  DSETP.NEU.XOR P1, PT, R4, RZ, P0 ;  /* 0x000000ff0400722a */ /* 0x000fe4000072d800 */
[----:B------:R-:W-:Y:S01]  /*0b90*/  DSETP.NEU.XOR P0, PT, R6, RZ, P0 ;  /* 0x000000ff0600722a */ /* 0x000fe2000070d800 */
[----:B------:R-:W-:Y:S02]  /*0ba0*/  SEL R5, RZ, 0x1, !P6 ;  /* 0x00000001ff057807 */ /* 0x000fe40007000000 */
[----:B------:R-:W-:Y:S02]  /*0bb0*/  SEL R4, RZ, 0x1, !P5 ;  /* 0x00000001ff047807 */ /* 0x000fe40006800000 */
[----:B------:R-:W-:Y:S02]  /*0bc0*/  SEL R7, RZ, 0x1, !P4 ;  /* 0x00000001ff077807 */ /* 0x000fe40006000000 */
[----:B------:R-:W-:Y:S02]  /*0bd0*/  SEL R6, RZ, 0x1, !P3 ;  /* 0x00000001ff067807 */ /* 0x000fe40005800000 */
[----:B------:R-:W-:-:S02]  /*0be0*/  SEL R9, RZ, 0x1, !P2 ;  /* 0x00000001ff097807 */ /* 0x000fc40005000000 */
        /* <DEDUP_REMOVED lines=11> */
.L_x_6090:
        /* <DEDUP_REMOVED lines=14> */
.L_x_43424:


//--------------------- .text._ZN2at6native29vectorized_elementwise_kernelILi4ENS0_13AUnaryFunctorIddbZZZNS0_23logical_xor_kernel_cudaERNS_14TensorIteratorEENKUlvE0_clEvENKUlvE4_clEvEUlddE_EESt5arrayIPcLm2EEEEviT0_T1_ --------------------------
	.section	.text._ZN2at6native29vectorized_elementwise_kernelILi4ENS0_13AUnaryFunctorIddbZZZNS0_23logical_xor_kernel_cudaERNS_14TensorIteratorEENKUlvE0_clEvENKUlvE4_clEvEUlddE_EESt5arrayIPcLm2EEEEviT0_T1_,"ax",@progbits
	.align	128
        .global         _ZN2at6native29vectorized_elementwise_kernelILi4ENS0_13AUnaryFunctorIddbZZZNS0_23logical_xor_kernel_cudaERNS_14TensorIteratorEENKUlvE0_clEvENKUlvE4_clEvEUlddE_EESt5arrayIPcLm2EEEEviT0_T1_
        .type           _ZN2at6native29vectorized_elementwise_kernelILi4ENS0_13AUnaryFunctorIddbZZZNS0_23logical_xor_kernel_cudaERNS_14TensorIteratorEENKUlvE0_clEvENKUlvE4_clEvEUlddE_EESt5arrayIPcLm2EEEEviT0_T1_,@function
        .size           _ZN2at6native29vectorized_elementwise_kernelILi4ENS0_13AUnaryFunctorIddbZZZNS0_23logical_xor_kernel_cudaERNS_14TensorIteratorEENKUlvE0_clEvENKUlvE4_clEvEUlddE_EESt5arrayIPcLm2EEEEviT0_T1_,(.L_x_43425 - _ZN2at6native29vectorized_elementwise_kernelILi4ENS0_13AUnaryFunctorIddbZZZNS0_23logical_xor_kernel_cudaERNS_14TensorIteratorEENKUlvE0_clEvENKUlvE4_clEvEUlddE_EESt5arrayIPcLm2EEEEviT0_T1_)
        .other          _ZN2at6native29vectorized_elementwise_kernelILi4ENS0_13AUnaryFunctorIddbZZZNS0_23logical_xor_kernel_cudaERNS_14TensorIteratorEENKUlvE0_clEvENKUlvE4_clEvEUlddE_EESt5arrayIPcLm2EEEEviT0_T1_,@"STO_CUDA_ENTRY STV_DEFAULT"
_ZN2at6native29vectorized_elementwise_kernelILi4ENS0_13AUnaryFunctorIddbZZZNS0_23logical_xor_kernel_cudaERNS_14TensorIteratorEENKUlvE0_clEvENKUlvE4_clEvEUlddE_EESt5arrayIPcLm2EEEEviT0_T1_:
.text._ZN2at6native29vectorized_elementwise_kernelILi4ENS0_13AUnaryFunctorIddbZZZNS0_23logical_xor_kernel_cudaERNS_14TensorIteratorEENKUlvE0_clEvENKUlvE4_clEvEUlddE_EESt5arrayIPcLm2EEEEviT0_T1_:
        /* <DEDUP_REMOVED lines=112> */
.L_x_6094:
        /* <DEDUP_REMOVED lines=8> */
.L_x_6095:
        /* <DEDUP_REMOVED lines=8> */
.L_x_6096:
        /* <DEDUP_REMOVED lines=8> */
.L_x_6097:
        /* <DEDUP_REMOVED lines=9> */
.L_x_6098:
[----:B------:R-:W-:Y:S05]  /*0910*/  BSYNC.RELIABLE B1 ;  /* 0x0000000000017941 */ /* 0x000fea0003800100 */
.L_x_6093:
[----:B------:R-:W-:-:S13]  /*0920*/  ISETP.GE.U32.AND P0, PT, R11, R8, PT ;  /* 0x000000080b00720c */ /* 0x000fda0003f06070 */
[----:B012---:R-:W0:Y:S01]  /*0930*/  @!P0 LDC.64 R6, c[0x0][0x398] ;  /* 0x0000e600ff068b82 */ /* 0x007e220000000a00 */
[----:B------:R-:W-:Y:S02]  /*0940*/  @!P0 IMAD.IADD R5, R0, 0x1, R11 ;  /* 0x0000000100058824 */ /* 0x000fe400078e020b */
[----:B------:R-:W-:-:S03]  /*0950*/  @!P0 VIADD R11, R11, 0x80 ;  /* 0x000000800b0b8836 */ /* 0x000fc60000000000 */
[----:B0-----:R-:W-:-:S05]  /*0960*/  @!P0 IADD3 R4, P1, PT, R5, R6, RZ ;  /* 0x0000000605048210 */ /* 0x001fca0007f3e0ff */
[----:B------:R-:W-:-:S05]  /*0970*/  @!P0 IMAD.X R5, RZ, RZ, R7, P1 ;  /* 0x000000ffff058224 */ /* 0x000fca00008e0607 */
[----:B------:R3:W-:Y:S03]  /*0980*/  @!P0 STG.E.U8 desc[UR4][R4.64], R3 ;  /* 0x0000000304008986 */ /* 0x0007e6000c101104 */
.L_x_6099:
[----:B------:R-:W-:Y:S05]  /*0990*/  BSYNC.RECONVERGENT B0 ;  /* 0x0000000000007941 */ /* 0x000fea0003800200 */
.L_x_6092:
        /* <DEDUP_REMOVED lines=9> */
.L_x_6091:
[----:B------:R-:W0:Y:S01]  /*0a30*/  S2R R2, SR_TID.X ;  /* 0x0000000000027919 */ /* 0x000e220000002100 */
[----:B------:R-:W1:Y:S01]  /*0a40*/  LDC.64 R4, c[0x0][0x3a0] ;  /* 0x0000e800ff047b82 */ /* 0x000e620000000a00 */
[----:B------:R-:W2:Y:S01]  /*0a50*/  LDCU.64 UR6, c[0x0][0x390] ;  /* 0x00007200ff0677ac */ /* 0x000ea20008000a00 */
[----:B------:R-:W3:Y:S01]  /*0a60*/  LDCU.64 UR8, c[0x0][0x398] ;  /* 0x00007300ff0877ac */ /* 0x000ee20008000a00 */
[----:B-1----:R-:W-:-:S04]  /*0a70*/  IMAD.WIDE.U32 R4, R0, 0x8, R4 ;  /* 0x0000000800047825 */ /* 0x002fc800078e0004 */
[----:B0-----:R-:W-:-:S05]  /*0a80*/  IMAD.WIDE.U32 R20, R2, 0x20, R4 ;  /* 0x0000002002147825 */ /* 0x001fca00078e0004 */
[----:B------:R-:W4:Y:S04]  /*0a90*/  LDG.E.ENL2.256 R16, R12, desc[UR4][R20.64] ;  /* 0xfe000004140c797e */ /* 0x000f280008121910 */
[----:B------:R-:W5:Y:S01]  /*0aa0*/  LDG.E.ENL2.256 R8, R4, desc[UR4][R20.64+0x1000] ;  /* 0xfe0080041404797e */ /* 0x000f620008121908 */
[----:B--2---:R-:W-:-:S06]  /*0ab0*/  DSETP.NEU.AND P0, PT, RZ, UR6, PT ;  /* 0x00000006ff007e2a */ /* 0x004fcc000bf0d000 */
[----:B----4-:R-:W-:Y:S02]  /*0ac0*/  DSETP.NEU.XOR P6, PT, R18, RZ, P0 ;  /* 0x000000ff1200722a */ /* 0x010fe400007cd800 */
[----:B------:R-:W-:Y:S02]  /*0ad0*/  DSETP.NEU.XOR P3, PT, R16, RZ, P0 ;  /* 0x000000ff1000722a */ /* 0x000fe4000076d800 */
[----:B-----5:R-:W-:Y:S02]  /*0ae0*/  DSETP.NEU.XOR P1, PT, R4, RZ, P0 ;  /* 0x000000ff0400722a */ /* 0x020fe4000072d800 */
[----:B------:R-:W-:Y:S01]  /*0af0*/  SEL R3, RZ, 0x1, !P6 ;  /* 0x00000001ff037807 */ /* 0x000fe20007000000 */
[----:B------:R-:W-:Y:S01]  /*0b00*/  DSETP.NEU.XOR P4, PT, R12, RZ, P0 ;  /* 0x000000ff0c00722a */ /* 0x000fe2000078d800 */
[----:B---3--:R-:W-:Y:S01]  /*0b10*/  IADD3 R4, P6, PT, R0, UR8, RZ ;  /* 0x0000000800047c10 */ /* 0x008fe2000ffde0ff */
[----:B------:R-:W-:Y:S01]  /*0b20*/  DSETP.NEU.XOR P5, PT, R14, RZ, P0 ;  /* 0x000000ff0e00722a */ /* 0x000fe200007ad800 */
[----:B------:R-:W-:Y:S01]  /*0b30*/  SEL R0, RZ, 0x1, !P3 ;  /* 0x00000001ff007807 */ /* 0x000fe20005800000 */
[----:B------:R-:W-:-:S02]  /*0b40*/  DSETP.NEU.XOR P2, PT, R8, RZ, P0 ;  /* 0x000000ff0800722a */ /* 0x000fc4000074d800 */
[----:B------:R-:W-:Y:S01]  /*0b50*/  DSETP.NEU.XOR P3, PT, R10, RZ, P0 ;  /* 0x000000ff0a00722a */ /* 0x000fe2000076d800 */
[----:B------:R-:W-:Y:S01]  /*0b60*/  IMAD.X R5, RZ, RZ, UR9, P6 ;  /* 0x00000009ff057e24 */ /* 0x000fe2000b0e06ff */
[----:B------:R-:W-:Y:S01]  /*0b70*/  DSETP.NEU.XOR P0, PT, R6, RZ, P0 ;  /* 0x000000ff0600722a */ /* 0x000fe2000070d800 */
[----:B------:R-:W-:Y:S02]  /*0b80*/  SEL R11, RZ, 0x1, !P1 ;  /* 0x00000001ff0b7807 */ /* 0x000fe40004800000 */
[----:B------:R-:W-:Y:S01]  /*0b90*/  SEL R6, RZ, 0x1, !P5 ;  /* 0x00000001ff067807 */ /* 0x000fe20006800000 */
[----:B------:R-:W-:Y:S01]  /*0ba0*/  IMAD.WIDE.U32 R4, R2, 0x4, R4 ;  /* 0x0000000402047825 */ /* 0x000fe200078e0004 */
        /* <DEDUP_REMOVED lines=13> */
.L_x_6100:
        /* <DEDUP_REMOVED lines=16> */
.L_x_43425:


//--------------------- .text._ZN2at6native29vectorized_elementwise_kernelILi8ENS0_13AUnaryFunctorIddbZZZNS0_23logical_xor_kernel_cudaERNS_14TensorIteratorEENKUlvE0_clEvENKUlvE4_clEvEUlddE_EESt5arrayIPcLm2EEEEviT0_T1_ --------------------------
	.section	.text._ZN2at6native29vectorized_elementwise_kernelILi8ENS0_13AUnaryFunctorIddbZZZNS0_23logical_xor_kernel_cudaERNS_14TensorIteratorEENKUlvE0_clEvENKUlvE4_clEvEUlddE_EESt5arrayIPcLm2EEEEviT0_T1_,"ax",@progbits
	.align	128
        .global         _ZN2at6native29vectorized_elementwise_kernelILi8ENS0_13AUnaryFunctorIddbZZZNS0_23logical_xor_kernel_cudaERNS_14TensorIteratorEENKUlvE0_clEvENKUlvE4_clEvEUlddE_EESt5arrayIPcLm2EEEEviT0_T1_
        .type           _ZN2at6native29vectorized_elementwise_kernelILi8ENS0_13AUnaryFunctorIddbZZZNS0_23logical_xor_kernel_cudaERNS_14TensorIteratorEENKUlvE0_clEvENKUlvE4_clEvEUlddE_EESt5arrayIPcLm2EEEEviT0_T1_,@function
        .size           _ZN2at6native29vectorized_elementwise_kernelILi8ENS0_13AUnaryFunctorIddbZZZNS0_23logical_xor_kernel_cudaERNS_14TensorIteratorEENKUlvE0_clEvENKUlvE4_clEvEUlddE_EESt5arrayIPcLm2EEEEviT0_T1_,(.L_x_43426 - _ZN2at6native29vectorized_elementwise_kernelILi8ENS0_13AUnaryFunctorIddbZZZNS0_23logical_xor_kernel_cudaERNS_14TensorIteratorEENKUlvE0_clEvENKUlvE4_clEvEUlddE_EESt5arrayIPcLm2EEEEviT0_T1_)
        .other          _ZN2at6native29vectorized_elementwise_kernelILi8ENS0_13AUnaryFunctorIddbZZZNS0_23logical_xor_kernel_cudaERNS_14TensorIteratorEENKUlvE0_clEvENKUlvE4_clEvEUlddE_EESt5arrayIPcLm2EEEEviT0_T1_,@"STO_CUDA_ENTRY STV_DEFAULT"
_ZN2at6native29vectorized_elementwise_kernelILi8ENS0_13AUnaryFunctorIddbZZZNS0_23logical_xor_kernel_cudaERNS_14TensorIteratorEENKUlvE0_clEvENKUlvE4_clEvEUlddE_EESt5arrayIPcLm2EEEEviT0_T1_:
.text._ZN2at6native29vectorized_elementwise_kernelILi8ENS0_13AUnaryFunctorIddbZZZNS0_23logical_xor_kernel_cudaERNS_14TensorIteratorEENKUlvE0_clEvENKUlvE4_clEvEUlddE_EESt5arrayIPcLm2EEEEviT0_T1_:
        /* <DEDUP_REMOVED lines=112> */
.L_x_6104:
        /* <DEDUP_REMOVED lines=8> */
.L_x_6105:
        /* <DEDUP_REMOVED lines=8> */
.L_x_6106:
        /* <DEDUP_REMOVED lines=8> */
.L_x_6107:
        /* <DEDUP_REMOVED lines=9> */
.L_x_6108:
[----:B------:R-:W-:Y:S05]  /*0910*/  BSYNC.RELIABLE B1 ;  /* 0x0000000000017941 */ /* 0x000fea0003800100 */
.L_x_6103:
[----:B------:R-:W-:-:S13]  /*0920*/  ISETP.GE.U32.AND P0, PT, R11, R8, PT ;  /* 0x000000080b00720c */ /* 0x000fda0003f06070 */
[----:B012---:R-:W0:Y:S01]  /*0930*/  @!P0 LDC.64 R6, c[0x0][0x398] ;  /* 0x0000e600ff068b82 */ /* 0x007e220000000a00 */
[----:B------:R-:W-:Y:S02]  /*0940*/  @!P0 IMAD.IADD R5, R0, 0x1, R11 ;  /* 0x0000000100058824 */ /* 0x000fe400078e020b */
[----:B------:R-:W-:-:S03]  /*0950*/  @!P0 VIADD R11, R11, 0x80 ;  /* 0x000000800b0b8836 */ /* 0x000fc60000000000 */
[----:B0-----:R-:W-:-:S05]  /*0960*/  @!P0 IADD3 R4, P1, PT, R5, R6, RZ ;  /* 0x0000000605048210 */ /* 0x001fca0007f3e0ff */
[----:B------:R-:W-:-:S05]  /*0970*/  @!P0 IMAD.X R5, RZ, RZ, R7, P1 ;  /* 0x000000ffff058224 */ /* 0x000fca00008e0607 */
[----:B------:R3:W-:Y:S03]  /*0980*/  @!P0 STG.E.U8 desc[UR4][R4.64], R3 ;  /* 0x0000000304008986 */ /* 0x0007e6000c101104 */
.L_x_6109:
[----:B------:R-:W-:Y:S05]  /*0990*/  BSYNC.RECONVERGENT B0 ;  /* 0x0000000000007941 */ /* 0x000fea0003800200 */
.L_x_6102:
        /* <DEDUP_REMOVED lines=9> */
.L_x_6101:
        /* <DEDUP_REMOVED lines=14> */
[----:B------:R-:W-:Y:S01]  /*0b10*/  SEL R8, RZ, 0x1, !P6 ;  /* 0x00000001ff087807 */ /* 0x000fe20007000000 */
[----:B------:R-:W-:Y:S01]  /*0b20*/  DSETP.NEU.XOR P5, PT, R14, RZ, P0 ;  /* 0x000000ff0e00722a */ /* 0x000fe200007ad800 */
[----:B------:R-:W-:Y:S01]  /*0b30*/  SEL R3, RZ, 0x1, !P2 ;  /* 0x00000001ff037807 */ /* 0x000fe20005000000 */
[----:B------:R-:W-:Y:S01]  /*0b40*/  DSETP.NEU.XOR P1, PT, R4, RZ, P0 ;  /* 0x000000ff0400722a */ /* 0x000fe2000072d800 */
[----:B------:R-:W-:Y:S01]  /*0b50*/  PRMT R8, R9, 0x3340, R8 ;  /* 0x0000334009087816 */ /* 0x000fe20000000008 */
[----:B------:R-:W-:Y:S01]  /*0b60*/  DSETP.NEU.XOR P3, PT, R10, RZ, P0 ;  /* 0x000000ff0a00722a */ /* 0x000fe2000076d800 */
[----:B---3--:R-:W-:Y:S01]  /*0b70*/  IADD3 R4, P6, PT, R0, UR8, RZ ;  /* 0x0000000800047c10 */ /* 0x008fe2000ffde0ff */
[----:B------:R-:W-:Y:S01]  /*0b80*/  DSETP.NEU.XOR P0, PT, R6, RZ, P0 ;  /* 0x000000ff0600722a */ /* 0x000fe2000070d800 */
[----:B------:R-:W-:-:S02]  /*0b90*/  SEL R10, RZ, 0x1, !P5 ;  /* 0x00000001ff0a7807 */ /* 0x000fc40006800000 */
[----:B------:R-:W-:Y:S01]  /*0ba0*/  SEL R11, RZ, 0x1, !P4 ;  /* 0x00000001ff0b7807 */ /* 0x000fe20006000000 */
[----:B------:R-:W-:Y:S01]  /*0bb0*/  IMAD.X R5, RZ, RZ, UR9, P6 ;  /* 0x00000009ff057e24 */ /* 0x000fe2000b0e06ff */
[----:B------:R-:W-:Y:S02]  /*0bc0*/  SEL R0, RZ, 0x1, !P3 ;  /* 0x00000001ff007807 */ /* 0x000fe40005800000 */
[----:B------:R-:W-:Y:S01]  /*0bd0*/  SEL R6, RZ, 0x1, !P0 ;  /* 0x00000001ff067807 */ /* 0x000fe20004000000 */
[----:B------:R-:W-:Y:S01]  /*0be0*/  IMAD.WIDE.U32 R4, R2, 0x8, R4 ;  /* 0x0000000802047825 */ /* 0x000fe200078e0004 */
[----:B------:R-:W-:Y:S02]  /*0bf0*/  SEL R7, RZ, 0x1, !P1 ;  /* 0x00000001ff077807 */ /* 0x000fe40004800000 */
[----:B------:R-:W-:Y:S02]  /*0c00*/  PRMT R11, R11, 0x3340, R10 ;  /* 0x000033400b0b7816 */ /* 0x000fe4000000000a */
[----:B------:R-:W-:-:S02]  /*0c10*/  PRMT R0, R3, 0x3340, R0 ;  /* 0x0000334003007816 */ /* 0x000fc40000000000 */
[----:B------:R-:W-:Y:S02]  /*0c20*/  PRMT R7, R7, 0x3340, R6 ;  /* 0x0000334007077816 */ /* 0x000fe40000000006 */
[----:B------:R-:W-:Y:S02]  /*0c30*/  PRMT R6, R11, 0x5410, R8 ;  /* 0x000054100b067816 */ /* 0x000fe40000000008 */
[----:B------:R-:W-:-:S05]  /*0c40*/  PRMT R7, R7, 0x5410, R0 ;  /* 0x0000541007077816 */ /* 0x000fca0000000000 */
[----:B------:R-:W-:Y:S01]  /*0c50*/  STG.E.64 desc[UR4][R4.64], R6 ;  /* 0x0000000604007986 */ /* 0x000fe2000c101b04 */
[----:B------:R-:W-:Y:S05]  /*0c60*/  EXIT ;  /* 0x000000000000794d */ /* 0x000fea0003800000 */
.L_x_6110:
        /* <DEDUP_REMOVED lines=9> */
.L_x_43426:


//--------------------- .text._ZN2at6native18elementwise_kernelILi128ELi4EZNS0_15gpu_kernel_implINS0_13BinaryFunctorIddbZZZNS0_23logical_xor_kernel_cudaERNS_14TensorIteratorEENKUlvE0_clEvENKUlvE4_clEvEUlddE_EEEEvRNS_18TensorIteratorBaseERKT_EUliE_EEviT1_ --------------------------
	.section	.text._ZN2at6native18elementwise_kernelILi128ELi4EZNS0_15gpu_kernel_implINS0_13BinaryFunctorIddbZZZNS0_23logical_xor_kernel_cudaERNS_14TensorIteratorEENKUlvE0_clEvENKUlvE4_clEvEUlddE_EEEEvRNS_18TensorIteratorBaseERKT_EUliE_EEviT1_,"ax",@progbits
	.align	128
        .global         _ZN2at6native18elementwise_kernelILi128ELi4EZNS0_15gpu_kernel_implINS0_13BinaryFunctorIddbZZZNS0_23logical_xor_kernel_cudaERNS_14TensorIteratorEENKUlvE0_clEvENKUlvE4_clEvEUlddE_EEEEvRNS_18TensorIteratorBaseERKT_EUliE_EEviT1_
        .type           _ZN2at6native18elementwise_kernelILi128ELi4EZNS0_15gpu_kernel_implINS0_13BinaryFunctorIddbZZZNS0_23logical_xor_kernel_cudaERNS_14TensorIteratorEENKUlvE0_clEvENKUlvE4_clEvEUlddE_EEEEvRNS_18TensorIteratorBaseERKT_EUliE_EEviT1_,@function
        .size           _ZN2at6native18elementwise_kernelILi128ELi4EZNS0_15gpu_kernel_implINS0_13BinaryFunctorIddbZZZNS0_23logical_xor_kernel_cudaERNS_14TensorIteratorEENKUlvE0_clEvENKUlvE4_clEvEUlddE_EEEEvRNS_18TensorIteratorBaseERKT_EUliE_EEviT1_,(.L_x_43427 - _ZN2at6native18elementwise_kernelILi128ELi4EZNS0_15gpu_kernel_implINS0_13BinaryFunctorIddbZZZNS0_23logical_xor_kernel_cudaERNS_14TensorIteratorEENKUlvE0_clEvENKUlvE4_clEvEUlddE_EEEEvRNS_18TensorIteratorBaseERKT_EUliE_EEviT1_)
        .other          _ZN2at6native18elementwise_kernelILi128ELi4EZNS0_15gpu_kernel_implINS0_13BinaryFunctorIddbZZZNS0_23logical_xor_kernel_cudaERNS_14TensorIteratorEENKUlvE0_clEvENKUlvE4_clEvEUlddE_EEEEvRNS_18TensorIteratorBaseERKT_EUliE_EEviT1_,@"STO_CUDA_ENTRY STV_DEFAULT"
_ZN2at6native18elementwise_kernelILi128ELi4EZNS0_15gpu_kernel_implINS0_13BinaryFunctorIddbZZZNS0_23logical_xor_kernel_cudaERNS_14TensorIteratorEENKUlvE0_clEvENKUlvE4_clEvEUlddE_EEEEvRNS_18TensorIteratorBaseERKT_EUliE_EEviT1_:
.text._ZN2at6native18elementwise_kernelILi128ELi4EZNS0_15gpu_kernel_implINS0_13BinaryFunctorIddbZZZNS0_23logical_xor_kernel_cudaERNS_14TensorIteratorEENKUlvE0_clEvENKUlvE4_clEvEUlddE_EEEEvRNS_18TensorIteratorBaseERKT_EUliE_EEviT1_:
        /* <DEDUP_REMOVED lines=371> */
.L_x_6113:
        /* <DEDUP_REMOVED lines=18> */
.L_x_6118:
[----:B------:R-:W2:Y:S02]  /*1850*/  LDG.E.U8 R2, desc[UR36][R2.64] ;  /* 0x0000002402027981 */ /* 0x000ea4000c1e1100 */
[----:B--2---:R0:W1:Y:S01]  /*1860*/  I2F.F64.U16 R16, R2 ;  /* 0x0000000200107312 */ /* 0x0040620000101800 */
[----:B------:R-:W-:Y:S05]  /*1870*/  BRA `(.L_x_6120) ;  /* 0x0000000c00607947 */ /* 0x000fea0003800000 */
.L_x_6117:
        /* <DEDUP_REMOVED lines=9> */
.L_x_6122:
[----:B------:R-:W2:Y:S02]  /*1910*/  LDG.E R2, desc[UR36][R2.64] ;  /* 0x0000002402027981 */ /* 0x000ea4000c1e1900 */
[----:B--2---:R0:W1:Y:S01]  /*1920*/  I2F.F64 R16, R2 ;  /* 0x0000000200107312 */ /* 0x0040620000201c00 */
[----:B------:R-:W-:Y:S05]  /*1930*/  BRA `(.L_x_6120) ;  /* 0x0000000c00307947 */ /* 0x000fea0003800000 */
.L_x_6121:
[----:B------:R-:W2:Y:S02]  /*1940*/  LDG.E.U16 R2, desc[UR36][R2.64] ;  /* 0x0000002402027981 */ /* 0x000ea4000c1e1500 */
[----:B--2---:R0:W1:Y:S01]  /*1950*/  I2F.F64.S16 R16, R2 ;  /* 0x0000000200107312 */ /* 0x0040620000101c00 */
[----:B------:R-:W-:Y:S05]  /*1960*/  BRA `(.L_x_6120) ;  /* 0x0000000c00247947 */ /* 0x000fea0003800000 */
.L_x_6116:
        /* <DEDUP_REMOVED lines=10> */
.L_x_6124:
[----:B------:R-:W2:Y:S02]  /*1a10*/  LDG.E.U16 R0, desc[UR36][R2.64] ;  /* 0x0000002402007981 */ /* 0x000ea4000c1e1500 */
[----:B--2---:R-:W-:-:S05]  /*1a20*/  HADD2.F32 R0, -RZ, R0.H0_H0 ;  /* 0x20000000ff007230 */ /* 0x004fca0000004100 */
[----:B------:R-:W-:-:S04]  /*1a30*/  FMUL.FTZ R0, R0, 1 ;  /* 0x3f80000000007820 */ /* 0x000fc80000410000 */
[----:B------:R0:W1:Y:S01]  /*1a40*/  F2F.F64.F32 R16, R0 ;  /* 0x0000000000107310 */ /* 0x0000620000201800 */
[----:B------:R-:W-:Y:S05]  /*1a50*/  BRA `(.L_x_6120) ;  /* 0x0000000800e87947 */ /* 0x000fea0003800000 */
.L_x_6123:
        /* <DEDUP_REMOVED lines=10> */
.L_x_6126:
[----:B------:R-:W2:Y:S02]  /*1b00*/  LDG.E.U16 R2, desc[UR36][R2.64] ;  /* 0x0000002402027981 */ /* 0x000ea4000c1e1500 */
[----:B--2---:R-:W-:-:S05]  /*1b10*/  HADD2.F32 R0, -RZ, R2.H0_H0 ;  /* 0x20000002ff007230 */ /* 0x004fca0000004100 */
[----:B------:R-:W-:-:S04]  /*1b20*/  FMUL.FTZ R0, R0, 1 ;  /* 0x3f80000000007820 */ /* 0x000fc80000410000 */
[----:B------:R0:W1:Y:S01]  /*1b30*/  F2F.F64.F32 R16, R0 ;  /* 0x0000000000107310 */ /* 0x0000620000201800 */
[----:B------:R-:W-:Y:S05]  /*1b40*/  BRA `(.L_x_6120) ;  /* 0x0000000800ac7947 */ /* 0x000fea0003800000 */
.L_x_6125:
[----:B------:R0:W5:Y:S01]  /*1b50*/  LDG.E.64 R16, desc[UR36][R2.64] ;  /* 0x0000002402107981 */ /* 0x000162000c1e1b00 */
[----:B------:R-:W-:Y:S05]  /*1b60*/  BRA `(.L_x_6120) ;  /* 0x0000000800a47947 */ /* 0x000fea0003800000 */
.L_x_6115:
        /* <DEDUP_REMOVED lines=13> */
.L_x_6129:
[----:B------:R0:W5:Y:S01]  /*1c40*/  LDG.E.64 R16, desc[UR36][R2.64] ;  /* 0x0000002402107981 */ /* 0x000162000c1e1b00 */
[----:B------:R-:W-:Y:S05]  /*1c50*/  BRA `(.L_x_6120) ;  /* 0x0000000800687947 */ /* 0x000fea0003800000 */
.L_x_6128:
        /* <DEDUP_REMOVED lines=27> */
.L_x_6131:
        /* <DEDUP_REMOVED lines=14> */
.L_x_6130:
[----:B------:R-:W2:Y:S02]  /*1ef0*/  LDG.E.U16 R0, desc[UR36][R2.64] ;  /* 0x0000002402007981 */ /* 0x000ea4000c1e1500 */
[----:B--2---:R-:W-:-:S04]  /*1f00*/  IMAD.U32 R0, R0, 0x10000, RZ ;  /* 0x0001000000007824 */ /* 0x004fc800078e00ff */
[----:B------:R-:W-:-:S04]  /*1f10*/  FMUL.FTZ R0, R0, 1 ;  /* 0x3f80000000007820 */ /* 0x000fc80000410000 */
[----:B------:R0:W1:Y:S01]  /*1f20*/  F2F.F64.F32 R16, R0 ;  /* 0x0000000000107310 */ /* 0x0000620000201800 */
[----:B------:R-:W-:Y:S05]  /*1f30*/  BRA `(.L_x_6120) ;  /* 0x0000000400b07947 */ /* 0x000fea0003800000 */
.L_x_6127:
        /* <DEDUP_REMOVED lines=11> */
.L_x_6134:
        /* <DEDUP_REMOVED lines=21> */
.L_x_6136:
[----:B------:R-:W-:Y:S05]  /*2140*/  BSYNC.RECONVERGENT B0 ;  /* 0x0000000000007941 */ /* 0x000fea0003800200 */
.L_x_6135:
[----:B------:R-:W-:Y:S01]  /*2150*/  IMAD.SHL.U32 R0, R0, 0x100000, RZ ;  /* 0x0010000000007824 */ /* 0x000fe200078e00ff */
[----:B------:R-:W-:-:S04]  /*2160*/  LEA R2, R2, 0x3b800000, 0x17 ;  /* 0x3b80000002027811 */ /* 0x000fc800078eb8ff */
[----:B------:R-:W-:-:S05]  /*2170*/  LOP3.LUT R0, R2, R0, R7, 0xfe, !PT ;  /* 0x0000000002007212 */ /* 0x000fca00078efe07 */
[----:B------:R-:W-:-:S04]  /*2180*/  FMUL.FTZ R0, R0, 1 ;  /* 0x3f80000000007820 */ /* 0x000fc80000410000 */
[----:B------:R0:W1:Y:S01]  /*2190*/  F2F.F64.F32 R16, R0 ;  /* 0x0000000000107310 */ /* 0x0000620000201800 */
[----:B------:R-:W-:Y:S05]  /*21a0*/  BRA `(.L_x_6120) ;  /* 0x0000000400147947 */ /* 0x000fea0003800000 */
.L_x_6133:
        /* <DEDUP_REMOVED lines=21> */
.L_x_6138:
[----:B------:R-:W-:Y:S05]  /*2300*/  BSYNC.RECONVERGENT B0 ;  /* 0x0000000000007941 */ /* 0x000fea0003800200 */
.L_x_6137:
[----:B------:R-:W-:Y:S02]  /*2310*/  SHF.L.U32 R0, R0, 0x15, RZ ;  /* 0x0000001500007819 */ /* 0x000fe400000006ff */
[----:B------:R-:W-:-:S04]  /*2320*/  LEA R2, R2, 0x37800000, 0x17 ;  /* 0x3780000002027811 */ /* 0x000fc800078eb8ff */
[----:B------:R-:W-:-:S05]  /*2330*/  LOP3.LUT R0, R2, R0, R7, 0xfe, !PT ;  /* 0x0000000002007212 */ /* 0x000fca00078efe07 */
[----:B------:R-:W-:-:S04]  /*2340*/  FMUL.FTZ R0, R0, 1 ;  /* 0x3f80000000007820 */ /* 0x000fc80000410000 */
[----:B------:R0:W1:Y:S01]  /*2350*/  F2F.F64.F32 R16, R0 ;  /* 0x0000000000107310 */ /* 0x0000620000201800 */
[----:B------:R-:W-:Y:S05]  /*2360*/  BRA `(.L_x_6120) ;  /* 0x0000000000a47947 */ /* 0x000fea0003800000 */
.L_x_6132:
[----:B------:R-:W-:-:S09]  /*2370*/  UISETP.NE.AND UP0, UPT, UR4, 0x1c, UPT ;  /* 0x0000001c0400788c */ /* 0x000fd2000bf05270 */
[----:B------:R-:W-:Y:S05]  /*2380*/  BRA.U !UP0, `(.L_x_6139) ;  /* 0x0000000108947547 */ /* 0x000fea000b800000 */
[----:B------:R-:W-:-:S09]  /*2390*/  UISETP.NE.AND UP0, UPT, UR4, 0x1d, UPT ;  /* 0x0000001d0400788c */ /* 0x000fd2000bf05270 */
[----:B------:R-:W-:Y:S05]  /*23a0*/  BRA.U !UP0, `(.L_x_6140) ;  /* 0x0000000108807547 */ /* 0x000fea000b800000 */
[----:B------:R-:W-:-:S09]  /*23b0*/  UISETP.NE.AND UP0, UPT, UR4, 0x2c, UPT ;  /* 0x0000002c0400788c */ /* 0x000fd2000bf05270 */
[----:B------:R-:W-:Y:S05]  /*23c0*/  BRA.U !UP0, `(.L_x_6141) ;  /* 0x0000000108487547 */ /* 0x000fea000b800000 */
.L_x_6119:
        /* <DEDUP_REMOVED lines=16> */
.L_x_6142:
[----:B------:R-:W-:Y:S01]  /*24d0*/  CS2R R16, SRZ ;  /* 0x0000000000107805 */ /* 0x000fe2000001ff00 */
[----:B------:R-:W-:Y:S06]  /*24e0*/  BRA `(.L_x_6120) ;  /* 0x0000000000447947 */ /* 0x000fec0003800000 */
.L_x_6141:
[----:B------:R-:W2:Y:S01]  /*24f0*/  LDG.E.U8 R0, desc[UR36][R2.64] ;  /* 0x0000002402007981 */ /* 0x000ea2000c1e1100 */
[----:B------:R-:W-:Y:S02]  /*2500*/  IMAD.MOV.U32 R16, RZ, RZ, 0x0 ;  /* 0x00000000ff107424 */ /* 0x000fe400078e00ff */
[----:B------:R-:W-:Y:S01]  /*2510*/  IMAD.MOV.U32 R17, RZ, RZ, 0x38000000 ;  /* 0x38000000ff117424 */ /* 0x000fe200078e00ff */
[----:B--2---:R-:W-:-:S13]  /*2520*/  ISETP.NE.AND P0, PT, R0, RZ, PT ;  /* 0x000000ff0000720c */ /* 0x004fda0003f05270 */
[----:B------:R-:W-:Y:S05]  /*2530*/  @!P0 BRA `(.L_x_6120) ;  /* 0x0000000000308947 */ /* 0x000fea0003800000 */
[----:B------:R-:W-:-:S13]  /*2540*/  ISETP.NE.AND P0, PT, R0, 0xff, PT ;  /* 0x000000ff0000780c */ /* 0x000fda0003f05270 */
[----:B------:R-:W-:Y:S01]  /*2550*/  @P0 SHF.L.U32 R0, R0, 0x17, RZ ;  /* 0x0000001700000819 */ /* 0x000fe200000006ff */
[----:B------:R-:W-:Y:S02]  /*2560*/  @!P0 IMAD.MOV.U32 R16, RZ, RZ, 0x20000000 ;  /* 0x20000000ff108424 */ /* 0x000fe400078e00ff */
[----:B------:R-:W-:Y:S02]  /*2570*/  @!P0 IMAD.MOV.U32 R17, RZ, RZ, 0x7ff80000 ;  /* 0x7ff80000ff118424 */ /* 0x000fe400078e00ff */
[----:B------:R-:W-:-:S04]  /*2580*/  @P0 FMUL.FTZ R0, R0, 1 ;  /* 0x3f80000000000820 */ /* 0x000fc80000410000 */
[----:B------:R2:W3:Y:S01]  /*2590*/  @P0 F2F.F64.F32 R16, R0 ;  /* 0x0000000000100310 */ /* 0x0004e20000201800 */
[----:B------:R-:W-:Y:S05]  /*25a0*/  BRA `(.L_x_6120) ;  /* 0x0000000000147947 */ /* 0x000fea0003800000 */
.L_x_6140:
[----:B------:R-:W2:Y:S02]  /*25b0*/  LDG.E.64 R16, desc[UR36][R2.64] ;  /* 0x0000002402107981 */ /* 0x000ea4000c1e1b00 */
[----:B--2---:R-:W4:Y:S01]  /*25c0*/  I2F.F64.U64 R16, R16 ;  /* 0x0000001000107312 */ /* 0x004f220000301800 */
[----:B------:R-:W-:Y:S05]  /*25d0*/  BRA `(.L_x_6120) ;  /* 0x0000000000087947 */ /* 0x000fea0003800000 */
.L_x_6139:
[----:B------:R-:W2:Y:S02]  /*25e0*/  LDG.E R2, desc[UR36][R2.64] ;  /* 0x0000002402027981 */ /* 0x000ea4000c1e1900 */
[----:B--2---:R0:W1:Y:S02]  /*25f0*/  I2F.F64.U32 R16, R2 ;  /* 0x0000000200107312 */ /* 0x0040640000201800 */
.L_x_6120:
[----:B------:R-:W-:Y:S05]  /*2600*/  BSYNC.RECONVERGENT B6 ;  /* 0x0000000000067941 */ /* 0x000fea0003800200 */
.L_x_6114:
[----:B------:R-:W2:Y:S01]  /*2610*/  LDCU.64 UR6, c[0x0][0x5f8] ;  /* 0x0000bf00ff0677ac */ /* 0x000ea20008000a00 */
[----:B------:R-:W-:Y:S01]  /*2620*/  BSSY.RECONVERGENT B6, `(.L_x_6143) ;  /* 0x00000ec000067945 */ /* 0x000fe20003800200 */
[----:B------:R-:W-:-:S04]  /*2630*/  UPRMT UR4, UR42, 0x9910, URZ ;  /* 0x000099102a047896 */ /* 0x000fc800080000ff */
[----:B------:R-:W-:Y:S01]  /*2640*/  UISETP.GT.AND UP0, UPT, UR4, 0x9, UPT ;  /* 0x000000090400788c */ /* 0x000fe2000bf04270 */
[----:B--2---:R-:W-:-:S04]  /*2650*/  IADD3 R22, P0, PT, R22, UR6, RZ ;  /* 0x0000000616167c10 */ /* 0x004fc8000ff1e0ff */
        /* <DEDUP_REMOVED lines=10> */
[----:B0-----:R-:W2:Y:S02]  /*2700*/  LDG.E.S8 R2, desc[UR36][R22.64] ;  /* 0x0000002416027981 */ /* 0x001ea4000c1e1300 */
[----:B--2---:R-:W0:Y:S01]  /*2710*/  I2F.F64.S16 R2, R2 ;  /* 0x0000000200027312 */ /* 0x004e220000101c00 */
[----:B------:R-:W-:Y:S05]  /*2720*/  BRA `(.L_x_6149) ;  /* 0x0000000c006c7947 */ /* 0x000fea0003800000 */
.L_x_6147:
[----:B0-----:R-:W2:Y:S02]  /*2730*/  LDG.E.U8 R2, desc[UR36][R22.64] ;  /* 0x0000002416027981 */ /* 0x001ea4000c1e1100 */
[----:B--2---:R-:W0:Y:S01]  /*2740*/  I2F.F64.U16 R2, R2 ;  /* 0x0000000200027312 */ /* 0x004e220000101800 */
[----:B------:R-:W-:Y:S05]  /*2750*/  BRA `(.L_x_6149) ;  /* 0x0000000c00607947 */ /* 0x000fea0003800000 */
.L_x_6146:
[----:B------:R-:W-:-:S09]  /*2760*/  UISETP.NE.AND UP0, UPT, UR4, 0x2, UPT ;  /* 0x000000020400788c */ /* 0x000fd2000bf05270 */
[----:B------:R-:W-:Y:S05]  /*2770*/  BRA.U !UP0, `(.L_x_6150) ;  /* 0x0000000108287547 */ /* 0x000fea000b800000 */
[----:B------:R-:W-:-:S09]  /*2780*/  UISETP.NE.AND UP0, UPT, UR4, 0x3, UPT ;  /* 0x000000030400788c */ /* 0x000fd2000bf05270 */
[----:B------:R-:W-:Y:S05]  /*2790*/  BRA.U !UP0, `(.L_x_6151) ;  /* 0x0000000108147547 */ /* 0x000fea000b800000 */
[----:B------:R-:W-:-:S09]  /*27a0*/  UISETP.NE.AND UP0, UPT, UR4, 0x4, UPT ;  /* 0x000000040400788c */ /* 0x000fd2000bf05270 */
[----:B------:R-:W-:Y:S05]  /*27b0*/  BRA.U UP0, `(.L_x_6148) ;  /* 0x0000000900bc7547 */ /* 0x000fea000b800000 */
[----:B0-----:R-:W2:Y:S02]  /*27c0*/  LDG.E.64 R2, desc[UR36][R22.64] ;  /* 0x0000002416027981 */ /* 0x001ea4000c1e1b00 */
[----:B--2---:R-:W0:Y:S01]  /*27d0*/  I2F.F64.S64 R2, R2 ;  /* 0x0000000200027312 */ /* 0x004e220000301c00 */
[----:B------:R-:W-:Y:S05]  /*27e0*/  BRA `(.L_x_6149) ;  /* 0x0000000c003c7947 */ /* 0x000fea0003800000 */
.L_x_6151:
[----:B0-----:R-:W2:Y:S02]  /*27f0*/  LDG.E R2, desc[UR36][R22.64] ;  /* 0x0000002416027981 */ /* 0x001ea4000c1e1900 */
[----:B--2---:R-:W0:Y:S01]  /*2800*/  I2F.F64 R2, R2 ;  /* 0x0000000200027312 */ /* 0x004e220000201c00 */
[----:B------:R-:W-:Y:S05]  /*2810*/  BRA `(.L_x_6149) ;  /* 0x0000000c00307947 */ /* 0x000fea0003800000 */
.L_x_6150:
[----:B0-----:R-:W2:Y:S02]  /*2820*/  LDG.E.U16 R2, desc[UR36][R22.64] ;  /* 0x0000002416027981 */ /* 0x001ea4000c1e1500 */
[----:B--2---:R-:W0:Y:S01]  /*2830*/  I2F.F64.S16 R2, R2 ;  /* 0x0000000200027312 */ /* 0x004e220000101c00 */
[----:B------:R-:W-:Y:S05]  /*2840*/  BRA `(.L_x_6149) ;  /* 0x0000000c00247947 */ /* 0x000fea0003800000 */
.L_x_6145:
[----:B------:R-:W-:-:S09]  /*2850*/  UISETP.GT.AND UP0, UPT, UR4, 0x6, UPT ;  /* 0x000000060400788c */ /* 0x000fd2000bf04270 */
[----:B------:R-:W-:Y:S05]  /*2860*/  BRA.U UP0, `(.L_x_6152) ;  /* 0x0000000100347547 */ /* 0x000fea000b800000 */
[----:B------:R-:W-:-:S09]  /*2870*/  UISETP.NE.AND UP0, UPT, UR4, 0x5, UPT ;  /* 0x000000050400788c */ /* 0x000fd2000bf05270 */
[----:B------:R-:W-:Y:S05]  /*2880*/  BRA.U !UP0, `(.L_x_6153) ;  /* 0x0000000108187547 */ /* 0x000fea000b800000 */
[----:B------:R-:W-:-:S09]  /*2890*/  UISETP.NE.AND UP0, UPT, UR4, 0x6, UPT ;  /* 0x000000060400788c */ /* 0x000fd2000bf05270 */
[----:B------:R-:W-:Y:S05]  /*28a0*/  BRA.U UP0, `(.L_x_6148) ;  /* 0x0000000900807547 */ /* 0x000fea000b800000 */
[----:B0-----:R-:W2:Y:S02]  /*28b0*/  LDG.E R2, desc[UR36][R22.64] ;  /* 0x0000002416027981 */ /* 0x001ea4000c1e1900 */
[----:B--2---:R-:W-:-:S06]  /*28c0*/  FMUL.FTZ R2, R2, 1 ;  /* 0x3f80000002027820 */ /* 0x004fcc0000410000 */
[----:B------:R-:W0:Y:S01]  /*28d0*/  F2F.F64.F32 R2, R2 ;  /* 0x0000000200027310 */ /* 0x000e220000201800 */
[----:B------:R-:W-:Y:S05]  /*28e0*/  BRA `(.L_x_6149) ;  /* 0x0000000800fc7947 */ /* 0x000fea0003800000 */
.L_x_6153:
[----:B0-----:R-:W2:Y:S02]  /*28f0*/  LDG.E.U16 R0, desc[UR36][R22.64] ;  /* 0x0000002416007981 */ /* 0x001ea4000c1e1500 */
[----:B--2---:R-:W-:-:S05]  /*2900*/  HADD2.F32 R0, -RZ, R0.H0_H0 ;  /* 0x20000000ff007230 */ /* 0x004fca0000004100 */
[----:B------:R-:W-:-:S04]  /*2910*/  FMUL.FTZ R0, R0, 1 ;  /* 0x3f80000000007820 */ /* 0x000fc80000410000 */
[----:B------:R0:W2:Y:S01]  /*2920*/  F2F.F64.F32 R2, R0 ;  /* 0x0000000000027310 */ /* 0x0000a20000201800 */
[----:B------:R-:W-:Y:S05]  /*2930*/  BRA `(.L_x_6149) ;  /* 0x0000000800e87947 */ /* 0x000fea0003800000 */
.L_x_6152:
[----:B------:R-:W-:-:S09]  /*2940*/  UISETP.NE.AND UP0, UPT, UR4, 0x7, UPT ;  /* 0x000000070400788c */ /* 0x000fd2000bf05270 */
[----:B------:R-:W-:Y:S05]  /*2950*/  BRA.U !UP0, `(.L_x_6154) ;  /* 0x0000000108347547 */ /* 0x000fea000b800000 */
[----:B------:R-:W-:-:S09]  /*2960*/  UISETP.NE.AND UP0, UPT, UR4, 0x8, UPT ;  /* 0x000000080400788c */ /* 0x000fd2000bf05270 */
[----:B------:R-:W-:Y:S05]  /*2970*/  BRA.U !UP0, `(.L_x_6155) ;  /* 0x0000000108187547 */ /* 0x000fea000b800000 */
[----:B------:R-:W-:-:S09]  /*2980*/  UISETP.NE.AND UP0, UPT, UR4, 0x9, UPT ;  /* 0x000000090400788c */ /* 0x000fd2000bf05270 */
[----:B------:R-:W-:Y:S05]  /*2990*/  BRA.U UP0, `(.L_x_6148) ;  /* 0x0000000900447547 */ /* 0x000fea000b800000 */
[----:B------:R-:W0:Y:S02]  /*29a0*/  LDG.E R22, desc[UR36][R22.64] ;  /* 0x0000002416167981 */ /* 0x000e24000c1e1900 */
[----:B0-----:R-:W-:-:S06]  /*29b0*/  FMUL.FTZ R2, R22, 1 ;  /* 0x3f80000016027820 */ /* 0x001fcc0000410000 */
[----:B------:R-:W0:Y:S01]  /*29c0*/  F2F.F64.F32 R2, R2 ;  /* 0x0000000200027310 */ /* 0x000e220000201800 */
[----:B------:R-:W-:Y:S05]  /*29d0*/  BRA `(.L_x_6149) ;  /* 0x0000000800c07947 */ /* 0x000fea0003800000 */
.L_x_6155:
[----:B------:R-:W0:Y:S02]  /*29e0*/  LDG.E.U16 R22, desc[UR36][R22.64] ;  /* 0x0000002416167981 */ /* 0x000e24000c1e1500 */
[----:B0-----:R-:W-:-:S05]  /*29f0*/  HADD2.F32 R0, -RZ, R22.H0_H0 ;  /* 0x20000016ff007230 */ /* 0x001fca0000004100 */
[----:B------:R-:W-:-:S04]  /*2a00*/  FMUL.FTZ R0, R0, 1 ;  /* 0x3f80000000007820 */ /* 0x000fc80000410000 */
[----:B------:R0:W2:Y:S01]  /*2a10*/  F2F.F64.F32 R2, R0 ;  /* 0x0000000000027310 */ /* 0x0000a20000201800 */
[----:B------:R-:W-:Y:S05]  /*2a20*/  BRA `(.L_x_6149) ;  /* 0x0000000800ac7947 */ /* 0x000fea0003800000 */
.L_x_6154:
[----:B0-----:R0:W5:Y:S01]  /*2a30*/  LDG.E.64 R2, desc[UR36][R22.64] ;  /* 0x0000002416027981 */ /* 0x001162000c1e1b00 */
[----:B------:R-:W-:Y:S05]  /*2a40*/  BRA `(.L_x_6149) ;  /* 0x0000000800a47947 */ /* 0x000fea0003800000 */
.L_x_6144:
        /* <DEDUP_REMOVED lines=9> */
[----:B0-----:R-:W-:Y:S01]  /*2ae0*/  IMAD.MOV.U32 R2, RZ, RZ, RZ ;  /* 0x000000ffff027224 */ /* 0x001fe200078e00ff */
[----:B--2---:R-:W-:-:S04]  /*2af0*/  ISETP.NE.AND P0, PT, R22, RZ, PT ;  /* 0x000000ff1600720c */ /* 0x004fc80003f05270 */
[----:B------:R-:W-:Y:S01]  /*2b00*/  FSEL R3, RZ, 1.875, !P0 ;  /* 0x3ff00000ff037808 */ /* 0x000fe20004000000 */
[----:B------:R-:W-:Y:S08]  /*2b10*/  BRA `(.L_x_6149) ;  /* 0x0000000800707947 */ /* 0x000ff00003800000 */
.L_x_6158:
[----:B0-----:R0:W5:Y:S01]  /*2b20*/  LDG.E.64 R2, desc[UR36][R22.64] ;  /* 0x0000002416027981 */ /* 0x001162000c1e1b00 */
[----:B------:R-:W-:Y:S05]  /*2b30*/  BRA `(.L_x_6149) ;  /* 0x0000000800687947 */ /* 0x000fea0003800000 */
.L_x_6157:
[----:B------:R-:W-:-:S09]  /*2b40*/  UISETP.NE.AND UP0, UPT, UR4, 0xf, UPT ;  /* 0x0000000f0400788c */ /* 0x000fd2000bf05270 */
[----:B------:R-:W-:Y:S05]  /*2b50*/  BRA.U !UP0, `(.L_x_6159) ;  /* 0x00000001089c7547 */ /* 0x000fea000b800000 */
[----:B------:R-:W-:-:S09]  /*2b60*/  UISETP.NE.AND UP0, UPT, UR4, 0x17, UPT ;  /* 0x000000170400788c */ /* 0x000fd2000bf05270 */
[----:B------:R-:W-:Y:S05]  /*2b70*/  BRA.U !UP0, `(.L_x_6160) ;  /* 0x00000001085c7547 */ /* 0x000fea000b800000 */
[----:B------:R-:W-:-:S09]  /*2b80*/  UISETP.NE.AND UP0, UPT, UR4, 0x18, UPT ;  /* 0x000000180400788c */ /* 0x000fd2000bf05270 */
[----:B------:R-:W-:Y:S05]  /*2b90*/  BRA.U UP0, `(.L_x_6148) ;  /* 0x0000000500c47547 */ /* 0x000fea000b800000 */
[----:B0-----:R-:W2:Y:S01]  /*2ba0*/  LDG.E.U8 R0, desc[UR36][R22.64] ;  /* 0x0000002416007981 */ /* 0x001ea2000c1e1100 */
        /* <DEDUP_REMOVED lines=20> */
.L_x_6160:
[----:B0-----:R-:W2:Y:S02]  /*2cf0*/  LDG.E.U8 R3, desc[UR36][R22.64] ;  /* 0x0000002416037981 */ /* 0x001ea4000c1e1100 */
        /* <DEDUP_REMOVED lines=11> */
[----:B------:R0:W2:Y:S01]  /*2db0*/  F2F.F64.F32 R2, R0 ;  /* 0x0000000000027310 */ /* 0x0000a20000201800 */
[----:B------:R-:W-:Y:S05]  /*2dc0*/  BRA `(.L_x_6149) ;  /* 0x0000000400c47947 */ /* 0x000fea0003800000 */
.L_x_6159:
[----:B0-----:R-:W2:Y:S02]  /*2dd0*/  LDG.E.U16 R0, desc[UR36][R22.64] ;  /* 0x0000002416007981 */ /* 0x001ea4000c1e1500 */
[----:B--2---:R-:W-:-:S04]  /*2de0*/  IMAD.U32 R0, R0, 0x10000, RZ ;  /* 0x0001000000007824 */ /* 0x004fc800078e00ff */
[----:B------:R-:W-:-:S04]  /*2df0*/  FMUL.FTZ R0, R0, 1 ;  /* 0x3f80000000007820 */ /* 0x000fc80000410000 */
[----:B------:R0:W2:Y:S01]  /*2e00*/  F2F.F64.F32 R2, R0 ;  /* 0x0000000000027310 */ /* 0x0000a20000201800 */
[----:B------:R-:W-:Y:S05]  /*2e10*/  BRA `(.L_x_6149) ;  /* 0x0000000400b07947 */ /* 0x000fea0003800000 */
.L_x_6156:
        /* <DEDUP_REMOVED lines=8> */
[----:B0-----:R-:W2:Y:S02]  /*2ea0*/  LDG.E.U16 R2, desc[UR36][R22.64] ;  /* 0x0000002416027981 */ /* 0x001ea4000c1e1500 */
[----:B--2---:R-:W0:Y:S01]  /*2eb0*/  I2F.F64.U16 R2, R2 ;  /* 0x0000000200027312 */ /* 0x004e220000101800 */
[----:B------:R-:W-:Y:S05]  /*2ec0*/  BRA `(.L_x_6149) ;  /* 0x0000000400847947 */ /* 0x000fea0003800000 */
.L_x_6163:
[----:B------:R-:W2:Y:S01]  /*2ed0*/  LDG.E.U8 R22, desc[UR36][R22.64] ;  /* 0x0000002416167981 */ /* 0x000ea2000c1e1100 */
[----:B0-----:R-:W-:Y:S02]  /*2ee0*/  CS2R R2, SRZ ;  /* 0x0000000000027805 */ /* 0x001fe4000001ff00 */
        /* <DEDUP_REMOVED lines=19> */
.L_x_6165:
[----:B------:R-:W-:Y:S05]  /*3020*/  BSYNC.RECONVERGENT B0 ;  /* 0x0000000000007941 */ /* 0x000fea0003800200 */
.L_x_6164:
[----:B------:R-:W-:Y:S01]  /*3030*/  IMAD.SHL.U32 R0, R0, 0x100000, RZ ;  /* 0x0010000000007824 */ /* 0x000fe200078e00ff */
[----:B------:R-:W-:-:S04]  /*3040*/  LEA R2, R2, 0x3b800000, 0x17 ;  /* 0x3b80000002027811 */ /* 0x000fc800078eb8ff */
[----:B------:R-:W-:-:S05]  /*3050*/  LOP3.LUT R0, R2, R0, R7, 0xfe, !PT ;  /* 0x0000000002007212 */ /* 0x000fca00078efe07 */
[----:B------:R-:W-:-:S04]  /*3060*/  FMUL.FTZ R0, R0, 1 ;  /* 0x3f80000000007820 */ /* 0x000fc80000410000 */
[----:B------:R0:W2:Y:S01]  /*3070*/  F2F.F64.F32 R2, R0 ;  /* 0x0000000000027310 */ /* 0x0000a20000201800 */
[----:B------:R-:W-:Y:S05]  /*3080*/  BRA `(.L_x_6149) ;  /* 0x0000000400147947 */ /* 0x000fea0003800000 */
.L_x_6162:
[----:B------:R-:W2:Y:S01]  /*3090*/  LDG.E.U8 R22, desc[UR36][R22.64] ;  /* 0x0000002416167981 */ /* 0x000ea2000c1e1100 */
[----:B0-----:R-:W-:Y:S02]  /*30a0*/  CS2R R2, SRZ ;  /* 0x0000000000027805 */ /* 0x001fe4000001ff00 */
        /* <DEDUP_REMOVED lines=19> */
.L_x_6167:
[----:B------:R-:W-:Y:S05]  /*31e0*/  BSYNC.RECONVERGENT B0 ;  /* 0x0000000000007941 */ /* 0x000fea0003800200 */
.L_x_6166:
[----:B------:R-:W-:Y:S02]  /*31f0*/  SHF.L.U32 R0, R0, 0x15, RZ ;  /* 0x0000001500007819 */ /* 0x000fe400000006ff */
[----:B------:R-:W-:-:S04]  /*3200*/  LEA R2, R2, 0x37800000, 0x17 ;  /* 0x3780000002027811 */ /* 0x000fc800078eb8ff */
[----:B------:R-:W-:-:S05]  /*3210*/  LOP3.LUT R0, R2, R0, R7, 0xfe, !PT ;  /* 0x0000000002007212 */ /* 0x000fca00078efe07 */
[----:B------:R-:W-:-:S04]  /*3220*/  FMUL.FTZ R0, R0, 1 ;  /* 0x3f80000000007820 */ /* 0x000fc80000410000 */
[----:B------:R0:W2:Y:S01]  /*3230*/  F2F.F64.F32 R2, R0 ;  /* 0x0000000000027310 */ /* 0x0000a20000201800 */
[----:B------:R-:W-:Y:S05]  /*3240*/  BRA `(.L_x_6149) ;  /* 0x0000000000a47947 */ /* 0x000fea0003800000 */
.L_x_6161:
[----:B------:R-:W-:-:S09]  /*3250*/  UISETP.NE.AND UP0, UPT, UR4, 0x1c, UPT ;  /* 0x0000001c0400788c */ /* 0x000fd2000bf05270 */
[----:B------:R-:W-:Y:S05]  /*3260*/  BRA.U !UP0, `(.L_x_6168) ;  /* 0x0000000108947547 */ /* 0x000fea000b800000 */
[----:B------:R-:W-:-:S09]  /*3270*/  UISETP.NE.AND UP0, UPT, UR4, 0x1d, UPT ;  /* 0x0000001d0400788c */ /* 0x000fd2000bf05270 */
[----:B------:R-:W-:Y:S05]  /*3280*/  BRA.U !UP0, `(.L_x_6169) ;  /* 0x0000000108807547 */ /* 0x000fea000b800000 */
[----:B------:R-:W-:-:S09]  /*3290*/  UISETP.NE.AND UP0, UPT, UR4, 0x2c, UPT ;  /* 0x0000002c0400788c */ /* 0x000fd2000bf05270 */
[----:B------:R-:W-:Y:S05]  /*32a0*/  BRA.U !UP0, `(.L_x_6170) ;  /* 0x0000000108487547 */ /* 0x000fea000b800000 */
.L_x_6148:
[----:B0-----:R-:W-:Y:S01]  /*32b0*/  MOV R2, 0x0 ;  /* 0x0000000000027802 */ /* 0x001fe20000000f00 */
[----:B------:R-:W0:Y:S01]  /*32c0*/  LDCU.64 UR4, c[0x4][0x140] ;  /* 0x01002800ff0477ac */ /* 0x000e220008000a00 */
[----:B------:R-:W-:Y:S02]  /*32d0*/  HFMA2 R13, -RZ, RZ, 0, 0 ;  /* 0x00000000ff0d7431 */ /* 0x000fe400000001ff */
[----:B------:R-:W-:Y:S01]  /*32e0*/  IMAD.MOV.U32 R8, RZ, RZ, 0x4e ;  /* 0x0000004eff087424 */ /* 0x000fe200078e00ff */
[----:B------:R-:W2:Y:S01]  /*32f0*/  LDCU.64 UR6, c[0x4][0x148] ;  /* 0x01002900ff0677ac */ /* 0x000ea20008000a00 */
[----:B------:R-:W1:Y:S01]  /*3300*/  LDC.64 R2, c[0x4][R2] ;  /* 0x0100000002027b82 */ /* 0x000e620000000a00 */
[----:B------:R-:W-:Y:S01]  /*3310*/  IMAD.MOV.U32 R12, RZ, RZ, 0x1 ;  /* 0x00000001ff0c7424 */ /* 0x000fe200078e00ff */
[----:B------:R-:W3:Y:S01]  /*3320*/  LDCU.64 UR8, c[0x4][0x38] ;  /* 0x01000700ff0877ac */ /* 0x000ee20008000a00 */
[----:B0-----:R-:W-:Y:S02]  /*3330*/  IMAD.U32 R4, RZ, RZ, UR4 ;  /* 0x00000004ff047e24 */ /* 0x001fe4000f8e00ff */
[----:B------:R-:W-:Y:S01]  /*3340*/  IMAD.U32 R5, RZ, RZ, UR5 ;  /* 0x00000005ff057e24 */ /* 0x000fe2000f8e00ff */
[----:B--2---:R-:W-:Y:S01]  /*3350*/  MOV R6, UR6 ;  /* 0x0000000600067c02 */ /* 0x004fe20008000f00 */
[----:B------:R-:W-:-:S02]  /*3360*/  IMAD.U32 R7, RZ, RZ, UR7 ;  /* 0x00000007ff077e24 */ /* 0x000fc4000f8e00ff */
[----:B---3--:R-:W-:Y:S01]  /*3370*/  IMAD.U32 R10, RZ, RZ, UR8 ;  /* 0x00000008ff0a7e24 */ /* 0x008fe2000f8e00ff */
[----:B------:R-:W-:-:S07]  /*3380*/  MOV R11, UR9 ;  /* 0x00000009000b7c02 */ /* 0x000fce0008000f00 */
[----:B------:R-:W-:-:S07]  /*3390*/  LEPC R20, `(.L_x_6171) ;  /* 0x000000001014794e */ /* 0x000fce0000000000 */
[----:B-1--45:R-:W-:Y:S05]  /*33a0*/  CALL.ABS.NOINC R2 ;  /* 0x0000000002007343 */ /* 0x032fea0003c00000 */
.L_x_6171:
[----:B------:R-:W-:Y:S01]  /*33b0*/  CS2R R2, SRZ ;  /* 0x0000000000027805 */ /* 0x000fe2000001ff00 */
[----:B------:R-:W-:Y:S06]  /*33c0*/  BRA `(.L_x_6149) ;  /* 0x0000000000447947 */ /* 0x000fec0003800000 */
.L_x_6170:
[----:B0-----:R-:W2:Y:S01]  /*33d0*/  LDG.E.U8 R0, desc[UR36][R22.64] ;  /* 0x0000002416007981 */ /* 0x001ea2000c1e1100 */
        /* <DEDUP_REMOVED lines=9> */
[----:B------:R2:W0:Y:S01]  /*3470*/  @P0 F2F.F64.F32 R2, R0 ;  /* 0x0000000000020310 */ /* 0x0004220000201800 */
[----:B------:R-:W-:Y:S05]  /*3480*/  BRA `(.L_x_6149) ;  /* 0x0000000000147947 */ /* 0x000fea0003800000 */
.L_x_6169:
[----:B0-----:R-:W2:Y:S02]  /*3490*/  LDG.E.64 R2, desc[UR36][R22.64] ;  /* 0x0000002416027981 */ /* 0x001ea4000c1e1b00 */
[----:B--2---:R-:W0:Y:S01]  /*34a0*/  I2F.F64.U64 R2, R2 ;  /* 0x0000000200027312 */ /* 0x004e220000301800 */
[----:B------:R-:W-:Y:S05]  /*34b0*/  BRA `(.L_x_6149) ;  /* 0x0000000000087947 */ /* 0x000fea0003800000 */
.L_x_6168:
[----:B0-----:R-:W2:Y:S02]  /*34c0*/  LDG.E R2, desc[UR36][R22.64] ;  /* 0x0000002416027981 */ /* 0x001ea4000c1e1900 */
[----:B--2---:R-:W0:Y:S02]  /*34d0*/  I2F.F64.U32 R2, R2 ;  /* 0x0000000200027312 */ /* 0x004e240000201800 */
.L_x_6149:
[----:B------:R-:W-:Y:S05]  /*34e0*/  BSYNC.RECONVERGENT B6 ;  /* 0x0000000000067941 */ /* 0x000fea0003800200 */
.L_x_6143:
[----:B------:R-:W1:Y:S01]  /*34f0*/  LDCU.64 UR6, c[0x0][0x5e8] ;  /* 0x0000bd00ff0677ac */ /* 0x000e620008000a00 */
[----:B0-2--5:R-:W-:Y:S01]  /*3500*/  DSETP.NEU.AND P0, PT, R2, RZ, PT ;  /* 0x000000ff0200722a */ /* 0x025fe20003f0d000 */
[----:B------:R-:W-:Y:S01]  /*3510*/  BSSY.RECONVERGENT B6, `(.L_x_6172) ;  /* 0x00000d4000067945 */ /* 0x000fe20003800200 */
[----:B------:R-:W-:-:S04]  /*3520*/  UPRMT UR4, UR43, 0x9910, URZ ;  /* 0x000099102b047896 */ /* 0x000fc800080000ff */
[----:B-1-34-:R-:W-:Y:S01]  /*3530*/  DSETP.NEU.XOR P0, PT, R16, RZ, P0 ;  /* 0x000000ff1000722a */ /* 0x01afe2000070d800 */
[----:B------:R-:W-:-:S05]  /*3540*/  UISETP.GT.AND UP0, UPT, UR4, 0x9, UPT ;  /* 0x000000090400788c */ /* 0x000fca000bf04270 */
[----:B------:R-:W-:Y:S02]  /*3550*/  SEL R4, RZ, 0x1, !P0 ;  /* 0x00000001ff047807 */ /* 0x000fe40004000000 */
[----:B------:R-:W-:-:S04]  /*3560*/  IADD3 R2, P1, PT, R18, UR6, RZ ;  /* 0x0000000612027c10 */ /* 0x000fc8000ff3e0ff */
        /* <DEDUP_REMOVED lines=12> */
.L_x_6176:
[----:B------:R0:W-:Y:S01]  /*3630*/  STG.E.U8 desc[UR36][R2.64], R4 ;  /* 0x0000000402007986 */ /* 0x0001e2000c101124 */
[----:B------:R-:W-:Y:S05]  /*3640*/  BRA `(.L_x_6178) ;  /* 0x0000000c00007947 */ /* 0x000fea0003800000 */
.L_x_6175:
        /* <DEDUP_REMOVED lines=9> */
.L_x_6180:
[----:B------:R0:W-:Y:S01]  /*36e0*/  STG.E desc[UR36][R2.64], R4 ;  /* 0x0000000402007986 */ /* 0x0001e2000c101924 */
[----:B------:R-:W-:Y:S05]  /*36f0*/  BRA `(.L_x_6178) ;  /* 0x0000000800d47947 */ /* 0x000fea0003800000 */
.L_x_6179:
[----:B------:R0:W-:Y:S01]  /*3700*/  STG.E.U16 desc[UR36][R2.64], R4 ;  /* 0x0000000402007986 */ /* 0x0001e2000c101524 */
[----:B------:R-:W-:Y:S05]  /*3710*/  BRA `(.L_x_6178) ;  /* 0x0000000800cc7947 */ /* 0x000fea0003800000 */
.L_x_6174:
        /* <DEDUP_REMOVED lines=9> */
.L_x_6182:
[----:B------:R-:W-:-:S04]  /*37b0*/  I2FP.F32.U32 R0, R4 ;  /* 0x0000000400007245 */ /* 0x000fc80000201000 */
[----:B------:R-:W-:-:S05]  /*37c0*/  F2FP.F16.F32.PACK_AB R0, RZ, R0 ;  /* 0x00000000ff00723e */ /* 0x000fca00000000ff */
[----:B------:R0:W-:Y:S01]  /*37d0*/  STG.E.U16 desc[UR36][R2.64], R0 ;  /* 0x0000000002007986 */ /* 0x0001e2000c101524 */
[----:B------:R-:W-:Y:S05]  /*37e0*/  BRA `(.L_x_6178) ;  /* 0x0000000800987947 */ /* 0x000fea0003800000 */
.L_x_6181:
        /* <DEDUP_REMOVED lines=10> */
.L_x_6184:
[----:B------:R-:W-:-:S04]  /*3890*/  I2FP.F32.U32 R4, R4 ;  /* 0x0000000400047245 */ /* 0x000fc80000201000 */
[----:B------:R-:W-:-:S04]  /*38a0*/  F2FP.F16.F32.PACK_AB R5, RZ, R4 ;  /* 0x00000004ff05723e */ /* 0x000fc800000000ff */
[----:B------:R-:W-:-:S05]  /*38b0*/  PRMT R5, R5, 0x5410, RZ ;  /* 0x0000541005057816 */ /* 0x000fca00000000ff */
[----:B------:R2:W-:Y:S01]  /*38c0*/  STG.E desc[UR36][R2.64], R5 ;  /* 0x0000000502007986 */ /* 0x0005e2000c101924 */
[----:B------:R-:W-:Y:S05]  /*38d0*/  BRA `(.L_x_6178) ;  /* 0x00000008005c7947 */ /* 0x000fea0003800000 */
.L_x_6183:
[----:B------:R-:W0:Y:S02]  /*38e0*/  I2F.F64.U32 R4, R4 ;  /* 0x0000000400047312 */ /* 0x000e240000201800 */
[----:B0-----:R4:W-:Y:S01]  /*38f0*/  STG.E.64 desc[UR36][R2.64], R4 ;  /* 0x0000000402007986 */ /* 0x0019e2000c101b24 */
[----:B------:R-:W-:Y:S05]  /*3900*/  BRA `(.L_x_6178) ;  /* 0x0000000800507947 */ /* 0x000fea0003800000 */
.L_x_6173:
        /* <DEDUP_REMOVED lines=10> */
.L_x_6187:
[----:B------:R-:W0:Y:S01]  /*39b0*/  I2F.F64.U32 R4, R4 ;  /* 0x0000000400047312 */ /* 0x000e220000201800 */
[----:B------:R-:W-:-:S05]  /*39c0*/  CS2R R6, SRZ ;  /* 0x0000000000067805 */ /* 0x000fca000001ff00 */
[----:B0-----:R0:W-:Y:S01]  /*39d0*/  STG.E.128 desc[UR36][R2.64], R4 ;  /* 0x0000000402007986 */ /* 0x0011e2000c101d24 */
[----:B------:R-:W-:Y:S05]  /*39e0*/  BRA `(.L_x_6178) ;  /* 0x0000000800187947 */ /* 0x000fea0003800000 */
.L_x_6186:
        /* <DEDUP_REMOVED lines=8> */
[----:B------:R-:W-:Y:S02]  /*3a70*/  MOV R5, 0x7f ;  /* 0x0000007f00057802 */ /* 0x000fe40000000f00 */
        /* <DEDUP_REMOVED lines=8> */
.L_x_6191:
[----:B------:R-:W-:Y:S05]  /*3b00*/  BSYNC.RECONVERGENT B0 ;  /* 0x0000000000007941 */ /* 0x000fea0003800200 */
.L_x_6190:
[----:B------:R0:W-:Y:S01]  /*3b10*/  STG.E.U8 desc[UR36][R2.64], R5 ;  /* 0x0000000502007986 */ /* 0x0001e2000c101124 */
[----:B------:R-:W-:Y:S05]  /*3b20*/  BRA `(.L_x_6178) ;  /* 0x0000000400c87947 */ /* 0x000fea0003800000 */
.L_x_6189:
        /* <DEDUP_REMOVED lines=16> */
.L_x_6188:
[----:B------:R-:W-:-:S04]  /*3c30*/  I2FP.F32.U32 R0, R4 ;  /* 0x0000000400007245 */ /* 0x000fc80000201000 */
[----:B------:R-:W-:-:S05]  /*3c40*/  F2FP.BF16.F32.PACK_AB R0, RZ, R0 ;  /* 0x00000000ff00723e */ /* 0x000fca00000010ff */
[----:B------:R0:W-:Y:S01]  /*3c50*/  STG.E.U16 desc[UR36][R2.64], R0 ;  /* 0x0000000002007986 */ /* 0x0001e2000c101524 */
[----:B------:R-:W-:Y:S05]  /*3c60*/  BRA `(.L_x_6178) ;  /* 0x0000000400787947 */ /* 0x000fea0003800000 */
.L_x_6185:
        /* <DEDUP_REMOVED lines=10> */
.L_x_6194:
        /* <DEDUP_REMOVED lines=12> */
.L_x_6197:
[----:B------:R-:W-:-:S04]  /*3dd0*/  SHF.R.U32.HI R0, RZ, 0x14, R5 ;  /* 0x00000014ff007819 */ /* 0x000fc80000011605 */
[----:B------:R-:W-:-:S04]  /*3de0*/  LOP3.LUT R0, R0, 0x1, RZ, 0xc0, !PT ;  /* 0x0000000100007812 */ /* 0x000fc800078ec0ff */
[----:B------:R-:W-:-:S04]  /*3df0*/  IADD3 R0, PT, PT, R5, 0x487ffff, R0 ;  /* 0x0487ffff05007810 */ /* 0x000fc80007ffe000 */
[----:B------:R-:W-:-:S04]  /*3e00*/  SHF.R.U32.HI R0, RZ, 0x14, R0 ;  /* 0x00000014ff007819 */ /* 0x000fc80000011600 */
[----:B------:R-:W-:-:S07]  /*3e10*/  LOP3.LUT R4, R0, 0xff, RZ, 0xc0, !PT ;  /* 0x000000ff00047812 */ /* 0x000fce00078ec0ff */
.L_x_6198:
[----:B------:R-:W-:-:S07]  /*3e20*/  PRMT R0, R4, 0x7610, R0 ;  /* 0x0000761004007816 */ /* 0x000fce0000000000 */
.L_x_6196:
[----:B------:R-:W-:Y:S05]  /*3e30*/  BSYNC.RECONVERGENT B0 ;  /* 0x0000000000007941 */ /* 0x000fea0003800200 */
.L_x_6195:
[----:B------:R0:W-:Y:S01]  /*3e40*/  STG.E.U8 desc[UR36][R2.64], R0 ;  /* 0x0000000002007986 */ /* 0x0001e2000c101124 */
[----:B------:R-:W-:Y:S05]  /*3e50*/  BRA `(.L_x_6178) ;  /* 0x0000000000fc7947 */ /* 0x000fea0003800000 */
.L_x_6193:
        /* <DEDUP_REMOVED lines=12> */
.L_x_6201:
[----:B------:R-:W-:-:S04]  /*3f20*/  SHF.R.U32.HI R0, RZ, 0x15, R5 ;  /* 0x00000015ff007819 */ /* 0x000fc80000011605 */
[----:B------:R-:W-:-:S04]  /*3f30*/  LOP3.LUT R0, R0, 0x1, RZ, 0xc0, !PT ;  /* 0x0000000100007812 */ /* 0x000fc800078ec0ff */
[----:B------:R-:W-:-:S04]  /*3f40*/  IADD3 R0, PT, PT, R5, 0x88fffff, R0 ;  /* 0x088fffff05007810 */ /* 0x000fc80007ffe000 */
[----:B------:R-:W-:-:S04]  /*3f50*/  SHF.R.U32.HI R0, RZ, 0x15, R0 ;  /* 0x00000015ff007819 */ /* 0x000fc80000011600 */
[----:B------:R-:W-:-:S07]  /*3f60*/  LOP3.LUT R4, R0, 0xff, RZ, 0xc0, !PT ;  /* 0x000000ff00047812 */ /* 0x000fce00078ec0ff */
.L_x_6202:
[----:B------:R-:W-:-:S07]  /*3f70*/  PRMT R0, R4, 0x7610, R0 ;  /* 0x0000761004007816 */ /* 0x000fce0000000000 */
.L_x_6200:
[----:B------:R-:W-:Y:S05]  /*3f80*/  BSYNC.RECONVERGENT B0 ;  /* 0x0000000000007941 */ /* 0x000fea0003800200 */
.L_x_6199:
[----:B------:R0:W-:Y:S01]  /*3f90*/  STG.E.U8 desc[UR36][R2.64], R0 ;  /* 0x0000000002007986 */ /* 0x0001e2000c101124 */
[----:B------:R-:W-:Y:S05]  /*3fa0*/  BRA `(.L_x_6178) ;  /* 0x0000000000a87947 */ /* 0x000fea0003800000 */
.L_x_6192:
[----:B------:R-:W-:-:S09]  /*3fb0*/  UISETP.NE.AND UP0, UPT, UR4, 0x1c, UPT ;  /* 0x0000001c0400788c */ /* 0x000fd2000bf05270 */
[----:B------:R-:W-:Y:S05]  /*3fc0*/  BRA.U !UP0, `(.L_x_6203) ;  /* 0x00000001089c7547 */ /* 0x000fea000b800000 */
[----:B------:R-:W-:-:S09]  /*3fd0*/  UISETP.NE.AND UP0, UPT, UR4, 0x1d, UPT ;  /* 0x0000001d0400788c */ /* 0x000fd2000bf05270 */
[----:B------:R-:W-:Y:S05]  /*3fe0*/  BRA.U !UP0, `(.L_x_6204) ;  /* 0x0000000108887547 */ /* 0x000fea000b800000 */
[----:B------:R-:W-:-:S09]  /*3ff0*/  UISETP.NE.AND UP0, UPT, UR4, 0x2c, UPT ;  /* 0x0000002c0400788c */ /* 0x000fd2000bf05270 */
[----:B------:R-:W-:Y:S05]  /*4000*/  BRA.U !UP0, `(.L_x_6205) ;  /* 0x0000000108447547 */ /* 0x000fea000b800000 */
.L_x_6177:
        /* <DEDUP_REMOVED lines=16> */
.L_x_6206:
[----:B------:R-:W-:Y:S05]  /*4110*/  BRA `(.L_x_6178) ;  /* 0x00000000004c7947 */ /* 0x000fea0003800000 */
.L_x_6205:
        /* <DEDUP_REMOVED lines=15> */
.L_x_6204:
[----:B------:R-:W-:-:S05]  /*4210*/  IMAD.MOV.U32 R5, RZ, RZ, RZ ;  /* 0x000000ffff057224 */ /* 0x000fca00078e00ff */
[----:B------:R0:W-:Y:S01]  /*4220*/  STG.E.64 desc[UR36][R2.64], R4 ;  /* 0x0000000402007986 */ /* 0x0001e2000c101b24 */
[----:B------:R-:W-:Y:S05]  /*4230*/  BRA `(.L_x_6178) ;  /* 0x0000000000047947 */ /* 0x000fea0003800000 */
.L_x_6203:
[----:B------:R0:W-:Y:S02]  /*4240*/  STG.E desc[UR36][R2.64], R4 ;  /* 0x0000000402007986 */ /* 0x0001e4000c101924 */
.L_x_6178:
[----:B------:R-:W-:Y:S05]  /*4250*/  BSYNC.RECONVERGENT B6 ;  /* 0x0000000000067941 */ /* 0x000fea0003800200 */
.L_x_6172:
[----:B------:R-:W-:-:S07]  /*4260*/  IADD3 R19, PT, PT, R19, 0x80, RZ ;  /* 0x0000008013137810 */ /* 0x000fce0007ffe0ff */
.L_x_6112:
[----:B------:R-:W-:Y:S05]  /*4270*/  BSYNC.RECONVERGENT B7 ;  /* 0x0000000000077941 */ /* 0x000fea0003800200 */
.L_x_6111:
        /* <DEDUP_REMOVED lines=358> */
.L_x_6209:
        /* <DEDUP_REMOVED lines=18> */
.L_x_6214:
[----:B------:R-:W2:Y:S02]  /*5a00*/  LDG.E.U8 R2, desc[UR36][R2.64] ;  /* 0x0000002402027981 */ /* 0x000ea4000c1e1100 */
[----:B--2---:R0:W1:Y:S01]  /*5a10*/  I2F.F64.U16 R16, R2 ;  /* 0x0000000200107312 */ /* 0x0040620000101800 */
[----:B------:R-:W-:Y:S05]  /*5a20*/  BRA `(.L_x_6216) ;  /* 0x0000000c00607947 */ /* 0x000fea0003800000 */
.L_x_6213:
        /* <DEDUP_REMOVED lines=9> */
.L_x_6218:
[----:B------:R-:W2:Y:S02]  /*5ac0*/  LDG.E R2, desc[UR36][R2.64] ;  /* 0x0000002402027981 */ /* 0x000ea4000c1e1900 */
[----:B--2---:R0:W1:Y:S01]  /*5ad0*/  I2F.F64 R16, R2 ;  /* 0x0000000200107312 */ /* 0x0040620000201c00 */
[----:B------:R-:W-:Y:S05]  /*5ae0*/  BRA `(.L_x_6216) ;  /* 0x0000000c00307947 */ /* 0x000fea0003800000 */
.L_x_6217:
[----:B------:R-:W2:Y:S02]  /*5af0*/  LDG.E.U16 R2, desc[UR36][R2.64] ;  /* 0x0000002402027981 */ /* 0x000ea4000c1e1500 */
[----:B--2---:R0:W1:Y:S01]  /*5b00*/  I2F.F64.S16 R16, R2 ;  /* 0x0000000200107312 */ /* 0x0040620000101c00 */
[----:B------:R-:W-:Y:S05]  /*5b10*/  BRA `(.L_x_6216) ;  /* 0x0000000c00247947 */ /* 0x000fea0003800000 */
.L_x_6212:
        /* <DEDUP_REMOVED lines=10> */
.L_x_6220:
[----:B------:R-:W2:Y:S02]  /*5bc0*/  LDG.E.U16 R0, desc[UR36][R2.64] ;  /* 0x0000002402007981 */ /* 0x000ea4000c1e1500 */
[----:B--2---:R-:W-:-:S05]  /*5bd0*/  HADD2.F32 R0, -RZ, R0.H0_H0 ;  /* 0x20000000ff007230 */ /* 0x004fca0000004100 */
[----:B------:R-:W-:-:S04]  /*5be0*/  FMUL.FTZ R0, R0, 1 ;  /* 0x3f80000000007820 */ /* 0x000fc80000410000 */
[----:B------:R0:W1:Y:S01]  /*5bf0*/  F2F.F64.F32 R16, R0 ;  /* 0x0000000000107310 */ /* 0x0000620000201800 */
[----:B------:R-:W-:Y:S05]  /*5c00*/  BRA `(.L_x_6216) ;  /* 0x0000000800e87947 */ /* 0x000fea0003800000 */
.L_x_6219:
        /* <DEDUP_REMOVED lines=10> */
.L_x_6222:
[----:B------:R-:W2:Y:S02]  /*5cb0*/  LDG.E.U16 R2, desc[UR36][R2.64] ;  /* 0x0000002402027981 */ /* 0x000ea4000c1e1500 */
[----:B--2---:R-:W-:-:S05]  /*5cc0*/  HADD2.F32 R0, -RZ, R2.H0_H0 ;  /* 0x20000002ff007230 */ /* 0x004fca0000004100 */
[----:B------:R-:W-:-:S04]  /*5cd0*/  FMUL.FTZ R0, R0, 1 ;  /* 0x3f80000000007820 */ /* 0x000fc80000410000 */
[----:B------:R0:W1:Y:S01]  /*5ce0*/  F2F.F64.F32 R16, R0 ;  /* 0x0000000000107310 */ /* 0x0000620000201800 */
[----:B------:R-:W-:Y:S05]  /*5cf0*/  BRA `(.L_x_6216) ;  /* 0x0000000800ac7947 */ /* 0x000fea0003800000 */
.L_x_6221:
[----:B------:R0:W5:Y:S01]  /*5d00*/  LDG.E.64 R16, desc[UR36][R2.64] ;  /* 0x0000002402107981 */ /* 0x000162000c1e1b00 */
[----:B------:R-:W-:Y:S05]  /*5d10*/  BRA `(.L_x_6216) ;  /* 0x0000000800a47947 */ /* 0x000fea0003800000 */
.L_x_6211:
        /* <DEDUP_REMOVED lines=13> */
.L_x_6225:
[----:B------:R0:W5:Y:S01]  /*5df0*/  LDG.E.64 R16, desc[UR36][R2.64] ;  /* 0x0000002402107981 */ /* 0x000162000c1e1b00 */
[----:B------:R-:W-:Y:S05]  /*5e00*/  BRA `(.L_x_6216) ;  /* 0x0000000800687947 */ /* 0x000fea0003800000 */
.L_x_6224:
        /* <DEDUP_REMOVED lines=25> */
[----:B------:R3:W4:Y:S01]  /*5fa0*/  F2F.F64.F32 R16, R5 ;  /* 0x0000000500107310 */ /* 0x0007220000201800 */
[----:B------:R-:W-:Y:S05]  /*5fb0*/  BRA `(.L_x_6216) ;  /* 0x0000000400fc7947 */ /* 0x000fea0003800000 */
.L_x_6227:
        /* <DEDUP_REMOVED lines=12> */
[----:B------:R1:W2:Y:S01]  /*6080*/  F2F.F64.F32 R16, R0 ;  /* 0x0000000000107310 */ /* 0x0002a20000201800 */
[----:B------:R-:W-:Y:S05]  /*6090*/  BRA `(.L_x_6216) ;  /* 0x0000000400c47947 */ /* 0x000fea0003800000 */
.L_x_6226:
[----:B------:R-:W2:Y:S02]  /*60a0*/  LDG.E.U16 R0, desc[UR36][R2.64] ;  /* 0x0000002402007981 */ /* 0x000ea4000c1e1500 */
[----:B--2---:R-:W-:-:S04]  /*60b0*/  IMAD.U32 R0, R0, 0x10000, RZ ;  /* 0x0001000000007824 */ /* 0x004fc800078e00ff */
[----:B------:R-:W-:-:S04]  /*60c0*/  FMUL.FTZ R0, R0, 1 ;  /* 0x3f80000000007820 */ /* 0x000fc80000410000 */
[----:B------:R0:W1:Y:S01]  /*60d0*/  F2F.F64.F32 R16, R0 ;  /* 0x0000000000107310 */ /* 0x0000620000201800 */
[----:B------:R-:W-:Y:S05]  /*60e0*/  BRA `(.L_x_6216) ;  /* 0x0000000400b07947 */ /* 0x000fea0003800000 */
.L_x_6223:
        /* <DEDUP_REMOVED lines=11> */
.L_x_6230:
        /* <DEDUP_REMOVED lines=21> */
.L_x_6232:
[----:B------:R-:W-:Y:S05]  /*62f0*/  BSYNC.RECONVERGENT B0 ;  /* 0x0000000000007941 */ /* 0x000fea0003800200 */
.L_x_6231:
[----:B------:R-:W-:Y:S01]  /*6300*/  IMAD.SHL.U32 R0, R0, 0x100000, RZ ;  /* 0x0010000000007824 */ /* 0x000fe200078e00ff */
[----:B------:R-:W-:-:S04]  /*6310*/  LEA R2, R2, 0x3b800000, 0x17 ;  /* 0x3b80000002027811 */ /* 0x000fc800078eb8ff */
[----:B------:R-:W-:-:S05]  /*6320*/  LOP3.LUT R0, R2, R0, R7, 0xfe, !PT ;  /* 0x0000000002007212 */ /* 0x000fca00078efe07 */
[----:B------:R-:W-:-:S04]  /*6330*/  FMUL.FTZ R0, R0, 1 ;  /* 0x3f80000000007820 */ /* 0x000fc80000410000 */
[----:B------:R0:W1:Y:S01]  /*6340*/  F2F.F64.F32 R16, R0 ;  /* 0x0000000000107310 */ /* 0x0000620000201800 */
[----:B------:R-:W-:Y:S05]  /*6350*/  BRA `(.L_x_6216) ;  /* 0x0000000400147947 */ /* 0x000fea0003800000 */
.L_x_6229:
        /* <DEDUP_REMOVED lines=21> */
.L_x_6234:
[----:B------:R-:W-:Y:S05]  /*64b0*/  BSYNC.RECONVERGENT B0 ;  /* 0x0000000000007941 */ /* 0x000fea0003800200 */
.L_x_6233:
[----:B------:R-:W-:Y:S02]  /*64c0*/  SHF.L.U32 R0, R0, 0x15, RZ ;  /* 0x0000001500007819 */ /* 0x000fe400000006ff */
[----:B------:R-:W-:-:S04]  /*64d0*/  LEA R2, R2, 0x37800000, 0x17 ;  /* 0x3780000002027811 */ /* 0x000fc800078eb8ff */
[----:B------:R-:W-:-:S05]  /*64e0*/  LOP3.LUT R0, R2, R0, R7, 0xfe, !PT ;  /* 0x0000000002007212 */ /* 0x000fca00078efe07 */
[----:B------:R-:W-:-:S04]  /*64f0*/  FMUL.FTZ R0, R0, 1 ;  /* 0x3f80000000007820 */ /* 0x000fc80000410000 */
[----:B------:R0:W1:Y:S01]  /*6500*/  F2F.F64.F32 R16, R0 ;  /* 0x0000000000107310 */ /* 0x0000620000201800 */
[----:B------:R-:W-:Y:S05]  /*6510*/  BRA `(.L_x_6216) ;  /* 0x0000000000a47947 */ /* 0x000fea0003800000 */
.L_x_6228:
        /* <DEDUP_REMOVED lines=16> */
[----:B------:R0:W1:Y:S01]  /*6620*/  @P0 F2F.F64.F32 R16, R0 ;  /* 0x0000000000100310 */ /* 0x0000620000201800 */
[----:B------:R-:W-:Y:S05]  /*6630*/  BRA `(.L_x_6216) ;  /* 0x00000000005c7947 */ /* 0x000fea0003800000 */
.L_x_6215:
        /* <DEDUP_REMOVED lines=16> */
.L_x_6237:
[----:B------:R-:W-:Y:S01]  /*6740*/  CS2R R16, SRZ ;  /* 0x0000000000107805 */ /* 0x000fe2000001ff00 */
[----:B------:R-:W-:Y:S06]  /*6750*/  BRA `(.L_x_6216) ;  /* 0x0000000000147947 */ /* 0x000fec0003800000 */
.L_x_6236:
[----:B------:R-:W2:Y:S02]  /*6760*/  LDG.E.64 R16, desc[UR36][R2.64] ;  /* 0x0000002402107981 */ /* 0x000ea4000c1e1b00 */
[----:B--2---:R-:W0:Y:S01]  /*6770*/  I2F.F64.U64 R16, R16 ;  /* 0x0000001000107312 */ /* 0x004e220000301800 */
[----:B------:R-:W-:Y:S05]  /*6780*/  BRA `(.L_x_6216) ;  /* 0x0000000000087947 */ /* 0x000fea0003800000 */
.L_x_6235:
[----:B------:R-:W2:Y:S02]  /*6790*/  LDG.E R2, desc[UR36][R2.64] ;  /* 0x0000002402027981 */ /* 0x000ea4000c1e1900 */
[----:B--2---:R0:W1:Y:S02]  /*67a0*/  I2F.F64.U32 R16, R2 ;  /* 0x0000000200107312 */ /* 0x0040640000201800 */
.L_x_6216:
[----:B------:R-:W-:Y:S05]  /*67b0*/  BSYNC.RECONVERGENT B6 ;  /* 0x0000000000067941 */ /* 0x000fea0003800200 */
.L_x_6210:
[----:B------:R-:W3:Y:S01]  /*67c0*/  LDCU.64 UR6, c[0x0][0x5f8] ;  /* 0x0000bf00ff0677ac */ /* 0x000ee20008000a00 */
[----:B------:R-:W-:Y:S01]  /*67d0*/  BSSY.RECONVERGENT B6, `(.L_x_6238) ;  /* 0x00000ec000067945 */ /* 0x000fe20003800200 */
[----:B------:R-:W-:-:S04]  /*67e0*/  UPRMT UR4, UR42, 0x9910, URZ ;  /* 0x000099102a047896 */ /* 0x000fc800080000ff */
[----:B------:R-:W-:Y:S01]  /*67f0*/  UISETP.GT.AND UP0, UPT, UR4, 0x9, UPT ;  /* 0x000000090400788c */ /* 0x000fe2000bf04270 */
[----:B---3--:R-:W-:-:S04]  /*6800*/  IADD3 R22, P0, PT, R22, UR6, RZ ;  /* 0x0000000616167c10 */ /* 0x008fc8000ff1e0ff */
        /* <DEDUP_REMOVED lines=10> */
[----:B0-----:R-:W3:Y:S02]  /*68b0*/  LDG.E.S8 R2, desc[UR36][R22.64] ;  /* 0x0000002416027981 */ /* 0x001ee4000c1e1300 */
[----:B---3--:R-:W0:Y:S01]  /*68c0*/  I2F.F64.S16 R2, R2 ;  /* 0x0000000200027312 */ /* 0x008e220000101c00 */
[----:B------:R-:W-:Y:S05]  /*68d0*/  BRA `(.L_x_6244) ;  /* 0x0000000c006c7947 */ /* 0x000fea0003800000 */
.L_x_6242:
[----:B0-----:R-:W3:Y:S02]  /*68e0*/  LDG.E.U8 R2, desc[UR36][R22.64] ;  /* 0x0000002416027981 */ /* 0x001ee4000c1e1100 */
[----:B---3--:R-:W0:Y:S01]  /*68f0*/  I2F.F64.U16 R2, R2 ;  /* 0x0000000200027312 */ /* 0x008e220000101800 */
[----:B------:R-:W-:Y:S05]  /*6900*/  BRA `(.L_x_6244) ;  /* 0x0000000c00607947 */ /* 0x000fea0003800000 */
.L_x_6241:
[----:B------:R-:W-:-:S09]  /*6910*/  UISETP.NE.AND UP0, UPT, UR4, 0x2, UPT ;  /* 0x000000020400788c */ /* 0x000fd2000bf05270 */
[----:B------:R-:W-:Y:S05]  /*6920*/  BRA.U !UP0, `(.L_x_6245) ;  /* 0x0000000108287547 */ /* 0x000fea000b800000 */
[----:B------:R-:W-:-:S09]  /*6930*/  UISETP.NE.AND UP0, UPT, UR4, 0x3, UPT ;  /* 0x000000030400788c */ /* 0x000fd2000bf05270 */
[----:B------:R-:W-:Y:S05]  /*6940*/  BRA.U !UP0, `(.L_x_6246) ;  /* 0x0000000108147547 */ /* 0x000fea000b800000 */
[----:B------:R-:W-:-:S09]  /*6950*/  UISETP.NE.AND UP0, UPT, UR4, 0x4, UPT ;  /* 0x000000040400788c */ /* 0x000fd2000bf05270 */
[----:B------:R-:W-:Y:S05]  /*6960*/  BRA.U UP0, `(.L_x_6243) ;  /* 0x0000000900ec7547 */ /* 0x000fea000b800000 */
[----:B0-----:R-:W3:Y:S02]  /*6970*/  LDG.E.64 R2, desc[UR36][R22.64] ;  /* 0x0000002416027981 */ /* 0x001ee4000c1e1b00 */
[----:B---3--:R-:W3:Y:S01]  /*6980*/  I2F.F64.S64 R2, R2 ;  /* 0x0000000200027312 */ /* 0x008ee20000301c00 */
[----:B------:R-:W-:Y:S05]  /*6990*/  BRA `(.L_x_6244) ;  /* 0x0000000c003c7947 */ /* 0x000fea0003800000 */
.L_x_6246:
[----:B0-----:R-:W3:Y:S02]  /*69a0*/  LDG.E R2, desc[UR36][R22.64] ;  /* 0x0000002416027981 */ /* 0x001ee4000c1e1900 */
[----:B---3--:R-:W0:Y:S01]  /*69b0*/  I2F.F64 R2, R2 ;  /* 0x0000000200027312 */ /* 0x008e220000201c00 */
[----:B------:R-:W-:Y:S05]  /*69c0*/  BRA `(.L_x_6244) ;  /* 0x0000000c00307947 */ /* 0x000fea0003800000 */
.L_x_6245:
[----:B0-----:R-:W3:Y:S02]  /*69d0*/  LDG.E.U16 R2, desc[UR36][R22.64] ;  /* 0x0000002416027981 */ /* 0x001ee4000c1e1500 */
[----:B---3--:R-:W0:Y:S01]  /*69e0*/  I2F.F64.S16 R2, R2 ;  /* 0x0000000200027312 */ /* 0x008e220000101c00 */
[----:B------:R-:W-:Y:S05]  /*69f0*/  BRA `(.L_x_6244) ;  /* 0x0000000c00247947 */ /* 0x000fea0003800000 */
.L_x_6240:
[----:B------:R-:W-:-:S09]  /*6a00*/  UISETP.GT.AND UP0, UPT, UR4, 0x6, UPT ;  /* 0x000000060400788c */ /* 0x000fd2000bf04270 */
[----:B------:R-:W-:Y:S05]  /*6a10*/  BRA.U UP0, `(.L_x_6247) ;  /* 0x0000000100347547 */ /* 0x000fea000b800000 */
[----:B------:R-:W-:-:S09]  /*6a20*/  UISETP.NE.AND UP0, UPT, UR4, 0x5, UPT ;  /* 0x000000050400788c */ /* 0x000fd2000bf05270 */
[----:B------:R-:W-:Y:S05]  /*6a30*/  BRA.U !UP0, `(.L_x_6248) ;  /* 0x0000000108187547 */ /* 0x000fea000b800000 */
[----:B------:R-:W-:-:S09]  /*6a40*/  UISETP.NE.AND UP0, UPT, UR4, 0x6, UPT ;  /* 0x000000060400788c */ /* 0x000fd2000bf05270 */
[----:B------:R-:W-:Y:S05]  /*6a50*/  BRA.U UP0, `(.L_x_6243) ;  /* 0x0000000900b07547 */ /* 0x000fea000b800000 */
[----:B0-----:R-:W3:Y:S02]  /*6a60*/  LDG.E R2, desc[UR36][R22.64] ;  /* 0x0000002416027981 */ /* 0x001ee4000c1e1900 */
[----:B---3--:R-:W-:-:S06]  /*6a70*/  FMUL.FTZ R2, R2, 1 ;  /* 0x3f80000002027820 */ /* 0x008fcc0000410000 */
[----:B------:R-:W0:Y:S01]  /*6a80*/  F2F.F64.F32 R2, R2 ;  /* 0x0000000200027310 */ /* 0x000e220000201800 */
[----:B------:R-:W-:Y:S05]  /*6a90*/  BRA `(.L_x_6244) ;  /* 0x0000000800fc7947 */ /* 0x000fea0003800000 */
.L_x_6248:
[----:B01----:R-:W3:Y:S02]  /*6aa0*/  LDG.E.U16 R0, desc[UR36][R22.64] ;  /* 0x0000002416007981 */ /* 0x003ee4000c1e1500 */
[----:B---3--:R-:W-:-:S05]  /*6ab0*/  HADD2.F32 R0, -RZ, R0.H0_H0 ;  /* 0x20000000ff007230 */ /* 0x008fca0000004100 */
[----:B------:R-:W-:-:S04]  /*6ac0*/  FMUL.FTZ R0, R0, 1 ;  /* 0x3f80000000007820 */ /* 0x000fc80000410000 */
[----:B------:R0:W1:Y:S01]  /*6ad0*/  F2F.F64.F32 R2, R0 ;  /* 0x0000000000027310 */ /* 0x0000620000201800 */
[----:B------:R-:W-:Y:S05]  /*6ae0*/  BRA `(.L_x_6244) ;  /* 0x0000000800e87947 */ /* 0x000fea0003800000 */
.L_x_6247:
        /* <DEDUP_REMOVED lines=10> */
.L_x_6250:
[----:B------:R-:W0:Y:S02]  /*6b90*/  LDG.E.U16 R22, desc[UR36][R22.64] ;  /* 0x0000002416167981 */ /* 0x000e24000c1e1500 */
[----:B01----:R-:W-:-:S05]  /*6ba0*/  HADD2.F32 R0, -RZ, R22.H0_H0 ;  /* 0x20000016ff007230 */ /* 0x003fca0000004100 */
[----:B------:R-:W-:-:S04]  /*6bb0*/  FMUL.FTZ R0, R0, 1 ;  /* 0x3f80000000007820 */ /* 0x000fc80000410000 */
[----:B------:R0:W1:Y:S01]  /*6bc0*/  F2F.F64.F32 R2, R0 ;  /* 0x0000000000027310 */ /* 0x0000620000201800 */
[----:B------:R-:W-:Y:S05]  /*6bd0*/  BRA `(.L_x_6244) ;  /* 0x0000000800ac7947 */ /* 0x000fea0003800000 */
.L_x_6249:
[----:B0-----:R0:W5:Y:S01]  /*6be0*/  LDG.E.64 R2, desc[UR36][R22.64] ;  /* 0x0000002416027981 */ /* 0x001162000c1e1b00 */
[----:B------:R-:W-:Y:S05]  /*6bf0*/  BRA `(.L_x_6244) ;  /* 0x0000000800a47947 */ /* 0x000fea0003800000 */
.L_x_6239:
        /* <DEDUP_REMOVED lines=8> */
[----:B------:R-:W3:Y:S01]  /*6c80*/  LDG.E.U8 R22, desc[UR36][R22.64] ;  /* 0x0000002416167981 */ /* 0x000ee2000c1e1100 */
[----:B0-----:R-:W-:Y:S01]  /*6c90*/  IMAD.MOV.U32 R2, RZ, RZ, RZ ;  /* 0x000000ffff027224 */ /* 0x001fe200078e00ff */
[----:B---3--:R-:W-:-:S04]  /*6ca0*/  ISETP.NE.AND P0, PT, R22, RZ, PT ;  /* 0x000000ff1600720c */ /* 0x008fc80003f05270 */
[----:B------:R-:W-:Y:S01]  /*6cb0*/  FSEL R3, RZ, 1.875, !P0 ;  /* 0x3ff00000ff037808 */ /* 0x000fe20004000000 */
[----:B------:R-:W-:Y:S08]  /*6cc0*/  BRA `(.L_x_6244) ;  /* 0x0000000800707947 */ /* 0x000ff00003800000 */
.L_x_6253:
[----:B0-----:R0:W5:Y:S01]  /*6cd0*/  LDG.E.64 R2, desc[UR36][R22.64] ;  /* 0x0000002416027981 */ /* 0x001162000c1e1b00 */
[----:B------:R-:W-:Y:S05]  /*6ce0*/  BRA `(.L_x_6244) ;  /* 0x0000000800687947 */ /* 0x000fea0003800000 */
.L_x_6252:
[----:B------:R-:W-:-:S09]  /*6cf0*/  UISETP.NE.AND UP0, UPT, UR4, 0xf, UPT ;  /* 0x0000000f0400788c */ /* 0x000fd2000bf05270 */
[----:B------:R-:W-:Y:S05]  /*6d00*/  BRA.U !UP0, `(.L_x_6254) ;  /* 0x00000001089c7547 */ /* 0x000fea000b800000 */
[----:B------:R-:W-:-:S09]  /*6d10*/  UISETP.NE.AND UP0, UPT, UR4, 0x17, UPT ;  /* 0x000000170400788c */ /* 0x000fd2000bf05270 */
[----:B------:R-:W-:Y:S05]  /*6d20*/  BRA.U !UP0, `(.L_x_6255) ;  /* 0x00000001085c7547 */ /* 0x000fea000b800000 */
[----:B------:R-:W-:-:S09]  /*6d30*/  UISETP.NE.AND UP0, UPT, UR4, 0x18, UPT ;  /* 0x000000180400788c */ /* 0x000fd2000bf05270 */
[----:B------:R-:W-:Y:S05]  /*6d40*/  BRA.U UP0, `(.L_x_6243) ;  /* 0x0000000500f47547 */ /* 0x000fea000b800000 */
[----:B01----:R-:W3:Y:S01]  /*6d50*/  LDG.E.U8 R0, desc[UR36][R22.64] ;  /* 0x0000002416007981 */ /* 0x003ee2000c1e1100 */
[----:B------:R-:W-:Y:S01]  /*6d60*/  MOV R4, 0x1f ;  /* 0x0000001f00047802 */ /* 0x000fe20000000f00 */
[----:B---3--:R-:W-:-:S05]  /*6d70*/  IMAD.SHL.U32 R0, R0, 0x1000000, RZ ;  /* 0x0100000000007824 */ /* 0x008fca00078e00ff */
        /* <DEDUP_REMOVED lines=18> */
.L_x_6255:
[----:B0-----:R-:W1:Y:S02]  /*6ea0*/  LDG.E.U8 R3, desc[UR36][R22.64] ;  /* 0x0000002416037981 */ /* 0x001e64000c1e1100 */
[C---:B-1----:R-:W-:Y:S01]  /*6eb0*/  SHF.L.U32 R0, R3.reuse, 0x19, RZ ;  /* 0x0000001903007819 */ /* 0x042fe200000006ff */
        /* <DEDUP_REMOVED lines=12> */
.L_x_6254:
[----:B01----:R-:W3:Y:S02]  /*6f80*/  LDG.E.U16 R0, desc[UR36][R22.64] ;  /* 0x0000002416007981 */ /* 0x003ee4000c1e1500 */
[----:B---3--:R-:W-:-:S04]  /*6f90*/  IMAD.U32 R0, R0, 0x10000, RZ ;  /* 0x0001000000007824 */ /* 0x008fc800078e00ff */
[----:B------:R-:W-:-:S04]  /*6fa0*/  FMUL.FTZ R0, R0, 1 ;  /* 0x3f80000000007820 */ /* 0x000fc80000410000 */
[----:B------:R0:W1:Y:S01]  /*6fb0*/  F2F.F64.F32 R2, R0 ;  /* 0x0000000000027310 */ /* 0x0000620000201800 */
[----:B------:R-:W-:Y:S05]  /*6fc0*/  BRA `(.L_x_6244) ;  /* 0x0000000400b07947 */ /* 0x000fea0003800000 */
.L_x_6251:
        /* <DEDUP_REMOVED lines=8> */
[----:B0-----:R-:W3:Y:S02]  /*7050*/  LDG.E.U16 R2, desc[UR36][R22.64] ;  /* 0x0000002416027981 */ /* 0x001ee4000c1e1500 */
[----:B---3--:R-:W0:Y:S01]  /*7060*/  I2F.F64.U16 R2, R2 ;  /* 0x0000000200027312 */ /* 0x008e220000101800 */
[----:B------:R-:W-:Y:S05]  /*7070*/  BRA `(.L_x_6244) ;  /* 0x0000000400847947 */ /* 0x000fea0003800000 */
.L_x_6258:
[----:B------:R-:W3:Y:S01]  /*7080*/  LDG.E.U8 R22, desc[UR36][R22.64] ;  /* 0x0000002416167981 */ /* 0x000ee2000c1e1100 */
[----:B0-----:R-:W-:Y:S02]  /*7090*/  CS2R R2, SRZ ;  /* 0x0000000000027805 */ /* 0x001fe4000001ff00 */
[----:B---3--:R-:W-:-:S13]  /*70a0*/  ISETP.NE.AND P0, PT, R22, RZ, PT ;  /* 0x000000ff1600720c */ /* 0x008fda0003f05270 */
[----:B------:R-:W-:Y:S05]  /*70b0*/  @!P0 BRA `(.L_x_6244) ;  /* 0x0000000400748947 */ /* 0x000fea0003800000 */
[----:B------:R-:W-:-:S13]  /*70c0*/  ISETP.NE.AND P0, PT, R22, 0x80, PT ;  /* 0x000000801600780c */ /* 0x000fda0003f05270 */
[----:B------:R-:W-:Y:S01]  /*70d0*/  @!P0 MOV R2, 0x20000000 ;  /* 0x2000000000028802 */ /* 0x000fe20000000f00 */
[----:B------:R-:W-:Y:S01]  /*70e0*/  @!P0 IMAD.MOV.U32 R3, RZ, RZ, 0x7ff80000 ;  /* 0x7ff80000ff038424 */ /* 0x000fe200078e00ff */
[----:B------:R-:W-:Y:S06]  /*70f0*/  @!P0 BRA `(.L_x_6244) ;  /* 0x0000000400648947 */ /* 0x000fec0003800000 */
[--C-:B-1----:R-:W-:Y:S01]  /*7100*/  SHF.R.U32.HI R0, RZ, 0x3, R22.reuse ;  /* 0x00000003ff007819 */ /* 0x102fe20000011616 */
        /* <DEDUP_REMOVED lines=12> */
.L_x_6260:
[----:B------:R-:W-:Y:S05]  /*71d0*/  BSYNC.RECONVERGENT B0 ;  /* 0x0000000000007941 */ /* 0x000fea0003800200 */
.L_x_6259:
[----:B------:R-:W-:Y:S01]  /*71e0*/  IMAD.SHL.U32 R0, R0, 0x100000, RZ ;  /* 0x0010000000007824 */ /* 0x000fe200078e00ff */
[----:B------:R-:W-:-:S04]  /*71f0*/  LEA R2, R2, 0x3b800000, 0x17 ;  /* 0x3b80000002027811 */ /* 0x000fc800078eb8ff */
[----:B------:R-:W-:-:S05]  /*7200*/  LOP3.LUT R0, R2, R0, R7, 0xfe, !PT ;  /* 0x0000000002007212 */ /* 0x000fca00078efe07 */
[----:B------:R-:W-:-:S04]  /*7210*/  FMUL.FTZ R0, R0, 1 ;  /* 0x3f80000000007820 */ /* 0x000fc80000410000 */
[----:B------:R0:W1:Y:S01]  /*7220*/  F2F.F64.F32 R2, R0 ;  /* 0x0000000000027310 */ /* 0x0000620000201800 */
[----:B------:R-:W-:Y:S05]  /*7230*/  BRA `(.L_x_6244) ;  /* 0x0000000400147947 */ /* 0x000fea0003800000 */
.L_x_6257:
[----:B------:R-:W3:Y:S01]  /*7240*/  LDG.E.U8 R22, desc[UR36][R22.64] ;  /* 0x0000002416167981 */ /* 0x000ee2000c1e1100 */
[----:B0-----:R-:W-:Y:S02]  /*7250*/  CS2R R2, SRZ ;  /* 0x0000000000027805 */ /* 0x001fe4000001ff00 */
[----:B---3--:R-:W-:-:S13]  /*7260*/  ISETP.NE.AND P0, PT, R22, RZ, PT ;  /* 0x000000ff1600720c */ /* 0x008fda0003f05270 */
[----:B------:R-:W-:Y:S05]  /*7270*/  @!P0 BRA `(.L_x_6244) ;  /* 0x0000000400048947 */ /* 0x000fea0003800000 */
[----:B------:R-:W-:-:S13]  /*7280*/  ISETP.NE.AND P0, PT, R22, 0x80, PT ;  /* 0x000000801600780c */ /* 0x000fda0003f05270 */
[----:B------:R-:W-:Y:S01]  /*7290*/  @!P0 IMAD.MOV.U32 R2, RZ, RZ, 0x20000000 ;  /* 0x20000000ff028424 */ /* 0x000fe200078e00ff */
[----:B------:R-:W-:Y:S01]  /*72a0*/  @!P0 MOV R3, 0x7ff80000 ;  /* 0x7ff8000000038802 */ /* 0x000fe20000000f00 */
        /* <DEDUP_REMOVED lines=14> */
.L_x_6262:
[----:B------:R-:W-:Y:S05]  /*7390*/  BSYNC.RECONVERGENT B0 ;  /* 0x0000000000007941 */ /* 0x000fea0003800200 */
.L_x_6261:
[----:B------:R-:W-:Y:S02]  /*73a0*/  SHF.L.U32 R0, R0, 0x15, RZ ;  /* 0x0000001500007819 */ /* 0x000fe400000006ff */
[----:B------:R-:W-:-:S04]  /*73b0*/  LEA R2, R2, 0x37800000, 0x17 ;  /* 0x3780000002027811 */ /* 0x000fc800078eb8ff */
[----:B------:R-:W-:-:S05]  /*73c0*/  LOP3.LUT R0, R2, R0, R7, 0xfe, !PT ;  /* 0x0000000002007212 */ /* 0x000fca00078efe07 */
[----:B------:R-:W-:-:S04]  /*73d0*/  FMUL.FTZ R0, R0, 1 ;  /* 0x3f80000000007820 */ /* 0x000fc80000410000 */
[----:B------:R0:W1:Y:S01]  /*73e0*/  F2F.F64.F32 R2, R0 ;  /* 0x0000000000027310 */ /* 0x0000620000201800 */
[----:B------:R-:W-:Y:S05]  /*73f0*/  BRA `(.L_x_6244) ;  /* 0x0000000000a47947 */ /* 0x000fea0003800000 */
.L_x_6256:
[----:B------:R-:W-:-:S09]  /*7400*/  UISETP.NE.AND UP0, UPT, UR4, 0x1c, UPT ;  /* 0x0000001c0400788c */ /* 0x000fd2000bf05270 */
[----:B------:R-:W-:Y:S05]  /*7410*/  BRA.U !UP0, `(.L_x_6263) ;  /* 0x0000000108947547 */ /* 0x000fea000b800000 */
[----:B------:R-:W-:-:S09]  /*7420*/  UISETP.NE.AND UP0, UPT, UR4, 0x1d, UPT ;  /* 0x0000001d0400788c */ /* 0x000fd2000bf05270 */
[----:B------:R-:W-:Y:S05]  /*7430*/  BRA.U !UP0, `(.L_x_6264) ;  /* 0x0000000108807547 */ /* 0x000fea000b800000 */
[----:B------:R-:W-:-:S09]  /*7440*/  UISETP.NE.AND UP0, UPT, UR4, 0x2c, UPT ;  /* 0x0000002c0400788c */ /* 0x000fd2000bf05270 */
[----:B------:R-:W-:Y:S05]  /*7450*/  BRA.U UP0, `(.L_x_6243) ;  /* 0x0000000100307547 */ /* 0x000fea000b800000 */
[----:B01----:R-:W3:Y:S01]  /*7460*/  LDG.E.U8 R0, desc[UR36][R22.64] ;  /* 0x0000002416007981 */ /* 0x003ee2000c1e1100 */
[----:B------:R-:W-:Y:S02]  /*7470*/  IMAD.MOV.U32 R2, RZ, RZ, 0x0 ;  /* 0x00000000ff027424 */ /* 0x000fe400078e00ff */
[----:B------:R-:W-:Y:S01]  /*7480*/  IMAD.MOV.U32 R3, RZ, RZ, 0x38000000 ;  /* 0x38000000ff037424 */ /* 0x000fe200078e00ff */
[----:B---3--:R-:W-:-:S13]  /*7490*/  ISETP.NE.AND P0, PT, R0, RZ, PT ;  /* 0x000000ff0000720c */ /* 0x008fda0003f05270 */
        /* <DEDUP_REMOVED lines=8> */
.L_x_6243:
[----:B0-----:R-:W-:Y:S01]  /*7520*/  MOV R2, 0x0 ;  /* 0x0000000000027802 */ /* 0x001fe20000000f00 */
[----:B------:R-:W0:Y:S01]  /*7530*/  LDCU.64 UR4, c[0x4][0x140] ;  /* 0x01002800ff0477ac */ /* 0x000e220008000a00 */
[----:B------:R-:W-:Y:S02]  /*7540*/  HFMA2 R8, -RZ, RZ, 0, 4.64916229248046875e-06 ;  /* 0x0000004eff087431 */ /* 0x000fe400000001ff */
[----:B------:R-:W-:Y:S01]  /*7550*/  IMAD.MOV.U32 R12, RZ, RZ, 0x1 ;  /* 0x00000001ff0c7424 */ /* 0x000fe200078e00ff */
[----:B------:R-:W3:Y:S01]  /*7560*/  LDCU.64 UR6, c[0x4][0x148] ;  /* 0x01002900ff0677ac */ /* 0x000ee20008000a00 */
[----:B------:R-:W1:Y:S01]  /*7570*/  LDC.64 R2, c[0x4][R2] ;  /* 0x0100000002027b82 */ /* 0x000e620000000a00 */
[----:B------:R-:W-:Y:S01]  /*7580*/  IMAD.MOV.U32 R13, RZ, RZ, RZ ;  /* 0x000000ffff0d7224 */ /* 0x000fe200078e00ff */
[----:B------:R-:W2:Y:S01]  /*7590*/  LDCU.64 UR8, c[0x4][0x38] ;  /* 0x01000700ff0877ac */ /* 0x000ea20008000a00 */
[----:B0-----:R-:W-:Y:S01]  /*75a0*/  MOV R4, UR4 ;  /* 0x0000000400047c02 */ /* 0x001fe20008000f00 */
[----:B------:R-:W-:-:S02]  /*75b0*/  IMAD.U32 R5, RZ, RZ, UR5 ;  /* 0x00000005ff057e24 */ /* 0x000fc4000f8e00ff */
[----:B---3--:R-:W-:Y:S01]  /*75c0*/  IMAD.U32 R6, RZ, RZ, UR6 ;  /* 0x00000006ff067e24 */ /* 0x008fe2000f8e00ff */
[----:B------:R-:W-:Y:S01]  /*75d0*/  MOV R7, UR7 ;  /* 0x0000000700077c02 */ /* 0x000fe20008000f00 */
[----:B--2---:R-:W-:Y:S02]  /*75e0*/  IMAD.U32 R10, RZ, RZ, UR8 ;  /* 0x00000008ff0a7e24 */ /* 0x004fe4000f8e00ff */
[----:B------:R-:W-:-:S07]  /*75f0*/  IMAD.U32 R11, RZ, RZ, UR9 ;  /* 0x00000009ff0b7e24 */ /* 0x000fce000f8e00ff */
[----:B------:R-:W-:-:S07]  /*7600*/  LEPC R20, `(.L_x_6265) ;  /* 0x000000001014794e */ /* 0x000fce0000000000 */
[----:B-1--45:R-:W-:Y:S05]  /*7610*/  CALL.ABS.NOINC R2 ;  /* 0x0000000002007343 */ /* 0x032fea0003c00000 */
.L_x_6265:
[----:B------:R-:W-:Y:S01]  /*7620*/  CS2R R2, SRZ ;  /* 0x0000000000027805 */ /* 0x000fe2000001ff00 */
[----:B------:R-:W-:Y:S06]  /*7630*/  BRA `(.L_x_6244) ;  /* 0x0000000000147947 */ /* 0x000fec0003800000 */
.L_x_6264:
[----:B0-----:R-:W3:Y:S02]  /*7640*/  LDG.E.64 R2, desc[UR36][R22.64] ;  /* 0x0000002416027981 */ /* 0x001ee4000c1e1b00 */
[----:B---3--:R-:W0:Y:S01]  /*7650*/  I2F.F64.U64 R2, R2 ;  /* 0x0000000200027312 */ /* 0x008e220000301800 */
[----:B------:R-:W-:Y:S05]  /*7660*/  BRA `(.L_x_6244) ;  /* 0x0000000000087947 */ /* 0x000fea0003800000 */
.L_x_6263:
[----:B0-----:R-:W3:Y:S02]  /*7670*/  LDG.E R2, desc[UR36][R22.64] ;  /* 0x0000002416027981 */ /* 0x001ee4000c1e1900 */
[----:B---3--:R-:W0:Y:S02]  /*7680*/  I2F.F64.U32 R2, R2 ;  /* 0x0000000200027312 */ /* 0x008e240000201800 */
.L_x_6244:
[----:B------:R-:W-:Y:S05]  /*7690*/  BSYNC.RECONVERGENT B6 ;  /* 0x0000000000067941 */ /* 0x000fea0003800200 */
.L_x_6238:
[----:B------:R-:W2:Y:S01]  /*76a0*/  LDCU.64 UR6, c[0x0][0x5e8] ;  /* 0x0000bd00ff0677ac */ /* 0x000ea20008000a00 */
[----:B01-3-5:R-:W-:Y:S01]  /*76b0*/  DSETP.NEU.AND P0, PT, R2, RZ, PT ;  /* 0x000000ff0200722a */ /* 0x02bfe20003f0d000 */
[----:B------:R-:W-:Y:S01]  /*76c0*/  BSSY.RECONVERGENT B6, `(.L_x_6266) ;  /* 0x00000d3000067945 */ /* 0x000fe20003800200 */
[----:B------:R-:W-:-:S04]  /*76d0*/  UPRMT UR4, UR43, 0x9910, URZ ;  /* 0x000099102b047896 */ /* 0x000fc800080000ff */
[----:B--2-4-:R-:W-:Y:S01]  /*76e0*/  DSETP.NEU.XOR P0, PT, R16, RZ, P0 ;  /* 0x000000ff1000722a */ /* 0x014fe2000070d800 */
        /* <DEDUP_REMOVED lines=15> */
.L_x_6270:
[----:B------:R0:W-:Y:S01]  /*77e0*/  STG.E.U8 desc[UR36][R2.64], R4 ;  /* 0x0000000402007986 */ /* 0x0001e2000c101124 */
[----:B------:R-:W-:Y:S05]  /*77f0*/  BRA `(.L_x_6272) ;  /* 0x0000000800fc7947 */ /* 0x000fea0003800000 */
.L_x_6269:
        /* <DEDUP_REMOVED lines=9> */
.L_x_6274:
[----:B------:R0:W-:Y:S01]  /*7890*/  STG.E desc[UR36][R2.64], R4 ;  /* 0x0000000402007986 */ /* 0x0001e2000c101924 */
[----:B------:R-:W-:Y:S05]  /*78a0*/  BRA `(.L_x_6272) ;  /* 0x0000000800d07947 */ /* 0x000fea0003800000 */
.L_x_6273:
[----:B------:R0:W-:Y:S01]  /*78b0*/  STG.E.U16 desc[UR36][R2.64], R4 ;  /* 0x0000000402007986 */ /* 0x0001e2000c101524 */
[----:B------:R-:W-:Y:S05]  /*78c0*/  BRA `(.L_x_6272) ;  /* 0x0000000800c87947 */ /* 0x000fea0003800000 */
.L_x_6268:
        /* <DEDUP_REMOVED lines=9> */
.L_x_6276:
[----:B------:R-:W-:-:S04]  /*7960*/  I2FP.F32.U32 R0, R4 ;  /* 0x0000000400007245 */ /* 0x000fc80000201000 */
[----:B------:R-:W-:-:S05]  /*7970*/  F2FP.F16.F32.PACK_AB R0, RZ, R0 ;  /* 0x00000000ff00723e */ /* 0x000fca00000000ff */
[----:B------:R0:W-:Y:S01]  /*7980*/  STG.E.U16 desc[UR36][R2.64], R0 ;  /* 0x0000000002007986 */ /* 0x0001e2000c101524 */
[----:B------:R-:W-:Y:S05]  /*7990*/  BRA `(.L_x_6272) ;  /* 0x0000000800947947 */ /* 0x000fea0003800000 */
.L_x_6275:
        /* <DEDUP_REMOVED lines=10> */
.L_x_6278:
[----:B------:R-:W-:-:S04]  /*7a40*/  I2FP.F32.U32 R4, R4 ;  /* 0x0000000400047245 */ /* 0x000fc80000201000 */
[----:B------:R-:W-:-:S04]  /*7a50*/  F2FP.F16.F32.PACK_AB R5, RZ, R4 ;  /* 0x00000004ff05723e */ /* 0x000fc800000000ff */
[----:B------:R-:W-:-:S05]  /*7a60*/  PRMT R5, R5, 0x5410, RZ ;  /* 0x0000541005057816 */ /* 0x000fca00000000ff */
[----:B------:R0:W-:Y:S01]  /*7a70*/  STG.E desc[UR36][R2.64], R5 ;  /* 0x0000000502007986 */ /* 0x0001e2000c101924 */
[----:B------:R-:W-:Y:S05]  /*7a80*/  BRA `(.L_x_6272) ;  /* 0x0000000800587947 */ /* 0x000fea0003800000 */
.L_x_6277:
[----:B------:R-:W0:Y:S02]  /*7a90*/  I2F.F64.U32 R4, R4 ;  /* 0x0000000400047312 */ /* 0x000e240000201800 */
[----:B0-----:R0:W-:Y:S01]  /*7aa0*/  STG.E.64 desc[UR36][R2.64], R4 ;  /* 0x0000000402007986 */ /* 0x0011e2000c101b24 */
[----:B------:R-:W-:Y:S05]  /*7ab0*/  BRA `(.L_x_6272) ;  /* 0x00000008004c7947 */ /* 0x000fea0003800000 */
.L_x_6267:
        /* <DEDUP_REMOVED lines=12> */
.L_x_6282:
        /* <DEDUP_REMOVED lines=17> */
.L_x_6284:
[----:B------:R-:W-:Y:S05]  /*7c90*/  BSYNC.RECONVERGENT B0 ;  /* 0x0000000000007941 */ /* 0x000fea0003800200 */
.L_x_6283:
[----:B------:R0:W-:Y:S01]  /*7ca0*/  STG.E.U8 desc[UR36][R2.64], R0 ;  /* 0x0000000002007986 */ /* 0x0001e2000c101124 */
[----:B------:R-:W-:Y:S05]  /*7cb0*/  BRA `(.L_x_6272) ;  /* 0x0000000400cc7947 */ /* 0x000fea0003800000 */
.L_x_6281:
        /* <DEDUP_REMOVED lines=17> */
.L_x_6286:
[----:B------:R-:W-:Y:S05]  /*7dd0*/  BSYNC.RECONVERGENT B0 ;  /* 0x0000000000007941 */ /* 0x000fea0003800200 */
.L_x_6285:
[----:B------:R0:W-:Y:S01]  /*7de0*/  STG.E.U8 desc[UR36][R2.64], R0 ;  /* 0x0000000002007986 */ /* 0x0001e2000c101124 */
[----:B------:R-:W-:Y:S05]  /*7df0*/  BRA `(.L_x_6272) ;  /* 0x00000004007c7947 */ /* 0x000fea0003800000 */
.L_x_6280:
        /* <DEDUP_REMOVED lines=21> */
.L_x_6288:
[----:B------:R-:W-:-:S05]  /*7f50*/  IMAD.MOV.U32 R5, RZ, RZ, RZ ;  /* 0x000000ffff057224 */ /* 0x000fca00078e00ff */
[----:B------:R0:W-:Y:S01]  /*7f60*/  STG.E.64 desc[UR36][R2.64], R4 ;  /* 0x0000000402007986 */ /* 0x0001e2000c101b24 */
[----:B------:R-:W-:Y:S05]  /*7f70*/  BRA `(.L_x_6272) ;  /* 0x00000004001c7947 */ /* 0x000fea0003800000 */
.L_x_6287:
[----:B------:R0:W-:Y:S01]  /*7f80*/  STG.E desc[UR36][R2.64], R4 ;  /* 0x0000000402007986 */ /* 0x0001e2000c101924 */
[----:B------:R-:W-:Y:S05]  /*7f90*/  BRA `(.L_x_6272) ;  /* 0x0000000400147947 */ /* 0x000fea0003800000 */
.L_x_6279:
        /* <DEDUP_REMOVED lines=8> */
.L_x_6290:
[----:B------:R-:W0:Y:S01]  /*8020*/  I2F.F64.U32 R4, R4 ;  /* 0x0000000400047312 */ /* 0x000e220000201800 */
[----:B------:R-:W-:-:S05]  /*8030*/  CS2R R6, SRZ ;  /* 0x0000000000067805 */ /* 0x000fca000001ff00 */
[----:B0-----:R4:W-:Y:S01]  /*8040*/  STG.E.128 desc[UR36][R2.64], R4 ;  /* 0x0000000402007986 */ /* 0x0019e2000c101d24 */
[----:B------:R-:W-:Y:S05]  /*8050*/  BRA `(.L_x_6272) ;  /* 0x0000000000e47947 */ /* 0x000fea0003800000 */
.L_x_6289:
[----:B------:R-:W-:-:S09]  /*8060*/  UISETP.NE.AND UP0, UPT, UR4, 0xf, UPT ;  /* 0x0000000f0400788c */ /* 0x000fd2000bf05270 */
[----:B------:R-:W-:Y:S05]  /*8070*/  BRA.U !UP0, `(.L_x_6291) ;  /* 0x0000000108d07547 */ /* 0x000fea000b800000 */
[----:B------:R-:W-:-:S09]  /*8080*/  UISETP.NE.AND UP0, UPT, UR4, 0x17, UPT ;  /* 0x000000170400788c */ /* 0x000fd2000bf05270 */
[----:B------:R-:W-:Y:S05]  /*8090*/  BRA.U !UP0, `(.L_x_6292) ;  /* 0x0000000108847547 */ /* 0x000fea000b800000 */
[----:B------:R-:W-:-:S09]  /*80a0*/  UISETP.NE.AND UP0, UPT, UR4, 0x18, UPT ;  /* 0x000000180400788c */ /* 0x000fd2000bf05270 */
[----:B------:R-:W-:Y:S05]  /*80b0*/  BRA.U !UP0, `(.L_x_6293) ;  /* 0x0000000108447547 */ /* 0x000fea000b800000 */
.L_x_6271:
        /* <DEDUP_REMOVED lines=16> */
.L_x_6294:
[----:B------:R-:W-:Y:S05]  /*81c0*/  BRA `(.L_x_6272) ;  /* 0x0000000000887947 */ /* 0x000fea0003800000 */
.L_x_6293:
        /* <DEDUP_REMOVED lines=11> */
.L_x_6296:
[----:B------:R-:W-:Y:S05]  /*8280*/  BSYNC.RECONVERGENT B0 ;  /* 0x0000000000007941 */ /* 0x000fea0003800200 */
.L_x_6295:
[----:B------:R3:W-:Y:S01]  /*8290*/  STG.E.U8 desc[UR36][R2.64], R5 ;  /* 0x0000000502007986 */ /* 0x0007e2000c101124 */
[----:B------:R-:W-:Y:S05]  /*82a0*/  BRA `(.L_x_6272) ;  /* 0x0000000000507947 */ /* 0x000fea0003800000 */
.L_x_6292:
        /* <DEDUP_REMOVED lines=12> */
.L_x_6297:
[----:B------:R-:W-:Y:S01]  /*8370*/  IMAD.MOV.U32 R5, RZ, RZ, 0x7f ;  /* 0x0000007fff057424 */ /* 0x000fe200078e00ff */
[----:B------:R-:W-:-:S04]  /*8380*/  ISETP.GT.U32.AND P0, PT, R7, 0x7f800000, PT ;  /* 0x7f8000000700780c */ /* 0x000fc80003f04070 */
[----:B------:R-:W-:-:S05]  /*8390*/  SEL R5, R5, 0x7c, P0 ;  /* 0x0000007c05057807 */ /* 0x000fca0000000000 */
[----:B------:R2:W-:Y:S01]  /*83a0*/  STG.E.U8 desc[UR36][R2.64], R5 ;  /* 0x0000000502007986 */ /* 0x0005e2000c101124 */
[----:B------:R-:W-:Y:S05]  /*83b0*/  BRA `(.L_x_6272) ;  /* 0x00000000000c7947 */ /* 0x000fea0003800000 */
.L_x_6291:
[----:B------:R-:W-:-:S04]  /*83c0*/  I2FP.F32.U32 R0, R4 ;  /* 0x0000000400007245 */ /* 0x000fc80000201000 */
[----:B------:R-:W-:-:S05]  /*83d0*/  F2FP.BF16.F32.PACK_AB R0, RZ, R0 ;  /* 0x00000000ff00723e */ /* 0x000fca00000010ff */
[----:B------:R0:W-:Y:S02]  /*83e0*/  STG.E.U16 desc[UR36][R2.64], R0 ;  /* 0x0000000002007986 */ /* 0x0001e4000c101524 */
.L_x_6272:
[----:B------:R-:W-:Y:S05]  /*83f0*/  BSYNC.RECONVERGENT B6 ;  /* 0x0000000000067941 */ /* 0x000fea0003800200 */
.L_x_6266:
[----:B------:R-:W-:-:S07]  /*8400*/  VIADD R19, R19, 0x80 ;  /* 0x0000008013137836 */ /* 0x000fce0000000000 */
.L_x_6208:
[----:B------:R-:W-:Y:S05]  /*8410*/  BSYNC.RECONVERGENT B7 ;  /* 0x0000000000077941 */ /* 0x000fea0003800200 */
.L_x_6207:
        /* <DEDUP_REMOVED lines=358> */
.L_x_6300:
        /* <DEDUP_REMOVED lines=16> */
[----:B--2---:R2:W3:Y:S01]  /*9b80*/  I2F.F64.S16 R16, R2 ;  /* 0x0000000200107312 */ /* 0x0044e20000101c00 */
[----:B------:R-:W-:Y:S05]  /*9b90*/  BRA `(.L_x_6307) ;  /* 0x0000000c006c7947 */ /* 0x000fea0003800000 */
.L_x_6305:
[----:B------:R-:W2:Y:S02]  /*9ba0*/  LDG.E.U8 R2, desc[UR36][R2.64] ;  /* 0x0000002402027981 */ /* 0x000ea4000c1e1100 */
[----:B--2---:R0:W1:Y:S01]  /*9bb0*/  I2F.F64.U16 R16, R2 ;  /* 0x0000000200107312 */ /* 0x0040620000101800 */
[----:B------:R-:W-:Y:S05]  /*9bc0*/  BRA `(.L_x_6307) ;  /* 0x0000000c00607947 */ /* 0x000fea0003800000 */
.L_x_6304:
        /* <DEDUP_REMOVED lines=9> */
.L_x_6309:
[----:B------:R-:W2:Y:S02]  /*9c60*/  LDG.E R2, desc[UR36][R2.64] ;  /* 0x0000002402027981 */ /* 0x000ea4000c1e1900 */
[----:B--2---:R0:W1:Y:S01]  /*9c70*/  I2F.F64 R16, R2 ;  /* 0x0000000200107312 */ /* 0x0040620000201c00 */
[----:B------:R-:W-:Y:S05]  /*9c80*/  BRA `(.L_x_6307) ;  /* 0x0000000c00307947 */ /* 0x000fea0003800000 */
.L_x_6308:
[----:B------:R-:W2:Y:S02]  /*9c90*/  LDG.E.U16 R2, desc[UR36][R2.64] ;  /* 0x0000002402027981 */ /* 0x000ea4000c1e1500 */
[----:B--2---:R4:W0:Y:S01]  /*9ca0*/  I2F.F64.S16 R16, R2 ;  /* 0x0000000200107312 */ /* 0x0048220000101c00 */
[----:B------:R-:W-:Y:S05]  /*9cb0*/  BRA `(.L_x_6307) ;  /* 0x0000000c00247947 */ /* 0x000fea0003800000 */
.L_x_6303:
        /* <DEDUP_REMOVED lines=10> */
.L_x_6311:
[----:B------:R-:W2:Y:S02]  /*9d60*/  LDG.E.U16 R0, desc[UR36][R2.64] ;  /* 0x0000002402007981 */ /* 0x000ea4000c1e1500 */
[----:B--2---:R-:W-:-:S05]  /*9d70*/  HADD2.F32 R0, -RZ, R0.H0_H0 ;  /* 0x20000000ff007230 */ /* 0x004fca0000004100 */
[----:B------:R-:W-:-:S04]  /*9d80*/  FMUL.FTZ R0, R0, 1 ;  /* 0x3f80000000007820 */ /* 0x000fc80000410000 */
[----:B------:R0:W1:Y:S01]  /*9d90*/  F2F.F64.F32 R16, R0 ;  /* 0x0000000000107310 */ /* 0x0000620000201800 */
[----:B------:R-:W-:Y:S05]  /*9da0*/  BRA `(.L_x_6307) ;  /* 0x0000000800e87947 */ /* 0x000fea0003800000 */
.L_x_6310:
        /* <DEDUP_REMOVED lines=10> */
.L_x_6313:
[----:B------:R-:W2:Y:S02]  /*9e50*/  LDG.E.U16 R2, desc[UR36][R2.64] ;  /* 0x0000002402027981 */ /* 0x000ea4000c1e1500 */
[----:B--2---:R-:W-:-:S05]  /*9e60*/  HADD2.F32 R0, -RZ, R2.H0_H0 ;  /* 0x20000002ff007230 */ /* 0x004fca0000004100 */
[----:B------:R-:W-:-:S04]  /*9e70*/  FMUL.FTZ R0, R0, 1 ;  /* 0x3f80000000007820 */ /* 0x000fc80000410000 */
[----:B------:R0:W1:Y:S01]  /*9e80*/  F2F.F64.F32 R16, R0 ;  /* 0x0000000000107310 */ /* 0x0000620000201800 */
[----:B------:R-:W-:Y:S05]  /*9e90*/  BRA `(.L_x_6307) ;  /* 0x0000000800ac7947 */ /* 0x000fea0003800000 */
.L_x_6312:
[----:B------:R0:W5:Y:S01]  /*9ea0*/  LDG.E.64 R16, desc[UR36][R2.64] ;  /* 0x0000002402107981 */ /* 0x000162000c1e1b00 */
[----:B------:R-:W-:Y:S05]  /*9eb0*/  BRA `(.L_x_6307) ;  /* 0x0000000800a47947 */ /* 0x000fea0003800000 */
.L_x_6302:
        /* <DEDUP_REMOVED lines=9> */
[----:B------:R-:W-:Y:S01]  /*9f50*/  HFMA2 R16, -RZ, RZ, 0, 0 ;  /* 0x00000000ff107431 */ /* 0x000fe200000001ff */
[----:B--2---:R-:W-:-:S04]  /*9f60*/  ISETP.NE.AND P0, PT, R2, RZ, PT ;  /* 0x000000ff0200720c */ /* 0x004fc80003f05270 */
[----:B------:R-:W-:Y:S01]  /*9f70*/  FSEL R17, RZ, 1.875, !P0 ;  /* 0x3ff00000ff117808 */ /* 0x000fe20004000000 */
[----:B------:R-:W-:Y:S08]  /*9f80*/  BRA `(.L_x_6307) ;  /* 0x0000000800707947 */ /* 0x000ff00003800000 */
.L_x_6316:
[----:B------:R0:W5:Y:S01]  /*9f90*/  LDG.E.64 R16, desc[UR36][R2.64] ;  /* 0x0000002402107981 */ /* 0x000162000c1e1b00 */
[----:B------:R-:W-:Y:S05]  /*9fa0*/  BRA `(.L_x_6307) ;  /* 0x0000000800687947 */ /* 0x000fea0003800000 */
.L_x_6315:
        /* <DEDUP_REMOVED lines=27> */
.L_x_6318:
        /* <DEDUP_REMOVED lines=14> */
.L_x_6317:
[----:B------:R-:W2:Y:S02]  /*a240*/  LDG.E.U16 R0, desc[UR36][R2.64] ;  /* 0x0000002402007981 */ /* 0x000ea4000c1e1500 */
[----:B--2---:R-:W-:-:S05]  /*a250*/  SHF.L.U32 R0, R0, 0x10, RZ ;  /* 0x0000001000007819 */ /* 0x004fca00000006ff */
[----:B------:R-:W-:-:S04]  /*a260*/  FMUL.FTZ R0, R0, 1 ;  /* 0x3f80000000007820 */ /* 0x000fc80000410000 */
[----:B------:R0:W1:Y:S01]  /*a270*/  F2F.F64.F32 R16, R0 ;  /* 0x0000000000107310 */ /* 0x0000620000201800 */
[----:B------:R-:W-:Y:S05]  /*a280*/  BRA `(.L_x_6307) ;  /* 0x0000000400b07947 */ /* 0x000fea0003800000 */
.L_x_6314:
        /* <DEDUP_REMOVED lines=11> */
.L_x_6321:
        /* <DEDUP_REMOVED lines=21> */
.L_x_6323:
[----:B------:R-:W-:Y:S05]  /*a490*/  BSYNC.RECONVERGENT B0 ;  /* 0x0000000000007941 */ /* 0x000fea0003800200 */
.L_x_6322:
[----:B------:R-:W-:Y:S01]  /*a4a0*/  IMAD.SHL.U32 R0, R0, 0x100000, RZ ;  /* 0x0010000000007824 */ /* 0x000fe200078e00ff */
[----:B------:R-:W-:-:S04]  /*a4b0*/  LEA R2, R2, 0x3b800000, 0x17 ;  /* 0x3b80000002027811 */ /* 0x000fc800078eb8ff */
[----:B------:R-:W-:-:S05]  /*a4c0*/  LOP3.LUT R0, R2, R0, R7, 0xfe, !PT ;  /* 0x0000000002007212 */ /* 0x000fca00078efe07 */
[----:B------:R-:W-:-:S04]  /*a4d0*/  FMUL.FTZ R0, R0, 1 ;  /* 0x3f80000000007820 */ /* 0x000fc80000410000 */
[----:B------:R0:W1:Y:S01]  /*a4e0*/  F2F.F64.F32 R16, R0 ;  /* 0x0000000000107310 */ /* 0x0000620000201800 */
[----:B------:R-:W-:Y:S05]  /*a4f0*/  BRA `(.L_x_6307) ;  /* 0x0000000400147947 */ /* 0x000fea0003800000 */
.L_x_6320:
        /* <DEDUP_REMOVED lines=21> */
.L_x_6325:
[----:B------:R-:W-:Y:S05]  /*a650*/  BSYNC.RECONVERGENT B0 ;  /* 0x0000000000007941 */ /* 0x000fea0003800200 */
.L_x_6324:
[----:B------:R-:W-:Y:S02]  /*a660*/  SHF.L.U32 R0, R0, 0x15, RZ ;  /* 0x0000001500007819 */ /* 0x000fe400000006ff */
[----:B------:R-:W-:-:S04]  /*a670*/  LEA R2, R2, 0x37800000, 0x17 ;  /* 0x3780000002027811 */ /* 0x000fc800078eb8ff */
[----:B------:R-:W-:-:S05]  /*a680*/  LOP3.LUT R0, R2, R0, R7, 0xfe, !PT ;  /* 0x0000000002007212 */ /* 0x000fca00078efe07 */
[----:B------:R-:W-:-:S04]  /*a690*/  FMUL.FTZ R0, R0, 1 ;  /* 0x3f80000000007820 */ /* 0x000fc80000410000 */
[----:B------:R0:W1:Y:S01]  /*a6a0*/  F2F.F64.F32 R16, R0 ;  /* 0x0000000000107310 */ /* 0x0000620000201800 */
[----:B------:R-:W-:Y:S05]  /*a6b0*/  BRA `(.L_x_6307) ;  /* 0x0000000000a47947 */ /* 0x000fea0003800000 */
.L_x_6319:
        /* <DEDUP_REMOVED lines=18> */
.L_x_6306:
        /* <DEDUP_REMOVED lines=16> */
.L_x_6328:
[----:B------:R-:W-:Y:S01]  /*a8e0*/  CS2R R16, SRZ ;  /* 0x0000000000107805 */ /* 0x000fe2000001ff00 */
[----:B------:R-:W-:Y:S06]  /*a8f0*/  BRA `(.L_x_6307) ;  /* 0x0000000000147947 */ /* 0x000fec0003800000 */
.L_x_6327:
[----:B------:R-:W2:Y:S02]  /*a900*/  LDG.E.64 R16, desc[UR36][R2.64] ;  /* 0x0000002402107981 */ /* 0x000ea4000c1e1b00 */
[----:B--2---:R-:W0:Y:S01]  /*a910*/  I2F.F64.U64 R16, R16 ;  /* 0x0000001000107312 */ /* 0x004e220000301800 */
[----:B------:R-:W-:Y:S05]  /*a920*/  BRA `(.L_x_6307) ;  /* 0x0000000000087947 */ /* 0x000fea0003800000 */
.L_x_6326:
[----:B------:R-:W2:Y:S02]  /*a930*/  LDG.E R2, desc[UR36][R2.64] ;  /* 0x0000002402027981 */ /* 0x000ea4000c1e1900 */
[----:B--2---:R0:W1:Y:S02]  /*a940*/  I2F.F64.U32 R16, R2 ;  /* 0x0000000200107312 */ /* 0x0040640000201800 */
.L_x_6307:
[----:B------:R-:W-:Y:S05]  /*a950*/  BSYNC.RECONVERGENT B6 ;  /* 0x0000000000067941 */ /* 0x000fea0003800200 */
.L_x_6301:
[----:B------:R-:W2:Y:S01]  /*a960*/  LDCU.64 UR6, c[0x0][0x5f8] ;  /* 0x0000bf00ff0677ac */ /* 0x000ea20008000a00 */
[----:B------:R-:W-:Y:S01]  /*a970*/  BSSY.RECONVERGENT B6, `(.L_x_6329) ;  /* 0x00000ec000067945 */ /* 0x000fe20003800200 */
[----:B------:R-:W-:-:S04]  /*a980*/  UPRMT UR4, UR42, 0x9910, URZ ;  /* 0x000099102a047896 */ /* 0x000fc800080000ff */
[----:B------:R-:W-:Y:S01]  /*a990*/  UISETP.GT.AND UP0, UPT, UR4, 0x9, UPT ;  /* 0x000000090400788c */ /* 0x000fe2000bf04270 */
[----:B--2---:R-:W-:-:S05]  /*a9a0*/  IADD3 R22, P0, PT, R22, UR6, RZ ;  /* 0x0000000616167c10 */ /* 0x004fca000ff1e0ff */
        /* <DEDUP_REMOVED lines=10> */
[----:B0---4-:R-:W2:Y:S02]  /*aa50*/  LDG.E.S8 R2, desc[UR36][R22.64] ;  /* 0x0000002416027981 */ /* 0x011ea4000c1e1300 */
[----:B--2---:R-:W0:Y:S01]  /*aa60*/  I2F.F64.S16 R2, R2 ;  /* 0x0000000200027312 */ /* 0x004e220000101c00 */
[----:B------:R-:W-:Y:S05]  /*aa70*/  BRA `(.L_x_6335) ;  /* 0x0000000c006c7947 */ /* 0x000fea0003800000 */
.L_x_6333:
[----:B0---4-:R-:W2:Y:S02]  /*aa80*/  LDG.E.U8 R2, desc[UR36][R22.64] ;  /* 0x0000002416027981 */ /* 0x011ea4000c1e1100 */
[----:B--2---:R-:W0:Y:S01]  /*aa90*/  I2F.F64.U16 R2, R2 ;  /* 0x0000000200027312 */ /* 0x004e220000101800 */
[----:B------:R-:W-:Y:S05]  /*aaa0*/  BRA `(.L_x_6335) ;  /* 0x0000000c00607947 */ /* 0x000fea0003800000 */
.L_x_6332:
[----:B------:R-:W-:-:S09]  /*aab0*/  UISETP.NE.AND UP0, UPT, UR4, 0x2, UPT ;  /* 0x000000020400788c */ /* 0x000fd2000bf05270 */
[----:B------:R-:W-:Y:S05]  /*aac0*/  BRA.U !UP0, `(.L_x_6336) ;  /* 0x0000000108287547 */ /* 0x000fea000b800000 */
[----:B------:R-:W-:-:S09]  /*aad0*/  UISETP.NE.AND UP0, UPT, UR4, 0x3, UPT ;  /* 0x000000030400788c */ /* 0x000fd2000bf05270 */
[----:B------:R-:W-:Y:S05]  /*aae0*/  BRA.U !UP0, `(.L_x_6337) ;  /* 0x0000000108147547 */ /* 0x000fea000b800000 */
[----:B------:R-:W-:-:S09]  /*aaf0*/  UISETP.NE.AND UP0, UPT, UR4, 0x4, UPT ;  /* 0x000000040400788c */ /* 0x000fd2000bf05270 */
[----:B------:R-:W-:Y:S05]  /*ab00*/  BRA.U UP0, `(.L_x_6334) ;  /* 0x0000000900ec7547 */ /* 0x000fea000b800000 */
[----:B0---4-:R-:W2:Y:S02]  /*ab10*/  LDG.E.64 R2, desc[UR36][R22.64] ;  /* 0x0000002416027981 */ /* 0x011ea4000c1e1b00 */
[----:B--2---:R-:W0:Y:S01]  /*ab20*/  I2F.F64.S64 R2, R2 ;  /* 0x0000000200027312 */ /* 0x004e220000301c00 */
[----:B------:R-:W-:Y:S05]  /*ab30*/  BRA `(.L_x_6335) ;  /* 0x0000000c003c7947 */ /* 0x000fea0003800000 */
.L_x_6337:
[----:B0---4-:R-:W2:Y:S02]  /*ab40*/  LDG.E R2, desc[UR36][R22.64] ;  /* 0x0000002416027981 */ /* 0x011ea4000c1e1900 */
[----:B--2---:R-:W0:Y:S01]  /*ab50*/  I2F.F64 R2, R2 ;  /* 0x0000000200027312 */ /* 0x004e220000201c00 */
[----:B------:R-:W-:Y:S05]  /*ab60*/  BRA `(.L_x_6335) ;  /* 0x0000000c00307947 */ /* 0x000fea0003800000 */
.L_x_6336:
[----:B0---4-:R-:W2:Y:S02]  /*ab70*/  LDG.E.U16 R2, desc[UR36][R22.64] ;  /* 0x0000002416027981 */ /* 0x011ea4000c1e1500 */
[----:B--2---:R-:W0:Y:S01]  /*ab80*/  I2F.F64.S16 R2, R2 ;  /* 0x0000000200027312 */ /* 0x004e220000101c00 */
[----:B------:R-:W-:Y:S05]  /*ab90*/  BRA `(.L_x_6335) ;  /* 0x0000000c00247947 */ /* 0x000fea0003800000 */
.L_x_6331:
[----:B------:R-:W-:-:S09]  /*aba0*/  UISETP.GT.AND UP0, UPT, UR4, 0x6, UPT ;  /* 0x000000060400788c */ /* 0x000fd2000bf04270 */
[----:B------:R-:W-:Y:S05]  /*abb0*/  BRA.U UP0, `(.L_x_6338) ;  /* 0x0000000100347547 */ /* 0x000fea000b800000 */
[----:B------:R-:W-:-:S09]  /*abc0*/  UISETP.NE.AND UP0, UPT, UR4, 0x5, UPT ;  /* 0x000000050400788c */ /* 0x000fd2000bf05270 */
[----:B------:R-:W-:Y:S05]  /*abd0*/  BRA.U !UP0, `(.L_x_6339) ;  /* 0x0000000108187547 */ /* 0x000fea000b800000 */
[----:B------:R-:W-:-:S09]  /*abe0*/  UISETP.NE.AND UP0, UPT, UR4, 0x6, UPT ;  /* 0x000000060400788c */ /* 0x000fd2000bf05270 */
[----:B------:R-:W-:Y:S05]  /*abf0*/  BRA.U UP0, `(.L_x_6334) ;  /* 0x0000000900b07547 */ /* 0x000fea000b800000 */
[----:B0---4-:R-:W2:Y:S02]  /*ac00*/  LDG.E R2, desc[UR36][R22.64] ;  /* 0x0000002416027981 */ /* 0x011ea4000c1e1900 */
[----:B--2---:R-:W-:-:S06]  /*ac10*/  FMUL.FTZ R2, R2, 1 ;  /* 0x3f80000002027820 */ /* 0x004fcc0000410000 */
[----:B------:R-:W4:Y:S01]  /*ac20*/  F2F.F64.F32 R2, R2 ;  /* 0x0000000200027310 */ /* 0x000f220000201800 */
[----:B------:R-:W-:Y:S05]  /*ac30*/  BRA `(.L_x_6335) ;  /* 0x0000000800fc7947 */ /* 0x000fea0003800000 */
.L_x_6339:
[----:B0-----:R-:W2:Y:S02]  /*ac40*/  LDG.E.U16 R0, desc[UR36][R22.64] ;  /* 0x0000002416007981 */ /* 0x001ea4000c1e1500 */
[----:B--2---:R-:W-:-:S05]  /*ac50*/  HADD2.F32 R0, -RZ, R0.H0_H0 ;  /* 0x20000000ff007230 */ /* 0x004fca0000004100 */
[----:B------:R-:W-:-:S04]  /*ac60*/  FMUL.FTZ R0, R0, 1 ;  /* 0x3f80000000007820 */ /* 0x000fc80000410000 */
[----:B----4-:R0:W2:Y:S01]  /*ac70*/  F2F.F64.F32 R2, R0 ;  /* 0x0000000000027310 */ /* 0x0100a20000201800 */
[----:B------:R-:W-:Y:S05]  /*ac80*/  BRA `(.L_x_6335) ;  /* 0x0000000800e87947 */ /* 0x000fea0003800000 */
.L_x_6338:
[----:B------:R-:W-:-:S09]  /*ac90*/  UISETP.NE.AND UP0, UPT, UR4, 0x7, UPT ;  /* 0x000000070400788c */ /* 0x000fd2000bf05270 */
[----:B------:R-:W-:Y:S05]  /*aca0*/  BRA.U !UP0, `(.L_x_6340) ;  /* 0x0000000108347547 */ /* 0x000fea000b800000 */
[----:B------:R-:W-:-:S09]  /*acb0*/  UISETP.NE.AND UP0, UPT, UR4, 0x8, UPT ;  /* 0x000000080400788c */ /* 0x000fd2000bf05270 */
[----:B------:R-:W-:Y:S05]  /*acc0*/  BRA.U !UP0, `(.L_x_6341) ;  /* 0x0000000108187547 */ /* 0x000fea000b800000 */
[----:B------:R-:W-:-:S09]  /*acd0*/  UISETP.NE.AND UP0, UPT, UR4, 0x9, UPT ;  /* 0x000000090400788c */ /* 0x000fd2000bf05270 */
[----:B------:R-:W-:Y:S05]  /*ace0*/  BRA.U UP0, `(.L_x_6334) ;  /* 0x0000000900747547 */ /* 0x000fea000b800000 */
[----:B------:R-:W0:Y:S02]  /*acf0*/  LDG.E R22, desc[UR36][R22.64] ;  /* 0x0000002416167981 */ /* 0x000e24000c1e1900 */
[----:B0---4-:R-:W-:-:S06]  /*ad00*/  FMUL.FTZ R2, R22, 1 ;  /* 0x3f80000016027820 */ /* 0x011fcc0000410000 */
[----:B------:R-:W0:Y:S01]  /*ad10*/  F2F.F64.F32 R2, R2 ;  /* 0x0000000200027310 */ /* 0x000e220000201800 */
[----:B------:R-:W-:Y:S05]  /*ad20*/  BRA `(.L_x_6335) ;  /* 0x0000000800c07947 */ /* 0x000fea0003800000 */
.L_x_6341:
[----:B------:R-:W0:Y:S02]  /*ad30*/  LDG.E.U16 R22, desc[UR36][R22.64] ;  /* 0x0000002416167981 */ /* 0x000e24000c1e1500 */
[----:B0-----:R-:W-:-:S05]  /*ad40*/  HADD2.F32 R0, -RZ, R22.H0_H0 ;  /* 0x20000016ff007230 */ /* 0x001fca0000004100 */
[----:B------:R-:W-:-:S04]  /*ad50*/  FMUL.FTZ R0, R0, 1 ;  /* 0x3f80000000007820 */ /* 0x000fc80000410000 */
[----:B----4-:R0:W2:Y:S01]  /*ad60*/  F2F.F64.F32 R2, R0 ;  /* 0x0000000000027310 */ /* 0x0100a20000201800 */
[----:B------:R-:W-:Y:S05]  /*ad70*/  BRA `(.L_x_6335) ;  /* 0x0000000800ac7947 */ /* 0x000fea0003800000 */
.L_x_6340:
[----:B0---4-:R0:W5:Y:S01]  /*ad80*/  LDG.E.64 R2, desc[UR36][R22.64] ;  /* 0x0000002416027981 */ /* 0x011162000c1e1b00 */
[----:B------:R-:W-:Y:S05]  /*ad90*/  BRA `(.L_x_6335) ;  /* 0x0000000800a47947 */ /* 0x000fea0003800000 */
.L_x_6330:
        /* <DEDUP_REMOVED lines=9> */
[----:B0---4-:R-:W-:Y:S01]  /*ae30*/  HFMA2 R2, -RZ, RZ, 0, 0 ;  /* 0x00000000ff027431 */ /* 0x011fe200000001ff */
[----:B--2---:R-:W-:-:S04]  /*ae40*/  ISETP.NE.AND P0, PT, R22, RZ, PT ;  /* 0x000000ff1600720c */ /* 0x004fc80003f05270 */
[----:B------:R-:W-:Y:S01]  /*ae50*/  FSEL R3, RZ, 1.875, !P0 ;  /* 0x3ff00000ff037808 */ /* 0x000fe20004000000 */
[----:B------:R-:W-:Y:S08]  /*ae60*/  BRA `(.L_x_6335) ;  /* 0x0000000800707947 */ /* 0x000ff00003800000 */
.L_x_6344:
[----:B0---4-:R0:W5:Y:S01]  /*ae70*/  LDG.E.64 R2, desc[UR36][R22.64] ;  /* 0x0000002416027981 */ /* 0x011162000c1e1b00 */
[----:B------:R-:W-:Y:S05]  /*ae80*/  BRA `(.L_x_6335) ;  /* 0x0000000800687947 */ /* 0x000fea0003800000 */
.L_x_6343:
        /* <DEDUP_REMOVED lines=9> */
[C---:B----4-:R-:W-:Y:S02]  /*af20*/  LOP3.LUT R2, R0.reuse, 0x7f000000, RZ, 0xc0, !PT ;  /* 0x7f00000000027812 */ /* 0x050fe400078ec0ff */
        /* <DEDUP_REMOVED lines=17> */
.L_x_6346:
[----:B0-----:R-:W2:Y:S02]  /*b040*/  LDG.E.U8 R3, desc[UR36][R22.64] ;  /* 0x0000002416037981 */ /* 0x001ea4000c1e1100 */
[C---:B--2---:R-:W-:Y:S01]  /*b050*/  SHF.L.U32 R0, R3.reuse, 0x19, RZ ;  /* 0x0000001903007819 */ /* 0x044fe200000006ff */
[----:B------:R-:W-:-:S03]  /*b060*/  IMAD.SHL.U32 R3, R3, 0x100, RZ ;  /* 0x0000010003037824 */ /* 0x000fc600078e00ff */
[----:B------:R-:W-:-:S13]  /*b070*/  ISETP.GE.U32.AND P0, PT, R0, 0x8000000, PT ;  /* 0x080000000000780c */ /* 0x000fda0003f06070 */
[C---:B----4-:R-:W-:Y:S02]  /*b080*/  @!P0 LOP3.LUT R2, R3.reuse, 0x7f00, RZ, 0xc0, !PT ;  /* 0x00007f0003028812 */ /* 0x050fe400078ec0ff */
        /* <DEDUP_REMOVED lines=9> */
.L_x_6345:
[----:B0-----:R-:W2:Y:S02]  /*b120*/  LDG.E.U16 R0, desc[UR36][R22.64] ;  /* 0x0000002416007981 */ /* 0x001ea4000c1e1500 */
[----:B--2---:R-:W-:-:S05]  /*b130*/  SHF.L.U32 R0, R0, 0x10, RZ ;  /* 0x0000001000007819 */ /* 0x004fca00000006ff */
[----:B------:R-:W-:-:S04]  /*b140*/  FMUL.FTZ R0, R0, 1 ;  /* 0x3f80000000007820 */ /* 0x000fc80000410000 */
[----:B----4-:R0:W2:Y:S01]  /*b150*/  F2F.F64.F32 R2, R0 ;  /* 0x0000000000027310 */ /* 0x0100a20000201800 */
[----:B------:R-:W-:Y:S05]  /*b160*/  BRA `(.L_x_6335) ;  /* 0x0000000400b07947 */ /* 0x000fea0003800000 */
.L_x_6342:
        /* <DEDUP_REMOVED lines=8> */
[----:B0---4-:R-:W2:Y:S02]  /*b1f0*/  LDG.E.U16 R2, desc[UR36][R22.64] ;  /* 0x0000002416027981 */ /* 0x011ea4000c1e1500 */
[----:B--2---:R-:W0:Y:S01]  /*b200*/  I2F.F64.U16 R2, R2 ;  /* 0x0000000200027312 */ /* 0x004e220000101800 */
[----:B------:R-:W-:Y:S05]  /*b210*/  BRA `(.L_x_6335) ;  /* 0x0000000400847947 */ /* 0x000fea0003800000 */
.L_x_6349:
[----:B------:R-:W2:Y:S01]  /*b220*/  LDG.E.U8 R22, desc[UR36][R22.64] ;  /* 0x0000002416167981 */ /* 0x000ea2000c1e1100 */
[----:B0---4-:R-:W-:Y:S02]  /*b230*/  CS2R R2, SRZ ;  /* 0x0000000000027805 */ /* 0x011fe4000001ff00 */
        /* <DEDUP_REMOVED lines=19> */
.L_x_6351:
[----:B------:R-:W-:Y:S05]  /*b370*/  BSYNC.RECONVERGENT B0 ;  /* 0x0000000000007941 */ /* 0x000fea0003800200 */
.L_x_6350:
[----:B------:R-:W-:Y:S01]  /*b380*/  IMAD.SHL.U32 R0, R0, 0x100000, RZ ;  /* 0x0010000000007824 */ /* 0x000fe200078e00ff */
[----:B------:R-:W-:-:S04]  /*b390*/  LEA R2, R2, 0x3b800000, 0x17 ;  /* 0x3b80000002027811 */ /* 0x000fc800078eb8ff */
[----:B------:R-:W-:-:S05]  /*b3a0*/  LOP3.LUT R0, R2, R0, R7, 0xfe, !PT ;  /* 0x0000000002007212 */ /* 0x000fca00078efe07 */
[----:B------:R-:W-:-:S04]  /*b3b0*/  FMUL.FTZ R0, R0, 1 ;  /* 0x3f80000000007820 */ /* 0x000fc80000410000 */
[----:B------:R0:W2:Y:S01]  /*b3c0*/  F2F.F64.F32 R2, R0 ;  /* 0x0000000000027310 */ /* 0x0000a20000201800 */
[----:B------:R-:W-:Y:S05]  /*b3d0*/  BRA `(.L_x_6335) ;  /* 0x0000000400147947 */ /* 0x000fea0003800000 */
.L_x_6348:
[----:B------:R-:W2:Y:S01]  /*b3e0*/  LDG.E.U8 R22, desc[UR36][R22.64] ;  /* 0x0000002416167981 */ /* 0x000ea2000c1e1100 */
[----:B0---4-:R-:W-:Y:S02]  /*b3f0*/  CS2R R2, SRZ ;  /* 0x0000000000027805 */ /* 0x011fe4000001ff00 */
        /* <DEDUP_REMOVED lines=19> */
.L_x_6353:
[----:B------:R-:W-:Y:S05]  /*b530*/  BSYNC.RECONVERGENT B0 ;  /* 0x0000000000007941 */ /* 0x000fea0003800200 */
.L_x_6352:
[----:B------:R-:W-:Y:S02]  /*b540*/  SHF.L.U32 R0, R0, 0x15, RZ ;  /* 0x0000001500007819 */ /* 0x000fe400000006ff */
[----:B------:R-:W-:-:S04]  /*b550*/  LEA R2, R2, 0x37800000, 0x17 ;  /* 0x3780000002027811 */ /* 0x000fc800078eb8ff */
[----:B------:R-:W-:-:S05]  /*b560*/  LOP3.LUT R0, R2, R0, R7, 0xfe, !PT ;  /* 0x0000000002007212 */ /* 0x000fca00078efe07 */
[----:B------:R-:W-:-:S04]  /*b570*/  FMUL.FTZ R0, R0, 1 ;  /* 0x3f80000000007820 */ /* 0x000fc80000410000 */
[----:B------:R0:W2:Y:S01]  /*b580*/  F2F.F64.F32 R2, R0 ;  /* 0x0000000000027310 */ /* 0x0000a20000201800 */
[----:B------:R-:W-:Y:S05]  /*b590*/  BRA `(.L_x_6335) ;  /* 0x0000000000a47947 */ /* 0x000fea0003800000 */
.L_x_6347:
[----:B------:R-:W-:-:S09]  /*b5a0*/  UISETP.NE.AND UP0, UPT, UR4, 0x1c, UPT ;  /* 0x0000001c0400788c */ /* 0x000fd2000bf05270 */
[----:B------:R-:W-:Y:S05]  /*b5b0*/  BRA.U !UP0, `(.L_x_6354) ;  /* 0x0000000108947547 */ /* 0x000fea000b800000 */
[----:B------:R-:W-:-:S09]  /*b5c0*/  UISETP.NE.AND UP0, UPT, UR4, 0x1d, UPT ;  /* 0x0000001d0400788c */ /* 0x000fd2000bf05270 */
[----:B------:R-:W-:Y:S05]  /*b5d0*/  BRA.U !UP0, `(.L_x_6355) ;  /* 0x0000000108807547 */ /* 0x000fea000b800000 */
[----:B------:R-:W-:-:S09]  /*b5e0*/  UISETP.NE.AND UP0, UPT, UR4, 0x2c, UPT ;  /* 0x0000002c0400788c */ /* 0x000fd2000bf05270 */
[----:B------:R-:W-:Y:S05]  /*b5f0*/  BRA.U UP0, `(.L_x_6334) ;  /* 0x0000000100307547 */ /* 0x000fea000b800000 */
[----:B0-----:R-:W2:Y:S01]  /*b600*/  LDG.E.U8 R0, desc[UR36][R22.64] ;  /* 0x0000002416007981 */ /* 0x001ea2000c1e1100 */
[----:B------:R-:W-:Y:S02]  /*b610*/  HFMA2 R3, -RZ, RZ, 0.5, 0 ;  /* 0x38000000ff037431 */ /* 0x000fe400000001ff */
[----:B----4-:R-:W-:Y:S01]  /*b620*/  IMAD.MOV.U32 R2, RZ, RZ, 0x0 ;  /* 0x00000000ff027424 */ /* 0x010fe200078e00ff */
[----:B--2---:R-:W-:-:S13]  /*b630*/  ISETP.NE.AND P0, PT, R0, RZ, PT ;  /* 0x000000ff0000720c */ /* 0x004fda0003f05270 */
[----:B------:R-:W-:Y:S05]  /*b640*/  @!P0 BRA `(.L_x_6335) ;  /* 0x0000000000788947 */ /* 0x000fea0003800000 */
[----:B------:R-:W-:-:S13]  /*b650*/  ISETP.NE.AND P0, PT, R0, 0xff, PT ;  /* 0x000000ff0000780c */ /* 0x000fda0003f05270 */
[----:B------:R-:W-:Y:S01]  /*b660*/  @P0 IMAD.SHL.U32 R0, R0, 0x800000, RZ ;  /* 0x0080000000000824 */ /* 0x000fe200078e00ff */
[----:B------:R-:W-:Y:S01]  /*b670*/  @!P0 MOV R2, 0x20000000 ;  /* 0x2000000000028802 */ /* 0x000fe20000000f00 */
[----:B------:R-:W-:Y:S02]  /*b680*/  @!P0 IMAD.MOV.U32 R3, RZ, RZ, 0x7ff80000 ;  /* 0x7ff80000ff038424 */ /* 0x000fe400078e00ff */
[----:B------:R-:W-:-:S04]  /*b690*/  @P0 FMUL.FTZ R0, R0, 1 ;  /* 0x3f80000000000820 */ /* 0x000fc80000410000 */
[----:B------:R0:W2:Y:S01]  /*b6a0*/  @P0 F2F.F64.F32 R2, R0 ;  /* 0x0000000000020310 */ /* 0x0000a20000201800 */
[----:B------:R-:W-:Y:S05]  /*b6b0*/  BRA `(.L_x_6335) ;  /* 0x00000000005c7947 */ /* 0x000fea0003800000 */
.L_x_6334:
[----:B0---4-:R-:W-:Y:S01]  /*b6c0*/  MOV R2, 0x0 ;  /* 0x0000000000027802 */ /* 0x011fe20000000f00 */
[----:B------:R-:W0:Y:S01]  /*b6d0*/  LDCU.64 UR4, c[0x4][0x140] ;  /* 0x01002800ff0477ac */ /* 0x000e220008000a00 */
[----:B------:R-:W-:Y:S02]  /*b6e0*/  HFMA2 R8, -RZ, RZ, 0, 4.64916229248046875e-06 ;  /* 0x0000004eff087431 */ /* 0x000fe400000001ff */
[----:B------:R-:W-:Y:S01]  /*b6f0*/  IMAD.MOV.U32 R12, RZ, RZ, 0x1 ;  /* 0x00000001ff0c7424 */ /* 0x000fe200078e00ff */
[----:B------:R-:W-:Y:S01]  /*b700*/  MOV R13, RZ ;  /* 0x000000ff000d7202 */ /* 0x000fe20000000f00 */
[----:B------:R-:W2:Y:S01]  /*b710*/  LDCU.64 UR6, c[0x4][0x148] ;  /* 0x01002900ff0677ac */ /* 0x000ea20008000a00 */
[----:B------:R-:W4:Y:S01]  /*b720*/  LDC.64 R2, c[0x4][R2] ;  /* 0x0100000002027b82 */ /* 0x000f220000000a00 */
[----:B------:R-:W1:Y:S01]  /*b730*/  LDCU.64 UR8, c[0x4][0x38] ;  /* 0x01000700ff0877ac */ /* 0x000e620008000a00 */
[----:B0-----:R-:W-:Y:S01]  /*b740*/  MOV R4, UR4 ;  /* 0x0000000400047c02 */ /* 0x001fe20008000f00 */
[----:B------:R-:W-:Y:S01]  /*b750*/  IMAD.U32 R5, RZ, RZ, UR5 ;  /* 0x00000005ff057e24 */ /* 0x000fe2000f8e00ff */
[----:B--2---:R-:W-:Y:S01]  /*b760*/  MOV R6, UR6 ;  /* 0x0000000600067c02 */ /* 0x004fe20008000f00 */
[----:B------:R-:W-:Y:S01]  /*b770*/  IMAD.U32 R7, RZ, RZ, UR7 ;  /* 0x00000007ff077e24 */ /* 0x000fe2000f8e00ff */
[----:B-1----:R-:W-:Y:S01]  /*b780*/  MOV R10, UR8 ;  /* 0x00000008000a7c02 */ /* 0x002fe20008000f00 */
[----:B------:R-:W-:-:S07]  /*b790*/  IMAD.U32 R11, RZ, RZ, UR9 ;  /* 0x00000009ff0b7e24 */ /* 0x000fce000f8e00ff */
[----:B------:R-:W-:-:S07]  /*b7a0*/  LEPC R20, `(.L_x_6356) ;  /* 0x000000001014794e */ /* 0x000fce0000000000 */
[----:B---345:R-:W-:Y:S05]  /*b7b0*/  CALL.ABS.NOINC R2 ;  /* 0x0000000002007343 */ /* 0x038fea0003c00000 */
.L_x_6356:
[----:B------:R-:W-:Y:S01]  /*b7c0*/  CS2R R2, SRZ ;  /* 0x0000000000027805 */ /* 0x000fe2000001ff00 */
[----:B------:R-:W-:Y:S06]  /*b7d0*/  BRA `(.L_x_6335) ;  /* 0x0000000000147947 */ /* 0x000fec0003800000 */
.L_x_6355:
[----:B0---4-:R-:W2:Y:S02]  /*b7e0*/  LDG.E.64 R2, desc[UR36][R22.64] ;  /* 0x0000002416027981 */ /* 0x011ea4000c1e1b00 */
[----:B--2---:R-:W0:Y:S01]  /*b7f0*/  I2F.F64.U64 R2, R2 ;  /* 0x0000000200027312 */ /* 0x004e220000301800 */
[----:B------:R-:W-:Y:S05]  /*b800*/  BRA `(.L_x_6335) ;  /* 0x0000000000087947 */ /* 0x000fea0003800000 */
.L_x_6354:
[----:B0---4-:R-:W2:Y:S02]  /*b810*/  LDG.E R2, desc[UR36][R22.64] ;  /* 0x0000002416027981 */ /* 0x011ea4000c1e1900 */
[----:B--2---:R-:W0:Y:S02]  /*b820*/  I2F.F64.U32 R2, R2 ;  /* 0x0000000200027312 */ /* 0x004e240000201800 */
.L_x_6335:
[----:B------:R-:W-:Y:S05]  /*b830*/  BSYNC.RECONVERGENT B6 ;  /* 0x0000000000067941 */ /* 0x000fea0003800200 */
.L_x_6329:
[----:B------:R-:W1:Y:S01]  /*b840*/  LDCU.64 UR6, c[0x0][0x5e8] ;  /* 0x0000bd00ff0677ac */ /* 0x000e620008000a00 */
[----:B0-2-45:R-:W-:Y:S01]  /*b850*/  DSETP.NEU.AND P0, PT, R2, RZ, PT ;  /* 0x000000ff0200722a */ /* 0x035fe20003f0d000 */
[----:B------:R-:W-:Y:S01]  /*b860*/  BSSY.RECONVERGENT B6, `(.L_x_6357) ;  /* 0x00000d3000067945 */ /* 0x000fe20003800200 */
[----:B------:R-:W-:-:S04]  /*b870*/  UPRMT UR4, UR43, 0x9910, URZ ;  /* 0x000099102b047896 */ /* 0x000fc800080000ff */
[----:B-1-3--:R-:W-:Y:S01]  /*b880*/  DSETP.NEU.XOR P0, PT, R16, RZ, P0 ;  /* 0x000000ff1000722a */ /* 0x00afe2000070d800 */
[----:B------:R-:W-:-:S05]  /*b890*/  UISETP.GT.AND UP0, UPT, UR4, 0x9, UPT ;  /* 0x000000090400788c */ /* 0x000fca000bf04270 */
        /* <DEDUP_REMOVED lines=14> */
.L_x_6361:
[----:B------:R0:W-:Y:S01]  /*b980*/  STG.E.U8 desc[UR36][R2.64], R4 ;  /* 0x0000000402007986 */ /* 0x0001e2000c101124 */
[----:B------:R-:W-:Y:S05]  /*b990*/  BRA `(.L_x_6363) ;  /* 0x0000000800fc7947 */ /* 0x000fea0003800000 */
.L_x_6360:
        /* <DEDUP_REMOVED lines=9> */
.L_x_6365:
[----:B------:R0:W-:Y:S01]  /*ba30*/  STG.E desc[UR36][R2.64], R4 ;  /* 0x0000000402007986 */ /* 0x0001e2000c101924 */
[----:B------:R-:W-:Y:S05]  /*ba40*/  BRA `(.L_x_6363) ;  /* 0x0000000800d07947 */ /* 0x000fea0003800000 */
.L_x_6364:
[----:B------:R0:W-:Y:S01]  /*ba50*/  STG.E.U16 desc[UR36][R2.64], R4 ;  /* 0x0000000402007986 */ /* 0x0001e2000c101524 */
[----:B------:R-:W-:Y:S05]  /*ba60*/  BRA `(.L_x_6363) ;  /* 0x0000000800c87947 */ /* 0x000fea0003800000 */
.L_x_6359:
        /* <DEDUP_REMOVED lines=9> */
.L_x_6367:
[----:B------:R-:W-:-:S04]  /*bb00*/  I2FP.F32.U32 R0, R4 ;  /* 0x0000000400007245 */ /* 0x000fc80000201000 */
[----:B------:R-:W-:-:S05]  /*bb10*/  F2FP.F16.F32.PACK_AB R0, RZ, R0 ;  /* 0x00000000ff00723e */ /* 0x000fca00000000ff */
[----:B------:R0:W-:Y:S01]  /*bb20*/  STG.E.U16 desc[UR36][R2.64], R0 ;  /* 0x0000000002007986 */ /* 0x0001e2000c101524 */
[----:B------:R-:W-:Y:S05]  /*bb30*/  BRA `(.L_x_6363) ;  /* 0x0000000800947947 */ /* 0x000fea0003800000 */
.L_x_6366:
        /* <DEDUP_REMOVED lines=10> */
.L_x_6369:
[----:B------:R-:W-:-:S04]  /*bbe0*/  I2FP.F32.U32 R4, R4 ;  /* 0x0000000400047245 */ /* 0x000fc80000201000 */
[----:B------:R-:W-:-:S04]  /*bbf0*/  F2FP.F16.F32.PACK_AB R5, RZ, R4 ;  /* 0x00000004ff05723e */ /* 0x000fc800000000ff */
[----:B------:R-:W-:-:S05]  /*bc00*/  PRMT R5, R5, 0x5410, RZ ;  /* 0x0000541005057816 */ /* 0x000fca00000000ff */
[----:B------:R0:W-:Y:S01]  /*bc10*/  STG.E desc[UR36][R2.64], R5 ;  /* 0x0000000502007986 */ /* 0x0001e2000c101924 */
[----:B------:R-:W-:Y:S05]  /*bc20*/  BRA `(.L_x_6363) ;  /* 0x0000000800587947 */ /* 0x000fea0003800000 */
.L_x_6368:
[----:B------:R-:W0:Y:S02]  /*bc30*/  I2F.F64.U32 R4, R4 ;  /* 0x0000000400047312 */ /* 0x000e240000201800 */
[----:B0-----:R0:W-:Y:S01]  /*bc40*/  STG.E.64 desc[UR36][R2.64], R4 ;  /* 0x0000000402007986 */ /* 0x0011e2000c101b24 */
[----:B------:R-:W-:Y:S05]  /*bc50*/  BRA `(.L_x_6363) ;  /* 0x00000008004c7947 */ /* 0x000fea0003800000 */
.L_x_6358:
        /* <DEDUP_REMOVED lines=12> */
.L_x_6373:
        /* <DEDUP_REMOVED lines=17> */
.L_x_6375:
[----:B------:R-:W-:Y:S05]  /*be30*/  BSYNC.RECONVERGENT B0 ;  /* 0x0000000000007941 */ /* 0x000fea0003800200 */
.L_x_6374:
[----:B------:R0:W-:Y:S01]  /*be40*/  STG.E.U8 desc[UR36][R2.64], R0 ;  /* 0x0000000002007986 */ /* 0x0001e2000c101124 */
[----:B------:R-:W-:Y:S05]  /*be50*/  BRA `(.L_x_6363) ;  /* 0x0000000400cc7947 */ /* 0x000fea0003800000 */
.L_x_6372:
        /* <DEDUP_REMOVED lines=17> */
.L_x_6377:
[----:B------:R-:W-:Y:S05]  /*bf70*/  BSYNC.RECONVERGENT B0 ;  /* 0x0000000000007941 */ /* 0x000fea0003800200 */
.L_x_6376:
[----:B------:R0:W-:Y:S01]  /*bf80*/  STG.E.U8 desc[UR36][R2.64], R0 ;  /* 0x0000000002007986 */ /* 0x0001e2000c101124 */
[----:B------:R-:W-:Y:S05]  /*bf90*/  BRA `(.L_x_6363) ;  /* 0x00000004007c7947 */ /* 0x000fea0003800000 */
.L_x_6371:
        /* <DEDUP_REMOVED lines=21> */
.L_x_6379:
[----:B------:R-:W-:-:S05]  /*c0f0*/  MOV R5, RZ ;  /* 0x000000ff00057202 */ /* 0x000fca0000000f00 */
[----:B------:R0:W-:Y:S01]  /*c100*/  STG.E.64 desc[UR36][R2.64], R4 ;  /* 0x0000000402007986 */ /* 0x0001e2000c101b24 */
[----:B------:R-:W-:Y:S05]  /*c110*/  BRA `(.L_x_6363) ;  /* 0x00000004001c7947 */ /* 0x000fea0003800000 */
.L_x_6378:
[----:B------:R0:W-:Y:S01]  /*c120*/  STG.E desc[UR36][R2.64], R4 ;  /* 0x0000000402007986 */ /* 0x0001e2000c101924 */
[----:B------:R-:W-:Y:S05]  /*c130*/  BRA `(.L_x_6363) ;  /* 0x0000000400147947 */ /* 0x000fea0003800000 */
.L_x_6370:
        /* <DEDUP_REMOVED lines=8> */
.L_x_6381:
[----:B------:R-:W0:Y:S01]  /*c1c0*/  I2F.F64.U32 R4, R4 ;  /* 0x0000000400047312 */ /* 0x000e220000201800 */
[----:B------:R-:W-:-:S05]  /*c1d0*/  CS2R R6, SRZ ;  /* 0x0000000000067805 */ /* 0x000fca000001ff00 */
[----:B0-----:R0:W-:Y:S01]  /*c1e0*/  STG.E.128 desc[UR36][R2.64], R4 ;  /* 0x0000000402007986 */ /* 0x0011e2000c101d24 */
[----:B------:R-:W-:Y:S05]  /*c1f0*/  BRA `(.L_x_6363) ;  /* 0x0000000000e47947 */ /* 0x000fea0003800000 */
.L_x_6380:
[----:B------:R-:W-:-:S09]  /*c200*/  UISETP.NE.AND UP0, UPT, UR4, 0xf, UPT ;  /* 0x0000000f0400788c */ /* 0x000fd2000bf05270 */
[----:B------:R-:W-:Y:S05]  /*c210*/  BRA.U !UP0, `(.L_x_6382) ;  /* 0x0000000108d07547 */ /* 0x000fea000b800000 */
[----:B------:R-:W-:-:S09]  /*c220*/  UISETP.NE.AND UP0, UPT, UR4, 0x17, UPT ;  /* 0x000000170400788c */ /* 0x000fd2000bf05270 */
[----:B------:R-:W-:Y:S05]  /*c230*/  BRA.U !UP0, `(.L_x_6383) ;  /* 0x0000000108847547 */ /* 0x000fea000b800000 */
[----:B------:R-:W-:-:S09]  /*c240*/  UISETP.NE.AND UP0, UPT, UR4, 0x18, UPT ;  /* 0x000000180400788c */ /* 0x000fd2000bf05270 */
[----:B------:R-:W-:Y:S05]  /*c250*/  BRA.U !UP0, `(.L_x_6384) ;  /* 0x0000000108447547 */ /* 0x000fea000b800000 */
.L_x_6362:
        /* <DEDUP_REMOVED lines=16> */
.L_x_6385:
[----:B------:R-:W-:Y:S05]  /*c360*/  BRA `(.L_x_6363) ;  /* 0x0000000000887947 */ /* 0x000fea0003800000 */
.L_x_6384:
        /* <DEDUP_REMOVED lines=11> */
.L_x_6387:
[----:B------:R-:W-:Y:S05]  /*c420*/  BSYNC.RECONVERGENT B0 ;  /* 0x0000000000007941 */ /* 0x000fea0003800200 */
.L_x_6386:
[----:B------:R2:W-:Y:S01]  /*c430*/  STG.E.U8 desc[UR36][R2.64], R5 ;  /* 0x0000000502007986 */ /* 0x0005e2000c101124 */
[----:B------:R-:W-:Y:S05]  /*c440*/  BRA `(.L_x_6363) ;  /* 0x0000000000507947 */ /* 0x000fea0003800000 */
.L_x_6383:
        /* <DEDUP_REMOVED lines=12> */
.L_x_6388:
[----:B------:R-:W-:Y:S01]  /*c510*/  IMAD.MOV.U32 R5, RZ, RZ, 0x7f ;  /* 0x0000007fff057424 */ /* 0x000fe200078e00ff */
[----:B------:R-:W-:-:S04]  /*c520*/  ISETP.GT.U32.AND P0, PT, R7, 0x7f800000, PT ;  /* 0x7f8000000700780c */ /* 0x000fc80003f04070 */
[----:B------:R-:W-:-:S05]  /*c530*/  SEL R5, R5, 0x7c, P0 ;  /* 0x0000007c05057807 */ /* 0x000fca0000000000 */
[----:B------:R0:W-:Y:S01]  /*c540*/  STG.E.U8 desc[UR36][R2.64], R5 ;  /* 0x0000000502007986 */ /* 0x0001e2000c101124 */
[----:B------:R-:W-:Y:S05]  /*c550*/  BRA `(.L_x_6363) ;  /* 0x00000000000c7947 */ /* 0x000fea0003800000 */
.L_x_6382:
[----:B------:R-:W-:-:S04]  /*c560*/  I2FP.F32.U32 R0, R4 ;  /* 0x0000000400007245 */ /* 0x000fc80000201000 */
[----:B------:R-:W-:-:S05]  /*c570*/  F2FP.BF16.F32.PACK_AB R0, RZ, R0 ;  /* 0x00000000ff00723e */ /* 0x000fca00000010ff */
[----:B------:R3:W-:Y:S02]  /*c580*/  STG.E.U16 desc[UR36][R2.64], R0 ;  /* 0x0000000002007986 */ /* 0x0007e4000c101524 */
.L_x_6363:
[----:B------:R-:W-:Y:S05]  /*c590*/  BSYNC.RECONVERGENT B6 ;  /* 0x0000000000067941 */ /* 0x000fea0003800200 */
.L_x_6357:
[----:B------:R-:W-:-:S07]  /*c5a0*/  IADD3 R19, PT, PT, R19, 0x80, RZ ;  /* 0x0000008013137810 */ /* 0x000fce0007ffe0ff */
.L_x_6299:
[----:B------:R-:W-:Y:S05]  /*c5b0*/  BSYNC.RECONVERGENT B7 ;  /* 0x0000000000077941 */ /* 0x000fea0003800200 */
.L_x_6298:
        /* <DEDUP_REMOVED lines=10> */
[----:B------:R-:W-:Y:S01]  /*c660*/  MOV R18, RZ ;  /* 0x000000ff00127202 */ /* 0x000fe20000000f00 */
[----:B------:R-:W0:Y:S01]  /*c670*/  LDCU UR6, c[0x0][0x38c] ;  /* 0x00007180ff0677ac */ /* 0x000e220008000800 */
[----:B------:R-:W3:Y:S01]  /*c680*/  LDCU.64 UR8, c[0x0][0x4b8] ;  /* 0x00009700ff0877ac */ /* 0x000ee20008000a00 */
[----:B------:R-:W-:Y:S02]  /*c690*/  UISETP.NE.AND UP0, UPT, UR41, URZ, UPT ;  /* 0x000000ff2900728c */ /* 0x000fe4000bf05270 */
[----:B-12-4-:R-:W-:Y:S01]  /*c6a0*/  IMAD.HI.U32 R2, R19, UR4, R18 ;  /* 0x0000000413027c27 */ /* 0x016fe2000f8e0012 */
[----:B------:R-:W1:Y:S04]  /*c6b0*/  LDCU UR4, c[0x0][0x4c0] ;  /* 0x00009800ff0477ac */ /* 0x000e680008000800 */
[----:B------:R-:W-:-:S05]  /*c6c0*/  SHF.R.U32.HI R3, RZ, UR5, R2 ;  /* 0x00000005ff037c19 */ /* 0x000fca0008011602 */
[----:B------:R-:W-:-:S04]  /*c6d0*/  IMAD.MOV R0, RZ, RZ, -R3 ;  /* 0x000000ffff007224 */ /* 0x000fc800078e0a03 */
[----:B0-----:R-:W-:-:S04]  /*c6e0*/  IMAD R19, R0, UR6, R19 ;  /* 0x0000000600137c24 */ /* 0x001fc8000f8e0213 */
[C---:B---3--:R-:W-:Y:S02]  /*c6f0*/  IMAD R16, R19.reuse, UR8, RZ ;  /* 0x0000000813107c24 */ /* 0x048fe4000f8e02ff */
        /* <DEDUP_REMOVED lines=337> */
.L_x_6389:
[----:B------:R-:W1:Y:S01]  /*dc10*/  LDCU.64 UR8, c[0x0][0x5f0] ;  /* 0x0000be00ff0877ac */ /* 0x000e620008000a00 */
[----:B------:R-:W-:Y:S01]  /*dc20*/  BSSY.RECONVERGENT B6, `(.L_x_6390) ;  /* 0x00000ef000067945 */ /* 0x000fe20003800200 */
[----:B------:R-:W0:Y:S01]  /*dc30*/  LDCU.64 UR6, c[0x0][0x5e8] ;  /* 0x0000bd00ff0677ac */ /* 0x000e220008000a00 */
[----:B------:R-:W-:-:S04]  /*dc40*/  UPRMT UR4, UR39, 0x9910, URZ ;  /* 0x0000991027047896 */ /* 0x000fc800080000ff */
[----:B------:R-:W-:Y:S01]  /*dc50*/  UISETP.GT.AND UP0, UPT, UR4, 0x9, UPT ;  /* 0x000000090400788c */ /* 0x000fe2000bf04270 */
[----:B-12-4-:R-:W-:Y:S02]  /*dc60*/  IADD3 R2, P1, PT, R0, UR8, RZ ;  /* 0x0000000800027c10 */ /* 0x016fe4000ff3e0ff */
        /* <DEDUP_REMOVED lines=15> */
.L_x_6394:
[----:B------:R-:W2:Y:S02]  /*dd60*/  LDG.E.U8 R2, desc[UR36][R2.64] ;  /* 0x0000002402027981 */ /* 0x000ea4000c1e1100 */
[----:B--2---:R0:W1:Y:S01]  /*dd70*/  I2F.F64.U16 R18, R2 ;  /* 0x0000000200127312 */ /* 0x0040620000101800 */
[----:B------:R-:W-:Y:S05]  /*dd80*/  BRA `(.L_x_6396) ;  /* 0x0000000c00607947 */ /* 0x000fea0003800000 */
.L_x_6393:
        /* <DEDUP_REMOVED lines=9> */
.L_x_6398:
[----:B------:R-:W2:Y:S02]  /*de20*/  LDG.E R2, desc[UR36][R2.64] ;  /* 0x0000002402027981 */ /* 0x000ea4000c1e1900 */
[----:B--2---:R0:W1:Y:S01]  /*de30*/  I2F.F64 R18, R2 ;  /* 0x0000000200127312 */ /* 0x0040620000201c00 */
[----:B------:R-:W-:Y:S05]  /*de40*/  BRA `(.L_x_6396) ;  /* 0x0000000c00307947 */ /* 0x000fea0003800000 */
.L_x_6397:
[----:B------:R-:W2:Y:S02]  /*de50*/  LDG.E.U16 R2, desc[UR36][R2.64] ;  /* 0x0000002402027981 */ /* 0x000ea4000c1e1500 */
[----:B--2---:R0:W1:Y:S01]  /*de60*/  I2F.F64.S16 R18, R2 ;  /* 0x0000000200127312 */ /* 0x0040620000101c00 */
[----:B------:R-:W-:Y:S05]  /*de70*/  BRA `(.L_x_6396) ;  /* 0x0000000c00247947 */ /* 0x000fea0003800000 */
.L_x_6392:
        /* <DEDUP_REMOVED lines=10> */
.L_x_6400:
[----:B------:R-:W2:Y:S02]  /*df20*/  LDG.E.U16 R0, desc[UR36][R2.64] ;  /* 0x0000002402007981 */ /* 0x000ea4000c1e1500 */
[----:B--2---:R-:W-:-:S05]  /*df30*/  HADD2.F32 R0, -RZ, R0.H0_H0 ;  /* 0x20000000ff007230 */ /* 0x004fca0000004100 */
[----:B------:R-:W-:-:S04]  /*df40*/  FMUL.FTZ R0, R0, 1 ;  /* 0x3f80000000007820 */ /* 0x000fc80000410000 */
[----:B------:R0:W1:Y:S01]  /*df50*/  F2F.F64.F32 R18, R0 ;  /* 0x0000000000127310 */ /* 0x0000620000201800 */
[----:B------:R-:W-:Y:S05]  /*df60*/  BRA `(.L_x_6396) ;  /* 0x0000000800e87947 */ /* 0x000fea0003800000 */
.L_x_6399:
        /* <DEDUP_REMOVED lines=10> */
.L_x_6402:
[----:B------:R-:W2:Y:S02]  /*e010*/  LDG.E.U16 R2, desc[UR36][R2.64] ;  /* 0x0000002402027981 */ /* 0x000ea4000c1e1500 */
[----:B--2---:R-:W-:-:S05]  /*e020*/  HADD2.F32 R0, -RZ, R2.H0_H0 ;  /* 0x20000002ff007230 */ /* 0x004fca0000004100 */
[----:B------:R-:W-:-:S04]  /*e030*/  FMUL.FTZ R0, R0, 1 ;  /* 0x3f80000000007820 */ /* 0x000fc80000410000 */
[----:B------:R0:W1:Y:S01]  /*e040*/  F2F.F64.F32 R18, R0 ;  /* 0x0000000000127310 */ /* 0x0000620000201800 */
[----:B------:R-:W-:Y:S05]  /*e050*/  BRA `(.L_x_6396) ;  /* 0x0000000800ac7947 */ /* 0x000fea0003800000 */
.L_x_6401:
[----:B------:R0:W5:Y:S01]  /*e060*/  LDG.E.64 R18, desc[UR36][R2.64] ;  /* 0x0000002402127981 */ /* 0x000162000c1e1b00 */
[----:B------:R-:W-:Y:S05]  /*e070*/  BRA `(.L_x_6396) ;  /* 0x0000000800a47947 */ /* 0x000fea0003800000 */
.L_x_6391:
        /* <DEDUP_REMOVED lines=13> */
.L_x_6405:
[----:B------:R0:W5:Y:S01]  /*e150*/  LDG.E.64 R18, desc[UR36][R2.64] ;  /* 0x0000002402127981 */ /* 0x000162000c1e1b00 */
[----:B------:R-:W-:Y:S05]  /*e160*/  BRA `(.L_x_6396) ;  /* 0x0000000800687947 */ /* 0x000fea0003800000 */
.L_x_6404:
        /* <DEDUP_REMOVED lines=27> */
.L_x_6407:
        /* <DEDUP_REMOVED lines=14> */
.L_x_6406:
[----:B------:R-:W2:Y:S02]  /*e400*/  LDG.E.U16 R0, desc[UR36][R2.64] ;  /* 0x0000002402007981 */ /* 0x000ea4000c1e1500 */
[----:B--2---:R-:W-:-:S05]  /*e410*/  SHF.L.U32 R0, R0, 0x10, RZ ;  /* 0x0000001000007819 */ /* 0x004fca00000006ff */
[----:B------:R-:W-:-:S04]  /*e420*/  FMUL.FTZ R0, R0, 1 ;  /* 0x3f80000000007820 */ /* 0x000fc80000410000 */
[----:B------:R0:W1:Y:S01]  /*e430*/  F2F.F64.F32 R18, R0 ;  /* 0x0000000000127310 */ /* 0x0000620000201800 */
[----:B------:R-:W-:Y:S05]  /*e440*/  BRA `(.L_x_6396) ;  /* 0x0000000400b07947 */ /* 0x000fea0003800000 */
.L_x_6403:
        /* <DEDUP_REMOVED lines=11> */
.L_x_6410:
        /* <DEDUP_REMOVED lines=21> */
.L_x_6412:
[----:B------:R-:W-:Y:S05]  /*e650*/  BSYNC.RECONVERGENT B0 ;  /* 0x0000000000007941 */ /* 0x000fea0003800200 */
.L_x_6411:
[----:B------:R-:W-:Y:S01]  /*e660*/  IMAD.SHL.U32 R0, R0, 0x100000, RZ ;  /* 0x0010000000007824 */ /* 0x000fe200078e00ff */
[----:B------:R-:W-:-:S04]  /*e670*/  LEA R2, R2, 0x3b800000, 0x17 ;  /* 0x3b80000002027811 */ /* 0x000fc800078eb8ff */
[----:B------:R-:W-:-:S05]  /*e680*/  LOP3.LUT R0, R2, R0, R7, 0xfe, !PT ;  /* 0x0000000002007212 */ /* 0x000fca00078efe07 */
[----:B------:R-:W-:-:S04]  /*e690*/  FMUL.FTZ R0, R0, 1 ;  /* 0x3f80000000007820 */ /* 0x000fc80000410000 */
[----:B------:R0:W1:Y:S01]  /*e6a0*/  F2F.F64.F32 R18, R0 ;  /* 0x0000000000127310 */ /* 0x0000620000201800 */
[----:B------:R-:W-:Y:S05]  /*e6b0*/  BRA `(.L_x_6396) ;  /* 0x0000000400147947 */ /* 0x000fea0003800000 */
.L_x_6409:
        /* <DEDUP_REMOVED lines=21> */
.L_x_6414:
[----:B------:R-:W-:Y:S05]  /*e810*/  BSYNC.RECONVERGENT B0 ;  /* 0x0000000000007941 */ /* 0x000fea0003800200 */
.L_x_6413:
[----:B------:R-:W-:Y:S02]  /*e820*/  SHF.L.U32 R0, R0, 0x15, RZ ;  /* 0x0000001500007819 */ /* 0x000fe400000006ff */
[----:B------:R-:W-:-:S04]  /*e830*/  LEA R2, R2, 0x37800000, 0x17 ;  /* 0x3780000002027811 */ /* 0x000fc800078eb8ff */
[----:B------:R-:W-:-:S05]  /*e840*/  LOP3.LUT R0, R2, R0, R7, 0xfe, !PT ;  /* 0x0000000002007212 */ /* 0x000fca00078efe07 */
[----:B------:R-:W-:-:S04]  /*e850*/  FMUL.FTZ R0, R0, 1 ;  /* 0x3f80000000007820 */ /* 0x000fc80000410000 */
[----:B------:R0:W1:Y:S01]  /*e860*/  F2F.F64.F32 R18, R0 ;  /* 0x0000000000127310 */ /* 0x0000620000201800 */
[----:B------:R-:W-:Y:S05]  /*e870*/  BRA `(.L_x_6396) ;  /* 0x0000000000a47947 */ /* 0x000fea0003800000 */
.L_x_6408:
        /* <DEDUP_REMOVED lines=18> */
.L_x_6395:
        /* <DEDUP_REMOVED lines=16> */
.L_x_6417:
[----:B------:R-:W-:Y:S01]  /*eaa0*/  CS2R R18, SRZ ;  /* 0x0000000000127805 */ /* 0x000fe2000001ff00 */
[----:B------:R-:W-:Y:S06]  /*eab0*/  BRA `(.L_x_6396) ;  /* 0x0000000000147947 */ /* 0x000fec0003800000 */
.L_x_6416:
[----:B------:R-:W2:Y:S02]  /*eac0*/  LDG.E.64 R18, desc[UR36][R2.64] ;  /* 0x0000002402127981 */ /* 0x000ea4000c1e1b00 */
[----:B--2---:R-:W4:Y:S01]  /*ead0*/  I2F.F64.U64 R18, R18 ;  /* 0x0000001200127312 */ /* 0x004f220000301800 */
[----:B------:R-:W-:Y:S05]  /*eae0*/  BRA `(.L_x_6396) ;  /* 0x0000000000087947 */ /* 0x000fea0003800000 */
.L_x_6415:
[----:B------:R-:W2:Y:S02]  /*eaf0*/  LDG.E R2, desc[UR36][R2.64] ;  /* 0x0000002402027981 */ /* 0x000ea4000c1e1900 */
[----:B--2---:R0:W1:Y:S02]  /*eb00*/  I2F.F64.U32 R18, R2 ;  /* 0x0000000200127312 */ /* 0x0040640000201800 */
.L_x_6396:
[----:B------:R-:W-:Y:S05]  /*eb10*/  BSYNC.RECONVERGENT B6 ;  /* 0x0000000000067941 */ /* 0x000fea0003800200 */
.L_x_6390:
        /* <DEDUP_REMOVED lines=18> */
.L_x_6422:
[----:B0-----:R-:W2:Y:S02]  /*ec40*/  LDG.E.U8 R2, desc[UR36][R22.64] ;  /* 0x0000002416027981 */ /* 0x001ea4000c1e1100 */
[----:B--2---:R-:W0:Y:S01]  /*ec50*/  I2F.F64.U16 R2, R2 ;  /* 0x0000000200027312 */ /* 0x004e220000101800 */
[----:B------:R-:W-:Y:S05]  /*ec60*/  BRA `(.L_x_6424) ;  /* 0x0000000c00607947 */ /* 0x000fea0003800000 */
.L_x_6421:
        /* <DEDUP_REMOVED lines=9> */
.L_x_6426:
[----:B0-----:R-:W2:Y:S02]  /*ed00*/  LDG.E R2, desc[UR36][R22.64] ;  /* 0x0000002416027981 */ /* 0x001ea4000c1e1900 */
[----:B--2---:R-:W0:Y:S01]  /*ed10*/  I2F.F64 R2, R2 ;  /* 0x0000000200027312 */ /* 0x004e220000201c00 */
[----:B------:R-:W-:Y:S05]  /*ed20*/  BRA `(.L_x_6424) ;  /* 0x0000000c00307947 */ /* 0x000fea0003800000 */
.L_x_6425:
[----:B0-----:R-:W2:Y:S02]  /*ed30*/  LDG.E.U16 R2, desc[UR36][R22.64] ;  /* 0x0000002416027981 */ /* 0x001ea4000c1e1500 */
[----:B--2---:R-:W0:Y:S01]  /*ed40*/  I2F.F64.S16 R2, R2 ;  /* 0x0000000200027312 */ /* 0x004e220000101c00 */
[----:B------:R-:W-:Y:S05]  /*ed50*/  BRA `(.L_x_6424) ;  /* 0x0000000c00247947 */ /* 0x000fea0003800000 */
.L_x_6420:
        /* <DEDUP_REMOVED lines=10> */
.L_x_6428:
[----:B0-----:R-:W2:Y:S02]  /*ee00*/  LDG.E.U16 R0, desc[UR36][R22.64] ;  /* 0x0000002416007981 */ /* 0x001ea4000c1e1500 */
[----:B--2---:R-:W-:-:S05]  /*ee10*/  HADD2.F32 R0, -RZ, R0.H0_H0 ;  /* 0x20000000ff007230 */ /* 0x004fca0000004100 */
[----:B------:R-:W-:-:S04]  /*ee20*/  FMUL.FTZ R0, R0, 1 ;  /* 0x3f80000000007820 */ /* 0x000fc80000410000 */
[----:B------:R0:W2:Y:S01]  /*ee30*/  F2F.F64.F32 R2, R0 ;  /* 0x0000000000027310 */ /* 0x0000a20000201800 */
[----:B------:R-:W-:Y:S05]  /*ee40*/  BRA `(.L_x_6424) ;  /* 0x0000000800e87947 */ /* 0x000fea0003800000 */
.L_x_6427:
        /* <DEDUP_REMOVED lines=10> */
.L_x_6430:
[----:B------:R-:W0:Y:S02]  /*eef0*/  LDG.E.U16 R22, desc[UR36][R22.64] ;  /* 0x0000002416167981 */ /* 0x000e24000c1e1500 */
[----:B0-----:R-:W-:-:S05]  /*ef00*/  HADD2.F32 R0, -RZ, R22.H0_H0 ;  /* 0x20000016ff007230 */ /* 0x001fca0000004100 */
[----:B------:R-:W-:-:S04]  /*ef10*/  FMUL.FTZ R0, R0, 1 ;  /* 0x3f80000000007820 */ /* 0x000fc80000410000 */
[----:B------:R0:W2:Y:S01]  /*ef20*/  F2F.F64.F32 R2, R0 ;  /* 0x0000000000027310 */ /* 0x0000a20000201800 */
[----:B------:R-:W-:Y:S05]  /*ef30*/  BRA `(.L_x_6424) ;  /* 0x0000000800ac7947 */ /* 0x000fea0003800000 */
.L_x_6429:
[----:B0-----:R0:W5:Y:S01]  /*ef40*/  LDG.E.64 R2, desc[UR36][R22.64] ;  /* 0x0000002416027981 */ /* 0x001162000c1e1b00 */
[----:B------:R-:W-:Y:S05]  /*ef50*/  BRA `(.L_x_6424) ;  /* 0x0000000800a47947 */ /* 0x000fea0003800000 */
.L_x_6419:
        /* <DEDUP_REMOVED lines=9> */
[----:B0-----:R-:W-:Y:S01]  /*eff0*/  HFMA2 R2, -RZ, RZ, 0, 0 ;  /* 0x00000000ff027431 */ /* 0x001fe200000001ff */
[----:B--2---:R-:W-:-:S04]  /*f000*/  ISETP.NE.AND P0, PT, R22, RZ, PT ;  /* 0x000000ff1600720c */ /* 0x004fc80003f05270 */
[----:B------:R-:W-:Y:S01]  /*f010*/  FSEL R3, RZ, 1.875, !P0 ;  /* 0x3ff00000ff037808 */ /* 0x000fe20004000000 */
[----:B------:R-:W-:Y:S08]  /*f020*/  BRA `(.L_x_6424) ;  /* 0x0000000800707947 */ /* 0x000ff00003800000 */
.L_x_6433:
[----:B0-----:R0:W5:Y:S01]  /*f030*/  LDG.E.64 R2, desc[UR36][R22.64] ;  /* 0x0000002416027981 */ /* 0x001162000c1e1b00 */
[----:B------:R-:W-:Y:S05]  /*f040*/  BRA `(.L_x_6424) ;  /* 0x0000000800687947 */ /* 0x000fea0003800000 */
.L_x_6432:
        /* <DEDUP_REMOVED lines=27> */
.L_x_6435:
[----:B0-----:R-:W2:Y:S02]  /*f200*/  LDG.E.U8 R3, desc[UR36][R22.64] ;  /* 0x0000002416037981 */ /* 0x001ea4000c1e1100 */
        /* <DEDUP_REMOVED lines=13> */
.L_x_6434:
[----:B0-----:R-:W2:Y:S02]  /*f2e0*/  LDG.E.U16 R0, desc[UR36][R22.64] ;  /* 0x0000002416007981 */ /* 0x001ea4000c1e1500 */
[----:B--2---:R-:W-:-:S05]  /*f2f0*/  SHF.L.U32 R0, R0, 0x10, RZ ;  /* 0x0000001000007819 */ /* 0x004fca00000006ff */
[----:B------:R-:W-:-:S04]  /*f300*/  FMUL.FTZ R0, R0, 1 ;  /* 0x3f80000000007820 */ /* 0x000fc80000410000 */
[----:B------:R0:W2:Y:S01]  /*f310*/  F2F.F64.F32 R2, R0 ;  /* 0x0000000000027310 */ /* 0x0000a20000201800 */
[----:B------:R-:W-:Y:S05]  /*f320*/  BRA `(.L_x_6424) ;  /* 0x0000000400b07947 */ /* 0x000fea0003800000 */
.L_x_6431:
        /* <DEDUP_REMOVED lines=11> */
.L_x_6438:
        /* <DEDUP_REMOVED lines=21> */
.L_x_6440:
[----:B------:R-:W-:Y:S05]  /*f530*/  BSYNC.RECONVERGENT B0 ;  /* 0x0000000000007941 */ /* 0x000fea0003800200 */
.L_x_6439:
[----:B------:R-:W-:Y:S01]  /*f540*/  IMAD.SHL.U32 R0, R0, 0x100000, RZ ;  /* 0x0010000000007824 */ /* 0x000fe200078e00ff */
[----:B------:R-:W-:-:S04]  /*f550*/  LEA R2, R2, 0x3b800000, 0x17 ;  /* 0x3b80000002027811 */ /* 0x000fc800078eb8ff */
[----:B------:R-:W-:-:S05]  /*f560*/  LOP3.LUT R0, R2, R0, R7, 0xfe, !PT ;  /* 0x0000000002007212 */ /* 0x000fca00078efe07 */
[----:B------:R-:W-:-:S04]  /*f570*/  FMUL.FTZ R0, R0, 1 ;  /* 0x3f80000000007820 */ /* 0x000fc80000410000 */
[----:B------:R0:W2:Y:S01]  /*f580*/  F2F.F64.F32 R2, R0 ;  /* 0x0000000000027310 */ /* 0x0000a20000201800 */
[----:B------:R-:W-:Y:S05]  /*f590*/  BRA `(.L_x_6424) ;  /* 0x0000000400147947 */ /* 0x000fea0003800000 */
.L_x_6437:
        /* <DEDUP_REMOVED lines=21> */
.L_x_6442:
[----:B------:R-:W-:Y:S05]  /*f6f0*/  BSYNC.RECONVERGENT B0 ;  /* 0x0000000000007941 */ /* 0x000fea0003800200 */
.L_x_6441:
[----:B------:R-:W-:Y:S02]  /*f700*/  SHF.L.U32 R0, R0, 0x15, RZ ;  /* 0x0000001500007819 */ /* 0x000fe400000006ff */
[----:B------:R-:W-:-:S04]  /*f710*/  LEA R2, R2, 0x37800000, 0x17 ;  /* 0x3780000002027811 */ /* 0x000fc800078eb8ff */
[----:B------:R-:W-:-:S05]  /*f720*/  LOP3.LUT R0, R2, R0, R7, 0xfe, !PT ;  /* 0x0000000002007212 */ /* 0x000fca00078efe07 */
[----:B------:R-:W-:-:S04]  /*f730*/  FMUL.FTZ R0, R0, 1 ;  /* 0x3f80000000007820 */ /* 0x000fc80000410000 */
[----:B------:R0:W2:Y:S01]  /*f740*/  F2F.F64.F32 R2, R0 ;  /* 0x0000000000027310 */ /* 0x0000a20000201800 */
[----:B------:R-:W-:Y:S05]  /*f750*/  BRA `(.L_x_6424) ;  /* 0x0000000000a47947 */ /* 0x000fea0003800000 */
.L_x_6436:
        /* <DEDUP_REMOVED lines=16> */
[----:B------:R2:W0:Y:S01]  /*f860*/  @P0 F2F.F64.F32 R2, R0 ;  /* 0x0000000000020310 */ /* 0x0004220000201800 */
[----:B------:R-:W-:Y:S05]  /*f870*/  BRA `(.L_x_6424) ;  /* 0x00000000005c7947 */ /* 0x000fea0003800000 */
.L_x_6423:
[----:B0-----:R-:W-:Y:S01]  /*f880*/  MOV R2, 0x0 ;  /* 0x0000000000027802 */ /* 0x001fe20000000f00 */
[----:B------:R-:W0:Y:S01]  /*f890*/  LDCU.64 UR4, c[0x4][0x140] ;  /* 0x01002800ff0477ac */ /* 0x000e220008000a00 */
[----:B------:R-:W-:Y:S02]  /*f8a0*/  HFMA2 R8, -RZ, RZ, 0, 4.64916229248046875e-06 ;  /* 0x0000004eff087431 */ /* 0x000fe400000001ff */
[----:B------:R-:W-:Y:S01]  /*f8b0*/  IMAD.MOV.U32 R12, RZ, RZ, 0x1 ;  /* 0x00000001ff0c7424 */ /* 0x000fe200078e00ff */
[----:B------:R-:W-:Y:S01]  /*f8c0*/  MOV R13, RZ ;  /* 0x000000ff000d7202 */ /* 0x000fe20000000f00 */
[----:B------:R-:W2:Y:S01]  /*f8d0*/  LDCU.64 UR6, c[0x4][0x148] ;  /* 0x01002900ff0677ac */ /* 0x000ea20008000a00 */
[----:B------:R-:W1:Y:S01]  /*f8e0*/  LDC.64 R2, c[0x4][R2] ;  /* 0x0100000002027b82 */ /* 0x000e620000000a00 */
[----:B------:R-:W3:Y:S01]  /*f8f0*/  LDCU.64 UR8, c[0x4][0x38] ;  /* 0x01000700ff0877ac */ /* 0x000ee20008000a00 */
[----:B0-----:R-:W-:Y:S01]  /*f900*/  MOV R4, UR4 ;  /* 0x0000000400047c02 */ /* 0x001fe20008000f00 */
[----:B------:R-:W-:Y:S01]  /*f910*/  IMAD.U32 R5, RZ, RZ, UR5 ;  /* 0x00000005ff057e24 */ /* 0x000fe2000f8e00ff */
[----:B--2---:R-:W-:Y:S01]  /*f920*/  MOV R6, UR6 ;  /* 0x0000000600067c02 */ /* 0x004fe20008000f00 */
[----:B------:R-:W-:Y:S01]  /*f930*/  IMAD.U32 R7, RZ, RZ, UR7 ;  /* 0x00000007ff077e24 */ /* 0x000fe2000f8e00ff */
[----:B---3--:R-:W-:Y:S01]  /*f940*/  MOV R10, UR8 ;  /* 0x00000008000a7c02 */ /* 0x008fe20008000f00 */
[----:B------:R-:W-:-:S07]  /*f950*/  IMAD.U32 R11, RZ, RZ, UR9 ;  /* 0x00000009ff0b7e24 */ /* 0x000fce000f8e00ff */
[----:B------:R-:W-:-:S07]  /*f960*/  LEPC R20, `(.L_x_6445) ;  /* 0x000000001014794e */ /* 0x000fce0000000000 */
[----:B-1--45:R-:W-:Y:S05]  /*f970*/  CALL.ABS.NOINC R2 ;  /* 0x0000000002007343 */ /* 0x032fea0003c00000 */
.L_x_6445:
[----:B------:R-:W-:Y:S01]  /*f980*/  CS2R R2, SRZ ;  /* 0x0000000000027805 */ /* 0x000fe2000001ff00 */
[----:B------:R-:W-:Y:S06]  /*f990*/  BRA `(.L_x_6424) ;  /* 0x0000000000147947 */ /* 0x000fec0003800000 */
.L_x_6444:
[----:B0-----:R-:W2:Y:S02]  /*f9a0*/  LDG.E.64 R2, desc[UR36][R22.64] ;  /* 0x0000002416027981 */ /* 0x001ea4000c1e1b00 */
[----:B--2---:R-:W0:Y:S01]  /*f9b0*/  I2F.F64.U64 R2, R2 ;  /* 0x0000000200027312 */ /* 0x004e220000301800 */
[----:B------:R-:W-:Y:S05]  /*f9c0*/  BRA `(.L_x_6424) ;  /* 0x0000000000087947 */ /* 0x000fea0003800000 */
.L_x_6443:
[----:B0-----:R-:W2:Y:S02]  /*f9d0*/  LDG.E R2, desc[UR36][R22.64] ;  /* 0x0000002416027981 */ /* 0x001ea4000c1e1900 */
[----:B--2---:R-:W0:Y:S02]  /*f9e0*/  I2F.F64.U32 R2, R2 ;  /* 0x0000000200027312 */ /* 0x004e240000201800 */
.L_x_6424:
[----:B------:R-:W-:Y:S05]  /*f9f0*/  BSYNC.RECONVERGENT B6 ;  /* 0x0000000000067941 */ /* 0x000fea0003800200 */
.L_x_6418:
[----:B------:R-:W-:Y:S01]  /*fa00*/  UPRMT UR4, UR43, 0x9910, URZ ;  /* 0x000099102b047896 */ /* 0x000fe200080000ff */
[----:B0-2--5:R-:W-:-:S03]  /*fa10*/  DSETP.NEU.AND P0, PT, R2, RZ, PT ;  /* 0x000000ff0200722a */ /* 0x025fc60003f0d000 */
[----:B------:R-:W-:-:S03]  /*fa20*/  UISETP.GT.AND UP0, UPT, UR4, 0x9, UPT ;  /* 0x000000090400788c */ /* 0x000fc6000bf04270 */
[----:B-1-34-:R-:W-:-:S06]  /*fa30*/  DSETP.NEU.XOR P0, PT, R18, RZ, P0 ;  /* 0x000000ff1200722a */ /* 0x01afcc000070d800 */
        /* <DEDUP_REMOVED lines=12> */
.L_x_6449:
[----:B------:R-:W-:Y:S01]  /*fb00*/  STG.E.U8 desc[UR36][R16.64], R2 ;  /* 0x0000000210007986 */ /* 0x000fe2000c101124 */
[----:B------:R-:W-:Y:S05]  /*fb10*/  EXIT ;  /* 0x000000000000794d */ /* 0x000fea0003800000 */
.L_x_6448:
        /* <DEDUP_REMOVED lines=9> */
.L_x_6452:
[----:B------:R-:W-:Y:S01]  /*fbb0*/  STG.E desc[UR36][R16.64], R2 ;  /* 0x0000000210007986 */ /* 0x000fe2000c101924 */
[----:B------:R-:W-:Y:S05]  /*fbc0*/  EXIT ;  /* 0x000000000000794d */ /* 0x000fea0003800000 */
.L_x_6451:
[----:B------:R-:W-:Y:S01]  /*fbd0*/  STG.E.U16 desc[UR36][R16.64], R2 ;  /* 0x0000000210007986 */ /* 0x000fe2000c101524 */
[----:B------:R-:W-:Y:S05]  /*fbe0*/  EXIT ;  /* 0x000000000000794d */ /* 0x000fea0003800000 */
.L_x_6447:
        /* <DEDUP_REMOVED lines=9> */
.L_x_6454:
[----:B------:R-:W-:-:S04]  /*fc80*/  I2FP.F32.U32 R0, R2 ;  /* 0x0000000200007245 */ /* 0x000fc80000201000 */
[----:B------:R-:W-:-:S05]  /*fc90*/  F2FP.F16.F32.PACK_AB R0, RZ, R0 ;  /* 0x00000000ff00723e */ /* 0x000fca00000000ff */
[----:B------:R-:W-:Y:S01]  /*fca0*/  STG.E.U16 desc[UR36][R16.64], R0 ;  /* 0x0000000010007986 */ /* 0x000fe2000c101524 */
[----:B------:R-:W-:Y:S05]  /*fcb0*/  EXIT ;  /* 0x000000000000794d */ /* 0x000fea0003800000 */
.L_x_6453:
        /* <DEDUP_REMOVED lines=10> */
.L_x_6456:
[----:B------:R-:W-:-:S04]  /*fd60*/  I2FP.F32.U32 R2, R2 ;  /* 0x0000000200027245 */ /* 0x000fc80000201000 */
[----:B------:R-:W-:-:S04]  /*fd70*/  F2FP.F16.F32.PACK_AB R3, RZ, R2 ;  /* 0x00000002ff03723e */ /* 0x000fc800000000ff */
[----:B------:R-:W-:-:S05]  /*fd80*/  PRMT R3, R3, 0x5410, RZ ;  /* 0x0000541003037816 */ /* 0x000fca00000000ff */
[----:B------:R-:W-:Y:S01]  /*fd90*/  STG.E desc[UR36][R16.64], R3 ;  /* 0x0000000310007986 */ /* 0x000fe2000c101924 */
[----:B------:R-:W-:Y:S05]  /*fda0*/  EXIT ;  /* 0x000000000000794d */ /* 0x000fea0003800000 */
.L_x_6455:
[----:B------:R-:W0:Y:S02]  /*fdb0*/  I2F.F64.U32 R2, R2 ;  /* 0x0000000200027312 */ /* 0x000e240000201800 */
[----:B0-----:R-:W-:Y:S01]  /*fdc0*/  STG.E.64 desc[UR36][R16.64], R2 ;  /* 0x0000000210007986 */ /* 0x001fe2000c101b24 */
[----:B------:R-:W-:Y:S05]  /*fdd0*/  EXIT ;  /* 0x000000000000794d */ /* 0x000fea0003800000 */
.L_x_6446:
        /* <DEDUP_REMOVED lines=12> */
.L_x_6460:
        /* <DEDUP_REMOVED lines=16> */
.L_x_6463:
[----:B------:R-:W-:-:S07]  /*ffa0*/  PRMT R8, R0, 0x7610, R8 ;  /* 0x0000761000087816 */ /* 0x000fce0000000008 */
.L_x_6462:
[----:B------:R-:W-:Y:S05]  /*ffb0*/  BSYNC.RECONVERGENT B0 ;  /* 0x0000000000007941 */ /* 0x000fea0003800200 */
.L_x_6461:
[----:B------:R-:W-:Y:S01]  /*ffc0*/  STG.E.U8 desc[UR36][R16.64], R8 ;  /* 0x0000000810007986 */ /* 0x000fe2000c101124 */
[----:B------:R-:W-:Y:S05]  /*ffd0*/  EXIT ;  /* 0x000000000000794d */ /* 0x000fea0003800000 */
.L_x_6459:
        /* <DEDUP_REMOVED lines=16> */
.L_x_6466:
[----:B------:R-:W-:-:S07]  /*100e0*/  PRMT R8, R0, 0x7610, R8 ;  /* 0x0000761000087816 */ /* 0x000fce0000000008 */
.L_x_6465:
[----:B------:R-:W-:Y:S05]  /*100f0*/  BSYNC.RECONVERGENT B0 ;  /* 0x0000000000007941 */ /* 0x000fea0003800200 */
.L_x_6464:
[----:B------:R-:W-:Y:S01]  /*10100*/  STG.E.U8 desc[UR36][R16.64], R8 ;  /* 0x0000000810007986 */ /* 0x000fe2000c101124 */
[----:B------:R-:W-:Y:S05]  /*10110*/  EXIT ;  /* 0x000000000000794d */ /* 0x000fea0003800000 */
.L_x_6458:
        /* <DEDUP_REMOVED lines=21> */
.L_x_6468:
[----:B------:R-:W-:-:S05]  /*10270*/  IMAD.MOV.U32 R3, RZ, RZ, RZ ;  /* 0x000000ffff037224 */ /* 0x000fca00078e00ff */
[----:B------:R-:W-:Y:S01]  /*10280*/  STG.E.64 desc[UR36][R16.64], R2 ;  /* 0x0000000210007986 */ /* 0x000fe2000c101b24 */
[----:B------:R-:W-:Y:S05]  /*10290*/  EXIT ;  /* 0x000000000000794d */ /* 0x000fea0003800000 */
.L_x_6467:
[----:B------:R-:W-:Y:S01]  /*102a0*/  STG.E desc[UR36][R16.64], R2 ;  /* 0x0000000210007986 */ /* 0x000fe2000c101924 */
[----:B------:R-:W-:Y:S05]  /*102b0*/  EXIT ;  /* 0x000000000000794d */ /* 0x000fea0003800000 */
.L_x_6457:
        /* <DEDUP_REMOVED lines=8> */
.L_x_6470:
[----:B------:R-:W0:Y:S01]  /*10340*/  I2F.F64.U32 R4, R2 ;  /* 0x0000000200047312 */ /* 0x000e220000201800 */
[----:B------:R-:W-:-:S05]  /*10350*/  CS2R R6, SRZ ;  /* 0x0000000000067805 */ /* 0x000fca000001ff00 */
[----:B0-----:R-:W-:Y:S01]  /*10360*/  STG.E.128 desc[UR36][R16.64], R4 ;  /* 0x0000000410007986 */ /* 0x001fe2000c101d24 */
[----:B------:R-:W-:Y:S05]  /*10370*/  EXIT ;  /* 0x000000000000794d */ /* 0x000fea0003800000 */
.L_x_6469:
[----:B------:R-:W-:-:S09]  /*10380*/  UISETP.NE.AND UP0, UPT, UR4, 0xf, UPT ;  /* 0x0000000f0400788c */ /* 0x000fd2000bf05270 */
[----:B------:R-:W-:Y:S05]  /*10390*/  BRA.U !UP0, `(.L_x_6471) ;  /* 0x0000000108d47547 */ /* 0x000fea000b800000 */
[----:B------:R-:W-:-:S09]  /*103a0*/  UISETP.NE.AND UP0, UPT, UR4, 0x17, UPT ;  /* 0x000000170400788c */ /* 0x000fd2000bf05270 */
[----:B------:R-:W-:Y:S05]  /*103b0*/  BRA.U !UP0, `(.L_x_6472) ;  /* 0x0000000108847547 */ /* 0x000fea000b800000 */
[----:B------:R-:W-:-:S09]  /*103c0*/  UISETP.NE.AND UP0, UPT, UR4, 0x18, UPT ;  /* 0x000000180400788c */ /* 0x000fd2000bf05270 */
[----:B------:R-:W-:Y:S05]  /*103d0*/  BRA.U !UP0, `(.L_x_6473) ;  /* 0x0000000108447547 */ /* 0x000fea000b800000 */
.L_x_6450:
        /* <DEDUP_REMOVED lines=16> */
.L_x_6474:
[----:B------:R-:W-:Y:S05]  /*104e0*/  EXIT ;  /* 0x000000000000794d */ /* 0x000fea0003800000 */
.L_x_6473:
        /* <DEDUP_REMOVED lines=11> */
.L_x_6476:
[----:B------:R-:W-:Y:S05]  /*105a0*/  BSYNC.RECONVERGENT B0 ;  /* 0x0000000000007941 */ /* 0x000fea0003800200 */
.L_x_6475:
[----:B------:R-:W-:Y:S01]  /*105b0*/  STG.E.U8 desc[UR36][R16.64], R3 ;  /* 0x0000000310007986 */ /* 0x000fe2000c101124 */
[----:B------:R-:W-:Y:S05]  /*105c0*/  EXIT ;  /* 0x000000000000794d */ /* 0x000fea0003800000 */
.L_x_6472:
        /* <DEDUP_REMOVED lines=13> */
.L_x_6477:
[----:B------:R-:W-:Y:S01]  /*106a0*/  HFMA2 R3, -RZ, RZ, 0, 7.569789886474609375e-06 ;  /* 0x0000007fff037431 */ /* 0x000fe200000001ff */
[----:B------:R-:W-:-:S04]  /*106b0*/  ISETP.GT.U32.AND P0, PT, R5, 0x7f800000, PT ;  /* 0x7f8000000500780c */ /* 0x000fc80003f04070 */
[----:B------:R-:W-:-:S05]  /*106c0*/  SEL R3, R3, 0x7c, P0 ;  /* 0x0000007c03037807 */ /* 0x000fca0000000000 */
[----:B------:R-:W-:Y:S01]  /*106d0*/  STG.E.U8 desc[UR36][R16.64], R3 ;  /* 0x0000000310007986 */ /* 0x000fe2000c101124 */
[----:B------:R-:W-:Y:S05]  /*106e0*/  EXIT ;  /* 0x000000000000794d */ /* 0x000fea0003800000 */
.L_x_6471:
[----:B------:R-:W-:-:S04]  /*106f0*/  I2FP.F32.U32 R0, R2 ;  /* 0x0000000200007245 */ /* 0x000fc80000201000 */
[----:B------:R-:W-:-:S05]  /*10700*/  F2FP.BF16.F32.PACK_AB R0, RZ, R0 ;  /* 0x00000000ff00723e */ /* 0x000fca00000010ff */
[----:B------:R-:W-:Y:S01]  /*10710*/  STG.E.U16 desc[UR36][R16.64], R0 ;  /* 0x0000000010007986 */ /* 0x000fe2000c101524 */
[----:B------:R-:W-:Y:S05]  /*10720*/  EXIT ;  /* 0x000000000000794d */ /* 0x000fea0003800000 */
.L_x_6478:
        /* <DEDUP_REMOVED lines=13> */
.L_x_43427:


//--------------------- .text._ZN2at6native27unrolled_elementwise_kernelINS0_13BinaryFunctorIddbZZZNS0_23logical_xor_kernel_cudaERNS_14TensorIteratorEENKUlvE0_clEvENKUlvE4_clEvEUlddE_EESt5arrayIPcLm3EELi4E23TrivialOffsetCalculatorILi2EjESC_ILi1EjENS0_6memory12LoadWithCastILi2EEENSF_13StoreWithCastILi1EEEEEviT_T0_T2_T3_T4_T5_ --------------------------
	.section	.text._ZN2at6native27unrolled_elementwise_kernelINS0_13BinaryFunctorIddbZZZNS0_23logical_xor_kernel_cudaERNS_14TensorIteratorEENKUlvE0_clEvENKUlvE4_clEvEUlddE_EESt5arrayIPcLm3EELi4E23TrivialOffsetCalculatorILi2EjESC_ILi1EjENS0_6memory12LoadWithCastILi2EEENSF_13StoreWithCastILi1EEEEEviT_T0_T2_T3_T4_T5_,"ax",@progbits
	.align	128
        .global         _ZN2at6native27unrolled_elementwise_kernelINS0_13BinaryFunctorIddbZZZNS0_23logical_xor_kernel_cudaERNS_14TensorIteratorEENKUlvE0_clEvENKUlvE4_clEvEUlddE_EESt5arrayIPcLm3EELi4E23TrivialOffsetCalculatorILi2EjESC_ILi1EjENS0_6memory12LoadWithCastILi2EEENSF_13StoreWithCastILi1EEEEEviT_T0_T2_T3_T4_T5_
        .type           _ZN2at6native27unrolled_elementwise_kernelINS0_13BinaryFunctorIddbZZZNS0_23logical_xor_kernel_cudaERNS_14TensorIteratorEENKUlvE0_clEvENKUlvE4_clEvEUlddE_EESt5arrayIPcLm3EELi4E23TrivialOffsetCalculatorILi2EjESC_ILi1EjENS0_6memory12LoadWithCastILi2EEENSF_13StoreWithCastILi1EEEEEviT_T0_T2_T3_T4_T5_,@function
        .size           _ZN2at6native27unrolled_elementwise_kernelINS0_13BinaryFunctorIddbZZZNS0_23logical_xor_kernel_cudaERNS_14TensorIteratorEENKUlvE0_clEvENKUlvE4_clEvEUlddE_EESt5arrayIPcLm3EELi4E23TrivialOffsetCalculatorILi2EjESC_ILi1EjENS0_6memory12LoadWithCastILi2EEENSF_13StoreWithCastILi1EEEEEviT_T0_T2_T3_T4_T5_,(.L_x_43428 - _ZN2at6native27unrolled_elementwise_kernelINS0_13BinaryFunctorIddbZZZNS0_23logical_xor_kernel_cudaERNS_14TensorIteratorEENKUlvE0_clEvENKUlvE4_clEvEUlddE_EESt5arrayIPcLm3EELi4E23TrivialOffsetCalculatorILi2EjESC_ILi1EjENS0_6memory12LoadWithCastILi2EEENSF_13StoreWithCastILi1EEEEEviT_T0_T2_T3_T4_T5_)
        .other          _ZN2at6native27unrolled_elementwise_kernelINS0_13BinaryFunctorIddbZZZNS0_23logical_xor_kernel_cudaERNS_14TensorIteratorEENKUlvE0_clEvENKUlvE4_clEvEUlddE_EESt5arrayIPcLm3EELi4E23TrivialOffsetCalculatorILi2EjESC_ILi1EjENS0_6memory12LoadWithCastILi2EEENSF_13StoreWithCastILi1EEEEEviT_T0_T2_T3_T4_T5_,@"STO_CUDA_ENTRY STV_DEFAULT"
_ZN2at6native27unrolled_elementwise_kernelINS0_13BinaryFunctorIddbZZZNS0_23logical_xor_kernel_cudaERNS_14TensorIteratorEENKUlvE0_clEvENKUlvE4_clEvEUlddE_EESt5arrayIPcLm3EELi4E23TrivialOffsetCalculatorILi2EjESC_ILi1EjENS0_6memory12LoadWithCastILi2EEENSF_13StoreWithCastILi1EEEEEviT_T0_T2_T3_T4_T5_:
.text._ZN2at6native27unrolled_elementwise_kernelINS0_13BinaryFunctorIddbZZZNS0_23logical_xor_kernel_cudaERNS_14TensorIteratorEENKUlvE0_clEvENKUlvE4_clEvEUlddE_EESt5arrayIPcLm3EELi4E23TrivialOffsetCalculatorILi2EjESC_ILi1EjENS0_6memory12LoadWithCastILi2EEENSF_13StoreWithCastILi1EEEEEviT_T0_T2_T3_T4_T5_:
        /* <DEDUP_REMOVED lines=37> */
.L_x_6485:
[----:B------:R-:W2:Y:S02]  /*0250*/  LDG.E.U8 R2, desc[UR36][R2.64] ;  /* 0x0000002402027981 */ /* 0x000ea4000c1e1100 */
[----:B--2---:R0:W1:Y:S01]  /*0260*/  I2F.F64.U16 R22, R2 ;  /* 0x0000000200167312 */ /* 0x0040620000101800 */
[----:B------:R-:W-:Y:S05]  /*0270*/  BRA `(.L_x_6487) ;  /* 0x0000000c00607947 */ /* 0x000fea0003800000 */
.L_x_6484:
        /* <DEDUP_REMOVED lines=9> */
.L_x_6489:
[----:B------:R-:W2:Y:S02]  /*0310*/  LDG.E R2, desc[UR36][R2.64] ;  /* 0x0000002402027981 */ /* 0x000ea4000c1e1900 */
[----:B--2---:R1:W2:Y:S01]  /*0320*/  I2F.F64 R22, R2 ;  /* 0x0000000200167312 */ /* 0x0042a20000201c00 */
[----:B------:R-:W-:Y:S05]  /*0330*/  BRA `(.L_x_6487) ;  /* 0x0000000c00307947 */ /* 0x000fea0003800000 */
.L_x_6488:
[----:B------:R-:W2:Y:S02]  /*0340*/  LDG.E.U16 R2, desc[UR36][R2.64] ;  /* 0x0000002402027981 */ /* 0x000ea4000c1e1500 */
[----:B--2---:R3:W4:Y:S01]  /*0350*/  I2F.F64.S16 R22, R2 ;  /* 0x0000000200167312 */ /* 0x0047220000101c00 */
[----:B------:R-:W-:Y:S05]  /*0360*/  BRA `(.L_x_6487) ;  /* 0x0000000c00247947 */ /* 0x000fea0003800000 */
.L_x_6483:
        /* <DEDUP_REMOVED lines=10> */
.L_x_6491:
[----:B------:R-:W2:Y:S02]  /*0410*/  LDG.E.U16 R0, desc[UR36][R2.64] ;  /* 0x0000002402007981 */ /* 0x000ea4000c1e1500 */
[----:B--2---:R-:W-:-:S05]  /*0420*/  HADD2.F32 R0, -RZ, R0.H0_H0 ;  /* 0x20000000ff007230 */ /* 0x004fca0000004100 */
[----:B------:R-:W-:-:S04]  /*0430*/  FMUL.FTZ R0, R0, 1 ;  /* 0x3f80000000007820 */ /* 0x000fc80000410000 */
[----:B------:R0:W1:Y:S01]  /*0440*/  F2F.F64.F32 R22, R0 ;  /* 0x0000000000167310 */ /* 0x0000620000201800 */
[----:B------:R-:W-:Y:S05]  /*0450*/  BRA `(.L_x_6487) ;  /* 0x0000000800e87947 */ /* 0x000fea0003800000 */
.L_x_6490:
        /* <DEDUP_REMOVED lines=10> */
.L_x_6493:
[----:B------:R-:W2:Y:S02]  /*0500*/  LDG.E.U16 R2, desc[UR36][R2.64] ;  /* 0x0000002402027981 */ /* 0x000ea4000c1e1500 */
[----:B--2---:R-:W-:-:S05]  /*0510*/  HADD2.F32 R0, -RZ, R2.H0_H0 ;  /* 0x20000002ff007230 */ /* 0x004fca0000004100 */
[----:B------:R-:W-:-:S04]  /*0520*/  FMUL.FTZ R0, R0, 1 ;  /* 0x3f80000000007820 */ /* 0x000fc80000410000 */
[----:B------:R0:W1:Y:S01]  /*0530*/  F2F.F64.F32 R22, R0 ;  /* 0x0000000000167310 */ /* 0x0000620000201800 */
[----:B------:R-:W-:Y:S05]  /*0540*/  BRA `(.L_x_6487) ;  /* 0x0000000800ac7947 */ /* 0x000fea0003800000 */
.L_x_6492:
[----:B------:R0:W5:Y:S01]  /*0550*/  LDG.E.64 R22, desc[UR36][R2.64] ;  /* 0x0000002402167981 */ /* 0x000162000c1e1b00 */
[----:B------:R-:W-:Y:S05]  /*0560*/  BRA `(.L_x_6487) ;  /* 0x0000000800a47947 */ /* 0x000fea0003800000 */
.L_x_6482:
        /* <DEDUP_REMOVED lines=13> */
.L_x_6496:
[----:B------:R0:W5:Y:S01]  /*0640*/  LDG.E.64 R22, desc[UR36][R2.64] ;  /* 0x0000002402167981 */ /* 0x000162000c1e1b00 */
[----:B------:R-:W-:Y:S05]  /*0650*/  BRA `(.L_x_6487) ;  /* 0x0000000800687947 */ /* 0x000fea0003800000 */
.L_x_6495:
        /* <DEDUP_REMOVED lines=27> */
.L_x_6498:
        /* <DEDUP_REMOVED lines=14> */
.L_x_6497:
[----:B------:R-:W2:Y:S02]  /*08f0*/  LDG.E.U16 R0, desc[UR36][R2.64] ;  /* 0x0000002402007981 */ /* 0x000ea4000c1e1500 */
[----:B--2---:R-:W-:-:S04]  /*0900*/  IMAD.U32 R0, R0, 0x10000, RZ ;  /* 0x0001000000007824 */ /* 0x004fc800078e00ff */
[----:B------:R-:W-:-:S04]  /*0910*/  FMUL.FTZ R0, R0, 1 ;  /* 0x3f80000000007820 */ /* 0x000fc80000410000 */
[----:B------:R0:W1:Y:S01]  /*0920*/  F2F.F64.F32 R22, R0 ;  /* 0x0000000000167310 */ /* 0x0000620000201800 */
[----:B------:R-:W-:Y:S05]  /*0930*/  BRA `(.L_x_6487) ;  /* 0x0000000400b07947 */ /* 0x000fea0003800000 */
.L_x_6494:
        /* <DEDUP_REMOVED lines=11> */
.L_x_6501:
        /* <DEDUP_REMOVED lines=21> */
.L_x_6503:
[----:B------:R-:W-:Y:S05]  /*0b40*/  BSYNC.RECONVERGENT B0 ;  /* 0x0000000000007941 */ /* 0x000fea0003800200 */
.L_x_6502:
[----:B------:R-:W-:Y:S01]  /*0b50*/  IMAD.SHL.U32 R0, R0, 0x100000, RZ ;  /* 0x0010000000007824 */ /* 0x000fe200078e00ff */
[----:B------:R-:W-:-:S04]  /*0b60*/  LEA R2, R2, 0x3b800000, 0x17 ;  /* 0x3b80000002027811 */ /* 0x000fc800078eb8ff */
[----:B------:R-:W-:-:S05]  /*0b70*/  LOP3.LUT R0, R2, R0, R7, 0xfe, !PT ;  /* 0x0000000002007212 */ /* 0x000fca00078efe07 */
[----:B------:R-:W-:-:S04]  /*0b80*/  FMUL.FTZ R0, R0, 1 ;  /* 0x3f80000000007820 */ /* 0x000fc80000410000 */
[----:B------:R0:W1:Y:S01]  /*0b90*/  F2F.F64.F32 R22, R0 ;  /* 0x0000000000167310 */ /* 0x0000620000201800 */
[----:B------:R-:W-:Y:S05]  /*0ba0*/  BRA `(.L_x_6487) ;  /* 0x0000000400147947 */ /* 0x000fea0003800000 */
.L_x_6500:
        /* <DEDUP_REMOVED lines=21> */
.L_x_6505:
[----:B------:R-:W-:Y:S05]  /*0d00*/  BSYNC.RECONVERGENT B0 ;  /* 0x0000000000007941 */ /* 0x000fea0003800200 */
.L_x_6504:
[----:B------:R-:W-:Y:S01]  /*0d10*/  IMAD.SHL.U32 R0, R0, 0x200000, RZ ;  /* 0x0020000000007824 */ /* 0x000fe200078e00ff */
[----:B------:R-:W-:-:S04]  /*0d20*/  LEA R2, R2, 0x37800000, 0x17 ;  /* 0x3780000002027811 */ /* 0x000fc800078eb8ff */
[----:B------:R-:W-:-:S05]  /*0d30*/  LOP3.LUT R0, R2, R0, R7, 0xfe, !PT ;  /* 0x0000000002007212 */ /* 0x000fca00078efe07 */
[----:B------:R-:W-:-:S04]  /*0d40*/  FMUL.FTZ R0, R0, 1 ;  /* 0x3f80000000007820 */ /* 0x000fc80000410000 */
[----:B------:R0:W1:Y:S01]  /*0d50*/  F2F.F64.F32 R22, R0 ;  /* 0x0000000000167310 */ /* 0x0000620000201800 */
[----:B------:R-:W-:Y:S05]  /*0d60*/  BRA `(.L_x_6487) ;  /* 0x0000000000a47947 */ /* 0x000fea0003800000 */
.L_x_6499:
[----:B------:R-:W-:-:S09]  /*0d70*/  UISETP.NE.AND UP0, UPT, UR4, 0x1c, UPT ;  /* 0x0000001c0400788c */ /* 0x000fd2000bf05270 */
[----:B------:R-:W-:Y:S05]  /*0d80*/  BRA.U !UP0, `(.L_x_6506) ;  /* 0x0000000108947547 */ /* 0x000fea000b800000 */
[----:B------:R-:W-:-:S09]  /*0d90*/  UISETP.NE.AND UP0, UPT, UR4, 0x1d, UPT ;  /* 0x0000001d0400788c */ /* 0x000fd2000bf05270 */
[----:B------:R-:W-:Y:S05]  /*0da0*/  BRA.U !UP0, `(.L_x_6507) ;  /* 0x0000000108807547 */ /* 0x000fea000b800000 */
[----:B------:R-:W-:-:S09]  /*0db0*/  UISETP.NE.AND UP0, UPT, UR4, 0x2c, UPT ;  /* 0x0000002c0400788c */ /* 0x000fd2000bf05270 */
[----:B------:R-:W-:Y:S05]  /*0dc0*/  BRA.U !UP0, `(.L_x_6508) ;  /* 0x0000000108487547 */ /* 0x000fea000b800000 */
.L_x_6486:
        /* <DEDUP_REMOVED lines=16> */
.L_x_6509:
[----:B------:R-:W-:Y:S01]  /*0ed0*/  CS2R R22, SRZ ;  /* 0x0000000000167805 */ /* 0x000fe2000001ff00 */
[----:B------:R-:W-:Y:S06]  /*0ee0*/  BRA `(.L_x_6487) ;  /* 0x0000000000447947 */ /* 0x000fec0003800000 */
.L_x_6508:
        /* <DEDUP_REMOVED lines=12> */
.L_x_6507:
[----:B------:R-:W2:Y:S02]  /*0fb0*/  LDG.E.64 R22, desc[UR36][R2.64] ;  /* 0x0000002402167981 */ /* 0x000ea4000c1e1b00 */
[----:B--2---:R-:W0:Y:S01]  /*0fc0*/  I2F.F64.U64 R22, R22 ;  /* 0x0000001600167312 */ /* 0x004e220000301800 */
[----:B------:R-:W-:Y:S05]  /*0fd0*/  BRA `(.L_x_6487) ;  /* 0x0000000000087947 */ /* 0x000fea0003800000 */
.L_x_6506:
[----:B------:R-:W2:Y:S02]  /*0fe0*/  LDG.E R2, desc[UR36][R2.64] ;  /* 0x0000002402027981 */ /* 0x000ea4000c1e1900 */
[----:B--2---:R0:W1:Y:S02]  /*0ff0*/  I2F.F64.U32 R22, R2 ;  /* 0x0000000200167312 */ /* 0x0040640000201800 */
.L_x_6487:
[----:B------:R-:W-:Y:S05]  /*1000*/  BSYNC.RECONVERGENT B6 ;  /* 0x0000000000067941 */ /* 0x000fea0003800200 */
.L_x_6481:
[----:B0-----:R-:W0:Y:S01]  /*1010*/  LDC.64 R4, c[0x0][0x398] ;  /* 0x0000e600ff047b82 */ /* 0x001e220000000a00 */
[----:B------:R-:W3:Y:S01]  /*1020*/  LDCU UR5, c[0x0][0x3ac] ;  /* 0x00007580ff0577ac */ /* 0x000ee20008000800 */
[----:B------:R-:W-:Y:S01]  /*1030*/  BSSY.RECONVERGENT B6, `(.L_x_6510) ;  /* 0x00000ed000067945 */ /* 0x000fe20003800200 */
[----:B------:R-:W-:-:S04]  /*1040*/  UPRMT UR4, UR39, 0x9910, URZ ;  /* 0x0000991027047896 */ /* 0x000fc800080000ff */
[----:B------:R-:W-:Y:S01]  /*1050*/  UISETP.GT.AND UP0, UPT, UR4, 0x9, UPT ;  /* 0x000000090400788c */ /* 0x000fe2000bf04270 */
[----:B---3--:R-:W-:-:S05]  /*1060*/  IMAD R3, R18, UR5, RZ ;  /* 0x0000000512037c24 */ /* 0x008fca000f8e02ff */
        /* <DEDUP_REMOVED lines=11> */
[----:B-1----:R-:W3:Y:S02]  /*1120*/  LDG.E.S8 R2, desc[UR36][R4.64] ;  /* 0x0000002404027981 */ /* 0x002ee4000c1e1300 */
[----:B---3--:R-:W0:Y:S01]  /*1130*/  I2F.F64.S16 R2, R2 ;  /* 0x0000000200027312 */ /* 0x008e220000101c00 */
[----:B------:R-:W-:Y:S05]  /*1140*/  BRA `(.L_x_6516) ;  /* 0x0000000c006c7947 */ /* 0x000fea0003800000 */
.L_x_6514:
[----:B-1----:R-:W3:Y:S02]  /*1150*/  LDG.E.U8 R2, desc[UR36][R4.64] ;  /* 0x0000002404027981 */ /* 0x002ee4000c1e1100 */
[----:B---3--:R-:W0:Y:S01]  /*1160*/  I2F.F64.U16 R2, R2 ;  /* 0x0000000200027312 */ /* 0x008e220000101800 */
[----:B------:R-:W-:Y:S05]  /*1170*/  BRA `(.L_x_6516) ;  /* 0x0000000c00607947 */ /* 0x000fea0003800000 */
.L_x_6513:
[----:B------:R-:W-:-:S09]  /*1180*/  UISETP.NE.AND UP0, UPT, UR4, 0x2, UPT ;  /* 0x000000020400788c */ /* 0x000fd2000bf05270 */
[----:B------:R-:W-:Y:S05]  /*1190*/  BRA.U !UP0, `(.L_x_6517) ;  /* 0x0000000108287547 */ /* 0x000fea000b800000 */
[----:B------:R-:W-:-:S09]  /*11a0*/  UISETP.NE.AND UP0, UPT, UR4, 0x3, UPT ;  /* 0x000000030400788c */ /* 0x000fd2000bf05270 */
[----:B------:R-:W-:Y:S05]  /*11b0*/  BRA.U !UP0, `(.L_x_6518) ;  /* 0x0000000108147547 */ /* 0x000fea000b800000 */
[----:B------:R-:W-:-:S09]  /*11c0*/  UISETP.NE.AND UP0, UPT, UR4, 0x4, UPT ;  /* 0x000000040400788c */ /* 0x000fd2000bf05270 */
[----:B------:R-:W-:Y:S05]  /*11d0*/  BRA.U UP0, `(.L_x_6515) ;  /* 0x0000000900bc7547 */ /* 0x000fea000b800000 */
[----:B-1----:R-:W3:Y:S02]  /*11e0*/  LDG.E.64 R2, desc[UR36][R4.64] ;  /* 0x0000002404027981 */ /* 0x002ee4000c1e1b00 */
[----:B---3--:R-:W0:Y:S01]  /*11f0*/  I2F.F64.S64 R2, R2 ;  /* 0x0000000200027312 */ /* 0x008e220000301c00 */
[----:B------:R-:W-:Y:S05]  /*1200*/  BRA `(.L_x_6516) ;  /* 0x0000000c003c7947 */ /* 0x000fea0003800000 */
.L_x_6518:
[----:B-1----:R-:W3:Y:S02]  /*1210*/  LDG.E R2, desc[UR36][R4.64] ;  /* 0x0000002404027981 */ /* 0x002ee4000c1e1900 */
[----:B---3--:R-:W0:Y:S01]  /*1220*/  I2F.F64 R2, R2 ;  /* 0x0000000200027312 */ /* 0x008e220000201c00 */
[----:B------:R-:W-:Y:S05]  /*1230*/  BRA `(.L_x_6516) ;  /* 0x0000000c00307947 */ /* 0x000fea0003800000 */
.L_x_6517:
[----:B-1----:R-:W3:Y:S02]  /*1240*/  LDG.E.U16 R2, desc[UR36][R4.64] ;  /* 0x0000002404027981 */ /* 0x002ee4000c1e1500 */
[----:B---3--:R-:W0:Y:S01]  /*1250*/  I2F.F64.S16 R2, R2 ;  /* 0x0000000200027312 */ /* 0x008e220000101c00 */
[----:B------:R-:W-:Y:S05]  /*1260*/  BRA `(.L_x_6516) ;  /* 0x0000000c00247947 */ /* 0x000fea0003800000 */
.L_x_6512:
[----:B------:R-:W-:-:S09]  /*1270*/  UISETP.GT.AND UP0, UPT, UR4, 0x6, UPT ;  /* 0x000000060400788c */ /* 0x000fd2000bf04270 */
[----:B------:R-:W-:Y:S05]  /*1280*/  BRA.U UP0, `(.L_x_6519) ;  /* 0x0000000100347547 */ /* 0x000fea000b800000 */
[----:B------:R-:W-:-:S09]  /*1290*/  UISETP.NE.AND UP0, UPT, UR4, 0x5, UPT ;  /* 0x000000050400788c */ /* 0x000fd2000bf05270 */
[----:B------:R-:W-:Y:S05]  /*12a0*/  BRA.U !UP0, `(.L_x_6520) ;  /* 0x0000000108187547 */ /* 0x000fea000b800000 */
[----:B------:R-:W-:-:S09]  /*12b0*/  UISETP.NE.AND UP0, UPT, UR4, 0x6, UPT ;  /* 0x000000060400788c */ /* 0x000fd2000bf05270 */
[----:B------:R-:W-:Y:S05]  /*12c0*/  BRA.U UP0, `(.L_x_6515) ;  /* 0x0000000900807547 */ /* 0x000fea000b800000 */
[----:B-1----:R-:W3:Y:S02]  /*12d0*/  LDG.E R2, desc[UR36][R4.64] ;  /* 0x0000002404027981 */ /* 0x002ee4000c1e1900 */
[----:B---3--:R-:W-:-:S06]  /*12e0*/  FMUL.FTZ R2, R2, 1 ;  /* 0x3f80000002027820 */ /* 0x008fcc0000410000 */
[----:B------:R-:W0:Y:S01]  /*12f0*/  F2F.F64.F32 R2, R2 ;  /* 0x0000000200027310 */ /* 0x000e220000201800 */
[----:B------:R-:W-:Y:S05]  /*1300*/  BRA `(.L_x_6516) ;  /* 0x0000000800fc7947 */ /* 0x000fea0003800000 */
.L_x_6520:
[----:B------:R-:W3:Y:S02]  /*1310*/  LDG.E.U16 R0, desc[UR36][R4.64] ;  /* 0x0000002404007981 */ /* 0x000ee4000c1e1500 */
[----:B---3--:R-:W-:-:S05]  /*1320*/  HADD2.F32 R0, -RZ, R0.H0_H0 ;  /* 0x20000000ff007230 */ /* 0x008fca0000004100 */
[----:B------:R-:W-:-:S04]  /*1330*/  FMUL.FTZ R0, R0, 1 ;  /* 0x3f80000000007820 */ /* 0x000fc80000410000 */
[----:B-1----:R0:W1:Y:S01]  /*1340*/  F2F.F64.F32 R2, R0 ;  /* 0x0000000000027310 */ /* 0x0020620000201800 */
[----:B------:R-:W-:Y:S05]  /*1350*/  BRA `(.L_x_6516) ;  /* 0x0000000800e87947 */ /* 0x000fea0003800000 */
.L_x_6519:
[----:B------:R-:W-:-:S09]  /*1360*/  UISETP.NE.AND UP0, UPT, UR4, 0x7, UPT ;  /* 0x000000070400788c */ /* 0x000fd2000bf05270 */
[----:B------:R-:W-:Y:S05]  /*1370*/  BRA.U !UP0, `(.L_x_6521) ;  /* 0x0000000108347547 */ /* 0x000fea000b800000 */
[----:B------:R-:W-:-:S09]  /*1380*/  UISETP.NE.AND UP0, UPT, UR4, 0x8, UPT ;  /* 0x000000080400788c */ /* 0x000fd2000bf05270 */
[----:B------:R-:W-:Y:S05]  /*1390*/  BRA.U !UP0, `(.L_x_6522) ;  /* 0x0000000108187547 */ /* 0x000fea000b800000 */
[----:B------:R-:W-:-:S09]  /*13a0*/  UISETP.NE.AND UP0, UPT, UR4, 0x9, UPT ;  /* 0x000000090400788c */ /* 0x000fd2000bf05270 */
[----:B------:R-:W-:Y:S05]  /*13b0*/  BRA.U UP0, `(.L_x_6515) ;  /* 0x0000000900447547 */ /* 0x000fea000b800000 */
[----:B------:R-:W1:Y:S02]  /*13c0*/  LDG.E R4, desc[UR36][R4.64] ;  /* 0x0000002404047981 */ /* 0x000e64000c1e1900 */
[----:B-1----:R-:W-:-:S06]  /*13d0*/  FMUL.FTZ R2, R4, 1 ;  /* 0x3f80000004027820 */ /* 0x002fcc0000410000 */
[----:B------:R-:W0:Y:S01]  /*13e0*/  F2F.F64.F32 R2, R2 ;  /* 0x0000000200027310 */ /* 0x000e220000201800 */
[----:B------:R-:W-:Y:S05]  /*13f0*/  BRA `(.L_x_6516) ;  /* 0x0000000800c07947 */ /* 0x000fea0003800000 */
.L_x_6522:
[----:B------:R-:W3:Y:S02]  /*1400*/  LDG.E.U16 R4, desc[UR36][R4.64] ;  /* 0x0000002404047981 */ /* 0x000ee4000c1e1500 */
[----:B---3--:R-:W-:-:S05]  /*1410*/  HADD2.F32 R0, -RZ, R4.H0_H0 ;  /* 0x20000004ff007230 */ /* 0x008fca0000004100 */
[----:B------:R-:W-:-:S04]  /*1420*/  FMUL.FTZ R0, R0, 1 ;  /* 0x3f80000000007820 */ /* 0x000fc80000410000 */
[----:B-1----:R0:W1:Y:S01]  /*1430*/  F2F.F64.F32 R2, R0 ;  /* 0x0000000000027310 */ /* 0x0020620000201800 */
[----:B------:R-:W-:Y:S05]  /*1440*/  BRA `(.L_x_6516) ;  /* 0x0000000800ac7947 */ /* 0x000fea0003800000 */
.L_x_6521:
[----:B-1----:R0:W5:Y:S01]  /*1450*/  LDG.E.64 R2, desc[UR36][R4.64] ;  /* 0x0000002404027981 */ /* 0x002162000c1e1b00 */
[----:B------:R-:W-:Y:S05]  /*1460*/  BRA `(.L_x_6516) ;  /* 0x0000000800a47947 */ /* 0x000fea0003800000 */
.L_x_6511:
        /* <DEDUP_REMOVED lines=9> */
[----:B-1----:R-:W-:Y:S01]  /*1500*/  IMAD.MOV.U32 R2, RZ, RZ, RZ ;  /* 0x000000ffff027224 */ /* 0x002fe200078e00ff */
[----:B---3--:R-:W-:-:S04]  /*1510*/  ISETP.NE.AND P0, PT, R4, RZ, PT ;  /* 0x000000ff0400720c */ /* 0x008fc80003f05270 */
[----:B------:R-:W-:Y:S01]  /*1520*/  FSEL R3, RZ, 1.875, !P0 ;  /* 0x3ff00000ff037808 */ /* 0x000fe20004000000 */
[----:B------:R-:W-:Y:S08]  /*1530*/  BRA `(.L_x_6516) ;  /* 0x0000000800707947 */ /* 0x000ff00003800000 */
.L_x_6525:
[----:B-1----:R0:W5:Y:S01]  /*1540*/  LDG.E.64 R2, desc[UR36][R4.64] ;  /* 0x0000002404027981 */ /* 0x002162000c1e1b00 */
[----:B------:R-:W-:Y:S05]  /*1550*/  BRA `(.L_x_6516) ;  /* 0x0000000800687947 */ /* 0x000fea0003800000 */
.L_x_6524:
[----:B------:R-:W-:-:S09]  /*1560*/  UISETP.NE.AND UP0, UPT, UR4, 0xf, UPT ;  /* 0x0000000f0400788c */ /* 0x000fd2000bf05270 */
[----:B------:R-:W-:Y:S05]  /*1570*/  BRA.U !UP0, `(.L_x_6526) ;  /* 0x00000001089c7547 */ /* 0x000fea000b800000 */
[----:B------:R-:W-:-:S09]  /*1580*/  UISETP.NE.AND UP0, UPT, UR4, 0x17, UPT ;  /* 0x000000170400788c */ /* 0x000fd2000bf05270 */
[----:B------:R-:W-:Y:S05]  /*1590*/  BRA.U !UP0, `(.L_x_6527) ;  /* 0x00000001085c7547 */ /* 0x000fea000b800000 */
[----:B------:R-:W-:-:S09]  /*15a0*/  UISETP.NE.AND UP0, UPT, UR4, 0x18, UPT ;  /* 0x000000180400788c */ /* 0x000fd2000bf05270 */
[----:B------:R-:W-:Y:S05]  /*15b0*/  BRA.U UP0, `(.L_x_6515) ;  /* 0x0000000500c47547 */ /* 0x000fea000b800000 */
[----:B------:R-:W3:Y:S01]  /*15c0*/  LDG.E.U8 R0, desc[UR36][R4.64] ;  /* 0x0000002404007981 */ /* 0x000ee2000c1e1100 */
[----:B------:R-:W-:Y:S02]  /*15d0*/  IMAD.MOV.U32 R6, RZ, RZ, 0x1f ;  /* 0x0000001fff067424 */ /* 0x000fe400078e00ff */
[----:B---3--:R-:W-:-:S05]  /*15e0*/  IMAD.SHL.U32 R0, R0, 0x1000000, RZ ;  /* 0x0100000000007824 */ /* 0x008fca00078e00ff */
[C---:B-1----:R-:W-:Y:S02]  /*15f0*/  LOP3.LUT R2, R0.reuse, 0x7f000000, RZ, 0xc0, !PT ;  /* 0x7f00000000027812 */ /* 0x042fe400078ec0ff */
        /* <DEDUP_REMOVED lines=17> */
.L_x_6527:
[----:B------:R-:W1:Y:S02]  /*1710*/  LDG.E.U8 R3, desc[UR36][R4.64] ;  /* 0x0000002404037981 */ /* 0x000e64000c1e1100 */
[C---:B-1----:R-:W-:Y:S02]  /*1720*/  IMAD.SHL.U32 R2, R3.reuse, 0x2000000, RZ ;  /* 0x0200000003027824 */ /* 0x042fe400078e00ff */
        /* <DEDUP_REMOVED lines=10> */
[----:B------:R1:W3:Y:S01]  /*17d0*/  F2F.F64.F32 R2, R0 ;  /* 0x0000000000027310 */ /* 0x0002e20000201800 */
[----:B------:R-:W-:Y:S05]  /*17e0*/  BRA `(.L_x_6516) ;  /* 0x0000000400c47947 */ /* 0x000fea0003800000 */
.L_x_6526:
[----:B------:R-:W3:Y:S02]  /*17f0*/  LDG.E.U16 R0, desc[UR36][R4.64] ;  /* 0x0000002404007981 */ /* 0x000ee4000c1e1500 */
[----:B---3--:R-:W-:-:S04]  /*1800*/  IMAD.U32 R0, R0, 0x10000, RZ ;  /* 0x0001000000007824 */ /* 0x008fc800078e00ff */
[----:B------:R-:W-:-:S04]  /*1810*/  FMUL.FTZ R0, R0, 1 ;  /* 0x3f80000000007820 */ /* 0x000fc80000410000 */
[----:B-1----:R0:W1:Y:S01]  /*1820*/  F2F.F64.F32 R2, R0 ;  /* 0x0000000000027310 */ /* 0x0020620000201800 */
[----:B------:R-:W-:Y:S05]  /*1830*/  BRA `(.L_x_6516) ;  /* 0x0000000400b07947 */ /* 0x000fea0003800000 */
.L_x_6523:
        /* <DEDUP_REMOVED lines=8> */
[----:B-1----:R-:W3:Y:S02]  /*18c0*/  LDG.E.U16 R2, desc[UR36][R4.64] ;  /* 0x0000002404027981 */ /* 0x002ee4000c1e1500 */
[----:B---3--:R-:W0:Y:S01]  /*18d0*/  I2F.F64.U16 R2, R2 ;  /* 0x0000000200027312 */ /* 0x008e220000101800 */
[----:B------:R-:W-:Y:S05]  /*18e0*/  BRA `(.L_x_6516) ;  /* 0x0000000400847947 */ /* 0x000fea0003800000 */
.L_x_6530:
[----:B------:R-:W3:Y:S01]  /*18f0*/  LDG.E.U8 R4, desc[UR36][R4.64] ;  /* 0x0000002404047981 */ /* 0x000ee2000c1e1100 */
[----:B-1----:R-:W-:Y:S02]  /*1900*/  CS2R R2, SRZ ;  /* 0x0000000000027805 */ /* 0x002fe4000001ff00 */
[----:B---3--:R-:W-:-:S13]  /*1910*/  ISETP.NE.AND P0, PT, R4, RZ, PT ;  /* 0x000000ff0400720c */ /* 0x008fda0003f05270 */
        /* <DEDUP_REMOVED lines=18> */
.L_x_6532:
[----:B------:R-:W-:Y:S05]  /*1a40*/  BSYNC.RECONVERGENT B0 ;  /* 0x0000000000007941 */ /* 0x000fea0003800200 */
.L_x_6531:
[----:B------:R-:W-:Y:S01]  /*1a50*/  IMAD.SHL.U32 R0, R0, 0x100000, RZ ;  /* 0x0010000000007824 */ /* 0x000fe200078e00ff */
[----:B------:R-:W-:-:S04]  /*1a60*/  LEA R2, R2, 0x3b800000, 0x17 ;  /* 0x3b80000002027811 */ /* 0x000fc800078eb8ff */
[----:B------:R-:W-:-:S05]  /*1a70*/  LOP3.LUT R0, R2, R0, R7, 0xfe, !PT ;  /* 0x0000000002007212 */ /* 0x000fca00078efe07 */
[----:B------:R-:W-:-:S04]  /*1a80*/  FMUL.FTZ R0, R0, 1 ;  /* 0x3f80000000007820 */ /* 0x000fc80000410000 */
[----:B------:R0:W1:Y:S01]  /*1a90*/  F2F.F64.F32 R2, R0 ;  /* 0x0000000000027310 */ /* 0x0000620000201800 */
[----:B------:R-:W-:Y:S05]  /*1aa0*/  BRA `(.L_x_6516) ;  /* 0x0000000400147947 */ /* 0x000fea0003800000 */
.L_x_6529:
        /* <DEDUP_REMOVED lines=21> */
.L_x_6534:
[----:B------:R-:W-:Y:S05]  /*1c00*/  BSYNC.RECONVERGENT B0 ;  /* 0x0000000000007941 */ /* 0x000fea0003800200 */
.L_x_6533:
[----:B------:R-:W-:Y:S01]  /*1c10*/  IMAD.SHL.U32 R0, R0, 0x200000, RZ ;  /* 0x0020000000007824 */ /* 0x000fe200078e00ff */
[----:B------:R-:W-:-:S04]  /*1c20*/  LEA R2, R2, 0x37800000, 0x17 ;  /* 0x3780000002027811 */ /* 0x000fc800078eb8ff */
[----:B------:R-:W-:-:S05]  /*1c30*/  LOP3.LUT R0, R2, R0, R7, 0xfe, !PT ;  /* 0x0000000002007212 */ /* 0x000fca00078efe07 */
[----:B------:R-:W-:-:S04]  /*1c40*/  FMUL.FTZ R0, R0, 1 ;  /* 0x3f80000000007820 */ /* 0x000fc80000410000 */
[----:B------:R0:W1:Y:S01]  /*1c50*/  F2F.F64.F32 R2, R0 ;  /* 0x0000000000027310 */ /* 0x0000620000201800 */
[----:B------:R-:W-:Y:S05]  /*1c60*/  BRA `(.L_x_6516) ;  /* 0x0000000000a47947 */ /* 0x000fea0003800000 */
.L_x_6528:
[----:B------:R-:W-:-:S09]  /*1c70*/  UISETP.NE.AND UP0, UPT, UR4, 0x1c, UPT ;  /* 0x0000001c0400788c */ /* 0x000fd2000bf05270 */
[----:B------:R-:W-:Y:S05]  /*1c80*/  BRA.U !UP0, `(.L_x_6535) ;  /* 0x0000000108947547 */ /* 0x000fea000b800000 */
[----:B------:R-:W-:-:S09]  /*1c90*/  UISETP.NE.AND UP0, UPT, UR4, 0x1d, UPT ;  /* 0x0000001d0400788c */ /* 0x000fd2000bf05270 */
[----:B------:R-:W-:Y:S05]  /*1ca0*/  BRA.U !UP0, `(.L_x_6536) ;  /* 0x0000000108807547 */ /* 0x000fea000b800000 */
[----:B------:R-:W-:-:S09]  /*1cb0*/  UISETP.NE.AND UP0, UPT, UR4, 0x2c, UPT ;  /* 0x0000002c0400788c */ /* 0x000fd2000bf05270 */
[----:B------:R-:W-:Y:S05]  /*1cc0*/  BRA.U !UP0, `(.L_x_6537) ;  /* 0x0000000108487547 */ /* 0x000fea000b800000 */
.L_x_6515:
[----:B-1----:R-:W-:Y:S01]  /*1cd0*/  MOV R2, 0x0 ;  /* 0x0000000000027802 */ /* 0x002fe20000000f00 */
[----:B------:R-:W0:Y:S01]  /*1ce0*/  LDCU.64 UR4, c[0x4][0x140] ;  /* 0x01002800ff0477ac */ /* 0x000e220008000a00 */
[----:B------:R-:W-:Y:S02]  /*1cf0*/  IMAD.MOV.U32 R8, RZ, RZ, 0x4e ;  /* 0x0000004eff087424 */ /* 0x000fe400078e00ff */
[----:B------:R-:W-:Y:S01]  /*1d00*/  IMAD.MOV.U32 R12, RZ, RZ, 0x1 ;  /* 0x00000001ff0c7424 */ /* 0x000fe200078e00ff */
[----:B------:R-:W1:Y:S01]  /*1d10*/  LDCU.64 UR6, c[0x4][0x148] ;  /* 0x01002900ff0677ac */ /* 0x000e620008000a00 */
[----:B------:R-:W3:Y:S01]  /*1d20*/  LDC.64 R2, c[0x4][R2] ;  /* 0x0100000002027b82 */ /* 0x000ee20000000a00 */
        /* <DEDUP_REMOVED lines=10> */
.L_x_6538:
[----:B------:R-:W-:Y:S01]  /*1dd0*/  CS2R R2, SRZ ;  /* 0x0000000000027805 */ /* 0x000fe2000001ff00 */
[----:B------:R-:W-:Y:S06]  /*1de0*/  BRA `(.L_x_6516) ;  /* 0x0000000000447947 */ /* 0x000fec0003800000 */
.L_x_6537:
[----:B------:R-:W3:Y:S01]  /*1df0*/  LDG.E.U8 R0, desc[UR36][R4.64] ;  /* 0x0000002404007981 */ /* 0x000ee2000c1e1100 */
[----:B-1----:R-:W-:Y:S02]  /*1e00*/  IMAD.MOV.U32 R2, RZ, RZ, 0x0 ;  /* 0x00000000ff027424 */ /* 0x002fe400078e00ff */
[----:B------:R-:W-:Y:S01]  /*1e10*/  IMAD.MOV.U32 R3, RZ, RZ, 0x38000000 ;  /* 0x38000000ff037424 */ /* 0x000fe200078e00ff */
[----:B---3--:R-:W-:-:S13]  /*1e20*/  ISETP.NE.AND P0, PT, R0, RZ, PT ;  /* 0x000000ff0000720c */ /* 0x008fda0003f05270 */
        /* <DEDUP_REMOVED lines=8> */
.L_x_6536:
[----:B-1----:R-:W3:Y:S02]  /*1eb0*/  LDG.E.64 R2, desc[UR36][R4.64] ;  /* 0x0000002404027981 */ /* 0x002ee4000c1e1b00 */
[----:B---3--:R-:W0:Y:S01]  /*1ec0*/  I2F.F64.U64 R2, R2 ;  /* 0x0000000200027312 */ /* 0x008e220000301800 */
[----:B------:R-:W-:Y:S05]  /*1ed0*/  BRA `(.L_x_6516) ;  /* 0x0000000000087947 */ /* 0x000fea0003800000 */
.L_x_6535:
[----:B-1----:R-:W3:Y:S02]  /*1ee0*/  LDG.E R2, desc[UR36][R4.64] ;  /* 0x0000002404027981 */ /* 0x002ee4000c1e1900 */
[----:B---3--:R-:W0:Y:S02]  /*1ef0*/  I2F.F64.U32 R2, R2 ;  /* 0x0000000200027312 */ /* 0x008e240000201800 */
.L_x_6516:
[----:B------:R-:W-:Y:S05]  /*1f00*/  BSYNC.RECONVERGENT B6 ;  /* 0x0000000000067941 */ /* 0x000fea0003800200 */
.L_x_6510:
[----:B--2-45:R-:W-:Y:S02]  /*1f10*/  DSETP.NEU.AND P1, PT, R22, RZ, PT ;  /* 0x000000ff1600722a */ /* 0x034fe40003f2d000 */
[----:B01-3--:R-:W-:Y:S01]  /*1f20*/  DSETP.NEU.AND P0, PT, R2, RZ, PT ;  /* 0x000000ff0200722a */ /* 0x00bfe20003f0d000 */
[----:B------:R-:W-:-:S03]  /*1f30*/  VIADD R2, R16, 0x80 ;  /* 0x0000008010027836 */ /* 0x000fc60000000000 */
[----:B------:R-:W-:Y:S02]  /*1f40*/  P2R R22, PR, RZ, 0x2 ;  /* 0x00000002ff167803 */ /* 0x000fe40000000000 */
[----:B------:R-:W-:-:S08]  /*1f50*/  P2R R18, PR, RZ, 0x1 ;  /* 0x00000001ff127803 */ /* 0x000fd00000000000 */
.L_x_6480:
[----:B------:R-:W-:Y:S05]  /*1f60*/  BSYNC.RECONVERGENT B7 ;  /* 0x0000000000077941 */ /* 0x000fea0003800200 */
.L_x_6479:
        /* <DEDUP_REMOVED lines=28> */
.L_x_6545:
[----:B------:R-:W2:Y:S02]  /*2130*/  LDG.E.U8 R4, desc[UR36][R4.64] ;  /* 0x0000002404047981 */ /* 0x000ea4000c1e1100 */
[----:B--2---:R0:W1:Y:S01]  /*2140*/  I2F.F64.U16 R24, R4 ;  /* 0x0000000400187312 */ /* 0x0040620000101800 */
[----:B------:R-:W-:Y:S05]  /*2150*/  BRA `(.L_x_6547) ;  /* 0x0000000c00647947 */ /* 0x000fea0003800000 */
.L_x_6544:
        /* <DEDUP_REMOVED lines=9> */
.L_x_6549:
[----:B------:R-:W2:Y:S02]  /*21f0*/  LDG.E R4, desc[UR36][R4.64] ;  /* 0x0000002404047981 */ /* 0x000ea4000c1e1900 */
[----:B--2---:R0:W1:Y:S01]  /*2200*/  I2F.F64 R24, R4 ;  /* 0x0000000400187312 */ /* 0x0040620000201c00 */
[----:B------:R-:W-:Y:S05]  /*2210*/  BRA `(.L_x_6547) ;  /* 0x0000000c00347947 */ /* 0x000fea0003800000 */
.L_x_6548:
[----:B------:R-:W2:Y:S02]  /*2220*/  LDG.E.U16 R4, desc[UR36][R4.64] ;  /* 0x0000002404047981 */ /* 0x000ea4000c1e1500 */
[----:B--2---:R0:W1:Y:S01]  /*2230*/  I2F.F64.S16 R24, R4 ;  /* 0x0000000400187312 */ /* 0x0040620000101c00 */
[----:B------:R-:W-:Y:S05]  /*2240*/  BRA `(.L_x_6547) ;  /* 0x0000000c00287947 */ /* 0x000fea0003800000 */
.L_x_6543:
        /* <DEDUP_REMOVED lines=10> */
.L_x_6551:
[----:B------:R-:W2:Y:S02]  /*22f0*/  LDG.E.U16 R0, desc[UR36][R4.64] ;  /* 0x0000002404007981 */ /* 0x000ea4000c1e1500 */
[----:B--2---:R-:W-:-:S05]  /*2300*/  HADD2.F32 R0, -RZ, R0.H0_H0 ;  /* 0x20000000ff007230 */ /* 0x004fca0000004100 */
[----:B------:R-:W-:-:S04]  /*2310*/  FMUL.FTZ R0, R0, 1 ;  /* 0x3f80000000007820 */ /* 0x000fc80000410000 */
[----:B------:R0:W1:Y:S01]  /*2320*/  F2F.F64.F32 R24, R0 ;  /* 0x0000000000187310 */ /* 0x0000620000201800 */
[----:B------:R-:W-:Y:S05]  /*2330*/  BRA `(.L_x_6547) ;  /* 0x0000000800ec7947 */ /* 0x000fea0003800000 */
.L_x_6550:
        /* <DEDUP_REMOVED lines=10> */
.L_x_6553:
[----:B------:R-:W2:Y:S02]  /*23e0*/  LDG.E.U16 R4, desc[UR36][R4.64] ;  /* 0x0000002404047981 */ /* 0x000ea4000c1e1500 */
[----:B--2---:R-:W-:-:S05]  /*23f0*/  HADD2.F32 R0, -RZ, R4.H0_H0 ;  /* 0x20000004ff007230 */ /* 0x004fca0000004100 */
[----:B------:R-:W-:-:S04]  /*2400*/  FMUL.FTZ R0, R0, 1 ;  /* 0x3f80000000007820 */ /* 0x000fc80000410000 */
[----:B------:R0:W1:Y:S01]  /*2410*/  F2F.F64.F32 R24, R0 ;  /* 0x0000000000187310 */ /* 0x0000620000201800 */
[----:B------:R-:W-:Y:S05]  /*2420*/  BRA `(.L_x_6547) ;  /* 0x0000000800b07947 */ /* 0x000fea0003800000 */
.L_x_6552:
[----:B------:R0:W5:Y:S01]  /*2430*/  LDG.E.64 R24, desc[UR36][R4.64] ;  /* 0x0000002404187981 */ /* 0x000162000c1e1b00 */
[----:B------:R-:W-:Y:S05]  /*2440*/  BRA `(.L_x_6547) ;  /* 0x0000000800a87947 */ /* 0x000fea0003800000 */
.L_x_6542:
        /* <DEDUP_REMOVED lines=13> */
.L_x_6556:
[----:B------:R0:W5:Y:S01]  /*2520*/  LDG.E.64 R24, desc[UR36][R4.64] ;  /* 0x0000002404187981 */ /* 0x000162000c1e1b00 */
[----:B------:R-:W-:Y:S05]  /*2530*/  BRA `(.L_x_6547) ;  /* 0x00000008006c7947 */ /* 0x000fea0003800000 */
.L_x_6555:
        /* <DEDUP_REMOVED lines=27> */
.L_x_6558:
        /* <DEDUP_REMOVED lines=15> */
.L_x_6557:
[----:B------:R-:W2:Y:S02]  /*27e0*/  LDG.E.U16 R0, desc[UR36][R4.64] ;  /* 0x0000002404007981 */ /* 0x000ea4000c1e1500 */
[----:B--2---:R-:W-:-:S04]  /*27f0*/  IMAD.U32 R0, R0, 0x10000, RZ ;  /* 0x0001000000007824 */ /* 0x004fc800078e00ff */
[----:B------:R-:W-:-:S04]  /*2800*/  FMUL.FTZ R0, R0, 1 ;  /* 0x3f80000000007820 */ /* 0x000fc80000410000 */
[----:B------:R0:W1:Y:S01]  /*2810*/  F2F.F64.F32 R24, R0 ;  /* 0x0000000000187310 */ /* 0x0000620000201800 */
[----:B------:R-:W-:Y:S05]  /*2820*/  BRA `(.L_x_6547) ;  /* 0x0000000400b07947 */ /* 0x000fea0003800000 */
.L_x_6554:
        /* <DEDUP_REMOVED lines=11> */
.L_x_6561:
        /* <DEDUP_REMOVED lines=21> */
.L_x_6563:
[----:B------:R-:W-:Y:S05]  /*2a30*/  BSYNC.RECONVERGENT B0 ;  /* 0x0000000000007941 */ /* 0x000fea0003800200 */
.L_x_6562:
[----:B------:R-:W-:Y:S01]  /*2a40*/  IMAD.SHL.U32 R0, R0, 0x100000, RZ ;  /* 0x0010000000007824 */ /* 0x000fe200078e00ff */
[----:B------:R-:W-:-:S04]  /*2a50*/  LEA R3, R3, 0x3b800000, 0x17 ;  /* 0x3b80000003037811 */ /* 0x000fc800078eb8ff */
[----:B------:R-:W-:-:S05]  /*2a60*/  LOP3.LUT R0, R3, R0, R7, 0xfe, !PT ;  /* 0x0000000003007212 */ /* 0x000fca00078efe07 */
[----:B------:R-:W-:-:S04]  /*2a70*/  FMUL.FTZ R0, R0, 1 ;  /* 0x3f80000000007820 */ /* 0x000fc80000410000 */
[----:B------:R0:W1:Y:S01]  /*2a80*/  F2F.F64.F32 R24, R0 ;  /* 0x0000000000187310 */ /* 0x0000620000201800 */
[----:B------:R-:W-:Y:S05]  /*2a90*/  BRA `(.L_x_6547) ;  /* 0x0000000400147947 */ /* 0x000fea0003800000 */
.L_x_6560:
        /* <DEDUP_REMOVED lines=21> */
.L_x_6565:
[----:B------:R-:W-:Y:S05]  /*2bf0*/  BSYNC.RECONVERGENT B0 ;  /* 0x0000000000007941 */ /* 0x000fea0003800200 */
.L_x_6564:
[----:B------:R-:W-:Y:S01]  /*2c00*/  IMAD.SHL.U32 R0, R0, 0x200000, RZ ;  /* 0x0020000000007824 */ /* 0x000fe200078e00ff */
[----:B------:R-:W-:-:S04]  /*2c10*/  LEA R3, R3, 0x37800000, 0x17 ;  /* 0x3780000003037811 */ /* 0x000fc800078eb8ff */
[----:B------:R-:W-:-:S05]  /*2c20*/  LOP3.LUT R0, R3, R0, R7, 0xfe, !PT ;  /* 0x0000000003007212 */ /* 0x000fca00078efe07 */
[----:B------:R-:W-:-:S04]  /*2c30*/  FMUL.FTZ R0, R0, 1 ;  /* 0x3f80000000007820 */ /* 0x000fc80000410000 */
[----:B------:R0:W1:Y:S01]  /*2c40*/  F2F.F64.F32 R24, R0 ;  /* 0x0000000000187310 */ /* 0x0000620000201800 */
[----:B------:R-:W-:Y:S05]  /*2c50*/  BRA `(.L_x_6547) ;  /* 0x0000000000a47947 */ /* 0x000fea0003800000 */
.L_x_6559:
        /* <DEDUP_REMOVED lines=16> */
[----:B------:R1:W2:Y:S01]  /*2d60*/  @P0 F2F.F64.F32 R24, R0 ;  /* 0x0000000000180310 */ /* 0x0002a20000201800 */
[----:B------:R-:W-:Y:S05]  /*2d70*/  BRA `(.L_x_6547) ;  /* 0x00000000005c7947 */ /* 0x000fea0003800000 */
.L_x_6546:
        /* <DEDUP_REMOVED lines=16> */
.L_x_6568:
[----:B------:R-:W-:Y:S01]  /*2e80*/  CS2R R24, SRZ ;  /* 0x0000000000187805 */ /* 0x000fe2000001ff00 */
[----:B------:R-:W-:Y:S06]  /*2e90*/  BRA `(.L_x_6547) ;  /* 0x0000000000147947 */ /* 0x000fec0003800000 */
.L_x_6567:
[----:B------:R-:W2:Y:S02]  /*2ea0*/  LDG.E.64 R24, desc[UR36][R4.64] ;  /* 0x0000002404187981 */ /* 0x000ea4000c1e1b00 */
[----:B--2---:R-:W0:Y:S01]  /*2eb0*/  I2F.F64.U64 R24, R24 ;  /* 0x0000001800187312 */ /* 0x004e220000301800 */
[----:B------:R-:W-:Y:S05]  /*2ec0*/  BRA `(.L_x_6547) ;  /* 0x0000000000087947 */ /* 0x000fea0003800000 */
.L_x_6566:
[----:B------:R-:W2:Y:S02]  /*2ed0*/  LDG.E R4, desc[UR36][R4.64] ;  /* 0x0000002404047981 */ /* 0x000ea4000c1e1900 */
[----:B--2---:R3:W4:Y:S02]  /*2ee0*/  I2F.F64.U32 R24, R4 ;  /* 0x0000000400187312 */ /* 0x0047240000201800 */
.L_x_6547:
[----:B------:R-:W-:Y:S05]  /*2ef0*/  BSYNC.RECONVERGENT B6 ;  /* 0x0000000000067941 */ /* 0x000fea0003800200 */
.L_x_6541:
[----:B------:R-:W3:Y:S01]  /*2f00*/  LDC.64 R6, c[0x0][0x398] ;  /* 0x0000e600ff067b82 */ /* 0x000ee20000000a00 */
[----:B------:R-:W0:Y:S01]  /*2f10*/  LDCU UR5, c[0x0][0x3ac] ;  /* 0x00007580ff0577ac */ /* 0x000e220008000800 */
[----:B------:R-:W-:Y:S01]  /*2f20*/  BSSY.RECONVERGENT B6, `(.L_x_6569) ;  /* 0x00000ee000067945 */ /* 0x000fe20003800200 */
[----:B------:R-:W-:-:S04]  /*2f30*/  UPRMT UR4, UR39, 0x9910, URZ ;  /* 0x0000991027047896 */ /* 0x000fc800080000ff */
[----:B------:R-:W-:Y:S01]  /*2f40*/  UISETP.GT.AND UP0, UPT, UR4, 0x9, UPT ;  /* 0x000000090400788c */ /* 0x000fe2000bf04270 */
[----:B0-----:R-:W-:-:S05]  /*2f50*/  IMAD R23, R23, UR5, RZ ;  /* 0x0000000517177c24 */ /* 0x001fca000f8e02ff */
[----:B---3--:R-:W-:-:S05]  /*2f60*/  IADD3 R6, P0, PT, R23, R6, RZ ;  /* 0x0000000617067210 */ /* 0x008fca0007f1e0ff */
        /* <DEDUP_REMOVED lines=10> */
[----:B------:R-:W3:Y:S02]  /*3010*/  LDG.E.S8 R4, desc[UR36][R6.64] ;  /* 0x0000002406047981 */ /* 0x000ee4000c1e1300 */
[----:B---3--:R-:W0:Y:S01]  /*3020*/  I2F.F64.S16 R4, R4 ;  /* 0x0000000400047312 */ /* 0x008e220000101c00 */
[----:B------:R-:W-:Y:S05]  /*3030*/  BRA `(.L_x_6575) ;  /* 0x0000000c00707947 */ /* 0x000fea0003800000 */
.L_x_6573:
[----:B------:R-:W3:Y:S02]  /*3040*/  LDG.E.U8 R4, desc[UR36][R6.64] ;  /* 0x0000002406047981 */ /* 0x000ee4000c1e1100 */
[----:B---3--:R-:W3:Y:S01]  /*3050*/  I2F.F64.U16 R4, R4 ;  /* 0x0000000400047312 */ /* 0x008ee20000101800 */
[----:B------:R-:W-:Y:S05]  /*3060*/  BRA `(.L_x_6575) ;  /* 0x0000000c00647947 */ /* 0x000fea0003800000 */
.L_x_6572:
[----:B------:R-:W-:-:S09]  /*3070*/  UISETP.NE.AND UP0, UPT, UR4, 0x2, UPT ;  /* 0x000000020400788c */ /* 0x000fd2000bf05270 */
[----:B------:R-:W-:Y:S05]  /*3080*/  BRA.U !UP0, `(.L_x_6576) ;  /* 0x0000000108287547 */ /* 0x000fea000b800000 */
[----:B------:R-:W-:-:S09]  /*3090*/  UISETP.NE.AND UP0, UPT, UR4, 0x3, UPT ;  /* 0x000000030400788c */ /* 0x000fd2000bf05270 */
[----:B------:R-:W-:Y:S05]  /*30a0*/  BRA.U !UP0, `(.L_x_6577) ;  /* 0x0000000108147547 */ /* 0x000fea000b800000 */
[----:B------:R-:W-:-:S09]  /*30b0*/  UISETP.NE.AND UP0, UPT, UR4, 0x4, UPT ;  /* 0x000000040400788c */ /* 0x000fd2000bf05270 */
[----:B------:R-:W-:Y:S05]  /*30c0*/  BRA.U UP0, `(.L_x_6574) ;  /* 0x0000000900f07547 */ /* 0x000fea000b800000 */
[----:B------:R-:W3:Y:S02]  /*30d0*/  LDG.E.64 R4, desc[UR36][R6.64] ;  /* 0x0000002406047981 */ /* 0x000ee4000c1e1b00 */
[----:B---3--:R-:W0:Y:S01]  /*30e0*/  I2F.F64.S64 R4, R4 ;  /* 0x0000000400047312 */ /* 0x008e220000301c00 */
[----:B------:R-:W-:Y:S05]  /*30f0*/  BRA `(.L_x_6575) ;  /* 0x0000000c00407947 */ /* 0x000fea0003800000 */
.L_x_6577:
[----:B------:R-:W3:Y:S02]  /*3100*/  LDG.E R4, desc[UR36][R6.64] ;  /* 0x0000002406047981 */ /* 0x000ee4000c1e1900 */
[----:B---3--:R-:W0:Y:S01]  /*3110*/  I2F.F64 R4, R4 ;  /* 0x0000000400047312 */ /* 0x008e220000201c00 */
[----:B------:R-:W-:Y:S05]  /*3120*/  BRA `(.L_x_6575) ;  /* 0x0000000c00347947 */ /* 0x000fea0003800000 */
.L_x_6576:
[----:B------:R-:W3:Y:S02]  /*3130*/  LDG.E.U16 R4, desc[UR36][R6.64] ;  /* 0x0000002406047981 */ /* 0x000ee4000c1e1500 */
[----:B---3--:R-:W0:Y:S01]  /*3140*/  I2F.F64.S16 R4, R4 ;  /* 0x0000000400047312 */ /* 0x008e220000101c00 */
[----:B------:R-:W-:Y:S05]  /*3150*/  BRA `(.L_x_6575) ;  /* 0x0000000c00287947 */ /* 0x000fea0003800000 */
.L_x_6571:
[----:B------:R-:W-:-:S09]  /*3160*/  UISETP.GT.AND UP0, UPT, UR4, 0x6, UPT ;  /* 0x000000060400788c */ /* 0x000fd2000bf04270 */
[----:B------:R-:W-:Y:S05]  /*3170*/  BRA.U UP0, `(.L_x_6578) ;  /* 0x0000000100347547 */ /* 0x000fea000b800000 */
[----:B------:R-:W-:-:S09]  /*3180*/  UISETP.NE.AND UP0, UPT, UR4, 0x5, UPT ;  /* 0x000000050400788c */ /* 0x000fd2000bf05270 */
[----:B------:R-:W-:Y:S05]  /*3190*/  BRA.U !UP0, `(.L_x_6579) ;  /* 0x0000000108187547 */ /* 0x000fea000b800000 */
[----:B------:R-:W-:-:S09]  /*31a0*/  UISETP.NE.AND UP0, UPT, UR4, 0x6, UPT ;  /* 0x000000060400788c */ /* 0x000fd2000bf05270 */
[----:B------:R-:W-:Y:S05]  /*31b0*/  BRA.U UP0, `(.L_x_6574) ;  /* 0x0000000900b47547 */ /* 0x000fea000b800000 */
[----:B------:R-:W3:Y:S02]  /*31c0*/  LDG.E R4, desc[UR36][R6.64] ;  /* 0x0000002406047981 */ /* 0x000ee4000c1e1900 */
[----:B---3--:R-:W-:-:S06]  /*31d0*/  FMUL.FTZ R4, R4, 1 ;  /* 0x3f80000004047820 */ /* 0x008fcc0000410000 */
[----:B------:R-:W0:Y:S01]  /*31e0*/  F2F.F64.F32 R4, R4 ;  /* 0x0000000400047310 */ /* 0x000e220000201800 */
[----:B------:R-:W-:Y:S05]  /*31f0*/  BRA `(.L_x_6575) ;  /* 0x0000000c00007947 */ /* 0x000fea0003800000 */
.L_x_6579:
[----:B-1----:R-:W3:Y:S02]  /*3200*/  LDG.E.U16 R0, desc[UR36][R6.64] ;  /* 0x0000002406007981 */ /* 0x002ee4000c1e1500 */
[----:B---3--:R-:W-:-:S05]  /*3210*/  HADD2.F32 R0, -RZ, R0.H0_H0 ;  /* 0x20000000ff007230 */ /* 0x008fca0000004100 */
[----:B------:R-:W-:-:S04]  /*3220*/  FMUL.FTZ R0, R0, 1 ;  /* 0x3f80000000007820 */ /* 0x000fc80000410000 */
[----:B------:R0:W1:Y:S01]  /*3230*/  F2F.F64.F32 R4, R0 ;  /* 0x0000000000047310 */ /* 0x0000620000201800 */
[----:B------:R-:W-:Y:S05]  /*3240*/  BRA `(.L_x_6575) ;  /* 0x0000000800ec7947 */ /* 0x000fea0003800000 */
.L_x_6578:
[----:B------:R-:W-:-:S09]  /*3250*/  UISETP.NE.AND UP0, UPT, UR4, 0x7, UPT ;  /* 0x000000070400788c */ /* 0x000fd2000bf05270 */
[----:B------:R-:W-:Y:S05]  /*3260*/  BRA.U !UP0, `(.L_x_6580) ;  /* 0x0000000108347547 */ /* 0x000fea000b800000 */
        /* <DEDUP_REMOVED lines=8> */
.L_x_6581:
[----:B------:R-:W1:Y:S02]  /*32f0*/  LDG.E.U16 R6, desc[UR36][R6.64] ;  /* 0x0000002406067981 */ /* 0x000e64000c1e1500 */
[----:B-1----:R-:W-:-:S05]  /*3300*/  HADD2.F32 R0, -RZ, R6.H0_H0 ;  /* 0x20000006ff007230 */ /* 0x002fca0000004100 */
[----:B------:R-:W-:-:S04]  /*3310*/  FMUL.FTZ R0, R0, 1 ;  /* 0x3f80000000007820 */ /* 0x000fc80000410000 */
[----:B------:R0:W1:Y:S01]  /*3320*/  F2F.F64.F32 R4, R0 ;  /* 0x0000000000047310 */ /* 0x0000620000201800 */
[----:B------:R-:W-:Y:S05]  /*3330*/  BRA `(.L_x_6575) ;  /* 0x0000000800b07947 */ /* 0x000fea0003800000 */
.L_x_6580:
[----:B------:R0:W5:Y:S01]  /*3340*/  LDG.E.64 R4, desc[UR36][R6.64] ;  /* 0x0000002406047981 */ /* 0x000162000c1e1b00 */
[----:B------:R-:W-:Y:S05]  /*3350*/  BRA `(.L_x_6575) ;  /* 0x0000000800a87947 */ /* 0x000fea0003800000 */
.L_x_6570:
        /* <DEDUP_REMOVED lines=9> */
[----:B------:R-:W-:Y:S01]  /*33f0*/  IMAD.MOV.U32 R4, RZ, RZ, RZ ;  /* 0x000000ffff047224 */ /* 0x000fe200078e00ff */
[----:B---3--:R-:W-:-:S04]  /*3400*/  ISETP.NE.AND P0, PT, R6, RZ, PT ;  /* 0x000000ff0600720c */ /* 0x008fc80003f05270 */
[----:B------:R-:W-:Y:S01]  /*3410*/  FSEL R5, RZ, 1.875, !P0 ;  /* 0x3ff00000ff057808 */ /* 0x000fe20004000000 */
[----:B------:R-:W-:Y:S08]  /*3420*/  BRA `(.L_x_6575) ;  /* 0x0000000800747947 */ /* 0x000ff00003800000 */
.L_x_6584:
[----:B------:R0:W5:Y:S01]  /*3430*/  LDG.E.64 R4, desc[UR36][R6.64] ;  /* 0x0000002406047981 */ /* 0x000162000c1e1b00 */
[----:B------:R-:W-:Y:S05]  /*3440*/  BRA `(.L_x_6575) ;  /* 0x00000008006c7947 */ /* 0x000fea0003800000 */
.L_x_6583:
[----:B------:R-:W-:-:S09]  /*3450*/  UISETP.NE.AND UP0, UPT, UR4, 0xf, UPT ;  /* 0x0000000f0400788c */ /* 0x000fd2000bf05270 */
[----:B------:R-:W-:Y:S05]  /*3460*/  BRA.U !UP0, `(.L_x_6585) ;  /* 0x0000000108a07547 */ /* 0x000fea000b800000 */
[----:B------:R-:W-:-:S09]  /*3470*/  UISETP.NE.AND UP0, UPT, UR4, 0x17, UPT ;  /* 0x000000170400788c */ /* 0x000fd2000bf05270 */
[----:B------:R-:W-:Y:S05]  /*3480*/  BRA.U !UP0, `(.L_x_6586) ;  /* 0x00000001085c7547 */ /* 0x000fea000b800000 */
[----:B------:R-:W-:-:S09]  /*3490*/  UISETP.NE.AND UP0, UPT, UR4, 0x18, UPT ;  /* 0x000000180400788c */ /* 0x000fd2000bf05270 */
[----:B------:R-:W-:Y:S05]  /*34a0*/  BRA.U UP0, `(.L_x_6574) ;  /* 0x0000000500f87547 */ /* 0x000fea000b800000 */
[----:B-1----:R-:W3:Y:S01]  /*34b0*/  LDG.E.U8 R0, desc[UR36][R6.64] ;  /* 0x0000002406007981 */ /* 0x002ee2000c1e1100 */
[----:B------:R-:W-:Y:S02]  /*34c0*/  IMAD.MOV.U32 R5, RZ, RZ, 0x1f ;  /* 0x0000001fff057424 */ /* 0x000fe400078e00ff */
[----:B---3--:R-:W-:-:S05]  /*34d0*/  IMAD.SHL.U32 R0, R0, 0x1000000, RZ ;  /* 0x0100000000007824 */ /* 0x008fca00078e00ff */
        /* <DEDUP_REMOVED lines=18> */
.L_x_6586:
[----:B------:R-:W1:Y:S02]  /*3600*/  LDG.E.U8 R4, desc[UR36][R6.64] ;  /* 0x0000002406047981 */ /* 0x000e64000c1e1100 */
[C---:B-1----:R-:W-:Y:S02]  /*3610*/  IMAD.SHL.U32 R0, R4.reuse, 0x2000000, RZ ;  /* 0x0200000004007824 */ /* 0x042fe400078e00ff */
        /* <DEDUP_REMOVED lines=13> */
.L_x_6585:
[----:B-1----:R-:W3:Y:S02]  /*36f0*/  LDG.E.U16 R0, desc[UR36][R6.64] ;  /* 0x0000002406007981 */ /* 0x002ee4000c1e1500 */
[----:B---3--:R-:W-:-:S04]  /*3700*/  IMAD.U32 R0, R0, 0x10000, RZ ;  /* 0x0001000000007824 */ /* 0x008fc800078e00ff */
[----:B------:R-:W-:-:S04]  /*3710*/  FMUL.FTZ R0, R0, 1 ;  /* 0x3f80000000007820 */ /* 0x000fc80000410000 */
[----:B------:R0:W1:Y:S01]  /*3720*/  F2F.F64.F32 R4, R0 ;  /* 0x0000000000047310 */ /* 0x0000620000201800 */
[----:B------:R-:W-:Y:S05]  /*3730*/  BRA `(.L_x_6575) ;  /* 0x0000000400b07947 */ /* 0x000fea0003800000 */
.L_x_6582:
        /* <DEDUP_REMOVED lines=8> */
[----:B------:R-:W3:Y:S02]  /*37c0*/  LDG.E.U16 R4, desc[UR36][R6.64] ;  /* 0x0000002406047981 */ /* 0x000ee4000c1e1500 */
[----:B---3--:R-:W0:Y:S01]  /*37d0*/  I2F.F64.U16 R4, R4 ;  /* 0x0000000400047312 */ /* 0x008e220000101800 */
[----:B------:R-:W-:Y:S05]  /*37e0*/  BRA `(.L_x_6575) ;  /* 0x0000000400847947 */ /* 0x000fea0003800000 */
.L_x_6589:
[----:B------:R-:W3:Y:S01]  /*37f0*/  LDG.E.U8 R6, desc[UR36][R6.64] ;  /* 0x0000002406067981 */ /* 0x000ee2000c1e1100 */
[----:B------:R-:W-:Y:S02]  /*3800*/  CS2R R4, SRZ ;  /* 0x0000000000047805 */ /* 0x000fe4000001ff00 */
[----:B---3--:R-:W-:-:S13]  /*3810*/  ISETP.NE.AND P0, PT, R6, RZ, PT ;  /* 0x000000ff0600720c */ /* 0x008fda0003f05270 */
[----:B------:R-:W-:Y:S05]  /*3820*/  @!P0 BRA `(.L_x_6575) ;  /* 0x0000000400748947 */ /* 0x000fea0003800000 */
[----:B------:R-:W-:-:S13]  /*3830*/  ISETP.NE.AND P0, PT, R6, 0x80, PT ;  /* 0x000000800600780c */ /* 0x000fda0003f05270 */
[----:B------:R-:W-:Y:S02]  /*3840*/  @!P0 IMAD.MOV.U32 R4, RZ, RZ, 0x20000000 ;  /* 0x20000000ff048424 */ /* 0x000fe400078e00ff */
        /* <DEDUP_REMOVED lines=15> */
.L_x_6591:
[----:B------:R-:W-:Y:S05]  /*3940*/  BSYNC.RECONVERGENT B0 ;  /* 0x0000000000007941 */ /* 0x000fea0003800200 */
.L_x_6590:
[----:B------:R-:W-:Y:S01]  /*3950*/  IMAD.SHL.U32 R0, R0, 0x100000, RZ ;  /* 0x0010000000007824 */ /* 0x000fe200078e00ff */
[----:B------:R-:W-:-:S04]  /*3960*/  LEA R3, R3, 0x3b800000, 0x17 ;  /* 0x3b80000003037811 */ /* 0x000fc800078eb8ff */
[----:B------:R-:W-:-:S05]  /*3970*/  LOP3.LUT R0, R3, R0, R7, 0xfe, !PT ;  /* 0x0000000003007212 */ /* 0x000fca00078efe07 */
[----:B------:R-:W-:-:S04]  /*3980*/  FMUL.FTZ R0, R0, 1 ;  /* 0x3f80000000007820 */ /* 0x000fc80000410000 */
[----:B------:R0:W1:Y:S01]  /*3990*/  F2F.F64.F32 R4, R0 ;  /* 0x0000000000047310 */ /* 0x0000620000201800 */
[----:B------:R-:W-:Y:S05]  /*39a0*/  BRA `(.L_x_6575) ;  /* 0x0000000400147947 */ /* 0x000fea0003800000 */
.L_x_6588:
        /* <DEDUP_REMOVED lines=21> */
.L_x_6593:
[----:B------:R-:W-:Y:S05]  /*3b00*/  BSYNC.RECONVERGENT B0 ;  /* 0x0000000000007941 */ /* 0x000fea0003800200 */
.L_x_6592:
[----:B------:R-:W-:Y:S01]  /*3b10*/  IMAD.SHL.U32 R0, R0, 0x200000, RZ ;  /* 0x0020000000007824 */ /* 0x000fe200078e00ff */
[----:B------:R-:W-:-:S04]  /*3b20*/  LEA R3, R3, 0x37800000, 0x17 ;  /* 0x3780000003037811 */ /* 0x000fc800078eb8ff */
[----:B------:R-:W-:-:S05]  /*3b30*/  LOP3.LUT R0, R3, R0, R7, 0xfe, !PT ;  /* 0x0000000003007212 */ /* 0x000fca00078efe07 */
[----:B------:R-:W-:-:S04]  /*3b40*/  FMUL.FTZ R0, R0, 1 ;  /* 0x3f80000000007820 */ /* 0x000fc80000410000 */
[----:B------:R0:W1:Y:S01]  /*3b50*/  F2F.F64.F32 R4, R0 ;  /* 0x0000000000047310 */ /* 0x0000620000201800 */
[----:B------:R-:W-:Y:S05]  /*3b60*/  BRA `(.L_x_6575) ;  /* 0x0000000000a47947 */ /* 0x000fea0003800000 */
.L_x_6587:
        /* <DEDUP_REMOVED lines=18> */
.L_x_6574:
[----:B------:R-:W-:Y:S01]  /*3c90*/  MOV R14, 0x0 ;  /* 0x00000000000e7802 */ /* 0x000fe20000000f00 */
[----:B------:R-:W0:Y:S01]  /*3ca0*/  LDCU.64 UR4, c[0x4][0x140] ;  /* 0x01002800ff0477ac */ /* 0x000e220008000a00 */
[----:B------:R-:W-:Y:S02]  /*3cb0*/  IMAD.MOV.U32 R8, RZ, RZ, 0x4e ;  /* 0x0000004eff087424 */ /* 0x000fe400078e00ff */
[----:B------:R-:W-:Y:S01]  /*3cc0*/  IMAD.MOV.U32 R12, RZ, RZ, 0x1 ;  /* 0x00000001ff0c7424 */ /* 0x000fe200078e00ff */
[----:B------:R-:W3:Y:S01]  /*3cd0*/  LDCU.64 UR6, c[0x4][0x148] ;  /* 0x01002900ff0677ac */ /* 0x000ee20008000a00 */
[----:B------:R-:W1:Y:S01]  /*3ce0*/  LDC.64 R14, c[0x4][R14] ;  /* 0x010000000e0e7b82 */ /* 0x000e620000000a00 */
[----:B------:R-:W-:Y:S01]  /*3cf0*/  IMAD.MOV.U32 R13, RZ, RZ, RZ ;  /* 0x000000ffff0d7224 */ /* 0x000fe200078e00ff */
[----:B------:R-:W2:Y:S01]  /*3d00*/  LDCU.64 UR8, c[0x4][0x38] ;  /* 0x01000700ff0877ac */ /* 0x000ea20008000a00 */
[----:B0-----:R-:W-:Y:S02]  /*3d10*/  IMAD.U32 R4, RZ, RZ, UR4 ;  /* 0x00000004ff047e24 */ /* 0x001fe4000f8e00ff */
[----:B------:R-:W-:-:S02]  /*3d20*/  IMAD.U32 R5, RZ, RZ, UR5 ;  /* 0x00000005ff057e24 */ /* 0x000fc4000f8e00ff */
[----:B---3--:R-:W-:Y:S02]  /*3d30*/  IMAD.U32 R6, RZ, RZ, UR6 ;  /* 0x00000006ff067e24 */ /* 0x008fe4000f8e00ff */
[----:B------:R-:W-:Y:S02]  /*3d40*/  IMAD.U32 R7, RZ, RZ, UR7 ;  /* 0x00000007ff077e24 */ /* 0x000fe4000f8e00ff */
[----:B--2---:R-:W-:Y:S02]  /*3d50*/  IMAD.U32 R10, RZ, RZ, UR8 ;  /* 0x00000008ff0a7e24 */ /* 0x004fe4000f8e00ff */
[----:B------:R-:W-:-:S07]  /*3d60*/  IMAD.U32 R11, RZ, RZ, UR9 ;  /* 0x00000009ff0b7e24 */ /* 0x000fce000f8e00ff */
[----:B------:R-:W-:-:S07]  /*3d70*/  LEPC R20, `(.L_x_6596) ;  /* 0x000000001014794e */ /* 0x000fce0000000000 */
[----:B-1--45:R-:W-:Y:S05]  /*3d80*/  CALL.ABS.NOINC R14 ;  /* 0x000000000e007343 */ /* 0x032fea0003c00000 */
.L_x_6596:
[----:B------:R-:W-:Y:S01]  /*3d90*/  CS2R R4, SRZ ;  /* 0x0000000000047805 */ /* 0x000fe2000001ff00 */
[----:B------:R-:W-:Y:S06]  /*3da0*/  BRA `(.L_x_6575) ;  /* 0x0000000000147947 */ /* 0x000fec0003800000 */
.L_x_6595:
[----:B------:R-:W3:Y:S02]  /*3db0*/  LDG.E.64 R4, desc[UR36][R6.64] ;  /* 0x0000002406047981 */ /* 0x000ee4000c1e1b00 */
[----:B---3--:R-:W0:Y:S01]  /*3dc0*/  I2F.F64.U64 R4, R4 ;  /* 0x0000000400047312 */ /* 0x008e220000301800 */
[----:B------:R-:W-:Y:S05]  /*3dd0*/  BRA `(.L_x_6575) ;  /* 0x0000000000087947 */ /* 0x000fea0003800000 */
.L_x_6594:
[----:B------:R-:W3:Y:S02]  /*3de0*/  LDG.E R4, desc[UR36][R6.64] ;  /* 0x0000002406047981 */ /* 0x000ee4000c1e1900 */
[----:B---3--:R-:W0:Y:S02]  /*3df0*/  I2F.F64.U32 R4, R4 ;  /* 0x0000000400047312 */ /* 0x008e240000201800 */
.L_x_6575:
[----:B------:R-:W-:Y:S05]  /*3e00*/  BSYNC.RECONVERGENT B6 ;  /* 0x0000000000067941 */ /* 0x000fea0003800200 */
.L_x_6569:
[----:B-12-45:R-:W-:Y:S01]  /*3e10*/  DSETP.NEU.AND P1, PT, R24, RZ, PT ;  /* 0x000000ff1800722a */ /* 0x036fe20003f2d000 */
[----:B------:R-:W-:Y:S01]  /*3e20*/  VIADD R2, R2, 0x80 ;  /* 0x0000008002027836 */ /* 0x000fe20000000000 */
[----:B0--3--:R-:W-:-:S04]  /*3e30*/  DSETP.NEU.AND P0, PT, R4, RZ, PT ;  /* 0x000000ff0400722a */ /* 0x009fc80003f0d000 */
[----:B------:R-:W-:Y:S02]  /*3e40*/  P2R R24, PR, RZ, 0x2 ;  /* 0x00000002ff187803 */ /* 0x000fe40000000000 */
[----:B------:R-:W-:-:S08]  /*3e50*/  P2R R23, PR, RZ, 0x1 ;  /* 0x00000001ff177803 */ /* 0x000fd00000000000 */
.L_x_6540:
[----:B------:R-:W-:Y:S05]  /*3e60*/  BSYNC.RECONVERGENT B7 ;  /* 0x0000000000077941 */ /* 0x000fea0003800200 */
.L_x_6539:
        /* <DEDUP_REMOVED lines=28> */
.L_x_6603:
[----:B------:R-:W2:Y:S02]  /*4030*/  LDG.E.U8 R4, desc[UR36][R4.64] ;  /* 0x0000002404047981 */ /* 0x000ea4000c1e1100 */
[----:B--2---:R0:W1:Y:S01]  /*4040*/  I2F.F64.U16 R26, R4 ;  /* 0x00000004001a7312 */ /* 0x0040620000101800 */
[----:B------:R-:W-:Y:S05]  /*4050*/  BRA `(.L_x_6605) ;  /* 0x0000000c00647947 */ /* 0x000fea0003800000 */
.L_x_6602:
[----:B------:R-:W-:-:S09]  /*4060*/  UISETP.NE.AND UP0, UPT, UR4, 0x2, UPT ;  /* 0x000000020400788c */ /* 0x000fd2000bf05270 */
[----:B------:R-:W-:Y:S05]  /*4070*/  BRA.U !UP0, `(.L_x_6606) ;  /* 0x0000000108287547 */ /* 0x000fea000b800000 */
[----:B------:R-:W-:-:S09]  /*4080*/  UISETP.NE.AND UP0, UPT, UR4, 0x3, UPT ;  /* 0x000000030400788c */ /* 0x000fd2000bf05270 */
[----:B------:R-:W-:Y:S05]  /*4090*/  BRA.U !UP0, `(.L_x_6607) ;  /* 0x0000000108147547 */ /* 0x000fea000b800000 */
[----:B------:R-:W-:-:S09]  /*40a0*/  UISETP.NE.AND UP0, UPT, UR4, 0x4, UPT ;  /* 0x000000040400788c */ /* 0x000fd2000bf05270 */
[----:B------:R-:W-:Y:S05]  /*40b0*/  BRA.U UP0, `(.L_x_6604) ;  /* 0x0000000900f07547 */ /* 0x000fea000b800000 */
[----:B------:R-:W2:Y:S02]  /*40c0*/  LDG.E.64 R26, desc[UR36][R4.64] ;  /* 0x00000024041a7981 */ /* 0x000ea4000c1e1b00 */
[----:B--2---:R-:W2:Y:S01]  /*40d0*/  I2F.F64.S64 R26, R26 ;  /* 0x0000001a001a7312 */ /* 0x004ea20000301c00 */
[----:B------:R-:W-:Y:S05]  /*40e0*/  BRA `(.L_x_6605) ;  /* 0x0000000c00407947 */ /* 0x000fea0003800000 */
.L_x_6607:
[----:B------:R-:W2:Y:S02]  /*40f0*/  LDG.E R4, desc[UR36][R4.64] ;  /* 0x0000002404047981 */ /* 0x000ea4000c1e1900 */
[----:B--2---:R3:W4:Y:S01]  /*4100*/  I2F.F64 R26, R4 ;  /* 0x00000004001a7312 */ /* 0x0047220000201c00 */
[----:B------:R-:W-:Y:S05]  /*4110*/  BRA `(.L_x_6605) ;  /* 0x0000000c00347947 */ /* 0x000fea0003800000 */
.L_x_6606:
[----:B------:R-:W2:Y:S02]  /*4120*/  LDG.E.U16 R4, desc[UR36][R4.64] ;  /* 0x0000002404047981 */ /* 0x000ea4000c1e1500 */
[----:B--2---:R0:W1:Y:S01]  /*4130*/  I2F.F64.S16 R26, R4 ;  /* 0x00000004001a7312 */ /* 0x0040620000101c00 */
[----:B------:R-:W-:Y:S05]  /*4140*/  BRA `(.L_x_6605) ;  /* 0x0000000c00287947 */ /* 0x000fea0003800000 */
.L_x_6601:
        /* <DEDUP_REMOVED lines=10> */
.L_x_6609:
[----:B------:R-:W2:Y:S02]  /*41f0*/  LDG.E.U16 R0, desc[UR36][R4.64] ;  /* 0x0000002404007981 */ /* 0x000ea4000c1e1500 */
[----:B--2---:R-:W-:-:S05]  /*4200*/  HADD2.F32 R0, -RZ, R0.H0_H0 ;  /* 0x20000000ff007230 */ /* 0x004fca0000004100 */
[----:B------:R-:W-:-:S04]  /*4210*/  FMUL.FTZ R0, R0, 1 ;  /* 0x3f80000000007820 */ /* 0x000fc80000410000 */
[----:B------:R0:W1:Y:S01]  /*4220*/  F2F.F64.F32 R26, R0 ;  /* 0x00000000001a7310 */ /* 0x0000620000201800 */
[----:B------:R-:W-:Y:S05]  /*4230*/  BRA `(.L_x_6605) ;  /* 0x0000000800ec7947 */ /* 0x000fea0003800000 */
.L_x_6608:
        /* <DEDUP_REMOVED lines=10> */
.L_x_6611:
[----:B------:R-:W2:Y:S02]  /*42e0*/  LDG.E.U16 R4, desc[UR36][R4.64] ;  /* 0x0000002404047981 */ /* 0x000ea4000c1e1500 */
[----:B--2---:R-:W-:-:S05]  /*42f0*/  HADD2.F32 R0, -RZ, R4.H0_H0 ;  /* 0x20000004ff007230 */ /* 0x004fca0000004100 */
[----:B------:R-:W-:-:S04]  /*4300*/  FMUL.FTZ R0, R0, 1 ;  /* 0x3f80000000007820 */ /* 0x000fc80000410000 */
[----:B------:R0:W1:Y:S01]  /*4310*/  F2F.F64.F32 R26, R0 ;  /* 0x00000000001a7310 */ /* 0x0000620000201800 */
[----:B------:R-:W-:Y:S05]  /*4320*/  BRA `(.L_x_6605) ;  /* 0x0000000800b07947 */ /* 0x000fea0003800000 */
.L_x_6610:
[----:B------:R0:W5:Y:S01]  /*4330*/  LDG.E.64 R26, desc[UR36][R4.64] ;  /* 0x00000024041a7981 */ /* 0x000162000c1e1b00 */
[----:B------:R-:W-:Y:S05]  /*4340*/  BRA `(.L_x_6605) ;  /* 0x0000000800a87947 */ /* 0x000fea0003800000 */
.L_x_6600:
        /* <DEDUP_REMOVED lines=13> */
.L_x_6614:
[----:B------:R0:W5:Y:S01]  /*4420*/  LDG.E.64 R26, desc[UR36][R4.64] ;  /* 0x00000024041a7981 */ /* 0x000162000c1e1b00 */
[----:B------:R-:W-:Y:S05]  /*4430*/  BRA `(.L_x_6605) ;  /* 0x00000008006c7947 */ /* 0x000fea0003800000 */
.L_x_6613:
        /* <DEDUP_REMOVED lines=27> */
.L_x_6616:
        /* <DEDUP_REMOVED lines=15> */
.L_x_6615:
[----:B------:R-:W2:Y:S02]  /*46e0*/  LDG.E.U16 R0, desc[UR36][R4.64] ;  /* 0x0000002404007981 */ /* 0x000ea4000c1e1500 */
[----:B--2---:R-:W-:-:S04]  /*46f0*/  IMAD.U32 R0, R0, 0x10000, RZ ;  /* 0x0001000000007824 */ /* 0x004fc800078e00ff */
[----:B------:R-:W-:-:S04]  /*4700*/  FMUL.FTZ R0, R0, 1 ;  /* 0x3f80000000007820 */ /* 0x000fc80000410000 */
[----:B------:R0:W1:Y:S01]  /*4710*/  F2F.F64.F32 R26, R0 ;  /* 0x00000000001a7310 */ /* 0x0000620000201800 */
[----:B------:R-:W-:Y:S05]  /*4720*/  BRA `(.L_x_6605) ;  /* 0x0000000400b07947 */ /* 0x000fea0003800000 */
.L_x_6612:
        /* <DEDUP_REMOVED lines=11> */
.L_x_6619:
        /* <DEDUP_REMOVED lines=21> */
.L_x_6621:
[----:B------:R-:W-:Y:S05]  /*4930*/  BSYNC.RECONVERGENT B0 ;  /* 0x0000000000007941 */ /* 0x000fea0003800200 */
.L_x_6620:
[----:B------:R-:W-:Y:S01]  /*4940*/  IMAD.SHL.U32 R0, R0, 0x100000, RZ ;  /* 0x0010000000007824 */ /* 0x000fe200078e00ff */
[----:B------:R-:W-:-:S04]  /*4950*/  LEA R3, R3, 0x3b800000, 0x17 ;  /* 0x3b80000003037811 */ /* 0x000fc800078eb8ff */
[----:B------:R-:W-:-:S05]  /*4960*/  LOP3.LUT R0, R3, R0, R7, 0xfe, !PT ;  /* 0x0000000003007212 */ /* 0x000fca00078efe07 */
[----:B------:R-:W-:-:S04]  /*4970*/  FMUL.FTZ R0, R0, 1 ;  /* 0x3f80000000007820 */ /* 0x000fc80000410000 */
[----:B------:R0:W1:Y:S01]  /*4980*/  F2F.F64.F32 R26, R0 ;  /* 0x00000000001a7310 */ /* 0x0000620000201800 */
[----:B------:R-:W-:Y:S05]  /*4990*/  BRA `(.L_x_6605) ;  /* 0x0000000400147947 */ /* 0x000fea0003800000 */
.L_x_6618:
        /* <DEDUP_REMOVED lines=21> */
.L_x_6623:
[----:B------:R-:W-:Y:S05]  /*4af0*/  BSYNC.RECONVERGENT B0 ;  /* 0x0000000000007941 */ /* 0x000fea0003800200 */
.L_x_6622:
[----:B------:R-:W-:Y:S01]  /*4b00*/  IMAD.SHL.U32 R0, R0, 0x200000, RZ ;  /* 0x0020000000007824 */ /* 0x000fe200078e00ff */
[----:B------:R-:W-:-:S04]  /*4b10*/  LEA R3, R3, 0x37800000, 0x17 ;  /* 0x3780000003037811 */ /* 0x000fc800078eb8ff */
[----:B------:R-:W-:-:S05]  /*4b20*/  LOP3.LUT R0, R3, R0, R7, 0xfe, !PT ;  /* 0x0000000003007212 */ /* 0x000fca00078efe07 */
[----:B------:R-:W-:-:S04]  /*4b30*/  FMUL.FTZ R0, R0, 1 ;  /* 0x3f80000000007820 */ /* 0x000fc80000410000 */
[----:B------:R0:W1:Y:S01]  /*4b40*/  F2F.F64.F32 R26, R0 ;  /* 0x00000000001a7310 */ /* 0x0000620000201800 */
[----:B------:R-:W-:Y:S05]  /*4b50*/  BRA `(.L_x_6605) ;  /* 0x0000000000a47947 */ /* 0x000fea0003800000 */
.L_x_6617:
        /* <DEDUP_REMOVED lines=18> */
.L_x_6604:
        /* <DEDUP_REMOVED lines=16> */
.L_x_6626:
[----:B------:R-:W-:Y:S01]  /*4d80*/  CS2R R26, SRZ ;  /* 0x00000000001a7805 */ /* 0x000fe2000001ff00 */
[----:B------:R-:W-:Y:S06]  /*4d90*/  BRA `(.L_x_6605) ;  /* 0x0000000000147947 */ /* 0x000fec0003800000 */
.L_x_6625:
[----:B------:R-:W2:Y:S02]  /*4da0*/  LDG.E.64 R26, desc[UR36][R4.64] ;  /* 0x00000024041a7981 */ /* 0x000ea4000c1e1b00 */
[----:B--2---:R-:W0:Y:S01]  /*4db0*/  I2F.F64.U64 R26, R26 ;  /* 0x0000001a001a7312 */ /* 0x004e220000301800 */
[----:B------:R-:W-:Y:S05]  /*4dc0*/  BRA `(.L_x_6605) ;  /* 0x0000000000087947 */ /* 0x000fea0003800000 */
.L_x_6624:
[----:B------:R-:W2:Y:S02]  /*4dd0*/  LDG.E R4, desc[UR36][R4.64] ;  /* 0x0000002404047981 */ /* 0x000ea4000c1e1900 */
[----:B--2---:R0:W1:Y:S02]  /*4de0*/  I2F.F64.U32 R26, R4 ;  /* 0x00000004001a7312 */ /* 0x0040640000201800 */
.L_x_6605:
[----:B------:R-:W-:Y:S05]  /*4df0*/  BSYNC.RECONVERGENT B6 ;  /* 0x0000000000067941 */ /* 0x000fea0003800200 */
.L_x_6599:
[----:B------:R-:W3:Y:S01]  /*4e00*/  LDCU.U8 UR6, c[0x0][0x3a5] ;  /* 0x000074a0ff0677ac */ /* 0x000ee20008000000 */
[----:B------:R-:W0:Y:S01]  /*4e10*/  LDC.64 R6, c[0x0][0x398] ;  /* 0x0000e600ff067b82 */ /* 0x000e220000000a00 */
[----:B------:R-:W-:Y:S01]  /*4e20*/  BSSY.RECONVERGENT B6, `(.L_x_6627) ;  /* 0x00000ef000067945 */ /* 0x000fe20003800200 */
[----:B------:R-:W2:Y:S01]  /*4e30*/  LDCU UR5, c[0x0][0x3ac] ;  /* 0x00007580ff0577ac */ /* 0x000ea20008000800 */
[----:B---3--:R-:W-:-:S04]  /*4e40*/  UPRMT UR4, UR6, 0x9910, URZ ;  /* 0x0000991006047896 */ /* 0x008fc800080000ff */
        /* <DEDUP_REMOVED lines=16> */
.L_x_6631:
[----:B------:R-:W2:Y:S02]  /*4f50*/  LDG.E.U8 R4, desc[UR36][R6.64] ;  /* 0x0000002406047981 */ /* 0x000ea4000c1e1100 */
[----:B--2---:R-:W0:Y:S01]  /*4f60*/  I2F.F64.U16 R4, R4 ;  /* 0x0000000400047312 */ /* 0x004e220000101800 */
[----:B------:R-:W-:Y:S05]  /*4f70*/  BRA `(.L_x_6633) ;  /* 0x0000000c00647947 */ /* 0x000fea0003800000 */
.L_x_6630:
        /* <DEDUP_REMOVED lines=9> */
.L_x_6635:
[----:B------:R-:W2:Y:S02]  /*5010*/  LDG.E R4, desc[UR36][R6.64] ;  /* 0x0000002406047981 */ /* 0x000ea4000c1e1900 */
[----:B--2---:R-:W0:Y:S01]  /*5020*/  I2F.F64 R4, R4 ;  /* 0x0000000400047312 */ /* 0x004e220000201c00 */
[----:B------:R-:W-:Y:S05]  /*5030*/  BRA `(.L_x_6633) ;  /* 0x0000000c00347947 */ /* 0x000fea0003800000 */
.L_x_6634:
[----:B------:R-:W2:Y:S02]  /*5040*/  LDG.E.U16 R4, desc[UR36][R6.64] ;  /* 0x0000002406047981 */ /* 0x000ea4000c1e1500 */
[----:B--2---:R-:W0:Y:S01]  /*5050*/  I2F.F64.S16 R4, R4 ;  /* 0x0000000400047312 */ /* 0x004e220000101c00 */
[----:B------:R-:W-:Y:S05]  /*5060*/  BRA `(.L_x_6633) ;  /* 0x0000000c00287947 */ /* 0x000fea0003800000 */
.L_x_6629:
        /* <DEDUP_REMOVED lines=10> */
.L_x_6637:
[----:B------:R-:W2:Y:S02]  /*5110*/  LDG.E.U16 R0, desc[UR36][R6.64] ;  /* 0x0000002406007981 */ /* 0x000ea4000c1e1500 */
[----:B--2---:R-:W-:-:S05]  /*5120*/  HADD2.F32 R0, -RZ, R0.H0_H0 ;  /* 0x20000000ff007230 */ /* 0x004fca0000004100 */
[----:B------:R-:W-:-:S04]  /*5130*/  FMUL.FTZ R0, R0, 1 ;  /* 0x3f80000000007820 */ /* 0x000fc80000410000 */
[----:B------:R0:W2:Y:S01]  /*5140*/  F2F.F64.F32 R4, R0 ;  /* 0x0000000000047310 */ /* 0x0000a20000201800 */
[----:B------:R-:W-:Y:S05]  /*5150*/  BRA `(.L_x_6633) ;  /* 0x0000000800ec7947 */ /* 0x000fea0003800000 */
.L_x_6636:
        /* <DEDUP_REMOVED lines=10> */
.L_x_6639:
[----:B------:R-:W2:Y:S02]  /*5200*/  LDG.E.U16 R6, desc[UR36][R6.64] ;  /* 0x0000002406067981 */ /* 0x000ea4000c1e1500 */
[----:B--2---:R-:W-:-:S05]  /*5210*/  HADD2.F32 R0, -RZ, R6.H0_H0 ;  /* 0x20000006ff007230 */ /* 0x004fca0000004100 */
[----:B------:R-:W-:-:S04]  /*5220*/  FMUL.FTZ R0, R0, 1 ;  /* 0x3f80000000007820 */ /* 0x000fc80000410000 */
[----:B------:R0:W2:Y:S01]  /*5230*/  F2F.F64.F32 R4, R0 ;  /* 0x0000000000047310 */ /* 0x0000a20000201800 */
[----:B------:R-:W-:Y:S05]  /*5240*/  BRA `(.L_x_6633) ;  /* 0x0000000800b07947 */ /* 0x000fea0003800000 */
.L_x_6638:
[----:B------:R0:W5:Y:S01]  /*5250*/  LDG.E.64 R4, desc[UR36][R6.64] ;  /* 0x0000002406047981 */ /* 0x000162000c1e1b00 */
[----:B------:R-:W-:Y:S05]  /*5260*/  BRA `(.L_x_6633) ;  /* 0x0000000800a87947 */ /* 0x000fea0003800000 */
.L_x_6628:
        /* <DEDUP_REMOVED lines=13> */
.L_x_6642:
[----:B------:R0:W5:Y:S01]  /*5340*/  LDG.E.64 R4, desc[UR36][R6.64] ;  /* 0x0000002406047981 */ /* 0x000162000c1e1b00 */
[----:B------:R-:W-:Y:S05]  /*5350*/  BRA `(.L_x_6633) ;  /* 0x00000008006c7947 */ /* 0x000fea0003800000 */
.L_x_6641:
        /* <DEDUP_REMOVED lines=25> */
[----:B------:R3:W0:Y:S01]  /*54f0*/  F2F.F64.F32 R4, R3 ;  /* 0x0000000300047310 */ /* 0x0006220000201800 */
[----:B------:R-:W-:Y:S05]  /*5500*/  BRA `(.L_x_6633) ;  /* 0x0000000800007947 */ /* 0x000fea0003800000 */
.L_x_6644:
        /* <DEDUP_REMOVED lines=13> */
[----:B------:R0:W2:Y:S01]  /*55e0*/  F2F.F64.F32 R4, R0 ;  /* 0x0000000000047310 */ /* 0x0000a20000201800 */
[----:B------:R-:W-:Y:S05]  /*55f0*/  BRA `(.L_x_6633) ;  /* 0x0000000400c47947 */ /* 0x000fea0003800000 */
.L_x_6643:
[----:B------:R-:W2:Y:S02]  /*5600*/  LDG.E.U16 R0, desc[UR36][R6.64] ;  /* 0x0000002406007981 */ /* 0x000ea4000c1e1500 */
[----:B--2---:R-:W-:-:S04]  /*5610*/  IMAD.U32 R0, R0, 0x10000, RZ ;  /* 0x0001000000007824 */ /* 0x004fc800078e00ff */
[----:B------:R-:W-:-:S04]  /*5620*/  FMUL.FTZ R0, R0, 1 ;  /* 0x3f80000000007820 */ /* 0x000fc80000410000 */
[----:B------:R0:W2:Y:S01]  /*5630*/  F2F.F64.F32 R4, R0 ;  /* 0x0000000000047310 */ /* 0x0000a20000201800 */
[----:B------:R-:W-:Y:S05]  /*5640*/  BRA `(.L_x_6633) ;  /* 0x0000000400b07947 */ /* 0x000fea0003800000 */
.L_x_6640:
        /* <DEDUP_REMOVED lines=11> */
.L_x_6647:
        /* <DEDUP_REMOVED lines=21> */
.L_x_6649:
[----:B------:R-:W-:Y:S05]  /*5850*/  BSYNC.RECONVERGENT B0 ;  /* 0x0000000000007941 */ /* 0x000fea0003800200 */
.L_x_6648:
[----:B------:R-:W-:Y:S01]  /*5860*/  IMAD.SHL.U32 R0, R0, 0x100000, RZ ;  /* 0x0010000000007824 */ /* 0x000fe200078e00ff */
[----:B------:R-:W-:-:S04]  /*5870*/  LEA R3, R3, 0x3b800000, 0x17 ;  /* 0x3b80000003037811 */ /* 0x000fc800078eb8ff */
[----:B------:R-:W-:-:S05]  /*5880*/  LOP3.LUT R0, R3, R0, R7, 0xfe, !PT ;  /* 0x0000000003007212 */ /* 0x000fca00078efe07 */
[----:B------:R-:W-:-:S04]  /*5890*/  FMUL.FTZ R0, R0, 1 ;  /* 0x3f80000000007820 */ /* 0x000fc80000410000 */
[----:B------:R0:W2:Y:S01]  /*58a0*/  F2F.F64.F32 R4, R0 ;  /* 0x0000000000047310 */ /* 0x0000a20000201800 */
[----:B------:R-:W-:Y:S05]  /*58b0*/  BRA `(.L_x_6633) ;  /* 0x0000000400147947 */ /* 0x000fea0003800000 */
.L_x_6646:
        /* <DEDUP_REMOVED lines=21> */
.L_x_6651:
[----:B------:R-:W-:Y:S05]  /*5a10*/  BSYNC.RECONVERGENT B0 ;  /* 0x0000000000007941 */ /* 0x000fea0003800200 */
.L_x_6650:
[----:B------:R-:W-:Y:S01]  /*5a20*/  IMAD.SHL.U32 R0, R0, 0x200000, RZ ;  /* 0x0020000000007824 */ /* 0x000fe200078e00ff */
[----:B------:R-:W-:-:S04]  /*5a30*/  LEA R3, R3, 0x37800000, 0x17 ;  /* 0x3780000003037811 */ /* 0x000fc800078eb8ff */
[----:B------:R-:W-:-:S05]  /*5a40*/  LOP3.LUT R0, R3, R0, R7, 0xfe, !PT ;  /* 0x0000000003007212 */ /* 0x000fca00078efe07 */
[----:B------:R-:W-:-:S04]  /*5a50*/  FMUL.FTZ R0, R0, 1 ;  /* 0x3f80000000007820 */ /* 0x000fc80000410000 */
[----:B------:R0:W2:Y:S01]  /*5a60*/  F2F.F64.F32 R4, R0 ;  /* 0x0000000000047310 */ /* 0x0000a20000201800 */
[----:B------:R-:W-:Y:S05]  /*5a70*/  BRA `(.L_x_6633) ;  /* 0x0000000000a47947 */ /* 0x000fea0003800000 */
.L_x_6645:
        /* <DEDUP_REMOVED lines=18> */
.L_x_6632:
[----:B------:R-:W-:Y:S01]  /*5ba0*/  MOV R14, 0x0 ;  /* 0x00000000000e7802 */ /* 0x000fe20000000f00 */
[----:B------:R-:W0:Y:S01]  /*5bb0*/  LDCU.64 UR4, c[0x4][0x140] ;  /* 0x01002800ff0477ac */ /* 0x000e220008000a00 */
[----:B------:R-:W-:Y:S02]  /*5bc0*/  IMAD.MOV.U32 R8, RZ, RZ, 0x4e ;  /* 0x0000004eff087424 */ /* 0x000fe400078e00ff */
[----:B------:R-:W-:Y:S01]  /*5bd0*/  IMAD.MOV.U32 R12, RZ, RZ, 0x1 ;  /* 0x00000001ff0c7424 */ /* 0x000fe200078e00ff */
[----:B------:R-:W2:Y:S01]  /*5be0*/  LDCU.64 UR6, c[0x4][0x148] ;  /* 0x01002900ff0677ac */ /* 0x000ea20008000a00 */
[----:B------:R-:W3:Y:S01]  /*5bf0*/  LDC.64 R14, c[0x4][R14] ;  /* 0x010000000e0e7b82 */ /* 0x000ee20000000a00 */
        /* <DEDUP_REMOVED lines=10> */
.L_x_6654:
[----:B------:R-:W-:Y:S01]  /*5ca0*/  CS2R R4, SRZ ;  /* 0x0000000000047805 */ /* 0x000fe2000001ff00 */
[----:B------:R-:W-:Y:S06]  /*5cb0*/  BRA `(.L_x_6633) ;  /* 0x0000000000147947 */ /* 0x000fec0003800000 */
.L_x_6653:
[----:B------:R-:W2:Y:S02]  /*5cc0*/  LDG.E.64 R4, desc[UR36][R6.64] ;  /* 0x0000002406047981 */ /* 0x000ea4000c1e1b00 */
[----:B--2---:R-:W0:Y:S01]  /*5cd0*/  I2F.F64.U64 R4, R4 ;  /* 0x0000000400047312 */ /* 0x004e220000301800 */
[----:B------:R-:W-:Y:S05]  /*5ce0*/  BRA `(.L_x_6633) ;  /* 0x0000000000087947 */ /* 0x000fea0003800000 */
.L_x_6652:
[----:B------:R-:W2:Y:S02]  /*5cf0*/  LDG.E R4, desc[UR36][R6.64] ;  /* 0x0000002406047981 */ /* 0x000ea4000c1e1900 */
[----:B--2---:R-:W0:Y:S02]  /*5d00*/  I2F.F64.U32 R4, R4 ;  /* 0x0000000400047312 */ /* 0x004e240000201800 */
.L_x_6633:
[----:B------:R-:W-:Y:S05]  /*5d10*/  BSYNC.RECONVERGENT B6 ;  /* 0x0000000000067941 */ /* 0x000fea0003800200 */
.L_x_6627:
[----:B-1--45:R-:W-:Y:S01]  /*5d20*/  DSETP.NEU.AND P1, PT, R26, RZ, PT ;  /* 0x000000ff1a00722a */ /* 0x032fe20003f2d000 */
[----:B------:R-:W-:Y:S01]  /*5d30*/  VIADD R2, R2, 0x80 ;  /* 0x0000008002027836 */ /* 0x000fe20000000000 */
[----:B0-2---:R-:W-:-:S04]  /*5d40*/  DSETP.NEU.AND P0, PT, R4, RZ, PT ;  /* 0x000000ff0400722a */ /* 0x005fc80003f0d000 */
[----:B------:R-:W-:Y:S02]  /*5d50*/  P2R R26, PR, RZ, 0x2 ;  /* 0x00000002ff1a7803 */ /* 0x000fe40000000000 */
[----:B------:R-:W-:-:S08]  /*5d60*/  P2R R25, PR, RZ, 0x1 ;  /* 0x00000001ff197803 */ /* 0x000fd00000000000 */
.L_x_6598:
[----:B------:R-:W-:Y:S05]  /*5d70*/  BSYNC.RECONVERGENT B7 ;  /* 0x0000000000077941 */ /* 0x000fea0003800200 */
.L_x_6597:
[----:B------:R-:W-:Y:S01]  /*5d80*/  ISETP.GE.AND P1, PT, R2, R17, PT ;  /* 0x000000110200720c */ /* 0x000fe20003f26270 */
[----:B------:R-:W-:Y:S01]  /*5d90*/  BSSY.RECONVERGENT B7, `(.L_x_6655) ;  /* 0x00001e8000077945 */ /* 0x000fe20003800200 */
[----:B------:R-:W-:-:S11]  /*5da0*/  PLOP3.LUT P0, PT, PT, PT, PT, 0x8, 0x80 ;  /* 0x000000000080781c */ /* 0x000fd60003f0e170 */
[----:B------:R-:W-:Y:S05]  /*5db0*/  @P1 BRA `(.L_x_6656) ;  /* 0x0000001c00941947 */ /* 0x000fea0003800000 */
[----:B------:R-:W0:Y:S01]  /*5dc0*/  LDC.64 R4, c[0x0][0x390] ;  /* 0x0000e400ff047b82 */ /* 0x000e220000000a00 */
[----:B------:R-:W3:Y:S01]  /*5dd0*/  LDCU UR5, c[0x0][0x3a8] ;  /* 0x00007500ff0577ac */ /* 0x000ee20008000800 */
[----:B------:R-:W-:Y:S01]  /*5de0*/  IMAD R2, R19, 0x200, R2 ;  /* 0x0000020013027824 */ /* 0x000fe200078e0202 */
        /* <DEDUP_REMOVED lines=18> */
.L_x_6661:
[----:B------:R-:W2:Y:S02]  /*5f10*/  LDG.E.U8 R4, desc[UR36][R4.64] ;  /* 0x0000002404047981 */ /* 0x000ea4000c1e1100 */
[----:B--2---:R0:W1:Y:S01]  /*5f20*/  I2F.F64.U16 R28, R4 ;  /* 0x00000004001c7312 */ /* 0x0040620000101800 */
[----:B------:R-:W-:Y:S05]  /*5f30*/  BRA `(.L_x_6663) ;  /* 0x0000000c00647947 */ /* 0x000fea0003800000 */
.L_x_6660:
        /* <DEDUP_REMOVED lines=9> */
.L_x_6665:
[----:B------:R-:W2:Y:S02]  /*5fd0*/  LDG.E R4, desc[UR36][R4.64] ;  /* 0x0000002404047981 */ /* 0x000ea4000c1e1900 */
[----:B--2---:R3:W4:Y:S01]  /*5fe0*/  I2F.F64 R28, R4 ;  /* 0x00000004001c7312 */ /* 0x0047220000201c00 */
[----:B------:R-:W-:Y:S05]  /*5ff0*/  BRA `(.L_x_6663) ;  /* 0x0000000c00347947 */ /* 0x000fea0003800000 */
.L_x_6664:
[----:B------:R-:W2:Y:S02]  /*6000*/  LDG.E.U16 R4, desc[UR36][R4.64] ;  /* 0x0000002404047981 */ /* 0x000ea4000c1e1500 */
[----:B--2---:R0:W1:Y:S01]  /*6010*/  I2F.F64.S16 R28, R4 ;  /* 0x00000004001c7312 */ /* 0x0040620000101c00 */
[----:B------:R-:W-:Y:S05]  /*6020*/  BRA `(.L_x_6663) ;  /* 0x0000000c00287947 */ /* 0x000fea0003800000 */
.L_x_6659:
        /* <DEDUP_REMOVED lines=10> */
.L_x_6667:
[----:B------:R-:W2:Y:S02]  /*60d0*/  LDG.E.U16 R0, desc[UR36][R4.64] ;  /* 0x0000002404007981 */ /* 0x000ea4000c1e1500 */
[----:B--2---:R-:W-:-:S05]  /*60e0*/  HADD2.F32 R0, -RZ, R0.H0_H0 ;  /* 0x20000000ff007230 */ /* 0x004fca0000004100 */
[----:B------:R-:W-:-:S04]  /*60f0*/  FMUL.FTZ R0, R0, 1 ;  /* 0x3f80000000007820 */ /* 0x000fc80000410000 */
[----:B------:R0:W1:Y:S01]  /*6100*/  F2F.F64.F32 R28, R0 ;  /* 0x00000000001c7310 */ /* 0x0000620000201800 */
[----:B------:R-:W-:Y:S05]  /*6110*/  BRA `(.L_x_6663) ;  /* 0x0000000800ec7947 */ /* 0x000fea0003800000 */
.L_x_6666:
        /* <DEDUP_REMOVED lines=10> */
.L_x_6669:
[----:B------:R-:W2:Y:S02]  /*61c0*/  LDG.E.U16 R4, desc[UR36][R4.64] ;  /* 0x0000002404047981 */ /* 0x000ea4000c1e1500 */
[----:B--2---:R-:W-:-:S05]  /*61d0*/  HADD2.F32 R0, -RZ, R4.H0_H0 ;  /* 0x20000004ff007230 */ /* 0x004fca0000004100 */
[----:B------:R-:W-:-:S04]  /*61e0*/  FMUL.FTZ R0, R0, 1 ;  /* 0x3f80000000007820 */ /* 0x000fc80000410000 */
[----:B------:R0:W1:Y:S01]  /*61f0*/  F2F.F64.F32 R28, R0 ;  /* 0x00000000001c7310 */ /* 0x0000620000201800 */
[----:B------:R-:W-:Y:S05]  /*6200*/  BRA `(.L_x_6663) ;  /* 0x0000000800b07947 */ /* 0x000fea0003800000 */
.L_x_6668:
[----:B------:R0:W5:Y:S01]  /*6210*/  LDG.E.64 R28, desc[UR36][R4.64] ;  /* 0x00000024041c7981 */ /* 0x000162000c1e1b00 */
[----:B------:R-:W-:Y:S05]  /*6220*/  BRA `(.L_x_6663) ;  /* 0x0000000800a87947 */ /* 0x000fea0003800000 */
.L_x_6658:
        /* <DEDUP_REMOVED lines=13> */
.L_x_6672:
[----:B------:R0:W5:Y:S01]  /*6300*/  LDG.E.64 R28, desc[UR36][R4.64] ;  /* 0x00000024041c7981 */ /* 0x000162000c1e1b00 */
[----:B------:R-:W-:Y:S05]  /*6310*/  BRA `(.L_x_6663) ;  /* 0x00000008006c7947 */ /* 0x000fea0003800000 */
.L_x_6671:
        /* <DEDUP_REMOVED lines=27> */
.L_x_6674:
        /* <DEDUP_REMOVED lines=15> */
.L_x_6673:
[----:B------:R-:W2:Y:S02]  /*65c0*/  LDG.E.U16 R0, desc[UR36][R4.64] ;  /* 0x0000002404007981 */ /* 0x000ea4000c1e1500 */
[----:B--2---:R-:W-:-:S04]  /*65d0*/  IMAD.U32 R0, R0, 0x10000, RZ ;  /* 0x0001000000007824 */ /* 0x004fc800078e00ff */
[----:B------:R-:W-:-:S04]  /*65e0*/  FMUL.FTZ R0, R0, 1 ;  /* 0x3f80000000007820 */ /* 0x000fc80000410000 */
[----:B------:R0:W1:Y:S01]  /*65f0*/  F2F.F64.F32 R28, R0 ;  /* 0x00000000001c7310 */ /* 0x0000620000201800 */
[----:B------:R-:W-:Y:S05]  /*6600*/  BRA `(.L_x_6663) ;  /* 0x0000000400b07947 */ /* 0x000fea0003800000 */
.L_x_6670:
        /* <DEDUP_REMOVED lines=11> */
.L_x_6677:
        /* <DEDUP_REMOVED lines=21> */
.L_x_6679:
[----:B------:R-:W-:Y:S05]  /*6810*/  BSYNC.RECONVERGENT B0 ;  /* 0x0000000000007941 */ /* 0x000fea0003800200 */
.L_x_6678:
[----:B------:R-:W-:Y:S01]  /*6820*/  IMAD.SHL.U32 R0, R0, 0x100000, RZ ;  /* 0x0010000000007824 */ /* 0x000fe200078e00ff */
[----:B------:R-:W-:-:S04]  /*6830*/  LEA R3, R3, 0x3b800000, 0x17 ;  /* 0x3b80000003037811 */ /* 0x000fc800078eb8ff */
[----:B------:R-:W-:-:S05]  /*6840*/  LOP3.LUT R0, R3, R0, R7, 0xfe, !PT ;  /* 0x0000000003007212 */ /* 0x000fca00078efe07 */
[----:B------:R-:W-:-:S04]  /*6850*/  FMUL.FTZ R0, R0, 1 ;  /* 0x3f80000000007820 */ /* 0x000fc80000410000 */
[----:B------:R0:W1:Y:S01]  /*6860*/  F2F.F64.F32 R28, R0 ;  /* 0x00000000001c7310 */ /* 0x0000620000201800 */
[----:B------:R-:W-:Y:S05]  /*6870*/  BRA `(.L_x_6663) ;  /* 0x0000000400147947 */ /* 0x000fea0003800000 */
.L_x_6676:
        /* <DEDUP_REMOVED lines=21> */
.L_x_6681:
[----:B------:R-:W-:Y:S05]  /*69d0*/  BSYNC.RECONVERGENT B0 ;  /* 0x0000000000007941 */ /* 0x000fea0003800200 */
.L_x_6680:
[----:B------:R-:W-:Y:S01]  /*69e0*/  IMAD.SHL.U32 R0, R0, 0x200000, RZ ;  /* 0x0020000000007824 */ /* 0x000fe200078e00ff */
[----:B------:R-:W-:-:S04]  /*69f0*/  LEA R3, R3, 0x37800000, 0x17 ;  /* 0x3780000003037811 */ /* 0x000fc800078eb8ff */
[----:B------:R-:W-:-:S05]  /*6a00*/  LOP3.LUT R0, R3, R0, R7, 0xfe, !PT ;  /* 0x0000000003007212 */ /* 0x000fca00078efe07 */
[----:B------:R-:W-:-:S04]  /*6a10*/  FMUL.FTZ R0, R0, 1 ;  /* 0x3f80000000007820 */ /* 0x000fc80000410000 */
[----:B------:R0:W1:Y:S01]  /*6a20*/  F2F.F64.F32 R28, R0 ;  /* 0x00000000001c7310 */ /* 0x0000620000201800 */
[----:B------:R-:W-:Y:S05]  /*6a30*/  BRA `(.L_x_6663) ;  /* 0x0000000000a47947 */ /* 0x000fea0003800000 */
.L_x_6675:
        /* <DEDUP_REMOVED lines=18> */
.L_x_6662:
        /* <DEDUP_REMOVED lines=16> */
.L_x_6684:
[----:B------:R-:W-:Y:S01]  /*6c60*/  CS2R R28, SRZ ;  /* 0x00000000001c7805 */ /* 0x000fe2000001ff00 */
[----:B------:R-:W-:Y:S06]  /*6c70*/  BRA `(.L_x_6663) ;  /* 0x0000000000147947 */ /* 0x000fec0003800000 */
.L_x_6683:
[----:B------:R-:W2:Y:S02]  /*6c80*/  LDG.E.64 R28, desc[UR36][R4.64] ;  /* 0x00000024041c7981 */ /* 0x000ea4000c1e1b00 */
[----:B--2---:R-:W0:Y:S01]  /*6c90*/  I2F.F64.U64 R28, R28 ;  /* 0x0000001c001c7312 */ /* 0x004e220000301800 */
[----:B------:R-:W-:Y:S05]  /*6ca0*/  BRA `(.L_x_6663) ;  /* 0x0000000000087947 */ /* 0x000fea0003800000 */
.L_x_6682:
[----:B------:R-:W2:Y:S02]  /*6cb0*/  LDG.E R4, desc[UR36][R4.64] ;  /* 0x0000002404047981 */ /* 0x000ea4000c1e1900 */
[----:B--2---:R0:W1:Y:S02]  /*6cc0*/  I2F.F64.U32 R28, R4 ;  /* 0x00000004001c7312 */ /* 0x0040640000201800 */
.L_x_6663:
[----:B------:R-:W-:Y:S05]  /*6cd0*/  BSYNC.RECONVERGENT B6 ;  /* 0x0000000000067941 */ /* 0x000fea0003800200 */
.L_x_6657:
[----:B------:R-:W2:Y:S01]  /*6ce0*/  LDCU.U8 UR6, c[0x0][0x3a5] ;  /* 0x000074a0ff0677ac */ /* 0x000ea20008000000 */
[----:B0--3--:R-:W0:Y:S01]  /*6cf0*/  LDC.64 R4, c[0x0][0x398] ;  /* 0x0000e600ff047b82 */ /* 0x009e220000000a00 */
[----:B------:R-:W-:Y:S01]  /*6d00*/  BSSY.RECONVERGENT B6, `(.L_x_6685) ;  /* 0x00000ee000067945 */ /* 0x000fe20003800200 */
[----:B------:R-:W3:Y:S01]  /*6d10*/  LDCU UR5, c[0x0][0x3ac] ;  /* 0x00007580ff0577ac */ /* 0x000ee20008000800 */
[----:B--2---:R-:W-:-:S04]  /*6d20*/  UPRMT UR4, UR6, 0x9910, URZ ;  /* 0x0000991006047896 */ /* 0x004fc800080000ff */
        /* <DEDUP_REMOVED lines=16> */
.L_x_6689:
[----:B------:R-:W2:Y:S02]  /*6e30*/  LDG.E.U8 R2, desc[UR36][R4.64] ;  /* 0x0000002404027981 */ /* 0x000ea4000c1e1100 */
[----:B--2---:R-:W0:Y:S01]  /*6e40*/  I2F.F64.U16 R2, R2 ;  /* 0x0000000200027312 */ /* 0x004e220000101800 */
[----:B------:R-:W-:Y:S05]  /*6e50*/  BRA `(.L_x_6691) ;  /* 0x0000000c00607947 */ /* 0x000fea0003800000 */
.L_x_6688:
        /* <DEDUP_REMOVED lines=9> */
.L_x_6693:
[----:B------:R-:W2:Y:S02]  /*6ef0*/  LDG.E R2, desc[UR36][R4.64] ;  /* 0x0000002404027981 */ /* 0x000ea4000c1e1900 */
[----:B--2---:R-:W0:Y:S01]  /*6f00*/  I2F.F64 R2, R2 ;  /* 0x0000000200027312 */ /* 0x004e220000201c00 */
[----:B------:R-:W-:Y:S05]  /*6f10*/  BRA `(.L_x_6691) ;  /* 0x0000000c00307947 */ /* 0x000fea0003800000 */
.L_x_6692:
[----:B------:R-:W2:Y:S02]  /*6f20*/  LDG.E.U16 R2, desc[UR36][R4.64] ;  /* 0x0000002404027981 */ /* 0x000ea4000c1e1500 */
[----:B--2---:R-:W0:Y:S01]  /*6f30*/  I2F.F64.S16 R2, R2 ;  /* 0x0000000200027312 */ /* 0x004e220000101c00 */
[----:B------:R-:W-:Y:S05]  /*6f40*/  BRA `(.L_x_6691) ;  /* 0x0000000c00247947 */ /* 0x000fea0003800000 */
.L_x_6687:
        /* <DEDUP_REMOVED lines=10> */
.L_x_6695:
[----:B------:R-:W2:Y:S02]  /*6ff0*/  LDG.E.U16 R0, desc[UR36][R4.64] ;  /* 0x0000002404007981 */ /* 0x000ea4000c1e1500 */
[----:B--2---:R-:W-:-:S05]  /*7000*/  HADD2.F32 R0, -RZ, R0.H0_H0 ;  /* 0x20000000ff007230 */ /* 0x004fca0000004100 */
[----:B------:R-:W-:-:S04]  /*7010*/  FMUL.FTZ R0, R0, 1 ;  /* 0x3f80000000007820 */ /* 0x000fc80000410000 */
[----:B------:R0:W2:Y:S01]  /*7020*/  F2F.F64.F32 R2, R0 ;  /* 0x0000000000027310 */ /* 0x0000a20000201800 */
[----:B------:R-:W-:Y:S05]  /*7030*/  BRA `(.L_x_6691) ;  /* 0x0000000800e87947 */ /* 0x000fea0003800000 */
.L_x_6694:
        /* <DEDUP_REMOVED lines=10> */
.L_x_6697:
[----:B------:R-:W2:Y:S02]  /*70e0*/  LDG.E.U16 R4, desc[UR36][R4.64] ;  /* 0x0000002404047981 */ /* 0x000ea4000c1e1500 */
[----:B--2---:R-:W-:-:S05]  /*70f0*/  HADD2.F32 R0, -RZ, R4.H0_H0 ;  /* 0x20000004ff007230 */ /* 0x004fca0000004100 */
[----:B------:R-:W-:-:S04]  /*7100*/  FMUL.FTZ R0, R0, 1 ;  /* 0x3f80000000007820 */ /* 0x000fc80000410000 */
[----:B------:R0:W2:Y:S01]  /*7110*/  F2F.F64.F32 R2, R0 ;  /* 0x0000000000027310 */ /* 0x0000a20000201800 */
[----:B------:R-:W-:Y:S05]  /*7120*/  BRA `(.L_x_6691) ;  /* 0x0000000800ac7947 */ /* 0x000fea0003800000 */
.L_x_6696:
[----:B------:R0:W5:Y:S01]  /*7130*/  LDG.E.64 R2, desc[UR36][R4.64] ;  /* 0x0000002404027981 */ /* 0x000162000c1e1b00 */
[----:B------:R-:W-:Y:S05]  /*7140*/  BRA `(.L_x_6691) ;  /* 0x0000000800a47947 */ /* 0x000fea0003800000 */
.L_x_6686:
        /* <DEDUP_REMOVED lines=13> */
.L_x_6700:
[----:B------:R0:W5:Y:S01]  /*7220*/  LDG.E.64 R2, desc[UR36][R4.64] ;  /* 0x0000002404027981 */ /* 0x000162000c1e1b00 */
[----:B------:R-:W-:Y:S05]  /*7230*/  BRA `(.L_x_6691) ;  /* 0x0000000800687947 */ /* 0x000fea0003800000 */
.L_x_6699:
        /* <DEDUP_REMOVED lines=25> */
[----:B------:R-:W3:Y:S01]  /*73d0*/  F2F.F64.F32 R2, R3 ;  /* 0x0000000300027310 */ /* 0x000ee20000201800 */
[----:B------:R-:W-:Y:S05]  /*73e0*/  BRA `(.L_x_6691) ;  /* 0x0000000400fc7947 */ /* 0x000fea0003800000 */
.L_x_6702:
        /* <DEDUP_REMOVED lines=14> */
.L_x_6701:
[----:B------:R-:W2:Y:S02]  /*74d0*/  LDG.E.U16 R0, desc[UR36][R4.64] ;  /* 0x0000002404007981 */ /* 0x000ea4000c1e1500 */
[----:B--2---:R-:W-:-:S04]  /*74e0*/  IMAD.U32 R0, R0, 0x10000, RZ ;  /* 0x0001000000007824 */ /* 0x004fc800078e00ff */
[----:B------:R-:W-:-:S04]  /*74f0*/  FMUL.FTZ R0, R0, 1 ;  /* 0x3f80000000007820 */ /* 0x000fc80000410000 */
[----:B------:R0:W2:Y:S01]  /*7500*/  F2F.F64.F32 R2, R0 ;  /* 0x0000000000027310 */ /* 0x0000a20000201800 */
[----:B------:R-:W-:Y:S05]  /*7510*/  BRA `(.L_x_6691) ;  /* 0x0000000400b07947 */ /* 0x000fea0003800000 */
.L_x_6698:
        /* <DEDUP_REMOVED lines=11> */
.L_x_6705:
        /* <DEDUP_REMOVED lines=21> */
.L_x_6707:
[----:B------:R-:W-:Y:S05]  /*7720*/  BSYNC.RECONVERGENT B0 ;  /* 0x0000000000007941 */ /* 0x000fea0003800200 */
.L_x_6706:
[----:B------:R-:W-:Y:S01]  /*7730*/  IMAD.SHL.U32 R0, R0, 0x100000, RZ ;  /* 0x0010000000007824 */ /* 0x000fe200078e00ff */
[----:B------:R-:W-:-:S04]  /*7740*/  LEA R2, R2, 0x3b800000, 0x17 ;  /* 0x3b80000002027811 */ /* 0x000fc800078eb8ff */
[----:B------:R-:W-:-:S05]  /*7750*/  LOP3.LUT R0, R2, R0, R7, 0xfe, !PT ;  /* 0x0000000002007212 */ /* 0x000fca00078efe07 */
[----:B------:R-:W-:-:S04]  /*7760*/  FMUL.FTZ R0, R0, 1 ;  /* 0x3f80000000007820 */ /* 0x000fc80000410000 */
[----:B------:R0:W2:Y:S01]  /*7770*/  F2F.F64.F32 R2, R0 ;  /* 0x0000000000027310 */ /* 0x0000a20000201800 */
[----:B------:R-:W-:Y:S05]  /*7780*/  BRA `(.L_x_6691) ;  /* 0x0000000400147947 */ /* 0x000fea0003800000 */
.L_x_6704:
        /* <DEDUP_REMOVED lines=21> */
.L_x_6709:
[----:B------:R-:W-:Y:S05]  /*78e0*/  BSYNC.RECONVERGENT B0 ;  /* 0x0000000000007941 */ /* 0x000fea0003800200 */
.L_x_6708:
[----:B------:R-:W-:Y:S01]  /*78f0*/  IMAD.SHL.U32 R0, R0, 0x200000, RZ ;  /* 0x0020000000007824 */ /* 0x000fe200078e00ff */
[----:B------:R-:W-:-:S04]  /*7900*/  LEA R2, R2, 0x37800000, 0x17 ;  /* 0x3780000002027811 */ /* 0x000fc800078eb8ff */
[----:B------:R-:W-:-:S05]  /*7910*/  LOP3.LUT R0, R2, R0, R7, 0xfe, !PT ;  /* 0x0000000002007212 */ /* 0x000fca00078efe07 */
[----:B------:R-:W-:-:S04]  /*7920*/  FMUL.FTZ R0, R0, 1 ;  /* 0x3f80000000007820 */ /* 0x000fc80000410000 */
[----:B------:R0:W2:Y:S01]  /*7930*/  F2F.F64.F32 R2, R0 ;  /* 0x0000000000027310 */ /* 0x0000a20000201800 */
[----:B------:R-:W-:Y:S05]  /*7940*/  BRA `(.L_x_6691) ;  /* 0x0000000000a47947 */ /* 0x000fea0003800000 */
.L_x_6703:
        /* <DEDUP_REMOVED lines=18> */
.L_x_6690:
        /* <DEDUP_REMOVED lines=16> */
.L_x_6712:
[----:B------:R-:W-:Y:S01]  /*7b70*/  CS2R R2, SRZ ;  /* 0x0000000000027805 */ /* 0x000fe2000001ff00 */
[----:B------:R-:W-:Y:S06]  /*7b80*/  BRA `(.L_x_6691) ;  /* 0x0000000000147947 */ /* 0x000fec0003800000 */
.L_x_6711:
[----:B------:R-:W2:Y:S02]  /*7b90*/  LDG.E.64 R2, desc[UR36][R4.64] ;  /* 0x0000002404027981 */ /* 0x000ea4000c1e1b00 */
[----:B--2---:R-:W0:Y:S01]  /*7ba0*/  I2F.F64.U64 R2, R2 ;  /* 0x0000000200027312 */ /* 0x004e220000301800 */
[----:B------:R-:W-:Y:S05]  /*7bb0*/  BRA `(.L_x_6691) ;  /* 0x0000000000087947 */ /* 0x000fea0003800000 */
.L_x_6710:
[----:B------:R-:W2:Y:S02]  /*7bc0*/  LDG.E R2, desc[UR36][R4.64] ;  /* 0x0000002404027981 */ /* 0x000ea4000c1e1900 */
[----:B--2---:R-:W0:Y:S02]  /*7bd0*/  I2F.F64.U32 R2, R2 ;  /* 0x0000000200027312 */ /* 0x004e240000201800 */
.L_x_6691:
[----:B------:R-:W-:Y:S05]  /*7be0*/  BSYNC.RECONVERGENT B6 ;  /* 0x0000000000067941 */ /* 0x000fea0003800200 */
.L_x_6685:
[----:B0-23-5:R-:W-:-:S06]  /*7bf0*/  DSETP.NEU.AND P0, PT, R2, RZ, PT ;  /* 0x000000ff0200722a */ /* 0x02dfcc0003f0d000 */
[----:B-1--4-:R-:W-:-:S14]  /*7c00*/  DSETP.NEU.XOR P0, PT, R28, RZ, P0 ;  /* 0x000000ff1c00722a */ /* 0x012fdc000070d800 */
.L_x_6656:
[----:B------:R-:W-:Y:S05]  /*7c10*/  BSYNC.RECONVERGENT B7 ;  /* 0x0000000000077941 */ /* 0x000fea0003800200 */
.L_x_6655:
        /* <DEDUP_REMOVED lines=18> */
[----:B------:R-:W3:Y:S01]  /*7d40*/  LDCU UR4, c[0x0][0x3b4] ;  /* 0x00007680ff0477ac */ /* 0x000ee20008000800 */
[----:B------:R-:W1:Y:S01]  /*7d50*/  LDC.64 R8, c[0x0][0x388] ;  /* 0x0000e200ff087b82 */ /* 0x000e620000000a00 */
[----:B------:R-:W-:Y:S01]  /*7d60*/  IMAD R0, R19, 0x200, R16 ;  /* 0x0000020013007824 */ /* 0x000fe200078e0210 */
[----:B0-----:R-:W-:Y:S01]  /*7d70*/  PRMT R4, R18, 0x9910, RZ ;  /* 0x0000991012047816 */ /* 0x001fe200000000ff */
[----:B------:R-:W-:Y:S01]  /*7d80*/  BSSY.RECONVERGENT B6, `(.L_x_6716) ;  /* 0x00000d6000067945 */ /* 0x000fe20003800200 */
[----:B------:R-:W-:Y:S02]  /*7d90*/  VIADD R16, R16, 0x80 ;  /* 0x0000008010107836 */ /* 0x000fe40000000000 */
[----:B---3--:R-:W-:Y:S02]  /*7da0*/  IMAD R3, R0, UR4, RZ ;  /* 0x0000000400037c24 */ /* 0x008fe4000f8e02ff */
        /* <DEDUP_REMOVED lines=15> */
.L_x_6720:
[----:B------:R0:W-:Y:S01]  /*7ea0*/  STG.E.U8 desc[UR36][R8.64], R11 ;  /* 0x0000000b08007986 */ /* 0x0001e2000c101124 */
[----:B------:R-:W-:Y:S05]  /*7eb0*/  BRA `(.L_x_6722) ;  /* 0x0000000c00087947 */ /* 0x000fea0003800000 */
.L_x_6719:
        /* <DEDUP_REMOVED lines=10> */
.L_x_6724:
[----:B------:R0:W-:Y:S01]  /*7f60*/  STG.E desc[UR36][R8.64], R11 ;  /* 0x0000000b08007986 */ /* 0x0001e2000c101924 */
[----:B------:R-:W-:Y:S05]  /*7f70*/  BRA `(.L_x_6722) ;  /* 0x0000000800d87947 */ /* 0x000fea0003800000 */
.L_x_6723:
[----:B------:R0:W-:Y:S01]  /*7f80*/  STG.E.U16 desc[UR36][R8.64], R11 ;  /* 0x0000000b08007986 */ /* 0x0001e2000c101524 */
[----:B------:R-:W-:Y:S05]  /*7f90*/  BRA `(.L_x_6722) ;  /* 0x0000000800d07947 */ /* 0x000fea0003800000 */
.L_x_6718:
        /* <DEDUP_REMOVED lines=9> */
.L_x_6726:
[----:B------:R-:W0:Y:S02]  /*8030*/  I2F.S16 R0, R11 ;  /* 0x0000000b00007306 */ /* 0x000e240000101400 */
[----:B0-----:R-:W-:-:S05]  /*8040*/  F2FP.F16.F32.PACK_AB R0, RZ, R0 ;  /* 0x00000000ff00723e */ /* 0x001fca00000000ff */
[----:B------:R0:W-:Y:S01]  /*8050*/  STG.E.U16 desc[UR36][R8.64], R0 ;  /* 0x0000000008007986 */ /* 0x0001e2000c101524 */
[----:B------:R-:W-:Y:S05]  /*8060*/  BRA `(.L_x_6722) ;  /* 0x00000008009c7947 */ /* 0x000fea0003800000 */
.L_x_6725:
        /* <DEDUP_REMOVED lines=10> */
.L_x_6728:
[----:B------:R-:W0:Y:S02]  /*8110*/  I2F.S16 R11, R11 ;  /* 0x0000000b000b7306 */ /* 0x000e240000101400 */
[----:B0-----:R-:W-:-:S04]  /*8120*/  F2FP.F16.F32.PACK_AB R3, RZ, R11 ;  /* 0x0000000bff03723e */ /* 0x001fc800000000ff */
[----:B------:R-:W-:-:S05]  /*8130*/  PRMT R3, R3, 0x5410, RZ ;  /* 0x0000541003037816 */ /* 0x000fca00000000ff */
[----:B------:R0:W-:Y:S01]  /*8140*/  STG.E desc[UR36][R8.64], R3 ;  /* 0x0000000308007986 */ /* 0x0001e2000c101924 */
[----:B------:R-:W-:Y:S05]  /*8150*/  BRA `(.L_x_6722) ;  /* 0x0000000800607947 */ /* 0x000fea0003800000 */
.L_x_6727:
[----:B------:R-:W0:Y:S02]  /*8160*/  I2F.F64.S16 R4, R11 ;  /* 0x0000000b00047312 */ /* 0x000e240000101c00 */
[----:B0-----:R0:W-:Y:S01]  /*8170*/  STG.E.64 desc[UR36][R8.64], R4 ;  /* 0x0000000408007986 */ /* 0x0011e2000c101b24 */
[----:B------:R-:W-:Y:S05]  /*8180*/  BRA `(.L_x_6722) ;  /* 0x0000000800547947 */ /* 0x000fea0003800000 */
.L_x_6717:
        /* <DEDUP_REMOVED lines=10> */
.L_x_6731:
[----:B------:R-:W0:Y:S01]  /*8230*/  I2F.F64.S16 R4, R11 ;  /* 0x0000000b00047312 */ /* 0x000e220000101c00 */
[----:B------:R-:W-:-:S05]  /*8240*/  CS2R R6, SRZ ;  /* 0x0000000000067805 */ /* 0x000fca000001ff00 */
[----:B0-----:R0:W-:Y:S01]  /*8250*/  STG.E.128 desc[UR36][R8.64], R4 ;  /* 0x0000000408007986 */ /* 0x0011e2000c101d24 */
[----:B------:R-:W-:Y:S05]  /*8260*/  BRA `(.L_x_6722) ;  /* 0x00000008001c7947 */ /* 0x000fea0003800000 */
.L_x_6730:
        /* <DEDUP_REMOVED lines=17> */
.L_x_6735:
[----:B------:R-:W-:Y:S05]  /*8380*/  BSYNC.RECONVERGENT B0 ;  /* 0x0000000000007941 */ /* 0x000fea0003800200 */
.L_x_6734:
[----:B------:R0:W-:Y:S01]  /*8390*/  STG.E.U8 desc[UR36][R8.64], R3 ;  /* 0x0000000308007986 */ /* 0x0001e2000c101124 */
[----:B------:R-:W-:Y:S05]  /*83a0*/  BRA `(.L_x_6722) ;  /* 0x0000000400cc7947 */ /* 0x000fea0003800000 */
.L_x_6733:
        /* <DEDUP_REMOVED lines=16> */
.L_x_6732:
[----:B------:R-:W0:Y:S02]  /*84b0*/  I2F.S16 R0, R11 ;  /* 0x0000000b00007306 */ /* 0x000e240000101400 */
[----:B0-----:R-:W-:-:S05]  /*84c0*/  F2FP.BF16.F32.PACK_AB R0, RZ, R0 ;  /* 0x00000000ff00723e */ /* 0x001fca00000010ff */
[----:B------:R0:W-:Y:S01]  /*84d0*/  STG.E.U16 desc[UR36][R8.64], R0 ;  /* 0x0000000008007986 */ /* 0x0001e2000c101524 */
[----:B------:R-:W-:Y:S05]  /*84e0*/  BRA `(.L_x_6722) ;  /* 0x00000004007c7947 */ /* 0x000fea0003800000 */
.L_x_6729:
        /* <DEDUP_REMOVED lines=10> */
.L_x_6738:
        /* <DEDUP_REMOVED lines=12> */
.L_x_6741:
[----:B------:R-:W-:-:S04]  /*8650*/  SHF.R.U32.HI R0, RZ, 0x14, R11 ;  /* 0x00000014ff007819 */ /* 0x000fc8000001160b */
[----:B------:R-:W-:-:S04]  /*8660*/  LOP3.LUT R0, R0, 0x1, RZ, 0xc0, !PT ;  /* 0x0000000100007812 */ /* 0x000fc800078ec0ff */
[----:B------:R-:W-:-:S04]  /*8670*/  IADD3 R0, PT, PT, R11, 0x487ffff, R0 ;  /* 0x0487ffff0b007810 */ /* 0x000fc80007ffe000 */
[----:B------:R-:W-:-:S04]  /*8680*/  SHF.R.U32.HI R0, RZ, 0x14, R0 ;  /* 0x00000014ff007819 */ /* 0x000fc80000011600 */
[----:B------:R-:W-:-:S07]  /*8690*/  LOP3.LUT R0, R0, 0xff, RZ, 0xc0, !PT ;  /* 0x000000ff00007812 */ /* 0x000fce00078ec0ff */
.L_x_6742:
[----:B------:R-:W-:-:S07]  /*86a0*/  PRMT R4, R0, 0x7610, R4 ;  /* 0x0000761000047816 */ /* 0x000fce0000000004 */
.L_x_6740:
[----:B------:R-:W-:Y:S05]  /*86b0*/  BSYNC.RECONVERGENT B0 ;  /* 0x0000000000007941 */ /* 0x000fea0003800200 */
.L_x_6739:
[----:B------:R0:W-:Y:S01]  /*86c0*/  STG.E.U8 desc[UR36][R8.64], R4 ;  /* 0x0000000408007986 */ /* 0x0001e2000c101124 */
[----:B------:R-:W-:Y:S05]  /*86d0*/  BRA `(.L_x_6722) ;  /* 0x0000000400007947 */ /* 0x000fea0003800000 */
.L_x_6737:
        /* <DEDUP_REMOVED lines=12> */
.L_x_6745:
[----:B------:R-:W-:-:S04]  /*87a0*/  SHF.R.U32.HI R0, RZ, 0x15, R11 ;  /* 0x00000015ff007819 */ /* 0x000fc8000001160b */
[----:B------:R-:W-:-:S04]  /*87b0*/  LOP3.LUT R0, R0, 0x1, RZ, 0xc0, !PT ;  /* 0x0000000100007812 */ /* 0x000fc800078ec0ff */
[----:B------:R-:W-:-:S04]  /*87c0*/  IADD3 R0, PT, PT, R11, 0x88fffff, R0 ;  /* 0x088fffff0b007810 */ /* 0x000fc80007ffe000 */
[----:B------:R-:W-:-:S04]  /*87d0*/  SHF.R.U32.HI R0, RZ, 0x15, R0 ;  /* 0x00000015ff007819 */ /* 0x000fc80000011600 */
[----:B------:R-:W-:-:S07]  /*87e0*/  LOP3.LUT R0, R0, 0xff, RZ, 0xc0, !PT ;  /* 0x000000ff00007812 */ /* 0x000fce00078ec0ff */
.L_x_6746:
[----:B------:R-:W-:-:S07]  /*87f0*/  PRMT R4, R0, 0x7610, R4 ;  /* 0x0000761000047816 */ /* 0x000fce0000000004 */
.L_x_6744:
[----:B------:R-:W-:Y:S05]  /*8800*/  BSYNC.RECONVERGENT B0 ;  /* 0x0000000000007941 */ /* 0x000fea0003800200 */
.L_x_6743:
[----:B------:R3:W-:Y:S01]  /*8810*/  STG.E.U8 desc[UR36][R8.64], R4 ;  /* 0x0000000408007986 */ /* 0x0007e2000c101124 */
[----:B------:R-:W-:Y:S05]  /*8820*/  BRA `(.L_x_6722) ;  /* 0x0000000000ac7947 */ /* 0x000fea0003800000 */
.L_x_6736:
[----:B------:R-:W-:-:S13]  /*8830*/  ISETP.NE.AND P0, PT, R0, 0x1c, PT ;  /* 0x0000001c0000780c */ /* 0x000fda0003f05270 */
[----:B------:R-:W-:Y:S05]  /*8840*/  @!P0 BRA `(.L_x_6747) ;  /* 0x0000000000a08947 */ /* 0x000fea0003800000 */
[----:B------:R-:W-:-:S13]  /*8850*/  ISETP.NE.AND P0, PT, R0, 0x1d, PT ;  /* 0x0000001d0000780c */ /* 0x000fda0003f05270 */
[----:B------:R-:W-:Y:S05]  /*8860*/  @!P0 BRA `(.L_x_6748) ;  /* 0x0000000000888947 */ /* 0x000fea0003800000 */
[----:B------:R-:W-:-:S13]  /*8870*/  ISETP.NE.AND P0, PT, R0, 0x2c, PT ;  /* 0x0000002c0000780c */ /* 0x000fda0003f05270 */
[----:B------:R-:W-:Y:S05]  /*8880*/  @!P0 BRA `(.L_x_6749) ;  /* 0x0000000000448947 */ /* 0x000fea0003800000 */
.L_x_6721:
        /* <DEDUP_REMOVED lines=16> */
.L_x_6750:
[----:B------:R-:W-:Y:S05]  /*8990*/  BRA `(.L_x_6722) ;  /* 0x0000000000507947 */ /* 0x000fea0003800000 */
.L_x_6749:
        /* <DEDUP_REMOVED lines=15> */
.L_x_6748:
[----:B------:R-:W-:Y:S02]  /*8a90*/  IMAD.MOV.U32 R4, RZ, RZ, R11 ;  /* 0x000000ffff047224 */ /* 0x000fe400078e000b */
[----:B------:R-:W-:-:S05]  /*8aa0*/  IMAD.MOV.U32 R5, RZ, RZ, RZ ;  /* 0x000000ffff057224 */ /* 0x000fca00078e00ff */
[----:B------:R1:W-:Y:S01]  /*8ab0*/  STG.E.64 desc[UR36][R8.64], R4 ;  /* 0x0000000408007986 */ /* 0x0003e2000c101b24 */
[----:B------:R-:W-:Y:S05]  /*8ac0*/  BRA `(.L_x_6722) ;  /* 0x0000000000047947 */ /* 0x000fea0003800000 */
.L_x_6747:
[----:B------:R0:W-:Y:S02]  /*8ad0*/  STG.E desc[UR36][R8.64], R11 ;  /* 0x0000000b08007986 */ /* 0x0001e4000c101924 */
.L_x_6722:
[----:B------:R-:W-:Y:S05]  /*8ae0*/  BSYNC.RECONVERGENT B6 ;  /* 0x0000000000067941 */ /* 0x000fea0003800200 */
.L_x_6716:
        /* <DEDUP_REMOVED lines=24> */
.L_x_6756:
[----:B------:R4:W-:Y:S01]  /*8c70*/  STG.E.U8 desc[UR36][R8.64], R24 ;  /* 0x0000001808007986 */ /* 0x0009e2000c101124 */
[----:B------:R-:W-:Y:S05]  /*8c80*/  BRA `(.L_x_6758) ;  /* 0x0000000800fc7947 */ /* 0x000fea0003800000 */
.L_x_6755:
        /* <DEDUP_REMOVED lines=9> */
.L_x_6760:
[----:B------:R2:W-:Y:S01]  /*8d20*/  STG.E desc[UR36][R8.64], R24 ;  /* 0x0000001808007986 */ /* 0x0005e2000c101924 */
[----:B------:R-:W-:Y:S05]  /*8d30*/  BRA `(.L_x_6758) ;  /* 0x0000000800d07947 */ /* 0x000fea0003800000 */
.L_x_6759:
[----:B------:R0:W-:Y:S01]  /*8d40*/  STG.E.U16 desc[UR36][R8.64], R24 ;  /* 0x0000001808007986 */ /* 0x0001e2000c101524 */
[----:B------:R-:W-:Y:S05]  /*8d50*/  BRA `(.L_x_6758) ;  /* 0x0000000800c87947 */ /* 0x000fea0003800000 */
.L_x_6754:
        /* <DEDUP_REMOVED lines=9> */
.L_x_6762:
[----:B------:R-:W0:Y:S02]  /*8df0*/  I2F.S16 R0, R24 ;  /* 0x0000001800007306 */ /* 0x000e240000101400 */
[----:B0-----:R-:W-:-:S05]  /*8e00*/  F2FP.F16.F32.PACK_AB R0, RZ, R0 ;  /* 0x00000000ff00723e */ /* 0x001fca00000000ff */
[----:B------:R0:W-:Y:S01]  /*8e10*/  STG.E.U16 desc[UR36][R8.64], R0 ;  /* 0x0000000008007986 */ /* 0x0001e2000c101524 */
[----:B------:R-:W-:Y:S05]  /*8e20*/  BRA `(.L_x_6758) ;  /* 0x0000000800947947 */ /* 0x000fea0003800000 */
.L_x_6761:
        /* <DEDUP_REMOVED lines=10> */
.L_x_6764:
[----:B------:R-:W0:Y:S02]  /*8ed0*/  I2F.S16 R24, R24 ;  /* 0x0000001800187306 */ /* 0x000e240000101400 */
[----:B0-----:R-:W-:-:S04]  /*8ee0*/  F2FP.F16.F32.PACK_AB R3, RZ, R24 ;  /* 0x00000018ff03723e */ /* 0x001fc800000000ff */
[----:B------:R-:W-:-:S05]  /*8ef0*/  PRMT R3, R3, 0x5410, RZ ;  /* 0x0000541003037816 */ /* 0x000fca00000000ff */
[----:B------:R0:W-:Y:S01]  /*8f00*/  STG.E desc[UR36][R8.64], R3 ;  /* 0x0000000308007986 */ /* 0x0001e2000c101924 */
[----:B------:R-:W-:Y:S05]  /*8f10*/  BRA `(.L_x_6758) ;  /* 0x0000000800587947 */ /* 0x000fea0003800000 */
.L_x_6763:
[----:B------:R-:W0:Y:S02]  /*8f20*/  I2F.F64.S16 R24, R24 ;  /* 0x0000001800187312 */ /* 0x000e240000101c00 */
[----:B0-----:R0:W-:Y:S01]  /*8f30*/  STG.E.64 desc[UR36][R8.64], R24 ;  /* 0x0000001808007986 */ /* 0x0011e2000c101b24 */
[----:B------:R-:W-:Y:S05]  /*8f40*/  BRA `(.L_x_6758) ;  /* 0x00000008004c7947 */ /* 0x000fea0003800000 */
.L_x_6753:
        /* <DEDUP_REMOVED lines=12> */
.L_x_6768:
        /* <DEDUP_REMOVED lines=16> */
.L_x_6771:
[----:B------:R-:W-:-:S07]  /*9110*/  PRMT R4, R0, 0x7610, R4 ;  /* 0x0000761000047816 */ /* 0x000fce0000000004 */
.L_x_6770:
[----:B------:R-:W-:Y:S05]  /*9120*/  BSYNC.RECONVERGENT B0 ;  /* 0x0000000000007941 */ /* 0x000fea0003800200 */
.L_x_6769:
[----:B------:R0:W-:Y:S01]  /*9130*/  STG.E.U8 desc[UR36][R8.64], R4 ;  /* 0x0000000408007986 */ /* 0x0001e2000c101124 */
[----:B------:R-:W-:Y:S05]  /*9140*/  BRA `(.L_x_6758) ;  /* 0x0000000400cc7947 */ /* 0x000fea0003800000 */
.L_x_6767:
        /* <DEDUP_REMOVED lines=16> */
.L_x_6774:
[----:B------:R-:W-:-:S07]  /*9250*/  PRMT R4, R0, 0x7610, R4 ;  /* 0x0000761000047816 */ /* 0x000fce0000000004 */
.L_x_6773:
[----:B------:R-:W-:Y:S05]  /*9260*/  BSYNC.RECONVERGENT B0 ;  /* 0x0000000000007941 */ /* 0x000fea0003800200 */
.L_x_6772:
[----:B------:R0:W-:Y:S01]  /*9270*/  STG.E.U8 desc[UR36][R8.64], R4 ;  /* 0x0000000408007986 */ /* 0x0001e2000c101124 */
[----:B------:R-:W-:Y:S05]  /*9280*/  BRA `(.L_x_6758) ;  /* 0x00000004007c7947 */ /* 0x000fea0003800000 */
.L_x_6766:
        /* <DEDUP_REMOVED lines=21> */
.L_x_6776:
[----:B------:R-:W-:-:S05]  /*93e0*/  IMAD.MOV.U32 R25, RZ, RZ, RZ ;  /* 0x000000ffff197224 */ /* 0x000fca00078e00ff */
[----:B------:R0:W-:Y:S01]  /*93f0*/  STG.E.64 desc[UR36][R8.64], R24 ;  /* 0x0000001808007986 */ /* 0x0001e2000c101b24 */
[----:B------:R-:W-:Y:S05]  /*9400*/  BRA `(.L_x_6758) ;  /* 0x00000004001c7947 */ /* 0x000fea0003800000 */
.L_x_6775:
[----:B------:R0:W-:Y:S01]  /*9410*/  STG.E desc[UR36][R8.64], R24 ;  /* 0x0000001808007986 */ /* 0x0001e2000c101924 */
[----:B------:R-:W-:Y:S05]  /*9420*/  BRA `(.L_x_6758) ;  /* 0x0000000400147947 */ /* 0x000fea0003800000 */
.L_x_6765:
        /* <DEDUP_REMOVED lines=8> */
.L_x_6778:
[----:B------:R-:W0:Y:S01]  /*94b0*/  I2F.F64.S16 R4, R24 ;  /* 0x0000001800047312 */ /* 0x000e220000101c00 */
[----:B------:R-:W-:-:S05]  /*94c0*/  CS2R R6, SRZ ;  /* 0x0000000000067805 */ /* 0x000fca000001ff00 */
[----:B0-----:R0:W-:Y:S01]  /*94d0*/  STG.E.128 desc[UR36][R8.64], R4 ;  /* 0x0000000408007986 */ /* 0x0011e2000c101d24 */
[----:B------:R-:W-:Y:S05]  /*94e0*/  BRA `(.L_x_6758) ;  /* 0x0000000000e47947 */ /* 0x000fea0003800000 */
.L_x_6777:
[----:B------:R-:W-:-:S13]  /*94f0*/  ISETP.NE.AND P0, PT, R0, 0xf, PT ;  /* 0x0000000f0000780c */ /* 0x000fda0003f05270 */
[----:B------:R-:W-:Y:S05]  /*9500*/  @!P0 BRA `(.L_x_6779) ;  /* 0x0000000000d08947 */ /* 0x000fea0003800000 */
[----:B------:R-:W-:-:S13]  /*9510*/  ISETP.NE.AND P0, PT, R0, 0x17, PT ;  /* 0x000000170000780c */ /* 0x000fda0003f05270 */
[----:B------:R-:W-:Y:S05]  /*9520*/  @!P0 BRA `(.L_x_6780) ;  /* 0x0000000000848947 */ /* 0x000fea0003800000 */
[----:B------:R-:W-:-:S13]  /*9530*/  ISETP.NE.AND P0, PT, R0, 0x18, PT ;  /* 0x000000180000780c */ /* 0x000fda0003f05270 */
[----:B------:R-:W-:Y:S05]  /*9540*/  @!P0 BRA `(.L_x_6781) ;  /* 0x0000000000448947 */ /* 0x000fea0003800000 */
.L_x_6757:
        /* <DEDUP_REMOVED lines=16> */
.L_x_6782:
[----:B------:R-:W-:Y:S05]  /*9650*/  BRA `(.L_x_6758) ;  /* 0x0000000000887947 */ /* 0x000fea0003800000 */
.L_x_6781:
        /* <DEDUP_REMOVED lines=11> */
.L_x_6784:
[----:B------:R-:W-:Y:S05]  /*9710*/  BSYNC.RECONVERGENT B0 ;  /* 0x0000000000007941 */ /* 0x000fea0003800200 */
.L_x_6783:
[----:B------:R0:W-:Y:S01]  /*9720*/  STG.E.U8 desc[UR36][R8.64], R3 ;  /* 0x0000000308007986 */ /* 0x0001e2000c101124 */
[----:B------:R-:W-:Y:S05]  /*9730*/  BRA `(.L_x_6758) ;  /* 0x0000000000507947 */ /* 0x000fea0003800000 */
.L_x_6780:
        /* <DEDUP_REMOVED lines=12> */
.L_x_6785:
[----:B------:R-:W-:Y:S01]  /*9800*/  IMAD.MOV.U32 R3, RZ, RZ, 0x7f ;  /* 0x0000007fff037424 */ /* 0x000fe200078e00ff */
[----:B------:R-:W-:-:S04]  /*9810*/  ISETP.GT.U32.AND P0, PT, R5, 0x7f800000, PT ;  /* 0x7f8000000500780c */ /* 0x000fc80003f04070 */
[----:B------:R-:W-:-:S05]  /*9820*/  SEL R3, R3, 0x7c, P0 ;  /* 0x0000007c03037807 */ /* 0x000fca0000000000 */
[----:B------:R0:W-:Y:S01]  /*9830*/  STG.E.U8 desc[UR36][R8.64], R3 ;  /* 0x0000000308007986 */ /* 0x0001e2000c101124 */
[----:B------:R-:W-:Y:S05]  /*9840*/  BRA `(.L_x_6758) ;  /* 0x00000000000c7947 */ /* 0x000fea0003800000 */
.L_x_6779:
[----:B------:R-:W0:Y:S02]  /*9850*/  I2F.S16 R0, R24 ;  /* 0x0000001800007306 */ /* 0x000e240000101400 */
[----:B0-----:R-:W-:-:S05]  /*9860*/  F2FP.BF16.F32.PACK_AB R0, RZ, R0 ;  /* 0x00000000ff00723e */ /* 0x001fca00000010ff */
[----:B------:R0:W-:Y:S02]  /*9870*/  STG.E.U16 desc[UR36][R8.64], R0 ;  /* 0x0000000008007986 */ /* 0x0001e4000c101524 */
.L_x_6758:
[----:B------:R-:W-:Y:S05]  /*9880*/  BSYNC.RECONVERGENT B6 ;  /* 0x0000000000067941 */ /* 0x000fea0003800200 */
.L_x_6752:
[----:B------:R-:W-:-:S07]  /*9890*/  VIADD R16, R16, 0x80 ;  /* 0x0000008010107836 */ /* 0x000fce0000000000 */
.L_x_6715:
[----:B------:R-:W-:-:S13]  /*98a0*/  ISETP.GE.AND P0, PT, R16, R17, PT ;  /* 0x000000111000720c */ /* 0x000fda0003f06270 */
[----:B------:R-:W-:Y:S05]  /*98b0*/  @P0 BREAK.RELIABLE B7 ;  /* 0x0000000000070942 */ /* 0x000fea0003800100 */
[----:B------:R-:W-:Y:S05]  /*98c0*/  @P0 BRA `(.L_x_6751) ;  /* 0x0000000c00640947 */ /* 0x000fea0003800000 */
[----:B------:R-:W-:Y:S05]  /*98d0*/  BSYNC.RELIABLE B7 ;  /* 0x0000000000077941 */ /* 0x000fea0003800100 */
.L_x_6714:
        /* <DEDUP_REMOVED lines=21> */
.L_x_6790:
[----:B------:R4:W-:Y:S01]  /*9a30*/  STG.E.U8 desc[UR36][R8.64], R2 ;  /* 0x0000000208007986 */ /* 0x0009e2000c101124 */
[----:B------:R-:W-:Y:S05]  /*9a40*/  BRA `(.L_x_6792) ;  /* 0x0000000800fc7947 */ /* 0x000fea0003800000 */
.L_x_6789:
        /* <DEDUP_REMOVED lines=9> */
.L_x_6794:
[----:B------:R2:W-:Y:S01]  /*9ae0*/  STG.E desc[UR36][R8.64], R2 ;  /* 0x0000000208007986 */ /* 0x0005e2000c101924 */
[----:B------:R-:W-:Y:S05]  /*9af0*/  BRA `(.L_x_6792) ;  /* 0x0000000800d07947 */ /* 0x000fea0003800000 */
.L_x_6793:
[----:B------:R0:W-:Y:S01]  /*9b00*/  STG.E.U16 desc[UR36][R8.64], R2 ;  /* 0x0000000208007986 */ /* 0x0001e2000c101524 */
[----:B------:R-:W-:Y:S05]  /*9b10*/  BRA `(.L_x_6792) ;  /* 0x0000000800c87947 */ /* 0x000fea0003800000 */
.L_x_6788:
        /* <DEDUP_REMOVED lines=9> */
.L_x_6796:
[----:B------:R-:W0:Y:S02]  /*9bb0*/  I2F.S16 R0, R2 ;  /* 0x0000000200007306 */ /* 0x000e240000101400 */
[----:B0-----:R-:W-:-:S05]  /*9bc0*/  F2FP.F16.F32.PACK_AB R0, RZ, R0 ;  /* 0x00000000ff00723e */ /* 0x001fca00000000ff */
[----:B------:R0:W-:Y:S01]  /*9bd0*/  STG.E.U16 desc[UR36][R8.64], R0 ;  /* 0x0000000008007986 */ /* 0x0001e2000c101524 */
[----:B------:R-:W-:Y:S05]  /*9be0*/  BRA `(.L_x_6792) ;  /* 0x0000000800947947 */ /* 0x000fea0003800000 */
.L_x_6795:
        /* <DEDUP_REMOVED lines=10> */
.L_x_6798:
[----:B------:R-:W0:Y:S02]  /*9c90*/  I2F.S16 R2, R2 ;  /* 0x0000000200027306 */ /* 0x000e240000101400 */
[----:B0-----:R-:W-:-:S04]  /*9ca0*/  F2FP.F16.F32.PACK_AB R3, RZ, R2 ;  /* 0x00000002ff03723e */ /* 0x001fc800000000ff */
[----:B------:R-:W-:-:S05]  /*9cb0*/  PRMT R3, R3, 0x5410, RZ ;  /* 0x0000541003037816 */ /* 0x000fca00000000ff */
[----:B------:R0:W-:Y:S01]  /*9cc0*/  STG.E desc[UR36][R8.64], R3 ;  /* 0x0000000308007986 */ /* 0x0001e2000c101924 */
[----:B------:R-:W-:Y:S05]  /*9cd0*/  BRA `(.L_x_6792) ;  /* 0x0000000800587947 */ /* 0x000fea0003800000 */
.L_x_6797:
[----:B------:R-:W0:Y:S02]  /*9ce0*/  I2F.F64.S16 R2, R2 ;  /* 0x0000000200027312 */ /* 0x000e240000101c00 */
[----:B0-----:R0:W-:Y:S01]  /*9cf0*/  STG.E.64 desc[UR36][R8.64], R2 ;  /* 0x0000000208007986 */ /* 0x0011e2000c101b24 */
[----:B------:R-:W-:Y:S05]  /*9d00*/  BRA `(.L_x_6792) ;  /* 0x00000008004c7947 */ /* 0x000fea0003800000 */
.L_x_6787:
        /* <DEDUP_REMOVED lines=12> */
.L_x_6802:
        /* <DEDUP_REMOVED lines=16> */
.L_x_6805:
[----:B------:R-:W-:-:S07]  /*9ed0*/  PRMT R4, R0, 0x7610, R4 ;  /* 0x0000761000047816 */ /* 0x000fce0000000004 */
.L_x_6804:
[----:B------:R-:W-:Y:S05]  /*9ee0*/  BSYNC.RECONVERGENT B0 ;  /* 0x0000000000007941 */ /* 0x000fea0003800200 */
.L_x_6803:
[----:B------:R0:W-:Y:S01]  /*9ef0*/  STG.E.U8 desc[UR36][R8.64], R4 ;  /* 0x0000000408007986 */ /* 0x0001e2000c101124 */
[----:B------:R-:W-:Y:S05]  /*9f00*/  BRA `(.L_x_6792) ;  /* 0x0000000400cc7947 */ /* 0x000fea0003800000 */
.L_x_6801:
        /* <DEDUP_REMOVED lines=16> */
.L_x_6808:
[----:B------:R-:W-:-:S07]  /*a010*/  PRMT R4, R0, 0x7610, R4 ;  /* 0x0000761000047816 */ /* 0x000fce0000000004 */
.L_x_6807:
[----:B------:R-:W-:Y:S05]  /*a020*/  BSYNC.RECONVERGENT B0 ;  /* 0x0000000000007941 */ /* 0x000fea0003800200 */
.L_x_6806:
[----:B------:R0:W-:Y:S01]  /*a030*/  STG.E.U8 desc[UR36][R8.64], R4 ;  /* 0x0000000408007986 */ /* 0x0001e2000c101124 */
[----:B------:R-:W-:Y:S05]  /*a040*/  BRA `(.L_x_6792) ;  /* 0x00000004007c7947 */ /* 0x000fea0003800000 */
.L_x_6800:
        /* <DEDUP_REMOVED lines=21> */
.L_x_6810:
[----:B------:R-:W-:-:S05]  /*a1a0*/  IMAD.MOV.U32 R3, RZ, RZ, RZ ;  /* 0x000000ffff037224 */ /* 0x000fca00078e00ff */
[----:B------:R0:W-:Y:S01]  /*a1b0*/  STG.E.64 desc[UR36][R8.64], R2 ;  /* 0x0000000208007986 */ /* 0x0001e2000c101b24 */
[----:B------:R-:W-:Y:S05]  /*a1c0*/  BRA `(.L_x_6792) ;  /* 0x00000004001c7947 */ /* 0x000fea0003800000 */
.L_x_6809:
[----:B------:R0:W-:Y:S01]  /*a1d0*/  STG.E desc[UR36][R8.64], R2 ;  /* 0x0000000208007986 */ /* 0x0001e2000c101924 */
[----:B------:R-:W-:Y:S05]  /*a1e0*/  BRA `(.L_x_6792) ;  /* 0x0000000400147947 */ /* 0x000fea0003800000 */
.L_x_6799:
        /* <DEDUP_REMOVED lines=8> */
.L_x_6812:
[----:B------:R-:W0:Y:S01]  /*a270*/  I2F.F64.S16 R4, R2 ;  /* 0x0000000200047312 */ /* 0x000e220000101c00 */
[----:B------:R-:W-:-:S05]  /*a280*/  CS2R R6, SRZ ;  /* 0x0000000000067805 */ /* 0x000fca000001ff00 */
[----:B0-----:R0:W-:Y:S01]  /*a290*/  STG.E.128 desc[UR36][R8.64], R4 ;  /* 0x0000000408007986 */ /* 0x0011e2000c101d24 */
[----:B------:R-:W-:Y:S05]  /*a2a0*/  BRA `(.L_x_6792) ;  /* 0x0000000000e47947 */ /* 0x000fea0003800000 */
.L_x_6811:
[----:B------:R-:W-:-:S13]  /*a2b0*/  ISETP.NE.AND P0, PT, R0, 0xf, PT ;  /* 0x0000000f0000780c */ /* 0x000fda0003f05270 */
[----:B------:R-:W-:Y:S05]  /*a2c0*/  @!P0 BRA `(.L_x_6813) ;  /* 0x0000000000d08947 */ /* 0x000fea0003800000 */
[----:B------:R-:W-:-:S13]  /*a2d0*/  ISETP.NE.AND P0, PT, R0, 0x17, PT ;  /* 0x000000170000780c */ /* 0x000fda0003f05270 */
[----:B------:R-:W-:Y:S05]  /*a2e0*/  @!P0 BRA `(.L_x_6814) ;  /* 0x0000000000848947 */ /* 0x000fea0003800000 */
[----:B------:R-:W-:-:S13]  /*a2f0*/  ISETP.NE.AND P0, PT, R0, 0x18, PT ;  /* 0x000000180000780c */ /* 0x000fda0003f05270 */
[----:B------:R-:W-:Y:S05]  /*a300*/  @!P0 BRA `(.L_x_6815) ;  /* 0x0000000000448947 */ /* 0x000fea0003800000 */
.L_x_6791:
        /* <DEDUP_REMOVED lines=16> */
.L_x_6816:
[----:B------:R-:W-:Y:S05]  /*a410*/  BRA `(.L_x_6792) ;  /* 0x0000000000887947 */ /* 0x000fea0003800000 */
.L_x_6815:
        /* <DEDUP_REMOVED lines=11> */
.L_x_6818:
[----:B------:R-:W-:Y:S05]  /*a4d0*/  BSYNC.RECONVERGENT B0 ;  /* 0x0000000000007941 */ /* 0x000fea0003800200 */
.L_x_6817:
[----:B------:R0:W-:Y:S01]  /*a4e0*/  STG.E.U8 desc[UR36][R8.64], R3 ;  /* 0x0000000308007986 */ /* 0x0001e2000c101124 */
[----:B------:R-:W-:Y:S05]  /*a4f0*/  BRA `(.L_x_6792) ;  /* 0x0000000000507947 */ /* 0x000fea0003800000 */
.L_x_6814:
        /* <DEDUP_REMOVED lines=12> */
.L_x_6819:
[----:B------:R-:W-:Y:S01]  /*a5c0*/  IMAD.MOV.U32 R3, RZ, RZ, 0x7f ;  /* 0x0000007fff037424 */ /* 0x000fe200078e00ff */
[----:B------:R-:W-:-:S04]  /*a5d0*/  ISETP.GT.U32.AND P0, PT, R5, 0x7f800000, PT ;  /* 0x7f8000000500780c */ /* 0x000fc80003f04070 */
[----:B------:R-:W-:-:S05]  /*a5e0*/  SEL R3, R3, 0x7c, P0 ;  /* 0x0000007c03037807 */ /* 0x000fca0000000000 */
[----:B------:R0:W-:Y:S01]  /*a5f0*/  STG.E.U8 desc[UR36][R8.64], R3 ;  /* 0x0000000308007986 */ /* 0x0001e2000c101124 */
[----:B------:R-:W-:Y:S05]  /*a600*/  BRA `(.L_x_6792) ;  /* 0x00000000000c7947 */ /* 0x000fea0003800000 */
.L_x_6813:
[----:B------:R-:W0:Y:S02]  /*a610*/  I2F.S16 R0, R2 ;  /* 0x0000000200007306 */ /* 0x000e240000101400 */
[----:B0-----:R-:W-:-:S05]  /*a620*/  F2FP.BF16.F32.PACK_AB R0, RZ, R0 ;  /* 0x00000000ff00723e */ /* 0x001fca00000010ff */
[----:B------:R0:W-:Y:S02]  /*a630*/  STG.E.U16 desc[UR36][R8.64], R0 ;  /* 0x0000000008007986 */ /* 0x0001e4000c101524 */
.L_x_6792:
[----:B------:R-:W-:Y:S05]  /*a640*/  BSYNC.RECONVERGENT B6 ;  /* 0x0000000000067941 */ /* 0x000fea0003800200 */
.L_x_6786:
[----:B------:R-:W-:-:S07]  /*a650*/  VIADD R16, R16, 0x80 ;  /* 0x0000008010107836 */ /* 0x000fce0000000000 */
.L_x_6751:
[----:B------:R-:W-:Y:S05]  /*a660*/  BSYNC.RECONVERGENT B8 ;  /* 0x0000000000087941 */ /* 0x000fea0003800200 */
.L_x_6713:
        /* <DEDUP_REMOVED lines=21> */
.L_x_6823:
[----:B------:R-:W-:Y:S01]  /*a7c0*/  STG.E.U8 desc[UR36][R2.64], R22 ;  /* 0x0000001602007986 */ /* 0x000fe2000c101124 */
[----:B------:R-:W-:Y:S05]  /*a7d0*/  EXIT ;  /* 0x000000000000794d */ /* 0x000fea0003800000 */
.L_x_6822:
        /* <DEDUP_REMOVED lines=9> */
.L_x_6826:
[----:B------:R-:W-:Y:S01]  /*a870*/  STG.E desc[UR36][R2.64], R22 ;  /* 0x0000001602007986 */ /* 0x000fe2000c101924 */
[----:B------:R-:W-:Y:S05]  /*a880*/  EXIT ;  /* 0x000000000000794d */ /* 0x000fea0003800000 */
.L_x_6825:
[----:B------:R-:W-:Y:S01]  /*a890*/  STG.E.U16 desc[UR36][R2.64], R22 ;  /* 0x0000001602007986 */ /* 0x000fe2000c101524 */
[----:B------:R-:W-:Y:S05]  /*a8a0*/  EXIT ;  /* 0x000000000000794d */ /* 0x000fea0003800000 */
.L_x_6821:
        /* <DEDUP_REMOVED lines=9> */
.L_x_6828:
[----:B------:R-:W0:Y:S02]  /*a940*/  I2F.S16 R0, R22 ;  /* 0x0000001600007306 */ /* 0x000e240000101400 */
[----:B0-----:R-:W-:-:S05]  /*a950*/  F2FP.F16.F32.PACK_AB R0, RZ, R0 ;  /* 0x00000000ff00723e */ /* 0x001fca00000000ff */
[----:B------:R-:W-:Y:S01]  /*a960*/  STG.E.U16 desc[UR36][R2.64], R0 ;  /* 0x0000000002007986 */ /* 0x000fe2000c101524 */
[----:B------:R-:W-:Y:S05]  /*a970*/  EXIT ;  /* 0x000000000000794d */ /* 0x000fea0003800000 */
.L_x_6827:
        /* <DEDUP_REMOVED lines=10> */
.L_x_6830:
[----:B------:R-:W0:Y:S02]  /*aa20*/  I2F.S16 R22, R22 ;  /* 0x0000001600167306 */ /* 0x000e240000101400 */
[----:B0-----:R-:W-:-:S04]  /*aa30*/  F2FP.F16.F32.PACK_AB R5, RZ, R22 ;  /* 0x00000016ff05723e */ /* 0x001fc800000000ff */
[----:B------:R-:W-:-:S05]  /*aa40*/  PRMT R5, R5, 0x5410, RZ ;  /* 0x0000541005057816 */ /* 0x000fca00000000ff */
[----:B------:R-:W-:Y:S01]  /*aa50*/  STG.E desc[UR36][R2.64], R5 ;  /* 0x0000000502007986 */ /* 0x000fe2000c101924 */
[----:B------:R-:W-:Y:S05]  /*aa60*/  EXIT ;  /* 0x000000000000794d */ /* 0x000fea0003800000 */
.L_x_6829:
[----:B------:R-:W0:Y:S02]  /*aa70*/  I2F.F64.S16 R22, R22 ;  /* 0x0000001600167312 */ /* 0x000e240000101c00 */
[----:B0-----:R-:W-:Y:S01]  /*aa80*/  STG.E.64 desc[UR36][R2.64], R22 ;  /* 0x0000001602007986 */ /* 0x001fe2000c101b24 */
[----:B------:R-:W-:Y:S05]  /*aa90*/  EXIT ;  /* 0x000000000000794d */ /* 0x000fea0003800000 */
.L_x_6820:
        /* <DEDUP_REMOVED lines=12> */
.L_x_6834:
        /* <DEDUP_REMOVED lines=17> */
.L_x_6836:
[----:B------:R-:W-:Y:S05]  /*ac70*/  BSYNC.RECONVERGENT B0 ;  /* 0x0000000000007941 */ /* 0x000fea0003800200 */
.L_x_6835:
[----:B------:R-:W-:Y:S01]  /*ac80*/  STG.E.U8 desc[UR36][R2.64], R0 ;  /* 0x0000000002007986 */ /* 0x000fe2000c101124 */
[----:B------:R-:W-:Y:S05]  /*ac90*/  EXIT ;  /* 0x000000000000794d */ /* 0x000fea0003800000 */
.L_x_6833:
        /* <DEDUP_REMOVED lines=17> */
.L_x_6838:
[----:B------:R-:W-:Y:S05]  /*adb0*/  BSYNC.RECONVERGENT B0 ;  /* 0x0000000000007941 */ /* 0x000fea0003800200 */
.L_x_6837:
[----:B------:R-:W-:Y:S01]  /*adc0*/  STG.E.U8 desc[UR36][R2.64], R0 ;  /* 0x0000000002007986 */ /* 0x000fe2000c101124 */
[----:B------:R-:W-:Y:S05]  /*add0*/  EXIT ;  /* 0x000000000000794d */ /* 0x000fea0003800000 */
.L_x_6832:
        /* <DEDUP_REMOVED lines=21> */
.L_x_6840:
[----:B------:R-:W-:-:S05]  /*af30*/  IMAD.MOV.U32 R23, RZ, RZ, RZ ;  /* 0x000000ffff177224 */ /* 0x000fca00078e00ff */
[----:B------:R-:W-:Y:S01]  /*af40*/  STG.E.64 desc[UR36][R2.64], R22 ;  /* 0x0000001602007986 */ /* 0x000fe2000c101b24 */
[----:B------:R-:W-:Y:S05]  /*af50*/  EXIT ;  /* 0x000000000000794d */ /* 0x000fea0003800000 */
.L_x_6839:
[----:B------:R-:W-:Y:S01]  /*af60*/  STG.E desc[UR36][R2.64], R22 ;  /* 0x0000001602007986 */ /* 0x000fe2000c101924 */
[----:B------:R-:W-:Y:S05]  /*af70*/  EXIT ;  /* 0x000000000000794d */ /* 0x000fea0003800000 */
.L_x_6831:
        /* <DEDUP_REMOVED lines=8> */
.L_x_6842:
[----:B------:R-:W0:Y:S01]  /*b000*/  I2F.F64.S16 R4, R22 ;  /* 0x0000001600047312 */ /* 0x000e220000101c00 */
[----:B------:R-:W-:-:S05]  /*b010*/  CS2R R6, SRZ ;  /* 0x0000000000067805 */ /* 0x000fca000001ff00 */
[----:B0-----:R-:W-:Y:S01]  /*b020*/  STG.E.128 desc[UR36][R2.64], R4 ;  /* 0x0000000402007986 */ /* 0x001fe2000c101d24 */
[----:B------:R-:W-:Y:S05]  /*b030*/  EXIT ;  /* 0x000000000000794d */ /* 0x000fea0003800000 */
.L_x_6841:
[----:B------:R-:W-:-:S13]  /*b040*/  ISETP.NE.AND P0, PT, R0, 0xf, PT ;  /* 0x0000000f0000780c */ /* 0x000fda0003f05270 */
[----:B------:R-:W-:Y:S05]  /*b050*/  @!P0 BRA `(.L_x_6843) ;  /* 0x0000000000d48947 */ /* 0x000fea0003800000 */
[----:B------:R-:W-:-:S13]  /*b060*/  ISETP.NE.AND P0, PT, R0, 0x17, PT ;  /* 0x000000170000780c */ /* 0x000fda0003f05270 */
[----:B------:R-:W-:Y:S05]  /*b070*/  @!P0 BRA `(.L_x_6844) ;  /* 0x0000000000848947 */ /* 0x000fea0003800000 */
[----:B------:R-:W-:-:S13]  /*b080*/  ISETP.NE.AND P0, PT, R0, 0x18, PT ;  /* 0x000000180000780c */ /* 0x000fda0003f05270 */
[----:B------:R-:W-:Y:S05]  /*b090*/  @!P0 BRA `(.L_x_6845) ;  /* 0x0000000000448947 */ /* 0x000fea0003800000 */
.L_x_6824:
        /* <DEDUP_REMOVED lines=16> */
.L_x_6846:
[----:B------:R-:W-:Y:S05]  /*b1a0*/  EXIT ;  /* 0x000000000000794d */ /* 0x000fea0003800000 */
.L_x_6845:
        /* <DEDUP_REMOVED lines=11> */
.L_x_6848:
[----:B------:R-:W-:Y:S05]  /*b260*/  BSYNC.RECONVERGENT B0 ;  /* 0x0000000000007941 */ /* 0x000fea0003800200 */
.L_x_6847:
[----:B------:R-:W-:Y:S01]  /*b270*/  STG.E.U8 desc[UR36][R2.64], R5 ;  /* 0x0000000502007986 */ /* 0x000fe2000c101124 */
[----:B------:R-:W-:Y:S05]  /*b280*/  EXIT ;  /* 0x000000000000794d */ /* 0x000fea0003800000 */
.L_x_6844:
        /* <DEDUP_REMOVED lines=13> */
.L_x_6849:
[----:B------:R-:W-:Y:S01]  /*b360*/  IMAD.MOV.U32 R5, RZ, RZ, 0x7f ;  /* 0x0000007fff057424 */ /* 0x000fe200078e00ff */
[----:B------:R-:W-:-:S04]  /*b370*/  ISETP.GT.U32.AND P0, PT, R7, 0x7f800000, PT ;  /* 0x7f8000000700780c */ /* 0x000fc80003f04070 */
[----:B------:R-:W-:-:S05]  /*b380*/  SEL R5, R5, 0x7c, P0 ;  /* 0x0000007c05057807 */ /* 0x000fca0000000000 */
[----:B------:R-:W-:Y:S01]  /*b390*/  STG.E.U8 desc[UR36][R2.64], R5 ;  /* 0x0000000502007986 */ /* 0x000fe2000c101124 */
[----:B------:R-:W-:Y:S05]  /*b3a0*/  EXIT ;  /* 0x000000000000794d */ /* 0x000fea0003800000 */
.L_x_6843:
[----:B------:R-:W0:Y:S02]  /*b3b0*/  I2F.S16 R0, R22 ;  /* 0x0000001600007306 */ /* 0x000e240000101400 */
[----:B0-----:R-:W-:-:S05]  /*b3c0*/  F2FP.BF16.F32.PACK_AB R0, RZ, R0 ;  /* 0x00000000ff00723e */ /* 0x001fca00000010ff */
[----:B------:R-:W-:Y:S01]  /*b3d0*/  STG.E.U16 desc[UR36][R2.64], R0 ;  /* 0x0000000002007986 */ /* 0x000fe2000c101524 */
[----:B------:R-:W-:Y:S05]  /*b3e0*/  EXIT ;  /* 0x000000000000794d */ /* 0x000fea0003800000 */
.L_x_6850:
        /* <DEDUP_REMOVED lines=9> */
.L_x_43428:


//--------------------- .text._ZN2at6native18elementwise_kernelILi128ELi4EZNS0_22gpu_kernel_impl_nocastINS0_13BinaryFunctorIddbZZZNS0_23logical_xor_kernel_cudaERNS_14TensorIteratorEENKUlvE0_clEvENKUlvE4_clEvEUlddE_EEEEvRNS_18TensorIteratorBaseERKT_EUliE_EEviT1_ --------------------------
	.section	.text._ZN2at6native18elementwise_kernelILi128ELi4EZNS0_22gpu_kernel_impl_nocastINS0_13BinaryFunctorIddbZZZNS0_23logical_xor_kernel_cudaERNS_14TensorIteratorEENKUlvE0_clEvENKUlvE4_clEvEUlddE_EEEEvRNS_18TensorIteratorBaseERKT_EUliE_EEviT1_,"ax",@progbits
	.align	128
        .global         _ZN2at6native18elementwise_kernelILi128ELi4EZNS0_22gpu_kernel_impl_nocastINS0_13BinaryFunctorIddbZZZNS0_23logical_xor_kernel_cudaERNS_14TensorIteratorEENKUlvE0_clEvENKUlvE4_clEvEUlddE_EEEEvRNS_18TensorIteratorBaseERKT_EUliE_EEviT1_
        .type           _ZN2at6native18elementwise_kernelILi128ELi4EZNS0_22gpu_kernel_impl_nocastINS0_13BinaryFunctorIddbZZZNS0_23logical_xor_kernel_cudaERNS_14TensorIteratorEENKUlvE0_clEvENKUlvE4_clEvEUlddE_EEEEvRNS_18TensorIteratorBaseERKT_EUliE_EEviT1_,@function
        .size           _ZN2at6native18elementwise_kernelILi128ELi4EZNS0_22gpu_kernel_impl_nocastINS0_13BinaryFunctorIddbZZZNS0_23logical_xor_kernel_cudaERNS_14TensorIteratorEENKUlvE0_clEvENKUlvE4_clEvEUlddE_EEEEvRNS_18TensorIteratorBaseERKT_EUliE_EEviT1_,(.L_x_43429 - _ZN2at6native18elementwise_kernelILi128ELi4EZNS0_22gpu_kernel_impl_nocastINS0_13BinaryFunctorIddbZZZNS0_23logical_xor_kernel_cudaERNS_14TensorIteratorEENKUlvE0_clEvENKUlvE4_clEvEUlddE_EEEEvRNS_18TensorIteratorBaseERKT_EUliE_EEviT1_)
        .other          _ZN2at6native18elementwise_kernelILi128ELi4EZNS0_22gpu_kernel_impl_nocastINS0_13BinaryFunctorIddbZZZNS0_23logical_xor_kernel_cudaERNS_14TensorIteratorEENKUlvE0_clEvENKUlvE4_clEvEUlddE_EEEEvRNS_18TensorIteratorBaseERKT_EUliE_EEviT1_,@"STO_CUDA_ENTRY STV_DEFAULT"
_ZN2at6native18elementwise_kernelILi128ELi4EZNS0_22gpu_kernel_impl_nocastINS0_13BinaryFunctorIddbZZZNS0_23logical_xor_kernel_cudaERNS_14TensorIteratorEENKUlvE0_clEvENKUlvE4_clEvEUlddE_EEEEvRNS_18TensorIteratorBaseERKT_EUliE_EEviT1_:
.text._ZN2at6native18elementwise_kernelILi128ELi4EZNS0_22gpu_kernel_impl_nocastINS0_13BinaryFunctorIddbZZZNS0_23logical_xor_kernel_cudaERNS_14TensorIteratorEENKUlvE0_clEvENKUlvE4_clEvEUlddE_EEEEvRNS_18TensorIteratorBaseERKT_EUliE_EEviT1_:
        /* <DEDUP_REMOVED lines=16> */
[----:B0-----:R-:W2:Y:S04]  /*0100*/  LDG.E.64 R6, desc[UR6][R6.64] ;  /* 0x0000000606067981 */ /* 0x001ea8000c1e1b00 */
[----:B-1----:R-:W3:Y:S03]  /*0110*/  LDG.E.64 R4, desc[UR6][R4.64] ;  /* 0x0000000604047981 */ /* 0x002ee6000c1e1b00 */
[----:B------:R-:W0:Y:S01]  /*0120*/  LDC.64 R8, c[0x0][0x5e8] ;  /* 0x00017a00ff087b82 */ /* 0x000e220000000a00 */
[----:B------:R-:W-:Y:S01]  /*0130*/  IADD3 R3, PT, PT, R3, 0x80, RZ ;  /* 0x0000008003037810 */ /* 0x000fe20007ffe0ff */
[----:B--2---:R-:W-:-:S06]  /*0140*/  DSETP.NEU.AND P0, PT, R6, RZ, PT ;  /* 0x000000ff0600722a */ /* 0x004fcc0003f0d000 */
[----:B---3--:R-:W-:-:S06]  /*0150*/  DSETP.NEU.XOR P0, PT, R4, RZ, P0 ;  /* 0x000000ff0400722a */ /* 0x008fcc000070d800 */
[----:B------:R-:W-:Y:S02]  /*0160*/  SEL R11, RZ, 0x1, !P0 ;  /* 0x00000001ff0b7807 */ /* 0x000fe40004000000 */
[----:B------:R-:W-:-:S03]  /*0170*/  ISETP.GE.AND P0, PT, R3, UR4, PT ;  /* 0x0000000403007c0c */ /* 0x000fc6000bf06270 */
[----:B0-----:R0:W-:Y:S10]  /*0180*/  STG.E.U8 desc[UR6][R8.64], R11 ;  /* 0x0000000b08007986 */ /* 0x0011f4000c101106 */
[----:B------:R-:W-:Y:S05]  /*0190*/  @P0 BREAK.RELIABLE B1 ;  /* 0x0000000000010942 */ /* 0x000fea0003800100 */
[----:B------:R-:W-:Y:S05]  /*01a0*/  @P0 BRA `(.L_x_6855) ;  /* 0x0000000000600947 */ /* 0x000fea0003800000 */
[----:B------:R-:W1:Y:S08]  /*01b0*/  LDC.64 R6, c[0x0][0x5f8] ;  /* 0x00017e00ff067b82 */ /* 0x000e700000000a00 */
[----:B------:R-:W2:Y:S01]  /*01c0*/  LDC.64 R4, c[0x0][0x5f0] ;  /* 0x00017c00ff047b82 */ /* 0x000ea20000000a00 */
[----:B-1----:R-:W3:Y:S04]  /*01d0*/  LDG.E.64 R6, desc[UR6][R6.64] ;  /* 0x0000000606067981 */ /* 0x002ee8000c1e1b00 */
[----:B--2---:R-:W2:Y:S03]  /*01e0*/  LDG.E.64 R4, desc[UR6][R4.64] ;  /* 0x0000000604047981 */ /* 0x004ea6000c1e1b00 */
[----:B0-----:R-:W0:Y:S01]  /*01f0*/  LDC.64 R8, c[0x0][0x5e8] ;  /* 0x00017a00ff087b82 */ /* 0x001e220000000a00 */
[----:B------:R-:W-:Y:S01]  /*0200*/  IADD3 R3, PT, PT, R3, 0x80, RZ ;  /* 0x0000008003037810 */ /* 0x000fe20007ffe0ff */
[----:B---3--:R-:W-:-:S06]  /*0210*/  DSETP.NEU.AND P0, PT, R6, RZ, PT ;  /* 0x000000ff0600722a */ /* 0x008fcc0003f0d000 */
[----:B--2---:R-:W-:-:S06]  /*0220*/  DSETP.NEU.XOR P0, PT, R4, RZ, P0 ;  /* 0x000000ff0400722a */ /* 0x004fcc000070d800 */
[----:B------:R-:W-:-:S05]  /*0230*/  SEL R11, RZ, 0x1, !P0 ;  /* 0x00000001ff0b7807 */ /* 0x000fca0004000000 */
[----:B0-----:R0:W-:Y:S03]  /*0240*/  STG.E.U8 desc[UR6][R8.64], R11 ;  /* 0x0000000b08007986 */ /* 0x0011e6000c101106 */
.L_x_6854:
[----:B------:R-:W-:-:S13]  /*0250*/  ISETP.GE.AND P0, PT, R3, UR4, PT ;  /* 0x0000000403007c0c */ /* 0x000fda000bf06270 */
[----:B------:R-:W-:Y:S05]  /*0260*/  @P0 BREAK.RELIABLE B1 ;  /* 0x0000000000010942 */ /* 0x000fea0003800100 */
[----:B------:R-:W-:Y:S05]  /*0270*/  @P0 BRA `(.L_x_6855) ;  /* 0x00000000002c0947 */ /* 0x000fea0003800000 */
[----:B------:R-:W-:Y:S05]  /*0280*/  BSYNC.RELIABLE B1 ;  /* 0x0000000000017941 */ /* 0x000fea0003800100 */
.L_x_6853:
        /* <DEDUP_REMOVED lines=10> */
.L_x_6855:
[----:B------:R-:W-:Y:S05]  /*0330*/  BSYNC.RECONVERGENT B0 ;  /* 0x0000000000007941 */ /* 0x000fea0003800200 */
.L_x_6852:
[----:B------:R-:W-:Y:S05]  /*0340*/  WARPSYNC.ALL ;  /* 0x0000000000007948 */ /* 0x000fea0003800000 */
[----:B------:R-:W-:-:S13]  /*0350*/  ISETP.GE.AND P0, PT, R3, UR4, PT ;  /* 0x0000000403007c0c */ /* 0x000fda000bf06270 */
[----:B------:R-:W-:Y:S05]  /*0360*/  @P0 EXIT ;  /* 0x000000000000094d */ /* 0x000fea0003800000 */
[----:B------:R-:W2:Y:S08]  /*0370*/  LDC.64 R4, c[0x0][0x5f8] ;  /* 0x00017e00ff047b82 */ /* 0x000eb00000000a00 */
[----:B------:R-:W3:Y:S01]  /*0380*/  LDC.64 R2, c[0x0][0x5f0] ;  /* 0x00017c00ff027b82 */ /* 0x000ee20000000a00 */
[----:B--2---:R-:W2:Y:S04]  /*0390*/  LDG.E.64 R4, desc[UR6][R4.64] ;  /* 0x0000000604047981 */ /* 0x004ea8000c1e1b00 */
[----:B---3--:R-:W3:Y:S03]  /*03a0*/  LDG.E.64 R2, desc[UR6][R2.64] ;  /* 0x0000000602027981 */ /* 0x008ee6000c1e1b00 */
[----:B------:R-:W4:Y:S01]  /*03b0*/  LDC.64 R6, c[0x0][0x5e8] ;  /* 0x00017a00ff067b82 */ /* 0x000f220000000a00 */
[----:B--2---:R-:W-:-:S06]  /*03c0*/  DSETP.NEU.AND P0, PT, R4, RZ, PT ;  /* 0x000000ff0400722a */ /* 0x004fcc0003f0d000 */
[----:B---3--:R-:W-:-:S06]  /*03d0*/  DSETP.NEU.XOR P0, PT, R2, RZ, P0 ;  /* 0x000000ff0200722a */ /* 0x008fcc000070d800 */
[----:B01----:R-:W-:-:S05]  /*03e0*/  SEL R9, RZ, 0x1, !P0 ;  /* 0x00000001ff097807 */ /* 0x003fca0004000000 */
[----:B----4-:R-:W-:Y:S01]  /*03f0*/  STG.E.U8 desc[UR6][R6.64], R9 ;  /* 0x0000000906007986 */ /* 0x010fe2000c101106 */
[----:B------:R-:W-:Y:S05]  /*0400*/  EXIT ;  /* 0x000000000000794d */ /* 0x000fea0003800000 */
.L_x_6851:
        /* <DEDUP_REMOVED lines=333> */
[----:B------:R-:W-:Y:S01]  /*18e0*/  MOV R8, RZ ;  /* 0x000000ff00087202 */ /* 0x000fe20000000f00 */
        /* <DEDUP_REMOVED lines=22> */
.L_x_6859:
[----:B------:R-:W0:Y:S02]  /*1a50*/  LDCU.128 UR8, c[0x0][0x5f0] ;  /* 0x0000be00ff0877ac */ /* 0x000e240008000c00 */
[----:B0-----:R-:W-:Y:S02]  /*1a60*/  IADD3 R8, P1, PT, R6, UR10, RZ ;  /* 0x0000000a06087c10 */ /* 0x001fe4000ff3e0ff */
[----:B------:R-:W-:Y:S02]  /*1a70*/  IADD3 R6, P0, PT, R4, UR8, RZ ;  /* 0x0000000804067c10 */ /* 0x000fe4000ff1e0ff */
[----:B------:R-:W-:Y:S02]  /*1a80*/  IADD3.X R9, PT, PT, RZ, UR11, RZ, P1, !PT ;  /* 0x0000000bff097c10 */ /* 0x000fe40008ffe4ff */
[----:B------:R-:W-:Y:S01]  /*1a90*/  IADD3.X R7, PT, PT, RZ, UR9, RZ, P0, !PT ;  /* 0x00000009ff077c10 */ /* 0x000fe200087fe4ff */
[----:B------:R-:W0:Y:S03]  /*1aa0*/  LDCU.64 UR8, c[0x0][0x5e8] ;  /* 0x0000bd00ff0877ac */ /* 0x000e260008000a00 */
[----:B------:R-:W2:Y:S04]  /*1ab0*/  LDG.E.64 R8, desc[UR6][R8.64] ;  /* 0x0000000608087981 */ /* 0x000ea8000c1e1b00 */
[----:B------:R-:W3:Y:S01]  /*1ac0*/  LDG.E.64 R6, desc[UR6][R6.64] ;  /* 0x0000000606067981 */ /* 0x000ee2000c1e1b00 */
[----:B------:R-:W-:-:S02]  /*1ad0*/  IADD3 R3, PT, PT, R3, 0x80, RZ ;  /* 0x0000008003037810 */ /* 0x000fc40007ffe0ff */
[----:B0-----:R-:W-:-:S04]  /*1ae0*/  IADD3 R4, P1, PT, R5, UR8, RZ ;  /* 0x0000000805047c10 */ /* 0x001fc8000ff3e0ff */
[----:B------:R-:W-:Y:S01]  /*1af0*/  IADD3.X R5, PT, PT, RZ, UR9, RZ, P1, !PT ;  /* 0x00000009ff057c10 */ /* 0x000fe20008ffe4ff */
[----:B--2---:R-:W-:-:S06]  /*1b00*/  DSETP.NEU.AND P0, PT, R8, RZ, PT ;  /* 0x000000ff0800722a */ /* 0x004fcc0003f0d000 */
[----:B---3--:R-:W-:-:S06]  /*1b10*/  DSETP.NEU.XOR P0, PT, R6, RZ, P0 ;  /* 0x000000ff0600722a */ /* 0x008fcc000070d800 */
[----:B------:R-:W-:Y:S02]  /*1b20*/  SEL R11, RZ, 0x1, !P0 ;  /* 0x00000001ff0b7807 */ /* 0x000fe40004000000 */
[----:B------:R-:W-:-:S03]  /*1b30*/  ISETP.GE.AND P0, PT, R3, UR4, PT ;  /* 0x0000000403007c0c */ /* 0x000fc6000bf06270 */
[----:B------:R0:W-:Y:S10]  /*1b40*/  STG.E.U8 desc[UR6][R4.64], R11 ;  /* 0x0000000b04007986 */ /* 0x0001f4000c101106 */
[----:B------:R-:W-:Y:S05]  /*1b50*/  @P0 BREAK.RELIABLE B1 ;  /* 0x0000000000010942 */ /* 0x000fea0003800100 */
[----:B------:R-:W-:Y:S05]  /*1b60*/  @P0 BRA `(.L_x_6860) ;  /* 0x0000002c00680947 */ /* 0x000fea0003800000 */
[----:B------:R-:W1:Y:S01]  /*1b70*/  LDCU.64 UR8, c[0x0][0x390] ;  /* 0x00007200ff0877ac */ /* 0x000e620008000a00 */
[----:B0-----:R-:W-:Y:S02]  /*1b80*/  MOV R4, RZ ;  /* 0x000000ff00047202 */ /* 0x001fe40000000f00 */
        /* <DEDUP_REMOVED lines=346> */
.L_x_6861:
        /* <DEDUP_REMOVED lines=13> */
[----:B------:R-:W-:-:S05]  /*3200*/  SEL R11, RZ, 0x1, !P0 ;  /* 0x00000001ff0b7807 */ /* 0x000fca0004000000 */
[----:B------:R0:W-:Y:S03]  /*3210*/  STG.E.U8 desc[UR6][R4.64], R11 ;  /* 0x0000000b04007986 */ /* 0x0001e6000c101106 */
.L_x_6858:
[----:B------:R-:W-:-:S13]  /*3220*/  ISETP.GE.AND P0, PT, R3, UR4, PT ;  /* 0x0000000403007c0c */ /* 0x000fda000bf06270 */
[----:B------:R-:W-:Y:S05]  /*3230*/  @P0 BREAK.RELIABLE B1 ;  /* 0x0000000000010942 */ /* 0x000fea0003800100 */
[----:B------:R-:W-:Y:S05]  /*3240*/  @P0 BRA `(.L_x_6860) ;  /* 0x0000001400b00947 */ /* 0x000fea0003800000 */
[----:B------:R-:W-:Y:S05]  /*3250*/  BSYNC.RELIABLE B1 ;  /* 0x0000000000017941 */ /* 0x000fea0003800100 */
.L_x_6857:
        /* <DEDUP_REMOVED lines=348> */
.L_x_6862:
        /* <DEDUP_REMOVED lines=15> */
.L_x_6860:
[----:B------:R-:W-:Y:S05]  /*4910*/  BSYNC.RECONVERGENT B0 ;  /* 0x0000000000007941 */ /* 0x000fea0003800200 */
.L_x_6856:
        /* <DEDUP_REMOVED lines=351> */
.L_x_6863:
[----:B------:R-:W0:Y:S01]  /*5f10*/  LDCU.128 UR8, c[0x0][0x5f0] ;  /* 0x0000be00ff0877ac */ /* 0x000e220008000c00 */
[----:B------:R-:W1:Y:S01]  /*5f20*/  LDCU.64 UR4, c[0x0][0x5e8] ;  /* 0x0000bd00ff0477ac */ /* 0x000e620008000a00 */
[----:B0-----:R-:W-:Y:S02]  /*5f30*/  IADD3 R6, P1, PT, R4, UR10, RZ ;  /* 0x0000000a04067c10 */ /* 0x001fe4000ff3e0ff */
[----:B------:R-:W-:Y:S02]  /*5f40*/  IADD3 R4, P0, PT, R2, UR8, RZ ;  /* 0x0000000802047c10 */ /* 0x000fe4000ff1e0ff */
[----:B------:R-:W-:Y:S02]  /*5f50*/  IADD3.X R7, PT, PT, RZ, UR11, RZ, P1, !PT ;  /* 0x0000000bff077c10 */ /* 0x000fe40008ffe4ff */
[----:B------:R-:W-:-:S04]  /*5f60*/  IADD3.X R5, PT, PT, RZ, UR9, RZ, P0, !PT ;  /* 0x00000009ff057c10 */ /* 0x000fc800087fe4ff */
[----:B------:R-:W2:Y:S04]  /*5f70*/  LDG.E.64 R6, desc[UR6][R6.64] ;  /* 0x0000000606067981 */ /* 0x000ea8000c1e1b00 */
[----:B------:R-:W3:Y:S01]  /*5f80*/  LDG.E.64 R4, desc[UR6][R4.64] ;  /* 0x0000000604047981 */ /* 0x000ee2000c1e1b00 */
[----:B-1----:R-:W-:-:S04]  /*5f90*/  IADD3 R2, P1, PT, R3, UR4, RZ ;  /* 0x0000000403027c10 */ /* 0x002fc8000ff3e0ff */
[----:B------:R-:W-:Y:S01]  /*5fa0*/  IADD3.X R3, PT, PT, RZ, UR5, RZ, P1, !PT ;  /* 0x00000005ff037c10 */ /* 0x000fe20008ffe4ff */
[----:B--2---:R-:W-:-:S06]  /*5fb0*/  DSETP.NEU.AND P0, PT, R6, RZ, PT ;  /* 0x000000ff0600722a */ /* 0x004fcc0003f0d000 */
[----:B---3--:R-:W-:-:S06]  /*5fc0*/  DSETP.NEU.XOR P0, PT, R4, RZ, P0 ;  /* 0x000000ff0400722a */ /* 0x008fcc000070d800 */
[----:B------:R-:W-:-:S05]  /*5fd0*/  SEL R9, RZ, 0x1, !P0 ;  /* 0x00000001ff097807 */ /* 0x000fca0004000000 */
[----:B------:R-:W-:Y:S01]  /*5fe0*/  STG.E.U8 desc[UR6][R2.64], R9 ;  /* 0x0000000902007986 */ /* 0x000fe2000c101106 */
[----:B------:R-:W-:Y:S05]  /*5ff0*/  EXIT ;  /* 0x000000000000794d */ /* 0x000fea0003800000 */
.L_x_6864:
        /* <DEDUP_REMOVED lines=16> */
.L_x_43429:


//--------------------- .text._ZN2at6native27unrolled_elementwise_kernelINS0_13BinaryFunctorIddbZZZNS0_23logical_xor_kernel_cudaERNS_14TensorIteratorEENKUlvE0_clEvENKUlvE4_clEvEUlddE_EESt5arrayIPcLm3EELi4E23TrivialOffsetCalculatorILi2EjESC_ILi1EjENS0_6memory15LoadWithoutCastENSF_16StoreWithoutCastEEEviT_T0_T2_T3_T4_T5_ --------------------------
	.section	.text._ZN2at6native27unrolled_elementwise_kernelINS0_13BinaryFunctorIddbZZZNS0_23logical_xor_kernel_cudaERNS_14TensorIteratorEENKUlvE0_clEvENKUlvE4_clEvEUlddE_EESt5arrayIPcLm3EELi4E23TrivialOffsetCalculatorILi2EjESC_ILi1EjENS0_6memory15LoadWithoutCastENSF_16StoreWithoutCastEEEviT_T0_T2_T3_T4_T5_,"ax",@progbits
	.align	128
        .global         _ZN2at6native27unrolled_elementwise_kernelINS0_13BinaryFunctorIddbZZZNS0_23logical_xor_kernel_cudaERNS_14TensorIteratorEENKUlvE0_clEvENKUlvE4_clEvEUlddE_EESt5arrayIPcLm3EELi4E23TrivialOffsetCalculatorILi2EjESC_ILi1EjENS0_6memory15LoadWithoutCastENSF_16StoreWithoutCastEEEviT_T0_T2_T3_T4_T5_
        .type           _ZN2at6native27unrolled_elementwise_kernelINS0_13BinaryFunctorIddbZZZNS0_23logical_xor_kernel_cudaERNS_14TensorIteratorEENKUlvE0_clEvENKUlvE4_clEvEUlddE_EESt5arrayIPcLm3EELi4E23TrivialOffsetCalculatorILi2EjESC_ILi1EjENS0_6memory15LoadWithoutCastENSF_16StoreWithoutCastEEEviT_T0_T2_T3_T4_T5_,@function
        .size           _ZN2at6native27unrolled_elementwise_kernelINS0_13BinaryFunctorIddbZZZNS0_23logical_xor_kernel_cudaERNS_14TensorIteratorEENKUlvE0_clEvENKUlvE4_clEvEUlddE_EESt5arrayIPcLm3EELi4E23TrivialOffsetCalculatorILi2EjESC_ILi1EjENS0_6memory15LoadWithoutCastENSF_16StoreWithoutCastEEEviT_T0_T2_T3_T4_T5_,(.L_x_43430 - _ZN2at6native27unrolled_elementwise_kernelINS0_13BinaryFunctorIddbZZZNS0_23logical_xor_kernel_cudaERNS_14TensorIteratorEENKUlvE0_clEvENKUlvE4_clEvEUlddE_EESt5arrayIPcLm3EELi4E23TrivialOffsetCalculatorILi2EjESC_ILi1EjENS0_6memory15LoadWithoutCastENSF_16StoreWithoutCastEEEviT_T0_T2_T3_T4_T5_)
        .other          _ZN2at6native27unrolled_elementwise_kernelINS0_13BinaryFunctorIddbZZZNS0_23logical_xor_kernel_cudaERNS_14TensorIteratorEENKUlvE0_clEvENKUlvE4_clEvEUlddE_EESt5arrayIPcLm3EELi4E23TrivialOffsetCalculatorILi2EjESC_ILi1EjENS0_6memory15LoadWithoutCastENSF_16StoreWithoutCastEEEviT_T0_T2_T3_T4_T5_,@"STO_CUDA_ENTRY STV_DEFAULT"
_ZN2at6native27unrolled_elementwise_kernelINS0_13BinaryFunctorIddbZZZNS0_23logical_xor_kernel_cudaERNS_14TensorIteratorEENKUlvE0_clEvENKUlvE4_clEvEUlddE_EESt5arrayIPcLm3EELi4E23TrivialOffsetCalculatorILi2EjESC_ILi1EjENS0_6memory15LoadWithoutCastENSF_16StoreWithoutCastEEEviT_T0_T2_T3_T4_T5_:
.text._ZN2at6native27unrolled_elementwise_kernelINS0_13BinaryFunctorIddbZZZNS0_23logical_xor_kernel_cudaERNS_14TensorIteratorEENKUlvE0_clEvENKUlvE4_clEvEUlddE_EESt5arrayIPcLm3EELi4E23TrivialOffsetCalculatorILi2EjESC_ILi1EjENS0_6memory15LoadWithoutCastENSF_16StoreWithoutCastEEEviT_T0_T2_T3_T4_T5_:
        /* <DEDUP_REMOVED lines=17> */
[C---:B---3--:R-:W-:Y:S01]  /*0110*/  @!P4 IMAD.WIDE.U32 R16, R27.reuse, 0x8, R16 ;  /* 0x000000081b10c825 */ /* 0x048fe200078e0010 */
[----:B------:R-:W3:Y:S03]  /*0120*/  LDC.64 R10, c[0x0][0x390] ;  /* 0x0000e400ff0a7b82 */ /* 0x000ee60000000a00 */
[----:B0-----:R-:W-:Y:S02]  /*0130*/  @!P4 IMAD.WIDE.U32 R6, R27, 0x8, R6 ;  /* 0x000000081b06c825 */ /* 0x001fe400078e0006 */
[----:B-1----:R-:W3:Y:S03]  /*0140*/  @!P4 LDG.E.64 R16, desc[UR4][R16.64] ;  /* 0x000000041010c981 */ /* 0x002ee6000c1e1b00 */
[----:B------:R-:W0:Y:S01]  /*0150*/  LDC.64 R8, c[0x0][0x398] ;  /* 0x0000e600ff087b82 */ /* 0x000e220000000a00 */
[----:B------:R-:W3:Y:S02]  /*0160*/  @!P4 LDG.E.64 R6, desc[UR4][R6.64] ;  /* 0x000000040606c981 */ /* 0x000ee4000c1e1b00 */
[----:B------:R-:W-:-:S02]  /*0170*/  @!P3 IMAD R21, R0, 0x200, R25 ;  /* 0x000002000015b824 */ /* 0x000fc400078e0219 */
[----:B------:R-:W-:-:S05]  /*0180*/  @!P3 VIADD R25, R25, 0x80 ;  /* 0x000000801919b836 */ /* 0x000fca0000000000 */
[----:B------:R-:W-:-:S13]  /*0190*/  ISETP.GE.AND P5, PT, R25, R18, PT ;  /* 0x000000121900720c */ /* 0x000fda0003fa6270 */
[----:B------:R-:W-:Y:S02]  /*01a0*/  @!P5 IMAD R23, R0, 0x200, R25 ;  /* 0x000002000017d824 */ /* 0x000fe400078e0219 */
[----:B------:R-:W-:-:S05]  /*01b0*/  @!P5 VIADD R25, R25, 0x80 ;  /* 0x000000801919d836 */ /* 0x000fca0000000000 */
[----:B------:R-:W-:-:S13]  /*01c0*/  ISETP.GE.AND P1, PT, R25, R18, PT ;  /* 0x000000121900720c */ /* 0x000fda0003f26270 */
[----:B------:R-:W-:-:S04]  /*01d0*/  @!P1 IMAD R25, R0, 0x200, R25 ;  /* 0x0000020000199824 */ /* 0x000fc800078e0219 */
[----:B----4-:R-:W-:-:S04]  /*01e0*/  @!P1 IMAD.WIDE.U32 R4, R25, 0x8, R4 ;  /* 0x0000000819049825 */ /* 0x010fc800078e0004 */
[----:B-----5:R-:W-:Y:S02]  /*01f0*/  @!P1 IMAD.WIDE.U32 R14, R25, 0x8, R14 ;  /* 0x00000008190e9825 */ /* 0x020fe400078e000e */
[----:B------:R-:W4:Y:S02]  /*0200*/  @!P1 LDG.E.64 R4, desc[UR4][R4.64] ;  /* 0x0000000404049981 */ /* 0x000f24000c1e1b00 */
[C---:B--2---:R-:W-:Y:S02]  /*0210*/  @!P3 IMAD.WIDE.U32 R12, R21.reuse, 0x8, R12 ;  /* 0x00000008150cb825 */ /* 0x044fe400078e000c */
[----:B------:R-:W2:Y:S02]  /*0220*/  @!P1 LDG.E.64 R14, desc[UR4][R14.64] ;  /* 0x000000040e0e9981 */ /* 0x000ea4000c1e1b00 */
[----:B------:R-:W-:Y:S02]  /*0230*/  @!P3 IMAD.WIDE.U32 R2, R21, 0x8, R2 ;  /* 0x000000081502b825 */ /* 0x000fe400078e0002 */
[----:B------:R-:W5:Y:S02]  /*0240*/  @!P3 LDG.E.64 R12, desc[UR4][R12.64] ;  /* 0x000000040c0cb981 */ /* 0x000f64000c1e1b00 */
[----:B---3--:R-:W-:-:S02]  /*0250*/  @!P5 IMAD.WIDE.U32 R10, R23, 0x8, R10 ;  /* 0x00000008170ad825 */ /* 0x008fc400078e000a */
[----:B------:R-:W3:Y:S02]  /*0260*/  @!P3 LDG.E.64 R2, desc[UR4][R2.64] ;  /* 0x000000040202b981 */ /* 0x000ee4000c1e1b00 */
[----:B0-----:R-:W-:Y:S02]  /*0270*/  @!P5 IMAD.WIDE.U32 R8, R23, 0x8, R8 ;  /* 0x000000081708d825 */ /* 0x001fe400078e0008 */
[----:B------:R-:W3:Y:S04]  /*0280*/  @!P5 LDG.E.64 R10, desc[UR4][R10.64] ;  /* 0x000000040a0ad981 */ /* 0x000ee8000c1e1b00 */
[----:B------:R-:W3:Y:S01]  /*0290*/  @!P5 LDG.E.64 R8, desc[UR4][R8.64] ;  /* 0x000000040808d981 */ /* 0x000ee2000c1e1b00 */
[----:B------:R-:W-:Y:S02]  /*02a0*/  PLOP3.LUT P0, PT, PT, PT, PT, 0x8, 0x80 ;  /* 0x000000000080781c */ /* 0x000fe40003f0e170 */
[----:B------:R-:W-:Y:S01]  /*02b0*/  PLOP3.LUT P6, PT, PT, PT, PT, 0x8, 0x80 ;  /* 0x000000000080781c */ /* 0x000fe20003fce170 */
[----:B------:R-:W-:Y:S04]  /*02c0*/  BSSY.RECONVERGENT B0, `(.L_x_6865) ;  /* 0x0000031000007945 */ /* 0x000fe80003800200 */
[----:B------:R-:W-:Y:S01]  /*02d0*/  BSSY.RELIABLE B1, `(.L_x_6866) ;  /* 0x0000028000017945 */ /* 0x000fe20003800100 */
[----:B------:R-:W-:-:S02]  /*02e0*/  @!P4 DSETP.NEU.AND P0, PT, R16, RZ, PT ;  /* 0x000000ff1000c22a */ /* 0x000fc40003f0d000 */
[----:B----4-:R-:W-:-:S04]  /*02f0*/  @!P1 DSETP.NEU.AND P2, PT, R4, RZ, PT ;  /* 0x000000ff0400922a */ /* 0x010fc80003f4d000 */
[----:B------:R-:W-:Y:S02]  /*0300*/  P2R R4, PR, RZ, 0x1 ;  /* 0x00000001ff047803 */ /* 0x000fe40000000000 */
[----:B------:R-:W-:Y:S01]  /*0310*/  PLOP3.LUT P0, PT, PT, PT, PT, 0x8, 0x80 ;  /* 0x000000000080781c */ /* 0x000fe20003f0e170 */
[----:B--2---:R-:W-:Y:S01]  /*0320*/  @!P1 DSETP.NEU.XOR P6, PT, R14, RZ, P2 ;  /* 0x000000ff0e00922a */ /* 0x004fe200017cd800 */
[----:B------:R-:W-:Y:S02]  /*0330*/  PLOP3.LUT P1, PT, PT, PT, PT, 0x8, 0x80 ;  /* 0x000000000080781c */ /* 0x000fe40003f2e170 */
[----:B------:R-:W-:-:S03]  /*0340*/  PLOP3.LUT P2, PT, PT, PT, PT, 0x8, 0x80 ;  /* 0x000000000080781c */ /* 0x000fc60003f4e170 */
[----:B------:R-:W-:Y:S01]  /*0350*/  @!P4 DSETP.NEU.AND P0, PT, R6, RZ, PT ;  /* 0x000000ff0600c22a */ /* 0x000fe20003f0d000 */
[----:B------:R-:W-:Y:S01]  /*0360*/  PLOP3.LUT P4, PT, PT, PT, PT, 0x8, 0x80 ;  /* 0x000000000080781c */ /* 0x000fe20003f8e170 */
[----:B-----5:R-:W-:Y:S02]  /*0370*/  @!P3 DSETP.NEU.AND P1, PT, R12, RZ, PT ;  /* 0x000000ff0c00b22a */ /* 0x020fe40003f2d000 */
[----:B---3--:R-:W-:Y:S01]  /*0380*/  @!P3 DSETP.NEU.AND P2, PT, R2, RZ, PT ;  /* 0x000000ff0200b22a */ /* 0x008fe20003f4d000 */
[----:B------:R-:W-:-:S03]  /*0390*/  PLOP3.LUT P3, PT, PT, PT, PT, 0x8, 0x80 ;  /* 0x000000000080781c */ /* 0x000fc60003f6e170 */
[----:B------:R-:W-:-:S04]  /*03a0*/  @!P5 DSETP.NEU.AND P4, PT, R8, RZ, PT ;  /* 0x000000ff0800d22a */ /* 0x000fc80003f8d000 */
[----:B------:R-:W-:Y:S01]  /*03b0*/  @!P5 DSETP.NEU.AND P3, PT, R10, RZ, PT ;  /* 0x000000ff0a00d22a */ /* 0x000fe20003f6d000 */
[----:B------:R-:W-:-:S04]  /*03c0*/  ISETP.NE.AND P5, PT, R4, RZ, PT ;  /* 0x000000ff0400720c */ /* 0x000fc80003fa5270 */
[----:B------:R-:W-:Y:S02]  /*03d0*/  PLOP3.LUT P0, PT, P5, P0, PT, 0x28, 0x82 ;  /* 0x000000000082781c */ /* 0x000fe40002f00570 */
[----:B------:R-:W-:Y:S02]  /*03e0*/  ISETP.GE.AND P5, PT, R19, R18, PT ;  /* 0x000000121300720c */ /* 0x000fe40003fa6270 */
[----:B------:R-:W-:Y:S02]  /*03f0*/  PLOP3.LUT P1, PT, P1, P2, PT, 0x28, 0x82 ;  /* 0x000000000082781c */ /* 0x000fe40000f24570 */
[----:B------:R-:W-:Y:S02]  /*0400*/  PLOP3.LUT P3, PT, P3, P4, PT, 0x28, 0x82 ;  /* 0x000000000082781c */ /* 0x000fe40001f68570 */
[----:B------:R-:W-:Y:S02]  /*0410*/  SEL R5, RZ, 0x1, !P0 ;  /* 0x00000001ff057807 */ /* 0x000fe40004000000 */
[----:B------:R-:W-:-:S02]  /*0420*/  SEL R7, RZ, 0x1, !P1 ;  /* 0x00000001ff077807 */ /* 0x000fc40004800000 */
        /* <DEDUP_REMOVED lines=18> */
.L_x_6867:
[----:B------:R-:W-:Y:S05]  /*0550*/  BSYNC.RELIABLE B1 ;  /* 0x0000000000017941 */ /* 0x000fea0003800100 */
.L_x_6866:
[----:B------:R-:W-:-:S13]  /*0560*/  ISETP.GE.AND P0, PT, R19, R18, PT ;  /* 0x000000121300720c */ /* 0x000fda0003f06270 */
[----:B------:R-:W1:Y:S01]  /*0570*/  @!P0 LDC.64 R4, c[0x0][0x388] ;  /* 0x0000e200ff048b82 */ /* 0x000e620000000a00 */
[----:B0-----:R-:W-:Y:S02]  /*0580*/  @!P0 IMAD R3, R0, 0x200, R19 ;  /* 0x0000020000038824 */ /* 0x001fe400078e0213 */
[----:B------:R-:W-:-:S03]  /*0590*/  @!P0 VIADD R19, R19, 0x80 ;  /* 0x0000008013138836 */ /* 0x000fc60000000000 */
[----:B-1----:R-:W-:-:S05]  /*05a0*/  @!P0 IADD3 R2, P1, PT, R3, R4, RZ ;  /* 0x0000000403028210 */ /* 0x002fca0007f3e0ff */
[----:B------:R-:W-:-:S05]  /*05b0*/  @!P0 IMAD.X R3, RZ, RZ, R5, P1 ;  /* 0x000000ffff038224 */ /* 0x000fca00008e0605 */
[----:B------:R1:W-:Y:S03]  /*05c0*/  @!P0 STG.E.U8 desc[UR4][R2.64], R9 ;  /* 0x0000000902008986 */ /* 0x0003e6000c101104 */
.L_x_6868:
[----:B------:R-:W-:Y:S05]  /*05d0*/  BSYNC.RECONVERGENT B0 ;  /* 0x0000000000007941 */ /* 0x000fea0003800200 */
.L_x_6865:
        /* <DEDUP_REMOVED lines=9> */
.L_x_6869:
        /* <DEDUP_REMOVED lines=9> */
.L_x_43430:


//--------------------- .text._ZN2at6native29vectorized_elementwise_kernelILi2ENS0_13BinaryFunctorIddbZZZNS0_23logical_xor_kernel_cudaERNS_14TensorIteratorEENKUlvE0_clEvENKUlvE4_clEvEUlddE_EESt5arrayIPcLm3EEEEviT0_T1_ --------------------------
	.section	.text._ZN2at6native29vectorized_elementwise_kernelILi2ENS0_13BinaryFunctorIddbZZZNS0_23logical_xor_kernel_cudaERNS_14TensorIteratorEENKUlvE0_clEvENKUlvE4_clEvEUlddE_EESt5arrayIPcLm3EEEEviT0_T1_,"ax",@progbits
	.align	128
        .global         _ZN2at6native29vectorized_elementwise_kernelILi2ENS0_13BinaryFunctorIddbZZZNS0_23logical_xor_kernel_cudaERNS_14TensorIteratorEENKUlvE0_clEvENKUlvE4_clEvEUlddE_EESt5arrayIPcLm3EEEEviT0_T1_
        .type           _ZN2at6native29vectorized_elementwise_kernelILi2ENS0_13BinaryFunctorIddbZZZNS0_23logical_xor_kernel_cudaERNS_14TensorIteratorEENKUlvE0_clEvENKUlvE4_clEvEUlddE_EESt5arrayIPcLm3EEEEviT0_T1_,@function
        .size           _ZN2at6native29vectorized_elementwise_kernelILi2ENS0_13BinaryFunctorIddbZZZNS0_23logical_xor_kernel_cudaERNS_14TensorIteratorEENKUlvE0_clEvENKUlvE4_clEvEUlddE_EESt5arrayIPcLm3EEEEviT0_T1_,(.L_x_43431 - _ZN2at6native29vectorized_elementwise_kernelILi2ENS0_13BinaryFunctorIddbZZZNS0_23logical_xor_kernel_cudaERNS_14TensorIteratorEENKUlvE0_clEvENKUlvE4_clEvEUlddE_EESt5arrayIPcLm3EEEEviT0_T1_)
        .other          _ZN2at6native29vectorized_elementwise_kernelILi2ENS0_13BinaryFunctorIddbZZZNS0_23logical_xor_kernel_cudaERNS_14TensorIteratorEENKUlvE0_clEvENKUlvE4_clEvEUlddE_EESt5arrayIPcLm3EEEEviT0_T1_,@"STO_CUDA_ENTRY STV_DEFAULT"
_ZN2at6native29vectorized_elementwise_kernelILi2ENS0_13BinaryFunctorIddbZZZNS0_23logical_xor_kernel_cudaERNS_14TensorIteratorEENKUlvE0_clEvENKUlvE4_clEvEUlddE_EESt5arrayIPcLm3EEEEviT0_T1_:
.text._ZN2at6native29vectorized_elementwise_kernelILi2ENS0_13BinaryFunctorIddbZZZNS0_23logical_xor_kernel_cudaERNS_14TensorIteratorEENKUlvE0_clEvENKUlvE4_clEvEUlddE_EESt5arrayIPcLm3EEEEviT0_T1_:
[----:B------:R-:W-:Y:S01]  /*0000*/  LDC R1, c[0x0][0x37c] ;  /* 0x0000df00ff017b82 */ /* 0x000fe20000000800 */
[----:B------:R-:W0:Y:S07]  /*0010*/  S2R R0, SR_CTAID.X ;  /* 0x0000000000007919 */ /* 0x000e2e0000002500 */
[----:B------:R-:W0:Y:S01]  /*0020*/  LDC R3, c[0x0][0x380] ;  /* 0x0000e000ff037b82 */ /* 0x000e220000000800 */
[----:B------:R-:W1:Y:S01]  /*0030*/  LDCU.64 UR4, c[0x0][0x358] ;  /* 0x00006b00ff0477ac */ /* 0x000e620008000a00 */
[----:B0-----:R-:W-:-:S05]  /*0040*/  IMAD R2, R0, -0x400, R3 ;  /* 0xfffffc0000027824 */ /* 0x001fca00078e0203 */
[----:B------:R-:W-:-:S13]  /*0050*/  ISETP.GT.U32.AND P0, PT, R2, 0x3ff, PT ;  /* 0x000003ff0200780c */ /* 0x000fda0003f04070 */
[----:B-1----:R-:W-:Y:S05]  /*0060*/  @P0 BRA `(.L_x_6870) ;  /* 0x0000000c00580947 */ /* 0x002fea0003800000 */
[----:B------:R-:W0:Y:S01]  /*0070*/  S2R R9, SR_TID.X ;  /* 0x0000000000097919 */ /* 0x000e220000002100 */
[----:B------:R-:W1:Y:S08]  /*0080*/  LDC.64 R14, c[0x0][0x398] ;  /* 0x0000e600ff0e7b82 */ /* 0x000e700000000a00 */
[----:B------:R-:W2:Y:S08]  /*0090*/  LDC.64 R12, c[0x0][0x390] ;  /* 0x0000e400ff0c7b82 */ /* 0x000eb00000000a00 */
[----:B------:R-:W3:Y:S01]  /*00a0*/  LDC.64 R20, c[0x0][0x390] ;  /* 0x0000e400ff147b82 */ /* 0x000ee20000000a00 */
[----:B0-----:R-:W-:Y:S01]  /*00b0*/  ISETP.GE.U32.AND P4, PT, R9, R2, PT ;  /* 0x000000020900720c */ /* 0x001fe20003f86070 */
[----:B------:R-:W-:-:S03]  /*00c0*/  IMAD.MOV.U32 R3, RZ, RZ, R9 ;  /* 0x000000ffff037224 */ /* 0x000fc600078e0009 */
[----:B------:R-:W-:-:S09]  /*00d0*/  P2R R19, PR, RZ, 0x10 ;  /* 0x00000010ff137803 */ /* 0x000fd20000000000 */
[----:B------:R-:W-:-:S05]  /*00e0*/  @!P4 VIADD R9, R3, 0x80 ;  /* 0x000000800309c836 */ /* 0x000fca0000000000 */
[----:B------:R-:W-:-:S04]  /*00f0*/  ISETP.GE.U32.AND P2, PT, R9, R2, PT ;  /* 0x000000020900720c */ /* 0x000fc80003f46070 */
[----:B------:R-:W-:-:S09]  /*0100*/  P2R R11, PR, RZ, 0x4 ;  /* 0x00000004ff0b7803 */ /* 0x000fd20000000000 */
[----:B------:R-:W-:Y:S02]  /*0110*/  @!P2 IMAD R8, R0, 0x400, R9 ;  /* 0x000004000008a824 */ /* 0x000fe400078e0209 */
[----:B------:R-:W-:-:S05]  /*0120*/  @!P2 VIADD R9, R9, 0x80 ;  /* 0x000000800909a836 */ /* 0x000fca0000000000 */
[----:B------:R-:W-:-:S13]  /*0130*/  ISETP.GE.U32.AND P6, PT, R9, R2, PT ;  /* 0x000000020900720c */ /* 0x000fda0003fc6070 */
        /* <DEDUP_REMOVED lines=11> */
[----:B------:R-:W-:-:S04]  /*01f0*/  ISETP.GE.U32.AND P0, PT, R9, R2, PT ;  /* 0x000000020900720c */ /* 0x000fc80003f06070 */
[----:B------:R-:W-:-:S09]  /*0200*/  P2R R18, PR, RZ, 0x1 ;  /* 0x00000001ff127803 */ /* 0x000fd20000000000 */
[----:B------:R-:W-:Y:S02]  /*0210*/  @!P0 IMAD R6, R0, 0x400, R9 ;  /* 0x0000040000068824 */ /* 0x000fe400078e0209 */
[----:B------:R-:W-:-:S05]  /*0220*/  @!P0 VIADD R9, R9, 0x80 ;  /* 0x0000008009098836 */ /* 0x000fca0000000000 */
[----:B------:R-:W-:-:S13]  /*0230*/  ISETP.GE.U32.AND P2, PT, R9, R2, PT ;  /* 0x000000020900720c */ /* 0x000fda0003f46070 */
[----:B------:R-:W-:-:S04]  /*0240*/  @!P2 IMAD R17, R0, 0x400, R9 ;  /* 0x000004000011a824 */ /* 0x000fc800078e0209 */
[----:B-1----:R-:W-:-:S04]  /*0250*/  @!P2 IMAD.WIDE.U32 R14, R17, 0x8, R14 ;  /* 0x00000008110ea825 */ /* 0x002fc800078e000e */
[----:B--2---:R-:W-:Y:S02]  /*0260*/  @!P2 IMAD.WIDE.U32 R16, R17, 0x8, R12 ;  /* 0x000000081110a825 */ /* 0x004fe400078e000c */
[----:B------:R-:W2:Y:S01]  /*0270*/  @!P2 LDG.E.64 R14, desc[UR4][R14.64] ;  /* 0x000000040e0ea981 */ /* 0x000ea2000c1e1b00 */
[----:B------:R-:W-:Y:S01]  /*0280*/  PLOP3.LUT P0, PT, PT, PT, PT, 0x8, 0x80 ;  /* 0x000000000080781c */ /* 0x000fe20003f0e170 */
[----:B------:R-:W0:Y:S02]  /*0290*/  LDC.64 R12, c[0x0][0x398] ;  /* 0x0000e600ff0c7b82 */ /* 0x000e240000000a00 */
[----:B------:R-:W4:Y:S01]  /*02a0*/  @!P2 LDG.E.64 R16, desc[UR4][R16.64] ;  /* 0x000000041010a981 */ /* 0x000f22000c1e1b00 */
[----:B--2---:R-:W-:-:S05]  /*02b0*/  @!P2 DSETP.NEU.AND P4, PT, R14, RZ, PT ;  /* 0x000000ff0e00a22a */ /* 0x004fca0003f8d000 */
[----:B------:R-:W1:Y:S01]  /*02c0*/  LDC.64 R14, c[0x0][0x390] ;  /* 0x0000e400ff0e7b82 */ /* 0x000e620000000a00 */
[----:B----4-:R-:W-:Y:S01]  /*02d0*/  @!P2 DSETP.NEU.XOR P0, PT, R16, RZ, P4 ;  /* 0x000000ff1000a22a */ /* 0x010fe2000270d800 */
[----:B------:R-:W-:Y:S02]  /*02e0*/  ISETP.NE.AND P4, PT, R19, RZ, PT ;  /* 0x000000ff1300720c */ /* 0x000fe40003f85270 */
[----:B------:R-:W-:-:S03]  /*02f0*/  ISETP.NE.AND P2, PT, R11, RZ, PT ;  /* 0x000000ff0b00720c */ /* 0x000fc60003f45270 */
[----:B------:R-:W-:-:S08]  /*0300*/  P2R R17, PR, RZ, 0x1 ;  /* 0x00000001ff117803 */ /* 0x000fd00000000000 */
[----:B------:R-:W-:-:S04]  /*0310*/  @!P4 IMAD R23, R0, 0x400, R3 ;  /* 0x000004000017c824 */ /* 0x000fc800078e0203 */
[----:B---3--:R-:W-:-:S04]  /*0320*/  @!P4 IMAD.WIDE.U32 R20, R23, 0x8, R20 ;  /* 0x000000081714c825 */ /* 0x008fc800078e0014 */
[----:B0-----:R-:W-:Y:S02]  /*0330*/  @!P4 IMAD.WIDE.U32 R22, R23, 0x8, R12 ;  /* 0x000000081716c825 */ /* 0x001fe400078e000c */
[----:B------:R-:W2:Y:S01]  /*0340*/  @!P4 LDG.E.64 R20, desc[UR4][R20.64] ;  /* 0x000000041414c981 */ /* 0x000ea2000c1e1b00 */
[----:B------:R-:W0:Y:S01]  /*0350*/  LDC.64 R12, c[0x0][0x398] ;  /* 0x0000e600ff0c7b82 */ /* 0x000e220000000a00 */
[----:B-1----:R-:W-:Y:S02]  /*0360*/  @!P2 IMAD.WIDE.U32 R14, R8, 0x8, R14 ;  /* 0x00000008080ea825 */ /* 0x002fe400078e000e */
[----:B------:R-:W3:Y:S01]  /*0370*/  @!P4 LDG.E.64 R22, desc[UR4][R22.64] ;  /* 0x000000041616c981 */ /* 0x000ee2000c1e1b00 */
[----:B------:R-:W-:-:S03]  /*0380*/  PLOP3.LUT P0, PT, PT, PT, PT, 0x8, 0x80 ;  /* 0x000000000080781c */ /* 0x000fc60003f0e170 */
[----:B------:R-:W4:Y:S01]  /*0390*/  @!P2 LDG.E.64 R14, desc[UR4][R14.64] ;  /* 0x000000040e0ea981 */ /* 0x000f22000c1e1b00 */
[----:B0-----:R-:W-:Y:S02]  /*03a0*/  @!P2 IMAD.WIDE.U32 R24, R8, 0x8, R12 ;  /* 0x000000080818a825 */ /* 0x001fe400078e000c */
[----:B------:R-:W0:Y:S04]  /*03b0*/  LDC.64 R8, c[0x0][0x390] ;  /* 0x0000e400ff087b82 */ /* 0x000e280000000a00 */
[----:B------:R-:W5:Y:S04]  /*03c0*/  @!P2 LDG.E.64 R24, desc[UR4][R24.64] ;  /* 0x000000041818a981 */ /* 0x000f68000c1e1b00 */
[----:B------:R-:W1:Y:S01]  /*03d0*/  LDC.64 R12, c[0x0][0x398] ;  /* 0x0000e600ff0c7b82 */ /* 0x000e620000000a00 */
[----:B0-----:R-:W-:-:S06]  /*03e0*/  @!P6 IMAD.WIDE.U32 R8, R10, 0x8, R8 ;  /* 0x000000080a08e825 */ /* 0x001fcc00078e0008 */
[----:B------:R-:W5:Y:S01]  /*03f0*/  @!P6 LDG.E.64 R8, desc[UR4][R8.64] ;  /* 0x000000040808e981 */ /* 0x000f62000c1e1b00 */
[----:B-1----:R-:W-:Y:S02]  /*0400*/  @!P6 IMAD.WIDE.U32 R12, R10, 0x8, R12 ;  /* 0x000000080a0ce825 */ /* 0x002fe400078e000c */
[----:B------:R-:W0:Y:S04]  /*0410*/  LDC.64 R10, c[0x0][0x398] ;  /* 0x0000e600ff0a7b82 */ /* 0x000e280000000a00 */
[----:B------:R-:W5:Y:S01]  /*0420*/  @!P6 LDG.E.64 R12, desc[UR4][R12.64] ;  /* 0x000000040c0ce981 */ /* 0x000f62000c1e1b00 */
[----:B--2---:R-:W-:-:S06]  /*0430*/  @!P4 DSETP.NEU.AND P0, PT, R20, RZ, PT ;  /* 0x000000ff1400c22a */ /* 0x004fcc0003f0d000 */
[----:B------:R-:W-:Y:S02]  /*0440*/  P2R R16, PR, RZ, 0x1 ;  /* 0x00000001ff107803 */ /* 0x000fe40000000000 */
[----:B------:R-:W-:-:S07]  /*0450*/  PLOP3.LUT P0, PT, PT, PT, PT, 0x8, 0x80 ;  /* 0x000000000080781c */ /* 0x000fce0003f0e170 */
[----:B---3--:R-:W-:Y:S01]  /*0460*/  @!P4 DSETP.NEU.AND P0, PT, R22, RZ, PT ;  /* 0x000000ff1600c22a */ /* 0x008fe20003f0d000 */
[----:B------:R-:W-:-:S07]  /*0470*/  PLOP3.LUT P4, PT, PT, PT, PT, 0x8, 0x80 ;  /* 0x000000000080781c */ /* 0x000fce0003f8e170 */
[----:B----4-:R-:W-:Y:S01]  /*0480*/  @!P2 DSETP.NEU.AND P4, PT, R14, RZ, PT ;  /* 0x000000ff0e00a22a */ /* 0x010fe20003f8d000 */
[----:B------:R-:W1:Y:S05]  /*0490*/  LDC.64 R14, c[0x0][0x390] ;  /* 0x0000e400ff0e7b82 */ /* 0x000e6a0000000a00 */
[----:B------:R-:W-:Y:S02]  /*04a0*/  P2R R20, PR, RZ, 0x10 ;  /* 0x00000010ff147803 */ /* 0x000fe40000000000 */
[----:B------:R-:W-:-:S07]  /*04b0*/  PLOP3.LUT P4, PT, PT, PT, PT, 0x8, 0x80 ;  /* 0x000000000080781c */ /* 0x000fce0003f8e170 */
[----:B-----5:R-:W-:Y:S01]  /*04c0*/  @!P2 DSETP.NEU.AND P4, PT, R24, RZ, PT ;  /* 0x000000ff1800a22a */ /* 0x020fe20003f8d000 */
[C---:B0-----:R-:W-:Y:S02]  /*04d0*/  @!P5 IMAD.WIDE.U32 R24, R7.reuse, 0x8, R10 ;  /* 0x000000080718d825 */ /* 0x041fe400078e000a */
[----:B------:R-:W0:Y:S04]  /*04e0*/  LDC.64 R10, c[0x0][0x398] ;  /* 0x0000e600ff0a7b82 */ /* 0x000e280000000a00 */
[----:B------:R-:W2:Y:S01]  /*04f0*/  @!P5 LDG.E.64 R24, desc[UR4][R24.64] ;  /* 0x000000041818d981 */ /* 0x000ea2000c1e1b00 */
[----:B-1----:R-:W-:-:S06]  /*0500*/  @!P5 IMAD.WIDE.U32 R14, R7, 0x8, R14 ;  /* 0x00000008070ed825 */ /* 0x002fcc00078e000e */
[----:B------:R-:W3:Y:S01]  /*0510*/  @!P5 LDG.E.64 R14, desc[UR4][R14.64] ;  /* 0x000000040e0ed981 */ /* 0x000ee2000c1e1b00 */
[----:B0-----:R-:W-:Y:S01]  /*0520*/  @!P1 IMAD.WIDE.U32 R22, R4, 0x8, R10 ;  /* 0x0000000804169825 */ /* 0x001fe200078e000a */
[----:B------:R-:W-:Y:S01]  /*0530*/  P2R R19, PR, RZ, 0x10 ;  /* 0x00000010ff137803 */ /* 0x000fe20000000000 */
[----:B------:R-:W0:Y:S04]  /*0540*/  LDC.64 R10, c[0x0][0x398] ;  /* 0x0000e600ff0a7b82 */ /* 0x000e280000000a00 */
[----:B------:R-:W4:Y:S01]  /*0550*/  @!P1 LDG.E.64 R22, desc[UR4][R22.64] ;  /* 0x0000000416169981 */ /* 0x000f22000c1e1b00 */
[----:B------:R-:W-:Y:S02]  /*0560*/  PLOP3.LUT P4, PT, PT, PT, PT, 0x8, 0x80 ;  /* 0x000000000080781c */ /* 0x000fe40003f8e170 */
[----:B------:R-:W-:-:S05]  /*0570*/  PLOP3.LUT P2, PT, PT, PT, PT, 0x8, 0x80 ;  /* 0x000000000080781c */ /* 0x000fca0003f4e170 */
[----:B------:R-:W-:Y:S02]  /*0580*/  @!P6 DSETP.NEU.AND P4, PT, R8, RZ, PT ;  /* 0x000000ff0800e22a */ /* 0x000fe40003f8d000 */
[----:B------:R-:W-:Y:S01]  /*0590*/  @!P6 DSETP.NEU.AND P2, PT, R12, RZ, PT ;  /* 0x000000ff0c00e22a */ /* 0x000fe20003f4d000 */
[----:B------:R-:W-:Y:S01]  /*05a0*/  PLOP3.LUT P6, PT, PT, PT, PT, 0x8, 0x80 ;  /* 0x000000000080781c */ /* 0x000fe20003fce170 */
[----:B------:R-:W1:Y:S02]  /*05b0*/  LDC.64 R8, c[0x0][0x390] ;  /* 0x0000e400ff087b82 */ /* 0x000e640000000a00 */
[----:B-1----:R-:W-:-:S06]  /*05c0*/  @!P1 IMAD.WIDE.U32 R8, R4, 0x8, R8 ;  /* 0x0000000804089825 */ /* 0x002fcc00078e0008 */
[----:B------:R-:W5:Y:S01]  /*05d0*/  @!P1 LDG.E.64 R8, desc[UR4][R8.64] ;  /* 0x0000000408089981 */ /* 0x000f62000c1e1b00 */
[----:B0-----:R-:W-:-:S06]  /*05e0*/  @!P3 IMAD.WIDE.U32 R10, R5, 0x8, R10 ;  /* 0x00000008050ab825 */ /* 0x001fcc00078e000a */
[----:B------:R-:W5:Y:S01]  /*05f0*/  @!P3 LDG.E.64 R10, desc[UR4][R10.64] ;  /* 0x000000040a0ab981 */ /* 0x000f62000c1e1b00 */
[----:B---3--:R-:W-:-:S06]  /*0600*/  @!P5 DSETP.NEU.AND P6, PT, R14, RZ, PT ;  /* 0x000000ff0e00d22a */ /* 0x008fcc0003fcd000 */
[----:B------:R-:W-:Y:S02]  /*0610*/  P2R R7, PR, RZ, 0x40 ;  /* 0x00000040ff077803 */ /* 0x000fe40000000000 */
[----:B------:R-:W-:-:S07]  /*0620*/  PLOP3.LUT P6, PT, PT, PT, PT, 0x8, 0x80 ;  /* 0x000000000080781c */ /* 0x000fce0003fce170 */
[----:B--2---:R-:W-:Y:S01]  /*0630*/  @!P5 DSETP.NEU.AND P6, PT, R24, RZ, PT ;  /* 0x000000ff1800d22a */ /* 0x004fe20003fcd000 */
[----:B------:R-:W-:-:S05]  /*0640*/  PLOP3.LUT P5, PT, PT, PT, PT, 0x8, 0x80 ;  /* 0x000000000080781c */ /* 0x000fca0003fae170 */
[----:B------:R-:W-:Y:S02]  /*0650*/  P2R R12, PR, RZ, 0x40 ;  /* 0x00000040ff0c7803 */ /* 0x000fe40000000000 */
[----:B----4-:R-:W-:-:S06]  /*0660*/  @!P1 DSETP.NEU.AND P5, PT, R22, RZ, PT ;  /* 0x000000ff1600922a */ /* 0x010fcc0003fad000 */
[----:B------:R-:W-:Y:S02]  /*0670*/  P2R R14, PR, RZ, 0x20 ;  /* 0x00000020ff0e7803 */ /* 0x000fe40000000000 */
[----:B------:R-:W-:Y:S02]  /*0680*/  ISETP.NE.AND P5, PT, R12, RZ, PT ;  /* 0x000000ff0c00720c */ /* 0x000fe40003fa5270 */
[----:B------:R-:W0:Y:S02]  /*0690*/  LDC.64 R12, c[0x0][0x390] ;  /* 0x0000e400ff0c7b82 */ /* 0x000e240000000a00 */
[----:B0-----:R-:W-:Y:S01]  /*06a0*/  @!P3 IMAD.WIDE.U32 R12, R5, 0x8, R12 ;  /* 0x00000008050cb825 */ /* 0x001fe200078e000c */
[----:B------:R-:W-:-:S05]  /*06b0*/  PLOP3.LUT P6, PT, PT, PT, PT, 0x8, 0x80 ;  /* 0x000000000080781c */ /* 0x000fca0003fce170 */
[----:B------:R-:W0:Y:S01]  /*06c0*/  LDC.64 R4, c[0x0][0x390] ;  /* 0x0000e400ff047b82 */ /* 0x000e220000000a00 */
[----:B------:R-:W2:Y:S01]  /*06d0*/  @!P3 LDG.E.64 R12, desc[UR4][R12.64] ;  /* 0x000000040c0cb981 */ /* 0x000ea2000c1e1b00 */
[----:B-----5:R-:W-:-:S06]  /*06e0*/  @!P1 DSETP.NEU.AND P6, PT, R8, RZ, PT ;  /* 0x000000ff0800922a */ /* 0x020fcc0003fcd000 */
[----:B------:R-:W-:Y:S02]  /*06f0*/  P2R R9, PR, RZ, 0x40 ;  /* 0x00000040ff097803 */ /* 0x000fe40000000000 */
[----:B------:R-:W-:Y:S02]  /*0700*/  PLOP3.LUT P6, PT, PT, PT, PT, 0x8, 0x80 ;  /* 0x000000000080781c */ /* 0x000fe40003fce170 */
[----:B------:R-:W-:-:S07]  /*0710*/  PLOP3.LUT P1, PT, PT, PT, PT, 0x8, 0x80 ;  /* 0x000000000080781c */ /* 0x000fce0003f2e170 */
[----:B------:R-:W-:Y:S02]  /*0720*/  @!P3 DSETP.NEU.AND P1, PT, R10, RZ, PT ;  /* 0x000000ff0a00b22a */ /* 0x000fe40003f2d000 */
[----:B--2---:R-:W-:-:S06]  /*0730*/  @!P3 DSETP.NEU.AND P6, PT, R12, RZ, PT ;  /* 0x000000ff0c00b22a */ /* 0x004fcc0003fcd000 */
[----:B------:R-:W-:Y:S02]  /*0740*/  P2R R12, PR, RZ, 0x40 ;  /* 0x00000040ff0c7803 */ /* 0x000fe40000000000 */
[----:B------:R-:W-:Y:S02]  /*0750*/  ISETP.NE.AND P6, PT, R16, RZ, PT ;  /* 0x000000ff1000720c */ /* 0x000fe40003fc5270 */
[----:B------:R-:W-:Y:S02]  /*0760*/  ISETP.NE.AND P3, PT, R19, RZ, PT ;  /* 0x000000ff1300720c */ /* 0x000fe40003f65270 */
[----:B------:R-:W-:Y:S02]  /*0770*/  PLOP3.LUT P6, PT, P6, P0, PT, 0x28, 0x82 ;  /* 0x000000000082781c */ /* 0x000fe400037c0570 */
[----:B------:R-:W-:Y:S02]  /*0780*/  ISETP.NE.AND P0, PT, R18, RZ, PT ;  /* 0x000000ff1200720c */ /* 0x000fe40003f05270 */
[----:B------:R-:W1:Y:S11]  /*0790*/  LDC.64 R18, c[0x0][0x398] ;  /* 0x0000e600ff127b82 */ /* 0x000e760000000a00 */
[----:B0-----:R-:W-:-:S06]  /*07a0*/  @!P0 IMAD.WIDE.U32 R4, R6, 0x8, R4 ;  /* 0x0000000806048825 */ /* 0x001fcc00078e0004 */
[----:B------:R-:W2:Y:S01]  /*07b0*/  @!P0 LDG.E.64 R4, desc[UR4][R4.64] ;  /* 0x0000000404048981 */ /* 0x000ea2000c1e1b00 */
[----:B-1----:R-:W-:-:S06]  /*07c0*/  @!P0 IMAD.WIDE.U32 R18, R6, 0x8, R18 ;  /* 0x0000000806128825 */ /* 0x002fcc00078e0012 */
[----:B------:R-:W3:Y:S01]  /*07d0*/  @!P0 LDG.E.64 R18, desc[UR4][R18.64] ;  /* 0x0000000412128981 */ /* 0x000ee2000c1e1b00 */
[----:B------:R-:W-:Y:S02]  /*07e0*/  P2R R8, PR, RZ, 0x20 ;  /* 0x00000020ff087803 */ /* 0x000fe40000000000 */
[----:B------:R-:W-:Y:S02]  /*07f0*/  ISETP.NE.AND P5, PT, R20, RZ, PT ;  /* 0x000000ff1400720c */ /* 0x000fe40003fa5270 */
[----:B------:R-:W-:Y:S02]  /*0800*/  PLOP3.LUT P2, PT, P4, P2, PT, 0x28, 0x82 ;  /* 0x000000000082781c */ /* 0x000fe40002744570 */
[----:B------:R-:W-:Y:S02]  /*0810*/  PLOP3.LUT P5, PT, P5, P3, PT, 0x28, 0x82 ;  /* 0x000000000082781c */ /* 0x000fe40002fa6570 */
[----:B------:R-:W-:Y:S02]  /*0820*/  PLOP3.LUT P3, PT, PT, PT, PT, 0x8, 0x80 ;  /* 0x000000000080781c */ /* 0x000fe40003f6e170 */
[----:B------:R-:W-:-:S02]  /*0830*/  PLOP3.LUT P4, PT, PT, PT, PT, 0x8, 0x80 ;  /* 0x000000000080781c */ /* 0x000fc40003f8e170 */
[----:B------:R-:W-:Y:S02]  /*0840*/  SEL R11, RZ, 0x1, !P5 ;  /* 0x00000001ff0b7807 */ /* 0x000fe40006800000 */
[----:B------:R-:W-:Y:S02]  /*0850*/  ISETP.NE.AND P5, PT, R8, RZ, PT ;  /* 0x000000ff0800720c */ /* 0x000fe40003fa5270 */
[----:B------:R-:W-:Y:S02]  /*0860*/  SEL R13, RZ, 0x1, !P2 ;  /* 0x00000001ff0d7807 */ /* 0x000fe40005000000 */
[----:B------:R-:W-:Y:S01]  /*0870*/  ISETP.NE.AND P2, PT, R9, RZ, PT ;  /* 0x000000ff0900720c */ /* 0x000fe20003f45270 */
[----:B------:R-:W-:Y:S04]  /*0880*/  BSSY.RECONVERGENT B0, `(.L_x_6871) ;  /* 0x000004b000007945 */ /* 0x000fe80003800200 */
[----:B------:R-:W-:Y:S01]  /*0890*/  BSSY.RELIABLE B1, `(.L_x_6872) ;  /* 0x0000042000017945 */ /* 0x000fe20003800100 */
[----:B--2---:R-:W-:-:S02]  /*08a0*/  @!P0 DSETP.NEU.AND P3, PT, R4, RZ, PT ;  /* 0x000000ff0400822a */ /* 0x004fc40003f6d000 */
[----:B---3--:R-:W-:Y:S01]  /*08b0*/  @!P0 DSETP.NEU.AND P4, PT, R18, RZ, PT ;  /* 0x000000ff1200822a */ /* 0x008fe20003f8d000 */
[----:B------:R-:W-:-:S04]  /*08c0*/  ISETP.NE.AND P0, PT, R7, RZ, PT ;  /* 0x000000ff0700720c */ /* 0x000fc80003f05270 */
[----:B------:R-:W-:Y:S02]  /*08d0*/  PLOP3.LUT P0, PT, P0, P5, PT, 0x28, 0x82 ;  /* 0x000000000082781c */ /* 0x000fe4000070a570 */
[----:B------:R-:W-:-:S04]  /*08e0*/  ISETP.NE.AND P5, PT, R14, RZ, PT ;  /* 0x000000ff0e00720c */ /* 0x000fc80003fa5270 */
[----:B------:R-:W-:Y:S02]  /*08f0*/  PLOP3.LUT P5, PT, P2, P5, PT, 0x28, 0x82 ;  /* 0x000000000082781c */ /* 0x000fe400017aa570 */
[----:B------:R-:W-:Y:S02]  /*0900*/  ISETP.GE.U32.AND P2, PT, R3, R2, PT ;  /* 0x000000020300720c */ /* 0x000fe40003f46070 */
[----:B------:R-:W-:Y:S02]  /*0910*/  SEL R7, RZ, 0x1, !P6 ;  /* 0x00000001ff077807 */ /* 0x000fe40007000000 */
[----:B------:R-:W-:Y:S02]  /*0920*/  ISETP.NE.AND P6, PT, R12, RZ, PT ;  /* 0x000000ff0c00720c */ /* 0x000fe40003fc5270 */
[----:B------:R-:W-:Y:S02]  /*0930*/  PLOP3.LUT P3, PT, P3, P4, PT, 0x28, 0x82 ;  /* 0x000000000082781c */ /* 0x000fe40001f68570 */
[----:B------:R-:W-:-:S02]  /*0940*/  PLOP3.LUT P1, PT, P6, P1, PT, 0x28, 0x82 ;  /* 0x000000000082781c */ /* 0x000fc40003722570 */
[----:B------:R-:W-:Y:S02]  /*0950*/  ISETP.NE.AND P6, PT, R17, RZ, PT ;  /* 0x000000ff1100720c */ /* 0x000fe40003fc5270 */
[----:B------:R-:W-:Y:S02]  /*0960*/  SEL R15, RZ, 0x1, !P0 ;  /* 0x00000001ff0f7807 */ /* 0x000fe40004000000 */
        /* <DEDUP_REMOVED lines=10> */
[----:B------:R-:W-:-:S04]  /*0a10*/  ISETP.GE.U32.AND P0, PT, R3, R2, PT ;  /* 0x000000020300720c */ /* 0x000fc80003f06070 */
[----:B------:R0:W-:Y:S09]  /*0a20*/  STG.E.U8 desc[UR4][R8.64], R7 ;  /* 0x0000000708007986 */ /* 0x0001f2000c101104 */
[----:B------:R-:W-:Y:S05]  /*0a30*/  @P0 BRA `(.L_x_6874) ;  /* 0x0000000000380947 */ /* 0x000fea0003800000 */
[----:B------:R-:W1:Y:S01]  /*0a40*/  LDCU.64 UR6, c[0x0][0x388] ;  /* 0x00007100ff0677ac */ /* 0x000e620008000a00 */
[----:B0-----:R-:W-:Y:S02]  /*0a50*/  IMAD R8, R0, 0x400, R3 ;  /* 0x0000040000087824 */ /* 0x001fe400078e0203 */
[----:B------:R-:W-:-:S03]  /*0a60*/  VIADD R3, R3, 0x80 ;  /* 0x0000008003037836 */ /* 0x000fc60000000000 */
[----:B-1----:R-:W-:-:S05]  /*0a70*/  IADD3 R8, P0, PT, R8, UR6, RZ ;  /* 0x0000000608087c10 */ /* 0x002fca000ff1e0ff */
[----:B------:R-:W-:-:S05]  /*0a80*/  IMAD.X R9, RZ, RZ, UR7, P0 ;  /* 0x00000007ff097e24 */ /* 0x000fca00080e06ff */
[----:B------:R0:W-:Y:S03]  /*0a90*/  STG.E.U8 desc[UR4][R8.64], R11 ;  /* 0x0000000b08007986 */ /* 0x0001e6000c101104 */
.L_x_6873:
[----:B------:R-:W-:-:S13]  /*0aa0*/  ISETP.GE.U32.AND P0, PT, R3, R2, PT ;  /* 0x000000020300720c */ /* 0x000fda0003f06070 */
[----:B------:R-:W-:Y:S05]  /*0ab0*/  @P0 BRA `(.L_x_6875) ;  /* 0x0000000000380947 */ /* 0x000fea0003800000 */
[----:B------:R-:W1:Y:S01]  /*0ac0*/  LDCU.64 UR6, c[0x0][0x388] ;  /* 0x00007100ff0677ac */ /* 0x000e620008000a00 */
[----:B0-----:R-:W-:Y:S02]  /*0ad0*/  IMAD R8, R0, 0x400, R3 ;  /* 0x0000040000087824 */ /* 0x001fe400078e0203 */
[----:B------:R-:W-:-:S03]  /*0ae0*/  VIADD R3, R3, 0x80 ;  /* 0x0000008003037836 */ /* 0x000fc60000000000 */
[----:B-1----:R-:W-:-:S05]  /*0af0*/  IADD3 R8, P0, PT, R8, UR6, RZ ;  /* 0x0000000608087c10 */ /* 0x002fca000ff1e0ff */
[----:B------:R-:W-:-:S05]  /*0b00*/  IMAD.X R9, RZ, RZ, UR7, P0 ;  /* 0x00000007ff097e24 */ /* 0x000fca00080e06ff */
[----:B------:R1:W-:Y:S03]  /*0b10*/  STG.E.U8 desc[UR4][R8.64], R13 ;  /* 0x0000000d08007986 */ /* 0x0003e6000c101104 */
.L_x_6874:
[----:B------:R-:W-:-:S13]  /*0b20*/  ISETP.GE.U32.AND P0, PT, R3, R2, PT ;  /* 0x000000020300720c */ /* 0x000fda0003f06070 */
[----:B------:R-:W-:Y:S05]  /*0b30*/  @P0 BRA `(.L_x_6876) ;  /* 0x0000000000380947 */ /* 0x000fea0003800000 */
[----:B------:R-:W2:Y:S01]  /*0b40*/  LDCU.64 UR6, c[0x0][0x388] ;  /* 0x00007100ff0677ac */ /* 0x000ea20008000a00 */
[----:B01----:R-:W-:Y:S02]  /*0b50*/  IMAD R8, R0, 0x400, R3 ;  /* 0x0000040000087824 */ /* 0x003fe400078e0203 */
[----:B------:R-:W-:-:S03]  /*0b60*/  VIADD R3, R3, 0x80 ;  /* 0x0000008003037836 */ /* 0x000fc60000000000 */
[----:B--2---:R-:W-:-:S05]  /*0b70*/  IADD3 R8, P0, PT, R8, UR6, RZ ;  /* 0x0000000608087c10 */ /* 0x004fca000ff1e0ff */
[----:B------:R-:W-:-:S05]  /*0b80*/  IMAD.X R9, RZ, RZ, UR7, P0 ;  /* 0x00000007ff097e24 */ /* 0x000fca00080e06ff */
[----:B------:R1:W-:Y:S03]  /*0b90*/  STG.E.U8 desc[UR4][R8.64], R15 ;  /* 0x0000000f08007986 */ /* 0x0003e6000c101104 */
.L_x_6875:
        /* <DEDUP_REMOVED lines=8> */
.L_x_6876:
[----:B------:R-:W-:-:S13]  /*0c20*/  ISETP.GE.U32.AND P0, PT, R3, R2, PT ;  /* 0x000000020300720c */ /* 0x000fda0003f06070 */
[----:B------:R-:W-:Y:S05]  /*0c30*/  @P0 BREAK.RELIABLE B1 ;  /* 0x0000000000010942 */ /* 0x000fea0003800100 */
[----:B------:R-:W-:Y:S05]  /*0c40*/  @P0 BRA `(.L_x_6878) ;  /* 0x0000000000380947 */ /* 0x000fea0003800000 */
[----:B------:R-:W3:Y:S01]  /*0c50*/  LDCU.64 UR6, c[0x0][0x388] ;  /* 0x00007100ff0677ac */ /* 0x000ee20008000a00 */
[----:B012---:R-:W-:Y:S02]  /*0c60*/  IMAD R8, R0, 0x400, R3 ;  /* 0x0000040000087824 */ /* 0x007fe400078e0203 */
[----:B------:R-:W-:-:S03]  /*0c70*/  VIADD R3, R3, 0x80 ;  /* 0x0000008003037836 */ /* 0x000fc60000000000 */
[----:B---3--:R-:W-:-:S05]  /*0c80*/  IADD3 R8, P0, PT, R8, UR6, RZ ;  /* 0x0000000608087c10 */ /* 0x008fca000ff1e0ff */
[----:B------:R-:W-:-:S05]  /*0c90*/  IMAD.X R9, RZ, RZ, UR7, P0 ;  /* 0x00000007ff097e24 */ /* 0x000fca00080e06ff */
[----:B------:R2:W-:Y:S03]  /*0ca0*/  STG.E.U8 desc[UR4][R8.64], R6 ;  /* 0x0000000608007986 */ /* 0x0005e6000c101104 */
.L_x_6877:
[----:B------:R-:W-:Y:S05]  /*0cb0*/  BSYNC.RELIABLE B1 ;  /* 0x0000000000017941 */ /* 0x000fea0003800100 */
.L_x_6872:
[----:B------:R-:W-:-:S13]  /*0cc0*/  ISETP.GE.U32.AND P0, PT, R3, R2, PT ;  /* 0x000000020300720c */ /* 0x000fda0003f06070 */
[----:B012---:R-:W0:Y:S01]  /*0cd0*/  @!P0 LDC.64 R8, c[0x0][0x388] ;  /* 0x0000e200ff088b82 */ /* 0x007e220000000a00 */
[----:B------:R-:W-:Y:S02]  /*0ce0*/  @!P0 IMAD R7, R0, 0x400, R3 ;  /* 0x0000040000078824 */ /* 0x000fe400078e0203 */
[----:B------:R-:W-:-:S03]  /*0cf0*/  @!P0 VIADD R3, R3, 0x80 ;  /* 0x0000008003038836 */ /* 0x000fc60000000000 */
[----:B0-----:R-:W-:-:S05]  /*0d00*/  @!P0 IADD3 R6, P1, PT, R7, R8, RZ ;  /* 0x0000000807068210 */ /* 0x001fca0007f3e0ff */
[----:B------:R-:W-:-:S05]  /*0d10*/  @!P0 IMAD.X R7, RZ, RZ, R9, P1 ;  /* 0x000000ffff078224 */ /* 0x000fca00008e0609 */
[----:B------:R3:W-:Y:S03]  /*0d20*/  @!P0 STG.E.U8 desc[UR4][R6.64], R5 ;  /* 0x0000000506008986 */ /* 0x0007e6000c101104 */
.L_x_6878:
[----:B------:R-:W-:Y:S05]  /*0d30*/  BSYNC.RECONVERGENT B0 ;  /* 0x0000000000007941 */ /* 0x000fea0003800200 */
.L_x_6871:
[----:B------:R-:W-:Y:S05]  /*0d40*/  WARPSYNC.ALL ;  /* 0x0000000000007948 */ /* 0x000fea0003800000 */
[----:B------:R-:W-:-:S13]  /*0d50*/  ISETP.GE.U32.AND P0, PT, R3, R2, PT ;  /* 0x000000020300720c */ /* 0x000fda0003f06070 */
[----:B------:R-:W-:Y:S05]  /*0d60*/  @P0 EXIT ;  /* 0x000000000000094d */ /* 0x000fea0003800000 */
[----:B------:R-:W4:Y:S01]  /*0d70*/  LDCU.64 UR6, c[0x0][0x388] ;  /* 0x00007100ff0677ac */ /* 0x000f220008000a00 */
[----:B------:R-:W-:-:S05]  /*0d80*/  IMAD R3, R0, 0x400, R3 ;  /* 0x0000040000037824 */ /* 0x000fca00078e0203 */
[----:B----4-:R-:W-:-:S05]  /*0d90*/  IADD3 R2, P0, PT, R3, UR6, RZ ;  /* 0x0000000603027c10 */ /* 0x010fca000ff1e0ff */
[----:B------:R-:W-:-:S05]  /*0da0*/  IMAD.X R3, RZ, RZ, UR7, P0 ;  /* 0x00000007ff037e24 */ /* 0x000fca00080e06ff */
[----:B------:R-:W-:Y:S01]  /*0db0*/  STG.E.U8 desc[UR4][R2.64], R4 ;  /* 0x0000000402007986 */ /* 0x000fe2000c101104 */
[----:B------:R-:W-:Y:S05]  /*0dc0*/  EXIT ;  /* 0x000000000000794d */ /* 0x000fea0003800000 */
.L_x_6870:
[----:B------:R-:W0:Y:S01]  /*0dd0*/  S2R R9, SR_TID.X ;  /* 0x0000000000097919 */ /* 0x000e220000002100 */
[----:B------:R-:W1:Y:S01]  /*0de0*/  LDC.64 R28, c[0x0][0x398] ;  /* 0x0000e600ff1c7b82 */ /* 0x000e620000000a00 */
[----:B------:R-:W-:Y:S01]  /*0df0*/  IMAD.SHL.U32 R0, R0, 0x400, RZ ;  /* 0x0000040000007824 */ /* 0x000fe200078e00ff */
[----:B------:R-:W2:Y:S06]  /*0e00*/  LDCU.64 UR6, c[0x0][0x388] ;  /* 0x00007100ff0677ac */ /* 0x000eac0008000a00 */
[----:B------:R-:W3:Y:S01]  /*0e10*/  LDC.64 R2, c[0x0][0x390] ;  /* 0x0000e400ff027b82 */ /* 0x000ee20000000a00 */
[----:B-1----:R-:W-:-:S04]  /*0e20*/  IMAD.WIDE.U32 R28, R0, 0x8, R28 ;  /* 0x00000008001c7825 */ /* 0x002fc800078e001c */
[----:B0-----:R-:W-:-:S05]  /*0e30*/  IMAD.WIDE.U32 R28, R9, 0x10, R28 ;  /* 0x00000010091c7825 */ /* 0x001fca00078e001c */
[----:B------:R-:W4:Y:S04]  /*0e40*/  LDG.E.128 R4, desc[UR4][R28.64] ;  /* 0x000000041c047981 */ /* 0x000f28000c1e1d00 */
[----:B------:R-:W5:Y:S01]  /*0e50*/  LDG.E.128 R24, desc[UR4][R28.64+0x800] ;  /* 0x000800041c187981 */ /* 0x000f62000c1e1d00 */
[----:B---3--:R-:W-:-:S03]  /*0e60*/  IMAD.WIDE.U32 R2, R0, 0x8, R2 ;  /* 0x0000000800027825 */ /* 0x008fc600078e0002 */
[----:B------:R-:W3:Y:S01]  /*0e70*/  LDG.E.128 R16, desc[UR4][R28.64+0x1000] ;  /* 0x001000041c107981 */ /* 0x000ee2000c1e1d00 */
[----:B------:R-:W-:-:S05]  /*0e80*/  IMAD.WIDE.U32 R2, R9, 0x10, R2 ;  /* 0x0000001009027825 */ /* 0x000fca00078e0002 */
[----:B------:R-:W2:Y:S04]  /*0e90*/  LDG.E.128 R8, desc[UR4][R2.64] ;  /* 0x0000000402087981 */ /* 0x000ea8000c1e1d00 */
[----:B------:R-:W3:Y:S04]  /*0ea0*/  LDG.E.128 R20, desc[UR4][R2.64+0x800] ;  /* 0x0008000402147981 */ /* 0x000ee8000c1e1d00 */
[----:B------:R-:W3:Y:S01]  /*0eb0*/  LDG.E.128 R12, desc[UR4][R2.64+0x1000] ;  /* 0x00100004020c7981 */ /* 0x000ee2000c1e1d00 */
[----:B----4-:R-:W-:Y:S02]  /*0ec0*/  DSETP.NEU.AND P4, PT, R4, RZ, PT ;  /* 0x000000ff0400722a */ /* 0x010fe40003f8d000 */
[----:B------:R-:W-:Y:S01]  /*0ed0*/  DSETP.NEU.AND P0, PT, R6, RZ, PT ;  /* 0x000000ff0600722a */ /* 0x000fe20003f0d000 */
[----:B------:R0:W4:Y:S01]  /*0ee0*/  LDG.E.128 R4, desc[UR4][R28.64+0x1800] ;  /* 0x001800041c047981 */ /* 0x000122000c1e1d00 */
[----:B-----5:R-:W-:-:S02]  /*0ef0*/  DSETP.NEU.AND P3, PT, R24, RZ, PT ;  /* 0x000000ff1800722a */ /* 0x020fc40003f6d000 */
[----:B------:R-:W-:Y:S01]  /*0f00*/  DSETP.NEU.AND P2, PT, R26, RZ, PT ;  /* 0x000000ff1a00722a */ /* 0x000fe20003f4d000 */
[----:B------:R1:W5:Y:S01]  /*0f10*/  LDG.E.128 R24, desc[UR4][R2.64+0x1800] ;  /* 0x0018000402187981 */ /* 0x000362000c1e1d00 */
[----:B0-----:R-:W1:Y:S01]  /*0f20*/  S2R R29, SR_TID.X ;  /* 0x00000000001d7919 */ /* 0x001e620000002100 */
[----:B--2---:R-:W-:Y:S01]  /*0f30*/  DSETP.NEU.XOR P4, PT, R8, RZ, P4 ;  /* 0x000000ff0800722a */ /* 0x004fe2000278d800 */
[----:B------:R-:W-:Y:S01]  /*0f40*/  IADD3 R8, P6, PT, R0, UR6, RZ ;  /* 0x0000000600087c10 */ /* 0x000fe2000ffde0ff */
[----:B---3--:R-:W-:Y:S02]  /*0f50*/  DSETP.NEU.AND P5, PT, R16, RZ, PT ;  /* 0x000000ff1000722a */ /* 0x008fe40003fad000 */
[----:B------:R-:W-:Y:S02]  /*0f60*/  DSETP.NEU.AND P1, PT, R18, RZ, PT ;  /* 0x000000ff1200722a */ /* 0x000fe40003f2d000 */
[----:B------:R-:W-:Y:S01]  /*0f70*/  SEL R0, RZ, 0x1, !P4 ;  /* 0x00000001ff007807 */ /* 0x000fe20006000000 */
[----:B------:R-:W-:Y:S01]  /*0f80*/  IMAD.X R9, RZ, RZ, UR7, P6 ;  /* 0x00000007ff097e24 */ /* 0x000fe2000b0e06ff */
[----:B------:R-:W-:-:S02]  /*0f90*/  DSETP.NEU.XOR P0, PT, R10, RZ, P0 ;  /* 0x000000ff0a00722a */ /* 0x000fc4000070d800 */
[----:B------:R-:W-:Y:S02]  /*0fa0*/  DSETP.NEU.XOR P3, PT, R20, RZ, P3 ;  /* 0x000000ff1400722a */ /* 0x000fe40001f6d800 */
[----:B------:R-:W-:Y:S02]  /*0fb0*/  DSETP.NEU.XOR P2, PT, R22, RZ, P2 ;  /* 0x000000ff1600722a */ /* 0x000fe4000174d800 */
[----:B------:R-:W-:Y:S02]  /*0fc0*/  DSETP.NEU.XOR P5, PT, R12, RZ, P5 ;  /* 0x000000ff0c00722a */ /* 0x000fe40002fad800 */
[----:B------:R-:W-:Y:S01]  /*0fd0*/  DSETP.NEU.XOR P1, PT, R14, RZ, P1 ;  /* 0x000000ff0e00722a */ /* 0x000fe20000f2d800 */
[----:B-1----:R-:W-:-:S05]  /*0fe0*/  IMAD.WIDE.U32 R2, R29, 0x2, R8 ;  /* 0x000000021d027825 */ /* 0x002fca00078e0008 */
[----:B------:R-:W-:Y:S01]  /*0ff0*/  SEL R9, RZ, 0x1, !P1 ;  /* 0x00000001ff097807 */ /* 0x000fe20004800000 */
[----:B----4-:R-:W-:Y:S02]  /*1000*/  DSETP.NEU.AND P4, PT, R4, RZ, PT ;  /* 0x000000ff0400722a */ /* 0x010fe40003f8d000 */
[----:B------:R-:W-:-:S04]  /*1010*/  DSETP.NEU.AND P6, PT, R6, RZ, PT ;  /* 0x000000ff0600722a */ /* 0x000fc80003fcd000 */
[----:B-----5:R-:W-:Y:S02]  /*1020*/  DSETP.NEU.XOR P4, PT, R24, RZ, P4 ;  /* 0x000000ff1800722a */ /* 0x020fe4000278d800 */
[----:B------:R-:W-:Y:S01]  /*1030*/  DSETP.NEU.XOR P6, PT, R26, RZ, P6 ;  /* 0x000000ff1a00722a */ /* 0x000fe200037cd800 */
        /* <DEDUP_REMOVED lines=15> */
.L_x_6879:
        /* <DEDUP_REMOVED lines=13> */
.L_x_43431:


//--------------------- .text._ZN2at6native29vectorized_elementwise_kernelILi4ENS0_13BinaryFunctorIddbZZZNS0_23logical_xor_kernel_cudaERNS_14TensorIteratorEENKUlvE0_clEvENKUlvE4_clEvEUlddE_EESt5arrayIPcLm3EEEEviT0_T1_ --------------------------
	.section	.text._ZN2at6native29vectorized_elementwise_kernelILi4ENS0_13BinaryFunctorIddbZZZNS0_23logical_xor_kernel_cudaERNS_14TensorIteratorEENKUlvE0_clEvENKUlvE4_clEvEUlddE_EESt5arrayIPcLm3EEEEviT0_T1_,"ax",@progbits
	.align	128
        .global         _ZN2at6native29vectorized_elementwise_kernelILi4ENS0_13BinaryFunctorIddbZZZNS0_23logical_xor_kernel_cudaERNS_14TensorIteratorEENKUlvE0_clEvENKUlvE4_clEvEUlddE_EESt5arrayIPcLm3EEEEviT0_T1_
        .type           _ZN2at6native29vectorized_elementwise_kernelILi4ENS0_13BinaryFunctorIddbZZZNS0_23logical_xor_kernel_cudaERNS_14TensorIteratorEENKUlvE0_clEvENKUlvE4_clEvEUlddE_EESt5arrayIPcLm3EEEEviT0_T1_,@function
        .size           _ZN2at6native29vectorized_elementwise_kernelILi4ENS0_13BinaryFunctorIddbZZZNS0_23logical_xor_kernel_cudaERNS_14TensorIteratorEENKUlvE0_clEvENKUlvE4_clEvEUlddE_EESt5arrayIPcLm3EEEEviT0_T1_,(.L_x_43432 - _ZN2at6native29vectorized_elementwise_kernelILi4ENS0_13BinaryFunctorIddbZZZNS0_23logical_xor_kernel_cudaERNS_14TensorIteratorEENKUlvE0_clEvENKUlvE4_clEvEUlddE_EESt5arrayIPcLm3EEEEviT0_T1_)
        .other          _ZN2at6native29vectorized_elementwise_kernelILi4ENS0_13BinaryFunctorIddbZZZNS0_23logical_xor_kernel_cudaERNS_14TensorIteratorEENKUlvE0_clEvENKUlvE4_clEvEUlddE_EESt5arrayIPcLm3EEEEviT0_T1_,@"STO_CUDA_ENTRY STV_DEFAULT"
_ZN2at6native29vectorized_elementwise_kernelILi4ENS0_13BinaryFunctorIddbZZZNS0_23logical_xor_kernel_cudaERNS_14TensorIteratorEENKUlvE0_clEvENKUlvE4_clEvEUlddE_EESt5arrayIPcLm3EEEEviT0_T1_:
.text._ZN2at6native29vectorized_elementwise_kernelILi4ENS0_13BinaryFunctorIddbZZZNS0_23logical_xor_kernel_cudaERNS_14TensorIteratorEENKUlvE0_clEvENKUlvE4_clEvEUlddE_EESt5arrayIPcLm3EEEEviT0_T1_:
        /* <DEDUP_REMOVED lines=170> */
.L_x_6883:
        /* <DEDUP_REMOVED lines=8> */
.L_x_6884:
        /* <DEDUP_REMOVED lines=8> */
.L_x_6885:
        /* <DEDUP_REMOVED lines=8> */
.L_x_6886:
        /* <DEDUP_REMOVED lines=9> */
.L_x_6887:
[----:B------:R-:W-:Y:S05]  /*0cb0*/  BSYNC.RELIABLE B1 ;  /* 0x0000000000017941 */ /* 0x000fea0003800100 */
.L_x_6882:
[----:B------:R-:W-:-:S13]  /*0cc0*/  ISETP.GE.U32.AND P0, PT, R3, R2, PT ;  /* 0x000000020300720c */ /* 0x000fda0003f06070 */
[----:B012---:R-:W0:Y:S01]  /*0cd0*/  @!P0 LDC.64 R8, c[0x0][0x388] ;  /* 0x0000e200ff088b82 */ /* 0x007e220000000a00 */
[----:B------:R-:W-:Y:S02]  /*0ce0*/  @!P0 IMAD R7, R0, 0x400, R3 ;  /* 0x0000040000078824 */ /* 0x000fe400078e0203 */
[----:B------:R-:W-:-:S03]  /*0cf0*/  @!P0 VIADD R3, R3, 0x80 ;  /* 0x0000008003038836 */ /* 0x000fc60000000000 */
[----:B0-----:R-:W-:-:S05]  /*0d00*/  @!P0 IADD3 R6, P1, PT, R7, R8, RZ ;  /* 0x0000000807068210 */ /* 0x001fca0007f3e0ff */
[----:B------:R-:W-:-:S05]  /*0d10*/  @!P0 IMAD.X R7, RZ, RZ, R9, P1 ;  /* 0x000000ffff078224 */ /* 0x000fca00008e0609 */
[----:B------:R3:W-:Y:S03]  /*0d20*/  @!P0 STG.E.U8 desc[UR4][R6.64], R5 ;  /* 0x0000000506008986 */ /* 0x0007e6000c101104 */
.L_x_6888:
[----:B------:R-:W-:Y:S05]  /*0d30*/  BSYNC.RECONVERGENT B0 ;  /* 0x0000000000007941 */ /* 0x000fea0003800200 */
.L_x_6881:
        /* <DEDUP_REMOVED lines=9> */
.L_x_6880:
[----:B------:R-:W0:Y:S01]  /*0dd0*/  S2R R9, SR_TID.X ;  /* 0x0000000000097919 */ /* 0x000e220000002100 */
[----:B------:R-:W1:Y:S01]  /*0de0*/  LDC.64 R2, c[0x0][0x398] ;  /* 0x0000e600ff027b82 */ /* 0x000e620000000a00 */
[----:B------:R-:W-:Y:S01]  /*0df0*/  IMAD.SHL.U32 R0, R0, 0x400, RZ ;  /* 0x0000040000007824 */ /* 0x000fe200078e00ff */
[----:B------:R-:W2:Y:S03]  /*0e00*/  LDCU.64 UR6, c[0x0][0x388] ;  /* 0x00007100ff0677ac */ /* 0x000ea60008000a00 */
[----:B-1----:R-:W-:-:S04]  /*0e10*/  IMAD.WIDE.U32 R2, R0, 0x8, R2 ;  /* 0x0000000800027825 */ /* 0x002fc800078e0002 */
[----:B0-----:R-:W-:Y:S02]  /*0e20*/  IMAD.WIDE.U32 R32, R9, 0x20, R2 ;  /* 0x0000002009207825 */ /* 0x001fe400078e0002 */
[----:B------:R-:W0:Y:S03]  /*0e30*/  LDC.64 R2, c[0x0][0x390] ;  /* 0x0000e400ff027b82 */ /* 0x000e260000000a00 */
[----:B------:R-:W3:Y:S04]  /*0e40*/  LDG.E.ENL2.256 R4, R20, desc[UR4][R32.64] ;  /* 0xfe0000042014797e */ /* 0x000ee80008121904 */
[----:B------:R-:W4:Y:S01]  /*0e50*/  LDG.E.ENL2.256 R16, R12, desc[UR4][R32.64+0x1000] ;  /* 0xfe008004200c797e */ /* 0x000f220008121910 */
[----:B0-----:R-:W-:-:S04]  /*0e60*/  IMAD.WIDE.U32 R2, R0, 0x8, R2 ;  /* 0x0000000800027825 */ /* 0x001fc800078e0002 */
[----:B------:R-:W-:-:S05]  /*0e70*/  IMAD.WIDE.U32 R2, R9, 0x20, R2 ;  /* 0x0000002009027825 */ /* 0x000fca00078e0002 */
[----:B------:R-:W5:Y:S01]  /*0e80*/  LDG.E.ENL2.256 R8, R28, desc[UR4][R2.64] ;  /* 0xfe000004021c797e */ /* 0x000f620008121908 */
[----:B---3--:R-:W-:Y:S02]  /*0e90*/  DSETP.NEU.AND P2, PT, R20, RZ, PT ;  /* 0x000000ff1400722a */ /* 0x008fe40003f4d000 */
[----:B------:R-:W-:Y:S01]  /*0ea0*/  DSETP.NEU.AND P0, PT, R22, RZ, PT ;  /* 0x000000ff1600722a */ /* 0x000fe20003f0d000 */
[----:B------:R2:W3:Y:S01]  /*0eb0*/  LDG.E.ENL2.256 R24, R20, desc[UR4][R2.64+0x1000] ;  /* 0xfe0080040214797e */ /* 0x0004e20008121918 */
[----:B------:R-:W-:Y:S02]  /*0ec0*/  DSETP.NEU.AND P1, PT, R4, RZ, PT ;  /* 0x000000ff0400722a */ /* 0x000fe40003f2d000 */
[----:B------:R-:W-:Y:S01]  /*0ed0*/  DSETP.NEU.AND P5, PT, R6, RZ, PT ;  /* 0x000000ff0600722a */ /* 0x000fe20003fad000 */
[----:B------:R-:W0:Y:S01]  /*0ee0*/  S2R R4, SR_TID.X ;  /* 0x0000000000047919 */ /* 0x000e220000002100 */
[----:B----4-:R-:W-:Y:S02]  /*0ef0*/  DSETP.NEU.AND P6, PT, R12, RZ, PT ;  /* 0x000000ff0c00722a */ /* 0x010fe40003fcd000 */
[----:B------:R-:W-:-:S02]  /*0f00*/  DSETP.NEU.AND P3, PT, R16, RZ, PT ;  /* 0x000000ff1000722a */ /* 0x000fc40003f6d000 */
[----:B------:R-:W-:Y:S02]  /*0f10*/  DSETP.NEU.AND P4, PT, R14, RZ, PT ;  /* 0x000000ff0e00722a */ /* 0x000fe40003f8d000 */
[----:B-----5:R-:W-:-:S06]  /*0f20*/  DSETP.NEU.XOR P5, PT, R10, RZ, P5 ;  /* 0x000000ff0a00722a */ /* 0x020fcc0002fad800 */
[----:B------:R-:W-:Y:S01]  /*0f30*/  SEL R5, RZ, 0x1, !P5 ;  /* 0x00000001ff057807 */ /* 0x000fe20006800000 */
[----:B------:R-:W-:Y:S02]  /*0f40*/  DSETP.NEU.AND P5, PT, R18, RZ, PT ;  /* 0x000000ff1200722a */ /* 0x000fe40003fad000 */
[----:B------:R-:W-:Y:S02]  /*0f50*/  DSETP.NEU.XOR P1, PT, R8, RZ, P1 ;  /* 0x000000ff0800722a */ /* 0x000fe40000f2d800 */
[----:B------:R-:W-:Y:S02]  /*0f60*/  DSETP.NEU.XOR P2, PT, R28, RZ, P2 ;  /* 0x000000ff1c00722a */ /* 0x000fe4000174d800 */
[----:B------:R-:W-:Y:S02]  /*0f70*/  DSETP.NEU.XOR P0, PT, R30, RZ, P0 ;  /* 0x000000ff1e00722a */ /* 0x000fe4000070d800 */
[----:B------:R-:W-:Y:S02]  /*0f80*/  SEL R6, RZ, 0x1, !P1 ;  /* 0x00000001ff067807 */ /* 0x000fe40004800000 */
[----:B--2---:R-:W-:-:S02]  /*0f90*/  IADD3 R2, P1, PT, R0, UR6, RZ ;  /* 0x0000000600027c10 */ /* 0x004fc4000ff3e0ff */
[----:B------:R-:W-:Y:S02]  /*0fa0*/  SEL R0, RZ, 0x1, !P0 ;  /* 0x00000001ff007807 */ /* 0x000fe40004000000 */
[----:B------:R-:W-:Y:S01]  /*0fb0*/  SEL R7, RZ, 0x1, !P2 ;  /* 0x00000001ff077807 */ /* 0x000fe20005000000 */
[----:B------:R-:W-:Y:S01]  /*0fc0*/  IMAD.X R3, RZ, RZ, UR7, P1 ;  /* 0x00000007ff037e24 */ /* 0x000fe200088e06ff */
[----:B------:R-:W-:Y:S02]  /*0fd0*/  PRMT R5, R6, 0x3340, R5 ;  /* 0x0000334006057816 */ /* 0x000fe40000000005 */
[----:B------:R-:W-:Y:S01]  /*0fe0*/  PRMT R0, R7, 0x3340, R0 ;  /* 0x0000334007007816 */ /* 0x000fe20000000000 */
[----:B0-----:R-:W-:-:S03]  /*0ff0*/  IMAD.WIDE.U32 R2, R4, 0x4, R2 ;  /* 0x0000000404027825 */ /* 0x001fc600078e0002 */
[----:B------:R-:W-:-:S05]  /*1000*/  PRMT R5, R0, 0x5410, R5 ;  /* 0x0000541000057816 */ /* 0x000fca0000000005 */
[----:B------:R-:W-:Y:S01]  /*1010*/  STG.E desc[UR4][R2.64], R5 ;  /* 0x0000000502007986 */ /* 0x000fe2000c101904 */
[----:B---3--:R-:W-:Y:S02]  /*1020*/  DSETP.NEU.XOR P6, PT, R20, RZ, P6 ;  /* 0x000000ff1400722a */ /* 0x008fe400037cd800 */
[----:B------:R-:W-:Y:S02]  /*1030*/  DSETP.NEU.XOR P3, PT, R24, RZ, P3 ;  /* 0x000000ff1800722a */ /* 0x000fe40001f6d800 */
[----:B------:R-:W-:Y:S02]  /*1040*/  DSETP.NEU.XOR P5, PT, R26, RZ, P5 ;  /* 0x000000ff1a00722a */ /* 0x000fe40002fad800 */
[----:B------:R-:W-:Y:S01]  /*1050*/  DSETP.NEU.XOR P4, PT, R22, RZ, P4 ;  /* 0x000000ff1600722a */ /* 0x000fe2000278d800 */
[----:B------:R-:W-:Y:S02]  /*1060*/  SEL R11, RZ, 0x1, !P6 ;  /* 0x00000001ff0b7807 */ /* 0x000fe40007000000 */
[----:B------:R-:W-:-:S02]  /*1070*/  SEL R9, RZ, 0x1, !P3 ;  /* 0x00000001ff097807 */ /* 0x000fc40005800000 */
[----:B------:R-:W-:Y:S02]  /*1080*/  SEL R8, RZ, 0x1, !P5 ;  /* 0x00000001ff087807 */ /* 0x000fe40006800000 */
[----:B------:R-:W-:Y:S02]  /*1090*/  SEL R10, RZ, 0x1, !P4 ;  /* 0x00000001ff0a7807 */ /* 0x000fe40006000000 */
[----:B------:R-:W-:Y:S02]  /*10a0*/  PRMT R8, R9, 0x3340, R8 ;  /* 0x0000334009087816 */ /* 0x000fe40000000008 */
[----:B------:R-:W-:-:S04]  /*10b0*/  PRMT R11, R11, 0x3340, R10 ;  /* 0x000033400b0b7816 */ /* 0x000fc8000000000a */
[----:B------:R-:W-:-:S05]  /*10c0*/  PRMT R11, R11, 0x5410, R8 ;  /* 0x000054100b0b7816 */ /* 0x000fca0000000008 */
[----:B------:R-:W-:Y:S01]  /*10d0*/  STG.E desc[UR4][R2.64+0x200], R11 ;  /* 0x0002000b02007986 */ /* 0x000fe2000c101904 */
[----:B------:R-:W-:Y:S05]  /*10e0*/  EXIT ;  /* 0x000000000000794d */ /* 0x000fea0003800000 */
.L_x_6889:
        /* <DEDUP_REMOVED lines=9> */
.L_x_43432:


//--------------------- .text._ZN2at6native29vectorized_elementwise_kernelILi8ENS0_13BinaryFunctorIddbZZZNS0_23logical_xor_kernel_cudaERNS_14TensorIteratorEENKUlvE0_clEvENKUlvE4_clEvEUlddE_EESt5arrayIPcLm3EEEEviT0_T1_ --------------------------
	.section	.text._ZN2at6native29vectorized_elementwise_kernelILi8ENS0_13BinaryFunctorIddbZZZNS0_23logical_xor_kernel_cudaERNS_14TensorIteratorEENKUlvE0_clEvENKUlvE4_clEvEUlddE_EESt5arrayIPcLm3EEEEviT0_T1_,"ax",@progbits
	.align	128
        .global         _ZN2at6native29vectorized_elementwise_kernelILi8ENS0_13BinaryFunctorIddbZZZNS0_23logical_xor_kernel_cudaERNS_14TensorIteratorEENKUlvE0_clEvENKUlvE4_clEvEUlddE_EESt5arrayIPcLm3EEEEviT0_T1_
        .type           _ZN2at6native29vectorized_elementwise_kernelILi8ENS0_13BinaryFunctorIddbZZZNS0_23logical_xor_kernel_cudaERNS_14TensorIteratorEENKUlvE0_clEvENKUlvE4_clEvEUlddE_EESt5arrayIPcLm3EEEEviT0_T1_,@function
        .size           _ZN2at6native29vectorized_elementwise_kernelILi8ENS0_13BinaryFunctorIddbZZZNS0_23logical_xor_kernel_cudaERNS_14TensorIteratorEENKUlvE0_clEvENKUlvE4_clEvEUlddE_EESt5arrayIPcLm3EEEEviT0_T1_,(.L_x_43433 - _ZN2at6native29vectorized_elementwise_kernelILi8ENS0_13BinaryFunctorIddbZZZNS0_23logical_xor_kernel_cudaERNS_14TensorIteratorEENKUlvE0_clEvENKUlvE4_clEvEUlddE_EESt5arrayIPcLm3EEEEviT0_T1_)
        .other          _ZN2at6native29vectorized_elementwise_kernelILi8ENS0_13BinaryFunctorIddbZZZNS0_23logical_xor_kernel_cudaERNS_14TensorIteratorEENKUlvE0_clEvENKUlvE4_clEvEUlddE_EESt5arrayIPcLm3EEEEviT0_T1_,@"STO_CUDA_ENTRY STV_DEFAULT"
_ZN2at6native29vectorized_elementwise_kernelILi8ENS0_13BinaryFunctorIddbZZZNS0_23logical_xor_kernel_cudaERNS_14TensorIteratorEENKUlvE0_clEvENKUlvE4_clEvEUlddE_EESt5arrayIPcLm3EEEEviT0_T1_:
.text._ZN2at6native29vectorized_elementwise_kernelILi8ENS0_13BinaryFunctorIddbZZZNS0_23logical_xor_kernel_cudaERNS_14TensorIteratorEENKUlvE0_clEvENKUlvE4_clEvEUlddE_EESt5arrayIPcLm3EEEEviT0_T1_:
        /* <DEDUP_REMOVED lines=170> */
.L_x_6893:
        /* <DEDUP_REMOVED lines=8> */
.L_x_6894:
        /* <DEDUP_REMOVED lines=8> */
.L_x_6895:
        /* <DEDUP_REMOVED lines=8> */
.L_x_6896:
        /* <DEDUP_REMOVED lines=9> */
.L_x_6897:
[----:B------:R-:W-:Y:S05]  /*0cb0*/  BSYNC.RELIABLE B1 ;  /* 0x0000000000017941 */ /* 0x000fea0003800100 */
.L_x_6892:
[----:B------:R-:W-:-:S13]  /*0cc0*/  ISETP.GE.U32.AND P0, PT, R3, R2, PT ;  /* 0x000000020300720c */ /* 0x000fda0003f06070 */
[----:B012---:R-:W0:Y:S01]  /*0cd0*/  @!P0 LDC.64 R8, c[0x0][0x388] ;  /* 0x0000e200ff088b82 */ /* 0x007e220000000a00 */
[----:B------:R-:W-:Y:S02]  /*0ce0*/  @!P0 IMAD R7, R0, 0x400, R3 ;  /* 0x0000040000078824 */ /* 0x000fe400078e0203 */
[----:B------:R-:W-:-:S03]  /*0cf0*/  @!P0 VIADD R3, R3, 0x80 ;  /* 0x0000008003038836 */ /* 0x000fc60000000000 */
[----:B0-----:R-:W-:-:S05]  /*0d00*/  @!P0 IADD3 R6, P1, PT, R7, R8, RZ ;  /* 0x0000000807068210 */ /* 0x001fca0007f3e0ff */
[----:B------:R-:W-:-:S05]  /*0d10*/  @!P0 IMAD.X R7, RZ, RZ, R9, P1 ;  /* 0x000000ffff078224 */ /* 0x000fca00008e0609 */
[----:B------:R3:W-:Y:S03]  /*0d20*/  @!P0 STG.E.U8 desc[UR4][R6.64], R5 ;  /* 0x0000000506008986 */ /* 0x0007e6000c101104 */
.L_x_6898:
[----:B------:R-:W-:Y:S05]  /*0d30*/  BSYNC.RECONVERGENT B0 ;  /* 0x0000000000007941 */ /* 0x000fea0003800200 */
.L_x_6891:
        /* <DEDUP_REMOVED lines=9> */
.L_x_6890:
        /* <DEDUP_REMOVED lines=21> */
[----:B-----5:R-:W-:Y:S02]  /*0f20*/  DSETP.NEU.XOR P5, PT, R10, RZ, P5 ;  /* 0x000000ff0a00722a */ /* 0x020fe40002fad800 */
[----:B------:R-:W-:-:S04]  /*0f30*/  DSETP.NEU.XOR P1, PT, R8, RZ, P1 ;  /* 0x000000ff0800722a */ /* 0x000fc80000f2d800 */
[----:B------:R-:W-:Y:S01]  /*0f40*/  SEL R8, RZ, 0x1, !P5 ;  /* 0x00000001ff087807 */ /* 0x000fe20006800000 */
[----:B------:R-:W-:Y:S02]  /*0f50*/  DSETP.NEU.AND P5, PT, R18, RZ, PT ;  /* 0x000000ff1200722a */ /* 0x000fe40003fad000 */
[----:B------:R-:W-:Y:S02]  /*0f60*/  DSETP.NEU.XOR P2, PT, R28, RZ, P2 ;  /* 0x000000ff1c00722a */ /* 0x000fe4000174d800 */
[----:B------:R-:W-:Y:S01]  /*0f70*/  DSETP.NEU.XOR P0, PT, R30, RZ, P0 ;  /* 0x000000ff1e00722a */ /* 0x000fe2000070d800 */
[----:B------:R-:W-:Y:S02]  /*0f80*/  SEL R9, RZ, 0x1, !P1 ;  /* 0x00000001ff097807 */ /* 0x000fe40004800000 */
[----:B--2---:R-:W-:Y:S02]  /*0f90*/  IADD3 R2, P1, PT, R0, UR6, RZ ;  /* 0x0000000600027c10 */ /* 0x004fe4000ff3e0ff */
[----:B------:R-:W-:-:S02]  /*0fa0*/  SEL R11, RZ, 0x1, !P2 ;  /* 0x00000001ff0b7807 */ /* 0x000fc40005000000 */
[----:B------:R-:W-:Y:S01]  /*0fb0*/  SEL R10, RZ, 0x1, !P0 ;  /* 0x00000001ff0a7807 */ /* 0x000fe20004000000 */
[----:B------:R-:W-:Y:S01]  /*0fc0*/  IMAD.X R3, RZ, RZ, UR7, P1 ;  /* 0x00000007ff037e24 */ /* 0x000fe200088e06ff */
[----:B------:R-:W-:Y:S02]  /*0fd0*/  PRMT R8, R9, 0x3340, R8 ;  /* 0x0000334009087816 */ /* 0x000fe40000000008 */
[----:B------:R-:W-:Y:S01]  /*0fe0*/  PRMT R11, R11, 0x3340, R10 ;  /* 0x000033400b0b7816 */ /* 0x000fe2000000000a */
[----:B0-----:R-:W-:Y:S01]  /*0ff0*/  IMAD.WIDE.U32 R2, R4, 0x8, R2 ;  /* 0x0000000804027825 */ /* 0x001fe200078e0002 */
[----:B---3--:R-:W-:Y:S02]  /*1000*/  DSETP.NEU.XOR P6, PT, R20, RZ, P6 ;  /* 0x000000ff1400722a */ /* 0x008fe400037cd800 */
[----:B------:R-:W-:Y:S02]  /*1010*/  DSETP.NEU.XOR P3, PT, R24, RZ, P3 ;  /* 0x000000ff1800722a */ /* 0x000fe40001f6d800 */
[----:B------:R-:W-:-:S02]  /*1020*/  DSETP.NEU.XOR P5, PT, R26, RZ, P5 ;  /* 0x000000ff1a00722a */ /* 0x000fc40002fad800 */
[----:B------:R-:W-:Y:S01]  /*1030*/  DSETP.NEU.XOR P4, PT, R22, RZ, P4 ;  /* 0x000000ff1600722a */ /* 0x000fe2000278d800 */
[----:B------:R-:W-:Y:S02]  /*1040*/  SEL R7, RZ, 0x1, !P6 ;  /* 0x00000001ff077807 */ /* 0x000fe40007000000 */
[----:B------:R-:W-:Y:S02]  /*1050*/  SEL R5, RZ, 0x1, !P3 ;  /* 0x00000001ff057807 */ /* 0x000fe40005800000 */
[----:B------:R-:W-:Y:S02]  /*1060*/  SEL R0, RZ, 0x1, !P5 ;  /* 0x00000001ff007807 */ /* 0x000fe40006800000 */
[----:B------:R-:W-:Y:S02]  /*1070*/  SEL R6, RZ, 0x1, !P4 ;  /* 0x00000001ff067807 */ /* 0x000fe40006000000 */
[----:B------:R-:W-:Y:S02]  /*1080*/  PRMT R0, R5, 0x3340, R0 ;  /* 0x0000334005007816 */ /* 0x000fe40000000000 */
[----:B------:R-:W-:-:S02]  /*1090*/  PRMT R7, R7, 0x3340, R6 ;  /* 0x0000334007077816 */ /* 0x000fc40000000006 */
[----:B------:R-:W-:Y:S02]  /*10a0*/  PRMT R6, R11, 0x5410, R8 ;  /* 0x000054100b067816 */ /* 0x000fe40000000008 */
[----:B------:R-:W-:-:S05]  /*10b0*/  PRMT R7, R7, 0x5410, R0 ;  /* 0x0000541007077816 */ /* 0x000fca0000000000 */
[----:B------:R-:W-:Y:S01]  /*10c0*/  STG.E.64 desc[UR4][R2.64], R6 ;  /* 0x0000000602007986 */ /* 0x000fe2000c101b04 */
[----:B------:R-:W-:Y:S05]  /*10d0*/  EXIT ;  /* 0x000000000000794d */ /* 0x000fea0003800000 */
.L_x_6899:
        /* <DEDUP_REMOVED lines=10> */
.L_x_43433:


//--------------------- .text._ZN2at6native18elementwise_kernelILi128ELi4EZNS0_15gpu_kernel_implINS0_13AUnaryFunctorIssbZZZNS0_23logical_xor_kernel_cudaERNS_14TensorIteratorEENKUlvE0_clEvENKUlvE3_clEvEUlssE_EEEEvRNS_18TensorIteratorBaseERKT_EUliE_EEviT1_ --------------------------
	.section	.text._ZN2at6native18elementwise_kernelILi128ELi4EZNS0_15gpu_kernel_implINS0_13AUnaryFunctorIssbZZZNS0_23logical_xor_kernel_cudaERNS_14TensorIteratorEENKUlvE0_clEvENKUlvE3_clEvEUlssE_EEEEvRNS_18TensorIteratorBaseERKT_EUliE_EEviT1_,"ax",@progbits
	.align	128
        .global         _ZN2at6native18elementwise_kernelILi128ELi4EZNS0_15gpu_kernel_implINS0_13AUnaryFunctorIssbZZZNS0_23logical_xor_kernel_cudaERNS_14TensorIteratorEENKUlvE0_clEvENKUlvE3_clEvEUlssE_EEEEvRNS_18TensorIteratorBaseERKT_EUliE_EEviT1_
        .type           _ZN2at6native18elementwise_kernelILi128ELi4EZNS0_15gpu_kernel_implINS0_13AUnaryFunctorIssbZZZNS0_23logical_xor_kernel_cudaERNS_14TensorIteratorEENKUlvE0_clEvENKUlvE3_clEvEUlssE_EEEEvRNS_18TensorIteratorBaseERKT_EUliE_EEviT1_,@function
        .size           _ZN2at6native18elementwise_kernelILi128ELi4EZNS0_15gpu_kernel_implINS0_13AUnaryFunctorIssbZZZNS0_23logical_xor_kernel_cudaERNS_14TensorIteratorEENKUlvE0_clEvENKUlvE3_clEvEUlssE_EEEEvRNS_18TensorIteratorBaseERKT_EUliE_EEviT1_,(.L_x_43434 - _ZN2at6native18elementwise_kernelILi128ELi4EZNS0_15gpu_kernel_implINS0_13AUnaryFunctorIssbZZZNS0_23logical_xor_kernel_cudaERNS_14TensorIteratorEENKUlvE0_clEvENKUlvE3_clEvEUlssE_EEEEvRNS_18TensorIteratorBaseERKT_EUliE_EEviT1_)
        .other          _ZN2at6native18elementwise_kernelILi128ELi4EZNS0_15gpu_kernel_implINS0_13AUnaryFunctorIssbZZZNS0_23logical_xor_kernel_cudaERNS_14TensorIteratorEENKUlvE0_clEvENKUlvE3_clEvEUlssE_EEEEvRNS_18TensorIteratorBaseERKT_EUliE_EEviT1_,@"STO_CUDA_ENTRY STV_DEFAULT"
_ZN2at6native18elementwise_kernelILi128ELi4EZNS0_15gpu_kernel_implINS0_13AUnaryFunctorIssbZZZNS0_23logical_xor_kernel_cudaERNS_14TensorIteratorEENKUlvE0_clEvENKUlvE3_clEvEUlssE_EEEEvRNS_18TensorIteratorBaseERKT_EUliE_EEviT1_:
.text._ZN2at6native18elementwise_kernelILi128ELi4EZNS0_15gpu_kernel_implINS0_13AUnaryFunctorIssbZZZNS0_23logical_xor_kernel_cudaERNS_14TensorIteratorEENKUlvE0_clEvENKUlvE3_clEvEUlssE_EEEEvRNS_18TensorIteratorBaseERKT_EUliE_EEviT1_:
        /* <DEDUP_REMOVED lines=319> */
.L_x_6902:
        /* <DEDUP_REMOVED lines=14> */
[----:B------:R0:W5:Y:S01]  /*14d0*/  LDG.E.S8 R0, desc[UR36][R2.64] ;  /* 0x0000002402007981 */ /* 0x000162000c1e1300 */
[----:B------:R-:W-:Y:S05]  /*14e0*/  BRA `(.L_x_6908) ;  /* 0x0000000c00547947 */ /* 0x000fea0003800000 */
.L_x_6906:
[----:B------:R0:W5:Y:S01]  /*14f0*/  LDG.E.U8 R0, desc[UR36][R2.64] ;  /* 0x0000002402007981 */ /* 0x000162000c1e1100 */
[----:B------:R-:W-:Y:S05]  /*1500*/  BRA `(.L_x_6908) ;  /* 0x0000000c004c7947 */ /* 0x000fea0003800000 */
.L_x_6905:
[----:B------:R-:W-:-:S09]  /*1510*/  UISETP.NE.AND UP0, UPT, UR4, 0x2, UPT ;  /* 0x000000020400788c */ /* 0x000fd2000bf05270 */
[----:B------:R-:W-:Y:S05]  /*1520*/  BRA.U !UP0, `(.L_x_6909) ;  /* 0x0000000108207547 */ /* 0x000fea000b800000 */
[----:B------:R-:W-:-:S09]  /*1530*/  UISETP.NE.AND UP0, UPT, UR4, 0x3, UPT ;  /* 0x000000030400788c */ /* 0x000fd2000bf05270 */
[----:B------:R-:W-:Y:S05]  /*1540*/  BRA.U !UP0, `(.L_x_6910) ;  /* 0x0000000108107547 */ /* 0x000fea000b800000 */
[----:B------:R-:W-:-:S09]  /*1550*/  UISETP.NE.AND UP0, UPT, UR4, 0x4, UPT ;  /* 0x000000040400788c */ /* 0x000fd2000bf05270 */
[----:B------:R-:W-:Y:S05]  /*1560*/  BRA.U UP0, `(.L_x_6907) ;  /* 0x0000000900b07547 */ /* 0x000fea000b800000 */
[----:B------:R0:W5:Y:S01]  /*1570*/  LDG.E.U16 R0, desc[UR36][R2.64] ;  /* 0x0000002402007981 */ /* 0x000162000c1e1500 */
[----:B------:R-:W-:Y:S05]  /*1580*/  BRA `(.L_x_6908) ;  /* 0x0000000c002c7947 */ /* 0x000fea0003800000 */
.L_x_6910:
[----:B------:R0:W5:Y:S01]  /*1590*/  LDG.E.U16 R0, desc[UR36][R2.64] ;  /* 0x0000002402007981 */ /* 0x000162000c1e1500 */
[----:B------:R-:W-:Y:S05]  /*15a0*/  BRA `(.L_x_6908) ;  /* 0x0000000c00247947 */ /* 0x000fea0003800000 */
.L_x_6909:
[----:B------:R0:W5:Y:S01]  /*15b0*/  LDG.E.U16 R0, desc[UR36][R2.64] ;  /* 0x0000002402007981 */ /* 0x000162000c1e1500 */
[----:B------:R-:W-:Y:S05]  /*15c0*/  BRA `(.L_x_6908) ;  /* 0x0000000c001c7947 */ /* 0x000fea0003800000 */
.L_x_6904:
[----:B------:R-:W-:-:S09]  /*15d0*/  UISETP.GT.AND UP0, UPT, UR4, 0x6, UPT ;  /* 0x000000060400788c */ /* 0x000fd2000bf04270 */
[----:B------:R-:W-:Y:S05]  /*15e0*/  BRA.U UP0, `(.L_x_6911) ;  /* 0x0000000100307547 */ /* 0x000fea000b800000 */
[----:B------:R-:W-:-:S09]  /*15f0*/  UISETP.NE.AND UP0, UPT, UR4, 0x5, UPT ;  /* 0x000000050400788c */ /* 0x000fd2000bf05270 */
[----:B------:R-:W-:Y:S05]  /*1600*/  BRA.U !UP0, `(.L_x_6912) ;  /* 0x0000000108147547 */ /* 0x000fea000b800000 */
[----:B------:R-:W-:-:S09]  /*1610*/  UISETP.NE.AND UP0, UPT, UR4, 0x6, UPT ;  /* 0x000000060400788c */ /* 0x000fd2000bf05270 */
[----:B------:R-:W-:Y:S05]  /*1620*/  BRA.U UP0, `(.L_x_6907) ;  /* 0x0000000900807547 */ /* 0x000fea000b800000 */
[----:B------:R-:W2:Y:S02]  /*1630*/  LDG.E R2, desc[UR36][R2.64] ;  /* 0x0000002402027981 */ /* 0x000ea4000c1e1900 */
[----:B--2---:R0:W1:Y:S01]  /*1640*/  F2I.FTZ.TRUNC.NTZ R0, R2 ;  /* 0x0000000200007305 */ /* 0x004062000021f100 */
[----:B------:R-:W-:Y:S05]  /*1650*/  BRA `(.L_x_6908) ;  /* 0x0000000800f87947 */ /* 0x000fea0003800000 */
.L_x_6912:
[----:B------:R-:W2:Y:S02]  /*1660*/  LDG.E.U16 R4, desc[UR36][R2.64] ;  /* 0x0000002402047981 */ /* 0x000ea4000c1e1500 */
[----:B--2---:R-:W-:-:S06]  /*1670*/  HADD2.F32 R4, -RZ, R4.H0_H0 ;  /* 0x20000004ff047230 */ /* 0x004fcc0000004100 */
[----:B------:R-:W0:Y:S02]  /*1680*/  F2I.FTZ.TRUNC.NTZ R4, R4 ;  /* 0x0000000400047305 */ /* 0x000e24000021f100 */
[----:B0-----:R-:W-:Y:S01]  /*1690*/  PRMT R0, R4, 0x7610, R0 ;  /* 0x0000761004007816 */ /* 0x001fe20000000000 */
[----:B------:R-:W-:Y:S06]  /*16a0*/  BRA `(.L_x_6908) ;  /* 0x0000000800e47947 */ /* 0x000fec0003800000 */
.L_x_6911:
[----:B------:R-:W-:-:S09]  /*16b0*/  UISETP.NE.AND UP0, UPT, UR4, 0x7, UPT ;  /* 0x000000070400788c */ /* 0x000fd2000bf05270 */
[----:B------:R-:W-:Y:S05]  /*16c0*/  BRA.U !UP0, `(.L_x_6913) ;  /* 0x0000000108307547 */ /* 0x000fea000b800000 */
[----:B------:R-:W-:-:S09]  /*16d0*/  UISETP.NE.AND UP0, UPT, UR4, 0x8, UPT ;  /* 0x000000080400788c */ /* 0x000fd2000bf05270 */
[----:B------:R-:W-:Y:S05]  /*16e0*/  BRA.U !UP0, `(.L_x_6914) ;  /* 0x0000000108147547 */ /* 0x000fea000b800000 */
[----:B------:R-:W-:-:S09]  /*16f0*/  UISETP.NE.AND UP0, UPT, UR4, 0x9, UPT ;  /* 0x000000090400788c */ /* 0x000fd2000bf05270 */
[----:B------:R-:W-:Y:S05]  /*1700*/  BRA.U UP0, `(.L_x_6907) ;  /* 0x0000000900487547 */ /* 0x000fea000b800000 */
[----:B------:R-:W2:Y:S02]  /*1710*/  LDG.E R2, desc[UR36][R2.64] ;  /* 0x0000002402027981 */ /* 0x000ea4000c1e1900 */
[----:B--2---:R0:W1:Y:S01]  /*1720*/  F2I.FTZ.TRUNC.NTZ R0, R2 ;  /* 0x0000000200007305 */ /* 0x004062000021f100 */
[----:B------:R-:W-:Y:S05]  /*1730*/  BRA `(.L_x_6908) ;  /* 0x0000000800c07947 */ /* 0x000fea0003800000 */
.L_x_6914:
[----:B------:R-:W2:Y:S02]  /*1740*/  LDG.E.U16 R2, desc[UR36][R2.64] ;  /* 0x0000002402027981 */ /* 0x000ea4000c1e1500 */
[----:B--2---:R-:W-:-:S06]  /*1750*/  HADD2.F32 R4, -RZ, R2.H0_H0 ;  /* 0x20000002ff047230 */ /* 0x004fcc0000004100 */
[----:B------:R-:W0:Y:S02]  /*1760*/  F2I.FTZ.TRUNC.NTZ R4, R4 ;  /* 0x0000000400047305 */ /* 0x000e24000021f100 */
[----:B0-----:R-:W-:Y:S01]  /*1770*/  PRMT R0, R4, 0x7610, R0 ;  /* 0x0000761004007816 */ /* 0x001fe20000000000 */
[----:B------:R-:W-:Y:S06]  /*1780*/  BRA `(.L_x_6908) ;  /* 0x0000000800ac7947 */ /* 0x000fec0003800000 */
.L_x_6913:
[----:B------:R-:W2:Y:S02]  /*1790*/  LDG.E.64 R2, desc[UR36][R2.64] ;  /* 0x0000002402027981 */ /* 0x000ea4000c1e1b00 */
[----:B--2---:R0:W1:Y:S01]  /*17a0*/  F2I.F64.TRUNC R0, R2 ;  /* 0x0000000200007311 */ /* 0x004062000030d100 */
[----:B------:R-:W-:Y:S05]  /*17b0*/  BRA `(.L_x_6908) ;  /* 0x0000000800a07947 */ /* 0x000fea0003800000 */
.L_x_6903:
        /* <DEDUP_REMOVED lines=10> */
[----:B------:R-:W-:Y:S01]  /*1860*/  SEL R0, RZ, 0x1, !P0 ;  /* 0x00000001ff007807 */ /* 0x000fe20004000000 */
[----:B------:R-:W-:Y:S08]  /*1870*/  BRA `(.L_x_6908) ;  /* 0x0000000800707947 */ /* 0x000ff00003800000 */
.L_x_6917:
[----:B------:R-:W2:Y:S02]  /*1880*/  LDG.E.64 R2, desc[UR36][R2.64] ;  /* 0x0000002402027981 */ /* 0x000ea4000c1e1b00 */
[----:B--2---:R3:W4:Y:S01]  /*1890*/  F2I.F64.TRUNC R0, R2 ;  /* 0x0000000200007311 */ /* 0x004722000030d100 */
[----:B------:R-:W-:Y:S05]  /*18a0*/  BRA `(.L_x_6908) ;  /* 0x0000000800647947 */ /* 0x000fea0003800000 */
.L_x_6916:
        /* <DEDUP_REMOVED lines=23> */
[----:B------:R-:W-:-:S06]  /*1a20*/  LOP3.LUT R5, R5, 0x80000000, R0, 0xf8, !PT ;  /* 0x8000000005057812 */ /* 0x000fcc00078ef800 */
[----:B------:R-:W0:Y:S02]  /*1a30*/  F2I.FTZ.TRUNC.NTZ R5, R5 ;  /* 0x0000000500057305 */ /* 0x000e24000021f100 */
[----:B0-----:R-:W-:Y:S01]  /*1a40*/  PRMT R0, R5, 0x7610, R0 ;  /* 0x0000761005007816 */ /* 0x001fe20000000000 */
[----:B------:R-:W-:Y:S06]  /*1a50*/  BRA `(.L_x_6908) ;  /* 0x0000000400f87947 */ /* 0x000fec0003800000 */
.L_x_6919:
        /* <DEDUP_REMOVED lines=10> */
[----:B------:R-:W-:-:S06]  /*1b00*/  LOP3.LUT R5, R0, 0x80000000, R5, 0xf8, !PT ;  /* 0x8000000000057812 */ /* 0x000fcc00078ef805 */
[----:B------:R-:W0:Y:S02]  /*1b10*/  F2I.FTZ.TRUNC.NTZ R5, R5 ;  /* 0x0000000500057305 */ /* 0x000e24000021f100 */
[----:B0-----:R-:W-:Y:S01]  /*1b20*/  PRMT R0, R5, 0x7610, R0 ;  /* 0x0000761005007816 */ /* 0x001fe20000000000 */
[----:B------:R-:W-:Y:S06]  /*1b30*/  BRA `(.L_x_6908) ;  /* 0x0000000400c07947 */ /* 0x000fec0003800000 */
.L_x_6918:
[----:B------:R-:W2:Y:S02]  /*1b40*/  LDG.E.U16 R4, desc[UR36][R2.64] ;  /* 0x0000002402047981 */ /* 0x000ea4000c1e1500 */
[----:B--2---:R-:W-:-:S06]  /*1b50*/  SHF.L.U32 R4, R4, 0x10, RZ ;  /* 0x0000001004047819 */ /* 0x004fcc00000006ff */
[----:B------:R-:W0:Y:S02]  /*1b60*/  F2I.FTZ.TRUNC.NTZ R4, R4 ;  /* 0x0000000400047305 */ /* 0x000e24000021f100 */
[----:B0-----:R-:W-:Y:S01]  /*1b70*/  PRMT R0, R4, 0x7610, R0 ;  /* 0x0000761004007816 */ /* 0x001fe20000000000 */
[----:B------:R-:W-:Y:S06]  /*1b80*/  BRA `(.L_x_6908) ;  /* 0x0000000400ac7947 */ /* 0x000fec0003800000 */
.L_x_6915:
        /* <DEDUP_REMOVED lines=10> */
.L_x_6922:
        /* <DEDUP_REMOVED lines=21> */
.L_x_6926:
[----:B------:R-:W-:Y:S05]  /*1d80*/  BSYNC.RECONVERGENT B1 ;  /* 0x0000000000017941 */ /* 0x000fea0003800200 */
.L_x_6925:
[----:B------:R-:W-:Y:S01]  /*1d90*/  IMAD.SHL.U32 R0, R0, 0x100000, RZ ;  /* 0x0010000000007824 */ /* 0x000fe200078e00ff */
[----:B------:R-:W-:-:S04]  /*1da0*/  LEA R2, R2, 0x3b800000, 0x17 ;  /* 0x3b80000002027811 */ /* 0x000fc800078eb8ff */
[----:B------:R-:W-:-:S07]  /*1db0*/  LOP3.LUT R4, R2, R0, R7, 0xfe, !PT ;  /* 0x0000000002047212 */ /* 0x000fce00078efe07 */
.L_x_6924:
[----:B------:R-:W-:Y:S05]  /*1dc0*/  BSYNC.RECONVERGENT B0 ;  /* 0x0000000000007941 */ /* 0x000fea0003800200 */
.L_x_6923:
[----:B------:R-:W0:Y:S02]  /*1dd0*/  F2I.FTZ.TRUNC.NTZ R4, R4 ;  /* 0x0000000400047305 */ /* 0x000e24000021f100 */
[----:B0-----:R-:W-:Y:S01]  /*1de0*/  PRMT R0, R4, 0x7610, R0 ;  /* 0x0000761004007816 */ /* 0x001fe20000000000 */
[----:B------:R-:W-:Y:S06]  /*1df0*/  BRA `(.L_x_6908) ;  /* 0x0000000400107947 */ /* 0x000fec0003800000 */
.L_x_6921:
        /* <DEDUP_REMOVED lines=21> */
.L_x_6930:
[----:B------:R-:W-:Y:S05]  /*1f50*/  BSYNC.RECONVERGENT B1 ;  /* 0x0000000000017941 */ /* 0x000fea0003800200 */
.L_x_6929:
[----:B------:R-:W-:Y:S01]  /*1f60*/  IMAD.SHL.U32 R0, R0, 0x200000, RZ ;  /* 0x0020000000007824 */ /* 0x000fe200078e00ff */
[----:B------:R-:W-:-:S04]  /*1f70*/  LEA R2, R2, 0x37800000, 0x17 ;  /* 0x3780000002027811 */ /* 0x000fc800078eb8ff */
[----:B------:R-:W-:-:S07]  /*1f80*/  LOP3.LUT R4, R2, R0, R7, 0xfe, !PT ;  /* 0x0000000002047212 */ /* 0x000fce00078efe07 */
.L_x_6928:
[----:B------:R-:W-:Y:S05]  /*1f90*/  BSYNC.RECONVERGENT B0 ;  /* 0x0000000000007941 */ /* 0x000fea0003800200 */
.L_x_6927:
[----:B------:R-:W0:Y:S02]  /*1fa0*/  F2I.FTZ.TRUNC.NTZ R4, R4 ;  /* 0x0000000400047305 */ /* 0x000e24000021f100 */
[----:B0-----:R-:W-:Y:S01]  /*1fb0*/  PRMT R0, R4, 0x7610, R0 ;  /* 0x0000761004007816 */ /* 0x001fe20000000000 */
[----:B------:R-:W-:Y:S06]  /*1fc0*/  BRA `(.L_x_6908) ;  /* 0x00000000009c7947 */ /* 0x000fec0003800000 */
.L_x_6920:
[----:B------:R-:W-:-:S09]  /*1fd0*/  UISETP.NE.AND UP0, UPT, UR4, 0x1c, UPT ;  /* 0x0000001c0400788c */ /* 0x000fd2000bf05270 */
[----:B------:R-:W-:Y:S05]  /*1fe0*/  BRA.U !UP0, `(.L_x_6931) ;  /* 0x0000000108907547 */ /* 0x000fea000b800000 */
[----:B------:R-:W-:-:S09]  /*1ff0*/  UISETP.NE.AND UP0, UPT, UR4, 0x1d, UPT ;  /* 0x0000001d0400788c */ /* 0x000fd2000bf05270 */
[----:B------:R-:W-:Y:S05]  /*2000*/  BRA.U !UP0, `(.L_x_6932) ;  /* 0x0000000108807547 */ /* 0x000fea000b800000 */
[----:B------:R-:W-:-:S09]  /*2010*/  UISETP.NE.AND UP0, UPT, UR4, 0x2c, UPT ;  /* 0x0000002c0400788c */ /* 0x000fd2000bf05270 */
[----:B------:R-:W-:Y:S05]  /*2020*/  BRA.U !UP0, `(.L_x_6933) ;  /* 0x0000000108487547 */ /* 0x000fea000b800000 */
.L_x_6907:
        /* <DEDUP_REMOVED lines=16> */
.L_x_6934:
[----:B------:R-:W-:Y:S01]  /*2130*/  PRMT R0, RZ, 0x7610, R0 ;  /* 0x00007610ff007816 */ /* 0x000fe20000000000 */
[----:B------:R-:W-:Y:S06]  /*2140*/  BRA `(.L_x_6908) ;  /* 0x00000000003c7947 */ /* 0x000fec0003800000 */
.L_x_6933:
        /* <DEDUP_REMOVED lines=8> */
.L_x_6936:
[----:B------:R-:W-:Y:S05]  /*21d0*/  BSYNC.RECONVERGENT B0 ;  /* 0x0000000000007941 */ /* 0x000fea0003800200 */
.L_x_6935:
[----:B------:R-:W0:Y:S02]  /*21e0*/  F2I.FTZ.TRUNC.NTZ R4, R4 ;  /* 0x0000000400047305 */ /* 0x000e24000021f100 */
[----:B0-----:R-:W-:Y:S01]  /*21f0*/  PRMT R0, R4, 0x7610, R0 ;  /* 0x0000761004007816 */ /* 0x001fe20000000000 */
[----:B------:R-:W-:Y:S06]  /*2200*/  BRA `(.L_x_6908) ;  /* 0x00000000000c7947 */ /* 0x000fec0003800000 */
.L_x_6932:
[----:B------:R2:W5:Y:S01]  /*2210*/  LDG.E.U16 R0, desc[UR36][R2.64] ;  /* 0x0000002402007981 */ /* 0x000562000c1e1500 */
[----:B------:R-:W-:Y:S05]  /*2220*/  BRA `(.L_x_6908) ;  /* 0x0000000000047947 */ /* 0x000fea0003800000 */
.L_x_6931:
[----:B------:R1:W5:Y:S02]  /*2230*/  LDG.E.U16 R0, desc[UR36][R2.64] ;  /* 0x0000002402007981 */ /* 0x000364000c1e1500 */
.L_x_6908:
[----:B------:R-:W0:Y:S01]  /*2240*/  LDCU.U16 UR4, c[0x0][0x592] ;  /* 0x0000b240ff0477ac */ /* 0x000e220008000400 */
[----:B-1--45:R-:W-:Y:S01]  /*2250*/  PRMT R0, R0, 0x9910, RZ ;  /* 0x0000991000007816 */ /* 0x032fe200000000ff */
[----:B------:R-:W-:Y:S01]  /*2260*/  BSSY.RECONVERGENT B6, `(.L_x_6937) ;  /* 0x00000d8000067945 */ /* 0x000fe20003800200 */
[----:B------:R-:W2:Y:S01]  /*2270*/  LDCU.64 UR6, c[0x0][0x580] ;  /* 0x0000b000ff0677ac */ /* 0x000ea20008000a00 */
[----:B------:R-:W-:Y:S02]  /*2280*/  UPRMT UR5, UR41, 0x9910, URZ ;  /* 0x0000991029057896 */ /* 0x000fe400080000ff */
[----:B0-----:R-:W-:Y:S01]  /*2290*/  UPRMT UR4, UR4, 0x9910, URZ ;  /* 0x0000991004047896 */ /* 0x001fe200080000ff */
[----:B--23--:R-:W-:-:S05]  /*22a0*/  IADD3 R2, P1, PT, R16, UR6, RZ ;  /* 0x0000000610027c10 */ /* 0x00cfca000ff3e0ff */
[----:B------:R-:W-:Y:S01]  /*22b0*/  ISETP.NE.AND P0, PT, RZ, UR4, PT ;  /* 0x00000004ff007c0c */ /* 0x000fe2000bf05270 */
[----:B------:R-:W-:Y:S02]  /*22c0*/  UMOV UR4, UR5 ;  /* 0x0000000500047c82 */ /* 0x000fe40008000000 */
[----:B------:R-:W-:Y:S01]  /*22d0*/  UISETP.GT.AND UP0, UPT, UR4, 0x9, UPT ;  /* 0x000000090400788c */ /* 0x000fe2000bf04270 */
[----:B------:R-:W-:Y:S01]  /*22e0*/  ISETP.NE.XOR P0, PT, R0, RZ, P0 ;  /* 0x000000ff0000720c */ /* 0x000fe20000705a70 */
[----:B------:R-:W-:-:S03]  /*22f0*/  IMAD.X R3, RZ, RZ, UR7, P1 ;  /* 0x00000007ff037e24 */ /* 0x000fc600088e06ff */
        /* <DEDUP_REMOVED lines=12> */
.L_x_6941:
[----:B------:R3:W-:Y:S01]  /*23c0*/  STG.E.U8 desc[UR36][R2.64], R4 ;  /* 0x0000000402007986 */ /* 0x0007e2000c101124 */
[----:B------:R-:W-:Y:S05]  /*23d0*/  BRA `(.L_x_6943) ;  /* 0x0000000c00007947 */ /* 0x000fea0003800000 */
.L_x_6940:
        /* <DEDUP_REMOVED lines=9> */
.L_x_6945:
[----:B------:R1:W-:Y:S01]  /*2470*/  STG.E desc[UR36][R2.64], R4 ;  /* 0x0000000402007986 */ /* 0x0003e2000c101924 */
[----:B------:R-:W-:Y:S05]  /*2480*/  BRA `(.L_x_6943) ;  /* 0x0000000800d47947 */ /* 0x000fea0003800000 */
.L_x_6944:
[----:B------:R2:W-:Y:S01]  /*2490*/  STG.E.U16 desc[UR36][R2.64], R4 ;  /* 0x0000000402007986 */ /* 0x0005e2000c101524 */
[----:B------:R-:W-:Y:S05]  /*24a0*/  BRA `(.L_x_6943) ;  /* 0x0000000800cc7947 */ /* 0x000fea0003800000 */
.L_x_6939:
        /* <DEDUP_REMOVED lines=9> */
.L_x_6947:
[----:B------:R-:W-:-:S04]  /*2540*/  I2FP.F32.U32 R0, R4 ;  /* 0x0000000400007245 */ /* 0x000fc80000201000 */
[----:B------:R-:W-:-:S05]  /*2550*/  F2FP.F16.F32.PACK_AB R0, RZ, R0 ;  /* 0x00000000ff00723e */ /* 0x000fca00000000ff */
[----:B------:R0:W-:Y:S01]  /*2560*/  STG.E.U16 desc[UR36][R2.64], R0 ;  /* 0x0000000002007986 */ /* 0x0001e2000c101524 */
[----:B------:R-:W-:Y:S05]  /*2570*/  BRA `(.L_x_6943) ;  /* 0x0000000800987947 */ /* 0x000fea0003800000 */
.L_x_6946:
        /* <DEDUP_REMOVED lines=10> */
.L_x_6949:
[----:B------:R-:W-:-:S04]  /*2620*/  I2FP.F32.U32 R4, R4 ;  /* 0x0000000400047245 */ /* 0x000fc80000201000 */
[----:B------:R-:W-:-:S04]  /*2630*/  F2FP.F16.F32.PACK_AB R5, RZ, R4 ;  /* 0x00000004ff05723e */ /* 0x000fc800000000ff */
[----:B------:R-:W-:-:S05]  /*2640*/  PRMT R5, R5, 0x5410, RZ ;  /* 0x0000541005057816 */ /* 0x000fca00000000ff */
[----:B------:R0:W-:Y:S01]  /*2650*/  STG.E desc[UR36][R2.64], R5 ;  /* 0x0000000502007986 */ /* 0x0001e2000c101924 */
[----:B------:R-:W-:Y:S05]  /*2660*/  BRA `(.L_x_6943) ;  /* 0x00000008005c7947 */ /* 0x000fea0003800000 */
.L_x_6948:
[----:B------:R-:W0:Y:S02]  /*2670*/  I2F.F64.U32 R4, R4 ;  /* 0x0000000400047312 */ /* 0x000e240000201800 */
[----:B0-----:R0:W-:Y:S01]  /*2680*/  STG.E.64 desc[UR36][R2.64], R4 ;  /* 0x0000000402007986 */ /* 0x0011e2000c101b24 */
[----:B------:R-:W-:Y:S05]  /*2690*/  BRA `(.L_x_6943) ;  /* 0x0000000800507947 */ /* 0x000fea0003800000 */
.L_x_6938:
        /* <DEDUP_REMOVED lines=10> */
.L_x_6952:
[----:B------:R-:W0:Y:S01]  /*2740*/  I2F.F64.U32 R4, R4 ;  /* 0x0000000400047312 */ /* 0x000e220000201800 */
[----:B------:R-:W-:-:S05]  /*2750*/  CS2R R6, SRZ ;  /* 0x0000000000067805 */ /* 0x000fca000001ff00 */
[----:B0-----:R0:W-:Y:S01]  /*2760*/  STG.E.128 desc[UR36][R2.64], R4 ;  /* 0x0000000402007986 */ /* 0x0011e2000c101d24 */
[----:B------:R-:W-:Y:S05]  /*2770*/  BRA `(.L_x_6943) ;  /* 0x0000000800187947 */ /* 0x000fea0003800000 */
.L_x_6951:
        /* <DEDUP_REMOVED lines=17> */
.L_x_6956:
[----:B------:R-:W-:Y:S05]  /*2890*/  BSYNC.RECONVERGENT B0 ;  /* 0x0000000000007941 */ /* 0x000fea0003800200 */
.L_x_6955:
[----:B------:R0:W-:Y:S01]  /*28a0*/  STG.E.U8 desc[UR36][R2.64], R5 ;  /* 0x0000000502007986 */ /* 0x0001e2000c101124 */
[----:B------:R-:W-:Y:S05]  /*28b0*/  BRA `(.L_x_6943) ;  /* 0x0000000400c87947 */ /* 0x000fea0003800000 */
.L_x_6954:
        /* <DEDUP_REMOVED lines=16> */
.L_x_6953:
[----:B------:R-:W-:-:S04]  /*29c0*/  I2FP.F32.U32 R0, R4 ;  /* 0x0000000400007245 */ /* 0x000fc80000201000 */
[----:B------:R-:W-:-:S05]  /*29d0*/  F2FP.BF16.F32.PACK_AB R0, RZ, R0 ;  /* 0x00000000ff00723e */ /* 0x000fca00000010ff */
[----:B------:R0:W-:Y:S01]  /*29e0*/  STG.E.U16 desc[UR36][R2.64], R0 ;  /* 0x0000000002007986 */ /* 0x0001e2000c101524 */
[----:B------:R-:W-:Y:S05]  /*29f0*/  BRA `(.L_x_6943) ;  /* 0x0000000400787947 */ /* 0x000fea0003800000 */
.L_x_6950:
        /* <DEDUP_REMOVED lines=10> */
.L_x_6959:
        /* <DEDUP_REMOVED lines=12> */
.L_x_6962:
[----:B------:R-:W-:-:S04]  /*2b60*/  SHF.R.U32.HI R0, RZ, 0x14, R5 ;  /* 0x00000014ff007819 */ /* 0x000fc80000011605 */
[----:B------:R-:W-:-:S04]  /*2b70*/  LOP3.LUT R0, R0, 0x1, RZ, 0xc0, !PT ;  /* 0x0000000100007812 */ /* 0x000fc800078ec0ff */
[----:B------:R-:W-:-:S04]  /*2b80*/  IADD3 R0, PT, PT, R5, 0x487ffff, R0 ;  /* 0x0487ffff05007810 */ /* 0x000fc80007ffe000 */
[----:B------:R-:W-:-:S04]  /*2b90*/  SHF.R.U32.HI R0, RZ, 0x14, R0 ;  /* 0x00000014ff007819 */ /* 0x000fc80000011600 */
[----:B------:R-:W-:-:S07]  /*2ba0*/  LOP3.LUT R4, R0, 0xff, RZ, 0xc0, !PT ;  /* 0x000000ff00047812 */ /* 0x000fce00078ec0ff */
.L_x_6963:
[----:B------:R-:W-:-:S07]  /*2bb0*/  PRMT R0, R4, 0x7610, R0 ;  /* 0x0000761004007816 */ /* 0x000fce0000000000 */
.L_x_6961:
[----:B------:R-:W-:Y:S05]  /*2bc0*/  BSYNC.RECONVERGENT B0 ;  /* 0x0000000000007941 */ /* 0x000fea0003800200 */
.L_x_6960:
[----:B------:R0:W-:Y:S01]  /*2bd0*/  STG.E.U8 desc[UR36][R2.64], R0 ;  /* 0x0000000002007986 */ /* 0x0001e2000c101124 */
[----:B------:R-:W-:Y:S05]  /*2be0*/  BRA `(.L_x_6943) ;  /* 0x0000000000fc7947 */ /* 0x000fea0003800000 */
.L_x_6958:
        /* <DEDUP_REMOVED lines=12> */
.L_x_6966:
[----:B------:R-:W-:-:S04]  /*2cb0*/  SHF.R.U32.HI R0, RZ, 0x15, R5 ;  /* 0x00000015ff007819 */ /* 0x000fc80000011605 */
[----:B------:R-:W-:-:S04]  /*2cc0*/  LOP3.LUT R0, R0, 0x1, RZ, 0xc0, !PT ;  /* 0x0000000100007812 */ /* 0x000fc800078ec0ff */
[----:B------:R-:W-:-:S04]  /*2cd0*/  IADD3 R0, PT, PT, R5, 0x88fffff, R0 ;  /* 0x088fffff05007810 */ /* 0x000fc80007ffe000 */
[----:B------:R-:W-:-:S04]  /*2ce0*/  SHF.R.U32.HI R0, RZ, 0x15, R0 ;  /* 0x00000015ff007819 */ /* 0x000fc80000011600 */
[----:B------:R-:W-:-:S07]  /*2cf0*/  LOP3.LUT R4, R0, 0xff, RZ, 0xc0, !PT ;  /* 0x000000ff00047812 */ /* 0x000fce00078ec0ff */
.L_x_6967:
[----:B------:R-:W-:-:S07]  /*2d00*/  PRMT R0, R4, 0x7610, R0 ;  /* 0x0000761004007816 */ /* 0x000fce0000000000 */
.L_x_6965:
[----:B------:R-:W-:Y:S05]  /*2d10*/  BSYNC.RECONVERGENT B0 ;  /* 0x0000000000007941 */ /* 0x000fea0003800200 */
.L_x_6964:
[----:B------:R0:W-:Y:S01]  /*2d20*/  STG.E.U8 desc[UR36][R2.64], R0 ;  /* 0x0000000002007986 */ /* 0x0001e2000c101124 */
[----:B------:R-:W-:Y:S05]  /*2d30*/  BRA `(.L_x_6943) ;  /* 0x0000000000a87947 */ /* 0x000fea0003800000 */
.L_x_6957:
[----:B------:R-:W-:-:S09]  /*2d40*/  UISETP.NE.AND UP0, UPT, UR4, 0x1c, UPT ;  /* 0x0000001c0400788c */ /* 0x000fd2000bf05270 */
[----:B------:R-:W-:Y:S05]  /*2d50*/  BRA.U !UP0, `(.L_x_6968) ;  /* 0x00000001089c7547 */ /* 0x000fea000b800000 */
[----:B------:R-:W-:-:S09]  /*2d60*/  UISETP.NE.AND UP0, UPT, UR4, 0x1d, UPT ;  /* 0x0000001d0400788c */ /* 0x000fd2000bf05270 */
[----:B------:R-:W-:Y:S05]  /*2d70*/  BRA.U !UP0, `(.L_x_6969) ;  /* 0x0000000108887547 */ /* 0x000fea000b800000 */
[----:B------:R-:W-:-:S09]  /*2d80*/  UISETP.NE.AND UP0, UPT, UR4, 0x2c, UPT ;  /* 0x0000002c0400788c */ /* 0x000fd2000bf05270 */
[----:B------:R-:W-:Y:S05]  /*2d90*/  BRA.U !UP0, `(.L_x_6970) ;  /* 0x0000000108447547 */ /* 0x000fea000b800000 */
.L_x_6942:
        /* <DEDUP_REMOVED lines=16> */
.L_x_6971:
[----:B------:R-:W-:Y:S05]  /*2ea0*/  BRA `(.L_x_6943) ;  /* 0x00000000004c7947 */ /* 0x000fea0003800000 */
.L_x_6970:
        /* <DEDUP_REMOVED lines=15> */
.L_x_6969:
[----:B------:R-:W-:-:S05]  /*2fa0*/  IMAD.MOV.U32 R5, RZ, RZ, RZ ;  /* 0x000000ffff057224 */ /* 0x000fca00078e00ff */
[----:B------:R0:W-:Y:S01]  /*2fb0*/  STG.E.64 desc[UR36][R2.64], R4 ;  /* 0x0000000402007986 */ /* 0x0001e2000c101b24 */
[----:B------:R-:W-:Y:S05]  /*2fc0*/  BRA `(.L_x_6943) ;  /* 0x0000000000047947 */ /* 0x000fea0003800000 */
.L_x_6968:
[----:B------:R0:W-:Y:S02]  /*2fd0*/  STG.E desc[UR36][R2.64], R4 ;  /* 0x0000000402007986 */ /* 0x0001e4000c101924 */
.L_x_6943:
[----:B------:R-:W-:Y:S05]  /*2fe0*/  BSYNC.RECONVERGENT B6 ;  /* 0x0000000000067941 */ /* 0x000fea0003800200 */
.L_x_6937:
[----:B------:R-:W-:-:S07]  /*2ff0*/  VIADD R17, R17, 0x80 ;  /* 0x0000008011117836 */ /* 0x000fce0000000000 */
.L_x_6901:
[----:B------:R-:W-:Y:S05]  /*3000*/  BSYNC.RECONVERGENT B7 ;  /* 0x0000000000077941 */ /* 0x000fea0003800200 */
.L_x_6900:
        /* <DEDUP_REMOVED lines=307> */
.L_x_6974:
        /* <DEDUP_REMOVED lines=16> */
.L_x_6978:
[----:B------:R0:W5:Y:S01]  /*4440*/  LDG.E.U8 R0, desc[UR36][R2.64] ;  /* 0x0000002402007981 */ /* 0x000162000c1e1100 */
[----:B------:R-:W-:Y:S05]  /*4450*/  BRA `(.L_x_6980) ;  /* 0x0000000c004c7947 */ /* 0x000fea0003800000 */
.L_x_6977:
        /* <DEDUP_REMOVED lines=8> */
.L_x_6982:
[----:B------:R0:W5:Y:S01]  /*44e0*/  LDG.E.U16 R0, desc[UR36][R2.64] ;  /* 0x0000002402007981 */ /* 0x000162000c1e1500 */
[----:B------:R-:W-:Y:S05]  /*44f0*/  BRA `(.L_x_6980) ;  /* 0x0000000c00247947 */ /* 0x000fea0003800000 */
.L_x_6981:
[----:B------:R0:W5:Y:S01]  /*4500*/  LDG.E.U16 R0, desc[UR36][R2.64] ;  /* 0x0000002402007981 */ /* 0x000162000c1e1500 */
[----:B------:R-:W-:Y:S05]  /*4510*/  BRA `(.L_x_6980) ;  /* 0x0000000c001c7947 */ /* 0x000fea0003800000 */
.L_x_6976:
        /* <DEDUP_REMOVED lines=9> */
.L_x_6984:
[----:B------:R-:W2:Y:S02]  /*45b0*/  LDG.E.U16 R4, desc[UR36][R2.64] ;  /* 0x0000002402047981 */ /* 0x000ea4000c1e1500 */
[----:B--2---:R-:W-:-:S06]  /*45c0*/  HADD2.F32 R4, -RZ, R4.H0_H0 ;  /* 0x20000004ff047230 */ /* 0x004fcc0000004100 */
[----:B------:R-:W0:Y:S02]  /*45d0*/  F2I.FTZ.TRUNC.NTZ R4, R4 ;  /* 0x0000000400047305 */ /* 0x000e24000021f100 */
[----:B0-----:R-:W-:Y:S01]  /*45e0*/  PRMT R0, R4, 0x7610, R0 ;  /* 0x0000761004007816 */ /* 0x001fe20000000000 */
[----:B------:R-:W-:Y:S06]  /*45f0*/  BRA `(.L_x_6980) ;  /* 0x0000000800e47947 */ /* 0x000fec0003800000 */
.L_x_6983:
        /* <DEDUP_REMOVED lines=9> */
.L_x_6986:
[----:B------:R-:W2:Y:S02]  /*4690*/  LDG.E.U16 R2, desc[UR36][R2.64] ;  /* 0x0000002402027981 */ /* 0x000ea4000c1e1500 */
[----:B--2---:R-:W-:-:S06]  /*46a0*/  HADD2.F32 R4, -RZ, R2.H0_H0 ;  /* 0x20000002ff047230 */ /* 0x004fcc0000004100 */
[----:B------:R-:W0:Y:S02]  /*46b0*/  F2I.FTZ.TRUNC.NTZ R4, R4 ;  /* 0x0000000400047305 */ /* 0x000e24000021f100 */
[----:B0-----:R-:W-:Y:S01]  /*46c0*/  PRMT R0, R4, 0x7610, R0 ;  /* 0x0000761004007816 */ /* 0x001fe20000000000 */
[----:B------:R-:W-:Y:S06]  /*46d0*/  BRA `(.L_x_6980) ;  /* 0x0000000800ac7947 */ /* 0x000fec0003800000 */
.L_x_6985:
[----:B------:R-:W2:Y:S02]  /*46e0*/  LDG.E.64 R2, desc[UR36][R2.64] ;  /* 0x0000002402027981 */ /* 0x000ea4000c1e1b00 */
[----:B--2---:R0:W1:Y:S01]  /*46f0*/  F2I.F64.TRUNC R0, R2 ;  /* 0x0000000200007311 */ /* 0x004062000030d100 */
[----:B------:R-:W-:Y:S05]  /*4700*/  BRA `(.L_x_6980) ;  /* 0x0000000800a07947 */ /* 0x000fea0003800000 */
.L_x_6975:
        /* <DEDUP_REMOVED lines=12> */
.L_x_6989:
[----:B------:R-:W2:Y:S02]  /*47d0*/  LDG.E.64 R2, desc[UR36][R2.64] ;  /* 0x0000002402027981 */ /* 0x000ea4000c1e1b00 */
[----:B--2---:R3:W4:Y:S01]  /*47e0*/  F2I.F64.TRUNC R0, R2 ;  /* 0x0000000200007311 */ /* 0x004722000030d100 */
[----:B------:R-:W-:Y:S05]  /*47f0*/  BRA `(.L_x_6980) ;  /* 0x0000000800647947 */ /* 0x000fea0003800000 */
.L_x_6988:
        /* <DEDUP_REMOVED lines=23> */
[----:B------:R-:W-:-:S06]  /*4970*/  LOP3.LUT R5, R5, 0x80000000, R0, 0xf8, !PT ;  /* 0x8000000005057812 */ /* 0x000fcc00078ef800 */
[----:B------:R-:W0:Y:S02]  /*4980*/  F2I.FTZ.TRUNC.NTZ R5, R5 ;  /* 0x0000000500057305 */ /* 0x000e24000021f100 */
[----:B0-----:R-:W-:Y:S01]  /*4990*/  PRMT R0, R5, 0x7610, R0 ;  /* 0x0000761005007816 */ /* 0x001fe20000000000 */
[----:B------:R-:W-:Y:S06]  /*49a0*/  BRA `(.L_x_6980) ;  /* 0x0000000400f87947 */ /* 0x000fec0003800000 */
.L_x_6991:
        /* <DEDUP_REMOVED lines=10> */
[----:B------:R-:W-:-:S06]  /*4a50*/  LOP3.LUT R5, R0, 0x80000000, R5, 0xf8, !PT ;  /* 0x8000000000057812 */ /* 0x000fcc00078ef805 */
[----:B------:R-:W0:Y:S02]  /*4a60*/  F2I.FTZ.TRUNC.NTZ R5, R5 ;  /* 0x0000000500057305 */ /* 0x000e24000021f100 */
[----:B0-----:R-:W-:Y:S01]  /*4a70*/  PRMT R0, R5, 0x7610, R0 ;  /* 0x0000761005007816 */ /* 0x001fe20000000000 */
[----:B------:R-:W-:Y:S06]  /*4a80*/  BRA `(.L_x_6980) ;  /* 0x0000000400c07947 */ /* 0x000fec0003800000 */
.L_x_6990:
[----:B------:R-:W2:Y:S02]  /*4a90*/  LDG.E.U16 R4, desc[UR36][R2.64] ;  /* 0x0000002402047981 */ /* 0x000ea4000c1e1500 */
[----:B--2---:R-:W-:-:S06]  /*4aa0*/  IMAD.U32 R4, R4, 0x10000, RZ ;  /* 0x0001000004047824 */ /* 0x004fcc00078e00ff */
[----:B------:R-:W0:Y:S02]  /*4ab0*/  F2I.FTZ.TRUNC.NTZ R4, R4 ;  /* 0x0000000400047305 */ /* 0x000e24000021f100 */
[----:B0-----:R-:W-:Y:S01]  /*4ac0*/  PRMT R0, R4, 0x7610, R0 ;  /* 0x0000761004007816 */ /* 0x001fe20000000000 */
[----:B------:R-:W-:Y:S06]  /*4ad0*/  BRA `(.L_x_6980) ;  /* 0x0000000400ac7947 */ /* 0x000fec0003800000 */
.L_x_6987:
        /* <DEDUP_REMOVED lines=10> */
.L_x_6994:
        /* <DEDUP_REMOVED lines=21> */
.L_x_6998:
[----:B------:R-:W-:Y:S05]  /*4cd0*/  BSYNC.RECONVERGENT B1 ;  /* 0x0000000000017941 */ /* 0x000fea0003800200 */
.L_x_6997:
[----:B------:R-:W-:Y:S01]  /*4ce0*/  IMAD.SHL.U32 R0, R0, 0x100000, RZ ;  /* 0x0010000000007824 */ /* 0x000fe200078e00ff */
[----:B------:R-:W-:-:S04]  /*4cf0*/  LEA R2, R2, 0x3b800000, 0x17 ;  /* 0x3b80000002027811 */ /* 0x000fc800078eb8ff */
[----:B------:R-:W-:-:S07]  /*4d00*/  LOP3.LUT R4, R2, R0, R7, 0xfe, !PT ;  /* 0x0000000002047212 */ /* 0x000fce00078efe07 */
.L_x_6996:
[----:B------:R-:W-:Y:S05]  /*4d10*/  BSYNC.RECONVERGENT B0 ;  /* 0x0000000000007941 */ /* 0x000fea0003800200 */
.L_x_6995:
[----:B------:R-:W0:Y:S02]  /*4d20*/  F2I.FTZ.TRUNC.NTZ R4, R4 ;  /* 0x0000000400047305 */ /* 0x000e24000021f100 */
[----:B0-----:R-:W-:Y:S01]  /*4d30*/  PRMT R0, R4, 0x7610, R0 ;  /* 0x0000761004007816 */ /* 0x001fe20000000000 */
[----:B------:R-:W-:Y:S06]  /*4d40*/  BRA `(.L_x_6980) ;  /* 0x0000000400107947 */ /* 0x000fec0003800000 */
.L_x_6993:
        /* <DEDUP_REMOVED lines=21> */
.L_x_7002:
[----:B------:R-:W-:Y:S05]  /*4ea0*/  BSYNC.RECONVERGENT B1 ;  /* 0x0000000000017941 */ /* 0x000fea0003800200 */
.L_x_7001:
[----:B------:R-:W-:Y:S02]  /*4eb0*/  SHF.L.U32 R0, R0, 0x15, RZ ;  /* 0x0000001500007819 */ /* 0x000fe400000006ff */
[----:B------:R-:W-:-:S04]  /*4ec0*/  LEA R2, R2, 0x37800000, 0x17 ;  /* 0x3780000002027811 */ /* 0x000fc800078eb8ff */
[----:B------:R-:W-:-:S07]  /*4ed0*/  LOP3.LUT R4, R2, R0, R7, 0xfe, !PT ;  /* 0x0000000002047212 */ /* 0x000fce00078efe07 */
.L_x_7000:
[----:B------:R-:W-:Y:S05]  /*4ee0*/  BSYNC.RECONVERGENT B0 ;  /* 0x0000000000007941 */ /* 0x000fea0003800200 */
.L_x_6999:
[----:B------:R-:W0:Y:S02]  /*4ef0*/  F2I.FTZ.TRUNC.NTZ R4, R4 ;  /* 0x0000000400047305 */ /* 0x000e24000021f100 */
[----:B0-----:R-:W-:Y:S01]  /*4f00*/  PRMT R0, R4, 0x7610, R0 ;  /* 0x0000761004007816 */ /* 0x001fe20000000000 */
[----:B------:R-:W-:Y:S06]  /*4f10*/  BRA `(.L_x_6980) ;  /* 0x00000000009c7947 */ /* 0x000fec0003800000 */
.L_x_6992:
        /* <DEDUP_REMOVED lines=14> */
.L_x_7006:
[----:B------:R-:W-:Y:S05]  /*5000*/  BSYNC.RECONVERGENT B0 ;  /* 0x0000000000007941 */ /* 0x000fea0003800200 */
.L_x_7005:
[----:B------:R-:W0:Y:S02]  /*5010*/  F2I.FTZ.TRUNC.NTZ R4, R4 ;  /* 0x0000000400047305 */ /* 0x000e24000021f100 */
[----:B0-----:R-:W-:Y:S01]  /*5020*/  PRMT R0, R4, 0x7610, R0 ;  /* 0x0000761004007816 */ /* 0x001fe20000000000 */
[----:B------:R-:W-:Y:S06]  /*5030*/  BRA `(.L_x_6980) ;  /* 0x0000000000547947 */ /* 0x000fec0003800000 */
.L_x_6979:
        /* <DEDUP_REMOVED lines=16> */
.L_x_7007:
[----:B------:R-:W-:Y:S01]  /*5140*/  PRMT R0, RZ, 0x7610, R0 ;  /* 0x00007610ff007816 */ /* 0x000fe20000000000 */
[----:B------:R-:W-:Y:S06]  /*5150*/  BRA `(.L_x_6980) ;  /* 0x00000000000c7947 */ /* 0x000fec0003800000 */
.L_x_7004:
[----:B------:R1:W5:Y:S01]  /*5160*/  LDG.E.U16 R0, desc[UR36][R2.64] ;  /* 0x0000002402007981 */ /* 0x000362000c1e1500 */
[----:B------:R-:W-:Y:S05]  /*5170*/  BRA `(.L_x_6980) ;  /* 0x0000000000047947 */ /* 0x000fea0003800000 */
.L_x_7003:
[----:B------:R2:W5:Y:S02]  /*5180*/  LDG.E.U16 R0, desc[UR36][R2.64] ;  /* 0x0000002402007981 */ /* 0x000564000c1e1500 */
.L_x_6980:
        /* <DEDUP_REMOVED lines=24> */
.L_x_7012:
[----:B------:R0:W-:Y:S01]  /*5310*/  STG.E.U8 desc[UR36][R2.64], R4 ;  /* 0x0000000402007986 */ /* 0x0001e2000c101124 */
[----:B------:R-:W-:Y:S05]  /*5320*/  BRA `(.L_x_7014) ;  /* 0x0000000800fc7947 */ /* 0x000fea0003800000 */
.L_x_7011:
        /* <DEDUP_REMOVED lines=9> */
.L_x_7016:
[----:B------:R0:W-:Y:S01]  /*53c0*/  STG.E desc[UR36][R2.64], R4 ;  /* 0x0000000402007986 */ /* 0x0001e2000c101924 */
[----:B------:R-:W-:Y:S05]  /*53d0*/  BRA `(.L_x_7014) ;  /* 0x0000000800d07947 */ /* 0x000fea0003800000 */
.L_x_7015:
[----:B------:R0:W-:Y:S01]  /*53e0*/  STG.E.U16 desc[UR36][R2.64], R4 ;  /* 0x0000000402007986 */ /* 0x0001e2000c101524 */
[----:B------:R-:W-:Y:S05]  /*53f0*/  BRA `(.L_x_7014) ;  /* 0x0000000800c87947 */ /* 0x000fea0003800000 */
.L_x_7010:
        /* <DEDUP_REMOVED lines=9> */
.L_x_7018:
[----:B------:R-:W-:-:S04]  /*5490*/  I2FP.F32.U32 R0, R4 ;  /* 0x0000000400007245 */ /* 0x000fc80000201000 */
[----:B------:R-:W-:-:S05]  /*54a0*/  F2FP.F16.F32.PACK_AB R0, RZ, R0 ;  /* 0x00000000ff00723e */ /* 0x000fca00000000ff */
[----:B------:R0:W-:Y:S01]  /*54b0*/  STG.E.U16 desc[UR36][R2.64], R0 ;  /* 0x0000000002007986 */ /* 0x0001e2000c101524 */
[----:B------:R-:W-:Y:S05]  /*54c0*/  BRA `(.L_x_7014) ;  /* 0x0000000800947947 */ /* 0x000fea0003800000 */
.L_x_7017:
        /* <DEDUP_REMOVED lines=10> */
.L_x_7020:
[----:B------:R-:W-:-:S04]  /*5570*/  I2FP.F32.U32 R4, R4 ;  /* 0x0000000400047245 */ /* 0x000fc80000201000 */
[----:B------:R-:W-:-:S04]  /*5580*/  F2FP.F16.F32.PACK_AB R5, RZ, R4 ;  /* 0x00000004ff05723e */ /* 0x000fc800000000ff */
[----:B------:R-:W-:-:S05]  /*5590*/  PRMT R5, R5, 0x5410, RZ ;  /* 0x0000541005057816 */ /* 0x000fca00000000ff */
[----:B------:R0:W-:Y:S01]  /*55a0*/  STG.E desc[UR36][R2.64], R5 ;  /* 0x0000000502007986 */ /* 0x0001e2000c101924 */
[----:B------:R-:W-:Y:S05]  /*55b0*/  BRA `(.L_x_7014) ;  /* 0x0000000800587947 */ /* 0x000fea0003800000 */
.L_x_7019:
[----:B------:R-:W0:Y:S02]  /*55c0*/  I2F.F64.U32 R4, R4 ;  /* 0x0000000400047312 */ /* 0x000e240000201800 */
[----:B0-----:R0:W-:Y:S01]  /*55d0*/  STG.E.64 desc[UR36][R2.64], R4 ;  /* 0x0000000402007986 */ /* 0x0011e2000c101b24 */
[----:B------:R-:W-:Y:S05]  /*55e0*/  BRA `(.L_x_7014) ;  /* 0x00000008004c7947 */ /* 0x000fea0003800000 */
.L_x_7009:
        /* <DEDUP_REMOVED lines=12> */
.L_x_7024:
        /* <DEDUP_REMOVED lines=17> */
.L_x_7026:
[----:B------:R-:W-:Y:S05]  /*57c0*/  BSYNC.RECONVERGENT B0 ;  /* 0x0000000000007941 */ /* 0x000fea0003800200 */
.L_x_7025:
[----:B------:R0:W-:Y:S01]  /*57d0*/  STG.E.U8 desc[UR36][R2.64], R0 ;  /* 0x0000000002007986 */ /* 0x0001e2000c101124 */
[----:B------:R-:W-:Y:S05]  /*57e0*/  BRA `(.L_x_7014) ;  /* 0x0000000400cc7947 */ /* 0x000fea0003800000 */
.L_x_7023:
        /* <DEDUP_REMOVED lines=17> */
.L_x_7028:
[----:B------:R-:W-:Y:S05]  /*5900*/  BSYNC.RECONVERGENT B0 ;  /* 0x0000000000007941 */ /* 0x000fea0003800200 */
.L_x_7027:
[----:B------:R0:W-:Y:S01]  /*5910*/  STG.E.U8 desc[UR36][R2.64], R0 ;  /* 0x0000000002007986 */ /* 0x0001e2000c101124 */
[----:B------:R-:W-:Y:S05]  /*5920*/  BRA `(.L_x_7014) ;  /* 0x00000004007c7947 */ /* 0x000fea0003800000 */
.L_x_7022:
        /* <DEDUP_REMOVED lines=21> */
.L_x_7030:
[----:B------:R-:W-:-:S05]  /*5a80*/  HFMA2 R5, -RZ, RZ, 0, 0 ;  /* 0x00000000ff057431 */ /* 0x000fca00000001ff */
[----:B------:R0:W-:Y:S01]  /*5a90*/  STG.E.64 desc[UR36][R2.64], R4 ;  /* 0x0000000402007986 */ /* 0x0001e2000c101b24 */
[----:B------:R-:W-:Y:S05]  /*5aa0*/  BRA `(.L_x_7014) ;  /* 0x00000004001c7947 */ /* 0x000fea0003800000 */
.L_x_7029:
[----:B------:R0:W-:Y:S01]  /*5ab0*/  STG.E desc[UR36][R2.64], R4 ;  /* 0x0000000402007986 */ /* 0x0001e2000c101924 */
[----:B------:R-:W-:Y:S05]  /*5ac0*/  BRA `(.L_x_7014) ;  /* 0x0000000400147947 */ /* 0x000fea0003800000 */
.L_x_7021:
        /* <DEDUP_REMOVED lines=8> */
.L_x_7032:
[----:B------:R-:W0:Y:S01]  /*5b50*/  I2F.F64.U32 R4, R4 ;  /* 0x0000000400047312 */ /* 0x000e220000201800 */
[----:B------:R-:W-:-:S05]  /*5b60*/  CS2R R6, SRZ ;  /* 0x0000000000067805 */ /* 0x000fca000001ff00 */
[----:B0-----:R4:W-:Y:S01]  /*5b70*/  STG.E.128 desc[UR36][R2.64], R4 ;  /* 0x0000000402007986 */ /* 0x0019e2000c101d24 */
[----:B------:R-:W-:Y:S05]  /*5b80*/  BRA `(.L_x_7014) ;  /* 0x0000000000e47947 */ /* 0x000fea0003800000 */
.L_x_7031:
[----:B------:R-:W-:-:S09]  /*5b90*/  UISETP.NE.AND UP0, UPT, UR4, 0xf, UPT ;  /* 0x0000000f0400788c */ /* 0x000fd2000bf05270 */
[----:B------:R-:W-:Y:S05]  /*5ba0*/  BRA.U !UP0, `(.L_x_7033) ;  /* 0x0000000108d07547 */ /* 0x000fea000b800000 */
[----:B------:R-:W-:-:S09]  /*5bb0*/  UISETP.NE.AND UP0, UPT, UR4, 0x17, UPT ;  /* 0x000000170400788c */ /* 0x000fd2000bf05270 */
[----:B------:R-:W-:Y:S05]  /*5bc0*/  BRA.U !UP0, `(.L_x_7034) ;  /* 0x0000000108847547 */ /* 0x000fea000b800000 */
[----:B------:R-:W-:-:S09]  /*5bd0*/  UISETP.NE.AND UP0, UPT, UR4, 0x18, UPT ;  /* 0x000000180400788c */ /* 0x000fd2000bf05270 */
[----:B------:R-:W-:Y:S05]  /*5be0*/  BRA.U !UP0, `(.L_x_7035) ;  /* 0x0000000108447547 */ /* 0x000fea000b800000 */
.L_x_7013:
        /* <DEDUP_REMOVED lines=16> */
.L_x_7036:
[----:B------:R-:W-:Y:S05]  /*5cf0*/  BRA `(.L_x_7014) ;  /* 0x0000000000887947 */ /* 0x000fea0003800000 */
.L_x_7035:
        /* <DEDUP_REMOVED lines=11> */
.L_x_7038:
[----:B------:R-:W-:Y:S05]  /*5db0*/  BSYNC.RECONVERGENT B0 ;  /* 0x0000000000007941 */ /* 0x000fea0003800200 */
.L_x_7037:
[----:B------:R3:W-:Y:S01]  /*5dc0*/  STG.E.U8 desc[UR36][R2.64], R5 ;  /* 0x0000000502007986 */ /* 0x0007e2000c101124 */
[----:B------:R-:W-:Y:S05]  /*5dd0*/  BRA `(.L_x_7014) ;  /* 0x0000000000507947 */ /* 0x000fea0003800000 */
.L_x_7034:
        /* <DEDUP_REMOVED lines=12> */
.L_x_7039:
[----:B------:R-:W-:Y:S01]  /*5ea0*/  IMAD.MOV.U32 R5, RZ, RZ, 0x7f ;  /* 0x0000007fff057424 */ /* 0x000fe200078e00ff */
[----:B------:R-:W-:-:S04]  /*5eb0*/  ISETP.GT.U32.AND P0, PT, R7, 0x7f800000, PT ;  /* 0x7f8000000700780c */ /* 0x000fc80003f04070 */
[----:B------:R-:W-:-:S05]  /*5ec0*/  SEL R5, R5, 0x7c, P0 ;  /* 0x0000007c05057807 */ /* 0x000fca0000000000 */
[----:B------:R2:W-:Y:S01]  /*5ed0*/  STG.E.U8 desc[UR36][R2.64], R5 ;  /* 0x0000000502007986 */ /* 0x0005e2000c101124 */
[----:B------:R-:W-:Y:S05]  /*5ee0*/  BRA `(.L_x_7014) ;  /* 0x00000000000c7947 */ /* 0x000fea0003800000 */
.L_x_7033:
[----:B------:R-:W-:-:S04]  /*5ef0*/  I2FP.F32.U32 R0, R4 ;  /* 0x0000000400007245 */ /* 0x000fc80000201000 */
[----:B------:R-:W-:-:S05]  /*5f00*/  F2FP.BF16.F32.PACK_AB R0, RZ, R0 ;  /* 0x00000000ff00723e */ /* 0x000fca00000010ff */
[----:B------:R0:W-:Y:S02]  /*5f10*/  STG.E.U16 desc[UR36][R2.64], R0 ;  /* 0x0000000002007986 */ /* 0x0001e4000c101524 */
.L_x_7014:
[----:B------:R-:W-:Y:S05]  /*5f20*/  BSYNC.RECONVERGENT B6 ;  /* 0x0000000000067941 */ /* 0x000fea0003800200 */
.L_x_7008:
[----:B------:R-:W-:-:S07]  /*5f30*/  IADD3 R17, PT, PT, R17, 0x80, RZ ;  /* 0x0000008011117810 */ /* 0x000fce0007ffe0ff */
.L_x_6973:
[----:B------:R-:W-:Y:S05]  /*5f40*/  BSYNC.RECONVERGENT B7 ;  /* 0x0000000000077941 */ /* 0x000fea0003800200 */
.L_x_6972:
        /* <DEDUP_REMOVED lines=307> */
.L_x_7042:
        /* <DEDUP_REMOVED lines=16> */
.L_x_7046:
[----:B------:R0:W5:Y:S01]  /*7380*/  LDG.E.U8 R0, desc[UR36][R2.64] ;  /* 0x0000002402007981 */ /* 0x000162000c1e1100 */
[----:B------:R-:W-:Y:S05]  /*7390*/  BRA `(.L_x_7048) ;  /* 0x0000000c004c7947 */ /* 0x000fea0003800000 */
.L_x_7045:
        /* <DEDUP_REMOVED lines=8> */
.L_x_7050:
[----:B------:R3:W5:Y:S01]  /*7420*/  LDG.E.U16 R0, desc[UR36][R2.64] ;  /* 0x0000002402007981 */ /* 0x000762000c1e1500 */
[----:B------:R-:W-:Y:S05]  /*7430*/  BRA `(.L_x_7048) ;  /* 0x0000000c00247947 */ /* 0x000fea0003800000 */
.L_x_7049:
[----:B------:R2:W5:Y:S01]  /*7440*/  LDG.E.U16 R0, desc[UR36][R2.64] ;  /* 0x0000002402007981 */ /* 0x000562000c1e1500 */
[----:B------:R-:W-:Y:S05]  /*7450*/  BRA `(.L_x_7048) ;  /* 0x0000000c001c7947 */ /* 0x000fea0003800000 */
.L_x_7044:
        /* <DEDUP_REMOVED lines=9> */
.L_x_7052:
[----:B------:R-:W2:Y:S02]  /*74f0*/  LDG.E.U16 R4, desc[UR36][R2.64] ;  /* 0x0000002402047981 */ /* 0x000ea4000c1e1500 */
[----:B--2---:R-:W-:-:S06]  /*7500*/  HADD2.F32 R4, -RZ, R4.H0_H0 ;  /* 0x20000004ff047230 */ /* 0x004fcc0000004100 */
[----:B------:R-:W0:Y:S02]  /*7510*/  F2I.FTZ.TRUNC.NTZ R4, R4 ;  /* 0x0000000400047305 */ /* 0x000e24000021f100 */
[----:B0-----:R-:W-:Y:S01]  /*7520*/  PRMT R0, R4, 0x7610, R0 ;  /* 0x0000761004007816 */ /* 0x001fe20000000000 */
[----:B------:R-:W-:Y:S06]  /*7530*/  BRA `(.L_x_7048) ;  /* 0x0000000800e47947 */ /* 0x000fec0003800000 */
.L_x_7051:
        /* <DEDUP_REMOVED lines=9> */
.L_x_7054:
[----:B------:R-:W2:Y:S02]  /*75d0*/  LDG.E.U16 R2, desc[UR36][R2.64] ;  /* 0x0000002402027981 */ /* 0x000ea4000c1e1500 */
[----:B--2---:R-:W-:-:S06]  /*75e0*/  HADD2.F32 R4, -RZ, R2.H0_H0 ;  /* 0x20000002ff047230 */ /* 0x004fcc0000004100 */
[----:B------:R-:W0:Y:S02]  /*75f0*/  F2I.FTZ.TRUNC.NTZ R4, R4 ;  /* 0x0000000400047305 */ /* 0x000e24000021f100 */
[----:B0-----:R-:W-:Y:S01]  /*7600*/  PRMT R0, R4, 0x7610, R0 ;  /* 0x0000761004007816 */ /* 0x001fe20000000000 */
[----:B------:R-:W-:Y:S06]  /*7610*/  BRA `(.L_x_7048) ;  /* 0x0000000800ac7947 */ /* 0x000fec0003800000 */
.L_x_7053:
[----:B------:R-:W2:Y:S02]  /*7620*/  LDG.E.64 R2, desc[UR36][R2.64] ;  /* 0x0000002402027981 */ /* 0x000ea4000c1e1b00 */
[----:B--2---:R0:W1:Y:S01]  /*7630*/  F2I.F64.TRUNC R0, R2 ;  /* 0x0000000200007311 */ /* 0x004062000030d100 */
[----:B------:R-:W-:Y:S05]  /*7640*/  BRA `(.L_x_7048) ;  /* 0x0000000800a07947 */ /* 0x000fea0003800000 */
.L_x_7043:
        /* <DEDUP_REMOVED lines=12> */
.L_x_7057:
[----:B------:R-:W2:Y:S02]  /*7710*/  LDG.E.64 R2, desc[UR36][R2.64] ;  /* 0x0000002402027981 */ /* 0x000ea4000c1e1b00 */
[----:B--2---:R0:W1:Y:S01]  /*7720*/  F2I.F64.TRUNC R0, R2 ;  /* 0x0000000200007311 */ /* 0x004062000030d100 */
[----:B------:R-:W-:Y:S05]  /*7730*/  BRA `(.L_x_7048) ;  /* 0x0000000800647947 */ /* 0x000fea0003800000 */
.L_x_7056:
        /* <DEDUP_REMOVED lines=27> */
.L_x_7059:
        /* <DEDUP_REMOVED lines=14> */
.L_x_7058:
[----:B------:R-:W2:Y:S02]  /*79d0*/  LDG.E.U16 R4, desc[UR36][R2.64] ;  /* 0x0000002402047981 */ /* 0x000ea4000c1e1500 */
[----:B--2---:R-:W-:-:S06]  /*79e0*/  SHF.L.U32 R4, R4, 0x10, RZ ;  /* 0x0000001004047819 */ /* 0x004fcc00000006ff */
[----:B------:R-:W0:Y:S02]  /*79f0*/  F2I.FTZ.TRUNC.NTZ R4, R4 ;  /* 0x0000000400047305 */ /* 0x000e24000021f100 */
[----:B0-----:R-:W-:Y:S01]  /*7a00*/  PRMT R0, R4, 0x7610, R0 ;  /* 0x0000761004007816 */ /* 0x001fe20000000000 */
[----:B------:R-:W-:Y:S06]  /*7a10*/  BRA `(.L_x_7048) ;  /* 0x0000000400ac7947 */ /* 0x000fec0003800000 */
.L_x_7055:
        /* <DEDUP_REMOVED lines=10> */
.L_x_7062:
        /* <DEDUP_REMOVED lines=21> */
.L_x_7066:
[----:B------:R-:W-:Y:S05]  /*7c10*/  BSYNC.RECONVERGENT B1 ;  /* 0x0000000000017941 */ /* 0x000fea0003800200 */
.L_x_7065:
[----:B------:R-:W-:Y:S01]  /*7c20*/  IMAD.SHL.U32 R0, R0, 0x100000, RZ ;  /* 0x0010000000007824 */ /* 0x000fe200078e00ff */
[----:B------:R-:W-:-:S04]  /*7c30*/  LEA R2, R2, 0x3b800000, 0x17 ;  /* 0x3b80000002027811 */ /* 0x000fc800078eb8ff */
[----:B------:R-:W-:-:S07]  /*7c40*/  LOP3.LUT R4, R2, R0, R7, 0xfe, !PT ;  /* 0x0000000002047212 */ /* 0x000fce00078efe07 */
.L_x_7064:
[----:B------:R-:W-:Y:S05]  /*7c50*/  BSYNC.RECONVERGENT B0 ;  /* 0x0000000000007941 */ /* 0x000fea0003800200 */
.L_x_7063:
[----:B------:R-:W0:Y:S02]  /*7c60*/  F2I.FTZ.TRUNC.NTZ R4, R4 ;  /* 0x0000000400047305 */ /* 0x000e24000021f100 */
[----:B0-----:R-:W-:Y:S01]  /*7c70*/  PRMT R0, R4, 0x7610, R0 ;  /* 0x0000761004007816 */ /* 0x001fe20000000000 */
[----:B------:R-:W-:Y:S06]  /*7c80*/  BRA `(.L_x_7048) ;  /* 0x0000000400107947 */ /* 0x000fec0003800000 */
.L_x_7061:
        /* <DEDUP_REMOVED lines=21> */
.L_x_7070:
[----:B------:R-:W-:Y:S05]  /*7de0*/  BSYNC.RECONVERGENT B1 ;  /* 0x0000000000017941 */ /* 0x000fea0003800200 */
.L_x_7069:
[----:B------:R-:W-:Y:S01]  /*7df0*/  IMAD.SHL.U32 R0, R0, 0x200000, RZ ;  /* 0x0020000000007824 */ /* 0x000fe200078e00ff */
[----:B------:R-:W-:-:S04]  /*7e00*/  LEA R2, R2, 0x37800000, 0x17 ;  /* 0x3780000002027811 */ /* 0x000fc800078eb8ff */
[----:B------:R-:W-:-:S07]  /*7e10*/  LOP3.LUT R4, R2, R0, R7, 0xfe, !PT ;  /* 0x0000000002047212 */ /* 0x000fce00078efe07 */
.L_x_7068:
[----:B------:R-:W-:Y:S05]  /*7e20*/  BSYNC.RECONVERGENT B0 ;  /* 0x0000000000007941 */ /* 0x000fea0003800200 */
.L_x_7067:
[----:B------:R-:W0:Y:S02]  /*7e30*/  F2I.FTZ.TRUNC.NTZ R4, R4 ;  /* 0x0000000400047305 */ /* 0x000e24000021f100 */
[----:B0-----:R-:W-:Y:S01]  /*7e40*/  PRMT R0, R4, 0x7610, R0 ;  /* 0x0000761004007816 */ /* 0x001fe20000000000 */
[----:B------:R-:W-:Y:S06]  /*7e50*/  BRA `(.L_x_7048) ;  /* 0x00000000009c7947 */ /* 0x000fec0003800000 */
.L_x_7060:
        /* <DEDUP_REMOVED lines=14> */
.L_x_7074:
[----:B------:R-:W-:Y:S05]  /*7f40*/  BSYNC.RECONVERGENT B0 ;  /* 0x0000000000007941 */ /* 0x000fea0003800200 */
.L_x_7073:
[----:B------:R-:W0:Y:S02]  /*7f50*/  F2I.FTZ.TRUNC.NTZ R4, R4 ;  /* 0x0000000400047305 */ /* 0x000e24000021f100 */
[----:B0-----:R-:W-:Y:S01]  /*7f60*/  PRMT R0, R4, 0x7610, R0 ;  /* 0x0000761004007816 */ /* 0x001fe20000000000 */
[----:B------:R-:W-:Y:S06]  /*7f70*/  BRA `(.L_x_7048) ;  /* 0x0000000000547947 */ /* 0x000fec0003800000 */
.L_x_7047:
        /* <DEDUP_REMOVED lines=16> */
.L_x_7075:
[----:B------:R-:W-:Y:S01]  /*8080*/  PRMT R0, RZ, 0x7610, R0 ;  /* 0x00007610ff007816 */ /* 0x000fe20000000000 */
[----:B------:R-:W-:Y:S06]  /*8090*/  BRA `(.L_x_7048) ;  /* 0x00000000000c7947 */ /* 0x000fec0003800000 */
.L_x_7072:
[----:B------:R0:W5:Y:S01]  /*80a0*/  LDG.E.U16 R0, desc[UR36][R2.64] ;  /* 0x0000002402007981 */ /* 0x000162000c1e1500 */
[----:B------:R-:W-:Y:S05]  /*80b0*/  BRA `(.L_x_7048) ;  /* 0x0000000000047947 */ /* 0x000fea0003800000 */
.L_x_7071:
[----:B------:R0:W5:Y:S02]  /*80c0*/  LDG.E.U16 R0, desc[UR36][R2.64] ;  /* 0x0000002402007981 */ /* 0x000164000c1e1500 */
.L_x_7048:
[----:B------:R-:W2:Y:S01]  /*80d0*/  LDCU.U16 UR4, c[0x0][0x592] ;  /* 0x0000b240ff0477ac */ /* 0x000ea20008000400 */
[----:B-1---5:R-:W-:Y:S01]  /*80e0*/  PRMT R0, R0, 0x9910, RZ ;  /* 0x0000991000007816 */ /* 0x022fe200000000ff */
[----:B------:R-:W-:Y:S01]  /*80f0*/  BSSY.RECONVERGENT B6, `(.L_x_7076) ;  /* 0x00000d7000067945 */ /* 0x000fe20003800200 */
[----:B------:R-:W0:Y:S01]  /*8100*/  LDCU.64 UR6, c[0x0][0x580] ;  /* 0x0000b000ff0677ac */ /* 0x000e220008000a00 */
[----:B------:R-:W-:Y:S02]  /*8110*/  UPRMT UR5, UR41, 0x9910, URZ ;  /* 0x0000991029057896 */ /* 0x000fe400080000ff */
[----:B--2---:R-:W-:Y:S01]  /*8120*/  UPRMT UR4, UR4, 0x9910, URZ ;  /* 0x0000991004047896 */ /* 0x004fe200080000ff */
[----:B0--34-:R-:W-:-:S05]  /*8130*/  IADD3 R2, P1, PT, R16, UR6, RZ ;  /* 0x0000000610027c10 */ /* 0x019fca000ff3e0ff */
        /* <DEDUP_REMOVED lines=17> */
.L_x_7080:
[----:B------:R0:W-:Y:S01]  /*8250*/  STG.E.U8 desc[UR36][R2.64], R4 ;  /* 0x0000000402007986 */ /* 0x0001e2000c101124 */
[----:B------:R-:W-:Y:S05]  /*8260*/  BRA `(.L_x_7082) ;  /* 0x0000000800fc7947 */ /* 0x000fea0003800000 */
.L_x_7079:
        /* <DEDUP_REMOVED lines=9> */
.L_x_7084:
[----:B------:R0:W-:Y:S01]  /*8300*/  STG.E desc[UR36][R2.64], R4 ;  /* 0x0000000402007986 */ /* 0x0001e2000c101924 */
[----:B------:R-:W-:Y:S05]  /*8310*/  BRA `(.L_x_7082) ;  /* 0x0000000800d07947 */ /* 0x000fea0003800000 */
.L_x_7083:
[----:B------:R0:W-:Y:S01]  /*8320*/  STG.E.U16 desc[UR36][R2.64], R4 ;  /* 0x0000000402007986 */ /* 0x0001e2000c101524 */
[----:B------:R-:W-:Y:S05]  /*8330*/  BRA `(.L_x_7082) ;  /* 0x0000000800c87947 */ /* 0x000fea0003800000 */
.L_x_7078:
        /* <DEDUP_REMOVED lines=9> */
.L_x_7086:
[----:B------:R-:W-:-:S04]  /*83d0*/  I2FP.F32.U32 R0, R4 ;  /* 0x0000000400007245 */ /* 0x000fc80000201000 */
[----:B------:R-:W-:-:S05]  /*83e0*/  F2FP.F16.F32.PACK_AB R0, RZ, R0 ;  /* 0x00000000ff00723e */ /* 0x000fca00000000ff */
[----:B------:R0:W-:Y:S01]  /*83f0*/  STG.E.U16 desc[UR36][R2.64], R0 ;  /* 0x0000000002007986 */ /* 0x0001e2000c101524 */
[----:B------:R-:W-:Y:S05]  /*8400*/  BRA `(.L_x_7082) ;  /* 0x0000000800947947 */ /* 0x000fea0003800000 */
.L_x_7085:
        /* <DEDUP_REMOVED lines=10> */
.L_x_7088:
[----:B------:R-:W-:-:S04]  /*84b0*/  I2FP.F32.U32 R4, R4 ;  /* 0x0000000400047245 */ /* 0x000fc80000201000 */
[----:B------:R-:W-:-:S04]  /*84c0*/  F2FP.F16.F32.PACK_AB R5, RZ, R4 ;  /* 0x00000004ff05723e */ /* 0x000fc800000000ff */
[----:B------:R-:W-:-:S05]  /*84d0*/  PRMT R5, R5, 0x5410, RZ ;  /* 0x0000541005057816 */ /* 0x000fca00000000ff */
[----:B------:R0:W-:Y:S01]  /*84e0*/  STG.E desc[UR36][R2.64], R5 ;  /* 0x0000000502007986 */ /* 0x0001e2000c101924 */
[----:B------:R-:W-:Y:S05]  /*84f0*/  BRA `(.L_x_7082) ;  /* 0x0000000800587947 */ /* 0x000fea0003800000 */
.L_x_7087:
[----:B------:R-:W0:Y:S02]  /*8500*/  I2F.F64.U32 R4, R4 ;  /* 0x0000000400047312 */ /* 0x000e240000201800 */
[----:B0-----:R0:W-:Y:S01]  /*8510*/  STG.E.64 desc[UR36][R2.64], R4 ;  /* 0x0000000402007986 */ /* 0x0011e2000c101b24 */
[----:B------:R-:W-:Y:S05]  /*8520*/  BRA `(.L_x_7082) ;  /* 0x00000008004c7947 */ /* 0x000fea0003800000 */
.L_x_7077:
        /* <DEDUP_REMOVED lines=12> */
.L_x_7092:
        /* <DEDUP_REMOVED lines=17> */
.L_x_7094:
[----:B------:R-:W-:Y:S05]  /*8700*/  BSYNC.RECONVERGENT B0 ;  /* 0x0000000000007941 */ /* 0x000fea0003800200 */
.L_x_7093:
[----:B------:R0:W-:Y:S01]  /*8710*/  STG.E.U8 desc[UR36][R2.64], R0 ;  /* 0x0000000002007986 */ /* 0x0001e2000c101124 */
[----:B------:R-:W-:Y:S05]  /*8720*/  BRA `(.L_x_7082) ;  /* 0x0000000400cc7947 */ /* 0x000fea0003800000 */
.L_x_7091:
        /* <DEDUP_REMOVED lines=17> */
.L_x_7096:
[----:B------:R-:W-:Y:S05]  /*8840*/  BSYNC.RECONVERGENT B0 ;  /* 0x0000000000007941 */ /* 0x000fea0003800200 */
.L_x_7095:
[----:B------:R0:W-:Y:S01]  /*8850*/  STG.E.U8 desc[UR36][R2.64], R0 ;  /* 0x0000000002007986 */ /* 0x0001e2000c101124 */
[----:B------:R-:W-:Y:S05]  /*8860*/  BRA `(.L_x_7082) ;  /* 0x00000004007c7947 */ /* 0x000fea0003800000 */
.L_x_7090:
        /* <DEDUP_REMOVED lines=21> */
.L_x_7098:
[----:B------:R-:W-:-:S05]  /*89c0*/  IMAD.MOV.U32 R5, RZ, RZ, RZ ;  /* 0x000000ffff057224 */ /* 0x000fca00078e00ff */
[----:B------:R0:W-:Y:S01]  /*89d0*/  STG.E.64 desc[UR36][R2.64], R4 ;  /* 0x0000000402007986 */ /* 0x0001e2000c101b24 */
[----:B------:R-:W-:Y:S05]  /*89e0*/  BRA `(.L_x_7082) ;  /* 0x00000004001c7947 */ /* 0x000fea0003800000 */
.L_x_7097:
[----:B------:R0:W-:Y:S01]  /*89f0*/  STG.E desc[UR36][R2.64], R4 ;  /* 0x0000000402007986 */ /* 0x0001e2000c101924 */
[----:B------:R-:W-:Y:S05]  /*8a00*/  BRA `(.L_x_7082) ;  /* 0x0000000400147947 */ /* 0x000fea0003800000 */
.L_x_7089:
        /* <DEDUP_REMOVED lines=8> */
.L_x_7100:
[----:B------:R-:W0:Y:S01]  /*8a90*/  I2F.F64.U32 R4, R4 ;  /* 0x0000000400047312 */ /* 0x000e220000201800 */
[----:B------:R-:W-:-:S05]  /*8aa0*/  CS2R R6, SRZ ;  /* 0x0000000000067805 */ /* 0x000fca000001ff00 */
[----:B0-----:R4:W-:Y:S01]  /*8ab0*/  STG.E.128 desc[UR36][R2.64], R4 ;  /* 0x0000000402007986 */ /* 0x0019e2000c101d24 */
[----:B------:R-:W-:Y:S05]  /*8ac0*/  BRA `(.L_x_7082) ;  /* 0x0000000000e47947 */ /* 0x000fea0003800000 */
.L_x_7099:
[----:B------:R-:W-:-:S09]  /*8ad0*/  UISETP.NE.AND UP0, UPT, UR4, 0xf, UPT ;  /* 0x0000000f0400788c */ /* 0x000fd2000bf05270 */
[----:B------:R-:W-:Y:S05]  /*8ae0*/  BRA.U !UP0, `(.L_x_7101) ;  /* 0x0000000108d07547 */ /* 0x000fea000b800000 */
[----:B------:R-:W-:-:S09]  /*8af0*/  UISETP.NE.AND UP0, UPT, UR4, 0x17, UPT ;  /* 0x000000170400788c */ /* 0x000fd2000bf05270 */
[----:B------:R-:W-:Y:S05]  /*8b00*/  BRA.U !UP0, `(.L_x_7102) ;  /* 0x0000000108847547 */ /* 0x000fea000b800000 */
[----:B------:R-:W-:-:S09]  /*8b10*/  UISETP.NE.AND UP0, UPT, UR4, 0x18, UPT ;  /* 0x000000180400788c */ /* 0x000fd2000bf05270 */
[----:B------:R-:W-:Y:S05]  /*8b20*/  BRA.U !UP0, `(.L_x_7103) ;  /* 0x0000000108447547 */ /* 0x000fea000b800000 */
.L_x_7081:
        /* <DEDUP_REMOVED lines=16> */
.L_x_7104:
[----:B------:R-:W-:Y:S05]  /*8c30*/  BRA `(.L_x_7082) ;  /* 0x0000000000887947 */ /* 0x000fea0003800000 */
.L_x_7103:
        /* <DEDUP_REMOVED lines=11> */
.L_x_7106:
[----:B------:R-:W-:Y:S05]  /*8cf0*/  BSYNC.RECONVERGENT B0 ;  /* 0x0000000000007941 */ /* 0x000fea0003800200 */
.L_x_7105:
[----:B------:R3:W-:Y:S01]  /*8d00*/  STG.E.U8 desc[UR36][R2.64], R5 ;  /* 0x0000000502007986 */ /* 0x0007e2000c101124 */
[----:B------:R-:W-:Y:S05]  /*8d10*/  BRA `(.L_x_7082) ;  /* 0x0000000000507947 */ /* 0x000fea0003800000 */
.L_x_7102:
        /* <DEDUP_REMOVED lines=12> */
.L_x_7107:
[----:B------:R-:W-:Y:S02]  /*8de0*/  ISETP.GT.U32.AND P0, PT, R7, 0x7f800000, PT ;  /* 0x7f8000000700780c */ /* 0x000fe40003f04070 */
[----:B------:R-:W-:-:S04]  /*8df0*/  MOV R5, 0x7f ;  /* 0x0000007f00057802 */ /* 0x000fc80000000f00 */
[----:B------:R-:W-:-:S05]  /*8e00*/  SEL R5, R5, 0x7c, P0 ;  /* 0x0000007c05057807 */ /* 0x000fca0000000000 */
[----:B------:R2:W-:Y:S01]  /*8e10*/  STG.E.U8 desc[UR36][R2.64], R5 ;  /* 0x0000000502007986 */ /* 0x0005e2000c101124 */
[----:B------:R-:W-:Y:S05]  /*8e20*/  BRA `(.L_x_7082) ;  /* 0x00000000000c7947 */ /* 0x000fea0003800000 */
.L_x_7101:
[----:B------:R-:W-:-:S04]  /*8e30*/  I2FP.F32.U32 R0, R4 ;  /* 0x0000000400007245 */ /* 0x000fc80000201000 */
[----:B------:R-:W-:-:S05]  /*8e40*/  F2FP.BF16.F32.PACK_AB R0, RZ, R0 ;  /* 0x00000000ff00723e */ /* 0x000fca00000010ff */
[----:B------:R0:W-:Y:S02]  /*8e50*/  STG.E.U16 desc[UR36][R2.64], R0 ;  /* 0x0000000002007986 */ /* 0x0001e4000c101524 */
.L_x_7082:
[----:B------:R-:W-:Y:S05]  /*8e60*/  BSYNC.RECONVERGENT B6 ;  /* 0x0000000000067941 */ /* 0x000fea0003800200 */
.L_x_7076:
[----:B------:R-:W-:-:S07]  /*8e70*/  VIADD R17, R17, 0x80 ;  /* 0x0000008011117836 */ /* 0x000fce0000000000 */
.L_x_7041:
[----:B------:R-:W-:Y:S05]  /*8e80*/  BSYNC.RECONVERGENT B7 ;  /* 0x0000000000077941 */ /* 0x000fea0003800200 */
.L_x_7040:
[----:B------:R-:W5:Y:S02]  /*8e90*/  LDCU UR4, c[0x0][0x380] ;  /* 0x00007000ff0477ac */ /* 0x000f640008000800 */
[----:B-----5:R-:W-:-:S13]  /*8ea0*/  ISETP.GE.AND P0, PT, R17, UR4, PT ;  /* 0x0000000411007c0c */ /* 0x020fda000bf06270 */
[----:B------:R-:W-:Y:S05]  /*8eb0*/  @P0 EXIT ;  /* 0x000000000000094d */ /* 0x000fea0003800000 */
[----:B------:R-:W5:Y:S01]  /*8ec0*/  LDCU UR4, c[0x0][0x388] ;  /* 0x00007100ff0477ac */ /* 0x000f620008000800 */
[----:B------:R-:W-:Y:S02]  /*8ed0*/  HFMA2 R16, -RZ, RZ, 0, 0 ;  /* 0x00000000ff107431 */ /* 0x000fe400000001ff */
        /* <DEDUP_REMOVED lines=301> */
.L_x_7108:
[----:B------:R-:W1:Y:S01]  /*a1b0*/  LDCU.128 UR8, c[0x0][0x580] ;  /* 0x0000b000ff0877ac */ /* 0x000e620008000c00 */
[----:B------:R-:W-:-:S04]  /*a1c0*/  UPRMT UR4, UR42, 0x9910, URZ ;  /* 0x000099102a047896 */ /* 0x000fc800080000ff */
[----:B------:R-:W-:Y:S01]  /*a1d0*/  UISETP.GT.AND UP0, UPT, UR4, 0x9, UPT ;  /* 0x000000090400788c */ /* 0x000fe2000bf04270 */
[----:B-1234-:R-:W-:Y:S02]  /*a1e0*/  IADD3 R2, P1, PT, R0, UR10, RZ ;  /* 0x0000000a00027c10 */ /* 0x01efe4000ff3e0ff */
        /* <DEDUP_REMOVED lines=14> */
.L_x_7112:
[----:B------:R4:W5:Y:S01]  /*a2d0*/  LDG.E.U8 R0, desc[UR36][R2.64] ;  /* 0x0000002402007981 */ /* 0x000962000c1e1100 */
[----:B------:R-:W-:Y:S05]  /*a2e0*/  BRA `(.L_x_7114) ;  /* 0x0000000c004c7947 */ /* 0x000fea0003800000 */
.L_x_7111:
        /* <DEDUP_REMOVED lines=8> */
.L_x_7116:
[----:B------:R2:W5:Y:S01]  /*a370*/  LDG.E.U16 R0, desc[UR36][R2.64] ;  /* 0x0000002402007981 */ /* 0x000562000c1e1500 */
[----:B------:R-:W-:Y:S05]  /*a380*/  BRA `(.L_x_7114) ;  /* 0x0000000c00247947 */ /* 0x000fea0003800000 */
.L_x_7115:
[----:B------:R0:W5:Y:S01]  /*a390*/  LDG.E.U16 R0, desc[UR36][R2.64] ;  /* 0x0000002402007981 */ /* 0x000162000c1e1500 */
[----:B------:R-:W-:Y:S05]  /*a3a0*/  BRA `(.L_x_7114) ;  /* 0x0000000c001c7947 */ /* 0x000fea0003800000 */
.L_x_7110:
        /* <DEDUP_REMOVED lines=9> */
.L_x_7118:
[----:B------:R-:W2:Y:S02]  /*a440*/  LDG.E.U16 R4, desc[UR36][R2.64] ;  /* 0x0000002402047981 */ /* 0x000ea4000c1e1500 */
[----:B--2---:R-:W-:-:S06]  /*a450*/  HADD2.F32 R4, -RZ, R4.H0_H0 ;  /* 0x20000004ff047230 */ /* 0x004fcc0000004100 */
[----:B------:R-:W0:Y:S02]  /*a460*/  F2I.FTZ.TRUNC.NTZ R4, R4 ;  /* 0x0000000400047305 */ /* 0x000e24000021f100 */
[----:B0-----:R-:W-:Y:S01]  /*a470*/  PRMT R0, R4, 0x7610, R0 ;  /* 0x0000761004007816 */ /* 0x001fe20000000000 */
[----:B------:R-:W-:Y:S06]  /*a480*/  BRA `(.L_x_7114) ;  /* 0x0000000800e47947 */ /* 0x000fec0003800000 */
.L_x_7117:
        /* <DEDUP_REMOVED lines=9> */
.L_x_7120:
[----:B------:R-:W2:Y:S02]  /*a520*/  LDG.E.U16 R2, desc[UR36][R2.64] ;  /* 0x0000002402027981 */ /* 0x000ea4000c1e1500 */
[----:B--2---:R-:W-:-:S06]  /*a530*/  HADD2.F32 R4, -RZ, R2.H0_H0 ;  /* 0x20000002ff047230 */ /* 0x004fcc0000004100 */
[----:B------:R-:W0:Y:S02]  /*a540*/  F2I.FTZ.TRUNC.NTZ R4, R4 ;  /* 0x0000000400047305 */ /* 0x000e24000021f100 */
[----:B0-----:R-:W-:Y:S01]  /*a550*/  PRMT R0, R4, 0x7610, R0 ;  /* 0x0000761004007816 */ /* 0x001fe20000000000 */
[----:B------:R-:W-:Y:S06]  /*a560*/  BRA `(.L_x_7114) ;  /* 0x0000000800ac7947 */ /* 0x000fec0003800000 */
.L_x_7119:
[----:B------:R-:W2:Y:S02]  /*a570*/  LDG.E.64 R2, desc[UR36][R2.64] ;  /* 0x0000002402027981 */ /* 0x000ea4000c1e1b00 */
[----:B--2---:R0:W1:Y:S01]  /*a580*/  F2I.F64.TRUNC R0, R2 ;  /* 0x0000000200007311 */ /* 0x004062000030d100 */
[----:B------:R-:W-:Y:S05]  /*a590*/  BRA `(.L_x_7114) ;  /* 0x0000000800a07947 */ /* 0x000fea0003800000 */
.L_x_7109:
        /* <DEDUP_REMOVED lines=12> */
.L_x_7123:
[----:B------:R-:W2:Y:S02]  /*a660*/  LDG.E.64 R2, desc[UR36][R2.64] ;  /* 0x0000002402027981 */ /* 0x000ea4000c1e1b00 */
[----:B--2---:R0:W1:Y:S01]  /*a670*/  F2I.F64.TRUNC R0, R2 ;  /* 0x0000000200007311 */ /* 0x004062000030d100 */
[----:B------:R-:W-:Y:S05]  /*a680*/  BRA `(.L_x_7114) ;  /* 0x0000000800647947 */ /* 0x000fea0003800000 */
.L_x_7122:
        /* <DEDUP_REMOVED lines=27> */
.L_x_7125:
        /* <DEDUP_REMOVED lines=14> */
.L_x_7124:
[----:B------:R-:W2:Y:S02]  /*a920*/  LDG.E.U16 R4, desc[UR36][R2.64] ;  /* 0x0000002402047981 */ /* 0x000ea4000c1e1500 */
[----:B--2---:R-:W-:-:S06]  /*a930*/  IMAD.U32 R4, R4, 0x10000, RZ ;  /* 0x0001000004047824 */ /* 0x004fcc00078e00ff */
[----:B------:R-:W0:Y:S02]  /*a940*/  F2I.FTZ.TRUNC.NTZ R4, R4 ;  /* 0x0000000400047305 */ /* 0x000e24000021f100 */
[----:B0-----:R-:W-:Y:S01]  /*a950*/  PRMT R0, R4, 0x7610, R0 ;  /* 0x0000761004007816 */ /* 0x001fe20000000000 */
[----:B------:R-:W-:Y:S06]  /*a960*/  BRA `(.L_x_7114) ;  /* 0x0000000400ac7947 */ /* 0x000fec0003800000 */
.L_x_7121:
        /* <DEDUP_REMOVED lines=10> */
.L_x_7128:
        /* <DEDUP_REMOVED lines=21> */
.L_x_7132:
[----:B------:R-:W-:Y:S05]  /*ab60*/  BSYNC.RECONVERGENT B1 ;  /* 0x0000000000017941 */ /* 0x000fea0003800200 */
.L_x_7131:
[----:B------:R-:W-:Y:S01]  /*ab70*/  IMAD.SHL.U32 R0, R0, 0x100000, RZ ;  /* 0x0010000000007824 */ /* 0x000fe200078e00ff */
[----:B------:R-:W-:-:S04]  /*ab80*/  LEA R2, R2, 0x3b800000, 0x17 ;  /* 0x3b80000002027811 */ /* 0x000fc800078eb8ff */
[----:B------:R-:W-:-:S07]  /*ab90*/  LOP3.LUT R4, R2, R0, R7, 0xfe, !PT ;  /* 0x0000000002047212 */ /* 0x000fce00078efe07 */
.L_x_7130:
[----:B------:R-:W-:Y:S05]  /*aba0*/  BSYNC.RECONVERGENT B0 ;  /* 0x0000000000007941 */ /* 0x000fea0003800200 */
.L_x_7129:
[----:B------:R-:W0:Y:S02]  /*abb0*/  F2I.FTZ.TRUNC.NTZ R4, R4 ;  /* 0x0000000400047305 */ /* 0x000e24000021f100 */
[----:B0-----:R-:W-:Y:S01]  /*abc0*/  PRMT R0, R4, 0x7610, R0 ;  /* 0x0000761004007816 */ /* 0x001fe20000000000 */
[----:B------:R-:W-:Y:S06]  /*abd0*/  BRA `(.L_x_7114) ;  /* 0x0000000400107947 */ /* 0x000fec0003800000 */
.L_x_7127:
        /* <DEDUP_REMOVED lines=21> */
.L_x_7136:
[----:B------:R-:W-:Y:S05]  /*ad30*/  BSYNC.RECONVERGENT B1 ;  /* 0x0000000000017941 */ /* 0x000fea0003800200 */
.L_x_7135:
[----:B------:R-:W-:Y:S02]  /*ad40*/  SHF.L.U32 R0, R0, 0x15, RZ ;  /* 0x0000001500007819 */ /* 0x000fe400000006ff */
[----:B------:R-:W-:-:S04]  /*ad50*/  LEA R2, R2, 0x37800000, 0x17 ;  /* 0x3780000002027811 */ /* 0x000fc800078eb8ff */
[----:B------:R-:W-:-:S07]  /*ad60*/  LOP3.LUT R4, R2, R0, R7, 0xfe, !PT ;  /* 0x0000000002047212 */ /* 0x000fce00078efe07 */
.L_x_7134:
[----:B------:R-:W-:Y:S05]  /*ad70*/  BSYNC.RECONVERGENT B0 ;  /* 0x0000000000007941 */ /* 0x000fea0003800200 */
.L_x_7133:
[----:B------:R-:W0:Y:S02]  /*ad80*/  F2I.FTZ.TRUNC.NTZ R4, R4 ;  /* 0x0000000400047305 */ /* 0x000e24000021f100 */
[----:B0-----:R-:W-:Y:S01]  /*ad90*/  PRMT R0, R4, 0x7610, R0 ;  /* 0x0000761004007816 */ /* 0x001fe20000000000 */
[----:B------:R-:W-:Y:S06]  /*ada0*/  BRA `(.L_x_7114) ;  /* 0x00000000009c7947 */ /* 0x000fec0003800000 */
.L_x_7126:
        /* <DEDUP_REMOVED lines=14> */
.L_x_7140:
[----:B------:R-:W-:Y:S05]  /*ae90*/  BSYNC.RECONVERGENT B0 ;  /* 0x0000000000007941 */ /* 0x000fea0003800200 */
.L_x_7139:
[----:B------:R-:W0:Y:S02]  /*aea0*/  F2I.FTZ.TRUNC.NTZ R4, R4 ;  /* 0x0000000400047305 */ /* 0x000e24000021f100 */
[----:B0-----:R-:W-:Y:S01]  /*aeb0*/  PRMT R0, R4, 0x7610, R0 ;  /* 0x0000761004007816 */ /* 0x001fe20000000000 */
[----:B------:R-:W-:Y:S06]  /*aec0*/  BRA `(.L_x_7114) ;  /* 0x0000000000547947 */ /* 0x000fec0003800000 */
.L_x_7113:
        /* <DEDUP_REMOVED lines=16> */
.L_x_7141:
[----:B------:R-:W-:Y:S01]  /*afd0*/  PRMT R0, RZ, 0x7610, R0 ;  /* 0x00007610ff007816 */ /* 0x000fe20000000000 */
[----:B------:R-:W-:Y:S06]  /*afe0*/  BRA `(.L_x_7114) ;  /* 0x00000000000c7947 */ /* 0x000fec0003800000 */
.L_x_7138:
[----:B------:R0:W5:Y:S01]  /*aff0*/  LDG.E.U16 R0, desc[UR36][R2.64] ;  /* 0x0000002402007981 */ /* 0x000162000c1e1500 */
[----:B------:R-:W-:Y:S05]  /*b000*/  BRA `(.L_x_7114) ;  /* 0x0000000000047947 */ /* 0x000fea0003800000 */
.L_x_7137:
[----:B------:R0:W5:Y:S02]  /*b010*/  LDG.E.U16 R0, desc[UR36][R2.64] ;  /* 0x0000002402007981 */ /* 0x000164000c1e1500 */
.L_x_7114:
[----:B------:R-:W2:Y:S01]  /*b020*/  LDCU.U16 UR4, c[0x0][0x592] ;  /* 0x0000b240ff0477ac */ /* 0x000ea20008000400 */
[----:B-1---5:R-:W-:Y:S01]  /*b030*/  PRMT R0, R0, 0x9910, RZ ;  /* 0x0000991000007816 */ /* 0x022fe200000000ff */
[----:B------:R-:W-:Y:S02]  /*b040*/  UPRMT UR5, UR41, 0x9910, URZ ;  /* 0x0000991029057896 */ /* 0x000fe400080000ff */
[----:B--2---:R-:W-:-:S06]  /*b050*/  UPRMT UR4, UR4, 0x9910, URZ ;  /* 0x0000991004047896 */ /* 0x004fcc00080000ff */
[----:B------:R-:W-:Y:S01]  /*b060*/  ISETP.NE.AND P0, PT, RZ, UR4, PT ;  /* 0x00000004ff007c0c */ /* 0x000fe2000bf05270 */
[----:B------:R-:W-:Y:S02]  /*b070*/  UMOV UR4, UR5 ;  /* 0x0000000500047c82 */ /* 0x000fe40008000000 */
[----:B------:R-:W-:Y:S01]  /*b080*/  UISETP.GT.AND UP0, UPT, UR4, 0x9, UPT ;  /* 0x000000090400788c */ /* 0x000fe2000bf04270 */
[----:B------:R-:W-:-:S04]  /*b090*/  ISETP.NE.XOR P0, PT, R0, RZ, P0 ;  /* 0x000000ff0000720c */ /* 0x000fc80000705a70 */
[----:B0--34-:R-:W-:-:S04]  /*b0a0*/  SEL R2, RZ, 0x1, !P0 ;  /* 0x00000001ff027807 */ /* 0x019fc80004000000 */
        /* <DEDUP_REMOVED lines=11> */
.L_x_7145:
[----:B------:R-:W-:Y:S01]  /*b160*/  STG.E.U8 desc[UR36][R16.64], R2 ;  /* 0x0000000210007986 */ /* 0x000fe2000c101124 */
[----:B------:R-:W-:Y:S05]  /*b170*/  EXIT ;  /* 0x000000000000794d */ /* 0x000fea0003800000 */
.L_x_7144:
        /* <DEDUP_REMOVED lines=9> */
.L_x_7148:
[----:B------:R-:W-:Y:S01]  /*b210*/  STG.E desc[UR36][R16.64], R2 ;  /* 0x0000000210007986 */ /* 0x000fe2000c101924 */
[----:B------:R-:W-:Y:S05]  /*b220*/  EXIT ;  /* 0x000000000000794d */ /* 0x000fea0003800000 */
.L_x_7147:
[----:B------:R-:W-:Y:S01]  /*b230*/  STG.E.U16 desc[UR36][R16.64], R2 ;  /* 0x0000000210007986 */ /* 0x000fe2000c101524 */
[----:B------:R-:W-:Y:S05]  /*b240*/  EXIT ;  /* 0x000000000000794d */ /* 0x000fea0003800000 */
.L_x_7143:
        /* <DEDUP_REMOVED lines=9> */
.L_x_7150:
[----:B------:R-:W-:-:S04]  /*b2e0*/  I2FP.F32.U32 R0, R2 ;  /* 0x0000000200007245 */ /* 0x000fc80000201000 */
[----:B------:R-:W-:-:S05]  /*b2f0*/  F2FP.F16.F32.PACK_AB R0, RZ, R0 ;  /* 0x00000000ff00723e */ /* 0x000fca00000000ff */
[----:B------:R-:W-:Y:S01]  /*b300*/  STG.E.U16 desc[UR36][R16.64], R0 ;  /* 0x0000000010007986 */ /* 0x000fe2000c101524 */
[----:B------:R-:W-:Y:S05]  /*b310*/  EXIT ;  /* 0x000000000000794d */ /* 0x000fea0003800000 */
.L_x_7149:
        /* <DEDUP_REMOVED lines=10> */
.L_x_7152:
[----:B------:R-:W-:-:S04]  /*b3c0*/  I2FP.F32.U32 R2, R2 ;  /* 0x0000000200027245 */ /* 0x000fc80000201000 */
[----:B------:R-:W-:-:S04]  /*b3d0*/  F2FP.F16.F32.PACK_AB R3, RZ, R2 ;  /* 0x00000002ff03723e */ /* 0x000fc800000000ff */
[----:B------:R-:W-:-:S05]  /*b3e0*/  PRMT R3, R3, 0x5410, RZ ;  /* 0x0000541003037816 */ /* 0x000fca00000000ff */
[----:B------:R-:W-:Y:S01]  /*b3f0*/  STG.E desc[UR36][R16.64], R3 ;  /* 0x0000000310007986 */ /* 0x000fe2000c101924 */
[----:B------:R-:W-:Y:S05]  /*b400*/  EXIT ;  /* 0x000000000000794d */ /* 0x000fea0003800000 */
.L_x_7151:
[----:B------:R-:W0:Y:S02]  /*b410*/  I2F.F64.U32 R2, R2 ;  /* 0x0000000200027312 */ /* 0x000e240000201800 */
[----:B0-----:R-:W-:Y:S01]  /*b420*/  STG.E.64 desc[UR36][R16.64], R2 ;  /* 0x0000000210007986 */ /* 0x001fe2000c101b24 */
[----:B------:R-:W-:Y:S05]  /*b430*/  EXIT ;  /* 0x000000000000794d */ /* 0x000fea0003800000 */
.L_x_7142:
        /* <DEDUP_REMOVED lines=12> */
.L_x_7156:
        /* <DEDUP_REMOVED lines=16> */
.L_x_7159:
[----:B------:R-:W-:-:S07]  /*b600*/  PRMT R8, R0, 0x7610, R8 ;  /* 0x0000761000087816 */ /* 0x000fce0000000008 */
.L_x_7158:
[----:B------:R-:W-:Y:S05]  /*b610*/  BSYNC.RECONVERGENT B0 ;  /* 0x0000000000007941 */ /* 0x000fea0003800200 */
.L_x_7157:
[----:B------:R-:W-:Y:S01]  /*b620*/  STG.E.U8 desc[UR36][R16.64], R8 ;  /* 0x0000000810007986 */ /* 0x000fe2000c101124 */
[----:B------:R-:W-:Y:S05]  /*b630*/  EXIT ;  /* 0x000000000000794d */ /* 0x000fea0003800000 */
.L_x_7155:
        /* <DEDUP_REMOVED lines=16> */
.L_x_7162:
[----:B------:R-:W-:-:S07]  /*b740*/  PRMT R8, R0, 0x7610, R8 ;  /* 0x0000761000087816 */ /* 0x000fce0000000008 */
.L_x_7161:
[----:B------:R-:W-:Y:S05]  /*b750*/  BSYNC.RECONVERGENT B0 ;  /* 0x0000000000007941 */ /* 0x000fea0003800200 */
.L_x_7160:
[----:B------:R-:W-:Y:S01]  /*b760*/  STG.E.U8 desc[UR36][R16.64], R8 ;  /* 0x0000000810007986 */ /* 0x000fe2000c101124 */
[----:B------:R-:W-:Y:S05]  /*b770*/  EXIT ;  /* 0x000000000000794d */ /* 0x000fea0003800000 */
.L_x_7154:
        /* <DEDUP_REMOVED lines=21> */
.L_x_7164:
[----:B------:R-:W-:-:S05]  /*b8d0*/  HFMA2 R3, -RZ, RZ, 0, 0 ;  /* 0x00000000ff037431 */ /* 0x000fca00000001ff */
[----:B------:R-:W-:Y:S01]  /*b8e0*/  STG.E.64 desc[UR36][R16.64], R2 ;  /* 0x0000000210007986 */ /* 0x000fe2000c101b24 */
[----:B------:R-:W-:Y:S05]  /*b8f0*/  EXIT ;  /* 0x000000000000794d */ /* 0x000fea0003800000 */
.L_x_7163:
[----:B------:R-:W-:Y:S01]  /*b900*/  STG.E desc[UR36][R16.64], R2 ;  /* 0x0000000210007986 */ /* 0x000fe2000c101924 */
[----:B------:R-:W-:Y:S05]  /*b910*/  EXIT ;  /* 0x000000000000794d */ /* 0x000fea0003800000 */
.L_x_7153:
        /* <DEDUP_REMOVED lines=8> */
.L_x_7166:
[----:B------:R-:W0:Y:S01]  /*b9a0*/  I2F.F64.U32 R4, R2 ;  /* 0x0000000200047312 */ /* 0x000e220000201800 */
[----:B------:R-:W-:-:S05]  /*b9b0*/  CS2R R6, SRZ ;  /* 0x0000000000067805 */ /* 0x000fca000001ff00 */
[----:B0-----:R-:W-:Y:S01]  /*b9c0*/  STG.E.128 desc[UR36][R16.64], R4 ;  /* 0x0000000410007986 */ /* 0x001fe2000c101d24 */
[----:B------:R-:W-:Y:S05]  /*b9d0*/  EXIT ;  /* 0x000000000000794d */ /* 0x000fea0003800000 */
.L_x_7165:
[----:B------:R-:W-:-:S09]  /*b9e0*/  UISETP.NE.AND UP0, UPT, UR4, 0xf, UPT ;  /* 0x0000000f0400788c */ /* 0x000fd2000bf05270 */
[----:B------:R-:W-:Y:S05]  /*b9f0*/  BRA.U !UP0, `(.L_x_7167) ;  /* 0x0000000108d47547 */ /* 0x000fea000b800000 */
[----:B------:R-:W-:-:S09]  /*ba00*/  UISETP.NE.AND UP0, UPT, UR4, 0x17, UPT ;  /* 0x000000170400788c */ /* 0x000fd2000bf05270 */
[----:B------:R-:W-:Y:S05]  /*ba10*/  BRA.U !UP0, `(.L_x_7168) ;  /* 0x0000000108847547 */ /* 0x000fea000b800000 */
[----:B------:R-:W-:-:S09]  /*ba20*/  UISETP.NE.AND UP0, UPT, UR4, 0x18, UPT ;  /* 0x000000180400788c */ /* 0x000fd2000bf05270 */
[----:B------:R-:W-:Y:S05]  /*ba30*/  BRA.U !UP0, `(.L_x_7169) ;  /* 0x0000000108447547 */ /* 0x000fea000b800000 */
.L_x_7146:
        /* <DEDUP_REMOVED lines=16> */
.L_x_7170:
[----:B------:R-:W-:Y:S05]  /*bb40*/  EXIT ;  /* 0x000000000000794d */ /* 0x000fea0003800000 */
.L_x_7169:
        /* <DEDUP_REMOVED lines=11> */
.L_x_7172:
[----:B------:R-:W-:Y:S05]  /*bc00*/  BSYNC.RECONVERGENT B0 ;  /* 0x0000000000007941 */ /* 0x000fea0003800200 */
.L_x_7171:
[----:B------:R-:W-:Y:S01]  /*bc10*/  STG.E.U8 desc[UR36][R16.64], R3 ;  /* 0x0000000310007986 */ /* 0x000fe2000c101124 */
[----:B------:R-:W-:Y:S05]  /*bc20*/  EXIT ;  /* 0x000000000000794d */ /* 0x000fea0003800000 */
.L_x_7168:
        /* <DEDUP_REMOVED lines=13> */
.L_x_7173:
[----:B------:R-:W-:Y:S02]  /*bd00*/  ISETP.GT.U32.AND P0, PT, R5, 0x7f800000, PT ;  /* 0x7f8000000500780c */ /* 0x000fe40003f04070 */
[----:B------:R-:W-:-:S04]  /*bd10*/  MOV R3, 0x7f ;  /* 0x0000007f00037802 */ /* 0x000fc80000000f00 */
[----:B------:R-:W-:-:S05]  /*bd20*/  SEL R3, R3, 0x7c, P0 ;  /* 0x0000007c03037807 */ /* 0x000fca0000000000 */
[----:B------:R-:W-:Y:S01]  /*bd30*/  STG.E.U8 desc[UR36][R16.64], R3 ;  /* 0x0000000310007986 */ /* 0x000fe2000c101124 */
[----:B------:R-:W-:Y:S05]  /*bd40*/  EXIT ;  /* 0x000000000000794d */ /* 0x000fea0003800000 */
.L_x_7167:
[----:B------:R-:W-:-:S04]  /*bd50*/  I2FP.F32.U32 R0, R2 ;  /* 0x0000000200007245 */ /* 0x000fc80000201000 */
[----:B------:R-:W-:-:S05]  /*bd60*/  F2FP.BF16.F32.PACK_AB R0, RZ, R0 ;  /* 0x00000000ff00723e */ /* 0x000fca00000010ff */
[----:B------:R-:W-:Y:S01]  /*bd70*/  STG.E.U16 desc[UR36][R16.64], R0 ;  /* 0x0000000010007986 */ /* 0x000fe2000c101524 */
[----:B------:R-:W-:Y:S05]  /*bd80*/  EXIT ;  /* 0x000000000000794d */ /* 0x000fea0003800000 */
.L_x_7174:
        /* <DEDUP_REMOVED lines=15> */
.L_x_43434:


//--------------------- .text._ZN2at6native27unrolled_elementwise_kernelINS0_13AUnaryFunctorIssbZZZNS0_23logical_xor_kernel_cudaERNS_14TensorIteratorEENKUlvE0_clEvENKUlvE3_clEvEUlssE_EESt5arrayIPcLm2EELi4E23TrivialOffsetCalculatorILi1EjESD_NS0_6memory12LoadWithCastILi1EEENSE_13StoreWithCastILi1EEEEEviT_T0_T2_T3_T4_T5_ --------------------------
	.section	.text._ZN2at6native27unrolled_elementwise_kernelINS0_13AUnaryFunctorIssbZZZNS0_23logical_xor_kernel_cudaERNS_14TensorIteratorEENKUlvE0_clEvENKUlvE3_clEvEUlssE_EESt5arrayIPcLm2EELi4E23TrivialOffsetCalculatorILi1EjESD_NS0_6memory12LoadWithCastILi1EEENSE_13StoreWithCastILi1EEEEEviT_T0_T2_T3_T4_T5_,"ax",@progbits
	.align	128
        .global         _ZN2at6native27unrolled_elementwise_kernelINS0_13AUnaryFunctorIssbZZZNS0_23logical_xor_kernel_cudaERNS_14TensorIteratorEENKUlvE0_clEvENKUlvE3_clEvEUlssE_EESt5arrayIPcLm2EELi4E23TrivialOffsetCalculatorILi1EjESD_NS0_6memory12LoadWithCastILi1EEENSE_13StoreWithCastILi1EEEEEviT_T0_T2_T3_T4_T5_
        .type           _ZN2at6native27unrolled_elementwise_kernelINS0_13AUnaryFunctorIssbZZZNS0_23logical_xor_kernel_cudaERNS_14TensorIteratorEENKUlvE0_clEvENKUlvE3_clEvEUlssE_EESt5arrayIPcLm2EELi4E23TrivialOffsetCalculatorILi1EjESD_NS0_6memory12LoadWithCastILi1EEENSE_13StoreWithCastILi1EEEEEviT_T0_T2_T3_T4_T5_,@function
        .size           _ZN2at6native27unrolled_elementwise_kernelINS0_13AUnaryFunctorIssbZZZNS0_23logical_xor_kernel_cudaERNS_14TensorIteratorEENKUlvE0_clEvENKUlvE3_clEvEUlssE_EESt5arrayIPcLm2EELi4E23TrivialOffsetCalculatorILi1EjESD_NS0_6memory12LoadWithCastILi1EEENSE_13StoreWithCastILi1EEEEEviT_T0_T2_T3_T4_T5_,(.L_x_43435 - _ZN2at6native27unrolled_elementwise_kernelINS0_13AUnaryFunctorIssbZZZNS0_23logical_xor_kernel_cudaERNS_14TensorIteratorEENKUlvE0_clEvENKUlvE3_clEvEUlssE_EESt5arrayIPcLm2EELi4E23TrivialOffsetCalculatorILi1EjESD_NS0_6memory12LoadWithCastILi1EEENSE_13StoreWithCastILi1EEEEEviT_T0_T2_T3_T4_T5_)
        .other          _ZN2at6native27unrolled_elementwise_kernelINS0_13AUnaryFunctorIssbZZZNS0_23logical_xor_kernel_cudaERNS_14TensorIteratorEENKUlvE0_clEvENKUlvE3_clEvEUlssE_EESt5arrayIPcLm2EELi4E23TrivialOffsetCalculatorILi1EjESD_NS0_6memory12LoadWithCastILi1EEENSE_13StoreWithCastILi1EEEEEviT_T0_T2_T3_T4_T5_,@"STO_CUDA_ENTRY STV_DEFAULT"
_ZN2at6native27unrolled_elementwise_kernelINS0_13AUnaryFunctorIssbZZZNS0_23logical_xor_kernel_cudaERNS_14TensorIteratorEENKUlvE0_clEvENKUlvE3_clEvEUlssE_EESt5arrayIPcLm2EELi4E23TrivialOffsetCalculatorILi1EjESD_NS0_6memory12LoadWithCastILi1EEENSE_13StoreWithCastILi1EEEEEviT_T0_T2_T3_T4_T5_:
.text._ZN2at6native27unrolled_elementwise_kernelINS0_13AUnaryFunctorIssbZZZNS0_23logical_xor_kernel_cudaERNS_14TensorIteratorEENKUlvE0_clEvENKUlvE3_clEvEUlssE_EESt5arrayIPcLm2EELi4E23TrivialOffsetCalculatorILi1EjESD_NS0_6memory12LoadWithCastILi1EEENSE_13StoreWithCastILi1EEEEEviT_T0_T2_T3_T4_T5_:
        /* <DEDUP_REMOVED lines=32> */
.L_x_7180:
[----:B------:R3:W5:Y:S01]  /*0200*/  LDG.E.U8 R0, desc[UR36][R4.64] ;  /* 0x0000002404007981 */ /* 0x000762000c1e1100 */
[----:B------:R-:W-:Y:S05]  /*0210*/  BRA `(.L_x_7182) ;  /* 0x0000000c00507947 */ /* 0x000fea0003800000 */
.L_x_7179:
        /* <DEDUP_REMOVED lines=8> */
.L_x_7184:
[----:B------:R1:W5:Y:S01]  /*02a0*/  LDG.E.U16 R0, desc[UR36][R4.64] ;  /* 0x0000002404007981 */ /* 0x000362000c1e1500 */
[----:B------:R-:W-:Y:S05]  /*02b0*/  BRA `(.L_x_7182) ;  /* 0x0000000c00287947 */ /* 0x000fea0003800000 */
.L_x_7183:
[----:B------:R2:W5:Y:S01]  /*02c0*/  LDG.E.U16 R0, desc[UR36][R4.64] ;  /* 0x0000002404007981 */ /* 0x000562000c1e1500 */
[----:B------:R-:W-:Y:S05]  /*02d0*/  BRA `(.L_x_7182) ;  /* 0x0000000c00207947 */ /* 0x000fea0003800000 */
.L_x_7178:
        /* <DEDUP_REMOVED lines=9> */
.L_x_7186:
[----:B------:R-:W2:Y:S02]  /*0370*/  LDG.E.U16 R3, desc[UR36][R4.64] ;  /* 0x0000002404037981 */ /* 0x000ea4000c1e1500 */
[----:B--2---:R-:W-:-:S06]  /*0380*/  HADD2.F32 R3, -RZ, R3.H0_H0 ;  /* 0x20000003ff037230 */ /* 0x004fcc0000004100 */
[----:B------:R-:W0:Y:S02]  /*0390*/  F2I.FTZ.TRUNC.NTZ R3, R3 ;  /* 0x0000000300037305 */ /* 0x000e24000021f100 */
[----:B0-----:R-:W-:Y:S01]  /*03a0*/  PRMT R0, R3, 0x7610, R0 ;  /* 0x0000761003007816 */ /* 0x001fe20000000000 */
[----:B------:R-:W-:Y:S06]  /*03b0*/  BRA `(.L_x_7182) ;  /* 0x0000000800e87947 */ /* 0x000fec0003800000 */
.L_x_7185:
        /* <DEDUP_REMOVED lines=9> */
.L_x_7188:
[----:B------:R-:W2:Y:S02]  /*0450*/  LDG.E.U16 R4, desc[UR36][R4.64] ;  /* 0x0000002404047981 */ /* 0x000ea4000c1e1500 */
[----:B--2---:R-:W-:-:S06]  /*0460*/  HADD2.F32 R3, -RZ, R4.H0_H0 ;  /* 0x20000004ff037230 */ /* 0x004fcc0000004100 */
[----:B------:R-:W0:Y:S02]  /*0470*/  F2I.FTZ.TRUNC.NTZ R3, R3 ;  /* 0x0000000300037305 */ /* 0x000e24000021f100 */
[----:B0-----:R-:W-:Y:S01]  /*0480*/  PRMT R0, R3, 0x7610, R0 ;  /* 0x0000761003007816 */ /* 0x001fe20000000000 */
[----:B------:R-:W-:Y:S06]  /*0490*/  BRA `(.L_x_7182) ;  /* 0x0000000800b07947 */ /* 0x000fec0003800000 */
.L_x_7187:
[----:B------:R-:W2:Y:S02]  /*04a0*/  LDG.E.64 R4, desc[UR36][R4.64] ;  /* 0x0000002404047981 */ /* 0x000ea4000c1e1b00 */
[----:B--2---:R0:W1:Y:S01]  /*04b0*/  F2I.F64.TRUNC R0, R4 ;  /* 0x0000000400007311 */ /* 0x004062000030d100 */
[----:B------:R-:W-:Y:S05]  /*04c0*/  BRA `(.L_x_7182) ;  /* 0x0000000800a47947 */ /* 0x000fea0003800000 */
.L_x_7177:
        /* <DEDUP_REMOVED lines=12> */
.L_x_7191:
[----:B------:R-:W2:Y:S02]  /*0590*/  LDG.E.64 R4, desc[UR36][R4.64] ;  /* 0x0000002404047981 */ /* 0x000ea4000c1e1b00 */
[----:B--2---:R0:W1:Y:S01]  /*05a0*/  F2I.F64.TRUNC R0, R4 ;  /* 0x0000000400007311 */ /* 0x004062000030d100 */
[----:B------:R-:W-:Y:S05]  /*05b0*/  BRA `(.L_x_7182) ;  /* 0x0000000800687947 */ /* 0x000fea0003800000 */
.L_x_7190:
        /* <DEDUP_REMOVED lines=27> */
.L_x_7193:
        /* <DEDUP_REMOVED lines=11> */
[----:B------:R-:W-:-:S06]  /*0820*/  LOP3.LUT R3, R0, 0x80000000, R3, 0xf8, !PT ;  /* 0x8000000000037812 */ /* 0x000fcc00078ef803 */
[----:B------:R-:W0:Y:S02]  /*0830*/  F2I.FTZ.TRUNC.NTZ R3, R3 ;  /* 0x0000000300037305 */ /* 0x000e24000021f100 */
[----:B0-----:R-:W-:Y:S01]  /*0840*/  PRMT R0, R3, 0x7610, R0 ;  /* 0x0000761003007816 */ /* 0x001fe20000000000 */
[----:B------:R-:W-:Y:S06]  /*0850*/  BRA `(.L_x_7182) ;  /* 0x0000000400c07947 */ /* 0x000fec0003800000 */
.L_x_7192:
[----:B------:R-:W2:Y:S02]  /*0860*/  LDG.E.U16 R3, desc[UR36][R4.64] ;  /* 0x0000002404037981 */ /* 0x000ea4000c1e1500 */
[----:B--2---:R-:W-:-:S06]  /*0870*/  IMAD.U32 R3, R3, 0x10000, RZ ;  /* 0x0001000003037824 */ /* 0x004fcc00078e00ff */
[----:B------:R-:W0:Y:S02]  /*0880*/  F2I.FTZ.TRUNC.NTZ R3, R3 ;  /* 0x0000000300037305 */ /* 0x000e24000021f100 */
[----:B0-----:R-:W-:Y:S01]  /*0890*/  PRMT R0, R3, 0x7610, R0 ;  /* 0x0000761003007816 */ /* 0x001fe20000000000 */
[----:B------:R-:W-:Y:S06]  /*08a0*/  BRA `(.L_x_7182) ;  /* 0x0000000400ac7947 */ /* 0x000fec0003800000 */
.L_x_7189:
        /* <DEDUP_REMOVED lines=10> */
.L_x_7196:
        /* <DEDUP_REMOVED lines=21> */
.L_x_7200:
[----:B------:R-:W-:Y:S05]  /*0aa0*/  BSYNC.RECONVERGENT B1 ;  /* 0x0000000000017941 */ /* 0x000fea0003800200 */
.L_x_7199:
[----:B------:R-:W-:Y:S01]  /*0ab0*/  IMAD.SHL.U32 R0, R0, 0x100000, RZ ;  /* 0x0010000000007824 */ /* 0x000fe200078e00ff */
[----:B------:R-:W-:-:S04]  /*0ac0*/  LEA R3, R3, 0x3b800000, 0x17 ;  /* 0x3b80000003037811 */ /* 0x000fc800078eb8ff */
[----:B------:R-:W-:-:S07]  /*0ad0*/  LOP3.LUT R3, R3, R0, R7, 0xfe, !PT ;  /* 0x0000000003037212 */ /* 0x000fce00078efe07 */
.L_x_7198:
[----:B------:R-:W-:Y:S05]  /*0ae0*/  BSYNC.RECONVERGENT B0 ;  /* 0x0000000000007941 */ /* 0x000fea0003800200 */
.L_x_7197:
[----:B------:R-:W0:Y:S02]  /*0af0*/  F2I.FTZ.TRUNC.NTZ R3, R3 ;  /* 0x0000000300037305 */ /* 0x000e24000021f100 */
[----:B0-----:R-:W-:Y:S01]  /*0b00*/  PRMT R0, R3, 0x7610, R0 ;  /* 0x0000761003007816 */ /* 0x001fe20000000000 */
[----:B------:R-:W-:Y:S06]  /*0b10*/  BRA `(.L_x_7182) ;  /* 0x0000000400107947 */ /* 0x000fec0003800000 */
.L_x_7195:
        /* <DEDUP_REMOVED lines=21> */
.L_x_7204:
[----:B------:R-:W-:Y:S05]  /*0c70*/  BSYNC.RECONVERGENT B1 ;  /* 0x0000000000017941 */ /* 0x000fea0003800200 */
.L_x_7203:
[----:B------:R-:W-:Y:S01]  /*0c80*/  IMAD.SHL.U32 R0, R0, 0x200000, RZ ;  /* 0x0020000000007824 */ /* 0x000fe200078e00ff */
[----:B------:R-:W-:-:S04]  /*0c90*/  LEA R3, R3, 0x37800000, 0x17 ;  /* 0x3780000003037811 */ /* 0x000fc800078eb8ff */
[----:B------:R-:W-:-:S07]  /*0ca0*/  LOP3.LUT R3, R3, R0, R7, 0xfe, !PT ;  /* 0x0000000003037212 */ /* 0x000fce00078efe07 */
.L_x_7202:
[----:B------:R-:W-:Y:S05]  /*0cb0*/  BSYNC.RECONVERGENT B0 ;  /* 0x0000000000007941 */ /* 0x000fea0003800200 */
.L_x_7201:
[----:B------:R-:W0:Y:S02]  /*0cc0*/  F2I.FTZ.TRUNC.NTZ R3, R3 ;  /* 0x0000000300037305 */ /* 0x000e24000021f100 */
[----:B0-----:R-:W-:Y:S01]  /*0cd0*/  PRMT R0, R3, 0x7610, R0 ;  /* 0x0000761003007816 */ /* 0x001fe20000000000 */
[----:B------:R-:W-:Y:S06]  /*0ce0*/  BRA `(.L_x_7182) ;  /* 0x00000000009c7947 */ /* 0x000fec0003800000 */
.L_x_7194:
[----:B------:R-:W-:-:S09]  /*0cf0*/  UISETP.NE.AND UP0, UPT, UR4, 0x1c, UPT ;  /* 0x0000001c0400788c */ /* 0x000fd2000bf05270 */
[----:B------:R-:W-:Y:S05]  /*0d00*/  BRA.U !UP0, `(.L_x_7205) ;  /* 0x0000000108907547 */ /* 0x000fea000b800000 */
[----:B------:R-:W-:-:S09]  /*0d10*/  UISETP.NE.AND UP0, UPT, UR4, 0x1d, UPT ;  /* 0x0000001d0400788c */ /* 0x000fd2000bf05270 */
[----:B------:R-:W-:Y:S05]  /*0d20*/  BRA.U !UP0, `(.L_x_7206) ;  /* 0x0000000108807547 */ /* 0x000fea000b800000 */
[----:B------:R-:W-:-:S09]  /*0d30*/  UISETP.NE.AND UP0, UPT, UR4, 0x2c, UPT ;  /* 0x0000002c0400788c */ /* 0x000fd2000bf05270 */
[----:B------:R-:W-:Y:S05]  /*0d40*/  BRA.U !UP0, `(.L_x_7207) ;  /* 0x0000000108487547 */ /* 0x000fea000b800000 */
.L_x_7181:
        /* <DEDUP_REMOVED lines=16> */
.L_x_7208:
[----:B------:R-:W-:Y:S01]  /*0e50*/  PRMT R0, RZ, 0x7610, R0 ;  /* 0x00007610ff007816 */ /* 0x000fe20000000000 */
[----:B------:R-:W-:Y:S06]  /*0e60*/  BRA `(.L_x_7182) ;  /* 0x00000000003c7947 */ /* 0x000fec0003800000 */
.L_x_7207:
        /* <DEDUP_REMOVED lines=8> */
.L_x_7210:
[----:B------:R-:W-:Y:S05]  /*0ef0*/  BSYNC.RECONVERGENT B0 ;  /* 0x0000000000007941 */ /* 0x000fea0003800200 */
.L_x_7209:
[----:B------:R-:W0:Y:S02]  /*0f00*/  F2I.FTZ.TRUNC.NTZ R3, R3 ;  /* 0x0000000300037305 */ /* 0x000e24000021f100 */
[----:B0-----:R-:W-:Y:S01]  /*0f10*/  PRMT R0, R3, 0x7610, R0 ;  /* 0x0000761003007816 */ /* 0x001fe20000000000 */
[----:B------:R-:W-:Y:S06]  /*0f20*/  BRA `(.L_x_7182) ;  /* 0x00000000000c7947 */ /* 0x000fec0003800000 */
.L_x_7206:
[----:B------:R0:W5:Y:S01]  /*0f30*/  LDG.E.U16 R0, desc[UR36][R4.64] ;  /* 0x0000002404007981 */ /* 0x000162000c1e1500 */
[----:B------:R-:W-:Y:S05]  /*0f40*/  BRA `(.L_x_7182) ;  /* 0x0000000000047947 */ /* 0x000fea0003800000 */
.L_x_7205:
[----:B------:R0:W5:Y:S02]  /*0f50*/  LDG.E.U16 R0, desc[UR36][R4.64] ;  /* 0x0000002404007981 */ /* 0x000164000c1e1500 */
.L_x_7182:
[----:B-1---5:R-:W-:Y:S01]  /*0f60*/  PRMT R0, R0, 0x9910, RZ ;  /* 0x0000991000007816 */ /* 0x022fe200000000ff */
[----:B------:R-:W-:-:S03]  /*0f70*/  VIADD R18, R2, 0x80 ;  /* 0x0000008002127836 */ /* 0x000fc60000000000 */
[----:B------:R-:W-:-:S04]  /*0f80*/  ISETP.NE.AND P0, PT, R0, RZ, PT ;  /* 0x000000ff0000720c */ /* 0x000fc80003f05270 */
[----:B------:R-:W-:-:S09]  /*0f90*/  P2R R16, PR, RZ, 0x1 ;  /* 0x00000001ff107803 */ /* 0x000fd20000000000 */
.L_x_7176:
[----:B------:R-:W-:Y:S05]  /*0fa0*/  BSYNC.RECONVERGENT B6 ;  /* 0x0000000000067941 */ /* 0x000fea0003800200 */
.L_x_7175:
[----:B------:R-:W-:Y:S01]  /*0fb0*/  ISETP.GE.AND P0, PT, R18, R19, PT ;  /* 0x000000131200720c */ /* 0x000fe20003f06270 */
[----:B------:R-:W-:Y:S01]  /*0fc0*/  BSSY.RECONVERGENT B6, `(.L_x_7211) ;  /* 0x00000f1000067945 */ /* 0x000fe20003800200 */
[----:B------:R-:W-:-:S04]  /*0fd0*/  PLOP3.LUT P1, PT, PT, PT, PT, 0x8, 0x80 ;  /* 0x000000000080781c */ /* 0x000fc80003f2e170 */
[----:B------:R-:W-:-:S07]  /*0fe0*/  P2R R17, PR, RZ, 0x2 ;  /* 0x00000002ff117803 */ /* 0x000fce0000000000 */
[----:B------:R-:W-:Y:S05]  /*0ff0*/  @P0 BRA `(.L_x_7212) ;  /* 0x0000000c00b40947 */ /* 0x000fea0003800000 */
[----:B0-234-:R-:W0:Y:S01]  /*1000*/  LDC.64 R4, c[0x0][0x390] ;  /* 0x0000e400ff047b82 */ /* 0x01de220000000a00 */
        /* <DEDUP_REMOVED lines=18> */
.L_x_7216:
[----:B------:R0:W5:Y:S01]  /*1130*/  LDG.E.U8 R0, desc[UR36][R4.64] ;  /* 0x0000002404007981 */ /* 0x000162000c1e1100 */
[----:B------:R-:W-:Y:S05]  /*1140*/  BRA `(.L_x_7218) ;  /* 0x0000000c00507947 */ /* 0x000fea0003800000 */
.L_x_7215:
        /* <DEDUP_REMOVED lines=8> */
.L_x_7220:
[----:B------:R0:W5:Y:S01]  /*11d0*/  LDG.E.U16 R0, desc[UR36][R4.64] ;  /* 0x0000002404007981 */ /* 0x000162000c1e1500 */
[----:B------:R-:W-:Y:S05]  /*11e0*/  BRA `(.L_x_7218) ;  /* 0x0000000c00287947 */ /* 0x000fea0003800000 */
.L_x_7219:
[----:B------:R0:W5:Y:S01]  /*11f0*/  LDG.E.U16 R0, desc[UR36][R4.64] ;  /* 0x0000002404007981 */ /* 0x000162000c1e1500 */
[----:B------:R-:W-:Y:S05]  /*1200*/  BRA `(.L_x_7218) ;  /* 0x0000000c00207947 */ /* 0x000fea0003800000 */
.L_x_7214:
        /* <DEDUP_REMOVED lines=9> */
.L_x_7222:
[----:B------:R-:W2:Y:S02]  /*12a0*/  LDG.E.U16 R3, desc[UR36][R4.64] ;  /* 0x0000002404037981 */ /* 0x000ea4000c1e1500 */
[----:B--2---:R-:W-:-:S06]  /*12b0*/  HADD2.F32 R3, -RZ, R3.H0_H0 ;  /* 0x20000003ff037230 */ /* 0x004fcc0000004100 */
[----:B------:R-:W0:Y:S02]  /*12c0*/  F2I.FTZ.TRUNC.NTZ R3, R3 ;  /* 0x0000000300037305 */ /* 0x000e24000021f100 */
[----:B0-----:R-:W-:Y:S01]  /*12d0*/  PRMT R0, R3, 0x7610, R0 ;  /* 0x0000761003007816 */ /* 0x001fe20000000000 */
[----:B------:R-:W-:Y:S06]  /*12e0*/  BRA `(.L_x_7218) ;  /* 0x0000000800e87947 */ /* 0x000fec0003800000 */
.L_x_7221:
        /* <DEDUP_REMOVED lines=9> */
.L_x_7224:
[----:B------:R-:W2:Y:S02]  /*1380*/  LDG.E.U16 R4, desc[UR36][R4.64] ;  /* 0x0000002404047981 */ /* 0x000ea4000c1e1500 */
[----:B--2---:R-:W-:-:S06]  /*1390*/  HADD2.F32 R3, -RZ, R4.H0_H0 ;  /* 0x20000004ff037230 */ /* 0x004fcc0000004100 */
[----:B------:R-:W0:Y:S02]  /*13a0*/  F2I.FTZ.TRUNC.NTZ R3, R3 ;  /* 0x0000000300037305 */ /* 0x000e24000021f100 */
[----:B0-----:R-:W-:Y:S01]  /*13b0*/  PRMT R0, R3, 0x7610, R0 ;  /* 0x0000761003007816 */ /* 0x001fe20000000000 */
[----:B------:R-:W-:Y:S06]  /*13c0*/  BRA `(.L_x_7218) ;  /* 0x0000000800b07947 */ /* 0x000fec0003800000 */
.L_x_7223:
[----:B------:R-:W2:Y:S02]  /*13d0*/  LDG.E.64 R4, desc[UR36][R4.64] ;  /* 0x0000002404047981 */ /* 0x000ea4000c1e1b00 */
[----:B--2---:R0:W1:Y:S01]  /*13e0*/  F2I.F64.TRUNC R0, R4 ;  /* 0x0000000400007311 */ /* 0x004062000030d100 */
[----:B------:R-:W-:Y:S05]  /*13f0*/  BRA `(.L_x_7218) ;  /* 0x0000000800a47947 */ /* 0x000fea0003800000 */
.L_x_7213:
        /* <DEDUP_REMOVED lines=12> */
.L_x_7227:
[----:B------:R-:W2:Y:S02]  /*14c0*/  LDG.E.64 R4, desc[UR36][R4.64] ;  /* 0x0000002404047981 */ /* 0x000ea4000c1e1b00 */
[----:B--2---:R0:W1:Y:S01]  /*14d0*/  F2I.F64.TRUNC R0, R4 ;  /* 0x0000000400007311 */ /* 0x004062000030d100 */
[----:B------:R-:W-:Y:S05]  /*14e0*/  BRA `(.L_x_7218) ;  /* 0x0000000800687947 */ /* 0x000fea0003800000 */
.L_x_7226:
        /* <DEDUP_REMOVED lines=27> */
.L_x_7229:
        /* <DEDUP_REMOVED lines=11> */
[----:B------:R-:W-:-:S06]  /*1750*/  LOP3.LUT R3, R0, 0x80000000, R3, 0xf8, !PT ;  /* 0x8000000000037812 */ /* 0x000fcc00078ef803 */
[----:B------:R-:W0:Y:S02]  /*1760*/  F2I.FTZ.TRUNC.NTZ R3, R3 ;  /* 0x0000000300037305 */ /* 0x000e24000021f100 */
[----:B0-----:R-:W-:Y:S01]  /*1770*/  PRMT R0, R3, 0x7610, R0 ;  /* 0x0000761003007816 */ /* 0x001fe20000000000 */
[----:B------:R-:W-:Y:S06]  /*1780*/  BRA `(.L_x_7218) ;  /* 0x0000000400c07947 */ /* 0x000fec0003800000 */
.L_x_7228:
[----:B------:R-:W2:Y:S02]  /*1790*/  LDG.E.U16 R3, desc[UR36][R4.64] ;  /* 0x0000002404037981 */ /* 0x000ea4000c1e1500 */
[----:B--2---:R-:W-:-:S06]  /*17a0*/  IMAD.U32 R3, R3, 0x10000, RZ ;  /* 0x0001000003037824 */ /* 0x004fcc00078e00ff */
[----:B------:R-:W0:Y:S02]  /*17b0*/  F2I.FTZ.TRUNC.NTZ R3, R3 ;  /* 0x0000000300037305 */ /* 0x000e24000021f100 */
[----:B0-----:R-:W-:Y:S01]  /*17c0*/  PRMT R0, R3, 0x7610, R0 ;  /* 0x0000761003007816 */ /* 0x001fe20000000000 */
[----:B------:R-:W-:Y:S06]  /*17d0*/  BRA `(.L_x_7218) ;  /* 0x0000000400ac7947 */ /* 0x000fec0003800000 */
.L_x_7225:
        /* <DEDUP_REMOVED lines=10> */
.L_x_7232:
        /* <DEDUP_REMOVED lines=21> */
.L_x_7236:
[----:B------:R-:W-:Y:S05]  /*19d0*/  BSYNC.RECONVERGENT B1 ;  /* 0x0000000000017941 */ /* 0x000fea0003800200 */
.L_x_7235:
[----:B------:R-:W-:Y:S01]  /*19e0*/  IMAD.SHL.U32 R0, R0, 0x100000, RZ ;  /* 0x0010000000007824 */ /* 0x000fe200078e00ff */
[----:B------:R-:W-:-:S04]  /*19f0*/  LEA R3, R3, 0x3b800000, 0x17 ;  /* 0x3b80000003037811 */ /* 0x000fc800078eb8ff */
[----:B------:R-:W-:-:S07]  /*1a00*/  LOP3.LUT R3, R3, R0, R7, 0xfe, !PT ;  /* 0x0000000003037212 */ /* 0x000fce00078efe07 */
.L_x_7234:
[----:B------:R-:W-:Y:S05]  /*1a10*/  BSYNC.RECONVERGENT B0 ;  /* 0x0000000000007941 */ /* 0x000fea0003800200 */
.L_x_7233:
[----:B------:R-:W0:Y:S02]  /*1a20*/  F2I.FTZ.TRUNC.NTZ R3, R3 ;  /* 0x0000000300037305 */ /* 0x000e24000021f100 */
[----:B0-----:R-:W-:Y:S01]  /*1a30*/  PRMT R0, R3, 0x7610, R0 ;  /* 0x0000761003007816 */ /* 0x001fe20000000000 */
[----:B------:R-:W-:Y:S06]  /*1a40*/  BRA `(.L_x_7218) ;  /* 0x0000000400107947 */ /* 0x000fec0003800000 */
.L_x_7231:
        /* <DEDUP_REMOVED lines=21> */
.L_x_7240:
[----:B------:R-:W-:Y:S05]  /*1ba0*/  BSYNC.RECONVERGENT B1 ;  /* 0x0000000000017941 */ /* 0x000fea0003800200 */
.L_x_7239:
[----:B------:R-:W-:Y:S01]  /*1bb0*/  IMAD.SHL.U32 R0, R0, 0x200000, RZ ;  /* 0x0020000000007824 */ /* 0x000fe200078e00ff */
[----:B------:R-:W-:-:S04]  /*1bc0*/  LEA R3, R3, 0x37800000, 0x17 ;  /* 0x3780000003037811 */ /* 0x000fc800078eb8ff */
[----:B------:R-:W-:-:S07]  /*1bd0*/  LOP3.LUT R3, R3, R0, R7, 0xfe, !PT ;  /* 0x0000000003037212 */ /* 0x000fce00078efe07 */
.L_x_7238:
[----:B------:R-:W-:Y:S05]  /*1be0*/  BSYNC.RECONVERGENT B0 ;  /* 0x0000000000007941 */ /* 0x000fea0003800200 */
.L_x_7237:
[----:B------:R-:W0:Y:S02]  /*1bf0*/  F2I.FTZ.TRUNC.NTZ R3, R3 ;  /* 0x0000000300037305 */ /* 0x000e24000021f100 */
[----:B0-----:R-:W-:Y:S01]  /*1c00*/  PRMT R0, R3, 0x7610, R0 ;  /* 0x0000761003007816 */ /* 0x001fe20000000000 */
[----:B------:R-:W-:Y:S06]  /*1c10*/  BRA `(.L_x_7218) ;  /* 0x00000000009c7947 */ /* 0x000fec0003800000 */
.L_x_7230:
        /* <DEDUP_REMOVED lines=14> */
.L_x_7244:
[----:B------:R-:W-:Y:S05]  /*1d00*/  BSYNC.RECONVERGENT B0 ;  /* 0x0000000000007941 */ /* 0x000fea0003800200 */
.L_x_7243:
[----:B------:R-:W0:Y:S02]  /*1d10*/  F2I.FTZ.TRUNC.NTZ R3, R3 ;  /* 0x0000000300037305 */ /* 0x000e24000021f100 */
[----:B0-----:R-:W-:Y:S01]  /*1d20*/  PRMT R0, R3, 0x7610, R0 ;  /* 0x0000761003007816 */ /* 0x001fe20000000000 */
[----:B------:R-:W-:Y:S06]  /*1d30*/  BRA `(.L_x_7218) ;  /* 0x0000000000547947 */ /* 0x000fec0003800000 */
.L_x_7217:
        /* <DEDUP_REMOVED lines=16> */
.L_x_7245:
[----:B------:R-:W-:Y:S01]  /*1e40*/  PRMT R0, RZ, 0x7610, R0 ;  /* 0x00007610ff007816 */ /* 0x000fe20000000000 */
[----:B------:R-:W-:Y:S06]  /*1e50*/  BRA `(.L_x_7218) ;  /* 0x00000000000c7947 */ /* 0x000fec0003800000 */
.L_x_7242:
[----:B------:R3:W5:Y:S01]  /*1e60*/  LDG.E.U16 R0, desc[UR36][R4.64] ;  /* 0x0000002404007981 */ /* 0x000762000c1e1500 */
[----:B------:R-:W-:Y:S05]  /*1e70*/  BRA `(.L_x_7218) ;  /* 0x0000000000047947 */ /* 0x000fea0003800000 */
.L_x_7241:
[----:B------:R2:W5:Y:S02]  /*1e80*/  LDG.E.U16 R0, desc[UR36][R4.64] ;  /* 0x0000002404007981 */ /* 0x000564000c1e1500 */
.L_x_7218:
[----:B-1---5:R-:W-:Y:S01]  /*1e90*/  PRMT R0, R0, 0x9910, RZ ;  /* 0x0000991000007816 */ /* 0x022fe200000000ff */
[----:B------:R-:W-:-:S03]  /*1ea0*/  VIADD R18, R18, 0x80 ;  /* 0x0000008012127836 */ /* 0x000fc60000000000 */
[----:B------:R-:W-:-:S04]  /*1eb0*/  ISETP.NE.AND P0, PT, R0, RZ, PT ;  /* 0x000000ff0000720c */ /* 0x000fc80003f05270 */
[----:B------:R-:W-:-:S09]  /*1ec0*/  P2R R17, PR, RZ, 0x1 ;  /* 0x00000001ff117803 */ /* 0x000fd20000000000 */
.L_x_7212:
[----:B------:R-:W-:Y:S05]  /*1ed0*/  BSYNC.RECONVERGENT B6 ;  /* 0x0000000000067941 */ /* 0x000fea0003800200 */
.L_x_7211:
        /* <DEDUP_REMOVED lines=24> */
.L_x_7251:
[----:B------:R0:W5:Y:S01]  /*2060*/  LDG.E.U8 R0, desc[UR36][R4.64] ;  /* 0x0000002404007981 */ /* 0x000162000c1e1100 */
[----:B------:R-:W-:Y:S05]  /*2070*/  BRA `(.L_x_7253) ;  /* 0x0000000c00507947 */ /* 0x000fea0003800000 */
.L_x_7250:
        /* <DEDUP_REMOVED lines=8> */
.L_x_7255:
[----:B------:R0:W5:Y:S01]  /*2100*/  LDG.E.U16 R0, desc[UR36][R4.64] ;  /* 0x0000002404007981 */ /* 0x000162000c1e1500 */
[----:B------:R-:W-:Y:S05]  /*2110*/  BRA `(.L_x_7253) ;  /* 0x0000000c00287947 */ /* 0x000fea0003800000 */
.L_x_7254:
[----:B------:R0:W5:Y:S01]  /*2120*/  LDG.E.U16 R0, desc[UR36][R4.64] ;  /* 0x0000002404007981 */ /* 0x000162000c1e1500 */
[----:B------:R-:W-:Y:S05]  /*2130*/  BRA `(.L_x_7253) ;  /* 0x0000000c00207947 */ /* 0x000fea0003800000 */
.L_x_7249:
        /* <DEDUP_REMOVED lines=9> */
.L_x_7257:
[----:B------:R-:W2:Y:S02]  /*21d0*/  LDG.E.U16 R3, desc[UR36][R4.64] ;  /* 0x0000002404037981 */ /* 0x000ea4000c1e1500 */
[----:B--2---:R-:W-:-:S06]  /*21e0*/  HADD2.F32 R3, -RZ, R3.H0_H0 ;  /* 0x20000003ff037230 */ /* 0x004fcc0000004100 */
[----:B------:R-:W0:Y:S02]  /*21f0*/  F2I.FTZ.TRUNC.NTZ R3, R3 ;  /* 0x0000000300037305 */ /* 0x000e24000021f100 */
[----:B0-----:R-:W-:Y:S01]  /*2200*/  PRMT R0, R3, 0x7610, R0 ;  /* 0x0000761003007816 */ /* 0x001fe20000000000 */
[----:B------:R-:W-:Y:S06]  /*2210*/  BRA `(.L_x_7253) ;  /* 0x0000000800e87947 */ /* 0x000fec0003800000 */
.L_x_7256:
        /* <DEDUP_REMOVED lines=9> */
.L_x_7259:
[----:B------:R-:W2:Y:S02]  /*22b0*/  LDG.E.U16 R4, desc[UR36][R4.64] ;  /* 0x0000002404047981 */ /* 0x000ea4000c1e1500 */
[----:B--2---:R-:W-:-:S06]  /*22c0*/  HADD2.F32 R3, -RZ, R4.H0_H0 ;  /* 0x20000004ff037230 */ /* 0x004fcc0000004100 */
[----:B------:R-:W0:Y:S02]  /*22d0*/  F2I.FTZ.TRUNC.NTZ R3, R3 ;  /* 0x0000000300037305 */ /* 0x000e24000021f100 */
[----:B0-----:R-:W-:Y:S01]  /*22e0*/  PRMT R0, R3, 0x7610, R0 ;  /* 0x0000761003007816 */ /* 0x001fe20000000000 */
[----:B------:R-:W-:Y:S06]  /*22f0*/  BRA `(.L_x_7253) ;  /* 0x0000000800b07947 */ /* 0x000fec0003800000 */
.L_x_7258:
[----:B------:R-:W2:Y:S02]  /*2300*/  LDG.E.64 R4, desc[UR36][R4.64] ;  /* 0x0000002404047981 */ /* 0x000ea4000c1e1b00 */
[----:B--2---:R0:W1:Y:S01]  /*2310*/  F2I.F64.TRUNC R0, R4 ;  /* 0x0000000400007311 */ /* 0x004062000030d100 */
[----:B------:R-:W-:Y:S05]  /*2320*/  BRA `(.L_x_7253) ;  /* 0x0000000800a47947 */ /* 0x000fea0003800000 */
.L_x_7248:
        /* <DEDUP_REMOVED lines=12> */
.L_x_7262:
[----:B------:R-:W2:Y:S02]  /*23f0*/  LDG.E.64 R4, desc[UR36][R4.64] ;  /* 0x0000002404047981 */ /* 0x000ea4000c1e1b00 */
[----:B--2---:R3:W4:Y:S01]  /*2400*/  F2I.F64.TRUNC R0, R4 ;  /* 0x0000000400007311 */ /* 0x004722000030d100 */
[----:B------:R-:W-:Y:S05]  /*2410*/  BRA `(.L_x_7253) ;  /* 0x0000000800687947 */ /* 0x000fea0003800000 */
.L_x_7261:
        /* <DEDUP_REMOVED lines=27> */
.L_x_7264:
        /* <DEDUP_REMOVED lines=15> */
.L_x_7263:
[----:B------:R-:W2:Y:S02]  /*26c0*/  LDG.E.U16 R3, desc[UR36][R4.64] ;  /* 0x0000002404037981 */ /* 0x000ea4000c1e1500 */
[----:B--2---:R-:W-:-:S06]  /*26d0*/  IMAD.U32 R3, R3, 0x10000, RZ ;  /* 0x0001000003037824 */ /* 0x004fcc00078e00ff */
[----:B------:R-:W0:Y:S02]  /*26e0*/  F2I.FTZ.TRUNC.NTZ R3, R3 ;  /* 0x0000000300037305 */ /* 0x000e24000021f100 */
[----:B0-----:R-:W-:Y:S01]  /*26f0*/  PRMT R0, R3, 0x7610, R0 ;  /* 0x0000761003007816 */ /* 0x001fe20000000000 */
[----:B------:R-:W-:Y:S06]  /*2700*/  BRA `(.L_x_7253) ;  /* 0x0000000400ac7947 */ /* 0x000fec0003800000 */
.L_x_7260:
        /* <DEDUP_REMOVED lines=10> */
.L_x_7267:
        /* <DEDUP_REMOVED lines=21> */
.L_x_7271:
[----:B------:R-:W-:Y:S05]  /*2900*/  BSYNC.RECONVERGENT B1 ;  /* 0x0000000000017941 */ /* 0x000fea0003800200 */
.L_x_7270:
[----:B------:R-:W-:Y:S01]  /*2910*/  IMAD.SHL.U32 R0, R0, 0x100000, RZ ;  /* 0x0010000000007824 */ /* 0x000fe200078e00ff */
[----:B------:R-:W-:-:S04]  /*2920*/  LEA R3, R3, 0x3b800000, 0x17 ;  /* 0x3b80000003037811 */ /* 0x000fc800078eb8ff */
[----:B------:R-:W-:-:S07]  /*2930*/  LOP3.LUT R3, R3, R0, R7, 0xfe, !PT ;  /* 0x0000000003037212 */ /* 0x000fce00078efe07 */
.L_x_7269:
[----:B------:R-:W-:Y:S05]  /*2940*/  BSYNC.RECONVERGENT B0 ;  /* 0x0000000000007941 */ /* 0x000fea0003800200 */
.L_x_7268:
[----:B------:R-:W0:Y:S02]  /*2950*/  F2I.FTZ.TRUNC.NTZ R3, R3 ;  /* 0x0000000300037305 */ /* 0x000e24000021f100 */
[----:B0-----:R-:W-:Y:S01]  /*2960*/  PRMT R0, R3, 0x7610, R0 ;  /* 0x0000761003007816 */ /* 0x001fe20000000000 */
[----:B------:R-:W-:Y:S06]  /*2970*/  BRA `(.L_x_7253) ;  /* 0x0000000400107947 */ /* 0x000fec0003800000 */
.L_x_7266:
        /* <DEDUP_REMOVED lines=21> */
.L_x_7275:
[----:B------:R-:W-:Y:S05]  /*2ad0*/  BSYNC.RECONVERGENT B1 ;  /* 0x0000000000017941 */ /* 0x000fea0003800200 */
.L_x_7274:
[----:B------:R-:W-:Y:S01]  /*2ae0*/  IMAD.SHL.U32 R0, R0, 0x200000, RZ ;  /* 0x0020000000007824 */ /* 0x000fe200078e00ff */
[----:B------:R-:W-:-:S04]  /*2af0*/  LEA R3, R3, 0x37800000, 0x17 ;  /* 0x3780000003037811 */ /* 0x000fc800078eb8ff */
[----:B------:R-:W-:-:S07]  /*2b00*/  LOP3.LUT R3, R3, R0, R7, 0xfe, !PT ;  /* 0x0000000003037212 */ /* 0x000fce00078efe07 */
.L_x_7273:
[----:B------:R-:W-:Y:S05]  /*2b10*/  BSYNC.RECONVERGENT B0 ;  /* 0x0000000000007941 */ /* 0x000fea0003800200 */
.L_x_7272:
[----:B------:R-:W0:Y:S02]  /*2b20*/  F2I.FTZ.TRUNC.NTZ R3, R3 ;  /* 0x0000000300037305 */ /* 0x000e24000021f100 */
[----:B0-----:R-:W-:Y:S01]  /*2b30*/  PRMT R0, R3, 0x7610, R0 ;  /* 0x0000761003007816 */ /* 0x001fe20000000000 */
[----:B------:R-:W-:Y:S06]  /*2b40*/  BRA `(.L_x_7253) ;  /* 0x00000000009c7947 */ /* 0x000fec0003800000 */
.L_x_7265:
        /* <DEDUP_REMOVED lines=14> */
.L_x_7279:
[----:B------:R-:W-:Y:S05]  /*2c30*/  BSYNC.RECONVERGENT B0 ;  /* 0x0000000000007941 */ /* 0x000fea0003800200 */
.L_x_7278:
[----:B------:R-:W0:Y:S02]  /*2c40*/  F2I.FTZ.TRUNC.NTZ R3, R3 ;  /* 0x0000000300037305 */ /* 0x000e24000021f100 */
[----:B0-----:R-:W-:Y:S01]  /*2c50*/  PRMT R0, R3, 0x7610, R0 ;  /* 0x0000761003007816 */ /* 0x001fe20000000000 */
[----:B------:R-:W-:Y:S06]  /*2c60*/  BRA `(.L_x_7253) ;  /* 0x0000000000547947 */ /* 0x000fec0003800000 */
.L_x_7252:
        /* <DEDUP_REMOVED lines=16> */
.L_x_7280:
[----:B------:R-:W-:Y:S01]  /*2d70*/  PRMT R0, RZ, 0x7610, R0 ;  /* 0x00007610ff007816 */ /* 0x000fe20000000000 */
[----:B------:R-:W-:Y:S06]  /*2d80*/  BRA `(.L_x_7253) ;  /* 0x00000000000c7947 */ /* 0x000fec0003800000 */
.L_x_7277:
[----:B------:R2:W5:Y:S01]  /*2d90*/  LDG.E.U16 R0, desc[UR36][R4.64] ;  /* 0x0000002404007981 */ /* 0x000562000c1e1500 */
[----:B------:R-:W-:Y:S05]  /*2da0*/  BRA `(.L_x_7253) ;  /* 0x0000000000047947 */ /* 0x000fea0003800000 */
.L_x_7276:
[----:B------:R1:W5:Y:S02]  /*2db0*/  LDG.E.U16 R0, desc[UR36][R4.64] ;  /* 0x0000002404007981 */ /* 0x000364000c1e1500 */
.L_x_7253:
[----:B-1--45:R-:W-:Y:S01]  /*2dc0*/  PRMT R0, R0, 0x9910, RZ ;  /* 0x0000991000007816 */ /* 0x032fe200000000ff */
[----:B------:R-:W-:-:S03]  /*2dd0*/  VIADD R18, R18, 0x80 ;  /* 0x0000008012127836 */ /* 0x000fc60000000000 */
[----:B------:R-:W-:-:S04]  /*2de0*/  ISETP.NE.AND P0, PT, R0, RZ, PT ;  /* 0x000000ff0000720c */ /* 0x000fc80003f05270 */
[----:B------:R-:W-:-:S09]  /*2df0*/  P2R R22, PR, RZ, 0x1 ;  /* 0x00000001ff167803 */ /* 0x000fd20000000000 */
.L_x_7247:
[----:B------:R-:W-:Y:S05]  /*2e00*/  BSYNC.RECONVERGENT B6 ;  /* 0x0000000000067941 */ /* 0x000fea0003800200 */
.L_x_7246:
[----:B------:R-:W-:Y:S01]  /*2e10*/  ISETP.GE.AND P1, PT, R18, R19, PT ;  /* 0x000000131200720c */ /* 0x000fe20003f26270 */
[----:B------:R-:W-:Y:S01]  /*2e20*/  BSSY.RECONVERGENT B6, `(.L_x_7281) ;  /* 0x00000ee000067945 */ /* 0x000fe20003800200 */
[----:B------:R-:W-:-:S11]  /*2e30*/  PLOP3.LUT P0, PT, PT, PT, PT, 0x8, 0x80 ;  /* 0x000000000080781c */ /* 0x000fd60003f0e170 */
        /* <DEDUP_REMOVED lines=20> */
.L_x_7286:
[----:B------:R0:W5:Y:S01]  /*2f80*/  LDG.E.U8 R0, desc[UR36][R4.64] ;  /* 0x0000002404007981 */ /* 0x000162000c1e1100 */
[----:B------:R-:W-:Y:S05]  /*2f90*/  BRA `(.L_x_7288) ;  /* 0x0000000c00507947 */ /* 0x000fea0003800000 */
.L_x_7285:
        /* <DEDUP_REMOVED lines=8> */
.L_x_7290:
[----:B------:R0:W5:Y:S01]  /*3020*/  LDG.E.U16 R0, desc[UR36][R4.64] ;  /* 0x0000002404007981 */ /* 0x000162000c1e1500 */
[----:B------:R-:W-:Y:S05]  /*3030*/  BRA `(.L_x_7288) ;  /* 0x0000000c00287947 */ /* 0x000fea0003800000 */
.L_x_7289:
[----:B------:R0:W5:Y:S01]  /*3040*/  LDG.E.U16 R0, desc[UR36][R4.64] ;  /* 0x0000002404007981 */ /* 0x000162000c1e1500 */
[----:B------:R-:W-:Y:S05]  /*3050*/  BRA `(.L_x_7288) ;  /* 0x0000000c00207947 */ /* 0x000fea0003800000 */
.L_x_7284:
        /* <DEDUP_REMOVED lines=9> */
.L_x_7292:
[----:B------:R-:W2:Y:S02]  /*30f0*/  LDG.E.U16 R3, desc[UR36][R4.64] ;  /* 0x0000002404037981 */ /* 0x000ea4000c1e1500 */
[----:B--2---:R-:W-:-:S06]  /*3100*/  HADD2.F32 R3, -RZ, R3.H0_H0 ;  /* 0x20000003ff037230 */ /* 0x004fcc0000004100 */
[----:B------:R-:W0:Y:S02]  /*3110*/  F2I.FTZ.TRUNC.NTZ R3, R3 ;  /* 0x0000000300037305 */ /* 0x000e24000021f100 */
[----:B0-----:R-:W-:Y:S01]  /*3120*/  PRMT R0, R3, 0x7610, R0 ;  /* 0x0000761003007816 */ /* 0x001fe20000000000 */
[----:B------:R-:W-:Y:S06]  /*3130*/  BRA `(.L_x_7288) ;  /* 0x0000000800e87947 */ /* 0x000fec0003800000 */
.L_x_7291:
        /* <DEDUP_REMOVED lines=9> */
.L_x_7294:
[----:B------:R-:W2:Y:S02]  /*31d0*/  LDG.E.U16 R4, desc[UR36][R4.64] ;  /* 0x0000002404047981 */ /* 0x000ea4000c1e1500 */
[----:B--2---:R-:W-:-:S06]  /*31e0*/  HADD2.F32 R3, -RZ, R4.H0_H0 ;  /* 0x20000004ff037230 */ /* 0x004fcc0000004100 */
[----:B------:R-:W0:Y:S02]  /*31f0*/  F2I.FTZ.TRUNC.NTZ R3, R3 ;  /* 0x0000000300037305 */ /* 0x000e24000021f100 */
[----:B0-----:R-:W-:Y:S01]  /*3200*/  PRMT R0, R3, 0x7610, R0 ;  /* 0x0000761003007816 */ /* 0x001fe20000000000 */
[----:B------:R-:W-:Y:S06]  /*3210*/  BRA `(.L_x_7288) ;  /* 0x0000000800b07947 */ /* 0x000fec0003800000 */
.L_x_7293:
[----:B------:R-:W2:Y:S02]  /*3220*/  LDG.E.64 R4, desc[UR36][R4.64] ;  /* 0x0000002404047981 */ /* 0x000ea4000c1e1b00 */
[----:B--2---:R0:W1:Y:S01]  /*3230*/  F2I.F64.TRUNC R0, R4 ;  /* 0x0000000400007311 */ /* 0x004062000030d100 */
[----:B------:R-:W-:Y:S05]  /*3240*/  BRA `(.L_x_7288) ;  /* 0x0000000800a47947 */ /* 0x000fea0003800000 */
.L_x_7283:
        /* <DEDUP_REMOVED lines=12> */
.L_x_7297:
[----:B------:R-:W2:Y:S02]  /*3310*/  LDG.E.64 R4, desc[UR36][R4.64] ;  /* 0x0000002404047981 */ /* 0x000ea4000c1e1b00 */
[----:B--2---:R3:W4:Y:S01]  /*3320*/  F2I.F64.TRUNC R0, R4 ;  /* 0x0000000400007311 */ /* 0x004722000030d100 */
[----:B------:R-:W-:Y:S05]  /*3330*/  BRA `(.L_x_7288) ;  /* 0x0000000800687947 */ /* 0x000fea0003800000 */
.L_x_7296:
        /* <DEDUP_REMOVED lines=27> */
.L_x_7299:
        /* <DEDUP_REMOVED lines=15> */
.L_x_7298:
[----:B------:R-:W2:Y:S02]  /*35e0*/  LDG.E.U16 R3, desc[UR36][R4.64] ;  /* 0x0000002404037981 */ /* 0x000ea4000c1e1500 */
[----:B--2---:R-:W-:-:S06]  /*35f0*/  IMAD.U32 R3, R3, 0x10000, RZ ;  /* 0x0001000003037824 */ /* 0x004fcc00078e00ff */
[----:B------:R-:W0:Y:S02]  /*3600*/  F2I.FTZ.TRUNC.NTZ R3, R3 ;  /* 0x0000000300037305 */ /* 0x000e24000021f100 */
[----:B0-----:R-:W-:Y:S01]  /*3610*/  PRMT R0, R3, 0x7610, R0 ;  /* 0x0000761003007816 */ /* 0x001fe20000000000 */
[----:B------:R-:W-:Y:S06]  /*3620*/  BRA `(.L_x_7288) ;  /* 0x0000000400ac7947 */ /* 0x000fec0003800000 */
.L_x_7295:
        /* <DEDUP_REMOVED lines=10> */
.L_x_7302:
        /* <DEDUP_REMOVED lines=21> */
.L_x_7306:
[----:B------:R-:W-:Y:S05]  /*3820*/  BSYNC.RECONVERGENT B1 ;  /* 0x0000000000017941 */ /* 0x000fea0003800200 */
.L_x_7305:
[----:B------:R-:W-:Y:S01]  /*3830*/  IMAD.SHL.U32 R0, R0, 0x100000, RZ ;  /* 0x0010000000007824 */ /* 0x000fe200078e00ff */
[----:B------:R-:W-:-:S04]  /*3840*/  LEA R3, R3, 0x3b800000, 0x17 ;  /* 0x3b80000003037811 */ /* 0x000fc800078eb8ff */
[----:B------:R-:W-:-:S07]  /*3850*/  LOP3.LUT R3, R3, R0, R7, 0xfe, !PT ;  /* 0x0000000003037212 */ /* 0x000fce00078efe07 */
.L_x_7304:
[----:B------:R-:W-:Y:S05]  /*3860*/  BSYNC.RECONVERGENT B0 ;  /* 0x0000000000007941 */ /* 0x000fea0003800200 */
.L_x_7303:
[----:B------:R-:W0:Y:S02]  /*3870*/  F2I.FTZ.TRUNC.NTZ R3, R3 ;  /* 0x0000000300037305 */ /* 0x000e24000021f100 */
[----:B0-----:R-:W-:Y:S01]  /*3880*/  PRMT R0, R3, 0x7610, R0 ;  /* 0x0000761003007816 */ /* 0x001fe20000000000 */
[----:B------:R-:W-:Y:S06]  /*3890*/  BRA `(.L_x_7288) ;  /* 0x0000000400107947 */ /* 0x000fec0003800000 */
.L_x_7301:
        /* <DEDUP_REMOVED lines=21> */
.L_x_7310:
[----:B------:R-:W-:Y:S05]  /*39f0*/  BSYNC.RECONVERGENT B1 ;  /* 0x0000000000017941 */ /* 0x000fea0003800200 */
.L_x_7309:
[----:B------:R-:W-:Y:S01]  /*3a00*/  IMAD.SHL.U32 R0, R0, 0x200000, RZ ;  /* 0x0020000000007824 */ /* 0x000fe200078e00ff */
[----:B------:R-:W-:-:S04]  /*3a10*/  LEA R3, R3, 0x37800000, 0x17 ;  /* 0x3780000003037811 */ /* 0x000fc800078eb8ff */
[----:B------:R-:W-:-:S07]  /*3a20*/  LOP3.LUT R3, R3, R0, R7, 0xfe, !PT ;  /* 0x0000000003037212 */ /* 0x000fce00078efe07 */
.L_x_7308:
[----:B------:R-:W-:Y:S05]  /*3a30*/  BSYNC.RECONVERGENT B0 ;  /* 0x0000000000007941 */ /* 0x000fea0003800200 */
.L_x_7307:
[----:B------:R-:W0:Y:S02]  /*3a40*/  F2I.FTZ.TRUNC.NTZ R3, R3 ;  /* 0x0000000300037305 */ /* 0x000e24000021f100 */
[----:B0-----:R-:W-:Y:S01]  /*3a50*/  PRMT R0, R3, 0x7610, R0 ;  /* 0x0000761003007816 */ /* 0x001fe20000000000 */
[----:B------:R-:W-:Y:S06]  /*3a60*/  BRA `(.L_x_7288) ;  /* 0x00000000009c7947 */ /* 0x000fec0003800000 */
.L_x_7300:
        /* <DEDUP_REMOVED lines=14> */
.L_x_7314:
[----:B------:R-:W-:Y:S05]  /*3b50*/  BSYNC.RECONVERGENT B0 ;  /* 0x0000000000007941 */ /* 0x000fea0003800200 */
.L_x_7313:
[----:B------:R-:W0:Y:S02]  /*3b60*/  F2I.FTZ.TRUNC.NTZ R3, R3 ;  /* 0x0000000300037305 */ /* 0x000e24000021f100 */
[----:B0-----:R-:W-:Y:S01]  /*3b70*/  PRMT R0, R3, 0x7610, R0 ;  /* 0x0000761003007816 */ /* 0x001fe20000000000 */
[----:B------:R-:W-:Y:S06]  /*3b80*/  BRA `(.L_x_7288) ;  /* 0x0000000000547947 */ /* 0x000fec0003800000 */
.L_x_7287:
        /* <DEDUP_REMOVED lines=16> */
.L_x_7315:
[----:B------:R-:W-:Y:S01]  /*3c90*/  PRMT R0, RZ, 0x7610, R0 ;  /* 0x00007610ff007816 */ /* 0x000fe20000000000 */
[----:B------:R-:W-:Y:S06]  /*3ca0*/  BRA `(.L_x_7288) ;  /* 0x00000000000c7947 */ /* 0x000fec0003800000 */
.L_x_7312:
[----:B------:R2:W5:Y:S01]  /*3cb0*/  LDG.E.U16 R0, desc[UR36][R4.64] ;  /* 0x0000002404007981 */ /* 0x000562000c1e1500 */
[----:B------:R-:W-:Y:S05]  /*3cc0*/  BRA `(.L_x_7288) ;  /* 0x0000000000047947 */ /* 0x000fea0003800000 */
.L_x_7311:
[----:B------:R1:W5:Y:S02]  /*3cd0*/  LDG.E.U16 R0, desc[UR36][R4.64] ;  /* 0x0000002404007981 */ /* 0x000364000c1e1500 */
.L_x_7288:
[----:B-1--45:R-:W-:-:S04]  /*3ce0*/  PRMT R0, R0, 0x9910, RZ ;  /* 0x0000991000007816 */ /* 0x032fc800000000ff */
[----:B------:R-:W-:-:S13]  /*3cf0*/  ISETP.NE.AND P0, PT, R0, RZ, PT ;  /* 0x000000ff0000720c */ /* 0x000fda0003f05270 */
.L_x_7282:
[----:B------:R-:W-:Y:S05]  /*3d00*/  BSYNC.RECONVERGENT B6 ;  /* 0x0000000000067941 */ /* 0x000fea0003800200 */
.L_x_7281:
[----:B------:R-:W1:Y:S01]  /*3d10*/  LDCU.U16 UR4, c[0x0][0x386] ;  /* 0x000070c0ff0477ac */ /* 0x000e620008000400 */
[----:B------:R-:W-:Y:S01]  /*3d20*/  ISETP.NE.AND P3, PT, R17, RZ, PT ;  /* 0x000000ff1100720c */ /* 0x000fe20003f65270 */
[----:B------:R-:W-:Y:S01]  /*3d30*/  BSSY.RECONVERGENT B8, `(.L_x_7316) ;  /* 0x00002a6000087945 */ /* 0x000fe20003800200 */
[----:B------:R-:W0:Y:S01]  /*3d40*/  LDC.U8 R17, c[0x0][0x3a4] ;  /* 0x0000e900ff117b82 */ /* 0x000e220000000000 */
[----:B------:R-:W-:Y:S02]  /*3d50*/  ISETP.GE.AND P1, PT, R2, R19, PT ;  /* 0x000000130200720c */ /* 0x000fe40003f26270 */
[----:B------:R-:W-:Y:S01]  /*3d60*/  BSSY.RELIABLE B7, `(.L_x_7317) ;  /* 0x00001c8000077945 */ /* 0x000fe20003800100 */
[----:B------:R-:W-:Y:S02]  /*3d70*/  ISETP.NE.AND P2, PT, R16, RZ, PT ;  /* 0x000000ff1000720c */ /* 0x000fe40003f45270 */
[----:B------:R-:W-:Y:S01]  /*3d80*/  ISETP.NE.AND P4, PT, R22, RZ, PT ;  /* 0x000000ff1600720c */ /* 0x000fe20003f85270 */
[----:B-1----:R-:W-:-:S06]  /*3d90*/  UPRMT UR4, UR4, 0x9910, URZ ;  /* 0x0000991004047896 */ /* 0x002fcc00080000ff */
[----:B------:R-:W-:Y:S02]  /*3da0*/  ISETP.NE.XOR P2, PT, RZ, UR4, P2 ;  /* 0x00000004ff007c0c */ /* 0x000fe40009745a70 */
        /* <DEDUP_REMOVED lines=30> */
.L_x_7323:
[----:B------:R0:W-:Y:S01]  /*3f90*/  STG.E.U8 desc[UR36][R8.64], R11 ;  /* 0x0000000b08007986 */ /* 0x0001e2000c101124 */
[----:B------:R-:W-:Y:S05]  /*3fa0*/  BRA `(.L_x_7325) ;  /* 0x0000000c00087947 */ /* 0x000fea0003800000 */
.L_x_7322:
        /* <DEDUP_REMOVED lines=10> */
.L_x_7327:
[----:B------:R0:W-:Y:S01]  /*4050*/  STG.E desc[UR36][R8.64], R11 ;  /* 0x0000000b08007986 */ /* 0x0001e2000c101924 */
[----:B------:R-:W-:Y:S05]  /*4060*/  BRA `(.L_x_7325) ;  /* 0x0000000800d87947 */ /* 0x000fea0003800000 */
.L_x_7326:
[----:B------:R0:W-:Y:S01]  /*4070*/  STG.E.U16 desc[UR36][R8.64], R11 ;  /* 0x0000000b08007986 */ /* 0x0001e2000c101524 */
[----:B------:R-:W-:Y:S05]  /*4080*/  BRA `(.L_x_7325) ;  /* 0x0000000800d07947 */ /* 0x000fea0003800000 */
.L_x_7321:
        /* <DEDUP_REMOVED lines=9> */
.L_x_7329:
[----:B------:R-:W0:Y:S02]  /*4120*/  I2F.S16 R0, R11 ;  /* 0x0000000b00007306 */ /* 0x000e240000101400 */
[----:B0-----:R-:W-:-:S05]  /*4130*/  F2FP.F16.F32.PACK_AB R0, RZ, R0 ;  /* 0x00000000ff00723e */ /* 0x001fca00000000ff */
[----:B------:R0:W-:Y:S01]  /*4140*/  STG.E.U16 desc[UR36][R8.64], R0 ;  /* 0x0000000008007986 */ /* 0x0001e2000c101524 */
[----:B------:R-:W-:Y:S05]  /*4150*/  BRA `(.L_x_7325) ;  /* 0x00000008009c7947 */ /* 0x000fea0003800000 */
.L_x_7328:
        /* <DEDUP_REMOVED lines=10> */
.L_x_7331:
[----:B------:R-:W0:Y:S02]  /*4200*/  I2F.S16 R11, R11 ;  /* 0x0000000b000b7306 */ /* 0x000e240000101400 */
[----:B0-----:R-:W-:-:S04]  /*4210*/  F2FP.F16.F32.PACK_AB R3, RZ, R11 ;  /* 0x0000000bff03723e */ /* 0x001fc800000000ff */
[----:B------:R-:W-:-:S05]  /*4220*/  PRMT R3, R3, 0x5410, RZ ;  /* 0x0000541003037816 */ /* 0x000fca00000000ff */
[----:B------:R0:W-:Y:S01]  /*4230*/  STG.E desc[UR36][R8.64], R3 ;  /* 0x0000000308007986 */ /* 0x0001e2000c101924 */
[----:B------:R-:W-:Y:S05]  /*4240*/  BRA `(.L_x_7325) ;  /* 0x0000000800607947 */ /* 0x000fea0003800000 */
.L_x_7330:
[----:B------:R-:W0:Y:S02]  /*4250*/  I2F.F64.S16 R4, R11 ;  /* 0x0000000b00047312 */ /* 0x000e240000101c00 */
[----:B0-----:R0:W-:Y:S01]  /*4260*/  STG.E.64 desc[UR36][R8.64], R4 ;  /* 0x0000000408007986 */ /* 0x0011e2000c101b24 */
[----:B------:R-:W-:Y:S05]  /*4270*/  BRA `(.L_x_7325) ;  /* 0x0000000800547947 */ /* 0x000fea0003800000 */
.L_x_7320:
        /* <DEDUP_REMOVED lines=10> */
.L_x_7334:
[----:B------:R-:W0:Y:S01]  /*4320*/  I2F.F64.S16 R4, R11 ;  /* 0x0000000b00047312 */ /* 0x000e220000101c00 */
[----:B------:R-:W-:-:S05]  /*4330*/  CS2R R6, SRZ ;  /* 0x0000000000067805 */ /* 0x000fca000001ff00 */
[----:B0-----:R0:W-:Y:S01]  /*4340*/  STG.E.128 desc[UR36][R8.64], R4 ;  /* 0x0000000408007986 */ /* 0x0011e2000c101d24 */
[----:B------:R-:W-:Y:S05]  /*4350*/  BRA `(.L_x_7325) ;  /* 0x00000008001c7947 */ /* 0x000fea0003800000 */
.L_x_7333:
        /* <DEDUP_REMOVED lines=17> */
.L_x_7338:
[----:B------:R-:W-:Y:S05]  /*4470*/  BSYNC.RECONVERGENT B0 ;  /* 0x0000000000007941 */ /* 0x000fea0003800200 */
.L_x_7337:
[----:B------:R0:W-:Y:S01]  /*4480*/  STG.E.U8 desc[UR36][R8.64], R3 ;  /* 0x0000000308007986 */ /* 0x0001e2000c101124 */
[----:B------:R-:W-:Y:S05]  /*4490*/  BRA `(.L_x_7325) ;  /* 0x0000000400cc7947 */ /* 0x000fea0003800000 */
.L_x_7336:
        /* <DEDUP_REMOVED lines=16> */
.L_x_7335:
[----:B------:R-:W0:Y:S02]  /*45a0*/  I2F.S16 R0, R11 ;  /* 0x0000000b00007306 */ /* 0x000e240000101400 */
[----:B0-----:R-:W-:-:S05]  /*45b0*/  F2FP.BF16.F32.PACK_AB R0, RZ, R0 ;  /* 0x00000000ff00723e */ /* 0x001fca00000010ff */
[----:B------:R0:W-:Y:S01]  /*45c0*/  STG.E.U16 desc[UR36][R8.64], R0 ;  /* 0x0000000008007986 */ /* 0x0001e2000c101524 */
[----:B------:R-:W-:Y:S05]  /*45d0*/  BRA `(.L_x_7325) ;  /* 0x00000004007c7947 */ /* 0x000fea0003800000 */
.L_x_7332:
        /* <DEDUP_REMOVED lines=10> */
.L_x_7341:
        /* <DEDUP_REMOVED lines=12> */
.L_x_7344:
[----:B------:R-:W-:-:S04]  /*4740*/  SHF.R.U32.HI R0, RZ, 0x14, R11 ;  /* 0x00000014ff007819 */ /* 0x000fc8000001160b */
[----:B------:R-:W-:-:S04]  /*4750*/  LOP3.LUT R0, R0, 0x1, RZ, 0xc0, !PT ;  /* 0x0000000100007812 */ /* 0x000fc800078ec0ff */
[----:B------:R-:W-:-:S04]  /*4760*/  IADD3 R0, PT, PT, R11, 0x487ffff, R0 ;  /* 0x0487ffff0b007810 */ /* 0x000fc80007ffe000 */
[----:B------:R-:W-:-:S04]  /*4770*/  SHF.R.U32.HI R0, RZ, 0x14, R0 ;  /* 0x00000014ff007819 */ /* 0x000fc80000011600 */
[----:B------:R-:W-:-:S07]  /*4780*/  LOP3.LUT R0, R0, 0xff, RZ, 0xc0, !PT ;  /* 0x000000ff00007812 */ /* 0x000fce00078ec0ff */
.L_x_7345:
[----:B------:R-:W-:-:S07]  /*4790*/  PRMT R4, R0, 0x7610, R4 ;  /* 0x0000761000047816 */ /* 0x000fce0000000004 */
.L_x_7343:
[----:B------:R-:W-:Y:S05]  /*47a0*/  BSYNC.RECONVERGENT B0 ;  /* 0x0000000000007941 */ /* 0x000fea0003800200 */
.L_x_7342:
[----:B------:R3:W-:Y:S01]  /*47b0*/  STG.E.U8 desc[UR36][R8.64], R4 ;  /* 0x0000000408007986 */ /* 0x0007e2000c101124 */
[----:B------:R-:W-:Y:S05]  /*47c0*/  BRA `(.L_x_7325) ;  /* 0x0000000400007947 */ /* 0x000fea0003800000 */
.L_x_7340:
        /* <DEDUP_REMOVED lines=12> */
.L_x_7348:
[----:B------:R-:W-:-:S04]  /*4890*/  SHF.R.U32.HI R0, RZ, 0x15, R11 ;  /* 0x00000015ff007819 */ /* 0x000fc8000001160b */
[----:B------:R-:W-:-:S04]  /*48a0*/  LOP3.LUT R0, R0, 0x1, RZ, 0xc0, !PT ;  /* 0x0000000100007812 */ /* 0x000fc800078ec0ff */
[----:B------:R-:W-:-:S04]  /*48b0*/  IADD3 R0, PT, PT, R11, 0x88fffff, R0 ;  /* 0x088fffff0b007810 */ /* 0x000fc80007ffe000 */
[----:B------:R-:W-:-:S04]  /*48c0*/  SHF.R.U32.HI R0, RZ, 0x15, R0 ;  /* 0x00000015ff007819 */ /* 0x000fc80000011600 */
[----:B------:R-:W-:-:S07]  /*48d0*/  LOP3.LUT R0, R0, 0xff, RZ, 0xc0, !PT ;  /* 0x000000ff00007812 */ /* 0x000fce00078ec0ff */
.L_x_7349:
[----:B------:R-:W-:-:S07]  /*48e0*/  PRMT R4, R0, 0x7610, R4 ;  /* 0x0000761000047816 */ /* 0x000fce0000000004 */
.L_x_7347:
[----:B------:R-:W-:Y:S05]  /*48f0*/  BSYNC.RECONVERGENT B0 ;  /* 0x0000000000007941 */ /* 0x000fea0003800200 */
.L_x_7346:
[----:B------:R0:W-:Y:S01]  /*4900*/  STG.E.U8 desc[UR36][R8.64], R4 ;  /* 0x0000000408007986 */ /* 0x0001e2000c101124 */
[----:B------:R-:W-:Y:S05]  /*4910*/  BRA `(.L_x_7325) ;  /* 0x0000000000ac7947 */ /* 0x000fea0003800000 */
.L_x_7339:
[----:B------:R-:W-:-:S13]  /*4920*/  ISETP.NE.AND P0, PT, R0, 0x1c, PT ;  /* 0x0000001c0000780c */ /* 0x000fda0003f05270 */
[----:B------:R-:W-:Y:S05]  /*4930*/  @!P0 BRA `(.L_x_7350) ;  /* 0x0000000000a08947 */ /* 0x000fea0003800000 */
[----:B------:R-:W-:-:S13]  /*4940*/  ISETP.NE.AND P0, PT, R0, 0x1d, PT ;  /* 0x0000001d0000780c */ /* 0x000fda0003f05270 */
[----:B------:R-:W-:Y:S05]  /*4950*/  @!P0 BRA `(.L_x_7351) ;  /* 0x0000000000888947 */ /* 0x000fea0003800000 */
[----:B------:R-:W-:-:S13]  /*4960*/  ISETP.NE.AND P0, PT, R0, 0x2c, PT ;  /* 0x0000002c0000780c */ /* 0x000fda0003f05270 */
[----:B------:R-:W-:Y:S05]  /*4970*/  @!P0 BRA `(.L_x_7352) ;  /* 0x0000000000448947 */ /* 0x000fea0003800000 */
.L_x_7324:
        /* <DEDUP_REMOVED lines=16> */
.L_x_7353:
[----:B------:R-:W-:Y:S05]  /*4a80*/  BRA `(.L_x_7325) ;  /* 0x0000000000507947 */ /* 0x000fea0003800000 */
.L_x_7352:
        /* <DEDUP_REMOVED lines=15> */
.L_x_7351:
[----:B------:R-:W-:Y:S02]  /*4b80*/  IMAD.MOV.U32 R4, RZ, RZ, R11 ;  /* 0x000000ffff047224 */ /* 0x000fe400078e000b */
[----:B------:R-:W-:-:S05]  /*4b90*/  IMAD.MOV.U32 R5, RZ, RZ, RZ ;  /* 0x000000ffff057224 */ /* 0x000fca00078e00ff */
[----:B------:R2:W-:Y:S01]  /*4ba0*/  STG.E.64 desc[UR36][R8.64], R4 ;  /* 0x0000000408007986 */ /* 0x0005e2000c101b24 */
[----:B------:R-:W-:Y:S05]  /*4bb0*/  BRA `(.L_x_7325) ;  /* 0x0000000000047947 */ /* 0x000fea0003800000 */
.L_x_7350:
[----:B------:R0:W-:Y:S02]  /*4bc0*/  STG.E desc[UR36][R8.64], R11 ;  /* 0x0000000b08007986 */ /* 0x0001e4000c101924 */
.L_x_7325:
[----:B------:R-:W-:Y:S05]  /*4bd0*/  BSYNC.RECONVERGENT B6 ;  /* 0x0000000000067941 */ /* 0x000fea0003800200 */
.L_x_7319:
        /* <DEDUP_REMOVED lines=24> */
.L_x_7359:
[----:B------:R0:W-:Y:S01]  /*4d60*/  STG.E.U8 desc[UR36][R8.64], R22 ;  /* 0x0000001608007986 */ /* 0x0001e2000c101124 */
[----:B------:R-:W-:Y:S05]  /*4d70*/  BRA `(.L_x_7361) ;  /* 0x0000000c00047947 */ /* 0x000fea0003800000 */
.L_x_7358:
        /* <DEDUP_REMOVED lines=10> */
.L_x_7363:
[----:B------:R3:W-:Y:S01]  /*4e20*/  STG.E desc[UR36][R8.64], R22 ;  /* 0x0000001608007986 */ /* 0x0007e2000c101924 */
[----:B------:R-:W-:Y:S05]  /*4e30*/  BRA `(.L_x_7361) ;  /* 0x0000000800d47947 */ /* 0x000fea0003800000 */
.L_x_7362:
[----:B------:R2:W-:Y:S01]  /*4e40*/  STG.E.U16 desc[UR36][R8.64], R22 ;  /* 0x0000001608007986 */ /* 0x0005e2000c101524 */
[----:B------:R-:W-:Y:S05]  /*4e50*/  BRA `(.L_x_7361) ;  /* 0x0000000800cc7947 */ /* 0x000fea0003800000 */
.L_x_7357:
        /* <DEDUP_REMOVED lines=9> */
.L_x_7365:
[----:B------:R-:W0:Y:S02]  /*4ef0*/  I2F.S16 R0, R22 ;  /* 0x0000001600007306 */ /* 0x000e240000101400 */
[----:B0-----:R-:W-:-:S05]  /*4f00*/  F2FP.F16.F32.PACK_AB R0, RZ, R0 ;  /* 0x00000000ff00723e */ /* 0x001fca00000000ff */
[----:B------:R0:W-:Y:S01]  /*4f10*/  STG.E.U16 desc[UR36][R8.64], R0 ;  /* 0x0000000008007986 */ /* 0x0001e2000c101524 */
[----:B------:R-:W-:Y:S05]  /*4f20*/  BRA `(.L_x_7361) ;  /* 0x0000000800987947 */ /* 0x000fea0003800000 */
.L_x_7364:
        /* <DEDUP_REMOVED lines=10> */
.L_x_7367:
[----:B------:R-:W0:Y:S02]  /*4fd0*/  I2F.S16 R22, R22 ;  /* 0x0000001600167306 */ /* 0x000e240000101400 */
[----:B0-----:R-:W-:-:S04]  /*4fe0*/  F2FP.F16.F32.PACK_AB R3, RZ, R22 ;  /* 0x00000016ff03723e */ /* 0x001fc800000000ff */
[----:B------:R-:W-:-:S05]  /*4ff0*/  PRMT R3, R3, 0x5410, RZ ;  /* 0x0000541003037816 */ /* 0x000fca00000000ff */
[----:B------:R0:W-:Y:S01]  /*5000*/  STG.E desc[UR36][R8.64], R3 ;  /* 0x0000000308007986 */ /* 0x0001e2000c101924 */
[----:B------:R-:W-:Y:S05]  /*5010*/  BRA `(.L_x_7361) ;  /* 0x00000008005c7947 */ /* 0x000fea0003800000 */
.L_x_7366:
[----:B------:R-:W0:Y:S02]  /*5020*/  I2F.F64.S16 R4, R22 ;  /* 0x0000001600047312 */ /* 0x000e240000101c00 */
[----:B0-----:R0:W-:Y:S01]  /*5030*/  STG.E.64 desc[UR36][R8.64], R4 ;  /* 0x0000000408007986 */ /* 0x0011e2000c101b24 */
[----:B------:R-:W-:Y:S05]  /*5040*/  BRA `(.L_x_7361) ;  /* 0x0000000800507947 */ /* 0x000fea0003800000 */
.L_x_7356:
        /* <DEDUP_REMOVED lines=12> */
.L_x_7371:
        /* <DEDUP_REMOVED lines=16> */
.L_x_7374:
[----:B------:R-:W-:-:S07]  /*5210*/  PRMT R4, R0, 0x7610, R4 ;  /* 0x0000761000047816 */ /* 0x000fce0000000004 */
.L_x_7373:
[----:B------:R-:W-:Y:S05]  /*5220*/  BSYNC.RECONVERGENT B0 ;  /* 0x0000000000007941 */ /* 0x000fea0003800200 */
.L_x_7372:
[----:B------:R0:W-:Y:S01]  /*5230*/  STG.E.U8 desc[UR36][R8.64], R4 ;  /* 0x0000000408007986 */ /* 0x0001e2000c101124 */
[----:B------:R-:W-:Y:S05]  /*5240*/  BRA `(.L_x_7361) ;  /* 0x0000000400d07947 */ /* 0x000fea0003800000 */
.L_x_7370:
        /* <DEDUP_REMOVED lines=16> */
.L_x_7377:
[----:B------:R-:W-:-:S07]  /*5350*/  PRMT R4, R0, 0x7610, R4 ;  /* 0x0000761000047816 */ /* 0x000fce0000000004 */
.L_x_7376:
[----:B------:R-:W-:Y:S05]  /*5360*/  BSYNC.RECONVERGENT B0 ;  /* 0x0000000000007941 */ /* 0x000fea0003800200 */
.L_x_7375:
[----:B------:R0:W-:Y:S01]  /*5370*/  STG.E.U8 desc[UR36][R8.64], R4 ;  /* 0x0000000408007986 */ /* 0x0001e2000c101124 */
[----:B------:R-:W-:Y:S05]  /*5380*/  BRA `(.L_x_7361) ;  /* 0x0000000400807947 */ /* 0x000fea0003800000 */
.L_x_7369:
        /* <DEDUP_REMOVED lines=21> */
.L_x_7379:
[----:B------:R-:W-:Y:S02]  /*54e0*/  IMAD.MOV.U32 R4, RZ, RZ, R22 ;  /* 0x000000ffff047224 */ /* 0x000fe400078e0016 */
[----:B------:R-:W-:-:S05]  /*54f0*/  IMAD.MOV.U32 R5, RZ, RZ, RZ ;  /* 0x000000ffff057224 */ /* 0x000fca00078e00ff */
[----:B------:R0:W-:Y:S01]  /*5500*/  STG.E.64 desc[UR36][R8.64], R4 ;  /* 0x0000000408007986 */ /* 0x0001e2000c101b24 */
[----:B------:R-:W-:Y:S05]  /*5510*/  BRA `(.L_x_7361) ;  /* 0x00000004001c7947 */ /* 0x000fea0003800000 */
.L_x_7378:
[----:B------:R0:W-:Y:S01]  /*5520*/  STG.E desc[UR36][R8.64], R22 ;  /* 0x0000001608007986 */ /* 0x0001e2000c101924 */
[----:B------:R-:W-:Y:S05]  /*5530*/  BRA `(.L_x_7361) ;  /* 0x0000000400147947 */ /* 0x000fea0003800000 */
.L_x_7368:
        /* <DEDUP_REMOVED lines=8> */
.L_x_7381:
[----:B------:R-:W0:Y:S01]  /*55c0*/  I2F.F64.S16 R4, R22 ;  /* 0x0000001600047312 */ /* 0x000e220000101c00 */
[----:B------:R-:W-:-:S05]  /*55d0*/  CS2R R6, SRZ ;  /* 0x0000000000067805 */ /* 0x000fca000001ff00 */
[----:B0-----:R0:W-:Y:S01]  /*55e0*/  STG.E.128 desc[UR36][R8.64], R4 ;  /* 0x0000000408007986 */ /* 0x0011e2000c101d24 */
[----:B------:R-:W-:Y:S05]  /*55f0*/  BRA `(.L_x_7361) ;  /* 0x0000000000e47947 */ /* 0x000fea0003800000 */
.L_x_7380:
[----:B------:R-:W-:-:S13]  /*5600*/  ISETP.NE.AND P0, PT, R0, 0xf, PT ;  /* 0x0000000f0000780c */ /* 0x000fda0003f05270 */
[----:B------:R-:W-:Y:S05]  /*5610*/  @!P0 BRA `(.L_x_7382) ;  /* 0x0000000000d08947 */ /* 0x000fea0003800000 */
[----:B------:R-:W-:-:S13]  /*5620*/  ISETP.NE.AND P0, PT, R0, 0x17, PT ;  /* 0x000000170000780c */ /* 0x000fda0003f05270 */
[----:B------:R-:W-:Y:S05]  /*5630*/  @!P0 BRA `(.L_x_7383) ;  /* 0x0000000000848947 */ /* 0x000fea0003800000 */
[----:B------:R-:W-:-:S13]  /*5640*/  ISETP.NE.AND P0, PT, R0, 0x18, PT ;  /* 0x000000180000780c */ /* 0x000fda0003f05270 */
[----:B------:R-:W-:Y:S05]  /*5650*/  @!P0 BRA `(.L_x_7384) ;  /* 0x0000000000448947 */ /* 0x000fea0003800000 */
.L_x_7360:
        /* <DEDUP_REMOVED lines=16> */
.L_x_7385:
[----:B------:R-:W-:Y:S05]  /*5760*/  BRA `(.L_x_7361) ;  /* 0x0000000000887947 */ /* 0x000fea0003800000 */
.L_x_7384:
        /* <DEDUP_REMOVED lines=11> */
.L_x_7387:
[----:B------:R-:W-:Y:S05]  /*5820*/  BSYNC.RECONVERGENT B0 ;  /* 0x0000000000007941 */ /* 0x000fea0003800200 */
.L_x_7386:
[----:B------:R0:W-:Y:S01]  /*5830*/  STG.E.U8 desc[UR36][R8.64], R3 ;  /* 0x0000000308007986 */ /* 0x0001e2000c101124 */
[----:B------:R-:W-:Y:S05]  /*5840*/  BRA `(.L_x_7361) ;  /* 0x0000000000507947 */ /* 0x000fea0003800000 */
.L_x_7383:
        /* <DEDUP_REMOVED lines=12> */
.L_x_7388:
[----:B------:R-:W-:Y:S01]  /*5910*/  IMAD.MOV.U32 R3, RZ, RZ, 0x7f ;  /* 0x0000007fff037424 */ /* 0x000fe200078e00ff */
[----:B------:R-:W-:-:S04]  /*5920*/  ISETP.GT.U32.AND P0, PT, R5, 0x7f800000, PT ;  /* 0x7f8000000500780c */ /* 0x000fc80003f04070 */
[----:B------:R-:W-:-:S05]  /*5930*/  SEL R3, R3, 0x7c, P0 ;  /* 0x0000007c03037807 */ /* 0x000fca0000000000 */
[----:B------:R0:W-:Y:S01]  /*5940*/  STG.E.U8 desc[UR36][R8.64], R3 ;  /* 0x0000000308007986 */ /* 0x0001e2000c101124 */
[----:B------:R-:W-:Y:S05]  /*5950*/  BRA `(.L_x_7361) ;  /* 0x00000000000c7947 */ /* 0x000fea0003800000 */
.L_x_7382:
[----:B------:R-:W0:Y:S02]  /*5960*/  I2F.S16 R0, R22 ;  /* 0x0000001600007306 */ /* 0x000e240000101400 */
[----:B0-----:R-:W-:-:S05]  /*5970*/  F2FP.BF16.F32.PACK_AB R0, RZ, R0 ;  /* 0x00000000ff00723e */ /* 0x001fca00000010ff */
[----:B------:R0:W-:Y:S02]  /*5980*/  STG.E.U16 desc[UR36][R8.64], R0 ;  /* 0x0000000008007986 */ /* 0x0001e4000c101524 */
.L_x_7361:
[----:B------:R-:W-:Y:S05]  /*5990*/  BSYNC.RECONVERGENT B6 ;  /* 0x0000000000067941 */ /* 0x000fea0003800200 */
.L_x_7355:
[----:B------:R-:W-:-:S07]  /*59a0*/  VIADD R2, R2, 0x80 ;  /* 0x0000008002027836 */ /* 0x000fce0000000000 */
.L_x_7318:
[----:B------:R-:W-:-:S13]  /*59b0*/  ISETP.GE.AND P0, PT, R2, R19, PT ;  /* 0x000000130200720c */ /* 0x000fda0003f06270 */
[----:B------:R-:W-:Y:S05]  /*59c0*/  @P0 BREAK.RELIABLE B7 ;  /* 0x0000000000070942 */ /* 0x000fea0003800100 */
[----:B------:R-:W-:Y:S05]  /*59d0*/  @P0 BRA `(.L_x_7354) ;  /* 0x0000000c006c0947 */ /* 0x000fea0003800000 */
[----:B------:R-:W-:Y:S05]  /*59e0*/  BSYNC.RELIABLE B7 ;  /* 0x0000000000077941 */ /* 0x000fea0003800100 */
.L_x_7317:
        /* <DEDUP_REMOVED lines=21> */
.L_x_7393:
[----:B------:R0:W-:Y:S01]  /*5b40*/  STG.E.U8 desc[UR36][R8.64], R18 ;  /* 0x0000001208007986 */ /* 0x0001e2000c101124 */
[----:B------:R-:W-:Y:S05]  /*5b50*/  BRA `(.L_x_7395) ;  /* 0x0000000c00047947 */ /* 0x000fea0003800000 */
.L_x_7392:
        /* <DEDUP_REMOVED lines=10> */
.L_x_7397:
[----:B------:R3:W-:Y:S01]  /*5c00*/  STG.E desc[UR36][R8.64], R18 ;  /* 0x0000001208007986 */ /* 0x0007e2000c101924 */
[----:B------:R-:W-:Y:S05]  /*5c10*/  BRA `(.L_x_7395) ;  /* 0x0000000800d47947 */ /* 0x000fea0003800000 */
.L_x_7396:
[----:B------:R2:W-:Y:S01]  /*5c20*/  STG.E.U16 desc[UR36][R8.64], R18 ;  /* 0x0000001208007986 */ /* 0x0005e2000c101524 */
[----:B------:R-:W-:Y:S05]  /*5c30*/  BRA `(.L_x_7395) ;  /* 0x0000000800cc7947 */ /* 0x000fea0003800000 */
.L_x_7391:
        /* <DEDUP_REMOVED lines=9> */
.L_x_7399:
[----:B------:R-:W0:Y:S02]  /*5cd0*/  I2F.S16 R0, R18 ;  /* 0x0000001200007306 */ /* 0x000e240000101400 */
[----:B0-----:R-:W-:-:S05]  /*5ce0*/  F2FP.F16.F32.PACK_AB R0, RZ, R0 ;  /* 0x00000000ff00723e */ /* 0x001fca00000000ff */
[----:B------:R0:W-:Y:S01]  /*5cf0*/  STG.E.U16 desc[UR36][R8.64], R0 ;  /* 0x0000000008007986 */ /* 0x0001e2000c101524 */
[----:B------:R-:W-:Y:S05]  /*5d00*/  BRA `(.L_x_7395) ;  /* 0x0000000800987947 */ /* 0x000fea0003800000 */
.L_x_7398:
        /* <DEDUP_REMOVED lines=10> */
.L_x_7401:
[----:B------:R-:W0:Y:S02]  /*5db0*/  I2F.S16 R18, R18 ;  /* 0x0000001200127306 */ /* 0x000e240000101400 */
[----:B0-----:R-:W-:-:S04]  /*5dc0*/  F2FP.F16.F32.PACK_AB R3, RZ, R18 ;  /* 0x00000012ff03723e */ /* 0x001fc800000000ff */
[----:B------:R-:W-:-:S05]  /*5dd0*/  PRMT R3, R3, 0x5410, RZ ;  /* 0x0000541003037816 */ /* 0x000fca00000000ff */
[----:B------:R0:W-:Y:S01]  /*5de0*/  STG.E desc[UR36][R8.64], R3 ;  /* 0x0000000308007986 */ /* 0x0001e2000c101924 */
[----:B------:R-:W-:Y:S05]  /*5df0*/  BRA `(.L_x_7395) ;  /* 0x00000008005c7947 */ /* 0x000fea0003800000 */
.L_x_7400:
[----:B------:R-:W0:Y:S02]  /*5e00*/  I2F.F64.S16 R4, R18 ;  /* 0x0000001200047312 */ /* 0x000e240000101c00 */
[----:B0-----:R0:W-:Y:S01]  /*5e10*/  STG.E.64 desc[UR36][R8.64], R4 ;  /* 0x0000000408007986 */ /* 0x0011e2000c101b24 */
[----:B------:R-:W-:Y:S05]  /*5e20*/  BRA `(.L_x_7395) ;  /* 0x0000000800507947 */ /* 0x000fea0003800000 */
.L_x_7390:
        /* <DEDUP_REMOVED lines=12> */
.L_x_7405:
        /* <DEDUP_REMOVED lines=16> */
.L_x_7408:
[----:B------:R-:W-:-:S07]  /*5ff0*/  PRMT R4, R0, 0x7610, R4 ;  /* 0x0000761000047816 */ /* 0x000fce0000000004 */
.L_x_7407:
[----:B------:R-:W-:Y:S05]  /*6000*/  BSYNC.RECONVERGENT B0 ;  /* 0x0000000000007941 */ /* 0x000fea0003800200 */
.L_x_7406:
[----:B------:R0:W-:Y:S01]  /*6010*/  STG.E.U8 desc[UR36][R8.64], R4 ;  /* 0x0000000408007986 */ /* 0x0001e2000c101124 */
[----:B------:R-:W-:Y:S05]  /*6020*/  BRA `(.L_x_7395) ;  /* 0x0000000400d07947 */ /* 0x000fea0003800000 */
.L_x_7404:
        /* <DEDUP_REMOVED lines=16> */
.L_x_7411:
[----:B------:R-:W-:-:S07]  /*6130*/  PRMT R4, R0, 0x7610, R4 ;  /* 0x0000761000047816 */ /* 0x000fce0000000004 */
.L_x_7410:
[----:B------:R-:W-:Y:S05]  /*6140*/  BSYNC.RECONVERGENT B0 ;  /* 0x0000000000007941 */ /* 0x000fea0003800200 */
.L_x_7409:
[----:B------:R0:W-:Y:S01]  /*6150*/  STG.E.U8 desc[UR36][R8.64], R4 ;  /* 0x0000000408007986 */ /* 0x0001e2000c101124 */
[----:B------:R-:W-:Y:S05]  /*6160*/  BRA `(.L_x_7395) ;  /* 0x0000000400807947 */ /* 0x000fea0003800000 */
.L_x_7403:
        /* <DEDUP_REMOVED lines=21> */
.L_x_7413:
[----:B------:R-:W-:Y:S02]  /*62c0*/  IMAD.MOV.U32 R4, RZ, RZ, R18 ;  /* 0x000000ffff047224 */ /* 0x000fe400078e0012 */
[----:B------:R-:W-:-:S05]  /*62d0*/  IMAD.MOV.U32 R5, RZ, RZ, RZ ;  /* 0x000000ffff057224 */ /* 0x000fca00078e00ff */
[----:B------:R0:W-:Y:S01]  /*62e0*/  STG.E.64 desc[UR36][R8.64], R4 ;  /* 0x0000000408007986 */ /* 0x0001e2000c101b24 */
[----:B------:R-:W-:Y:S05]  /*62f0*/  BRA `(.L_x_7395) ;  /* 0x00000004001c7947 */ /* 0x000fea0003800000 */
.L_x_7412:
[----:B------:R0:W-:Y:S01]  /*6300*/  STG.E desc[UR36][R8.64], R18 ;  /* 0x0000001208007986 */ /* 0x0001e2000c101924 */
[----:B------:R-:W-:Y:S05]  /*6310*/  BRA `(.L_x_7395) ;  /* 0x0000000400147947 */ /* 0x000fea0003800000 */
.L_x_7402:
        /* <DEDUP_REMOVED lines=8> */
.L_x_7415:
[----:B------:R-:W0:Y:S01]  /*63a0*/  I2F.F64.S16 R4, R18 ;  /* 0x0000001200047312 */ /* 0x000e220000101c00 */
[----:B------:R-:W-:-:S05]  /*63b0*/  CS2R R6, SRZ ;  /* 0x0000000000067805 */ /* 0x000fca000001ff00 */
[----:B0-----:R0:W-:Y:S01]  /*63c0*/  STG.E.128 desc[UR36][R8.64], R4 ;  /* 0x0000000408007986 */ /* 0x0011e2000c101d24 */
[----:B------:R-:W-:Y:S05]  /*63d0*/  BRA `(.L_x_7395) ;  /* 0x0000000000e47947 */ /* 0x000fea0003800000 */
.L_x_7414:
[----:B------:R-:W-:-:S13]  /*63e0*/  ISETP.NE.AND P0, PT, R0, 0xf, PT ;  /* 0x0000000f0000780c */ /* 0x000fda0003f05270 */
[----:B------:R-:W-:Y:S05]  /*63f0*/  @!P0 BRA `(.L_x_7416) ;  /* 0x0000000000d08947 */ /* 0x000fea0003800000 */
[----:B------:R-:W-:-:S13]  /*6400*/  ISETP.NE.AND P0, PT, R0, 0x17, PT ;  /* 0x000000170000780c */ /* 0x000fda0003f05270 */
[----:B------:R-:W-:Y:S05]  /*6410*/  @!P0 BRA `(.L_x_7417) ;  /* 0x0000000000848947 */ /* 0x000fea0003800000 */
[----:B------:R-:W-:-:S13]  /*6420*/  ISETP.NE.AND P0, PT, R0, 0x18, PT ;  /* 0x000000180000780c */ /* 0x000fda0003f05270 */
[----:B------:R-:W-:Y:S05]  /*6430*/  @!P0 BRA `(.L_x_7418) ;  /* 0x0000000000448947 */ /* 0x000fea0003800000 */
.L_x_7394:
        /* <DEDUP_REMOVED lines=16> */
.L_x_7419:
[----:B------:R-:W-:Y:S05]  /*6540*/  BRA `(.L_x_7395) ;  /* 0x0000000000887947 */ /* 0x000fea0003800000 */
.L_x_7418:
        /* <DEDUP_REMOVED lines=11> */
.L_x_7421:
[----:B------:R-:W-:Y:S05]  /*6600*/  BSYNC.RECONVERGENT B0 ;  /* 0x0000000000007941 */ /* 0x000fea0003800200 */
.L_x_7420:
[----:B------:R0:W-:Y:S01]  /*6610*/  STG.E.U8 desc[UR36][R8.64], R3 ;  /* 0x0000000308007986 */ /* 0x0001e2000c101124 */
[----:B------:R-:W-:Y:S05]  /*6620*/  BRA `(.L_x_7395) ;  /* 0x0000000000507947 */ /* 0x000fea0003800000 */
.L_x_7417:
        /* <DEDUP_REMOVED lines=12> */
.L_x_7422:
[----:B------:R-:W-:Y:S01]  /*66f0*/  IMAD.MOV.U32 R3, RZ, RZ, 0x7f ;  /* 0x0000007fff037424 */ /* 0x000fe200078e00ff */
[----:B------:R-:W-:-:S04]  /*6700*/  ISETP.GT.U32.AND P0, PT, R5, 0x7f800000, PT ;  /* 0x7f8000000500780c */ /* 0x000fc80003f04070 */
[----:B------:R-:W-:-:S05]  /*6710*/  SEL R3, R3, 0x7c, P0 ;  /* 0x0000007c03037807 */ /* 0x000fca0000000000 */
[----:B------:R0:W-:Y:S01]  /*6720*/  STG.E.U8 desc[UR36][R8.64], R3 ;  /* 0x0000000308007986 */ /* 0x0001e2000c101124 */
[----:B------:R-:W-:Y:S05]  /*6730*/  BRA `(.L_x_7395) ;  /* 0x00000000000c7947 */ /* 0x000fea0003800000 */
.L_x_7416:
[----:B------:R-:W0:Y:S02]  /*6740*/  I2F.S16 R0, R18 ;  /* 0x0000001200007306 */ /* 0x000e240000101400 */
[----:B0-----:R-:W-:-:S05]  /*6750*/  F2FP.BF16.F32.PACK_AB R0, RZ, R0 ;  /* 0x00000000ff00723e */ /* 0x001fca00000010ff */
[----:B------:R0:W-:Y:S02]  /*6760*/  STG.E.U16 desc[UR36][R8.64], R0 ;  /* 0x0000000008007986 */ /* 0x0001e4000c101524 */
.L_x_7395:
[----:B------:R-:W-:Y:S05]  /*6770*/  BSYNC.RECONVERGENT B6 ;  /* 0x0000000000067941 */ /* 0x000fea0003800200 */
.L_x_7389:
[----:B------:R-:W-:-:S07]  /*6780*/  VIADD R2, R2, 0x80 ;  /* 0x0000008002027836 */ /* 0x000fce0000000000 */
.L_x_7354:
[----:B------:R-:W-:Y:S05]  /*6790*/  BSYNC.RECONVERGENT B8 ;  /* 0x0000000000087941 */ /* 0x000fea0003800200 */
.L_x_7316:
[----:B------:R-:W-:-:S13]  /*67a0*/  ISETP.GE.AND P0, PT, R2, R19, PT ;  /* 0x000000130200720c */ /* 0x000fda0003f06270 */
[----:B------:R-:W-:Y:S05]  /*67b0*/  @P0 EXIT ;  /* 0x000000000000094d */ /* 0x000fea0003800000 */
[----:B0-234-:R-:W0:Y:S01]  /*67c0*/  LDC.64 R4, c[0x0][0x388] ;  /* 0x0000e200ff047b82 */ /* 0x01de220000000a00 */
        /* <DEDUP_REMOVED lines=18> */
.L_x_7426:
[----:B------:R-:W-:Y:S01]  /*68f0*/  STG.E.U8 desc[UR36][R2.64], R16 ;  /* 0x0000001002007986 */ /* 0x000fe2000c101124 */
[----:B------:R-:W-:Y:S05]  /*6900*/  EXIT ;  /* 0x000000000000794d */ /* 0x000fea0003800000 */
.L_x_7425:
        /* <DEDUP_REMOVED lines=9> */
.L_x_7429:
[----:B------:R-:W-:Y:S01]  /*69a0*/  STG.E desc[UR36][R2.64], R16 ;  /* 0x0000001002007986 */ /* 0x000fe2000c101924 */
[----:B------:R-:W-:Y:S05]  /*69b0*/  EXIT ;  /* 0x000000000000794d */ /* 0x000fea0003800000 */
.L_x_7428:
[----:B------:R-:W-:Y:S01]  /*69c0*/  STG.E.U16 desc[UR36][R2.64], R16 ;  /* 0x0000001002007986 */ /* 0x000fe2000c101524 */
[----:B------:R-:W-:Y:S05]  /*69d0*/  EXIT ;  /* 0x000000000000794d */ /* 0x000fea0003800000 */
.L_x_7424:
        /* <DEDUP_REMOVED lines=9> */
.L_x_7431:
[----:B------:R-:W0:Y:S02]  /*6a70*/  I2F.S16 R0, R16 ;  /* 0x0000001000007306 */ /* 0x000e240000101400 */
[----:B0-----:R-:W-:-:S05]  /*6a80*/  F2FP.F16.F32.PACK_AB R0, RZ, R0 ;  /* 0x00000000ff00723e */ /* 0x001fca00000000ff */
[----:B------:R-:W-:Y:S01]  /*6a90*/  STG.E.U16 desc[UR36][R2.64], R0 ;  /* 0x0000000002007986 */ /* 0x000fe2000c101524 */
[----:B------:R-:W-:Y:S05]  /*6aa0*/  EXIT ;  /* 0x000000000000794d */ /* 0x000fea0003800000 */
.L_x_7430:
        /* <DEDUP_REMOVED lines=10> */
.L_x_7433:
[----:B------:R-:W0:Y:S02]  /*6b50*/  I2F.S16 R16, R16 ;  /* 0x0000001000107306 */ /* 0x000e240000101400 */
[----:B0-----:R-:W-:-:S04]  /*6b60*/  F2FP.F16.F32.PACK_AB R5, RZ, R16 ;  /* 0x00000010ff05723e */ /* 0x001fc800000000ff */
[----:B------:R-:W-:-:S05]  /*6b70*/  PRMT R5, R5, 0x5410, RZ ;  /* 0x0000541005057816 */ /* 0x000fca00000000ff */
[----:B------:R-:W-:Y:S01]  /*6b80*/  STG.E desc[UR36][R2.64], R5 ;  /* 0x0000000502007986 */ /* 0x000fe2000c101924 */
[----:B------:R-:W-:Y:S05]  /*6b90*/  EXIT ;  /* 0x000000000000794d */ /* 0x000fea0003800000 */
.L_x_7432:
[----:B------:R-:W0:Y:S02]  /*6ba0*/  I2F.F64.S16 R16, R16 ;  /* 0x0000001000107312 */ /* 0x000e240000101c00 */
[----:B0-----:R-:W-:Y:S01]  /*6bb0*/  STG.E.64 desc[UR36][R2.64], R16 ;  /* 0x0000001002007986 */ /* 0x001fe2000c101b24 */
[----:B------:R-:W-:Y:S05]  /*6bc0*/  EXIT ;  /* 0x000000000000794d */ /* 0x000fea0003800000 */
.L_x_7423:
        /* <DEDUP_REMOVED lines=12> */
.L_x_7437:
        /* <DEDUP_REMOVED lines=17> */
.L_x_7439:
[----:B------:R-:W-:Y:S05]  /*6da0*/  BSYNC.RECONVERGENT B0 ;  /* 0x0000000000007941 */ /* 0x000fea0003800200 */
.L_x_7438:
[----:B------:R-:W-:Y:S01]  /*6db0*/  STG.E.U8 desc[UR36][R2.64], R0 ;  /* 0x0000000002007986 */ /* 0x000fe2000c101124 */
[----:B------:R-:W-:Y:S05]  /*6dc0*/  EXIT ;  /* 0x000000000000794d */ /* 0x000fea0003800000 */
.L_x_7436:
        /* <DEDUP_REMOVED lines=17> */
.L_x_7441:
[----:B------:R-:W-:Y:S05]  /*6ee0*/  BSYNC.RECONVERGENT B0 ;  /* 0x0000000000007941 */ /* 0x000fea0003800200 */
.L_x_7440:
[----:B------:R-:W-:Y:S01]  /*6ef0*/  STG.E.U8 desc[UR36][R2.64], R0 ;  /* 0x0000000002007986 */ /* 0x000fe2000c101124 */
[----:B------:R-:W-:Y:S05]  /*6f00*/  EXIT ;  /* 0x000000000000794d */ /* 0x000fea0003800000 */
.L_x_7435:
        /* <DEDUP_REMOVED lines=21> */
.L_x_7443:
[----:B------:R-:W-:-:S05]  /*7060*/  IMAD.MOV.U32 R17, RZ, RZ, RZ ;  /* 0x000000ffff117224 */ /* 0x000fca00078e00ff */
[----:B------:R-:W-:Y:S01]  /*7070*/  STG.E.64 desc[UR36][R2.64], R16 ;  /* 0x0000001002007986 */ /* 0x000fe2000c101b24 */
[----:B------:R-:W-:Y:S05]  /*7080*/  EXIT ;  /* 0x000000000000794d */ /* 0x000fea0003800000 */
.L_x_7442:
[----:B------:R-:W-:Y:S01]  /*7090*/  STG.E desc[UR36][R2.64], R16 ;  /* 0x0000001002007986 */ /* 0x000fe2000c101924 */
[----:B------:R-:W-:Y:S05]  /*70a0*/  EXIT ;  /* 0x000000000000794d */ /* 0x000fea0003800000 */
.L_x_7434:
        /* <DEDUP_REMOVED lines=8> */
.L_x_7445:
[----:B------:R-:W0:Y:S01]  /*7130*/  I2F.F64.S16 R16, R16 ;  /* 0x0000001000107312 */ /* 0x000e220000101c00 */
[----:B------:R-:W-:-:S05]  /*7140*/  CS2R R18, SRZ ;  /* 0x0000000000127805 */ /* 0x000fca000001ff00 */
[----:B0-----:R-:W-:Y:S01]  /*7150*/  STG.E.128 desc[UR36][R2.64], R16 ;  /* 0x0000001002007986 */ /* 0x001fe2000c101d24 */
[----:B------:R-:W-:Y:S05]  /*7160*/  EXIT ;  /* 0x000000000000794d */ /* 0x000fea0003800000 */
.L_x_7444:
[----:B------:R-:W-:-:S13]  /*7170*/  ISETP.NE.AND P0, PT, R0, 0xf, PT ;  /* 0x0000000f0000780c */ /* 0x000fda0003f05270 */
[----:B------:R-:W-:Y:S05]  /*7180*/  @!P0 BRA `(.L_x_7446) ;  /* 0x0000000000d48947 */ /* 0x000fea0003800000 */
[----:B------:R-:W-:-:S13]  /*7190*/  ISETP.NE.AND P0, PT, R0, 0x17, PT ;  /* 0x000000170000780c */ /* 0x000fda0003f05270 */
[----:B------:R-:W-:Y:S05]  /*71a0*/  @!P0 BRA `(.L_x_7447) ;  /* 0x0000000000848947 */ /* 0x000fea0003800000 */
[----:B------:R-:W-:-:S13]  /*71b0*/  ISETP.NE.AND P0, PT, R0, 0x18, PT ;  /* 0x000000180000780c */ /* 0x000fda0003f05270 */
[----:B------:R-:W-:Y:S05]  /*71c0*/  @!P0 BRA `(.L_x_7448) ;  /* 0x0000000000448947 */ /* 0x000fea0003800000 */
.L_x_7427:
        /* <DEDUP_REMOVED lines=16> */
.L_x_7449:
[----:B------:R-:W-:Y:S05]  /*72d0*/  EXIT ;  /* 0x000000000000794d */ /* 0x000fea0003800000 */
.L_x_7448:
        /* <DEDUP_REMOVED lines=11> */
.L_x_7451:
[----:B------:R-:W-:Y:S05]  /*7390*/  BSYNC.RECONVERGENT B0 ;  /* 0x0000000000007941 */ /* 0x000fea0003800200 */
.L_x_7450:
[----:B------:R-:W-:Y:S01]  /*73a0*/  STG.E.U8 desc[UR36][R2.64], R5 ;  /* 0x0000000502007986 */ /* 0x000fe2000c101124 */
[----:B------:R-:W-:Y:S05]  /*73b0*/  EXIT ;  /* 0x000000000000794d */ /* 0x000fea0003800000 */
.L_x_7447:
        /* <DEDUP_REMOVED lines=13> */
.L_x_7452:
[----:B------:R-:W-:Y:S01]  /*7490*/  IMAD.MOV.U32 R5, RZ, RZ, 0x7f ;  /* 0x0000007fff057424 */ /* 0x000fe200078e00ff */
[----:B------:R-:W-:-:S04]  /*74a0*/  ISETP.GT.U32.AND P0, PT, R7, 0x7f800000, PT ;  /* 0x7f8000000700780c */ /* 0x000fc80003f04070 */
[----:B------:R-:W-:-:S05]  /*74b0*/  SEL R5, R5, 0x7c, P0 ;  /* 0x0000007c05057807 */ /* 0x000fca0000000000 */
[----:B------:R-:W-:Y:S01]  /*74c0*/  STG.E.U8 desc[UR36][R2.64], R5 ;  /* 0x0000000502007986 */ /* 0x000fe2000c101124 */
[----:B------:R-:W-:Y:S05]  /*74d0*/  EXIT ;  /* 0x000000000000794d */ /* 0x000fea0003800000 */
.L_x_7446:
[----:B------:R-:W0:Y:S02]  /*74e0*/  I2F.S16 R0, R16 ;  /* 0x0000001000007306 */ /* 0x000e240000101400 */
[----:B0-----:R-:W-:-:S05]  /*74f0*/  F2FP.BF16.F32.PACK_AB R0, RZ, R0 ;  /* 0x00000000ff00723e */ /* 0x001fca00000010ff */
[----:B------:R-:W-:Y:S01]  /*7500*/  STG.E.U16 desc[UR36][R2.64], R0 ;  /* 0x0000000002007986 */ /* 0x000fe2000c101524 */
[----:B------:R-:W-:Y:S05]  /*7510*/  EXIT ;  /* 0x000000000000794d */ /* 0x000fea0003800000 */
.L_x_7453:
        /* <DEDUP_REMOVED lines=14> */
.L_x_43435:


//--------------------- .text._ZN2at6native18elementwise_kernelILi128ELi4EZNS0_22gpu_kernel_impl_nocastINS0_13AUnaryFunctorIssbZZZNS0_23logical_xor_kernel_cudaERNS_14TensorIteratorEENKUlvE0_clEvENKUlvE3_clEvEUlssE_EEEEvRNS_18TensorIteratorBaseERKT_EUliE_EEviT1_ --------------------------
	.section	.text._ZN2at6native18elementwise_kernelILi128ELi4EZNS0_22gpu_kernel_impl_nocastINS0_13AUnaryFunctorIssbZZZNS0_23logical_xor_kernel_cudaERNS_14TensorIteratorEENKUlvE0_clEvENKUlvE3_clEvEUlssE_EEEEvRNS_18TensorIteratorBaseERKT_EUliE_EEviT1_,"ax",@progbits
	.align	128
        .global         _ZN2at6native18elementwise_kernelILi128ELi4EZNS0_22gpu_kernel_impl_nocastINS0_13AUnaryFunctorIssbZZZNS0_23logical_xor_kernel_cudaERNS_14TensorIteratorEENKUlvE0_clEvENKUlvE3_clEvEUlssE_EEEEvRNS_18TensorIteratorBaseERKT_EUliE_EEviT1_
        .type           _ZN2at6native18elementwise_kernelILi128ELi4EZNS0_22gpu_kernel_impl_nocastINS0_13AUnaryFunctorIssbZZZNS0_23logical_xor_kernel_cudaERNS_14TensorIteratorEENKUlvE0_clEvENKUlvE3_clEvEUlssE_EEEEvRNS_18TensorIteratorBaseERKT_EUliE_EEviT1_,@function
        .size           _ZN2at6native18elementwise_kernelILi128ELi4EZNS0_22gpu_kernel_impl_nocastINS0_13AUnaryFunctorIssbZZZNS0_23logical_xor_kernel_cudaERNS_14TensorIteratorEENKUlvE0_clEvENKUlvE3_clEvEUlssE_EEEEvRNS_18TensorIteratorBaseERKT_EUliE_EEviT1_,(.L_x_43436 - _ZN2at6native18elementwise_kernelILi128ELi4EZNS0_22gpu_kernel_impl_nocastINS0_13AUnaryFunctorIssbZZZNS0_23logical_xor_kernel_cudaERNS_14TensorIteratorEENKUlvE0_clEvENKUlvE3_clEvEUlssE_EEEEvRNS_18TensorIteratorBaseERKT_EUliE_EEviT1_)
        .other          _ZN2at6native18elementwise_kernelILi128ELi4EZNS0_22gpu_kernel_impl_nocastINS0_13AUnaryFunctorIssbZZZNS0_23logical_xor_kernel_cudaERNS_14TensorIteratorEENKUlvE0_clEvENKUlvE3_clEvEUlssE_EEEEvRNS_18TensorIteratorBaseERKT_EUliE_EEviT1_,@"STO_CUDA_ENTRY STV_DEFAULT"
_ZN2at6native18elementwise_kernelILi128ELi4EZNS0_22gpu_kernel_impl_nocastINS0_13AUnaryFunctorIssbZZZNS0_23logical_xor_kernel_cudaERNS_14TensorIteratorEENKUlvE0_clEvENKUlvE3_clEvEUlssE_EEEEvRNS_18TensorIteratorBaseERKT_EUliE_EEviT1_:
.text._ZN2at6native18elementwise_kernelILi128ELi4EZNS0_22gpu_kernel_impl_nocastINS0_13AUnaryFunctorIssbZZZNS0_23logical_xor_kernel_cudaERNS_14TensorIteratorEENKUlvE0_clEvENKUlvE3_clEvEUlssE_EEEEvRNS_18TensorIteratorBaseERKT_EUliE_EEviT1_:
        /* <DEDUP_REMOVED lines=15> */
[----:B0-----:R-:W2:Y:S01]  /*00f0*/  LDG.E.U16 R4, desc[UR6][R4.64] ;  /* 0x0000000604047981 */ /* 0x001ea2000c1e1500 */
[----:B------:R-:W0:Y:S05]  /*0100*/  LDCU.U16 UR4, c[0x0][0x592] ;  /* 0x0000b240ff0477ac */ /* 0x000e2a0008000400 */
[----:B------:R-:W1:Y:S01]  /*0110*/  LDC.64 R6, c[0x0][0x580] ;  /* 0x00016000ff067b82 */ /* 0x000e620000000a00 */
[----:B------:R-:W-:Y:S01]  /*0120*/  IADD3 R3, PT, PT, R3, 0x80, RZ ;  /* 0x0000008003037810 */ /* 0x000fe20007ffe0ff */
[----:B0-----:R-:W-:-:S06]  /*0130*/  UPRMT UR4, UR4, 0x9910, URZ ;  /* 0x0000991004047896 */ /* 0x001fcc00080000ff */
[----:B------:R-:W-:-:S04]  /*0140*/  ISETP.NE.AND P0, PT, RZ, UR4, PT ;  /* 0x00000004ff007c0c */ /* 0x000fc8000bf05270 */
[----:B--2---:R-:W-:-:S04]  /*0150*/  ISETP.NE.XOR P0, PT, R4, RZ, P0 ;  /* 0x000000ff0400720c */ /* 0x004fc80000705a70 */
[----:B------:R-:W-:Y:S02]  /*0160*/  SEL R9, RZ, 0x1, !P0 ;  /* 0x00000001ff097807 */ /* 0x000fe40004000000 */
[----:B------:R-:W-:-:S03]  /*0170*/  ISETP.GE.AND P0, PT, R3, UR5, PT ;  /* 0x0000000503007c0c */ /* 0x000fc6000bf06270 */
[----:B-1----:R0:W-:Y:S10]  /*0180*/  STG.E.U8 desc[UR6][R6.64], R9 ;  /* 0x0000000906007986 */ /* 0x0021f4000c101106 */
[----:B------:R-:W-:Y:S05]  /*0190*/  @P0 BREAK.RELIABLE B1 ;  /* 0x0000000000010942 */ /* 0x000fea0003800100 */
[----:B------:R-:W-:Y:S05]  /*01a0*/  @P0 BRA `(.L_x_7458) ;  /* 0x0000000000600947 */ /* 0x000fea0003800000 */
[----:B------:R-:W1:Y:S02]  /*01b0*/  LDC.64 R4, c[0x0][0x588] ;  /* 0x00016200ff047b82 */ /* 0x000e640000000a00 */
[----:B-1----:R-:W2:Y:S01]  /*01c0*/  LDG.E.U16 R4, desc[UR6][R4.64] ;  /* 0x0000000604047981 */ /* 0x002ea2000c1e1500 */
[----:B------:R-:W1:Y:S05]  /*01d0*/  LDCU.U16 UR4, c[0x0][0x592] ;  /* 0x0000b240ff0477ac */ /* 0x000e6a0008000400 */
[----:B0-----:R-:W0:Y:S01]  /*01e0*/  LDC.64 R6, c[0x0][0x580] ;  /* 0x00016000ff067b82 */ /* 0x001e220000000a00 */
[----:B------:R-:W-:Y:S01]  /*01f0*/  IADD3 R3, PT, PT, R3, 0x80, RZ ;  /* 0x0000008003037810 */ /* 0x000fe20007ffe0ff */
[----:B-1----:R-:W-:-:S06]  /*0200*/  UPRMT UR4, UR4, 0x9910, URZ ;  /* 0x0000991004047896 */ /* 0x002fcc00080000ff */
[----:B------:R-:W-:-:S04]  /*0210*/  ISETP.NE.AND P0, PT, RZ, UR4, PT ;  /* 0x00000004ff007c0c */ /* 0x000fc8000bf05270 */
[----:B--2---:R-:W-:-:S04]  /*0220*/  ISETP.NE.XOR P0, PT, R4, RZ, P0 ;  /* 0x000000ff0400720c */ /* 0x004fc80000705a70 */
[----:B------:R-:W-:-:S05]  /*0230*/  SEL R9, RZ, 0x1, !P0 ;  /* 0x00000001ff097807 */ /* 0x000fca0004000000 */
[----:B0-----:R0:W-:Y:S04]  /*0240*/  STG.E.U8 desc[UR6][R6.64], R9 ;  /* 0x0000000906007986 */ /* 0x0011e8000c101106 */
.L_x_7457:
[----:B------:R-:W-:-:S13]  /*0250*/  ISETP.GE.AND P0, PT, R3, UR5, PT ;  /* 0x0000000503007c0c */ /* 0x000fda000bf06270 */
[----:B------:R-:W-:Y:S05]  /*0260*/  @P0 BREAK.RELIABLE B1 ;  /* 0x0000000000010942 */ /* 0x000fea0003800100 */
[----:B------:R-:W-:Y:S05]  /*0270*/  @P0 BRA `(.L_x_7458) ;  /* 0x00000000002c0947 */ /* 0x000fea0003800000 */
[----:B------:R-:W-:Y:S05]  /*0280*/  BSYNC.RELIABLE B1 ;  /* 0x0000000000017941 */ /* 0x000fea0003800100 */
.L_x_7456:
        /* <DEDUP_REMOVED lines=10> */
.L_x_7458:
[----:B------:R-:W-:Y:S05]  /*0330*/  BSYNC.RECONVERGENT B0 ;  /* 0x0000000000007941 */ /* 0x000fea0003800200 */
.L_x_7455:
[----:B------:R-:W-:Y:S05]  /*0340*/  WARPSYNC.ALL ;  /* 0x0000000000007948 */ /* 0x000fea0003800000 */
[----:B------:R-:W-:-:S13]  /*0350*/  ISETP.GE.AND P0, PT, R3, UR5, PT ;  /* 0x0000000503007c0c */ /* 0x000fda000bf06270 */
[----:B------:R-:W-:Y:S05]  /*0360*/  @P0 EXIT ;  /* 0x000000000000094d */ /* 0x000fea0003800000 */
[----:B------:R-:W2:Y:S02]  /*0370*/  LDC.64 R2, c[0x0][0x588] ;  /* 0x00016200ff027b82 */ /* 0x000ea40000000a00 */
[----:B--2---:R-:W2:Y:S01]  /*0380*/  LDG.E.U16 R2, desc[UR6][R2.64] ;  /* 0x0000000602027981 */ /* 0x004ea2000c1e1500 */
[----:B------:R-:W3:Y:S05]  /*0390*/  LDCU.U16 UR4, c[0x0][0x592] ;  /* 0x0000b240ff0477ac */ /* 0x000eea0008000400 */
[----:B------:R-:W4:Y:S01]  /*03a0*/  LDC.64 R4, c[0x0][0x580] ;  /* 0x00016000ff047b82 */ /* 0x000f220000000a00 */
[----:B---3--:R-:W-:-:S06]  /*03b0*/  UPRMT UR4, UR4, 0x9910, URZ ;  /* 0x0000991004047896 */ /* 0x008fcc00080000ff */
[----:B------:R-:W-:-:S04]  /*03c0*/  ISETP.NE.AND P0, PT, RZ, UR4, PT ;  /* 0x00000004ff007c0c */ /* 0x000fc8000bf05270 */
[----:B--2---:R-:W-:-:S04]  /*03d0*/  ISETP.NE.XOR P0, PT, R2, RZ, P0 ;  /* 0x000000ff0200720c */ /* 0x004fc80000705a70 */
[----:B01----:R-:W-:-:S05]  /*03e0*/  SEL R7, RZ, 0x1, !P0 ;  /* 0x00000001ff077807 */ /* 0x003fca0004000000 */
[----:B----4-:R-:W-:Y:S01]  /*03f0*/  STG.E.U8 desc[UR6][R4.64], R7 ;  /* 0x0000000704007986 */ /* 0x010fe2000c101106 */
[----:B------:R-:W-:Y:S05]  /*0400*/  EXIT ;  /* 0x000000000000794d */ /* 0x000fea0003800000 */
.L_x_7454:
        /* <DEDUP_REMOVED lines=306> */
.L_x_7462:
[----:B------:R-:W0:Y:S02]  /*1730*/  LDCU.128 UR8, c[0x0][0x580] ;  /* 0x0000b000ff0877ac */ /* 0x000e240008000c00 */
[----:B0-----:R-:W-:-:S04]  /*1740*/  IADD3 R6, P0, PT, R4, UR10, RZ ;  /* 0x0000000a04067c10 */ /* 0x001fc8000ff1e0ff */
[----:B------:R-:W-:-:S05]  /*1750*/  IADD3.X R7, PT, PT, RZ, UR11, RZ, P0, !PT ;  /* 0x0000000bff077c10 */ /* 0x000fca00087fe4ff */
[----:B------:R-:W2:Y:S01]  /*1760*/  LDG.E.U16 R6, desc[UR6][R6.64] ;  /* 0x0000000606067981 */ /* 0x000ea2000c1e1500 */
[----:B------:R-:W0:Y:S01]  /*1770*/  LDCU.U16 UR4, c[0x0][0x592] ;  /* 0x0000b240ff0477ac */ /* 0x000e220008000400 */
[----:B------:R-:W-:Y:S02]  /*1780*/  IADD3 R4, P1, PT, R5, UR8, RZ ;  /* 0x0000000805047c10 */ /* 0x000fe4000ff3e0ff */
[----:B------:R-:W-:Y:S02]  /*1790*/  IADD3 R3, PT, PT, R3, 0x80, RZ ;  /* 0x0000008003037810 */ /* 0x000fe40007ffe0ff */
[----:B------:R-:W-:Y:S01]  /*17a0*/  IADD3.X R5, PT, PT, RZ, UR9, RZ, P1, !PT ;  /* 0x00000009ff057c10 */ /* 0x000fe20008ffe4ff */
[----:B0-----:R-:W-:-:S06]  /*17b0*/  UPRMT UR4, UR4, 0x9910, URZ ;  /* 0x0000991004047896 */ /* 0x001fcc00080000ff */
[----:B------:R-:W-:-:S04]  /*17c0*/  ISETP.NE.AND P0, PT, RZ, UR4, PT ;  /* 0x00000004ff007c0c */ /* 0x000fc8000bf05270 */
        /* <DEDUP_REMOVED lines=304> */
.L_x_7464:
[----:B------:R-:W0:Y:S02]  /*2ad0*/  LDCU.128 UR8, c[0x0][0x580] ;  /* 0x0000b000ff0877ac */ /* 0x000e240008000c00 */
[----:B0-----:R-:W-:-:S04]  /*2ae0*/  IADD3 R6, P0, PT, R4, UR10, RZ ;  /* 0x0000000a04067c10 */ /* 0x001fc8000ff1e0ff */
[----:B------:R-:W-:-:S05]  /*2af0*/  IADD3.X R7, PT, PT, RZ, UR11, RZ, P0, !PT ;  /* 0x0000000bff077c10 */ /* 0x000fca00087fe4ff */
[----:B------:R-:W2:Y:S01]  /*2b00*/  LDG.E.U16 R6, desc[UR6][R6.64] ;  /* 0x0000000606067981 */ /* 0x000ea2000c1e1500 */
[----:B------:R-:W0:Y:S01]  /*2b10*/  LDCU.U16 UR4, c[0x0][0x592] ;  /* 0x0000b240ff0477ac */ /* 0x000e220008000400 */
[----:B------:R-:W-:Y:S02]  /*2b20*/  IADD3 R4, P1, PT, R5, UR8, RZ ;  /* 0x0000000805047c10 */ /* 0x000fe4000ff3e0ff */
[----:B------:R-:W-:-:S03]  /*2b30*/  IADD3 R3, PT, PT, R3, 0x80, RZ ;  /* 0x0000008003037810 */ /* 0x000fc60007ffe0ff */
[----:B------:R-:W-:Y:S01]  /*2b40*/  IMAD.X R5, RZ, RZ, UR9, P1 ;  /* 0x00000009ff057e24 */ /* 0x000fe200088e06ff */
[----:B0-----:R-:W-:-:S06]  /*2b50*/  UPRMT UR4, UR4, 0x9910, URZ ;  /* 0x0000991004047896 */ /* 0x001fcc00080000ff */
[----:B------:R-:W-:-:S04]  /*2b60*/  ISETP.NE.AND P0, PT, RZ, UR4, PT ;  /* 0x00000004ff007c0c */ /* 0x000fc8000bf05270 */
[----:B--2---:R-:W-:-:S04]  /*2b70*/  ISETP.NE.XOR P0, PT, R6, RZ, P0 ;  /* 0x000000ff0600720c */ /* 0x004fc80000705a70 */
[----:B------:R-:W-:-:S05]  /*2b80*/  SEL R9, RZ, 0x1, !P0 ;  /* 0x00000001ff097807 */ /* 0x000fca0004000000 */
[----:B------:R0:W-:Y:S04]  /*2b90*/  STG.E.U8 desc[UR6][R4.64], R9 ;  /* 0x0000000904007986 */ /* 0x0001e8000c101106 */
.L_x_7461:
[----:B------:R-:W-:-:S13]  /*2ba0*/  ISETP.GE.AND P0, PT, R3, UR5, PT ;  /* 0x0000000503007c0c */ /* 0x000fda000bf06270 */
[----:B------:R-:W-:Y:S05]  /*2bb0*/  @P0 BREAK.RELIABLE B1 ;  /* 0x0000000000010942 */ /* 0x000fea0003800100 */
[----:B------:R-:W-:Y:S05]  /*2bc0*/  @P0 BRA `(.L_x_7463) ;  /* 0x0000001000e00947 */ /* 0x000fea0003800000 */
[----:B------:R-:W-:Y:S05]  /*2bd0*/  BSYNC.RELIABLE B1 ;  /* 0x0000000000017941 */ /* 0x000fea0003800100 */
.L_x_7460:
        /* <DEDUP_REMOVED lines=298> */
.L_x_7465:
[----:B------:R-:W0:Y:S02]  /*3e80*/  LDCU.128 UR8, c[0x0][0x580] ;  /* 0x0000b000ff0877ac */ /* 0x000e240008000c00 */
[----:B0-----:R-:W-:-:S05]  /*3e90*/  IADD3 R6, P0, PT, R4, UR10, RZ ;  /* 0x0000000a04067c10 */ /* 0x001fca000ff1e0ff */
[----:B------:R-:W-:-:S05]  /*3ea0*/  IMAD.X R7, RZ, RZ, UR11, P0 ;  /* 0x0000000bff077e24 */ /* 0x000fca00080e06ff */
        /* <DEDUP_REMOVED lines=8> */
[----:B------:R-:W-:-:S05]  /*3f30*/  SEL R9, RZ, 0x1, !P0 ;  /* 0x00000001ff097807 */ /* 0x000fca0004000000 */
[----:B------:R1:W-:Y:S04]  /*3f40*/  STG.E.U8 desc[UR6][R4.64], R9 ;  /* 0x0000000904007986 */ /* 0x0003e8000c101106 */
.L_x_7463:
[----:B------:R-:W-:Y:S05]  /*3f50*/  BSYNC.RECONVERGENT B0 ;  /* 0x0000000000007941 */ /* 0x000fea0003800200 */
.L_x_7459:
        /* <DEDUP_REMOVED lines=301> */
.L_x_7466:
[----:B------:R-:W0:Y:S02]  /*5230*/  LDCU.128 UR8, c[0x0][0x580] ;  /* 0x0000b000ff0877ac */ /* 0x000e240008000c00 */
[----:B0-----:R-:W-:-:S04]  /*5240*/  IADD3 R4, P0, PT, R2, UR10, RZ ;  /* 0x0000000a02047c10 */ /* 0x001fc8000ff1e0ff */
[----:B------:R-:W-:-:S05]  /*5250*/  IADD3.X R5, PT, PT, RZ, UR11, RZ, P0, !PT ;  /* 0x0000000bff057c10 */ /* 0x000fca00087fe4ff */
[----:B------:R-:W2:Y:S01]  /*5260*/  LDG.E.U16 R4, desc[UR6][R4.64] ;  /* 0x0000000604047981 */ /* 0x000ea2000c1e1500 */
[----:B------:R-:W0:Y:S01]  /*5270*/  LDCU.U16 UR4, c[0x0][0x592] ;  /* 0x0000b240ff0477ac */ /* 0x000e220008000400 */
[----:B------:R-:W-:-:S04]  /*5280*/  IADD3 R2, P1, PT, R3, UR8, RZ ;  /* 0x0000000803027c10 */ /* 0x000fc8000ff3e0ff */
[----:B------:R-:W-:Y:S01]  /*5290*/  IADD3.X R3, PT, PT, RZ, UR9, RZ, P1, !PT ;  /* 0x00000009ff037c10 */ /* 0x000fe20008ffe4ff */
[----:B0-----:R-:W-:-:S06]  /*52a0*/  UPRMT UR4, UR4, 0x9910, URZ ;  /* 0x0000991004047896 */ /* 0x001fcc00080000ff */
[----:B------:R-:W-:-:S04]  /*52b0*/  ISETP.NE.AND P0, PT, RZ, UR4, PT ;  /* 0x00000004ff007c0c */ /* 0x000fc8000bf05270 */
[----:B--2---:R-:W-:-:S04]  /*52c0*/  ISETP.NE.XOR P0, PT, R4, RZ, P0 ;  /* 0x000000ff0400720c */ /* 0x004fc80000705a70 */
[----:B------:R-:W-:-:S05]  /*52d0*/  SEL R7, RZ, 0x1, !P0 ;  /* 0x00000001ff077807 */ /* 0x000fca0004000000 */
[----:B------:R-:W-:Y:S01]  /*52e0*/  STG.E.U8 desc[UR6][R2.64], R7 ;  /* 0x0000000702007986 */ /* 0x000fe2000c101106 */
[----:B------:R-:W-:Y:S05]  /*52f0*/  EXIT ;  /* 0x000000000000794d */ /* 0x000fea0003800000 */
.L_x_7467:
        /* <DEDUP_REMOVED lines=16> */
.L_x_43436:


//--------------------- .text._ZN2at6native27unrolled_elementwise_kernelINS0_13AUnaryFunctorIssbZZZNS0_23logical_xor_kernel_cudaERNS_14TensorIteratorEENKUlvE0_clEvENKUlvE3_clEvEUlssE_EESt5arrayIPcLm2EELi4E23TrivialOffsetCalculatorILi1EjESD_NS0_6memory15LoadWithoutCastENSE_16StoreWithoutCastEEEviT_T0_T2_T3_T4_T5_ --------------------------
	.section	.text._ZN2at6native27unrolled_elementwise_kernelINS0_13AUnaryFunctorIssbZZZNS0_23logical_xor_kernel_cudaERNS_14TensorIteratorEENKUlvE0_clEvENKUlvE3_clEvEUlssE_EESt5arrayIPcLm2EELi4E23TrivialOffsetCalculatorILi1EjESD_NS0_6memory15LoadWithoutCastENSE_16StoreWithoutCastEEEviT_T0_T2_T3_T4_T5_,"ax",@progbits
	.align	128
        .global         _ZN2at6native27unrolled_elementwise_kernelINS0_13AUnaryFunctorIssbZZZNS0_23logical_xor_kernel_cudaERNS_14TensorIteratorEENKUlvE0_clEvENKUlvE3_clEvEUlssE_EESt5arrayIPcLm2EELi4E23TrivialOffsetCalculatorILi1EjESD_NS0_6memory15LoadWithoutCastENSE_16StoreWithoutCastEEEviT_T0_T2_T3_T4_T5_
        .type           _ZN2at6native27unrolled_elementwise_kernelINS0_13AUnaryFunctorIssbZZZNS0_23logical_xor_kernel_cudaERNS_14TensorIteratorEENKUlvE0_clEvENKUlvE3_clEvEUlssE_EESt5arrayIPcLm2EELi4E23TrivialOffsetCalculatorILi1EjESD_NS0_6memory15LoadWithoutCastENSE_16StoreWithoutCastEEEviT_T0_T2_T3_T4_T5_,@function
        .size           _ZN2at6native27unrolled_elementwise_kernelINS0_13AUnaryFunctorIssbZZZNS0_23logical_xor_kernel_cudaERNS_14TensorIteratorEENKUlvE0_clEvENKUlvE3_clEvEUlssE_EESt5arrayIPcLm2EELi4E23TrivialOffsetCalculatorILi1EjESD_NS0_6memory15LoadWithoutCastENSE_16StoreWithoutCastEEEviT_T0_T2_T3_T4_T5_,(.L_x_43437 - _ZN2at6native27unrolled_elementwise_kernelINS0_13AUnaryFunctorIssbZZZNS0_23logical_xor_kernel_cudaERNS_14TensorIteratorEENKUlvE0_clEvENKUlvE3_clEvEUlssE_EESt5arrayIPcLm2EELi4E23TrivialOffsetCalculatorILi1EjESD_NS0_6memory15LoadWithoutCastENSE_16StoreWithoutCastEEEviT_T0_T2_T3_T4_T5_)
        .other          _ZN2at6native27unrolled_elementwise_kernelINS0_13AUnaryFunctorIssbZZZNS0_23logical_xor_kernel_cudaERNS_14TensorIteratorEENKUlvE0_clEvENKUlvE3_clEvEUlssE_EESt5arrayIPcLm2EELi4E23TrivialOffsetCalculatorILi1EjESD_NS0_6memory15LoadWithoutCastENSE_16StoreWithoutCastEEEviT_T0_T2_T3_T4_T5_,@"STO_CUDA_ENTRY STV_DEFAULT"
_ZN2at6native27unrolled_elementwise_kernelINS0_13AUnaryFunctorIssbZZZNS0_23logical_xor_kernel_cudaERNS_14TensorIteratorEENKUlvE0_clEvENKUlvE3_clEvEUlssE_EESt5arrayIPcLm2EELi4E23TrivialOffsetCalculatorILi1EjESD_NS0_6memory15LoadWithoutCastENSE_16StoreWithoutCastEEEviT_T0_T2_T3_T4_T5_:
.text._ZN2at6native27unrolled_elementwise_kernelINS0_13AUnaryFunctorIssbZZZNS0_23logical_xor_kernel_cudaERNS_14TensorIteratorEENKUlvE0_clEvENKUlvE3_clEvEUlssE_EESt5arrayIPcLm2EELi4E23TrivialOffsetCalculatorILi1EjESD_NS0_6memory15LoadWithoutCastENSE_16StoreWithoutCastEEEviT_T0_T2_T3_T4_T5_:
        /* <DEDUP_REMOVED lines=17> */
[----:B-1----:R-:W3:Y:S06]  /*0110*/  @!P0 LDG.E.U16 R6, desc[UR6][R6.64] ;  /* 0x0000000606068981 */ /* 0x002eec000c1e1500 */
[----:B------:R-:W-:Y:S01]  /*0120*/  @!P2 IMAD R19, R0, 0x200, R13 ;  /* 0x000002000013a824 */ /* 0x000fe200078e020d */
[----:B------:R-:W0:Y:S01]  /*0130*/  @!P2 LDC.64 R10, c[0x0][0x390] ;  /* 0x0000e400ff0aab82 */ /* 0x000e220000000a00 */
[----:B------:R-:W-:Y:S02]  /*0140*/  @!P2 VIADD R13, R13, 0x80 ;  /* 0x000000800d0da836 */ /* 0x000fe40000000000 */
[----:B--2---:R-:W-:-:S03]  /*0150*/  @!P3 IMAD.WIDE.U32 R8, R17, 0x2, R8 ;  /* 0x000000021108b825 */ /* 0x004fc600078e0008 */
[----:B------:R-:W-:-:S03]  /*0160*/  ISETP.GE.AND P1, PT, R13, R2, PT ;  /* 0x000000020d00720c */ /* 0x000fc60003f26270 */
[----:B------:R-:W2:Y:S10]  /*0170*/  @!P3 LDG.E.U16 R8, desc[UR6][R8.64] ;  /* 0x000000060808b981 */ /* 0x000eb4000c1e1500 */
[----:B------:R-:W1:Y:S01]  /*0180*/  @!P1 LDC.64 R4, c[0x0][0x390] ;  /* 0x0000e400ff049b82 */ /* 0x000e620000000a00 */
[----:B------:R-:W-:-:S02]  /*0190*/  @!P1 IMAD R13, R0, 0x200, R13 ;  /* 0x00000200000d9824 */ /* 0x000fc400078e020d */
[----:B0-----:R-:W-:-:S06]  /*01a0*/  @!P2 IMAD.WIDE.U32 R10, R19, 0x2, R10 ;  /* 0x00000002130aa825 */ /* 0x001fcc00078e000a */
[----:B------:R-:W4:Y:S01]  /*01b0*/  @!P2 LDG.E.U16 R10, desc[UR6][R10.64] ;  /* 0x000000060a0aa981 */ /* 0x000f22000c1e1500 */
[----:B-1----:R-:W-:-:S06]  /*01c0*/  @!P1 IMAD.WIDE.U32 R4, R13, 0x2, R4 ;  /* 0x000000020d049825 */ /* 0x002fcc00078e0004 */
[----:B------:R-:W5:Y:S01]  /*01d0*/  @!P1 LDG.E.U16 R4, desc[UR6][R4.64] ;  /* 0x0000000604049981 */ /* 0x000f62000c1e1500 */
[----:B------:R-:W0:Y:S01]  /*01e0*/  LDCU.U16 UR4, c[0x0][0x386] ;  /* 0x000070c0ff0477ac */ /* 0x000e220008000400 */
[----:B------:R-:W-:Y:S01]  /*01f0*/  ISETP.GE.AND P4, PT, R3, R2, PT ;  /* 0x000000020300720c */ /* 0x000fe20003f86270 */
[----:B------:R-:W-:Y:S04]  /*0200*/  BSSY.RECONVERGENT B0, `(.L_x_7468) ;  /* 0x0000027000007945 */ /* 0x000fe80003800200 */
[----:B------:R-:W-:Y:S01]  /*0210*/  BSSY.RELIABLE B1, `(.L_x_7469) ;  /* 0x000001e000017945 */ /* 0x000fe20003800100 */
[----:B0-----:R-:W-:Y:S01]  /*0220*/  UPRMT UR4, UR4, 0x9910, URZ ;  /* 0x0000991004047896 */ /* 0x001fe200080000ff */
[----:B---3--:R-:W-:-:S05]  /*0230*/  ISETP.NE.AND P0, PT, R6, RZ, !P0 ;  /* 0x000000ff0600720c */ /* 0x008fca0004705270 */
[----:B------:R-:W-:-:S04]  /*0240*/  ISETP.NE.XOR P0, PT, RZ, UR4, P0 ;  /* 0x00000004ff007c0c */ /* 0x000fc80008705a70 */
[----:B------:R-:W-:Y:S02]  /*0250*/  SEL R7, RZ, 0x1, !P0 ;  /* 0x00000001ff077807 */ /* 0x000fe40004000000 */
[----:B--2---:R-:W-:-:S04]  /*0260*/  ISETP.NE.AND P3, PT, R8, RZ, !P3 ;  /* 0x000000ff0800720c */ /* 0x004fc80005f65270 */
[----:B------:R-:W-:-:S04]  /*0270*/  ISETP.NE.XOR P3, PT, RZ, UR4, P3 ;  /* 0x00000004ff007c0c */ /* 0x000fc80009f65a70 */
[----:B------:R-:W-:Y:S02]  /*0280*/  SEL R9, RZ, 0x1, !P3 ;  /* 0x00000001ff097807 */ /* 0x000fe40005800000 */
[----:B----4-:R-:W-:-:S04]  /*0290*/  ISETP.NE.AND P2, PT, R10, RZ, !P2 ;  /* 0x000000ff0a00720c */ /* 0x010fc80005745270 */
[----:B------:R-:W-:-:S04]  /*02a0*/  ISETP.NE.XOR P2, PT, RZ, UR4, P2 ;  /* 0x00000004ff007c0c */ /* 0x000fc80009745a70 */
[----:B------:R-:W-:Y:S02]  /*02b0*/  SEL R11, RZ, 0x1, !P2 ;  /* 0x00000001ff0b7807 */ /* 0x000fe40005000000 */
[----:B-----5:R-:W-:-:S04]  /*02c0*/  ISETP.NE.AND P1, PT, R4, RZ, !P1 ;  /* 0x000000ff0400720c */ /* 0x020fc80004f25270 */
        /* <DEDUP_REMOVED lines=18> */
.L_x_7470:
[----:B------:R-:W-:Y:S05]  /*03f0*/  BSYNC.RELIABLE B1 ;  /* 0x0000000000017941 */ /* 0x000fea0003800100 */
.L_x_7469:
[----:B------:R-:W-:-:S13]  /*0400*/  ISETP.GE.AND P0, PT, R3, R2, PT ;  /* 0x000000020300720c */ /* 0x000fda0003f06270 */
[----:B------:R-:W1:Y:S01]  /*0410*/  @!P0 LDC.64 R6, c[0x0][0x388] ;  /* 0x0000e200ff068b82 */ /* 0x000e620000000a00 */
[----:B0-----:R-:W-:Y:S02]  /*0420*/  @!P0 IMAD R5, R0, 0x200, R3 ;  /* 0x0000020000058824 */ /* 0x001fe400078e0203 */
[----:B------:R-:W-:-:S03]  /*0430*/  @!P0 VIADD R3, R3, 0x80 ;  /* 0x0000008003038836 */ /* 0x000fc60000000000 */
[----:B-1----:R-:W-:-:S05]  /*0440*/  @!P0 IADD3 R4, P1, PT, R5, R6, RZ ;  /* 0x0000000605048210 */ /* 0x002fca0007f3e0ff */
[----:B------:R-:W-:-:S05]  /*0450*/  @!P0 IMAD.X R5, RZ, RZ, R7, P1 ;  /* 0x000000ffff058224 */ /* 0x000fca00008e0607 */
[----:B------:R1:W-:Y:S03]  /*0460*/  @!P0 STG.E.U8 desc[UR6][R4.64], R11 ;  /* 0x0000000b04008986 */ /* 0x0003e6000c101106 */
.L_x_7471:
[----:B------:R-:W-:Y:S05]  /*0470*/  BSYNC.RECONVERGENT B0 ;  /* 0x0000000000007941 */ /* 0x000fea0003800200 */
.L_x_7468:
        /* <DEDUP_REMOVED lines=9> */
.L_x_7472:
        /* <DEDUP_REMOVED lines=15> */
.L_x_43437:


//--------------------- .text._ZN2at6native29vectorized_elementwise_kernelILi2ENS0_13AUnaryFunctorIssbZZZNS0_23logical_xor_kernel_cudaERNS_14TensorIteratorEENKUlvE0_clEvENKUlvE3_clEvEUlssE_EESt5arrayIPcLm2EEEEviT0_T1_ --------------------------
	.section	.text._ZN2at6native29vectorized_elementwise_kernelILi2ENS0_13AUnaryFunctorIssbZZZNS0_23logical_xor_kernel_cudaERNS_14TensorIteratorEENKUlvE0_clEvENKUlvE3_clEvEUlssE_EESt5arrayIPcLm2EEEEviT0_T1_,"ax",@progbits
	.align	128
        .global         _ZN2at6native29vectorized_elementwise_kernelILi2ENS0_13AUnaryFunctorIssbZZZNS0_23logical_xor_kernel_cudaERNS_14TensorIteratorEENKUlvE0_clEvENKUlvE3_clEvEUlssE_EESt5arrayIPcLm2EEEEviT0_T1_
        .type           _ZN2at6native29vectorized_elementwise_kernelILi2ENS0_13AUnaryFunctorIssbZZZNS0_23logical_xor_kernel_cudaERNS_14TensorIteratorEENKUlvE0_clEvENKUlvE3_clEvEUlssE_EESt5arrayIPcLm2EEEEviT0_T1_,@function
        .size           _ZN2at6native29vectorized_elementwise_kernelILi2ENS0_13AUnaryFunctorIssbZZZNS0_23logical_xor_kernel_cudaERNS_14TensorIteratorEENKUlvE0_clEvENKUlvE3_clEvEUlssE_EESt5arrayIPcLm2EEEEviT0_T1_,(.L_x_43438 - _ZN2at6native29vectorized_elementwise_kernelILi2ENS0_13AUnaryFunctorIssbZZZNS0_23logical_xor_kernel_cudaERNS_14TensorIteratorEENKUlvE0_clEvENKUlvE3_clEvEUlssE_EESt5arrayIPcLm2EEEEviT0_T1_)
        .other          _ZN2at6native29vectorized_elementwise_kernelILi2ENS0_13AUnaryFunctorIssbZZZNS0_23logical_xor_kernel_cudaERNS_14TensorIteratorEENKUlvE0_clEvENKUlvE3_clEvEUlssE_EESt5arrayIPcLm2EEEEviT0_T1_,@"STO_CUDA_ENTRY STV_DEFAULT"
_ZN2at6native29vectorized_elementwise_kernelILi2ENS0_13AUnaryFunctorIssbZZZNS0_23logical_xor_kernel_cudaERNS_14TensorIteratorEENKUlvE0_clEvENKUlvE3_clEvEUlssE_EESt5arrayIPcLm2EEEEviT0_T1_:
.text._ZN2at6native29vectorized_elementwise_kernelILi2ENS0_13AUnaryFunctorIssbZZZNS0_23logical_xor_kernel_cudaERNS_14TensorIteratorEENKUlvE0_clEvENKUlvE3_clEvEUlssE_EESt5arrayIPcLm2EEEEviT0_T1_:
        /* <DEDUP_REMOVED lines=11> */
[----:B------:R-:W0:Y:S01]  /*00b0*/  @!P5 LDC.64 R2, c[0x0][0x390] ;  /* 0x0000e400ff02db82 */ /* 0x000e220000000a00 */
[----:B------:R-:W-:-:S04]  /*00c0*/  @!P5 IMAD.IADD R5, R0, 0x1, R17 ;  /* 0x000000010005d824 */ /* 0x000fc800078e0211 */
[----:B0-----:R-:W-:-:S06]  /*00d0*/  @!P5 IMAD.WIDE.U32 R2, R5, 0x2, R2 ;  /* 0x000000020502d825 */ /* 0x001fcc00078e0002 */
[----:B------:R-:W2:Y:S01]  /*00e0*/  @!P5 LDG.E.U16 R2, desc[UR6][R2.64] ;  /* 0x000000060202d981 */ /* 0x000ea2000c1e1500 */
[----:B------:R-:W-:Y:S01]  /*00f0*/  @!P5 VIADD R25, R17, 0x80 ;  /* 0x000000801119d836 */ /* 0x000fe20000000000 */
[----:B------:R-:W0:Y:S04]  /*0100*/  LDCU.U16 UR4, c[0x0][0x386] ;  /* 0x000070c0ff0477ac */ /* 0x000e280008000400 */
[----:B------:R-:W-:-:S13]  /*0110*/  ISETP.GE.U32.AND P2, PT, R25, R16, PT ;  /* 0x000000101900720c */ /* 0x000fda0003f46070 */
[----:B------:R-:W-:Y:S01]  /*0120*/  @!P2 IMAD.IADD R29, R0, 0x1, R25 ;  /* 0x00000001001da824 */ /* 0x000fe200078e0219 */
[----:B0-----:R-:W-:Y:S01]  /*0130*/  UPRMT UR4, UR4, 0x9910, URZ ;  /* 0x0000991004047896 */ /* 0x001fe200080000ff */
[----:B------:R-:W-:Y:S01]  /*0140*/  @!P2 VIADD R25, R25, 0x80 ;  /* 0x000000801919a836 */ /* 0x000fe20000000000 */
[----:B------:R-:W0:Y:S04]  /*0150*/  @!P2 LDC.64 R12, c[0x0][0x390] ;  /* 0x0000e400ff0cab82 */ /* 0x000e280000000a00 */
[----:B------:R-:W-:-:S13]  /*0160*/  ISETP.GE.U32.AND P0, PT, R25, R16, PT ;  /* 0x000000101900720c */ /* 0x000fda0003f06070 */
[----:B------:R-:W-:Y:S01]  /*0170*/  @!P0 IMAD.IADD R20, R0, 0x1, R25 ;  /* 0x0000000100148824 */ /* 0x000fe200078e0219 */
[----:B------:R-:W1:Y:S01]  /*0180*/  @!P0 LDC.64 R14, c[0x0][0x390] ;  /* 0x0000e400ff0e8b82 */ /* 0x000e620000000a00 */
[----:B------:R-:W-:-:S05]  /*0190*/  @!P0 VIADD R25, R25, 0x80 ;  /* 0x0000008019198836 */ /* 0x000fca0000000000 */
[----:B------:R-:W-:Y:S01]  /*01a0*/  ISETP.GE.U32.AND P1, PT, R25, R16, PT ;  /* 0x000000101900720c */ /* 0x000fe20003f26070 */
[----:B0-----:R-:W-:-:S06]  /*01b0*/  @!P2 IMAD.WIDE.U32 R12, R29, 0x2, R12 ;  /* 0x000000021d0ca825 */ /* 0x001fcc00078e000c */
[----:B------:R-:W3:Y:S06]  /*01c0*/  @!P2 LDG.E.U16 R12, desc[UR6][R12.64] ;  /* 0x000000060c0ca981 */ /* 0x000eec000c1e1500 */
[----:B------:R-:W-:Y:S01]  /*01d0*/  @!P1 IMAD.IADD R27, R0, 0x1, R25 ;  /* 0x00000001001b9824 */ /* 0x000fe200078e0219 */
[----:B------:R-:W0:Y:S01]  /*01e0*/  @!P1 LDC.64 R10, c[0x0][0x390] ;  /* 0x0000e400ff0a9b82 */ /* 0x000e220000000a00 */
[----:B------:R-:W-:Y:S02]  /*01f0*/  @!P1 VIADD R25, R25, 0x80 ;  /* 0x0000008019199836 */ /* 0x000fe40000000000 */
[----:B-1----:R-:W-:-:S03]  /*0200*/  @!P0 IMAD.WIDE.U32 R14, R20, 0x2, R14 ;  /* 0x00000002140e8825 */ /* 0x002fc600078e000e */
[----:B------:R-:W-:-:S03]  /*0210*/  ISETP.GE.U32.AND P4, PT, R25, R16, PT ;  /* 0x000000101900720c */ /* 0x000fc60003f86070 */
[----:B------:R-:W4:Y:S10]  /*0220*/  @!P0 LDG.E.U16 R14, desc[UR6][R14.64] ;  /* 0x000000060e0e8981 */ /* 0x000f34000c1e1500 */
[----:B------:R-:W-:-:S02]  /*0230*/  @!P4 IMAD.IADD R23, R0, 0x1, R25 ;  /* 0x000000010017c824 */ /* 0x000fc400078e0219 */
[----:B------:R-:W-:Y:S02]  /*0240*/  @!P4 VIADD R25, R25, 0x80 ;  /* 0x000000801919c836 */ /* 0x000fe40000000000 */
[----:B0-----:R-:W-:-:S03]  /*0250*/  @!P1 IMAD.WIDE.U32 R10, R27, 0x2, R10 ;  /* 0x000000021b0a9825 */ /* 0x001fc600078e000a */
[----:B------:R-:W-:-:S03]  /*0260*/  ISETP.GE.U32.AND P3, PT, R25, R16, PT ;  /* 0x000000101900720c */ /* 0x000fc60003f66070 */
[----:B------:R-:W5:Y:S10]  /*0270*/  @!P1 LDG.E.U16 R10, desc[UR6][R10.64] ;  /* 0x000000060a0a9981 */ /* 0x000f74000c1e1500 */
        /* <DEDUP_REMOVED lines=8> */
[----:B------:R0:W5:Y:S01]  /*0300*/  @!P3 LDG.E.U16 R4, desc[UR6][R4.64] ;  /* 0x000000060404b981 */ /* 0x000162000c1e1500 */
[----:B-1----:R-:W-:-:S06]  /*0310*/  @!P6 IMAD.WIDE.U32 R6, R19, 0x2, R6 ;  /* 0x000000021306e825 */ /* 0x002fcc00078e0006 */
[----:B------:R-:W5:Y:S01]  /*0320*/  @!P6 LDG.E.U16 R6, desc[UR6][R6.64] ;  /* 0x000000060606e981 */ /* 0x000f62000c1e1500 */
[----:B--2---:R-:W-:Y:S02]  /*0330*/  ISETP.NE.AND P5, PT, R2, RZ, !P5 ;  /* 0x000000ff0200720c */ /* 0x004fe40006fa5270 */
[----:B------:R-:W1:Y:S02]  /*0340*/  @!P4 LDC.64 R2, c[0x0][0x390] ;  /* 0x0000e400ff02cb82 */ /* 0x000e640000000a00 */
[----:B------:R-:W-:-:S04]  /*0350*/  ISETP.NE.XOR P5, PT, RZ, UR4, P5 ;  /* 0x00000004ff007c0c */ /* 0x000fc8000afa5a70 */
[----:B------:R-:W-:Y:S02]  /*0360*/  SEL R18, RZ, 0x1, !P5 ;  /* 0x00000001ff127807 */ /* 0x000fe40006800000 */
[----:B------:R-:W-:-:S13]  /*0370*/  ISETP.GE.U32.AND P5, PT, R25, R16, PT ;  /* 0x000000101900720c */ /* 0x000fda0003fa6070 */
[----:B------:R-:W2:Y:S01]  /*0380*/  @!P5 LDC.64 R8, c[0x0][0x390] ;  /* 0x0000e400ff08db82 */ /* 0x000ea20000000a00 */
[----:B------:R-:W-:Y:S02]  /*0390*/  @!P5 IMAD.IADD R25, R0, 0x1, R25 ;  /* 0x000000010019d824 */ /* 0x000fe400078e0219 */
[----:B-1----:R-:W-:-:S06]  /*03a0*/  @!P4 IMAD.WIDE.U32 R2, R23, 0x2, R2 ;  /* 0x000000021702c825 */ /* 0x002fcc00078e0002 */
[----:B------:R-:W5:Y:S01]  /*03b0*/  @!P4 LDG.E.U16 R2, desc[UR6][R2.64] ;  /* 0x000000060202c981 */ /* 0x000f62000c1e1500 */
[----:B--2---:R-:W-:-:S06]  /*03c0*/  @!P5 IMAD.WIDE.U32 R8, R25, 0x2, R8 ;  /* 0x000000021908d825 */ /* 0x004fcc00078e0008 */
[----:B------:R1:W2:Y:S01]  /*03d0*/  @!P5 LDG.E.U16 R8, desc[UR6][R8.64] ;  /* 0x000000060808d981 */ /* 0x0002a2000c1e1500 */
[----:B---3--:R-:W-:-:S04]  /*03e0*/  ISETP.NE.AND P2, PT, R12, RZ, !P2 ;  /* 0x000000ff0c00720c */ /* 0x008fc80005745270 */
[----:B------:R-:W-:-:S04]  /*03f0*/  ISETP.NE.XOR P2, PT, RZ, UR4, P2 ;  /* 0x00000004ff007c0c */ /* 0x000fc80009745a70 */
[----:B0-----:R-:W-:Y:S02]  /*0400*/  SEL R5, RZ, 0x1, !P2 ;  /* 0x00000001ff057807 */ /* 0x001fe40005000000 */
[----:B------:R-:W-:Y:S01]  /*0410*/  ISETP.GE.U32.AND P2, PT, R17, R16, PT ;  /* 0x000000101100720c */ /* 0x000fe20003f46070 */
[----:B------:R-:W-:Y:S01]  /*0420*/  BSSY.RECONVERGENT B0, `(.L_x_7474) ;  /* 0x000004c000007945 */ /* 0x000fe20003800200 */
[----:B----4-:R-:W-:-:S03]  /*0430*/  ISETP.NE.AND P0, PT, R14, RZ, !P0 ;  /* 0x000000ff0e00720c */ /* 0x010fc60004705270 */
[----:B------:R-:W-:Y:S01]  /*0440*/  BSSY.RELIABLE B1, `(.L_x_7475) ;  /* 0x0000042000017945 */ /* 0x000fe20003800100 */
[----:B------:R-:W-:-:S04]  /*0450*/  ISETP.NE.XOR P0, PT, RZ, UR4, P0 ;  /* 0x00000004ff007c0c */ /* 0x000fc80008705a70 */
[----:B-1----:R-:W-:Y:S02]  /*0460*/  SEL R9, RZ, 0x1, !P0 ;  /* 0x00000001ff097807 */ /* 0x002fe40004000000 */
[----:B-----5:R-:W-:-:S04]  /*0470*/  ISETP.NE.AND P1, PT, R10, RZ, !P1 ;  /* 0x000000ff0a00720c */ /* 0x020fc80004f25270 */
[----:B------:R-:W-:-:S04]  /*0480*/  ISETP.NE.XOR P1, PT, RZ, UR4, P1 ;  /* 0x00000004ff007c0c */ /* 0x000fc80008f25a70 */
[----:B------:R-:W-:Y:S02]  /*0490*/  SEL R11, RZ, 0x1, !P1 ;  /* 0x00000001ff0b7807 */ /* 0x000fe40004800000 */
[----:B------:R-:W-:-:S04]  /*04a0*/  ISETP.NE.AND P3, PT, R4, RZ, !P3 ;  /* 0x000000ff0400720c */ /* 0x000fc80005f65270 */
        /* <DEDUP_REMOVED lines=8> */
[----:B--2---:R-:W-:-:S04]  /*0530*/  ISETP.NE.AND P5, PT, R8, RZ, !P5 ;  /* 0x000000ff0800720c */ /* 0x004fc80006fa5270 */
[----:B------:R-:W-:-:S04]  /*0540*/  ISETP.NE.XOR P5, PT, RZ, UR4, P5 ;  /* 0x00000004ff007c0c */ /* 0x000fc8000afa5a70 */
[----:B------:R-:W-:Y:S01]  /*0550*/  SEL R2, RZ, 0x1, !P5 ;  /* 0x00000001ff027807 */ /* 0x000fe20006800000 */
[----:B------:R-:W-:Y:S08]  /*0560*/  @P2 BRA `(.L_x_7476) ;  /* 0x0000000000382947 */ /* 0x000ff00003800000 */
        /* <DEDUP_REMOVED lines=14> */
.L_x_7476:
        /* <DEDUP_REMOVED lines=8> */
.L_x_7477:
        /* <DEDUP_REMOVED lines=8> */
.L_x_7478:
        /* <DEDUP_REMOVED lines=8> */
.L_x_7479:
        /* <DEDUP_REMOVED lines=9> */
.L_x_7480:
[----:B------:R-:W-:Y:S05]  /*0860*/  BSYNC.RELIABLE B1 ;  /* 0x0000000000017941 */ /* 0x000fea0003800100 */
.L_x_7475:
[----:B------:R-:W-:-:S13]  /*0870*/  ISETP.GE.U32.AND P0, PT, R17, R16, PT ;  /* 0x000000101100720c */ /* 0x000fda0003f06070 */
[----:B012---:R-:W0:Y:S01]  /*0880*/  @!P0 LDC.64 R6, c[0x0][0x388] ;  /* 0x0000e200ff068b82 */ /* 0x007e220000000a00 */
[----:B------:R-:W-:Y:S02]  /*0890*/  @!P0 IMAD.IADD R5, R0, 0x1, R17 ;  /* 0x0000000100058824 */ /* 0x000fe400078e0211 */
[----:B------:R-:W-:-:S03]  /*08a0*/  @!P0 VIADD R17, R17, 0x80 ;  /* 0x0000008011118836 */ /* 0x000fc60000000000 */
[----:B0-----:R-:W-:-:S05]  /*08b0*/  @!P0 IADD3 R4, P1, PT, R5, R6, RZ ;  /* 0x0000000605048210 */ /* 0x001fca0007f3e0ff */
[----:B------:R-:W-:-:S05]  /*08c0*/  @!P0 IMAD.X R5, RZ, RZ, R7, P1 ;  /* 0x000000ffff058224 */ /* 0x000fca00008e0607 */
[----:B------:R3:W-:Y:S03]  /*08d0*/  @!P0 STG.E.U8 desc[UR6][R4.64], R3 ;  /* 0x0000000304008986 */ /* 0x0007e6000c101106 */
.L_x_7481:
[----:B------:R-:W-:Y:S05]  /*08e0*/  BSYNC.RECONVERGENT B0 ;  /* 0x0000000000007941 */ /* 0x000fea0003800200 */
.L_x_7474:
        /* <DEDUP_REMOVED lines=9> */
.L_x_7473:
        /* <DEDUP_REMOVED lines=9> */
[----:B------:R-:W1:Y:S01]  /*0a10*/  LDCU.U16 UR4, c[0x0][0x386] ;  /* 0x000070c0ff0477ac */ /* 0x000e620008000400 */
[----:B--2---:R-:W-:-:S05]  /*0a20*/  IADD3 R2, P0, PT, R0, UR8, RZ ;  /* 0x0000000800027c10 */ /* 0x004fca000ff1e0ff */
[----:B------:R-:W-:Y:S02]  /*0a30*/  IMAD.X R3, RZ, RZ, UR9, P0 ;  /* 0x00000009ff037e24 */ /* 0x000fe400080e06ff */
[----:B------:R-:W-:Y:S01]  /*0a40*/  IMAD.WIDE.U32 R2, R11, 0x2, R2 ;  /* 0x000000020b027825 */ /* 0x000fe200078e0002 */
[----:B-1----:R-:W-:-:S06]  /*0a50*/  UPRMT UR4, UR4, 0x9910, URZ ;  /* 0x0000991004047896 */ /* 0x002fcc00080000ff */
[----:B------:R-:W-:Y:S02]  /*0a60*/  ISETP.NE.AND P0, PT, RZ, UR4, PT ;  /* 0x00000004ff007c0c */ /* 0x000fe4000bf05270 */
[C---:B---3--:R-:W-:Y:S02]  /*0a70*/  PRMT R0, R6.reuse, 0x9910, RZ ;  /* 0x0000991006007816 */ /* 0x048fe400000000ff */
[----:B0-----:R-:W-:Y:S02]  /*0a80*/  PRMT R4, R6, 0xbb32, RZ ;  /* 0x0000bb3206047816 */ /* 0x001fe400000000ff */
[C---:B----4-:R-:W-:Y:S02]  /*0a90*/  PRMT R5, R7.reuse, 0x9910, RZ ;  /* 0x0000991007057816 */ /* 0x050fe400000000ff */
[----:B------:R-:W-:Y:S02]  /*0aa0*/  PRMT R7, R7, 0xbb32, RZ ;  /* 0x0000bb3207077816 */ /* 0x000fe400000000ff */
[----:B------:R-:W-:Y:S01]  /*0ab0*/  ISETP.NE.XOR P1, PT, R0, RZ, P0 ;  /* 0x000000ff0000720c */ /* 0x000fe20000725a70 */
[----:B------:R-:W-:Y:S01]  /*0ac0*/  IMAD.MOV.U32 R0, RZ, RZ, R5 ;  /* 0x000000ffff007224 */ /* 0x000fe200078e0005 */
[----:B------:R-:W-:Y:S01]  /*0ad0*/  ISETP.NE.XOR P6, PT, R4, RZ, P0 ;  /* 0x000000ff0400720c */ /* 0x000fe200007c5a70 */
[----:B------:R-:W-:Y:S01]  /*0ae0*/  IMAD.MOV.U32 R5, RZ, RZ, R7 ;  /* 0x000000ffff057224 */ /* 0x000fe200078e0007 */
[----:B-----5:R-:W-:-:S02]  /*0af0*/  PRMT R4, R8, 0x9910, RZ ;  /* 0x0000991008047816 */ /* 0x020fc400000000ff */
[----:B------:R-:W-:Y:S02]  /*0b00*/  PRMT R8, R8, 0xbb32, RZ ;  /* 0x0000bb3208087816 */ /* 0x000fe400000000ff */
[----:B------:R-:W-:Y:S01]  /*0b10*/  ISETP.NE.XOR P5, PT, R0, RZ, P0 ;  /* 0x000000ff0000720c */ /* 0x000fe200007a5a70 */
[----:B------:R-:W-:Y:S01]  /*0b20*/  IMAD.MOV.U32 R0, RZ, RZ, R4 ;  /* 0x000000ffff007224 */ /* 0x000fe200078e0004 */
[----:B------:R-:W-:Y:S01]  /*0b30*/  ISETP.NE.XOR P4, PT, R5, RZ, P0 ;  /* 0x000000ff0500720c */ /* 0x000fe20000785a70 */
[----:B------:R-:W-:Y:S01]  /*0b40*/  IMAD.MOV.U32 R4, RZ, RZ, R8 ;  /* 0x000000ffff047224 */ /* 0x000fe200078e0008 */
[C---:B------:R-:W-:Y:S02]  /*0b50*/  PRMT R5, R9.reuse, 0x9910, RZ ;  /* 0x0000991009057816 */ /* 0x040fe400000000ff */
[----:B------:R-:W-:Y:S02]  /*0b60*/  PRMT R6, R9, 0xbb32, RZ ;  /* 0x0000bb3209067816 */ /* 0x000fe400000000ff */
[----:B------:R-:W-:-:S02]  /*0b70*/  ISETP.NE.XOR P3, PT, R0, RZ, P0 ;  /* 0x000000ff0000720c */ /* 0x000fc40000765a70 */
[----:B------:R-:W-:Y:S02]  /*0b80*/  SEL R0, RZ, 0x1, !P1 ;  /* 0x00000001ff007807 */ /* 0x000fe40004800000 */
        /* <DEDUP_REMOVED lines=19> */
.L_x_7482:
        /* <DEDUP_REMOVED lines=12> */
.L_x_43438:


//--------------------- .text._ZN2at6native29vectorized_elementwise_kernelILi4ENS0_13AUnaryFunctorIssbZZZNS0_23logical_xor_kernel_cudaERNS_14TensorIteratorEENKUlvE0_clEvENKUlvE3_clEvEUlssE_EESt5arrayIPcLm2EEEEviT0_T1_ --------------------------
	.section	.text._ZN2at6native29vectorized_elementwise_kernelILi4ENS0_13AUnaryFunctorIssbZZZNS0_23logical_xor_kernel_cudaERNS_14TensorIteratorEENKUlvE0_clEvENKUlvE3_clEvEUlssE_EESt5arrayIPcLm2EEEEviT0_T1_,"ax",@progbits
	.align	128
        .global         _ZN2at6native29vectorized_elementwise_kernelILi4ENS0_13AUnaryFunctorIssbZZZNS0_23logical_xor_kernel_cudaERNS_14TensorIteratorEENKUlvE0_clEvENKUlvE3_clEvEUlssE_EESt5arrayIPcLm2EEEEviT0_T1_
        .type           _ZN2at6native29vectorized_elementwise_kernelILi4ENS0_13AUnaryFunctorIssbZZZNS0_23logical_xor_kernel_cudaERNS_14TensorIteratorEENKUlvE0_clEvENKUlvE3_clEvEUlssE_EESt5arrayIPcLm2EEEEviT0_T1_,@function
        .size           _ZN2at6native29vectorized_elementwise_kernelILi4ENS0_13AUnaryFunctorIssbZZZNS0_23logical_xor_kernel_cudaERNS_14TensorIteratorEENKUlvE0_clEvENKUlvE3_clEvEUlssE_EESt5arrayIPcLm2EEEEviT0_T1_,(.L_x_43439 - _ZN2at6native29vectorized_elementwise_kernelILi4ENS0_13AUnaryFunctorIssbZZZNS0_23logical_xor_kernel_cudaERNS_14TensorIteratorEENKUlvE0_clEvENKUlvE3_clEvEUlssE_EESt5arrayIPcLm2EEEEviT0_T1_)
        .other          _ZN2at6native29vectorized_elementwise_kernelILi4ENS0_13AUnaryFunctorIssbZZZNS0_23logical_xor_kernel_cudaERNS_14TensorIteratorEENKUlvE0_clEvENKUlvE3_clEvEUlssE_EESt5arrayIPcLm2EEEEviT0_T1_,@"STO_CUDA_ENTRY STV_DEFAULT"
_ZN2at6native29vectorized_elementwise_kernelILi4ENS0_13AUnaryFunctorIssbZZZNS0_23logical_xor_kernel_cudaERNS_14TensorIteratorEENKUlvE0_clEvENKUlvE3_clEvEUlssE_EESt5arrayIPcLm2EEEEviT0_T1_:
.text._ZN2at6native29vectorized_elementwise_kernelILi4ENS0_13AUnaryFunctorIssbZZZNS0_23logical_xor_kernel_cudaERNS_14TensorIteratorEENKUlvE0_clEvENKUlvE3_clEvEUlssE_EESt5arrayIPcLm2EEEEviT0_T1_:
        /* <DEDUP_REMOVED lines=101> */
.L_x_7486:
        /* <DEDUP_REMOVED lines=8> */
.L_x_7487:
        /* <DEDUP_REMOVED lines=8> */
.L_x_7488:
        /* <DEDUP_REMOVED lines=8> */
.L_x_7489:
        /* <DEDUP_REMOVED lines=9> */
.L_x_7490:
[----:B------:R-:W-:Y:S05]  /*0860*/  BSYNC.RELIABLE B1 ;  /* 0x0000000000017941 */ /* 0x000fea0003800100 */
.L_x_7485:
[----:B------:R-:W-:-:S13]  /*0870*/  ISETP.GE.U32.AND P0, PT, R17, R16, PT ;  /* 0x000000101100720c */ /* 0x000fda0003f06070 */
[----:B012---:R-:W0:Y:S01]  /*0880*/  @!P0 LDC.64 R6, c[0x0][0x388] ;  /* 0x0000e200ff068b82 */ /* 0x007e220000000a00 */
[----:B------:R-:W-:Y:S02]  /*0890*/  @!P0 IMAD.IADD R5, R0, 0x1, R17 ;  /* 0x0000000100058824 */ /* 0x000fe400078e0211 */
[----:B------:R-:W-:-:S03]  /*08a0*/  @!P0 VIADD R17, R17, 0x80 ;  /* 0x0000008011118836 */ /* 0x000fc60000000000 */
[----:B0-----:R-:W-:-:S05]  /*08b0*/  @!P0 IADD3 R4, P1, PT, R5, R6, RZ ;  /* 0x0000000605048210 */ /* 0x001fca0007f3e0ff */
[----:B------:R-:W-:-:S05]  /*08c0*/  @!P0 IMAD.X R5, RZ, RZ, R7, P1 ;  /* 0x000000ffff058224 */ /* 0x000fca00008e0607 */
[----:B------:R3:W-:Y:S03]  /*08d0*/  @!P0 STG.E.U8 desc[UR6][R4.64], R3 ;  /* 0x0000000304008986 */ /* 0x0007e6000c101106 */
.L_x_7491:
[----:B------:R-:W-:Y:S05]  /*08e0*/  BSYNC.RECONVERGENT B0 ;  /* 0x0000000000007941 */ /* 0x000fea0003800200 */
.L_x_7484:
        /* <DEDUP_REMOVED lines=9> */
.L_x_7483:
[----:B------:R-:W0:Y:S01]  /*0980*/  S2R R2, SR_TID.X ;  /* 0x0000000000027919 */ /* 0x000e220000002100 */
[----:B------:R-:W1:Y:S02]  /*0990*/  LDC.64 R4, c[0x0][0x390] ;  /* 0x0000e400ff047b82 */ /* 0x000e640000000a00 */
[----:B-1----:R-:W-:-:S04]  /*09a0*/  IMAD.WIDE.U32 R4, R0, 0x2, R4 ;  /* 0x0000000200047825 */ /* 0x002fc800078e0004 */
[----:B0-----:R-:W-:-:S05]  /*09b0*/  IMAD.WIDE.U32 R6, R2, 0x8, R4 ;  /* 0x0000000802067825 */ /* 0x001fca00078e0004 */
[----:B------:R-:W2:Y:S04]  /*09c0*/  LDG.E.64 R8, desc[UR6][R6.64] ;  /* 0x0000000606087981 */ /* 0x000ea8000c1e1b00 */
[----:B------:R-:W3:Y:S01]  /*09d0*/  LDG.E.64 R4, desc[UR6][R6.64+0x400] ;  /* 0x0004000606047981 */ /* 0x000ee2000c1e1b00 */
[----:B------:R-:W0:Y:S02]  /*09e0*/  LDCU.U16 UR4, c[0x0][0x386] ;  /* 0x000070c0ff0477ac */ /* 0x000e240008000400 */
[----:B0-----:R-:W-:-:S06]  /*09f0*/  UPRMT UR4, UR4, 0x9910, URZ ;  /* 0x0000991004047896 */ /* 0x001fcc00080000ff */
[----:B------:R-:W-:-:S05]  /*0a00*/  ISETP.NE.AND P0, PT, RZ, UR4, PT ;  /* 0x00000004ff007c0c */ /* 0x000fca000bf05270 */
[----:B------:R-:W0:Y:S01]  /*0a10*/  LDCU.64 UR4, c[0x0][0x388] ;  /* 0x00007100ff0477ac */ /* 0x000e220008000a00 */
[----:B--2---:R-:W-:Y:S02]  /*0a20*/  PRMT R3, R8, 0x9910, RZ ;  /* 0x0000991008037816 */ /* 0x004fe400000000ff */
[----:B------:R-:W-:Y:S02]  /*0a30*/  PRMT R10, R9, 0x9910, RZ ;  /* 0x00009910090a7816 */ /* 0x000fe400000000ff */
[----:B------:R-:W-:Y:S02]  /*0a40*/  ISETP.NE.XOR P1, PT, R3, RZ, P0 ;  /* 0x000000ff0300720c */ /* 0x000fe40000725a70 */
[----:B---3--:R-:W-:Y:S01]  /*0a50*/  PRMT R7, R4, 0x9910, RZ ;  /* 0x0000991004077816 */ /* 0x008fe200000000ff */
[----:B------:R-:W-:Y:S01]  /*0a60*/  IMAD.MOV.U32 R3, RZ, RZ, R10 ;  /* 0x000000ffff037224 */ /* 0x000fe200078e000a */
[----:B------:R-:W-:Y:S02]  /*0a70*/  PRMT R6, R9, 0xbb32, RZ ;  /* 0x0000bb3209067816 */ /* 0x000fe400000000ff */
[----:B------:R-:W-:-:S02]  /*0a80*/  PRMT R8, R8, 0xbb32, RZ ;  /* 0x0000bb3208087816 */ /* 0x000fc400000000ff */
[----:B------:R-:W-:Y:S01]  /*0a90*/  ISETP.NE.XOR P4, PT, R3, RZ, P0 ;  /* 0x000000ff0300720c */ /* 0x000fe20000785a70 */
[----:B------:R-:W-:Y:S01]  /*0aa0*/  IMAD.MOV.U32 R3, RZ, RZ, R7 ;  /* 0x000000ffff037224 */ /* 0x000fe200078e0007 */
[----:B------:R-:W-:Y:S02]  /*0ab0*/  ISETP.NE.XOR P5, PT, R6, RZ, P0 ;  /* 0x000000ff0600720c */ /* 0x000fe400007a5a70 */
[----:B------:R-:W-:Y:S02]  /*0ac0*/  PRMT R6, R5, 0x9910, RZ ;  /* 0x0000991005067816 */ /* 0x000fe400000000ff */
[----:B------:R-:W-:Y:S02]  /*0ad0*/  ISETP.NE.XOR P2, PT, R3, RZ, P0 ;  /* 0x000000ff0300720c */ /* 0x000fe40000745a70 */
[----:B------:R-:W-:Y:S01]  /*0ae0*/  PRMT R4, R4, 0xbb32, RZ ;  /* 0x0000bb3204047816 */ /* 0x000fe200000000ff */
[----:B------:R-:W-:Y:S01]  /*0af0*/  IMAD.MOV.U32 R3, RZ, RZ, R6 ;  /* 0x000000ffff037224 */ /* 0x000fe200078e0006 */
[----:B------:R-:W-:-:S02]  /*0b00*/  PRMT R5, R5, 0xbb32, RZ ;  /* 0x0000bb3205057816 */ /* 0x000fc400000000ff */
[----:B------:R-:W-:Y:S02]  /*0b10*/  ISETP.NE.XOR P6, PT, R8, RZ, P0 ;  /* 0x000000ff0800720c */ /* 0x000fe400007c5a70 */
[----:B------:R-:W-:Y:S02]  /*0b20*/  SEL R7, RZ, 0x1, !P1 ;  /* 0x00000001ff077807 */ /* 0x000fe40004800000 */
[----:B------:R-:W-:Y:S02]  /*0b30*/  ISETP.NE.XOR P3, PT, R4, RZ, P0 ;  /* 0x000000ff0400720c */ /* 0x000fe40000765a70 */
[----:B------:R-:W-:Y:S02]  /*0b40*/  ISETP.NE.XOR P1, PT, R3, RZ, P0 ;  /* 0x000000ff0300720c */ /* 0x000fe40000725a70 */
[----:B------:R-:W-:Y:S02]  /*0b50*/  ISETP.NE.XOR P0, PT, R5, RZ, P0 ;  /* 0x000000ff0500720c */ /* 0x000fe40000705a70 */
[----:B------:R-:W-:-:S02]  /*0b60*/  SEL R6, RZ, 0x1, !P6 ;  /* 0x00000001ff067807 */ /* 0x000fc40007000000 */
[----:B0-----:R-:W-:Y:S02]  /*0b70*/  IADD3 R4, P6, PT, R0, UR4, RZ ;  /* 0x0000000400047c10 */ /* 0x001fe4000ffde0ff */
        /* <DEDUP_REMOVED lines=17> */
.L_x_7492:
        /* <DEDUP_REMOVED lines=15> */
.L_x_43439:


//--------------------- .text._ZN2at6native29vectorized_elementwise_kernelILi8ENS0_13AUnaryFunctorIssbZZZNS0_23logical_xor_kernel_cudaERNS_14TensorIteratorEENKUlvE0_clEvENKUlvE3_clEvEUlssE_EESt5arrayIPcLm2EEEEviT0_T1_ --------------------------
	.section	.text._ZN2at6native29vectorized_elementwise_kernelILi8ENS0_13AUnaryFunctorIssbZZZNS0_23logical_xor_kernel_cudaERNS_14TensorIteratorEENKUlvE0_clEvENKUlvE3_clEvEUlssE_EESt5arrayIPcLm2EEEEviT0_T1_,"ax",@progbits
	.align	128
        .global         _ZN2at6native29vectorized_elementwise_kernelILi8ENS0_13AUnaryFunctorIssbZZZNS0_23logical_xor_kernel_cudaERNS_14TensorIteratorEENKUlvE0_clEvENKUlvE3_clEvEUlssE_EESt5arrayIPcLm2EEEEviT0_T1_
        .type           _ZN2at6native29vectorized_elementwise_kernelILi8ENS0_13AUnaryFunctorIssbZZZNS0_23logical_xor_kernel_cudaERNS_14TensorIteratorEENKUlvE0_clEvENKUlvE3_clEvEUlssE_EESt5arrayIPcLm2EEEEviT0_T1_,@function
        .size           _ZN2at6native29vectorized_elementwise_kernelILi8ENS0_13AUnaryFunctorIssbZZZNS0_23logical_xor_kernel_cudaERNS_14TensorIteratorEENKUlvE0_clEvENKUlvE3_clEvEUlssE_EESt5arrayIPcLm2EEEEviT0_T1_,(.L_x_43440 - _ZN2at6native29vectorized_elementwise_kernelILi8ENS0_13AUnaryFunctorIssbZZZNS0_23logical_xor_kernel_cudaERNS_14TensorIteratorEENKUlvE0_clEvENKUlvE3_clEvEUlssE_EESt5arrayIPcLm2EEEEviT0_T1_)
        .other          _ZN2at6native29vectorized_elementwise_kernelILi8ENS0_13AUnaryFunctorIssbZZZNS0_23logical_xor_kernel_cudaERNS_14TensorIteratorEENKUlvE0_clEvENKUlvE3_clEvEUlssE_EESt5arrayIPcLm2EEEEviT0_T1_,@"STO_CUDA_ENTRY STV_DEFAULT"
_ZN2at6native29vectorized_elementwise_kernelILi8ENS0_13AUnaryFunctorIssbZZZNS0_23logical_xor_kernel_cudaERNS_14TensorIteratorEENKUlvE0_clEvENKUlvE3_clEvEUlssE_EESt5arrayIPcLm2EEEEviT0_T1_:
.text._ZN2at6native29vectorized_elementwise_kernelILi8ENS0_13AUnaryFunctorIssbZZZNS0_23logical_xor_kernel_cudaERNS_14TensorIteratorEENKUlvE0_clEvENKUlvE3_clEvEUlssE_EESt5arrayIPcLm2EEEEviT0_T1_:
        /* <DEDUP_REMOVED lines=101> */
.L_x_7496:
        /* <DEDUP_REMOVED lines=8> */
.L_x_7497:
        /* <DEDUP_REMOVED lines=8> */
.L_x_7498:
        /* <DEDUP_REMOVED lines=8> */
.L_x_7499:
        /* <DEDUP_REMOVED lines=9> */
.L_x_7500:
[----:B------:R-:W-:Y:S05]  /*0860*/  BSYNC.RELIABLE B1 ;  /* 0x0000000000017941 */ /* 0x000fea0003800100 */
.L_x_7495:
[----:B------:R-:W-:-:S13]  /*0870*/  ISETP.GE.U32.AND P0, PT, R17, R16, PT ;  /* 0x000000101100720c */ /* 0x000fda0003f06070 */
[----:B012---:R-:W0:Y:S01]  /*0880*/  @!P0 LDC.64 R6, c[0x0][0x388] ;  /* 0x0000e200ff068b82 */ /* 0x007e220000000a00 */
[----:B------:R-:W-:Y:S02]  /*0890*/  @!P0 IMAD.IADD R5, R0, 0x1, R17 ;  /* 0x0000000100058824 */ /* 0x000fe400078e0211 */
[----:B------:R-:W-:-:S03]  /*08a0*/  @!P0 VIADD R17, R17, 0x80 ;  /* 0x0000008011118836 */ /* 0x000fc60000000000 */
[----:B0-----:R-:W-:-:S05]  /*08b0*/  @!P0 IADD3 R4, P1, PT, R5, R6, RZ ;  /* 0x0000000605048210 */ /* 0x001fca0007f3e0ff */
[----:B------:R-:W-:-:S05]  /*08c0*/  @!P0 IMAD.X R5, RZ, RZ, R7, P1 ;  /* 0x000000ffff058224 */ /* 0x000fca00008e0607 */
[----:B------:R3:W-:Y:S03]  /*08d0*/  @!P0 STG.E.U8 desc[UR6][R4.64], R3 ;  /* 0x0000000304008986 */ /* 0x0007e6000c101106 */
.L_x_7501:
[----:B------:R-:W-:Y:S05]  /*08e0*/  BSYNC.RECONVERGENT B0 ;  /* 0x0000000000007941 */ /* 0x000fea0003800200 */
.L_x_7494:
        /* <DEDUP_REMOVED lines=9> */
.L_x_7493:
[----:B------:R-:W0:Y:S01]  /*0980*/  S2R R2, SR_TID.X ;  /* 0x0000000000027919 */ /* 0x000e220000002100 */
[----:B------:R-:W1:Y:S01]  /*0990*/  LDC.64 R4, c[0x0][0x390] ;  /* 0x0000e400ff047b82 */ /* 0x000e620000000a00 */
[----:B------:R-:W2:Y:S01]  /*09a0*/  LDCU.U16 UR4, c[0x0][0x386] ;  /* 0x000070c0ff0477ac */ /* 0x000ea20008000400 */
[----:B------:R-:W3:Y:S01]  /*09b0*/  LDCU.64 UR8, c[0x0][0x388] ;  /* 0x00007100ff0877ac */ /* 0x000ee20008000a00 */
[----:B-1----:R-:W-:-:S04]  /*09c0*/  IMAD.WIDE.U32 R4, R0, 0x2, R4 ;  /* 0x0000000200047825 */ /* 0x002fc800078e0004 */
[----:B0-----:R-:W-:-:S06]  /*09d0*/  IMAD.WIDE.U32 R4, R2, 0x10, R4 ;  /* 0x0000001002047825 */ /* 0x001fcc00078e0004 */
[----:B------:R-:W4:Y:S01]  /*09e0*/  LDG.E.128 R4, desc[UR6][R4.64] ;  /* 0x0000000604047981 */ /* 0x000f22000c1e1d00 */
[----:B--2---:R-:W-:-:S06]  /*09f0*/  UPRMT UR4, UR4, 0x9910, URZ ;  /* 0x0000991004047896 */ /* 0x004fcc00080000ff */
[----:B------:R-:W-:Y:S02]  /*0a00*/  ISETP.NE.AND P0, PT, RZ, UR4, PT ;  /* 0x00000004ff007c0c */ /* 0x000fe4000bf05270 */
[C---:B----4-:R-:W-:Y:S02]  /*0a10*/  PRMT R3, R4.reuse, 0x9910, RZ ;  /* 0x0000991004037816 */ /* 0x050fe400000000ff */
[----:B------:R-:W-:Y:S02]  /*0a20*/  PRMT R8, R5, 0x9910, RZ ;  /* 0x0000991005087816 */ /* 0x000fe400000000ff */
[----:B------:R-:W-:Y:S02]  /*0a30*/  ISETP.NE.XOR P1, PT, R3, RZ, P0 ;  /* 0x000000ff0300720c */ /* 0x000fe40000725a70 */
[----:B------:R-:W-:Y:S01]  /*0a40*/  PRMT R4, R4, 0xbb32, RZ ;  /* 0x0000bb3204047816 */ /* 0x000fe200000000ff */
[----:B------:R-:W-:Y:S01]  /*0a50*/  IMAD.MOV.U32 R3, RZ, RZ, R8 ;  /* 0x000000ffff037224 */ /* 0x000fe200078e0008 */
[----:B------:R-:W-:-:S02]  /*0a60*/  PRMT R9, R5, 0xbb32, RZ ;  /* 0x0000bb3205097816 */ /* 0x000fc400000000ff */
[C---:B------:R-:W-:Y:S02]  /*0a70*/  PRMT R10, R7.reuse, 0x9910, RZ ;  /* 0x00009910070a7816 */ /* 0x040fe400000000ff */
[----:B------:R-:W-:Y:S02]  /*0a80*/  PRMT R5, R6, 0x9910, RZ ;  /* 0x0000991006057816 */ /* 0x000fe400000000ff */
[----:B------:R-:W-:Y:S02]  /*0a90*/  PRMT R7, R7, 0xbb32, RZ ;  /* 0x0000bb3207077816 */ /* 0x000fe400000000ff */
[----:B------:R-:W-:Y:S01]  /*0aa0*/  ISETP.NE.XOR P6, PT, R4, RZ, P0 ;  /* 0x000000ff0400720c */ /* 0x000fe200007c5a70 */
[----:B------:R-:W-:Y:S01]  /*0ab0*/  IMAD.MOV.U32 R4, RZ, RZ, R9 ;  /* 0x000000ffff047224 */ /* 0x000fe200078e0009 */
[----:B------:R-:W-:Y:S01]  /*0ac0*/  ISETP.NE.XOR P4, PT, R3, RZ, P0 ;  /* 0x000000ff0300720c */ /* 0x000fe20000785a70 */
[----:B------:R-:W-:Y:S01]  /*0ad0*/  IMAD.MOV.U32 R3, RZ, RZ, R10 ;  /* 0x000000ffff037224 */ /* 0x000fe200078e000a */
[----:B------:R-:W-:Y:S01]  /*0ae0*/  ISETP.NE.XOR P2, PT, R5, RZ, P0 ;  /* 0x000000ff0500720c */ /* 0x000fe20000745a70 */
[----:B------:R-:W-:Y:S01]  /*0af0*/  IMAD.MOV.U32 R5, RZ, RZ, R7 ;  /* 0x000000ffff057224 */ /* 0x000fe200078e0007 */
[----:B------:R-:W-:-:S02]  /*0b00*/  PRMT R6, R6, 0xbb32, RZ ;  /* 0x0000bb3206067816 */ /* 0x000fc400000000ff */
[----:B------:R-:W-:Y:S02]  /*0b10*/  SEL R11, RZ, 0x1, !P1 ;  /* 0x00000001ff0b7807 */ /* 0x000fe40004800000 */
[----:B------:R-:W-:Y:S02]  /*0b20*/  ISETP.NE.XOR P5, PT, R4, RZ, P0 ;  /* 0x000000ff0400720c */ /* 0x000fe400007a5a70 */
[----:B------:R-:W-:Y:S02]  /*0b30*/  ISETP.NE.XOR P3, PT, R6, RZ, P0 ;  /* 0x000000ff0600720c */ /* 0x000fe40000765a70 */
[----:B------:R-:W-:Y:S02]  /*0b40*/  ISETP.NE.XOR P1, PT, R3, RZ, P0 ;  /* 0x000000ff0300720c */ /* 0x000fe40000725a70 */
[----:B------:R-:W-:Y:S02]  /*0b50*/  ISETP.NE.XOR P0, PT, R5, RZ, P0 ;  /* 0x000000ff0500720c */ /* 0x000fe40000705a70 */
[----:B------:R-:W-:-:S02]  /*0b60*/  SEL R10, RZ, 0x1, !P6 ;  /* 0x00000001ff0a7807 */ /* 0x000fc40007000000 */
[----:B---3--:R-:W-:Y:S02]  /*0b70*/  IADD3 R4, P6, PT, R0, UR8, RZ ;  /* 0x0000000800047c10 */ /* 0x008fe4000ffde0ff */
        /* <DEDUP_REMOVED lines=16> */
.L_x_7502:
        /* <DEDUP_REMOVED lines=16> */
.L_x_43440:


//--------------------- .text._ZN2at6native18elementwise_kernelILi128ELi4EZNS0_15gpu_kernel_implINS0_13BinaryFunctorIssbZZZNS0_23logical_xor_kernel_cudaERNS_14TensorIteratorEENKUlvE0_clEvENKUlvE3_clEvEUlssE_EEEEvRNS_18TensorIteratorBaseERKT_EUliE_EEviT1_ --------------------------
	.section	.text._ZN2at6native18elementwise_kernelILi128ELi4EZNS0_15gpu_kernel_implINS0_13BinaryFunctorIssbZZZNS0_23logical_xor_kernel_cudaERNS_14TensorIteratorEENKUlvE0_clEvENKUlvE3_clEvEUlssE_EEEEvRNS_18TensorIteratorBaseERKT_EUliE_EEviT1_,"ax",@progbits
	.align	128
        .global         _ZN2at6native18elementwise_kernelILi128ELi4EZNS0_15gpu_kernel_implINS0_13BinaryFunctorIssbZZZNS0_23logical_xor_kernel_cudaERNS_14TensorIteratorEENKUlvE0_clEvENKUlvE3_clEvEUlssE_EEEEvRNS_18TensorIteratorBaseERKT_EUliE_EEviT1_
        .type           _ZN2at6native18elementwise_kernelILi128ELi4EZNS0_15gpu_kernel_implINS0_13BinaryFunctorIssbZZZNS0_23logical_xor_kernel_cudaERNS_14TensorIteratorEENKUlvE0_clEvENKUlvE3_clEvEUlssE_EEEEvRNS_18TensorIteratorBaseERKT_EUliE_EEviT1_,@function
        .size           _ZN2at6native18elementwise_kernelILi128ELi4EZNS0_15gpu_kernel_implINS0_13BinaryFunctorIssbZZZNS0_23logical_xor_kernel_cudaERNS_14TensorIteratorEENKUlvE0_clEvENKUlvE3_clEvEUlssE_EEEEvRNS_18TensorIteratorBaseERKT_EUliE_EEviT1_,(.L_x_43441 - _ZN2at6native18elementwise_kernelILi128ELi4EZNS0_15gpu_kernel_implINS0_13BinaryFunctorIssbZZZNS0_23logical_xor_kernel_cudaERNS_14TensorIteratorEENKUlvE0_clEvENKUlvE3_clEvEUlssE_EEEEvRNS_18TensorIteratorBaseERKT_EUliE_EEviT1_)
        .other          _ZN2at6native18elementwise_kernelILi128ELi4EZNS0_15gpu_kernel_implINS0_13BinaryFunctorIssbZZZNS0_23logical_xor_kernel_cudaERNS_14TensorIteratorEENKUlvE0_clEvENKUlvE3_clEvEUlssE_EEEEvRNS_18TensorIteratorBaseERKT_EUliE_EEviT1_,@"STO_CUDA_ENTRY STV_DEFAULT"
_ZN2at6native18elementwise_kernelILi128ELi4EZNS0_15gpu_kernel_implINS0_13BinaryFunctorIssbZZZNS0_23logical_xor_kernel_cudaERNS_14TensorIteratorEENKUlvE0_clEvENKUlvE3_clEvEUlssE_EEEEvRNS_18TensorIteratorBaseERKT_EUliE_EEviT1_:
.text._ZN2at6native18elementwise_kernelILi128ELi4EZNS0_15gpu_kernel_implINS0_13BinaryFunctorIssbZZZNS0_23logical_xor_kernel_cudaERNS_14TensorIteratorEENKUlvE0_clEvENKUlvE3_clEvEUlssE_EEEEvRNS_18TensorIteratorBaseERKT_EUliE_EEviT1_:
        /* <DEDUP_REMOVED lines=371> */
.L_x_7505:
        /* <DEDUP_REMOVED lines=16> */
.L_x_7509:
[----:B------:R0:W5:Y:S01]  /*1830*/  LDG.E.U8 R19, desc[UR36][R2.64] ;  /* 0x0000002402137981 */ /* 0x000162000c1e1100 */
[----:B------:R-:W-:Y:S05]  /*1840*/  BRA `(.L_x_7511) ;  /* 0x0000000c004c7947 */ /* 0x000fea0003800000 */
.L_x_7508:
        /* <DEDUP_REMOVED lines=8> */
.L_x_7513:
[----:B------:R0:W5:Y:S01]  /*18d0*/  LDG.E.U16 R19, desc[UR36][R2.64] ;  /* 0x0000002402137981 */ /* 0x000162000c1e1500 */
[----:B------:R-:W-:Y:S05]  /*18e0*/  BRA `(.L_x_7511) ;  /* 0x0000000c00247947 */ /* 0x000fea0003800000 */
.L_x_7512:
[----:B------:R0:W5:Y:S01]  /*18f0*/  LDG.E.U16 R19, desc[UR36][R2.64] ;  /* 0x0000002402137981 */ /* 0x000162000c1e1500 */
[----:B------:R-:W-:Y:S05]  /*1900*/  BRA `(.L_x_7511) ;  /* 0x0000000c001c7947 */ /* 0x000fea0003800000 */
.L_x_7507:
        /* <DEDUP_REMOVED lines=9> */
.L_x_7515:
[----:B------:R-:W2:Y:S02]  /*19a0*/  LDG.E.U16 R0, desc[UR36][R2.64] ;  /* 0x0000002402007981 */ /* 0x000ea4000c1e1500 */
[----:B--2---:R-:W-:-:S06]  /*19b0*/  HADD2.F32 R0, -RZ, R0.H0_H0 ;  /* 0x20000000ff007230 */ /* 0x004fcc0000004100 */
[----:B------:R-:W0:Y:S02]  /*19c0*/  F2I.FTZ.TRUNC.NTZ R0, R0 ;  /* 0x0000000000007305 */ /* 0x000e24000021f100 */
[----:B0-----:R-:W-:Y:S01]  /*19d0*/  PRMT R19, R0, 0x7610, R19 ;  /* 0x0000761000137816 */ /* 0x001fe20000000013 */
[----:B------:R-:W-:Y:S06]  /*19e0*/  BRA `(.L_x_7511) ;  /* 0x0000000800e47947 */ /* 0x000fec0003800000 */
.L_x_7514:
        /* <DEDUP_REMOVED lines=9> */
.L_x_7517:
[----:B------:R-:W2:Y:S02]  /*1a80*/  LDG.E.U16 R2, desc[UR36][R2.64] ;  /* 0x0000002402027981 */ /* 0x000ea4000c1e1500 */
[----:B--2---:R-:W-:-:S06]  /*1a90*/  HADD2.F32 R0, -RZ, R2.H0_H0 ;  /* 0x20000002ff007230 */ /* 0x004fcc0000004100 */
[----:B------:R-:W0:Y:S02]  /*1aa0*/  F2I.FTZ.TRUNC.NTZ R0, R0 ;  /* 0x0000000000007305 */ /* 0x000e24000021f100 */
[----:B0-----:R-:W-:Y:S01]  /*1ab0*/  PRMT R19, R0, 0x7610, R19 ;  /* 0x0000761000137816 */ /* 0x001fe20000000013 */
[----:B------:R-:W-:Y:S06]  /*1ac0*/  BRA `(.L_x_7511) ;  /* 0x0000000800ac7947 */ /* 0x000fec0003800000 */
.L_x_7516:
[----:B------:R-:W2:Y:S02]  /*1ad0*/  LDG.E.64 R2, desc[UR36][R2.64] ;  /* 0x0000002402027981 */ /* 0x000ea4000c1e1b00 */
[----:B--2---:R0:W1:Y:S01]  /*1ae0*/  F2I.F64.TRUNC R19, R2 ;  /* 0x0000000200137311 */ /* 0x004062000030d100 */
[----:B------:R-:W-:Y:S05]  /*1af0*/  BRA `(.L_x_7511) ;  /* 0x0000000800a07947 */ /* 0x000fea0003800000 */
.L_x_7506:
        /* <DEDUP_REMOVED lines=12> */
.L_x_7520:
[----:B------:R-:W2:Y:S02]  /*1bc0*/  LDG.E.64 R2, desc[UR36][R2.64] ;  /* 0x0000002402027981 */ /* 0x000ea4000c1e1b00 */
[----:B--2---:R3:W4:Y:S01]  /*1bd0*/  F2I.F64.TRUNC R19, R2 ;  /* 0x0000000200137311 */ /* 0x004722000030d100 */
[----:B------:R-:W-:Y:S05]  /*1be0*/  BRA `(.L_x_7511) ;  /* 0x0000000800647947 */ /* 0x000fea0003800000 */
.L_x_7519:
        /* <DEDUP_REMOVED lines=27> */
.L_x_7522:
        /* <DEDUP_REMOVED lines=14> */
.L_x_7521:
[----:B------:R-:W2:Y:S02]  /*1e80*/  LDG.E.U16 R0, desc[UR36][R2.64] ;  /* 0x0000002402007981 */ /* 0x000ea4000c1e1500 */
[----:B--2---:R-:W-:-:S06]  /*1e90*/  SHF.L.U32 R0, R0, 0x10, RZ ;  /* 0x0000001000007819 */ /* 0x004fcc00000006ff */
[----:B------:R-:W0:Y:S02]  /*1ea0*/  F2I.FTZ.TRUNC.NTZ R0, R0 ;  /* 0x0000000000007305 */ /* 0x000e24000021f100 */
[----:B0-----:R-:W-:Y:S01]  /*1eb0*/  PRMT R19, R0, 0x7610, R19 ;  /* 0x0000761000137816 */ /* 0x001fe20000000013 */
[----:B------:R-:W-:Y:S06]  /*1ec0*/  BRA `(.L_x_7511) ;  /* 0x0000000400ac7947 */ /* 0x000fec0003800000 */
.L_x_7518:
        /* <DEDUP_REMOVED lines=10> */
.L_x_7525:
        /* <DEDUP_REMOVED lines=21> */
.L_x_7529:
[----:B------:R-:W-:Y:S05]  /*20c0*/  BSYNC.RECONVERGENT B1 ;  /* 0x0000000000017941 */ /* 0x000fea0003800200 */
.L_x_7528:
[----:B------:R-:W-:Y:S01]  /*20d0*/  IMAD.SHL.U32 R0, R0, 0x100000, RZ ;  /* 0x0010000000007824 */ /* 0x000fe200078e00ff */
[----:B------:R-:W-:-:S04]  /*20e0*/  LEA R2, R2, 0x3b800000, 0x17 ;  /* 0x3b80000002027811 */ /* 0x000fc800078eb8ff */
[----:B------:R-:W-:-:S07]  /*20f0*/  LOP3.LUT R0, R2, R0, R7, 0xfe, !PT ;  /* 0x0000000002007212 */ /* 0x000fce00078efe07 */
.L_x_7527:
[----:B------:R-:W-:Y:S05]  /*2100*/  BSYNC.RECONVERGENT B0 ;  /* 0x0000000000007941 */ /* 0x000fea0003800200 */
.L_x_7526:
[----:B------:R-:W0:Y:S02]  /*2110*/  F2I.FTZ.TRUNC.NTZ R0, R0 ;  /* 0x0000000000007305 */ /* 0x000e24000021f100 */
[----:B0-----:R-:W-:Y:S01]  /*2120*/  PRMT R19, R0, 0x7610, R19 ;  /* 0x0000761000137816 */ /* 0x001fe20000000013 */
[----:B------:R-:W-:Y:S06]  /*2130*/  BRA `(.L_x_7511) ;  /* 0x0000000400107947 */ /* 0x000fec0003800000 */
.L_x_7524:
        /* <DEDUP_REMOVED lines=21> */
.L_x_7533:
[----:B------:R-:W-:Y:S05]  /*2290*/  BSYNC.RECONVERGENT B1 ;  /* 0x0000000000017941 */ /* 0x000fea0003800200 */
.L_x_7532:
[----:B------:R-:W-:Y:S01]  /*22a0*/  IMAD.SHL.U32 R0, R0, 0x200000, RZ ;  /* 0x0020000000007824 */ /* 0x000fe200078e00ff */
[----:B------:R-:W-:-:S04]  /*22b0*/  LEA R2, R2, 0x37800000, 0x17 ;  /* 0x3780000002027811 */ /* 0x000fc800078eb8ff */
[----:B------:R-:W-:-:S07]  /*22c0*/  LOP3.LUT R0, R2, R0, R7, 0xfe, !PT ;  /* 0x0000000002007212 */ /* 0x000fce00078efe07 */
.L_x_7531:
[----:B------:R-:W-:Y:S05]  /*22d0*/  BSYNC.RECONVERGENT B0 ;  /* 0x0000000000007941 */ /* 0x000fea0003800200 */
.L_x_7530:
[----:B------:R-:W0:Y:S02]  /*22e0*/  F2I.FTZ.TRUNC.NTZ R0, R0 ;  /* 0x0000000000007305 */ /* 0x000e24000021f100 */
[----:B0-----:R-:W-:Y:S01]  /*22f0*/  PRMT R19, R0, 0x7610, R19 ;  /* 0x0000761000137816 */ /* 0x001fe20000000013 */
[----:B------:R-:W-:Y:S06]  /*2300*/  BRA `(.L_x_7511) ;  /* 0x00000000009c7947 */ /* 0x000fec0003800000 */
.L_x_7523:
[----:B------:R-:W-:-:S09]  /*2310*/  UISETP.NE.AND UP0, UPT, UR4, 0x1c, UPT ;  /* 0x0000001c0400788c */ /* 0x000fd2000bf05270 */
[----:B------:R-:W-:Y:S05]  /*2320*/  BRA.U !UP0, `(.L_x_7534) ;  /* 0x0000000108907547 */ /* 0x000fea000b800000 */
[----:B------:R-:W-:-:S09]  /*2330*/  UISETP.NE.AND UP0, UPT, UR4, 0x1d, UPT ;  /* 0x0000001d0400788c */ /* 0x000fd2000bf05270 */
[----:B------:R-:W-:Y:S05]  /*2340*/  BRA.U !UP0, `(.L_x_7535) ;  /* 0x0000000108807547 */ /* 0x000fea000b800000 */
[----:B------:R-:W-:-:S09]  /*2350*/  UISETP.NE.AND UP0, UPT, UR4, 0x2c, UPT ;  /* 0x0000002c0400788c */ /* 0x000fd2000bf05270 */
[----:B------:R-:W-:Y:S05]  /*2360*/  BRA.U !UP0, `(.L_x_7536) ;  /* 0x0000000108487547 */ /* 0x000fea000b800000 */
.L_x_7510:
        /* <DEDUP_REMOVED lines=16> */
.L_x_7537:
[----:B------:R-:W-:Y:S01]  /*2470*/  PRMT R19, RZ, 0x7610, R19 ;  /* 0x00007610ff137816 */ /* 0x000fe20000000013 */
[----:B------:R-:W-:Y:S06]  /*2480*/  BRA `(.L_x_7511) ;  /* 0x00000000003c7947 */ /* 0x000fec0003800000 */
.L_x_7536:
        /* <DEDUP_REMOVED lines=8> */
.L_x_7539:
[----:B------:R-:W-:Y:S05]  /*2510*/  BSYNC.RECONVERGENT B0 ;  /* 0x0000000000007941 */ /* 0x000fea0003800200 */
.L_x_7538:
[----:B------:R-:W0:Y:S02]  /*2520*/  F2I.FTZ.TRUNC.NTZ R0, R0 ;  /* 0x0000000000007305 */ /* 0x000e24000021f100 */
[----:B0-----:R-:W-:Y:S01]  /*2530*/  PRMT R19, R0, 0x7610, R19 ;  /* 0x0000761000137816 */ /* 0x001fe20000000013 */
[----:B------:R-:W-:Y:S06]  /*2540*/  BRA `(.L_x_7511) ;  /* 0x00000000000c7947 */ /* 0x000fec0003800000 */
.L_x_7535:
[----:B------:R2:W5:Y:S01]  /*2550*/  LDG.E.U16 R19, desc[UR36][R2.64] ;  /* 0x0000002402137981 */ /* 0x000562000c1e1500 */
[----:B------:R-:W-:Y:S05]  /*2560*/  BRA `(.L_x_7511) ;  /* 0x0000000000047947 */ /* 0x000fea0003800000 */
.L_x_7534:
[----:B------:R1:W5:Y:S02]  /*2570*/  LDG.E.U16 R19, desc[UR36][R2.64] ;  /* 0x0000002402137981 */ /* 0x000364000c1e1500 */
.L_x_7511:
[----:B------:R-:W0:Y:S01]  /*2580*/  LDCU.64 UR6, c[0x0][0x5f8] ;  /* 0x0000bf00ff0677ac */ /* 0x000e220008000a00 */
[----:B------:R-:W-:-:S04]  /*2590*/  UPRMT UR4, UR42, 0x9910, URZ ;  /* 0x000099102a047896 */ /* 0x000fc800080000ff */
[----:B------:R-:W-:Y:S01]  /*25a0*/  UISETP.GT.AND UP0, UPT, UR4, 0x9, UPT ;  /* 0x000000090400788c */ /* 0x000fe2000bf04270 */
[----:B0123--:R-:W-:-:S05]  /*25b0*/  IADD3 R2, P0, PT, R18, UR6, RZ ;  /* 0x0000000612027c10 */ /* 0x00ffca000ff1e0ff */
        /* <DEDUP_REMOVED lines=12> */
.L_x_7543:
[----:B------:R3:W5:Y:S01]  /*2680*/  LDG.E.U8 R0, desc[UR36][R2.64] ;  /* 0x0000002402007981 */ /* 0x000762000c1e1100 */
[----:B------:R-:W-:Y:S05]  /*2690*/  BRA `(.L_x_7545) ;  /* 0x0000000c004c7947 */ /* 0x000fea0003800000 */
.L_x_7542:
        /* <DEDUP_REMOVED lines=8> */
.L_x_7547:
[----:B------:R1:W5:Y:S01]  /*2720*/  LDG.E.U16 R0, desc[UR36][R2.64] ;  /* 0x0000002402007981 */ /* 0x000362000c1e1500 */
[----:B------:R-:W-:Y:S05]  /*2730*/  BRA `(.L_x_7545) ;  /* 0x0000000c00247947 */ /* 0x000fea0003800000 */
.L_x_7546:
[----:B------:R2:W5:Y:S01]  /*2740*/  LDG.E.U16 R0, desc[UR36][R2.64] ;  /* 0x0000002402007981 */ /* 0x000562000c1e1500 */
[----:B------:R-:W-:Y:S05]  /*2750*/  BRA `(.L_x_7545) ;  /* 0x0000000c001c7947 */ /* 0x000fea0003800000 */
.L_x_7541:
        /* <DEDUP_REMOVED lines=9> */
.L_x_7549:
[----:B------:R-:W2:Y:S02]  /*27f0*/  LDG.E.U16 R4, desc[UR36][R2.64] ;  /* 0x0000002402047981 */ /* 0x000ea4000c1e1500 */
[----:B--2---:R-:W-:-:S06]  /*2800*/  HADD2.F32 R4, -RZ, R4.H0_H0 ;  /* 0x20000004ff047230 */ /* 0x004fcc0000004100 */
[----:B------:R-:W0:Y:S02]  /*2810*/  F2I.FTZ.TRUNC.NTZ R4, R4 ;  /* 0x0000000400047305 */ /* 0x000e24000021f100 */
[----:B0-----:R-:W-:Y:S01]  /*2820*/  PRMT R0, R4, 0x7610, R0 ;  /* 0x0000761004007816 */ /* 0x001fe20000000000 */
[----:B------:R-:W-:Y:S06]  /*2830*/  BRA `(.L_x_7545) ;  /* 0x0000000800e47947 */ /* 0x000fec0003800000 */
.L_x_7548:
        /* <DEDUP_REMOVED lines=9> */
.L_x_7551:
[----:B------:R-:W2:Y:S02]  /*28d0*/  LDG.E.U16 R2, desc[UR36][R2.64] ;  /* 0x0000002402027981 */ /* 0x000ea4000c1e1500 */
[----:B--2---:R-:W-:-:S06]  /*28e0*/  HADD2.F32 R4, -RZ, R2.H0_H0 ;  /* 0x20000002ff047230 */ /* 0x004fcc0000004100 */
[----:B------:R-:W0:Y:S02]  /*28f0*/  F2I.FTZ.TRUNC.NTZ R4, R4 ;  /* 0x0000000400047305 */ /* 0x000e24000021f100 */
[----:B0-----:R-:W-:Y:S01]  /*2900*/  PRMT R0, R4, 0x7610, R0 ;  /* 0x0000761004007816 */ /* 0x001fe20000000000 */
[----:B------:R-:W-:Y:S06]  /*2910*/  BRA `(.L_x_7545) ;  /* 0x0000000800ac7947 */ /* 0x000fec0003800000 */
.L_x_7550:
[----:B------:R-:W2:Y:S02]  /*2920*/  LDG.E.64 R2, desc[UR36][R2.64] ;  /* 0x0000002402027981 */ /* 0x000ea4000c1e1b00 */
[----:B--2---:R0:W1:Y:S01]  /*2930*/  F2I.F64.TRUNC R0, R2 ;  /* 0x0000000200007311 */ /* 0x004062000030d100 */
[----:B------:R-:W-:Y:S05]  /*2940*/  BRA `(.L_x_7545) ;  /* 0x0000000800a07947 */ /* 0x000fea0003800000 */
.L_x_7540:
        /* <DEDUP_REMOVED lines=12> */
.L_x_7554:
[----:B------:R-:W2:Y:S02]  /*2a10*/  LDG.E.64 R2, desc[UR36][R2.64] ;  /* 0x0000002402027981 */ /* 0x000ea4000c1e1b00 */
[----:B--2---:R0:W1:Y:S01]  /*2a20*/  F2I.F64.TRUNC R0, R2 ;  /* 0x0000000200007311 */ /* 0x004062000030d100 */
[----:B------:R-:W-:Y:S05]  /*2a30*/  BRA `(.L_x_7545) ;  /* 0x0000000800647947 */ /* 0x000fea0003800000 */
.L_x_7553:
        /* <DEDUP_REMOVED lines=27> */
.L_x_7556:
        /* <DEDUP_REMOVED lines=14> */
.L_x_7555:
[----:B------:R-:W2:Y:S02]  /*2cd0*/  LDG.E.U16 R4, desc[UR36][R2.64] ;  /* 0x0000002402047981 */ /* 0x000ea4000c1e1500 */
[----:B--2---:R-:W-:-:S06]  /*2ce0*/  IMAD.U32 R4, R4, 0x10000, RZ ;  /* 0x0001000004047824 */ /* 0x004fcc00078e00ff */
[----:B------:R-:W0:Y:S02]  /*2cf0*/  F2I.FTZ.TRUNC.NTZ R4, R4 ;  /* 0x0000000400047305 */ /* 0x000e24000021f100 */
[----:B0-----:R-:W-:Y:S01]  /*2d00*/  PRMT R0, R4, 0x7610, R0 ;  /* 0x0000761004007816 */ /* 0x001fe20000000000 */
[----:B------:R-:W-:Y:S06]  /*2d10*/  BRA `(.L_x_7545) ;  /* 0x0000000400ac7947 */ /* 0x000fec0003800000 */
.L_x_7552:
        /* <DEDUP_REMOVED lines=10> */
.L_x_7559:
        /* <DEDUP_REMOVED lines=21> */
.L_x_7563:
[----:B------:R-:W-:Y:S05]  /*2f10*/  BSYNC.RECONVERGENT B1 ;  /* 0x0000000000017941 */ /* 0x000fea0003800200 */
.L_x_7562:
[----:B------:R-:W-:Y:S01]  /*2f20*/  IMAD.SHL.U32 R0, R0, 0x100000, RZ ;  /* 0x0010000000007824 */ /* 0x000fe200078e00ff */
[----:B------:R-:W-:-:S04]  /*2f30*/  LEA R2, R2, 0x3b800000, 0x17 ;  /* 0x3b80000002027811 */ /* 0x000fc800078eb8ff */
[----:B------:R-:W-:-:S07]  /*2f40*/  LOP3.LUT R4, R2, R0, R7, 0xfe, !PT ;  /* 0x0000000002047212 */ /* 0x000fce00078efe07 */
.L_x_7561:
[----:B------:R-:W-:Y:S05]  /*2f50*/  BSYNC.RECONVERGENT B0 ;  /* 0x0000000000007941 */ /* 0x000fea0003800200 */
.L_x_7560:
[----:B------:R-:W0:Y:S02]  /*2f60*/  F2I.FTZ.TRUNC.NTZ R4, R4 ;  /* 0x0000000400047305 */ /* 0x000e24000021f100 */
[----:B0-----:R-:W-:Y:S01]  /*2f70*/  PRMT R0, R4, 0x7610, R0 ;  /* 0x0000761004007816 */ /* 0x001fe20000000000 */
[----:B------:R-:W-:Y:S06]  /*2f80*/  BRA `(.L_x_7545) ;  /* 0x0000000400107947 */ /* 0x000fec0003800000 */
.L_x_7558:
        /* <DEDUP_REMOVED lines=21> */
.L_x_7567:
[----:B------:R-:W-:Y:S05]  /*30e0*/  BSYNC.RECONVERGENT B1 ;  /* 0x0000000000017941 */ /* 0x000fea0003800200 */
.L_x_7566:
[----:B------:R-:W-:Y:S01]  /*30f0*/  IMAD.SHL.U32 R0, R0, 0x200000, RZ ;  /* 0x0020000000007824 */ /* 0x000fe200078e00ff */
[----:B------:R-:W-:-:S04]  /*3100*/  LEA R2, R2, 0x37800000, 0x17 ;  /* 0x3780000002027811 */ /* 0x000fc800078eb8ff */
[----:B------:R-:W-:-:S07]  /*3110*/  LOP3.LUT R4, R2, R0, R7, 0xfe, !PT ;  /* 0x0000000002047212 */ /* 0x000fce00078efe07 */
.L_x_7565:
[----:B------:R-:W-:Y:S05]  /*3120*/  BSYNC.RECONVERGENT B0 ;  /* 0x0000000000007941 */ /* 0x000fea0003800200 */
.L_x_7564:
[----:B------:R-:W0:Y:S02]  /*3130*/  F2I.FTZ.TRUNC.NTZ R4, R4 ;  /* 0x0000000400047305 */ /* 0x000e24000021f100 */
[----:B0-----:R-:W-:Y:S01]  /*3140*/  PRMT R0, R4, 0x7610, R0 ;  /* 0x0000761004007816 */ /* 0x001fe20000000000 */
[----:B------:R-:W-:Y:S06]  /*3150*/  BRA `(.L_x_7545) ;  /* 0x00000000009c7947 */ /* 0x000fec0003800000 */
.L_x_7557:
[----:B------:R-:W-:-:S09]  /*3160*/  UISETP.NE.AND UP0, UPT, UR4, 0x1c, UPT ;  /* 0x0000001c0400788c */ /* 0x000fd2000bf05270 */
[----:B------:R-:W-:Y:S05]  /*3170*/  BRA.U !UP0, `(.L_x_7568) ;  /* 0x0000000108907547 */ /* 0x000fea000b800000 */
[----:B------:R-:W-:-:S09]  /*3180*/  UISETP.NE.AND UP0, UPT, UR4, 0x1d, UPT ;  /* 0x0000001d0400788c */ /* 0x000fd2000bf05270 */
[----:B------:R-:W-:Y:S05]  /*3190*/  BRA.U !UP0, `(.L_x_7569) ;  /* 0x0000000108807547 */ /* 0x000fea000b800000 */
[----:B------:R-:W-:-:S09]  /*31a0*/  UISETP.NE.AND UP0, UPT, UR4, 0x2c, UPT ;  /* 0x0000002c0400788c */ /* 0x000fd2000bf05270 */
[----:B------:R-:W-:Y:S05]  /*31b0*/  BRA.U !UP0, `(.L_x_7570) ;  /* 0x0000000108487547 */ /* 0x000fea000b800000 */
.L_x_7544:
        /* <DEDUP_REMOVED lines=15> */
[----:B--2-45:R-:W-:Y:S05]  /*32b0*/  CALL.ABS.NOINC R2 ;  /* 0x0000000002007343 */ /* 0x034fea0003c00000 */
.L_x_7571:
[----:B------:R-:W-:Y:S01]  /*32c0*/  PRMT R0, RZ, 0x7610, R0 ;  /* 0x00007610ff007816 */ /* 0x000fe20000000000 */
[----:B------:R-:W-:Y:S06]  /*32d0*/  BRA `(.L_x_7545) ;  /* 0x00000000003c7947 */ /* 0x000fec0003800000 */
.L_x_7570:
        /* <DEDUP_REMOVED lines=8> */
.L_x_7573:
[----:B------:R-:W-:Y:S05]  /*3360*/  BSYNC.RECONVERGENT B0 ;  /* 0x0000000000007941 */ /* 0x000fea0003800200 */
.L_x_7572:
[----:B------:R-:W0:Y:S02]  /*3370*/  F2I.FTZ.TRUNC.NTZ R4, R4 ;  /* 0x0000000400047305 */ /* 0x000e24000021f100 */
[----:B0-----:R-:W-:Y:S01]  /*3380*/  PRMT R0, R4, 0x7610, R0 ;  /* 0x0000761004007816 */ /* 0x001fe20000000000 */
[----:B------:R-:W-:Y:S06]  /*3390*/  BRA `(.L_x_7545) ;  /* 0x00000000000c7947 */ /* 0x000fec0003800000 */
.L_x_7569:
[----:B------:R0:W5:Y:S01]  /*33a0*/  LDG.E.U16 R0, desc[UR36][R2.64] ;  /* 0x0000002402007981 */ /* 0x000162000c1e1500 */
[----:B------:R-:W-:Y:S05]  /*33b0*/  BRA `(.L_x_7545) ;  /* 0x0000000000047947 */ /* 0x000fea0003800000 */
.L_x_7568:
[----:B------:R0:W5:Y:S02]  /*33c0*/  LDG.E.U16 R0, desc[UR36][R2.64] ;  /* 0x0000002402007981 */ /* 0x000164000c1e1500 */
.L_x_7545:
[----:B------:R-:W0:Y:S01]  /*33d0*/  LDCU.64 UR6, c[0x0][0x5e8] ;  /* 0x0000bd00ff0677ac */ /* 0x000e220008000a00 */
[----:B-1---5:R-:W-:Y:S01]  /*33e0*/  PRMT R0, R0, 0x9910, RZ ;  /* 0x0000991000007816 */ /* 0x022fe200000000ff */
[----:B------:R-:W-:Y:S01]  /*33f0*/  BSSY.RECONVERGENT B6, `(.L_x_7574) ;  /* 0x00000d7000067945 */ /* 0x000fe20003800200 */
[----:B----4-:R-:W-:Y:S01]  /*3400*/  PRMT R19, R19, 0x9910, RZ ;  /* 0x0000991013137816 */ /* 0x010fe200000000ff */
[----:B------:R-:W-:Y:S01]  /*3410*/  UPRMT UR4, UR43, 0x9910, URZ ;  /* 0x000099102b047896 */ /* 0x000fe200080000ff */
[----:B------:R-:W-:Y:S02]  /*3420*/  ISETP.NE.AND P0, PT, R0, RZ, PT ;  /* 0x000000ff0000720c */ /* 0x000fe40003f05270 */
[----:B------:R-:W-:Y:S01]  /*3430*/  MOV R0, R19 ;  /* 0x0000001300007202 */ /* 0x000fe20000000f00 */
[----:B------:R-:W-:-:S03]  /*3440*/  UISETP.GT.AND UP0, UPT, UR4, 0x9, UPT ;  /* 0x000000090400788c */ /* 0x000fc6000bf04270 */
[----:B------:R-:W-:-:S04]  /*3450*/  ISETP.NE.XOR P0, PT, R0, RZ, P0 ;  /* 0x000000ff0000720c */ /* 0x000fc80000705a70 */
[----:B------:R-:W-:Y:S02]  /*3460*/  SEL R4, RZ, 0x1, !P0 ;  /* 0x00000001ff047807 */ /* 0x000fe40004000000 */
[----:B0-23--:R-:W-:-:S05]  /*3470*/  IADD3 R2, P1, PT, R16, UR6, RZ ;  /* 0x0000000610027c10 */ /* 0x00dfca000ff3e0ff */
        /* <DEDUP_REMOVED lines=12> */
.L_x_7578:
[----:B------:R1:W-:Y:S01]  /*3540*/  STG.E.U8 desc[UR36][R2.64], R4 ;  /* 0x0000000402007986 */ /* 0x0003e2000c101124 */
[----:B------:R-:W-:Y:S05]  /*3550*/  BRA `(.L_x_7580) ;  /* 0x0000000c00007947 */ /* 0x000fea0003800000 */
.L_x_7577:
        /* <DEDUP_REMOVED lines=9> */
.L_x_7582:
[----:B------:R3:W-:Y:S01]  /*35f0*/  STG.E desc[UR36][R2.64], R4 ;  /* 0x0000000402007986 */ /* 0x0007e2000c101924 */
[----:B------:R-:W-:Y:S05]  /*3600*/  BRA `(.L_x_7580) ;  /* 0x0000000800d47947 */ /* 0x000fea0003800000 */
.L_x_7581:
[----:B------:R2:W-:Y:S01]  /*3610*/  STG.E.U16 desc[UR36][R2.64], R4 ;  /* 0x0000000402007986 */ /* 0x0005e2000c101524 */
[----:B------:R-:W-:Y:S05]  /*3620*/  BRA `(.L_x_7580) ;  /* 0x0000000800cc7947 */ /* 0x000fea0003800000 */
.L_x_7576:
        /* <DEDUP_REMOVED lines=9> */
.L_x_7584:
[----:B------:R-:W-:-:S04]  /*36c0*/  I2FP.F32.U32 R0, R4 ;  /* 0x0000000400007245 */ /* 0x000fc80000201000 */
[----:B------:R-:W-:-:S05]  /*36d0*/  F2FP.F16.F32.PACK_AB R0, RZ, R0 ;  /* 0x00000000ff00723e */ /* 0x000fca00000000ff */
[----:B------:R0:W-:Y:S01]  /*36e0*/  STG.E.U16 desc[UR36][R2.64], R0 ;  /* 0x0000000002007986 */ /* 0x0001e2000c101524 */
[----:B------:R-:W-:Y:S05]  /*36f0*/  BRA `(.L_x_7580) ;  /* 0x0000000800987947 */ /* 0x000fea0003800000 */
.L_x_7583:
        /* <DEDUP_REMOVED lines=10> */
.L_x_7586:
[----:B------:R-:W-:-:S04]  /*37a0*/  I2FP.F32.U32 R4, R4 ;  /* 0x0000000400047245 */ /* 0x000fc80000201000 */
[----:B------:R-:W-:-:S04]  /*37b0*/  F2FP.F16.F32.PACK_AB R5, RZ, R4 ;  /* 0x00000004ff05723e */ /* 0x000fc800000000ff */
[----:B------:R-:W-:-:S05]  /*37c0*/  PRMT R5, R5, 0x5410, RZ ;  /* 0x0000541005057816 */ /* 0x000fca00000000ff */
[----:B------:R0:W-:Y:S01]  /*37d0*/  STG.E desc[UR36][R2.64], R5 ;  /* 0x0000000502007986 */ /* 0x0001e2000c101924 */
[----:B------:R-:W-:Y:S05]  /*37e0*/  BRA `(.L_x_7580) ;  /* 0x00000008005c7947 */ /* 0x000fea0003800000 */
.L_x_7585:
[----:B------:R-:W0:Y:S02]  /*37f0*/  I2F.F64.U32 R4, R4 ;  /* 0x0000000400047312 */ /* 0x000e240000201800 */
[----:B0-----:R0:W-:Y:S01]  /*3800*/  STG.E.64 desc[UR36][R2.64], R4 ;  /* 0x0000000402007986 */ /* 0x0011e2000c101b24 */
[----:B------:R-:W-:Y:S05]  /*3810*/  BRA `(.L_x_7580) ;  /* 0x0000000800507947 */ /* 0x000fea0003800000 */
.L_x_7575:
        /* <DEDUP_REMOVED lines=10> */
.L_x_7589:
[----:B------:R-:W0:Y:S01]  /*38c0*/  I2F.F64.U32 R4, R4 ;  /* 0x0000000400047312 */ /* 0x000e220000201800 */
[----:B------:R-:W-:-:S05]  /*38d0*/  CS2R R6, SRZ ;  /* 0x0000000000067805 */ /* 0x000fca000001ff00 */
[----:B0-----:R0:W-:Y:S01]  /*38e0*/  STG.E.128 desc[UR36][R2.64], R4 ;  /* 0x0000000402007986 */ /* 0x0011e2000c101d24 */
[----:B------:R-:W-:Y:S05]  /*38f0*/  BRA `(.L_x_7580) ;  /* 0x0000000800187947 */ /* 0x000fea0003800000 */
.L_x_7588:
        /* <DEDUP_REMOVED lines=17> */
.L_x_7593:
[----:B------:R-:W-:Y:S05]  /*3a10*/  BSYNC.RECONVERGENT B0 ;  /* 0x0000000000007941 */ /* 0x000fea0003800200 */
.L_x_7592:
[----:B------:R0:W-:Y:S01]  /*3a20*/  STG.E.U8 desc[UR36][R2.64], R5 ;  /* 0x0000000502007986 */ /* 0x0001e2000c101124 */
[----:B------:R-:W-:Y:S05]  /*3a30*/  BRA `(.L_x_7580) ;  /* 0x0000000400c87947 */ /* 0x000fea0003800000 */
.L_x_7591:
        /* <DEDUP_REMOVED lines=16> */
.L_x_7590:
[----:B------:R-:W-:-:S04]  /*3b40*/  I2FP.F32.U32 R0, R4 ;  /* 0x0000000400007245 */ /* 0x000fc80000201000 */
[----:B------:R-:W-:-:S05]  /*3b50*/  F2FP.BF16.F32.PACK_AB R0, RZ, R0 ;  /* 0x00000000ff00723e */ /* 0x000fca00000010ff */
[----:B------:R0:W-:Y:S01]  /*3b60*/  STG.E.U16 desc[UR36][R2.64], R0 ;  /* 0x0000000002007986 */ /* 0x0001e2000c101524 */
[----:B------:R-:W-:Y:S05]  /*3b70*/  BRA `(.L_x_7580) ;  /* 0x0000000400787947 */ /* 0x000fea0003800000 */
.L_x_7587:
        /* <DEDUP_REMOVED lines=10> */
.L_x_7596:
        /* <DEDUP_REMOVED lines=12> */
.L_x_7599:
[----:B------:R-:W-:-:S04]  /*3ce0*/  SHF.R.U32.HI R0, RZ, 0x14, R5 ;  /* 0x00000014ff007819 */ /* 0x000fc80000011605 */
[----:B------:R-:W-:-:S04]  /*3cf0*/  LOP3.LUT R0, R0, 0x1, RZ, 0xc0, !PT ;  /* 0x0000000100007812 */ /* 0x000fc800078ec0ff */
[----:B------:R-:W-:-:S04]  /*3d00*/  IADD3 R0, PT, PT, R5, 0x487ffff, R0 ;  /* 0x0487ffff05007810 */ /* 0x000fc80007ffe000 */
[----:B------:R-:W-:-:S04]  /*3d10*/  SHF.R.U32.HI R0, RZ, 0x14, R0 ;  /* 0x00000014ff007819 */ /* 0x000fc80000011600 */
[----:B------:R-:W-:-:S07]  /*3d20*/  LOP3.LUT R4, R0, 0xff, RZ, 0xc0, !PT ;  /* 0x000000ff00047812 */ /* 0x000fce00078ec0ff */
.L_x_7600:
[----:B------:R-:W-:-:S07]  /*3d30*/  PRMT R0, R4, 0x7610, R0 ;  /* 0x0000761004007816 */ /* 0x000fce0000000000 */
.L_x_7598:
[----:B------:R-:W-:Y:S05]  /*3d40*/  BSYNC.RECONVERGENT B0 ;  /* 0x0000000000007941 */ /* 0x000fea0003800200 */
.L_x_7597:
[----:B------:R0:W-:Y:S01]  /*3d50*/  STG.E.U8 desc[UR36][R2.64], R0 ;  /* 0x0000000002007986 */ /* 0x0001e2000c101124 */
[----:B------:R-:W-:Y:S05]  /*3d60*/  BRA `(.L_x_7580) ;  /* 0x0000000000fc7947 */ /* 0x000fea0003800000 */
.L_x_7595:
        /* <DEDUP_REMOVED lines=12> */
.L_x_7603:
[----:B------:R-:W-:-:S04]  /*3e30*/  SHF.R.U32.HI R0, RZ, 0x15, R5 ;  /* 0x00000015ff007819 */ /* 0x000fc80000011605 */
[----:B------:R-:W-:-:S04]  /*3e40*/  LOP3.LUT R0, R0, 0x1, RZ, 0xc0, !PT ;  /* 0x0000000100007812 */ /* 0x000fc800078ec0ff */
[----:B------:R-:W-:-:S04]  /*3e50*/  IADD3 R0, PT, PT, R5, 0x88fffff, R0 ;  /* 0x088fffff05007810 */ /* 0x000fc80007ffe000 */
[----:B------:R-:W-:-:S04]  /*3e60*/  SHF.R.U32.HI R0, RZ, 0x15, R0 ;  /* 0x00000015ff007819 */ /* 0x000fc80000011600 */
[----:B------:R-:W-:-:S07]  /*3e70*/  LOP3.LUT R4, R0, 0xff, RZ, 0xc0, !PT ;  /* 0x000000ff00047812 */ /* 0x000fce00078ec0ff */
.L_x_7604:
[----:B------:R-:W-:-:S07]  /*3e80*/  PRMT R0, R4, 0x7610, R0 ;  /* 0x0000761004007816 */ /* 0x000fce0000000000 */
.L_x_7602:
[----:B------:R-:W-:Y:S05]  /*3e90*/  BSYNC.RECONVERGENT B0 ;  /* 0x0000000000007941 */ /* 0x000fea0003800200 */
.L_x_7601:
[----:B------:R0:W-:Y:S01]  /*3ea0*/  STG.E.U8 desc[UR36][R2.64], R0 ;  /* 0x0000000002007986 */ /* 0x0001e2000c101124 */
[----:B------:R-:W-:Y:S05]  /*3eb0*/  BRA `(.L_x_7580) ;  /* 0x0000000000a87947 */ /* 0x000fea0003800000 */
.L_x_7594:
[----:B------:R-:W-:-:S09]  /*3ec0*/  UISETP.NE.AND UP0, UPT, UR4, 0x1c, UPT ;  /* 0x0000001c0400788c */ /* 0x000fd2000bf05270 */
[----:B------:R-:W-:Y:S05]  /*3ed0*/  BRA.U !UP0, `(.L_x_7605) ;  /* 0x00000001089c7547 */ /* 0x000fea000b800000 */
[----:B------:R-:W-:-:S09]  /*3ee0*/  UISETP.NE.AND UP0, UPT, UR4, 0x1d, UPT ;  /* 0x0000001d0400788c */ /* 0x000fd2000bf05270 */
[----:B------:R-:W-:Y:S05]  /*3ef0*/  BRA.U !UP0, `(.L_x_7606) ;  /* 0x0000000108887547 */ /* 0x000fea000b800000 */
[----:B------:R-:W-:-:S09]  /*3f00*/  UISETP.NE.AND UP0, UPT, UR4, 0x2c, UPT ;  /* 0x0000002c0400788c */ /* 0x000fd2000bf05270 */
[----:B------:R-:W-:Y:S05]  /*3f10*/  BRA.U !UP0, `(.L_x_7607) ;  /* 0x0000000108447547 */ /* 0x000fea000b800000 */
.L_x_7579:
        /* <DEDUP_REMOVED lines=11> */
[----:B------:R-:W-:Y:S01]  /*3fd0*/  IMAD.U32 R7, RZ, RZ, UR9 ;  /* 0x00000009ff077e24 */ /* 0x000fe2000f8e00ff */
[----:B----4-:R-:W-:Y:S01]  /*3fe0*/  MOV R10, UR4 ;  /* 0x00000004000a7c02 */ /* 0x010fe20008000f00 */
[----:B-1----:R-:W-:-:S07]  /*3ff0*/  IMAD.U32 R11, RZ, RZ, UR5 ;  /* 0x00000005ff0b7e24 */ /* 0x002fce000f8e00ff */
[----:B------:R-:W-:-:S07]  /*4000*/  LEPC R20, `(.L_x_7608) ;  /* 0x000000001014794e */ /* 0x000fce0000000000 */
[----:B--2---:R-:W-:Y:S05]  /*4010*/  CALL.ABS.NOINC R2 ;  /* 0x0000000002007343 */ /* 0x004fea0003c00000 */
.L_x_7608:
[----:B------:R-:W-:Y:S05]  /*4020*/  BRA `(.L_x_7580) ;  /* 0x00000000004c7947 */ /* 0x000fea0003800000 */
.L_x_7607:
        /* <DEDUP_REMOVED lines=15> */
.L_x_7606:
[----:B------:R-:W-:-:S05]  /*4120*/  IMAD.MOV.U32 R5, RZ, RZ, RZ ;  /* 0x000000ffff057224 */ /* 0x000fca00078e00ff */
[----:B------:R0:W-:Y:S01]  /*4130*/  STG.E.64 desc[UR36][R2.64], R4 ;  /* 0x0000000402007986 */ /* 0x0001e2000c101b24 */
[----:B------:R-:W-:Y:S05]  /*4140*/  BRA `(.L_x_7580) ;  /* 0x0000000000047947 */ /* 0x000fea0003800000 */
.L_x_7605:
[----:B------:R0:W-:Y:S02]  /*4150*/  STG.E desc[UR36][R2.64], R4 ;  /* 0x0000000402007986 */ /* 0x0001e4000c101924 */
.L_x_7580:
[----:B------:R-:W-:Y:S05]  /*4160*/  BSYNC.RECONVERGENT B6 ;  /* 0x0000000000067941 */ /* 0x000fea0003800200 */
.L_x_7574:
[----:B------:R-:W-:-:S07]  /*4170*/  VIADD R17, R17, 0x80 ;  /* 0x0000008011117836 */ /* 0x000fce0000000000 */
.L_x_7504:
[----:B------:R-:W-:Y:S05]  /*4180*/  BSYNC.RECONVERGENT B7 ;  /* 0x0000000000077941 */ /* 0x000fea0003800200 */
.L_x_7503:
[----:B------:R-:W5:Y:S01]  /*4190*/  LDCU UR4, c[0x0][0x380] ;  /* 0x00007000ff0477ac */ /* 0x000f620008000800 */
[----:B------:R-:W-:Y:S01]  /*41a0*/  BSSY.RECONVERGENT B7, `(.L_x_7609) ;  /* 0x0000409000077945 */ /* 0x000fe20003800200 */
[----:B-----5:R-:W-:-:S13]  /*41b0*/  ISETP.GE.AND P0, PT, R17, UR4, PT ;  /* 0x0000000411007c0c */ /* 0x020fda000bf06270 */
[----:B------:R-:W-:Y:S05]  /*41c0*/  @P0 BRA `(.L_x_7610) ;  /* 0x0000004000180947 */ /* 0x000fea0003800000 */
[----:B------:R-:W5:Y:S01]  /*41d0*/  LDCU UR4, c[0x0][0x388] ;  /* 0x00007100ff0477ac */ /* 0x000f620008000800 */
[----:B0-----:R-:W-:Y:S02]  /*41e0*/  HFMA2 R0, -RZ, RZ, 0, 0 ;  /* 0x00000000ff007431 */ /* 0x001fe400000001ff */
[----:B------:R-:W-:Y:S02]  /*41f0*/  IMAD.MOV.U32 R18, RZ, RZ, RZ ;  /* 0x000000ffff127224 */ /* 0x000fe400078e00ff */
        /* <DEDUP_REMOVED lines=351> */
.L_x_7611:
        /* <DEDUP_REMOVED lines=16> */
.L_x_7615:
[----:B------:R0:W5:Y:S01]  /*58f0*/  LDG.E.U8 R19, desc[UR36][R2.64] ;  /* 0x0000002402137981 */ /* 0x000162000c1e1100 */
[----:B------:R-:W-:Y:S05]  /*5900*/  BRA `(.L_x_7617) ;  /* 0x0000000c004c7947 */ /* 0x000fea0003800000 */
.L_x_7614:
        /* <DEDUP_REMOVED lines=8> */
.L_x_7619:
[----:B------:R0:W5:Y:S01]  /*5990*/  LDG.E.U16 R19, desc[UR36][R2.64] ;  /* 0x0000002402137981 */ /* 0x000162000c1e1500 */
[----:B------:R-:W-:Y:S05]  /*59a0*/  BRA `(.L_x_7617) ;  /* 0x0000000c00247947 */ /* 0x000fea0003800000 */
.L_x_7618:
[----:B------:R0:W5:Y:S01]  /*59b0*/  LDG.E.U16 R19, desc[UR36][R2.64] ;  /* 0x0000002402137981 */ /* 0x000162000c1e1500 */
[----:B------:R-:W-:Y:S05]  /*59c0*/  BRA `(.L_x_7617) ;  /* 0x0000000c001c7947 */ /* 0x000fea0003800000 */
.L_x_7613:
        /* <DEDUP_REMOVED lines=9> */
.L_x_7621:
[----:B------:R-:W2:Y:S02]  /*5a60*/  LDG.E.U16 R0, desc[UR36][R2.64] ;  /* 0x0000002402007981 */ /* 0x000ea4000c1e1500 */
[----:B--2---:R-:W-:-:S06]  /*5a70*/  HADD2.F32 R0, -RZ, R0.H0_H0 ;  /* 0x20000000ff007230 */ /* 0x004fcc0000004100 */
[----:B------:R-:W0:Y:S02]  /*5a80*/  F2I.FTZ.TRUNC.NTZ R0, R0 ;  /* 0x0000000000007305 */ /* 0x000e24000021f100 */
[----:B0-----:R-:W-:Y:S01]  /*5a90*/  PRMT R19, R0, 0x7610, R19 ;  /* 0x0000761000137816 */ /* 0x001fe20000000013 */
[----:B------:R-:W-:Y:S06]  /*5aa0*/  BRA `(.L_x_7617) ;  /* 0x0000000800e47947 */ /* 0x000fec0003800000 */
.L_x_7620:
        /* <DEDUP_REMOVED lines=9> */
.L_x_7623:
[----:B------:R-:W2:Y:S02]  /*5b40*/  LDG.E.U16 R2, desc[UR36][R2.64] ;  /* 0x0000002402027981 */ /* 0x000ea4000c1e1500 */
[----:B--2---:R-:W-:-:S06]  /*5b50*/  HADD2.F32 R0, -RZ, R2.H0_H0 ;  /* 0x20000002ff007230 */ /* 0x004fcc0000004100 */
[----:B------:R-:W0:Y:S02]  /*5b60*/  F2I.FTZ.TRUNC.NTZ R0, R0 ;  /* 0x0000000000007305 */ /* 0x000e24000021f100 */
[----:B0-----:R-:W-:Y:S01]  /*5b70*/  PRMT R19, R0, 0x7610, R19 ;  /* 0x0000761000137816 */ /* 0x001fe20000000013 */
[----:B------:R-:W-:Y:S06]  /*5b80*/  BRA `(.L_x_7617) ;  /* 0x0000000800ac7947 */ /* 0x000fec0003800000 */
.L_x_7622:
[----:B------:R-:W2:Y:S02]  /*5b90*/  LDG.E.64 R2, desc[UR36][R2.64] ;  /* 0x0000002402027981 */ /* 0x000ea4000c1e1b00 */
[----:B--2---:R0:W1:Y:S01]  /*5ba0*/  F2I.F64.TRUNC R19, R2 ;  /* 0x0000000200137311 */ /* 0x004062000030d100 */
[----:B------:R-:W-:Y:S05]  /*5bb0*/  BRA `(.L_x_7617) ;  /* 0x0000000800a07947 */ /* 0x000fea0003800000 */
.L_x_7612:
        /* <DEDUP_REMOVED lines=12> */
.L_x_7626:
[----:B------:R-:W2:Y:S02]  /*5c80*/  LDG.E.64 R2, desc[UR36][R2.64] ;  /* 0x0000002402027981 */ /* 0x000ea4000c1e1b00 */
[----:B--2---:R0:W1:Y:S01]  /*5c90*/  F2I.F64.TRUNC R19, R2 ;  /* 0x0000000200137311 */ /* 0x004062000030d100 */
[----:B------:R-:W-:Y:S05]  /*5ca0*/  BRA `(.L_x_7617) ;  /* 0x0000000800647947 */ /* 0x000fea0003800000 */
.L_x_7625:
        /* <DEDUP_REMOVED lines=27> */
.L_x_7628:
        /* <DEDUP_REMOVED lines=14> */
.L_x_7627:
[----:B------:R-:W2:Y:S02]  /*5f40*/  LDG.E.U16 R0, desc[UR36][R2.64] ;  /* 0x0000002402007981 */ /* 0x000ea4000c1e1500 */
[----:B--2---:R-:W-:-:S06]  /*5f50*/  IMAD.U32 R0, R0, 0x10000, RZ ;  /* 0x0001000000007824 */ /* 0x004fcc00078e00ff */
[----:B------:R-:W0:Y:S02]  /*5f60*/  F2I.FTZ.TRUNC.NTZ R0, R0 ;  /* 0x0000000000007305 */ /* 0x000e24000021f100 */
[----:B0-----:R-:W-:Y:S01]  /*5f70*/  PRMT R19, R0, 0x7610, R19 ;  /* 0x0000761000137816 */ /* 0x001fe20000000013 */
[----:B------:R-:W-:Y:S06]  /*5f80*/  BRA `(.L_x_7617) ;  /* 0x0000000400ac7947 */ /* 0x000fec0003800000 */
.L_x_7624:
        /* <DEDUP_REMOVED lines=10> */
.L_x_7631:
        /* <DEDUP_REMOVED lines=21> */
.L_x_7635:
[----:B------:R-:W-:Y:S05]  /*6180*/  BSYNC.RECONVERGENT B1 ;  /* 0x0000000000017941 */ /* 0x000fea0003800200 */
.L_x_7634:
[----:B------:R-:W-:Y:S01]  /*6190*/  IMAD.SHL.U32 R0, R0, 0x100000, RZ ;  /* 0x0010000000007824 */ /* 0x000fe200078e00ff */
[----:B------:R-:W-:-:S04]  /*61a0*/  LEA R2, R2, 0x3b800000, 0x17 ;  /* 0x3b80000002027811 */ /* 0x000fc800078eb8ff */
[----:B------:R-:W-:-:S07]  /*61b0*/  LOP3.LUT R0, R2, R0, R7, 0xfe, !PT ;  /* 0x0000000002007212 */ /* 0x000fce00078efe07 */
.L_x_7633:
[----:B------:R-:W-:Y:S05]  /*61c0*/  BSYNC.RECONVERGENT B0 ;  /* 0x0000000000007941 */ /* 0x000fea0003800200 */
.L_x_7632:
[----:B------:R-:W0:Y:S02]  /*61d0*/  F2I.FTZ.TRUNC.NTZ R0, R0 ;  /* 0x0000000000007305 */ /* 0x000e24000021f100 */
[----:B0-----:R-:W-:Y:S01]  /*61e0*/  PRMT R19, R0, 0x7610, R19 ;  /* 0x0000761000137816 */ /* 0x001fe20000000013 */
[----:B------:R-:W-:Y:S06]  /*61f0*/  BRA `(.L_x_7617) ;  /* 0x0000000400107947 */ /* 0x000fec0003800000 */
.L_x_7630:
        /* <DEDUP_REMOVED lines=21> */
.L_x_7639:
[----:B------:R-:W-:Y:S05]  /*6350*/  BSYNC.RECONVERGENT B1 ;  /* 0x0000000000017941 */ /* 0x000fea0003800200 */
.L_x_7638:
[----:B------:R-:W-:Y:S02]  /*6360*/  SHF.L.U32 R0, R0, 0x15, RZ ;  /* 0x0000001500007819 */ /* 0x000fe400000006ff */
[----:B------:R-:W-:-:S04]  /*6370*/  LEA R2, R2, 0x37800000, 0x17 ;  /* 0x3780000002027811 */ /* 0x000fc800078eb8ff */
[----:B------:R-:W-:-:S07]  /*6380*/  LOP3.LUT R0, R2, R0, R7, 0xfe, !PT ;  /* 0x0000000002007212 */ /* 0x000fce00078efe07 */
.L_x_7637:
[----:B------:R-:W-:Y:S05]  /*6390*/  BSYNC.RECONVERGENT B0 ;  /* 0x0000000000007941 */ /* 0x000fea0003800200 */
.L_x_7636:
[----:B------:R-:W0:Y:S02]  /*63a0*/  F2I.FTZ.TRUNC.NTZ R0, R0 ;  /* 0x0000000000007305 */ /* 0x000e24000021f100 */
[----:B0-----:R-:W-:Y:S01]  /*63b0*/  PRMT R19, R0, 0x7610, R19 ;  /* 0x0000761000137816 */ /* 0x001fe20000000013 */
[----:B------:R-:W-:Y:S06]  /*63c0*/  BRA `(.L_x_7617) ;  /* 0x00000000009c7947 */ /* 0x000fec0003800000 */
.L_x_7629:
        /* <DEDUP_REMOVED lines=14> */
.L_x_7643:
[----:B------:R-:W-:Y:S05]  /*64b0*/  BSYNC.RECONVERGENT B0 ;  /* 0x0000000000007941 */ /* 0x000fea0003800200 */
.L_x_7642:
[----:B------:R-:W0:Y:S02]  /*64c0*/  F2I.FTZ.TRUNC.NTZ R0, R0 ;  /* 0x0000000000007305 */ /* 0x000e24000021f100 */
[----:B0-----:R-:W-:Y:S01]  /*64d0*/  PRMT R19, R0, 0x7610, R19 ;  /* 0x0000761000137816 */ /* 0x001fe20000000013 */
[----:B------:R-:W-:Y:S06]  /*64e0*/  BRA `(.L_x_7617) ;  /* 0x0000000000547947 */ /* 0x000fec0003800000 */
.L_x_7616:
        /* <DEDUP_REMOVED lines=16> */
.L_x_7644:
[----:B------:R-:W-:Y:S01]  /*65f0*/  PRMT R19, RZ, 0x7610, R19 ;  /* 0x00007610ff137816 */ /* 0x000fe20000000013 */
[----:B------:R-:W-:Y:S06]  /*6600*/  BRA `(.L_x_7617) ;  /* 0x00000000000c7947 */ /* 0x000fec0003800000 */
.L_x_7641:
[----:B------:R4:W5:Y:S01]  /*6610*/  LDG.E.U16 R19, desc[UR36][R2.64] ;  /* 0x0000002402137981 */ /* 0x000962000c1e1500 */
[----:B------:R-:W-:Y:S05]  /*6620*/  BRA `(.L_x_7617) ;  /* 0x0000000000047947 */ /* 0x000fea0003800000 */
.L_x_7640:
[----:B------:R3:W5:Y:S02]  /*6630*/  LDG.E.U16 R19, desc[UR36][R2.64] ;  /* 0x0000002402137981 */ /* 0x000764000c1e1500 */
.L_x_7617:
[----:B------:R-:W0:Y:S01]  /*6640*/  LDCU.64 UR6, c[0x0][0x5f8] ;  /* 0x0000bf00ff0677ac */ /* 0x000e220008000a00 */
        /* <DEDUP_REMOVED lines=15> */
.L_x_7648:
[----:B------:R0:W5:Y:S01]  /*6740*/  LDG.E.U8 R0, desc[UR36][R2.64] ;  /* 0x0000002402007981 */ /* 0x000162000c1e1100 */
[----:B------:R-:W-:Y:S05]  /*6750*/  BRA `(.L_x_7650) ;  /* 0x0000000c004c7947 */ /* 0x000fea0003800000 */
.L_x_7647:
        /* <DEDUP_REMOVED lines=8> */
.L_x_7652:
[----:B------:R0:W5:Y:S01]  /*67e0*/  LDG.E.U16 R0, desc[UR36][R2.64] ;  /* 0x0000002402007981 */ /* 0x000162000c1e1500 */
[----:B------:R-:W-:Y:S05]  /*67f0*/  BRA `(.L_x_7650) ;  /* 0x0000000c00247947 */ /* 0x000fea0003800000 */
.L_x_7651:
[----:B------:R0:W5:Y:S01]  /*6800*/  LDG.E.U16 R0, desc[UR36][R2.64] ;  /* 0x0000002402007981 */ /* 0x000162000c1e1500 */
[----:B------:R-:W-:Y:S05]  /*6810*/  BRA `(.L_x_7650) ;  /* 0x0000000c001c7947 */ /* 0x000fea0003800000 */
.L_x_7646:
[----:B------:R-:W-:-:S09]  /*6820*/  UISETP.GT.AND UP0, UPT, UR4, 0x6, UPT ;  /* 0x000000060400788c */ /* 0x000fd2000bf04270 */
[----:B------:R-:W-:Y:S05]  /*6830*/  BRA.U UP0, `(.L_x_7653) ;  /* 0x0000000100307547 */ /* 0x000fea000b800000 */
[----:B------:R-:W-:-:S09]  /*6840*/  UISETP.NE.AND UP0, UPT, UR4, 0x5, UPT ;  /* 0x000000050400788c */ /* 0x000fd2000bf05270 */
[----:B------:R-:W-:Y:S05]  /*6850*/  BRA.U !UP0, `(.L_x_7654) ;  /* 0x0000000108147547 */ /* 0x000fea000b800000 */
[----:B------:R-:W-:-:S09]  /*6860*/  UISETP.NE.AND UP0, UPT, UR4, 0x6, UPT ;  /* 0x000000060400788c */ /* 0x000fd2000bf05270 */
[----:B------:R-:W-:Y:S05]  /*6870*/  BRA.U UP0, `(.L_x_7649) ;  /* 0x0000000900b07547 */ /* 0x000fea000b800000 */
[----:B------:R-:W2:Y:S02]  /*6880*/  LDG.E R2, desc[UR36][R2.64] ;  /* 0x0000002402027981 */ /* 0x000ea4000c1e1900 */
[----:B--2---:R0:W2:Y:S01]  /*6890*/  F2I.FTZ.TRUNC.NTZ R0, R2 ;  /* 0x0000000200007305 */ /* 0x0040a2000021f100 */
[----:B------:R-:W-:Y:S05]  /*68a0*/  BRA `(.L_x_7650) ;  /* 0x0000000800f87947 */ /* 0x000fea0003800000 */
.L_x_7654:
[----:B------:R-:W2:Y:S02]  /*68b0*/  LDG.E.U16 R4, desc[UR36][R2.64] ;  /* 0x0000002402047981 */ /* 0x000ea4000c1e1500 */
[----:B--2---:R-:W-:-:S06]  /*68c0*/  HADD2.F32 R4, -RZ, R4.H0_H0 ;  /* 0x20000004ff047230 */ /* 0x004fcc0000004100 */
[----:B------:R-:W0:Y:S02]  /*68d0*/  F2I.FTZ.TRUNC.NTZ R4, R4 ;  /* 0x0000000400047305 */ /* 0x000e24000021f100 */
[----:B0-----:R-:W-:Y:S01]  /*68e0*/  PRMT R0, R4, 0x7610, R0 ;  /* 0x0000761004007816 */ /* 0x001fe20000000000 */
[----:B------:R-:W-:Y:S06]  /*68f0*/  BRA `(.L_x_7650) ;  /* 0x0000000800e47947 */ /* 0x000fec0003800000 */
.L_x_7653:
[----:B------:R-:W-:-:S09]  /*6900*/  UISETP.NE.AND UP0, UPT, UR4, 0x7, UPT ;  /* 0x000000070400788c */ /* 0x000fd2000bf05270 */
[----:B------:R-:W-:Y:S05]  /*6910*/  BRA.U !UP0, `(.L_x_7655) ;  /* 0x0000000108307547 */ /* 0x000fea000b800000 */
[----:B------:R-:W-:-:S09]  /*6920*/  UISETP.NE.AND UP0, UPT, UR4, 0x8, UPT ;  /* 0x000000080400788c */ /* 0x000fd2000bf05270 */
[----:B------:R-:W-:Y:S05]  /*6930*/  BRA.U !UP0, `(.L_x_7656) ;  /* 0x0000000108147547 */ /* 0x000fea000b800000 */
[----:B------:R-:W-:-:S09]  /*6940*/  UISETP.NE.AND UP0, UPT, UR4, 0x9, UPT ;  /* 0x000000090400788c */ /* 0x000fd2000bf05270 */
[----:B------:R-:W-:Y:S05]  /*6950*/  BRA.U UP0, `(.L_x_7649) ;  /* 0x0000000900787547 */ /* 0x000fea000b800000 */
[----:B------:R-:W2:Y:S02]  /*6960*/  LDG.E R2, desc[UR36][R2.64] ;  /* 0x0000002402027981 */ /* 0x000ea4000c1e1900 */
[----:B--2---:R0:W2:Y:S01]  /*6970*/  F2I.FTZ.TRUNC.NTZ R0, R2 ;  /* 0x0000000200007305 */ /* 0x0040a2000021f100 */
[----:B------:R-:W-:Y:S05]  /*6980*/  BRA `(.L_x_7650) ;  /* 0x0000000800c07947 */ /* 0x000fea0003800000 */
.L_x_7656:
[----:B------:R-:W2:Y:S02]  /*6990*/  LDG.E.U16 R2, desc[UR36][R2.64] ;  /* 0x0000002402027981 */ /* 0x000ea4000c1e1500 */
[----:B--2---:R-:W-:-:S06]  /*69a0*/  HADD2.F32 R4, -RZ, R2.H0_H0 ;  /* 0x20000002ff047230 */ /* 0x004fcc0000004100 */
[----:B------:R-:W0:Y:S02]  /*69b0*/  F2I.FTZ.TRUNC.NTZ R4, R4 ;  /* 0x0000000400047305 */ /* 0x000e24000021f100 */
[----:B0-----:R-:W-:Y:S01]  /*69c0*/  PRMT R0, R4, 0x7610, R0 ;  /* 0x0000761004007816 */ /* 0x001fe20000000000 */
[----:B------:R-:W-:Y:S06]  /*69d0*/  BRA `(.L_x_7650) ;  /* 0x0000000800ac7947 */ /* 0x000fec0003800000 */
.L_x_7655:
[----:B------:R-:W2:Y:S02]  /*69e0*/  LDG.E.64 R2, desc[UR36][R2.64] ;  /* 0x0000002402027981 */ /* 0x000ea4000c1e1b00 */
[----:B--2---:R0:W2:Y:S01]  /*69f0*/  F2I.F64.TRUNC R0, R2 ;  /* 0x0000000200007311 */ /* 0x0040a2000030d100 */
[----:B------:R-:W-:Y:S05]  /*6a00*/  BRA `(.L_x_7650) ;  /* 0x0000000800a07947 */ /* 0x000fea0003800000 */
.L_x_7645:
        /* <DEDUP_REMOVED lines=12> */
.L_x_7659:
[----:B------:R-:W2:Y:S02]  /*6ad0*/  LDG.E.64 R2, desc[UR36][R2.64] ;  /* 0x0000002402027981 */ /* 0x000ea4000c1e1b00 */
[----:B--2---:R0:W2:Y:S01]  /*6ae0*/  F2I.F64.TRUNC R0, R2 ;  /* 0x0000000200007311 */ /* 0x0040a2000030d100 */
[----:B------:R-:W-:Y:S05]  /*6af0*/  BRA `(.L_x_7650) ;  /* 0x0000000800647947 */ /* 0x000fea0003800000 */
.L_x_7658:
        /* <DEDUP_REMOVED lines=27> */
.L_x_7661:
        /* <DEDUP_REMOVED lines=14> */
.L_x_7660:
[----:B------:R-:W2:Y:S02]  /*6d90*/  LDG.E.U16 R4, desc[UR36][R2.64] ;  /* 0x0000002402047981 */ /* 0x000ea4000c1e1500 */
[----:B--2---:R-:W-:-:S06]  /*6da0*/  IMAD.U32 R4, R4, 0x10000, RZ ;  /* 0x0001000004047824 */ /* 0x004fcc00078e00ff */
[----:B------:R-:W0:Y:S02]  /*6db0*/  F2I.FTZ.TRUNC.NTZ R4, R4 ;  /* 0x0000000400047305 */ /* 0x000e24000021f100 */
[----:B0-----:R-:W-:Y:S01]  /*6dc0*/  PRMT R0, R4, 0x7610, R0 ;  /* 0x0000761004007816 */ /* 0x001fe20000000000 */
[----:B------:R-:W-:Y:S06]  /*6dd0*/  BRA `(.L_x_7650) ;  /* 0x0000000400ac7947 */ /* 0x000fec0003800000 */
.L_x_7657:
        /* <DEDUP_REMOVED lines=10> */
.L_x_7664:
        /* <DEDUP_REMOVED lines=21> */
.L_x_7668:
[----:B------:R-:W-:Y:S05]  /*6fd0*/  BSYNC.RECONVERGENT B1 ;  /* 0x0000000000017941 */ /* 0x000fea0003800200 */
.L_x_7667:
[----:B------:R-:W-:Y:S02]  /*6fe0*/  SHF.L.U32 R0, R0, 0x14, RZ ;  /* 0x0000001400007819 */ /* 0x000fe400000006ff */
[----:B------:R-:W-:-:S04]  /*6ff0*/  LEA R2, R2, 0x3b800000, 0x17 ;  /* 0x3b80000002027811 */ /* 0x000fc800078eb8ff */
[----:B------:R-:W-:-:S07]  /*7000*/  LOP3.LUT R4, R2, R0, R7, 0xfe, !PT ;  /* 0x0000000002047212 */ /* 0x000fce00078efe07 */
.L_x_7666:
[----:B------:R-:W-:Y:S05]  /*7010*/  BSYNC.RECONVERGENT B0 ;  /* 0x0000000000007941 */ /* 0x000fea0003800200 */
.L_x_7665:
[----:B------:R-:W0:Y:S02]  /*7020*/  F2I.FTZ.TRUNC.NTZ R4, R4 ;  /* 0x0000000400047305 */ /* 0x000e24000021f100 */
[----:B0-----:R-:W-:Y:S01]  /*7030*/  PRMT R0, R4, 0x7610, R0 ;  /* 0x0000761004007816 */ /* 0x001fe20000000000 */
[----:B------:R-:W-:Y:S06]  /*7040*/  BRA `(.L_x_7650) ;  /* 0x0000000400107947 */ /* 0x000fec0003800000 */
.L_x_7663:
        /* <DEDUP_REMOVED lines=21> */
.L_x_7672:
[----:B------:R-:W-:Y:S05]  /*71a0*/  BSYNC.RECONVERGENT B1 ;  /* 0x0000000000017941 */ /* 0x000fea0003800200 */
.L_x_7671:
[----:B------:R-:W-:Y:S01]  /*71b0*/  IMAD.SHL.U32 R0, R0, 0x200000, RZ ;  /* 0x0020000000007824 */ /* 0x000fe200078e00ff */
[----:B------:R-:W-:-:S04]  /*71c0*/  LEA R2, R2, 0x37800000, 0x17 ;  /* 0x3780000002027811 */ /* 0x000fc800078eb8ff */
[----:B------:R-:W-:-:S07]  /*71d0*/  LOP3.LUT R4, R2, R0, R7, 0xfe, !PT ;  /* 0x0000000002047212 */ /* 0x000fce00078efe07 */
.L_x_7670:
[----:B------:R-:W-:Y:S05]  /*71e0*/  BSYNC.RECONVERGENT B0 ;  /* 0x0000000000007941 */ /* 0x000fea0003800200 */
.L_x_7669:
[----:B------:R-:W0:Y:S02]  /*71f0*/  F2I.FTZ.TRUNC.NTZ R4, R4 ;  /* 0x0000000400047305 */ /* 0x000e24000021f100 */
[----:B0-----:R-:W-:Y:S01]  /*7200*/  PRMT R0, R4, 0x7610, R0 ;  /* 0x0000761004007816 */ /* 0x001fe20000000000 */
[----:B------:R-:W-:Y:S06]  /*7210*/  BRA `(.L_x_7650) ;  /* 0x00000000009c7947 */ /* 0x000fec0003800000 */
.L_x_7662:
        /* <DEDUP_REMOVED lines=14> */
.L_x_7676:
[----:B------:R-:W-:Y:S05]  /*7300*/  BSYNC.RECONVERGENT B0 ;  /* 0x0000000000007941 */ /* 0x000fea0003800200 */
.L_x_7675:
[----:B------:R-:W0:Y:S02]  /*7310*/  F2I.FTZ.TRUNC.NTZ R4, R4 ;  /* 0x0000000400047305 */ /* 0x000e24000021f100 */
[----:B0-----:R-:W-:Y:S01]  /*7320*/  PRMT R0, R4, 0x7610, R0 ;  /* 0x0000761004007816 */ /* 0x001fe20000000000 */
[----:B------:R-:W-:Y:S06]  /*7330*/  BRA `(.L_x_7650) ;  /* 0x0000000000547947 */ /* 0x000fec0003800000 */
.L_x_7649:
[----:B------:R-:W-:Y:S01]  /*7340*/  MOV R2, 0x0 ;  /* 0x0000000000027802 */ /* 0x000fe20000000f00 */
[----:B------:R-:W0:Y:S01]  /*7350*/  LDCU.64 UR4, c[0x4][0x140] ;  /* 0x01002800ff0477ac */ /* 0x000e220008000a00 */
[----:B------:R-:W-:Y:S02]  /*7360*/  HFMA2 R12, -RZ, RZ, 0, 5.9604644775390625e-08 ;  /* 0x00000001ff0c7431 */ /* 0x000fe400000001ff */
[----:B------:R-:W-:Y:S01]  /*7370*/  IMAD.MOV.U32 R8, RZ, RZ, 0x4e ;  /* 0x0000004eff087424 */ /* 0x000fe200078e00ff */
[----:B------:R-:W2:Y:S01]  /*7380*/  LDCU.64 UR6, c[0x4][0x148] ;  /* 0x01002900ff0677ac */ /* 0x000ea20008000a00 */
[----:B------:R-:W3:Y:S01]  /*7390*/  LDC.64 R2, c[0x4][R2] ;  /* 0x0100000002027b82 */ /* 0x000ee20000000a00 */
[----:B------:R-:W-:Y:S01]  /*73a0*/  IMAD.MOV.U32 R13, RZ, RZ, RZ ;  /* 0x000000ffff0d7224 */ /* 0x000fe200078e00ff */
[----:B------:R-:W4:Y:S01]  /*73b0*/  LDCU.64 UR8, c[0x4][0x30] ;  /* 0x01000600ff0877ac */ /* 0x000f220008000a00 */
[----:B0-----:R-:W-:Y:S02]  /*73c0*/  IMAD.U32 R4, RZ, RZ, UR4 ;  /* 0x00000004ff047e24 */ /* 0x001fe4000f8e00ff */
[----:B------:R-:W-:-:S02]  /*73d0*/  IMAD.U32 R5, RZ, RZ, UR5 ;  /* 0x00000005ff057e24 */ /* 0x000fc4000f8e00ff */
[----:B--2---:R-:W-:Y:S01]  /*73e0*/  IMAD.U32 R6, RZ, RZ, UR6 ;  /* 0x00000006ff067e24 */ /* 0x004fe2000f8e00ff */
[----:B------:R-:W-:Y:S01]  /*73f0*/  MOV R7, UR7 ;  /* 0x0000000700077c02 */ /* 0x000fe20008000f00 */
[----:B----4-:R-:W-:Y:S02]  /*7400*/  IMAD.U32 R10, RZ, RZ, UR8 ;  /* 0x00000008ff0a7e24 */ /* 0x010fe4000f8e00ff */
[----:B------:R-:W-:-:S07]  /*7410*/  IMAD.U32 R11, RZ, RZ, UR9 ;  /* 0x00000009ff0b7e24 */ /* 0x000fce000f8e00ff */
[----:B------:R-:W-:-:S07]  /*7420*/  LEPC R20, `(.L_x_7677) ;  /* 0x000000001014794e */ /* 0x000fce0000000000 */
[----:B-1-3-5:R-:W-:Y:S05]  /*7430*/  CALL.ABS.NOINC R2 ;  /* 0x0000000002007343 */ /* 0x02afea0003c00000 */
.L_x_7677:
[----:B------:R-:W-:Y:S01]  /*7440*/  PRMT R0, RZ, 0x7610, R0 ;  /* 0x00007610ff007816 */ /* 0x000fe20000000000 */
[----:B------:R-:W-:Y:S06]  /*7450*/  BRA `(.L_x_7650) ;  /* 0x00000000000c7947 */ /* 0x000fec0003800000 */
.L_x_7674:
[----:B------:R4:W5:Y:S01]  /*7460*/  LDG.E.U16 R0, desc[UR36][R2.64] ;  /* 0x0000002402007981 */ /* 0x000962000c1e1500 */
[----:B------:R-:W-:Y:S05]  /*7470*/  BRA `(.L_x_7650) ;  /* 0x0000000000047947 */ /* 0x000fea0003800000 */
.L_x_7673:
[----:B------:R0:W5:Y:S02]  /*7480*/  LDG.E.U16 R0, desc[UR36][R2.64] ;  /* 0x0000002402007981 */ /* 0x000164000c1e1500 */
.L_x_7650:
[----:B------:R-:W0:Y:S01]  /*7490*/  LDCU.64 UR6, c[0x0][0x5e8] ;  /* 0x0000bd00ff0677ac */ /* 0x000e220008000a00 */
[----:B--2--5:R-:W-:Y:S01]  /*74a0*/  PRMT R0, R0, 0x9910, RZ ;  /* 0x0000991000007816 */ /* 0x024fe200000000ff */
[----:B------:R-:W-:Y:S01]  /*74b0*/  BSSY.RECONVERGENT B6, `(.L_x_7678) ;  /* 0x00000d6000067945 */ /* 0x000fe20003800200 */
[----:B-1----:R-:W-:Y:S01]  /*74c0*/  PRMT R19, R19, 0x9910, RZ ;  /* 0x0000991013137816 */ /* 0x002fe200000000ff */
[----:B------:R-:W-:Y:S01]  /*74d0*/  UPRMT UR4, UR43, 0x9910, URZ ;  /* 0x000099102b047896 */ /* 0x000fe200080000ff */
[----:B------:R-:W-:-:S03]  /*74e0*/  ISETP.NE.AND P0, PT, R0, RZ, PT ;  /* 0x000000ff0000720c */ /* 0x000fc60003f05270 */
[----:B------:R-:W-:Y:S01]  /*74f0*/  UISETP.GT.AND UP0, UPT, UR4, 0x9, UPT ;  /* 0x000000090400788c */ /* 0x000fe2000bf04270 */
[----:B------:R-:W-:-:S05]  /*7500*/  IMAD.MOV.U32 R0, RZ, RZ, R19 ;  /* 0x000000ffff007224 */ /* 0x000fca00078e0013 */
[----:B------:R-:W-:Y:S02]  /*7510*/  ISETP.NE.XOR P0, PT, R0, RZ, P0 ;  /* 0x000000ff0000720c */ /* 0x000fe40000705a70 */
[----:B0--34-:R-:W-:Y:S02]  /*7520*/  IADD3 R2, P1, PT, R16, UR6, RZ ;  /* 0x0000000610027c10 */ /* 0x019fe4000ff3e0ff */
        /* <DEDUP_REMOVED lines=13> */
.L_x_7682:
[----:B------:R4:W-:Y:S01]  /*7600*/  STG.E.U8 desc[UR36][R2.64], R4 ;  /* 0x0000000402007986 */ /* 0x0009e2000c101124 */
[----:B------:R-:W-:Y:S05]  /*7610*/  BRA `(.L_x_7684) ;  /* 0x0000000800fc7947 */ /* 0x000fea0003800000 */
.L_x_7681:
        /* <DEDUP_REMOVED lines=9> */
.L_x_7686:
[----:B------:R2:W-:Y:S01]  /*76b0*/  STG.E desc[UR36][R2.64], R4 ;  /* 0x0000000402007986 */ /* 0x0005e2000c101924 */
[----:B------:R-:W-:Y:S05]  /*76c0*/  BRA `(.L_x_7684) ;  /* 0x0000000800d07947 */ /* 0x000fea0003800000 */
.L_x_7685:
[----:B------:R0:W-:Y:S01]  /*76d0*/  STG.E.U16 desc[UR36][R2.64], R4 ;  /* 0x0000000402007986 */ /* 0x0001e2000c101524 */
[----:B------:R-:W-:Y:S05]  /*76e0*/  BRA `(.L_x_7684) ;  /* 0x0000000800c87947 */ /* 0x000fea0003800000 */
.L_x_7680:
        /* <DEDUP_REMOVED lines=9> */
.L_x_7688:
[----:B------:R-:W-:-:S04]  /*7780*/  I2FP.F32.U32 R0, R4 ;  /* 0x0000000400007245 */ /* 0x000fc80000201000 */
[----:B------:R-:W-:-:S05]  /*7790*/  F2FP.F16.F32.PACK_AB R0, RZ, R0 ;  /* 0x00000000ff00723e */ /* 0x000fca00000000ff */
[----:B------:R0:W-:Y:S01]  /*77a0*/  STG.E.U16 desc[UR36][R2.64], R0 ;  /* 0x0000000002007986 */ /* 0x0001e2000c101524 */
[----:B------:R-:W-:Y:S05]  /*77b0*/  BRA `(.L_x_7684) ;  /* 0x0000000800947947 */ /* 0x000fea0003800000 */
.L_x_7687:
        /* <DEDUP_REMOVED lines=10> */
.L_x_7690:
[----:B------:R-:W-:-:S04]  /*7860*/  I2FP.F32.U32 R4, R4 ;  /* 0x0000000400047245 */ /* 0x000fc80000201000 */
[----:B------:R-:W-:-:S04]  /*7870*/  F2FP.F16.F32.PACK_AB R5, RZ, R4 ;  /* 0x00000004ff05723e */ /* 0x000fc800000000ff */
[----:B------:R-:W-:-:S05]  /*7880*/  PRMT R5, R5, 0x5410, RZ ;  /* 0x0000541005057816 */ /* 0x000fca00000000ff */
[----:B------:R0:W-:Y:S01]  /*7890*/  STG.E desc[UR36][R2.64], R5 ;  /* 0x0000000502007986 */ /* 0x0001e2000c101924 */
[----:B------:R-:W-:Y:S05]  /*78a0*/  BRA `(.L_x_7684) ;  /* 0x0000000800587947 */ /* 0x000fea0003800000 */
.L_x_7689:
[----:B------:R-:W0:Y:S02]  /*78b0*/  I2F.F64.U32 R4, R4 ;  /* 0x0000000400047312 */ /* 0x000e240000201800 */
[----:B0-----:R0:W-:Y:S01]  /*78c0*/  STG.E.64 desc[UR36][R2.64], R4 ;  /* 0x0000000402007986 */ /* 0x0011e2000c101b24 */
[----:B------:R-:W-:Y:S05]  /*78d0*/  BRA `(.L_x_7684) ;  /* 0x00000008004c7947 */ /* 0x000fea0003800000 */
.L_x_7679:
        /* <DEDUP_REMOVED lines=12> */
.L_x_7694:
        /* <DEDUP_REMOVED lines=17> */
.L_x_7696:
[----:B------:R-:W-:Y:S05]  /*7ab0*/  BSYNC.RECONVERGENT B0 ;  /* 0x0000000000007941 */ /* 0x000fea0003800200 */
.L_x_7695:
[----:B------:R0:W-:Y:S01]  /*7ac0*/  STG.E.U8 desc[UR36][R2.64], R0 ;  /* 0x0000000002007986 */ /* 0x0001e2000c101124 */
[----:B------:R-:W-:Y:S05]  /*7ad0*/  BRA `(.L_x_7684) ;  /* 0x0000000400cc7947 */ /* 0x000fea0003800000 */
.L_x_7693:
        /* <DEDUP_REMOVED lines=17> */
.L_x_7698:
[----:B------:R-:W-:Y:S05]  /*7bf0*/  BSYNC.RECONVERGENT B0 ;  /* 0x0000000000007941 */ /* 0x000fea0003800200 */
.L_x_7697:
[----:B------:R0:W-:Y:S01]  /*7c00*/  STG.E.U8 desc[UR36][R2.64], R0 ;  /* 0x0000000002007986 */ /* 0x0001e2000c101124 */
[----:B------:R-:W-:Y:S05]  /*7c10*/  BRA `(.L_x_7684) ;  /* 0x00000004007c7947 */ /* 0x000fea0003800000 */
.L_x_7692:
        /* <DEDUP_REMOVED lines=21> */
.L_x_7700:
[----:B------:R-:W-:-:S05]  /*7d70*/  IMAD.MOV.U32 R5, RZ, RZ, RZ ;  /* 0x000000ffff057224 */ /* 0x000fca00078e00ff */
[----:B------:R0:W-:Y:S01]  /*7d80*/  STG.E.64 desc[UR36][R2.64], R4 ;  /* 0x0000000402007986 */ /* 0x0001e2000c101b24 */
[----:B------:R-:W-:Y:S05]  /*7d90*/  BRA `(.L_x_7684) ;  /* 0x00000004001c7947 */ /* 0x000fea0003800000 */
.L_x_7699:
[----:B------:R0:W-:Y:S01]  /*7da0*/  STG.E desc[UR36][R2.64], R4 ;  /* 0x0000000402007986 */ /* 0x0001e2000c101924 */
[----:B------:R-:W-:Y:S05]  /*7db0*/  BRA `(.L_x_7684) ;  /* 0x0000000400147947 */ /* 0x000fea0003800000 */
.L_x_7691:
        /* <DEDUP_REMOVED lines=8> */
.L_x_7702:
[----:B------:R-:W0:Y:S01]  /*7e40*/  I2F.F64.U32 R4, R4 ;  /* 0x0000000400047312 */ /* 0x000e220000201800 */
[----:B------:R-:W-:-:S05]  /*7e50*/  CS2R R6, SRZ ;  /* 0x0000000000067805 */ /* 0x000fca000001ff00 */
[----:B0-----:R0:W-:Y:S01]  /*7e60*/  STG.E.128 desc[UR36][R2.64], R4 ;  /* 0x0000000402007986 */ /* 0x0011e2000c101d24 */
[----:B------:R-:W-:Y:S05]  /*7e70*/  BRA `(.L_x_7684) ;  /* 0x0000000000e47947 */ /* 0x000fea0003800000 */
.L_x_7701:
[----:B------:R-:W-:-:S09]  /*7e80*/  UISETP.NE.AND UP0, UPT, UR4, 0xf, UPT ;  /* 0x0000000f0400788c */ /* 0x000fd2000bf05270 */
[----:B------:R-:W-:Y:S05]  /*7e90*/  BRA.U !UP0, `(.L_x_7703) ;  /* 0x0000000108d07547 */ /* 0x000fea000b800000 */
[----:B------:R-:W-:-:S09]  /*7ea0*/  UISETP.NE.AND UP0, UPT, UR4, 0x17, UPT ;  /* 0x000000170400788c */ /* 0x000fd2000bf05270 */
[----:B------:R-:W-:Y:S05]  /*7eb0*/  BRA.U !UP0, `(.L_x_7704) ;  /* 0x0000000108847547 */ /* 0x000fea000b800000 */
[----:B------:R-:W-:-:S09]  /*7ec0*/  UISETP.NE.AND UP0, UPT, UR4, 0x18, UPT ;  /* 0x000000180400788c */ /* 0x000fd2000bf05270 */
[----:B------:R-:W-:Y:S05]  /*7ed0*/  BRA.U !UP0, `(.L_x_7705) ;  /* 0x0000000108447547 */ /* 0x000fea000b800000 */
.L_x_7683:
        /* <DEDUP_REMOVED lines=12> */
[----:B----4-:R-:W-:Y:S01]  /*7fa0*/  IMAD.U32 R10, RZ, RZ, UR8 ;  /* 0x00000008ff0a7e24 */ /* 0x010fe2000f8e00ff */
[----:B-1----:R-:W-:-:S07]  /*7fb0*/  MOV R11, UR9 ;  /* 0x00000009000b7c02 */ /* 0x002fce0008000f00 */
[----:B------:R-:W-:-:S07]  /*7fc0*/  LEPC R20, `(.L_x_7706) ;  /* 0x000000001014794e */ /* 0x000fce0000000000 */
[----:B--2---:R-:W-:Y:S05]  /*7fd0*/  CALL.ABS.NOINC R2 ;  /* 0x0000000002007343 */ /* 0x004fea0003c00000 */
.L_x_7706:
[----:B------:R-:W-:Y:S05]  /*7fe0*/  BRA `(.L_x_7684) ;  /* 0x0000000000887947 */ /* 0x000fea0003800000 */
.L_x_7705:
        /* <DEDUP_REMOVED lines=11> */
.L_x_7708:
[----:B------:R-:W-:Y:S05]  /*80a0*/  BSYNC.RECONVERGENT B0 ;  /* 0x0000000000007941 */ /* 0x000fea0003800200 */
.L_x_7707:
[----:B------:R0:W-:Y:S01]  /*80b0*/  STG.E.U8 desc[UR36][R2.64], R5 ;  /* 0x0000000502007986 */ /* 0x0001e2000c101124 */
[----:B------:R-:W-:Y:S05]  /*80c0*/  BRA `(.L_x_7684) ;  /* 0x0000000000507947 */ /* 0x000fea0003800000 */
.L_x_7704:
        /* <DEDUP_REMOVED lines=12> */
.L_x_7709:
[----:B------:R-:W-:Y:S01]  /*8190*/  IMAD.MOV.U32 R5, RZ, RZ, 0x7f ;  /* 0x0000007fff057424 */ /* 0x000fe200078e00ff */
[----:B------:R-:W-:-:S04]  /*81a0*/  ISETP.GT.U32.AND P0, PT, R7, 0x7f800000, PT ;  /* 0x7f8000000700780c */ /* 0x000fc80003f04070 */
[----:B------:R-:W-:-:S05]  /*81b0*/  SEL R5, R5, 0x7c, P0 ;  /* 0x0000007c05057807 */ /* 0x000fca0000000000 */
[----:B------:R0:W-:Y:S01]  /*81c0*/  STG.E.U8 desc[UR36][R2.64], R5 ;  /* 0x0000000502007986 */ /* 0x0001e2000c101124 */
[----:B------:R-:W-:Y:S05]  /*81d0*/  BRA `(.L_x_7684) ;  /* 0x00000000000c7947 */ /* 0x000fea0003800000 */
.L_x_7703:
[----:B------:R-:W-:-:S04]  /*81e0*/  I2FP.F32.U32 R0, R4 ;  /* 0x0000000400007245 */ /* 0x000fc80000201000 */
[----:B------:R-:W-:-:S05]  /*81f0*/  F2FP.BF16.F32.PACK_AB R0, RZ, R0 ;  /* 0x00000000ff00723e */ /* 0x000fca00000010ff */
[----:B------:R0:W-:Y:S02]  /*8200*/  STG.E.U16 desc[UR36][R2.64], R0 ;  /* 0x0000000002007986 */ /* 0x0001e4000c101524 */
.L_x_7684:
[----:B------:R-:W-:Y:S05]  /*8210*/  BSYNC.RECONVERGENT B6 ;  /* 0x0000000000067941 */ /* 0x000fea0003800200 */
.L_x_7678:
[----:B------:R-:W-:-:S07]  /*8220*/  VIADD R17, R17, 0x80 ;  /* 0x0000008011117836 */ /* 0x000fce0000000000 */
.L_x_7610:
[----:B------:R-:W-:Y:S05]  /*8230*/  BSYNC.RECONVERGENT B7 ;  /* 0x0000000000077941 */ /* 0x000fea0003800200 */
.L_x_7609:
        /* <DEDUP_REMOVED lines=358> */
.L_x_7712:
        /* <DEDUP_REMOVED lines=16> */
.L_x_7716:
[----:B------:R0:W5:Y:S01]  /*99a0*/  LDG.E.U8 R19, desc[UR36][R2.64] ;  /* 0x0000002402137981 */ /* 0x000162000c1e1100 */
[----:B------:R-:W-:Y:S05]  /*99b0*/  BRA `(.L_x_7718) ;  /* 0x0000000c004c7947 */ /* 0x000fea0003800000 */
.L_x_7715:
        /* <DEDUP_REMOVED lines=8> */
.L_x_7720:
[----:B------:R0:W5:Y:S01]  /*9a40*/  LDG.E.U16 R19, desc[UR36][R2.64] ;  /* 0x0000002402137981 */ /* 0x000162000c1e1500 */
[----:B------:R-:W-:Y:S05]  /*9a50*/  BRA `(.L_x_7718) ;  /* 0x0000000c00247947 */ /* 0x000fea0003800000 */
.L_x_7719:
[----:B------:R0:W5:Y:S01]  /*9a60*/  LDG.E.U16 R19, desc[UR36][R2.64] ;  /* 0x0000002402137981 */ /* 0x000162000c1e1500 */
[----:B------:R-:W-:Y:S05]  /*9a70*/  BRA `(.L_x_7718) ;  /* 0x0000000c001c7947 */ /* 0x000fea0003800000 */
.L_x_7714:
        /* <DEDUP_REMOVED lines=9> */
.L_x_7722:
[----:B------:R-:W2:Y:S02]  /*9b10*/  LDG.E.U16 R0, desc[UR36][R2.64] ;  /* 0x0000002402007981 */ /* 0x000ea4000c1e1500 */
[----:B--2---:R-:W-:-:S06]  /*9b20*/  HADD2.F32 R0, -RZ, R0.H0_H0 ;  /* 0x20000000ff007230 */ /* 0x004fcc0000004100 */
[----:B------:R-:W0:Y:S02]  /*9b30*/  F2I.FTZ.TRUNC.NTZ R0, R0 ;  /* 0x0000000000007305 */ /* 0x000e24000021f100 */
[----:B0-----:R-:W-:Y:S01]  /*9b40*/  PRMT R19, R0, 0x7610, R19 ;  /* 0x0000761000137816 */ /* 0x001fe20000000013 */
[----:B------:R-:W-:Y:S06]  /*9b50*/  BRA `(.L_x_7718) ;  /* 0x0000000800e47947 */ /* 0x000fec0003800000 */
.L_x_7721:
        /* <DEDUP_REMOVED lines=9> */
.L_x_7724:
[----:B------:R-:W2:Y:S02]  /*9bf0*/  LDG.E.U16 R2, desc[UR36][R2.64] ;  /* 0x0000002402027981 */ /* 0x000ea4000c1e1500 */
[----:B--2---:R-:W-:-:S06]  /*9c00*/  HADD2.F32 R0, -RZ, R2.H0_H0 ;  /* 0x20000002ff007230 */ /* 0x004fcc0000004100 */
[----:B------:R-:W0:Y:S02]  /*9c10*/  F2I.FTZ.TRUNC.NTZ R0, R0 ;  /* 0x0000000000007305 */ /* 0x000e24000021f100 */
[----:B0-----:R-:W-:Y:S01]  /*9c20*/  PRMT R19, R0, 0x7610, R19 ;  /* 0x0000761000137816 */ /* 0x001fe20000000013 */
[----:B------:R-:W-:Y:S06]  /*9c30*/  BRA `(.L_x_7718) ;  /* 0x0000000800ac7947 */ /* 0x000fec0003800000 */
.L_x_7723:
[----:B------:R-:W2:Y:S02]  /*9c40*/  LDG.E.64 R2, desc[UR36][R2.64] ;  /* 0x0000002402027981 */ /* 0x000ea4000c1e1b00 */
[----:B--2---:R0:W1:Y:S01]  /*9c50*/  F2I.F64.TRUNC R19, R2 ;  /* 0x0000000200137311 */ /* 0x004062000030d100 */
[----:B------:R-:W-:Y:S05]  /*9c60*/  BRA `(.L_x_7718) ;  /* 0x0000000800a07947 */ /* 0x000fea0003800000 */
.L_x_7713:
        /* <DEDUP_REMOVED lines=12> */
.L_x_7727:
[----:B------:R-:W2:Y:S02]  /*9d30*/  LDG.E.64 R2, desc[UR36][R2.64] ;  /* 0x0000002402027981 */ /* 0x000ea4000c1e1b00 */
[----:B--2---:R3:W4:Y:S01]  /*9d40*/  F2I.F64.TRUNC R19, R2 ;  /* 0x0000000200137311 */ /* 0x004722000030d100 */
[----:B------:R-:W-:Y:S05]  /*9d50*/  BRA `(.L_x_7718) ;  /* 0x0000000800647947 */ /* 0x000fea0003800000 */
.L_x_7726:
        /* <DEDUP_REMOVED lines=27> */
.L_x_7729:
        /* <DEDUP_REMOVED lines=14> */
.L_x_7728:
[----:B------:R-:W2:Y:S02]  /*9ff0*/  LDG.E.U16 R0, desc[UR36][R2.64] ;  /* 0x0000002402007981 */ /* 0x000ea4000c1e1500 */
[----:B--2---:R-:W-:-:S06]  /*a000*/  IMAD.U32 R0, R0, 0x10000, RZ ;  /* 0x0001000000007824 */ /* 0x004fcc00078e00ff */
[----:B------:R-:W0:Y:S02]  /*a010*/  F2I.FTZ.TRUNC.NTZ R0, R0 ;  /* 0x0000000000007305 */ /* 0x000e24000021f100 */
[----:B0-----:R-:W-:Y:S01]  /*a020*/  PRMT R19, R0, 0x7610, R19 ;  /* 0x0000761000137816 */ /* 0x001fe20000000013 */
[----:B------:R-:W-:Y:S06]  /*a030*/  BRA `(.L_x_7718) ;  /* 0x0000000400ac7947 */ /* 0x000fec0003800000 */
.L_x_7725:
        /* <DEDUP_REMOVED lines=10> */
.L_x_7732:
        /* <DEDUP_REMOVED lines=21> */
.L_x_7736:
[----:B------:R-:W-:Y:S05]  /*a230*/  BSYNC.RECONVERGENT B1 ;  /* 0x0000000000017941 */ /* 0x000fea0003800200 */
.L_x_7735:
[----:B------:R-:W-:Y:S01]  /*a240*/  IMAD.SHL.U32 R0, R0, 0x100000, RZ ;  /* 0x0010000000007824 */ /* 0x000fe200078e00ff */
[----:B------:R-:W-:-:S04]  /*a250*/  LEA R2, R2, 0x3b800000, 0x17 ;  /* 0x3b80000002027811 */ /* 0x000fc800078eb8ff */
[----:B------:R-:W-:-:S07]  /*a260*/  LOP3.LUT R0, R2, R0, R7, 0xfe, !PT ;  /* 0x0000000002007212 */ /* 0x000fce00078efe07 */
.L_x_7734:
[----:B------:R-:W-:Y:S05]  /*a270*/  BSYNC.RECONVERGENT B0 ;  /* 0x0000000000007941 */ /* 0x000fea0003800200 */
.L_x_7733:
[----:B------:R-:W0:Y:S02]  /*a280*/  F2I.FTZ.TRUNC.NTZ R0, R0 ;  /* 0x0000000000007305 */ /* 0x000e24000021f100 */
[----:B0-----:R-:W-:Y:S01]  /*a290*/  PRMT R19, R0, 0x7610, R19 ;  /* 0x0000761000137816 */ /* 0x001fe20000000013 */
[----:B------:R-:W-:Y:S06]  /*a2a0*/  BRA `(.L_x_7718) ;  /* 0x0000000400107947 */ /* 0x000fec0003800000 */
.L_x_7731:
        /* <DEDUP_REMOVED lines=21> */
.L_x_7740:
[----:B------:R-:W-:Y:S05]  /*a400*/  BSYNC.RECONVERGENT B1 ;  /* 0x0000000000017941 */ /* 0x000fea0003800200 */
.L_x_7739:
[----:B------:R-:W-:Y:S01]  /*a410*/  IMAD.SHL.U32 R0, R0, 0x200000, RZ ;  /* 0x0020000000007824 */ /* 0x000fe200078e00ff */
[----:B------:R-:W-:-:S04]  /*a420*/  LEA R2, R2, 0x37800000, 0x17 ;  /* 0x3780000002027811 */ /* 0x000fc800078eb8ff */
[----:B------:R-:W-:-:S07]  /*a430*/  LOP3.LUT R0, R2, R0, R7, 0xfe, !PT ;  /* 0x0000000002007212 */ /* 0x000fce00078efe07 */
.L_x_7738:
[----:B------:R-:W-:Y:S05]  /*a440*/  BSYNC.RECONVERGENT B0 ;  /* 0x0000000000007941 */ /* 0x000fea0003800200 */
.L_x_7737:
[----:B------:R-:W0:Y:S02]  /*a450*/  F2I.FTZ.TRUNC.NTZ R0, R0 ;  /* 0x0000000000007305 */ /* 0x000e24000021f100 */
[----:B0-----:R-:W-:Y:S01]  /*a460*/  PRMT R19, R0, 0x7610, R19 ;  /* 0x0000761000137816 */ /* 0x001fe20000000013 */
[----:B------:R-:W-:Y:S06]  /*a470*/  BRA `(.L_x_7718) ;  /* 0x00000000009c7947 */ /* 0x000fec0003800000 */
.L_x_7730:
        /* <DEDUP_REMOVED lines=14> */
.L_x_7744:
[----:B------:R-:W-:Y:S05]  /*a560*/  BSYNC.RECONVERGENT B0 ;  /* 0x0000000000007941 */ /* 0x000fea0003800200 */
.L_x_7743:
[----:B------:R-:W0:Y:S02]  /*a570*/  F2I.FTZ.TRUNC.NTZ R0, R0 ;  /* 0x0000000000007305 */ /* 0x000e24000021f100 */
[----:B0-----:R-:W-:Y:S01]  /*a580*/  PRMT R19, R0, 0x7610, R19 ;  /* 0x0000761000137816 */ /* 0x001fe20000000013 */
[----:B------:R-:W-:Y:S06]  /*a590*/  BRA `(.L_x_7718) ;  /* 0x0000000000547947 */ /* 0x000fec0003800000 */
.L_x_7717:
        /* <DEDUP_REMOVED lines=16> */
.L_x_7745:
[----:B------:R-:W-:Y:S01]  /*a6a0*/  PRMT R19, RZ, 0x7610, R19 ;  /* 0x00007610ff137816 */ /* 0x000fe20000000013 */
[----:B------:R-:W-:Y:S06]  /*a6b0*/  BRA `(.L_x_7718) ;  /* 0x00000000000c7947 */ /* 0x000fec0003800000 */
.L_x_7742:
[----:B------:R2:W5:Y:S01]  /*a6c0*/  LDG.E.U16 R19, desc[UR36][R2.64] ;  /* 0x0000002402137981 */ /* 0x000562000c1e1500 */
[----:B------:R-:W-:Y:S05]  /*a6d0*/  BRA `(.L_x_7718) ;  /* 0x0000000000047947 */ /* 0x000fea0003800000 */
.L_x_7741:
[----:B------:R1:W5:Y:S02]  /*a6e0*/  LDG.E.U16 R19, desc[UR36][R2.64] ;  /* 0x0000002402137981 */ /* 0x000364000c1e1500 */
.L_x_7718:
        /* <DEDUP_REMOVED lines=16> */
.L_x_7749:
[----:B------:R0:W5:Y:S01]  /*a7f0*/  LDG.E.U8 R0, desc[UR36][R2.64] ;  /* 0x0000002402007981 */ /* 0x000162000c1e1100 */
[----:B------:R-:W-:Y:S05]  /*a800*/  BRA `(.L_x_7751) ;  /* 0x0000000c004c7947 */ /* 0x000fea0003800000 */
.L_x_7748:
        /* <DEDUP_REMOVED lines=8> */
.L_x_7753:
[----:B------:R0:W5:Y:S01]  /*a890*/  LDG.E.U16 R0, desc[UR36][R2.64] ;  /* 0x0000002402007981 */ /* 0x000162000c1e1500 */
[----:B------:R-:W-:Y:S05]  /*a8a0*/  BRA `(.L_x_7751) ;  /* 0x0000000c00247947 */ /* 0x000fea0003800000 */
.L_x_7752:
[----:B------:R0:W5:Y:S01]  /*a8b0*/  LDG.E.U16 R0, desc[UR36][R2.64] ;  /* 0x0000002402007981 */ /* 0x000162000c1e1500 */
[----:B------:R-:W-:Y:S05]  /*a8c0*/  BRA `(.L_x_7751) ;  /* 0x0000000c001c7947 */ /* 0x000fea0003800000 */
.L_x_7747:
        /* <DEDUP_REMOVED lines=9> */
.L_x_7755:
[----:B------:R-:W2:Y:S02]  /*a960*/  LDG.E.U16 R4, desc[UR36][R2.64] ;  /* 0x0000002402047981 */ /* 0x000ea4000c1e1500 */
[----:B--2---:R-:W-:-:S06]  /*a970*/  HADD2.F32 R4, -RZ, R4.H0_H0 ;  /* 0x20000004ff047230 */ /* 0x004fcc0000004100 */
[----:B------:R-:W0:Y:S02]  /*a980*/  F2I.FTZ.TRUNC.NTZ R4, R4 ;  /* 0x0000000400047305 */ /* 0x000e24000021f100 */
[----:B0-----:R-:W-:Y:S01]  /*a990*/  PRMT R0, R4, 0x7610, R0 ;  /* 0x0000761004007816 */ /* 0x001fe20000000000 */
[----:B------:R-:W-:Y:S06]  /*a9a0*/  BRA `(.L_x_7751) ;  /* 0x0000000800e47947 */ /* 0x000fec0003800000 */
.L_x_7754:
        /* <DEDUP_REMOVED lines=9> */
.L_x_7757:
[----:B------:R-:W2:Y:S02]  /*aa40*/  LDG.E.U16 R2, desc[UR36][R2.64] ;  /* 0x0000002402027981 */ /* 0x000ea4000c1e1500 */
[----:B--2---:R-:W-:-:S06]  /*aa50*/  HADD2.F32 R4, -RZ, R2.H0_H0 ;  /* 0x20000002ff047230 */ /* 0x004fcc0000004100 */
[----:B------:R-:W0:Y:S02]  /*aa60*/  F2I.FTZ.TRUNC.NTZ R4, R4 ;  /* 0x0000000400047305 */ /* 0x000e24000021f100 */
[----:B0-----:R-:W-:Y:S01]  /*aa70*/  PRMT R0, R4, 0x7610, R0 ;  /* 0x0000761004007816 */ /* 0x001fe20000000000 */
[----:B------:R-:W-:Y:S06]  /*aa80*/  BRA `(.L_x_7751) ;  /* 0x0000000800ac7947 */ /* 0x000fec0003800000 */
.L_x_7756:
[----:B------:R-:W2:Y:S02]  /*aa90*/  LDG.E.64 R2, desc[UR36][R2.64] ;  /* 0x0000002402027981 */ /* 0x000ea4000c1e1b00 */
[----:B--2---:R0:W1:Y:S01]  /*aaa0*/  F2I.F64.TRUNC R0, R2 ;  /* 0x0000000200007311 */ /* 0x004062000030d100 */
[----:B------:R-:W-:Y:S05]  /*aab0*/  BRA `(.L_x_7751) ;  /* 0x0000000800a07947 */ /* 0x000fea0003800000 */
.L_x_7746:
        /* <DEDUP_REMOVED lines=12> */
.L_x_7760:
[----:B------:R-:W2:Y:S02]  /*ab80*/  LDG.E.64 R2, desc[UR36][R2.64] ;  /* 0x0000002402027981 */ /* 0x000ea4000c1e1b00 */
[----:B--2---:R3:W0:Y:S01]  /*ab90*/  F2I.F64.TRUNC R0, R2 ;  /* 0x0000000200007311 */ /* 0x004622000030d100 */
[----:B------:R-:W-:Y:S05]  /*aba0*/  BRA `(.L_x_7751) ;  /* 0x0000000800647947 */ /* 0x000fea0003800000 */
.L_x_7759:
        /* <DEDUP_REMOVED lines=27> */
.L_x_7762:
        /* <DEDUP_REMOVED lines=14> */
.L_x_7761:
[----:B------:R-:W2:Y:S02]  /*ae40*/  LDG.E.U16 R4, desc[UR36][R2.64] ;  /* 0x0000002402047981 */ /* 0x000ea4000c1e1500 */
[----:B--2---:R-:W-:-:S06]  /*ae50*/  SHF.L.U32 R4, R4, 0x10, RZ ;  /* 0x0000001004047819 */ /* 0x004fcc00000006ff */
[----:B------:R-:W0:Y:S02]  /*ae60*/  F2I.FTZ.TRUNC.NTZ R4, R4 ;  /* 0x0000000400047305 */ /* 0x000e24000021f100 */
[----:B0-----:R-:W-:Y:S01]  /*ae70*/  PRMT R0, R4, 0x7610, R0 ;  /* 0x0000761004007816 */ /* 0x001fe20000000000 */
[----:B------:R-:W-:Y:S06]  /*ae80*/  BRA `(.L_x_7751) ;  /* 0x0000000400ac7947 */ /* 0x000fec0003800000 */
.L_x_7758:
        /* <DEDUP_REMOVED lines=10> */
.L_x_7765:
        /* <DEDUP_REMOVED lines=21> */
.L_x_7769:
[----:B------:R-:W-:Y:S05]  /*b080*/  BSYNC.RECONVERGENT B1 ;  /* 0x0000000000017941 */ /* 0x000fea0003800200 */
.L_x_7768:
[----:B------:R-:W-:Y:S01]  /*b090*/  IMAD.SHL.U32 R0, R0, 0x100000, RZ ;  /* 0x0010000000007824 */ /* 0x000fe200078e00ff */
[----:B------:R-:W-:-:S04]  /*b0a0*/  LEA R2, R2, 0x3b800000, 0x17 ;  /* 0x3b80000002027811 */ /* 0x000fc800078eb8ff */
[----:B------:R-:W-:-:S07]  /*b0b0*/  LOP3.LUT R4, R2, R0, R7, 0xfe, !PT ;  /* 0x0000000002047212 */ /* 0x000fce00078efe07 */
.L_x_7767:
[----:B------:R-:W-:Y:S05]  /*b0c0*/  BSYNC.RECONVERGENT B0 ;  /* 0x0000000000007941 */ /* 0x000fea0003800200 */
.L_x_7766:
[----:B------:R-:W0:Y:S02]  /*b0d0*/  F2I.FTZ.TRUNC.NTZ R4, R4 ;  /* 0x0000000400047305 */ /* 0x000e24000021f100 */
[----:B0-----:R-:W-:Y:S01]  /*b0e0*/  PRMT R0, R4, 0x7610, R0 ;  /* 0x0000761004007816 */ /* 0x001fe20000000000 */
[----:B------:R-:W-:Y:S06]  /*b0f0*/  BRA `(.L_x_7751) ;  /* 0x0000000400107947 */ /* 0x000fec0003800000 */
.L_x_7764:
        /* <DEDUP_REMOVED lines=21> */
.L_x_7773:
[----:B------:R-:W-:Y:S05]  /*b250*/  BSYNC.RECONVERGENT B1 ;  /* 0x0000000000017941 */ /* 0x000fea0003800200 */
.L_x_7772:
[----:B------:R-:W-:Y:S01]  /*b260*/  IMAD.SHL.U32 R0, R0, 0x200000, RZ ;  /* 0x0020000000007824 */ /* 0x000fe200078e00ff */
[----:B------:R-:W-:-:S04]  /*b270*/  LEA R2, R2, 0x37800000, 0x17 ;  /* 0x3780000002027811 */ /* 0x000fc800078eb8ff */
[----:B------:R-:W-:-:S07]  /*b280*/  LOP3.LUT R4, R2, R0, R7, 0xfe, !PT ;  /* 0x0000000002047212 */ /* 0x000fce00078efe07 */
.L_x_7771:
[----:B------:R-:W-:Y:S05]  /*b290*/  BSYNC.RECONVERGENT B0 ;  /* 0x0000000000007941 */ /* 0x000fea0003800200 */
.L_x_7770:
[----:B------:R-:W0:Y:S02]  /*b2a0*/  F2I.FTZ.TRUNC.NTZ R4, R4 ;  /* 0x0000000400047305 */ /* 0x000e24000021f100 */
[----:B0-----:R-:W-:Y:S01]  /*b2b0*/  PRMT R0, R4, 0x7610, R0 ;  /* 0x0000761004007816 */ /* 0x001fe20000000000 */
[----:B------:R-:W-:Y:S06]  /*b2c0*/  BRA `(.L_x_7751) ;  /* 0x00000000009c7947 */ /* 0x000fec0003800000 */
.L_x_7763:
        /* <DEDUP_REMOVED lines=14> */
.L_x_7777:
[----:B------:R-:W-:Y:S05]  /*b3b0*/  BSYNC.RECONVERGENT B0 ;  /* 0x0000000000007941 */ /* 0x000fea0003800200 */
.L_x_7776:
[----:B------:R-:W0:Y:S02]  /*b3c0*/  F2I.FTZ.TRUNC.NTZ R4, R4 ;  /* 0x0000000400047305 */ /* 0x000e24000021f100 */
[----:B0-----:R-:W-:Y:S01]  /*b3d0*/  PRMT R0, R4, 0x7610, R0 ;  /* 0x0000761004007816 */ /* 0x001fe20000000000 */
[----:B------:R-:W-:Y:S06]  /*b3e0*/  BRA `(.L_x_7751) ;  /* 0x0000000000547947 */ /* 0x000fec0003800000 */
.L_x_7750:
        /* <DEDUP_REMOVED lines=15> */
[----:B--2-45:R-:W-:Y:S05]  /*b4e0*/  CALL.ABS.NOINC R2 ;  /* 0x0000000002007343 */ /* 0x034fea0003c00000 */
.L_x_7778:
[----:B------:R-:W-:Y:S01]  /*b4f0*/  PRMT R0, RZ, 0x7610, R0 ;  /* 0x00007610ff007816 */ /* 0x000fe20000000000 */
[----:B------:R-:W-:Y:S06]  /*b500*/  BRA `(.L_x_7751) ;  /* 0x00000000000c7947 */ /* 0x000fec0003800000 */
.L_x_7775:
[----:B------:R2:W5:Y:S01]  /*b510*/  LDG.E.U16 R0, desc[UR36][R2.64] ;  /* 0x0000002402007981 */ /* 0x000562000c1e1500 */
[----:B------:R-:W-:Y:S05]  /*b520*/  BRA `(.L_x_7751) ;  /* 0x0000000000047947 */ /* 0x000fea0003800000 */
.L_x_7774:
[----:B------:R1:W5:Y:S02]  /*b530*/  LDG.E.U16 R0, desc[UR36][R2.64] ;  /* 0x0000002402007981 */ /* 0x000364000c1e1500 */
.L_x_7751:
[----:B------:R-:W2:Y:S01]  /*b540*/  LDCU.64 UR6, c[0x0][0x5e8] ;  /* 0x0000bd00ff0677ac */ /* 0x000ea20008000a00 */
[----:B01---5:R-:W-:Y:S01]  /*b550*/  PRMT R0, R0, 0x9910, RZ ;  /* 0x0000991000007816 */ /* 0x023fe200000000ff */
[----:B------:R-:W-:Y:S01]  /*b560*/  BSSY.RECONVERGENT B6, `(.L_x_7779) ;  /* 0x00000d6000067945 */ /* 0x000fe20003800200 */
[----:B----4-:R-:W-:Y:S01]  /*b570*/  PRMT R19, R19, 0x9910, RZ ;  /* 0x0000991013137816 */ /* 0x010fe200000000ff */
[----:B------:R-:W-:Y:S01]  /*b580*/  UPRMT UR4, UR43, 0x9910, URZ ;  /* 0x000099102b047896 */ /* 0x000fe200080000ff */
[----:B------:R-:W-:-:S03]  /*b590*/  ISETP.NE.AND P0, PT, R0, RZ, PT ;  /* 0x000000ff0000720c */ /* 0x000fc60003f05270 */
[----:B------:R-:W-:Y:S01]  /*b5a0*/  UISETP.GT.AND UP0, UPT, UR4, 0x9, UPT ;  /* 0x000000090400788c */ /* 0x000fe2000bf04270 */
[----:B------:R-:W-:-:S05]  /*b5b0*/  IMAD.MOV.U32 R0, RZ, RZ, R19 ;  /* 0x000000ffff007224 */ /* 0x000fca00078e0013 */
[----:B------:R-:W-:Y:S02]  /*b5c0*/  ISETP.NE.XOR P0, PT, R0, RZ, P0 ;  /* 0x000000ff0000720c */ /* 0x000fe40000705a70 */
[----:B--23--:R-:W-:Y:S02]  /*b5d0*/  IADD3 R2, P1, PT, R16, UR6, RZ ;  /* 0x0000000610027c10 */ /* 0x00cfe4000ff3e0ff */
[----:B------:R-:W-:Y:S02]  /*b5e0*/  SEL R4, RZ, 0x1, !P0 ;  /* 0x00000001ff047807 */ /* 0x000fe40004000000 */
        /* <DEDUP_REMOVED lines=12> */
.L_x_7783:
[----:B------:R4:W-:Y:S01]  /*b6b0*/  STG.E.U8 desc[UR36][R2.64], R4 ;  /* 0x0000000402007986 */ /* 0x0009e2000c101124 */
[----:B------:R-:W-:Y:S05]  /*b6c0*/  BRA `(.L_x_7785) ;  /* 0x0000000800fc7947 */ /* 0x000fea0003800000 */
.L_x_7782:
        /* <DEDUP_REMOVED lines=9> */
.L_x_7787:
[----:B------:R2:W-:Y:S01]  /*b760*/  STG.E desc[UR36][R2.64], R4 ;  /* 0x0000000402007986 */ /* 0x0005e2000c101924 */
[----:B------:R-:W-:Y:S05]  /*b770*/  BRA `(.L_x_7785) ;  /* 0x0000000800d07947 */ /* 0x000fea0003800000 */
.L_x_7786:
[----:B------:R0:W-:Y:S01]  /*b780*/  STG.E.U16 desc[UR36][R2.64], R4 ;  /* 0x0000000402007986 */ /* 0x0001e2000c101524 */
[----:B------:R-:W-:Y:S05]  /*b790*/  BRA `(.L_x_7785) ;  /* 0x0000000800c87947 */ /* 0x000fea0003800000 */
.L_x_7781:
        /* <DEDUP_REMOVED lines=9> */
.L_x_7789:
[----:B------:R-:W-:-:S04]  /*b830*/  I2FP.F32.U32 R0, R4 ;  /* 0x0000000400007245 */ /* 0x000fc80000201000 */
[----:B------:R-:W-:-:S05]  /*b840*/  F2FP.F16.F32.PACK_AB R0, RZ, R0 ;  /* 0x00000000ff00723e */ /* 0x000fca00000000ff */
[----:B------:R0:W-:Y:S01]  /*b850*/  STG.E.U16 desc[UR36][R2.64], R0 ;  /* 0x0000000002007986 */ /* 0x0001e2000c101524 */
[----:B------:R-:W-:Y:S05]  /*b860*/  BRA `(.L_x_7785) ;  /* 0x0000000800947947 */ /* 0x000fea0003800000 */
.L_x_7788:
        /* <DEDUP_REMOVED lines=10> */
.L_x_7791:
[----:B------:R-:W-:-:S04]  /*b910*/  I2FP.F32.U32 R4, R4 ;  /* 0x0000000400047245 */ /* 0x000fc80000201000 */
[----:B------:R-:W-:-:S04]  /*b920*/  F2FP.F16.F32.PACK_AB R5, RZ, R4 ;  /* 0x00000004ff05723e */ /* 0x000fc800000000ff */
[----:B------:R-:W-:-:S05]  /*b930*/  PRMT R5, R5, 0x5410, RZ ;  /* 0x0000541005057816 */ /* 0x000fca00000000ff */
[----:B------:R0:W-:Y:S01]  /*b940*/  STG.E desc[UR36][R2.64], R5 ;  /* 0x0000000502007986 */ /* 0x0001e2000c101924 */
[----:B------:R-:W-:Y:S05]  /*b950*/  BRA `(.L_x_7785) ;  /* 0x0000000800587947 */ /* 0x000fea0003800000 */
.L_x_7790:
[----:B------:R-:W0:Y:S02]  /*b960*/  I2F.F64.U32 R4, R4 ;  /* 0x0000000400047312 */ /* 0x000e240000201800 */
[----:B0-----:R0:W-:Y:S01]  /*b970*/  STG.E.64 desc[UR36][R2.64], R4 ;  /* 0x0000000402007986 */ /* 0x0011e2000c101b24 */
[----:B------:R-:W-:Y:S05]  /*b980*/  BRA `(.L_x_7785) ;  /* 0x00000008004c7947 */ /* 0x000fea0003800000 */
.L_x_7780:
        /* <DEDUP_REMOVED lines=12> */
.L_x_7795:
        /* <DEDUP_REMOVED lines=17> */
.L_x_7797:
[----:B------:R-:W-:Y:S05]  /*bb60*/  BSYNC.RECONVERGENT B0 ;  /* 0x0000000000007941 */ /* 0x000fea0003800200 */
.L_x_7796:
[----:B------:R0:W-:Y:S01]  /*bb70*/  STG.E.U8 desc[UR36][R2.64], R0 ;  /* 0x0000000002007986 */ /* 0x0001e2000c101124 */
[----:B------:R-:W-:Y:S05]  /*bb80*/  BRA `(.L_x_7785) ;  /* 0x0000000400cc7947 */ /* 0x000fea0003800000 */
.L_x_7794:
        /* <DEDUP_REMOVED lines=17> */
.L_x_7799:
[----:B------:R-:W-:Y:S05]  /*bca0*/  BSYNC.RECONVERGENT B0 ;  /* 0x0000000000007941 */ /* 0x000fea0003800200 */
.L_x_7798:
[----:B------:R0:W-:Y:S01]  /*bcb0*/  STG.E.U8 desc[UR36][R2.64], R0 ;  /* 0x0000000002007986 */ /* 0x0001e2000c101124 */
[----:B------:R-:W-:Y:S05]  /*bcc0*/  BRA `(.L_x_7785) ;  /* 0x00000004007c7947 */ /* 0x000fea0003800000 */
.L_x_7793:
        /* <DEDUP_REMOVED lines=21> */
.L_x_7801:
[----:B------:R-:W-:-:S05]  /*be20*/  IMAD.MOV.U32 R5, RZ, RZ, RZ ;  /* 0x000000ffff057224 */ /* 0x000fca00078e00ff */
[----:B------:R0:W-:Y:S01]  /*be30*/  STG.E.64 desc[UR36][R2.64], R4 ;  /* 0x0000000402007986 */ /* 0x0001e2000c101b24 */
[----:B------:R-:W-:Y:S05]  /*be40*/  BRA `(.L_x_7785) ;  /* 0x00000004001c7947 */ /* 0x000fea0003800000 */
.L_x_7800:
[----:B------:R0:W-:Y:S01]  /*be50*/  STG.E desc[UR36][R2.64], R4 ;  /* 0x0000000402007986 */ /* 0x0001e2000c101924 */
[----:B------:R-:W-:Y:S05]  /*be60*/  BRA `(.L_x_7785) ;  /* 0x0000000400147947 */ /* 0x000fea0003800000 */
.L_x_7792:
        /* <DEDUP_REMOVED lines=8> */
.L_x_7803:
[----:B------:R-:W0:Y:S01]  /*bef0*/  I2F.F64.U32 R4, R4 ;  /* 0x0000000400047312 */ /* 0x000e220000201800 */
[----:B------:R-:W-:-:S05]  /*bf00*/  CS2R R6, SRZ ;  /* 0x0000000000067805 */ /* 0x000fca000001ff00 */
[----:B0-----:R0:W-:Y:S01]  /*bf10*/  STG.E.128 desc[UR36][R2.64], R4 ;  /* 0x0000000402007986 */ /* 0x0011e2000c101d24 */
[----:B------:R-:W-:Y:S05]  /*bf20*/  BRA `(.L_x_7785) ;  /* 0x0000000000e47947 */ /* 0x000fea0003800000 */
.L_x_7802:
[----:B------:R-:W-:-:S09]  /*bf30*/  UISETP.NE.AND UP0, UPT, UR4, 0xf, UPT ;  /* 0x0000000f0400788c */ /* 0x000fd2000bf05270 */
[----:B------:R-:W-:Y:S05]  /*bf40*/  BRA.U !UP0, `(.L_x_7804) ;  /* 0x0000000108d07547 */ /* 0x000fea000b800000 */
[----:B------:R-:W-:-:S09]  /*bf50*/  UISETP.NE.AND UP0, UPT, UR4, 0x17, UPT ;  /* 0x000000170400788c */ /* 0x000fd2000bf05270 */
[----:B------:R-:W-:Y:S05]  /*bf60*/  BRA.U !UP0, `(.L_x_7805) ;  /* 0x0000000108847547 */ /* 0x000fea000b800000 */
[----:B------:R-:W-:-:S09]  /*bf70*/  UISETP.NE.AND UP0, UPT, UR4, 0x18, UPT ;  /* 0x000000180400788c */ /* 0x000fd2000bf05270 */
[----:B------:R-:W-:Y:S05]  /*bf80*/  BRA.U !UP0, `(.L_x_7806) ;  /* 0x0000000108447547 */ /* 0x000fea000b800000 */
.L_x_7784:
        /* <DEDUP_REMOVED lines=16> */
.L_x_7807:
[----:B------:R-:W-:Y:S05]  /*c090*/  BRA `(.L_x_7785) ;  /* 0x0000000000887947 */ /* 0x000fea0003800000 */
.L_x_7806:
        /* <DEDUP_REMOVED lines=11> */
.L_x_7809:
[----:B------:R-:W-:Y:S05]  /*c150*/  BSYNC.RECONVERGENT B0 ;  /* 0x0000000000007941 */ /* 0x000fea0003800200 */
.L_x_7808:
[----:B------:R0:W-:Y:S01]  /*c160*/  STG.E.U8 desc[UR36][R2.64], R5 ;  /* 0x0000000502007986 */ /* 0x0001e2000c101124 */
[----:B------:R-:W-:Y:S05]  /*c170*/  BRA `(.L_x_7785) ;  /* 0x0000000000507947 */ /* 0x000fea0003800000 */
.L_x_7805:
        /* <DEDUP_REMOVED lines=12> */
.L_x_7810:
[----:B------:R-:W-:Y:S01]  /*c240*/  IMAD.MOV.U32 R5, RZ, RZ, 0x7f ;  /* 0x0000007fff057424 */ /* 0x000fe200078e00ff */
[----:B------:R-:W-:-:S04]  /*c250*/  ISETP.GT.U32.AND P0, PT, R7, 0x7f800000, PT ;  /* 0x7f8000000700780c */ /* 0x000fc80003f04070 */
[----:B------:R-:W-:-:S05]  /*c260*/  SEL R5, R5, 0x7c, P0 ;  /* 0x0000007c05057807 */ /* 0x000fca0000000000 */
[----:B------:R0:W-:Y:S01]  /*c270*/  STG.E.U8 desc[UR36][R2.64], R5 ;  /* 0x0000000502007986 */ /* 0x0001e2000c101124 */
[----:B------:R-:W-:Y:S05]  /*c280*/  BRA `(.L_x_7785) ;  /* 0x00000000000c7947 */ /* 0x000fea0003800000 */
.L_x_7804:
[----:B------:R-:W-:-:S04]  /*c290*/  I2FP.F32.U32 R0, R4 ;  /* 0x0000000400007245 */ /* 0x000fc80000201000 */
[----:B------:R-:W-:-:S05]  /*c2a0*/  F2FP.BF16.F32.PACK_AB R0, RZ, R0 ;  /* 0x00000000ff00723e */ /* 0x000fca00000010ff */
[----:B------:R0:W-:Y:S02]  /*c2b0*/  STG.E.U16 desc[UR36][R2.64], R0 ;  /* 0x0000000002007986 */ /* 0x0001e4000c101524 */
.L_x_7785:
[----:B------:R-:W-:Y:S05]  /*c2c0*/  BSYNC.RECONVERGENT B6 ;  /* 0x0000000000067941 */ /* 0x000fea0003800200 */
.L_x_7779:
[----:B------:R-:W-:-:S07]  /*c2d0*/  VIADD R17, R17, 0x80 ;  /* 0x0000008011117836 */ /* 0x000fce0000000000 */
.L_x_7711:
[----:B------:R-:W-:Y:S05]  /*c2e0*/  BSYNC.RECONVERGENT B7 ;  /* 0x0000000000077941 */ /* 0x000fea0003800200 */
.L_x_7710:
[----:B------:R-:W5:Y:S02]  /*c2f0*/  LDCU UR4, c[0x0][0x380] ;  /* 0x00007000ff0477ac */ /* 0x000f640008000800 */
[----:B-----5:R-:W-:-:S13]  /*c300*/  ISETP.GE.AND P0, PT, R17, UR4, PT ;  /* 0x0000000411007c0c */ /* 0x020fda000bf06270 */
[----:B------:R-:W-:Y:S05]  /*c310*/  @P0 EXIT ;  /* 0x000000000000094d */ /* 0x000fea0003800000 */
        /* <DEDUP_REMOVED lines=354> */
.L_x_7811:
[----:B------:R-:W0:Y:S01]  /*d940*/  LDCU.64 UR6, c[0x0][0x5e8] ;  /* 0x0000bd00ff0677ac */ /* 0x000e220008000a00 */
[----:B------:R-:W1:Y:S01]  /*d950*/  LDCU.64 UR8, c[0x0][0x5f0] ;  /* 0x0000be00ff0877ac */ /* 0x000e620008000a00 */
        /* <DEDUP_REMOVED lines=17> */
.L_x_7815:
[----:B------:R0:W5:Y:S01]  /*da70*/  LDG.E.U8 R19, desc[UR36][R2.64] ;  /* 0x0000002402137981 */ /* 0x000162000c1e1100 */
[----:B------:R-:W-:Y:S05]  /*da80*/  BRA `(.L_x_7817) ;  /* 0x0000000c004c7947 */ /* 0x000fea0003800000 */
.L_x_7814:
        /* <DEDUP_REMOVED lines=8> */
.L_x_7819:
[----:B------:R0:W5:Y:S01]  /*db10*/  LDG.E.U16 R19, desc[UR36][R2.64] ;  /* 0x0000002402137981 */ /* 0x000162000c1e1500 */
[----:B------:R-:W-:Y:S05]  /*db20*/  BRA `(.L_x_7817) ;  /* 0x0000000c00247947 */ /* 0x000fea0003800000 */
.L_x_7818:
[----:B------:R0:W5:Y:S01]  /*db30*/  LDG.E.U16 R19, desc[UR36][R2.64] ;  /* 0x0000002402137981 */ /* 0x000162000c1e1500 */
[----:B------:R-:W-:Y:S05]  /*db40*/  BRA `(.L_x_7817) ;  /* 0x0000000c001c7947 */ /* 0x000fea0003800000 */
.L_x_7813:
        /* <DEDUP_REMOVED lines=9> */
.L_x_7821:
[----:B------:R-:W2:Y:S02]  /*dbe0*/  LDG.E.U16 R0, desc[UR36][R2.64] ;  /* 0x0000002402007981 */ /* 0x000ea4000c1e1500 */
[----:B--2---:R-:W-:-:S06]  /*dbf0*/  HADD2.F32 R0, -RZ, R0.H0_H0 ;  /* 0x20000000ff007230 */ /* 0x004fcc0000004100 */
[----:B------:R-:W0:Y:S02]  /*dc00*/  F2I.FTZ.TRUNC.NTZ R0, R0 ;  /* 0x0000000000007305 */ /* 0x000e24000021f100 */
[----:B0-----:R-:W-:Y:S01]  /*dc10*/  PRMT R19, R0, 0x7610, R19 ;  /* 0x0000761000137816 */ /* 0x001fe20000000013 */
[----:B------:R-:W-:Y:S06]  /*dc20*/  BRA `(.L_x_7817) ;  /* 0x0000000800e47947 */ /* 0x000fec0003800000 */
.L_x_7820:
        /* <DEDUP_REMOVED lines=9> */
.L_x_7823:
[----:B------:R-:W2:Y:S02]  /*dcc0*/  LDG.E.U16 R2, desc[UR36][R2.64] ;  /* 0x0000002402027981 */ /* 0x000ea4000c1e1500 */
[----:B--2---:R-:W-:-:S06]  /*dcd0*/  HADD2.F32 R0, -RZ, R2.H0_H0 ;  /* 0x20000002ff007230 */ /* 0x004fcc0000004100 */
[----:B------:R-:W0:Y:S02]  /*dce0*/  F2I.FTZ.TRUNC.NTZ R0, R0 ;  /* 0x0000000000007305 */ /* 0x000e24000021f100 */
[----:B0-----:R-:W-:Y:S01]  /*dcf0*/  PRMT R19, R0, 0x7610, R19 ;  /* 0x0000761000137816 */ /* 0x001fe20000000013 */
[----:B------:R-:W-:Y:S06]  /*dd00*/  BRA `(.L_x_7817) ;  /* 0x0000000800ac7947 */ /* 0x000fec0003800000 */
.L_x_7822:
[----:B------:R-:W2:Y:S02]  /*dd10*/  LDG.E.64 R2, desc[UR36][R2.64] ;  /* 0x0000002402027981 */ /* 0x000ea4000c1e1b00 */
[----:B--2---:R0:W1:Y:S01]  /*dd20*/  F2I.F64.TRUNC R19, R2 ;  /* 0x0000000200137311 */ /* 0x004062000030d100 */
[----:B------:R-:W-:Y:S05]  /*dd30*/  BRA `(.L_x_7817) ;  /* 0x0000000800a07947 */ /* 0x000fea0003800000 */
.L_x_7812:
        /* <DEDUP_REMOVED lines=12> */
.L_x_7826:
[----:B------:R-:W2:Y:S02]  /*de00*/  LDG.E.64 R2, desc[UR36][R2.64] ;  /* 0x0000002402027981 */ /* 0x000ea4000c1e1b00 */
[----:B--2---:R0:W1:Y:S01]  /*de10*/  F2I.F64.TRUNC R19, R2 ;  /* 0x0000000200137311 */ /* 0x004062000030d100 */
[----:B------:R-:W-:Y:S05]  /*de20*/  BRA `(.L_x_7817) ;  /* 0x0000000800647947 */ /* 0x000fea0003800000 */
.L_x_7825:
        /* <DEDUP_REMOVED lines=27> */
.L_x_7828:
        /* <DEDUP_REMOVED lines=14> */
.L_x_7827:
[----:B------:R-:W2:Y:S02]  /*e0c0*/  LDG.E.U16 R0, desc[UR36][R2.64] ;  /* 0x0000002402007981 */ /* 0x000ea4000c1e1500 */
[----:B--2---:R-:W-:-:S06]  /*e0d0*/  IMAD.U32 R0, R0, 0x10000, RZ ;  /* 0x0001000000007824 */ /* 0x004fcc00078e00ff */
[----:B------:R-:W0:Y:S02]  /*e0e0*/  F2I.FTZ.TRUNC.NTZ R0, R0 ;  /* 0x0000000000007305 */ /* 0x000e24000021f100 */
[----:B0-----:R-:W-:Y:S01]  /*e0f0*/  PRMT R19, R0, 0x7610, R19 ;  /* 0x0000761000137816 */ /* 0x001fe20000000013 */
[----:B------:R-:W-:Y:S06]  /*e100*/  BRA `(.L_x_7817) ;  /* 0x0000000400ac7947 */ /* 0x000fec0003800000 */
.L_x_7824:
        /* <DEDUP_REMOVED lines=10> */
.L_x_7831:
        /* <DEDUP_REMOVED lines=21> */
.L_x_7835:
[----:B------:R-:W-:Y:S05]  /*e300*/  BSYNC.RECONVERGENT B1 ;  /* 0x0000000000017941 */ /* 0x000fea0003800200 */
.L_x_7834:
[----:B------:R-:W-:Y:S02]  /*e310*/  SHF.L.U32 R0, R0, 0x14, RZ ;  /* 0x0000001400007819 */ /* 0x000fe400000006ff */
[----:B------:R-:W-:-:S04]  /*e320*/  LEA R2, R2, 0x3b800000, 0x17 ;  /* 0x3b80000002027811 */ /* 0x000fc800078eb8ff */
[----:B------:R-:W-:-:S07]  /*e330*/  LOP3.LUT R0, R2, R0, R7, 0xfe, !PT ;  /* 0x0000000002007212 */ /* 0x000fce00078efe07 */
.L_x_7833:
[----:B------:R-:W-:Y:S05]  /*e340*/  BSYNC.RECONVERGENT B0 ;  /* 0x0000000000007941 */ /* 0x000fea0003800200 */
.L_x_7832:
[----:B------:R-:W0:Y:S02]  /*e350*/  F2I.FTZ.TRUNC.NTZ R0, R0 ;  /* 0x0000000000007305 */ /* 0x000e24000021f100 */
[----:B0-----:R-:W-:Y:S01]  /*e360*/  PRMT R19, R0, 0x7610, R19 ;  /* 0x0000761000137816 */ /* 0x001fe20000000013 */
[----:B------:R-:W-:Y:S06]  /*e370*/  BRA `(.L_x_7817) ;  /* 0x0000000400107947 */ /* 0x000fec0003800000 */
.L_x_7830:
        /* <DEDUP_REMOVED lines=21> */
.L_x_7839:
[----:B------:R-:W-:Y:S05]  /*e4d0*/  BSYNC.RECONVERGENT B1 ;  /* 0x0000000000017941 */ /* 0x000fea0003800200 */
.L_x_7838:
[----:B------:R-:W-:Y:S01]  /*e4e0*/  IMAD.SHL.U32 R0, R0, 0x200000, RZ ;  /* 0x0020000000007824 */ /* 0x000fe200078e00ff */
[----:B------:R-:W-:-:S04]  /*e4f0*/  LEA R2, R2, 0x37800000, 0x17 ;  /* 0x3780000002027811 */ /* 0x000fc800078eb8ff */
[----:B------:R-:W-:-:S07]  /*e500*/  LOP3.LUT R0, R2, R0, R7, 0xfe, !PT ;  /* 0x0000000002007212 */ /* 0x000fce00078efe07 */
.L_x_7837:
[----:B------:R-:W-:Y:S05]  /*e510*/  BSYNC.RECONVERGENT B0 ;  /* 0x0000000000007941 */ /* 0x000fea0003800200 */
.L_x_7836:
[----:B------:R-:W0:Y:S02]  /*e520*/  F2I.FTZ.TRUNC.NTZ R0, R0 ;  /* 0x0000000000007305 */ /* 0x000e24000021f100 */
[----:B0-----:R-:W-:Y:S01]  /*e530*/  PRMT R19, R0, 0x7610, R19 ;  /* 0x0000761000137816 */ /* 0x001fe20000000013 */
[----:B------:R-:W-:Y:S06]  /*e540*/  BRA `(.L_x_7817) ;  /* 0x00000000009c7947 */ /* 0x000fec0003800000 */
.L_x_7829:
        /* <DEDUP_REMOVED lines=14> */
.L_x_7843:
[----:B------:R-:W-:Y:S05]  /*e630*/  BSYNC.RECONVERGENT B0 ;  /* 0x0000000000007941 */ /* 0x000fea0003800200 */
.L_x_7842:
[----:B------:R-:W0:Y:S02]  /*e640*/  F2I.FTZ.TRUNC.NTZ R0, R0 ;  /* 0x0000000000007305 */ /* 0x000e24000021f100 */
[----:B0-----:R-:W-:Y:S01]  /*e650*/  PRMT R19, R0, 0x7610, R19 ;  /* 0x0000761000137816 */ /* 0x001fe20000000013 */
[----:B------:R-:W-:Y:S06]  /*e660*/  BRA `(.L_x_7817) ;  /* 0x0000000000547947 */ /* 0x000fec0003800000 */
.L_x_7816:
        /* <DEDUP_REMOVED lines=16> */
.L_x_7844:
[----:B------:R-:W-:Y:S01]  /*e770*/  PRMT R19, RZ, 0x7610, R19 ;  /* 0x00007610ff137816 */ /* 0x000fe20000000013 */
[----:B------:R-:W-:Y:S06]  /*e780*/  BRA `(.L_x_7817) ;  /* 0x00000000000c7947 */ /* 0x000fec0003800000 */
.L_x_7841:
[----:B------:R2:W5:Y:S01]  /*e790*/  LDG.E.U16 R19, desc[UR36][R2.64] ;  /* 0x0000002402137981 */ /* 0x000562000c1e1500 */
[----:B------:R-:W-:Y:S05]  /*e7a0*/  BRA `(.L_x_7817) ;  /* 0x0000000000047947 */ /* 0x000fea0003800000 */
.L_x_7840:
[----:B------:R3:W5:Y:S02]  /*e7b0*/  LDG.E.U16 R19, desc[UR36][R2.64] ;  /* 0x0000002402137981 */ /* 0x000764000c1e1500 */
.L_x_7817:
[----:B------:R-:W0:Y:S01]  /*e7c0*/  LDCU.64 UR6, c[0x0][0x5f8] ;  /* 0x0000bf00ff0677ac */ /* 0x000e220008000a00 */
        /* <DEDUP_REMOVED lines=15> */
.L_x_7848:
[----:B------:R2:W5:Y:S01]  /*e8c0*/  LDG.E.U8 R0, desc[UR36][R2.64] ;  /* 0x0000002402007981 */ /* 0x000562000c1e1100 */
[----:B------:R-:W-:Y:S05]  /*e8d0*/  BRA `(.L_x_7850) ;  /* 0x0000000c004c7947 */ /* 0x000fea0003800000 */
.L_x_7847:
        /* <DEDUP_REMOVED lines=8> */
.L_x_7852:
[----:B------:R4:W5:Y:S01]  /*e960*/  LDG.E.U16 R0, desc[UR36][R2.64] ;  /* 0x0000002402007981 */ /* 0x000962000c1e1500 */
[----:B------:R-:W-:Y:S05]  /*e970*/  BRA `(.L_x_7850) ;  /* 0x0000000c00247947 */ /* 0x000fea0003800000 */
.L_x_7851:
[----:B------:R0:W5:Y:S01]  /*e980*/  LDG.E.U16 R0, desc[UR36][R2.64] ;  /* 0x0000002402007981 */ /* 0x000162000c1e1500 */
[----:B------:R-:W-:Y:S05]  /*e990*/  BRA `(.L_x_7850) ;  /* 0x0000000c001c7947 */ /* 0x000fea0003800000 */
.L_x_7846:
        /* <DEDUP_REMOVED lines=9> */
.L_x_7854:
[----:B------:R-:W2:Y:S02]  /*ea30*/  LDG.E.U16 R4, desc[UR36][R2.64] ;  /* 0x0000002402047981 */ /* 0x000ea4000c1e1500 */
[----:B--2---:R-:W-:-:S06]  /*ea40*/  HADD2.F32 R4, -RZ, R4.H0_H0 ;  /* 0x20000004ff047230 */ /* 0x004fcc0000004100 */
[----:B------:R-:W0:Y:S02]  /*ea50*/  F2I.FTZ.TRUNC.NTZ R4, R4 ;  /* 0x0000000400047305 */ /* 0x000e24000021f100 */
[----:B0-----:R-:W-:Y:S01]  /*ea60*/  PRMT R0, R4, 0x7610, R0 ;  /* 0x0000761004007816 */ /* 0x001fe20000000000 */
[----:B------:R-:W-:Y:S06]  /*ea70*/  BRA `(.L_x_7850) ;  /* 0x0000000800e47947 */ /* 0x000fec0003800000 */
.L_x_7853:
        /* <DEDUP_REMOVED lines=9> */
.L_x_7856:
[----:B------:R-:W2:Y:S02]  /*eb10*/  LDG.E.U16 R2, desc[UR36][R2.64] ;  /* 0x0000002402027981 */ /* 0x000ea4000c1e1500 */
[----:B--2---:R-:W-:-:S06]  /*eb20*/  HADD2.F32 R4, -RZ, R2.H0_H0 ;  /* 0x20000002ff047230 */ /* 0x004fcc0000004100 */
[----:B------:R-:W0:Y:S02]  /*eb30*/  F2I.FTZ.TRUNC.NTZ R4, R4 ;  /* 0x0000000400047305 */ /* 0x000e24000021f100 */
[----:B0-----:R-:W-:Y:S01]  /*eb40*/  PRMT R0, R4, 0x7610, R0 ;  /* 0x0000761004007816 */ /* 0x001fe20000000000 */
[----:B------:R-:W-:Y:S06]  /*eb50*/  BRA `(.L_x_7850) ;  /* 0x0000000800ac7947 */ /* 0x000fec0003800000 */
.L_x_7855:
[----:B------:R-:W2:Y:S02]  /*eb60*/  LDG.E.64 R2, desc[UR36][R2.64] ;  /* 0x0000002402027981 */ /* 0x000ea4000c1e1b00 */
[----:B--2---:R0:W2:Y:S01]  /*eb70*/  F2I.F64.TRUNC R0, R2 ;  /* 0x0000000200007311 */ /* 0x0040a2000030d100 */
[----:B------:R-:W-:Y:S05]  /*eb80*/  BRA `(.L_x_7850) ;  /* 0x0000000800a07947 */ /* 0x000fea0003800000 */
.L_x_7845:
        /* <DEDUP_REMOVED lines=12> */
.L_x_7859:
[----:B------:R-:W2:Y:S02]  /*ec50*/  LDG.E.64 R2, desc[UR36][R2.64] ;  /* 0x0000002402027981 */ /* 0x000ea4000c1e1b00 */
[----:B--2---:R0:W2:Y:S01]  /*ec60*/  F2I.F64.TRUNC R0, R2 ;  /* 0x0000000200007311 */ /* 0x0040a2000030d100 */
[----:B------:R-:W-:Y:S05]  /*ec70*/  BRA `(.L_x_7850) ;  /* 0x0000000800647947 */ /* 0x000fea0003800000 */
.L_x_7858:
        /* <DEDUP_REMOVED lines=27> */
.L_x_7861:
        /* <DEDUP_REMOVED lines=14> */
.L_x_7860:
[----:B------:R-:W2:Y:S02]  /*ef10*/  LDG.E.U16 R4, desc[UR36][R2.64] ;  /* 0x0000002402047981 */ /* 0x000ea4000c1e1500 */
[----:B--2---:R-:W-:-:S06]  /*ef20*/  IMAD.U32 R4, R4, 0x10000, RZ ;  /* 0x0001000004047824 */ /* 0x004fcc00078e00ff */
[----:B------:R-:W0:Y:S02]  /*ef30*/  F2I.FTZ.TRUNC.NTZ R4, R4 ;  /* 0x0000000400047305 */ /* 0x000e24000021f100 */
[----:B0-----:R-:W-:Y:S01]  /*ef40*/  PRMT R0, R4, 0x7610, R0 ;  /* 0x0000761004007816 */ /* 0x001fe20000000000 */
[----:B------:R-:W-:Y:S06]  /*ef50*/  BRA `(.L_x_7850) ;  /* 0x0000000400ac7947 */ /* 0x000fec0003800000 */
.L_x_7857:
        /* <DEDUP_REMOVED lines=10> */
.L_x_7864:
        /* <DEDUP_REMOVED lines=21> */
.L_x_7868:
[----:B------:R-:W-:Y:S05]  /*f150*/  BSYNC.RECONVERGENT B1 ;  /* 0x0000000000017941 */ /* 0x000fea0003800200 */
.L_x_7867:
[----:B------:R-:W-:Y:S02]  /*f160*/  SHF.L.U32 R0, R0, 0x14, RZ ;  /* 0x0000001400007819 */ /* 0x000fe400000006ff */
[----:B------:R-:W-:-:S04]  /*f170*/  LEA R2, R2, 0x3b800000, 0x17 ;  /* 0x3b80000002027811 */ /* 0x000fc800078eb8ff */
[----:B------:R-:W-:-:S07]  /*f180*/  LOP3.LUT R4, R2, R0, R7, 0xfe, !PT ;  /* 0x0000000002047212 */ /* 0x000fce00078efe07 */
.L_x_7866:
[----:B------:R-:W-:Y:S05]  /*f190*/  BSYNC.RECONVERGENT B0 ;  /* 0x0000000000007941 */ /* 0x000fea0003800200 */
.L_x_7865:
[----:B------:R-:W0:Y:S02]  /*f1a0*/  F2I.FTZ.TRUNC.NTZ R4, R4 ;  /* 0x0000000400047305 */ /* 0x000e24000021f100 */
[----:B0-----:R-:W-:Y:S01]  /*f1b0*/  PRMT R0, R4, 0x7610, R0 ;  /* 0x0000761004007816 */ /* 0x001fe20000000000 */
[----:B------:R-:W-:Y:S06]  /*f1c0*/  BRA `(.L_x_7850) ;  /* 0x0000000400107947 */ /* 0x000fec0003800000 */
.L_x_7863:
        /* <DEDUP_REMOVED lines=21> */
.L_x_7872:
[----:B------:R-:W-:Y:S05]  /*f320*/  BSYNC.RECONVERGENT B1 ;  /* 0x0000000000017941 */ /* 0x000fea0003800200 */
.L_x_7871:
[----:B------:R-:W-:Y:S01]  /*f330*/  IMAD.SHL.U32 R0, R0, 0x200000, RZ ;  /* 0x0020000000007824 */ /* 0x000fe200078e00ff */
[----:B------:R-:W-:-:S04]  /*f340*/  LEA R2, R2, 0x37800000, 0x17 ;  /* 0x3780000002027811 */ /* 0x000fc800078eb8ff */
[----:B------:R-:W-:-:S07]  /*f350*/  LOP3.LUT R4, R2, R0, R7, 0xfe, !PT ;  /* 0x0000000002047212 */ /* 0x000fce00078efe07 */
.L_x_7870:
[----:B------:R-:W-:Y:S05]  /*f360*/  BSYNC.RECONVERGENT B0 ;  /* 0x0000000000007941 */ /* 0x000fea0003800200 */
.L_x_7869:
[----:B------:R-:W0:Y:S02]  /*f370*/  F2I.FTZ.TRUNC.NTZ R4, R4 ;  /* 0x0000000400047305 */ /* 0x000e24000021f100 */
[----:B0-----:R-:W-:Y:S01]  /*f380*/  PRMT R0, R4, 0x7610, R0 ;  /* 0x0000761004007816 */ /* 0x001fe20000000000 */
[----:B------:R-:W-:Y:S06]  /*f390*/  BRA `(.L_x_7850) ;  /* 0x00000000009c7947 */ /* 0x000fec0003800000 */
.L_x_7862:
        /* <DEDUP_REMOVED lines=14> */
.L_x_7876:
[----:B------:R-:W-:Y:S05]  /*f480*/  BSYNC.RECONVERGENT B0 ;  /* 0x0000000000007941 */ /* 0x000fea0003800200 */
.L_x_7875:
[----:B------:R-:W0:Y:S02]  /*f490*/  F2I.FTZ.TRUNC.NTZ R4, R4 ;  /* 0x0000000400047305 */ /* 0x000e24000021f100 */
[----:B0-----:R-:W-:Y:S01]  /*f4a0*/  PRMT R0, R4, 0x7610, R0 ;  /* 0x0000761004007816 */ /* 0x001fe20000000000 */
[----:B------:R-:W-:Y:S06]  /*f4b0*/  BRA `(.L_x_7850) ;  /* 0x0000000000547947 */ /* 0x000fec0003800000 */
.L_x_7849:
        /* <DEDUP_REMOVED lines=16> */
.L_x_7877:
[----:B------:R-:W-:Y:S01]  /*f5c0*/  PRMT R0, RZ, 0x7610, R0 ;  /* 0x00007610ff007816 */ /* 0x000fe20000000000 */
[----:B------:R-:W-:Y:S06]  /*f5d0*/  BRA `(.L_x_7850) ;  /* 0x00000000000c7947 */ /* 0x000fec0003800000 */
.L_x_7874:
[----:B------:R0:W5:Y:S01]  /*f5e0*/  LDG.E.U16 R0, desc[UR36][R2.64] ;  /* 0x0000002402007981 */ /* 0x000162000c1e1500 */
[----:B------:R-:W-:Y:S05]  /*f5f0*/  BRA `(.L_x_7850) ;  /* 0x0000000000047947 */ /* 0x000fea0003800000 */
.L_x_7873:
[----:B------:R0:W5:Y:S02]  /*f600*/  LDG.E.U16 R0, desc[UR36][R2.64] ;  /* 0x0000002402007981 */ /* 0x000164000c1e1500 */
.L_x_7850:
[----:B------:R-:W-:Y:S01]  /*f610*/  UPRMT UR4, UR43, 0x9910, URZ ;  /* 0x000099102b047896 */ /* 0x000fe200080000ff */
[----:B0-2345:R-:W-:Y:S02]  /*f620*/  PRMT R2, R0, 0x9910, RZ ;  /* 0x0000991000027816 */ /* 0x03dfe400000000ff */
[----:B-1----:R-:W-:Y:S01]  /*f630*/  PRMT R0, R19, 0x9910, RZ ;  /* 0x0000991013007816 */ /* 0x002fe200000000ff */
[----:B------:R-:W-:Y:S01]  /*f640*/  UISETP.GT.AND UP0, UPT, UR4, 0x9, UPT ;  /* 0x000000090400788c */ /* 0x000fe2000bf04270 */
[----:B------:R-:W-:-:S04]  /*f650*/  ISETP.NE.AND P0, PT, R2, RZ, PT ;  /* 0x000000ff0200720c */ /* 0x000fc80003f05270 */
[----:B------:R-:W-:-:S04]  /*f660*/  ISETP.NE.XOR P0, PT, R0, RZ, P0 ;  /* 0x000000ff0000720c */ /* 0x000fc80000705a70 */
        /* <DEDUP_REMOVED lines=12> */
.L_x_7881:
[----:B------:R-:W-:Y:S01]  /*f730*/  STG.E.U8 desc[UR36][R16.64], R2 ;  /* 0x0000000210007986 */ /* 0x000fe2000c101124 */
[----:B------:R-:W-:Y:S05]  /*f740*/  EXIT ;  /* 0x000000000000794d */ /* 0x000fea0003800000 */
.L_x_7880:
        /* <DEDUP_REMOVED lines=9> */
.L_x_7884:
[----:B------:R-:W-:Y:S01]  /*f7e0*/  STG.E desc[UR36][R16.64], R2 ;  /* 0x0000000210007986 */ /* 0x000fe2000c101924 */
[----:B------:R-:W-:Y:S05]  /*f7f0*/  EXIT ;  /* 0x000000000000794d */ /* 0x000fea0003800000 */
.L_x_7883:
[----:B------:R-:W-:Y:S01]  /*f800*/  STG.E.U16 desc[UR36][R16.64], R2 ;  /* 0x0000000210007986 */ /* 0x000fe2000c101524 */
[----:B------:R-:W-:Y:S05]  /*f810*/  EXIT ;  /* 0x000000000000794d */ /* 0x000fea0003800000 */
.L_x_7879:
        /* <DEDUP_REMOVED lines=9> */
.L_x_7886:
[----:B------:R-:W-:-:S04]  /*f8b0*/  I2FP.F32.U32 R0, R2 ;  /* 0x0000000200007245 */ /* 0x000fc80000201000 */
[----:B------:R-:W-:-:S05]  /*f8c0*/  F2FP.F16.F32.PACK_AB R0, RZ, R0 ;  /* 0x00000000ff00723e */ /* 0x000fca00000000ff */
[----:B------:R-:W-:Y:S01]  /*f8d0*/  STG.E.U16 desc[UR36][R16.64], R0 ;  /* 0x0000000010007986 */ /* 0x000fe2000c101524 */
[----:B------:R-:W-:Y:S05]  /*f8e0*/  EXIT ;  /* 0x000000000000794d */ /* 0x000fea0003800000 */
.L_x_7885:
        /* <DEDUP_REMOVED lines=10> */
.L_x_7888:
[----:B------:R-:W-:-:S04]  /*f990*/  I2FP.F32.U32 R2, R2 ;  /* 0x0000000200027245 */ /* 0x000fc80000201000 */
[----:B------:R-:W-:-:S04]  /*f9a0*/  F2FP.F16.F32.PACK_AB R3, RZ, R2 ;  /* 0x00000002ff03723e */ /* 0x000fc800000000ff */
[----:B------:R-:W-:-:S05]  /*f9b0*/  PRMT R3, R3, 0x5410, RZ ;  /* 0x0000541003037816 */ /* 0x000fca00000000ff */
[----:B------:R-:W-:Y:S01]  /*f9c0*/  STG.E desc[UR36][R16.64], R3 ;  /* 0x0000000310007986 */ /* 0x000fe2000c101924 */
[----:B------:R-:W-:Y:S05]  /*f9d0*/  EXIT ;  /* 0x000000000000794d */ /* 0x000fea0003800000 */
.L_x_7887:
[----:B------:R-:W0:Y:S02]  /*f9e0*/  I2F.F64.U32 R2, R2 ;  /* 0x0000000200027312 */ /* 0x000e240000201800 */
[----:B0-----:R-:W-:Y:S01]  /*f9f0*/  STG.E.64 desc[UR36][R16.64], R2 ;  /* 0x0000000210007986 */ /* 0x001fe2000c101b24 */
[----:B------:R-:W-:Y:S05]  /*fa00*/  EXIT ;  /* 0x000000000000794d */ /* 0x000fea0003800000 */
.L_x_7878:
        /* <DEDUP_REMOVED lines=12> */
.L_x_7892:
        /* <DEDUP_REMOVED lines=16> */
.L_x_7895:
[----:B------:R-:W-:-:S07]  /*fbd0*/  PRMT R8, R0, 0x7610, R8 ;  /* 0x0000761000087816 */ /* 0x000fce0000000008 */
.L_x_7894:
[----:B------:R-:W-:Y:S05]  /*fbe0*/  BSYNC.RECONVERGENT B0 ;  /* 0x0000000000007941 */ /* 0x000fea0003800200 */
.L_x_7893:
[----:B------:R-:W-:Y:S01]  /*fbf0*/  STG.E.U8 desc[UR36][R16.64], R8 ;  /* 0x0000000810007986 */ /* 0x000fe2000c101124 */
[----:B------:R-:W-:Y:S05]  /*fc00*/  EXIT ;  /* 0x000000000000794d */ /* 0x000fea0003800000 */
.L_x_7891:
        /* <DEDUP_REMOVED lines=16> */
.L_x_7898:
[----:B------:R-:W-:-:S07]  /*fd10*/  PRMT R8, R0, 0x7610, R8 ;  /* 0x0000761000087816 */ /* 0x000fce0000000008 */
.L_x_7897:
[----:B------:R-:W-:Y:S05]  /*fd20*/  BSYNC.RECONVERGENT B0 ;  /* 0x0000000000007941 */ /* 0x000fea0003800200 */
.L_x_7896:
[----:B------:R-:W-:Y:S01]  /*fd30*/  STG.E.U8 desc[UR36][R16.64], R8 ;  /* 0x0000000810007986 */ /* 0x000fe2000c101124 */
[----:B------:R-:W-:Y:S05]  /*fd40*/  EXIT ;  /* 0x000000000000794d */ /* 0x000fea0003800000 */
.L_x_7890:
        /* <DEDUP_REMOVED lines=21> */
.L_x_7900:
[----:B------:R-:W-:-:S05]  /*fea0*/  IMAD.MOV.U32 R3, RZ, RZ, RZ ;  /* 0x000000ffff037224 */ /* 0x000fca00078e00ff */
[----:B------:R-:W-:Y:S01]  /*feb0*/  STG.E.64 desc[UR36][R16.64], R2 ;  /* 0x0000000210007986 */ /* 0x000fe2000c101b24 */
[----:B------:R-:W-:Y:S05]  /*fec0*/  EXIT ;  /* 0x000000000000794d */ /* 0x000fea0003800000 */
.L_x_7899:
[----:B------:R-:W-:Y:S01]  /*fed0*/  STG.E desc[UR36][R16.64], R2 ;  /* 0x0000000210007986 */ /* 0x000fe2000c101924 */
[----:B------:R-:W-:Y:S05]  /*fee0*/  EXIT ;  /* 0x000000000000794d */ /* 0x000fea0003800000 */
.L_x_7889:
        /* <DEDUP_REMOVED lines=8> */
.L_x_7902:
[----:B------:R-:W0:Y:S01]  /*ff70*/  I2F.F64.U32 R4, R2 ;  /* 0x0000000200047312 */ /* 0x000e220000201800 */
[----:B------:R-:W-:-:S05]  /*ff80*/  CS2R R6, SRZ ;  /* 0x0000000000067805 */ /* 0x000fca000001ff00 */
[----:B0-----:R-:W-:Y:S01]  /*ff90*/  STG.E.128 desc[UR36][R16.64], R4 ;  /* 0x0000000410007986 */ /* 0x001fe2000c101d24 */
[----:B------:R-:W-:Y:S05]  /*ffa0*/  EXIT ;  /* 0x000000000000794d */ /* 0x000fea0003800000 */
.L_x_7901:
[----:B------:R-:W-:-:S09]  /*ffb0*/  UISETP.NE.AND UP0, UPT, UR4, 0xf, UPT ;  /* 0x0000000f0400788c */ /* 0x000fd2000bf05270 */
[----:B------:R-:W-:Y:S05]  /*ffc0*/  BRA.U !UP0, `(.L_x_7903) ;  /* 0x0000000108d47547 */ /* 0x000fea000b800000 */
[----:B------:R-:W-:-:S09]  /*ffd0*/  UISETP.NE.AND UP0, UPT, UR4, 0x17, UPT ;  /* 0x000000170400788c */ /* 0x000fd2000bf05270 */
[----:B------:R-:W-:Y:S05]  /*ffe0*/  BRA.U !UP0, `(.L_x_7904) ;  /* 0x0000000108847547 */ /* 0x000fea000b800000 */
[----:B------:R-:W-:-:S09]  /*fff0*/  UISETP.NE.AND UP0, UPT, UR4, 0x18, UPT ;  /* 0x000000180400788c */ /* 0x000fd2000bf05270 */
[----:B------:R-:W-:Y:S05]  /*10000*/  BRA.U !UP0, `(.L_x_7905) ;  /* 0x0000000108447547 */ /* 0x000fea000b800000 */
.L_x_7882:
        /* <DEDUP_REMOVED lines=16> */
.L_x_7906:
[----:B------:R-:W-:Y:S05]  /*10110*/  EXIT ;  /* 0x000000000000794d */ /* 0x000fea0003800000 */
.L_x_7905:
        /* <DEDUP_REMOVED lines=11> */
.L_x_7908:
[----:B------:R-:W-:Y:S05]  /*101d0*/  BSYNC.RECONVERGENT B0 ;  /* 0x0000000000007941 */ /* 0x000fea0003800200 */
.L_x_7907:
[----:B------:R-:W-:Y:S01]  /*101e0*/  STG.E.U8 desc[UR36][R16.64], R3 ;  /* 0x0000000310007986 */ /* 0x000fe2000c101124 */
[----:B------:R-:W-:Y:S05]  /*101f0*/  EXIT ;  /* 0x000000000000794d */ /* 0x000fea0003800000 */
.L_x_7904:
        /* <DEDUP_REMOVED lines=13> */
.L_x_7909:
[----:B------:R-:W-:Y:S01]  /*102d0*/  IMAD.MOV.U32 R3, RZ, RZ, 0x7f ;  /* 0x0000007fff037424 */ /* 0x000fe200078e00ff */
[----:B------:R-:W-:-:S04]  /*102e0*/  ISETP.GT.U32.AND P0, PT, R5, 0x7f800000, PT ;  /* 0x7f8000000500780c */ /* 0x000fc80003f04070 */
[----:B------:R-:W-:-:S05]  /*102f0*/  SEL R3, R3, 0x7c, P0 ;  /* 0x0000007c03037807 */ /* 0x000fca0000000000 */
[----:B------:R-:W-:Y:S01]  /*10300*/  STG.E.U8 desc[UR36][R16.64], R3 ;  /* 0x0000000310007986 */ /* 0x000fe2000c101124 */
[----:B------:R-:W-:Y:S05]  /*10310*/  EXIT ;  /* 0x000000000000794d */ /* 0x000fea0003800000 */
.L_x_7903:
[----:B------:R-:W-:-:S04]  /*10320*/  I2FP.F32.U32 R0, R2 ;  /* 0x0000000200007245 */ /* 0x000fc80000201000 */
[----:B------:R-:W-:-:S05]  /*10330*/  F2FP.BF16.F32.PACK_AB R0, RZ, R0 ;  /* 0x00000000ff00723e */ /* 0x000fca00000010ff */
[----:B------:R-:W-:Y:S01]  /*10340*/  STG.E.U16 desc[UR36][R16.64], R0 ;  /* 0x0000000010007986 */ /* 0x000fe2000c101524 */
[----:B------:R-:W-:Y:S05]  /*10350*/  EXIT ;  /* 0x000000000000794d */ /* 0x000fea0003800000 */
.L_x_7910:
        /* <DEDUP_REMOVED lines=10> */
.L_x_43441:


//--------------------- .text._ZN2at6native27unrolled_elementwise_kernelINS0_13BinaryFunctorIssbZZZNS0_23logical_xor_kernel_cudaERNS_14TensorIteratorEENKUlvE0_clEvENKUlvE3_clEvEUlssE_EESt5arrayIPcLm3EELi4E23TrivialOffsetCalculatorILi2EjESC_ILi1EjENS0_6memory12LoadWithCastILi2EEENSF_13StoreWithCastILi1EEEEEviT_T0_T2_T3_T4_T5_ --------------------------
	.section	.text._ZN2at6native27unrolled_elementwise_kernelINS0_13BinaryFunctorIssbZZZNS0_23logical_xor_kernel_cudaERNS_14TensorIteratorEENKUlvE0_clEvENKUlvE3_clEvEUlssE_EESt5arrayIPcLm3EELi4E23TrivialOffsetCalculatorILi2EjESC_ILi1EjENS0_6memory12LoadWithCastILi2EEENSF_13StoreWithCastILi1EEEEEviT_T0_T2_T3_T4_T5_,"ax",@progbits
	.align	128
        .global         _ZN2at6native27unrolled_elementwise_kernelINS0_13BinaryFunctorIssbZZZNS0_23logical_xor_kernel_cudaERNS_14TensorIteratorEENKUlvE0_clEvENKUlvE3_clEvEUlssE_EESt5arrayIPcLm3EELi4E23TrivialOffsetCalculatorILi2EjESC_ILi1EjENS0_6memory12LoadWithCastILi2EEENSF_13StoreWithCastILi1EEEEEviT_T0_T2_T3_T4_T5_
        .type           _ZN2at6native27unrolled_elementwise_kernelINS0_13BinaryFunctorIssbZZZNS0_23logical_xor_kernel_cudaERNS_14TensorIteratorEENKUlvE0_clEvENKUlvE3_clEvEUlssE_EESt5arrayIPcLm3EELi4E23TrivialOffsetCalculatorILi2EjESC_ILi1EjENS0_6memory12LoadWithCastILi2EEENSF_13StoreWithCastILi1EEEEEviT_T0_T2_T3_T4_T5_,@function
        .size           _ZN2at6native27unrolled_elementwise_kernelINS0_13BinaryFunctorIssbZZZNS0_23logical_xor_kernel_cudaERNS_14TensorIteratorEENKUlvE0_clEvENKUlvE3_clEvEUlssE_EESt5arrayIPcLm3EELi4E23TrivialOffsetCalculatorILi2EjESC_ILi1EjENS0_6memory12LoadWithCastILi2EEENSF_13StoreWithCastILi1EEEEEviT_T0_T2_T3_T4_T5_,(.L_x_43442 - _ZN2at6native27unrolled_elementwise_kernelINS0_13BinaryFunctorIssbZZZNS0_23logical_xor_kernel_cudaERNS_14TensorIteratorEENKUlvE0_clEvENKUlvE3_clEvEUlssE_EESt5arrayIPcLm3EELi4E23TrivialOffsetCalculatorILi2EjESC_ILi1EjENS0_6memory12LoadWithCastILi2EEENSF_13StoreWithCastILi1EEEEEviT_T0_T2_T3_T4_T5_)
        .other          _ZN2at6native27unrolled_elementwise_kernelINS0_13BinaryFunctorIssbZZZNS0_23logical_xor_kernel_cudaERNS_14TensorIteratorEENKUlvE0_clEvENKUlvE3_clEvEUlssE_EESt5arrayIPcLm3EELi4E23TrivialOffsetCalculatorILi2EjESC_ILi1EjENS0_6memory12LoadWithCastILi2EEENSF_13StoreWithCastILi1EEEEEviT_T0_T2_T3_T4_T5_,@"STO_CUDA_ENTRY STV_DEFAULT"
_ZN2at6native27unrolled_elementwise_kernelINS0_13BinaryFunctorIssbZZZNS0_23logical_xor_kernel_cudaERNS_14TensorIteratorEENKUlvE0_clEvENKUlvE3_clEvEUlssE_EESt5arrayIPcLm3EELi4E23TrivialOffsetCalculatorILi2EjESC_ILi1EjENS0_6memory12LoadWithCastILi2EEENSF_13StoreWithCastILi1EEEEEviT_T0_T2_T3_T4_T5_:
.text._ZN2at6native27unrolled_elementwise_kernelINS0_13BinaryFunctorIssbZZZNS0_23logical_xor_kernel_cudaERNS_14TensorIteratorEENKUlvE0_clEvENKUlvE3_clEvEUlssE_EESt5arrayIPcLm3EELi4E23TrivialOffsetCalculatorILi2EjESC_ILi1EjENS0_6memory12LoadWithCastILi2EEENSF_13StoreWithCastILi1EEEEEviT_T0_T2_T3_T4_T5_:
        /* <DEDUP_REMOVED lines=35> */
.L_x_7916:
[----:B------:R3:W5:Y:S01]  /*0230*/  LDG.E.U8 R22, desc[UR36][R2.64] ;  /* 0x0000002402167981 */ /* 0x000762000c1e1100 */
[----:B------:R-:W-:Y:S05]  /*0240*/  BRA `(.L_x_7918) ;  /* 0x0000000c004c7947 */ /* 0x000fea0003800000 */
.L_x_7915:
        /* <DEDUP_REMOVED lines=8> */
.L_x_7920:
[----:B------:R1:W5:Y:S01]  /*02d0*/  LDG.E.U16 R22, desc[UR36][R2.64] ;  /* 0x0000002402167981 */ /* 0x000362000c1e1500 */
[----:B------:R-:W-:Y:S05]  /*02e0*/  BRA `(.L_x_7918) ;  /* 0x0000000c00247947 */ /* 0x000fea0003800000 */
.L_x_7919:
[----:B------:R2:W5:Y:S01]  /*02f0*/  LDG.E.U16 R22, desc[UR36][R2.64] ;  /* 0x0000002402167981 */ /* 0x000562000c1e1500 */
[----:B------:R-:W-:Y:S05]  /*0300*/  BRA `(.L_x_7918) ;  /* 0x0000000c001c7947 */ /* 0x000fea0003800000 */
.L_x_7914:
        /* <DEDUP_REMOVED lines=9> */
.L_x_7922:
[----:B------:R-:W2:Y:S02]  /*03a0*/  LDG.E.U16 R0, desc[UR36][R2.64] ;  /* 0x0000002402007981 */ /* 0x000ea4000c1e1500 */
[----:B--2---:R-:W-:-:S06]  /*03b0*/  HADD2.F32 R0, -RZ, R0.H0_H0 ;  /* 0x20000000ff007230 */ /* 0x004fcc0000004100 */
[----:B------:R-:W0:Y:S02]  /*03c0*/  F2I.FTZ.TRUNC.NTZ R0, R0 ;  /* 0x0000000000007305 */ /* 0x000e24000021f100 */
[----:B0-----:R-:W-:Y:S01]  /*03d0*/  PRMT R22, R0, 0x7610, R22 ;  /* 0x0000761000167816 */ /* 0x001fe20000000016 */
[----:B------:R-:W-:Y:S06]  /*03e0*/  BRA `(.L_x_7918) ;  /* 0x0000000800e47947 */ /* 0x000fec0003800000 */
.L_x_7921:
        /* <DEDUP_REMOVED lines=9> */
.L_x_7924:
[----:B------:R-:W2:Y:S02]  /*0480*/  LDG.E.U16 R2, desc[UR36][R2.64] ;  /* 0x0000002402027981 */ /* 0x000ea4000c1e1500 */
[----:B--2---:R-:W-:-:S06]  /*0490*/  HADD2.F32 R0, -RZ, R2.H0_H0 ;  /* 0x20000002ff007230 */ /* 0x004fcc0000004100 */
[----:B------:R-:W0:Y:S02]  /*04a0*/  F2I.FTZ.TRUNC.NTZ R0, R0 ;  /* 0x0000000000007305 */ /* 0x000e24000021f100 */
[----:B0-----:R-:W-:Y:S01]  /*04b0*/  PRMT R22, R0, 0x7610, R22 ;  /* 0x0000761000167816 */ /* 0x001fe20000000016 */
[----:B------:R-:W-:Y:S06]  /*04c0*/  BRA `(.L_x_7918) ;  /* 0x0000000800ac7947 */ /* 0x000fec0003800000 */
.L_x_7923:
[----:B------:R-:W2:Y:S02]  /*04d0*/  LDG.E.64 R2, desc[UR36][R2.64] ;  /* 0x0000002402027981 */ /* 0x000ea4000c1e1b00 */
[----:B--2---:R0:W1:Y:S01]  /*04e0*/  F2I.F64.TRUNC R22, R2 ;  /* 0x0000000200167311 */ /* 0x004062000030d100 */
[----:B------:R-:W-:Y:S05]  /*04f0*/  BRA `(.L_x_7918) ;  /* 0x0000000800a07947 */ /* 0x000fea0003800000 */
.L_x_7913:
        /* <DEDUP_REMOVED lines=12> */
.L_x_7927:
[----:B------:R-:W2:Y:S02]  /*05c0*/  LDG.E.64 R2, desc[UR36][R2.64] ;  /* 0x0000002402027981 */ /* 0x000ea4000c1e1b00 */
[----:B--2---:R0:W1:Y:S01]  /*05d0*/  F2I.F64.TRUNC R22, R2 ;  /* 0x0000000200167311 */ /* 0x004062000030d100 */
[----:B------:R-:W-:Y:S05]  /*05e0*/  BRA `(.L_x_7918) ;  /* 0x0000000800647947 */ /* 0x000fea0003800000 */
.L_x_7926:
        /* <DEDUP_REMOVED lines=27> */
.L_x_7929:
        /* <DEDUP_REMOVED lines=14> */
.L_x_7928:
[----:B------:R-:W2:Y:S02]  /*0880*/  LDG.E.U16 R0, desc[UR36][R2.64] ;  /* 0x0000002402007981 */ /* 0x000ea4000c1e1500 */
[----:B--2---:R-:W-:-:S06]  /*0890*/  IMAD.U32 R0, R0, 0x10000, RZ ;  /* 0x0001000000007824 */ /* 0x004fcc00078e00ff */
[----:B------:R-:W0:Y:S02]  /*08a0*/  F2I.FTZ.TRUNC.NTZ R0, R0 ;  /* 0x0000000000007305 */ /* 0x000e24000021f100 */
[----:B0-----:R-:W-:Y:S01]  /*08b0*/  PRMT R22, R0, 0x7610, R22 ;  /* 0x0000761000167816 */ /* 0x001fe20000000016 */
[----:B------:R-:W-:Y:S06]  /*08c0*/  BRA `(.L_x_7918) ;  /* 0x0000000400ac7947 */ /* 0x000fec0003800000 */
.L_x_7925:
        /* <DEDUP_REMOVED lines=10> */
.L_x_7932:
        /* <DEDUP_REMOVED lines=21> */
.L_x_7936:
[----:B------:R-:W-:Y:S05]  /*0ac0*/  BSYNC.RECONVERGENT B1 ;  /* 0x0000000000017941 */ /* 0x000fea0003800200 */
.L_x_7935:
[----:B------:R-:W-:Y:S01]  /*0ad0*/  IMAD.SHL.U32 R0, R0, 0x100000, RZ ;  /* 0x0010000000007824 */ /* 0x000fe200078e00ff */
[----:B------:R-:W-:-:S04]  /*0ae0*/  LEA R2, R2, 0x3b800000, 0x17 ;  /* 0x3b80000002027811 */ /* 0x000fc800078eb8ff */
[----:B------:R-:W-:-:S07]  /*0af0*/  LOP3.LUT R0, R2, R0, R7, 0xfe, !PT ;  /* 0x0000000002007212 */ /* 0x000fce00078efe07 */
.L_x_7934:
[----:B------:R-:W-:Y:S05]  /*0b00*/  BSYNC.RECONVERGENT B0 ;  /* 0x0000000000007941 */ /* 0x000fea0003800200 */
.L_x_7933:
[----:B------:R-:W0:Y:S02]  /*0b10*/  F2I.FTZ.TRUNC.NTZ R0, R0 ;  /* 0x0000000000007305 */ /* 0x000e24000021f100 */
[----:B0-----:R-:W-:Y:S01]  /*0b20*/  PRMT R22, R0, 0x7610, R22 ;  /* 0x0000761000167816 */ /* 0x001fe20000000016 */
[----:B------:R-:W-:Y:S06]  /*0b30*/  BRA `(.L_x_7918) ;  /* 0x0000000400107947 */ /* 0x000fec0003800000 */
.L_x_7931:
        /* <DEDUP_REMOVED lines=21> */
.L_x_7940:
[----:B------:R-:W-:Y:S05]  /*0c90*/  BSYNC.RECONVERGENT B1 ;  /* 0x0000000000017941 */ /* 0x000fea0003800200 */
.L_x_7939:
[----:B------:R-:W-:Y:S01]  /*0ca0*/  IMAD.SHL.U32 R0, R0, 0x200000, RZ ;  /* 0x0020000000007824 */ /* 0x000fe200078e00ff */
[----:B------:R-:W-:-:S04]  /*0cb0*/  LEA R2, R2, 0x37800000, 0x17 ;  /* 0x3780000002027811 */ /* 0x000fc800078eb8ff */
[----:B------:R-:W-:-:S07]  /*0cc0*/  LOP3.LUT R0, R2, R0, R7, 0xfe, !PT ;  /* 0x0000000002007212 */ /* 0x000fce00078efe07 */
.L_x_7938:
[----:B------:R-:W-:Y:S05]  /*0cd0*/  BSYNC.RECONVERGENT B0 ;  /* 0x0000000000007941 */ /* 0x000fea0003800200 */
.L_x_7937:
[----:B------:R-:W0:Y:S02]  /*0ce0*/  F2I.FTZ.TRUNC.NTZ R0, R0 ;  /* 0x0000000000007305 */ /* 0x000e24000021f100 */
[----:B0-----:R-:W-:Y:S01]  /*0cf0*/  PRMT R22, R0, 0x7610, R22 ;  /* 0x0000761000167816 */ /* 0x001fe20000000016 */
[----:B------:R-:W-:Y:S06]  /*0d00*/  BRA `(.L_x_7918) ;  /* 0x00000000009c7947 */ /* 0x000fec0003800000 */
.L_x_7930:
[----:B------:R-:W-:-:S09]  /*0d10*/  UISETP.NE.AND UP0, UPT, UR4, 0x1c, UPT ;  /* 0x0000001c0400788c */ /* 0x000fd2000bf05270 */
[----:B------:R-:W-:Y:S05]  /*0d20*/  BRA.U !UP0, `(.L_x_7941) ;  /* 0x0000000108907547 */ /* 0x000fea000b800000 */
[----:B------:R-:W-:-:S09]  /*0d30*/  UISETP.NE.AND UP0, UPT, UR4, 0x1d, UPT ;  /* 0x0000001d0400788c */ /* 0x000fd2000bf05270 */
[----:B------:R-:W-:Y:S05]  /*0d40*/  BRA.U !UP0, `(.L_x_7942) ;  /* 0x0000000108807547 */ /* 0x000fea000b800000 */
[----:B------:R-:W-:-:S09]  /*0d50*/  UISETP.NE.AND UP0, UPT, UR4, 0x2c, UPT ;  /* 0x0000002c0400788c */ /* 0x000fd2000bf05270 */
[----:B------:R-:W-:Y:S05]  /*0d60*/  BRA.U !UP0, `(.L_x_7943) ;  /* 0x0000000108487547 */ /* 0x000fea000b800000 */
.L_x_7917:
        /* <DEDUP_REMOVED lines=16> */
.L_x_7944:
[----:B------:R-:W-:Y:S01]  /*0e70*/  PRMT R22, RZ, 0x7610, R22 ;  /* 0x00007610ff167816 */ /* 0x000fe20000000016 */
[----:B------:R-:W-:Y:S06]  /*0e80*/  BRA `(.L_x_7918) ;  /* 0x00000000003c7947 */ /* 0x000fec0003800000 */
.L_x_7943:
        /* <DEDUP_REMOVED lines=8> */
.L_x_7946:
[----:B------:R-:W-:Y:S05]  /*0f10*/  BSYNC.RECONVERGENT B0 ;  /* 0x0000000000007941 */ /* 0x000fea0003800200 */
.L_x_7945:
[----:B------:R-:W0:Y:S02]  /*0f20*/  F2I.FTZ.TRUNC.NTZ R0, R0 ;  /* 0x0000000000007305 */ /* 0x000e24000021f100 */
[----:B0-----:R-:W-:Y:S01]  /*0f30*/  PRMT R22, R0, 0x7610, R22 ;  /* 0x0000761000167816 */ /* 0x001fe20000000016 */
[----:B------:R-:W-:Y:S06]  /*0f40*/  BRA `(.L_x_7918) ;  /* 0x00000000000c7947 */ /* 0x000fec0003800000 */
.L_x_7942:
[----:B------:R0:W5:Y:S01]  /*0f50*/  LDG.E.U16 R22, desc[UR36][R2.64] ;  /* 0x0000002402167981 */ /* 0x000162000c1e1500 */
[----:B------:R-:W-:Y:S05]  /*0f60*/  BRA `(.L_x_7918) ;  /* 0x0000000000047947 */ /* 0x000fea0003800000 */
.L_x_7941:
[----:B------:R0:W5:Y:S02]  /*0f70*/  LDG.E.U16 R22, desc[UR36][R2.64] ;  /* 0x0000002402167981 */ /* 0x000164000c1e1500 */
.L_x_7918:
[----:B01234-:R-:W0:Y:S01]  /*0f80*/  LDC.64 R2, c[0x0][0x398] ;  /* 0x0000e600ff027b82 */ /* 0x01fe220000000a00 */
        /* <DEDUP_REMOVED lines=17> */
.L_x_7950:
[----:B------:R1:W5:Y:S01]  /*10a0*/  LDG.E.U8 R0, desc[UR36][R2.64] ;  /* 0x0000002402007981 */ /* 0x000362000c1e1100 */
[----:B------:R-:W-:Y:S05]  /*10b0*/  BRA `(.L_x_7952) ;  /* 0x0000000c004c7947 */ /* 0x000fea0003800000 */
.L_x_7949:
        /* <DEDUP_REMOVED lines=8> */
.L_x_7954:
[----:B------:R3:W5:Y:S01]  /*1140*/  LDG.E.U16 R0, desc[UR36][R2.64] ;  /* 0x0000002402007981 */ /* 0x000762000c1e1500 */
[----:B------:R-:W-:Y:S05]  /*1150*/  BRA `(.L_x_7952) ;  /* 0x0000000c00247947 */ /* 0x000fea0003800000 */
.L_x_7953:
[----:B------:R2:W5:Y:S01]  /*1160*/  LDG.E.U16 R0, desc[UR36][R2.64] ;  /* 0x0000002402007981 */ /* 0x000562000c1e1500 */
[----:B------:R-:W-:Y:S05]  /*1170*/  BRA `(.L_x_7952) ;  /* 0x0000000c001c7947 */ /* 0x000fea0003800000 */
.L_x_7948:
        /* <DEDUP_REMOVED lines=9> */
.L_x_7956:
[----:B------:R-:W2:Y:S02]  /*1210*/  LDG.E.U16 R4, desc[UR36][R2.64] ;  /* 0x0000002402047981 */ /* 0x000ea4000c1e1500 */
[----:B--2---:R-:W-:-:S06]  /*1220*/  HADD2.F32 R4, -RZ, R4.H0_H0 ;  /* 0x20000004ff047230 */ /* 0x004fcc0000004100 */
[----:B------:R-:W0:Y:S02]  /*1230*/  F2I.FTZ.TRUNC.NTZ R4, R4 ;  /* 0x0000000400047305 */ /* 0x000e24000021f100 */
[----:B0-----:R-:W-:Y:S01]  /*1240*/  PRMT R0, R4, 0x7610, R0 ;  /* 0x0000761004007816 */ /* 0x001fe20000000000 */
[----:B------:R-:W-:Y:S06]  /*1250*/  BRA `(.L_x_7952) ;  /* 0x0000000800e47947 */ /* 0x000fec0003800000 */
.L_x_7955:
        /* <DEDUP_REMOVED lines=9> */
.L_x_7958:
[----:B------:R-:W2:Y:S02]  /*12f0*/  LDG.E.U16 R2, desc[UR36][R2.64] ;  /* 0x0000002402027981 */ /* 0x000ea4000c1e1500 */
[----:B--2---:R-:W-:-:S06]  /*1300*/  HADD2.F32 R4, -RZ, R2.H0_H0 ;  /* 0x20000002ff047230 */ /* 0x004fcc0000004100 */
[----:B------:R-:W0:Y:S02]  /*1310*/  F2I.FTZ.TRUNC.NTZ R4, R4 ;  /* 0x0000000400047305 */ /* 0x000e24000021f100 */
[----:B0-----:R-:W-:Y:S01]  /*1320*/  PRMT R0, R4, 0x7610, R0 ;  /* 0x0000761004007816 */ /* 0x001fe20000000000 */
[----:B------:R-:W-:Y:S06]  /*1330*/  BRA `(.L_x_7952) ;  /* 0x0000000800ac7947 */ /* 0x000fec0003800000 */
.L_x_7957:
[----:B------:R-:W2:Y:S02]  /*1340*/  LDG.E.64 R2, desc[UR36][R2.64] ;  /* 0x0000002402027981 */ /* 0x000ea4000c1e1b00 */
[----:B--2---:R0:W1:Y:S01]  /*1350*/  F2I.F64.TRUNC R0, R2 ;  /* 0x0000000200007311 */ /* 0x004062000030d100 */
[----:B------:R-:W-:Y:S05]  /*1360*/  BRA `(.L_x_7952) ;  /* 0x0000000800a07947 */ /* 0x000fea0003800000 */
.L_x_7947:
        /* <DEDUP_REMOVED lines=12> */
.L_x_7961:
[----:B------:R-:W2:Y:S02]  /*1430*/  LDG.E.64 R2, desc[UR36][R2.64] ;  /* 0x0000002402027981 */ /* 0x000ea4000c1e1b00 */
[----:B--2---:R0:W1:Y:S01]  /*1440*/  F2I.F64.TRUNC R0, R2 ;  /* 0x0000000200007311 */ /* 0x004062000030d100 */
[----:B------:R-:W-:Y:S05]  /*1450*/  BRA `(.L_x_7952) ;  /* 0x0000000800647947 */ /* 0x000fea0003800000 */
.L_x_7960:
        /* <DEDUP_REMOVED lines=27> */
.L_x_7963:
        /* <DEDUP_REMOVED lines=14> */
.L_x_7962:
[----:B------:R-:W2:Y:S02]  /*16f0*/  LDG.E.U16 R4, desc[UR36][R2.64] ;  /* 0x0000002402047981 */ /* 0x000ea4000c1e1500 */
[----:B--2---:R-:W-:-:S06]  /*1700*/  IMAD.U32 R4, R4, 0x10000, RZ ;  /* 0x0001000004047824 */ /* 0x004fcc00078e00ff */
[----:B------:R-:W0:Y:S02]  /*1710*/  F2I.FTZ.TRUNC.NTZ R4, R4 ;  /* 0x0000000400047305 */ /* 0x000e24000021f100 */
[----:B0-----:R-:W-:Y:S01]  /*1720*/  PRMT R0, R4, 0x7610, R0 ;  /* 0x0000761004007816 */ /* 0x001fe20000000000 */
[----:B------:R-:W-:Y:S06]  /*1730*/  BRA `(.L_x_7952) ;  /* 0x0000000400ac7947 */ /* 0x000fec0003800000 */
.L_x_7959:
        /* <DEDUP_REMOVED lines=10> */
.L_x_7966:
        /* <DEDUP_REMOVED lines=21> */
.L_x_7970:
[----:B------:R-:W-:Y:S05]  /*1930*/  BSYNC.RECONVERGENT B1 ;  /* 0x0000000000017941 */ /* 0x000fea0003800200 */
.L_x_7969:
[----:B------:R-:W-:Y:S01]  /*1940*/  IMAD.SHL.U32 R0, R0, 0x100000, RZ ;  /* 0x0010000000007824 */ /* 0x000fe200078e00ff */
[----:B------:R-:W-:-:S04]  /*1950*/  LEA R2, R2, 0x3b800000, 0x17 ;  /* 0x3b80000002027811 */ /* 0x000fc800078eb8ff */
[----:B------:R-:W-:-:S07]  /*1960*/  LOP3.LUT R4, R2, R0, R7, 0xfe, !PT ;  /* 0x0000000002047212 */ /* 0x000fce00078efe07 */
.L_x_7968:
[----:B------:R-:W-:Y:S05]  /*1970*/  BSYNC.RECONVERGENT B0 ;  /* 0x0000000000007941 */ /* 0x000fea0003800200 */
.L_x_7967:
[----:B------:R-:W0:Y:S02]  /*1980*/  F2I.FTZ.TRUNC.NTZ R4, R4 ;  /* 0x0000000400047305 */ /* 0x000e24000021f100 */
[----:B0-----:R-:W-:Y:S01]  /*1990*/  PRMT R0, R4, 0x7610, R0 ;  /* 0x0000761004007816 */ /* 0x001fe20000000000 */
[----:B------:R-:W-:Y:S06]  /*19a0*/  BRA `(.L_x_7952) ;  /* 0x0000000400107947 */ /* 0x000fec0003800000 */
.L_x_7965:
        /* <DEDUP_REMOVED lines=21> */
.L_x_7974:
[----:B------:R-:W-:Y:S05]  /*1b00*/  BSYNC.RECONVERGENT B1 ;  /* 0x0000000000017941 */ /* 0x000fea0003800200 */
.L_x_7973:
[----:B------:R-:W-:Y:S01]  /*1b10*/  IMAD.SHL.U32 R0, R0, 0x200000, RZ ;  /* 0x0020000000007824 */ /* 0x000fe200078e00ff */
[----:B------:R-:W-:-:S04]  /*1b20*/  LEA R2, R2, 0x37800000, 0x17 ;  /* 0x3780000002027811 */ /* 0x000fc800078eb8ff */
[----:B------:R-:W-:-:S07]  /*1b30*/  LOP3.LUT R4, R2, R0, R7, 0xfe, !PT ;  /* 0x0000000002047212 */ /* 0x000fce00078efe07 */
.L_x_7972:
[----:B------:R-:W-:Y:S05]  /*1b40*/  BSYNC.RECONVERGENT B0 ;  /* 0x0000000000007941 */ /* 0x000fea0003800200 */
.L_x_7971:
[----:B------:R-:W0:Y:S02]  /*1b50*/  F2I.FTZ.TRUNC.NTZ R4, R4 ;  /* 0x0000000400047305 */ /* 0x000e24000021f100 */
[----:B0-----:R-:W-:Y:S01]  /*1b60*/  PRMT R0, R4, 0x7610, R0 ;  /* 0x0000761004007816 */ /* 0x001fe20000000000 */
[----:B------:R-:W-:Y:S06]  /*1b70*/  BRA `(.L_x_7952) ;  /* 0x00000000009c7947 */ /* 0x000fec0003800000 */
.L_x_7964:
[----:B------:R-:W-:-:S09]  /*1b80*/  UISETP.NE.AND UP0, UPT, UR4, 0x1c, UPT ;  /* 0x0000001c0400788c */ /* 0x000fd2000bf05270 */
[----:B------:R-:W-:Y:S05]  /*1b90*/  BRA.U !UP0, `(.L_x_7975) ;  /* 0x0000000108907547 */ /* 0x000fea000b800000 */
[----:B------:R-:W-:-:S09]  /*1ba0*/  UISETP.NE.AND UP0, UPT, UR4, 0x1d, UPT ;  /* 0x0000001d0400788c */ /* 0x000fd2000bf05270 */
[----:B------:R-:W-:Y:S05]  /*1bb0*/  BRA.U !UP0, `(.L_x_7976) ;  /* 0x0000000108807547 */ /* 0x000fea000b800000 */
[----:B------:R-:W-:-:S09]  /*1bc0*/  UISETP.NE.AND UP0, UPT, UR4, 0x2c, UPT ;  /* 0x0000002c0400788c */ /* 0x000fd2000bf05270 */
[----:B------:R-:W-:Y:S05]  /*1bd0*/  BRA.U !UP0, `(.L_x_7977) ;  /* 0x0000000108487547 */ /* 0x000fea000b800000 */
.L_x_7951:
        /* <DEDUP_REMOVED lines=16> */
.L_x_7978:
[----:B------:R-:W-:Y:S01]  /*1ce0*/  PRMT R0, RZ, 0x7610, R0 ;  /* 0x00007610ff007816 */ /* 0x000fe20000000000 */
[----:B------:R-:W-:Y:S06]  /*1cf0*/  BRA `(.L_x_7952) ;  /* 0x00000000003c7947 */ /* 0x000fec0003800000 */
.L_x_7977:
        /* <DEDUP_REMOVED lines=8> */
.L_x_7980:
[----:B------:R-:W-:Y:S05]  /*1d80*/  BSYNC.RECONVERGENT B0 ;  /* 0x0000000000007941 */ /* 0x000fea0003800200 */
.L_x_7979:
[----:B------:R-:W0:Y:S02]  /*1d90*/  F2I.FTZ.TRUNC.NTZ R4, R4 ;  /* 0x0000000400047305 */ /* 0x000e24000021f100 */
[----:B0-----:R-:W-:Y:S01]  /*1da0*/  PRMT R0, R4, 0x7610, R0 ;  /* 0x0000761004007816 */ /* 0x001fe20000000000 */
[----:B------:R-:W-:Y:S06]  /*1db0*/  BRA `(.L_x_7952) ;  /* 0x00000000000c7947 */ /* 0x000fec0003800000 */
.L_x_7976:
[----:B------:R0:W5:Y:S01]  /*1dc0*/  LDG.E.U16 R0, desc[UR36][R2.64] ;  /* 0x0000002402007981 */ /* 0x000162000c1e1500 */
[----:B------:R-:W-:Y:S05]  /*1dd0*/  BRA `(.L_x_7952) ;  /* 0x0000000000047947 */ /* 0x000fea0003800000 */
.L_x_7975:
[----:B------:R0:W5:Y:S02]  /*1de0*/  LDG.E.U16 R0, desc[UR36][R2.64] ;  /* 0x0000002402007981 */ /* 0x000164000c1e1500 */
.L_x_7952:
[----:B-----5:R-:W-:Y:S02]  /*1df0*/  PRMT R22, R22, 0x9910, RZ ;  /* 0x0000991016167816 */ /* 0x020fe400000000ff */
[----:B01234-:R-:W-:-:S03]  /*1e00*/  PRMT R2, R0, 0x9910, RZ ;  /* 0x0000991000027816 */ /* 0x01ffc600000000ff */
[----:B------:R-:W-:Y:S01]  /*1e10*/  IMAD.MOV.U32 R0, RZ, RZ, R22 ;  /* 0x000000ffff007224 */ /* 0x000fe200078e0016 */
[----:B------:R-:W-:Y:S01]  /*1e20*/  ISETP.NE.AND P0, PT, R2, RZ, PT ;  /* 0x000000ff0200720c */ /* 0x000fe20003f05270 */
[----:B------:R-:W-:-:S03]  /*1e30*/  VIADD R2, R16, 0x80 ;  /* 0x0000008010027836 */ /* 0x000fc60000000000 */
[----:B------:R-:W-:Y:S02]  /*1e40*/  ISETP.NE.AND P1, PT, R0, RZ, PT ;  /* 0x000000ff0000720c */ /* 0x000fe40003f25270 */
[----:B------:R-:W-:Y:S02]  /*1e50*/  P2R R18, PR, RZ, 0x1 ;  /* 0x00000001ff127803 */ /* 0x000fe40000000000 */
[----:B------:R-:W-:-:S09]  /*1e60*/  P2R R22, PR, RZ, 0x2 ;  /* 0x00000002ff167803 */ /* 0x000fd20000000000 */
.L_x_7912:
[----:B------:R-:W-:Y:S05]  /*1e70*/  BSYNC.RECONVERGENT B6 ;  /* 0x0000000000067941 */ /* 0x000fea0003800200 */
.L_x_7911:
        /* <DEDUP_REMOVED lines=26> */
.L_x_7986:
[----:B------:R0:W5:Y:S01]  /*2020*/  LDG.E.U8 R23, desc[UR36][R4.64] ;  /* 0x0000002404177981 */ /* 0x000162000c1e1100 */
[----:B------:R-:W-:Y:S05]  /*2030*/  BRA `(.L_x_7988) ;  /* 0x0000000c00507947 */ /* 0x000fea0003800000 */
.L_x_7985:
        /* <DEDUP_REMOVED lines=8> */
.L_x_7990:
[----:B------:R0:W5:Y:S01]  /*20c0*/  LDG.E.U16 R23, desc[UR36][R4.64] ;  /* 0x0000002404177981 */ /* 0x000162000c1e1500 */
[----:B------:R-:W-:Y:S05]  /*20d0*/  BRA `(.L_x_7988) ;  /* 0x0000000c00287947 */ /* 0x000fea0003800000 */
.L_x_7989:
[----:B------:R0:W5:Y:S01]  /*20e0*/  LDG.E.U16 R23, desc[UR36][R4.64] ;  /* 0x0000002404177981 */ /* 0x000162000c1e1500 */
[----:B------:R-:W-:Y:S05]  /*20f0*/  BRA `(.L_x_7988) ;  /* 0x0000000c00207947 */ /* 0x000fea0003800000 */
.L_x_7984:
        /* <DEDUP_REMOVED lines=9> */
.L_x_7992:
[----:B------:R-:W2:Y:S02]  /*2190*/  LDG.E.U16 R0, desc[UR36][R4.64] ;  /* 0x0000002404007981 */ /* 0x000ea4000c1e1500 */
[----:B--2---:R-:W-:-:S06]  /*21a0*/  HADD2.F32 R0, -RZ, R0.H0_H0 ;  /* 0x20000000ff007230 */ /* 0x004fcc0000004100 */
[----:B------:R-:W0:Y:S02]  /*21b0*/  F2I.FTZ.TRUNC.NTZ R0, R0 ;  /* 0x0000000000007305 */ /* 0x000e24000021f100 */
[----:B0-----:R-:W-:Y:S01]  /*21c0*/  PRMT R23, R0, 0x7610, R23 ;  /* 0x0000761000177816 */ /* 0x001fe20000000017 */
[----:B------:R-:W-:Y:S06]  /*21d0*/  BRA `(.L_x_7988) ;  /* 0x0000000800e87947 */ /* 0x000fec0003800000 */
.L_x_7991:
        /* <DEDUP_REMOVED lines=9> */
.L_x_7994:
[----:B------:R-:W2:Y:S02]  /*2270*/  LDG.E.U16 R4, desc[UR36][R4.64] ;  /* 0x0000002404047981 */ /* 0x000ea4000c1e1500 */
[----:B--2---:R-:W-:-:S06]  /*2280*/  HADD2.F32 R0, -RZ, R4.H0_H0 ;  /* 0x20000004ff007230 */ /* 0x004fcc0000004100 */
[----:B------:R-:W0:Y:S02]  /*2290*/  F2I.FTZ.TRUNC.NTZ R0, R0 ;  /* 0x0000000000007305 */ /* 0x000e24000021f100 */
[----:B0-----:R-:W-:Y:S01]  /*22a0*/  PRMT R23, R0, 0x7610, R23 ;  /* 0x0000761000177816 */ /* 0x001fe20000000017 */
[----:B------:R-:W-:Y:S06]  /*22b0*/  BRA `(.L_x_7988) ;  /* 0x0000000800b07947 */ /* 0x000fec0003800000 */
.L_x_7993:
[----:B------:R-:W2:Y:S02]  /*22c0*/  LDG.E.64 R4, desc[UR36][R4.64] ;  /* 0x0000002404047981 */ /* 0x000ea4000c1e1b00 */
[----:B--2---:R0:W1:Y:S01]  /*22d0*/  F2I.F64.TRUNC R23, R4 ;  /* 0x0000000400177311 */ /* 0x004062000030d100 */
[----:B------:R-:W-:Y:S05]  /*22e0*/  BRA `(.L_x_7988) ;  /* 0x0000000800a47947 */ /* 0x000fea0003800000 */
.L_x_7983:
        /* <DEDUP_REMOVED lines=12> */
.L_x_7997:
[----:B------:R-:W2:Y:S02]  /*23b0*/  LDG.E.64 R4, desc[UR36][R4.64] ;  /* 0x0000002404047981 */ /* 0x000ea4000c1e1b00 */
[----:B--2---:R0:W1:Y:S01]  /*23c0*/  F2I.F64.TRUNC R23, R4 ;  /* 0x0000000400177311 */ /* 0x004062000030d100 */
[----:B------:R-:W-:Y:S05]  /*23d0*/  BRA `(.L_x_7988) ;  /* 0x0000000800687947 */ /* 0x000fea0003800000 */
.L_x_7996:
        /* <DEDUP_REMOVED lines=27> */
.L_x_7999:
        /* <DEDUP_REMOVED lines=15> */
.L_x_7998:
[----:B------:R-:W2:Y:S02]  /*2680*/  LDG.E.U16 R0, desc[UR36][R4.64] ;  /* 0x0000002404007981 */ /* 0x000ea4000c1e1500 */
[----:B--2---:R-:W-:-:S06]  /*2690*/  IMAD.U32 R0, R0, 0x10000, RZ ;  /* 0x0001000000007824 */ /* 0x004fcc00078e00ff */
[----:B------:R-:W0:Y:S02]  /*26a0*/  F2I.FTZ.TRUNC.NTZ R0, R0 ;  /* 0x0000000000007305 */ /* 0x000e24000021f100 */
[----:B0-----:R-:W-:Y:S01]  /*26b0*/  PRMT R23, R0, 0x7610, R23 ;  /* 0x0000761000177816 */ /* 0x001fe20000000017 */
[----:B------:R-:W-:Y:S06]  /*26c0*/  BRA `(.L_x_7988) ;  /* 0x0000000400ac7947 */ /* 0x000fec0003800000 */
.L_x_7995:
        /* <DEDUP_REMOVED lines=10> */
.L_x_8002:
        /* <DEDUP_REMOVED lines=21> */
.L_x_8006:
[----:B------:R-:W-:Y:S05]  /*28c0*/  BSYNC.RECONVERGENT B1 ;  /* 0x0000000000017941 */ /* 0x000fea0003800200 */
.L_x_8005:
[----:B------:R-:W-:Y:S01]  /*28d0*/  IMAD.SHL.U32 R0, R0, 0x100000, RZ ;  /* 0x0010000000007824 */ /* 0x000fe200078e00ff */
[----:B------:R-:W-:-:S04]  /*28e0*/  LEA R3, R3, 0x3b800000, 0x17 ;  /* 0x3b80000003037811 */ /* 0x000fc800078eb8ff */
[----:B------:R-:W-:-:S07]  /*28f0*/  LOP3.LUT R0, R3, R0, R7, 0xfe, !PT ;  /* 0x0000000003007212 */ /* 0x000fce00078efe07 */
.L_x_8004:
[----:B------:R-:W-:Y:S05]  /*2900*/  BSYNC.RECONVERGENT B0 ;  /* 0x0000000000007941 */ /* 0x000fea0003800200 */
.L_x_8003:
[----:B------:R-:W0:Y:S02]  /*2910*/  F2I.FTZ.TRUNC.NTZ R0, R0 ;  /* 0x0000000000007305 */ /* 0x000e24000021f100 */
[----:B0-----:R-:W-:Y:S01]  /*2920*/  PRMT R23, R0, 0x7610, R23 ;  /* 0x0000761000177816 */ /* 0x001fe20000000017 */
[----:B------:R-:W-:Y:S06]  /*2930*/  BRA `(.L_x_7988) ;  /* 0x0000000400107947 */ /* 0x000fec0003800000 */
.L_x_8001:
        /* <DEDUP_REMOVED lines=21> */
.L_x_8010:
[----:B------:R-:W-:Y:S05]  /*2a90*/  BSYNC.RECONVERGENT B1 ;  /* 0x0000000000017941 */ /* 0x000fea0003800200 */
.L_x_8009:
[----:B------:R-:W-:Y:S01]  /*2aa0*/  IMAD.SHL.U32 R0, R0, 0x200000, RZ ;  /* 0x0020000000007824 */ /* 0x000fe200078e00ff */
[----:B------:R-:W-:-:S04]  /*2ab0*/  LEA R3, R3, 0x37800000, 0x17 ;  /* 0x3780000003037811 */ /* 0x000fc800078eb8ff */
[----:B------:R-:W-:-:S07]  /*2ac0*/  LOP3.LUT R0, R3, R0, R7, 0xfe, !PT ;  /* 0x0000000003007212 */ /* 0x000fce00078efe07 */
.L_x_8008:
[----:B------:R-:W-:Y:S05]  /*2ad0*/  BSYNC.RECONVERGENT B0 ;  /* 0x0000000000007941 */ /* 0x000fea0003800200 */
.L_x_8007:
[----:B------:R-:W0:Y:S02]  /*2ae0*/  F2I.FTZ.TRUNC.NTZ R0, R0 ;  /* 0x0000000000007305 */ /* 0x000e24000021f100 */
[----:B0-----:R-:W-:Y:S01]  /*2af0*/  PRMT R23, R0, 0x7610, R23 ;  /* 0x0000761000177816 */ /* 0x001fe20000000017 */
[----:B------:R-:W-:Y:S06]  /*2b00*/  BRA `(.L_x_7988) ;  /* 0x00000000009c7947 */ /* 0x000fec0003800000 */
.L_x_8000:
        /* <DEDUP_REMOVED lines=14> */
.L_x_8014:
[----:B------:R-:W-:Y:S05]  /*2bf0*/  BSYNC.RECONVERGENT B0 ;  /* 0x0000000000007941 */ /* 0x000fea0003800200 */
.L_x_8013:
[----:B------:R-:W0:Y:S02]  /*2c00*/  F2I.FTZ.TRUNC.NTZ R0, R0 ;  /* 0x0000000000007305 */ /* 0x000e24000021f100 */
[----:B0-----:R-:W-:Y:S01]  /*2c10*/  PRMT R23, R0, 0x7610, R23 ;  /* 0x0000761000177816 */ /* 0x001fe20000000017 */
[----:B------:R-:W-:Y:S06]  /*2c20*/  BRA `(.L_x_7988) ;  /* 0x0000000000547947 */ /* 0x000fec0003800000 */
.L_x_7987:
        /* <DEDUP_REMOVED lines=16> */
.L_x_8015:
[----:B------:R-:W-:Y:S01]  /*2d30*/  PRMT R23, RZ, 0x7610, R23 ;  /* 0x00007610ff177816 */ /* 0x000fe20000000017 */
[----:B------:R-:W-:Y:S06]  /*2d40*/  BRA `(.L_x_7988) ;  /* 0x00000000000c7947 */ /* 0x000fec0003800000 */
.L_x_8012:
[----:B------:R2:W5:Y:S01]  /*2d50*/  LDG.E.U16 R23, desc[UR36][R4.64] ;  /* 0x0000002404177981 */ /* 0x000562000c1e1500 */
[----:B------:R-:W-:Y:S05]  /*2d60*/  BRA `(.L_x_7988) ;  /* 0x0000000000047947 */ /* 0x000fea0003800000 */
.L_x_8011:
[----:B------:R3:W5:Y:S02]  /*2d70*/  LDG.E.U16 R23, desc[UR36][R4.64] ;  /* 0x0000002404177981 */ /* 0x000764000c1e1500 */
.L_x_7988:
[----:B0-234-:R-:W0:Y:S01]  /*2d80*/  LDC.64 R4, c[0x0][0x398] ;  /* 0x0000e600ff047b82 */ /* 0x01de220000000a00 */
[----:B------:R-:W2:Y:S01]  /*2d90*/  LDCU UR5, c[0x0][0x3ac] ;  /* 0x00007580ff0577ac */ /* 0x000ea20008000800 */
        /* <DEDUP_REMOVED lines=16> */
.L_x_8019:
[----:B------:R0:W5:Y:S01]  /*2ea0*/  LDG.E.U8 R0, desc[UR36][R4.64] ;  /* 0x0000002404007981 */ /* 0x000162000c1e1100 */
[----:B------:R-:W-:Y:S05]  /*2eb0*/  BRA `(.L_x_8021) ;  /* 0x0000000c00507947 */ /* 0x000fea0003800000 */
.L_x_8018:
        /* <DEDUP_REMOVED lines=8> */
.L_x_8023:
[----:B------:R0:W5:Y:S01]  /*2f40*/  LDG.E.U16 R0, desc[UR36][R4.64] ;  /* 0x0000002404007981 */ /* 0x000162000c1e1500 */
[----:B------:R-:W-:Y:S05]  /*2f50*/  BRA `(.L_x_8021) ;  /* 0x0000000c00287947 */ /* 0x000fea0003800000 */
.L_x_8022:
[----:B------:R0:W5:Y:S01]  /*2f60*/  LDG.E.U16 R0, desc[UR36][R4.64] ;  /* 0x0000002404007981 */ /* 0x000162000c1e1500 */
[----:B------:R-:W-:Y:S05]  /*2f70*/  BRA `(.L_x_8021) ;  /* 0x0000000c00207947 */ /* 0x000fea0003800000 */
.L_x_8017:
        /* <DEDUP_REMOVED lines=9> */
.L_x_8025:
[----:B------:R-:W2:Y:S02]  /*3010*/  LDG.E.U16 R3, desc[UR36][R4.64] ;  /* 0x0000002404037981 */ /* 0x000ea4000c1e1500 */
[----:B--2---:R-:W-:-:S06]  /*3020*/  HADD2.F32 R3, -RZ, R3.H0_H0 ;  /* 0x20000003ff037230 */ /* 0x004fcc0000004100 */
[----:B------:R-:W0:Y:S02]  /*3030*/  F2I.FTZ.TRUNC.NTZ R3, R3 ;  /* 0x0000000300037305 */ /* 0x000e24000021f100 */
[----:B0-----:R-:W-:Y:S01]  /*3040*/  PRMT R0, R3, 0x7610, R0 ;  /* 0x0000761003007816 */ /* 0x001fe20000000000 */
[----:B------:R-:W-:Y:S06]  /*3050*/  BRA `(.L_x_8021) ;  /* 0x0000000800e87947 */ /* 0x000fec0003800000 */
.L_x_8024:
        /* <DEDUP_REMOVED lines=9> */
.L_x_8027:
[----:B------:R-:W2:Y:S02]  /*30f0*/  LDG.E.U16 R4, desc[UR36][R4.64] ;  /* 0x0000002404047981 */ /* 0x000ea4000c1e1500 */
[----:B--2---:R-:W-:-:S06]  /*3100*/  HADD2.F32 R3, -RZ, R4.H0_H0 ;  /* 0x20000004ff037230 */ /* 0x004fcc0000004100 */
[----:B------:R-:W0:Y:S02]  /*3110*/  F2I.FTZ.TRUNC.NTZ R3, R3 ;  /* 0x0000000300037305 */ /* 0x000e24000021f100 */
[----:B0-----:R-:W-:Y:S01]  /*3120*/  PRMT R0, R3, 0x7610, R0 ;  /* 0x0000761003007816 */ /* 0x001fe20000000000 */
[----:B------:R-:W-:Y:S06]  /*3130*/  BRA `(.L_x_8021) ;  /* 0x0000000800b07947 */ /* 0x000fec0003800000 */
.L_x_8026:
[----:B------:R-:W2:Y:S02]  /*3140*/  LDG.E.64 R4, desc[UR36][R4.64] ;  /* 0x0000002404047981 */ /* 0x000ea4000c1e1b00 */
[----:B--2---:R0:W2:Y:S01]  /*3150*/  F2I.F64.TRUNC R0, R4 ;  /* 0x0000000400007311 */ /* 0x0040a2000030d100 */
[----:B------:R-:W-:Y:S05]  /*3160*/  BRA `(.L_x_8021) ;  /* 0x0000000800a47947 */ /* 0x000fea0003800000 */
.L_x_8016:
        /* <DEDUP_REMOVED lines=12> */
.L_x_8030:
[----:B------:R-:W2:Y:S02]  /*3230*/  LDG.E.64 R4, desc[UR36][R4.64] ;  /* 0x0000002404047981 */ /* 0x000ea4000c1e1b00 */
[----:B--2---:R4:W0:Y:S01]  /*3240*/  F2I.F64.TRUNC R0, R4 ;  /* 0x0000000400007311 */ /* 0x004822000030d100 */
[----:B------:R-:W-:Y:S05]  /*3250*/  BRA `(.L_x_8021) ;  /* 0x0000000800687947 */ /* 0x000fea0003800000 */
.L_x_8029:
        /* <DEDUP_REMOVED lines=27> */
.L_x_8032:
        /* <DEDUP_REMOVED lines=15> */
.L_x_8031:
[----:B------:R-:W2:Y:S02]  /*3500*/  LDG.E.U16 R3, desc[UR36][R4.64] ;  /* 0x0000002404037981 */ /* 0x000ea4000c1e1500 */
[----:B--2---:R-:W-:-:S06]  /*3510*/  IMAD.U32 R3, R3, 0x10000, RZ ;  /* 0x0001000003037824 */ /* 0x004fcc00078e00ff */
[----:B------:R-:W0:Y:S02]  /*3520*/  F2I.FTZ.TRUNC.NTZ R3, R3 ;  /* 0x0000000300037305 */ /* 0x000e24000021f100 */
[----:B0-----:R-:W-:Y:S01]  /*3530*/  PRMT R0, R3, 0x7610, R0 ;  /* 0x0000761003007816 */ /* 0x001fe20000000000 */
[----:B------:R-:W-:Y:S06]  /*3540*/  BRA `(.L_x_8021) ;  /* 0x0000000400ac7947 */ /* 0x000fec0003800000 */
.L_x_8028:
        /* <DEDUP_REMOVED lines=10> */
.L_x_8035:
        /* <DEDUP_REMOVED lines=21> */
.L_x_8039:
[----:B------:R-:W-:Y:S05]  /*3740*/  BSYNC.RECONVERGENT B1 ;  /* 0x0000000000017941 */ /* 0x000fea0003800200 */
.L_x_8038:
[----:B------:R-:W-:Y:S01]  /*3750*/  IMAD.SHL.U32 R0, R0, 0x100000, RZ ;  /* 0x0010000000007824 */ /* 0x000fe200078e00ff */
[----:B------:R-:W-:-:S04]  /*3760*/  LEA R3, R3, 0x3b800000, 0x17 ;  /* 0x3b80000003037811 */ /* 0x000fc800078eb8ff */
[----:B------:R-:W-:-:S07]  /*3770*/  LOP3.LUT R3, R3, R0, R7, 0xfe, !PT ;  /* 0x0000000003037212 */ /* 0x000fce00078efe07 */
.L_x_8037:
[----:B------:R-:W-:Y:S05]  /*3780*/  BSYNC.RECONVERGENT B0 ;  /* 0x0000000000007941 */ /* 0x000fea0003800200 */
.L_x_8036:
[----:B------:R-:W0:Y:S02]  /*3790*/  F2I.FTZ.TRUNC.NTZ R3, R3 ;  /* 0x0000000300037305 */ /* 0x000e24000021f100 */
[----:B0-----:R-:W-:Y:S01]  /*37a0*/  PRMT R0, R3, 0x7610, R0 ;  /* 0x0000761003007816 */ /* 0x001fe20000000000 */
[----:B------:R-:W-:Y:S06]  /*37b0*/  BRA `(.L_x_8021) ;  /* 0x0000000400107947 */ /* 0x000fec0003800000 */
.L_x_8034:
        /* <DEDUP_REMOVED lines=21> */
.L_x_8043:
[----:B------:R-:W-:Y:S05]  /*3910*/  BSYNC.RECONVERGENT B1 ;  /* 0x0000000000017941 */ /* 0x000fea0003800200 */
.L_x_8042:
[----:B------:R-:W-:Y:S01]  /*3920*/  IMAD.SHL.U32 R0, R0, 0x200000, RZ ;  /* 0x0020000000007824 */ /* 0x000fe200078e00ff */
[----:B------:R-:W-:-:S04]  /*3930*/  LEA R3, R3, 0x37800000, 0x17 ;  /* 0x3780000003037811 */ /* 0x000fc800078eb8ff */
[----:B------:R-:W-:-:S07]  /*3940*/  LOP3.LUT R3, R3, R0, R7, 0xfe, !PT ;  /* 0x0000000003037212 */ /* 0x000fce00078efe07 */
.L_x_8041:
[----:B------:R-:W-:Y:S05]  /*3950*/  BSYNC.RECONVERGENT B0 ;  /* 0x0000000000007941 */ /* 0x000fea0003800200 */
.L_x_8040:
[----:B------:R-:W0:Y:S02]  /*3960*/  F2I.FTZ.TRUNC.NTZ R3, R3 ;  /* 0x0000000300037305 */ /* 0x000e24000021f100 */
[----:B0-----:R-:W-:Y:S01]  /*3970*/  PRMT R0, R3, 0x7610, R0 ;  /* 0x0000761003007816 */ /* 0x001fe20000000000 */
[----:B------:R-:W-:Y:S06]  /*3980*/  BRA `(.L_x_8021) ;  /* 0x00000000009c7947 */ /* 0x000fec0003800000 */
.L_x_8033:
        /* <DEDUP_REMOVED lines=14> */
.L_x_8047:
[----:B------:R-:W-:Y:S05]  /*3a70*/  BSYNC.RECONVERGENT B0 ;  /* 0x0000000000007941 */ /* 0x000fea0003800200 */
.L_x_8046:
[----:B------:R-:W0:Y:S02]  /*3a80*/  F2I.FTZ.TRUNC.NTZ R3, R3 ;  /* 0x0000000300037305 */ /* 0x000e24000021f100 */
[----:B0-----:R-:W-:Y:S01]  /*3a90*/  PRMT R0, R3, 0x7610, R0 ;  /* 0x0000761003007816 */ /* 0x001fe20000000000 */
[----:B------:R-:W-:Y:S06]  /*3aa0*/  BRA `(.L_x_8021) ;  /* 0x0000000000547947 */ /* 0x000fec0003800000 */
.L_x_8020:
        /* <DEDUP_REMOVED lines=16> */
.L_x_8048:
[----:B------:R-:W-:Y:S01]  /*3bb0*/  PRMT R0, RZ, 0x7610, R0 ;  /* 0x00007610ff007816 */ /* 0x000fe20000000000 */
[----:B------:R-:W-:Y:S06]  /*3bc0*/  BRA `(.L_x_8021) ;  /* 0x00000000000c7947 */ /* 0x000fec0003800000 */
.L_x_8045:
[----:B------:R2:W5:Y:S01]  /*3bd0*/  LDG.E.U16 R0, desc[UR36][R4.64] ;  /* 0x0000002404007981 */ /* 0x000562000c1e1500 */
[----:B------:R-:W-:Y:S05]  /*3be0*/  BRA `(.L_x_8021) ;  /* 0x0000000000047947 */ /* 0x000fea0003800000 */
.L_x_8044:
[----:B------:R3:W5:Y:S02]  /*3bf0*/  LDG.E.U16 R0, desc[UR36][R4.64] ;  /* 0x0000002404007981 */ /* 0x000764000c1e1500 */
.L_x_8021:
[----:B-1---5:R-:W-:Y:S01]  /*3c00*/  PRMT R23, R23, 0x9910, RZ ;  /* 0x0000991017177816 */ /* 0x022fe200000000ff */
[----:B------:R-:W-:Y:S01]  /*3c10*/  VIADD R2, R2, 0x80 ;  /* 0x0000008002027836 */ /* 0x000fe20000000000 */
[----:B0-2---:R-:W-:-:S03]  /*3c20*/  PRMT R3, R0, 0x9910, RZ ;  /* 0x0000991000037816 */ /* 0x005fc600000000ff */
[----:B------:R-:W-:Y:S01]  /*3c30*/  IMAD.MOV.U32 R0, RZ, RZ, R23 ;  /* 0x000000ffff007224 */ /* 0x000fe200078e0017 */
[----:B------:R-:W-:-:S04]  /*3c40*/  ISETP.NE.AND P0, PT, R3, RZ, PT ;  /* 0x000000ff0300720c */ /* 0x000fc80003f05270 */
[----:B------:R-:W-:Y:S02]  /*3c50*/  ISETP.NE.AND P1, PT, R0, RZ, PT ;  /* 0x000000ff0000720c */ /* 0x000fe40003f25270 */
[----:B------:R-:W-:Y:S02]  /*3c60*/  P2R R23, PR, RZ, 0x1 ;  /* 0x00000001ff177803 */ /* 0x000fe40000000000 */
[----:B------:R-:W-:-:S09]  /*3c70*/  P2R R24, PR, RZ, 0x2 ;  /* 0x00000002ff187803 */ /* 0x000fd20000000000 */
.L_x_7982:
[----:B------:R-:W-:Y:S05]  /*3c80*/  BSYNC.RECONVERGENT B6 ;  /* 0x0000000000067941 */ /* 0x000fea0003800200 */
.L_x_7981:
[----:B------:R-:W-:Y:S01]  /*3c90*/  ISETP.GE.AND P0, PT, R2, R17, PT ;  /* 0x000000110200720c */ /* 0x000fe20003f06270 */
[----:B------:R-:W-:Y:S01]  /*3ca0*/  BSSY.RECONVERGENT B6, `(.L_x_8049) ;  /* 0x00001e0000067945 */ /* 0x000fe20003800200 */
[----:B------:R-:W-:Y:S02]  /*3cb0*/  PLOP3.LUT P2, PT, PT, PT, PT, 0x8, 0x80 ;  /* 0x000000000080781c */ /* 0x000fe40003f4e170 */
[----:B------:R-:W-:Y:S02]  /*3cc0*/  PLOP3.LUT P1, PT, PT, PT, PT, 0x8, 0x80 ;  /* 0x000000000080781c */ /* 0x000fe40003f2e170 */
[----:B------:R-:W-:Y:S02]  /*3cd0*/  P2R R26, PR, RZ, 0x4 ;  /* 0x00000004ff1a7803 */ /* 0x000fe40000000000 */
[----:B------:R-:W-:-:S05]  /*3ce0*/  P2R R25, PR, RZ, 0x2 ;  /* 0x00000002ff197803 */ /* 0x000fca0000000000 */
[----:B------:R-:W-:Y:S05]  /*3cf0*/  @P0 BRA `(.L_x_8050) ;  /* 0x0000001c00680947 */ /* 0x000fea0003800000 */
[----:B---34-:R-:W0:Y:S01]  /*3d00*/  LDC.64 R4, c[0x0][0x390] ;  /* 0x0000e400ff047b82 */ /* 0x018e220000000a00 */
        /* <DEDUP_REMOVED lines=18> */
.L_x_8054:
[----:B------:R0:W5:Y:S01]  /*3e30*/  LDG.E.U8 R25, desc[UR36][R4.64] ;  /* 0x0000002404197981 */ /* 0x000162000c1e1100 */
[----:B------:R-:W-:Y:S05]  /*3e40*/  BRA `(.L_x_8056) ;  /* 0x0000000c00507947 */ /* 0x000fea0003800000 */
.L_x_8053:
        /* <DEDUP_REMOVED lines=8> */
.L_x_8058:
[----:B------:R0:W5:Y:S01]  /*3ed0*/  LDG.E.U16 R25, desc[UR36][R4.64] ;  /* 0x0000002404197981 */ /* 0x000162000c1e1500 */
[----:B------:R-:W-:Y:S05]  /*3ee0*/  BRA `(.L_x_8056) ;  /* 0x0000000c00287947 */ /* 0x000fea0003800000 */
.L_x_8057:
[----:B------:R0:W5:Y:S01]  /*3ef0*/  LDG.E.U16 R25, desc[UR36][R4.64] ;  /* 0x0000002404197981 */ /* 0x000162000c1e1500 */
[----:B------:R-:W-:Y:S05]  /*3f00*/  BRA `(.L_x_8056) ;  /* 0x0000000c00207947 */ /* 0x000fea0003800000 */
.L_x_8052:
        /* <DEDUP_REMOVED lines=9> */
.L_x_8060:
[----:B------:R-:W2:Y:S02]  /*3fa0*/  LDG.E.U16 R0, desc[UR36][R4.64] ;  /* 0x0000002404007981 */ /* 0x000ea4000c1e1500 */
[----:B--2---:R-:W-:-:S06]  /*3fb0*/  HADD2.F32 R0, -RZ, R0.H0_H0 ;  /* 0x20000000ff007230 */ /* 0x004fcc0000004100 */
[----:B------:R-:W0:Y:S02]  /*3fc0*/  F2I.FTZ.TRUNC.NTZ R0, R0 ;  /* 0x0000000000007305 */ /* 0x000e24000021f100 */
[----:B0-----:R-:W-:Y:S01]  /*3fd0*/  PRMT R25, R0, 0x7610, R25 ;  /* 0x0000761000197816 */ /* 0x001fe20000000019 */
[----:B------:R-:W-:Y:S06]  /*3fe0*/  BRA `(.L_x_8056) ;  /* 0x0000000800e87947 */ /* 0x000fec0003800000 */
.L_x_8059:
        /* <DEDUP_REMOVED lines=9> */
.L_x_8062:
[----:B------:R-:W2:Y:S02]  /*4080*/  LDG.E.U16 R4, desc[UR36][R4.64] ;  /* 0x0000002404047981 */ /* 0x000ea4000c1e1500 */
[----:B--2---:R-:W-:-:S06]  /*4090*/  HADD2.F32 R0, -RZ, R4.H0_H0 ;  /* 0x20000004ff007230 */ /* 0x004fcc0000004100 */
[----:B------:R-:W0:Y:S02]  /*40a0*/  F2I.FTZ.TRUNC.NTZ R0, R0 ;  /* 0x0000000000007305 */ /* 0x000e24000021f100 */
[----:B0-----:R-:W-:Y:S01]  /*40b0*/  PRMT R25, R0, 0x7610, R25 ;  /* 0x0000761000197816 */ /* 0x001fe20000000019 */
[----:B------:R-:W-:Y:S06]  /*40c0*/  BRA `(.L_x_8056) ;  /* 0x0000000800b07947 */ /* 0x000fec0003800000 */
.L_x_8061:
[----:B------:R-:W2:Y:S02]  /*40d0*/  LDG.E.64 R4, desc[UR36][R4.64] ;  /* 0x0000002404047981 */ /* 0x000ea4000c1e1b00 */
[----:B--2---:R0:W1:Y:S01]  /*40e0*/  F2I.F64.TRUNC R25, R4 ;  /* 0x0000000400197311 */ /* 0x004062000030d100 */
[----:B------:R-:W-:Y:S05]  /*40f0*/  BRA `(.L_x_8056) ;  /* 0x0000000800a47947 */ /* 0x000fea0003800000 */
.L_x_8051:
        /* <DEDUP_REMOVED lines=12> */
.L_x_8065:
[----:B------:R-:W2:Y:S02]  /*41c0*/  LDG.E.64 R4, desc[UR36][R4.64] ;  /* 0x0000002404047981 */ /* 0x000ea4000c1e1b00 */
[----:B--2---:R0:W1:Y:S01]  /*41d0*/  F2I.F64.TRUNC R25, R4 ;  /* 0x0000000400197311 */ /* 0x004062000030d100 */
[----:B------:R-:W-:Y:S05]  /*41e0*/  BRA `(.L_x_8056) ;  /* 0x0000000800687947 */ /* 0x000fea0003800000 */
.L_x_8064:
        /* <DEDUP_REMOVED lines=27> */
.L_x_8067:
        /* <DEDUP_REMOVED lines=15> */
.L_x_8066:
[----:B------:R-:W2:Y:S02]  /*4490*/  LDG.E.U16 R0, desc[UR36][R4.64] ;  /* 0x0000002404007981 */ /* 0x000ea4000c1e1500 */
[----:B--2---:R-:W-:-:S06]  /*44a0*/  IMAD.U32 R0, R0, 0x10000, RZ ;  /* 0x0001000000007824 */ /* 0x004fcc00078e00ff */
[----:B------:R-:W0:Y:S02]  /*44b0*/  F2I.FTZ.TRUNC.NTZ R0, R0 ;  /* 0x0000000000007305 */ /* 0x000e24000021f100 */
[----:B0-----:R-:W-:Y:S01]  /*44c0*/  PRMT R25, R0, 0x7610, R25 ;  /* 0x0000761000197816 */ /* 0x001fe20000000019 */
[----:B------:R-:W-:Y:S06]  /*44d0*/  BRA `(.L_x_8056) ;  /* 0x0000000400ac7947 */ /* 0x000fec0003800000 */
.L_x_8063:
        /* <DEDUP_REMOVED lines=10> */
.L_x_8070:
        /* <DEDUP_REMOVED lines=21> */
.L_x_8074:
[----:B------:R-:W-:Y:S05]  /*46d0*/  BSYNC.RECONVERGENT B1 ;  /* 0x0000000000017941 */ /* 0x000fea0003800200 */
.L_x_8073:
[----:B------:R-:W-:Y:S01]  /*46e0*/  IMAD.SHL.U32 R0, R0, 0x100000, RZ ;  /* 0x0010000000007824 */ /* 0x000fe200078e00ff */
[----:B------:R-:W-:-:S04]  /*46f0*/  LEA R3, R3, 0x3b800000, 0x17 ;  /* 0x3b80000003037811 */ /* 0x000fc800078eb8ff */
[----:B------:R-:W-:-:S07]  /*4700*/  LOP3.LUT R0, R3, R0, R7, 0xfe, !PT ;  /* 0x0000000003007212 */ /* 0x000fce00078efe07 */
.L_x_8072:
[----:B------:R-:W-:Y:S05]  /*4710*/  BSYNC.RECONVERGENT B0 ;  /* 0x0000000000007941 */ /* 0x000fea0003800200 */
.L_x_8071:
[----:B------:R-:W0:Y:S02]  /*4720*/  F2I.FTZ.TRUNC.NTZ R0, R0 ;  /* 0x0000000000007305 */ /* 0x000e24000021f100 */
[----:B0-----:R-:W-:Y:S01]  /*4730*/  PRMT R25, R0, 0x7610, R25 ;  /* 0x0000761000197816 */ /* 0x001fe20000000019 */
[----:B------:R-:W-:Y:S06]  /*4740*/  BRA `(.L_x_8056) ;  /* 0x0000000400107947 */ /* 0x000fec0003800000 */
.L_x_8069:
        /* <DEDUP_REMOVED lines=21> */
.L_x_8078:
[----:B------:R-:W-:Y:S05]  /*48a0*/  BSYNC.RECONVERGENT B1 ;  /* 0x0000000000017941 */ /* 0x000fea0003800200 */
.L_x_8077:
[----:B------:R-:W-:Y:S01]  /*48b0*/  IMAD.SHL.U32 R0, R0, 0x200000, RZ ;  /* 0x0020000000007824 */ /* 0x000fe200078e00ff */
[----:B------:R-:W-:-:S04]  /*48c0*/  LEA R3, R3, 0x37800000, 0x17 ;  /* 0x3780000003037811 */ /* 0x000fc800078eb8ff */
[----:B------:R-:W-:-:S07]  /*48d0*/  LOP3.LUT R0, R3, R0, R7, 0xfe, !PT ;  /* 0x0000000003007212 */ /* 0x000fce00078efe07 */
.L_x_8076:
[----:B------:R-:W-:Y:S05]  /*48e0*/  BSYNC.RECONVERGENT B0 ;  /* 0x0000000000007941 */ /* 0x000fea0003800200 */
.L_x_8075:
[----:B------:R-:W0:Y:S02]  /*48f0*/  F2I.FTZ.TRUNC.NTZ R0, R0 ;  /* 0x0000000000007305 */ /* 0x000e24000021f100 */
[----:B0-----:R-:W-:Y:S01]  /*4900*/  PRMT R25, R0, 0x7610, R25 ;  /* 0x0000761000197816 */ /* 0x001fe20000000019 */
[----:B------:R-:W-:Y:S06]  /*4910*/  BRA `(.L_x_8056) ;  /* 0x00000000009c7947 */ /* 0x000fec0003800000 */
.L_x_8068:
        /* <DEDUP_REMOVED lines=14> */
.L_x_8082:
[----:B------:R-:W-:Y:S05]  /*4a00*/  BSYNC.RECONVERGENT B0 ;  /* 0x0000000000007941 */ /* 0x000fea0003800200 */
.L_x_8081:
[----:B------:R-:W0:Y:S02]  /*4a10*/  F2I.FTZ.TRUNC.NTZ R0, R0 ;  /* 0x0000000000007305 */ /* 0x000e24000021f100 */
[----:B0-----:R-:W-:Y:S01]  /*4a20*/  PRMT R25, R0, 0x7610, R25 ;  /* 0x0000761000197816 */ /* 0x001fe20000000019 */
[----:B------:R-:W-:Y:S06]  /*4a30*/  BRA `(.L_x_8056) ;  /* 0x0000000000547947 */ /* 0x000fec0003800000 */
.L_x_8055:
        /* <DEDUP_REMOVED lines=16> */
.L_x_8083:
[----:B------:R-:W-:Y:S01]  /*4b40*/  PRMT R25, RZ, 0x7610, R25 ;  /* 0x00007610ff197816 */ /* 0x000fe20000000019 */
[----:B------:R-:W-:Y:S06]  /*4b50*/  BRA `(.L_x_8056) ;  /* 0x00000000000c7947 */ /* 0x000fec0003800000 */
.L_x_8080:
[----:B------:R3:W5:Y:S01]  /*4b60*/  LDG.E.U16 R25, desc[UR36][R4.64] ;  /* 0x0000002404197981 */ /* 0x000762000c1e1500 */
[----:B------:R-:W-:Y:S05]  /*4b70*/  BRA `(.L_x_8056) ;  /* 0x0000000000047947 */ /* 0x000fea0003800000 */
.L_x_8079:
[----:B------:R4:W5:Y:S02]  /*4b80*/  LDG.E.U16 R25, desc[UR36][R4.64] ;  /* 0x0000002404197981 */ /* 0x000964000c1e1500 */
.L_x_8056:
[----:B------:R-:W1:Y:S01]  /*4b90*/  LDCU.U8 UR6, c[0x0][0x3a5] ;  /* 0x000074a0ff0677ac */ /* 0x000e620008000000 */
[----:B0-234-:R-:W0:Y:S01]  /*4ba0*/  LDC.64 R4, c[0x0][0x398] ;  /* 0x0000e600ff047b82 */ /* 0x01de220000000a00 */
        /* <DEDUP_REMOVED lines=17> */
.L_x_8087:
[----:B------:R0:W5:Y:S01]  /*4cc0*/  LDG.E.U8 R0, desc[UR36][R4.64] ;  /* 0x0000002404007981 */ /* 0x000162000c1e1100 */
[----:B------:R-:W-:Y:S05]  /*4cd0*/  BRA `(.L_x_8089) ;  /* 0x0000000c00507947 */ /* 0x000fea0003800000 */
.L_x_8086:
        /* <DEDUP_REMOVED lines=8> */
.L_x_8091:
[----:B------:R0:W5:Y:S01]  /*4d60*/  LDG.E.U16 R0, desc[UR36][R4.64] ;  /* 0x0000002404007981 */ /* 0x000162000c1e1500 */
[----:B------:R-:W-:Y:S05]  /*4d70*/  BRA `(.L_x_8089) ;  /* 0x0000000c00287947 */ /* 0x000fea0003800000 */
.L_x_8090:
[----:B------:R0:W5:Y:S01]  /*4d80*/  LDG.E.U16 R0, desc[UR36][R4.64] ;  /* 0x0000002404007981 */ /* 0x000162000c1e1500 */
[----:B------:R-:W-:Y:S05]  /*4d90*/  BRA `(.L_x_8089) ;  /* 0x0000000c00207947 */ /* 0x000fea0003800000 */
.L_x_8085:
        /* <DEDUP_REMOVED lines=9> */
.L_x_8093:
[----:B------:R-:W2:Y:S02]  /*4e30*/  LDG.E.U16 R3, desc[UR36][R4.64] ;  /* 0x0000002404037981 */ /* 0x000ea4000c1e1500 */
[----:B--2---:R-:W-:-:S06]  /*4e40*/  HADD2.F32 R3, -RZ, R3.H0_H0 ;  /* 0x20000003ff037230 */ /* 0x004fcc0000004100 */
[----:B------:R-:W0:Y:S02]  /*4e50*/  F2I.FTZ.TRUNC.NTZ R3, R3 ;  /* 0x0000000300037305 */ /* 0x000e24000021f100 */
[----:B0-----:R-:W-:Y:S01]  /*4e60*/  PRMT R0, R3, 0x7610, R0 ;  /* 0x0000761003007816 */ /* 0x001fe20000000000 */
[----:B------:R-:W-:Y:S06]  /*4e70*/  BRA `(.L_x_8089) ;  /* 0x0000000800e87947 */ /* 0x000fec0003800000 */
.L_x_8092:
        /* <DEDUP_REMOVED lines=9> */
.L_x_8095:
[----:B------:R-:W2:Y:S02]  /*4f10*/  LDG.E.U16 R4, desc[UR36][R4.64] ;  /* 0x0000002404047981 */ /* 0x000ea4000c1e1500 */
[----:B--2---:R-:W-:-:S06]  /*4f20*/  HADD2.F32 R3, -RZ, R4.H0_H0 ;  /* 0x20000004ff037230 */ /* 0x004fcc0000004100 */
[----:B------:R-:W0:Y:S02]  /*4f30*/  F2I.FTZ.TRUNC.NTZ R3, R3 ;  /* 0x0000000300037305 */ /* 0x000e24000021f100 */
[----:B0-----:R-:W-:Y:S01]  /*4f40*/  PRMT R0, R3, 0x7610, R0 ;  /* 0x0000761003007816 */ /* 0x001fe20000000000 */
[----:B------:R-:W-:Y:S06]  /*4f50*/  BRA `(.L_x_8089) ;  /* 0x0000000800b07947 */ /* 0x000fec0003800000 */
.L_x_8094:
[----:B------:R-:W2:Y:S02]  /*4f60*/  LDG.E.64 R4, desc[UR36][R4.64] ;  /* 0x0000002404047981 */ /* 0x000ea4000c1e1b00 */
[----:B--2---:R0:W1:Y:S01]  /*4f70*/  F2I.F64.TRUNC R0, R4 ;  /* 0x0000000400007311 */ /* 0x004062000030d100 */
[----:B------:R-:W-:Y:S05]  /*4f80*/  BRA `(.L_x_8089) ;  /* 0x0000000800a47947 */ /* 0x000fea0003800000 */
.L_x_8084:
        /* <DEDUP_REMOVED lines=12> */
.L_x_8098:
[----:B------:R-:W2:Y:S02]  /*5050*/  LDG.E.64 R4, desc[UR36][R4.64] ;  /* 0x0000002404047981 */ /* 0x000ea4000c1e1b00 */
[----:B--2---:R3:W4:Y:S01]  /*5060*/  F2I.F64.TRUNC R0, R4 ;  /* 0x0000000400007311 */ /* 0x004722000030d100 */
[----:B------:R-:W-:Y:S05]  /*5070*/  BRA `(.L_x_8089) ;  /* 0x0000000800687947 */ /* 0x000fea0003800000 */
.L_x_8097:
        /* <DEDUP_REMOVED lines=27> */
.L_x_8100:
        /* <DEDUP_REMOVED lines=15> */
.L_x_8099:
[----:B------:R-:W2:Y:S02]  /*5320*/  LDG.E.U16 R3, desc[UR36][R4.64] ;  /* 0x0000002404037981 */ /* 0x000ea4000c1e1500 */
[----:B--2---:R-:W-:-:S06]  /*5330*/  IMAD.U32 R3, R3, 0x10000, RZ ;  /* 0x0001000003037824 */ /* 0x004fcc00078e00ff */
[----:B------:R-:W0:Y:S02]  /*5340*/  F2I.FTZ.TRUNC.NTZ R3, R3 ;  /* 0x0000000300037305 */ /* 0x000e24000021f100 */
[----:B0-----:R-:W-:Y:S01]  /*5350*/  PRMT R0, R3, 0x7610, R0 ;  /* 0x0000761003007816 */ /* 0x001fe20000000000 */
[----:B------:R-:W-:Y:S06]  /*5360*/  BRA `(.L_x_8089) ;  /* 0x0000000400ac7947 */ /* 0x000fec0003800000 */
.L_x_8096:
        /* <DEDUP_REMOVED lines=10> */
.L_x_8103:
        /* <DEDUP_REMOVED lines=21> */
.L_x_8107:
[----:B------:R-:W-:Y:S05]  /*5560*/  BSYNC.RECONVERGENT B1 ;  /* 0x0000000000017941 */ /* 0x000fea0003800200 */
.L_x_8106:
[----:B------:R-:W-:Y:S01]  /*5570*/  IMAD.SHL.U32 R0, R0, 0x100000, RZ ;  /* 0x0010000000007824 */ /* 0x000fe200078e00ff */
[----:B------:R-:W-:-:S04]  /*5580*/  LEA R3, R3, 0x3b800000, 0x17 ;  /* 0x3b80000003037811 */ /* 0x000fc800078eb8ff */
[----:B------:R-:W-:-:S07]  /*5590*/  LOP3.LUT R3, R3, R0, R7, 0xfe, !PT ;  /* 0x0000000003037212 */ /* 0x000fce00078efe07 */
.L_x_8105:
[----:B------:R-:W-:Y:S05]  /*55a0*/  BSYNC.RECONVERGENT B0 ;  /* 0x0000000000007941 */ /* 0x000fea0003800200 */
.L_x_8104:
[----:B------:R-:W0:Y:S02]  /*55b0*/  F2I.FTZ.TRUNC.NTZ R3, R3 ;  /* 0x0000000300037305 */ /* 0x000e24000021f100 */
[----:B0-----:R-:W-:Y:S01]  /*55c0*/  PRMT R0, R3, 0x7610, R0 ;  /* 0x0000761003007816 */ /* 0x001fe20000000000 */
[----:B------:R-:W-:Y:S06]  /*55d0*/  BRA `(.L_x_8089) ;  /* 0x0000000400107947 */ /* 0x000fec0003800000 */
.L_x_8102:
        /* <DEDUP_REMOVED lines=21> */
.L_x_8111:
[----:B------:R-:W-:Y:S05]  /*5730*/  BSYNC.RECONVERGENT B1 ;  /* 0x0000000000017941 */ /* 0x000fea0003800200 */
.L_x_8110:
[----:B------:R-:W-:Y:S01]  /*5740*/  IMAD.SHL.U32 R0, R0, 0x200000, RZ ;  /* 0x0020000000007824 */ /* 0x000fe200078e00ff */
[----:B------:R-:W-:-:S04]  /*5750*/  LEA R3, R3, 0x37800000, 0x17 ;  /* 0x3780000003037811 */ /* 0x000fc800078eb8ff */
[----:B------:R-:W-:-:S07]  /*5760*/  LOP3.LUT R3, R3, R0, R7, 0xfe, !PT ;  /* 0x0000000003037212 */ /* 0x000fce00078efe07 */
.L_x_8109:
[----:B------:R-:W-:Y:S05]  /*5770*/  BSYNC.RECONVERGENT B0 ;  /* 0x0000000000007941 */ /* 0x000fea0003800200 */
.L_x_8108:
[----:B------:R-:W0:Y:S02]  /*5780*/  F2I.FTZ.TRUNC.NTZ R3, R3 ;  /* 0x0000000300037305 */ /* 0x000e24000021f100 */
[----:B0-----:R-:W-:Y:S01]  /*5790*/  PRMT R0, R3, 0x7610, R0 ;  /* 0x0000761003007816 */ /* 0x001fe20000000000 */
[----:B------:R-:W-:Y:S06]  /*57a0*/  BRA `(.L_x_8089) ;  /* 0x00000000009c7947 */ /* 0x000fec0003800000 */
.L_x_8101:
        /* <DEDUP_REMOVED lines=14> */
.L_x_8115:
[----:B------:R-:W-:Y:S05]  /*5890*/  BSYNC.RECONVERGENT B0 ;  /* 0x0000000000007941 */ /* 0x000fea0003800200 */
.L_x_8114:
[----:B------:R-:W0:Y:S02]  /*58a0*/  F2I.FTZ.TRUNC.NTZ R3, R3 ;  /* 0x0000000300037305 */ /* 0x000e24000021f100 */
[----:B0-----:R-:W-:Y:S01]  /*58b0*/  PRMT R0, R3, 0x7610, R0 ;  /* 0x0000761003007816 */ /* 0x001fe20000000000 */
[----:B------:R-:W-:Y:S06]  /*58c0*/  BRA `(.L_x_8089) ;  /* 0x0000000000547947 */ /* 0x000fec0003800000 */
.L_x_8088:
        /* <DEDUP_REMOVED lines=16> */
.L_x_8116:
[----:B------:R-:W-:Y:S01]  /*59d0*/  PRMT R0, RZ, 0x7610, R0 ;  /* 0x00007610ff007816 */ /* 0x000fe20000000000 */
[----:B------:R-:W-:Y:S06]  /*59e0*/  BRA `(.L_x_8089) ;  /* 0x00000000000c7947 */ /* 0x000fec0003800000 */
.L_x_8113:
[----:B------:R1:W5:Y:S01]  /*59f0*/  LDG.E.U16 R0, desc[UR36][R4.64] ;  /* 0x0000002404007981 */ /* 0x000362000c1e1500 */
[----:B------:R-:W-:Y:S05]  /*5a00*/  BRA `(.L_x_8089) ;  /* 0x0000000000047947 */ /* 0x000fea0003800000 */
.L_x_8112:
[----:B------:R2:W5:Y:S02]  /*5a10*/  LDG.E.U16 R0, desc[UR36][R4.64] ;  /* 0x0000002404007981 */ /* 0x000564000c1e1500 */
.L_x_8089:
[----:B-----5:R-:W-:Y:S01]  /*5a20*/  PRMT R25, R25, 0x9910, RZ ;  /* 0x0000991019197816 */ /* 0x020fe200000000ff */
[----:B------:R-:W-:Y:S01]  /*5a30*/  VIADD R2, R2, 0x80 ;  /* 0x0000008002027836 */ /* 0x000fe20000000000 */
[----:B-1--4-:R-:W-:-:S03]  /*5a40*/  PRMT R3, R0, 0x9910, RZ ;  /* 0x0000991000037816 */ /* 0x012fc600000000ff */
[----:B------:R-:W-:Y:S01]  /*5a50*/  IMAD.MOV.U32 R0, RZ, RZ, R25 ;  /* 0x000000ffff007224 */ /* 0x000fe200078e0019 */
[----:B------:R-:W-:-:S04]  /*5a60*/  ISETP.NE.AND P0, PT, R3, RZ, PT ;  /* 0x000000ff0300720c */ /* 0x000fc80003f05270 */
[----:B------:R-:W-:Y:S02]  /*5a70*/  ISETP.NE.AND P1, PT, R0, RZ, PT ;  /* 0x000000ff0000720c */ /* 0x000fe40003f25270 */
[----:B------:R-:W-:Y:S02]  /*5a80*/  P2R R25, PR, RZ, 0x1 ;  /* 0x00000001ff197803 */ /* 0x000fe40000000000 */
[----:B------:R-:W-:-:S09]  /*5a90*/  P2R R26, PR, RZ, 0x2 ;  /* 0x00000002ff1a7803 */ /* 0x000fd20000000000 */
.L_x_8050:
[----:B------:R-:W-:Y:S05]  /*5aa0*/  BSYNC.RECONVERGENT B6 ;  /* 0x0000000000067941 */ /* 0x000fea0003800200 */
.L_x_8049:
        /* <DEDUP_REMOVED lines=23> */
.L_x_8122:
[----:B------:R0:W5:Y:S01]  /*5c20*/  LDG.E.U8 R2, desc[UR36][R4.64] ;  /* 0x0000002404027981 */ /* 0x000162000c1e1100 */
[----:B------:R-:W-:Y:S05]  /*5c30*/  BRA `(.L_x_8124) ;  /* 0x0000000c004c7947 */ /* 0x000fea0003800000 */
.L_x_8121:
        /* <DEDUP_REMOVED lines=8> */
.L_x_8126:
[----:B------:R3:W5:Y:S01]  /*5cc0*/  LDG.E.U16 R2, desc[UR36][R4.64] ;  /* 0x0000002404027981 */ /* 0x000762000c1e1500 */
[----:B------:R-:W-:Y:S05]  /*5cd0*/  BRA `(.L_x_8124) ;  /* 0x0000000c00247947 */ /* 0x000fea0003800000 */
.L_x_8125:
[----:B------:R2:W5:Y:S01]  /*5ce0*/  LDG.E.U16 R2, desc[UR36][R4.64] ;  /* 0x0000002404027981 */ /* 0x000562000c1e1500 */
[----:B------:R-:W-:Y:S05]  /*5cf0*/  BRA `(.L_x_8124) ;  /* 0x0000000c001c7947 */ /* 0x000fea0003800000 */
.L_x_8120:
        /* <DEDUP_REMOVED lines=9> */
.L_x_8128:
[----:B------:R-:W2:Y:S02]  /*5d90*/  LDG.E.U16 R0, desc[UR36][R4.64] ;  /* 0x0000002404007981 */ /* 0x000ea4000c1e1500 */
[----:B--2---:R-:W-:-:S06]  /*5da0*/  HADD2.F32 R0, -RZ, R0.H0_H0 ;  /* 0x20000000ff007230 */ /* 0x004fcc0000004100 */
[----:B------:R-:W0:Y:S02]  /*5db0*/  F2I.FTZ.TRUNC.NTZ R0, R0 ;  /* 0x0000000000007305 */ /* 0x000e24000021f100 */
[----:B0-----:R-:W-:Y:S01]  /*5dc0*/  PRMT R2, R0, 0x7610, R2 ;  /* 0x0000761000027816 */ /* 0x001fe20000000002 */
[----:B------:R-:W-:Y:S06]  /*5dd0*/  BRA `(.L_x_8124) ;  /* 0x0000000800e47947 */ /* 0x000fec0003800000 */
.L_x_8127:
        /* <DEDUP_REMOVED lines=9> */
.L_x_8130:
[----:B------:R-:W2:Y:S02]  /*5e70*/  LDG.E.U16 R4, desc[UR36][R4.64] ;  /* 0x0000002404047981 */ /* 0x000ea4000c1e1500 */
[----:B--2---:R-:W-:-:S06]  /*5e80*/  HADD2.F32 R0, -RZ, R4.H0_H0 ;  /* 0x20000004ff007230 */ /* 0x004fcc0000004100 */
[----:B------:R-:W0:Y:S02]  /*5e90*/  F2I.FTZ.TRUNC.NTZ R0, R0 ;  /* 0x0000000000007305 */ /* 0x000e24000021f100 */
[----:B0-----:R-:W-:Y:S01]  /*5ea0*/  PRMT R2, R0, 0x7610, R2 ;  /* 0x0000761000027816 */ /* 0x001fe20000000002 */
[----:B------:R-:W-:Y:S06]  /*5eb0*/  BRA `(.L_x_8124) ;  /* 0x0000000800ac7947 */ /* 0x000fec0003800000 */
.L_x_8129:
[----:B------:R-:W2:Y:S02]  /*5ec0*/  LDG.E.64 R4, desc[UR36][R4.64] ;  /* 0x0000002404047981 */ /* 0x000ea4000c1e1b00 */
[----:B--2---:R0:W1:Y:S01]  /*5ed0*/  F2I.F64.TRUNC R2, R4 ;  /* 0x0000000400027311 */ /* 0x004062000030d100 */
[----:B------:R-:W-:Y:S05]  /*5ee0*/  BRA `(.L_x_8124) ;  /* 0x0000000800a07947 */ /* 0x000fea0003800000 */
.L_x_8119:
        /* <DEDUP_REMOVED lines=12> */
.L_x_8133:
[----:B------:R-:W2:Y:S02]  /*5fb0*/  LDG.E.64 R4, desc[UR36][R4.64] ;  /* 0x0000002404047981 */ /* 0x000ea4000c1e1b00 */
[----:B--2---:R0:W1:Y:S01]  /*5fc0*/  F2I.F64.TRUNC R2, R4 ;  /* 0x0000000400027311 */ /* 0x004062000030d100 */
[----:B------:R-:W-:Y:S05]  /*5fd0*/  BRA `(.L_x_8124) ;  /* 0x0000000800647947 */ /* 0x000fea0003800000 */
.L_x_8132:
        /* <DEDUP_REMOVED lines=27> */
.L_x_8135:
        /* <DEDUP_REMOVED lines=14> */
.L_x_8134:
[----:B------:R-:W2:Y:S02]  /*6270*/  LDG.E.U16 R0, desc[UR36][R4.64] ;  /* 0x0000002404007981 */ /* 0x000ea4000c1e1500 */
[----:B--2---:R-:W-:-:S06]  /*6280*/  IMAD.U32 R0, R0, 0x10000, RZ ;  /* 0x0001000000007824 */ /* 0x004fcc00078e00ff */
[----:B------:R-:W0:Y:S02]  /*6290*/  F2I.FTZ.TRUNC.NTZ R0, R0 ;  /* 0x0000000000007305 */ /* 0x000e24000021f100 */
[----:B0-----:R-:W-:Y:S01]  /*62a0*/  PRMT R2, R0, 0x7610, R2 ;  /* 0x0000761000027816 */ /* 0x001fe20000000002 */
[----:B------:R-:W-:Y:S06]  /*62b0*/  BRA `(.L_x_8124) ;  /* 0x0000000400ac7947 */ /* 0x000fec0003800000 */
.L_x_8131:
        /* <DEDUP_REMOVED lines=10> */
.L_x_8138:
        /* <DEDUP_REMOVED lines=21> */
.L_x_8142:
[----:B------:R-:W-:Y:S05]  /*64b0*/  BSYNC.RECONVERGENT B1 ;  /* 0x0000000000017941 */ /* 0x000fea0003800200 */
.L_x_8141:
[----:B------:R-:W-:Y:S01]  /*64c0*/  IMAD.SHL.U32 R0, R0, 0x100000, RZ ;  /* 0x0010000000007824 */ /* 0x000fe200078e00ff */
[----:B------:R-:W-:-:S04]  /*64d0*/  LEA R2, R2, 0x3b800000, 0x17 ;  /* 0x3b80000002027811 */ /* 0x000fc800078eb8ff */
[----:B------:R-:W-:-:S07]  /*64e0*/  LOP3.LUT R0, R2, R0, R7, 0xfe, !PT ;  /* 0x0000000002007212 */ /* 0x000fce00078efe07 */
.L_x_8140:
[----:B------:R-:W-:Y:S05]  /*64f0*/  BSYNC.RECONVERGENT B0 ;  /* 0x0000000000007941 */ /* 0x000fea0003800200 */
.L_x_8139:
[----:B------:R-:W0:Y:S02]  /*6500*/  F2I.FTZ.TRUNC.NTZ R0, R0 ;  /* 0x0000000000007305 */ /* 0x000e24000021f100 */
[----:B0-----:R-:W-:Y:S01]  /*6510*/  PRMT R2, R0, 0x7610, R2 ;  /* 0x0000761000027816 */ /* 0x001fe20000000002 */
[----:B------:R-:W-:Y:S06]  /*6520*/  BRA `(.L_x_8124) ;  /* 0x0000000400107947 */ /* 0x000fec0003800000 */
.L_x_8137:
        /* <DEDUP_REMOVED lines=21> */
.L_x_8146:
[----:B------:R-:W-:Y:S05]  /*6680*/  BSYNC.RECONVERGENT B1 ;  /* 0x0000000000017941 */ /* 0x000fea0003800200 */
.L_x_8145:
[----:B------:R-:W-:Y:S01]  /*6690*/  IMAD.SHL.U32 R0, R0, 0x200000, RZ ;  /* 0x0020000000007824 */ /* 0x000fe200078e00ff */
[----:B------:R-:W-:-:S04]  /*66a0*/  LEA R2, R2, 0x37800000, 0x17 ;  /* 0x3780000002027811 */ /* 0x000fc800078eb8ff */
[----:B------:R-:W-:-:S07]  /*66b0*/  LOP3.LUT R0, R2, R0, R7, 0xfe, !PT ;  /* 0x0000000002007212 */ /* 0x000fce00078efe07 */
.L_x_8144:
[----:B------:R-:W-:Y:S05]  /*66c0*/  BSYNC.RECONVERGENT B0 ;  /* 0x0000000000007941 */ /* 0x000fea0003800200 */
.L_x_8143:
[----:B------:R-:W0:Y:S02]  /*66d0*/  F2I.FTZ.TRUNC.NTZ R0, R0 ;  /* 0x0000000000007305 */ /* 0x000e24000021f100 */
[----:B0-----:R-:W-:Y:S01]  /*66e0*/  PRMT R2, R0, 0x7610, R2 ;  /* 0x0000761000027816 */ /* 0x001fe20000000002 */
[----:B------:R-:W-:Y:S06]  /*66f0*/  BRA `(.L_x_8124) ;  /* 0x00000000009c7947 */ /* 0x000fec0003800000 */
.L_x_8136:
        /* <DEDUP_REMOVED lines=14> */
.L_x_8150:
[----:B------:R-:W-:Y:S05]  /*67e0*/  BSYNC.RECONVERGENT B0 ;  /* 0x0000000000007941 */ /* 0x000fea0003800200 */
.L_x_8149:
[----:B------:R-:W0:Y:S02]  /*67f0*/  F2I.FTZ.TRUNC.NTZ R0, R0 ;  /* 0x0000000000007305 */ /* 0x000e24000021f100 */
[----:B0-----:R-:W-:Y:S01]  /*6800*/  PRMT R2, R0, 0x7610, R2 ;  /* 0x0000761000027816 */ /* 0x001fe20000000002 */
[----:B------:R-:W-:Y:S06]  /*6810*/  BRA `(.L_x_8124) ;  /* 0x0000000000547947 */ /* 0x000fec0003800000 */
.L_x_8123:
        /* <DEDUP_REMOVED lines=16> */
.L_x_8151:
[----:B------:R-:W-:Y:S01]  /*6920*/  PRMT R2, RZ, 0x7610, R2 ;  /* 0x00007610ff027816 */ /* 0x000fe20000000002 */
[----:B------:R-:W-:Y:S06]  /*6930*/  BRA `(.L_x_8124) ;  /* 0x00000000000c7947 */ /* 0x000fec0003800000 */
.L_x_8148:
[----:B------:R0:W5:Y:S01]  /*6940*/  LDG.E.U16 R2, desc[UR36][R4.64] ;  /* 0x0000002404027981 */ /* 0x000162000c1e1500 */
[----:B------:R-:W-:Y:S05]  /*6950*/  BRA `(.L_x_8124) ;  /* 0x0000000000047947 */ /* 0x000fea0003800000 */
.L_x_8147:
[----:B------:R0:W5:Y:S02]  /*6960*/  LDG.E.U16 R2, desc[UR36][R4.64] ;  /* 0x0000002404027981 */ /* 0x000164000c1e1500 */
.L_x_8124:
[----:B------:R-:W0:Y:S02]  /*6970*/  LDCU.U8 UR6, c[0x0][0x3a5] ;  /* 0x000074a0ff0677ac */ /* 0x000e240008000000 */
        /* <DEDUP_REMOVED lines=18> */
.L_x_8155:
[----:B------:R0:W5:Y:S01]  /*6aa0*/  LDG.E.U8 R0, desc[UR36][R4.64] ;  /* 0x0000002404007981 */ /* 0x000162000c1e1100 */
[----:B------:R-:W-:Y:S05]  /*6ab0*/  BRA `(.L_x_8157) ;  /* 0x0000000c00507947 */ /* 0x000fea0003800000 */
.L_x_8154:
        /* <DEDUP_REMOVED lines=8> */
.L_x_8159:
[----:B------:R0:W5:Y:S01]  /*6b40*/  LDG.E.U16 R0, desc[UR36][R4.64] ;  /* 0x0000002404007981 */ /* 0x000162000c1e1500 */
[----:B------:R-:W-:Y:S05]  /*6b50*/  BRA `(.L_x_8157) ;  /* 0x0000000c00287947 */ /* 0x000fea0003800000 */
.L_x_8158:
[----:B------:R0:W5:Y:S01]  /*6b60*/  LDG.E.U16 R0, desc[UR36][R4.64] ;  /* 0x0000002404007981 */ /* 0x000162000c1e1500 */
[----:B------:R-:W-:Y:S05]  /*6b70*/  BRA `(.L_x_8157) ;  /* 0x0000000c00207947 */ /* 0x000fea0003800000 */
.L_x_8153:
        /* <DEDUP_REMOVED lines=9> */
.L_x_8161:
[----:B------:R-:W2:Y:S02]  /*6c10*/  LDG.E.U16 R3, desc[UR36][R4.64] ;  /* 0x0000002404037981 */ /* 0x000ea4000c1e1500 */
[----:B--2---:R-:W-:-:S06]  /*6c20*/  HADD2.F32 R3, -RZ, R3.H0_H0 ;  /* 0x20000003ff037230 */ /* 0x004fcc0000004100 */
[----:B------:R-:W0:Y:S02]  /*6c30*/  F2I.FTZ.TRUNC.NTZ R3, R3 ;  /* 0x0000000300037305 */ /* 0x000e24000021f100 */
[----:B0-----:R-:W-:Y:S01]  /*6c40*/  PRMT R0, R3, 0x7610, R0 ;  /* 0x0000761003007816 */ /* 0x001fe20000000000 */
[----:B------:R-:W-:Y:S06]  /*6c50*/  BRA `(.L_x_8157) ;  /* 0x0000000800e87947 */ /* 0x000fec0003800000 */
.L_x_8160:
        /* <DEDUP_REMOVED lines=9> */
.L_x_8163:
[----:B------:R-:W2:Y:S02]  /*6cf0*/  LDG.E.U16 R4, desc[UR36][R4.64] ;  /* 0x0000002404047981 */ /* 0x000ea4000c1e1500 */
[----:B--2---:R-:W-:-:S06]  /*6d00*/  HADD2.F32 R3, -RZ, R4.H0_H0 ;  /* 0x20000004ff037230 */ /* 0x004fcc0000004100 */
[----:B------:R-:W0:Y:S02]  /*6d10*/  F2I.FTZ.TRUNC.NTZ R3, R3 ;  /* 0x0000000300037305 */ /* 0x000e24000021f100 */
[----:B0-----:R-:W-:Y:S01]  /*6d20*/  PRMT R0, R3, 0x7610, R0 ;  /* 0x0000761003007816 */ /* 0x001fe20000000000 */
[----:B------:R-:W-:Y:S06]  /*6d30*/  BRA `(.L_x_8157) ;  /* 0x0000000800b07947 */ /* 0x000fec0003800000 */
.L_x_8162:
[----:B------:R-:W2:Y:S02]  /*6d40*/  LDG.E.64 R4, desc[UR36][R4.64] ;  /* 0x0000002404047981 */ /* 0x000ea4000c1e1b00 */
[----:B--2---:R0:W1:Y:S01]  /*6d50*/  F2I.F64.TRUNC R0, R4 ;  /* 0x0000000400007311 */ /* 0x004062000030d100 */
[----:B------:R-:W-:Y:S05]  /*6d60*/  BRA `(.L_x_8157) ;  /* 0x0000000800a47947 */ /* 0x000fea0003800000 */
.L_x_8152:
        /* <DEDUP_REMOVED lines=12> */
.L_x_8166:
[----:B------:R-:W2:Y:S02]  /*6e30*/  LDG.E.64 R4, desc[UR36][R4.64] ;  /* 0x0000002404047981 */ /* 0x000ea4000c1e1b00 */
[----:B--2---:R3:W4:Y:S01]  /*6e40*/  F2I.F64.TRUNC R0, R4 ;  /* 0x0000000400007311 */ /* 0x004722000030d100 */
[----:B------:R-:W-:Y:S05]  /*6e50*/  BRA `(.L_x_8157) ;  /* 0x0000000800687947 */ /* 0x000fea0003800000 */
.L_x_8165:
        /* <DEDUP_REMOVED lines=27> */
.L_x_8168:
        /* <DEDUP_REMOVED lines=15> */
.L_x_8167:
[----:B------:R-:W2:Y:S02]  /*7100*/  LDG.E.U16 R3, desc[UR36][R4.64] ;  /* 0x0000002404037981 */ /* 0x000ea4000c1e1500 */
[----:B--2---:R-:W-:-:S06]  /*7110*/  IMAD.U32 R3, R3, 0x10000, RZ ;  /* 0x0001000003037824 */ /* 0x004fcc00078e00ff */
[----:B------:R-:W0:Y:S02]  /*7120*/  F2I.FTZ.TRUNC.NTZ R3, R3 ;  /* 0x0000000300037305 */ /* 0x000e24000021f100 */
[----:B0-----:R-:W-:Y:S01]  /*7130*/  PRMT R0, R3, 0x7610, R0 ;  /* 0x0000761003007816 */ /* 0x001fe20000000000 */
[----:B------:R-:W-:Y:S06]  /*7140*/  BRA `(.L_x_8157) ;  /* 0x0000000400ac7947 */ /* 0x000fec0003800000 */
.L_x_8164:
        /* <DEDUP_REMOVED lines=10> */
.L_x_8171:
        /* <DEDUP_REMOVED lines=21> */
.L_x_8175:
[----:B------:R-:W-:Y:S05]  /*7340*/  BSYNC.RECONVERGENT B1 ;  /* 0x0000000000017941 */ /* 0x000fea0003800200 */
.L_x_8174:
[----:B------:R-:W-:Y:S01]  /*7350*/  IMAD.SHL.U32 R0, R0, 0x100000, RZ ;  /* 0x0010000000007824 */ /* 0x000fe200078e00ff */
[----:B------:R-:W-:-:S04]  /*7360*/  LEA R3, R3, 0x3b800000, 0x17 ;  /* 0x3b80000003037811 */ /* 0x000fc800078eb8ff */
[----:B------:R-:W-:-:S07]  /*7370*/  LOP3.LUT R3, R3, R0, R7, 0xfe, !PT ;  /* 0x0000000003037212 */ /* 0x000fce00078efe07 */
.L_x_8173:
[----:B------:R-:W-:Y:S05]  /*7380*/  BSYNC.RECONVERGENT B0 ;  /* 0x0000000000007941 */ /* 0x000fea0003800200 */
.L_x_8172:
[----:B------:R-:W0:Y:S02]  /*7390*/  F2I.FTZ.TRUNC.NTZ R3, R3 ;  /* 0x0000000300037305 */ /* 0x000e24000021f100 */
[----:B0-----:R-:W-:Y:S01]  /*73a0*/  PRMT R0, R3, 0x7610, R0 ;  /* 0x0000761003007816 */ /* 0x001fe20000000000 */
[----:B------:R-:W-:Y:S06]  /*73b0*/  BRA `(.L_x_8157) ;  /* 0x0000000400107947 */ /* 0x000fec0003800000 */
.L_x_8170:
        /* <DEDUP_REMOVED lines=21> */
.L_x_8179:
[----:B------:R-:W-:Y:S05]  /*7510*/  BSYNC.RECONVERGENT B1 ;  /* 0x0000000000017941 */ /* 0x000fea0003800200 */
.L_x_8178:
[----:B------:R-:W-:Y:S01]  /*7520*/  IMAD.SHL.U32 R0, R0, 0x200000, RZ ;  /* 0x0020000000007824 */ /* 0x000fe200078e00ff */
[----:B------:R-:W-:-:S04]  /*7530*/  LEA R3, R3, 0x37800000, 0x17 ;  /* 0x3780000003037811 */ /* 0x000fc800078eb8ff */
[----:B------:R-:W-:-:S07]  /*7540*/  LOP3.LUT R3, R3, R0, R7, 0xfe, !PT ;  /* 0x0000000003037212 */ /* 0x000fce00078efe07 */
.L_x_8177:
[----:B------:R-:W-:Y:S05]  /*7550*/  BSYNC.RECONVERGENT B0 ;  /* 0x0000000000007941 */ /* 0x000fea0003800200 */
.L_x_8176:
[----:B------:R-:W0:Y:S02]  /*7560*/  F2I.FTZ.TRUNC.NTZ R3, R3 ;  /* 0x0000000300037305 */ /* 0x000e24000021f100 */
[----:B0-----:R-:W-:Y:S01]  /*7570*/  PRMT R0, R3, 0x7610, R0 ;  /* 0x0000761003007816 */ /* 0x001fe20000000000 */
[----:B------:R-:W-:Y:S06]  /*7580*/  BRA `(.L_x_8157) ;  /* 0x00000000009c7947 */ /* 0x000fec0003800000 */
.L_x_8169:
        /* <DEDUP_REMOVED lines=14> */
.L_x_8183:
[----:B------:R-:W-:Y:S05]  /*7670*/  BSYNC.RECONVERGENT B0 ;  /* 0x0000000000007941 */ /* 0x000fea0003800200 */
.L_x_8182:
[----:B------:R-:W0:Y:S02]  /*7680*/  F2I.FTZ.TRUNC.NTZ R3, R3 ;  /* 0x0000000300037305 */ /* 0x000e24000021f100 */
[----:B0-----:R-:W-:Y:S01]  /*7690*/  PRMT R0, R3, 0x7610, R0 ;  /* 0x0000761003007816 */ /* 0x001fe20000000000 */
[----:B------:R-:W-:Y:S06]  /*76a0*/  BRA `(.L_x_8157) ;  /* 0x0000000000547947 */ /* 0x000fec0003800000 */
.L_x_8156:
        /* <DEDUP_REMOVED lines=16> */
.L_x_8184:
[----:B------:R-:W-:Y:S01]  /*77b0*/  PRMT R0, RZ, 0x7610, R0 ;  /* 0x00007610ff007816 */ /* 0x000fe20000000000 */
[----:B------:R-:W-:Y:S06]  /*77c0*/  BRA `(.L_x_8157) ;  /* 0x00000000000c7947 */ /* 0x000fec0003800000 */
.L_x_8181:
[----:B------:R1:W5:Y:S01]  /*77d0*/  LDG.E.U16 R0, desc[UR36][R4.64] ;  /* 0x0000002404007981 */ /* 0x000362000c1e1500 */
[----:B------:R-:W-:Y:S05]  /*77e0*/  BRA `(.L_x_8157) ;  /* 0x0000000000047947 */ /* 0x000fea0003800000 */
.L_x_8180:
[----:B------:R0:W5:Y:S02]  /*77f0*/  LDG.E.U16 R0, desc[UR36][R4.64] ;  /* 0x0000002404007981 */ /* 0x000164000c1e1500 */
.L_x_8157:
[----:B-1--45:R-:W-:Y:S02]  /*7800*/  PRMT R3, R0, 0x9910, RZ ;  /* 0x0000991000037816 */ /* 0x032fe400000000ff */
[----:B------:R-:W-:-:S03]  /*7810*/  PRMT R0, R2, 0x9910, RZ ;  /* 0x0000991002007816 */ /* 0x000fc600000000ff */
[----:B------:R-:W-:-:S05]  /*7820*/  IMAD.MOV.U32 R2, RZ, RZ, R3 ;  /* 0x000000ffff027224 */ /* 0x000fca00078e0003 */
[----:B------:R-:W-:-:S04]  /*7830*/  ISETP.NE.AND P0, PT, R2, RZ, PT ;  /* 0x000000ff0200720c */ /* 0x000fc80003f05270 */
[----:B------:R-:W-:-:S13]  /*7840*/  ISETP.NE.XOR P0, PT, R0, RZ, P0 ;  /* 0x000000ff0000720c */ /* 0x000fda0000705a70 */
.L_x_8118:
[----:B------:R-:W-:Y:S05]  /*7850*/  BSYNC.RECONVERGENT B6 ;  /* 0x0000000000067941 */ /* 0x000fea0003800200 */
.L_x_8117:
[----:B------:R-:W-:Y:S01]  /*7860*/  ISETP.NE.AND P2, PT, R18, RZ, PT ;  /* 0x000000ff1200720c */ /* 0x000fe20003f45270 */
[----:B------:R-:W-:Y:S01]  /*7870*/  BSSY.RECONVERGENT B8, `(.L_x_8185) ;  /* 0x00002a3000087945 */ /* 0x000fe20003800200 */
[----:B------:R-:W-:Y:S01]  /*7880*/  ISETP.NE.AND P1, PT, R22, RZ, PT ;  /* 0x000000ff1600720c */ /* 0x000fe20003f25270 */
[----:B------:R-:W1:Y:S01]  /*7890*/  LDC.U8 R18, c[0x0][0x3b0] ;  /* 0x0000ec00ff127b82 */ /* 0x000e620000000000 */
        /* <DEDUP_REMOVED lines=14> */
[----:B------:R-:W5:Y:S01]  /*7980*/  LDCU UR4, c[0x0][0x3b4] ;  /* 0x00007680ff0477ac */ /* 0x000f620008000800 */
[----:B------:R-:W5:Y:S01]  /*7990*/  LDC.64 R8, c[0x0][0x388] ;  /* 0x0000e200ff087b82 */ /* 0x000f620000000a00 */
[----:B------:R-:W-:Y:S01]  /*79a0*/  IMAD R0, R19, 0x200, R16 ;  /* 0x0000020013007824 */ /* 0x000fe200078e0210 */
[----:B01234-:R-:W-:Y:S01]  /*79b0*/  PRMT R4, R18, 0x9910, RZ ;  /* 0x0000991012047816 */ /* 0x01ffe200000000ff */
[----:B------:R-:W-:Y:S01]  /*79c0*/  BSSY.RECONVERGENT B6, `(.L_x_8188) ;  /* 0x00000d6000067945 */ /* 0x000fe20003800200 */
[----:B------:R-:W-:Y:S02]  /*79d0*/  VIADD R16, R16, 0x80 ;  /* 0x0000008010107836 */ /* 0x000fe40000000000 */
[----:B-----5:R-:W-:Y:S02]  /*79e0*/  IMAD R3, R0, UR4, RZ ;  /* 0x0000000400037c24 */ /* 0x020fe4000f8e02ff */
[----:B------:R-:W-:-:S05]  /*79f0*/  IMAD.MOV.U32 R0, RZ, RZ, R4 ;  /* 0x000000ffff007224 */ /* 0x000fca00078e0004 */
[----:B------:R-:W-:Y:S02]  /*7a00*/  ISETP.GT.AND P0, PT, R0, 0x9, PT ;  /* 0x000000090000780c */ /* 0x000fe40003f04270 */
[----:B------:R-:W-:-:S05]  /*7a10*/  IADD3 R8, P1, PT, R3, R8, RZ ;  /* 0x0000000803087210 */ /* 0x000fca0007f3e0ff */
        /* <DEDUP_REMOVED lines=12> */
.L_x_8192:
[----:B------:R0:W-:Y:S01]  /*7ae0*/  STG.E.U8 desc[UR36][R8.64], R11 ;  /* 0x0000000b08007986 */ /* 0x0001e2000c101124 */
[----:B------:R-:W-:Y:S05]  /*7af0*/  BRA `(.L_x_8194) ;  /* 0x0000000c00087947 */ /* 0x000fea0003800000 */
.L_x_8191:
        /* <DEDUP_REMOVED lines=10> */
.L_x_8196:
[----:B------:R0:W-:Y:S01]  /*7ba0*/  STG.E desc[UR36][R8.64], R11 ;  /* 0x0000000b08007986 */ /* 0x0001e2000c101924 */
[----:B------:R-:W-:Y:S05]  /*7bb0*/  BRA `(.L_x_8194) ;  /* 0x0000000800d87947 */ /* 0x000fea0003800000 */
.L_x_8195:
[----:B------:R0:W-:Y:S01]  /*7bc0*/  STG.E.U16 desc[UR36][R8.64], R11 ;  /* 0x0000000b08007986 */ /* 0x0001e2000c101524 */
[----:B------:R-:W-:Y:S05]  /*7bd0*/  BRA `(.L_x_8194) ;  /* 0x0000000800d07947 */ /* 0x000fea0003800000 */
.L_x_8190:
        /* <DEDUP_REMOVED lines=9> */
.L_x_8198:
[----:B------:R-:W0:Y:S02]  /*7c70*/  I2F.S16 R0, R11 ;  /* 0x0000000b00007306 */ /* 0x000e240000101400 */
[----:B0-----:R-:W-:-:S05]  /*7c80*/  F2FP.F16.F32.PACK_AB R0, RZ, R0 ;  /* 0x00000000ff00723e */ /* 0x001fca00000000ff */
[----:B------:R0:W-:Y:S01]  /*7c90*/  STG.E.U16 desc[UR36][R8.64], R0 ;  /* 0x0000000008007986 */ /* 0x0001e2000c101524 */
[----:B------:R-:W-:Y:S05]  /*7ca0*/  BRA `(.L_x_8194) ;  /* 0x00000008009c7947 */ /* 0x000fea0003800000 */
.L_x_8197:
        /* <DEDUP_REMOVED lines=10> */
.L_x_8200:
[----:B------:R-:W0:Y:S02]  /*7d50*/  I2F.S16 R11, R11 ;  /* 0x0000000b000b7306 */ /* 0x000e240000101400 */
[----:B0-----:R-:W-:-:S04]  /*7d60*/  F2FP.F16.F32.PACK_AB R3, RZ, R11 ;  /* 0x0000000bff03723e */ /* 0x001fc800000000ff */
[----:B------:R-:W-:-:S05]  /*7d70*/  PRMT R3, R3, 0x5410, RZ ;  /* 0x0000541003037816 */ /* 0x000fca00000000ff */
[----:B------:R0:W-:Y:S01]  /*7d80*/  STG.E desc[UR36][R8.64], R3 ;  /* 0x0000000308007986 */ /* 0x0001e2000c101924 */
[----:B------:R-:W-:Y:S05]  /*7d90*/  BRA `(.L_x_8194) ;  /* 0x0000000800607947 */ /* 0x000fea0003800000 */
.L_x_8199:
[----:B------:R-:W0:Y:S02]  /*7da0*/  I2F.F64.S16 R4, R11 ;  /* 0x0000000b00047312 */ /* 0x000e240000101c00 */
[----:B0-----:R0:W-:Y:S01]  /*7db0*/  STG.E.64 desc[UR36][R8.64], R4 ;  /* 0x0000000408007986 */ /* 0x0011e2000c101b24 */
[----:B------:R-:W-:Y:S05]  /*7dc0*/  BRA `(.L_x_8194) ;  /* 0x0000000800547947 */ /* 0x000fea0003800000 */
.L_x_8189:
        /* <DEDUP_REMOVED lines=10> */
.L_x_8203:
[----:B------:R-:W0:Y:S01]  /*7e70*/  I2F.F64.S16 R4, R11 ;  /* 0x0000000b00047312 */ /* 0x000e220000101c00 */
[----:B------:R-:W-:-:S05]  /*7e80*/  CS2R R6, SRZ ;  /* 0x0000000000067805 */ /* 0x000fca000001ff00 */
[----:B0-----:R0:W-:Y:S01]  /*7e90*/  STG.E.128 desc[UR36][R8.64], R4 ;  /* 0x0000000408007986 */ /* 0x0011e2000c101d24 */
[----:B------:R-:W-:Y:S05]  /*7ea0*/  BRA `(.L_x_8194) ;  /* 0x00000008001c7947 */ /* 0x000fea0003800000 */
.L_x_8202:
        /* <DEDUP_REMOVED lines=17> */
.L_x_8207:
[----:B------:R-:W-:Y:S05]  /*7fc0*/  BSYNC.RECONVERGENT B0 ;  /* 0x0000000000007941 */ /* 0x000fea0003800200 */
.L_x_8206:
[----:B------:R0:W-:Y:S01]  /*7fd0*/  STG.E.U8 desc[UR36][R8.64], R3 ;  /* 0x0000000308007986 */ /* 0x0001e2000c101124 */
[----:B------:R-:W-:Y:S05]  /*7fe0*/  BRA `(.L_x_8194) ;  /* 0x0000000400cc7947 */ /* 0x000fea0003800000 */
.L_x_8205:
        /* <DEDUP_REMOVED lines=16> */
.L_x_8204:
[----:B------:R-:W0:Y:S02]  /*80f0*/  I2F.S16 R0, R11 ;  /* 0x0000000b00007306 */ /* 0x000e240000101400 */
[----:B0-----:R-:W-:-:S05]  /*8100*/  F2FP.BF16.F32.PACK_AB R0, RZ, R0 ;  /* 0x00000000ff00723e */ /* 0x001fca00000010ff */
[----:B------:R0:W-:Y:S01]  /*8110*/  STG.E.U16 desc[UR36][R8.64], R0 ;  /* 0x0000000008007986 */ /* 0x0001e2000c101524 */
[----:B------:R-:W-:Y:S05]  /*8120*/  BRA `(.L_x_8194) ;  /* 0x00000004007c7947 */ /* 0x000fea0003800000 */
.L_x_8201:
        /* <DEDUP_REMOVED lines=10> */
.L_x_8210:
        /* <DEDUP_REMOVED lines=12> */
.L_x_8213:
[----:B------:R-:W-:-:S04]  /*8290*/  SHF.R.U32.HI R0, RZ, 0x14, R11 ;  /* 0x00000014ff007819 */ /* 0x000fc8000001160b */
[----:B------:R-:W-:-:S04]  /*82a0*/  LOP3.LUT R0, R0, 0x1, RZ, 0xc0, !PT ;  /* 0x0000000100007812 */ /* 0x000fc800078ec0ff */
[----:B------:R-:W-:-:S04]  /*82b0*/  IADD3 R0, PT, PT, R11, 0x487ffff, R0 ;  /* 0x0487ffff0b007810 */ /* 0x000fc80007ffe000 */
[----:B------:R-:W-:-:S04]  /*82c0*/  SHF.R.U32.HI R0, RZ, 0x14, R0 ;  /* 0x00000014ff007819 */ /* 0x000fc80000011600 */
[----:B------:R-:W-:-:S07]  /*82d0*/  LOP3.LUT R0, R0, 0xff, RZ, 0xc0, !PT ;  /* 0x000000ff00007812 */ /* 0x000fce00078ec0ff */
.L_x_8214:
[----:B------:R-:W-:-:S07]  /*82e0*/  PRMT R4, R0, 0x7610, R4 ;  /* 0x0000761000047816 */ /* 0x000fce0000000004 */
.L_x_8212:
[----:B------:R-:W-:Y:S05]  /*82f0*/  BSYNC.RECONVERGENT B0 ;  /* 0x0000000000007941 */ /* 0x000fea0003800200 */
.L_x_8211:
[----:B------:R0:W-:Y:S01]  /*8300*/  STG.E.U8 desc[UR36][R8.64], R4 ;  /* 0x0000000408007986 */ /* 0x0001e2000c101124 */
[----:B------:R-:W-:Y:S05]  /*8310*/  BRA `(.L_x_8194) ;  /* 0x0000000400007947 */ /* 0x000fea0003800000 */
.L_x_8209:
        /* <DEDUP_REMOVED lines=12> */
.L_x_8217:
[----:B------:R-:W-:-:S04]  /*83e0*/  SHF.R.U32.HI R0, RZ, 0x15, R11 ;  /* 0x00000015ff007819 */ /* 0x000fc8000001160b */
[----:B------:R-:W-:-:S04]  /*83f0*/  LOP3.LUT R0, R0, 0x1, RZ, 0xc0, !PT ;  /* 0x0000000100007812 */ /* 0x000fc800078ec0ff */
[----:B------:R-:W-:-:S04]  /*8400*/  IADD3 R0, PT, PT, R11, 0x88fffff, R0 ;  /* 0x088fffff0b007810 */ /* 0x000fc80007ffe000 */
[----:B------:R-:W-:-:S04]  /*8410*/  SHF.R.U32.HI R0, RZ, 0x15, R0 ;  /* 0x00000015ff007819 */ /* 0x000fc80000011600 */
[----:B------:R-:W-:-:S07]  /*8420*/  LOP3.LUT R0, R0, 0xff, RZ, 0xc0, !PT ;  /* 0x000000ff00007812 */ /* 0x000fce00078ec0ff */
.L_x_8218:
[----:B------:R-:W-:-:S07]  /*8430*/  PRMT R4, R0, 0x7610, R4 ;  /* 0x0000761000047816 */ /* 0x000fce0000000004 */
.L_x_8216:
[----:B------:R-:W-:Y:S05]  /*8440*/  BSYNC.RECONVERGENT B0 ;  /* 0x0000000000007941 */ /* 0x000fea0003800200 */
.L_x_8215:
[----:B------:R3:W-:Y:S01]  /*8450*/  STG.E.U8 desc[UR36][R8.64], R4 ;  /* 0x0000000408007986 */ /* 0x0007e2000c101124 */
[----:B------:R-:W-:Y:S05]  /*8460*/  BRA `(.L_x_8194) ;  /* 0x0000000000ac7947 */ /* 0x000fea0003800000 */
.L_x_8208:
[----:B------:R-:W-:-:S13]  /*8470*/  ISETP.NE.AND P0, PT, R0, 0x1c, PT ;  /* 0x0000001c0000780c */ /* 0x000fda0003f05270 */
[----:B------:R-:W-:Y:S05]  /*8480*/  @!P0 BRA `(.L_x_8219) ;  /* 0x0000000000a08947 */ /* 0x000fea0003800000 */
[----:B------:R-:W-:-:S13]  /*8490*/  ISETP.NE.AND P0, PT, R0, 0x1d, PT ;  /* 0x0000001d0000780c */ /* 0x000fda0003f05270 */
[----:B------:R-:W-:Y:S05]  /*84a0*/  @!P0 BRA `(.L_x_8220) ;  /* 0x0000000000888947 */ /* 0x000fea0003800000 */
[----:B------:R-:W-:-:S13]  /*84b0*/  ISETP.NE.AND P0, PT, R0, 0x2c, PT ;  /* 0x0000002c0000780c */ /* 0x000fda0003f05270 */
[----:B------:R-:W-:Y:S05]  /*84c0*/  @!P0 BRA `(.L_x_8221) ;  /* 0x0000000000448947 */ /* 0x000fea0003800000 */
.L_x_8193:
        /* <DEDUP_REMOVED lines=16> */
.L_x_8222:
[----:B------:R-:W-:Y:S05]  /*85d0*/  BRA `(.L_x_8194) ;  /* 0x0000000000507947 */ /* 0x000fea0003800000 */
.L_x_8221:
        /* <DEDUP_REMOVED lines=15> */
.L_x_8220:
[----:B------:R-:W-:Y:S02]  /*86d0*/  IMAD.MOV.U32 R4, RZ, RZ, R11 ;  /* 0x000000ffff047224 */ /* 0x000fe400078e000b */
[----:B------:R-:W-:-:S05]  /*86e0*/  IMAD.MOV.U32 R5, RZ, RZ, RZ ;  /* 0x000000ffff057224 */ /* 0x000fca00078e00ff */
[----:B------:R1:W-:Y:S01]  /*86f0*/  STG.E.64 desc[UR36][R8.64], R4 ;  /* 0x0000000408007986 */ /* 0x0003e2000c101b24 */
[----:B------:R-:W-:Y:S05]  /*8700*/  BRA `(.L_x_8194) ;  /* 0x0000000000047947 */ /* 0x000fea0003800000 */
.L_x_8219:
[----:B------:R0:W-:Y:S02]  /*8710*/  STG.E desc[UR36][R8.64], R11 ;  /* 0x0000000b08007986 */ /* 0x0001e4000c101924 */
.L_x_8194:
[----:B------:R-:W-:Y:S05]  /*8720*/  BSYNC.RECONVERGENT B6 ;  /* 0x0000000000067941 */ /* 0x000fea0003800200 */
.L_x_8188:
        /* <DEDUP_REMOVED lines=24> */
.L_x_8228:
[----:B------:R4:W-:Y:S01]  /*88b0*/  STG.E.U8 desc[UR36][R8.64], R24 ;  /* 0x0000001808007986 */ /* 0x0009e2000c101124 */
[----:B------:R-:W-:Y:S05]  /*88c0*/  BRA `(.L_x_8230) ;  /* 0x0000000800fc7947 */ /* 0x000fea0003800000 */
.L_x_8227:
        /* <DEDUP_REMOVED lines=9> */
.L_x_8232:
[----:B------:R2:W-:Y:S01]  /*8960*/  STG.E desc[UR36][R8.64], R24 ;  /* 0x0000001808007986 */ /* 0x0005e2000c101924 */
[----:B------:R-:W-:Y:S05]  /*8970*/  BRA `(.L_x_8230) ;  /* 0x0000000800d07947 */ /* 0x000fea0003800000 */
.L_x_8231:
[----:B------:R0:W-:Y:S01]  /*8980*/  STG.E.U16 desc[UR36][R8.64], R24 ;  /* 0x0000001808007986 */ /* 0x0001e2000c101524 */
[----:B------:R-:W-:Y:S05]  /*8990*/  BRA `(.L_x_8230) ;  /* 0x0000000800c87947 */ /* 0x000fea0003800000 */
.L_x_8226:
        /* <DEDUP_REMOVED lines=9> */
.L_x_8234:
[----:B------:R-:W0:Y:S02]  /*8a30*/  I2F.S16 R0, R24 ;  /* 0x0000001800007306 */ /* 0x000e240000101400 */
[----:B0-----:R-:W-:-:S05]  /*8a40*/  F2FP.F16.F32.PACK_AB R0, RZ, R0 ;  /* 0x00000000ff00723e */ /* 0x001fca00000000ff */
[----:B------:R0:W-:Y:S01]  /*8a50*/  STG.E.U16 desc[UR36][R8.64], R0 ;  /* 0x0000000008007986 */ /* 0x0001e2000c101524 */
[----:B------:R-:W-:Y:S05]  /*8a60*/  BRA `(.L_x_8230) ;  /* 0x0000000800947947 */ /* 0x000fea0003800000 */
.L_x_8233:
        /* <DEDUP_REMOVED lines=10> */
.L_x_8236:
[----:B------:R-:W0:Y:S02]  /*8b10*/  I2F.S16 R24, R24 ;  /* 0x0000001800187306 */ /* 0x000e240000101400 */
[----:B0-----:R-:W-:-:S04]  /*8b20*/  F2FP.F16.F32.PACK_AB R3, RZ, R24 ;  /* 0x00000018ff03723e */ /* 0x001fc800000000ff */
[----:B------:R-:W-:-:S05]  /*8b30*/  PRMT R3, R3, 0x5410, RZ ;  /* 0x0000541003037816 */ /* 0x000fca00000000ff */
[----:B------:R0:W-:Y:S01]  /*8b40*/  STG.E desc[UR36][R8.64], R3 ;  /* 0x0000000308007986 */ /* 0x0001e2000c101924 */
[----:B------:R-:W-:Y:S05]  /*8b50*/  BRA `(.L_x_8230) ;  /* 0x0000000800587947 */ /* 0x000fea0003800000 */
.L_x_8235:
[----:B------:R-:W0:Y:S02]  /*8b60*/  I2F.F64.S16 R24, R24 ;  /* 0x0000001800187312 */ /* 0x000e240000101c00 */
[----:B0-----:R0:W-:Y:S01]  /*8b70*/  STG.E.64 desc[UR36][R8.64], R24 ;  /* 0x0000001808007986 */ /* 0x0011e2000c101b24 */
[----:B------:R-:W-:Y:S05]  /*8b80*/  BRA `(.L_x_8230) ;  /* 0x00000008004c7947 */ /* 0x000fea0003800000 */
.L_x_8225:
        /* <DEDUP_REMOVED lines=12> */
.L_x_8240:
        /* <DEDUP_REMOVED lines=16> */
.L_x_8243:
[----:B------:R-:W-:-:S07]  /*8d50*/  PRMT R4, R0, 0x7610, R4 ;  /* 0x0000761000047816 */ /* 0x000fce0000000004 */
.L_x_8242:
[----:B------:R-:W-:Y:S05]  /*8d60*/  BSYNC.RECONVERGENT B0 ;  /* 0x0000000000007941 */ /* 0x000fea0003800200 */
.L_x_8241:
[----:B------:R0:W-:Y:S01]  /*8d70*/  STG.E.U8 desc[UR36][R8.64], R4 ;  /* 0x0000000408007986 */ /* 0x0001e2000c101124 */
[----:B------:R-:W-:Y:S05]  /*8d80*/  BRA `(.L_x_8230) ;  /* 0x0000000400cc7947 */ /* 0x000fea0003800000 */
.L_x_8239:
        /* <DEDUP_REMOVED lines=16> */
.L_x_8246:
[----:B------:R-:W-:-:S07]  /*8e90*/  PRMT R4, R0, 0x7610, R4 ;  /* 0x0000761000047816 */ /* 0x000fce0000000004 */
.L_x_8245:
[----:B------:R-:W-:Y:S05]  /*8ea0*/  BSYNC.RECONVERGENT B0 ;  /* 0x0000000000007941 */ /* 0x000fea0003800200 */
.L_x_8244:
[----:B------:R0:W-:Y:S01]  /*8eb0*/  STG.E.U8 desc[UR36][R8.64], R4 ;  /* 0x0000000408007986 */ /* 0x0001e2000c101124 */
[----:B------:R-:W-:Y:S05]  /*8ec0*/  BRA `(.L_x_8230) ;  /* 0x00000004007c7947 */ /* 0x000fea0003800000 */
.L_x_8238:
        /* <DEDUP_REMOVED lines=21> */
.L_x_8248:
[----:B------:R-:W-:-:S05]  /*9020*/  IMAD.MOV.U32 R25, RZ, RZ, RZ ;  /* 0x000000ffff197224 */ /* 0x000fca00078e00ff */
[----:B------:R0:W-:Y:S01]  /*9030*/  STG.E.64 desc[UR36][R8.64], R24 ;  /* 0x0000001808007986 */ /* 0x0001e2000c101b24 */
[----:B------:R-:W-:Y:S05]  /*9040*/  BRA `(.L_x_8230) ;  /* 0x00000004001c7947 */ /* 0x000fea0003800000 */
.L_x_8247:
[----:B------:R0:W-:Y:S01]  /*9050*/  STG.E desc[UR36][R8.64], R24 ;  /* 0x0000001808007986 */ /* 0x0001e2000c101924 */
[----:B------:R-:W-:Y:S05]  /*9060*/  BRA `(.L_x_8230) ;  /* 0x0000000400147947 */ /* 0x000fea0003800000 */
.L_x_8237:
        /* <DEDUP_REMOVED lines=8> */
.L_x_8250:
[----:B------:R-:W0:Y:S01]  /*90f0*/  I2F.F64.S16 R4, R24 ;  /* 0x0000001800047312 */ /* 0x000e220000101c00 */
[----:B------:R-:W-:-:S05]  /*9100*/  CS2R R6, SRZ ;  /* 0x0000000000067805 */ /* 0x000fca000001ff00 */
[----:B0-----:R0:W-:Y:S01]  /*9110*/  STG.E.128 desc[UR36][R8.64], R4 ;  /* 0x0000000408007986 */ /* 0x0011e2000c101d24 */
[----:B------:R-:W-:Y:S05]  /*9120*/  BRA `(.L_x_8230) ;  /* 0x0000000000e47947 */ /* 0x000fea0003800000 */
.L_x_8249:
[----:B------:R-:W-:-:S13]  /*9130*/  ISETP.NE.AND P0, PT, R0, 0xf, PT ;  /* 0x0000000f0000780c */ /* 0x000fda0003f05270 */
[----:B------:R-:W-:Y:S05]  /*9140*/  @!P0 BRA `(.L_x_8251) ;  /* 0x0000000000d08947 */ /* 0x000fea0003800000 */
[----:B------:R-:W-:-:S13]  /*9150*/  ISETP.NE.AND P0, PT, R0, 0x17, PT ;  /* 0x000000170000780c */ /* 0x000fda0003f05270 */
[----:B------:R-:W-:Y:S05]  /*9160*/  @!P0 BRA `(.L_x_8252) ;  /* 0x0000000000848947 */ /* 0x000fea0003800000 */
[----:B------:R-:W-:-:S13]  /*9170*/  ISETP.NE.AND P0, PT, R0, 0x18, PT ;  /* 0x000000180000780c */ /* 0x000fda0003f05270 */
[----:B------:R-:W-:Y:S05]  /*9180*/  @!P0 BRA `(.L_x_8253) ;  /* 0x0000000000448947 */ /* 0x000fea0003800000 */
.L_x_8229:
        /* <DEDUP_REMOVED lines=16> */
.L_x_8254:
[----:B------:R-:W-:Y:S05]  /*9290*/  BRA `(.L_x_8230) ;  /* 0x0000000000887947 */ /* 0x000fea0003800000 */
.L_x_8253:
        /* <DEDUP_REMOVED lines=11> */
.L_x_8256:
[----:B------:R-:W-:Y:S05]  /*9350*/  BSYNC.RECONVERGENT B0 ;  /* 0x0000000000007941 */ /* 0x000fea0003800200 */
.L_x_8255:
[----:B------:R0:W-:Y:S01]  /*9360*/  STG.E.U8 desc[UR36][R8.64], R3 ;  /* 0x0000000308007986 */ /* 0x0001e2000c101124 */
[----:B------:R-:W-:Y:S05]  /*9370*/  BRA `(.L_x_8230) ;  /* 0x0000000000507947 */ /* 0x000fea0003800000 */
.L_x_8252:
        /* <DEDUP_REMOVED lines=12> */
.L_x_8257:
[----:B------:R-:W-:Y:S01]  /*9440*/  IMAD.MOV.U32 R3, RZ, RZ, 0x7f ;  /* 0x0000007fff037424 */ /* 0x000fe200078e00ff */
[----:B------:R-:W-:-:S04]  /*9450*/  ISETP.GT.U32.AND P0, PT, R5, 0x7f800000, PT ;  /* 0x7f8000000500780c */ /* 0x000fc80003f04070 */
[----:B------:R-:W-:-:S05]  /*9460*/  SEL R3, R3, 0x7c, P0 ;  /* 0x0000007c03037807 */ /* 0x000fca0000000000 */
[----:B------:R0:W-:Y:S01]  /*9470*/  STG.E.U8 desc[UR36][R8.64], R3 ;  /* 0x0000000308007986 */ /* 0x0001e2000c101124 */
[----:B------:R-:W-:Y:S05]  /*9480*/  BRA `(.L_x_8230) ;  /* 0x00000000000c7947 */ /* 0x000fea0003800000 */
.L_x_8251:
[----:B------:R-:W0:Y:S02]  /*9490*/  I2F.S16 R0, R24 ;  /* 0x0000001800007306 */ /* 0x000e240000101400 */
[----:B0-----:R-:W-:-:S05]  /*94a0*/  F2FP.BF16.F32.PACK_AB R0, RZ, R0 ;  /* 0x00000000ff00723e */ /* 0x001fca00000010ff */
[----:B------:R0:W-:Y:S02]  /*94b0*/  STG.E.U16 desc[UR36][R8.64], R0 ;  /* 0x0000000008007986 */ /* 0x0001e4000c101524 */
.L_x_8230:
[----:B------:R-:W-:Y:S05]  /*94c0*/  BSYNC.RECONVERGENT B6 ;  /* 0x0000000000067941 */ /* 0x000fea0003800200 */
.L_x_8224:
[----:B------:R-:W-:-:S07]  /*94d0*/  VIADD R16, R16, 0x80 ;  /* 0x0000008010107836 */ /* 0x000fce0000000000 */
.L_x_8187:
[----:B------:R-:W-:-:S13]  /*94e0*/  ISETP.GE.AND P0, PT, R16, R17, PT ;  /* 0x000000111000720c */ /* 0x000fda0003f06270 */
[----:B------:R-:W-:Y:S05]  /*94f0*/  @P0 BREAK.RELIABLE B7 ;  /* 0x0000000000070942 */ /* 0x000fea0003800100 */
[----:B------:R-:W-:Y:S05]  /*9500*/  @P0 BRA `(.L_x_8223) ;  /* 0x0000000c00640947 */ /* 0x000fea0003800000 */
[----:B------:R-:W-:Y:S05]  /*9510*/  BSYNC.RELIABLE B7 ;  /* 0x0000000000077941 */ /* 0x000fea0003800100 */
.L_x_8186:
        /* <DEDUP_REMOVED lines=21> */
.L_x_8262:
[----:B------:R4:W-:Y:S01]  /*9670*/  STG.E.U8 desc[UR36][R8.64], R2 ;  /* 0x0000000208007986 */ /* 0x0009e2000c101124 */
[----:B------:R-:W-:Y:S05]  /*9680*/  BRA `(.L_x_8264) ;  /* 0x0000000800fc7947 */ /* 0x000fea0003800000 */
.L_x_8261:
        /* <DEDUP_REMOVED lines=9> */
.L_x_8266:
[----:B------:R2:W-:Y:S01]  /*9720*/  STG.E desc[UR36][R8.64], R2 ;  /* 0x0000000208007986 */ /* 0x0005e2000c101924 */
[----:B------:R-:W-:Y:S05]  /*9730*/  BRA `(.L_x_8264) ;  /* 0x0000000800d07947 */ /* 0x000fea0003800000 */
.L_x_8265:
[----:B------:R0:W-:Y:S01]  /*9740*/  STG.E.U16 desc[UR36][R8.64], R2 ;  /* 0x0000000208007986 */ /* 0x0001e2000c101524 */
[----:B------:R-:W-:Y:S05]  /*9750*/  BRA `(.L_x_8264) ;  /* 0x0000000800c87947 */ /* 0x000fea0003800000 */
.L_x_8260:
        /* <DEDUP_REMOVED lines=9> */
.L_x_8268:
[----:B------:R-:W0:Y:S02]  /*97f0*/  I2F.S16 R0, R2 ;  /* 0x0000000200007306 */ /* 0x000e240000101400 */
[----:B0-----:R-:W-:-:S05]  /*9800*/  F2FP.F16.F32.PACK_AB R0, RZ, R0 ;  /* 0x00000000ff00723e */ /* 0x001fca00000000ff */
[----:B------:R0:W-:Y:S01]  /*9810*/  STG.E.U16 desc[UR36][R8.64], R0 ;  /* 0x0000000008007986 */ /* 0x0001e2000c101524 */
[----:B------:R-:W-:Y:S05]  /*9820*/  BRA `(.L_x_8264) ;  /* 0x0000000800947947 */ /* 0x000fea0003800000 */
.L_x_8267:
        /* <DEDUP_REMOVED lines=10> */
.L_x_8270:
[----:B------:R-:W0:Y:S02]  /*98d0*/  I2F.S16 R2, R2 ;  /* 0x0000000200027306 */ /* 0x000e240000101400 */
[----:B0-----:R-:W-:-:S04]  /*98e0*/  F2FP.F16.F32.PACK_AB R3, RZ, R2 ;  /* 0x00000002ff03723e */ /* 0x001fc800000000ff */
[----:B------:R-:W-:-:S05]  /*98f0*/  PRMT R3, R3, 0x5410, RZ ;  /* 0x0000541003037816 */ /* 0x000fca00000000ff */
[----:B------:R0:W-:Y:S01]  /*9900*/  STG.E desc[UR36][R8.64], R3 ;  /* 0x0000000308007986 */ /* 0x0001e2000c101924 */
[----:B------:R-:W-:Y:S05]  /*9910*/  BRA `(.L_x_8264) ;  /* 0x0000000800587947 */ /* 0x000fea0003800000 */
.L_x_8269:
[----:B------:R-:W0:Y:S02]  /*9920*/  I2F.F64.S16 R2, R2 ;  /* 0x0000000200027312 */ /* 0x000e240000101c00 */
[----:B0-----:R0:W-:Y:S01]  /*9930*/  STG.E.64 desc[UR36][R8.64], R2 ;  /* 0x0000000208007986 */ /* 0x0011e2000c101b24 */
[----:B------:R-:W-:Y:S05]  /*9940*/  BRA `(.L_x_8264) ;  /* 0x00000008004c7947 */ /* 0x000fea0003800000 */
.L_x_8259:
        /* <DEDUP_REMOVED lines=12> */
.L_x_8274:
        /* <DEDUP_REMOVED lines=16> */
.L_x_8277:
[----:B------:R-:W-:-:S07]  /*9b10*/  PRMT R4, R0, 0x7610, R4 ;  /* 0x0000761000047816 */ /* 0x000fce0000000004 */
.L_x_8276:
[----:B------:R-:W-:Y:S05]  /*9b20*/  BSYNC.RECONVERGENT B0 ;  /* 0x0000000000007941 */ /* 0x000fea0003800200 */
.L_x_8275:
[----:B------:R0:W-:Y:S01]  /*9b30*/  STG.E.U8 desc[UR36][R8.64], R4 ;  /* 0x0000000408007986 */ /* 0x0001e2000c101124 */
[----:B------:R-:W-:Y:S05]  /*9b40*/  BRA `(.L_x_8264) ;  /* 0x0000000400cc7947 */ /* 0x000fea0003800000 */
.L_x_8273:
        /* <DEDUP_REMOVED lines=16> */
.L_x_8280:
[----:B------:R-:W-:-:S07]  /*9c50*/  PRMT R4, R0, 0x7610, R4 ;  /* 0x0000761000047816 */ /* 0x000fce0000000004 */
.L_x_8279:
[----:B------:R-:W-:Y:S05]  /*9c60*/  BSYNC.RECONVERGENT B0 ;  /* 0x0000000000007941 */ /* 0x000fea0003800200 */
.L_x_8278:
[----:B------:R0:W-:Y:S01]  /*9c70*/  STG.E.U8 desc[UR36][R8.64], R4 ;  /* 0x0000000408007986 */ /* 0x0001e2000c101124 */
[----:B------:R-:W-:Y:S05]  /*9c80*/  BRA `(.L_x_8264) ;  /* 0x00000004007c7947 */ /* 0x000fea0003800000 */
.L_x_8272:
        /* <DEDUP_REMOVED lines=21> */
.L_x_8282:
[----:B------:R-:W-:-:S05]  /*9de0*/  IMAD.MOV.U32 R3, RZ, RZ, RZ ;  /* 0x000000ffff037224 */ /* 0x000fca00078e00ff */
[----:B------:R0:W-:Y:S01]  /*9df0*/  STG.E.64 desc[UR36][R8.64], R2 ;  /* 0x0000000208007986 */ /* 0x0001e2000c101b24 */
[----:B------:R-:W-:Y:S05]  /*9e00*/  BRA `(.L_x_8264) ;  /* 0x00000004001c7947 */ /* 0x000fea0003800000 */
.L_x_8281:
[----:B------:R0:W-:Y:S01]  /*9e10*/  STG.E desc[UR36][R8.64], R2 ;  /* 0x0000000208007986 */ /* 0x0001e2000c101924 */
[----:B------:R-:W-:Y:S05]  /*9e20*/  BRA `(.L_x_8264) ;  /* 0x0000000400147947 */ /* 0x000fea0003800000 */
.L_x_8271:
        /* <DEDUP_REMOVED lines=8> */
.L_x_8284:
[----:B------:R-:W0:Y:S01]  /*9eb0*/  I2F.F64.S16 R4, R2 ;  /* 0x0000000200047312 */ /* 0x000e220000101c00 */
[----:B------:R-:W-:-:S05]  /*9ec0*/  CS2R R6, SRZ ;  /* 0x0000000000067805 */ /* 0x000fca000001ff00 */
[----:B0-----:R0:W-:Y:S01]  /*9ed0*/  STG.E.128 desc[UR36][R8.64], R4 ;  /* 0x0000000408007986 */ /* 0x0011e2000c101d24 */
[----:B------:R-:W-:Y:S05]  /*9ee0*/  BRA `(.L_x_8264) ;  /* 0x0000000000e47947 */ /* 0x000fea0003800000 */
.L_x_8283:
[----:B------:R-:W-:-:S13]  /*9ef0*/  ISETP.NE.AND P0, PT, R0, 0xf, PT ;  /* 0x0000000f0000780c */ /* 0x000fda0003f05270 */
[----:B------:R-:W-:Y:S05]  /*9f00*/  @!P0 BRA `(.L_x_8285) ;  /* 0x0000000000d08947 */ /* 0x000fea0003800000 */
[----:B------:R-:W-:-:S13]  /*9f10*/  ISETP.NE.AND P0, PT, R0, 0x17, PT ;  /* 0x000000170000780c */ /* 0x000fda0003f05270 */
[----:B------:R-:W-:Y:S05]  /*9f20*/  @!P0 BRA `(.L_x_8286) ;  /* 0x0000000000848947 */ /* 0x000fea0003800000 */
[----:B------:R-:W-:-:S13]  /*9f30*/  ISETP.NE.AND P0, PT, R0, 0x18, PT ;  /* 0x000000180000780c */ /* 0x000fda0003f05270 */
[----:B------:R-:W-:Y:S05]  /*9f40*/  @!P0 BRA `(.L_x_8287) ;  /* 0x0000000000448947 */ /* 0x000fea0003800000 */
.L_x_8263:
        /* <DEDUP_REMOVED lines=16> */
.L_x_8288:
[----:B------:R-:W-:Y:S05]  /*a050*/  BRA `(.L_x_8264) ;  /* 0x0000000000887947 */ /* 0x000fea0003800000 */
.L_x_8287:
        /* <DEDUP_REMOVED lines=11> */
.L_x_8290:
[----:B------:R-:W-:Y:S05]  /*a110*/  BSYNC.RECONVERGENT B0 ;  /* 0x0000000000007941 */ /* 0x000fea0003800200 */
.L_x_8289:
[----:B------:R0:W-:Y:S01]  /*a120*/  STG.E.U8 desc[UR36][R8.64], R3 ;  /* 0x0000000308007986 */ /* 0x0001e2000c101124 */
[----:B------:R-:W-:Y:S05]  /*a130*/  BRA `(.L_x_8264) ;  /* 0x0000000000507947 */ /* 0x000fea0003800000 */
.L_x_8286:
        /* <DEDUP_REMOVED lines=12> */
.L_x_8291:
[----:B------:R-:W-:Y:S01]  /*a200*/  IMAD.MOV.U32 R3, RZ, RZ, 0x7f ;  /* 0x0000007fff037424 */ /* 0x000fe200078e00ff */
[----:B------:R-:W-:-:S04]  /*a210*/  ISETP.GT.U32.AND P0, PT, R5, 0x7f800000, PT ;  /* 0x7f8000000500780c */ /* 0x000fc80003f04070 */
[----:B------:R-:W-:-:S05]  /*a220*/  SEL R3, R3, 0x7c, P0 ;  /* 0x0000007c03037807 */ /* 0x000fca0000000000 */
[----:B------:R0:W-:Y:S01]  /*a230*/  STG.E.U8 desc[UR36][R8.64], R3 ;  /* 0x0000000308007986 */ /* 0x0001e2000c101124 */
[----:B------:R-:W-:Y:S05]  /*a240*/  BRA `(.L_x_8264) ;  /* 0x00000000000c7947 */ /* 0x000fea0003800000 */
.L_x_8285:
[----:B------:R-:W0:Y:S02]  /*a250*/  I2F.S16 R0, R2 ;  /* 0x0000000200007306 */ /* 0x000e240000101400 */
[----:B0-----:R-:W-:-:S05]  /*a260*/  F2FP.BF16.F32.PACK_AB R0, RZ, R0 ;  /* 0x00000000ff00723e */ /* 0x001fca00000010ff */
[----:B------:R0:W-:Y:S02]  /*a270*/  STG.E.U16 desc[UR36][R8.64], R0 ;  /* 0x0000000008007986 */ /* 0x0001e4000c101524 */
.L_x_8264:
[----:B------:R-:W-:Y:S05]  /*a280*/  BSYNC.RECONVERGENT B6 ;  /* 0x0000000000067941 */ /* 0x000fea0003800200 */
.L_x_8258:
[----:B------:R-:W-:-:S07]  /*a290*/  VIADD R16, R16, 0x80 ;  /* 0x0000008010107836 */ /* 0x000fce0000000000 */
.L_x_8223:
[----:B------:R-:W-:Y:S05]  /*a2a0*/  BSYNC.RECONVERGENT B8 ;  /* 0x0000000000087941 */ /* 0x000fea0003800200 */
.L_x_8185:
        /* <DEDUP_REMOVED lines=21> */
.L_x_8295:
[----:B------:R-:W-:Y:S01]  /*a400*/  STG.E.U8 desc[UR36][R2.64], R22 ;  /* 0x0000001602007986 */ /* 0x000fe2000c101124 */
[----:B------:R-:W-:Y:S05]  /*a410*/  EXIT ;  /* 0x000000000000794d */ /* 0x000fea0003800000 */
.L_x_8294:
        /* <DEDUP_REMOVED lines=9> */
.L_x_8298:
[----:B------:R-:W-:Y:S01]  /*a4b0*/  STG.E desc[UR36][R2.64], R22 ;  /* 0x0000001602007986 */ /* 0x000fe2000c101924 */
[----:B------:R-:W-:Y:S05]  /*a4c0*/  EXIT ;  /* 0x000000000000794d */ /* 0x000fea0003800000 */
.L_x_8297:
[----:B------:R-:W-:Y:S01]  /*a4d0*/  STG.E.U16 desc[UR36][R2.64], R22 ;  /* 0x0000001602007986 */ /* 0x000fe2000c101524 */
[----:B------:R-:W-:Y:S05]  /*a4e0*/  EXIT ;  /* 0x000000000000794d */ /* 0x000fea0003800000 */
.L_x_8293:
        /* <DEDUP_REMOVED lines=9> */
.L_x_8300:
[----:B------:R-:W0:Y:S02]  /*a580*/  I2F.S16 R0, R22 ;  /* 0x0000001600007306 */ /* 0x000e240000101400 */
[----:B0-----:R-:W-:-:S05]  /*a590*/  F2FP.F16.F32.PACK_AB R0, RZ, R0 ;  /* 0x00000000ff00723e */ /* 0x001fca00000000ff */
[----:B------:R-:W-:Y:S01]  /*a5a0*/  STG.E.U16 desc[UR36][R2.64], R0 ;  /* 0x0000000002007986 */ /* 0x000fe2000c101524 */
[----:B------:R-:W-:Y:S05]  /*a5b0*/  EXIT ;  /* 0x000000000000794d */ /* 0x000fea0003800000 */
.L_x_8299:
        /* <DEDUP_REMOVED lines=10> */
.L_x_8302:
[----:B------:R-:W0:Y:S02]  /*a660*/  I2F.S16 R22, R22 ;  /* 0x0000001600167306 */ /* 0x000e240000101400 */
[----:B0-----:R-:W-:-:S04]  /*a670*/  F2FP.F16.F32.PACK_AB R5, RZ, R22 ;  /* 0x00000016ff05723e */ /* 0x001fc800000000ff */
[----:B------:R-:W-:-:S05]  /*a680*/  PRMT R5, R5, 0x5410, RZ ;  /* 0x0000541005057816 */ /* 0x000fca00000000ff */
[----:B------:R-:W-:Y:S01]  /*a690*/  STG.E desc[UR36][R2.64], R5 ;  /* 0x0000000502007986 */ /* 0x000fe2000c101924 */
[----:B------:R-:W-:Y:S05]  /*a6a0*/  EXIT ;  /* 0x000000000000794d */ /* 0x000fea0003800000 */
.L_x_8301:
[----:B------:R-:W0:Y:S02]  /*a6b0*/  I2F.F64.S16 R22, R22 ;  /* 0x0000001600167312 */ /* 0x000e240000101c00 */
[----:B0-----:R-:W-:Y:S01]  /*a6c0*/  STG.E.64 desc[UR36][R2.64], R22 ;  /* 0x0000001602007986 */ /* 0x001fe2000c101b24 */
[----:B------:R-:W-:Y:S05]  /*a6d0*/  EXIT ;  /* 0x000000000000794d */ /* 0x000fea0003800000 */
.L_x_8292:
        /* <DEDUP_REMOVED lines=12> */
.L_x_8306:
        /* <DEDUP_REMOVED lines=17> */
.L_x_8308:
[----:B------:R-:W-:Y:S05]  /*a8b0*/  BSYNC.RECONVERGENT B0 ;  /* 0x0000000000007941 */ /* 0x000fea0003800200 */
.L_x_8307:
[----:B------:R-:W-:Y:S01]  /*a8c0*/  STG.E.U8 desc[UR36][R2.64], R0 ;  /* 0x0000000002007986 */ /* 0x000fe2000c101124 */
[----:B------:R-:W-:Y:S05]  /*a8d0*/  EXIT ;  /* 0x000000000000794d */ /* 0x000fea0003800000 */
.L_x_8305:
        /* <DEDUP_REMOVED lines=17> */
.L_x_8310:
[----:B------:R-:W-:Y:S05]  /*a9f0*/  BSYNC.RECONVERGENT B0 ;  /* 0x0000000000007941 */ /* 0x000fea0003800200 */
.L_x_8309:
[----:B------:R-:W-:Y:S01]  /*aa00*/  STG.E.U8 desc[UR36][R2.64], R0 ;  /* 0x0000000002007986 */ /* 0x000fe2000c101124 */
[----:B------:R-:W-:Y:S05]  /*aa10*/  EXIT ;  /* 0x000000000000794d */ /* 0x000fea0003800000 */
.L_x_8304:
        /* <DEDUP_REMOVED lines=21> */
.L_x_8312:
[----:B------:R-:W-:-:S05]  /*ab70*/  IMAD.MOV.U32 R23, RZ, RZ, RZ ;  /* 0x000000ffff177224 */ /* 0x000fca00078e00ff */
[----:B------:R-:W-:Y:S01]  /*ab80*/  STG.E.64 desc[UR36][R2.64], R22 ;  /* 0x0000001602007986 */ /* 0x000fe2000c101b24 */
[----:B------:R-:W-:Y:S05]  /*ab90*/  EXIT ;  /* 0x000000000000794d */ /* 0x000fea0003800000 */
.L_x_8311:
[----:B------:R-:W-:Y:S01]  /*aba0*/  STG.E desc[UR36][R2.64], R22 ;  /* 0x0000001602007986 */ /* 0x000fe2000c101924 */
[----:B------:R-:W-:Y:S05]  /*abb0*/  EXIT ;  /* 0x000000000000794d */ /* 0x000fea0003800000 */
.L_x_8303:
        /* <DEDUP_REMOVED lines=8> */
.L_x_8314:
[----:B------:R-:W0:Y:S01]  /*ac40*/  I2F.F64.S16 R4, R22 ;  /* 0x0000001600047312 */ /* 0x000e220000101c00 */
[----:B------:R-:W-:-:S05]  /*ac50*/  CS2R R6, SRZ ;  /* 0x0000000000067805 */ /* 0x000fca000001ff00 */
[----:B0-----:R-:W-:Y:S01]  /*ac60*/  STG.E.128 desc[UR36][R2.64], R4 ;  /* 0x0000000402007986 */ /* 0x001fe2000c101d24 */
[----:B------:R-:W-:Y:S05]  /*ac70*/  EXIT ;  /* 0x000000000000794d */ /* 0x000fea0003800000 */
.L_x_8313:
[----:B------:R-:W-:-:S13]  /*ac80*/  ISETP.NE.AND P0, PT, R0, 0xf, PT ;  /* 0x0000000f0000780c */ /* 0x000fda0003f05270 */
[----:B------:R-:W-:Y:S05]  /*ac90*/  @!P0 BRA `(.L_x_8315) ;  /* 0x0000000000d48947 */ /* 0x000fea0003800000 */
[----:B------:R-:W-:-:S13]  /*aca0*/  ISETP.NE.AND P0, PT, R0, 0x17, PT ;  /* 0x000000170000780c */ /* 0x000fda0003f05270 */
[----:B------:R-:W-:Y:S05]  /*acb0*/  @!P0 BRA `(.L_x_8316) ;  /* 0x0000000000848947 */ /* 0x000fea0003800000 */
[----:B------:R-:W-:-:S13]  /*acc0*/  ISETP.NE.AND P0, PT, R0, 0x18, PT ;  /* 0x000000180000780c */ /* 0x000fda0003f05270 */
[----:B------:R-:W-:Y:S05]  /*acd0*/  @!P0 BRA `(.L_x_8317) ;  /* 0x0000000000448947 */ /* 0x000fea0003800000 */
.L_x_8296:
        /* <DEDUP_REMOVED lines=16> */
.L_x_8318:
[----:B------:R-:W-:Y:S05]  /*ade0*/  EXIT ;  /* 0x000000000000794d */ /* 0x000fea0003800000 */
.L_x_8317:
        /* <DEDUP_REMOVED lines=11> */
.L_x_8320:
[----:B------:R-:W-:Y:S05]  /*aea0*/  BSYNC.RECONVERGENT B0 ;  /* 0x0000000000007941 */ /* 0x000fea0003800200 */
.L_x_8319:
[----:B------:R-:W-:Y:S01]  /*aeb0*/  STG.E.U8 desc[UR36][R2.64], R5 ;  /* 0x0000000502007986 */ /* 0x000fe2000c101124 */
[----:B------:R-:W-:Y:S05]  /*aec0*/  EXIT ;  /* 0x000000000000794d */ /* 0x000fea0003800000 */
.L_x_8316:
        /* <DEDUP_REMOVED lines=13> */
.L_x_8321:
[----:B------:R-:W-:Y:S01]  /*afa0*/  IMAD.MOV.U32 R5, RZ, RZ, 0x7f ;  /* 0x0000007fff057424 */ /* 0x000fe200078e00ff */
[----:B------:R-:W-:-:S04]  /*afb0*/  ISETP.GT.U32.AND P0, PT, R7, 0x7f800000, PT ;  /* 0x7f8000000700780c */ /* 0x000fc80003f04070 */
[----:B------:R-:W-:-:S05]  /*afc0*/  SEL R5, R5, 0x7c, P0 ;  /* 0x0000007c05057807 */ /* 0x000fca0000000000 */
[----:B------:R-:W-:Y:S01]  /*afd0*/  STG.E.U8 desc[UR36][R2.64], R5 ;  /* 0x0000000502007986 */ /* 0x000fe2000c101124 */
[----:B------:R-:W-:Y:S05]  /*afe0*/  EXIT ;  /* 0x000000000000794d */ /* 0x000fea0003800000 */
.L_x_8315:
[----:B------:R-:W0:Y:S02]  /*aff0*/  I2F.S16 R0, R22 ;  /* 0x0000001600007306 */ /* 0x000e240000101400 */
[----:B0-----:R-:W-:-:S05]  /*b000*/  F2FP.BF16.F32.PACK_AB R0, RZ, R0 ;  /* 0x00000000ff00723e */ /* 0x001fca00000010ff */
[----:B------:R-:W-:Y:S01]  /*b010*/  STG.E.U16 desc[UR36][R2.64], R0 ;  /* 0x0000000002007986 */ /* 0x000fe2000c101524 */
[----:B------:R-:W-:Y:S05]  /*b020*/  EXIT ;  /* 0x000000000000794d */ /* 0x000fea0003800000 */
.L_x_8322:
        /* <DEDUP_REMOVED lines=13> */
.L_x_43442:


//--------------------- .text._ZN2at6native18elementwise_kernelILi128ELi4EZNS0_22gpu_kernel_impl_nocastINS0_13BinaryFunctorIssbZZZNS0_23logical_xor_kernel_cudaERNS_14TensorIteratorEENKUlvE0_clEvENKUlvE3_clEvEUlssE_EEEEvRNS_18TensorIteratorBaseERKT_EUliE_EEviT1_ --------------------------
	.section	.text._ZN2at6native18elementwise_kernelILi128ELi4EZNS0_22gpu_kernel_impl_nocastINS0_13BinaryFunctorIssbZZZNS0_23logical_xor_kernel_cudaERNS_14TensorIteratorEENKUlvE0_clEvENKUlvE3_clEvEUlssE_EEEEvRNS_18TensorIteratorBaseERKT_EUliE_EEviT1_,"ax",@progbits
	.align	128
        .global         _ZN2at6native18elementwise_kernelILi128ELi4EZNS0_22gpu_kernel_impl_nocastINS0_13BinaryFunctorIssbZZZNS0_23logical_xor_kernel_cudaERNS_14TensorIteratorEENKUlvE0_clEvENKUlvE3_clEvEUlssE_EEEEvRNS_18TensorIteratorBaseERKT_EUliE_EEviT1_
        .type           _ZN2at6native18elementwise_kernelILi128ELi4EZNS0_22gpu_kernel_impl_nocastINS0_13BinaryFunctorIssbZZZNS0_23logical_xor_kernel_cudaERNS_14TensorIteratorEENKUlvE0_clEvENKUlvE3_clEvEUlssE_EEEEvRNS_18TensorIteratorBaseERKT_EUliE_EEviT1_,@function
        .size           _ZN2at6native18elementwise_kernelILi128ELi4EZNS0_22gpu_kernel_impl_nocastINS0_13BinaryFunctorIssbZZZNS0_23logical_xor_kernel_cudaERNS_14TensorIteratorEENKUlvE0_clEvENKUlvE3_clEvEUlssE_EEEEvRNS_18TensorIteratorBaseERKT_EUliE_EEviT1_,(.L_x_43443 - _ZN2at6native18elementwise_kernelILi128ELi4EZNS0_22gpu_kernel_impl_nocastINS0_13BinaryFunctorIssbZZZNS0_23logical_xor_kernel_cudaERNS_14TensorIteratorEENKUlvE0_clEvENKUlvE3_clEvEUlssE_EEEEvRNS_18TensorIteratorBaseERKT_EUliE_EEviT1_)
        .other          _ZN2at6native18elementwise_kernelILi128ELi4EZNS0_22gpu_kernel_impl_nocastINS0_13BinaryFunctorIssbZZZNS0_23logical_xor_kernel_cudaERNS_14TensorIteratorEENKUlvE0_clEvENKUlvE3_clEvEUlssE_EEEEvRNS_18TensorIteratorBaseERKT_EUliE_EEviT1_,@"STO_CUDA_ENTRY STV_DEFAULT"
_ZN2at6native18elementwise_kernelILi128ELi4EZNS0_22gpu_kernel_impl_nocastINS0_13BinaryFunctorIssbZZZNS0_23logical_xor_kernel_cudaERNS_14TensorIteratorEENKUlvE0_clEvENKUlvE3_clEvEUlssE_EEEEvRNS_18TensorIteratorBaseERKT_EUliE_EEviT1_:
.text._ZN2at6native18elementwise_kernelILi128ELi4EZNS0_22gpu_kernel_impl_nocastINS0_13BinaryFunctorIssbZZZNS0_23logical_xor_kernel_cudaERNS_14TensorIteratorEENKUlvE0_clEvENKUlvE3_clEvEUlssE_EEEEvRNS_18TensorIteratorBaseERKT_EUliE_EEviT1_:
        /* <DEDUP_REMOVED lines=33> */
[----:B---3--:R-:W-:-:S04]  /*0210*/  ISETP.NE.AND P0, PT, R6, RZ, PT ;  /* 0x000000ff0600720c */ /* 0x008fc80003f05270 */
[----:B--2---:R-:W-:-:S04]  /*0220*/  ISETP.NE.XOR P0, PT, R4, RZ, P0 ;  /* 0x000000ff0400720c */ /* 0x004fc80000705a70 */
[----:B------:R-:W-:-:S05]  /*0230*/  SEL R11, RZ, 0x1, !P0 ;  /* 0x00000001ff0b7807 */ /* 0x000fca0004000000 */
[----:B0-----:R0:W-:Y:S04]  /*0240*/  STG.E.U8 desc[UR6][R8.64], R11 ;  /* 0x0000000b08007986 */ /* 0x0011e8000c101106 */
.L_x_8326:
[----:B------:R-:W-:-:S13]  /*0250*/  ISETP.GE.AND P0, PT, R3, UR4, PT ;  /* 0x0000000403007c0c */ /* 0x000fda000bf06270 */
[----:B------:R-:W-:Y:S05]  /*0260*/  @P0 BREAK.RELIABLE B1 ;  /* 0x0000000000010942 */ /* 0x000fea0003800100 */
[----:B------:R-:W-:Y:S05]  /*0270*/  @P0 BRA `(.L_x_8327) ;  /* 0x00000000002c0947 */ /* 0x000fea0003800000 */
[----:B------:R-:W-:Y:S05]  /*0280*/  BSYNC.RELIABLE B1 ;  /* 0x0000000000017941 */ /* 0x000fea0003800100 */
.L_x_8325:
        /* <DEDUP_REMOVED lines=10> */
.L_x_8327:
[----:B------:R-:W-:Y:S05]  /*0330*/  BSYNC.RECONVERGENT B0 ;  /* 0x0000000000007941 */ /* 0x000fea0003800200 */
.L_x_8324:
[----:B------:R-:W-:Y:S05]  /*0340*/  WARPSYNC.ALL ;  /* 0x0000000000007948 */ /* 0x000fea0003800000 */
[----:B------:R-:W-:-:S13]  /*0350*/  ISETP.GE.AND P0, PT, R3, UR4, PT ;  /* 0x0000000403007c0c */ /* 0x000fda000bf06270 */
[----:B------:R-:W-:Y:S05]  /*0360*/  @P0 EXIT ;  /* 0x000000000000094d */ /* 0x000fea0003800000 */
[----:B------:R-:W2:Y:S08]  /*0370*/  LDC.64 R4, c[0x0][0x5f8] ;  /* 0x00017e00ff047b82 */ /* 0x000eb00000000a00 */
[----:B------:R-:W3:Y:S01]  /*0380*/  LDC.64 R2, c[0x0][0x5f0] ;  /* 0x00017c00ff027b82 */ /* 0x000ee20000000a00 */
[----:B--2---:R-:W2:Y:S04]  /*0390*/  LDG.E.U16 R4, desc[UR6][R4.64] ;  /* 0x0000000604047981 */ /* 0x004ea8000c1e1500 */
[----:B---3--:R-:W3:Y:S03]  /*03a0*/  LDG.E.U16 R2, desc[UR6][R2.64] ;  /* 0x0000000602027981 */ /* 0x008ee6000c1e1500 */
[----:B------:R-:W4:Y:S01]  /*03b0*/  LDC.64 R6, c[0x0][0x5e8] ;  /* 0x00017a00ff067b82 */ /* 0x000f220000000a00 */
[----:B--2---:R-:W-:-:S04]  /*03c0*/  ISETP.NE.AND P0, PT, R4, RZ, PT ;  /* 0x000000ff0400720c */ /* 0x004fc80003f05270 */
[----:B---3--:R-:W-:-:S04]  /*03d0*/  ISETP.NE.XOR P0, PT, R2, RZ, P0 ;  /* 0x000000ff0200720c */ /* 0x008fc80000705a70 */
[----:B01----:R-:W-:-:S05]  /*03e0*/  SEL R9, RZ, 0x1, !P0 ;  /* 0x00000001ff097807 */ /* 0x003fca0004000000 */
[----:B----4-:R-:W-:Y:S01]  /*03f0*/  STG.E.U8 desc[UR6][R6.64], R9 ;  /* 0x0000000906007986 */ /* 0x010fe2000c101106 */
[----:B------:R-:W-:Y:S05]  /*0400*/  EXIT ;  /* 0x000000000000794d */ /* 0x000fea0003800000 */
.L_x_8323:
        /* <DEDUP_REMOVED lines=356> */
.L_x_8331:
[----:B------:R-:W0:Y:S02]  /*1a50*/  LDCU.128 UR8, c[0x0][0x5f0] ;  /* 0x0000be00ff0877ac */ /* 0x000e240008000c00 */
[----:B0-----:R-:W-:Y:S02]  /*1a60*/  IADD3 R8, P1, PT, R6, UR10, RZ ;  /* 0x0000000a06087c10 */ /* 0x001fe4000ff3e0ff */
[----:B------:R-:W-:Y:S02]  /*1a70*/  IADD3 R6, P0, PT, R4, UR8, RZ ;  /* 0x0000000804067c10 */ /* 0x000fe4000ff1e0ff */
[----:B------:R-:W-:Y:S02]  /*1a80*/  IADD3.X R9, PT, PT, RZ, UR11, RZ, P1, !PT ;  /* 0x0000000bff097c10 */ /* 0x000fe40008ffe4ff */
[----:B------:R-:W-:Y:S01]  /*1a90*/  IADD3.X R7, PT, PT, RZ, UR9, RZ, P0, !PT ;  /* 0x00000009ff077c10 */ /* 0x000fe200087fe4ff */
[----:B------:R-:W0:Y:S02]  /*1aa0*/  LDCU.64 UR8, c[0x0][0x5e8] ;  /* 0x0000bd00ff0877ac */ /* 0x000e240008000a00 */
[----:B------:R-:W2:Y:S04]  /*1ab0*/  LDG.E.U16 R8, desc[UR6][R8.64] ;  /* 0x0000000608087981 */ /* 0x000ea8000c1e1500 */
[----:B------:R-:W3:Y:S01]  /*1ac0*/  LDG.E.U16 R6, desc[UR6][R6.64] ;  /* 0x0000000606067981 */ /* 0x000ee2000c1e1500 */
        /* <DEDUP_REMOVED lines=358> */
.L_x_8333:
        /* <DEDUP_REMOVED lines=13> */
[----:B------:R-:W-:-:S05]  /*3200*/  SEL R11, RZ, 0x1, !P0 ;  /* 0x00000001ff0b7807 */ /* 0x000fca0004000000 */
[----:B------:R0:W-:Y:S04]  /*3210*/  STG.E.U8 desc[UR6][R4.64], R11 ;  /* 0x0000000b04007986 */ /* 0x0001e8000c101106 */
.L_x_8330:
[----:B------:R-:W-:-:S13]  /*3220*/  ISETP.GE.AND P0, PT, R3, UR4, PT ;  /* 0x0000000403007c0c */ /* 0x000fda000bf06270 */
[----:B------:R-:W-:Y:S05]  /*3230*/  @P0 BREAK.RELIABLE B1 ;  /* 0x0000000000010942 */ /* 0x000fea0003800100 */
[----:B------:R-:W-:Y:S05]  /*3240*/  @P0 BRA `(.L_x_8332) ;  /* 0x0000001400b00947 */ /* 0x000fea0003800000 */
[----:B------:R-:W-:Y:S05]  /*3250*/  BSYNC.RELIABLE B1 ;  /* 0x0000000000017941 */ /* 0x000fea0003800100 */
.L_x_8329:
        /* <DEDUP_REMOVED lines=348> */
.L_x_8334:
        /* <DEDUP_REMOVED lines=15> */
.L_x_8332:
[----:B------:R-:W-:Y:S05]  /*4910*/  BSYNC.RECONVERGENT B0 ;  /* 0x0000000000007941 */ /* 0x000fea0003800200 */
.L_x_8328:
        /* <DEDUP_REMOVED lines=351> */
.L_x_8335:
        /* <DEDUP_REMOVED lines=8> */
[----:B-1----:R-:W-:-:S04]  /*5f90*/  IADD3 R2, P1, PT, R3, UR4, RZ ;  /* 0x0000000403027c10 */ /* 0x002fc8000ff3e0ff */
[----:B------:R-:W-:Y:S02]  /*5fa0*/  IADD3.X R3, PT, PT, RZ, UR5, RZ, P1, !PT ;  /* 0x00000005ff037c10 */ /* 0x000fe40008ffe4ff */
[----:B--2---:R-:W-:-:S04]  /*5fb0*/  ISETP.NE.AND P0, PT, R6, RZ, PT ;  /* 0x000000ff0600720c */ /* 0x004fc80003f05270 */
[----:B---3--:R-:W-:-:S04]  /*5fc0*/  ISETP.NE.XOR P0, PT, R4, RZ, P0 ;  /* 0x000000ff0400720c */ /* 0x008fc80000705a70 */
[----:B------:R-:W-:-:S05]  /*5fd0*/  SEL R9, RZ, 0x1, !P0 ;  /* 0x00000001ff097807 */ /* 0x000fca0004000000 */
[----:B------:R-:W-:Y:S01]  /*5fe0*/  STG.E.U8 desc[UR6][R2.64], R9 ;  /* 0x0000000902007986 */ /* 0x000fe2000c101106 */
[----:B------:R-:W-:Y:S05]  /*5ff0*/  EXIT ;  /* 0x000000000000794d */ /* 0x000fea0003800000 */
.L_x_8336:
        /* <DEDUP_REMOVED lines=16> */
.L_x_43443:


//--------------------- .text._ZN2at6native27unrolled_elementwise_kernelINS0_13BinaryFunctorIssbZZZNS0_23logical_xor_kernel_cudaERNS_14TensorIteratorEENKUlvE0_clEvENKUlvE3_clEvEUlssE_EESt5arrayIPcLm3EELi4E23TrivialOffsetCalculatorILi2EjESC_ILi1EjENS0_6memory15LoadWithoutCastENSF_16StoreWithoutCastEEEviT_T0_T2_T3_T4_T5_ --------------------------
	.section	.text._ZN2at6native27unrolled_elementwise_kernelINS0_13BinaryFunctorIssbZZZNS0_23logical_xor_kernel_cudaERNS_14TensorIteratorEENKUlvE0_clEvENKUlvE3_clEvEUlssE_EESt5arrayIPcLm3EELi4E23TrivialOffsetCalculatorILi2EjESC_ILi1EjENS0_6memory15LoadWithoutCastENSF_16StoreWithoutCastEEEviT_T0_T2_T3_T4_T5_,"ax",@progbits
	.align	128
        .global         _ZN2at6native27unrolled_elementwise_kernelINS0_13BinaryFunctorIssbZZZNS0_23logical_xor_kernel_cudaERNS_14TensorIteratorEENKUlvE0_clEvENKUlvE3_clEvEUlssE_EESt5arrayIPcLm3EELi4E23TrivialOffsetCalculatorILi2EjESC_ILi1EjENS0_6memory15LoadWithoutCastENSF_16StoreWithoutCastEEEviT_T0_T2_T3_T4_T5_
        .type           _ZN2at6native27unrolled_elementwise_kernelINS0_13BinaryFunctorIssbZZZNS0_23logical_xor_kernel_cudaERNS_14TensorIteratorEENKUlvE0_clEvENKUlvE3_clEvEUlssE_EESt5arrayIPcLm3EELi4E23TrivialOffsetCalculatorILi2EjESC_ILi1EjENS0_6memory15LoadWithoutCastENSF_16StoreWithoutCastEEEviT_T0_T2_T3_T4_T5_,@function
        .size           _ZN2at6native27unrolled_elementwise_kernelINS0_13BinaryFunctorIssbZZZNS0_23logical_xor_kernel_cudaERNS_14TensorIteratorEENKUlvE0_clEvENKUlvE3_clEvEUlssE_EESt5arrayIPcLm3EELi4E23TrivialOffsetCalculatorILi2EjESC_ILi1EjENS0_6memory15LoadWithoutCastENSF_16StoreWithoutCastEEEviT_T0_T2_T3_T4_T5_,(.L_x_43444 - _ZN2at6native27unrolled_elementwise_kernelINS0_13BinaryFunctorIssbZZZNS0_23logical_xor_kernel_cudaERNS_14TensorIteratorEENKUlvE0_clEvENKUlvE3_clEvEUlssE_EESt5arrayIPcLm3EELi4E23TrivialOffsetCalculatorILi2EjESC_ILi1EjENS0_6memory15LoadWithoutCastENSF_16StoreWithoutCastEEEviT_T0_T2_T3_T4_T5_)
        .other          _ZN2at6native27unrolled_elementwise_kernelINS0_13BinaryFunctorIssbZZZNS0_23logical_xor_kernel_cudaERNS_14TensorIteratorEENKUlvE0_clEvENKUlvE3_clEvEUlssE_EESt5arrayIPcLm3EELi4E23TrivialOffsetCalculatorILi2EjESC_ILi1EjENS0_6memory15LoadWithoutCastENSF_16StoreWithoutCastEEEviT_T0_T2_T3_T4_T5_,@"STO_CUDA_ENTRY STV_DEFAULT"
_ZN2at6native27unrolled_elementwise_kernelINS0_13BinaryFunctorIssbZZZNS0_23logical_xor_kernel_cudaERNS_14TensorIteratorEENKUlvE0_clEvENKUlvE3_clEvEUlssE_EESt5arrayIPcLm3EELi4E23TrivialOffsetCalculatorILi2EjESC_ILi1EjENS0_6memory15LoadWithoutCastENSF_16StoreWithoutCastEEEviT_T0_T2_T3_T4_T5_:
.text._ZN2at6native27unrolled_elementwise_kernelINS0_13BinaryFunctorIssbZZZNS0_23logical_xor_kernel_cudaERNS_14TensorIteratorEENKUlvE0_clEvENKUlvE3_clEvEUlssE_EESt5arrayIPcLm3EELi4E23TrivialOffsetCalculatorILi2EjESC_ILi1EjENS0_6memory15LoadWithoutCastENSF_16StoreWithoutCastEEEviT_T0_T2_T3_T4_T5_:
        /* <DEDUP_REMOVED lines=13> */
[----:B------:R-:W5:Y:S01]  /*00d0*/  LDC.64 R8, c[0x0][0x390] ;  /* 0x0000e400ff087b82 */ /* 0x000f620000000a00 */
[----:B------:R-:W-:Y:S02]  /*00e0*/  @!P1 VIADD R25, R19, 0x80 ;  /* 0x0000008013199836 */ /* 0x000fe40000000000 */
[----:B------:R-:W-:-:S03]  /*00f0*/  @!P1 IMAD R27, R0, 0x200, R19 ;  /* 0x00000200001b9824 */ /* 0x000fc600078e0213 */
[----:B------:R-:W-:Y:S01]  /*0100*/  ISETP.GE.AND P3, PT, R25, R18, PT ;  /* 0x000000121900720c */ /* 0x000fe20003f66270 */
[C---:B---3--:R-:W-:Y:S01]  /*0110*/  @!P1 IMAD.WIDE.U32 R12, R27.reuse, 0x2, R12 ;  /* 0x000000021b0c9825 */ /* 0x048fe200078e000c */
[----:B------:R-:W3:Y:S03]  /*0120*/  LDC.64 R6, c[0x0][0x398] ;  /* 0x0000e600ff067b82 */ /* 0x000ee60000000a00 */
[----:B----4-:R-:W-:Y:S02]  /*0130*/  @!P1 IMAD.WIDE.U32 R16, R27, 0x2, R16 ;  /* 0x000000021b109825 */ /* 0x010fe400078e0010 */
[----:B-1----:R-:W4:Y:S03]  /*0140*/  @!P1 LDG.E.U16 R12, desc[UR4][R12.64] ;  /* 0x000000040c0c9981 */ /* 0x002f26000c1e1500 */
[----:B------:R-:W1:Y:S01]  /*0150*/  LDC.64 R10, c[0x0][0x398] ;  /* 0x0000e600ff0a7b82 */ /* 0x000e620000000a00 */
[----:B------:R-:W4:Y:S02]  /*0160*/  @!P1 LDG.E.U16 R16, desc[UR4][R16.64] ;  /* 0x0000000410109981 */ /* 0x000f24000c1e1500 */
[----:B------:R-:W-:-:S02]  /*0170*/  @!P3 IMAD R23, R0, 0x200, R25 ;  /* 0x000002000017b824 */ /* 0x000fc400078e0219 */
[----:B------:R-:W-:-:S05]  /*0180*/  @!P3 VIADD R25, R25, 0x80 ;  /* 0x000000801919b836 */ /* 0x000fca0000000000 */
[----:B------:R-:W-:-:S13]  /*0190*/  ISETP.GE.AND P5, PT, R25, R18, PT ;  /* 0x000000121900720c */ /* 0x000fda0003fa6270 */
[----:B------:R-:W-:Y:S02]  /*01a0*/  @!P5 IMAD R21, R0, 0x200, R25 ;  /* 0x000002000015d824 */ /* 0x000fe400078e0219 */
[----:B------:R-:W-:-:S05]  /*01b0*/  @!P5 VIADD R25, R25, 0x80 ;  /* 0x000000801919d836 */ /* 0x000fca0000000000 */
[----:B------:R-:W-:Y:S01]  /*01c0*/  ISETP.GE.AND P2, PT, R25, R18, PT ;  /* 0x000000121900720c */ /* 0x000fe20003f46270 */
[----:B0-----:R-:W-:-:S04]  /*01d0*/  @!P3 IMAD.WIDE.U32 R4, R23, 0x2, R4 ;  /* 0x000000021704b825 */ /* 0x001fc800078e0004 */
[----:B-----5:R-:W-:Y:S02]  /*01e0*/  @!P5 IMAD.WIDE.U32 R8, R21, 0x2, R8 ;  /* 0x000000021508d825 */ /* 0x020fe400078e0008 */
[----:B------:R0:W5:Y:S02]  /*01f0*/  @!P3 LDG.E.U16 R4, desc[UR4][R4.64] ;  /* 0x000000040404b981 */ /* 0x000164000c1e1500 */
[----:B---3--:R-:W-:Y:S02]  /*0200*/  @!P3 IMAD.WIDE.U32 R6, R23, 0x2, R6 ;  /* 0x000000021706b825 */ /* 0x008fe400078e0006 */
[----:B------:R-:W3:Y:S02]  /*0210*/  @!P5 LDG.E.U16 R8, desc[UR4][R8.64] ;  /* 0x000000040808d981 */ /* 0x000ee4000c1e1500 */
[----:B------:R-:W-:Y:S02]  /*0220*/  @!P2 IMAD R25, R0, 0x200, R25 ;  /* 0x000002000019a824 */ /* 0x000fe400078e0219 */
[----:B-1----:R-:W-:Y:S01]  /*0230*/  @!P5 IMAD.WIDE.U32 R10, R21, 0x2, R10 ;  /* 0x00000002150ad825 */ /* 0x002fe200078e000a */
[----:B------:R-:W3:Y:S03]  /*0240*/  @!P3 LDG.E.U16 R6, desc[UR4][R6.64] ;  /* 0x000000040606b981 */ /* 0x000ee6000c1e1500 */
[----:B------:R-:W-:-:S02]  /*0250*/  @!P2 IMAD.WIDE.U32 R14, R25, 0x2, R14 ;  /* 0x00000002190ea825 */ /* 0x000fc400078e000e */
[----:B------:R-:W3:Y:S02]  /*0260*/  @!P5 LDG.E.U16 R10, desc[UR4][R10.64] ;  /* 0x000000040a0ad981 */ /* 0x000ee4000c1e1500 */
[----:B--2---:R-:W-:Y:S02]  /*0270*/  @!P2 IMAD.WIDE.U32 R2, R25, 0x2, R2 ;  /* 0x000000021902a825 */ /* 0x004fe400078e0002 */
[----:B------:R-:W2:Y:S04]  /*0280*/  @!P2 LDG.E.U16 R14, desc[UR4][R14.64] ;  /* 0x000000040e0ea981 */ /* 0x000ea8000c1e1500 */
[----:B------:R-:W5:Y:S01]  /*0290*/  @!P2 LDG.E.U16 R2, desc[UR4][R2.64] ;  /* 0x000000040202a981 */ /* 0x000f62000c1e1500 */
[----:B------:R-:W-:Y:S01]  /*02a0*/  PLOP3.LUT P6, PT, PT, PT, PT, 0x8, 0x80 ;  /* 0x000000000080781c */ /* 0x000fe20003fce170 */
[----:B------:R-:W-:Y:S04]  /*02b0*/  BSSY.RECONVERGENT B0, `(.L_x_8337) ;  /* 0x000002a000007945 */ /* 0x000fe80003800200 */
[----:B------:R-:W-:Y:S01]  /*02c0*/  BSSY.RELIABLE B1, `(.L_x_8338) ;  /* 0x0000021000017945 */ /* 0x000fe20003800100 */
[----:B----4-:R-:W-:-:S02]  /*02d0*/  ISETP.NE.AND P0, PT, R12, RZ, !P1 ;  /* 0x000000ff0c00720c */ /* 0x010fc40004f05270 */
[----:B------:R-:W-:-:S04]  /*02e0*/  ISETP.NE.AND P1, PT, R16, RZ, !P1 ;  /* 0x000000ff1000720c */ /* 0x000fc80004f25270 */
[----:B------:R-:W-:Y:S02]  /*02f0*/  PLOP3.LUT P0, PT, P0, P1, PT, 0x28, 0x82 ;  /* 0x000000000082781c */ /* 0x000fe40000702570 */
[----:B------:R-:W-:Y:S02]  /*0300*/  ISETP.GE.AND P1, PT, R19, R18, PT ;  /* 0x000000121300720c */ /* 0x000fe40003f26270 */
[----:B0-----:R-:W-:Y:S02]  /*0310*/  SEL R5, RZ, 0x1, !P0 ;  /* 0x00000001ff057807 */ /* 0x001fe40004000000 */
[----:B--2---:R-:W-:-:S04]  /*0320*/  @!P2 ISETP.NE.AND P4, PT, R14, RZ, PT ;  /* 0x000000ff0e00a20c */ /* 0x004fc80003f85270 */
[----:B-----5:R-:W-:Y:S02]  /*0330*/  @!P2 ISETP.NE.XOR P6, PT, R2, RZ, P4 ;  /* 0x000000ff0200a20c */ /* 0x020fe400027c5a70 */
[----:B------:R-:W-:Y:S02]  /*0340*/  ISETP.NE.AND P2, PT, R4, RZ, !P3 ;  /* 0x000000ff0400720c */ /* 0x000fe40005f45270 */
[----:B---3--:R-:W-:Y:S02]  /*0350*/  ISETP.NE.AND P4, PT, R8, RZ, !P5 ;  /* 0x000000ff0800720c */ /* 0x008fe40006f85270 */
        /* <DEDUP_REMOVED lines=23> */
.L_x_8339:
[----:B------:R-:W-:Y:S05]  /*04d0*/  BSYNC.RELIABLE B1 ;  /* 0x0000000000017941 */ /* 0x000fea0003800100 */
.L_x_8338:
[----:B------:R-:W-:-:S13]  /*04e0*/  ISETP.GE.AND P0, PT, R19, R18, PT ;  /* 0x000000121300720c */ /* 0x000fda0003f06270 */
[----:B------:R-:W1:Y:S01]  /*04f0*/  @!P0 LDC.64 R4, c[0x0][0x388] ;  /* 0x0000e200ff048b82 */ /* 0x000e620000000a00 */
[----:B0-----:R-:W-:Y:S02]  /*0500*/  @!P0 IMAD R3, R0, 0x200, R19 ;  /* 0x0000020000038824 */ /* 0x001fe400078e0213 */
[----:B------:R-:W-:-:S03]  /*0510*/  @!P0 VIADD R19, R19, 0x80 ;  /* 0x0000008013138836 */ /* 0x000fc60000000000 */
[----:B-1----:R-:W-:-:S05]  /*0520*/  @!P0 IADD3 R2, P1, PT, R3, R4, RZ ;  /* 0x0000000403028210 */ /* 0x002fca0007f3e0ff */
[----:B------:R-:W-:-:S05]  /*0530*/  @!P0 IMAD.X R3, RZ, RZ, R5, P1 ;  /* 0x000000ffff038224 */ /* 0x000fca00008e0605 */
[----:B------:R1:W-:Y:S03]  /*0540*/  @!P0 STG.E.U8 desc[UR4][R2.64], R9 ;  /* 0x0000000902008986 */ /* 0x0003e6000c101104 */
.L_x_8340:
[----:B------:R-:W-:Y:S05]  /*0550*/  BSYNC.RECONVERGENT B0 ;  /* 0x0000000000007941 */ /* 0x000fea0003800200 */
.L_x_8337:
        /* <DEDUP_REMOVED lines=9> */
.L_x_8341:
        /* <DEDUP_REMOVED lines=9> */
.L_x_43444:


//--------------------- .text._ZN2at6native29vectorized_elementwise_kernelILi2ENS0_13BinaryFunctorIssbZZZNS0_23logical_xor_kernel_cudaERNS_14TensorIteratorEENKUlvE0_clEvENKUlvE3_clEvEUlssE_EESt5arrayIPcLm3EEEEviT0_T1_ --------------------------
	.section	.text._ZN2at6native29vectorized_elementwise_kernelILi2ENS0_13BinaryFunctorIssbZZZNS0_23logical_xor_kernel_cudaERNS_14TensorIteratorEENKUlvE0_clEvENKUlvE3_clEvEUlssE_EESt5arrayIPcLm3EEEEviT0_T1_,"ax",@progbits
	.align	128
        .global         _ZN2at6native29vectorized_elementwise_kernelILi2ENS0_13BinaryFunctorIssbZZZNS0_23logical_xor_kernel_cudaERNS_14TensorIteratorEENKUlvE0_clEvENKUlvE3_clEvEUlssE_EESt5arrayIPcLm3EEEEviT0_T1_
        .type           _ZN2at6native29vectorized_elementwise_kernelILi2ENS0_13BinaryFunctorIssbZZZNS0_23logical_xor_kernel_cudaERNS_14TensorIteratorEENKUlvE0_clEvENKUlvE3_clEvEUlssE_EESt5arrayIPcLm3EEEEviT0_T1_,@function
        .size           _ZN2at6native29vectorized_elementwise_kernelILi2ENS0_13BinaryFunctorIssbZZZNS0_23logical_xor_kernel_cudaERNS_14TensorIteratorEENKUlvE0_clEvENKUlvE3_clEvEUlssE_EESt5arrayIPcLm3EEEEviT0_T1_,(.L_x_43445 - _ZN2at6native29vectorized_elementwise_kernelILi2ENS0_13BinaryFunctorIssbZZZNS0_23logical_xor_kernel_cudaERNS_14TensorIteratorEENKUlvE0_clEvENKUlvE3_clEvEUlssE_EESt5arrayIPcLm3EEEEviT0_T1_)
        .other          _ZN2at6native29vectorized_elementwise_kernelILi2ENS0_13BinaryFunctorIssbZZZNS0_23logical_xor_kernel_cudaERNS_14TensorIteratorEENKUlvE0_clEvENKUlvE3_clEvEUlssE_EESt5arrayIPcLm3EEEEviT0_T1_,@"STO_CUDA_ENTRY STV_DEFAULT"
_ZN2at6native29vectorized_elementwise_kernelILi2ENS0_13BinaryFunctorIssbZZZNS0_23logical_xor_kernel_cudaERNS_14TensorIteratorEENKUlvE0_clEvENKUlvE3_clEvEUlssE_EESt5arrayIPcLm3EEEEviT0_T1_:
.text._ZN2at6native29vectorized_elementwise_kernelILi2ENS0_13BinaryFunctorIssbZZZNS0_23logical_xor_kernel_cudaERNS_14TensorIteratorEENKUlvE0_clEvENKUlvE3_clEvEUlssE_EESt5arrayIPcLm3EEEEviT0_T1_:
        /* <DEDUP_REMOVED lines=39> */
[C---:B-1----:R-:W-:Y:S02]  /*0270*/  @!P4 IMAD.WIDE.U32 R12, R23.reuse, 0x2, R8 ;  /* 0x00000002170cc825 */ /* 0x042fe400078e0008 */
[----:B------:R-:W0:Y:S02]  /*0280*/  LDC.64 R8, c[0x0][0x390] ;  /* 0x0000e400ff087b82 */ /* 0x000e240000000a00 */
[----:B--2---:R-:W-:Y:S02]  /*0290*/  @!P4 IMAD.WIDE.U32 R22, R23, 0x2, R6 ;  /* 0x000000021716c825 */ /* 0x004fe400078e0006 */
[----:B------:R-:W2:Y:S04]  /*02a0*/  @!P4 LDG.E.U16 R12, desc[UR4][R12.64] ;  /* 0x000000040c0cc981 */ /* 0x000ea8000c1e1500 */
[----:B------:R-:W5:Y:S01]  /*02b0*/  @!P4 LDG.E.U16 R22, desc[UR4][R22.64] ;  /* 0x000000041616c981 */ /* 0x000f62000c1e1500 */
[----:B------:R-:W1:Y:S01]  /*02c0*/  LDC.64 R6, c[0x0][0x398] ;  /* 0x0000e600ff067b82 */ /* 0x000e620000000a00 */
[----:B------:R-:W-:-:S02]  /*02d0*/  PLOP3.LUT P5, PT, PT, PT, PT, 0x8, 0x80 ;  /* 0x000000000080781c */ /* 0x000fc40003fae170 */
[----:B--2---:R-:W-:-:S05]  /*02e0*/  @!P4 ISETP.NE.AND P6, PT, R12, RZ, PT ;  /* 0x000000ff0c00c20c */ /* 0x004fca0003fc5270 */
[----:B------:R-:W2:Y:S01]  /*02f0*/  LDC.64 R12, c[0x0][0x390] ;  /* 0x0000e400ff0c7b82 */ /* 0x000ea20000000a00 */
[----:B-----5:R-:W-:Y:S02]  /*0300*/  @!P4 ISETP.NE.XOR P5, PT, R22, RZ, P6 ;  /* 0x000000ff1600c20c */ /* 0x020fe400037a5a70 */
[----:B------:R-:W-:Y:S02]  /*0310*/  ISETP.NE.AND P6, PT, R16, RZ, PT ;  /* 0x000000ff1000720c */ /* 0x000fe40003fc5270 */
[----:B------:R-:W-:-:S03]  /*0320*/  ISETP.NE.AND P4, PT, R4, RZ, PT ;  /* 0x000000ff0400720c */ /* 0x000fc60003f85270 */
[----:B------:R-:W5:Y:S01]  /*0330*/  LDC.64 R22, c[0x0][0x398] ;  /* 0x0000e600ff167b82 */ /* 0x000f620000000a00 */
[----:B------:R-:W-:-:S07]  /*0340*/  P2R R4, PR, RZ, 0x20 ;  /* 0x00000020ff047803 */ /* 0x000fce0000000000 */
[----:B------:R-:W-:-:S04]  /*0350*/  @!P6 IMAD.IADD R25, R14, 0x1, R17 ;  /* 0x000000010e19e824 */ /* 0x000fc800078e0211 */
[----:B0-----:R-:W-:-:S04]  /*0360*/  @!P6 IMAD.WIDE.U32 R8, R25, 0x2, R8 ;  /* 0x000000021908e825 */ /* 0x001fc800078e0008 */
[----:B-1----:R-:W-:Y:S02]  /*0370*/  @!P6 IMAD.WIDE.U32 R6, R25, 0x2, R6 ;  /* 0x000000021906e825 */ /* 0x002fe400078e0006 */
[----:B------:R-:W3:Y:S01]  /*0380*/  @!P6 LDG.E.U16 R8, desc[UR4][R8.64] ;  /* 0x000000040808e981 */ /* 0x000ee2000c1e1500 */
[----:B------:R-:W0:Y:S03]  /*0390*/  LDC.64 R24, c[0x0][0x390] ;  /* 0x0000e400ff187b82 */ /* 0x000e260000000a00 */
[----:B------:R-:W4:Y:S01]  /*03a0*/  @!P6 LDG.E.U16 R6, desc[UR4][R6.64] ;  /* 0x000000040606e981 */ /* 0x000f22000c1e1500 */
[----:B---3--:R-:W-:-:S04]  /*03b0*/  ISETP.NE.AND P5, PT, R8, RZ, !P6 ;  /* 0x000000ff0800720c */ /* 0x008fc800077a5270 */
[----:B------:R-:W1:Y:S01]  /*03c0*/  LDC.64 R8, c[0x0][0x398] ;  /* 0x0000e600ff087b82 */ /* 0x000e620000000a00 */
[----:B----4-:R-:W-:-:S04]  /*03d0*/  ISETP.NE.AND P6, PT, R6, RZ, !P6 ;  /* 0x000000ff0600720c */ /* 0x010fc800077c5270 */
[----:B------:R-:W-:Y:S02]  /*03e0*/  PLOP3.LUT P6, PT, P5, P6, PT, 0x28, 0x82 ;  /* 0x000000000082781c */ /* 0x000fe40002fcc570 */
[----:B------:R-:W-:Y:S01]  /*03f0*/  ISETP.NE.AND P5, PT, R10, RZ, PT ;  /* 0x000000ff0a00720c */ /* 0x000fe20003fa5270 */
[----:B------:R-:W3:Y:S01]  /*0400*/  LDC.64 R6, c[0x0][0x390] ;  /* 0x0000e400ff067b82 */ /* 0x000ee20000000a00 */
[----:B------:R-:W-:-:S11]  /*0410*/  SEL R0, RZ, 0x1, !P6 ;  /* 0x00000001ff007807 */ /* 0x000fd60007000000 */
[----:B--2---:R-:W-:-:S04]  /*0420*/  @!P5 IMAD.WIDE.U32 R12, R2, 0x2, R12 ;  /* 0x00000002020cd825 */ /* 0x004fc800078e000c */
[----:B-----5:R-:W-:Y:S02]  /*0430*/  @!P5 IMAD.WIDE.U32 R22, R2, 0x2, R22 ;  /* 0x000000020216d825 */ /* 0x020fe400078e0016 */
[----:B------:R-:W2:Y:S04]  /*0440*/  @!P5 LDG.E.U16 R12, desc[UR4][R12.64] ;  /* 0x000000040c0cd981 */ /* 0x000ea8000c1e1500 */
[----:B------:R-:W4:Y:S01]  /*0450*/  @!P5 LDG.E.U16 R22, desc[UR4][R22.64] ;  /* 0x000000041616d981 */ /* 0x000f22000c1e1500 */
[----:B0-----:R-:W-:-:S04]  /*0460*/  @!P0 IMAD.WIDE.U32 R24, R3, 0x2, R24 ;  /* 0x0000000203188825 */ /* 0x001fc800078e0018 */
[C---:B------:R-:W-:Y:S02]  /*0470*/  @!P4 IMAD.WIDE.U32 R28, R5.reuse, 0x2, R28 ;  /* 0x00000002051cc825 */ /* 0x040fe400078e001c */
[----:B------:R-:W5:Y:S02]  /*0480*/  @!P0 LDG.E.U16 R24, desc[UR4][R24.64] ;  /* 0x0000000418188981 */ /* 0x000f64000c1e1500 */
[----:B------:R-:W-:Y:S02]  /*0490*/  @!P4 IMAD.WIDE.U32 R26, R5, 0x2, R26 ;  /* 0x00000002051ac825 */ /* 0x000fe400078e001a */
[----:B------:R-:W5:Y:S02]  /*04a0*/  @!P4 LDG.E.U16 R16, desc[UR4][R28.64] ;  /* 0x000000041c10c981 */ /* 0x000f64000c1e1500 */
[C---:B---3--:R-:W-:Y:S02]  /*04b0*/  @!P1 IMAD.WIDE.U32 R6, R11.reuse, 0x2, R6 ;  /* 0x000000020b069825 */ /* 0x048fe400078e0006 */
[----:B------:R-:W3:Y:S02]  /*04c0*/  @!P4 LDG.E.U16 R18, desc[UR4][R26.64] ;  /* 0x000000041a12c981 */ /* 0x000ee4000c1e1500 */
[----:B-1----:R-:W-:-:S02]  /*04d0*/  @!P1 IMAD.WIDE.U32 R8, R11, 0x2, R8 ;  /* 0x000000020b089825 */ /* 0x002fc400078e0008 */
[----:B------:R-:W0:Y:S01]  /*04e0*/  LDC.64 R10, c[0x0][0x390] ;  /* 0x0000e400ff0a7b82 */ /* 0x000e220000000a00 */
[----:B------:R-:W3:Y:S04]  /*04f0*/  @!P1 LDG.E.U16 R6, desc[UR4][R6.64] ;  /* 0x0000000406069981 */ /* 0x000ee8000c1e1500 */
[----:B------:R1:W3:Y:S01]  /*0500*/  @!P1 LDG.E.U16 R8, desc[UR4][R8.64] ;  /* 0x0000000408089981 */ /* 0x0002e2000c1e1500 */
[----:B0-----:R-:W-:-:S06]  /*0510*/  @!P2 IMAD.WIDE.U32 R10, R21, 0x2, R10 ;  /* 0x00000002150aa825 */ /* 0x001fcc00078e000a */
[----:B------:R-:W3:Y:S01]  /*0520*/  @!P2 LDG.E.U16 R10, desc[UR4][R10.64] ;  /* 0x000000040a0aa981 */ /* 0x000ee2000c1e1500 */
[----:B--2---:R-:W-:Y:S02]  /*0530*/  ISETP.NE.AND P6, PT, R12, RZ, !P5 ;  /* 0x000000ff0c00720c */ /* 0x004fe40006fc5270 */
[----:B------:R-:W0:Y:S01]  /*0540*/  LDC.64 R12, c[0x0][0x398] ;  /* 0x0000e600ff0c7b82 */ /* 0x000e220000000a00 */
[----:B----4-:R-:W-:-:S04]  /*0550*/  ISETP.NE.AND P5, PT, R22, RZ, !P5 ;  /* 0x000000ff1600720c */ /* 0x010fc80006fa5270 */
[----:B------:R-:W-:-:S03]  /*0560*/  PLOP3.LUT P5, PT, P6, P5, PT, 0x28, 0x82 ;  /* 0x000000000082781c */ /* 0x000fc600037aa570 */
[----:B------:R-:W2:Y:S01]  /*0570*/  LDC.64 R22, c[0x0][0x398] ;  /* 0x0000e600ff167b82 */ /* 0x000ea20000000a00 */
[----:B------:R-:W-:-:S07]  /*0580*/  ISETP.NE.AND P6, PT, R4, RZ, PT ;  /* 0x000000ff0400720c */ /* 0x000fce0003fc5270 */
[----:B------:R-:W4:Y:S01]  /*0590*/  LDC.64 R4, c[0x0][0x398] ;  /* 0x0000e600ff047b82 */ /* 0x000f220000000a00 */
[----:B--2---:R-:W-:-:S07]  /*05a0*/  @!P0 IMAD.WIDE.U32 R22, R3, 0x2, R22 ;  /* 0x0000000203168825 */ /* 0x004fce00078e0016 */
[----:B------:R-:W2:Y:S01]  /*05b0*/  LDC.64 R2, c[0x0][0x390] ;  /* 0x0000e400ff027b82 */ /* 0x000ea20000000a00 */
[----:B------:R-:W3:Y:S01]  /*05c0*/  @!P0 LDG.E.U16 R22, desc[UR4][R22.64] ;  /* 0x0000000416168981 */ /* 0x000ee2000c1e1500 */
[----:B----4-:R-:W-:-:S06]  /*05d0*/  @!P3 IMAD.WIDE.U32 R4, R19, 0x2, R4 ;  /* 0x000000021304b825 */ /* 0x010fcc00078e0004 */
[----:B------:R-:W4:Y:S01]  /*05e0*/  @!P3 LDG.E.U16 R4, desc[UR4][R4.64] ;  /* 0x000000040404b981 */ /* 0x000f22000c1e1500 */
[----:B--2---:R-:W-:-:S06]  /*05f0*/  @!P3 IMAD.WIDE.U32 R2, R19, 0x2, R2 ;  /* 0x000000021302b825 */ /* 0x004fcc00078e0002 */
[----:B------:R-:W2:Y:S01]  /*0600*/  @!P3 LDG.E.U16 R2, desc[UR4][R2.64] ;  /* 0x000000040202b981 */ /* 0x000ea2000c1e1500 */
[----:B0-----:R-:W-:-:S06]  /*0610*/  @!P2 IMAD.WIDE.U32 R12, R21, 0x2, R12 ;  /* 0x00000002150ca825 */ /* 0x001fcc00078e000c */
[----:B------:R-:W4:Y:S01]  /*0620*/  @!P2 LDG.E.U16 R12, desc[UR4][R12.64] ;  /* 0x000000040c0ca981 */ /* 0x000f22000c1e1500 */
[----:B------:R-:W-:Y:S02]  /*0630*/  SEL R19, RZ, 0x1, !P5 ;  /* 0x00000001ff137807 */ /* 0x000fe40006800000 */
[----:B-----5:R-:W-:Y:S02]  /*0640*/  ISETP.NE.AND P5, PT, R16, RZ, !P4 ;  /* 0x000000ff1000720c */ /* 0x020fe400067a5270 */
[----:B---3--:R-:W-:-:S04]  /*0650*/  ISETP.NE.AND P4, PT, R18, RZ, !P4 ;  /* 0x000000ff1200720c */ /* 0x008fc80006785270 */
[----:B------:R-:W-:Y:S02]  /*0660*/  PLOP3.LUT P5, PT, P5, P4, PT, 0x28, 0x82 ;  /* 0x000000000082781c */ /* 0x000fe40002fa8570 */
[----:B------:R-:W-:Y:S02]  /*0670*/  ISETP.NE.AND P4, PT, R24, RZ, !P0 ;  /* 0x000000ff1800720c */ /* 0x000fe40004785270 */
[----:B-1----:R-:W-:Y:S02]  /*0680*/  SEL R9, RZ, 0x1, !P5 ;  /* 0x00000001ff097807 */ /* 0x002fe40006800000 */
[----:B------:R-:W-:Y:S02]  /*0690*/  ISETP.NE.AND P5, PT, R6, RZ, !P1 ;  /* 0x000000ff0600720c */ /* 0x000fe40004fa5270 */
[----:B------:R-:W-:-:S04]  /*06a0*/  ISETP.NE.AND P1, PT, R8, RZ, !P1 ;  /* 0x000000ff0800720c */ /* 0x000fc80004f25270 */
[----:B------:R-:W-:Y:S02]  /*06b0*/  PLOP3.LUT P5, PT, P5, P1, PT, 0x28, 0x82 ;  /* 0x000000000082781c */ /* 0x000fe40002fa2570 */
[----:B------:R-:W-:Y:S01]  /*06c0*/  ISETP.NE.AND P1, PT, R10, RZ, !P2 ;  /* 0x000000ff0a00720c */ /* 0x000fe20005725270 */
[----:B------:R-:W-:Y:S04]  /*06d0*/  BSSY.RECONVERGENT B0, `(.L_x_8343) ;  /* 0x0000047000007945 */ /* 0x000fe80003800200 */
[----:B------:R-:W-:Y:S01]  /*06e0*/  BSSY.RELIABLE B1, `(.L_x_8344) ;  /* 0x000003e000017945 */ /* 0x000fe20003800100 */
[----:B------:R-:W-:Y:S02]  /*06f0*/  SEL R11, RZ, 0x1, !P5 ;  /* 0x00000001ff0b7807 */ /* 0x000fe40006800000 */
[----:B------:R-:W-:-:S04]  /*0700*/  ISETP.NE.AND P0, PT, R22, RZ, !P0 ;  /* 0x000000ff1600720c */ /* 0x000fc80004705270 */
[----:B------:R-:W-:Y:S02]  /*0710*/  PLOP3.LUT P0, PT, P4, P0, PT, 0x28, 0x82 ;  /* 0x000000000082781c */ /* 0x000fe40002700570 */
[----:B--2---:R-:W-:Y:S02]  /*0720*/  ISETP.NE.AND P4, PT, R2, RZ, !P3 ;  /* 0x000000ff0200720c */ /* 0x004fe40005f85270 */
[----:B----4-:R-:W-:-:S04]  /*0730*/  ISETP.NE.AND P3, PT, R4, RZ, !P3 ;  /* 0x000000ff0400720c */ /* 0x010fc80005f65270 */
[----:B------:R-:W-:Y:S02]  /*0740*/  PLOP3.LUT P3, PT, P4, P3, PT, 0x28, 0x82 ;  /* 0x000000000082781c */ /* 0x000fe40002766570 */
[----:B------:R-:W-:Y:S02]  /*0750*/  ISETP.GE.U32.AND P4, PT, R17, R15, PT ;  /* 0x0000000f1100720c */ /* 0x000fe40003f86070 */
[----:B------:R-:W-:-:S04]  /*0760*/  ISETP.NE.AND P2, PT, R12, RZ, !P2 ;  /* 0x000000ff0c00720c */ /* 0x000fc80005745270 */
[----:B------:R-:W-:Y:S02]  /*0770*/  PLOP3.LUT P1, PT, P1, P2, PT, 0x28, 0x82 ;  /* 0x000000000082781c */ /* 0x000fe40000f24570 */
[----:B------:R-:W-:Y:S02]  /*0780*/  SEL R5, RZ, 0x1, !P0 ;  /* 0x00000001ff057807 */ /* 0x000fe40004000000 */
[----:B------:R-:W-:Y:S02]  /*0790*/  SEL R4, RZ, 0x1, !P3 ;  /* 0x00000001ff047807 */ /* 0x000fe40005800000 */
        /* <DEDUP_REMOVED lines=17> */
.L_x_8345:
        /* <DEDUP_REMOVED lines=8> */
.L_x_8346:
        /* <DEDUP_REMOVED lines=8> */
.L_x_8347:
        /* <DEDUP_REMOVED lines=8> */
.L_x_8348:
        /* <DEDUP_REMOVED lines=9> */
.L_x_8349:
[----:B------:R-:W-:Y:S05]  /*0ac0*/  BSYNC.RELIABLE B1 ;  /* 0x0000000000017941 */ /* 0x000fea0003800100 */
.L_x_8344:
[----:B------:R-:W-:-:S13]  /*0ad0*/  ISETP.GE.U32.AND P0, PT, R17, R15, PT ;  /* 0x0000000f1100720c */ /* 0x000fda0003f06070 */
[----:B012---:R-:W0:Y:S01]  /*0ae0*/  @!P0 LDC.64 R6, c[0x0][0x388] ;  /* 0x0000e200ff068b82 */ /* 0x007e220000000a00 */
[----:B------:R-:W-:Y:S02]  /*0af0*/  @!P0 IMAD.IADD R5, R14, 0x1, R17 ;  /* 0x000000010e058824 */ /* 0x000fe400078e0211 */
[----:B------:R-:W-:-:S03]  /*0b00*/  @!P0 VIADD R17, R17, 0x80 ;  /* 0x0000008011118836 */ /* 0x000fc60000000000 */
[----:B0-----:R-:W-:-:S05]  /*0b10*/  @!P0 IADD3 R4, P1, PT, R5, R6, RZ ;  /* 0x0000000605048210 */ /* 0x001fca0007f3e0ff */
[----:B------:R-:W-:-:S05]  /*0b20*/  @!P0 IMAD.X R5, RZ, RZ, R7, P1 ;  /* 0x000000ffff058224 */ /* 0x000fca00008e0607 */
[----:B------:R3:W-:Y:S03]  /*0b30*/  @!P0 STG.E.U8 desc[UR4][R4.64], R3 ;  /* 0x0000000304008986 */ /* 0x0007e6000c101104 */
.L_x_8350:
[----:B------:R-:W-:Y:S05]  /*0b40*/  BSYNC.RECONVERGENT B0 ;  /* 0x0000000000007941 */ /* 0x000fea0003800200 */
.L_x_8343:
        /* <DEDUP_REMOVED lines=9> */
.L_x_8342:
        /* <DEDUP_REMOVED lines=11> */
[----:B------:R-:W5:Y:S04]  /*0c90*/  LDG.E R9, desc[UR4][R10.64] ;  /* 0x000000040a097981 */ /* 0x000f68000c1e1900 */
[----:B------:R-:W5:Y:S04]  /*0ca0*/  LDG.E R8, desc[UR4][R10.64+0x200] ;  /* 0x000200040a087981 */ /* 0x000f68000c1e1900 */
[----:B------:R4:W5:Y:S04]  /*0cb0*/  LDG.E R6, desc[UR4][R12.64+0x400] ;  /* 0x000400040c067981 */ /* 0x000968000c1e1900 */
[----:B------:R-:W5:Y:S04]  /*0cc0*/  LDG.E R0, desc[UR4][R10.64+0x400] ;  /* 0x000400040a007981 */ /* 0x000f68000c1e1900 */
[----:B------:R0:W5:Y:S01]  /*0cd0*/  LDG.E R4, desc[UR4][R10.64+0x600] ;  /* 0x000600040a047981 */ /* 0x000162000c1e1900 */
[----:B--2---:R-:W-:-:S02]  /*0ce0*/  IADD3 R2, P0, PT, R14, UR6, RZ ;  /* 0x000000060e027c10 */ /* 0x004fc4000ff1e0ff */
[----:B---3--:R-:W-:-:S05]  /*0cf0*/  PRMT R3, R15, 0x9910, RZ ;  /* 0x000099100f037816 */ /* 0x008fca00000000ff */
[----:B------:R-:W-:Y:S01]  /*0d00*/  IMAD.MOV.U32 R14, RZ, RZ, R3 ;  /* 0x000000ffff0e7224 */ /* 0x000fe200078e0003 */
[----:B----4-:R-:W-:Y:S01]  /*0d10*/  PRMT R13, R16, 0x9910, RZ ;  /* 0x00009910100d7816 */ /* 0x010fe200000000ff */
[----:B------:R-:W-:-:S03]  /*0d20*/  IMAD.X R3, RZ, RZ, UR7, P0 ;  /* 0x00000007ff037e24 */ /* 0x000fc600080e06ff */
[----:B------:R-:W-:Y:S02]  /*0d30*/  ISETP.NE.AND P5, PT, R14, RZ, PT ;  /* 0x000000ff0e00720c */ /* 0x000fe40003fa5270 */
[----:B-----5:R-:W-:Y:S01]  /*0d40*/  PRMT R14, R9, 0x9910, RZ ;  /* 0x00009910090e7816 */ /* 0x020fe200000000ff */
[----:B------:R-:W-:Y:S01]  /*0d50*/  IMAD.WIDE.U32 R2, R5, 0x2, R2 ;  /* 0x0000000205027825 */ /* 0x000fe200078e0002 */
[----:B------:R-:W-:-:S03]  /*0d60*/  PRMT R16, R16, 0xbb32, RZ ;  /* 0x0000bb3210107816 */ /* 0x000fc600000000ff */
[----:B------:R-:W-:Y:S02]  /*0d70*/  IMAD.MOV.U32 R5, RZ, RZ, R13 ;  /* 0x000000ffff057224 */ /* 0x000fe400078e000d */
[----:B0-----:R-:W-:-:S03]  /*0d80*/  IMAD.MOV.U32 R10, RZ, RZ, R14 ;  /* 0x000000ffff0a7224 */ /* 0x001fc600078e000e */
[----:B------:R-:W-:Y:S02]  /*0d90*/  ISETP.NE.AND P1, PT, R5, RZ, PT ;  /* 0x000000ff0500720c */ /* 0x000fe40003f25270 */
[----:B------:R-:W-:Y:S02]  /*0da0*/  ISETP.NE.XOR P5, PT, R10, RZ, P5 ;  /* 0x000000ff0a00720c */ /* 0x000fe40002fa5a70 */
[----:B------:R-:W-:Y:S01]  /*0db0*/  PRMT R5, R9, 0xbb32, RZ ;  /* 0x0000bb3209057816 */ /* 0x000fe200000000ff */
[----:B------:R-:W-:Y:S01]  /*0dc0*/  IMAD.MOV.U32 R9, RZ, RZ, R16 ;  /* 0x000000ffff097224 */ /* 0x000fe200078e0010 */
[C---:B------:R-:W-:Y:S02]  /*0dd0*/  PRMT R10, R8.reuse, 0x9910, RZ ;  /* 0x00009910080a7816 */ /* 0x040fe400000000ff */
[----:B------:R-:W-:Y:S02]  /*0de0*/  PRMT R15, R15, 0xbb32, RZ ;  /* 0x0000bb320f0f7816 */ /* 0x000fe400000000ff */
[----:B------:R-:W-:Y:S01]  /*0df0*/  PRMT R11, R8, 0xbb32, RZ ;  /* 0x0000bb32080b7816 */ /* 0x000fe200000000ff */
[----:B------:R-:W-:Y:S01]  /*0e00*/  IMAD.MOV.U32 R8, RZ, RZ, R10 ;  /* 0x000000ffff087224 */ /* 0x000fe200078e000a */
[----:B------:R-:W-:Y:S01]  /*0e10*/  ISETP.NE.AND P2, PT, R9, RZ, PT ;  /* 0x000000ff0900720c */ /* 0x000fe20003f45270 */
[----:B------:R-:W-:-:S02]  /*0e20*/  IMAD.MOV.U32 R12, RZ, RZ, R15 ;  /* 0x000000ffff0c7224 */ /* 0x000fc400078e000f */
[----:B------:R-:W-:Y:S01]  /*0e30*/  IMAD.MOV.U32 R9, RZ, RZ, R11 ;  /* 0x000000ffff097224 */ /* 0x000fe200078e000b */
[----:B------:R-:W-:Y:S02]  /*0e40*/  ISETP.NE.XOR P1, PT, R8, RZ, P1 ;  /* 0x000000ff0800720c */ /* 0x000fe40000f25a70 */
[----:B------:R-:W-:Y:S02]  /*0e50*/  ISETP.NE.AND P0, PT, R12, RZ, PT ;  /* 0x000000ff0c00720c */ /* 0x000fe40003f05270 */
[----:B------:R-:W-:Y:S02]  /*0e60*/  ISETP.NE.XOR P2, PT, R9, RZ, P2 ;  /* 0x000000ff0900720c */ /* 0x000fe40001745a70 */
[C---:B------:R-:W-:Y:S02]  /*0e70*/  PRMT R8, R7.reuse, 0x9910, RZ ;  /* 0x0000991007087816 */ /* 0x040fe400000000ff */
[----:B------:R-:W-:Y:S02]  /*0e80*/  PRMT R9, R7, 0xbb32, RZ ;  /* 0x0000bb3207097816 */ /* 0x000fe400000000ff */
[----:B------:R-:W-:Y:S01]  /*0e90*/  ISETP.NE.XOR P0, PT, R5, RZ, P0 ;  /* 0x000000ff0500720c */ /* 0x000fe20000705a70 */
[----:B------:R-:W-:Y:S01]  /*0ea0*/  IMAD.MOV.U32 R7, RZ, RZ, R8 ;  /* 0x000000ffff077224 */ /* 0x000fe200078e0008 */
[C---:B------:R-:W-:Y:S01]  /*0eb0*/  PRMT R5, R6.reuse, 0x9910, RZ ;  /* 0x0000991006057816 */ /* 0x040fe200000000ff */
[----:B------:R-:W-:Y:S01]  /*0ec0*/  IMAD.MOV.U32 R8, RZ, RZ, R9 ;  /* 0x000000ffff087224 */ /* 0x000fe200078e0009 */
[----:B------:R-:W-:-:S02]  /*0ed0*/  PRMT R6, R6, 0xbb32, RZ ;  /* 0x0000bb3206067816 */ /* 0x000fc400000000ff */
[----:B------:R-:W-:Y:S02]  /*0ee0*/  ISETP.NE.AND P6, PT, R5, RZ, PT ;  /* 0x000000ff0500720c */ /* 0x000fe40003fc5270 */
[----:B------:R-:W-:Y:S02]  /*0ef0*/  ISETP.NE.AND P3, PT, R6, RZ, PT ;  /* 0x000000ff0600720c */ /* 0x000fe40003f65270 */
[----:B------:R-:W-:Y:S02]  /*0f00*/  ISETP.NE.AND P4, PT, R7, RZ, PT ;  /* 0x000000ff0700720c */ /* 0x000fe40003f85270 */
[----:B------:R-:W-:Y:S02]  /*0f10*/  SEL R5, RZ, 0x1, !P5 ;  /* 0x00000001ff057807 */ /* 0x000fe40006800000 */
[----:B------:R-:W-:Y:S02]  /*0f20*/  ISETP.NE.AND P5, PT, R8, RZ, PT ;  /* 0x000000ff0800720c */ /* 0x000fe40003fa5270 */
[----:B------:R-:W-:-:S02]  /*0f30*/  PRMT R6, R0, 0x9910, RZ ;  /* 0x0000991000067816 */ /* 0x000fc400000000ff */
[----:B------:R-:W-:Y:S02]  /*0f40*/  PRMT R7, R0, 0xbb32, RZ ;  /* 0x0000bb3200077816 */ /* 0x000fe400000000ff */
[C---:B------:R-:W-:Y:S02]  /*0f50*/  PRMT R8, R4.reuse, 0x9910, RZ ;  /* 0x0000991004087816 */ /* 0x040fe400000000ff */
[----:B------:R-:W-:Y:S01]  /*0f60*/  PRMT R9, R4, 0xbb32, RZ ;  /* 0x0000bb3204097816 */ /* 0x000fe200000000ff */
[----:B------:R-:W-:Y:S02]  /*0f70*/  IMAD.MOV.U32 R0, RZ, RZ, R6 ;  /* 0x000000ffff007224 */ /* 0x000fe400078e0006 */
[----:B------:R-:W-:Y:S02]  /*0f80*/  IMAD.MOV.U32 R4, RZ, RZ, R7 ;  /* 0x000000ffff047224 */ /* 0x000fe400078e0007 */
[----:B------:R-:W-:Y:S02]  /*0f90*/  IMAD.MOV.U32 R6, RZ, RZ, R8 ;  /* 0x000000ffff067224 */ /* 0x000fe400078e0008 */
[----:B------:R-:W-:Y:S01]  /*0fa0*/  IMAD.MOV.U32 R7, RZ, RZ, R9 ;  /* 0x000000ffff077224 */ /* 0x000fe200078e0009 */
        /* <DEDUP_REMOVED lines=10> */
[----:B------:R-:W-:Y:S02]  /*1050*/  SEL R11, RZ, 0x1, !P5 ;  /* 0x00000001ff0b7807 */ /* 0x000fe40006800000 */
[----:B------:R-:W-:Y:S02]  /*1060*/  PRMT R5, R0, 0x7604, R5 ;  /* 0x0000760400057816 */ /* 0x000fe40000000005 */
[----:B------:R-:W-:-:S02]  /*1070*/  PRMT R7, R7, 0x7604, R4 ;  /* 0x0000760407077816 */ /* 0x000fc40000000004 */
[----:B------:R-:W-:Y:S02]  /*1080*/  PRMT R9, R9, 0x7604, R6 ;  /* 0x0000760409097816 */ /* 0x000fe40000000006 */
[----:B------:R-:W-:Y:S01]  /*1090*/  PRMT R11, R11, 0x7604, R8 ;  /* 0x000076040b0b7816 */ /* 0x000fe20000000008 */
[----:B------:R-:W-:Y:S04]  /*10a0*/  STG.E.U16 desc[UR4][R2.64], R5 ;  /* 0x0000000502007986 */ /* 0x000fe8000c101504 */
[----:B------:R-:W-:Y:S04]  /*10b0*/  STG.E.U16 desc[UR4][R2.64+0x100], R7 ;  /* 0x0001000702007986 */ /* 0x000fe8000c101504 */
[----:B------:R-:W-:Y:S04]  /*10c0*/  STG.E.U16 desc[UR4][R2.64+0x200], R9 ;  /* 0x0002000902007986 */ /* 0x000fe8000c101504 */
[----:B------:R-:W-:Y:S01]  /*10d0*/  STG.E.U16 desc[UR4][R2.64+0x300], R11 ;  /* 0x0003000b02007986 */ /* 0x000fe2000c101504 */
[----:B------:R-:W-:Y:S05]  /*10e0*/  EXIT ;  /* 0x000000000000794d */ /* 0x000fea0003800000 */
.L_x_8351:
        /* <DEDUP_REMOVED lines=9> */
.L_x_43445:


//--------------------- .text._ZN2at6native29vectorized_elementwise_kernelILi4ENS0_13BinaryFunctorIssbZZZNS0_23logical_xor_kernel_cudaERNS_14TensorIteratorEENKUlvE0_clEvENKUlvE3_clEvEUlssE_EESt5arrayIPcLm3EEEEviT0_T1_ --------------------------
	.section	.text._ZN2at6native29vectorized_elementwise_kernelILi4ENS0_13BinaryFunctorIssbZZZNS0_23logical_xor_kernel_cudaERNS_14TensorIteratorEENKUlvE0_clEvENKUlvE3_clEvEUlssE_EESt5arrayIPcLm3EEEEviT0_T1_,"ax",@progbits
	.align	128
        .global         _ZN2at6native29vectorized_elementwise_kernelILi4ENS0_13BinaryFunctorIssbZZZNS0_23logical_xor_kernel_cudaERNS_14TensorIteratorEENKUlvE0_clEvENKUlvE3_clEvEUlssE_EESt5arrayIPcLm3EEEEviT0_T1_
        .type           _ZN2at6native29vectorized_elementwise_kernelILi4ENS0_13BinaryFunctorIssbZZZNS0_23logical_xor_kernel_cudaERNS_14TensorIteratorEENKUlvE0_clEvENKUlvE3_clEvEUlssE_EESt5arrayIPcLm3EEEEviT0_T1_,@function
        .size           _ZN2at6native29vectorized_elementwise_kernelILi4ENS0_13BinaryFunctorIssbZZZNS0_23logical_xor_kernel_cudaERNS_14TensorIteratorEENKUlvE0_clEvENKUlvE3_clEvEUlssE_EESt5arrayIPcLm3EEEEviT0_T1_,(.L_x_43446 - _ZN2at6native29vectorized_elementwise_kernelILi4ENS0_13BinaryFunctorIssbZZZNS0_23logical_xor_kernel_cudaERNS_14TensorIteratorEENKUlvE0_clEvENKUlvE3_clEvEUlssE_EESt5arrayIPcLm3EEEEviT0_T1_)
        .other          _ZN2at6native29vectorized_elementwise_kernelILi4ENS0_13BinaryFunctorIssbZZZNS0_23logical_xor_kernel_cudaERNS_14TensorIteratorEENKUlvE0_clEvENKUlvE3_clEvEUlssE_EESt5arrayIPcLm3EEEEviT0_T1_,@"STO_CUDA_ENTRY STV_DEFAULT"
_ZN2at6native29vectorized_elementwise_kernelILi4ENS0_13BinaryFunctorIssbZZZNS0_23logical_xor_kernel_cudaERNS_14TensorIteratorEENKUlvE0_clEvENKUlvE3_clEvEUlssE_EESt5arrayIPcLm3EEEEviT0_T1_:
.text._ZN2at6native29vectorized_elementwise_kernelILi4ENS0_13BinaryFunctorIssbZZZNS0_23logical_xor_kernel_cudaERNS_14TensorIteratorEENKUlvE0_clEvENKUlvE3_clEvEUlssE_EESt5arrayIPcLm3EEEEviT0_T1_:
        /* <DEDUP_REMOVED lines=139> */
.L_x_8355:
        /* <DEDUP_REMOVED lines=8> */
.L_x_8356:
        /* <DEDUP_REMOVED lines=8> */
.L_x_8357:
        /* <DEDUP_REMOVED lines=8> */
.L_x_8358:
        /* <DEDUP_REMOVED lines=9> */
.L_x_8359:
[----:B------:R-:W-:Y:S05]  /*0ac0*/  BSYNC.RELIABLE B1 ;  /* 0x0000000000017941 */ /* 0x000fea0003800100 */
.L_x_8354:
[----:B------:R-:W-:-:S13]  /*0ad0*/  ISETP.GE.U32.AND P0, PT, R17, R15, PT ;  /* 0x0000000f1100720c */ /* 0x000fda0003f06070 */
[----:B012---:R-:W0:Y:S01]  /*0ae0*/  @!P0 LDC.64 R6, c[0x0][0x388] ;  /* 0x0000e200ff068b82 */ /* 0x007e220000000a00 */
[----:B------:R-:W-:Y:S02]  /*0af0*/  @!P0 IMAD.IADD R5, R14, 0x1, R17 ;  /* 0x000000010e058824 */ /* 0x000fe400078e0211 */
[----:B------:R-:W-:-:S03]  /*0b00*/  @!P0 VIADD R17, R17, 0x80 ;  /* 0x0000008011118836 */ /* 0x000fc60000000000 */
[----:B0-----:R-:W-:-:S05]  /*0b10*/  @!P0 IADD3 R4, P1, PT, R5, R6, RZ ;  /* 0x0000000605048210 */ /* 0x001fca0007f3e0ff */
[----:B------:R-:W-:-:S05]  /*0b20*/  @!P0 IMAD.X R5, RZ, RZ, R7, P1 ;  /* 0x000000ffff058224 */ /* 0x000fca00008e0607 */
[----:B------:R3:W-:Y:S03]  /*0b30*/  @!P0 STG.E.U8 desc[UR4][R4.64], R3 ;  /* 0x0000000304008986 */ /* 0x0007e6000c101104 */
.L_x_8360:
[----:B------:R-:W-:Y:S05]  /*0b40*/  BSYNC.RECONVERGENT B0 ;  /* 0x0000000000007941 */ /* 0x000fea0003800200 */
.L_x_8353:
        /* <DEDUP_REMOVED lines=9> */
.L_x_8352:
        /* <DEDUP_REMOVED lines=11> */
[----:B------:R5:W2:Y:S01]  /*0c90*/  LDG.E.64 R2, desc[UR4][R8.64+0x400] ;  /* 0x0004000408027981 */ /* 0x000aa2000c1e1b00 */
[C---:B---3--:R-:W-:Y:S02]  /*0ca0*/  PRMT R15, R12.reuse, 0x9910, RZ ;  /* 0x000099100c0f7816 */ /* 0x048fe400000000ff */
[----:B------:R-:W-:Y:S02]  /*0cb0*/  PRMT R16, R12, 0xbb32, RZ ;  /* 0x0000bb320c107816 */ /* 0x000fe400000000ff */
[C---:B------:R-:W-:Y:S01]  /*0cc0*/  PRMT R18, R13.reuse, 0xbb32, RZ ;  /* 0x0000bb320d127816 */ /* 0x040fe200000000ff */
[----:B------:R-:W-:Y:S01]  /*0cd0*/  IMAD.MOV.U32 R12, RZ, RZ, R15 ;  /* 0x000000ffff0c7224 */ /* 0x000fe200078e000f */
[----:B------:R-:W-:-:S02]  /*0ce0*/  PRMT R17, R13, 0x9910, RZ ;  /* 0x000099100d117816 */ /* 0x000fc400000000ff */
[C---:B-----5:R-:W-:Y:S01]  /*0cf0*/  PRMT R8, R6.reuse, 0x9910, RZ ;  /* 0x0000991006087816 */ /* 0x060fe200000000ff */
[----:B------:R-:W-:Y:S01]  /*0d00*/  IMAD.MOV.U32 R13, RZ, RZ, R16 ;  /* 0x000000ffff0d7224 */ /* 0x000fe200078e0010 */
[----:B------:R-:W-:Y:S02]  /*0d10*/  PRMT R9, R6, 0xbb32, RZ ;  /* 0x0000bb3206097816 */ /* 0x000fe400000000ff */
[----:B------:R-:W-:Y:S01]  /*0d20*/  ISETP.NE.AND P2, PT, R12, RZ, PT ;  /* 0x000000ff0c00720c */ /* 0x000fe20003f45270 */
[----:B------:R-:W-:Y:S01]  /*0d30*/  IMAD.MOV.U32 R6, RZ, RZ, R8 ;  /* 0x000000ffff067224 */ /* 0x000fe200078e0008 */
[C---:B------:R-:W-:Y:S01]  /*0d40*/  PRMT R11, R7.reuse, 0xbb32, RZ ;  /* 0x0000bb32070b7816 */ /* 0x040fe200000000ff */
[----:B------:R-:W-:Y:S01]  /*0d50*/  IMAD.MOV.U32 R12, RZ, RZ, R18 ;  /* 0x000000ffff0c7224 */ /* 0x000fe200078e0012 */
[----:B------:R-:W-:Y:S01]  /*0d60*/  PRMT R10, R7, 0x9910, RZ ;  /* 0x00009910070a7816 */ /* 0x000fe200000000ff */
[----:B------:R-:W-:Y:S01]  /*0d70*/  IMAD.MOV.U32 R7, RZ, RZ, R9 ;  /* 0x000000ffff077224 */ /* 0x000fe200078e0009 */
[----:B------:R-:W-:Y:S01]  /*0d80*/  ISETP.NE.AND P5, PT, R13, RZ, PT ;  /* 0x000000ff0d00720c */ /* 0x000fe20003fa5270 */
[----:B------:R-:W-:Y:S01]  /*0d90*/  IMAD.MOV.U32 R15, RZ, RZ, R17 ;  /* 0x000000ffff0f7224 */ /* 0x000fe200078e0011 */
[----:B------:R-:W-:Y:S01]  /*0da0*/  ISETP.NE.XOR P2, PT, R6, RZ, P2 ;  /* 0x000000ff0600720c */ /* 0x000fe20001745a70 */
[----:B------:R-:W-:Y:S01]  /*0db0*/  IMAD.MOV.U32 R6, RZ, RZ, R11 ;  /* 0x000000ffff067224 */ /* 0x000fe200078e000b */
[----:B------:R-:W-:Y:S01]  /*0dc0*/  ISETP.NE.AND P0, PT, R12, RZ, PT ;  /* 0x000000ff0c00720c */ /* 0x000fe20003f05270 */
[----:B------:R-:W-:Y:S01]  /*0dd0*/  IMAD.MOV.U32 R8, RZ, RZ, R10 ;  /* 0x000000ffff087224 */ /* 0x000fe200078e000a */
[----:B------:R-:W-:-:S02]  /*0de0*/  ISETP.NE.XOR P5, PT, R7, RZ, P5 ;  /* 0x000000ff0700720c */ /* 0x000fc40002fa5a70 */
[----:B----4-:R-:W-:Y:S02]  /*0df0*/  PRMT R7, R4, 0x9910, RZ ;  /* 0x0000991004077816 */ /* 0x010fe400000000ff */
[----:B------:R-:W-:Y:S02]  /*0e00*/  ISETP.NE.AND P1, PT, R15, RZ, PT ;  /* 0x000000ff0f00720c */ /* 0x000fe40003f25270 */
[----:B------:R-:W-:Y:S02]  /*0e10*/  ISETP.NE.XOR P0, PT, R6, RZ, P0 ;  /* 0x000000ff0600720c */ /* 0x000fe40000705a70 */
[----:B------:R-:W-:Y:S01]  /*0e20*/  PRMT R6, R4, 0xbb32, RZ ;  /* 0x0000bb3204067816 */ /* 0x000fe200000000ff */
[----:B------:R-:W-:Y:S01]  /*0e30*/  IMAD.MOV.U32 R4, RZ, RZ, R7 ;  /* 0x000000ffff047224 */ /* 0x000fe200078e0007 */
[----:B------:R-:W-:Y:S02]  /*0e40*/  ISETP.NE.XOR P1, PT, R8, RZ, P1 ;  /* 0x000000ff0800720c */ /* 0x000fe40000f25a70 */
[----:B------:R-:W-:-:S02]  /*0e50*/  PRMT R8, R5, 0x9910, RZ ;  /* 0x0000991005087816 */ /* 0x000fc400000000ff */
[----:B------:R-:W-:Y:S01]  /*0e60*/  PRMT R7, R5, 0xbb32, RZ ;  /* 0x0000bb3205077816 */ /* 0x000fe200000000ff */
[----:B------:R-:W-:Y:S01]  /*0e70*/  IMAD.MOV.U32 R5, RZ, RZ, R6 ;  /* 0x000000ffff057224 */ /* 0x000fe200078e0006 */
[----:B------:R-:W-:Y:S01]  /*0e80*/  ISETP.NE.AND P6, PT, R4, RZ, PT ;  /* 0x000000ff0400720c */ /* 0x000fe20003fc5270 */
[----:B------:R-:W-:Y:S01]  /*0e90*/  IMAD.MOV.U32 R4, RZ, RZ, R8 ;  /* 0x000000ffff047224 */ /* 0x000fe200078e0008 */
[----:B--2---:R-:W-:Y:S02]  /*0ea0*/  PRMT R6, R2, 0x9910, RZ ;  /* 0x0000991002067816 */ /* 0x004fe400000000ff */
[----:B------:R-:W-:Y:S01]  /*0eb0*/  ISETP.NE.AND P3, PT, R5, RZ, PT ;  /* 0x000000ff0500720c */ /* 0x000fe20003f65270 */
[----:B------:R-:W-:Y:S01]  /*0ec0*/  IMAD.MOV.U32 R5, RZ, RZ, R7 ;  /* 0x000000ffff057224 */ /* 0x000fe200078e0007 */
[----:B------:R-:W-:Y:S02]  /*0ed0*/  ISETP.NE.AND P4, PT, R4, RZ, PT ;  /* 0x000000ff0400720c */ /* 0x000fe40003f85270 */
[----:B------:R-:W-:-:S02]  /*0ee0*/  SEL R4, RZ, 0x1, !P5 ;  /* 0x00000001ff047807 */ /* 0x000fc40006800000 */
[----:B------:R-:W-:Y:S01]  /*0ef0*/  ISETP.NE.AND P5, PT, R5, RZ, PT ;  /* 0x000000ff0500720c */ /* 0x000fe20003fa5270 */
[----:B------:R-:W-:Y:S01]  /*0f00*/  IMAD.MOV.U32 R5, RZ, RZ, R6 ;  /* 0x000000ffff057224 */ /* 0x000fe200078e0006 */
[C---:B------:R-:W-:Y:S02]  /*0f10*/  PRMT R6, R3.reuse, 0x9910, RZ ;  /* 0x0000991003067816 */ /* 0x040fe400000000ff */
[----:B------:R-:W-:Y:S02]  /*0f20*/  PRMT R2, R2, 0xbb32, RZ ;  /* 0x0000bb3202027816 */ /* 0x000fe400000000ff */
[----:B------:R-:W-:Y:S02]  /*0f30*/  PRMT R7, R3, 0xbb32, RZ ;  /* 0x0000bb3203077816 */ /* 0x000fe400000000ff */
[----:B------:R-:W-:Y:S01]  /*0f40*/  ISETP.NE.XOR P6, PT, R5, RZ, P6 ;  /* 0x000000ff0500720c */ /* 0x000fe200037c5a70 */
[----:B------:R-:W-:Y:S02]  /*0f50*/  IMAD.MOV.U32 R5, RZ, RZ, R6 ;  /* 0x000000ffff057224 */ /* 0x000fe400078e0006 */
[----:B------:R-:W-:-:S02]  /*0f60*/  IMAD.MOV.U32 R3, RZ, RZ, R2 ;  /* 0x000000ffff037224 */ /* 0x000fc400078e0002 */
[----:B------:R-:W-:Y:S01]  /*0f70*/  IMAD.MOV.U32 R6, RZ, RZ, R7 ;  /* 0x000000ffff067224 */ /* 0x000fe200078e0007 */
[----:B------:R-:W-:Y:S02]  /*0f80*/  ISETP.NE.XOR P4, PT, R5, RZ, P4 ;  /* 0x000000ff0500720c */ /* 0x000fe40002785a70 */
[----:B------:R-:W-:Y:S02]  /*0f90*/  ISETP.NE.XOR P3, PT, R3, RZ, P3 ;  /* 0x000000ff0300720c */ /* 0x000fe40001f65a70 */
[----:B------:R-:W-:Y:S02]  /*0fa0*/  ISETP.NE.XOR P5, PT, R6, RZ, P5 ;  /* 0x000000ff0600720c */ /* 0x000fe40002fa5a70 */
[----:B------:R-:W-:Y:S02]  /*0fb0*/  SEL R2, RZ, 0x1, !P0 ;  /* 0x00000001ff027807 */ /* 0x000fe40004000000 */
[----:B------:R-:W-:Y:S02]  /*0fc0*/  IADD3 R14, P0, PT, R14, UR6, RZ ;  /* 0x000000060e0e7c10 */ /* 0x000fe4000ff1e0ff */
[----:B------:R-:W-:-:S02]  /*0fd0*/  SEL R3, RZ, 0x1, !P1 ;  /* 0x00000001ff037807 */ /* 0x000fc40004800000 */
        /* <DEDUP_REMOVED lines=16> */
.L_x_8361:
        /* <DEDUP_REMOVED lines=10> */
.L_x_43446:


//--------------------- .text._ZN2at6native29vectorized_elementwise_kernelILi8ENS0_13BinaryFunctorIssbZZZNS0_23logical_xor_kernel_cudaERNS_14TensorIteratorEENKUlvE0_clEvENKUlvE3_clEvEUlssE_EESt5arrayIPcLm3EEEEviT0_T1_ --------------------------
	.section	.text._ZN2at6native29vectorized_elementwise_kernelILi8ENS0_13BinaryFunctorIssbZZZNS0_23logical_xor_kernel_cudaERNS_14TensorIteratorEENKUlvE0_clEvENKUlvE3_clEvEUlssE_EESt5arrayIPcLm3EEEEviT0_T1_,"ax",@progbits
	.align	128
        .global         _ZN2at6native29vectorized_elementwise_kernelILi8ENS0_13BinaryFunctorIssbZZZNS0_23logical_xor_kernel_cudaERNS_14TensorIteratorEENKUlvE0_clEvENKUlvE3_clEvEUlssE_EESt5arrayIPcLm3EEEEviT0_T1_
        .type           _ZN2at6native29vectorized_elementwise_kernelILi8ENS0_13BinaryFunctorIssbZZZNS0_23logical_xor_kernel_cudaERNS_14TensorIteratorEENKUlvE0_clEvENKUlvE3_clEvEUlssE_EESt5arrayIPcLm3EEEEviT0_T1_,@function
        .size           _ZN2at6native29vectorized_elementwise_kernelILi8ENS0_13BinaryFunctorIssbZZZNS0_23logical_xor_kernel_cudaERNS_14TensorIteratorEENKUlvE0_clEvENKUlvE3_clEvEUlssE_EESt5arrayIPcLm3EEEEviT0_T1_,(.L_x_43447 - _ZN2at6native29vectorized_elementwise_kernelILi8ENS0_13BinaryFunctorIssbZZZNS0_23logical_xor_kernel_cudaERNS_14TensorIteratorEENKUlvE0_clEvENKUlvE3_clEvEUlssE_EESt5arrayIPcLm3EEEEviT0_T1_)
        .other          _ZN2at6native29vectorized_elementwise_kernelILi8ENS0_13BinaryFunctorIssbZZZNS0_23logical_xor_kernel_cudaERNS_14TensorIteratorEENKUlvE0_clEvENKUlvE3_clEvEUlssE_EESt5arrayIPcLm3EEEEviT0_T1_,@"STO_CUDA_ENTRY STV_DEFAULT"
_ZN2at6native29vectorized_elementwise_kernelILi8ENS0_13BinaryFunctorIssbZZZNS0_23logical_xor_kernel_cudaERNS_14TensorIteratorEENKUlvE0_clEvENKUlvE3_clEvEUlssE_EESt5arrayIPcLm3EEEEviT0_T1_:
.text._ZN2at6native29vectorized_elementwise_kernelILi8ENS0_13BinaryFunctorIssbZZZNS0_23logical_xor_kernel_cudaERNS_14TensorIteratorEENKUlvE0_clEvENKUlvE3_clEvEUlssE_EESt5arrayIPcLm3EEEEviT0_T1_:
        /* <DEDUP_REMOVED lines=139> */
.L_x_8365:
        /* <DEDUP_REMOVED lines=8> */
.L_x_8366:
        /* <DEDUP_REMOVED lines=8> */
.L_x_8367:
        /* <DEDUP_REMOVED lines=8> */
.L_x_8368:
        /* <DEDUP_REMOVED lines=9> */
.L_x_8369:
[----:B------:R-:W-:Y:S05]  /*0ac0*/  BSYNC.RELIABLE B1 ;  /* 0x0000000000017941 */ /* 0x000fea0003800100 */
.L_x_8364:
[----:B------:R-:W-:-:S13]  /*0ad0*/  ISETP.GE.U32.AND P0, PT, R17, R15, PT ;  /* 0x0000000f1100720c */ /* 0x000fda0003f06070 */
[----:B012---:R-:W0:Y:S01]  /*0ae0*/  @!P0 LDC.64 R6, c[0x0][0x388] ;  /* 0x0000e200ff068b82 */ /* 0x007e220000000a00 */
[----:B------:R-:W-:Y:S02]  /*0af0*/  @!P0 IMAD.IADD R5, R14, 0x1, R17 ;  /* 0x000000010e058824 */ /* 0x000fe400078e0211 */
[----:B------:R-:W-:-:S03]  /*0b00*/  @!P0 VIADD R17, R17, 0x80 ;  /* 0x0000008011118836 */ /* 0x000fc60000000000 */
[----:B0-----:R-:W-:-:S05]  /*0b10*/  @!P0 IADD3 R4, P1, PT, R5, R6, RZ ;  /* 0x0000000605048210 */ /* 0x001fca0007f3e0ff */
[----:B------:R-:W-:-:S05]  /*0b20*/  @!P0 IMAD.X R5, RZ, RZ, R7, P1 ;  /* 0x000000ffff058224 */ /* 0x000fca00008e0607 */
[----:B------:R3:W-:Y:S03]  /*0b30*/  @!P0 STG.E.U8 desc[UR4][R4.64], R3 ;  /* 0x0000000304008986 */ /* 0x0007e6000c101104 */
.L_x_8370:
[----:B------:R-:W-:Y:S05]  /*0b40*/  BSYNC.RECONVERGENT B0 ;  /* 0x0000000000007941 */ /* 0x000fea0003800200 */
.L_x_8363:
        /* <DEDUP_REMOVED lines=9> */
.L_x_8362:
        /* <DEDUP_REMOVED lines=8> */
[----:B------:R-:W-:-:S05]  /*0c60*/  IMAD.WIDE.U32 R2, R0, 0x10, R2 ;  /* 0x0000001000027825 */ /* 0x000fca00078e0002 */
[----:B------:R0:W4:Y:S01]  /*0c70*/  LDG.E.128 R8, desc[UR4][R2.64] ;  /* 0x0000000402087981 */ /* 0x000122000c1e1d00 */
[C---:B---3--:R-:W-:Y:S02]  /*0c80*/  PRMT R13, R6.reuse, 0xbb32, RZ ;  /* 0x0000bb32060d7816 */ /* 0x048fe400000000ff */
[----:B------:R-:W-:Y:S02]  /*0c90*/  PRMT R12, R6, 0x9910, RZ ;  /* 0x00009910060c7816 */ /* 0x000fe400000000ff */
[C---:B0-----:R-:W-:Y:S02]  /*0ca0*/  PRMT R3, R7.reuse, 0x9910, RZ ;  /* 0x0000991007037816 */ /* 0x041fe400000000ff */
[----:B------:R-:W-:Y:S01]  /*0cb0*/  PRMT R15, R7, 0xbb32, RZ ;  /* 0x0000bb32070f7816 */ /* 0x000fe200000000ff */
[----:B------:R-:W-:Y:S01]  /*0cc0*/  IMAD.MOV.U32 R6, RZ, RZ, R12 ;  /* 0x000000ffff067224 */ /* 0x000fe200078e000c */
[C---:B------:R-:W-:Y:S02]  /*0cd0*/  PRMT R2, R4.reuse, 0x9910, RZ ;  /* 0x0000991004027816 */ /* 0x040fe400000000ff */
[----:B------:R-:W-:Y:S01]  /*0ce0*/  PRMT R7, R4, 0xbb32, RZ ;  /* 0x0000bb3204077816 */ /* 0x000fe200000000ff */
[----:B------:R-:W-:Y:S01]  /*0cf0*/  IMAD.MOV.U32 R4, RZ, RZ, R13 ;  /* 0x000000ffff047224 */ /* 0x000fe200078e000d */
[----:B------:R-:W-:-:S02]  /*0d00*/  ISETP.NE.AND P3, PT, R6, RZ, PT ;  /* 0x000000ff0600720c */ /* 0x000fc40003f65270 */
[----:B----4-:R-:W-:Y:S02]  /*0d10*/  PRMT R6, R10, 0xbb32, RZ ;  /* 0x0000bb320a067816 */ /* 0x010fe400000000ff */
[----:B------:R-:W-:Y:S01]  /*0d20*/  ISETP.NE.AND P0, PT, R4, RZ, PT ;  /* 0x000000ff0400720c */ /* 0x000fe20003f05270 */
[----:B------:R-:W-:Y:S01]  /*0d30*/  IMAD.MOV.U32 R4, RZ, RZ, R15 ;  /* 0x000000ffff047224 */ /* 0x000fe200078e000f */
[C---:B------:R-:W-:Y:S02]  /*0d40*/  PRMT R12, R5.reuse, 0x9910, RZ ;  /* 0x00009910050c7816 */ /* 0x040fe400000000ff */
[----:B------:R-:W-:Y:S02]  /*0d50*/  PRMT R5, R5, 0xbb32, RZ ;  /* 0x0000bb3205057816 */ /* 0x000fe400000000ff */
[----:B------:R-:W-:Y:S01]  /*0d60*/  ISETP.NE.AND P5, PT, R4, RZ, PT ;  /* 0x000000ff0400720c */ /* 0x000fe20003fa5270 */
[----:B------:R-:W-:Y:S01]  /*0d70*/  IMAD.MOV.U32 R4, RZ, RZ, R6 ;  /* 0x000000ffff047224 */ /* 0x000fe200078e0006 */
[----:B------:R-:W-:Y:S01]  /*0d80*/  ISETP.NE.AND P6, PT, R2, RZ, PT ;  /* 0x000000ff0200720c */ /* 0x000fe20003fc5270 */
[----:B------:R-:W-:Y:S01]  /*0d90*/  IMAD.MOV.U32 R2, RZ, RZ, R7 ;  /* 0x000000ffff027224 */ /* 0x000fe200078e0007 */
[----:B------:R-:W-:Y:S01]  /*0da0*/  ISETP.NE.AND P4, PT, R3, RZ, PT ;  /* 0x000000ff0300720c */ /* 0x000fe20003f85270 */
[----:B------:R-:W-:Y:S01]  /*0db0*/  IMAD.MOV.U32 R3, RZ, RZ, R12 ;  /* 0x000000ffff037224 */ /* 0x000fe200078e000c */
[----:B------:R-:W-:Y:S01]  /*0dc0*/  ISETP.NE.XOR P0, PT, R4, RZ, P0 ;  /* 0x000000ff0400720c */ /* 0x000fe20000705a70 */
[----:B------:R-:W-:Y:S01]  /*0dd0*/  IMAD.MOV.U32 R4, RZ, RZ, R5 ;  /* 0x000000ffff047224 */ /* 0x000fe200078e0005 */
[----:B------:R-:W-:-:S02]  /*0de0*/  ISETP.NE.AND P1, PT, R2, RZ, PT ;  /* 0x000000ff0200720c */ /* 0x000fc40003f25270 */
[----:B------:R-:W-:Y:S02]  /*0df0*/  ISETP.NE.AND P2, PT, R3, RZ, PT ;  /* 0x000000ff0300720c */ /* 0x000fe40003f45270 */
[----:B------:R-:W-:Y:S02]  /*0e00*/  SEL R2, RZ, 0x1, !P0 ;  /* 0x00000001ff027807 */ /* 0x000fe40004000000 */
[----:B------:R-:W-:Y:S02]  /*0e10*/  ISETP.NE.AND P0, PT, R4, RZ, PT ;  /* 0x000000ff0400720c */ /* 0x000fe40003f05270 */
[----:B------:R-:W-:Y:S02]  /*0e20*/  PRMT R3, R8, 0x9910, RZ ;  /* 0x0000991008037816 */ /* 0x000fe400000000ff */
[----:B------:R-:W-:Y:S02]  /*0e30*/  PRMT R7, R9, 0x9910, RZ ;  /* 0x0000991009077816 */ /* 0x000fe400000000ff */
[----:B------:R-:W-:-:S02]  /*0e40*/  PRMT R4, R10, 0x9910, RZ ;  /* 0x000099100a047816 */ /* 0x000fc400000000ff */
[C---:B------:R-:W-:Y:S02]  /*0e50*/  PRMT R5, R11.reuse, 0x9910, RZ ;  /* 0x000099100b057816 */ /* 0x040fe400000000ff */
[----:B------:R-:W-:Y:S02]  /*0e60*/  PRMT R6, R11, 0xbb32, RZ ;  /* 0x0000bb320b067816 */ /* 0x000fe400000000ff */
        /* <DEDUP_REMOVED lines=8> */
[----:B------:R-:W-:-:S02]  /*0ef0*/  ISETP.NE.XOR P6, PT, R3, RZ, P6 ;  /* 0x000000ff0300720c */ /* 0x000fc400037c5a70 */
[----:B------:R-:W-:Y:S02]  /*0f00*/  ISETP.NE.XOR P1, PT, R4, RZ, P1 ;  /* 0x000000ff0400720c */ /* 0x000fe40000f25a70 */
[----:B------:R-:W-:Y:S02]  /*0f10*/  ISETP.NE.XOR P2, PT, R5, RZ, P2 ;  /* 0x000000ff0500720c */ /* 0x000fe40001745a70 */
[----:B------:R-:W-:Y:S02]  /*0f20*/  ISETP.NE.XOR P0, PT, R6, RZ, P0 ;  /* 0x000000ff0600720c */ /* 0x000fe40000705a70 */
[----:B------:R-:W-:Y:S02]  /*0f30*/  SEL R3, RZ, 0x1, !P5 ;  /* 0x00000001ff037807 */ /* 0x000fe40006800000 */
[----:B--2---:R-:W-:Y:S02]  /*0f40*/  IADD3 R14, P5, PT, R14, UR6, RZ ;  /* 0x000000060e0e7c10 */ /* 0x004fe4000ffbe0ff */
[----:B------:R-:W-:-:S02]  /*0f50*/  SEL R4, RZ, 0x1, !P4 ;  /* 0x00000001ff047807 */ /* 0x000fc40006000000 */
[----:B------:R-:W-:Y:S01]  /*0f60*/  SEL R5, RZ, 0x1, !P3 ;  /* 0x00000001ff057807 */ /* 0x000fe20005800000 */
[----:B------:R-:W-:Y:S01]  /*0f70*/  IMAD.X R15, RZ, RZ, UR7, P5 ;  /* 0x00000007ff0f7e24 */ /* 0x000fe2000a8e06ff */
[----:B------:R-:W-:Y:S02]  /*0f80*/  SEL R8, RZ, 0x1, !P1 ;  /* 0x00000001ff087807 */ /* 0x000fe40004800000 */
[----:B------:R-:W-:Y:S01]  /*0f90*/  SEL R6, RZ, 0x1, !P0 ;  /* 0x00000001ff067807 */ /* 0x000fe20004000000 */
[----:B------:R-:W-:Y:S01]  /*0fa0*/  IMAD.WIDE.U32 R14, R0, 0x8, R14 ;  /* 0x00000008000e7825 */ /* 0x000fe200078e000e */
[----:B------:R-:W-:Y:S02]  /*0fb0*/  SEL R7, RZ, 0x1, !P2 ;  /* 0x00000001ff077807 */ /* 0x000fe40005000000 */
[----:B------:R-:W-:Y:S02]  /*0fc0*/  SEL R9, RZ, 0x1, !P6 ;  /* 0x00000001ff097807 */ /* 0x000fe40007000000 */
[----:B------:R-:W-:-:S02]  /*0fd0*/  PRMT R3, R4, 0x3340, R3 ;  /* 0x0000334004037816 */ /* 0x000fc40000000003 */
[----:B------:R-:W-:Y:S02]  /*0fe0*/  PRMT R2, R5, 0x3340, R2 ;  /* 0x0000334005027816 */ /* 0x000fe40000000002 */
[----:B------:R-:W-:Y:S02]  /*0ff0*/  PRMT R6, R7, 0x3340, R6 ;  /* 0x0000334007067816 */ /* 0x000fe40000000006 */
[----:B------:R-:W-:Y:S02]  /*1000*/  PRMT R9, R9, 0x3340, R8 ;  /* 0x0000334009097816 */ /* 0x000fe40000000008 */
[----:B------:R-:W-:Y:S02]  /*1010*/  PRMT R3, R2, 0x5410, R3 ;  /* 0x0000541002037816 */ /* 0x000fe40000000003 */
[----:B------:R-:W-:-:S05]  /*1020*/  PRMT R2, R9, 0x5410, R6 ;  /* 0x0000541009027816 */ /* 0x000fca0000000006 */
[----:B------:R-:W-:Y:S01]  /*1030*/  STG.E.64 desc[UR4][R14.64], R2 ;  /* 0x000000020e007986 */ /* 0x000fe2000c101b04 */
[----:B------:R-:W-:Y:S05]  /*1040*/  EXIT ;  /* 0x000000000000794d */ /* 0x000fea0003800000 */
.L_x_8371:
        /* <DEDUP_REMOVED lines=11> */
.L_x_43447:


//--------------------- .text._ZN2at6native18elementwise_kernelILi128ELi4EZNS0_15gpu_kernel_implINS0_13AUnaryFunctorIllbZZZNS0_23logical_xor_kernel_cudaERNS_14TensorIteratorEENKUlvE0_clEvENKUlvE2_clEvEUlllE_EEEEvRNS_18TensorIteratorBaseERKT_EUliE_EEviT1_ --------------------------
	.section	.text._ZN2at6native18elementwise_kernelILi128ELi4EZNS0_15gpu_kernel_implINS0_13AUnaryFunctorIllbZZZNS0_23logical_xor_kernel_cudaERNS_14TensorIteratorEENKUlvE0_clEvENKUlvE2_clEvEUlllE_EEEEvRNS_18TensorIteratorBaseERKT_EUliE_EEviT1_,"ax",@progbits
	.align	128
        .global         _ZN2at6native18elementwise_kernelILi128ELi4EZNS0_15gpu_kernel_implINS0_13AUnaryFunctorIllbZZZNS0_23logical_xor_kernel_cudaERNS_14TensorIteratorEENKUlvE0_clEvENKUlvE2_clEvEUlllE_EEEEvRNS_18TensorIteratorBaseERKT_EUliE_EEviT1_
        .type           _ZN2at6native18elementwise_kernelILi128ELi4EZNS0_15gpu_kernel_implINS0_13AUnaryFunctorIllbZZZNS0_23logical_xor_kernel_cudaERNS_14TensorIteratorEENKUlvE0_clEvENKUlvE2_clEvEUlllE_EEEEvRNS_18TensorIteratorBaseERKT_EUliE_EEviT1_,@function
        .size           _ZN2at6native18elementwise_kernelILi128ELi4EZNS0_15gpu_kernel_implINS0_13AUnaryFunctorIllbZZZNS0_23logical_xor_kernel_cudaERNS_14TensorIteratorEENKUlvE0_clEvENKUlvE2_clEvEUlllE_EEEEvRNS_18TensorIteratorBaseERKT_EUliE_EEviT1_,(.L_x_43448 - _ZN2at6native18elementwise_kernelILi128ELi4EZNS0_15gpu_kernel_implINS0_13AUnaryFunctorIllbZZZNS0_23logical_xor_kernel_cudaERNS_14TensorIteratorEENKUlvE0_clEvENKUlvE2_clEvEUlllE_EEEEvRNS_18TensorIteratorBaseERKT_EUliE_EEviT1_)
        .other          _ZN2at6native18elementwise_kernelILi128ELi4EZNS0_15gpu_kernel_implINS0_13AUnaryFunctorIllbZZZNS0_23logical_xor_kernel_cudaERNS_14TensorIteratorEENKUlvE0_clEvENKUlvE2_clEvEUlllE_EEEEvRNS_18TensorIteratorBaseERKT_EUliE_EEviT1_,@"STO_CUDA_ENTRY STV_DEFAULT"
_ZN2at6native18elementwise_kernelILi128ELi4EZNS0_15gpu_kernel_implINS0_13AUnaryFunctorIllbZZZNS0_23logical_xor_kernel_cudaERNS_14TensorIteratorEENKUlvE0_clEvENKUlvE2_clEvEUlllE_EEEEvRNS_18TensorIteratorBaseERKT_EUliE_EEviT1_:
.text._ZN2at6native18elementwise_kernelILi128ELi4EZNS0_15gpu_kernel_implINS0_13AUnaryFunctorIllbZZZNS0_23logical_xor_kernel_cudaERNS_14TensorIteratorEENKUlvE0_clEvENKUlvE2_clEvEUlllE_EEEEvRNS_18TensorIteratorBaseERKT_EUliE_EEviT1_:
        /* <DEDUP_REMOVED lines=319> */
.L_x_8374:
        /* <DEDUP_REMOVED lines=15> */
[----:B--2---:R-:W-:Y:S01]  /*14e0*/  SHF.R.S32.HI R3, RZ, 0x1f, R2 ;  /* 0x0000001fff037819 */ /* 0x004fe20000011402 */
[----:B------:R-:W-:Y:S06]  /*14f0*/  BRA `(.L_x_8380) ;  /* 0x0000000c004c7947 */ /* 0x000fec0003800000 */
.L_x_8378:
[----:B------:R0:W5:Y:S01]  /*1500*/  LDG.E.U8 R2, desc[UR36][R4.64] ;  /* 0x0000002404027981 */ /* 0x000162000c1e1100 */
[----:B------:R-:W-:Y:S01]  /*1510*/  MOV R3, RZ ;  /* 0x000000ff00037202 */ /* 0x000fe20000000f00 */
[----:B------:R-:W-:Y:S06]  /*1520*/  BRA `(.L_x_8380) ;  /* 0x0000000c00407947 */ /* 0x000fec0003800000 */
.L_x_8377:
[----:B------:R-:W-:-:S09]  /*1530*/  UISETP.NE.AND UP0, UPT, UR4, 0x2, UPT ;  /* 0x000000020400788c */ /* 0x000fd2000bf05270 */
[----:B------:R-:W-:Y:S05]  /*1540*/  BRA.U !UP0, `(.L_x_8381) ;  /* 0x0000000108247547 */ /* 0x000fea000b800000 */
[----:B------:R-:W-:-:S09]  /*1550*/  UISETP.NE.AND UP0, UPT, UR4, 0x3, UPT ;  /* 0x000000030400788c */ /* 0x000fd2000bf05270 */
[----:B------:R-:W-:Y:S05]  /*1560*/  BRA.U !UP0, `(.L_x_8382) ;  /* 0x0000000108107547 */ /* 0x000fea000b800000 */
[----:B------:R-:W-:-:S09]  /*1570*/  UISETP.NE.AND UP0, UPT, UR4, 0x4, UPT ;  /* 0x000000040400788c */ /* 0x000fd2000bf05270 */
[----:B------:R-:W-:Y:S05]  /*1580*/  BRA.U UP0, `(.L_x_8379) ;  /* 0x0000000900a47547 */ /* 0x000fea000b800000 */
[----:B------:R0:W5:Y:S01]  /*1590*/  LDG.E.64 R2, desc[UR36][R4.64] ;  /* 0x0000002404027981 */ /* 0x000162000c1e1b00 */
[----:B------:R-:W-:Y:S05]  /*15a0*/  BRA `(.L_x_8380) ;  /* 0x0000000c00207947 */ /* 0x000fea0003800000 */
.L_x_8382:
[----:B------:R-:W2:Y:S02]  /*15b0*/  LDG.E R2, desc[UR36][R4.64] ;  /* 0x0000002404027981 */ /* 0x000ea4000c1e1900 */
[----:B--2---:R-:W-:Y:S01]  /*15c0*/  SHF.R.S32.HI R3, RZ, 0x1f, R2 ;  /* 0x0000001fff037819 */ /* 0x004fe20000011402 */
[----:B------:R-:W-:Y:S06]  /*15d0*/  BRA `(.L_x_8380) ;  /* 0x0000000c00147947 */ /* 0x000fec0003800000 */
.L_x_8381:
[----:B------:R-:W2:Y:S02]  /*15e0*/  LDG.E.S16 R2, desc[UR36][R4.64] ;  /* 0x0000002404027981 */ /* 0x000ea4000c1e1700 */
[----:B--2---:R-:W-:Y:S01]  /*15f0*/  SHF.R.S32.HI R3, RZ, 0x1f, R2 ;  /* 0x0000001fff037819 */ /* 0x004fe20000011402 */
[----:B------:R-:W-:Y:S06]  /*1600*/  BRA `(.L_x_8380) ;  /* 0x0000000c00087947 */ /* 0x000fec0003800000 */
.L_x_8376:
[----:B------:R-:W-:-:S09]  /*1610*/  UISETP.GT.AND UP0, UPT, UR4, 0x6, UPT ;  /* 0x000000060400788c */ /* 0x000fd2000bf04270 */
[----:B------:R-:W-:Y:S05]  /*1620*/  BRA.U UP0, `(.L_x_8383) ;  /* 0x00000001002c7547 */ /* 0x000fea000b800000 */
[----:B------:R-:W-:-:S09]  /*1630*/  UISETP.NE.AND UP0, UPT, UR4, 0x5, UPT ;  /* 0x000000050400788c */ /* 0x000fd2000bf05270 */
[----:B------:R-:W-:Y:S05]  /*1640*/  BRA.U !UP0, `(.L_x_8384) ;  /* 0x0000000108147547 */ /* 0x000fea000b800000 */
[----:B------:R-:W-:-:S09]  /*1650*/  UISETP.NE.AND UP0, UPT, UR4, 0x6, UPT ;  /* 0x000000060400788c */ /* 0x000fd2000bf05270 */
[----:B------:R-:W-:Y:S05]  /*1660*/  BRA.U UP0, `(.L_x_8379) ;  /* 0x00000009006c7547 */ /* 0x000fea000b800000 */
[----:B------:R-:W2:Y:S02]  /*1670*/  LDG.E R2, desc[UR36][R4.64] ;  /* 0x0000002404027981 */ /* 0x000ea4000c1e1900 */
[----:B--2---:R-:W0:Y:S01]  /*1680*/  F2I.S64.TRUNC R2, R2 ;  /* 0x0000000200027311 */ /* 0x004e22000020d900 */
[----:B------:R-:W-:Y:S05]  /*1690*/  BRA `(.L_x_8380) ;  /* 0x0000000800e47947 */ /* 0x000fea0003800000 */
.L_x_8384:
[----:B------:R-:W2:Y:S02]  /*16a0*/  LDG.E.U16 R4, desc[UR36][R4.64] ;  /* 0x0000002404047981 */ /* 0x000ea4000c1e1500 */
[----:B--2---:R-:W-:-:S06]  /*16b0*/  HADD2.F32 R2, -RZ, R4.H0_H0 ;  /* 0x20000004ff027230 */ /* 0x004fcc0000004100 */
[----:B------:R-:W0:Y:S01]  /*16c0*/  F2I.S64.TRUNC R2, R2 ;  /* 0x0000000200027311 */ /* 0x000e22000020d900 */
[----:B------:R-:W-:Y:S05]  /*16d0*/  BRA `(.L_x_8380) ;  /* 0x0000000800d47947 */ /* 0x000fea0003800000 */
.L_x_8383:
[----:B------:R-:W-:-:S09]  /*16e0*/  UISETP.NE.AND UP0, UPT, UR4, 0x7, UPT ;  /* 0x000000070400788c */ /* 0x000fd2000bf05270 */
[----:B------:R-:W-:Y:S05]  /*16f0*/  BRA.U !UP0, `(.L_x_8385) ;  /* 0x00000001082c7547 */ /* 0x000fea000b800000 */
[----:B------:R-:W-:-:S09]  /*1700*/  UISETP.NE.AND UP0, UPT, UR4, 0x8, UPT ;  /* 0x000000080400788c */ /* 0x000fd2000bf05270 */
[----:B------:R-:W-:Y:S05]  /*1710*/  BRA.U !UP0, `(.L_x_8386) ;  /* 0x0000000108147547 */ /* 0x000fea000b800000 */
[----:B------:R-:W-:-:S09]  /*1720*/  UISETP.NE.AND UP0, UPT, UR4, 0x9, UPT ;  /* 0x000000090400788c */ /* 0x000fd2000bf05270 */
[----:B------:R-:W-:Y:S05]  /*1730*/  BRA.U UP0, `(.L_x_8379) ;  /* 0x0000000900387547 */ /* 0x000fea000b800000 */
[----:B------:R-:W2:Y:S02]  /*1740*/  LDG.E R2, desc[UR36][R4.64] ;  /* 0x0000002404027981 */ /* 0x000ea4000c1e1900 */
[----:B--2---:R-:W0:Y:S01]  /*1750*/  F2I.S64.TRUNC R2, R2 ;  /* 0x0000000200027311 */ /* 0x004e22000020d900 */
[----:B------:R-:W-:Y:S05]  /*1760*/  BRA `(.L_x_8380) ;  /* 0x0000000800b07947 */ /* 0x000fea0003800000 */
.L_x_8386:
[----:B------:R-:W2:Y:S02]  /*1770*/  LDG.E.U16 R4, desc[UR36][R4.64] ;  /* 0x0000002404047981 */ /* 0x000ea4000c1e1500 */
[----:B--2---:R-:W-:-:S06]  /*1780*/  HADD2.F32 R2, -RZ, R4.H0_H0 ;  /* 0x20000004ff027230 */ /* 0x004fcc0000004100 */
[----:B------:R-:W0:Y:S01]  /*1790*/  F2I.S64.TRUNC R2, R2 ;  /* 0x0000000200027311 */ /* 0x000e22000020d900 */
[----:B------:R-:W-:Y:S05]  /*17a0*/  BRA `(.L_x_8380) ;  /* 0x0000000800a07947 */ /* 0x000fea0003800000 */
.L_x_8385:
[----:B------:R-:W2:Y:S02]  /*17b0*/  LDG.E.64 R2, desc[UR36][R4.64] ;  /* 0x0000002404027981 */ /* 0x000ea4000c1e1b00 */
[----:B--2---:R-:W0:Y:S01]  /*17c0*/  F2I.S64.F64.TRUNC R2, R2 ;  /* 0x0000000200027311 */ /* 0x004e22000030d900 */
[----:B------:R-:W-:Y:S05]  /*17d0*/  BRA `(.L_x_8380) ;  /* 0x0000000800947947 */ /* 0x000fea0003800000 */
.L_x_8375:
        /* <DEDUP_REMOVED lines=11> */
[----:B------:R-:W-:Y:S01]  /*1890*/  SEL R2, RZ, 0x1, !P0 ;  /* 0x00000001ff027807 */ /* 0x000fe20004000000 */
[----:B------:R-:W-:Y:S08]  /*18a0*/  BRA `(.L_x_8380) ;  /* 0x0000000800607947 */ /* 0x000ff00003800000 */
.L_x_8389:
[----:B------:R-:W2:Y:S02]  /*18b0*/  LDG.E.64 R2, desc[UR36][R4.64] ;  /* 0x0000002404027981 */ /* 0x000ea4000c1e1b00 */
[----:B--2---:R-:W0:Y:S01]  /*18c0*/  F2I.S64.F64.TRUNC R2, R2 ;  /* 0x0000000200027311 */ /* 0x004e22000030d900 */
[----:B------:R-:W-:Y:S05]  /*18d0*/  BRA `(.L_x_8380) ;  /* 0x0000000800547947 */ /* 0x000fea0003800000 */
.L_x_8388:
        /* <DEDUP_REMOVED lines=24> */
[----:B------:R-:W0:Y:S01]  /*1a60*/  F2I.S64.TRUNC R2, R3 ;  /* 0x0000000300027311 */ /* 0x000e22000020d900 */
[----:B------:R-:W-:Y:S05]  /*1a70*/  BRA `(.L_x_8380) ;  /* 0x0000000400ec7947 */ /* 0x000fea0003800000 */
.L_x_8391:
        /* <DEDUP_REMOVED lines=11> */
[----:B------:R-:W0:Y:S01]  /*1b30*/  F2I.S64.TRUNC R2, R3 ;  /* 0x0000000300027311 */ /* 0x000e22000020d900 */
[----:B------:R-:W-:Y:S05]  /*1b40*/  BRA `(.L_x_8380) ;  /* 0x0000000400b87947 */ /* 0x000fea0003800000 */
.L_x_8390:
[----:B------:R-:W2:Y:S02]  /*1b50*/  LDG.E.U16 R2, desc[UR36][R4.64] ;  /* 0x0000002404027981 */ /* 0x000ea4000c1e1500 */
[----:B--2---:R-:W-:-:S06]  /*1b60*/  IMAD.U32 R2, R2, 0x10000, RZ ;  /* 0x0001000002027824 */ /* 0x004fcc00078e00ff */
[----:B------:R-:W0:Y:S01]  /*1b70*/  F2I.S64.TRUNC R2, R2 ;  /* 0x0000000200027311 */ /* 0x000e22000020d900 */
[----:B------:R-:W-:Y:S05]  /*1b80*/  BRA `(.L_x_8380) ;  /* 0x0000000400a87947 */ /* 0x000fea0003800000 */
.L_x_8387:
        /* <DEDUP_REMOVED lines=9> */
[----:B------:R-:W-:Y:S01]  /*1c20*/  MOV R3, RZ ;  /* 0x000000ff00037202 */ /* 0x000fe20000000f00 */
[----:B------:R-:W-:Y:S06]  /*1c30*/  BRA `(.L_x_8380) ;  /* 0x00000004007c7947 */ /* 0x000fec0003800000 */
.L_x_8394:
        /* <DEDUP_REMOVED lines=21> */
.L_x_8398:
[----:B------:R-:W-:Y:S05]  /*1d90*/  BSYNC.RECONVERGENT B1 ;  /* 0x0000000000017941 */ /* 0x000fea0003800200 */
.L_x_8397:
[----:B------:R-:W-:Y:S01]  /*1da0*/  IMAD.SHL.U32 R0, R0, 0x100000, RZ ;  /* 0x0010000000007824 */ /* 0x000fe200078e00ff */
[----:B------:R-:W-:-:S04]  /*1db0*/  LEA R2, R2, 0x3b800000, 0x17 ;  /* 0x3b80000002027811 */ /* 0x000fc800078eb8ff */
[----:B------:R-:W-:-:S07]  /*1dc0*/  LOP3.LUT R2, R2, R0, R7, 0xfe, !PT ;  /* 0x0000000002027212 */ /* 0x000fce00078efe07 */
.L_x_8396:
[----:B------:R-:W-:Y:S05]  /*1dd0*/  BSYNC.RECONVERGENT B0 ;  /* 0x0000000000007941 */ /* 0x000fea0003800200 */
.L_x_8395:
[----:B------:R-:W1:Y:S01]  /*1de0*/  F2I.S64.TRUNC R2, R2 ;  /* 0x0000000200027311 */ /* 0x000e62000020d900 */
[----:B------:R-:W-:Y:S05]  /*1df0*/  BRA `(.L_x_8380) ;  /* 0x00000004000c7947 */ /* 0x000fea0003800000 */
.L_x_8393:
        /* <DEDUP_REMOVED lines=21> */
.L_x_8402:
[----:B------:R-:W-:Y:S05]  /*1f50*/  BSYNC.RECONVERGENT B1 ;  /* 0x0000000000017941 */ /* 0x000fea0003800200 */
.L_x_8401:
[----:B------:R-:W-:Y:S01]  /*1f60*/  IMAD.SHL.U32 R0, R0, 0x200000, RZ ;  /* 0x0020000000007824 */ /* 0x000fe200078e00ff */
[----:B------:R-:W-:-:S04]  /*1f70*/  LEA R2, R2, 0x37800000, 0x17 ;  /* 0x3780000002027811 */ /* 0x000fc800078eb8ff */
[----:B------:R-:W-:-:S07]  /*1f80*/  LOP3.LUT R2, R2, R0, R7, 0xfe, !PT ;  /* 0x0000000002027212 */ /* 0x000fce00078efe07 */
.L_x_8400:
[----:B------:R-:W-:Y:S05]  /*1f90*/  BSYNC.RECONVERGENT B0 ;  /* 0x0000000000007941 */ /* 0x000fea0003800200 */
.L_x_8399:
[----:B------:R-:W2:Y:S01]  /*1fa0*/  F2I.S64.TRUNC R2, R2 ;  /* 0x0000000200027311 */ /* 0x000ea2000020d900 */
[----:B------:R-:W-:Y:S05]  /*1fb0*/  BRA `(.L_x_8380) ;  /* 0x00000000009c7947 */ /* 0x000fea0003800000 */
.L_x_8392:
[----:B------:R-:W-:-:S09]  /*1fc0*/  UISETP.NE.AND UP0, UPT, UR4, 0x1c, UPT ;  /* 0x0000001c0400788c */ /* 0x000fd2000bf05270 */
[----:B------:R-:W-:Y:S05]  /*1fd0*/  BRA.U !UP0, `(.L_x_8403) ;  /* 0x00000001088c7547 */ /* 0x000fea000b800000 */
[----:B------:R-:W-:-:S09]  /*1fe0*/  UISETP.NE.AND UP0, UPT, UR4, 0x1d, UPT ;  /* 0x0000001d0400788c */ /* 0x000fd2000bf05270 */
[----:B------:R-:W-:Y:S05]  /*1ff0*/  BRA.U !UP0, `(.L_x_8404) ;  /* 0x00000001087c7547 */ /* 0x000fea000b800000 */
[----:B------:R-:W-:-:S09]  /*2000*/  UISETP.NE.AND UP0, UPT, UR4, 0x2c, UPT ;  /* 0x0000002c0400788c */ /* 0x000fd2000bf05270 */
[----:B------:R-:W-:Y:S05]  /*2010*/  BRA.U !UP0, `(.L_x_8405) ;  /* 0x0000000108487547 */ /* 0x000fea000b800000 */
.L_x_8379:
        /* <DEDUP_REMOVED lines=16> */
.L_x_8406:
[----:B------:R-:W-:Y:S01]  /*2120*/  CS2R R2, SRZ ;  /* 0x0000000000027805 */ /* 0x000fe2000001ff00 */
[----:B------:R-:W-:Y:S06]  /*2130*/  BRA `(.L_x_8380) ;  /* 0x00000000003c7947 */ /* 0x000fec0003800000 */
.L_x_8405:
        /* <DEDUP_REMOVED lines=8> */
.L_x_8408:
[----:B------:R-:W-:Y:S05]  /*21c0*/  BSYNC.RECONVERGENT B0 ;  /* 0x0000000000007941 */ /* 0x000fea0003800200 */
.L_x_8407:
[----:B------:R-:W4:Y:S01]  /*21d0*/  F2I.S64.TRUNC R2, R2 ;  /* 0x0000000200027311 */ /* 0x000f22000020d900 */
[----:B------:R-:W-:Y:S05]  /*21e0*/  BRA `(.L_x_8380) ;  /* 0x0000000000107947 */ /* 0x000fea0003800000 */
.L_x_8404:
[----:B------:R0:W5:Y:S01]  /*21f0*/  LDG.E.64 R2, desc[UR36][R4.64] ;  /* 0x0000002404027981 */ /* 0x000162000c1e1b00 */
[----:B------:R-:W-:Y:S05]  /*2200*/  BRA `(.L_x_8380) ;  /* 0x0000000000087947 */ /* 0x000fea0003800000 */
.L_x_8403:
[----:B------:R3:W5:Y:S01]  /*2210*/  LDG.E R2, desc[UR36][R4.64] ;  /* 0x0000002404027981 */ /* 0x000762000c1e1900 */
[----:B------:R-:W-:-:S07]  /*2220*/  IMAD.MOV.U32 R3, RZ, RZ, RZ ;  /* 0x000000ffff037224 */ /* 0x000fce00078e00ff */
.L_x_8380:
[----:B------:R-:W3:Y:S01]  /*2230*/  LDCU.64 UR4, c[0x0][0x598] ;  /* 0x0000b300ff0477ac */ /* 0x000ee20008000a00 */
[----:B012-45:R-:W-:Y:S01]  /*2240*/  ISETP.NE.U32.AND P1, PT, R2, RZ, PT ;  /* 0x000000ff0200720c */ /* 0x037fe20003f25070 */
[----:B------:R-:W-:Y:S01]  /*2250*/  BSSY.RECONVERGENT B6, `(.L_x_8409) ;  /* 0x00000d7000067945 */ /* 0x000fe20003800200 */
[----:B------:R-:W0:Y:S01]  /*2260*/  LDCU.64 UR6, c[0x0][0x580] ;  /* 0x0000b000ff0677ac */ /* 0x000e220008000a00 */
[----:B---3--:R-:W-:Y:S01]  /*2270*/  ISETP.NE.U32.AND P0, PT, RZ, UR4, PT ;  /* 0x00000004ff007c0c */ /* 0x008fe2000bf05070 */
[----:B------:R-:W-:-:S03]  /*2280*/  UPRMT UR4, UR41, 0x9910, URZ ;  /* 0x0000991029047896 */ /* 0x000fc600080000ff */
[----:B------:R-:W-:Y:S01]  /*2290*/  ISETP.NE.AND.EX P0, PT, RZ, UR5, PT, P0 ;  /* 0x00000005ff007c0c */ /* 0x000fe2000bf05300 */
[----:B------:R-:W-:Y:S01]  /*22a0*/  UISETP.GT.AND UP0, UPT, UR4, 0x9, UPT ;  /* 0x000000090400788c */ /* 0x000fe2000bf04270 */
[----:B0-----:R-:W-:Y:S02]  /*22b0*/  IADD3 R2, P2, PT, R16, UR6, RZ ;  /* 0x0000000610027c10 */ /* 0x001fe4000ff5e0ff */
[----:B------:R-:W-:Y:S02]  /*22c0*/  ISETP.NE.XOR.EX P0, PT, R3, RZ, P0, P1 ;  /* 0x000000ff0300720c */ /* 0x000fe40000705b10 */
[----:B------:R-:W-:Y:S02]  /*22d0*/  IADD3.X R3, PT, PT, RZ, UR7, RZ, P2, !PT ;  /* 0x00000007ff037c10 */ /* 0x000fe400097fe4ff */
[----:B------:R-:W-:Y:S02]  /*22e0*/  SEL R4, RZ, 0x1, !P0 ;  /* 0x00000001ff047807 */ /* 0x000fe40004000000 */
        /* <DEDUP_REMOVED lines=11> */
.L_x_8413:
[----:B------:R3:W-:Y:S01]  /*23a0*/  STG.E.U8 desc[UR36][R2.64], R4 ;  /* 0x0000000402007986 */ /* 0x0007e2000c101124 */
[----:B------:R-:W-:Y:S05]  /*23b0*/  BRA `(.L_x_8415) ;  /* 0x0000000c00007947 */ /* 0x000fea0003800000 */
.L_x_8412:
        /* <DEDUP_REMOVED lines=9> */
.L_x_8417:
[----:B------:R1:W-:Y:S01]  /*2450*/  STG.E desc[UR36][R2.64], R4 ;  /* 0x0000000402007986 */ /* 0x0003e2000c101924 */
[----:B------:R-:W-:Y:S05]  /*2460*/  BRA `(.L_x_8415) ;  /* 0x0000000800d47947 */ /* 0x000fea0003800000 */
.L_x_8416:
[----:B------:R2:W-:Y:S01]  /*2470*/  STG.E.U16 desc[UR36][R2.64], R4 ;  /* 0x0000000402007986 */ /* 0x0005e2000c101524 */
[----:B------:R-:W-:Y:S05]  /*2480*/  BRA `(.L_x_8415) ;  /* 0x0000000800cc7947 */ /* 0x000fea0003800000 */
.L_x_8411:
        /* <DEDUP_REMOVED lines=9> */
.L_x_8419:
[----:B------:R-:W-:-:S04]  /*2520*/  I2FP.F32.U32 R0, R4 ;  /* 0x0000000400007245 */ /* 0x000fc80000201000 */
[----:B------:R-:W-:-:S05]  /*2530*/  F2FP.F16.F32.PACK_AB R0, RZ, R0 ;  /* 0x00000000ff00723e */ /* 0x000fca00000000ff */
[----:B------:R0:W-:Y:S01]  /*2540*/  STG.E.U16 desc[UR36][R2.64], R0 ;  /* 0x0000000002007986 */ /* 0x0001e2000c101524 */
[----:B------:R-:W-:Y:S05]  /*2550*/  BRA `(.L_x_8415) ;  /* 0x0000000800987947 */ /* 0x000fea0003800000 */
.L_x_8418:
        /* <DEDUP_REMOVED lines=10> */
.L_x_8421:
[----:B------:R-:W-:-:S04]  /*2600*/  I2FP.F32.U32 R4, R4 ;  /* 0x0000000400047245 */ /* 0x000fc80000201000 */
[----:B------:R-:W-:-:S04]  /*2610*/  F2FP.F16.F32.PACK_AB R5, RZ, R4 ;  /* 0x00000004ff05723e */ /* 0x000fc800000000ff */
[----:B------:R-:W-:-:S05]  /*2620*/  PRMT R5, R5, 0x5410, RZ ;  /* 0x0000541005057816 */ /* 0x000fca00000000ff */
[----:B------:R0:W-:Y:S01]  /*2630*/  STG.E desc[UR36][R2.64], R5 ;  /* 0x0000000502007986 */ /* 0x0001e2000c101924 */
[----:B------:R-:W-:Y:S05]  /*2640*/  BRA `(.L_x_8415) ;  /* 0x00000008005c7947 */ /* 0x000fea0003800000 */
.L_x_8420:
[----:B------:R-:W0:Y:S02]  /*2650*/  I2F.F64.U32 R4, R4 ;  /* 0x0000000400047312 */ /* 0x000e240000201800 */
[----:B0-----:R0:W-:Y:S01]  /*2660*/  STG.E.64 desc[UR36][R2.64], R4 ;  /* 0x0000000402007986 */ /* 0x0011e2000c101b24 */
[----:B------:R-:W-:Y:S05]  /*2670*/  BRA `(.L_x_8415) ;  /* 0x0000000800507947 */ /* 0x000fea0003800000 */
.L_x_8410:
        /* <DEDUP_REMOVED lines=10> */
.L_x_8424:
[----:B------:R-:W0:Y:S01]  /*2720*/  I2F.F64.U32 R4, R4 ;  /* 0x0000000400047312 */ /* 0x000e220000201800 */
[----:B------:R-:W-:-:S05]  /*2730*/  CS2R R6, SRZ ;  /* 0x0000000000067805 */ /* 0x000fca000001ff00 */
[----:B0-----:R0:W-:Y:S01]  /*2740*/  STG.E.128 desc[UR36][R2.64], R4 ;  /* 0x0000000402007986 */ /* 0x0011e2000c101d24 */
[----:B------:R-:W-:Y:S05]  /*2750*/  BRA `(.L_x_8415) ;  /* 0x0000000800187947 */ /* 0x000fea0003800000 */
.L_x_8423:
        /* <DEDUP_REMOVED lines=17> */
.L_x_8428:
[----:B------:R-:W-:Y:S05]  /*2870*/  BSYNC.RECONVERGENT B0 ;  /* 0x0000000000007941 */ /* 0x000fea0003800200 */
.L_x_8427:
[----:B------:R0:W-:Y:S01]  /*2880*/  STG.E.U8 desc[UR36][R2.64], R5 ;  /* 0x0000000502007986 */ /* 0x0001e2000c101124 */
[----:B------:R-:W-:Y:S05]  /*2890*/  BRA `(.L_x_8415) ;  /* 0x0000000400c87947 */ /* 0x000fea0003800000 */
.L_x_8426:
        /* <DEDUP_REMOVED lines=16> */
.L_x_8425:
[----:B------:R-:W-:-:S04]  /*29a0*/  I2FP.F32.U32 R0, R4 ;  /* 0x0000000400007245 */ /* 0x000fc80000201000 */
[----:B------:R-:W-:-:S05]  /*29b0*/  F2FP.BF16.F32.PACK_AB R0, RZ, R0 ;  /* 0x00000000ff00723e */ /* 0x000fca00000010ff */
[----:B------:R0:W-:Y:S01]  /*29c0*/  STG.E.U16 desc[UR36][R2.64], R0 ;  /* 0x0000000002007986 */ /* 0x0001e2000c101524 */
[----:B------:R-:W-:Y:S05]  /*29d0*/  BRA `(.L_x_8415) ;  /* 0x0000000400787947 */ /* 0x000fea0003800000 */
.L_x_8422:
        /* <DEDUP_REMOVED lines=10> */
.L_x_8431:
        /* <DEDUP_REMOVED lines=12> */
.L_x_8434:
[----:B------:R-:W-:-:S04]  /*2b40*/  SHF.R.U32.HI R0, RZ, 0x14, R5 ;  /* 0x00000014ff007819 */ /* 0x000fc80000011605 */
[----:B------:R-:W-:-:S04]  /*2b50*/  LOP3.LUT R0, R0, 0x1, RZ, 0xc0, !PT ;  /* 0x0000000100007812 */ /* 0x000fc800078ec0ff */
[----:B------:R-:W-:-:S04]  /*2b60*/  IADD3 R0, PT, PT, R5, 0x487ffff, R0 ;  /* 0x0487ffff05007810 */ /* 0x000fc80007ffe000 */
[----:B------:R-:W-:-:S04]  /*2b70*/  SHF.R.U32.HI R0, RZ, 0x14, R0 ;  /* 0x00000014ff007819 */ /* 0x000fc80000011600 */
[----:B------:R-:W-:-:S07]  /*2b80*/  LOP3.LUT R4, R0, 0xff, RZ, 0xc0, !PT ;  /* 0x000000ff00047812 */ /* 0x000fce00078ec0ff */
.L_x_8435:
[----:B------:R-:W-:-:S07]  /*2b90*/  PRMT R0, R4, 0x7610, R0 ;  /* 0x0000761004007816 */ /* 0x000fce0000000000 */
.L_x_8433:
[----:B------:R-:W-:Y:S05]  /*2ba0*/  BSYNC.RECONVERGENT B0 ;  /* 0x0000000000007941 */ /* 0x000fea0003800200 */
.L_x_8432:
[----:B------:R0:W-:Y:S01]  /*2bb0*/  STG.E.U8 desc[UR36][R2.64], R0 ;  /* 0x0000000002007986 */ /* 0x0001e2000c101124 */
[----:B------:R-:W-:Y:S05]  /*2bc0*/  BRA `(.L_x_8415) ;  /* 0x0000000000fc7947 */ /* 0x000fea0003800000 */
.L_x_8430:
        /* <DEDUP_REMOVED lines=12> */
.L_x_8438:
[----:B------:R-:W-:-:S04]  /*2c90*/  SHF.R.U32.HI R0, RZ, 0x15, R5 ;  /* 0x00000015ff007819 */ /* 0x000fc80000011605 */
[----:B------:R-:W-:-:S04]  /*2ca0*/  LOP3.LUT R0, R0, 0x1, RZ, 0xc0, !PT ;  /* 0x0000000100007812 */ /* 0x000fc800078ec0ff */
[----:B------:R-:W-:-:S04]  /*2cb0*/  IADD3 R0, PT, PT, R5, 0x88fffff, R0 ;  /* 0x088fffff05007810 */ /* 0x000fc80007ffe000 */
[----:B------:R-:W-:-:S04]  /*2cc0*/  SHF.R.U32.HI R0, RZ, 0x15, R0 ;  /* 0x00000015ff007819 */ /* 0x000fc80000011600 */
[----:B------:R-:W-:-:S07]  /*2cd0*/  LOP3.LUT R4, R0, 0xff, RZ, 0xc0, !PT ;  /* 0x000000ff00047812 */ /* 0x000fce00078ec0ff */
.L_x_8439:
[----:B------:R-:W-:-:S07]  /*2ce0*/  PRMT R0, R4, 0x7610, R0 ;  /* 0x0000761004007816 */ /* 0x000fce0000000000 */
.L_x_8437:
[----:B------:R-:W-:Y:S05]  /*2cf0*/  BSYNC.RECONVERGENT B0 ;  /* 0x0000000000007941 */ /* 0x000fea0003800200 */
.L_x_8436:
[----:B------:R0:W-:Y:S01]  /*2d00*/  STG.E.U8 desc[UR36][R2.64], R0 ;  /* 0x0000000002007986 */ /* 0x0001e2000c101124 */
[----:B------:R-:W-:Y:S05]  /*2d10*/  BRA `(.L_x_8415) ;  /* 0x0000000000a87947 */ /* 0x000fea0003800000 */
.L_x_8429:
[----:B------:R-:W-:-:S09]  /*2d20*/  UISETP.NE.AND UP0, UPT, UR4, 0x1c, UPT ;  /* 0x0000001c0400788c */ /* 0x000fd2000bf05270 */
[----:B------:R-:W-:Y:S05]  /*2d30*/  BRA.U !UP0, `(.L_x_8440) ;  /* 0x00000001089c7547 */ /* 0x000fea000b800000 */
[----:B------:R-:W-:-:S09]  /*2d40*/  UISETP.NE.AND UP0, UPT, UR4, 0x1d, UPT ;  /* 0x0000001d0400788c */ /* 0x000fd2000bf05270 */
[----:B------:R-:W-:Y:S05]  /*2d50*/  BRA.U !UP0, `(.L_x_8441) ;  /* 0x0000000108887547 */ /* 0x000fea000b800000 */
[----:B------:R-:W-:-:S09]  /*2d60*/  UISETP.NE.AND UP0, UPT, UR4, 0x2c, UPT ;  /* 0x0000002c0400788c */ /* 0x000fd2000bf05270 */
[----:B------:R-:W-:Y:S05]  /*2d70*/  BRA.U !UP0, `(.L_x_8442) ;  /* 0x0000000108447547 */ /* 0x000fea000b800000 */
.L_x_8414:
        /* <DEDUP_REMOVED lines=16> */
.L_x_8443:
[----:B------:R-:W-:Y:S05]  /*2e80*/  BRA `(.L_x_8415) ;  /* 0x00000000004c7947 */ /* 0x000fea0003800000 */
.L_x_8442:
        /* <DEDUP_REMOVED lines=15> */
.L_x_8441:
[----:B------:R-:W-:-:S05]  /*2f80*/  IMAD.MOV.U32 R5, RZ, RZ, RZ ;  /* 0x000000ffff057224 */ /* 0x000fca00078e00ff */
[----:B------:R0:W-:Y:S01]  /*2f90*/  STG.E.64 desc[UR36][R2.64], R4 ;  /* 0x0000000402007986 */ /* 0x0001e2000c101b24 */
[----:B------:R-:W-:Y:S05]  /*2fa0*/  BRA `(.L_x_8415) ;  /* 0x0000000000047947 */ /* 0x000fea0003800000 */
.L_x_8440:
[----:B------:R0:W-:Y:S02]  /*2fb0*/  STG.E desc[UR36][R2.64], R4 ;  /* 0x0000000402007986 */ /* 0x0001e4000c101924 */
.L_x_8415:
[----:B------:R-:W-:Y:S05]  /*2fc0*/  BSYNC.RECONVERGENT B6 ;  /* 0x0000000000067941 */ /* 0x000fea0003800200 */
.L_x_8409:
[----:B------:R-:W-:-:S07]  /*2fd0*/  IADD3 R17, PT, PT, R17, 0x80, RZ ;  /* 0x0000008011117810 */ /* 0x000fce0007ffe0ff */
.L_x_8373:
[----:B------:R-:W-:Y:S05]  /*2fe0*/  BSYNC.RECONVERGENT B7 ;  /* 0x0000000000077941 */ /* 0x000fea0003800200 */
.L_x_8372:
        /* <DEDUP_REMOVED lines=307> */
.L_x_8446:
        /* <DEDUP_REMOVED lines=17> */
.L_x_8450:
[----:B------:R0:W5:Y:S01]  /*4430*/  LDG.E.U8 R2, desc[UR36][R4.64] ;  /* 0x0000002404027981 */ /* 0x000162000c1e1100 */
[----:B------:R-:W-:Y:S01]  /*4440*/  MOV R3, RZ ;  /* 0x000000ff00037202 */ /* 0x000fe20000000f00 */
[----:B------:R-:W-:Y:S06]  /*4450*/  BRA `(.L_x_8452) ;  /* 0x0000000c00407947 */ /* 0x000fec0003800000 */
.L_x_8449:
        /* <DEDUP_REMOVED lines=8> */
.L_x_8454:
[----:B------:R-:W2:Y:S02]  /*44e0*/  LDG.E R2, desc[UR36][R4.64] ;  /* 0x0000002404027981 */ /* 0x000ea4000c1e1900 */
[----:B--2---:R-:W-:Y:S01]  /*44f0*/  SHF.R.S32.HI R3, RZ, 0x1f, R2 ;  /* 0x0000001fff037819 */ /* 0x004fe20000011402 */
[----:B------:R-:W-:Y:S06]  /*4500*/  BRA `(.L_x_8452) ;  /* 0x0000000c00147947 */ /* 0x000fec0003800000 */
.L_x_8453:
[----:B------:R-:W2:Y:S02]  /*4510*/  LDG.E.S16 R2, desc[UR36][R4.64] ;  /* 0x0000002404027981 */ /* 0x000ea4000c1e1700 */
[----:B--2---:R-:W-:Y:S01]  /*4520*/  SHF.R.S32.HI R3, RZ, 0x1f, R2 ;  /* 0x0000001fff037819 */ /* 0x004fe20000011402 */
[----:B------:R-:W-:Y:S06]  /*4530*/  BRA `(.L_x_8452) ;  /* 0x0000000c00087947 */ /* 0x000fec0003800000 */
.L_x_8448:
        /* <DEDUP_REMOVED lines=9> */
.L_x_8456:
[----:B------:R-:W2:Y:S02]  /*45d0*/  LDG.E.U16 R4, desc[UR36][R4.64] ;  /* 0x0000002404047981 */ /* 0x000ea4000c1e1500 */
[----:B--2---:R-:W-:-:S06]  /*45e0*/  HADD2.F32 R2, -RZ, R4.H0_H0 ;  /* 0x20000004ff027230 */ /* 0x004fcc0000004100 */
[----:B------:R-:W0:Y:S01]  /*45f0*/  F2I.S64.TRUNC R2, R2 ;  /* 0x0000000200027311 */ /* 0x000e22000020d900 */
[----:B------:R-:W-:Y:S05]  /*4600*/  BRA `(.L_x_8452) ;  /* 0x0000000800d47947 */ /* 0x000fea0003800000 */
.L_x_8455:
        /* <DEDUP_REMOVED lines=9> */
.L_x_8458:
[----:B------:R-:W2:Y:S02]  /*46a0*/  LDG.E.U16 R4, desc[UR36][R4.64] ;  /* 0x0000002404047981 */ /* 0x000ea4000c1e1500 */
[----:B--2---:R-:W-:-:S06]  /*46b0*/  HADD2.F32 R2, -RZ, R4.H0_H0 ;  /* 0x20000004ff027230 */ /* 0x004fcc0000004100 */
[----:B------:R-:W0:Y:S01]  /*46c0*/  F2I.S64.TRUNC R2, R2 ;  /* 0x0000000200027311 */ /* 0x000e22000020d900 */
[----:B------:R-:W-:Y:S05]  /*46d0*/  BRA `(.L_x_8452) ;  /* 0x0000000800a07947 */ /* 0x000fea0003800000 */
.L_x_8457:
[----:B------:R-:W2:Y:S02]  /*46e0*/  LDG.E.64 R2, desc[UR36][R4.64] ;  /* 0x0000002404027981 */ /* 0x000ea4000c1e1b00 */
[----:B--2---:R-:W0:Y:S01]  /*46f0*/  F2I.S64.F64.TRUNC R2, R2 ;  /* 0x0000000200027311 */ /* 0x004e22000030d900 */
[----:B------:R-:W-:Y:S05]  /*4700*/  BRA `(.L_x_8452) ;  /* 0x0000000800947947 */ /* 0x000fea0003800000 */
.L_x_8447:
        /* <DEDUP_REMOVED lines=13> */
.L_x_8461:
[----:B------:R-:W2:Y:S02]  /*47e0*/  LDG.E.64 R2, desc[UR36][R4.64] ;  /* 0x0000002404027981 */ /* 0x000ea4000c1e1b00 */
[----:B--2---:R-:W0:Y:S01]  /*47f0*/  F2I.S64.F64.TRUNC R2, R2 ;  /* 0x0000000200027311 */ /* 0x004e22000030d900 */
[----:B------:R-:W-:Y:S05]  /*4800*/  BRA `(.L_x_8452) ;  /* 0x0000000800547947 */ /* 0x000fea0003800000 */
.L_x_8460:
        /* <DEDUP_REMOVED lines=26> */
.L_x_8463:
        /* <DEDUP_REMOVED lines=11> */
[----:B------:R-:W0:Y:S01]  /*4a60*/  F2I.S64.TRUNC R2, R3 ;  /* 0x0000000300027311 */ /* 0x000e22000020d900 */
[----:B------:R-:W-:Y:S05]  /*4a70*/  BRA `(.L_x_8452) ;  /* 0x0000000400b87947 */ /* 0x000fea0003800000 */
.L_x_8462:
[----:B------:R-:W2:Y:S02]  /*4a80*/  LDG.E.U16 R2, desc[UR36][R4.64] ;  /* 0x0000002404027981 */ /* 0x000ea4000c1e1500 */
[----:B--2---:R-:W-:-:S06]  /*4a90*/  IMAD.U32 R2, R2, 0x10000, RZ ;  /* 0x0001000002027824 */ /* 0x004fcc00078e00ff */
[----:B------:R-:W0:Y:S01]  /*4aa0*/  F2I.S64.TRUNC R2, R2 ;  /* 0x0000000200027311 */ /* 0x000e22000020d900 */
[----:B------:R-:W-:Y:S05]  /*4ab0*/  BRA `(.L_x_8452) ;  /* 0x0000000400a87947 */ /* 0x000fea0003800000 */
.L_x_8459:
        /* <DEDUP_REMOVED lines=11> */
.L_x_8466:
        /* <DEDUP_REMOVED lines=21> */
.L_x_8470:
[----:B------:R-:W-:Y:S05]  /*4cc0*/  BSYNC.RECONVERGENT B1 ;  /* 0x0000000000017941 */ /* 0x000fea0003800200 */
.L_x_8469:
[----:B------:R-:W-:Y:S01]  /*4cd0*/  IMAD.SHL.U32 R0, R0, 0x100000, RZ ;  /* 0x0010000000007824 */ /* 0x000fe200078e00ff */
[----:B------:R-:W-:-:S04]  /*4ce0*/  LEA R2, R2, 0x3b800000, 0x17 ;  /* 0x3b80000002027811 */ /* 0x000fc800078eb8ff */
[----:B------:R-:W-:-:S07]  /*4cf0*/  LOP3.LUT R2, R2, R0, R7, 0xfe, !PT ;  /* 0x0000000002027212 */ /* 0x000fce00078efe07 */
.L_x_8468:
[----:B------:R-:W-:Y:S05]  /*4d00*/  BSYNC.RECONVERGENT B0 ;  /* 0x0000000000007941 */ /* 0x000fea0003800200 */
.L_x_8467:
[----:B------:R-:W1:Y:S01]  /*4d10*/  F2I.S64.TRUNC R2, R2 ;  /* 0x0000000200027311 */ /* 0x000e62000020d900 */
[----:B------:R-:W-:Y:S05]  /*4d20*/  BRA `(.L_x_8452) ;  /* 0x00000004000c7947 */ /* 0x000fea0003800000 */
.L_x_8465:
        /* <DEDUP_REMOVED lines=21> */
.L_x_8474:
[----:B------:R-:W-:Y:S05]  /*4e80*/  BSYNC.RECONVERGENT B1 ;  /* 0x0000000000017941 */ /* 0x000fea0003800200 */
.L_x_8473:
[----:B------:R-:W-:Y:S01]  /*4e90*/  IMAD.SHL.U32 R0, R0, 0x200000, RZ ;  /* 0x0020000000007824 */ /* 0x000fe200078e00ff */
[----:B------:R-:W-:-:S04]  /*4ea0*/  LEA R2, R2, 0x37800000, 0x17 ;  /* 0x3780000002027811 */ /* 0x000fc800078eb8ff */
[----:B------:R-:W-:-:S07]  /*4eb0*/  LOP3.LUT R2, R2, R0, R7, 0xfe, !PT ;  /* 0x0000000002027212 */ /* 0x000fce00078efe07 */
.L_x_8472:
[----:B------:R-:W-:Y:S05]  /*4ec0*/  BSYNC.RECONVERGENT B0 ;  /* 0x0000000000007941 */ /* 0x000fea0003800200 */
.L_x_8471:
[----:B------:R-:W0:Y:S01]  /*4ed0*/  F2I.S64.TRUNC R2, R2 ;  /* 0x0000000200027311 */ /* 0x000e22000020d900 */
[----:B------:R-:W-:Y:S05]  /*4ee0*/  BRA `(.L_x_8452) ;  /* 0x00000000009c7947 */ /* 0x000fea0003800000 */
.L_x_8464:
        /* <DEDUP_REMOVED lines=14> */
.L_x_8478:
[----:B------:R-:W-:Y:S05]  /*4fd0*/  BSYNC.RECONVERGENT B0 ;  /* 0x0000000000007941 */ /* 0x000fea0003800200 */
.L_x_8477:
[----:B------:R-:W3:Y:S01]  /*4fe0*/  F2I.S64.TRUNC R2, R2 ;  /* 0x0000000200027311 */ /* 0x000ee2000020d900 */
[----:B------:R-:W-:Y:S05]  /*4ff0*/  BRA `(.L_x_8452) ;  /* 0x0000000000587947 */ /* 0x000fea0003800000 */
.L_x_8451:
        /* <DEDUP_REMOVED lines=16> */
.L_x_8479:
[----:B------:R-:W-:Y:S01]  /*5100*/  CS2R R2, SRZ ;  /* 0x0000000000027805 */ /* 0x000fe2000001ff00 */
[----:B------:R-:W-:Y:S06]  /*5110*/  BRA `(.L_x_8452) ;  /* 0x0000000000107947 */ /* 0x000fec0003800000 */
.L_x_8476:
[----:B------:R4:W5:Y:S01]  /*5120*/  LDG.E.64 R2, desc[UR36][R4.64] ;  /* 0x0000002404027981 */ /* 0x000962000c1e1b00 */
[----:B------:R-:W-:Y:S05]  /*5130*/  BRA `(.L_x_8452) ;  /* 0x0000000000087947 */ /* 0x000fea0003800000 */
.L_x_8475:
[----:B------:R0:W5:Y:S01]  /*5140*/  LDG.E R2, desc[UR36][R4.64] ;  /* 0x0000002404027981 */ /* 0x000162000c1e1900 */
[----:B------:R-:W-:-:S07]  /*5150*/  IMAD.MOV.U32 R3, RZ, RZ, RZ ;  /* 0x000000ffff037224 */ /* 0x000fce00078e00ff */
.L_x_8452:
[----:B------:R-:W2:Y:S01]  /*5160*/  LDCU.64 UR4, c[0x0][0x598] ;  /* 0x0000b300ff0477ac */ /* 0x000ea20008000a00 */
[----:B------:R-:W-:Y:S01]  /*5170*/  BSSY.RECONVERGENT B6, `(.L_x_8480) ;  /* 0x00000d7000067945 */ /* 0x000fe20003800200 */
[----:B------:R-:W4:Y:S01]  /*5180*/  LDCU.64 UR6, c[0x0][0x580] ;  /* 0x0000b000ff0677ac */ /* 0x000f220008000a00 */
[----:B--2---:R-:W-:Y:S01]  /*5190*/  ISETP.NE.U32.AND P0, PT, RZ, UR4, PT ;  /* 0x00000004ff007c0c */ /* 0x004fe2000bf05070 */
[----:B------:R-:W-:-:S03]  /*51a0*/  UPRMT UR4, UR41, 0x9910, URZ ;  /* 0x0000991029047896 */ /* 0x000fc600080000ff */
[----:B------:R-:W-:Y:S01]  /*51b0*/  ISETP.NE.AND.EX P2, PT, RZ, UR5, PT, P0 ;  /* 0x00000005ff007c0c */ /* 0x000fe2000bf45300 */
[----:B------:R-:W-:Y:S01]  /*51c0*/  UISETP.GT.AND UP0, UPT, UR4, 0x9, UPT ;  /* 0x000000090400788c */ /* 0x000fe2000bf04270 */
[----:B01-3-5:R-:W-:Y:S02]  /*51d0*/  ISETP.NE.U32.AND P0, PT, R2, RZ, PT ;  /* 0x000000ff0200720c */ /* 0x02bfe40003f05070 */
[----:B----4-:R-:W-:Y:S02]  /*51e0*/  IADD3 R2, P1, PT, R16, UR6, RZ ;  /* 0x0000000610027c10 */ /* 0x010fe4000ff3e0ff */
[----:B------:R-:W-:Y:S02]  /*51f0*/  ISETP.NE.XOR.EX P0, PT, R3, RZ, P2, P0 ;  /* 0x000000ff0300720c */ /* 0x000fe40001705b00 */
        /* <DEDUP_REMOVED lines=13> */
.L_x_8484:
[----:B------:R0:W-:Y:S01]  /*52d0*/  STG.E.U8 desc[UR36][R2.64], R4 ;  /* 0x0000000402007986 */ /* 0x0001e2000c101124 */
[----:B------:R-:W-:Y:S05]  /*52e0*/  BRA `(.L_x_8486) ;  /* 0x0000000800fc7947 */ /* 0x000fea0003800000 */
.L_x_8483:
        /* <DEDUP_REMOVED lines=9> */
.L_x_8488:
[----:B------:R0:W-:Y:S01]  /*5380*/  STG.E desc[UR36][R2.64], R4 ;  /* 0x0000000402007986 */ /* 0x0001e2000c101924 */
[----:B------:R-:W-:Y:S05]  /*5390*/  BRA `(.L_x_8486) ;  /* 0x0000000800d07947 */ /* 0x000fea0003800000 */
.L_x_8487:
[----:B------:R0:W-:Y:S01]  /*53a0*/  STG.E.U16 desc[UR36][R2.64], R4 ;  /* 0x0000000402007986 */ /* 0x0001e2000c101524 */
[----:B------:R-:W-:Y:S05]  /*53b0*/  BRA `(.L_x_8486) ;  /* 0x0000000800c87947 */ /* 0x000fea0003800000 */
.L_x_8482:
        /* <DEDUP_REMOVED lines=9> */
.L_x_8490:
[----:B------:R-:W-:-:S04]  /*5450*/  I2FP.F32.U32 R0, R4 ;  /* 0x0000000400007245 */ /* 0x000fc80000201000 */
[----:B------:R-:W-:-:S05]  /*5460*/  F2FP.F16.F32.PACK_AB R0, RZ, R0 ;  /* 0x00000000ff00723e */ /* 0x000fca00000000ff */
[----:B------:R0:W-:Y:S01]  /*5470*/  STG.E.U16 desc[UR36][R2.64], R0 ;  /* 0x0000000002007986 */ /* 0x0001e2000c101524 */
[----:B------:R-:W-:Y:S05]  /*5480*/  BRA `(.L_x_8486) ;  /* 0x0000000800947947 */ /* 0x000fea0003800000 */
.L_x_8489:
        /* <DEDUP_REMOVED lines=10> */
.L_x_8492:
[----:B------:R-:W-:-:S04]  /*5530*/  I2FP.F32.U32 R4, R4 ;  /* 0x0000000400047245 */ /* 0x000fc80000201000 */
[----:B------:R-:W-:-:S04]  /*5540*/  F2FP.F16.F32.PACK_AB R5, RZ, R4 ;  /* 0x00000004ff05723e */ /* 0x000fc800000000ff */
[----:B------:R-:W-:-:S05]  /*5550*/  PRMT R5, R5, 0x5410, RZ ;  /* 0x0000541005057816 */ /* 0x000fca00000000ff */
[----:B------:R0:W-:Y:S01]  /*5560*/  STG.E desc[UR36][R2.64], R5 ;  /* 0x0000000502007986 */ /* 0x0001e2000c101924 */
[----:B------:R-:W-:Y:S05]  /*5570*/  BRA `(.L_x_8486) ;  /* 0x0000000800587947 */ /* 0x000fea0003800000 */
.L_x_8491:
[----:B------:R-:W0:Y:S02]  /*5580*/  I2F.F64.U32 R4, R4 ;  /* 0x0000000400047312 */ /* 0x000e240000201800 */
[----:B0-----:R0:W-:Y:S01]  /*5590*/  STG.E.64 desc[UR36][R2.64], R4 ;  /* 0x0000000402007986 */ /* 0x0011e2000c101b24 */
[----:B------:R-:W-:Y:S05]  /*55a0*/  BRA `(.L_x_8486) ;  /* 0x00000008004c7947 */ /* 0x000fea0003800000 */
.L_x_8481:
        /* <DEDUP_REMOVED lines=12> */
.L_x_8496:
        /* <DEDUP_REMOVED lines=17> */
.L_x_8498:
[----:B------:R-:W-:Y:S05]  /*5780*/  BSYNC.RECONVERGENT B0 ;  /* 0x0000000000007941 */ /* 0x000fea0003800200 */
.L_x_8497:
[----:B------:R0:W-:Y:S01]  /*5790*/  STG.E.U8 desc[UR36][R2.64], R0 ;  /* 0x0000000002007986 */ /* 0x0001e2000c101124 */
[----:B------:R-:W-:Y:S05]  /*57a0*/  BRA `(.L_x_8486) ;  /* 0x0000000400cc7947 */ /* 0x000fea0003800000 */
.L_x_8495:
        /* <DEDUP_REMOVED lines=17> */
.L_x_8500:
[----:B------:R-:W-:Y:S05]  /*58c0*/  BSYNC.RECONVERGENT B0 ;  /* 0x0000000000007941 */ /* 0x000fea0003800200 */
.L_x_8499:
[----:B------:R0:W-:Y:S01]  /*58d0*/  STG.E.U8 desc[UR36][R2.64], R0 ;  /* 0x0000000002007986 */ /* 0x0001e2000c101124 */
[----:B------:R-:W-:Y:S05]  /*58e0*/  BRA `(.L_x_8486) ;  /* 0x00000004007c7947 */ /* 0x000fea0003800000 */
.L_x_8494:
        /* <DEDUP_REMOVED lines=21> */
.L_x_8502:
[----:B------:R-:W-:-:S05]  /*5a40*/  IMAD.MOV.U32 R5, RZ, RZ, RZ ;  /* 0x000000ffff057224 */ /* 0x000fca00078e00ff */
[----:B------:R0:W-:Y:S01]  /*5a50*/  STG.E.64 desc[UR36][R2.64], R4 ;  /* 0x0000000402007986 */ /* 0x0001e2000c101b24 */
[----:B------:R-:W-:Y:S05]  /*5a60*/  BRA `(.L_x_8486) ;  /* 0x00000004001c7947 */ /* 0x000fea0003800000 */
.L_x_8501:
[----:B------:R0:W-:Y:S01]  /*5a70*/  STG.E desc[UR36][R2.64], R4 ;  /* 0x0000000402007986 */ /* 0x0001e2000c101924 */
[----:B------:R-:W-:Y:S05]  /*5a80*/  BRA `(.L_x_8486) ;  /* 0x0000000400147947 */ /* 0x000fea0003800000 */
.L_x_8493:
        /* <DEDUP_REMOVED lines=8> */
.L_x_8504:
[----:B------:R-:W0:Y:S01]  /*5b10*/  I2F.F64.U32 R4, R4 ;  /* 0x0000000400047312 */ /* 0x000e220000201800 */
[----:B------:R-:W-:-:S05]  /*5b20*/  CS2R R6, SRZ ;  /* 0x0000000000067805 */ /* 0x000fca000001ff00 */
[----:B0-----:R4:W-:Y:S01]  /*5b30*/  STG.E.128 desc[UR36][R2.64], R4 ;  /* 0x0000000402007986 */ /* 0x0019e2000c101d24 */
[----:B------:R-:W-:Y:S05]  /*5b40*/  BRA `(.L_x_8486) ;  /* 0x0000000000e47947 */ /* 0x000fea0003800000 */
.L_x_8503:
[----:B------:R-:W-:-:S09]  /*5b50*/  UISETP.NE.AND UP0, UPT, UR4, 0xf, UPT ;  /* 0x0000000f0400788c */ /* 0x000fd2000bf05270 */
[----:B------:R-:W-:Y:S05]  /*5b60*/  BRA.U !UP0, `(.L_x_8505) ;  /* 0x0000000108d07547 */ /* 0x000fea000b800000 */
[----:B------:R-:W-:-:S09]  /*5b70*/  UISETP.NE.AND UP0, UPT, UR4, 0x17, UPT ;  /* 0x000000170400788c */ /* 0x000fd2000bf05270 */
[----:B------:R-:W-:Y:S05]  /*5b80*/  BRA.U !UP0, `(.L_x_8506) ;  /* 0x0000000108847547 */ /* 0x000fea000b800000 */
[----:B------:R-:W-:-:S09]  /*5b90*/  UISETP.NE.AND UP0, UPT, UR4, 0x18, UPT ;  /* 0x000000180400788c */ /* 0x000fd2000bf05270 */
[----:B------:R-:W-:Y:S05]  /*5ba0*/  BRA.U !UP0, `(.L_x_8507) ;  /* 0x0000000108447547 */ /* 0x000fea000b800000 */
.L_x_8485:
        /* <DEDUP_REMOVED lines=16> */
.L_x_8508:
[----:B------:R-:W-:Y:S05]  /*5cb0*/  BRA `(.L_x_8486) ;  /* 0x0000000000887947 */ /* 0x000fea0003800000 */
.L_x_8507:
        /* <DEDUP_REMOVED lines=11> */
.L_x_8510:
[----:B------:R-:W-:Y:S05]  /*5d70*/  BSYNC.RECONVERGENT B0 ;  /* 0x0000000000007941 */ /* 0x000fea0003800200 */
.L_x_8509:
[----:B------:R3:W-:Y:S01]  /*5d80*/  STG.E.U8 desc[UR36][R2.64], R5 ;  /* 0x0000000502007986 */ /* 0x0007e2000c101124 */
[----:B------:R-:W-:Y:S05]  /*5d90*/  BRA `(.L_x_8486) ;  /* 0x0000000000507947 */ /* 0x000fea0003800000 */
.L_x_8506:
        /* <DEDUP_REMOVED lines=12> */
.L_x_8511:
[----:B------:R-:W-:Y:S01]  /*5e60*/  IMAD.MOV.U32 R5, RZ, RZ, 0x7f ;  /* 0x0000007fff057424 */ /* 0x000fe200078e00ff */
[----:B------:R-:W-:-:S04]  /*5e70*/  ISETP.GT.U32.AND P0, PT, R7, 0x7f800000, PT ;  /* 0x7f8000000700780c */ /* 0x000fc80003f04070 */
[----:B------:R-:W-:-:S05]  /*5e80*/  SEL R5, R5, 0x7c, P0 ;  /* 0x0000007c05057807 */ /* 0x000fca0000000000 */
[----:B------:R2:W-:Y:S01]  /*5e90*/  STG.E.U8 desc[UR36][R2.64], R5 ;  /* 0x0000000502007986 */ /* 0x0005e2000c101124 */
[----:B------:R-:W-:Y:S05]  /*5ea0*/  BRA `(.L_x_8486) ;  /* 0x00000000000c7947 */ /* 0x000fea0003800000 */
.L_x_8505:
[----:B------:R-:W-:-:S04]  /*5eb0*/  I2FP.F32.U32 R0, R4 ;  /* 0x0000000400007245 */ /* 0x000fc80000201000 */
[----:B------:R-:W-:-:S05]  /*5ec0*/  F2FP.BF16.F32.PACK_AB R0, RZ, R0 ;  /* 0x00000000ff00723e */ /* 0x000fca00000010ff */
[----:B------:R0:W-:Y:S02]  /*5ed0*/  STG.E.U16 desc[UR36][R2.64], R0 ;  /* 0x0000000002007986 */ /* 0x0001e4000c101524 */
.L_x_8486:
[----:B------:R-:W-:Y:S05]  /*5ee0*/  BSYNC.RECONVERGENT B6 ;  /* 0x0000000000067941 */ /* 0x000fea0003800200 */
.L_x_8480:
[----:B------:R-:W-:-:S07]  /*5ef0*/  VIADD R17, R17, 0x80 ;  /* 0x0000008011117836 */ /* 0x000fce0000000000 */
.L_x_8445:
[----:B------:R-:W-:Y:S05]  /*5f00*/  BSYNC.RECONVERGENT B7 ;  /* 0x0000000000077941 */ /* 0x000fea0003800200 */
.L_x_8444:
        /* <DEDUP_REMOVED lines=307> */
.L_x_8514:
        /* <DEDUP_REMOVED lines=17> */
.L_x_8518:
[----:B------:R0:W5:Y:S01]  /*7350*/  LDG.E.U8 R2, desc[UR36][R4.64] ;  /* 0x0000002404027981 */ /* 0x000162000c1e1100 */
[----:B------:R-:W-:Y:S01]  /*7360*/  IMAD.MOV.U32 R3, RZ, RZ, RZ ;  /* 0x000000ffff037224 */ /* 0x000fe200078e00ff */
[----:B------:R-:W-:Y:S06]  /*7370*/  BRA `(.L_x_8520) ;  /* 0x0000000c00407947 */ /* 0x000fec0003800000 */
.L_x_8517:
        /* <DEDUP_REMOVED lines=8> */
.L_x_8522:
[----:B------:R-:W2:Y:S02]  /*7400*/  LDG.E R2, desc[UR36][R4.64] ;  /* 0x0000002404027981 */ /* 0x000ea4000c1e1900 */
[----:B--2---:R-:W-:Y:S01]  /*7410*/  SHF.R.S32.HI R3, RZ, 0x1f, R2 ;  /* 0x0000001fff037819 */ /* 0x004fe20000011402 */
[----:B------:R-:W-:Y:S06]  /*7420*/  BRA `(.L_x_8520) ;  /* 0x0000000c00147947 */ /* 0x000fec0003800000 */
.L_x_8521:
[----:B------:R-:W2:Y:S02]  /*7430*/  LDG.E.S16 R2, desc[UR36][R4.64] ;  /* 0x0000002404027981 */ /* 0x000ea4000c1e1700 */
[----:B--2---:R-:W-:Y:S01]  /*7440*/  SHF.R.S32.HI R3, RZ, 0x1f, R2 ;  /* 0x0000001fff037819 */ /* 0x004fe20000011402 */
[----:B------:R-:W-:Y:S06]  /*7450*/  BRA `(.L_x_8520) ;  /* 0x0000000c00087947 */ /* 0x000fec0003800000 */
.L_x_8516:
[----:B------:R-:W-:-:S09]  /*7460*/  UISETP.GT.AND UP0, UPT, UR4, 0x6, UPT ;  /* 0x000000060400788c */ /* 0x000fd2000bf04270 */
[----:B------:R-:W-:Y:S05]  /*7470*/  BRA.U UP0, `(.L_x_8523) ;  /* 0x00000001002c7547 */ /* 0x000fea000b800000 */
[----:B------:R-:W-:-:S09]  /*7480*/  UISETP.NE.AND UP0, UPT, UR4, 0x5, UPT ;  /* 0x000000050400788c */ /* 0x000fd2000bf05270 */
[----:B------:R-:W-:Y:S05]  /*7490*/  BRA.U !UP0, `(.L_x_8524) ;  /* 0x0000000108147547 */ /* 0x000fea000b800000 */
[----:B------:R-:W-:-:S09]  /*74a0*/  UISETP.NE.AND UP0, UPT, UR4, 0x6, UPT ;  /* 0x000000060400788c */ /* 0x000fd2000bf05270 */
[----:B------:R-:W-:Y:S05]  /*74b0*/  BRA.U UP0, `(.L_x_8519) ;  /* 0x0000000900987547 */ /* 0x000fea000b800000 */
[----:B------:R-:W2:Y:S02]  /*74c0*/  LDG.E R2, desc[UR36][R4.64] ;  /* 0x0000002404027981 */ /* 0x000ea4000c1e1900 */
[----:B--2---:R-:W3:Y:S01]  /*74d0*/  F2I.S64.TRUNC R2, R2 ;  /* 0x0000000200027311 */ /* 0x004ee2000020d900 */
[----:B------:R-:W-:Y:S05]  /*74e0*/  BRA `(.L_x_8520) ;  /* 0x0000000800e47947 */ /* 0x000fea0003800000 */
.L_x_8524:
[----:B------:R-:W2:Y:S02]  /*74f0*/  LDG.E.U16 R4, desc[UR36][R4.64] ;  /* 0x0000002404047981 */ /* 0x000ea4000c1e1500 */
[----:B--2---:R-:W-:-:S06]  /*7500*/  HADD2.F32 R2, -RZ, R4.H0_H0 ;  /* 0x20000004ff027230 */ /* 0x004fcc0000004100 */
[----:B------:R-:W2:Y:S01]  /*7510*/  F2I.S64.TRUNC R2, R2 ;  /* 0x0000000200027311 */ /* 0x000ea2000020d900 */
[----:B------:R-:W-:Y:S05]  /*7520*/  BRA `(.L_x_8520) ;  /* 0x0000000800d47947 */ /* 0x000fea0003800000 */
.L_x_8523:
        /* <DEDUP_REMOVED lines=9> */
.L_x_8526:
[----:B------:R-:W2:Y:S02]  /*75c0*/  LDG.E.U16 R4, desc[UR36][R4.64] ;  /* 0x0000002404047981 */ /* 0x000ea4000c1e1500 */
[----:B--2---:R-:W-:-:S06]  /*75d0*/  HADD2.F32 R2, -RZ, R4.H0_H0 ;  /* 0x20000004ff027230 */ /* 0x004fcc0000004100 */
[----:B------:R-:W4:Y:S01]  /*75e0*/  F2I.S64.TRUNC R2, R2 ;  /* 0x0000000200027311 */ /* 0x000f22000020d900 */
[----:B------:R-:W-:Y:S05]  /*75f0*/  BRA `(.L_x_8520) ;  /* 0x0000000800a07947 */ /* 0x000fea0003800000 */
.L_x_8525:
[----:B------:R-:W2:Y:S02]  /*7600*/  LDG.E.64 R2, desc[UR36][R4.64] ;  /* 0x0000002404027981 */ /* 0x000ea4000c1e1b00 */
[----:B--2---:R-:W0:Y:S01]  /*7610*/  F2I.S64.F64.TRUNC R2, R2 ;  /* 0x0000000200027311 */ /* 0x004e22000030d900 */
[----:B------:R-:W-:Y:S05]  /*7620*/  BRA `(.L_x_8520) ;  /* 0x0000000800947947 */ /* 0x000fea0003800000 */
.L_x_8515:
        /* <DEDUP_REMOVED lines=11> */
[----:B------:R-:W-:Y:S01]  /*76e0*/  SEL R2, RZ, 0x1, !P0 ;  /* 0x00000001ff027807 */ /* 0x000fe20004000000 */
[----:B------:R-:W-:Y:S08]  /*76f0*/  BRA `(.L_x_8520) ;  /* 0x0000000800607947 */ /* 0x000ff00003800000 */
.L_x_8529:
[----:B------:R-:W2:Y:S02]  /*7700*/  LDG.E.64 R2, desc[UR36][R4.64] ;  /* 0x0000002404027981 */ /* 0x000ea4000c1e1b00 */
[----:B--2---:R-:W0:Y:S01]  /*7710*/  F2I.S64.F64.TRUNC R2, R2 ;  /* 0x0000000200027311 */ /* 0x004e22000030d900 */
[----:B------:R-:W-:Y:S05]  /*7720*/  BRA `(.L_x_8520) ;  /* 0x0000000800547947 */ /* 0x000fea0003800000 */
.L_x_8528:
        /* <DEDUP_REMOVED lines=26> */
.L_x_8531:
        /* <DEDUP_REMOVED lines=13> */
.L_x_8530:
[----:B------:R-:W2:Y:S02]  /*79a0*/  LDG.E.U16 R2, desc[UR36][R4.64] ;  /* 0x0000002404027981 */ /* 0x000ea4000c1e1500 */
[----:B--2---:R-:W-:-:S06]  /*79b0*/  IMAD.U32 R2, R2, 0x10000, RZ ;  /* 0x0001000002027824 */ /* 0x004fcc00078e00ff */
[----:B------:R-:W0:Y:S01]  /*79c0*/  F2I.S64.TRUNC R2, R2 ;  /* 0x0000000200027311 */ /* 0x000e22000020d900 */
[----:B------:R-:W-:Y:S05]  /*79d0*/  BRA `(.L_x_8520) ;  /* 0x0000000400a87947 */ /* 0x000fea0003800000 */
.L_x_8527:
        /* <DEDUP_REMOVED lines=9> */
[----:B------:R-:W-:Y:S01]  /*7a70*/  IMAD.MOV.U32 R3, RZ, RZ, RZ ;  /* 0x000000ffff037224 */ /* 0x000fe200078e00ff */
[----:B------:R-:W-:Y:S06]  /*7a80*/  BRA `(.L_x_8520) ;  /* 0x00000004007c7947 */ /* 0x000fec0003800000 */
.L_x_8534:
        /* <DEDUP_REMOVED lines=21> */
.L_x_8538:
[----:B------:R-:W-:Y:S05]  /*7be0*/  BSYNC.RECONVERGENT B1 ;  /* 0x0000000000017941 */ /* 0x000fea0003800200 */
.L_x_8537:
[----:B------:R-:W-:Y:S01]  /*7bf0*/  IMAD.SHL.U32 R0, R0, 0x100000, RZ ;  /* 0x0010000000007824 */ /* 0x000fe200078e00ff */
[----:B------:R-:W-:-:S04]  /*7c00*/  LEA R2, R2, 0x3b800000, 0x17 ;  /* 0x3b80000002027811 */ /* 0x000fc800078eb8ff */
[----:B------:R-:W-:-:S07]  /*7c10*/  LOP3.LUT R2, R2, R0, R7, 0xfe, !PT ;  /* 0x0000000002027212 */ /* 0x000fce00078efe07 */
.L_x_8536:
[----:B------:R-:W-:Y:S05]  /*7c20*/  BSYNC.RECONVERGENT B0 ;  /* 0x0000000000007941 */ /* 0x000fea0003800200 */
.L_x_8535:
[----:B------:R-:W0:Y:S01]  /*7c30*/  F2I.S64.TRUNC R2, R2 ;  /* 0x0000000200027311 */ /* 0x000e22000020d900 */
[----:B------:R-:W-:Y:S05]  /*7c40*/  BRA `(.L_x_8520) ;  /* 0x00000004000c7947 */ /* 0x000fea0003800000 */
.L_x_8533:
        /* <DEDUP_REMOVED lines=21> */
.L_x_8542:
[----:B------:R-:W-:Y:S05]  /*7da0*/  BSYNC.RECONVERGENT B1 ;  /* 0x0000000000017941 */ /* 0x000fea0003800200 */
.L_x_8541:
[----:B------:R-:W-:Y:S02]  /*7db0*/  SHF.L.U32 R0, R0, 0x15, RZ ;  /* 0x0000001500007819 */ /* 0x000fe400000006ff */
[----:B------:R-:W-:-:S04]  /*7dc0*/  LEA R2, R2, 0x37800000, 0x17 ;  /* 0x3780000002027811 */ /* 0x000fc800078eb8ff */
[----:B------:R-:W-:-:S07]  /*7dd0*/  LOP3.LUT R2, R2, R0, R7, 0xfe, !PT ;  /* 0x0000000002027212 */ /* 0x000fce00078efe07 */
.L_x_8540:
[----:B------:R-:W-:Y:S05]  /*7de0*/  BSYNC.RECONVERGENT B0 ;  /* 0x0000000000007941 */ /* 0x000fea0003800200 */
.L_x_8539:
[----:B------:R-:W0:Y:S01]  /*7df0*/  F2I.S64.TRUNC R2, R2 ;  /* 0x0000000200027311 */ /* 0x000e22000020d900 */
[----:B------:R-:W-:Y:S05]  /*7e00*/  BRA `(.L_x_8520) ;  /* 0x00000000009c7947 */ /* 0x000fea0003800000 */
.L_x_8532:
        /* <DEDUP_REMOVED lines=14> */
.L_x_8546:
[----:B------:R-:W-:Y:S05]  /*7ef0*/  BSYNC.RECONVERGENT B0 ;  /* 0x0000000000007941 */ /* 0x000fea0003800200 */
.L_x_8545:
[----:B------:R-:W0:Y:S01]  /*7f00*/  F2I.S64.TRUNC R2, R2 ;  /* 0x0000000200027311 */ /* 0x000e22000020d900 */
[----:B------:R-:W-:Y:S05]  /*7f10*/  BRA `(.L_x_8520) ;  /* 0x0000000000587947 */ /* 0x000fea0003800000 */
.L_x_8519:
        /* <DEDUP_REMOVED lines=16> */
.L_x_8547:
[----:B------:R-:W-:Y:S01]  /*8020*/  CS2R R2, SRZ ;  /* 0x0000000000027805 */ /* 0x000fe2000001ff00 */
[----:B------:R-:W-:Y:S06]  /*8030*/  BRA `(.L_x_8520) ;  /* 0x0000000000107947 */ /* 0x000fec0003800000 */
.L_x_8544:
[----:B------:R0:W5:Y:S01]  /*8040*/  LDG.E.64 R2, desc[UR36][R4.64] ;  /* 0x0000002404027981 */ /* 0x000162000c1e1b00 */
[----:B------:R-:W-:Y:S05]  /*8050*/  BRA `(.L_x_8520) ;  /* 0x0000000000087947 */ /* 0x000fea0003800000 */
.L_x_8543:
[----:B------:R0:W5:Y:S01]  /*8060*/  LDG.E R2, desc[UR36][R4.64] ;  /* 0x0000002404027981 */ /* 0x000162000c1e1900 */
[----:B------:R-:W-:-:S07]  /*8070*/  IMAD.MOV.U32 R3, RZ, RZ, RZ ;  /* 0x000000ffff037224 */ /* 0x000fce00078e00ff */
.L_x_8520:
[----:B------:R-:W1:Y:S01]  /*8080*/  LDCU.64 UR4, c[0x0][0x598] ;  /* 0x0000b300ff0477ac */ /* 0x000e620008000a00 */
[----:B------:R-:W-:Y:S01]  /*8090*/  BSSY.RECONVERGENT B6, `(.L_x_8548) ;  /* 0x00000d7000067945 */ /* 0x000fe20003800200 */
[----:B------:R-:W0:Y:S01]  /*80a0*/  LDCU.64 UR6, c[0x0][0x580] ;  /* 0x0000b000ff0677ac */ /* 0x000e220008000a00 */
[----:B-1----:R-:W-:Y:S01]  /*80b0*/  ISETP.NE.U32.AND P0, PT, RZ, UR4, PT ;  /* 0x00000004ff007c0c */ /* 0x002fe2000bf05070 */
[----:B------:R-:W-:-:S03]  /*80c0*/  UPRMT UR4, UR41, 0x9910, URZ ;  /* 0x0000991029047896 */ /* 0x000fc600080000ff */
[----:B------:R-:W-:Y:S01]  /*80d0*/  ISETP.NE.AND.EX P2, PT, RZ, UR5, PT, P0 ;  /* 0x00000005ff007c0c */ /* 0x000fe2000bf45300 */
[----:B------:R-:W-:Y:S01]  /*80e0*/  UISETP.GT.AND UP0, UPT, UR4, 0x9, UPT ;  /* 0x000000090400788c */ /* 0x000fe2000bf04270 */
[----:B0-2345:R-:W-:Y:S02]  /*80f0*/  ISETP.NE.U32.AND P0, PT, R2, RZ, PT ;  /* 0x000000ff0200720c */ /* 0x03dfe40003f05070 */
[----:B------:R-:W-:Y:S02]  /*8100*/  IADD3 R2, P1, PT, R16, UR6, RZ ;  /* 0x0000000610027c10 */ /* 0x000fe4000ff3e0ff */
[----:B------:R-:W-:-:S03]  /*8110*/  ISETP.NE.XOR.EX P0, PT, R3, RZ, P2, P0 ;  /* 0x000000ff0300720c */ /* 0x000fc60001705b00 */
        /* <DEDUP_REMOVED lines=13> */
.L_x_8552:
[----:B------:R0:W-:Y:S01]  /*81f0*/  STG.E.U8 desc[UR36][R2.64], R4 ;  /* 0x0000000402007986 */ /* 0x0001e2000c101124 */
[----:B------:R-:W-:Y:S05]  /*8200*/  BRA `(.L_x_8554) ;  /* 0x0000000800fc7947 */ /* 0x000fea0003800000 */
.L_x_8551:
        /* <DEDUP_REMOVED lines=9> */
.L_x_8556:
[----:B------:R0:W-:Y:S01]  /*82a0*/  STG.E desc[UR36][R2.64], R4 ;  /* 0x0000000402007986 */ /* 0x0001e2000c101924 */
[----:B------:R-:W-:Y:S05]  /*82b0*/  BRA `(.L_x_8554) ;  /* 0x0000000800d07947 */ /* 0x000fea0003800000 */
.L_x_8555:
[----:B------:R0:W-:Y:S01]  /*82c0*/  STG.E.U16 desc[UR36][R2.64], R4 ;  /* 0x0000000402007986 */ /* 0x0001e2000c101524 */
[----:B------:R-:W-:Y:S05]  /*82d0*/  BRA `(.L_x_8554) ;  /* 0x0000000800c87947 */ /* 0x000fea0003800000 */
.L_x_8550:
        /* <DEDUP_REMOVED lines=9> */
.L_x_8558:
[----:B------:R-:W-:-:S04]  /*8370*/  I2FP.F32.U32 R0, R4 ;  /* 0x0000000400007245 */ /* 0x000fc80000201000 */
[----:B------:R-:W-:-:S05]  /*8380*/  F2FP.F16.F32.PACK_AB R0, RZ, R0 ;  /* 0x00000000ff00723e */ /* 0x000fca00000000ff */
[----:B------:R0:W-:Y:S01]  /*8390*/  STG.E.U16 desc[UR36][R2.64], R0 ;  /* 0x0000000002007986 */ /* 0x0001e2000c101524 */
[----:B------:R-:W-:Y:S05]  /*83a0*/  BRA `(.L_x_8554) ;  /* 0x0000000800947947 */ /* 0x000fea0003800000 */
.L_x_8557:
        /* <DEDUP_REMOVED lines=10> */
.L_x_8560:
[----:B------:R-:W-:-:S04]  /*8450*/  I2FP.F32.U32 R4, R4 ;  /* 0x0000000400047245 */ /* 0x000fc80000201000 */
[----:B------:R-:W-:-:S04]  /*8460*/  F2FP.F16.F32.PACK_AB R5, RZ, R4 ;  /* 0x00000004ff05723e */ /* 0x000fc800000000ff */
[----:B------:R-:W-:-:S05]  /*8470*/  PRMT R5, R5, 0x5410, RZ ;  /* 0x0000541005057816 */ /* 0x000fca00000000ff */
[----:B------:R0:W-:Y:S01]  /*8480*/  STG.E desc[UR36][R2.64], R5 ;  /* 0x0000000502007986 */ /* 0x0001e2000c101924 */
[----:B------:R-:W-:Y:S05]  /*8490*/  BRA `(.L_x_8554) ;  /* 0x0000000800587947 */ /* 0x000fea0003800000 */
.L_x_8559:
[----:B------:R-:W0:Y:S02]  /*84a0*/  I2F.F64.U32 R4, R4 ;  /* 0x0000000400047312 */ /* 0x000e240000201800 */
[----:B0-----:R0:W-:Y:S01]  /*84b0*/  STG.E.64 desc[UR36][R2.64], R4 ;  /* 0x0000000402007986 */ /* 0x0011e2000c101b24 */
[----:B------:R-:W-:Y:S05]  /*84c0*/  BRA `(.L_x_8554) ;  /* 0x00000008004c7947 */ /* 0x000fea0003800000 */
.L_x_8549:
        /* <DEDUP_REMOVED lines=12> */
.L_x_8564:
        /* <DEDUP_REMOVED lines=17> */
.L_x_8566:
[----:B------:R-:W-:Y:S05]  /*86a0*/  BSYNC.RECONVERGENT B0 ;  /* 0x0000000000007941 */ /* 0x000fea0003800200 */
.L_x_8565:
[----:B------:R0:W-:Y:S01]  /*86b0*/  STG.E.U8 desc[UR36][R2.64], R0 ;  /* 0x0000000002007986 */ /* 0x0001e2000c101124 */
[----:B------:R-:W-:Y:S05]  /*86c0*/  BRA `(.L_x_8554) ;  /* 0x0000000400cc7947 */ /* 0x000fea0003800000 */
.L_x_8563:
        /* <DEDUP_REMOVED lines=17> */
.L_x_8568:
[----:B------:R-:W-:Y:S05]  /*87e0*/  BSYNC.RECONVERGENT B0 ;  /* 0x0000000000007941 */ /* 0x000fea0003800200 */
.L_x_8567:
[----:B------:R0:W-:Y:S01]  /*87f0*/  STG.E.U8 desc[UR36][R2.64], R0 ;  /* 0x0000000002007986 */ /* 0x0001e2000c101124 */
[----:B------:R-:W-:Y:S05]  /*8800*/  BRA `(.L_x_8554) ;  /* 0x00000004007c7947 */ /* 0x000fea0003800000 */
.L_x_8562:
        /* <DEDUP_REMOVED lines=21> */
.L_x_8570:
[----:B------:R-:W-:-:S05]  /*8960*/  IMAD.MOV.U32 R5, RZ, RZ, RZ ;  /* 0x000000ffff057224 */ /* 0x000fca00078e00ff */
[----:B------:R0:W-:Y:S01]  /*8970*/  STG.E.64 desc[UR36][R2.64], R4 ;  /* 0x0000000402007986 */ /* 0x0001e2000c101b24 */
[----:B------:R-:W-:Y:S05]  /*8980*/  BRA `(.L_x_8554) ;  /* 0x00000004001c7947 */ /* 0x000fea0003800000 */
.L_x_8569:
[----:B------:R0:W-:Y:S01]  /*8990*/  STG.E desc[UR36][R2.64], R4 ;  /* 0x0000000402007986 */ /* 0x0001e2000c101924 */
[----:B------:R-:W-:Y:S05]  /*89a0*/  BRA `(.L_x_8554) ;  /* 0x0000000400147947 */ /* 0x000fea0003800000 */
.L_x_8561:
        /* <DEDUP_REMOVED lines=8> */
.L_x_8572:
[----:B------:R-:W0:Y:S01]  /*8a30*/  I2F.F64.U32 R4, R4 ;  /* 0x0000000400047312 */ /* 0x000e220000201800 */
[----:B------:R-:W-:-:S05]  /*8a40*/  CS2R R6, SRZ ;  /* 0x0000000000067805 */ /* 0x000fca000001ff00 */
[----:B0-----:R4:W-:Y:S01]  /*8a50*/  STG.E.128 desc[UR36][R2.64], R4 ;  /* 0x0000000402007986 */ /* 0x0019e2000c101d24 */
[----:B------:R-:W-:Y:S05]  /*8a60*/  BRA `(.L_x_8554) ;  /* 0x0000000000e47947 */ /* 0x000fea0003800000 */
.L_x_8571:
[----:B------:R-:W-:-:S09]  /*8a70*/  UISETP.NE.AND UP0, UPT, UR4, 0xf, UPT ;  /* 0x0000000f0400788c */ /* 0x000fd2000bf05270 */
[----:B------:R-:W-:Y:S05]  /*8a80*/  BRA.U !UP0, `(.L_x_8573) ;  /* 0x0000000108d07547 */ /* 0x000fea000b800000 */
[----:B------:R-:W-:-:S09]  /*8a90*/  UISETP.NE.AND UP0, UPT, UR4, 0x17, UPT ;  /* 0x000000170400788c */ /* 0x000fd2000bf05270 */
[----:B------:R-:W-:Y:S05]  /*8aa0*/  BRA.U !UP0, `(.L_x_8574) ;  /* 0x0000000108847547 */ /* 0x000fea000b800000 */
[----:B------:R-:W-:-:S09]  /*8ab0*/  UISETP.NE.AND UP0, UPT, UR4, 0x18, UPT ;  /* 0x000000180400788c */ /* 0x000fd2000bf05270 */
[----:B------:R-:W-:Y:S05]  /*8ac0*/  BRA.U !UP0, `(.L_x_8575) ;  /* 0x0000000108447547 */ /* 0x000fea000b800000 */
.L_x_8553:
        /* <DEDUP_REMOVED lines=16> */
.L_x_8576:
[----:B------:R-:W-:Y:S05]  /*8bd0*/  BRA `(.L_x_8554) ;  /* 0x0000000000887947 */ /* 0x000fea0003800000 */
.L_x_8575:
        /* <DEDUP_REMOVED lines=11> */
.L_x_8578:
[----:B------:R-:W-:Y:S05]  /*8c90*/  BSYNC.RECONVERGENT B0 ;  /* 0x0000000000007941 */ /* 0x000fea0003800200 */
.L_x_8577:
[----:B------:R3:W-:Y:S01]  /*8ca0*/  STG.E.U8 desc[UR36][R2.64], R5 ;  /* 0x0000000502007986 */ /* 0x0007e2000c101124 */
[----:B------:R-:W-:Y:S05]  /*8cb0*/  BRA `(.L_x_8554) ;  /* 0x0000000000507947 */ /* 0x000fea0003800000 */
.L_x_8574:
        /* <DEDUP_REMOVED lines=12> */
.L_x_8579:
[----:B------:R-:W-:Y:S02]  /*8d80*/  ISETP.GT.U32.AND P0, PT, R7, 0x7f800000, PT ;  /* 0x7f8000000700780c */ /* 0x000fe40003f04070 */
[----:B------:R-:W-:-:S04]  /*8d90*/  MOV R5, 0x7f ;  /* 0x0000007f00057802 */ /* 0x000fc80000000f00 */
[----:B------:R-:W-:-:S05]  /*8da0*/  SEL R5, R5, 0x7c, P0 ;  /* 0x0000007c05057807 */ /* 0x000fca0000000000 */
[----:B------:R2:W-:Y:S01]  /*8db0*/  STG.E.U8 desc[UR36][R2.64], R5 ;  /* 0x0000000502007986 */ /* 0x0005e2000c101124 */
[----:B------:R-:W-:Y:S05]  /*8dc0*/  BRA `(.L_x_8554) ;  /* 0x00000000000c7947 */ /* 0x000fea0003800000 */
.L_x_8573:
[----:B------:R-:W-:-:S04]  /*8dd0*/  I2FP.F32.U32 R0, R4 ;  /* 0x0000000400007245 */ /* 0x000fc80000201000 */
[----:B------:R-:W-:-:S05]  /*8de0*/  F2FP.BF16.F32.PACK_AB R0, RZ, R0 ;  /* 0x00000000ff00723e */ /* 0x000fca00000010ff */
[----:B------:R0:W-:Y:S02]  /*8df0*/  STG.E.U16 desc[UR36][R2.64], R0 ;  /* 0x0000000002007986 */ /* 0x0001e4000c101524 */
.L_x_8554:
[----:B------:R-:W-:Y:S05]  /*8e00*/  BSYNC.RECONVERGENT B6 ;  /* 0x0000000000067941 */ /* 0x000fea0003800200 */
.L_x_8548:
[----:B------:R-:W-:-:S07]  /*8e10*/  VIADD R17, R17, 0x80 ;  /* 0x0000008011117836 */ /* 0x000fce0000000000 */
.L_x_8513:
[----:B------:R-:W-:Y:S05]  /*8e20*/  BSYNC.RECONVERGENT B7 ;  /* 0x0000000000077941 */ /* 0x000fea0003800200 */
.L_x_8512:
        /* <DEDUP_REMOVED lines=306> */
.L_x_8580:
        /* <DEDUP_REMOVED lines=19> */
.L_x_8584:
[----:B------:R1:W5:Y:S01]  /*a280*/  LDG.E.U8 R2, desc[UR36][R4.64] ;  /* 0x0000002404027981 */ /* 0x000362000c1e1100 */
[----:B------:R-:W-:Y:S01]  /*a290*/  IMAD.MOV.U32 R3, RZ, RZ, RZ ;  /* 0x000000ffff037224 */ /* 0x000fe200078e00ff */
[----:B------:R-:W-:Y:S06]  /*a2a0*/  BRA `(.L_x_8586) ;  /* 0x0000000c00407947 */ /* 0x000fec0003800000 */
.L_x_8583:
        /* <DEDUP_REMOVED lines=8> */
.L_x_8588:
[----:B------:R-:W2:Y:S02]  /*a330*/  LDG.E R2, desc[UR36][R4.64] ;  /* 0x0000002404027981 */ /* 0x000ea4000c1e1900 */
[----:B--2---:R-:W-:Y:S01]  /*a340*/  SHF.R.S32.HI R3, RZ, 0x1f, R2 ;  /* 0x0000001fff037819 */ /* 0x004fe20000011402 */
[----:B------:R-:W-:Y:S06]  /*a350*/  BRA `(.L_x_8586) ;  /* 0x0000000c00147947 */ /* 0x000fec0003800000 */
.L_x_8587:
[----:B------:R-:W2:Y:S02]  /*a360*/  LDG.E.S16 R2, desc[UR36][R4.64] ;  /* 0x0000002404027981 */ /* 0x000ea4000c1e1700 */
[----:B--2---:R-:W-:Y:S01]  /*a370*/  SHF.R.S32.HI R3, RZ, 0x1f, R2 ;  /* 0x0000001fff037819 */ /* 0x004fe20000011402 */
[----:B------:R-:W-:Y:S06]  /*a380*/  BRA `(.L_x_8586) ;  /* 0x0000000c00087947 */ /* 0x000fec0003800000 */
.L_x_8582:
        /* <DEDUP_REMOVED lines=9> */
.L_x_8590:
[----:B------:R-:W2:Y:S02]  /*a420*/  LDG.E.U16 R4, desc[UR36][R4.64] ;  /* 0x0000002404047981 */ /* 0x000ea4000c1e1500 */
[----:B--2---:R-:W-:-:S06]  /*a430*/  HADD2.F32 R2, -RZ, R4.H0_H0 ;  /* 0x20000004ff027230 */ /* 0x004fcc0000004100 */
[----:B------:R-:W0:Y:S01]  /*a440*/  F2I.S64.TRUNC R2, R2 ;  /* 0x0000000200027311 */ /* 0x000e22000020d900 */
[----:B------:R-:W-:Y:S05]  /*a450*/  BRA `(.L_x_8586) ;  /* 0x0000000800d47947 */ /* 0x000fea0003800000 */
.L_x_8589:
[----:B------:R-:W-:-:S09]  /*a460*/  UISETP.NE.AND UP0, UPT, UR4, 0x7, UPT ;  /* 0x000000070400788c */ /* 0x000fd2000bf05270 */
[----:B------:R-:W-:Y:S05]  /*a470*/  BRA.U !UP0, `(.L_x_8591) ;  /* 0x00000001082c7547 */ /* 0x000fea000b800000 */
[----:B------:R-:W-:-:S09]  /*a480*/  UISETP.NE.AND UP0, UPT, UR4, 0x8, UPT ;  /* 0x000000080400788c */ /* 0x000fd2000bf05270 */
[----:B------:R-:W-:Y:S05]  /*a490*/  BRA.U !UP0, `(.L_x_8592) ;  /* 0x0000000108147547 */ /* 0x000fea000b800000 */
[----:B------:R-:W-:-:S09]  /*a4a0*/  UISETP.NE.AND UP0, UPT, UR4, 0x9, UPT ;  /* 0x000000090400788c */ /* 0x000fd2000bf05270 */
[----:B------:R-:W-:Y:S05]  /*a4b0*/  BRA.U UP0, `(.L_x_8585) ;  /* 0x0000000900647547 */ /* 0x000fea000b800000 */
[----:B------:R-:W2:Y:S02]  /*a4c0*/  LDG.E R2, desc[UR36][R4.64] ;  /* 0x0000002404027981 */ /* 0x000ea4000c1e1900 */
[----:B--2---:R-:W3:Y:S01]  /*a4d0*/  F2I.S64.TRUNC R2, R2 ;  /* 0x0000000200027311 */ /* 0x004ee2000020d900 */
[----:B------:R-:W-:Y:S05]  /*a4e0*/  BRA `(.L_x_8586) ;  /* 0x0000000800b07947 */ /* 0x000fea0003800000 */
.L_x_8592:
[----:B------:R-:W2:Y:S02]  /*a4f0*/  LDG.E.U16 R4, desc[UR36][R4.64] ;  /* 0x0000002404047981 */ /* 0x000ea4000c1e1500 */
[----:B--2---:R-:W-:-:S06]  /*a500*/  HADD2.F32 R2, -RZ, R4.H0_H0 ;  /* 0x20000004ff027230 */ /* 0x004fcc0000004100 */
[----:B------:R-:W4:Y:S01]  /*a510*/  F2I.S64.TRUNC R2, R2 ;  /* 0x0000000200027311 */ /* 0x000f22000020d900 */
[----:B------:R-:W-:Y:S05]  /*a520*/  BRA `(.L_x_8586) ;  /* 0x0000000800a07947 */ /* 0x000fea0003800000 */
.L_x_8591:
[----:B------:R-:W2:Y:S02]  /*a530*/  LDG.E.64 R2, desc[UR36][R4.64] ;  /* 0x0000002404027981 */ /* 0x000ea4000c1e1b00 */
[----:B--2---:R-:W2:Y:S01]  /*a540*/  F2I.S64.F64.TRUNC R2, R2 ;  /* 0x0000000200027311 */ /* 0x004ea2000030d900 */
[----:B------:R-:W-:Y:S05]  /*a550*/  BRA `(.L_x_8586) ;  /* 0x0000000800947947 */ /* 0x000fea0003800000 */
.L_x_8581:
        /* <DEDUP_REMOVED lines=11> */
[----:B------:R-:W-:Y:S01]  /*a610*/  SEL R2, RZ, 0x1, !P0 ;  /* 0x00000001ff027807 */ /* 0x000fe20004000000 */
[----:B------:R-:W-:Y:S08]  /*a620*/  BRA `(.L_x_8586) ;  /* 0x0000000800607947 */ /* 0x000ff00003800000 */
.L_x_8595:
[----:B------:R-:W2:Y:S02]  /*a630*/  LDG.E.64 R2, desc[UR36][R4.64] ;  /* 0x0000002404027981 */ /* 0x000ea4000c1e1b00 */
[----:B--2---:R-:W0:Y:S01]  /*a640*/  F2I.S64.F64.TRUNC R2, R2 ;  /* 0x0000000200027311 */ /* 0x004e22000030d900 */
[----:B------:R-:W-:Y:S05]  /*a650*/  BRA `(.L_x_8586) ;  /* 0x0000000800547947 */ /* 0x000fea0003800000 */
.L_x_8594:
        /* <DEDUP_REMOVED lines=26> */
.L_x_8597:
        /* <DEDUP_REMOVED lines=13> */
.L_x_8596:
[----:B------:R-:W2:Y:S02]  /*a8d0*/  LDG.E.U16 R2, desc[UR36][R4.64] ;  /* 0x0000002404027981 */ /* 0x000ea4000c1e1500 */
[----:B--2---:R-:W-:-:S06]  /*a8e0*/  SHF.L.U32 R2, R2, 0x10, RZ ;  /* 0x0000001002027819 */ /* 0x004fcc00000006ff */
[----:B------:R-:W0:Y:S01]  /*a8f0*/  F2I.S64.TRUNC R2, R2 ;  /* 0x0000000200027311 */ /* 0x000e22000020d900 */
[----:B------:R-:W-:Y:S05]  /*a900*/  BRA `(.L_x_8586) ;  /* 0x0000000400a87947 */ /* 0x000fea0003800000 */
.L_x_8593:
        /* <DEDUP_REMOVED lines=11> */
.L_x_8600:
        /* <DEDUP_REMOVED lines=21> */
.L_x_8604:
[----:B------:R-:W-:Y:S05]  /*ab10*/  BSYNC.RECONVERGENT B1 ;  /* 0x0000000000017941 */ /* 0x000fea0003800200 */
.L_x_8603:
[----:B------:R-:W-:Y:S02]  /*ab20*/  SHF.L.U32 R0, R0, 0x14, RZ ;  /* 0x0000001400007819 */ /* 0x000fe400000006ff */
[----:B------:R-:W-:-:S04]  /*ab30*/  LEA R2, R2, 0x3b800000, 0x17 ;  /* 0x3b80000002027811 */ /* 0x000fc800078eb8ff */
[----:B------:R-:W-:-:S07]  /*ab40*/  LOP3.LUT R2, R2, R0, R7, 0xfe, !PT ;  /* 0x0000000002027212 */ /* 0x000fce00078efe07 */
.L_x_8602:
[----:B------:R-:W-:Y:S05]  /*ab50*/  BSYNC.RECONVERGENT B0 ;  /* 0x0000000000007941 */ /* 0x000fea0003800200 */
.L_x_8601:
[----:B------:R-:W0:Y:S01]  /*ab60*/  F2I.S64.TRUNC R2, R2 ;  /* 0x0000000200027311 */ /* 0x000e22000020d900 */
[----:B------:R-:W-:Y:S05]  /*ab70*/  BRA `(.L_x_8586) ;  /* 0x00000004000c7947 */ /* 0x000fea0003800000 */
.L_x_8599:
        /* <DEDUP_REMOVED lines=21> */
.L_x_8608:
[----:B------:R-:W-:Y:S05]  /*acd0*/  BSYNC.RECONVERGENT B1 ;  /* 0x0000000000017941 */ /* 0x000fea0003800200 */
.L_x_8607:
[----:B------:R-:W-:Y:S01]  /*ace0*/  IMAD.SHL.U32 R0, R0, 0x200000, RZ ;  /* 0x0020000000007824 */ /* 0x000fe200078e00ff */
[----:B------:R-:W-:-:S04]  /*acf0*/  LEA R2, R2, 0x37800000, 0x17 ;  /* 0x3780000002027811 */ /* 0x000fc800078eb8ff */
[----:B------:R-:W-:-:S07]  /*ad00*/  LOP3.LUT R2, R2, R0, R7, 0xfe, !PT ;  /* 0x0000000002027212 */ /* 0x000fce00078efe07 */
.L_x_8606:
[----:B------:R-:W-:Y:S05]  /*ad10*/  BSYNC.RECONVERGENT B0 ;  /* 0x0000000000007941 */ /* 0x000fea0003800200 */
.L_x_8605:
[----:B------:R-:W0:Y:S01]  /*ad20*/  F2I.S64.TRUNC R2, R2 ;  /* 0x0000000200027311 */ /* 0x000e22000020d900 */
[----:B------:R-:W-:Y:S05]  /*ad30*/  BRA `(.L_x_8586) ;  /* 0x00000000009c7947 */ /* 0x000fea0003800000 */
.L_x_8598:
        /* <DEDUP_REMOVED lines=12> */
[----:B------:R-:W-:Y:S01]  /*ae00*/  @!P0 IMAD.MOV.U32 R2, RZ, RZ, 0x7f800001 ;  /* 0x7f800001ff028424 */ /* 0x000fe200078e00ff */
[----:B------:R-:W-:-:S07]  /*ae10*/  @P0 SHF.L.U32 R2, R4, 0x17, RZ ;  /* 0x0000001704020819 */ /* 0x000fce00000006ff */
.L_x_8612:
[----:B------:R-:W-:Y:S05]  /*ae20*/  BSYNC.RECONVERGENT B0 ;  /* 0x0000000000007941 */ /* 0x000fea0003800200 */
.L_x_8611:
[----:B------:R-:W0:Y:S01]  /*ae30*/  F2I.S64.TRUNC R2, R2 ;  /* 0x0000000200027311 */ /* 0x000e22000020d900 */
[----:B------:R-:W-:Y:S05]  /*ae40*/  BRA `(.L_x_8586) ;  /* 0x0000000000587947 */ /* 0x000fea0003800000 */
.L_x_8585:
        /* <DEDUP_REMOVED lines=16> */
.L_x_8613:
[----:B------:R-:W-:Y:S01]  /*af50*/  CS2R R2, SRZ ;  /* 0x0000000000027805 */ /* 0x000fe2000001ff00 */
[----:B------:R-:W-:Y:S06]  /*af60*/  BRA `(.L_x_8586) ;  /* 0x0000000000107947 */ /* 0x000fec0003800000 */
.L_x_8610:
[----:B------:R0:W5:Y:S01]  /*af70*/  LDG.E.64 R2, desc[UR36][R4.64] ;  /* 0x0000002404027981 */ /* 0x000162000c1e1b00 */
[----:B------:R-:W-:Y:S05]  /*af80*/  BRA `(.L_x_8586) ;  /* 0x0000000000087947 */ /* 0x000fea0003800000 */
.L_x_8609:
[----:B------:R0:W5:Y:S01]  /*af90*/  LDG.E R2, desc[UR36][R4.64] ;  /* 0x0000002404027981 */ /* 0x000162000c1e1900 */
[----:B------:R-:W-:-:S07]  /*afa0*/  MOV R3, RZ ;  /* 0x000000ff00037202 */ /* 0x000fce0000000f00 */
.L_x_8586:
[----:B------:R-:W1:Y:S01]  /*afb0*/  LDCU.64 UR6, c[0x0][0x598] ;  /* 0x0000b300ff0677ac */ /* 0x000e620008000a00 */
[----:B0-2345:R-:W-:Y:S01]  /*afc0*/  ISETP.NE.U32.AND P0, PT, R2, RZ, PT ;  /* 0x000000ff0200720c */ /* 0x03dfe20003f05070 */
[----:B------:R-:W-:-:S04]  /*afd0*/  UPRMT UR4, UR41, 0x9910, URZ ;  /* 0x0000991029047896 */ /* 0x000fc800080000ff */
[----:B------:R-:W-:Y:S01]  /*afe0*/  UISETP.GT.AND UP0, UPT, UR4, 0x9, UPT ;  /* 0x000000090400788c */ /* 0x000fe2000bf04270 */
[----:B-1----:R-:W-:-:S04]  /*aff0*/  ISETP.NE.U32.AND P1, PT, RZ, UR6, PT ;  /* 0x00000006ff007c0c */ /* 0x002fc8000bf25070 */
[----:B------:R-:W-:-:S04]  /*b000*/  ISETP.NE.AND.EX P1, PT, RZ, UR7, PT, P1 ;  /* 0x00000007ff007c0c */ /* 0x000fc8000bf25310 */
[----:B------:R-:W-:-:S04]  /*b010*/  ISETP.NE.XOR.EX P0, PT, R3, RZ, P1, P0 ;  /* 0x000000ff0300720c */ /* 0x000fc80000f05b00 */
        /* <DEDUP_REMOVED lines=12> */
.L_x_8617:
[----:B------:R-:W-:Y:S01]  /*b0e0*/  STG.E.U8 desc[UR36][R16.64], R2 ;  /* 0x0000000210007986 */ /* 0x000fe2000c101124 */
[----:B------:R-:W-:Y:S05]  /*b0f0*/  EXIT ;  /* 0x000000000000794d */ /* 0x000fea0003800000 */
.L_x_8616:
        /* <DEDUP_REMOVED lines=9> */
.L_x_8620:
[----:B------:R-:W-:Y:S01]  /*b190*/  STG.E desc[UR36][R16.64], R2 ;  /* 0x0000000210007986 */ /* 0x000fe2000c101924 */
[----:B------:R-:W-:Y:S05]  /*b1a0*/  EXIT ;  /* 0x000000000000794d */ /* 0x000fea0003800000 */
.L_x_8619:
[----:B------:R-:W-:Y:S01]  /*b1b0*/  STG.E.U16 desc[UR36][R16.64], R2 ;  /* 0x0000000210007986 */ /* 0x000fe2000c101524 */
[----:B------:R-:W-:Y:S05]  /*b1c0*/  EXIT ;  /* 0x000000000000794d */ /* 0x000fea0003800000 */
.L_x_8615:
        /* <DEDUP_REMOVED lines=9> */
.L_x_8622:
[----:B------:R-:W-:-:S04]  /*b260*/  I2FP.F32.U32 R0, R2 ;  /* 0x0000000200007245 */ /* 0x000fc80000201000 */
[----:B------:R-:W-:-:S05]  /*b270*/  F2FP.F16.F32.PACK_AB R0, RZ, R0 ;  /* 0x00000000ff00723e */ /* 0x000fca00000000ff */
[----:B------:R-:W-:Y:S01]  /*b280*/  STG.E.U16 desc[UR36][R16.64], R0 ;  /* 0x0000000010007986 */ /* 0x000fe2000c101524 */
[----:B------:R-:W-:Y:S05]  /*b290*/  EXIT ;  /* 0x000000000000794d */ /* 0x000fea0003800000 */
.L_x_8621:
        /* <DEDUP_REMOVED lines=10> */
.L_x_8624:
[----:B------:R-:W-:-:S04]  /*b340*/  I2FP.F32.U32 R2, R2 ;  /* 0x0000000200027245 */ /* 0x000fc80000201000 */
[----:B------:R-:W-:-:S04]  /*b350*/  F2FP.F16.F32.PACK_AB R3, RZ, R2 ;  /* 0x00000002ff03723e */ /* 0x000fc800000000ff */
[----:B------:R-:W-:-:S05]  /*b360*/  PRMT R3, R3, 0x5410, RZ ;  /* 0x0000541003037816 */ /* 0x000fca00000000ff */
[----:B------:R-:W-:Y:S01]  /*b370*/  STG.E desc[UR36][R16.64], R3 ;  /* 0x0000000310007986 */ /* 0x000fe2000c101924 */
[----:B------:R-:W-:Y:S05]  /*b380*/  EXIT ;  /* 0x000000000000794d */ /* 0x000fea0003800000 */
.L_x_8623:
[----:B------:R-:W0:Y:S02]  /*b390*/  I2F.F64.U32 R2, R2 ;  /* 0x0000000200027312 */ /* 0x000e240000201800 */
[----:B0-----:R-:W-:Y:S01]  /*b3a0*/  STG.E.64 desc[UR36][R16.64], R2 ;  /* 0x0000000210007986 */ /* 0x001fe2000c101b24 */
[----:B------:R-:W-:Y:S05]  /*b3b0*/  EXIT ;  /* 0x000000000000794d */ /* 0x000fea0003800000 */
.L_x_8614:
        /* <DEDUP_REMOVED lines=12> */
.L_x_8628:
        /* <DEDUP_REMOVED lines=16> */
.L_x_8631:
[----:B------:R-:W-:-:S07]  /*b580*/  PRMT R8, R0, 0x7610, R8 ;  /* 0x0000761000087816 */ /* 0x000fce0000000008 */
.L_x_8630:
[----:B------:R-:W-:Y:S05]  /*b590*/  BSYNC.RECONVERGENT B0 ;  /* 0x0000000000007941 */ /* 0x000fea0003800200 */
.L_x_8629:
[----:B------:R-:W-:Y:S01]  /*b5a0*/  STG.E.U8 desc[UR36][R16.64], R8 ;  /* 0x0000000810007986 */ /* 0x000fe2000c101124 */
[----:B------:R-:W-:Y:S05]  /*b5b0*/  EXIT ;  /* 0x000000000000794d */ /* 0x000fea0003800000 */
.L_x_8627:
        /* <DEDUP_REMOVED lines=16> */
.L_x_8634:
[----:B------:R-:W-:-:S07]  /*b6c0*/  PRMT R8, R0, 0x7610, R8 ;  /* 0x0000761000087816 */ /* 0x000fce0000000008 */
.L_x_8633:
[----:B------:R-:W-:Y:S05]  /*b6d0*/  BSYNC.RECONVERGENT B0 ;  /* 0x0000000000007941 */ /* 0x000fea0003800200 */
.L_x_8632:
[----:B------:R-:W-:Y:S01]  /*b6e0*/  STG.E.U8 desc[UR36][R16.64], R8 ;  /* 0x0000000810007986 */ /* 0x000fe2000c101124 */
[----:B------:R-:W-:Y:S05]  /*b6f0*/  EXIT ;  /* 0x000000000000794d */ /* 0x000fea0003800000 */
.L_x_8626:
        /* <DEDUP_REMOVED lines=21> */
.L_x_8636:
[----:B------:R-:W-:-:S05]  /*b850*/  IMAD.MOV.U32 R3, RZ, RZ, RZ ;  /* 0x000000ffff037224 */ /* 0x000fca00078e00ff */
[----:B------:R-:W-:Y:S01]  /*b860*/  STG.E.64 desc[UR36][R16.64], R2 ;  /* 0x0000000210007986 */ /* 0x000fe2000c101b24 */
[----:B------:R-:W-:Y:S05]  /*b870*/  EXIT ;  /* 0x000000000000794d */ /* 0x000fea0003800000 */
.L_x_8635:
[----:B------:R-:W-:Y:S01]  /*b880*/  STG.E desc[UR36][R16.64], R2 ;  /* 0x0000000210007986 */ /* 0x000fe2000c101924 */
[----:B------:R-:W-:Y:S05]  /*b890*/  EXIT ;  /* 0x000000000000794d */ /* 0x000fea0003800000 */
.L_x_8625:
        /* <DEDUP_REMOVED lines=8> */
.L_x_8638:
[----:B------:R-:W0:Y:S01]  /*b920*/  I2F.F64.U32 R4, R2 ;  /* 0x0000000200047312 */ /* 0x000e220000201800 */
[----:B------:R-:W-:-:S05]  /*b930*/  CS2R R6, SRZ ;  /* 0x0000000000067805 */ /* 0x000fca000001ff00 */
[----:B0-----:R-:W-:Y:S01]  /*b940*/  STG.E.128 desc[UR36][R16.64], R4 ;  /* 0x0000000410007986 */ /* 0x001fe2000c101d24 */
[----:B------:R-:W-:Y:S05]  /*b950*/  EXIT ;  /* 0x000000000000794d */ /* 0x000fea0003800000 */
.L_x_8637:
[----:B------:R-:W-:-:S09]  /*b960*/  UISETP.NE.AND UP0, UPT, UR4, 0xf, UPT ;  /* 0x0000000f0400788c */ /* 0x000fd2000bf05270 */
[----:B------:R-:W-:Y:S05]  /*b970*/  BRA.U !UP0, `(.L_x_8639) ;  /* 0x0000000108d47547 */ /* 0x000fea000b800000 */
[----:B------:R-:W-:-:S09]  /*b980*/  UISETP.NE.AND UP0, UPT, UR4, 0x17, UPT ;  /* 0x000000170400788c */ /* 0x000fd2000bf05270 */
[----:B------:R-:W-:Y:S05]  /*b990*/  BRA.U !UP0, `(.L_x_8640) ;  /* 0x0000000108847547 */ /* 0x000fea000b800000 */
[----:B------:R-:W-:-:S09]  /*b9a0*/  UISETP.NE.AND UP0, UPT, UR4, 0x18, UPT ;  /* 0x000000180400788c */ /* 0x000fd2000bf05270 */
[----:B------:R-:W-:Y:S05]  /*b9b0*/  BRA.U !UP0, `(.L_x_8641) ;  /* 0x0000000108447547 */ /* 0x000fea000b800000 */
.L_x_8618:
        /* <DEDUP_REMOVED lines=16> */
.L_x_8642:
[----:B------:R-:W-:Y:S05]  /*bac0*/  EXIT ;  /* 0x000000000000794d */ /* 0x000fea0003800000 */
.L_x_8641:
        /* <DEDUP_REMOVED lines=11> */
.L_x_8644:
[----:B------:R-:W-:Y:S05]  /*bb80*/  BSYNC.RECONVERGENT B0 ;  /* 0x0000000000007941 */ /* 0x000fea0003800200 */
.L_x_8643:
[----:B------:R-:W-:Y:S01]  /*bb90*/  STG.E.U8 desc[UR36][R16.64], R3 ;  /* 0x0000000310007986 */ /* 0x000fe2000c101124 */
[----:B------:R-:W-:Y:S05]  /*bba0*/  EXIT ;  /* 0x000000000000794d */ /* 0x000fea0003800000 */
.L_x_8640:
        /* <DEDUP_REMOVED lines=13> */
.L_x_8645:
[----:B------:R-:W-:Y:S01]  /*bc80*/  HFMA2 R3, -RZ, RZ, 0, 7.569789886474609375e-06 ;  /* 0x0000007fff037431 */ /* 0x000fe200000001ff */
[----:B------:R-:W-:-:S04]  /*bc90*/  ISETP.GT.U32.AND P0, PT, R5, 0x7f800000, PT ;  /* 0x7f8000000500780c */ /* 0x000fc80003f04070 */
[----:B------:R-:W-:-:S05]  /*bca0*/  SEL R3, R3, 0x7c, P0 ;  /* 0x0000007c03037807 */ /* 0x000fca0000000000 */
[----:B------:R-:W-:Y:S01]  /*bcb0*/  STG.E.U8 desc[UR36][R16.64], R3 ;  /* 0x0000000310007986 */ /* 0x000fe2000c101124 */
[----:B------:R-:W-:Y:S05]  /*bcc0*/  EXIT ;  /* 0x000000000000794d */ /* 0x000fea0003800000 */
.L_x_8639:
[----:B------:R-:W-:-:S04]  /*bcd0*/  I2FP.F32.U32 R0, R2 ;  /* 0x0000000200007245 */ /* 0x000fc80000201000 */
[----:B------:R-:W-:-:S05]  /*bce0*/  F2FP.BF16.F32.PACK_AB R0, RZ, R0 ;  /* 0x00000000ff00723e */ /* 0x000fca00000010ff */
[----:B------:R-:W-:Y:S01]  /*bcf0*/  STG.E.U16 desc[UR36][R16.64], R0 ;  /* 0x0000000010007986 */ /* 0x000fe2000c101524 */
[----:B------:R-:W-:Y:S05]  /*bd00*/  EXIT ;  /* 0x000000000000794d */ /* 0x000fea0003800000 */
.L_x_8646:
        /* <DEDUP_REMOVED lines=15> */
.L_x_43448:


//--------------------- .text._ZN2at6native27unrolled_elementwise_kernelINS0_13AUnaryFunctorIllbZZZNS0_23logical_xor_kernel_cudaERNS_14TensorIteratorEENKUlvE0_clEvENKUlvE2_clEvEUlllE_EESt5arrayIPcLm2EELi4E23TrivialOffsetCalculatorILi1EjESD_NS0_6memory12LoadWithCastILi1EEENSE_13StoreWithCastILi1EEEEEviT_T0_T2_T3_T4_T5_ --------------------------
	.section	.text._ZN2at6native27unrolled_elementwise_kernelINS0_13AUnaryFunctorIllbZZZNS0_23logical_xor_kernel_cudaERNS_14TensorIteratorEENKUlvE0_clEvENKUlvE2_clEvEUlllE_EESt5arrayIPcLm2EELi4E23TrivialOffsetCalculatorILi1EjESD_NS0_6memory12LoadWithCastILi1EEENSE_13StoreWithCastILi1EEEEEviT_T0_T2_T3_T4_T5_,"ax",@progbits
	.align	128
        .global         _ZN2at6native27unrolled_elementwise_kernelINS0_13AUnaryFunctorIllbZZZNS0_23logical_xor_kernel_cudaERNS_14TensorIteratorEENKUlvE0_clEvENKUlvE2_clEvEUlllE_EESt5arrayIPcLm2EELi4E23TrivialOffsetCalculatorILi1EjESD_NS0_6memory12LoadWithCastILi1EEENSE_13StoreWithCastILi1EEEEEviT_T0_T2_T3_T4_T5_
        .type           _ZN2at6native27unrolled_elementwise_kernelINS0_13AUnaryFunctorIllbZZZNS0_23logical_xor_kernel_cudaERNS_14TensorIteratorEENKUlvE0_clEvENKUlvE2_clEvEUlllE_EESt5arrayIPcLm2EELi4E23TrivialOffsetCalculatorILi1EjESD_NS0_6memory12LoadWithCastILi1EEENSE_13StoreWithCastILi1EEEEEviT_T0_T2_T3_T4_T5_,@function
        .size           _ZN2at6native27unrolled_elementwise_kernelINS0_13AUnaryFunctorIllbZZZNS0_23logical_xor_kernel_cudaERNS_14TensorIteratorEENKUlvE0_clEvENKUlvE2_clEvEUlllE_EESt5arrayIPcLm2EELi4E23TrivialOffsetCalculatorILi1EjESD_NS0_6memory12LoadWithCastILi1EEENSE_13StoreWithCastILi1EEEEEviT_T0_T2_T3_T4_T5_,(.L_x_43449 - _ZN2at6native27unrolled_elementwise_kernelINS0_13AUnaryFunctorIllbZZZNS0_23logical_xor_kernel_cudaERNS_14TensorIteratorEENKUlvE0_clEvENKUlvE2_clEvEUlllE_EESt5arrayIPcLm2EELi4E23TrivialOffsetCalculatorILi1EjESD_NS0_6memory12LoadWithCastILi1EEENSE_13StoreWithCastILi1EEEEEviT_T0_T2_T3_T4_T5_)
        .other          _ZN2at6native27unrolled_elementwise_kernelINS0_13AUnaryFunctorIllbZZZNS0_23logical_xor_kernel_cudaERNS_14TensorIteratorEENKUlvE0_clEvENKUlvE2_clEvEUlllE_EESt5arrayIPcLm2EELi4E23TrivialOffsetCalculatorILi1EjESD_NS0_6memory12LoadWithCastILi1EEENSE_13StoreWithCastILi1EEEEEviT_T0_T2_T3_T4_T5_,@"STO_CUDA_ENTRY STV_DEFAULT"
_ZN2at6native27unrolled_elementwise_kernelINS0_13AUnaryFunctorIllbZZZNS0_23logical_xor_kernel_cudaERNS_14TensorIteratorEENKUlvE0_clEvENKUlvE2_clEvEUlllE_EESt5arrayIPcLm2EELi4E23TrivialOffsetCalculatorILi1EjESD_NS0_6memory12LoadWithCastILi1EEENSE_13StoreWithCastILi1EEEEEviT_T0_T2_T3_T4_T5_:
.text._ZN2at6native27unrolled_elementwise_kernelINS0_13AUnaryFunctorIllbZZZNS0_23logical_xor_kernel_cudaERNS_14TensorIteratorEENKUlvE0_clEvENKUlvE2_clEvEUlllE_EESt5arrayIPcLm2EELi4E23TrivialOffsetCalculatorILi1EjESD_NS0_6memory12LoadWithCastILi1EEENSE_13StoreWithCastILi1EEEEEviT_T0_T2_T3_T4_T5_:
        /* <DEDUP_REMOVED lines=33> */
.L_x_8652:
[----:B------:R1:W5:Y:S01]  /*0210*/  LDG.E.U8 R4, desc[UR36][R6.64] ;  /* 0x0000002406047981 */ /* 0x000362000c1e1100 */
[----:B------:R-:W-:Y:S01]  /*0220*/  IMAD.MOV.U32 R5, RZ, RZ, RZ ;  /* 0x000000ffff057224 */ /* 0x000fe200078e00ff */
[----:B------:R-:W-:Y:S06]  /*0230*/  BRA `(.L_x_8654) ;  /* 0x0000000c00447947 */ /* 0x000fec0003800000 */
.L_x_8651:
        /* <DEDUP_REMOVED lines=8> */
.L_x_8656:
[----:B------:R-:W2:Y:S02]  /*02c0*/  LDG.E R4, desc[UR36][R6.64] ;  /* 0x0000002406047981 */ /* 0x000ea4000c1e1900 */
[----:B--2---:R-:W-:Y:S01]  /*02d0*/  SHF.R.S32.HI R5, RZ, 0x1f, R4 ;  /* 0x0000001fff057819 */ /* 0x004fe20000011404 */
[----:B------:R-:W-:Y:S06]  /*02e0*/  BRA `(.L_x_8654) ;  /* 0x0000000c00187947 */ /* 0x000fec0003800000 */
.L_x_8655:
[----:B------:R-:W2:Y:S02]  /*02f0*/  LDG.E.S16 R4, desc[UR36][R6.64] ;  /* 0x0000002406047981 */ /* 0x000ea4000c1e1700 */
[----:B--2---:R-:W-:Y:S01]  /*0300*/  SHF.R.S32.HI R5, RZ, 0x1f, R4 ;  /* 0x0000001fff057819 */ /* 0x004fe20000011404 */
[----:B------:R-:W-:Y:S06]  /*0310*/  BRA `(.L_x_8654) ;  /* 0x0000000c000c7947 */ /* 0x000fec0003800000 */
.L_x_8650:
        /* <DEDUP_REMOVED lines=9> */
.L_x_8658:
[----:B------:R-:W2:Y:S02]  /*03b0*/  LDG.E.U16 R6, desc[UR36][R6.64] ;  /* 0x0000002406067981 */ /* 0x000ea4000c1e1500 */
[----:B--2---:R-:W-:-:S06]  /*03c0*/  HADD2.F32 R4, -RZ, R6.H0_H0 ;  /* 0x20000006ff047230 */ /* 0x004fcc0000004100 */
[----:B------:R-:W0:Y:S01]  /*03d0*/  F2I.S64.TRUNC R4, R4 ;  /* 0x0000000400047311 */ /* 0x000e22000020d900 */
[----:B------:R-:W-:Y:S05]  /*03e0*/  BRA `(.L_x_8654) ;  /* 0x0000000800d87947 */ /* 0x000fea0003800000 */
.L_x_8657:
[----:B------:R-:W-:-:S09]  /*03f0*/  UISETP.NE.AND UP0, UPT, UR4, 0x7, UPT ;  /* 0x000000070400788c */ /* 0x000fd2000bf05270 */
[----:B------:R-:W-:Y:S05]  /*0400*/  BRA.U !UP0, `(.L_x_8659) ;  /* 0x00000001082c7547 */ /* 0x000fea000b800000 */
[----:B------:R-:W-:-:S09]  /*0410*/  UISETP.NE.AND UP0, UPT, UR4, 0x8, UPT ;  /* 0x000000080400788c */ /* 0x000fd2000bf05270 */
[----:B------:R-:W-:Y:S05]  /*0420*/  BRA.U !UP0, `(.L_x_8660) ;  /* 0x0000000108147547 */ /* 0x000fea000b800000 */
[----:B------:R-:W-:-:S09]  /*0430*/  UISETP.NE.AND UP0, UPT, UR4, 0x9, UPT ;  /* 0x000000090400788c */ /* 0x000fd2000bf05270 */
[----:B------:R-:W-:Y:S05]  /*0440*/  BRA.U UP0, `(.L_x_8653) ;  /* 0x00000009003c7547 */ /* 0x000fea000b800000 */
[----:B------:R-:W2:Y:S02]  /*0450*/  LDG.E R4, desc[UR36][R6.64] ;  /* 0x0000002406047981 */ /* 0x000ea4000c1e1900 */
[----:B--2---:R-:W4:Y:S01]  /*0460*/  F2I.S64.TRUNC R4, R4 ;  /* 0x0000000400047311 */ /* 0x004f22000020d900 */
[----:B------:R-:W-:Y:S05]  /*0470*/  BRA `(.L_x_8654) ;  /* 0x0000000800b47947 */ /* 0x000fea0003800000 */
.L_x_8660:
[----:B------:R-:W2:Y:S02]  /*0480*/  LDG.E.U16 R6, desc[UR36][R6.64] ;  /* 0x0000002406067981 */ /* 0x000ea4000c1e1500 */
[----:B--2---:R-:W-:-:S06]  /*0490*/  HADD2.F32 R4, -RZ, R6.H0_H0 ;  /* 0x20000006ff047230 */ /* 0x004fcc0000004100 */
[----:B------:R-:W3:Y:S01]  /*04a0*/  F2I.S64.TRUNC R4, R4 ;  /* 0x0000000400047311 */ /* 0x000ee2000020d900 */
[----:B------:R-:W-:Y:S05]  /*04b0*/  BRA `(.L_x_8654) ;  /* 0x0000000800a47947 */ /* 0x000fea0003800000 */
.L_x_8659:
[----:B------:R-:W2:Y:S02]  /*04c0*/  LDG.E.64 R4, desc[UR36][R6.64] ;  /* 0x0000002406047981 */ /* 0x000ea4000c1e1b00 */
[----:B--2---:R-:W2:Y:S01]  /*04d0*/  F2I.S64.F64.TRUNC R4, R4 ;  /* 0x0000000400047311 */ /* 0x004ea2000030d900 */
[----:B------:R-:W-:Y:S05]  /*04e0*/  BRA `(.L_x_8654) ;  /* 0x0000000800987947 */ /* 0x000fea0003800000 */
.L_x_8649:
        /* <DEDUP_REMOVED lines=13> */
.L_x_8663:
[----:B------:R-:W2:Y:S02]  /*05c0*/  LDG.E.64 R4, desc[UR36][R6.64] ;  /* 0x0000002406047981 */ /* 0x000ea4000c1e1b00 */
[----:B--2---:R-:W0:Y:S01]  /*05d0*/  F2I.S64.F64.TRUNC R4, R4 ;  /* 0x0000000400047311 */ /* 0x004e22000030d900 */
[----:B------:R-:W-:Y:S05]  /*05e0*/  BRA `(.L_x_8654) ;  /* 0x0000000800587947 */ /* 0x000fea0003800000 */
.L_x_8662:
        /* <DEDUP_REMOVED lines=24> */
[----:B------:R0:W1:Y:S01]  /*0770*/  F2I.S64.TRUNC R4, R3 ;  /* 0x0000000300047311 */ /* 0x000062000020d900 */
[----:B------:R-:W-:Y:S05]  /*0780*/  BRA `(.L_x_8654) ;  /* 0x0000000400f07947 */ /* 0x000fea0003800000 */
.L_x_8665:
        /* <DEDUP_REMOVED lines=12> */
[----:B------:R0:W1:Y:S01]  /*0850*/  F2I.S64.TRUNC R4, R0 ;  /* 0x0000000000047311 */ /* 0x000062000020d900 */
[----:B------:R-:W-:Y:S05]  /*0860*/  BRA `(.L_x_8654) ;  /* 0x0000000400b87947 */ /* 0x000fea0003800000 */
.L_x_8664:
[----:B------:R-:W2:Y:S02]  /*0870*/  LDG.E.U16 R4, desc[UR36][R6.64] ;  /* 0x0000002406047981 */ /* 0x000ea4000c1e1500 */
[----:B--2---:R-:W-:-:S06]  /*0880*/  IMAD.U32 R4, R4, 0x10000, RZ ;  /* 0x0001000004047824 */ /* 0x004fcc00078e00ff */
[----:B------:R-:W0:Y:S01]  /*0890*/  F2I.S64.TRUNC R4, R4 ;  /* 0x0000000400047311 */ /* 0x000e22000020d900 */
[----:B------:R-:W-:Y:S05]  /*08a0*/  BRA `(.L_x_8654) ;  /* 0x0000000400a87947 */ /* 0x000fea0003800000 */
.L_x_8661:
        /* <DEDUP_REMOVED lines=11> */
.L_x_8668:
        /* <DEDUP_REMOVED lines=21> */
.L_x_8672:
[----:B------:R-:W-:Y:S05]  /*0ab0*/  BSYNC.RECONVERGENT B1 ;  /* 0x0000000000017941 */ /* 0x000fea0003800200 */
.L_x_8671:
[----:B------:R-:W-:Y:S01]  /*0ac0*/  IMAD.SHL.U32 R0, R0, 0x100000, RZ ;  /* 0x0010000000007824 */ /* 0x000fe200078e00ff */
[----:B------:R-:W-:-:S04]  /*0ad0*/  LEA R3, R3, 0x3b800000, 0x17 ;  /* 0x3b80000003037811 */ /* 0x000fc800078eb8ff */
[----:B------:R-:W-:-:S07]  /*0ae0*/  LOP3.LUT R4, R3, R0, R7, 0xfe, !PT ;  /* 0x0000000003047212 */ /* 0x000fce00078efe07 */
.L_x_8670:
[----:B------:R-:W-:Y:S05]  /*0af0*/  BSYNC.RECONVERGENT B0 ;  /* 0x0000000000007941 */ /* 0x000fea0003800200 */
.L_x_8669:
[----:B------:R-:W0:Y:S01]  /*0b00*/  F2I.S64.TRUNC R4, R4 ;  /* 0x0000000400047311 */ /* 0x000e22000020d900 */
[----:B------:R-:W-:Y:S05]  /*0b10*/  BRA `(.L_x_8654) ;  /* 0x00000004000c7947 */ /* 0x000fea0003800000 */
.L_x_8667:
        /* <DEDUP_REMOVED lines=21> */
.L_x_8676:
[----:B------:R-:W-:Y:S05]  /*0c70*/  BSYNC.RECONVERGENT B1 ;  /* 0x0000000000017941 */ /* 0x000fea0003800200 */
.L_x_8675:
[----:B------:R-:W-:Y:S01]  /*0c80*/  IMAD.SHL.U32 R0, R0, 0x200000, RZ ;  /* 0x0020000000007824 */ /* 0x000fe200078e00ff */
[----:B------:R-:W-:-:S04]  /*0c90*/  LEA R3, R3, 0x37800000, 0x17 ;  /* 0x3780000003037811 */ /* 0x000fc800078eb8ff */
[----:B------:R-:W-:-:S07]  /*0ca0*/  LOP3.LUT R4, R3, R0, R7, 0xfe, !PT ;  /* 0x0000000003047212 */ /* 0x000fce00078efe07 */
.L_x_8674:
[----:B------:R-:W-:Y:S05]  /*0cb0*/  BSYNC.RECONVERGENT B0 ;  /* 0x0000000000007941 */ /* 0x000fea0003800200 */
.L_x_8673:
[----:B------:R-:W0:Y:S01]  /*0cc0*/  F2I.S64.TRUNC R4, R4 ;  /* 0x0000000400047311 */ /* 0x000e22000020d900 */
[----:B------:R-:W-:Y:S05]  /*0cd0*/  BRA `(.L_x_8654) ;  /* 0x00000000009c7947 */ /* 0x000fea0003800000 */
.L_x_8666:
[----:B------:R-:W-:-:S09]  /*0ce0*/  UISETP.NE.AND UP0, UPT, UR4, 0x1c, UPT ;  /* 0x0000001c0400788c */ /* 0x000fd2000bf05270 */
[----:B------:R-:W-:Y:S05]  /*0cf0*/  BRA.U !UP0, `(.L_x_8677) ;  /* 0x00000001088c7547 */ /* 0x000fea000b800000 */
[----:B------:R-:W-:-:S09]  /*0d00*/  UISETP.NE.AND UP0, UPT, UR4, 0x1d, UPT ;  /* 0x0000001d0400788c */ /* 0x000fd2000bf05270 */
[----:B------:R-:W-:Y:S05]  /*0d10*/  BRA.U !UP0, `(.L_x_8678) ;  /* 0x00000001087c7547 */ /* 0x000fea000b800000 */
[----:B------:R-:W-:-:S09]  /*0d20*/  UISETP.NE.AND UP0, UPT, UR4, 0x2c, UPT ;  /* 0x0000002c0400788c */ /* 0x000fd2000bf05270 */
[----:B------:R-:W-:Y:S05]  /*0d30*/  BRA.U !UP0, `(.L_x_8679) ;  /* 0x0000000108487547 */ /* 0x000fea000b800000 */
.L_x_8653:
        /* <DEDUP_REMOVED lines=16> */
.L_x_8680:
[----:B------:R-:W-:Y:S01]  /*0e40*/  CS2R R4, SRZ ;  /* 0x0000000000047805 */ /* 0x000fe2000001ff00 */
[----:B------:R-:W-:Y:S06]  /*0e50*/  BRA `(.L_x_8654) ;  /* 0x00000000003c7947 */ /* 0x000fec0003800000 */
.L_x_8679:
        /* <DEDUP_REMOVED lines=8> */
.L_x_8682:
[----:B------:R-:W-:Y:S05]  /*0ee0*/  BSYNC.RECONVERGENT B0 ;  /* 0x0000000000007941 */ /* 0x000fea0003800200 */
.L_x_8681:
[----:B------:R-:W0:Y:S01]  /*0ef0*/  F2I.S64.TRUNC R4, R4 ;  /* 0x0000000400047311 */ /* 0x000e22000020d900 */
[----:B------:R-:W-:Y:S05]  /*0f00*/  BRA `(.L_x_8654) ;  /* 0x0000000000107947 */ /* 0x000fea0003800000 */
.L_x_8678:
[----:B------:R0:W5:Y:S01]  /*0f10*/  LDG.E.64 R4, desc[UR36][R6.64] ;  /* 0x0000002406047981 */ /* 0x000162000c1e1b00 */
[----:B------:R-:W-:Y:S05]  /*0f20*/  BRA `(.L_x_8654) ;  /* 0x0000000000087947 */ /* 0x000fea0003800000 */
.L_x_8677:
[----:B------:R0:W5:Y:S01]  /*0f30*/  LDG.E R4, desc[UR36][R6.64] ;  /* 0x0000002406047981 */ /* 0x000162000c1e1900 */
[----:B------:R-:W-:-:S07]  /*0f40*/  IMAD.MOV.U32 R5, RZ, RZ, RZ ;  /* 0x000000ffff057224 */ /* 0x000fce00078e00ff */
.L_x_8654:
[----:B012345:R-:W-:Y:S01]  /*0f50*/  ISETP.NE.U32.AND P0, PT, R4, RZ, PT ;  /* 0x000000ff0400720c */ /* 0x03ffe20003f05070 */
[----:B------:R-:W-:-:S03]  /*0f60*/  VIADD R18, R2, 0x80 ;  /* 0x0000008002127836 */ /* 0x000fc60000000000 */
[----:B------:R-:W-:-:S04]  /*0f70*/  ISETP.NE.AND.EX P0, PT, R5, RZ, PT, P0 ;  /* 0x000000ff0500720c */ /* 0x000fc80003f05300 */
[----:B------:R-:W-:-:S09]  /*0f80*/  P2R R16, PR, RZ, 0x1 ;  /* 0x00000001ff107803 */ /* 0x000fd20000000000 */
.L_x_8648:
[----:B------:R-:W-:Y:S05]  /*0f90*/  BSYNC.RECONVERGENT B6 ;  /* 0x0000000000067941 */ /* 0x000fea0003800200 */
.L_x_8647:
        /* <DEDUP_REMOVED lines=25> */
.L_x_8688:
[----:B------:R0:W5:Y:S01]  /*1130*/  LDG.E.U8 R4, desc[UR36][R6.64] ;  /* 0x0000002406047981 */ /* 0x000162000c1e1100 */
[----:B------:R-:W-:Y:S01]  /*1140*/  IMAD.MOV.U32 R5, RZ, RZ, RZ ;  /* 0x000000ffff057224 */ /* 0x000fe200078e00ff */
[----:B------:R-:W-:Y:S06]  /*1150*/  BRA `(.L_x_8690) ;  /* 0x0000000c00447947 */ /* 0x000fec0003800000 */
.L_x_8687:
        /* <DEDUP_REMOVED lines=8> */
.L_x_8692:
[----:B------:R-:W2:Y:S02]  /*11e0*/  LDG.E R4, desc[UR36][R6.64] ;  /* 0x0000002406047981 */ /* 0x000ea4000c1e1900 */
[----:B--2---:R-:W-:Y:S01]  /*11f0*/  SHF.R.S32.HI R5, RZ, 0x1f, R4 ;  /* 0x0000001fff057819 */ /* 0x004fe20000011404 */
[----:B------:R-:W-:Y:S06]  /*1200*/  BRA `(.L_x_8690) ;  /* 0x0000000c00187947 */ /* 0x000fec0003800000 */
.L_x_8691:
[----:B------:R-:W2:Y:S02]  /*1210*/  LDG.E.S16 R4, desc[UR36][R6.64] ;  /* 0x0000002406047981 */ /* 0x000ea4000c1e1700 */
[----:B--2---:R-:W-:Y:S01]  /*1220*/  SHF.R.S32.HI R5, RZ, 0x1f, R4 ;  /* 0x0000001fff057819 */ /* 0x004fe20000011404 */
[----:B------:R-:W-:Y:S06]  /*1230*/  BRA `(.L_x_8690) ;  /* 0x0000000c000c7947 */ /* 0x000fec0003800000 */
.L_x_8686:
        /* <DEDUP_REMOVED lines=9> */
.L_x_8694:
[----:B------:R-:W2:Y:S02]  /*12d0*/  LDG.E.U16 R6, desc[UR36][R6.64] ;  /* 0x0000002406067981 */ /* 0x000ea4000c1e1500 */
[----:B--2---:R-:W-:-:S06]  /*12e0*/  HADD2.F32 R4, -RZ, R6.H0_H0 ;  /* 0x20000006ff047230 */ /* 0x004fcc0000004100 */
[----:B------:R-:W0:Y:S01]  /*12f0*/  F2I.S64.TRUNC R4, R4 ;  /* 0x0000000400047311 */ /* 0x000e22000020d900 */
[----:B------:R-:W-:Y:S05]  /*1300*/  BRA `(.L_x_8690) ;  /* 0x0000000800d87947 */ /* 0x000fea0003800000 */
.L_x_8693:
        /* <DEDUP_REMOVED lines=9> */
.L_x_8696:
[----:B------:R-:W2:Y:S02]  /*13a0*/  LDG.E.U16 R6, desc[UR36][R6.64] ;  /* 0x0000002406067981 */ /* 0x000ea4000c1e1500 */
[----:B--2---:R-:W-:-:S06]  /*13b0*/  HADD2.F32 R4, -RZ, R6.H0_H0 ;  /* 0x20000006ff047230 */ /* 0x004fcc0000004100 */
[----:B------:R-:W0:Y:S01]  /*13c0*/  F2I.S64.TRUNC R4, R4 ;  /* 0x0000000400047311 */ /* 0x000e22000020d900 */
[----:B------:R-:W-:Y:S05]  /*13d0*/  BRA `(.L_x_8690) ;  /* 0x0000000800a47947 */ /* 0x000fea0003800000 */
.L_x_8695:
[----:B------:R-:W2:Y:S02]  /*13e0*/  LDG.E.64 R4, desc[UR36][R6.64] ;  /* 0x0000002406047981 */ /* 0x000ea4000c1e1b00 */
[----:B--2---:R-:W0:Y:S01]  /*13f0*/  F2I.S64.F64.TRUNC R4, R4 ;  /* 0x0000000400047311 */ /* 0x004e22000030d900 */
[----:B------:R-:W-:Y:S05]  /*1400*/  BRA `(.L_x_8690) ;  /* 0x0000000800987947 */ /* 0x000fea0003800000 */
.L_x_8685:
        /* <DEDUP_REMOVED lines=13> */
.L_x_8699:
[----:B------:R-:W2:Y:S02]  /*14e0*/  LDG.E.64 R4, desc[UR36][R6.64] ;  /* 0x0000002406047981 */ /* 0x000ea4000c1e1b00 */
[----:B--2---:R-:W0:Y:S01]  /*14f0*/  F2I.S64.F64.TRUNC R4, R4 ;  /* 0x0000000400047311 */ /* 0x004e22000030d900 */
[----:B------:R-:W-:Y:S05]  /*1500*/  BRA `(.L_x_8690) ;  /* 0x0000000800587947 */ /* 0x000fea0003800000 */
.L_x_8698:
        /* <DEDUP_REMOVED lines=26> */
.L_x_8701:
        /* <DEDUP_REMOVED lines=12> */
[----:B------:R2:W3:Y:S01]  /*1770*/  F2I.S64.TRUNC R4, R0 ;  /* 0x0000000000047311 */ /* 0x0004e2000020d900 */
[----:B------:R-:W-:Y:S05]  /*1780*/  BRA `(.L_x_8690) ;  /* 0x0000000400b87947 */ /* 0x000fea0003800000 */
.L_x_8700:
[----:B------:R-:W2:Y:S02]  /*1790*/  LDG.E.U16 R4, desc[UR36][R6.64] ;  /* 0x0000002406047981 */ /* 0x000ea4000c1e1500 */
[----:B--2---:R-:W-:-:S06]  /*17a0*/  IMAD.U32 R4, R4, 0x10000, RZ ;  /* 0x0001000004047824 */ /* 0x004fcc00078e00ff */
[----:B------:R-:W4:Y:S01]  /*17b0*/  F2I.S64.TRUNC R4, R4 ;  /* 0x0000000400047311 */ /* 0x000f22000020d900 */
[----:B------:R-:W-:Y:S05]  /*17c0*/  BRA `(.L_x_8690) ;  /* 0x0000000400a87947 */ /* 0x000fea0003800000 */
.L_x_8697:
        /* <DEDUP_REMOVED lines=11> */
.L_x_8704:
        /* <DEDUP_REMOVED lines=21> */
.L_x_8708:
[----:B------:R-:W-:Y:S05]  /*19d0*/  BSYNC.RECONVERGENT B1 ;  /* 0x0000000000017941 */ /* 0x000fea0003800200 */
.L_x_8707:
[----:B------:R-:W-:Y:S01]  /*19e0*/  IMAD.SHL.U32 R0, R0, 0x100000, RZ ;  /* 0x0010000000007824 */ /* 0x000fe200078e00ff */
[----:B------:R-:W-:-:S04]  /*19f0*/  LEA R3, R3, 0x3b800000, 0x17 ;  /* 0x3b80000003037811 */ /* 0x000fc800078eb8ff */
[----:B------:R-:W-:-:S07]  /*1a00*/  LOP3.LUT R4, R3, R0, R7, 0xfe, !PT ;  /* 0x0000000003047212 */ /* 0x000fce00078efe07 */
.L_x_8706:
[----:B------:R-:W-:Y:S05]  /*1a10*/  BSYNC.RECONVERGENT B0 ;  /* 0x0000000000007941 */ /* 0x000fea0003800200 */
.L_x_8705:
[----:B------:R-:W0:Y:S01]  /*1a20*/  F2I.S64.TRUNC R4, R4 ;  /* 0x0000000400047311 */ /* 0x000e22000020d900 */
[----:B------:R-:W-:Y:S05]  /*1a30*/  BRA `(.L_x_8690) ;  /* 0x00000004000c7947 */ /* 0x000fea0003800000 */
.L_x_8703:
        /* <DEDUP_REMOVED lines=21> */
.L_x_8712:
[----:B------:R-:W-:Y:S05]  /*1b90*/  BSYNC.RECONVERGENT B1 ;  /* 0x0000000000017941 */ /* 0x000fea0003800200 */
.L_x_8711:
[----:B------:R-:W-:Y:S01]  /*1ba0*/  IMAD.SHL.U32 R0, R0, 0x200000, RZ ;  /* 0x0020000000007824 */ /* 0x000fe200078e00ff */
[----:B------:R-:W-:-:S04]  /*1bb0*/  LEA R3, R3, 0x37800000, 0x17 ;  /* 0x3780000003037811 */ /* 0x000fc800078eb8ff */
[----:B------:R-:W-:-:S07]  /*1bc0*/  LOP3.LUT R4, R3, R0, R7, 0xfe, !PT ;  /* 0x0000000003047212 */ /* 0x000fce00078efe07 */
.L_x_8710:
[----:B------:R-:W-:Y:S05]  /*1bd0*/  BSYNC.RECONVERGENT B0 ;  /* 0x0000000000007941 */ /* 0x000fea0003800200 */
.L_x_8709:
[----:B------:R-:W0:Y:S01]  /*1be0*/  F2I.S64.TRUNC R4, R4 ;  /* 0x0000000400047311 */ /* 0x000e22000020d900 */
[----:B------:R-:W-:Y:S05]  /*1bf0*/  BRA `(.L_x_8690) ;  /* 0x00000000009c7947 */ /* 0x000fea0003800000 */
.L_x_8702:
        /* <DEDUP_REMOVED lines=14> */
.L_x_8716:
[----:B------:R-:W-:Y:S05]  /*1ce0*/  BSYNC.RECONVERGENT B0 ;  /* 0x0000000000007941 */ /* 0x000fea0003800200 */
.L_x_8715:
[----:B------:R-:W0:Y:S01]  /*1cf0*/  F2I.S64.TRUNC R4, R4 ;  /* 0x0000000400047311 */ /* 0x000e22000020d900 */
[----:B------:R-:W-:Y:S05]  /*1d00*/  BRA `(.L_x_8690) ;  /* 0x0000000000587947 */ /* 0x000fea0003800000 */
.L_x_8689:
        /* <DEDUP_REMOVED lines=16> */
.L_x_8717:
[----:B------:R-:W-:Y:S01]  /*1e10*/  CS2R R4, SRZ ;  /* 0x0000000000047805 */ /* 0x000fe2000001ff00 */
[----:B------:R-:W-:Y:S06]  /*1e20*/  BRA `(.L_x_8690) ;  /* 0x0000000000107947 */ /* 0x000fec0003800000 */
.L_x_8714:
[----:B------:R0:W5:Y:S01]  /*1e30*/  LDG.E.64 R4, desc[UR36][R6.64] ;  /* 0x0000002406047981 */ /* 0x000162000c1e1b00 */
[----:B------:R-:W-:Y:S05]  /*1e40*/  BRA `(.L_x_8690) ;  /* 0x0000000000087947 */ /* 0x000fea0003800000 */
.L_x_8713:
[----:B------:R0:W5:Y:S01]  /*1e50*/  LDG.E R4, desc[UR36][R6.64] ;  /* 0x0000002406047981 */ /* 0x000162000c1e1900 */
[----:B------:R-:W-:-:S07]  /*1e60*/  IMAD.MOV.U32 R5, RZ, RZ, RZ ;  /* 0x000000ffff057224 */ /* 0x000fce00078e00ff */
.L_x_8690:
[----:B01-345:R-:W-:Y:S01]  /*1e70*/  ISETP.NE.U32.AND P0, PT, R4, RZ, PT ;  /* 0x000000ff0400720c */ /* 0x03bfe20003f05070 */
[----:B------:R-:W-:-:S03]  /*1e80*/  VIADD R18, R18, 0x80 ;  /* 0x0000008012127836 */ /* 0x000fc60000000000 */
[----:B------:R-:W-:-:S04]  /*1e90*/  ISETP.NE.AND.EX P0, PT, R5, RZ, PT, P0 ;  /* 0x000000ff0500720c */ /* 0x000fc80003f05300 */
[----:B------:R-:W-:-:S09]  /*1ea0*/  P2R R17, PR, RZ, 0x1 ;  /* 0x00000001ff117803 */ /* 0x000fd20000000000 */
.L_x_8684:
[----:B------:R-:W-:Y:S05]  /*1eb0*/  BSYNC.RECONVERGENT B6 ;  /* 0x0000000000067941 */ /* 0x000fea0003800200 */
.L_x_8683:
[----:B------:R-:W-:Y:S01]  /*1ec0*/  ISETP.GE.AND P0, PT, R18, R19, PT ;  /* 0x000000131200720c */ /* 0x000fe20003f06270 */
[----:B------:R-:W-:Y:S01]  /*1ed0*/  BSSY.RECONVERGENT B6, `(.L_x_8718) ;  /* 0x00000f0000067945 */ /* 0x000fe20003800200 */
[----:B------:R-:W-:-:S04]  /*1ee0*/  PLOP3.LUT P1, PT, PT, PT, PT, 0x8, 0x80 ;  /* 0x000000000080781c */ /* 0x000fc80003f2e170 */
[----:B------:R-:W-:-:S07]  /*1ef0*/  P2R R22, PR, RZ, 0x2 ;  /* 0x00000002ff167803 */ /* 0x000fce0000000000 */
[----:B------:R-:W-:Y:S05]  /*1f00*/  @P0 BRA `(.L_x_8719) ;  /* 0x0000000c00b00947 */ /* 0x000fea0003800000 */
[----:B------:R-:W0:Y:S01]  /*1f10*/  LDC.64 R6, c[0x0][0x3a0] ;  /* 0x0000e800ff067b82 */ /* 0x000e220000000a00 */
[----:B------:R-:W1:Y:S01]  /*1f20*/  LDCU UR5, c[0x0][0x3b0] ;  /* 0x00007600ff0577ac */ /* 0x000e620008000800 */
[----:B--2---:R-:W-:Y:S01]  /*1f30*/  IMAD R0, R23, 0x200, R18 ;  /* 0x0000020017007824 */ /* 0x004fe200078e0212 */
        /* <DEDUP_REMOVED lines=17> */
.L_x_8723:
[----:B------:R0:W5:Y:S01]  /*2050*/  LDG.E.U8 R4, desc[UR36][R6.64] ;  /* 0x0000002406047981 */ /* 0x000162000c1e1100 */
[----:B------:R-:W-:Y:S01]  /*2060*/  IMAD.MOV.U32 R5, RZ, RZ, RZ ;  /* 0x000000ffff057224 */ /* 0x000fe200078e00ff */
[----:B------:R-:W-:Y:S06]  /*2070*/  BRA `(.L_x_8725) ;  /* 0x0000000c00447947 */ /* 0x000fec0003800000 */
.L_x_8722:
        /* <DEDUP_REMOVED lines=8> */
.L_x_8727:
[----:B------:R-:W2:Y:S02]  /*2100*/  LDG.E R4, desc[UR36][R6.64] ;  /* 0x0000002406047981 */ /* 0x000ea4000c1e1900 */
[----:B--2---:R-:W-:Y:S01]  /*2110*/  SHF.R.S32.HI R5, RZ, 0x1f, R4 ;  /* 0x0000001fff057819 */ /* 0x004fe20000011404 */
[----:B------:R-:W-:Y:S06]  /*2120*/  BRA `(.L_x_8725) ;  /* 0x0000000c00187947 */ /* 0x000fec0003800000 */
.L_x_8726:
[----:B------:R-:W2:Y:S02]  /*2130*/  LDG.E.S16 R4, desc[UR36][R6.64] ;  /* 0x0000002406047981 */ /* 0x000ea4000c1e1700 */
[----:B--2---:R-:W-:Y:S01]  /*2140*/  SHF.R.S32.HI R5, RZ, 0x1f, R4 ;  /* 0x0000001fff057819 */ /* 0x004fe20000011404 */
[----:B------:R-:W-:Y:S06]  /*2150*/  BRA `(.L_x_8725) ;  /* 0x0000000c000c7947 */ /* 0x000fec0003800000 */
.L_x_8721:
        /* <DEDUP_REMOVED lines=9> */
.L_x_8729:
[----:B------:R-:W2:Y:S02]  /*21f0*/  LDG.E.U16 R6, desc[UR36][R6.64] ;  /* 0x0000002406067981 */ /* 0x000ea4000c1e1500 */
[----:B--2---:R-:W-:-:S06]  /*2200*/  HADD2.F32 R4, -RZ, R6.H0_H0 ;  /* 0x20000006ff047230 */ /* 0x004fcc0000004100 */
[----:B------:R-:W0:Y:S01]  /*2210*/  F2I.S64.TRUNC R4, R4 ;  /* 0x0000000400047311 */ /* 0x000e22000020d900 */
[----:B------:R-:W-:Y:S05]  /*2220*/  BRA `(.L_x_8725) ;  /* 0x0000000800d87947 */ /* 0x000fea0003800000 */
.L_x_8728:
        /* <DEDUP_REMOVED lines=9> */
.L_x_8731:
[----:B------:R-:W2:Y:S02]  /*22c0*/  LDG.E.U16 R6, desc[UR36][R6.64] ;  /* 0x0000002406067981 */ /* 0x000ea4000c1e1500 */
[----:B--2---:R-:W-:-:S06]  /*22d0*/  HADD2.F32 R4, -RZ, R6.H0_H0 ;  /* 0x20000006ff047230 */ /* 0x004fcc0000004100 */
[----:B------:R-:W0:Y:S01]  /*22e0*/  F2I.S64.TRUNC R4, R4 ;  /* 0x0000000400047311 */ /* 0x000e22000020d900 */
[----:B------:R-:W-:Y:S05]  /*22f0*/  BRA `(.L_x_8725) ;  /* 0x0000000800a47947 */ /* 0x000fea0003800000 */
.L_x_8730:
[----:B------:R-:W2:Y:S02]  /*2300*/  LDG.E.64 R4, desc[UR36][R6.64] ;  /* 0x0000002406047981 */ /* 0x000ea4000c1e1b00 */
[----:B--2---:R-:W0:Y:S01]  /*2310*/  F2I.S64.F64.TRUNC R4, R4 ;  /* 0x0000000400047311 */ /* 0x004e22000030d900 */
[----:B------:R-:W-:Y:S05]  /*2320*/  BRA `(.L_x_8725) ;  /* 0x0000000800987947 */ /* 0x000fea0003800000 */
.L_x_8720:
        /* <DEDUP_REMOVED lines=13> */
.L_x_8734:
[----:B------:R-:W2:Y:S02]  /*2400*/  LDG.E.64 R4, desc[UR36][R6.64] ;  /* 0x0000002406047981 */ /* 0x000ea4000c1e1b00 */
[----:B--2---:R-:W0:Y:S01]  /*2410*/  F2I.S64.F64.TRUNC R4, R4 ;  /* 0x0000000400047311 */ /* 0x004e22000030d900 */
[----:B------:R-:W-:Y:S05]  /*2420*/  BRA `(.L_x_8725) ;  /* 0x0000000800587947 */ /* 0x000fea0003800000 */
.L_x_8733:
        /* <DEDUP_REMOVED lines=26> */
.L_x_8736:
        /* <DEDUP_REMOVED lines=12> */
[----:B------:R0:W1:Y:S01]  /*2690*/  F2I.S64.TRUNC R4, R0 ;  /* 0x0000000000047311 */ /* 0x000062000020d900 */
[----:B------:R-:W-:Y:S05]  /*26a0*/  BRA `(.L_x_8725) ;  /* 0x0000000400b87947 */ /* 0x000fea0003800000 */
.L_x_8735:
[----:B------:R-:W2:Y:S02]  /*26b0*/  LDG.E.U16 R4, desc[UR36][R6.64] ;  /* 0x0000002406047981 */ /* 0x000ea4000c1e1500 */
[----:B--2---:R-:W-:-:S06]  /*26c0*/  IMAD.U32 R4, R4, 0x10000, RZ ;  /* 0x0001000004047824 */ /* 0x004fcc00078e00ff */
[----:B------:R-:W0:Y:S01]  /*26d0*/  F2I.S64.TRUNC R4, R4 ;  /* 0x0000000400047311 */ /* 0x000e22000020d900 */
[----:B------:R-:W-:Y:S05]  /*26e0*/  BRA `(.L_x_8725) ;  /* 0x0000000400a87947 */ /* 0x000fea0003800000 */
.L_x_8732:
        /* <DEDUP_REMOVED lines=11> */
.L_x_8739:
        /* <DEDUP_REMOVED lines=21> */
.L_x_8743:
[----:B------:R-:W-:Y:S05]  /*28f0*/  BSYNC.RECONVERGENT B1 ;  /* 0x0000000000017941 */ /* 0x000fea0003800200 */
.L_x_8742:
[----:B------:R-:W-:Y:S01]  /*2900*/  IMAD.SHL.U32 R0, R0, 0x100000, RZ ;  /* 0x0010000000007824 */ /* 0x000fe200078e00ff */
[----:B------:R-:W-:-:S04]  /*2910*/  LEA R3, R3, 0x3b800000, 0x17 ;  /* 0x3b80000003037811 */ /* 0x000fc800078eb8ff */
[----:B------:R-:W-:-:S07]  /*2920*/  LOP3.LUT R4, R3, R0, R7, 0xfe, !PT ;  /* 0x0000000003047212 */ /* 0x000fce00078efe07 */
.L_x_8741:
[----:B------:R-:W-:Y:S05]  /*2930*/  BSYNC.RECONVERGENT B0 ;  /* 0x0000000000007941 */ /* 0x000fea0003800200 */
.L_x_8740:
[----:B------:R-:W1:Y:S01]  /*2940*/  F2I.S64.TRUNC R4, R4 ;  /* 0x0000000400047311 */ /* 0x000e62000020d900 */
[----:B------:R-:W-:Y:S05]  /*2950*/  BRA `(.L_x_8725) ;  /* 0x00000004000c7947 */ /* 0x000fea0003800000 */
.L_x_8738:
        /* <DEDUP_REMOVED lines=21> */
.L_x_8747:
[----:B------:R-:W-:Y:S05]  /*2ab0*/  BSYNC.RECONVERGENT B1 ;  /* 0x0000000000017941 */ /* 0x000fea0003800200 */
.L_x_8746:
[----:B------:R-:W-:Y:S01]  /*2ac0*/  IMAD.SHL.U32 R0, R0, 0x200000, RZ ;  /* 0x0020000000007824 */ /* 0x000fe200078e00ff */
[----:B------:R-:W-:-:S04]  /*2ad0*/  LEA R3, R3, 0x37800000, 0x17 ;  /* 0x3780000003037811 */ /* 0x000fc800078eb8ff */
[----:B------:R-:W-:-:S07]  /*2ae0*/  LOP3.LUT R4, R3, R0, R7, 0xfe, !PT ;  /* 0x0000000003047212 */ /* 0x000fce00078efe07 */
.L_x_8745:
[----:B------:R-:W-:Y:S05]  /*2af0*/  BSYNC.RECONVERGENT B0 ;  /* 0x0000000000007941 */ /* 0x000fea0003800200 */
.L_x_8744:
[----:B------:R-:W2:Y:S01]  /*2b00*/  F2I.S64.TRUNC R4, R4 ;  /* 0x0000000400047311 */ /* 0x000ea2000020d900 */
[----:B------:R-:W-:Y:S05]  /*2b10*/  BRA `(.L_x_8725) ;  /* 0x00000000009c7947 */ /* 0x000fea0003800000 */
.L_x_8737:
        /* <DEDUP_REMOVED lines=14> */
.L_x_8751:
[----:B------:R-:W-:Y:S05]  /*2c00*/  BSYNC.RECONVERGENT B0 ;  /* 0x0000000000007941 */ /* 0x000fea0003800200 */
.L_x_8750:
[----:B------:R-:W4:Y:S01]  /*2c10*/  F2I.S64.TRUNC R4, R4 ;  /* 0x0000000400047311 */ /* 0x000f22000020d900 */
[----:B------:R-:W-:Y:S05]  /*2c20*/  BRA `(.L_x_8725) ;  /* 0x0000000000587947 */ /* 0x000fea0003800000 */
.L_x_8724:
        /* <DEDUP_REMOVED lines=16> */
.L_x_8752:
[----:B------:R-:W-:Y:S01]  /*2d30*/  CS2R R4, SRZ ;  /* 0x0000000000047805 */ /* 0x000fe2000001ff00 */
[----:B------:R-:W-:Y:S06]  /*2d40*/  BRA `(.L_x_8725) ;  /* 0x0000000000107947 */ /* 0x000fec0003800000 */
.L_x_8749:
[----:B------:R0:W5:Y:S01]  /*2d50*/  LDG.E.64 R4, desc[UR36][R6.64] ;  /* 0x0000002406047981 */ /* 0x000162000c1e1b00 */
[----:B------:R-:W-:Y:S05]  /*2d60*/  BRA `(.L_x_8725) ;  /* 0x0000000000087947 */ /* 0x000fea0003800000 */
.L_x_8748:
[----:B------:R3:W5:Y:S01]  /*2d70*/  LDG.E R4, desc[UR36][R6.64] ;  /* 0x0000002406047981 */ /* 0x000762000c1e1900 */
[----:B------:R-:W-:-:S07]  /*2d80*/  IMAD.MOV.U32 R5, RZ, RZ, RZ ;  /* 0x000000ffff057224 */ /* 0x000fce00078e00ff */
.L_x_8725:
[----:B012-45:R-:W-:Y:S01]  /*2d90*/  ISETP.NE.U32.AND P0, PT, R4, RZ, PT ;  /* 0x000000ff0400720c */ /* 0x037fe20003f05070 */
[----:B------:R-:W-:-:S03]  /*2da0*/  VIADD R18, R18, 0x80 ;  /* 0x0000008012127836 */ /* 0x000fc60000000000 */
[----:B------:R-:W-:-:S04]  /*2db0*/  ISETP.NE.AND.EX P0, PT, R5, RZ, PT, P0 ;  /* 0x000000ff0500720c */ /* 0x000fc80003f05300 */
[----:B------:R-:W-:-:S09]  /*2dc0*/  P2R R22, PR, RZ, 0x1 ;  /* 0x00000001ff167803 */ /* 0x000fd20000000000 */
.L_x_8719:
[----:B------:R-:W-:Y:S05]  /*2dd0*/  BSYNC.RECONVERGENT B6 ;  /* 0x0000000000067941 */ /* 0x000fea0003800200 */
.L_x_8718:
[----:B------:R-:W-:Y:S01]  /*2de0*/  ISETP.GE.AND P0, PT, R18, R19, PT ;  /* 0x000000131200720c */ /* 0x000fe20003f06270 */
[----:B------:R-:W-:Y:S01]  /*2df0*/  BSSY.RECONVERGENT B6, `(.L_x_8753) ;  /* 0x00000ed000067945 */ /* 0x000fe20003800200 */
[----:B------:R-:W-:-:S11]  /*2e00*/  PLOP3.LUT P1, PT, PT, PT, PT, 0x8, 0x80 ;  /* 0x000000000080781c */ /* 0x000fd60003f2e170 */
[----:B------:R-:W-:Y:S05]  /*2e10*/  @P0 BRA `(.L_x_8754) ;  /* 0x0000000c00a80947 */ /* 0x000fea0003800000 */
[----:B---3--:R-:W0:Y:S01]  /*2e20*/  LDC.64 R6, c[0x0][0x3a0] ;  /* 0x0000e800ff067b82 */ /* 0x008e220000000a00 */
        /* <DEDUP_REMOVED lines=19> */
.L_x_8758:
[----:B------:R0:W5:Y:S01]  /*2f60*/  LDG.E.U8 R4, desc[UR36][R6.64] ;  /* 0x0000002406047981 */ /* 0x000162000c1e1100 */
[----:B------:R-:W-:Y:S01]  /*2f70*/  IMAD.MOV.U32 R5, RZ, RZ, RZ ;  /* 0x000000ffff057224 */ /* 0x000fe200078e00ff */
[----:B------:R-:W-:Y:S06]  /*2f80*/  BRA `(.L_x_8760) ;  /* 0x0000000c00447947 */ /* 0x000fec0003800000 */
.L_x_8757:
        /* <DEDUP_REMOVED lines=8> */
.L_x_8762:
[----:B------:R-:W2:Y:S02]  /*3010*/  LDG.E R4, desc[UR36][R6.64] ;  /* 0x0000002406047981 */ /* 0x000ea4000c1e1900 */
[----:B--2---:R-:W-:Y:S01]  /*3020*/  SHF.R.S32.HI R5, RZ, 0x1f, R4 ;  /* 0x0000001fff057819 */ /* 0x004fe20000011404 */
[----:B------:R-:W-:Y:S06]  /*3030*/  BRA `(.L_x_8760) ;  /* 0x0000000c00187947 */ /* 0x000fec0003800000 */
.L_x_8761:
[----:B------:R-:W2:Y:S02]  /*3040*/  LDG.E.S16 R4, desc[UR36][R6.64] ;  /* 0x0000002406047981 */ /* 0x000ea4000c1e1700 */
[----:B--2---:R-:W-:Y:S01]  /*3050*/  SHF.R.S32.HI R5, RZ, 0x1f, R4 ;  /* 0x0000001fff057819 */ /* 0x004fe20000011404 */
[----:B------:R-:W-:Y:S06]  /*3060*/  BRA `(.L_x_8760) ;  /* 0x0000000c000c7947 */ /* 0x000fec0003800000 */
.L_x_8756:
        /* <DEDUP_REMOVED lines=9> */
.L_x_8764:
[----:B------:R-:W2:Y:S02]  /*3100*/  LDG.E.U16 R6, desc[UR36][R6.64] ;  /* 0x0000002406067981 */ /* 0x000ea4000c1e1500 */
[----:B--2---:R-:W-:-:S06]  /*3110*/  HADD2.F32 R4, -RZ, R6.H0_H0 ;  /* 0x20000006ff047230 */ /* 0x004fcc0000004100 */
[----:B------:R-:W0:Y:S01]  /*3120*/  F2I.S64.TRUNC R4, R4 ;  /* 0x0000000400047311 */ /* 0x000e22000020d900 */
[----:B------:R-:W-:Y:S05]  /*3130*/  BRA `(.L_x_8760) ;  /* 0x0000000800d87947 */ /* 0x000fea0003800000 */
.L_x_8763:
        /* <DEDUP_REMOVED lines=9> */
.L_x_8766:
[----:B------:R-:W2:Y:S02]  /*31d0*/  LDG.E.U16 R6, desc[UR36][R6.64] ;  /* 0x0000002406067981 */ /* 0x000ea4000c1e1500 */
[----:B--2---:R-:W-:-:S06]  /*31e0*/  HADD2.F32 R4, -RZ, R6.H0_H0 ;  /* 0x20000006ff047230 */ /* 0x004fcc0000004100 */
[----:B------:R-:W0:Y:S01]  /*31f0*/  F2I.S64.TRUNC R4, R4 ;  /* 0x0000000400047311 */ /* 0x000e22000020d900 */
[----:B------:R-:W-:Y:S05]  /*3200*/  BRA `(.L_x_8760) ;  /* 0x0000000800a47947 */ /* 0x000fea0003800000 */
.L_x_8765:
[----:B------:R-:W2:Y:S02]  /*3210*/  LDG.E.64 R4, desc[UR36][R6.64] ;  /* 0x0000002406047981 */ /* 0x000ea4000c1e1b00 */
[----:B--2---:R-:W0:Y:S01]  /*3220*/  F2I.S64.F64.TRUNC R4, R4 ;  /* 0x0000000400047311 */ /* 0x004e22000030d900 */
[----:B------:R-:W-:Y:S05]  /*3230*/  BRA `(.L_x_8760) ;  /* 0x0000000800987947 */ /* 0x000fea0003800000 */
.L_x_8755:
        /* <DEDUP_REMOVED lines=13> */
.L_x_8769:
[----:B------:R-:W2:Y:S02]  /*3310*/  LDG.E.64 R4, desc[UR36][R6.64] ;  /* 0x0000002406047981 */ /* 0x000ea4000c1e1b00 */
[----:B--2---:R-:W0:Y:S01]  /*3320*/  F2I.S64.F64.TRUNC R4, R4 ;  /* 0x0000000400047311 */ /* 0x004e22000030d900 */
[----:B------:R-:W-:Y:S05]  /*3330*/  BRA `(.L_x_8760) ;  /* 0x0000000800587947 */ /* 0x000fea0003800000 */
.L_x_8768:
        /* <DEDUP_REMOVED lines=26> */
.L_x_8771:
        /* <DEDUP_REMOVED lines=14> */
.L_x_8770:
[----:B------:R-:W2:Y:S02]  /*35c0*/  LDG.E.U16 R4, desc[UR36][R6.64] ;  /* 0x0000002406047981 */ /* 0x000ea4000c1e1500 */
[----:B--2---:R-:W-:-:S06]  /*35d0*/  IMAD.U32 R4, R4, 0x10000, RZ ;  /* 0x0001000004047824 */ /* 0x004fcc00078e00ff */
[----:B------:R-:W0:Y:S01]  /*35e0*/  F2I.S64.TRUNC R4, R4 ;  /* 0x0000000400047311 */ /* 0x000e22000020d900 */
[----:B------:R-:W-:Y:S05]  /*35f0*/  BRA `(.L_x_8760) ;  /* 0x0000000400a87947 */ /* 0x000fea0003800000 */
.L_x_8767:
        /* <DEDUP_REMOVED lines=11> */
.L_x_8774:
        /* <DEDUP_REMOVED lines=21> */
.L_x_8778:
[----:B------:R-:W-:Y:S05]  /*3800*/  BSYNC.RECONVERGENT B1 ;  /* 0x0000000000017941 */ /* 0x000fea0003800200 */
.L_x_8777:
[----:B------:R-:W-:Y:S01]  /*3810*/  IMAD.SHL.U32 R0, R0, 0x100000, RZ ;  /* 0x0010000000007824 */ /* 0x000fe200078e00ff */
[----:B------:R-:W-:-:S04]  /*3820*/  LEA R3, R3, 0x3b800000, 0x17 ;  /* 0x3b80000003037811 */ /* 0x000fc800078eb8ff */
[----:B------:R-:W-:-:S07]  /*3830*/  LOP3.LUT R4, R3, R0, R7, 0xfe, !PT ;  /* 0x0000000003047212 */ /* 0x000fce00078efe07 */
.L_x_8776:
[----:B------:R-:W-:Y:S05]  /*3840*/  BSYNC.RECONVERGENT B0 ;  /* 0x0000000000007941 */ /* 0x000fea0003800200 */
.L_x_8775:
[----:B------:R-:W0:Y:S01]  /*3850*/  F2I.S64.TRUNC R4, R4 ;  /* 0x0000000400047311 */ /* 0x000e22000020d900 */
[----:B------:R-:W-:Y:S05]  /*3860*/  BRA `(.L_x_8760) ;  /* 0x00000004000c7947 */ /* 0x000fea0003800000 */
.L_x_8773:
        /* <DEDUP_REMOVED lines=21> */
.L_x_8782:
[----:B------:R-:W-:Y:S05]  /*39c0*/  BSYNC.RECONVERGENT B1 ;  /* 0x0000000000017941 */ /* 0x000fea0003800200 */
.L_x_8781:
[----:B------:R-:W-:Y:S01]  /*39d0*/  IMAD.SHL.U32 R0, R0, 0x200000, RZ ;  /* 0x0020000000007824 */ /* 0x000fe200078e00ff */
[----:B------:R-:W-:-:S04]  /*39e0*/  LEA R3, R3, 0x37800000, 0x17 ;  /* 0x3780000003037811 */ /* 0x000fc800078eb8ff */
[----:B------:R-:W-:-:S07]  /*39f0*/  LOP3.LUT R4, R3, R0, R7, 0xfe, !PT ;  /* 0x0000000003047212 */ /* 0x000fce00078efe07 */
.L_x_8780:
[----:B------:R-:W-:Y:S05]  /*3a00*/  BSYNC.RECONVERGENT B0 ;  /* 0x0000000000007941 */ /* 0x000fea0003800200 */
.L_x_8779:
[----:B------:R-:W2:Y:S01]  /*3a10*/  F2I.S64.TRUNC R4, R4 ;  /* 0x0000000400047311 */ /* 0x000ea2000020d900 */
[----:B------:R-:W-:Y:S05]  /*3a20*/  BRA `(.L_x_8760) ;  /* 0x00000000009c7947 */ /* 0x000fea0003800000 */
.L_x_8772:
        /* <DEDUP_REMOVED lines=14> */
.L_x_8786:
[----:B------:R-:W-:Y:S05]  /*3b10*/  BSYNC.RECONVERGENT B0 ;  /* 0x0000000000007941 */ /* 0x000fea0003800200 */
.L_x_8785:
[----:B------:R-:W4:Y:S01]  /*3b20*/  F2I.S64.TRUNC R4, R4 ;  /* 0x0000000400047311 */ /* 0x000f22000020d900 */
[----:B------:R-:W-:Y:S05]  /*3b30*/  BRA `(.L_x_8760) ;  /* 0x0000000000587947 */ /* 0x000fea0003800000 */
.L_x_8759:
        /* <DEDUP_REMOVED lines=16> */
.L_x_8787:
[----:B------:R-:W-:Y:S01]  /*3c40*/  CS2R R4, SRZ ;  /* 0x0000000000047805 */ /* 0x000fe2000001ff00 */
[----:B------:R-:W-:Y:S06]  /*3c50*/  BRA `(.L_x_8760) ;  /* 0x0000000000107947 */ /* 0x000fec0003800000 */
.L_x_8784:
[----:B------:R0:W5:Y:S01]  /*3c60*/  LDG.E.64 R4, desc[UR36][R6.64] ;  /* 0x0000002406047981 */ /* 0x000162000c1e1b00 */
[----:B------:R-:W-:Y:S05]  /*3c70*/  BRA `(.L_x_8760) ;  /* 0x0000000000087947 */ /* 0x000fea0003800000 */
.L_x_8783:
[----:B------:R3:W5:Y:S01]  /*3c80*/  LDG.E R4, desc[UR36][R6.64] ;  /* 0x0000002406047981 */ /* 0x000762000c1e1900 */
[----:B------:R-:W-:-:S07]  /*3c90*/  IMAD.MOV.U32 R5, RZ, RZ, RZ ;  /* 0x000000ffff057224 */ /* 0x000fce00078e00ff */
.L_x_8760:
[----:B012-45:R-:W-:-:S04]  /*3ca0*/  ISETP.NE.U32.AND P1, PT, R4, RZ, PT ;  /* 0x000000ff0400720c */ /* 0x037fc80003f25070 */
[----:B------:R-:W-:-:S13]  /*3cb0*/  ISETP.NE.AND.EX P1, PT, R5, RZ, PT, P1 ;  /* 0x000000ff0500720c */ /* 0x000fda0003f25310 */
.L_x_8754:
[----:B------:R-:W-:Y:S05]  /*3cc0*/  BSYNC.RECONVERGENT B6 ;  /* 0x0000000000067941 */ /* 0x000fea0003800200 */
.L_x_8753:
[----:B------:R-:W0:Y:S01]  /*3cd0*/  LDCU.64 UR4, c[0x0][0x390] ;  /* 0x00007200ff0477ac */ /* 0x000e220008000a00 */
[----:B------:R-:W-:Y:S01]  /*3ce0*/  ISETP.NE.AND P3, PT, R17, RZ, PT ;  /* 0x000000ff1100720c */ /* 0x000fe20003f65270 */
[----:B------:R-:W-:Y:S01]  /*3cf0*/  BSSY.RECONVERGENT B8, `(.L_x_8788) ;  /* 0x00002a6000087945 */ /* 0x000fe20003800200 */
[----:B------:R-:W-:Y:S01]  /*3d00*/  ISETP.NE.AND P2, PT, R16, RZ, PT ;  /* 0x000000ff1000720c */ /* 0x000fe20003f45270 */
[----:B------:R-:W1:Y:S01]  /*3d10*/  LDC.U8 R17, c[0x0][0x3b4] ;  /* 0x0000ed00ff117b82 */ /* 0x000e620000000000 */
[----:B------:R-:W-:Y:S01]  /*3d20*/  ISETP.NE.AND P4, PT, R22, RZ, PT ;  /* 0x000000ff1600720c */ /* 0x000fe20003f85270 */
[----:B------:R-:W-:Y:S01]  /*3d30*/  BSSY.RELIABLE B7, `(.L_x_8789) ;  /* 0x00001c7000077945 */ /* 0x000fe20003800100 */
[----:B0-----:R-:W-:-:S04]  /*3d40*/  ISETP.NE.U32.AND P0, PT, RZ, UR4, PT ;  /* 0x00000004ff007c0c */ /* 0x001fc8000bf05070 */
[----:B------:R-:W-:Y:S02]  /*3d50*/  ISETP.NE.XOR.EX P2, PT, RZ, UR5, P2, P0 ;  /* 0x00000005ff007c0c */ /* 0x000fe40009745b00 */
[----:B------:R-:W-:Y:S02]  /*3d60*/  ISETP.NE.XOR.EX P3, PT, RZ, UR5, P3, P0 ;  /* 0x00000005ff007c0c */ /* 0x000fe40009f65b00 */
[----:B------:R-:W-:Y:S02]  /*3d70*/  ISETP.NE.XOR.EX P4, PT, RZ, UR5, P4, P0 ;  /* 0x00000005ff007c0c */ /* 0x000fe4000a785b00 */
[----:B------:R-:W-:Y:S02]  /*3d80*/  ISETP.NE.XOR.EX P1, PT, RZ, UR5, P1, P0 ;  /* 0x00000005ff007c0c */ /* 0x000fe40008f25b00 */
[----:B------:R-:W-:Y:S02]  /*3d90*/  ISETP.GE.AND P0, PT, R2, R19, PT ;  /* 0x000000130200720c */ /* 0x000fe40003f06270 */
[----:B------:R-:W-:-:S02]  /*3da0*/  SEL R11, RZ, 0x1, !P2 ;  /* 0x00000001ff0b7807 */ /* 0x000fc40005000000 */
[----:B------:R-:W-:Y:S02]  /*3db0*/  SEL R22, RZ, 0x1, !P3 ;  /* 0x00000001ff167807 */ /* 0x000fe40005800000 */
[----:B------:R-:W-:Y:S02]  /*3dc0*/  SEL R18, RZ, 0x1, !P4 ;  /* 0x00000001ff127807 */ /* 0x000fe40006000000 */
[----:B------:R-:W-:-:S05]  /*3dd0*/  SEL R16, RZ, 0x1, !P1 ;  /* 0x00000001ff107807 */ /* 0x000fca0004800000 */
[----:B------:R-:W-:Y:S05]  /*3de0*/  @P0 BRA `(.L_x_8790) ;  /* 0x0000001800e00947 */ /* 0x000fea0003800000 */
[----:B------:R-:W0:Y:S01]  /*3df0*/  LDCU UR4, c[0x0][0x3b8] ;  /* 0x00007700ff0477ac */ /* 0x000e220008000800 */
[----:B------:R-:W4:Y:S01]  /*3e00*/  LDC.64 R8, c[0x0][0x398] ;  /* 0x0000e600ff087b82 */ /* 0x000f220000000a00 */
[----:B--2---:R-:W-:Y:S01]  /*3e10*/  IMAD R0, R23, 0x200, R2 ;  /* 0x0000020017007824 */ /* 0x004fe200078e0202 */
[----:B-1----:R-:W-:Y:S01]  /*3e20*/  PRMT R4, R17, 0x9910, RZ ;  /* 0x0000991011047816 */ /* 0x002fe200000000ff */
[----:B------:R-:W-:Y:S01]  /*3e30*/  BSSY.RECONVERGENT B6, `(.L_x_8791) ;  /* 0x00000d6000067945 */ /* 0x000fe20003800200 */
[----:B------:R-:W-:Y:S02]  /*3e40*/  VIADD R2, R2, 0x80 ;  /* 0x0000008002027836 */ /* 0x000fe40000000000 */
[----:B0-----:R-:W-:Y:S02]  /*3e50*/  IMAD R3, R0, UR4, RZ ;  /* 0x0000000400037c24 */ /* 0x001fe4000f8e02ff */
[----:B------:R-:W-:-:S05]  /*3e60*/  IMAD.MOV.U32 R0, RZ, RZ, R4 ;  /* 0x000000ffff007224 */ /* 0x000fca00078e0004 */
[----:B------:R-:W-:Y:S02]  /*3e70*/  ISETP.GT.AND P0, PT, R0, 0x9, PT ;  /* 0x000000090000780c */ /* 0x000fe40003f04270 */
[----:B----4-:R-:W-:-:S05]  /*3e80*/  IADD3 R8, P1, PT, R3, R8, RZ ;  /* 0x0000000803087210 */ /* 0x010fca0007f3e0ff */
        /* <DEDUP_REMOVED lines=12> */
.L_x_8795:
[----:B------:R0:W-:Y:S01]  /*3f50*/  STG.E.U8 desc[UR36][R8.64], R11 ;  /* 0x0000000b08007986 */ /* 0x0001e2000c101124 */
[----:B------:R-:W-:Y:S05]  /*3f60*/  BRA `(.L_x_8797) ;  /* 0x0000000c00087947 */ /* 0x000fea0003800000 */
.L_x_8794:
        /* <DEDUP_REMOVED lines=10> */
.L_x_8799:
[----:B------:R0:W-:Y:S01]  /*4010*/  STG.E desc[UR36][R8.64], R11 ;  /* 0x0000000b08007986 */ /* 0x0001e2000c101924 */
[----:B------:R-:W-:Y:S05]  /*4020*/  BRA `(.L_x_8797) ;  /* 0x0000000800d87947 */ /* 0x000fea0003800000 */
.L_x_8798:
[----:B------:R0:W-:Y:S01]  /*4030*/  STG.E.U16 desc[UR36][R8.64], R11 ;  /* 0x0000000b08007986 */ /* 0x0001e2000c101524 */
[----:B------:R-:W-:Y:S05]  /*4040*/  BRA `(.L_x_8797) ;  /* 0x0000000800d07947 */ /* 0x000fea0003800000 */
.L_x_8793:
        /* <DEDUP_REMOVED lines=9> */
.L_x_8801:
[----:B------:R-:W0:Y:S02]  /*40e0*/  I2F.S16 R0, R11 ;  /* 0x0000000b00007306 */ /* 0x000e240000101400 */
[----:B0-----:R-:W-:-:S05]  /*40f0*/  F2FP.F16.F32.PACK_AB R0, RZ, R0 ;  /* 0x00000000ff00723e */ /* 0x001fca00000000ff */
[----:B------:R0:W-:Y:S01]  /*4100*/  STG.E.U16 desc[UR36][R8.64], R0 ;  /* 0x0000000008007986 */ /* 0x0001e2000c101524 */
[----:B------:R-:W-:Y:S05]  /*4110*/  BRA `(.L_x_8797) ;  /* 0x00000008009c7947 */ /* 0x000fea0003800000 */
.L_x_8800:
        /* <DEDUP_REMOVED lines=10> */
.L_x_8803:
[----:B------:R-:W0:Y:S02]  /*41c0*/  I2F.S16 R11, R11 ;  /* 0x0000000b000b7306 */ /* 0x000e240000101400 */
[----:B0-----:R-:W-:-:S04]  /*41d0*/  F2FP.F16.F32.PACK_AB R3, RZ, R11 ;  /* 0x0000000bff03723e */ /* 0x001fc800000000ff */
[----:B------:R-:W-:-:S05]  /*41e0*/  PRMT R3, R3, 0x5410, RZ ;  /* 0x0000541003037816 */ /* 0x000fca00000000ff */
[----:B------:R0:W-:Y:S01]  /*41f0*/  STG.E desc[UR36][R8.64], R3 ;  /* 0x0000000308007986 */ /* 0x0001e2000c101924 */
[----:B------:R-:W-:Y:S05]  /*4200*/  BRA `(.L_x_8797) ;  /* 0x0000000800607947 */ /* 0x000fea0003800000 */
.L_x_8802:
[----:B------:R-:W0:Y:S02]  /*4210*/  I2F.F64.S16 R4, R11 ;  /* 0x0000000b00047312 */ /* 0x000e240000101c00 */
[----:B0-----:R0:W-:Y:S01]  /*4220*/  STG.E.64 desc[UR36][R8.64], R4 ;  /* 0x0000000408007986 */ /* 0x0011e2000c101b24 */
[----:B------:R-:W-:Y:S05]  /*4230*/  BRA `(.L_x_8797) ;  /* 0x0000000800547947 */ /* 0x000fea0003800000 */
.L_x_8792:
        /* <DEDUP_REMOVED lines=10> */
.L_x_8806:
[----:B------:R-:W0:Y:S01]  /*42e0*/  I2F.F64.S16 R4, R11 ;  /* 0x0000000b00047312 */ /* 0x000e220000101c00 */
[----:B---3--:R-:W-:-:S05]  /*42f0*/  CS2R R6, SRZ ;  /* 0x0000000000067805 */ /* 0x008fca000001ff00 */
[----:B0-----:R0:W-:Y:S01]  /*4300*/  STG.E.128 desc[UR36][R8.64], R4 ;  /* 0x0000000408007986 */ /* 0x0011e2000c101d24 */
[----:B------:R-:W-:Y:S05]  /*4310*/  BRA `(.L_x_8797) ;  /* 0x00000008001c7947 */ /* 0x000fea0003800000 */
.L_x_8805:
        /* <DEDUP_REMOVED lines=17> */
.L_x_8810:
[----:B------:R-:W-:Y:S05]  /*4430*/  BSYNC.RECONVERGENT B0 ;  /* 0x0000000000007941 */ /* 0x000fea0003800200 */
.L_x_8809:
[----:B------:R0:W-:Y:S01]  /*4440*/  STG.E.U8 desc[UR36][R8.64], R3 ;  /* 0x0000000308007986 */ /* 0x0001e2000c101124 */
[----:B------:R-:W-:Y:S05]  /*4450*/  BRA `(.L_x_8797) ;  /* 0x0000000400cc7947 */ /* 0x000fea0003800000 */
.L_x_8808:
        /* <DEDUP_REMOVED lines=16> */
.L_x_8807:
[----:B------:R-:W0:Y:S02]  /*4560*/  I2F.S16 R0, R11 ;  /* 0x0000000b00007306 */ /* 0x000e240000101400 */
[----:B0-----:R-:W-:-:S05]  /*4570*/  F2FP.BF16.F32.PACK_AB R0, RZ, R0 ;  /* 0x00000000ff00723e */ /* 0x001fca00000010ff */
[----:B------:R0:W-:Y:S01]  /*4580*/  STG.E.U16 desc[UR36][R8.64], R0 ;  /* 0x0000000008007986 */ /* 0x0001e2000c101524 */
[----:B------:R-:W-:Y:S05]  /*4590*/  BRA `(.L_x_8797) ;  /* 0x00000004007c7947 */ /* 0x000fea0003800000 */
.L_x_8804:
        /* <DEDUP_REMOVED lines=10> */
.L_x_8813:
        /* <DEDUP_REMOVED lines=12> */
.L_x_8816:
[----:B------:R-:W-:-:S04]  /*4700*/  SHF.R.U32.HI R0, RZ, 0x14, R11 ;  /* 0x00000014ff007819 */ /* 0x000fc8000001160b */
[----:B------:R-:W-:-:S04]  /*4710*/  LOP3.LUT R0, R0, 0x1, RZ, 0xc0, !PT ;  /* 0x0000000100007812 */ /* 0x000fc800078ec0ff */
[----:B------:R-:W-:-:S04]  /*4720*/  IADD3 R0, PT, PT, R11, 0x487ffff, R0 ;  /* 0x0487ffff0b007810 */ /* 0x000fc80007ffe000 */
[----:B------:R-:W-:-:S04]  /*4730*/  SHF.R.U32.HI R0, RZ, 0x14, R0 ;  /* 0x00000014ff007819 */ /* 0x000fc80000011600 */
[----:B------:R-:W-:-:S07]  /*4740*/  LOP3.LUT R0, R0, 0xff, RZ, 0xc0, !PT ;  /* 0x000000ff00007812 */ /* 0x000fce00078ec0ff */
.L_x_8817:
[----:B------:R-:W-:-:S07]  /*4750*/  PRMT R4, R0, 0x7610, R4 ;  /* 0x0000761000047816 */ /* 0x000fce0000000004 */
.L_x_8815:
[----:B------:R-:W-:Y:S05]  /*4760*/  BSYNC.RECONVERGENT B0 ;  /* 0x0000000000007941 */ /* 0x000fea0003800200 */
.L_x_8814:
[----:B------:R4:W-:Y:S01]  /*4770*/  STG.E.U8 desc[UR36][R8.64], R4 ;  /* 0x0000000408007986 */ /* 0x0009e2000c101124 */
[----:B------:R-:W-:Y:S05]  /*4780*/  BRA `(.L_x_8797) ;  /* 0x0000000400007947 */ /* 0x000fea0003800000 */
.L_x_8812:
        /* <DEDUP_REMOVED lines=12> */
.L_x_8820:
[----:B------:R-:W-:-:S04]  /*4850*/  SHF.R.U32.HI R0, RZ, 0x15, R11 ;  /* 0x00000015ff007819 */ /* 0x000fc8000001160b */
[----:B------:R-:W-:-:S04]  /*4860*/  LOP3.LUT R0, R0, 0x1, RZ, 0xc0, !PT ;  /* 0x0000000100007812 */ /* 0x000fc800078ec0ff */
[----:B------:R-:W-:-:S04]  /*4870*/  IADD3 R0, PT, PT, R11, 0x88fffff, R0 ;  /* 0x088fffff0b007810 */ /* 0x000fc80007ffe000 */
[----:B------:R-:W-:-:S04]  /*4880*/  SHF.R.U32.HI R0, RZ, 0x15, R0 ;  /* 0x00000015ff007819 */ /* 0x000fc80000011600 */
[----:B------:R-:W-:-:S07]  /*4890*/  LOP3.LUT R0, R0, 0xff, RZ, 0xc0, !PT ;  /* 0x000000ff00007812 */ /* 0x000fce00078ec0ff */
.L_x_8821:
[----:B------:R-:W-:-:S07]  /*48a0*/  PRMT R4, R0, 0x7610, R4 ;  /* 0x0000761000047816 */ /* 0x000fce0000000004 */
.L_x_8819:
[----:B------:R-:W-:Y:S05]  /*48b0*/  BSYNC.RECONVERGENT B0 ;  /* 0x0000000000007941 */ /* 0x000fea0003800200 */
.L_x_8818:
[----:B------:R0:W-:Y:S01]  /*48c0*/  STG.E.U8 desc[UR36][R8.64], R4 ;  /* 0x0000000408007986 */ /* 0x0001e2000c101124 */
[----:B------:R-:W-:Y:S05]  /*48d0*/  BRA `(.L_x_8797) ;  /* 0x0000000000ac7947 */ /* 0x000fea0003800000 */
.L_x_8811:
[----:B------:R-:W-:-:S13]  /*48e0*/  ISETP.NE.AND P0, PT, R0, 0x1c, PT ;  /* 0x0000001c0000780c */ /* 0x000fda0003f05270 */
[----:B------:R-:W-:Y:S05]  /*48f0*/  @!P0 BRA `(.L_x_8822) ;  /* 0x0000000000a08947 */ /* 0x000fea0003800000 */
[----:B------:R-:W-:-:S13]  /*4900*/  ISETP.NE.AND P0, PT, R0, 0x1d, PT ;  /* 0x0000001d0000780c */ /* 0x000fda0003f05270 */
[----:B------:R-:W-:Y:S05]  /*4910*/  @!P0 BRA `(.L_x_8823) ;  /* 0x0000000000888947 */ /* 0x000fea0003800000 */
[----:B------:R-:W-:-:S13]  /*4920*/  ISETP.NE.AND P0, PT, R0, 0x2c, PT ;  /* 0x0000002c0000780c */ /* 0x000fda0003f05270 */
[----:B------:R-:W-:Y:S05]  /*4930*/  @!P0 BRA `(.L_x_8824) ;  /* 0x0000000000448947 */ /* 0x000fea0003800000 */
.L_x_8796:
        /* <DEDUP_REMOVED lines=15> */
[----:B-1----:R-:W-:Y:S05]  /*4a30*/  CALL.ABS.NOINC R14 ;  /* 0x000000000e007343 */ /* 0x002fea0003c00000 */
.L_x_8825:
[----:B------:R-:W-:Y:S05]  /*4a40*/  BRA `(.L_x_8797) ;  /* 0x0000000000507947 */ /* 0x000fea0003800000 */
.L_x_8824:
        /* <DEDUP_REMOVED lines=15> */
.L_x_8823:
[----:B------:R-:W-:Y:S02]  /*4b40*/  IMAD.MOV.U32 R4, RZ, RZ, R11 ;  /* 0x000000ffff047224 */ /* 0x000fe400078e000b */
[----:B------:R-:W-:-:S05]  /*4b50*/  IMAD.MOV.U32 R5, RZ, RZ, RZ ;  /* 0x000000ffff057224 */ /* 0x000fca00078e00ff */
[----:B------:R2:W-:Y:S01]  /*4b60*/  STG.E.64 desc[UR36][R8.64], R4 ;  /* 0x0000000408007986 */ /* 0x0005e2000c101b24 */
[----:B------:R-:W-:Y:S05]  /*4b70*/  BRA `(.L_x_8797) ;  /* 0x0000000000047947 */ /* 0x000fea0003800000 */
.L_x_8822:
[----:B------:R0:W-:Y:S02]  /*4b80*/  STG.E desc[UR36][R8.64], R11 ;  /* 0x0000000b08007986 */ /* 0x0001e4000c101924 */
.L_x_8797:
[----:B------:R-:W-:Y:S05]  /*4b90*/  BSYNC.RECONVERGENT B6 ;  /* 0x0000000000067941 */ /* 0x000fea0003800200 */
.L_x_8791:
[----:B------:R-:W-:-:S13]  /*4ba0*/  ISETP.GE.AND P0, PT, R2, R19, PT ;  /* 0x000000130200720c */ /* 0x000fda0003f06270 */
[----:B------:R-:W-:Y:S05]  /*4bb0*/  @P0 BREAK.RELIABLE B7 ;  /* 0x0000000000070942 */ /* 0x000fea0003800100 */
[----:B------:R-:W-:Y:S05]  /*4bc0*/  @P0 BRA `(.L_x_8826) ;  /* 0x0000001800e00947 */ /* 0x000fea0003800000 */
[----:B------:R-:W5:Y:S01]  /*4bd0*/  LDCU UR4, c[0x0][0x3b8] ;  /* 0x00007700ff0477ac */ /* 0x000f620008000800 */
[----:B012-4-:R-:W0:Y:S01]  /*4be0*/  LDC.64 R8, c[0x0][0x398] ;  /* 0x0000e600ff087b82 */ /* 0x017e220000000a00 */
        /* <DEDUP_REMOVED lines=19> */
.L_x_8831:
[----:B------:R0:W-:Y:S01]  /*4d20*/  STG.E.U8 desc[UR36][R8.64], R22 ;  /* 0x0000001608007986 */ /* 0x0001e2000c101124 */
[----:B------:R-:W-:Y:S05]  /*4d30*/  BRA `(.L_x_8833) ;  /* 0x0000000c00047947 */ /* 0x000fea0003800000 */
.L_x_8830:
        /* <DEDUP_REMOVED lines=10> */
.L_x_8835:
[----:B------:R4:W-:Y:S01]  /*4de0*/  STG.E desc[UR36][R8.64], R22 ;  /* 0x0000001608007986 */ /* 0x0009e2000c101924 */
[----:B------:R-:W-:Y:S05]  /*4df0*/  BRA `(.L_x_8833) ;  /* 0x0000000800d47947 */ /* 0x000fea0003800000 */
.L_x_8834:
[----:B------:R2:W-:Y:S01]  /*4e00*/  STG.E.U16 desc[UR36][R8.64], R22 ;  /* 0x0000001608007986 */ /* 0x0005e2000c101524 */
[----:B------:R-:W-:Y:S05]  /*4e10*/  BRA `(.L_x_8833) ;  /* 0x0000000800cc7947 */ /* 0x000fea0003800000 */
.L_x_8829:
        /* <DEDUP_REMOVED lines=9> */
.L_x_8837:
[----:B------:R-:W0:Y:S02]  /*4eb0*/  I2F.S16 R0, R22 ;  /* 0x0000001600007306 */ /* 0x000e240000101400 */
[----:B0-----:R-:W-:-:S05]  /*4ec0*/  F2FP.F16.F32.PACK_AB R0, RZ, R0 ;  /* 0x00000000ff00723e */ /* 0x001fca00000000ff */
[----:B------:R0:W-:Y:S01]  /*4ed0*/  STG.E.U16 desc[UR36][R8.64], R0 ;  /* 0x0000000008007986 */ /* 0x0001e2000c101524 */
[----:B------:R-:W-:Y:S05]  /*4ee0*/  BRA `(.L_x_8833) ;  /* 0x0000000800987947 */ /* 0x000fea0003800000 */
.L_x_8836:
        /* <DEDUP_REMOVED lines=10> */
.L_x_8839:
[----:B------:R-:W0:Y:S02]  /*4f90*/  I2F.S16 R22, R22 ;  /* 0x0000001600167306 */ /* 0x000e240000101400 */
[----:B0-----:R-:W-:-:S04]  /*4fa0*/  F2FP.F16.F32.PACK_AB R3, RZ, R22 ;  /* 0x00000016ff03723e */ /* 0x001fc800000000ff */
[----:B------:R-:W-:-:S05]  /*4fb0*/  PRMT R3, R3, 0x5410, RZ ;  /* 0x0000541003037816 */ /* 0x000fca00000000ff */
[----:B------:R0:W-:Y:S01]  /*4fc0*/  STG.E desc[UR36][R8.64], R3 ;  /* 0x0000000308007986 */ /* 0x0001e2000c101924 */
[----:B------:R-:W-:Y:S05]  /*4fd0*/  BRA `(.L_x_8833) ;  /* 0x00000008005c7947 */ /* 0x000fea0003800000 */
.L_x_8838:
[----:B------:R-:W0:Y:S02]  /*4fe0*/  I2F.F64.S16 R4, R22 ;  /* 0x0000001600047312 */ /* 0x000e240000101c00 */
[----:B0-----:R0:W-:Y:S01]  /*4ff0*/  STG.E.64 desc[UR36][R8.64], R4 ;  /* 0x0000000408007986 */ /* 0x0011e2000c101b24 */
[----:B------:R-:W-:Y:S05]  /*5000*/  BRA `(.L_x_8833) ;  /* 0x0000000800507947 */ /* 0x000fea0003800000 */
.L_x_8828:
        /* <DEDUP_REMOVED lines=12> */
.L_x_8843:
        /* <DEDUP_REMOVED lines=16> */
.L_x_8846:
[----:B------:R-:W-:-:S07]  /*51d0*/  PRMT R4, R0, 0x7610, R4 ;  /* 0x0000761000047816 */ /* 0x000fce0000000004 */
.L_x_8845:
[----:B------:R-:W-:Y:S05]  /*51e0*/  BSYNC.RECONVERGENT B0 ;  /* 0x0000000000007941 */ /* 0x000fea0003800200 */
.L_x_8844:
[----:B------:R0:W-:Y:S01]  /*51f0*/  STG.E.U8 desc[UR36][R8.64], R4 ;  /* 0x0000000408007986 */ /* 0x0001e2000c101124 */
[----:B------:R-:W-:Y:S05]  /*5200*/  BRA `(.L_x_8833) ;  /* 0x0000000400d07947 */ /* 0x000fea0003800000 */
.L_x_8842:
        /* <DEDUP_REMOVED lines=16> */
.L_x_8849:
[----:B------:R-:W-:-:S07]  /*5310*/  PRMT R4, R0, 0x7610, R4 ;  /* 0x0000761000047816 */ /* 0x000fce0000000004 */
.L_x_8848:
[----:B------:R-:W-:Y:S05]  /*5320*/  BSYNC.RECONVERGENT B0 ;  /* 0x0000000000007941 */ /* 0x000fea0003800200 */
.L_x_8847:
[----:B------:R0:W-:Y:S01]  /*5330*/  STG.E.U8 desc[UR36][R8.64], R4 ;  /* 0x0000000408007986 */ /* 0x0001e2000c101124 */
[----:B------:R-:W-:Y:S05]  /*5340*/  BRA `(.L_x_8833) ;  /* 0x0000000400807947 */ /* 0x000fea0003800000 */
.L_x_8841:
        /* <DEDUP_REMOVED lines=21> */
.L_x_8851:
[----:B------:R-:W-:Y:S02]  /*54a0*/  IMAD.MOV.U32 R4, RZ, RZ, R22 ;  /* 0x000000ffff047224 */ /* 0x000fe400078e0016 */
[----:B------:R-:W-:-:S05]  /*54b0*/  IMAD.MOV.U32 R5, RZ, RZ, RZ ;  /* 0x000000ffff057224 */ /* 0x000fca00078e00ff */
[----:B------:R0:W-:Y:S01]  /*54c0*/  STG.E.64 desc[UR36][R8.64], R4 ;  /* 0x0000000408007986 */ /* 0x0001e2000c101b24 */
[----:B------:R-:W-:Y:S05]  /*54d0*/  BRA `(.L_x_8833) ;  /* 0x00000004001c7947 */ /* 0x000fea0003800000 */
.L_x_8850:
[----:B------:R0:W-:Y:S01]  /*54e0*/  STG.E desc[UR36][R8.64], R22 ;  /* 0x0000001608007986 */ /* 0x0001e2000c101924 */
[----:B------:R-:W-:Y:S05]  /*54f0*/  BRA `(.L_x_8833) ;  /* 0x0000000400147947 */ /* 0x000fea0003800000 */
.L_x_8840:
        /* <DEDUP_REMOVED lines=8> */
.L_x_8853:
[----:B------:R-:W0:Y:S01]  /*5580*/  I2F.F64.S16 R4, R22 ;  /* 0x0000001600047312 */ /* 0x000e220000101c00 */
[----:B---3--:R-:W-:-:S05]  /*5590*/  CS2R R6, SRZ ;  /* 0x0000000000067805 */ /* 0x008fca000001ff00 */
[----:B0-----:R0:W-:Y:S01]  /*55a0*/  STG.E.128 desc[UR36][R8.64], R4 ;  /* 0x0000000408007986 */ /* 0x0011e2000c101d24 */
[----:B------:R-:W-:Y:S05]  /*55b0*/  BRA `(.L_x_8833) ;  /* 0x0000000000e47947 */ /* 0x000fea0003800000 */
.L_x_8852:
[----:B------:R-:W-:-:S13]  /*55c0*/  ISETP.NE.AND P0, PT, R0, 0xf, PT ;  /* 0x0000000f0000780c */ /* 0x000fda0003f05270 */
[----:B------:R-:W-:Y:S05]  /*55d0*/  @!P0 BRA `(.L_x_8854) ;  /* 0x0000000000d08947 */ /* 0x000fea0003800000 */
[----:B------:R-:W-:-:S13]  /*55e0*/  ISETP.NE.AND P0, PT, R0, 0x17, PT ;  /* 0x000000170000780c */ /* 0x000fda0003f05270 */
[----:B------:R-:W-:Y:S05]  /*55f0*/  @!P0 BRA `(.L_x_8855) ;  /* 0x0000000000848947 */ /* 0x000fea0003800000 */
[----:B------:R-:W-:-:S13]  /*5600*/  ISETP.NE.AND P0, PT, R0, 0x18, PT ;  /* 0x000000180000780c */ /* 0x000fda0003f05270 */
[----:B------:R-:W-:Y:S05]  /*5610*/  @!P0 BRA `(.L_x_8856) ;  /* 0x0000000000448947 */ /* 0x000fea0003800000 */
.L_x_8832:
        /* <DEDUP_REMOVED lines=16> */
.L_x_8857:
[----:B------:R-:W-:Y:S05]  /*5720*/  BRA `(.L_x_8833) ;  /* 0x0000000000887947 */ /* 0x000fea0003800000 */
.L_x_8856:
        /* <DEDUP_REMOVED lines=11> */
.L_x_8859:
[----:B------:R-:W-:Y:S05]  /*57e0*/  BSYNC.RECONVERGENT B0 ;  /* 0x0000000000007941 */ /* 0x000fea0003800200 */
.L_x_8858:
[----:B------:R0:W-:Y:S01]  /*57f0*/  STG.E.U8 desc[UR36][R8.64], R3 ;  /* 0x0000000308007986 */ /* 0x0001e2000c101124 */
[----:B------:R-:W-:Y:S05]  /*5800*/  BRA `(.L_x_8833) ;  /* 0x0000000000507947 */ /* 0x000fea0003800000 */
.L_x_8855:
        /* <DEDUP_REMOVED lines=12> */
.L_x_8860:
[----:B------:R-:W-:Y:S01]  /*58d0*/  IMAD.MOV.U32 R3, RZ, RZ, 0x7f ;  /* 0x0000007fff037424 */ /* 0x000fe200078e00ff */
[----:B------:R-:W-:-:S04]  /*58e0*/  ISETP.GT.U32.AND P0, PT, R5, 0x7f800000, PT ;  /* 0x7f8000000500780c */ /* 0x000fc80003f04070 */
[----:B------:R-:W-:-:S05]  /*58f0*/  SEL R3, R3, 0x7c, P0 ;  /* 0x0000007c03037807 */ /* 0x000fca0000000000 */
[----:B------:R0:W-:Y:S01]  /*5900*/  STG.E.U8 desc[UR36][R8.64], R3 ;  /* 0x0000000308007986 */ /* 0x0001e2000c101124 */
[----:B------:R-:W-:Y:S05]  /*5910*/  BRA `(.L_x_8833) ;  /* 0x00000000000c7947 */ /* 0x000fea0003800000 */
.L_x_8854:
[----:B------:R-:W0:Y:S02]  /*5920*/  I2F.S16 R0, R22 ;  /* 0x0000001600007306 */ /* 0x000e240000101400 */
[----:B0-----:R-:W-:-:S05]  /*5930*/  F2FP.BF16.F32.PACK_AB R0, RZ, R0 ;  /* 0x00000000ff00723e */ /* 0x001fca00000010ff */
[----:B------:R0:W-:Y:S02]  /*5940*/  STG.E.U16 desc[UR36][R8.64], R0 ;  /* 0x0000000008007986 */ /* 0x0001e4000c101524 */
.L_x_8833:
[----:B------:R-:W-:Y:S05]  /*5950*/  BSYNC.RECONVERGENT B6 ;  /* 0x0000000000067941 */ /* 0x000fea0003800200 */
.L_x_8827:
[----:B------:R-:W-:-:S07]  /*5960*/  VIADD R2, R2, 0x80 ;  /* 0x0000008002027836 */ /* 0x000fce0000000000 */
.L_x_8790:
[----:B------:R-:W-:-:S13]  /*5970*/  ISETP.GE.AND P0, PT, R2, R19, PT ;  /* 0x000000130200720c */ /* 0x000fda0003f06270 */
[----:B------:R-:W-:Y:S05]  /*5980*/  @P0 BREAK.RELIABLE B7 ;  /* 0x0000000000070942 */ /* 0x000fea0003800100 */
[----:B------:R-:W-:Y:S05]  /*5990*/  @P0 BRA `(.L_x_8826) ;  /* 0x0000000c006c0947 */ /* 0x000fea0003800000 */
[----:B------:R-:W-:Y:S05]  /*59a0*/  BSYNC.RELIABLE B7 ;  /* 0x0000000000077941 */ /* 0x000fea0003800100 */
.L_x_8789:
        /* <DEDUP_REMOVED lines=21> */
.L_x_8865:
[----:B------:R0:W-:Y:S01]  /*5b00*/  STG.E.U8 desc[UR36][R8.64], R18 ;  /* 0x0000001208007986 */ /* 0x0001e2000c101124 */
[----:B------:R-:W-:Y:S05]  /*5b10*/  BRA `(.L_x_8867) ;  /* 0x0000000c00047947 */ /* 0x000fea0003800000 */
.L_x_8864:
        /* <DEDUP_REMOVED lines=10> */
.L_x_8869:
[----:B------:R4:W-:Y:S01]  /*5bc0*/  STG.E desc[UR36][R8.64], R18 ;  /* 0x0000001208007986 */ /* 0x0009e2000c101924 */
[----:B------:R-:W-:Y:S05]  /*5bd0*/  BRA `(.L_x_8867) ;  /* 0x0000000800d47947 */ /* 0x000fea0003800000 */
.L_x_8868:
[----:B------:R2:W-:Y:S01]  /*5be0*/  STG.E.U16 desc[UR36][R8.64], R18 ;  /* 0x0000001208007986 */ /* 0x0005e2000c101524 */
[----:B------:R-:W-:Y:S05]  /*5bf0*/  BRA `(.L_x_8867) ;  /* 0x0000000800cc7947 */ /* 0x000fea0003800000 */
.L_x_8863:
        /* <DEDUP_REMOVED lines=9> */
.L_x_8871:
[----:B------:R-:W0:Y:S02]  /*5c90*/  I2F.S16 R0, R18 ;  /* 0x0000001200007306 */ /* 0x000e240000101400 */
[----:B0-----:R-:W-:-:S05]  /*5ca0*/  F2FP.F16.F32.PACK_AB R0, RZ, R0 ;  /* 0x00000000ff00723e */ /* 0x001fca00000000ff */
[----:B------:R0:W-:Y:S01]  /*5cb0*/  STG.E.U16 desc[UR36][R8.64], R0 ;  /* 0x0000000008007986 */ /* 0x0001e2000c101524 */
[----:B------:R-:W-:Y:S05]  /*5cc0*/  BRA `(.L_x_8867) ;  /* 0x0000000800987947 */ /* 0x000fea0003800000 */
.L_x_8870:
        /* <DEDUP_REMOVED lines=10> */
.L_x_8873:
[----:B------:R-:W0:Y:S02]  /*5d70*/  I2F.S16 R18, R18 ;  /* 0x0000001200127306 */ /* 0x000e240000101400 */
[----:B0-----:R-:W-:-:S04]  /*5d80*/  F2FP.F16.F32.PACK_AB R3, RZ, R18 ;  /* 0x00000012ff03723e */ /* 0x001fc800000000ff */
[----:B------:R-:W-:-:S05]  /*5d90*/  PRMT R3, R3, 0x5410, RZ ;  /* 0x0000541003037816 */ /* 0x000fca00000000ff */
[----:B------:R0:W-:Y:S01]  /*5da0*/  STG.E desc[UR36][R8.64], R3 ;  /* 0x0000000308007986 */ /* 0x0001e2000c101924 */
[----:B------:R-:W-:Y:S05]  /*5db0*/  BRA `(.L_x_8867) ;  /* 0x00000008005c7947 */ /* 0x000fea0003800000 */
.L_x_8872:
[----:B------:R-:W0:Y:S02]  /*5dc0*/  I2F.F64.S16 R4, R18 ;  /* 0x0000001200047312 */ /* 0x000e240000101c00 */
[----:B0-----:R0:W-:Y:S01]  /*5dd0*/  STG.E.64 desc[UR36][R8.64], R4 ;  /* 0x0000000408007986 */ /* 0x0011e2000c101b24 */
[----:B------:R-:W-:Y:S05]  /*5de0*/  BRA `(.L_x_8867) ;  /* 0x0000000800507947 */ /* 0x000fea0003800000 */
.L_x_8862:
        /* <DEDUP_REMOVED lines=12> */
.L_x_8877:
        /* <DEDUP_REMOVED lines=16> */
.L_x_8880:
[----:B------:R-:W-:-:S07]  /*5fb0*/  PRMT R4, R0, 0x7610, R4 ;  /* 0x0000761000047816 */ /* 0x000fce0000000004 */
.L_x_8879:
[----:B------:R-:W-:Y:S05]  /*5fc0*/  BSYNC.RECONVERGENT B0 ;  /* 0x0000000000007941 */ /* 0x000fea0003800200 */
.L_x_8878:
[----:B------:R0:W-:Y:S01]  /*5fd0*/  STG.E.U8 desc[UR36][R8.64], R4 ;  /* 0x0000000408007986 */ /* 0x0001e2000c101124 */
[----:B------:R-:W-:Y:S05]  /*5fe0*/  BRA `(.L_x_8867) ;  /* 0x0000000400d07947 */ /* 0x000fea0003800000 */
.L_x_8876:
        /* <DEDUP_REMOVED lines=16> */
.L_x_8883:
[----:B------:R-:W-:-:S07]  /*60f0*/  PRMT R4, R0, 0x7610, R4 ;  /* 0x0000761000047816 */ /* 0x000fce0000000004 */
.L_x_8882:
[----:B------:R-:W-:Y:S05]  /*6100*/  BSYNC.RECONVERGENT B0 ;  /* 0x0000000000007941 */ /* 0x000fea0003800200 */
.L_x_8881:
[----:B------:R0:W-:Y:S01]  /*6110*/  STG.E.U8 desc[UR36][R8.64], R4 ;  /* 0x0000000408007986 */ /* 0x0001e2000c101124 */
[----:B------:R-:W-:Y:S05]  /*6120*/  BRA `(.L_x_8867) ;  /* 0x0000000400807947 */ /* 0x000fea0003800000 */
.L_x_8875:
        /* <DEDUP_REMOVED lines=21> */
.L_x_8885:
[----:B------:R-:W-:Y:S02]  /*6280*/  IMAD.MOV.U32 R4, RZ, RZ, R18 ;  /* 0x000000ffff047224 */ /* 0x000fe400078e0012 */
[----:B------:R-:W-:-:S05]  /*6290*/  IMAD.MOV.U32 R5, RZ, RZ, RZ ;  /* 0x000000ffff057224 */ /* 0x000fca00078e00ff */
[----:B------:R0:W-:Y:S01]  /*62a0*/  STG.E.64 desc[UR36][R8.64], R4 ;  /* 0x0000000408007986 */ /* 0x0001e2000c101b24 */
[----:B------:R-:W-:Y:S05]  /*62b0*/  BRA `(.L_x_8867) ;  /* 0x00000004001c7947 */ /* 0x000fea0003800000 */
.L_x_8884:
[----:B------:R0:W-:Y:S01]  /*62c0*/  STG.E desc[UR36][R8.64], R18 ;  /* 0x0000001208007986 */ /* 0x0001e2000c101924 */
[----:B------:R-:W-:Y:S05]  /*62d0*/  BRA `(.L_x_8867) ;  /* 0x0000000400147947 */ /* 0x000fea0003800000 */
.L_x_8874:
        /* <DEDUP_REMOVED lines=8> */
.L_x_8887:
[----:B------:R-:W0:Y:S01]  /*6360*/  I2F.F64.S16 R4, R18 ;  /* 0x0000001200047312 */ /* 0x000e220000101c00 */
[----:B---3--:R-:W-:-:S05]  /*6370*/  CS2R R6, SRZ ;  /* 0x0000000000067805 */ /* 0x008fca000001ff00 */
[----:B0-----:R0:W-:Y:S01]  /*6380*/  STG.E.128 desc[UR36][R8.64], R4 ;  /* 0x0000000408007986 */ /* 0x0011e2000c101d24 */
[----:B------:R-:W-:Y:S05]  /*6390*/  BRA `(.L_x_8867) ;  /* 0x0000000000e47947 */ /* 0x000fea0003800000 */
.L_x_8886:
[----:B------:R-:W-:-:S13]  /*63a0*/  ISETP.NE.AND P0, PT, R0, 0xf, PT ;  /* 0x0000000f0000780c */ /* 0x000fda0003f05270 */
[----:B------:R-:W-:Y:S05]  /*63b0*/  @!P0 BRA `(.L_x_8888) ;  /* 0x0000000000d08947 */ /* 0x000fea0003800000 */
[----:B------:R-:W-:-:S13]  /*63c0*/  ISETP.NE.AND P0, PT, R0, 0x17, PT ;  /* 0x000000170000780c */ /* 0x000fda0003f05270 */
[----:B------:R-:W-:Y:S05]  /*63d0*/  @!P0 BRA `(.L_x_8889) ;  /* 0x0000000000848947 */ /* 0x000fea0003800000 */
[----:B------:R-:W-:-:S13]  /*63e0*/  ISETP.NE.AND P0, PT, R0, 0x18, PT ;  /* 0x000000180000780c */ /* 0x000fda0003f05270 */
[----:B------:R-:W-:Y:S05]  /*63f0*/  @!P0 BRA `(.L_x_8890) ;  /* 0x0000000000448947 */ /* 0x000fea0003800000 */
.L_x_8866:
        /* <DEDUP_REMOVED lines=16> */
.L_x_8891:
[----:B------:R-:W-:Y:S05]  /*6500*/  BRA `(.L_x_8867) ;  /* 0x0000000000887947 */ /* 0x000fea0003800000 */
.L_x_8890:
        /* <DEDUP_REMOVED lines=11> */
.L_x_8893:
[----:B------:R-:W-:Y:S05]  /*65c0*/  BSYNC.RECONVERGENT B0 ;  /* 0x0000000000007941 */ /* 0x000fea0003800200 */
.L_x_8892:
[----:B------:R0:W-:Y:S01]  /*65d0*/  STG.E.U8 desc[UR36][R8.64], R3 ;  /* 0x0000000308007986 */ /* 0x0001e2000c101124 */
[----:B------:R-:W-:Y:S05]  /*65e0*/  BRA `(.L_x_8867) ;  /* 0x0000000000507947 */ /* 0x000fea0003800000 */
.L_x_8889:
        /* <DEDUP_REMOVED lines=12> */
.L_x_8894:
[----:B------:R-:W-:Y:S01]  /*66b0*/  IMAD.MOV.U32 R3, RZ, RZ, 0x7f ;  /* 0x0000007fff037424 */ /* 0x000fe200078e00ff */
[----:B------:R-:W-:-:S04]  /*66c0*/  ISETP.GT.U32.AND P0, PT, R5, 0x7f800000, PT ;  /* 0x7f8000000500780c */ /* 0x000fc80003f04070 */
[----:B------:R-:W-:-:S05]  /*66d0*/  SEL R3, R3, 0x7c, P0 ;  /* 0x0000007c03037807 */ /* 0x000fca0000000000 */
[----:B------:R0:W-:Y:S01]  /*66e0*/  STG.E.U8 desc[UR36][R8.64], R3 ;  /* 0x0000000308007986 */ /* 0x0001e2000c101124 */
[----:B------:R-:W-:Y:S05]  /*66f0*/  BRA `(.L_x_8867) ;  /* 0x00000000000c7947 */ /* 0x000fea0003800000 */
.L_x_8888:
[----:B------:R-:W0:Y:S02]  /*6700*/  I2F.S16 R0, R18 ;  /* 0x0000001200007306 */ /* 0x000e240000101400 */
[----:B0-----:R-:W-:-:S05]  /*6710*/  F2FP.BF16.F32.PACK_AB R0, RZ, R0 ;  /* 0x00000000ff00723e */ /* 0x001fca00000010ff */
[----:B------:R0:W-:Y:S02]  /*6720*/  STG.E.U16 desc[UR36][R8.64], R0 ;  /* 0x0000000008007986 */ /* 0x0001e4000c101524 */
.L_x_8867:
[----:B------:R-:W-:Y:S05]  /*6730*/  BSYNC.RECONVERGENT B6 ;  /* 0x0000000000067941 */ /* 0x000fea0003800200 */
.L_x_8861:
[----:B------:R-:W-:-:S07]  /*6740*/  VIADD R2, R2, 0x80 ;  /* 0x0000008002027836 */ /* 0x000fce0000000000 */
.L_x_8826:
[----:B------:R-:W-:Y:S05]  /*6750*/  BSYNC.RECONVERGENT B8 ;  /* 0x0000000000087941 */ /* 0x000fea0003800200 */
.L_x_8788:
[----:B------:R-:W-:-:S13]  /*6760*/  ISETP.GE.AND P0, PT, R2, R19, PT ;  /* 0x000000130200720c */ /* 0x000fda0003f06270 */
[----:B------:R-:W-:Y:S05]  /*6770*/  @P0 EXIT ;  /* 0x000000000000094d */ /* 0x000fea0003800000 */
[----:B0-2-4-:R-:W0:Y:S01]  /*6780*/  LDC.64 R4, c[0x0][0x398] ;  /* 0x0000e600ff047b82 */ /* 0x015e220000000a00 */
[----:B------:R-:W2:Y:S01]  /*6790*/  LDCU UR4, c[0x0][0x3b8] ;  /* 0x00007700ff0477ac */ /* 0x000ea20008000800 */
[----:B-1----:R-:W-:Y:S01]  /*67a0*/  PRMT R0, R17, 0x9910, RZ ;  /* 0x0000991011007816 */ /* 0x002fe200000000ff */
[----:B------:R-:W-:-:S03]  /*67b0*/  IMAD R2, R23, 0x200, R2 ;  /* 0x0000020017027824 */ /* 0x000fc600078e0202 */
[----:B------:R-:W-:Y:S01]  /*67c0*/  ISETP.GT.AND P1, PT, R0, 0x9, PT ;  /* 0x000000090000780c */ /* 0x000fe20003f24270 */
[----:B--2---:R-:W-:-:S05]  /*67d0*/  IMAD R3, R2, UR4, RZ ;  /* 0x0000000402037c24 */ /* 0x004fca000f8e02ff */
        /* <DEDUP_REMOVED lines=13> */
.L_x_8898:
[----:B------:R-:W-:Y:S01]  /*68b0*/  STG.E.U8 desc[UR36][R2.64], R16 ;  /* 0x0000001002007986 */ /* 0x000fe2000c101124 */
[----:B------:R-:W-:Y:S05]  /*68c0*/  EXIT ;  /* 0x000000000000794d */ /* 0x000fea0003800000 */
.L_x_8897:
        /* <DEDUP_REMOVED lines=9> */
.L_x_8901:
[----:B------:R-:W-:Y:S01]  /*6960*/  STG.E desc[UR36][R2.64], R16 ;  /* 0x0000001002007986 */ /* 0x000fe2000c101924 */
[----:B------:R-:W-:Y:S05]  /*6970*/  EXIT ;  /* 0x000000000000794d */ /* 0x000fea0003800000 */
.L_x_8900:
[----:B------:R-:W-:Y:S01]  /*6980*/  STG.E.U16 desc[UR36][R2.64], R16 ;  /* 0x0000001002007986 */ /* 0x000fe2000c101524 */
[----:B------:R-:W-:Y:S05]  /*6990*/  EXIT ;  /* 0x000000000000794d */ /* 0x000fea0003800000 */
.L_x_8896:
        /* <DEDUP_REMOVED lines=9> */
.L_x_8903:
[----:B------:R-:W0:Y:S02]  /*6a30*/  I2F.S16 R0, R16 ;  /* 0x0000001000007306 */ /* 0x000e240000101400 */
[----:B0-----:R-:W-:-:S05]  /*6a40*/  F2FP.F16.F32.PACK_AB R0, RZ, R0 ;  /* 0x00000000ff00723e */ /* 0x001fca00000000ff */
[----:B------:R-:W-:Y:S01]  /*6a50*/  STG.E.U16 desc[UR36][R2.64], R0 ;  /* 0x0000000002007986 */ /* 0x000fe2000c101524 */
[----:B------:R-:W-:Y:S05]  /*6a60*/  EXIT ;  /* 0x000000000000794d */ /* 0x000fea0003800000 */
.L_x_8902:
        /* <DEDUP_REMOVED lines=10> */
.L_x_8905:
[----:B------:R-:W0:Y:S02]  /*6b10*/  I2F.S16 R16, R16 ;  /* 0x0000001000107306 */ /* 0x000e240000101400 */
[----:B0-----:R-:W-:-:S04]  /*6b20*/  F2FP.F16.F32.PACK_AB R5, RZ, R16 ;  /* 0x00000010ff05723e */ /* 0x001fc800000000ff */
[----:B------:R-:W-:-:S05]  /*6b30*/  PRMT R5, R5, 0x5410, RZ ;  /* 0x0000541005057816 */ /* 0x000fca00000000ff */
[----:B------:R-:W-:Y:S01]  /*6b40*/  STG.E desc[UR36][R2.64], R5 ;  /* 0x0000000502007986 */ /* 0x000fe2000c101924 */
[----:B------:R-:W-:Y:S05]  /*6b50*/  EXIT ;  /* 0x000000000000794d */ /* 0x000fea0003800000 */
.L_x_8904:
[----:B------:R-:W0:Y:S02]  /*6b60*/  I2F.F64.S16 R16, R16 ;  /* 0x0000001000107312 */ /* 0x000e240000101c00 */
[----:B0-----:R-:W-:Y:S01]  /*6b70*/  STG.E.64 desc[UR36][R2.64], R16 ;  /* 0x0000001002007986 */ /* 0x001fe2000c101b24 */
[----:B------:R-:W-:Y:S05]  /*6b80*/  EXIT ;  /* 0x000000000000794d */ /* 0x000fea0003800000 */
.L_x_8895:
        /* <DEDUP_REMOVED lines=12> */
.L_x_8909:
        /* <DEDUP_REMOVED lines=17> */
.L_x_8911:
[----:B------:R-:W-:Y:S05]  /*6d60*/  BSYNC.RECONVERGENT B0 ;  /* 0x0000000000007941 */ /* 0x000fea0003800200 */
.L_x_8910:
[----:B------:R-:W-:Y:S01]  /*6d70*/  STG.E.U8 desc[UR36][R2.64], R0 ;  /* 0x0000000002007986 */ /* 0x000fe2000c101124 */
[----:B------:R-:W-:Y:S05]  /*6d80*/  EXIT ;  /* 0x000000000000794d */ /* 0x000fea0003800000 */
.L_x_8908:
        /* <DEDUP_REMOVED lines=17> */
.L_x_8913:
[----:B------:R-:W-:Y:S05]  /*6ea0*/  BSYNC.RECONVERGENT B0 ;  /* 0x0000000000007941 */ /* 0x000fea0003800200 */
.L_x_8912:
[----:B------:R-:W-:Y:S01]  /*6eb0*/  STG.E.U8 desc[UR36][R2.64], R0 ;  /* 0x0000000002007986 */ /* 0x000fe2000c101124 */
[----:B------:R-:W-:Y:S05]  /*6ec0*/  EXIT ;  /* 0x000000000000794d */ /* 0x000fea0003800000 */
.L_x_8907:
        /* <DEDUP_REMOVED lines=21> */
.L_x_8915:
[----:B------:R-:W-:-:S05]  /*7020*/  IMAD.MOV.U32 R17, RZ, RZ, RZ ;  /* 0x000000ffff117224 */ /* 0x000fca00078e00ff */
[----:B------:R-:W-:Y:S01]  /*7030*/  STG.E.64 desc[UR36][R2.64], R16 ;  /* 0x0000001002007986 */ /* 0x000fe2000c101b24 */
[----:B------:R-:W-:Y:S05]  /*7040*/  EXIT ;  /* 0x000000000000794d */ /* 0x000fea0003800000 */
.L_x_8914:
[----:B------:R-:W-:Y:S01]  /*7050*/  STG.E desc[UR36][R2.64], R16 ;  /* 0x0000001002007986 */ /* 0x000fe2000c101924 */
[----:B------:R-:W-:Y:S05]  /*7060*/  EXIT ;  /* 0x000000000000794d */ /* 0x000fea0003800000 */
.L_x_8906:
        /* <DEDUP_REMOVED lines=8> */
.L_x_8917:
[----:B------:R-:W0:Y:S01]  /*70f0*/  I2F.F64.S16 R16, R16 ;  /* 0x0000001000107312 */ /* 0x000e220000101c00 */
[----:B------:R-:W-:-:S05]  /*7100*/  CS2R R18, SRZ ;  /* 0x0000000000127805 */ /* 0x000fca000001ff00 */
[----:B0-----:R-:W-:Y:S01]  /*7110*/  STG.E.128 desc[UR36][R2.64], R16 ;  /* 0x0000001002007986 */ /* 0x001fe2000c101d24 */
[----:B------:R-:W-:Y:S05]  /*7120*/  EXIT ;  /* 0x000000000000794d */ /* 0x000fea0003800000 */
.L_x_8916:
[----:B------:R-:W-:-:S13]  /*7130*/  ISETP.NE.AND P0, PT, R0, 0xf, PT ;  /* 0x0000000f0000780c */ /* 0x000fda0003f05270 */
[----:B------:R-:W-:Y:S05]  /*7140*/  @!P0 BRA `(.L_x_8918) ;  /* 0x0000000000d48947 */ /* 0x000fea0003800000 */
[----:B------:R-:W-:-:S13]  /*7150*/  ISETP.NE.AND P0, PT, R0, 0x17, PT ;  /* 0x000000170000780c */ /* 0x000fda0003f05270 */
[----:B------:R-:W-:Y:S05]  /*7160*/  @!P0 BRA `(.L_x_8919) ;  /* 0x0000000000848947 */ /* 0x000fea0003800000 */
[----:B------:R-:W-:-:S13]  /*7170*/  ISETP.NE.AND P0, PT, R0, 0x18, PT ;  /* 0x000000180000780c */ /* 0x000fda0003f05270 */
[----:B------:R-:W-:Y:S05]  /*7180*/  @!P0 BRA `(.L_x_8920) ;  /* 0x0000000000448947 */ /* 0x000fea0003800000 */
.L_x_8899:
        /* <DEDUP_REMOVED lines=16> */
.L_x_8921:
[----:B------:R-:W-:Y:S05]  /*7290*/  EXIT ;  /* 0x000000000000794d */ /* 0x000fea0003800000 */
.L_x_8920:
[----:B---3--:R-:W0:Y:S01]  /*72a0*/  I2F.S16 R7, R16 ;  /* 0x0000001000077306 */ /* 0x008e220000101400 */
        /* <DEDUP_REMOVED lines=10> */
.L_x_8923:
[----:B------:R-:W-:Y:S05]  /*7350*/  BSYNC.RECONVERGENT B0 ;  /* 0x0000000000007941 */ /* 0x000fea0003800200 */
.L_x_8922:
[----:B------:R-:W-:Y:S01]  /*7360*/  STG.E.U8 desc[UR36][R2.64], R5 ;  /* 0x0000000502007986 */ /* 0x000fe2000c101124 */
[----:B------:R-:W-:Y:S05]  /*7370*/  EXIT ;  /* 0x000000000000794d */ /* 0x000fea0003800000 */
.L_x_8919:
[----:B---3--:R-:W0:Y:S02]  /*7380*/  I2F.S16 R7, R16 ;  /* 0x0000001000077306 */ /* 0x008e240000101400 */
        /* <DEDUP_REMOVED lines=12> */
.L_x_8924:
[----:B------:R-:W-:Y:S01]  /*7450*/  IMAD.MOV.U32 R5, RZ, RZ, 0x7f ;  /* 0x0000007fff057424 */ /* 0x000fe200078e00ff */
[----:B------:R-:W-:-:S04]  /*7460*/  ISETP.GT.U32.AND P0, PT, R7, 0x7f800000, PT ;  /* 0x7f8000000700780c */ /* 0x000fc80003f04070 */
[----:B------:R-:W-:-:S05]  /*7470*/  SEL R5, R5, 0x7c, P0 ;  /* 0x0000007c05057807 */ /* 0x000fca0000000000 */
[----:B------:R-:W-:Y:S01]  /*7480*/  STG.E.U8 desc[UR36][R2.64], R5 ;  /* 0x0000000502007986 */ /* 0x000fe2000c101124 */
[----:B------:R-:W-:Y:S05]  /*7490*/  EXIT ;  /* 0x000000000000794d */ /* 0x000fea0003800000 */
.L_x_8918:
[----:B------:R-:W0:Y:S02]  /*74a0*/  I2F.S16 R0, R16 ;  /* 0x0000001000007306 */ /* 0x000e240000101400 */
[----:B0-----:R-:W-:-:S05]  /*74b0*/  F2FP.BF16.F32.PACK_AB R0, RZ, R0 ;  /* 0x00000000ff00723e */ /* 0x001fca00000010ff */
[----:B------:R-:W-:Y:S01]  /*74c0*/  STG.E.U16 desc[UR36][R2.64], R0 ;  /* 0x0000000002007986 */ /* 0x000fe2000c101524 */
[----:B------:R-:W-:Y:S05]  /*74d0*/  EXIT ;  /* 0x000000000000794d */ /* 0x000fea0003800000 */
.L_x_8925:
        /* <DEDUP_REMOVED lines=10> */
.L_x_43449:


//--------------------- .text._ZN2at6native18elementwise_kernelILi128ELi4EZNS0_22gpu_kernel_impl_nocastINS0_13AUnaryFunctorIllbZZZNS0_23logical_xor_kernel_cudaERNS_14TensorIteratorEENKUlvE0_clEvENKUlvE2_clEvEUlllE_EEEEvRNS_18TensorIteratorBaseERKT_EUliE_EEviT1_ --------------------------
	.section	.text._ZN2at6native18elementwise_kernelILi128ELi4EZNS0_22gpu_kernel_impl_nocastINS0_13AUnaryFunctorIllbZZZNS0_23logical_xor_kernel_cudaERNS_14TensorIteratorEENKUlvE0_clEvENKUlvE2_clEvEUlllE_EEEEvRNS_18TensorIteratorBaseERKT_EUliE_EEviT1_,"ax",@progbits
	.align	128
        .global         _ZN2at6native18elementwise_kernelILi128ELi4EZNS0_22gpu_kernel_impl_nocastINS0_13AUnaryFunctorIllbZZZNS0_23logical_xor_kernel_cudaERNS_14TensorIteratorEENKUlvE0_clEvENKUlvE2_clEvEUlllE_EEEEvRNS_18TensorIteratorBaseERKT_EUliE_EEviT1_
        .type           _ZN2at6native18elementwise_kernelILi128ELi4EZNS0_22gpu_kernel_impl_nocastINS0_13AUnaryFunctorIllbZZZNS0_23logical_xor_kernel_cudaERNS_14TensorIteratorEENKUlvE0_clEvENKUlvE2_clEvEUlllE_EEEEvRNS_18TensorIteratorBaseERKT_EUliE_EEviT1_,@function
        .size           _ZN2at6native18elementwise_kernelILi128ELi4EZNS0_22gpu_kernel_impl_nocastINS0_13AUnaryFunctorIllbZZZNS0_23logical_xor_kernel_cudaERNS_14TensorIteratorEENKUlvE0_clEvENKUlvE2_clEvEUlllE_EEEEvRNS_18TensorIteratorBaseERKT_EUliE_EEviT1_,(.L_x_43450 - _ZN2at6native18elementwise_kernelILi128ELi4EZNS0_22gpu_kernel_impl_nocastINS0_13AUnaryFunctorIllbZZZNS0_23logical_xor_kernel_cudaERNS_14TensorIteratorEENKUlvE0_clEvENKUlvE2_clEvEUlllE_EEEEvRNS_18TensorIteratorBaseERKT_EUliE_EEviT1_)
        .other          _ZN2at6native18elementwise_kernelILi128ELi4EZNS0_22gpu_kernel_impl_nocastINS0_13AUnaryFunctorIllbZZZNS0_23logical_xor_kernel_cudaERNS_14TensorIteratorEENKUlvE0_clEvENKUlvE2_clEvEUlllE_EEEEvRNS_18TensorIteratorBaseERKT_EUliE_EEviT1_,@"STO_CUDA_ENTRY STV_DEFAULT"
_ZN2at6native18elementwise_kernelILi128ELi4EZNS0_22gpu_kernel_impl_nocastINS0_13AUnaryFunctorIllbZZZNS0_23logical_xor_kernel_cudaERNS_14TensorIteratorEENKUlvE0_clEvENKUlvE2_clEvEUlllE_EEEEvRNS_18TensorIteratorBaseERKT_EUliE_EEviT1_:
.text._ZN2at6native18elementwise_kernelILi128ELi4EZNS0_22gpu_kernel_impl_nocastINS0_13AUnaryFunctorIllbZZZNS0_23logical_xor_kernel_cudaERNS_14TensorIteratorEENKUlvE0_clEvENKUlvE2_clEvEUlllE_EEEEvRNS_18TensorIteratorBaseERKT_EUliE_EEviT1_:
        /* <DEDUP_REMOVED lines=18> */
[----:B-1----:R-:W-:Y:S02]  /*0120*/  ISETP.NE.U32.AND P0, PT, RZ, UR8, PT ;  /* 0x00000008ff007c0c */ /* 0x002fe4000bf05070 */
[----:B------:R-:W-:-:S02]  /*0130*/  IADD3 R3, PT, PT, R3, 0x80, RZ ;  /* 0x0000008003037810 */ /* 0x000fc40007ffe0ff */
[----:B------:R-:W-:Y:S02]  /*0140*/  ISETP.NE.AND.EX P0, PT, RZ, UR9, PT, P0 ;  /* 0x00000009ff007c0c */ /* 0x000fe4000bf05300 */
[----:B--2---:R-:W-:-:S04]  /*0150*/  ISETP.NE.U32.AND P1, PT, R4, RZ, PT ;  /* 0x000000ff0400720c */ /* 0x004fc80003f25070 */
[----:B------:R-:W-:-:S04]  /*0160*/  ISETP.NE.XOR.EX P0, PT, R5, RZ, P0, P1 ;  /* 0x000000ff0500720c */ /* 0x000fc80000705b10 */
        /* <DEDUP_REMOVED lines=9> */
[----:B--2---:R-:W-:Y:S02]  /*0200*/  ISETP.NE.U32.AND P0, PT, RZ, UR8, PT ;  /* 0x00000008ff007c0c */ /* 0x004fe4000bf05070 */
[----:B------:R-:W-:-:S02]  /*0210*/  IADD3 R3, PT, PT, R3, 0x80, RZ ;  /* 0x0000008003037810 */ /* 0x000fc40007ffe0ff */
[----:B------:R-:W-:Y:S02]  /*0220*/  ISETP.NE.AND.EX P1, PT, RZ, UR9, PT, P0 ;  /* 0x00000009ff007c0c */ /* 0x000fe4000bf25300 */
[----:B---3--:R-:W-:-:S04]  /*0230*/  ISETP.NE.U32.AND P0, PT, R4, RZ, PT ;  /* 0x000000ff0400720c */ /* 0x008fc80003f05070 */
[----:B------:R-:W-:-:S04]  /*0240*/  ISETP.NE.XOR.EX P0, PT, R5, RZ, P1, P0 ;  /* 0x000000ff0500720c */ /* 0x000fc80000f05b00 */
[----:B------:R-:W-:-:S05]  /*0250*/  SEL R9, RZ, 0x1, !P0 ;  /* 0x00000001ff097807 */ /* 0x000fca0004000000 */
[----:B0-----:R0:W-:Y:S04]  /*0260*/  STG.E.U8 desc[UR6][R6.64], R9 ;  /* 0x0000000906007986 */ /* 0x0011e8000c101106 */
.L_x_8929:
[----:B------:R-:W-:-:S13]  /*0270*/  ISETP.GE.AND P0, PT, R3, UR4, PT ;  /* 0x0000000403007c0c */ /* 0x000fda000bf06270 */
[----:B------:R-:W-:Y:S05]  /*0280*/  @P0 BREAK.RELIABLE B1 ;  /* 0x0000000000010942 */ /* 0x000fea0003800100 */
[----:B------:R-:W-:Y:S05]  /*0290*/  @P0 BRA `(.L_x_8930) ;  /* 0x0000000000300947 */ /* 0x000fea0003800000 */
[----:B------:R-:W-:Y:S05]  /*02a0*/  BSYNC.RELIABLE B1 ;  /* 0x0000000000017941 */ /* 0x000fea0003800100 */
.L_x_8928:
        /* <DEDUP_REMOVED lines=11> */
.L_x_8930:
[----:B------:R-:W-:Y:S05]  /*0360*/  BSYNC.RECONVERGENT B0 ;  /* 0x0000000000007941 */ /* 0x000fea0003800200 */
.L_x_8927:
[----:B------:R-:W-:Y:S05]  /*0370*/  WARPSYNC.ALL ;  /* 0x0000000000007948 */ /* 0x000fea0003800000 */
[----:B------:R-:W-:-:S13]  /*0380*/  ISETP.GE.AND P0, PT, R3, UR4, PT ;  /* 0x0000000403007c0c */ /* 0x000fda000bf06270 */
[----:B------:R-:W-:Y:S05]  /*0390*/  @P0 EXIT ;  /* 0x000000000000094d */ /* 0x000fea0003800000 */
[----:B------:R-:W2:Y:S01]  /*03a0*/  LDC.64 R2, c[0x0][0x588] ;  /* 0x00016200ff027b82 */ /* 0x000ea20000000a00 */
[----:B------:R-:W3:Y:S01]  /*03b0*/  LDCU.64 UR4, c[0x0][0x598] ;  /* 0x0000b300ff0477ac */ /* 0x000ee20008000a00 */
[----:B--2---:R-:W2:Y:S06]  /*03c0*/  LDG.E.64 R2, desc[UR6][R2.64] ;  /* 0x0000000602027981 */ /* 0x004eac000c1e1b00 */
[----:B------:R-:W4:Y:S01]  /*03d0*/  LDC.64 R4, c[0x0][0x580] ;  /* 0x00016000ff047b82 */ /* 0x000f220000000a00 */
[----:B---3--:R-:W-:-:S04]  /*03e0*/  ISETP.NE.U32.AND P0, PT, RZ, UR4, PT ;  /* 0x00000004ff007c0c */ /* 0x008fc8000bf05070 */
[----:B------:R-:W-:Y:S02]  /*03f0*/  ISETP.NE.AND.EX P1, PT, RZ, UR5, PT, P0 ;  /* 0x00000005ff007c0c */ /* 0x000fe4000bf25300 */
[----:B--2---:R-:W-:-:S04]  /*0400*/  ISETP.NE.U32.AND P0, PT, R2, RZ, PT ;  /* 0x000000ff0200720c */ /* 0x004fc80003f05070 */
[----:B------:R-:W-:-:S04]  /*0410*/  ISETP.NE.XOR.EX P0, PT, R3, RZ, P1, P0 ;  /* 0x000000ff0300720c */ /* 0x000fc80000f05b00 */
[----:B01----:R-:W-:-:S05]  /*0420*/  SEL R7, RZ, 0x1, !P0 ;  /* 0x00000001ff077807 */ /* 0x003fca0004000000 */
[----:B----4-:R-:W-:Y:S01]  /*0430*/  STG.E.U8 desc[UR6][R4.64], R7 ;  /* 0x0000000704007986 */ /* 0x010fe2000c101106 */
[----:B------:R-:W-:Y:S05]  /*0440*/  EXIT ;  /* 0x000000000000794d */ /* 0x000fea0003800000 */
.L_x_8926:
[----:B------:R-:W0:Y:S01]  /*0450*/  LDCU UR4, c[0x0][0x380] ;  /* 0x00007000ff0477ac */ /* 0x000e220008000800 */
[----:B------:R-:W-:Y:S01]  /*0460*/  IADD3 R2, PT, PT, R2, -0x1, RZ ;  /* 0xffffffff02027810 */ /* 0x000fe20007ffe0ff */
[----:B------:R-:W-:Y:S04]  /*0470*/  BSSY.RECONVERGENT B0, `(.L_x_8931) ;  /* 0x00003b5000007945 */ /* 0x000fe80003800200 */
[----:B------:R-:W-:Y:S01]  /*0480*/  BSSY.RELIABLE B1, `(.L_x_8932) ;  /* 0x000027b000017945 */ /* 0x000fe20003800100 */
[----:B------:R-:W-:-:S05]  /*0490*/  VIMNMX.U32 R0, PT, PT, R2, 0x18, PT ;  /* 0x0000001802007848 */ /* 0x000fca0003fe0000 */
[----:B------:R-:W-:Y:S01]  /*04a0*/  VIADD R0, R0, 0x1 ;  /* 0x0000000100007836 */ /* 0x000fe20000000000 */
        /* <DEDUP_REMOVED lines=300> */
.L_x_8934:
[----:B------:R-:W0:Y:S02]  /*1770*/  LDCU.128 UR8, c[0x0][0x580] ;  /* 0x0000b000ff0877ac */ /* 0x000e240008000c00 */
[----:B0-----:R-:W-:-:S04]  /*1780*/  IADD3 R6, P0, PT, R4, UR10, RZ ;  /* 0x0000000a04067c10 */ /* 0x001fc8000ff1e0ff */
[----:B------:R-:W-:Y:S01]  /*1790*/  IADD3.X R7, PT, PT, RZ, UR11, RZ, P0, !PT ;  /* 0x0000000bff077c10 */ /* 0x000fe200087fe4ff */
[----:B------:R-:W0:Y:S05]  /*17a0*/  LDCU.64 UR10, c[0x0][0x598] ;  /* 0x0000b300ff0a77ac */ /* 0x000e2a0008000a00 */
[----:B------:R-:W2:Y:S01]  /*17b0*/  LDG.E.64 R6, desc[UR6][R6.64] ;  /* 0x0000000606067981 */ /* 0x000ea2000c1e1b00 */
[----:B------:R-:W-:Y:S01]  /*17c0*/  IADD3 R4, P1, PT, R5, UR8, RZ ;  /* 0x0000000805047c10 */ /* 0x000fe2000ff3e0ff */
[----:B------:R-:W-:-:S03]  /*17d0*/  VIADD R3, R3, 0x80 ;  /* 0x0000008003037836 */ /* 0x000fc60000000000 */
[----:B------:R-:W-:Y:S02]  /*17e0*/  IADD3.X R5, PT, PT, RZ, UR9, RZ, P1, !PT ;  /* 0x00000009ff057c10 */ /* 0x000fe40008ffe4ff */
[----:B0-----:R-:W-:-:S04]  /*17f0*/  ISETP.NE.U32.AND P0, PT, RZ, UR10, PT ;  /* 0x0000000aff007c0c */ /* 0x001fc8000bf05070 */
[----:B------:R-:W-:Y:S02]  /*1800*/  ISETP.NE.AND.EX P2, PT, RZ, UR11, PT, P0 ;  /* 0x0000000bff007c0c */ /* 0x000fe4000bf45300 */
[----:B--2---:R-:W-:-:S04]  /*1810*/  ISETP.NE.U32.AND P0, PT, R6, RZ, PT ;  /* 0x000000ff0600720c */ /* 0x004fc80003f05070 */
[----:B------:R-:W-:-:S04]  /*1820*/  ISETP.NE.XOR.EX P0, PT, R7, RZ, P2, P0 ;  /* 0x000000ff0700720c */ /* 0x000fc80001705b00 */
        /* <DEDUP_REMOVED lines=303> */
.L_x_8936:
[----:B------:R-:W0:Y:S01]  /*2b20*/  LDCU.128 UR12, c[0x0][0x580] ;  /* 0x0000b000ff0c77ac */ /* 0x000e220008000c00 */
[----:B------:R-:W1:Y:S01]  /*2b30*/  LDCU.64 UR8, c[0x0][0x598] ;  /* 0x0000b300ff0877ac */ /* 0x000e620008000a00 */
[----:B0-----:R-:W-:-:S04]  /*2b40*/  IADD3 R6, P0, PT, R4, UR14, RZ ;  /* 0x0000000e04067c10 */ /* 0x001fc8000ff1e0ff */
[----:B------:R-:W-:-:S06]  /*2b50*/  IADD3.X R7, PT, PT, RZ, UR15, RZ, P0, !PT ;  /* 0x0000000fff077c10 */ /* 0x000fcc00087fe4ff */
[----:B------:R-:W2:Y:S01]  /*2b60*/  LDG.E.64 R6, desc[UR6][R6.64] ;  /* 0x0000000606067981 */ /* 0x000ea2000c1e1b00 */
[----:B-1----:R-:W-:Y:S01]  /*2b70*/  ISETP.NE.U32.AND P0, PT, RZ, UR8, PT ;  /* 0x00000008ff007c0c */ /* 0x002fe2000bf05070 */
[----:B------:R-:W-:Y:S01]  /*2b80*/  VIADD R3, R3, 0x80 ;  /* 0x0000008003037836 */ /* 0x000fe20000000000 */
[----:B------:R-:W-:Y:S02]  /*2b90*/  IADD3 R4, P1, PT, R5, UR12, RZ ;  /* 0x0000000c05047c10 */ /* 0x000fe4000ff3e0ff */
[----:B------:R-:W-:Y:S02]  /*2ba0*/  ISETP.NE.AND.EX P2, PT, RZ, UR9, PT, P0 ;  /* 0x00000009ff007c0c */ /* 0x000fe4000bf45300 */
[----:B------:R-:W-:Y:S02]  /*2bb0*/  IADD3.X R5, PT, PT, RZ, UR13, RZ, P1, !PT ;  /* 0x0000000dff057c10 */ /* 0x000fe40008ffe4ff */
[----:B--2---:R-:W-:-:S04]  /*2bc0*/  ISETP.NE.U32.AND P0, PT, R6, RZ, PT ;  /* 0x000000ff0600720c */ /* 0x004fc80003f05070 */
[----:B------:R-:W-:-:S04]  /*2bd0*/  ISETP.NE.XOR.EX P0, PT, R7, RZ, P2, P0 ;  /* 0x000000ff0700720c */ /* 0x000fc80001705b00 */
[----:B------:R-:W-:-:S05]  /*2be0*/  SEL R9, RZ, 0x1, !P0 ;  /* 0x00000001ff097807 */ /* 0x000fca0004000000 */
[----:B------:R0:W-:Y:S04]  /*2bf0*/  STG.E.U8 desc[UR6][R4.64], R9 ;  /* 0x0000000904007986 */ /* 0x0001e8000c101106 */
.L_x_8933:
[----:B------:R-:W-:-:S13]  /*2c00*/  ISETP.GE.AND P0, PT, R3, UR4, PT ;  /* 0x0000000403007c0c */ /* 0x000fda000bf06270 */
[----:B------:R-:W-:Y:S05]  /*2c10*/  @P0 BREAK.RELIABLE B1 ;  /* 0x0000000000010942 */ /* 0x000fea0003800100 */
[----:B------:R-:W-:Y:S05]  /*2c20*/  @P0 BRA `(.L_x_8935) ;  /* 0x0000001000e40947 */ /* 0x000fea0003800000 */
[----:B------:R-:W-:Y:S05]  /*2c30*/  BSYNC.RELIABLE B1 ;  /* 0x0000000000017941 */ /* 0x000fea0003800100 */
.L_x_8932:
        /* <DEDUP_REMOVED lines=298> */
.L_x_8937:
        /* <DEDUP_REMOVED lines=14> */
.L_x_8935:
[----:B------:R-:W-:Y:S05]  /*3fc0*/  BSYNC.RECONVERGENT B0 ;  /* 0x0000000000007941 */ /* 0x000fea0003800200 */
.L_x_8931:
        /* <DEDUP_REMOVED lines=301> */
.L_x_8938:
[----:B------:R-:W0:Y:S01]  /*52a0*/  LDCU.128 UR8, c[0x0][0x580] ;  /* 0x0000b000ff0877ac */ /* 0x000e220008000c00 */
[----:B------:R-:W1:Y:S01]  /*52b0*/  LDCU.64 UR4, c[0x0][0x598] ;  /* 0x0000b300ff0477ac */ /* 0x000e620008000a00 */
[----:B0-----:R-:W-:-:S04]  /*52c0*/  IADD3 R4, P0, PT, R2, UR10, RZ ;  /* 0x0000000a02047c10 */ /* 0x001fc8000ff1e0ff */
[----:B------:R-:W-:-:S06]  /*52d0*/  IADD3.X R5, PT, PT, RZ, UR11, RZ, P0, !PT ;  /* 0x0000000bff057c10 */ /* 0x000fcc00087fe4ff */
[----:B------:R-:W2:Y:S01]  /*52e0*/  LDG.E.64 R4, desc[UR6][R4.64] ;  /* 0x0000000604047981 */ /* 0x000ea2000c1e1b00 */
[----:B-1----:R-:W-:Y:S02]  /*52f0*/  ISETP.NE.U32.AND P0, PT, RZ, UR4, PT ;  /* 0x00000004ff007c0c */ /* 0x002fe4000bf05070 */
[----:B------:R-:W-:Y:S02]  /*5300*/  IADD3 R2, P1, PT, R3, UR8, RZ ;  /* 0x0000000803027c10 */ /* 0x000fe4000ff3e0ff */
[----:B------:R-:W-:Y:S02]  /*5310*/  ISETP.NE.AND.EX P2, PT, RZ, UR5, PT, P0 ;  /* 0x00000005ff007c0c */ /* 0x000fe4000bf45300 */
[----:B------:R-:W-:Y:S02]  /*5320*/  IADD3.X R3, PT, PT, RZ, UR9, RZ, P1, !PT ;  /* 0x00000009ff037c10 */ /* 0x000fe40008ffe4ff */
[----:B--2---:R-:W-:-:S04]  /*5330*/  ISETP.NE.U32.AND P0, PT, R4, RZ, PT ;  /* 0x000000ff0400720c */ /* 0x004fc80003f05070 */
[----:B------:R-:W-:-:S04]  /*5340*/  ISETP.NE.XOR.EX P0, PT, R5, RZ, P2, P0 ;  /* 0x000000ff0500720c */ /* 0x000fc80001705b00 */
[----:B------:R-:W-:-:S05]  /*5350*/  SEL R7, RZ, 0x1, !P0 ;  /* 0x00000001ff077807 */ /* 0x000fca0004000000 */
[----:B------:R-:W-:Y:S01]  /*5360*/  STG.E.U8 desc[UR6][R2.64], R7 ;  /* 0x0000000702007986 */ /* 0x000fe2000c101106 */
[----:B------:R-:W-:Y:S05]  /*5370*/  EXIT ;  /* 0x000000000000794d */ /* 0x000fea0003800000 */
.L_x_8939:
        /* <DEDUP_REMOVED lines=16> */
.L_x_43450:


//--------------------- .text._ZN2at6native27unrolled_elementwise_kernelINS0_13AUnaryFunctorIllbZZZNS0_23logical_xor_kernel_cudaERNS_14TensorIteratorEENKUlvE0_clEvENKUlvE2_clEvEUlllE_EESt5arrayIPcLm2EELi4E23TrivialOffsetCalculatorILi1EjESD_NS0_6memory15LoadWithoutCastENSE_16StoreWithoutCastEEEviT_T0_T2_T3_T4_T5_ --------------------------
	.section	.text._ZN2at6native27unrolled_elementwise_kernelINS0_13AUnaryFunctorIllbZZZNS0_23logical_xor_kernel_cudaERNS_14TensorIteratorEENKUlvE0_clEvENKUlvE2_clEvEUlllE_EESt5arrayIPcLm2EELi4E23TrivialOffsetCalculatorILi1EjESD_NS0_6memory15LoadWithoutCastENSE_16StoreWithoutCastEEEviT_T0_T2_T3_T4_T5_,"ax",@progbits
	.align	128
        .global         _ZN2at6native27unrolled_elementwise_kernelINS0_13AUnaryFunctorIllbZZZNS0_23logical_xor_kernel_cudaERNS_14TensorIteratorEENKUlvE0_clEvENKUlvE2_clEvEUlllE_EESt5arrayIPcLm2EELi4E23TrivialOffsetCalculatorILi1EjESD_NS0_6memory15LoadWithoutCastENSE_16StoreWithoutCastEEEviT_T0_T2_T3_T4_T5_
        .type           _ZN2at6native27unrolled_elementwise_kernelINS0_13AUnaryFunctorIllbZZZNS0_23logical_xor_kernel_cudaERNS_14TensorIteratorEENKUlvE0_clEvENKUlvE2_clEvEUlllE_EESt5arrayIPcLm2EELi4E23TrivialOffsetCalculatorILi1EjESD_NS0_6memory15LoadWithoutCastENSE_16StoreWithoutCastEEEviT_T0_T2_T3_T4_T5_,@function
        .size           _ZN2at6native27unrolled_elementwise_kernelINS0_13AUnaryFunctorIllbZZZNS0_23logical_xor_kernel_cudaERNS_14TensorIteratorEENKUlvE0_clEvENKUlvE2_clEvEUlllE_EESt5arrayIPcLm2EELi4E23TrivialOffsetCalculatorILi1EjESD_NS0_6memory15LoadWithoutCastENSE_16StoreWithoutCastEEEviT_T0_T2_T3_T4_T5_,(.L_x_43451 - _ZN2at6native27unrolled_elementwise_kernelINS0_13AUnaryFunctorIllbZZZNS0_23logical_xor_kernel_cudaERNS_14TensorIteratorEENKUlvE0_clEvENKUlvE2_clEvEUlllE_EESt5arrayIPcLm2EELi4E23TrivialOffsetCalculatorILi1EjESD_NS0_6memory15LoadWithoutCastENSE_16StoreWithoutCastEEEviT_T0_T2_T3_T4_T5_)
        .other          _ZN2at6native27unrolled_elementwise_kernelINS0_13AUnaryFunctorIllbZZZNS0_23logical_xor_kernel_cudaERNS_14TensorIteratorEENKUlvE0_clEvENKUlvE2_clEvEUlllE_EESt5arrayIPcLm2EELi4E23TrivialOffsetCalculatorILi1EjESD_NS0_6memory15LoadWithoutCastENSE_16StoreWithoutCastEEEviT_T0_T2_T3_T4_T5_,@"STO_CUDA_ENTRY STV_DEFAULT"
_ZN2at6native27unrolled_elementwise_kernelINS0_13AUnaryFunctorIllbZZZNS0_23logical_xor_kernel_cudaERNS_14TensorIteratorEENKUlvE0_clEvENKUlvE2_clEvEUlllE_EESt5arrayIPcLm2EELi4E23TrivialOffsetCalculatorILi1EjESD_NS0_6memory15LoadWithoutCastENSE_16StoreWithoutCastEEEviT_T0_T2_T3_T4_T5_:
.text._ZN2at6native27unrolled_elementwise_kernelINS0_13AUnaryFunctorIllbZZZNS0_23logical_xor_kernel_cudaERNS_14TensorIteratorEENKUlvE0_clEvENKUlvE2_clEvEUlllE_EESt5arrayIPcLm2EELi4E23TrivialOffsetCalculatorILi1EjESD_NS0_6memory15LoadWithoutCastENSE_16StoreWithoutCastEEEviT_T0_T2_T3_T4_T5_:
        /* <DEDUP_REMOVED lines=30> */
[----:B------:R-:W3:Y:S01]  /*01e0*/  @!P5 LDG.E.64 R4, desc[UR4][R4.64] ;  /* 0x000000040404d981 */ /* 0x000ee2000c1e1b00 */
[----:B------:R-:W-:Y:S01]  /*01f0*/  PLOP3.LUT P2, PT, PT, PT, PT, 0x8, 0x80 ;  /* 0x000000000080781c */ /* 0x000fe20003f4e170 */
[----:B------:R-:W-:Y:S04]  /*0200*/  BSSY.RECONVERGENT B0, `(.L_x_8940) ;  /* 0x000002f000007945 */ /* 0x000fe80003800200 */
[----:B------:R-:W-:Y:S01]  /*0210*/  BSSY.RELIABLE B1, `(.L_x_8941) ;  /* 0x0000026000017945 */ /* 0x000fe20003800100 */
[----:B----4-:R-:W-:-:S04]  /*0220*/  @!P1 ISETP.NE.U32.AND P4, PT, R6, RZ, PT ;  /* 0x000000ff0600920c */ /* 0x010fc80003f85070 */
[----:B------:R-:W-:Y:S02]  /*0230*/  @!P1 ISETP.NE.AND.EX P2, PT, R7, RZ, PT, P4 ;  /* 0x000000ff0700920c */ /* 0x000fe40003f45340 */
[----:B------:R-:W-:Y:S02]  /*0240*/  PLOP3.LUT P4, PT, PT, PT, PT, 0x8, 0x80 ;  /* 0x000000000080781c */ /* 0x000fe40003f8e170 */
[----:B--2---:R-:W-:-:S04]  /*0250*/  @!P3 ISETP.NE.U32.AND P6, PT, R8, RZ, PT ;  /* 0x000000ff0800b20c */ /* 0x004fc80003fc5070 */
[----:B------:R-:W-:Y:S02]  /*0260*/  @!P3 ISETP.NE.AND.EX P4, PT, R9, RZ, PT, P6 ;  /* 0x000000ff0900b20c */ /* 0x000fe40003f85360 */
[----:B------:R-:W-:Y:S02]  /*0270*/  PLOP3.LUT P3, PT, PT, PT, PT, 0x8, 0x80 ;  /* 0x000000000080781c */ /* 0x000fe40003f6e170 */
[----:B-----5:R-:W-:-:S04]  /*0280*/  @!P0 ISETP.NE.U32.AND P1, PT, R10, RZ, PT ;  /* 0x000000ff0a00820c */ /* 0x020fc80003f25070 */
[----:B------:R-:W-:Y:S02]  /*0290*/  @!P0 ISETP.NE.AND.EX P3, PT, R11, RZ, PT, P1 ;  /* 0x000000ff0b00820c */ /* 0x000fe40003f65310 */
[----:B------:R-:W-:Y:S02]  /*02a0*/  PLOP3.LUT P0, PT, PT, PT, PT, 0x8, 0x80 ;  /* 0x000000000080781c */ /* 0x000fe40003f0e170 */
[----:B---3--:R-:W-:Y:S02]  /*02b0*/  ISETP.NE.U32.AND P1, PT, RZ, UR6, PT ;  /* 0x00000006ff007c0c */ /* 0x008fe4000bf25070 */
[----:B------:R-:W-:-:S04]  /*02c0*/  @!P5 ISETP.NE.U32.AND P6, PT, R4, RZ, PT ;  /* 0x000000ff0400d20c */ /* 0x000fc80003fc5070 */
[----:B------:R-:W-:Y:S02]  /*02d0*/  @!P5 ISETP.NE.AND.EX P0, PT, R5, RZ, PT, P6 ;  /* 0x000000ff0500d20c */ /* 0x000fe40003f05360 */
[----:B------:R-:W-:Y:S02]  /*02e0*/  ISETP.NE.XOR.EX P2, PT, RZ, UR7, P2, P1 ;  /* 0x00000007ff007c0c */ /* 0x000fe40009745b10 */
[----:B------:R-:W-:Y:S02]  /*02f0*/  ISETP.NE.XOR.EX P4, PT, RZ, UR7, P4, P1 ;  /* 0x00000007ff007c0c */ /* 0x000fe4000a785b10 */
[----:B------:R-:W-:Y:S02]  /*0300*/  ISETP.NE.XOR.EX P3, PT, RZ, UR7, P3, P1 ;  /* 0x00000007ff007c0c */ /* 0x000fe40009f65b10 */
[----:B------:R-:W-:Y:S02]  /*0310*/  ISETP.NE.XOR.EX P0, PT, RZ, UR7, P0, P1 ;  /* 0x00000007ff007c0c */ /* 0x000fe40008705b10 */
[----:B------:R-:W-:-:S02]  /*0320*/  ISETP.GE.AND P1, PT, R3, R2, PT ;  /* 0x000000020300720c */ /* 0x000fc40003f26270 */
[----:B------:R-:W-:Y:S02]  /*0330*/  SEL R7, RZ, 0x1, !P2 ;  /* 0x00000001ff077807 */ /* 0x000fe40005000000 */
[----:B------:R-:W-:Y:S02]  /*0340*/  SEL R9, RZ, 0x1, !P4 ;  /* 0x00000001ff097807 */ /* 0x000fe40006000000 */
[----:B------:R-:W-:Y:S02]  /*0350*/  SEL R11, RZ, 0x1, !P3 ;  /* 0x00000001ff0b7807 */ /* 0x000fe40005800000 */
[----:B------:R-:W-:-:S05]  /*0360*/  SEL R13, RZ, 0x1, !P0 ;  /* 0x00000001ff0d7807 */ /* 0x000fca0004000000 */
[----:B------:R-:W-:Y:S05]  /*0370*/  @P1 BRA `(.L_x_8942) ;  /* 0x00000000003c1947 */ /* 0x000fea0003800000 */
        /* <DEDUP_REMOVED lines=15> */
.L_x_8942:
[----:B------:R-:W-:Y:S05]  /*0470*/  BSYNC.RELIABLE B1 ;  /* 0x0000000000017941 */ /* 0x000fea0003800100 */
.L_x_8941:
[----:B------:R-:W-:-:S13]  /*0480*/  ISETP.GE.AND P0, PT, R3, R2, PT ;  /* 0x000000020300720c */ /* 0x000fda0003f06270 */
[----:B------:R-:W1:Y:S01]  /*0490*/  @!P0 LDC.64 R6, c[0x0][0x398] ;  /* 0x0000e600ff068b82 */ /* 0x000e620000000a00 */
[----:B0-----:R-:W-:Y:S02]  /*04a0*/  @!P0 IMAD R5, R0, 0x200, R3 ;  /* 0x0000020000058824 */ /* 0x001fe400078e0203 */
[----:B------:R-:W-:-:S03]  /*04b0*/  @!P0 VIADD R3, R3, 0x80 ;  /* 0x0000008003038836 */ /* 0x000fc60000000000 */
[----:B-1----:R-:W-:-:S05]  /*04c0*/  @!P0 IADD3 R4, P1, PT, R5, R6, RZ ;  /* 0x0000000605048210 */ /* 0x002fca0007f3e0ff */
[----:B------:R-:W-:-:S05]  /*04d0*/  @!P0 IMAD.X R5, RZ, RZ, R7, P1 ;  /* 0x000000ffff058224 */ /* 0x000fca00008e0607 */
[----:B------:R1:W-:Y:S03]  /*04e0*/  @!P0 STG.E.U8 desc[UR4][R4.64], R11 ;  /* 0x0000000b04008986 */ /* 0x0003e6000c101104 */
.L_x_8943:
[----:B------:R-:W-:Y:S05]  /*04f0*/  BSYNC.RECONVERGENT B0 ;  /* 0x0000000000007941 */ /* 0x000fea0003800200 */
.L_x_8940:
        /* <DEDUP_REMOVED lines=9> */
.L_x_8944:
        /* <DEDUP_REMOVED lines=15> */
.L_x_43451:


//--------------------- .text._ZN2at6native29vectorized_elementwise_kernelILi2ENS0_13AUnaryFunctorIllbZZZNS0_23logical_xor_kernel_cudaERNS_14TensorIteratorEENKUlvE0_clEvENKUlvE2_clEvEUlllE_EESt5arrayIPcLm2EEEEviT0_T1_ --------------------------
	.section	.text._ZN2at6native29vectorized_elementwise_kernelILi2ENS0_13AUnaryFunctorIllbZZZNS0_23logical_xor_kernel_cudaERNS_14TensorIteratorEENKUlvE0_clEvENKUlvE2_clEvEUlllE_EESt5arrayIPcLm2EEEEviT0_T1_,"ax",@progbits
	.align	128
        .global         _ZN2at6native29vectorized_elementwise_kernelILi2ENS0_13AUnaryFunctorIllbZZZNS0_23logical_xor_kernel_cudaERNS_14TensorIteratorEENKUlvE0_clEvENKUlvE2_clEvEUlllE_EESt5arrayIPcLm2EEEEviT0_T1_
        .type           _ZN2at6native29vectorized_elementwise_kernelILi2ENS0_13AUnaryFunctorIllbZZZNS0_23logical_xor_kernel_cudaERNS_14TensorIteratorEENKUlvE0_clEvENKUlvE2_clEvEUlllE_EESt5arrayIPcLm2EEEEviT0_T1_,@function
        .size           _ZN2at6native29vectorized_elementwise_kernelILi2ENS0_13AUnaryFunctorIllbZZZNS0_23logical_xor_kernel_cudaERNS_14TensorIteratorEENKUlvE0_clEvENKUlvE2_clEvEUlllE_EESt5arrayIPcLm2EEEEviT0_T1_,(.L_x_43452 - _ZN2at6native29vectorized_elementwise_kernelILi2ENS0_13AUnaryFunctorIllbZZZNS0_23logical_xor_kernel_cudaERNS_14TensorIteratorEENKUlvE0_clEvENKUlvE2_clEvEUlllE_EESt5arrayIPcLm2EEEEviT0_T1_)
        .other          _ZN2at6native29vectorized_elementwise_kernelILi2ENS0_13AUnaryFunctorIllbZZZNS0_23logical_xor_kernel_cudaERNS_14TensorIteratorEENKUlvE0_clEvENKUlvE2_clEvEUlllE_EESt5arrayIPcLm2EEEEviT0_T1_,@"STO_CUDA_ENTRY STV_DEFAULT"
_ZN2at6native29vectorized_elementwise_kernelILi2ENS0_13AUnaryFunctorIllbZZZNS0_23logical_xor_kernel_cudaERNS_14TensorIteratorEENKUlvE0_clEvENKUlvE2_clEvEUlllE_EESt5arrayIPcLm2EEEEviT0_T1_:
.text._ZN2at6native29vectorized_elementwise_kernelILi2ENS0_13AUnaryFunctorIllbZZZNS0_23logical_xor_kernel_cudaERNS_14TensorIteratorEENKUlvE0_clEvENKUlvE2_clEvEUlllE_EESt5arrayIPcLm2EEEEviT0_T1_:
        /* <DEDUP_REMOVED lines=27> */
[----:B------:R-:W-:-:S13]  /*01b0*/  ISETP.GE.U32.AND P3, PT, R7, R2, PT ;  /* 0x000000020700720c */ /* 0x000fda0003f66070 */
[----:B------:R-:W-:Y:S01]  /*01c0*/  @!P3 IMAD.IADD R23, R0, 0x1, R7 ;  /* 0x000000010017b824 */ /* 0x000fe200078e0207 */
[----:B------:R-:W2:Y:S01]  /*01d0*/  @!P3 LDC.64 R12, c[0x0][0x3a0] ;  /* 0x0000e800ff0cbb82 */ /* 0x000ea20000000a00 */
[----:B------:R-:W-:-:S05]  /*01e0*/  @!P3 VIADD R7, R7, 0x80 ;  /* 0x000000800707b836 */ /* 0x000fca0000000000 */
[----:B------:R-:W-:-:S13]  /*01f0*/  ISETP.GE.U32.AND P5, PT, R7, R2, PT ;  /* 0x000000020700720c */ /* 0x000fda0003fa6070 */
[----:B------:R-:W4:Y:S01]  /*0200*/  @!P5 LDC.64 R4, c[0x0][0x3a0] ;  /* 0x0000e800ff04db82 */ /* 0x000f220000000a00 */
[----:B0-----:R-:W-:Y:S02]  /*0210*/  @!P0 IMAD.WIDE.U32 R16, R21, 0x8, R10 ;  /* 0x0000000815108825 */ /* 0x001fe400078e000a */
[----:B------:R-:W5:Y:S02]  /*0220*/  @!P4 LDG.E.64 R10, desc[UR4][R14.64] ;  /* 0x000000040e0ac981 */ /* 0x000f64000c1e1b00 */
[----:B--2---:R-:W-:Y:S02]  /*0230*/  @!P3 IMAD.WIDE.U32 R12, R23, 0x8, R12 ;  /* 0x00000008170cb825 */ /* 0x004fe400078e000c */
[----:B------:R-:W2:Y:S02]  /*0240*/  @!P0 LDG.E.64 R16, desc[UR4][R16.64] ;  /* 0x0000000410108981 */ /* 0x000ea4000c1e1b00 */
[----:B------:R-:W-:Y:S02]  /*0250*/  @!P5 IMAD.IADD R19, R0, 0x1, R7 ;  /* 0x000000010013d824 */ /* 0x000fe400078e0207 */
[----:B------:R-:W2:Y:S02]  /*0260*/  @!P3 LDG.E.64 R12, desc[UR4][R12.64] ;  /* 0x000000040c0cb981 */ /* 0x000ea4000c1e1b00 */
[----:B----4-:R-:W-:-:S06]  /*0270*/  @!P5 IMAD.WIDE.U32 R4, R19, 0x8, R4 ;  /* 0x000000081304d825 */ /* 0x010fcc00078e0004 */
[----:B------:R-:W4:Y:S01]  /*0280*/  @!P5 LDG.E.64 R4, desc[UR4][R4.64] ;  /* 0x000000040404d981 */ /* 0x000f22000c1e1b00 */
[----:B------:R-:W-:Y:S01]  /*0290*/  @!P5 VIADD R7, R7, 0x80 ;  /* 0x000000800707d836 */ /* 0x000fe20000000000 */
[----:B---3--:R-:W-:-:S04]  /*02a0*/  @!P1 ISETP.NE.U32.AND P6, PT, R8, RZ, PT ;  /* 0x000000ff0800920c */ /* 0x008fc80003fc5070 */
[----:B------:R-:W-:Y:S02]  /*02b0*/  @!P1 ISETP.NE.AND.EX P2, PT, R9, RZ, PT, P6 ;  /* 0x000000ff0900920c */ /* 0x000fe40003f45360 */
[----:B------:R-:W-:Y:S02]  /*02c0*/  PLOP3.LUT P1, PT, PT, PT, PT, 0x8, 0x80 ;  /* 0x000000000080781c */ /* 0x000fe40003f2e170 */
[----:B-----5:R-:W-:-:S04]  /*02d0*/  @!P4 ISETP.NE.U32.AND P6, PT, R10, RZ, PT ;  /* 0x000000ff0a00c20c */ /* 0x020fc80003fc5070 */
[----:B------:R-:W-:Y:S02]  /*02e0*/  @!P4 ISETP.NE.AND.EX P1, PT, R11, RZ, PT, P6 ;  /* 0x000000ff0b00c20c */ /* 0x000fe40003f25360 */
[----:B--2---:R-:W-:Y:S02]  /*02f0*/  @!P0 ISETP.NE.U32.AND P6, PT, R16, RZ, PT ;  /* 0x000000ff1000820c */ /* 0x004fe40003fc5070 */
[----:B------:R-:W-:Y:S02]  /*0300*/  PLOP3.LUT P4, PT, PT, PT, PT, 0x8, 0x80 ;  /* 0x000000000080781c */ /* 0x000fe40003f8e170 */
[----:B------:R-:W-:Y:S02]  /*0310*/  @!P0 ISETP.NE.AND.EX P4, PT, R17, RZ, PT, P6 ;  /* 0x000000ff1100820c */ /* 0x000fe40003f85360 */
[----:B------:R-:W-:Y:S02]  /*0320*/  @!P3 ISETP.NE.U32.AND P6, PT, R12, RZ, PT ;  /* 0x000000ff0c00b20c */ /* 0x000fe40003fc5070 */
[----:B------:R-:W-:-:S02]  /*0330*/  PLOP3.LUT P0, PT, PT, PT, PT, 0x8, 0x80 ;  /* 0x000000000080781c */ /* 0x000fc40003f0e170 */
[----:B------:R-:W-:Y:S02]  /*0340*/  @!P3 ISETP.NE.AND.EX P0, PT, R13, RZ, PT, P6 ;  /* 0x000000ff0d00b20c */ /* 0x000fe40003f05360 */
[----:B------:R-:W-:Y:S02]  /*0350*/  PLOP3.LUT P3, PT, PT, PT, PT, 0x8, 0x80 ;  /* 0x000000000080781c */ /* 0x000fe40003f6e170 */
[----:B----4-:R-:W-:-:S04]  /*0360*/  @!P5 ISETP.NE.U32.AND P6, PT, R4, RZ, PT ;  /* 0x000000ff0400d20c */ /* 0x010fc80003fc5070 */
[----:B------:R-:W-:Y:S02]  /*0370*/  @!P5 ISETP.NE.AND.EX P3, PT, R5, RZ, PT, P6 ;  /* 0x000000ff0500d20c */ /* 0x000fe40003f65360 */
[----:B------:R-:W-:-:S13]  /*0380*/  ISETP.GE.U32.AND P5, PT, R7, R2, PT ;  /* 0x000000020700720c */ /* 0x000fda0003fa6070 */
[----:B------:R-:W0:Y:S01]  /*0390*/  @!P5 LDC.64 R4, c[0x0][0x3a0] ;  /* 0x0000e800ff04db82 */ /* 0x000e220000000a00 */
[----:B------:R-:W-:-:S04]  /*03a0*/  @!P5 IMAD.IADD R9, R0, 0x1, R7 ;  /* 0x000000010009d824 */ /* 0x000fc800078e0207 */
[----:B0-----:R-:W-:-:S06]  /*03b0*/  @!P5 IMAD.WIDE.U32 R4, R9, 0x8, R4 ;  /* 0x000000080904d825 */ /* 0x001fcc00078e0004 */
[----:B------:R-:W2:Y:S01]  /*03c0*/  @!P5 LDG.E.64 R4, desc[UR4][R4.64] ;  /* 0x000000040404d981 */ /* 0x000ea2000c1e1b00 */
[----:B------:R-:W-:Y:S01]  /*03d0*/  @!P5 VIADD R7, R7, 0x80 ;  /* 0x000000800707d836 */ /* 0x000fe20000000000 */
[----:B------:R-:W-:Y:S02]  /*03e0*/  P2R R6, PR, RZ, 0x4 ;  /* 0x00000004ff067803 */ /* 0x000fe40000000000 */
[----:B------:R-:W-:Y:S02]  /*03f0*/  PLOP3.LUT P2, PT, PT, PT, PT, 0x8, 0x80 ;  /* 0x000000000080781c */ /* 0x000fe40003f4e170 */
[----:B--2---:R-:W-:-:S04]  /*0400*/  @!P5 ISETP.NE.U32.AND P6, PT, R4, RZ, PT ;  /* 0x000000ff0400d20c */ /* 0x004fc80003fc5070 */
        /* <DEDUP_REMOVED lines=16> */
[----:B------:R-:W-:Y:S02]  /*0510*/  P2R R8, PR, RZ, 0x4 ;  /* 0x00000004ff087803 */ /* 0x000fe40000000000 */
[----:B------:R-:W-:Y:S01]  /*0520*/  PLOP3.LUT P6, PT, PT, PT, PT, 0x8, 0x80 ;  /* 0x000000000080781c */ /* 0x000fe20003fce170 */
[----:B------:R-:W-:Y:S04]  /*0530*/  BSSY.RECONVERGENT B0, `(.L_x_8946) ;  /* 0x0000057000007945 */ /* 0x000fe80003800200 */
[----:B------:R-:W-:Y:S01]  /*0540*/  BSSY.RELIABLE B1, `(.L_x_8947) ;  /* 0x000004e000017945 */ /* 0x000fe20003800100 */
[----:B--2---:R-:W-:-:S04]  /*0550*/  @!P5 ISETP.NE.U32.AND P2, PT, R4, RZ, PT ;  /* 0x000000ff0400d20c */ /* 0x004fc80003f45070 */
[----:B------:R-:W-:Y:S02]  /*0560*/  @!P5 ISETP.NE.AND.EX P6, PT, R5, RZ, PT, P2 ;  /* 0x000000ff0500d20c */ /* 0x000fe40003fc5320 */
[----:B------:R-:W-:Y:S02]  /*0570*/  ISETP.NE.AND P2, PT, R6, RZ, PT ;  /* 0x000000ff0600720c */ /* 0x000fe40003f45270 */
[----:B-1----:R-:W-:-:S04]  /*0580*/  ISETP.NE.U32.AND P5, PT, RZ, UR6, PT ;  /* 0x00000006ff007c0c */ /* 0x002fc8000bfa5070 */
[----:B------:R-:W-:Y:S02]  /*0590*/  ISETP.NE.XOR.EX P2, PT, RZ, UR7, P2, P5 ;  /* 0x00000007ff007c0c */ /* 0x000fe40009745b50 */
[----:B------:R-:W-:Y:S02]  /*05a0*/  ISETP.NE.XOR.EX P1, PT, RZ, UR7, P1, P5 ;  /* 0x00000007ff007c0c */ /* 0x000fe40008f25b50 */
[----:B------:R-:W-:Y:S02]  /*05b0*/  P2R R5, PR, RZ, 0x4 ;  /* 0x00000004ff057803 */ /* 0x000fe40000000000 */
[----:B------:R-:W-:Y:S02]  /*05c0*/  P2R R6, PR, RZ, 0x2 ;  /* 0x00000002ff067803 */ /* 0x000fe40000000000 */
[----:B------:R-:W-:Y:S02]  /*05d0*/  ISETP.NE.AND P2, PT, R8, RZ, PT ;  /* 0x000000ff0800720c */ /* 0x000fe40003f45270 */
[----:B------:R-:W-:-:S02]  /*05e0*/  ISETP.NE.AND P1, PT, R10, RZ, PT ;  /* 0x000000ff0a00720c */ /* 0x000fc40003f25270 */
[----:B------:R-:W-:Y:S02]  /*05f0*/  ISETP.NE.XOR.EX P4, PT, RZ, UR7, P4, P5 ;  /* 0x00000007ff007c0c */ /* 0x000fe4000a785b50 */
[----:B------:R-:W-:Y:S02]  /*0600*/  ISETP.NE.XOR.EX P0, PT, RZ, UR7, P0, P5 ;  /* 0x00000007ff007c0c */ /* 0x000fe40008705b50 */
[----:B------:R-:W-:Y:S02]  /*0610*/  ISETP.NE.XOR.EX P3, PT, RZ, UR7, P3, P5 ;  /* 0x00000007ff007c0c */ /* 0x000fe40009f65b50 */
[----:B------:R-:W-:Y:S02]  /*0620*/  ISETP.NE.XOR.EX P1, PT, RZ, UR7, P1, P5 ;  /* 0x00000007ff007c0c */ /* 0x000fe40008f25b50 */
[----:B------:R-:W-:Y:S02]  /*0630*/  ISETP.NE.XOR.EX P2, PT, RZ, UR7, P2, P5 ;  /* 0x00000007ff007c0c */ /* 0x000fe40009745b50 */
[----:B------:R-:W-:-:S02]  /*0640*/  ISETP.NE.XOR.EX P6, PT, RZ, UR7, P6, P5 ;  /* 0x00000007ff007c0c */ /* 0x000fc4000b7c5b50 */
[----:B------:R-:W-:-:S04]  /*0650*/  ISETP.NE.AND P5, PT, R6, RZ, PT ;  /* 0x000000ff0600720c */ /* 0x000fc80003fa5270 */
[----:B------:R-:W-:Y:S02]  /*0660*/  SEL R11, RZ, 0x1, !P5 ;  /* 0x00000001ff0b7807 */ /* 0x000fe40006800000 */
[----:B------:R-:W-:Y:S02]  /*0670*/  ISETP.GE.U32.AND P5, PT, R3, R2, PT ;  /* 0x000000020300720c */ /* 0x000fe40003fa6070 */
[----:B------:R-:W-:Y:S02]  /*0680*/  P2R R4, PR, RZ, 0x10 ;  /* 0x00000010ff047803 */ /* 0x000fe40000000000 */
[----:B------:R-:W-:-:S04]  /*0690*/  ISETP.NE.AND P4, PT, R5, RZ, PT ;  /* 0x000000ff0500720c */ /* 0x000fc80003f85270 */
[----:B------:R-:W-:Y:S02]  /*06a0*/  SEL R7, RZ, 0x1, !P4 ;  /* 0x00000001ff077807 */ /* 0x000fe40006000000 */
[----:B------:R-:W-:Y:S02]  /*06b0*/  ISETP.NE.AND P4, PT, R4, RZ, PT ;  /* 0x000000ff0400720c */ /* 0x000fe40003f85270 */
        /* <DEDUP_REMOVED lines=21> */
.L_x_8948:
        /* <DEDUP_REMOVED lines=8> */
.L_x_8949:
        /* <DEDUP_REMOVED lines=8> */
.L_x_8950:
        /* <DEDUP_REMOVED lines=8> */
.L_x_8951:
        /* <DEDUP_REMOVED lines=9> */
.L_x_8952:
[----:B------:R-:W-:Y:S05]  /*0a20*/  BSYNC.RELIABLE B1 ;  /* 0x0000000000017941 */ /* 0x000fea0003800100 */
.L_x_8947:
[----:B------:R-:W-:-:S13]  /*0a30*/  ISETP.GE.U32.AND P0, PT, R3, R2, PT ;  /* 0x000000020300720c */ /* 0x000fda0003f06070 */
[----:B012---:R-:W0:Y:S01]  /*0a40*/  @!P0 LDC.64 R8, c[0x0][0x398] ;  /* 0x0000e600ff088b82 */ /* 0x007e220000000a00 */
[----:B------:R-:W-:Y:S02]  /*0a50*/  @!P0 IMAD.IADD R7, R0, 0x1, R3 ;  /* 0x0000000100078824 */ /* 0x000fe400078e0203 */
[----:B------:R-:W-:-:S03]  /*0a60*/  @!P0 VIADD R3, R3, 0x80 ;  /* 0x0000008003038836 */ /* 0x000fc60000000000 */
[----:B0-----:R-:W-:-:S05]  /*0a70*/  @!P0 IADD3 R6, P1, PT, R7, R8, RZ ;  /* 0x0000000807068210 */ /* 0x001fca0007f3e0ff */
[----:B------:R-:W-:-:S05]  /*0a80*/  @!P0 IMAD.X R7, RZ, RZ, R9, P1 ;  /* 0x000000ffff078224 */ /* 0x000fca00008e0609 */
[----:B------:R3:W-:Y:S03]  /*0a90*/  @!P0 STG.E.U8 desc[UR4][R6.64], R5 ;  /* 0x0000000506008986 */ /* 0x0007e6000c101104 */
.L_x_8953:
[----:B------:R-:W-:Y:S05]  /*0aa0*/  BSYNC.RECONVERGENT B0 ;  /* 0x0000000000007941 */ /* 0x000fea0003800200 */
.L_x_8946:
[----:B------:R-:W-:Y:S05]  /*0ab0*/  WARPSYNC.ALL ;  /* 0x0000000000007948 */ /* 0x000fea0003800000 */
[----:B------:R-:W-:-:S13]  /*0ac0*/  ISETP.GE.U32.AND P0, PT, R3, R2, PT ;  /* 0x000000020300720c */ /* 0x000fda0003f06070 */
[----:B------:R-:W-:Y:S05]  /*0ad0*/  @P0 EXIT ;  /* 0x000000000000094d */ /* 0x000fea0003800000 */
[----:B------:R-:W4:Y:S01]  /*0ae0*/  LDCU.64 UR6, c[0x0][0x398] ;  /* 0x00007300ff0677ac */ /* 0x000f220008000a00 */
[----:B------:R-:W-:-:S05]  /*0af0*/  IMAD.IADD R3, R0, 0x1, R3 ;  /* 0x0000000100037824 */ /* 0x000fca00078e0203 */
[----:B----4-:R-:W-:-:S05]  /*0b00*/  IADD3 R2, P0, PT, R3, UR6, RZ ;  /* 0x0000000603027c10 */ /* 0x010fca000ff1e0ff */
[----:B------:R-:W-:-:S05]  /*0b10*/  IMAD.X R3, RZ, RZ, UR7, P0 ;  /* 0x00000007ff037e24 */ /* 0x000fca00080e06ff */
[----:B------:R-:W-:Y:S01]  /*0b20*/  STG.E.U8 desc[UR4][R2.64], R4 ;  /* 0x0000000402007986 */ /* 0x000fe2000c101104 */
[----:B------:R-:W-:Y:S05]  /*0b30*/  EXIT ;  /* 0x000000000000794d */ /* 0x000fea0003800000 */
.L_x_8945:
[----:B------:R-:W0:Y:S01]  /*0b40*/  S2R R23, SR_TID.X ;  /* 0x0000000000177919 */ /* 0x000e220000002100 */
[----:B------:R-:W1:Y:S01]  /*0b50*/  LDC.64 R2, c[0x0][0x3a0] ;  /* 0x0000e800ff027b82 */ /* 0x000e620000000a00 */
[----:B------:R-:W2:Y:S01]  /*0b60*/  LDCU.128 UR8, c[0x0][0x390] ;  /* 0x00007200ff0877ac */ /* 0x000ea20008000c00 */
[----:B-1----:R-:W-:-:S04]  /*0b70*/  IMAD.WIDE.U32 R2, R0, 0x8, R2 ;  /* 0x0000000800027825 */ /* 0x002fc800078e0002 */
[----:B0-----:R-:W-:-:S05]  /*0b80*/  IMAD.WIDE.U32 R20, R23, 0x10, R2 ;  /* 0x0000001017147825 */ /* 0x001fca00078e0002 */
[----:B------:R-:W3:Y:S04]  /*0b90*/  LDG.E.128 R16, desc[UR4][R20.64] ;  /* 0x0000000414107981 */ /* 0x000ee8000c1e1d00 */
[----:B------:R-:W4:Y:S04]  /*0ba0*/  LDG.E.128 R4, desc[UR4][R20.64+0x800] ;  /* 0x0008000414047981 */ /* 0x000f28000c1e1d00 */
[----:B------:R-:W5:Y:S04]  /*0bb0*/  LDG.E.128 R8, desc[UR4][R20.64+0x1000] ;  /* 0x0010000414087981 */ /* 0x000f68000c1e1d00 */
[----:B------:R-:W5:Y:S01]  /*0bc0*/  LDG.E.128 R12, desc[UR4][R20.64+0x1800] ;  /* 0x00180004140c7981 */ /* 0x000f62000c1e1d00 */
[----:B--2---:R-:W-:-:S02]  /*0bd0*/  ISETP.NE.U32.AND P4, PT, RZ, UR8, PT ;  /* 0x00000008ff007c0c */ /* 0x004fc4000bf85070 */
[----:B------:R-:W-:Y:S02]  /*0be0*/  IADD3 R2, P0, PT, R0, UR10, RZ ;  /* 0x0000000a00027c10 */ /* 0x000fe4000ff1e0ff */
[----:B------:R-:W-:-:S03]  /*0bf0*/  ISETP.NE.AND.EX P4, PT, RZ, UR9, PT, P4 ;  /* 0x00000009ff007c0c */ /* 0x000fc6000bf85340 */
[----:B------:R-:W-:Y:S02]  /*0c00*/  IMAD.X R3, RZ, RZ, UR11, P0 ;  /* 0x0000000bff037e24 */ /* 0x000fe400080e06ff */
[----:B------:R-:W-:Y:S01]  /*0c10*/  IMAD.WIDE.U32 R2, R23, 0x2, R2 ;  /* 0x0000000217027825 */ /* 0x000fe200078e0002 */
[----:B---3--:R-:W-:Y:S02]  /*0c20*/  ISETP.NE.U32.AND P2, PT, R16, RZ, PT ;  /* 0x000000ff1000720c */ /* 0x008fe40003f45070 */
[----:B------:R-:W-:Y:S02]  /*0c30*/  ISETP.NE.U32.AND P1, PT, R18, RZ, PT ;  /* 0x000000ff1200720c */ /* 0x000fe40003f25070 */
[----:B----4-:R-:W-:Y:S02]  /*0c40*/  ISETP.NE.U32.AND P0, PT, R4, RZ, PT ;  /* 0x000000ff0400720c */ /* 0x010fe40003f05070 */
[----:B------:R-:W-:Y:S02]  /*0c50*/  ISETP.NE.XOR.EX P2, PT, R17, RZ, P4, P2 ;  /* 0x000000ff1100720c */ /* 0x000fe40002745b20 */
[----:B------:R-:W-:-:S02]  /*0c60*/  ISETP.NE.XOR.EX P1, PT, R19, RZ, P4, P1 ;  /* 0x000000ff1300720c */ /* 0x000fc40002725b10 */
[----:B------:R-:W-:Y:S02]  /*0c70*/  ISETP.NE.XOR.EX P0, PT, R5, RZ, P4, P0 ;  /* 0x000000ff0500720c */ /* 0x000fe40002705b00 */
[----:B------:R-:W-:Y:S02]  /*0c80*/  SEL R0, RZ, 0x1, !P2 ;  /* 0x00000001ff007807 */ /* 0x000fe40005000000 */
[----:B------:R-:W-:Y:S02]  /*0c90*/  SEL R5, RZ, 0x1, !P1 ;  /* 0x00000001ff057807 */ /* 0x000fe40004800000 */
[----:B------:R-:W-:Y:S02]  /*0ca0*/  ISETP.NE.U32.AND P3, PT, R6, RZ, PT ;  /* 0x000000ff0600720c */ /* 0x000fe40003f65070 */
[----:B-----5:R-:W-:Y:S02]  /*0cb0*/  ISETP.NE.U32.AND P6, PT, R8, RZ, PT ;  /* 0x000000ff0800720c */ /* 0x020fe40003fc5070 */
[----:B------:R-:W-:-:S02]  /*0cc0*/  ISETP.NE.U32.AND P5, PT, R10, RZ, PT ;  /* 0x000000ff0a00720c */ /* 0x000fc40003fa5070 */
[----:B------:R-:W-:Y:S02]  /*0cd0*/  ISETP.NE.U32.AND P2, PT, R12, RZ, PT ;  /* 0x000000ff0c00720c */ /* 0x000fe40003f45070 */
[----:B------:R-:W-:Y:S02]  /*0ce0*/  ISETP.NE.U32.AND P1, PT, R14, RZ, PT ;  /* 0x000000ff0e00720c */ /* 0x000fe40003f25070 */
[----:B------:R-:W-:Y:S02]  /*0cf0*/  ISETP.NE.XOR.EX P3, PT, R7, RZ, P4, P3 ;  /* 0x000000ff0700720c */ /* 0x000fe40002765b30 */
[----:B------:R-:W-:Y:S02]  /*0d00*/  ISETP.NE.XOR.EX P6, PT, R9, RZ, P4, P6 ;  /* 0x000000ff0900720c */ /* 0x000fe400027c5b60 */
[----:B------:R-:W-:Y:S02]  /*0d10*/  ISETP.NE.XOR.EX P5, PT, R11, RZ, P4, P5 ;  /* 0x000000ff0b00720c */ /* 0x000fe400027a5b50 */
[----:B------:R-:W-:-:S02]  /*0d20*/  ISETP.NE.XOR.EX P2, PT, R13, RZ, P4, P2 ;  /* 0x000000ff0d00720c */ /* 0x000fc40002745b20 */
[----:B------:R-:W-:Y:S02]  /*0d30*/  ISETP.NE.XOR.EX P1, PT, R15, RZ, P4, P1 ;  /* 0x000000ff0f00720c */ /* 0x000fe40002725b10 */
        /* <DEDUP_REMOVED lines=15> */
.L_x_8954:
        /* <DEDUP_REMOVED lines=13> */
.L_x_43452:


//--------------------- .text._ZN2at6native29vectorized_elementwise_kernelILi4ENS0_13AUnaryFunctorIllbZZZNS0_23logical_xor_kernel_cudaERNS_14TensorIteratorEENKUlvE0_clEvENKUlvE2_clEvEUlllE_EESt5arrayIPcLm2EEEEviT0_T1_ --------------------------
	.section	.text._ZN2at6native29vectorized_elementwise_kernelILi4ENS0_13AUnaryFunctorIllbZZZNS0_23logical_xor_kernel_cudaERNS_14TensorIteratorEENKUlvE0_clEvENKUlvE2_clEvEUlllE_EESt5arrayIPcLm2EEEEviT0_T1_,"ax",@progbits
	.align	128
        .global         _ZN2at6native29vectorized_elementwise_kernelILi4ENS0_13AUnaryFunctorIllbZZZNS0_23logical_xor_kernel_cudaERNS_14TensorIteratorEENKUlvE0_clEvENKUlvE2_clEvEUlllE_EESt5arrayIPcLm2EEEEviT0_T1_
        .type           _ZN2at6native29vectorized_elementwise_kernelILi4ENS0_13AUnaryFunctorIllbZZZNS0_23logical_xor_kernel_cudaERNS_14TensorIteratorEENKUlvE0_clEvENKUlvE2_clEvEUlllE_EESt5arrayIPcLm2EEEEviT0_T1_,@function
        .size           _ZN2at6native29vectorized_elementwise_kernelILi4ENS0_13AUnaryFunctorIllbZZZNS0_23logical_xor_kernel_cudaERNS_14TensorIteratorEENKUlvE0_clEvENKUlvE2_clEvEUlllE_EESt5arrayIPcLm2EEEEviT0_T1_,(.L_x_43453 - _ZN2at6native29vectorized_elementwise_kernelILi4ENS0_13AUnaryFunctorIllbZZZNS0_23logical_xor_kernel_cudaERNS_14TensorIteratorEENKUlvE0_clEvENKUlvE2_clEvEUlllE_EESt5arrayIPcLm2EEEEviT0_T1_)
        .other          _ZN2at6native29vectorized_elementwise_kernelILi4ENS0_13AUnaryFunctorIllbZZZNS0_23logical_xor_kernel_cudaERNS_14TensorIteratorEENKUlvE0_clEvENKUlvE2_clEvEUlllE_EESt5arrayIPcLm2EEEEviT0_T1_,@"STO_CUDA_ENTRY STV_DEFAULT"
_ZN2at6native29vectorized_elementwise_kernelILi4ENS0_13AUnaryFunctorIllbZZZNS0_23logical_xor_kernel_cudaERNS_14TensorIteratorEENKUlvE0_clEvENKUlvE2_clEvEUlllE_EESt5arrayIPcLm2EEEEviT0_T1_:
.text._ZN2at6native29vectorized_elementwise_kernelILi4ENS0_13AUnaryFunctorIllbZZZNS0_23logical_xor_kernel_cudaERNS_14TensorIteratorEENKUlvE0_clEvENKUlvE2_clEvEUlllE_EESt5arrayIPcLm2EEEEviT0_T1_:
        /* <DEDUP_REMOVED lines=129> */
.L_x_8958:
        /* <DEDUP_REMOVED lines=8> */
.L_x_8959:
        /* <DEDUP_REMOVED lines=8> */
.L_x_8960:
        /* <DEDUP_REMOVED lines=8> */
.L_x_8961:
        /* <DEDUP_REMOVED lines=9> */
.L_x_8962:
[----:B------:R-:W-:Y:S05]  /*0a20*/  BSYNC.RELIABLE B1 ;  /* 0x0000000000017941 */ /* 0x000fea0003800100 */
.L_x_8957:
[----:B------:R-:W-:-:S13]  /*0a30*/  ISETP.GE.U32.AND P0, PT, R3, R2, PT ;  /* 0x000000020300720c */ /* 0x000fda0003f06070 */
[----:B012---:R-:W0:Y:S01]  /*0a40*/  @!P0 LDC.64 R8, c[0x0][0x398] ;  /* 0x0000e600ff088b82 */ /* 0x007e220000000a00 */
[----:B------:R-:W-:Y:S02]  /*0a50*/  @!P0 IMAD.IADD R7, R0, 0x1, R3 ;  /* 0x0000000100078824 */ /* 0x000fe400078e0203 */
[----:B------:R-:W-:-:S03]  /*0a60*/  @!P0 VIADD R3, R3, 0x80 ;  /* 0x0000008003038836 */ /* 0x000fc60000000000 */
[----:B0-----:R-:W-:-:S05]  /*0a70*/  @!P0 IADD3 R6, P1, PT, R7, R8, RZ ;  /* 0x0000000807068210 */ /* 0x001fca0007f3e0ff */
[----:B------:R-:W-:-:S05]  /*0a80*/  @!P0 IMAD.X R7, RZ, RZ, R9, P1 ;  /* 0x000000ffff078224 */ /* 0x000fca00008e0609 */
[----:B------:R3:W-:Y:S03]  /*0a90*/  @!P0 STG.E.U8 desc[UR4][R6.64], R5 ;  /* 0x0000000506008986 */ /* 0x0007e6000c101104 */
.L_x_8963:
[----:B------:R-:W-:Y:S05]  /*0aa0*/  BSYNC.RECONVERGENT B0 ;  /* 0x0000000000007941 */ /* 0x000fea0003800200 */
.L_x_8956:
        /* <DEDUP_REMOVED lines=9> */
.L_x_8955:
[----:B------:R-:W0:Y:S01]  /*0b40*/  S2R R2, SR_TID.X ;  /* 0x0000000000027919 */ /* 0x000e220000002100 */
[----:B------:R-:W1:Y:S01]  /*0b50*/  LDC.64 R4, c[0x0][0x3a0] ;  /* 0x0000e800ff047b82 */ /* 0x000e620000000a00 */
[----:B------:R-:W2:Y:S01]  /*0b60*/  LDCU.128 UR8, c[0x0][0x390] ;  /* 0x00007200ff0877ac */ /* 0x000ea20008000c00 */
[----:B-1----:R-:W-:-:S04]  /*0b70*/  IMAD.WIDE.U32 R4, R0, 0x8, R4 ;  /* 0x0000000800047825 */ /* 0x002fc800078e0004 */
[----:B0-----:R-:W-:-:S05]  /*0b80*/  IMAD.WIDE.U32 R22, R2, 0x20, R4 ;  /* 0x0000002002167825 */ /* 0x001fca00078e0004 */
[----:B------:R-:W3:Y:S04]  /*0b90*/  LDG.E.ENL2.256 R16, R12, desc[UR4][R22.64] ;  /* 0xfe000004160c797e */ /* 0x000ee80008121910 */
[----:B------:R-:W4:Y:S01]  /*0ba0*/  LDG.E.ENL2.256 R4, R8, desc[UR4][R22.64+0x1000] ;  /* 0xfe0080041608797e */ /* 0x000f220008121904 */
[----:B--2---:R-:W-:Y:S02]  /*0bb0*/  ISETP.NE.U32.AND P1, PT, RZ, UR8, PT ;  /* 0x00000008ff007c0c */ /* 0x004fe4000bf25070 */
[----:B------:R-:W-:Y:S02]  /*0bc0*/  IADD3 R20, P0, PT, R0, UR10, RZ ;  /* 0x0000000a00147c10 */ /* 0x000fe4000ff1e0ff */
[----:B------:R-:W-:-:S03]  /*0bd0*/  ISETP.NE.AND.EX P1, PT, RZ, UR9, PT, P1 ;  /* 0x00000009ff007c0c */ /* 0x000fc6000bf25310 */
[----:B------:R-:W-:Y:S02]  /*0be0*/  IMAD.X R21, RZ, RZ, UR11, P0 ;  /* 0x0000000bff157e24 */ /* 0x000fe400080e06ff */
[----:B------:R-:W-:Y:S01]  /*0bf0*/  IMAD.WIDE.U32 R20, R2, 0x4, R20 ;  /* 0x0000000402147825 */ /* 0x000fe200078e0014 */
[----:B---3--:R-:W-:Y:S02]  /*0c00*/  ISETP.NE.U32.AND P3, PT, R18, RZ, PT ;  /* 0x000000ff1200720c */ /* 0x008fe40003f65070 */
[----:B------:R-:W-:Y:S02]  /*0c10*/  ISETP.NE.U32.AND P4, PT, R12, RZ, PT ;  /* 0x000000ff0c00720c */ /* 0x000fe40003f85070 */
[----:B------:R-:W-:Y:S02]  /*0c20*/  ISETP.NE.XOR.EX P3, PT, R19, RZ, P1, P3 ;  /* 0x000000ff1300720c */ /* 0x000fe40000f65b30 */
[----:B------:R-:W-:Y:S02]  /*0c30*/  ISETP.NE.XOR.EX P4, PT, R13, RZ, P1, P4 ;  /* 0x000000ff0d00720c */ /* 0x000fe40000f85b40 */
[----:B------:R-:W-:-:S02]  /*0c40*/  SEL R0, RZ, 0x1, !P3 ;  /* 0x00000001ff007807 */ /* 0x000fc40005800000 */
[----:B------:R-:W-:Y:S02]  /*0c50*/  SEL R13, RZ, 0x1, !P4 ;  /* 0x00000001ff0d7807 */ /* 0x000fe40006000000 */
[----:B------:R-:W-:Y:S02]  /*0c60*/  ISETP.NE.U32.AND P0, PT, R14, RZ, PT ;  /* 0x000000ff0e00720c */ /* 0x000fe40003f05070 */
[----:B------:R-:W-:Y:S02]  /*0c70*/  ISETP.NE.U32.AND P2, PT, R16, RZ, PT ;  /* 0x000000ff1000720c */ /* 0x000fe40003f45070 */
[----:B----4-:R-:W-:Y:S02]  /*0c80*/  ISETP.NE.U32.AND P6, PT, R4, RZ, PT ;  /* 0x000000ff0400720c */ /* 0x010fe40003fc5070 */
[----:B------:R-:W-:Y:S02]  /*0c90*/  ISETP.NE.U32.AND P3, PT, R8, RZ, PT ;  /* 0x000000ff0800720c */ /* 0x000fe40003f65070 */
[----:B------:R-:W-:-:S02]  /*0ca0*/  ISETP.NE.U32.AND P4, PT, R10, RZ, PT ;  /* 0x000000ff0a00720c */ /* 0x000fc40003f85070 */
[----:B------:R-:W-:Y:S02]  /*0cb0*/  ISETP.NE.U32.AND P5, PT, R6, RZ, PT ;  /* 0x000000ff0600720c */ /* 0x000fe40003fa5070 */
[----:B------:R-:W-:Y:S02]  /*0cc0*/  ISETP.NE.XOR.EX P0, PT, R15, RZ, P1, P0 ;  /* 0x000000ff0f00720c */ /* 0x000fe40000f05b00 */
        /* <DEDUP_REMOVED lines=20> */
.L_x_8964:
        /* <DEDUP_REMOVED lines=15> */
.L_x_43453:


//--------------------- .text._ZN2at6native29vectorized_elementwise_kernelILi8ENS0_13AUnaryFunctorIllbZZZNS0_23logical_xor_kernel_cudaERNS_14TensorIteratorEENKUlvE0_clEvENKUlvE2_clEvEUlllE_EESt5arrayIPcLm2EEEEviT0_T1_ --------------------------
	.section	.text._ZN2at6native29vectorized_elementwise_kernelILi8ENS0_13AUnaryFunctorIllbZZZNS0_23logical_xor_kernel_cudaERNS_14TensorIteratorEENKUlvE0_clEvENKUlvE2_clEvEUlllE_EESt5arrayIPcLm2EEEEviT0_T1_,"ax",@progbits
	.align	128
        .global         _ZN2at6native29vectorized_elementwise_kernelILi8ENS0_13AUnaryFunctorIllbZZZNS0_23logical_xor_kernel_cudaERNS_14TensorIteratorEENKUlvE0_clEvENKUlvE2_clEvEUlllE_EESt5arrayIPcLm2EEEEviT0_T1_
        .type           _ZN2at6native29vectorized_elementwise_kernelILi8ENS0_13AUnaryFunctorIllbZZZNS0_23logical_xor_kernel_cudaERNS_14TensorIteratorEENKUlvE0_clEvENKUlvE2_clEvEUlllE_EESt5arrayIPcLm2EEEEviT0_T1_,@function
        .size           _ZN2at6native29vectorized_elementwise_kernelILi8ENS0_13AUnaryFunctorIllbZZZNS0_23logical_xor_kernel_cudaERNS_14TensorIteratorEENKUlvE0_clEvENKUlvE2_clEvEUlllE_EESt5arrayIPcLm2EEEEviT0_T1_,(.L_x_43454 - _ZN2at6native29vectorized_elementwise_kernelILi8ENS0_13AUnaryFunctorIllbZZZNS0_23logical_xor_kernel_cudaERNS_14TensorIteratorEENKUlvE0_clEvENKUlvE2_clEvEUlllE_EESt5arrayIPcLm2EEEEviT0_T1_)
        .other          _ZN2at6native29vectorized_elementwise_kernelILi8ENS0_13AUnaryFunctorIllbZZZNS0_23logical_xor_kernel_cudaERNS_14TensorIteratorEENKUlvE0_clEvENKUlvE2_clEvEUlllE_EESt5arrayIPcLm2EEEEviT0_T1_,@"STO_CUDA_ENTRY STV_DEFAULT"
_ZN2at6native29vectorized_elementwise_kernelILi8ENS0_13AUnaryFunctorIllbZZZNS0_23logical_xor_kernel_cudaERNS_14TensorIteratorEENKUlvE0_clEvENKUlvE2_clEvEUlllE_EESt5arrayIPcLm2EEEEviT0_T1_:
.text._ZN2at6native29vectorized_elementwise_kernelILi8ENS0_13AUnaryFunctorIllbZZZNS0_23logical_xor_kernel_cudaERNS_14TensorIteratorEENKUlvE0_clEvENKUlvE2_clEvEUlllE_EESt5arrayIPcLm2EEEEviT0_T1_:
        /* <DEDUP_REMOVED lines=129> */
.L_x_8968:
        /* <DEDUP_REMOVED lines=8> */
.L_x_8969:
        /* <DEDUP_REMOVED lines=8> */
.L_x_8970:
        /* <DEDUP_REMOVED lines=8> */
.L_x_8971:
        /* <DEDUP_REMOVED lines=9> */
.L_x_8972:
[----:B------:R-:W-:Y:S05]  /*0a20*/  BSYNC.RELIABLE B1 ;  /* 0x0000000000017941 */ /* 0x000fea0003800100 */
.L_x_8967:
[----:B------:R-:W-:-:S13]  /*0a30*/  ISETP.GE.U32.AND P0, PT, R3, R2, PT ;  /* 0x000000020300720c */ /* 0x000fda0003f06070 */
[----:B012---:R-:W0:Y:S01]  /*0a40*/  @!P0 LDC.64 R8, c[0x0][0x398] ;  /* 0x0000e600ff088b82 */ /* 0x007e220000000a00 */
[----:B------:R-:W-:Y:S02]  /*0a50*/  @!P0 IMAD.IADD R7, R0, 0x1, R3 ;  /* 0x0000000100078824 */ /* 0x000fe400078e0203 */
[----:B------:R-:W-:-:S03]  /*0a60*/  @!P0 VIADD R3, R3, 0x80 ;  /* 0x0000008003038836 */ /* 0x000fc60000000000 */
[----:B0-----:R-:W-:-:S05]  /*0a70*/  @!P0 IADD3 R6, P1, PT, R7, R8, RZ ;  /* 0x0000000807068210 */ /* 0x001fca0007f3e0ff */
[----:B------:R-:W-:-:S05]  /*0a80*/  @!P0 IMAD.X R7, RZ, RZ, R9, P1 ;  /* 0x000000ffff078224 */ /* 0x000fca00008e0609 */
[----:B------:R3:W-:Y:S03]  /*0a90*/  @!P0 STG.E.U8 desc[UR4][R6.64], R5 ;  /* 0x0000000506008986 */ /* 0x0007e6000c101104 */
.L_x_8973:
[----:B------:R-:W-:Y:S05]  /*0aa0*/  BSYNC.RECONVERGENT B0 ;  /* 0x0000000000007941 */ /* 0x000fea0003800200 */
.L_x_8966:
        /* <DEDUP_REMOVED lines=9> */
.L_x_8965:
        /* <DEDUP_REMOVED lines=44> */
.L_x_8974:
        /* <DEDUP_REMOVED lines=16> */
.L_x_43454:


//--------------------- .text._ZN2at6native18elementwise_kernelILi128ELi4EZNS0_15gpu_kernel_implINS0_13BinaryFunctorIllbZZZNS0_23logical_xor_kernel_cudaERNS_14TensorIteratorEENKUlvE0_clEvENKUlvE2_clEvEUlllE_EEEEvRNS_18TensorIteratorBaseERKT_EUliE_EEviT1_ --------------------------
	.section	.text._ZN2at6native18elementwise_kernelILi128ELi4EZNS0_15gpu_kernel_implINS0_13BinaryFunctorIllbZZZNS0_23logical_xor_kernel_cudaERNS_14TensorIteratorEENKUlvE0_clEvENKUlvE2_clEvEUlllE_EEEEvRNS_18TensorIteratorBaseERKT_EUliE_EEviT1_,"ax",@progbits
	.align	128
        .global         _ZN2at6native18elementwise_kernelILi128ELi4EZNS0_15gpu_kernel_implINS0_13BinaryFunctorIllbZZZNS0_23logical_xor_kernel_cudaERNS_14TensorIteratorEENKUlvE0_clEvENKUlvE2_clEvEUlllE_EEEEvRNS_18TensorIteratorBaseERKT_EUliE_EEviT1_
        .type           _ZN2at6native18elementwise_kernelILi128ELi4EZNS0_15gpu_kernel_implINS0_13BinaryFunctorIllbZZZNS0_23logical_xor_kernel_cudaERNS_14TensorIteratorEENKUlvE0_clEvENKUlvE2_clEvEUlllE_EEEEvRNS_18TensorIteratorBaseERKT_EUliE_EEviT1_,@function
        .size           _ZN2at6native18elementwise_kernelILi128ELi4EZNS0_15gpu_kernel_implINS0_13BinaryFunctorIllbZZZNS0_23logical_xor_kernel_cudaERNS_14TensorIteratorEENKUlvE0_clEvENKUlvE2_clEvEUlllE_EEEEvRNS_18TensorIteratorBaseERKT_EUliE_EEviT1_,(.L_x_43455 - _ZN2at6native18elementwise_kernelILi128ELi4EZNS0_15gpu_kernel_implINS0_13BinaryFunctorIllbZZZNS0_23logical_xor_kernel_cudaERNS_14TensorIteratorEENKUlvE0_clEvENKUlvE2_clEvEUlllE_EEEEvRNS_18TensorIteratorBaseERKT_EUliE_EEviT1_)
        .other          _ZN2at6native18elementwise_kernelILi128ELi4EZNS0_15gpu_kernel_implINS0_13BinaryFunctorIllbZZZNS0_23logical_xor_kernel_cudaERNS_14TensorIteratorEENKUlvE0_clEvENKUlvE2_clEvEUlllE_EEEEvRNS_18TensorIteratorBaseERKT_EUliE_EEviT1_,@"STO_CUDA_ENTRY STV_DEFAULT"
_ZN2at6native18elementwise_kernelILi128ELi4EZNS0_15gpu_kernel_implINS0_13BinaryFunctorIllbZZZNS0_23logical_xor_kernel_cudaERNS_14TensorIteratorEENKUlvE0_clEvENKUlvE2_clEvEUlllE_EEEEvRNS_18TensorIteratorBaseERKT_EUliE_EEviT1_:
.text._ZN2at6native18elementwise_kernelILi128ELi4EZNS0_15gpu_kernel_implINS0_13BinaryFunctorIllbZZZNS0_23logical_xor_kernel_cudaERNS_14TensorIteratorEENKUlvE0_clEvENKUlvE2_clEvEUlllE_EEEEvRNS_18TensorIteratorBaseERKT_EUliE_EEviT1_:
        /* <DEDUP_REMOVED lines=371> */
.L_x_8977:
        /* <DEDUP_REMOVED lines=17> */
.L_x_8981:
[----:B------:R0:W5:Y:S01]  /*1840*/  LDG.E.U8 R16, desc[UR36][R2.64] ;  /* 0x0000002402107981 */ /* 0x000162000c1e1100 */
[----:B------:R-:W-:Y:S01]  /*1850*/  IMAD.MOV.U32 R17, RZ, RZ, RZ ;  /* 0x000000ffff117224 */ /* 0x000fe200078e00ff */
[----:B------:R-:W-:Y:S06]  /*1860*/  BRA `(.L_x_8983) ;  /* 0x0000000c00407947 */ /* 0x000fec0003800000 */
.L_x_8980:
        /* <DEDUP_REMOVED lines=8> */
.L_x_8985:
[----:B------:R-:W2:Y:S02]  /*18f0*/  LDG.E R16, desc[UR36][R2.64] ;  /* 0x0000002402107981 */ /* 0x000ea4000c1e1900 */
[----:B--2---:R-:W-:Y:S01]  /*1900*/  SHF.R.S32.HI R17, RZ, 0x1f, R16 ;  /* 0x0000001fff117819 */ /* 0x004fe20000011410 */
[----:B------:R-:W-:Y:S06]  /*1910*/  BRA `(.L_x_8983) ;  /* 0x0000000c00147947 */ /* 0x000fec0003800000 */
.L_x_8984:
[----:B------:R-:W2:Y:S02]  /*1920*/  LDG.E.S16 R16, desc[UR36][R2.64] ;  /* 0x0000002402107981 */ /* 0x000ea4000c1e1700 */
[----:B--2---:R-:W-:Y:S01]  /*1930*/  SHF.R.S32.HI R17, RZ, 0x1f, R16 ;  /* 0x0000001fff117819 */ /* 0x004fe20000011410 */
[----:B------:R-:W-:Y:S06]  /*1940*/  BRA `(.L_x_8983) ;  /* 0x0000000c00087947 */ /* 0x000fec0003800000 */
.L_x_8979:
[----:B------:R-:W-:-:S09]  /*1950*/  UISETP.GT.AND UP0, UPT, UR4, 0x6, UPT ;  /* 0x000000060400788c */ /* 0x000fd2000bf04270 */
[----:B------:R-:W-:Y:S05]  /*1960*/  BRA.U UP0, `(.L_x_8986) ;  /* 0x00000001002c7547 */ /* 0x000fea000b800000 */
[----:B------:R-:W-:-:S09]  /*1970*/  UISETP.NE.AND UP0, UPT, UR4, 0x5, UPT ;  /* 0x000000050400788c */ /* 0x000fd2000bf05270 */
[----:B------:R-:W-:Y:S05]  /*1980*/  BRA.U !UP0, `(.L_x_8987) ;  /* 0x0000000108147547 */ /* 0x000fea000b800000 */
[----:B------:R-:W-:-:S09]  /*1990*/  UISETP.NE.AND UP0, UPT, UR4, 0x6, UPT ;  /* 0x000000060400788c */ /* 0x000fd2000bf05270 */
[----:B------:R-:W-:Y:S05]  /*19a0*/  BRA.U UP0, `(.L_x_8982) ;  /* 0x00000009006c7547 */ /* 0x000fea000b800000 */
[----:B------:R-:W2:Y:S02]  /*19b0*/  LDG.E R2, desc[UR36][R2.64] ;  /* 0x0000002402027981 */ /* 0x000ea4000c1e1900 */
[----:B--2---:R0:W1:Y:S01]  /*19c0*/  F2I.S64.TRUNC R16, R2 ;  /* 0x0000000200107311 */ /* 0x004062000020d900 */
[----:B------:R-:W-:Y:S05]  /*19d0*/  BRA `(.L_x_8983) ;  /* 0x0000000800e47947 */ /* 0x000fea0003800000 */
.L_x_8987:
[----:B------:R-:W2:Y:S02]  /*19e0*/  LDG.E.U16 R2, desc[UR36][R2.64] ;  /* 0x0000002402027981 */ /* 0x000ea4000c1e1500 */
[----:B--2---:R-:W-:-:S06]  /*19f0*/  HADD2.F32 R16, -RZ, R2.H0_H0 ;  /* 0x20000002ff107230 */ /* 0x004fcc0000004100 */
[----:B------:R-:W0:Y:S01]  /*1a00*/  F2I.S64.TRUNC R16, R16 ;  /* 0x0000001000107311 */ /* 0x000e22000020d900 */
[----:B------:R-:W-:Y:S05]  /*1a10*/  BRA `(.L_x_8983) ;  /* 0x0000000800d47947 */ /* 0x000fea0003800000 */
.L_x_8986:
[----:B------:R-:W-:-:S09]  /*1a20*/  UISETP.NE.AND UP0, UPT, UR4, 0x7, UPT ;  /* 0x000000070400788c */ /* 0x000fd2000bf05270 */
[----:B------:R-:W-:Y:S05]  /*1a30*/  BRA.U !UP0, `(.L_x_8988) ;  /* 0x00000001082c7547 */ /* 0x000fea000b800000 */
[----:B------:R-:W-:-:S09]  /*1a40*/  UISETP.NE.AND UP0, UPT, UR4, 0x8, UPT ;  /* 0x000000080400788c */ /* 0x000fd2000bf05270 */
[----:B------:R-:W-:Y:S05]  /*1a50*/  BRA.U !UP0, `(.L_x_8989) ;  /* 0x0000000108147547 */ /* 0x000fea000b800000 */
[----:B------:R-:W-:-:S09]  /*1a60*/  UISETP.NE.AND UP0, UPT, UR4, 0x9, UPT ;  /* 0x000000090400788c */ /* 0x000fd2000bf05270 */
[----:B------:R-:W-:Y:S05]  /*1a70*/  BRA.U UP0, `(.L_x_8982) ;  /* 0x0000000900387547 */ /* 0x000fea000b800000 */
[----:B------:R-:W2:Y:S02]  /*1a80*/  LDG.E R2, desc[UR36][R2.64] ;  /* 0x0000002402027981 */ /* 0x000ea4000c1e1900 */
[----:B--2---:R0:W1:Y:S01]  /*1a90*/  F2I.S64.TRUNC R16, R2 ;  /* 0x0000000200107311 */ /* 0x004062000020d900 */
[----:B------:R-:W-:Y:S05]  /*1aa0*/  BRA `(.L_x_8983) ;  /* 0x0000000800b07947 */ /* 0x000fea0003800000 */
.L_x_8989:
[----:B------:R-:W2:Y:S02]  /*1ab0*/  LDG.E.U16 R2, desc[UR36][R2.64] ;  /* 0x0000002402027981 */ /* 0x000ea4000c1e1500 */
[----:B--2---:R-:W-:-:S06]  /*1ac0*/  HADD2.F32 R16, -RZ, R2.H0_H0 ;  /* 0x20000002ff107230 */ /* 0x004fcc0000004100 */
[----:B------:R-:W0:Y:S01]  /*1ad0*/  F2I.S64.TRUNC R16, R16 ;  /* 0x0000001000107311 */ /* 0x000e22000020d900 */
[----:B------:R-:W-:Y:S05]  /*1ae0*/  BRA `(.L_x_8983) ;  /* 0x0000000800a07947 */ /* 0x000fea0003800000 */
.L_x_8988:
[----:B------:R-:W2:Y:S02]  /*1af0*/  LDG.E.64 R2, desc[UR36][R2.64] ;  /* 0x0000002402027981 */ /* 0x000ea4000c1e1b00 */
[----:B--2---:R0:W1:Y:S01]  /*1b00*/  F2I.S64.F64.TRUNC R16, R2 ;  /* 0x0000000200107311 */ /* 0x004062000030d900 */
[----:B------:R-:W-:Y:S05]  /*1b10*/  BRA `(.L_x_8983) ;  /* 0x0000000800947947 */ /* 0x000fea0003800000 */
.L_x_8978:
        /* <DEDUP_REMOVED lines=13> */
.L_x_8992:
[----:B------:R-:W2:Y:S02]  /*1bf0*/  LDG.E.64 R2, desc[UR36][R2.64] ;  /* 0x0000002402027981 */ /* 0x000ea4000c1e1b00 */
[----:B--2---:R0:W1:Y:S01]  /*1c00*/  F2I.S64.F64.TRUNC R16, R2 ;  /* 0x0000000200107311 */ /* 0x004062000030d900 */
[----:B------:R-:W-:Y:S05]  /*1c10*/  BRA `(.L_x_8983) ;  /* 0x0000000800547947 */ /* 0x000fea0003800000 */
.L_x_8991:
        /* <DEDUP_REMOVED lines=26> */
.L_x_8994:
        /* <DEDUP_REMOVED lines=11> */
[----:B------:R0:W1:Y:S01]  /*1e70*/  F2I.S64.TRUNC R16, R0 ;  /* 0x0000000000107311 */ /* 0x000062000020d900 */
[----:B------:R-:W-:Y:S05]  /*1e80*/  BRA `(.L_x_8983) ;  /* 0x0000000400b87947 */ /* 0x000fea0003800000 */
.L_x_8993:
[----:B------:R-:W2:Y:S02]  /*1e90*/  LDG.E.U16 R16, desc[UR36][R2.64] ;  /* 0x0000002402107981 */ /* 0x000ea4000c1e1500 */
[----:B--2---:R-:W-:-:S06]  /*1ea0*/  IMAD.U32 R16, R16, 0x10000, RZ ;  /* 0x0001000010107824 */ /* 0x004fcc00078e00ff */
[----:B------:R-:W0:Y:S01]  /*1eb0*/  F2I.S64.TRUNC R16, R16 ;  /* 0x0000001000107311 */ /* 0x000e22000020d900 */
[----:B------:R-:W-:Y:S05]  /*1ec0*/  BRA `(.L_x_8983) ;  /* 0x0000000400a87947 */ /* 0x000fea0003800000 */
.L_x_8990:
        /* <DEDUP_REMOVED lines=9> */
[----:B------:R-:W-:Y:S01]  /*1f60*/  HFMA2 R17, -RZ, RZ, 0, 0 ;  /* 0x00000000ff117431 */ /* 0x000fe200000001ff */
[----:B------:R-:W-:Y:S06]  /*1f70*/  BRA `(.L_x_8983) ;  /* 0x00000004007c7947 */ /* 0x000fec0003800000 */
.L_x_8997:
        /* <DEDUP_REMOVED lines=21> */
.L_x_9001:
[----:B------:R-:W-:Y:S05]  /*20d0*/  BSYNC.RECONVERGENT B1 ;  /* 0x0000000000017941 */ /* 0x000fea0003800200 */
.L_x_9000:
[----:B------:R-:W-:Y:S01]  /*20e0*/  IMAD.SHL.U32 R0, R0, 0x100000, RZ ;  /* 0x0010000000007824 */ /* 0x000fe200078e00ff */
[----:B------:R-:W-:-:S04]  /*20f0*/  LEA R2, R2, 0x3b800000, 0x17 ;  /* 0x3b80000002027811 */ /* 0x000fc800078eb8ff */
[----:B------:R-:W-:-:S07]  /*2100*/  LOP3.LUT R16, R2, R0, R7, 0xfe, !PT ;  /* 0x0000000002107212 */ /* 0x000fce00078efe07 */
.L_x_8999:
[----:B------:R-:W-:Y:S05]  /*2110*/  BSYNC.RECONVERGENT B0 ;  /* 0x0000000000007941 */ /* 0x000fea0003800200 */
.L_x_8998:
[----:B------:R-:W1:Y:S01]  /*2120*/  F2I.S64.TRUNC R16, R16 ;  /* 0x0000001000107311 */ /* 0x000e62000020d900 */
[----:B------:R-:W-:Y:S05]  /*2130*/  BRA `(.L_x_8983) ;  /* 0x00000004000c7947 */ /* 0x000fea0003800000 */
.L_x_8996:
        /* <DEDUP_REMOVED lines=21> */
.L_x_9005:
[----:B------:R-:W-:Y:S05]  /*2290*/  BSYNC.RECONVERGENT B1 ;  /* 0x0000000000017941 */ /* 0x000fea0003800200 */
.L_x_9004:
[----:B------:R-:W-:Y:S01]  /*22a0*/  IMAD.SHL.U32 R0, R0, 0x200000, RZ ;  /* 0x0020000000007824 */ /* 0x000fe200078e00ff */
[----:B------:R-:W-:-:S04]  /*22b0*/  LEA R2, R2, 0x37800000, 0x17 ;  /* 0x3780000002027811 */ /* 0x000fc800078eb8ff */
[----:B------:R-:W-:-:S07]  /*22c0*/  LOP3.LUT R16, R2, R0, R7, 0xfe, !PT ;  /* 0x0000000002107212 */ /* 0x000fce00078efe07 */
.L_x_9003:
[----:B------:R-:W-:Y:S05]  /*22d0*/  BSYNC.RECONVERGENT B0 ;  /* 0x0000000000007941 */ /* 0x000fea0003800200 */
.L_x_9002:
[----:B------:R-:W2:Y:S01]  /*22e0*/  F2I.S64.TRUNC R16, R16 ;  /* 0x0000001000107311 */ /* 0x000ea2000020d900 */
[----:B------:R-:W-:Y:S05]  /*22f0*/  BRA `(.L_x_8983) ;  /* 0x00000000009c7947 */ /* 0x000fea0003800000 */
.L_x_8995:
[----:B------:R-:W-:-:S09]  /*2300*/  UISETP.NE.AND UP0, UPT, UR4, 0x1c, UPT ;  /* 0x0000001c0400788c */ /* 0x000fd2000bf05270 */
[----:B------:R-:W-:Y:S05]  /*2310*/  BRA.U !UP0, `(.L_x_9006) ;  /* 0x00000001088c7547 */ /* 0x000fea000b800000 */
[----:B------:R-:W-:-:S09]  /*2320*/  UISETP.NE.AND UP0, UPT, UR4, 0x1d, UPT ;  /* 0x0000001d0400788c */ /* 0x000fd2000bf05270 */
[----:B------:R-:W-:Y:S05]  /*2330*/  BRA.U !UP0, `(.L_x_9007) ;  /* 0x00000001087c7547 */ /* 0x000fea000b800000 */
[----:B------:R-:W-:-:S09]  /*2340*/  UISETP.NE.AND UP0, UPT, UR4, 0x2c, UPT ;  /* 0x0000002c0400788c */ /* 0x000fd2000bf05270 */
[----:B------:R-:W-:Y:S05]  /*2350*/  BRA.U !UP0, `(.L_x_9008) ;  /* 0x0000000108487547 */ /* 0x000fea000b800000 */
.L_x_8982:
        /* <DEDUP_REMOVED lines=16> */
.L_x_9009:
[----:B------:R-:W-:Y:S01]  /*2460*/  CS2R R16, SRZ ;  /* 0x0000000000107805 */ /* 0x000fe2000001ff00 */
[----:B------:R-:W-:Y:S06]  /*2470*/  BRA `(.L_x_8983) ;  /* 0x00000000003c7947 */ /* 0x000fec0003800000 */
.L_x_9008:
        /* <DEDUP_REMOVED lines=8> */
.L_x_9011:
[----:B------:R-:W-:Y:S05]  /*2500*/  BSYNC.RECONVERGENT B0 ;  /* 0x0000000000007941 */ /* 0x000fea0003800200 */
.L_x_9010:
[----:B------:R-:W4:Y:S01]  /*2510*/  F2I.S64.TRUNC R16, R16 ;  /* 0x0000001000107311 */ /* 0x000f22000020d900 */
[----:B------:R-:W-:Y:S05]  /*2520*/  BRA `(.L_x_8983) ;  /* 0x0000000000107947 */ /* 0x000fea0003800000 */
.L_x_9007:
[----:B------:R0:W5:Y:S01]  /*2530*/  LDG.E.64 R16, desc[UR36][R2.64] ;  /* 0x0000002402107981 */ /* 0x000162000c1e1b00 */
[----:B------:R-:W-:Y:S05]  /*2540*/  BRA `(.L_x_8983) ;  /* 0x0000000000087947 */ /* 0x000fea0003800000 */
.L_x_9006:
[----:B------:R3:W5:Y:S01]  /*2550*/  LDG.E R16, desc[UR36][R2.64] ;  /* 0x0000002402107981 */ /* 0x000762000c1e1900 */
[----:B------:R-:W-:-:S07]  /*2560*/  IMAD.MOV.U32 R17, RZ, RZ, RZ ;  /* 0x000000ffff117224 */ /* 0x000fce00078e00ff */
.L_x_8983:
[----:B------:R-:W3:Y:S01]  /*2570*/  LDCU.64 UR6, c[0x0][0x5f8] ;  /* 0x0000bf00ff0677ac */ /* 0x000ee20008000a00 */
        /* <DEDUP_REMOVED lines=14> */
[----:B---3--:R-:W-:Y:S01]  /*2660*/  SHF.R.S32.HI R3, RZ, 0x1f, R2 ;  /* 0x0000001fff037819 */ /* 0x008fe20000011402 */
[----:B------:R-:W-:Y:S06]  /*2670*/  BRA `(.L_x_9017) ;  /* 0x0000000c004c7947 */ /* 0x000fec0003800000 */
.L_x_9015:
[----:B0-----:R3:W5:Y:S01]  /*2680*/  LDG.E.U8 R2, desc[UR36][R22.64] ;  /* 0x0000002416027981 */ /* 0x001762000c1e1100 */
[----:B------:R-:W-:Y:S01]  /*2690*/  IMAD.MOV.U32 R3, RZ, RZ, RZ ;  /* 0x000000ffff037224 */ /* 0x000fe200078e00ff */
[----:B------:R-:W-:Y:S06]  /*26a0*/  BRA `(.L_x_9017) ;  /* 0x0000000c00407947 */ /* 0x000fec0003800000 */
.L_x_9014:
[----:B------:R-:W-:-:S09]  /*26b0*/  UISETP.NE.AND UP0, UPT, UR4, 0x2, UPT ;  /* 0x000000020400788c */ /* 0x000fd2000bf05270 */
[----:B------:R-:W-:Y:S05]  /*26c0*/  BRA.U !UP0, `(.L_x_9018) ;  /* 0x0000000108247547 */ /* 0x000fea000b800000 */
[----:B------:R-:W-:-:S09]  /*26d0*/  UISETP.NE.AND UP0, UPT, UR4, 0x3, UPT ;  /* 0x000000030400788c */ /* 0x000fd2000bf05270 */
[----:B------:R-:W-:Y:S05]  /*26e0*/  BRA.U !UP0, `(.L_x_9019) ;  /* 0x0000000108107547 */ /* 0x000fea000b800000 */
[----:B------:R-:W-:-:S09]  /*26f0*/  UISETP.NE.AND UP0, UPT, UR4, 0x4, UPT ;  /* 0x000000040400788c */ /* 0x000fd2000bf05270 */
[----:B------:R-:W-:Y:S05]  /*2700*/  BRA.U UP0, `(.L_x_9016) ;  /* 0x0000000900a47547 */ /* 0x000fea000b800000 */
[----:B0-----:R0:W5:Y:S01]  /*2710*/  LDG.E.64 R2, desc[UR36][R22.64] ;  /* 0x0000002416027981 */ /* 0x001162000c1e1b00 */
[----:B------:R-:W-:Y:S05]  /*2720*/  BRA `(.L_x_9017) ;  /* 0x0000000c00207947 */ /* 0x000fea0003800000 */
.L_x_9019:
[----:B0-----:R-:W3:Y:S02]  /*2730*/  LDG.E R2, desc[UR36][R22.64] ;  /* 0x0000002416027981 */ /* 0x001ee4000c1e1900 */
[----:B---3--:R-:W-:Y:S01]  /*2740*/  SHF.R.S32.HI R3, RZ, 0x1f, R2 ;  /* 0x0000001fff037819 */ /* 0x008fe20000011402 */
[----:B------:R-:W-:Y:S06]  /*2750*/  BRA `(.L_x_9017) ;  /* 0x0000000c00147947 */ /* 0x000fec0003800000 */
.L_x_9018:
[----:B0-----:R-:W3:Y:S02]  /*2760*/  LDG.E.S16 R2, desc[UR36][R22.64] ;  /* 0x0000002416027981 */ /* 0x001ee4000c1e1700 */
[----:B---3--:R-:W-:Y:S01]  /*2770*/  SHF.R.S32.HI R3, RZ, 0x1f, R2 ;  /* 0x0000001fff037819 */ /* 0x008fe20000011402 */
[----:B------:R-:W-:Y:S06]  /*2780*/  BRA `(.L_x_9017) ;  /* 0x0000000c00087947 */ /* 0x000fec0003800000 */
.L_x_9013:
[----:B------:R-:W-:-:S09]  /*2790*/  UISETP.GT.AND UP0, UPT, UR4, 0x6, UPT ;  /* 0x000000060400788c */ /* 0x000fd2000bf04270 */
[----:B------:R-:W-:Y:S05]  /*27a0*/  BRA.U UP0, `(.L_x_9020) ;  /* 0x00000001002c7547 */ /* 0x000fea000b800000 */
[----:B------:R-:W-:-:S09]  /*27b0*/  UISETP.NE.AND UP0, UPT, UR4, 0x5, UPT ;  /* 0x000000050400788c */ /* 0x000fd2000bf05270 */
[----:B------:R-:W-:Y:S05]  /*27c0*/  BRA.U !UP0, `(.L_x_9021) ;  /* 0x0000000108147547 */ /* 0x000fea000b800000 */
[----:B------:R-:W-:-:S09]  /*27d0*/  UISETP.NE.AND UP0, UPT, UR4, 0x6, UPT ;  /* 0x000000060400788c */ /* 0x000fd2000bf05270 */
[----:B------:R-:W-:Y:S05]  /*27e0*/  BRA.U UP0, `(.L_x_9016) ;  /* 0x00000009006c7547 */ /* 0x000fea000b800000 */
[----:B0-----:R-:W3:Y:S02]  /*27f0*/  LDG.E R2, desc[UR36][R22.64] ;  /* 0x0000002416027981 */ /* 0x001ee4000c1e1900 */
[----:B---3--:R-:W0:Y:S01]  /*2800*/  F2I.S64.TRUNC R2, R2 ;  /* 0x0000000200027311 */ /* 0x008e22000020d900 */
[----:B------:R-:W-:Y:S05]  /*2810*/  BRA `(.L_x_9017) ;  /* 0x0000000800e47947 */ /* 0x000fea0003800000 */
.L_x_9021:
[----:B------:R-:W0:Y:S02]  /*2820*/  LDG.E.U16 R22, desc[UR36][R22.64] ;  /* 0x0000002416167981 */ /* 0x000e24000c1e1500 */
[----:B0-----:R-:W-:-:S06]  /*2830*/  HADD2.F32 R2, -RZ, R22.H0_H0 ;  /* 0x20000016ff027230 */ /* 0x001fcc0000004100 */
[----:B------:R-:W0:Y:S01]  /*2840*/  F2I.S64.TRUNC R2, R2 ;  /* 0x0000000200027311 */ /* 0x000e22000020d900 */
[----:B------:R-:W-:Y:S05]  /*2850*/  BRA `(.L_x_9017) ;  /* 0x0000000800d47947 */ /* 0x000fea0003800000 */
.L_x_9020:
[----:B------:R-:W-:-:S09]  /*2860*/  UISETP.NE.AND UP0, UPT, UR4, 0x7, UPT ;  /* 0x000000070400788c */ /* 0x000fd2000bf05270 */
[----:B------:R-:W-:Y:S05]  /*2870*/  BRA.U !UP0, `(.L_x_9022) ;  /* 0x00000001082c7547 */ /* 0x000fea000b800000 */
[----:B------:R-:W-:-:S09]  /*2880*/  UISETP.NE.AND UP0, UPT, UR4, 0x8, UPT ;  /* 0x000000080400788c */ /* 0x000fd2000bf05270 */
[----:B------:R-:W-:Y:S05]  /*2890*/  BRA.U !UP0, `(.L_x_9023) ;  /* 0x0000000108147547 */ /* 0x000fea000b800000 */
[----:B------:R-:W-:-:S09]  /*28a0*/  UISETP.NE.AND UP0, UPT, UR4, 0x9, UPT ;  /* 0x000000090400788c */ /* 0x000fd2000bf05270 */
[----:B------:R-:W-:Y:S05]  /*28b0*/  BRA.U UP0, `(.L_x_9016) ;  /* 0x0000000900387547 */ /* 0x000fea000b800000 */
[----:B0-----:R-:W3:Y:S02]  /*28c0*/  LDG.E R2, desc[UR36][R22.64] ;  /* 0x0000002416027981 */ /* 0x001ee4000c1e1900 */
[----:B---3--:R-:W0:Y:S01]  /*28d0*/  F2I.S64.TRUNC R2, R2 ;  /* 0x0000000200027311 */ /* 0x008e22000020d900 */
[----:B------:R-:W-:Y:S05]  /*28e0*/  BRA `(.L_x_9017) ;  /* 0x0000000800b07947 */ /* 0x000fea0003800000 */
.L_x_9023:
[----:B------:R-:W0:Y:S02]  /*28f0*/  LDG.E.U16 R22, desc[UR36][R22.64] ;  /* 0x0000002416167981 */ /* 0x000e24000c1e1500 */
[----:B0-----:R-:W-:-:S06]  /*2900*/  HADD2.F32 R2, -RZ, R22.H0_H0 ;  /* 0x20000016ff027230 */ /* 0x001fcc0000004100 */
[----:B------:R-:W0:Y:S01]  /*2910*/  F2I.S64.TRUNC R2, R2 ;  /* 0x0000000200027311 */ /* 0x000e22000020d900 */
[----:B------:R-:W-:Y:S05]  /*2920*/  BRA `(.L_x_9017) ;  /* 0x0000000800a07947 */ /* 0x000fea0003800000 */
.L_x_9022:
[----:B0-----:R-:W3:Y:S02]  /*2930*/  LDG.E.64 R2, desc[UR36][R22.64] ;  /* 0x0000002416027981 */ /* 0x001ee4000c1e1b00 */
[----:B---3--:R-:W0:Y:S01]  /*2940*/  F2I.S64.F64.TRUNC R2, R2 ;  /* 0x0000000200027311 */ /* 0x008e22000030d900 */
[----:B------:R-:W-:Y:S05]  /*2950*/  BRA `(.L_x_9017) ;  /* 0x0000000800947947 */ /* 0x000fea0003800000 */
.L_x_9012:
        /* <DEDUP_REMOVED lines=11> */
[----:B------:R-:W-:Y:S01]  /*2a10*/  SEL R2, RZ, 0x1, !P0 ;  /* 0x00000001ff027807 */ /* 0x000fe20004000000 */
[----:B------:R-:W-:Y:S08]  /*2a20*/  BRA `(.L_x_9017) ;  /* 0x0000000800607947 */ /* 0x000ff00003800000 */
.L_x_9026:
[----:B0-----:R-:W3:Y:S02]  /*2a30*/  LDG.E.64 R2, desc[UR36][R22.64] ;  /* 0x0000002416027981 */ /* 0x001ee4000c1e1b00 */
[----:B---3--:R-:W0:Y:S01]  /*2a40*/  F2I.S64.F64.TRUNC R2, R2 ;  /* 0x0000000200027311 */ /* 0x008e22000030d900 */
[----:B------:R-:W-:Y:S05]  /*2a50*/  BRA `(.L_x_9017) ;  /* 0x0000000800547947 */ /* 0x000fea0003800000 */
.L_x_9025:
[----:B------:R-:W-:-:S09]  /*2a60*/  UISETP.NE.AND UP0, UPT, UR4, 0xf, UPT ;  /* 0x0000000f0400788c */ /* 0x000fd2000bf05270 */
[----:B------:R-:W-:Y:S05]  /*2a70*/  BRA.U !UP0, `(.L_x_9027) ;  /* 0x0000000108947547 */ /* 0x000fea000b800000 */
[----:B------:R-:W-:-:S09]  /*2a80*/  UISETP.NE.AND UP0, UPT, UR4, 0x17, UPT ;  /* 0x000000170400788c */ /* 0x000fd2000bf05270 */
[----:B------:R-:W-:Y:S05]  /*2a90*/  BRA.U !UP0, `(.L_x_9028) ;  /* 0x0000000108587547 */ /* 0x000fea000b800000 */
[----:B------:R-:W-:-:S09]  /*2aa0*/  UISETP.NE.AND UP0, UPT, UR4, 0x18, UPT ;  /* 0x000000180400788c */ /* 0x000fd2000bf05270 */
[----:B------:R-:W-:Y:S05]  /*2ab0*/  BRA.U UP0, `(.L_x_9016) ;  /* 0x0000000500b87547 */ /* 0x000fea000b800000 */
[----:B0-----:R-:W3:Y:S01]  /*2ac0*/  LDG.E.U8 R0, desc[UR36][R22.64] ;  /* 0x0000002416007981 */ /* 0x001ee2000c1e1100 */
[----:B------:R-:W-:Y:S01]  /*2ad0*/  IMAD.MOV.U32 R4, RZ, RZ, 0x1f ;  /* 0x0000001fff047424 */ /* 0x000fe200078e00ff */
[----:B---3--:R-:W-:-:S04]  /*2ae0*/  SHF.L.U32 R0, R0, 0x18, RZ ;  /* 0x0000001800007819 */ /* 0x008fc800000006ff */
        /* <DEDUP_REMOVED lines=15> */
[----:B------:R-:W0:Y:S01]  /*2be0*/  F2I.S64.TRUNC R2, R3 ;  /* 0x0000000300027311 */ /* 0x000e22000020d900 */
[----:B------:R-:W-:Y:S05]  /*2bf0*/  BRA `(.L_x_9017) ;  /* 0x0000000400ec7947 */ /* 0x000fea0003800000 */
.L_x_9028:
[----:B0-----:R-:W3:Y:S02]  /*2c00*/  LDG.E.U8 R3, desc[UR36][R22.64] ;  /* 0x0000002416037981 */ /* 0x001ee4000c1e1100 */
[C---:B---3--:R-:W-:Y:S02]  /*2c10*/  IMAD.SHL.U32 R2, R3.reuse, 0x2000000, RZ ;  /* 0x0200000003027824 */ /* 0x048fe400078e00ff */
        /* <DEDUP_REMOVED lines=11> */
.L_x_9027:
[----:B0-----:R-:W3:Y:S02]  /*2cd0*/  LDG.E.U16 R2, desc[UR36][R22.64] ;  /* 0x0000002416027981 */ /* 0x001ee4000c1e1500 */
[----:B---3--:R-:W-:-:S06]  /*2ce0*/  SHF.L.U32 R2, R2, 0x10, RZ ;  /* 0x0000001002027819 */ /* 0x008fcc00000006ff */
[----:B------:R-:W0:Y:S01]  /*2cf0*/  F2I.S64.TRUNC R2, R2 ;  /* 0x0000000200027311 */ /* 0x000e22000020d900 */
[----:B------:R-:W-:Y:S05]  /*2d00*/  BRA `(.L_x_9017) ;  /* 0x0000000400a87947 */ /* 0x000fea0003800000 */
.L_x_9024:
        /* <DEDUP_REMOVED lines=8> */
[----:B0-----:R0:W5:Y:S01]  /*2d90*/  LDG.E.U16 R2, desc[UR36][R22.64] ;  /* 0x0000002416027981 */ /* 0x001162000c1e1500 */
[----:B------:R-:W-:Y:S01]  /*2da0*/  IMAD.MOV.U32 R3, RZ, RZ, RZ ;  /* 0x000000ffff037224 */ /* 0x000fe200078e00ff */
[----:B------:R-:W-:Y:S06]  /*2db0*/  BRA `(.L_x_9017) ;  /* 0x00000004007c7947 */ /* 0x000fec0003800000 */
.L_x_9031:
[----:B------:R-:W3:Y:S01]  /*2dc0*/  LDG.E.U8 R22, desc[UR36][R22.64] ;  /* 0x0000002416167981 */ /* 0x000ee2000c1e1100 */
[----:B------:R-:W-:Y:S01]  /*2dd0*/  BSSY.RECONVERGENT B0, `(.L_x_9032) ;  /* 0x0000018000007945 */ /* 0x000fe20003800200 */
[----:B0-----:R-:W-:Y:S01]  /*2de0*/  IMAD.MOV.U32 R2, RZ, RZ, RZ ;  /* 0x000000ffff027224 */ /* 0x001fe200078e00ff */
[----:B---3--:R-:W-:-:S13]  /*2df0*/  ISETP.NE.AND P0, PT, R22, RZ, PT ;  /* 0x000000ff1600720c */ /* 0x008fda0003f05270 */
        /* <DEDUP_REMOVED lines=17> */
.L_x_9035:
[----:B------:R-:W-:Y:S05]  /*2f10*/  BSYNC.RECONVERGENT B1 ;  /* 0x0000000000017941 */ /* 0x000fea0003800200 */
.L_x_9034:
[----:B------:R-:W-:Y:S02]  /*2f20*/  SHF.L.U32 R0, R0, 0x14, RZ ;  /* 0x0000001400007819 */ /* 0x000fe400000006ff */
[----:B------:R-:W-:-:S04]  /*2f30*/  LEA R2, R2, 0x3b800000, 0x17 ;  /* 0x3b80000002027811 */ /* 0x000fc800078eb8ff */
[----:B------:R-:W-:-:S07]  /*2f40*/  LOP3.LUT R2, R2, R0, R7, 0xfe, !PT ;  /* 0x0000000002027212 */ /* 0x000fce00078efe07 */
.L_x_9033:
[----:B------:R-:W-:Y:S05]  /*2f50*/  BSYNC.RECONVERGENT B0 ;  /* 0x0000000000007941 */ /* 0x000fea0003800200 */
.L_x_9032:
[----:B------:R-:W0:Y:S01]  /*2f60*/  F2I.S64.TRUNC R2, R2 ;  /* 0x0000000200027311 */ /* 0x000e22000020d900 */
[----:B------:R-:W-:Y:S05]  /*2f70*/  BRA `(.L_x_9017) ;  /* 0x00000004000c7947 */ /* 0x000fea0003800000 */
.L_x_9030:
[----:B------:R-:W3:Y:S01]  /*2f80*/  LDG.E.U8 R22, desc[UR36][R22.64] ;  /* 0x0000002416167981 */ /* 0x000ee2000c1e1100 */
[----:B------:R-:W-:Y:S01]  /*2f90*/  BSSY.RECONVERGENT B0, `(.L_x_9036) ;  /* 0x0000018000007945 */ /* 0x000fe20003800200 */
[----:B0-----:R-:W-:Y:S01]  /*2fa0*/  IMAD.MOV.U32 R2, RZ, RZ, RZ ;  /* 0x000000ffff027224 */ /* 0x001fe200078e00ff */
[----:B---3--:R-:W-:-:S13]  /*2fb0*/  ISETP.NE.AND P0, PT, R22, RZ, PT ;  /* 0x000000ff1600720c */ /* 0x008fda0003f05270 */
        /* <DEDUP_REMOVED lines=17> */
.L_x_9039:
[----:B------:R-:W-:Y:S05]  /*30d0*/  BSYNC.RECONVERGENT B1 ;  /* 0x0000000000017941 */ /* 0x000fea0003800200 */
.L_x_9038:
[----:B------:R-:W-:Y:S01]  /*30e0*/  IMAD.SHL.U32 R0, R0, 0x200000, RZ ;  /* 0x0020000000007824 */ /* 0x000fe200078e00ff */
[----:B------:R-:W-:-:S04]  /*30f0*/  LEA R2, R2, 0x37800000, 0x17 ;  /* 0x3780000002027811 */ /* 0x000fc800078eb8ff */
[----:B------:R-:W-:-:S07]  /*3100*/  LOP3.LUT R2, R2, R0, R7, 0xfe, !PT ;  /* 0x0000000002027212 */ /* 0x000fce00078efe07 */
.L_x_9037:
[----:B------:R-:W-:Y:S05]  /*3110*/  BSYNC.RECONVERGENT B0 ;  /* 0x0000000000007941 */ /* 0x000fea0003800200 */
.L_x_9036:
[----:B------:R-:W0:Y:S01]  /*3120*/  F2I.S64.TRUNC R2, R2 ;  /* 0x0000000200027311 */ /* 0x000e22000020d900 */
[----:B------:R-:W-:Y:S05]  /*3130*/  BRA `(.L_x_9017) ;  /* 0x00000000009c7947 */ /* 0x000fea0003800000 */
.L_x_9029:
[----:B------:R-:W-:-:S09]  /*3140*/  UISETP.NE.AND UP0, UPT, UR4, 0x1c, UPT ;  /* 0x0000001c0400788c */ /* 0x000fd2000bf05270 */
[----:B------:R-:W-:Y:S05]  /*3150*/  BRA.U !UP0, `(.L_x_9040) ;  /* 0x00000001088c7547 */ /* 0x000fea000b800000 */
[----:B------:R-:W-:-:S09]  /*3160*/  UISETP.NE.AND UP0, UPT, UR4, 0x1d, UPT ;  /* 0x0000001d0400788c */ /* 0x000fd2000bf05270 */
[----:B------:R-:W-:Y:S05]  /*3170*/  BRA.U !UP0, `(.L_x_9041) ;  /* 0x00000001087c7547 */ /* 0x000fea000b800000 */
[----:B------:R-:W-:-:S09]  /*3180*/  UISETP.NE.AND UP0, UPT, UR4, 0x2c, UPT ;  /* 0x0000002c0400788c */ /* 0x000fd2000bf05270 */
[----:B------:R-:W-:Y:S05]  /*3190*/  BRA.U !UP0, `(.L_x_9042) ;  /* 0x0000000108487547 */ /* 0x000fea000b800000 */
.L_x_9016:
        /* <DEDUP_REMOVED lines=16> */
.L_x_9043:
[----:B------:R-:W-:Y:S01]  /*32a0*/  CS2R R2, SRZ ;  /* 0x0000000000027805 */ /* 0x000fe2000001ff00 */
[----:B------:R-:W-:Y:S06]  /*32b0*/  BRA `(.L_x_9017) ;  /* 0x00000000003c7947 */ /* 0x000fec0003800000 */
.L_x_9042:
[----:B------:R-:W3:Y:S01]  /*32c0*/  LDG.E.U8 R22, desc[UR36][R22.64] ;  /* 0x0000002416167981 */ /* 0x000ee2000c1e1100 */
[----:B------:R-:W-:Y:S01]  /*32d0*/  BSSY.RECONVERGENT B0, `(.L_x_9044) ;  /* 0x0000007000007945 */ /* 0x000fe20003800200 */
[----:B0-----:R-:W-:Y:S02]  /*32e0*/  MOV R2, 0x400000 ;  /* 0x0040000000027802 */ /* 0x001fe40000000f00 */
[----:B---3--:R-:W-:-:S13]  /*32f0*/  ISETP.NE.AND P0, PT, R22, RZ, PT ;  /* 0x000000ff1600720c */ /* 0x008fda0003f05270 */
[----:B------:R-:W-:Y:S05]  /*3300*/  @!P0 BRA `(.L_x_9045) ;  /* 0x00000000000c8947 */ /* 0x000fea0003800000 */
[----:B------:R-:W-:-:S13]  /*3310*/  ISETP.NE.AND P0, PT, R22, 0xff, PT ;  /* 0x000000ff1600780c */ /* 0x000fda0003f05270 */
[----:B------:R-:W-:Y:S02]  /*3320*/  @!P0 IMAD.MOV.U32 R2, RZ, RZ, 0x7f800001 ;  /* 0x7f800001ff028424 */ /* 0x000fe400078e00ff */
[----:B------:R-:W-:-:S07]  /*3330*/  @P0 IMAD.SHL.U32 R2, R22, 0x800000, RZ ;  /* 0x0080000016020824 */ /* 0x000fce00078e00ff */
.L_x_9045:
[----:B------:R-:W-:Y:S05]  /*3340*/  BSYNC.RECONVERGENT B0 ;  /* 0x0000000000007941 */ /* 0x000fea0003800200 */
.L_x_9044:
[----:B------:R-:W0:Y:S01]  /*3350*/  F2I.S64.TRUNC R2, R2 ;  /* 0x0000000200027311 */ /* 0x000e22000020d900 */
[----:B------:R-:W-:Y:S05]  /*3360*/  BRA `(.L_x_9017) ;  /* 0x0000000000107947 */ /* 0x000fea0003800000 */
.L_x_9041:
[----:B0-----:R0:W5:Y:S01]  /*3370*/  LDG.E.64 R2, desc[UR36][R22.64] ;  /* 0x0000002416027981 */ /* 0x001162000c1e1b00 */
[----:B------:R-:W-:Y:S05]  /*3380*/  BRA `(.L_x_9017) ;  /* 0x0000000000087947 */ /* 0x000fea0003800000 */
.L_x_9040:
[----:B0-----:R0:W5:Y:S01]  /*3390*/  LDG.E R2, desc[UR36][R22.64] ;  /* 0x0000002416027981 */ /* 0x001162000c1e1900 */
[----:B------:R-:W-:-:S07]  /*33a0*/  HFMA2 R3, -RZ, RZ, 0, 0 ;  /* 0x00000000ff037431 */ /* 0x000fce00000001ff */
.L_x_9017:
[----:B------:R-:W3:Y:S01]  /*33b0*/  LDCU.64 UR6, c[0x0][0x5e8] ;  /* 0x0000bd00ff0677ac */ /* 0x000ee20008000a00 */
[----:B0----5:R-:W-:Y:S01]  /*33c0*/  ISETP.NE.U32.AND P0, PT, R2, RZ, PT ;  /* 0x000000ff0200720c */ /* 0x021fe20003f05070 */
[----:B------:R-:W-:Y:S01]  /*33d0*/  BSSY.RECONVERGENT B6, `(.L_x_9046) ;  /* 0x00000d6000067945 */ /* 0x000fe20003800200 */
[----:B-12-4-:R-:W-:Y:S01]  /*33e0*/  ISETP.NE.U32.AND P1, PT, R16, RZ, PT ;  /* 0x000000ff1000720c */ /* 0x016fe20003f25070 */
[----:B------:R-:W-:Y:S01]  /*33f0*/  UPRMT UR4, UR43, 0x9910, URZ ;  /* 0x000099102b047896 */ /* 0x000fe200080000ff */
[----:B------:R-:W-:-:S03]  /*3400*/  ISETP.NE.AND.EX P0, PT, R3, RZ, PT, P0 ;  /* 0x000000ff0300720c */ /* 0x000fc60003f05300 */
[----:B------:R-:W-:Y:S01]  /*3410*/  UISETP.GT.AND UP0, UPT, UR4, 0x9, UPT ;  /* 0x000000090400788c */ /* 0x000fe2000bf04270 */
[----:B------:R-:W-:-:S04]  /*3420*/  ISETP.NE.XOR.EX P0, PT, R17, RZ, P0, P1 ;  /* 0x000000ff1100720c */ /* 0x000fc80000705b10 */
[----:B------:R-:W-:Y:S02]  /*3430*/  SEL R4, RZ, 0x1, !P0 ;  /* 0x00000001ff047807 */ /* 0x000fe40004000000 */
[----:B---3--:R-:W-:-:S05]  /*3440*/  IADD3 R2, P2, PT, R18, UR6, RZ ;  /* 0x0000000612027c10 */ /* 0x008fca000ff5e0ff */
        /* <DEDUP_REMOVED lines=12> */
.L_x_9050:
[----:B------:R1:W-:Y:S01]  /*3510*/  STG.E.U8 desc[UR36][R2.64], R4 ;  /* 0x0000000402007986 */ /* 0x0003e2000c101124 */
[----:B------:R-:W-:Y:S05]  /*3520*/  BRA `(.L_x_9052) ;  /* 0x0000000c00007947 */ /* 0x000fea0003800000 */
.L_x_9049:
        /* <DEDUP_REMOVED lines=9> */
.L_x_9054:
[----:B------:R3:W-:Y:S01]  /*35c0*/  STG.E desc[UR36][R2.64], R4 ;  /* 0x0000000402007986 */ /* 0x0007e2000c101924 */
[----:B------:R-:W-:Y:S05]  /*35d0*/  BRA `(.L_x_9052) ;  /* 0x0000000800d47947 */ /* 0x000fea0003800000 */
.L_x_9053:
[----:B------:R2:W-:Y:S01]  /*35e0*/  STG.E.U16 desc[UR36][R2.64], R4 ;  /* 0x0000000402007986 */ /* 0x0005e2000c101524 */
[----:B------:R-:W-:Y:S05]  /*35f0*/  BRA `(.L_x_9052) ;  /* 0x0000000800cc7947 */ /* 0x000fea0003800000 */
.L_x_9048:
        /* <DEDUP_REMOVED lines=9> */
.L_x_9056:
[----:B------:R-:W-:-:S04]  /*3690*/  I2FP.F32.U32 R0, R4 ;  /* 0x0000000400007245 */ /* 0x000fc80000201000 */
[----:B------:R-:W-:-:S05]  /*36a0*/  F2FP.F16.F32.PACK_AB R0, RZ, R0 ;  /* 0x00000000ff00723e */ /* 0x000fca00000000ff */
[----:B------:R0:W-:Y:S01]  /*36b0*/  STG.E.U16 desc[UR36][R2.64], R0 ;  /* 0x0000000002007986 */ /* 0x0001e2000c101524 */
[----:B------:R-:W-:Y:S05]  /*36c0*/  BRA `(.L_x_9052) ;  /* 0x0000000800987947 */ /* 0x000fea0003800000 */
.L_x_9055:
        /* <DEDUP_REMOVED lines=10> */
.L_x_9058:
[----:B------:R-:W-:-:S04]  /*3770*/  I2FP.F32.U32 R4, R4 ;  /* 0x0000000400047245 */ /* 0x000fc80000201000 */
[----:B------:R-:W-:-:S04]  /*3780*/  F2FP.F16.F32.PACK_AB R5, RZ, R4 ;  /* 0x00000004ff05723e */ /* 0x000fc800000000ff */
[----:B------:R-:W-:-:S05]  /*3790*/  PRMT R5, R5, 0x5410, RZ ;  /* 0x0000541005057816 */ /* 0x000fca00000000ff */
[----:B------:R0:W-:Y:S01]  /*37a0*/  STG.E desc[UR36][R2.64], R5 ;  /* 0x0000000502007986 */ /* 0x0001e2000c101924 */
[----:B------:R-:W-:Y:S05]  /*37b0*/  BRA `(.L_x_9052) ;  /* 0x00000008005c7947 */ /* 0x000fea0003800000 */
.L_x_9057:
[----:B------:R-:W0:Y:S02]  /*37c0*/  I2F.F64.U32 R4, R4 ;  /* 0x0000000400047312 */ /* 0x000e240000201800 */
[----:B0-----:R0:W-:Y:S01]  /*37d0*/  STG.E.64 desc[UR36][R2.64], R4 ;  /* 0x0000000402007986 */ /* 0x0011e2000c101b24 */
[----:B------:R-:W-:Y:S05]  /*37e0*/  BRA `(.L_x_9052) ;  /* 0x0000000800507947 */ /* 0x000fea0003800000 */
.L_x_9047:
        /* <DEDUP_REMOVED lines=10> */
.L_x_9061:
[----:B------:R-:W0:Y:S01]  /*3890*/  I2F.F64.U32 R4, R4 ;  /* 0x0000000400047312 */ /* 0x000e220000201800 */
[----:B------:R-:W-:-:S05]  /*38a0*/  CS2R R6, SRZ ;  /* 0x0000000000067805 */ /* 0x000fca000001ff00 */
[----:B0-----:R0:W-:Y:S01]  /*38b0*/  STG.E.128 desc[UR36][R2.64], R4 ;  /* 0x0000000402007986 */ /* 0x0011e2000c101d24 */
[----:B------:R-:W-:Y:S05]  /*38c0*/  BRA `(.L_x_9052) ;  /* 0x0000000800187947 */ /* 0x000fea0003800000 */
.L_x_9060:
        /* <DEDUP_REMOVED lines=17> */
.L_x_9065:
[----:B------:R-:W-:Y:S05]  /*39e0*/  BSYNC.RECONVERGENT B0 ;  /* 0x0000000000007941 */ /* 0x000fea0003800200 */
.L_x_9064:
[----:B------:R0:W-:Y:S01]  /*39f0*/  STG.E.U8 desc[UR36][R2.64], R5 ;  /* 0x0000000502007986 */ /* 0x0001e2000c101124 */
[----:B------:R-:W-:Y:S05]  /*3a00*/  BRA `(.L_x_9052) ;  /* 0x0000000400c87947 */ /* 0x000fea0003800000 */
.L_x_9063:
        /* <DEDUP_REMOVED lines=16> */
.L_x_9062:
[----:B------:R-:W-:-:S04]  /*3b10*/  I2FP.F32.U32 R0, R4 ;  /* 0x0000000400007245 */ /* 0x000fc80000201000 */
[----:B------:R-:W-:-:S05]  /*3b20*/  F2FP.BF16.F32.PACK_AB R0, RZ, R0 ;  /* 0x00000000ff00723e */ /* 0x000fca00000010ff */
[----:B------:R0:W-:Y:S01]  /*3b30*/  STG.E.U16 desc[UR36][R2.64], R0 ;  /* 0x0000000002007986 */ /* 0x0001e2000c101524 */
[----:B------:R-:W-:Y:S05]  /*3b40*/  BRA `(.L_x_9052) ;  /* 0x0000000400787947 */ /* 0x000fea0003800000 */
.L_x_9059:
        /* <DEDUP_REMOVED lines=10> */
.L_x_9068:
        /* <DEDUP_REMOVED lines=12> */
.L_x_9071:
[----:B------:R-:W-:-:S04]  /*3cb0*/  SHF.R.U32.HI R0, RZ, 0x14, R5 ;  /* 0x00000014ff007819 */ /* 0x000fc80000011605 */
[----:B------:R-:W-:-:S04]  /*3cc0*/  LOP3.LUT R0, R0, 0x1, RZ, 0xc0, !PT ;  /* 0x0000000100007812 */ /* 0x000fc800078ec0ff */
[----:B------:R-:W-:-:S04]  /*3cd0*/  IADD3 R0, PT, PT, R5, 0x487ffff, R0 ;  /* 0x0487ffff05007810 */ /* 0x000fc80007ffe000 */
[----:B------:R-:W-:-:S04]  /*3ce0*/  SHF.R.U32.HI R0, RZ, 0x14, R0 ;  /* 0x00000014ff007819 */ /* 0x000fc80000011600 */
[----:B------:R-:W-:-:S07]  /*3cf0*/  LOP3.LUT R4, R0, 0xff, RZ, 0xc0, !PT ;  /* 0x000000ff00047812 */ /* 0x000fce00078ec0ff */
.L_x_9072:
[----:B------:R-:W-:-:S07]  /*3d00*/  PRMT R0, R4, 0x7610, R0 ;  /* 0x0000761004007816 */ /* 0x000fce0000000000 */
.L_x_9070:
[----:B------:R-:W-:Y:S05]  /*3d10*/  BSYNC.RECONVERGENT B0 ;  /* 0x0000000000007941 */ /* 0x000fea0003800200 */
.L_x_9069:
[----:B------:R0:W-:Y:S01]  /*3d20*/  STG.E.U8 desc[UR36][R2.64], R0 ;  /* 0x0000000002007986 */ /* 0x0001e2000c101124 */
[----:B------:R-:W-:Y:S05]  /*3d30*/  BRA `(.L_x_9052) ;  /* 0x0000000000fc7947 */ /* 0x000fea0003800000 */
.L_x_9067:
        /* <DEDUP_REMOVED lines=12> */
.L_x_9075:
[----:B------:R-:W-:-:S04]  /*3e00*/  SHF.R.U32.HI R0, RZ, 0x15, R5 ;  /* 0x00000015ff007819 */ /* 0x000fc80000011605 */
[----:B------:R-:W-:-:S04]  /*3e10*/  LOP3.LUT R0, R0, 0x1, RZ, 0xc0, !PT ;  /* 0x0000000100007812 */ /* 0x000fc800078ec0ff */
[----:B------:R-:W-:-:S04]  /*3e20*/  IADD3 R0, PT, PT, R5, 0x88fffff, R0 ;  /* 0x088fffff05007810 */ /* 0x000fc80007ffe000 */
[----:B------:R-:W-:-:S04]  /*3e30*/  SHF.R.U32.HI R0, RZ, 0x15, R0 ;  /* 0x00000015ff007819 */ /* 0x000fc80000011600 */
[----:B------:R-:W-:-:S07]  /*3e40*/  LOP3.LUT R4, R0, 0xff, RZ, 0xc0, !PT ;  /* 0x000000ff00047812 */ /* 0x000fce00078ec0ff */
.L_x_9076:
[----:B------:R-:W-:-:S07]  /*3e50*/  PRMT R0, R4, 0x7610, R0 ;  /* 0x0000761004007816 */ /* 0x000fce0000000000 */
.L_x_9074:
[----:B------:R-:W-:Y:S05]  /*3e60*/  BSYNC.RECONVERGENT B0 ;  /* 0x0000000000007941 */ /* 0x000fea0003800200 */
.L_x_9073:
[----:B------:R0:W-:Y:S01]  /*3e70*/  STG.E.U8 desc[UR36][R2.64], R0 ;  /* 0x0000000002007986 */ /* 0x0001e2000c101124 */
[----:B------:R-:W-:Y:S05]  /*3e80*/  BRA `(.L_x_9052) ;  /* 0x0000000000a87947 */ /* 0x000fea0003800000 */
.L_x_9066:
[----:B------:R-:W-:-:S09]  /*3e90*/  UISETP.NE.AND UP0, UPT, UR4, 0x1c, UPT ;  /* 0x0000001c0400788c */ /* 0x000fd2000bf05270 */
[----:B------:R-:W-:Y:S05]  /*3ea0*/  BRA.U !UP0, `(.L_x_9077) ;  /* 0x00000001089c7547 */ /* 0x000fea000b800000 */
[----:B------:R-:W-:-:S09]  /*3eb0*/  UISETP.NE.AND UP0, UPT, UR4, 0x1d, UPT ;  /* 0x0000001d0400788c */ /* 0x000fd2000bf05270 */
[----:B------:R-:W-:Y:S05]  /*3ec0*/  BRA.U !UP0, `(.L_x_9078) ;  /* 0x0000000108887547 */ /* 0x000fea000b800000 */
[----:B------:R-:W-:-:S09]  /*3ed0*/  UISETP.NE.AND UP0, UPT, UR4, 0x2c, UPT ;  /* 0x0000002c0400788c */ /* 0x000fd2000bf05270 */
[----:B------:R-:W-:Y:S05]  /*3ee0*/  BRA.U !UP0, `(.L_x_9079) ;  /* 0x0000000108447547 */ /* 0x000fea000b800000 */
.L_x_9051:
        /* <DEDUP_REMOVED lines=16> */
.L_x_9080:
[----:B------:R-:W-:Y:S05]  /*3ff0*/  BRA `(.L_x_9052) ;  /* 0x00000000004c7947 */ /* 0x000fea0003800000 */
.L_x_9079:
        /* <DEDUP_REMOVED lines=15> */
.L_x_9078:
[----:B------:R-:W-:-:S05]  /*40f0*/  HFMA2 R5, -RZ, RZ, 0, 0 ;  /* 0x00000000ff057431 */ /* 0x000fca00000001ff */
[----:B------:R0:W-:Y:S01]  /*4100*/  STG.E.64 desc[UR36][R2.64], R4 ;  /* 0x0000000402007986 */ /* 0x0001e2000c101b24 */
[----:B------:R-:W-:Y:S05]  /*4110*/  BRA `(.L_x_9052) ;  /* 0x0000000000047947 */ /* 0x000fea0003800000 */
.L_x_9077:
[----:B------:R0:W-:Y:S02]  /*4120*/  STG.E desc[UR36][R2.64], R4 ;  /* 0x0000000402007986 */ /* 0x0001e4000c101924 */
.L_x_9052:
[----:B------:R-:W-:Y:S05]  /*4130*/  BSYNC.RECONVERGENT B6 ;  /* 0x0000000000067941 */ /* 0x000fea0003800200 */
.L_x_9046:
[----:B------:R-:W-:-:S07]  /*4140*/  VIADD R19, R19, 0x80 ;  /* 0x0000008013137836 */ /* 0x000fce0000000000 */
.L_x_8976:
[----:B------:R-:W-:Y:S05]  /*4150*/  BSYNC.RECONVERGENT B7 ;  /* 0x0000000000077941 */ /* 0x000fea0003800200 */
.L_x_8975:
        /* <DEDUP_REMOVED lines=358> */
.L_x_9083:
        /* <DEDUP_REMOVED lines=17> */
.L_x_9087:
[----:B------:R0:W5:Y:S01]  /*58d0*/  LDG.E.U8 R16, desc[UR36][R2.64] ;  /* 0x0000002402107981 */ /* 0x000162000c1e1100 */
[----:B------:R-:W-:Y:S01]  /*58e0*/  IMAD.MOV.U32 R17, RZ, RZ, RZ ;  /* 0x000000ffff117224 */ /* 0x000fe200078e00ff */
[----:B------:R-:W-:Y:S06]  /*58f0*/  BRA `(.L_x_9089) ;  /* 0x0000000c00407947 */ /* 0x000fec0003800000 */
.L_x_9086:
        /* <DEDUP_REMOVED lines=8> */
.L_x_9091:
[----:B------:R-:W2:Y:S02]  /*5980*/  LDG.E R16, desc[UR36][R2.64] ;  /* 0x0000002402107981 */ /* 0x000ea4000c1e1900 */
[----:B--2---:R-:W-:Y:S01]  /*5990*/  SHF.R.S32.HI R17, RZ, 0x1f, R16 ;  /* 0x0000001fff117819 */ /* 0x004fe20000011410 */
[----:B------:R-:W-:Y:S06]  /*59a0*/  BRA `(.L_x_9089) ;  /* 0x0000000c00147947 */ /* 0x000fec0003800000 */
.L_x_9090:
[----:B------:R-:W2:Y:S02]  /*59b0*/  LDG.E.S16 R16, desc[UR36][R2.64] ;  /* 0x0000002402107981 */ /* 0x000ea4000c1e1700 */
[----:B--2---:R-:W-:Y:S01]  /*59c0*/  SHF.R.S32.HI R17, RZ, 0x1f, R16 ;  /* 0x0000001fff117819 */ /* 0x004fe20000011410 */
[----:B------:R-:W-:Y:S06]  /*59d0*/  BRA `(.L_x_9089) ;  /* 0x0000000c00087947 */ /* 0x000fec0003800000 */
.L_x_9085:
        /* <DEDUP_REMOVED lines=9> */
.L_x_9093:
[----:B------:R-:W2:Y:S02]  /*5a70*/  LDG.E.U16 R2, desc[UR36][R2.64] ;  /* 0x0000002402027981 */ /* 0x000ea4000c1e1500 */
[----:B--2---:R-:W-:-:S06]  /*5a80*/  HADD2.F32 R16, -RZ, R2.H0_H0 ;  /* 0x20000002ff107230 */ /* 0x004fcc0000004100 */
[----:B------:R-:W0:Y:S01]  /*5a90*/  F2I.S64.TRUNC R16, R16 ;  /* 0x0000001000107311 */ /* 0x000e22000020d900 */
[----:B------:R-:W-:Y:S05]  /*5aa0*/  BRA `(.L_x_9089) ;  /* 0x0000000800d47947 */ /* 0x000fea0003800000 */
.L_x_9092:
        /* <DEDUP_REMOVED lines=9> */
.L_x_9095:
[----:B------:R-:W2:Y:S02]  /*5b40*/  LDG.E.U16 R2, desc[UR36][R2.64] ;  /* 0x0000002402027981 */ /* 0x000ea4000c1e1500 */
[----:B--2---:R-:W-:-:S06]  /*5b50*/  HADD2.F32 R16, -RZ, R2.H0_H0 ;  /* 0x20000002ff107230 */ /* 0x004fcc0000004100 */
[----:B------:R-:W0:Y:S01]  /*5b60*/  F2I.S64.TRUNC R16, R16 ;  /* 0x0000001000107311 */ /* 0x000e22000020d900 */
[----:B------:R-:W-:Y:S05]  /*5b70*/  BRA `(.L_x_9089) ;  /* 0x0000000800a07947 */ /* 0x000fea0003800000 */
.L_x_9094:
[----:B------:R-:W2:Y:S02]  /*5b80*/  LDG.E.64 R2, desc[UR36][R2.64] ;  /* 0x0000002402027981 */ /* 0x000ea4000c1e1b00 */
[----:B--2---:R0:W1:Y:S01]  /*5b90*/  F2I.S64.F64.TRUNC R16, R2 ;  /* 0x0000000200107311 */ /* 0x004062000030d900 */
[----:B------:R-:W-:Y:S05]  /*5ba0*/  BRA `(.L_x_9089) ;  /* 0x0000000800947947 */ /* 0x000fea0003800000 */
.L_x_9084:
        /* <DEDUP_REMOVED lines=13> */
.L_x_9098:
[----:B------:R-:W2:Y:S02]  /*5c80*/  LDG.E.64 R2, desc[UR36][R2.64] ;  /* 0x0000002402027981 */ /* 0x000ea4000c1e1b00 */
[----:B--2---:R0:W1:Y:S01]  /*5c90*/  F2I.S64.F64.TRUNC R16, R2 ;  /* 0x0000000200107311 */ /* 0x004062000030d900 */
[----:B------:R-:W-:Y:S05]  /*5ca0*/  BRA `(.L_x_9089) ;  /* 0x0000000800547947 */ /* 0x000fea0003800000 */
.L_x_9097:
        /* <DEDUP_REMOVED lines=24> */
[----:B------:R1:W2:Y:S01]  /*5e30*/  F2I.S64.TRUNC R16, R5 ;  /* 0x0000000500107311 */ /* 0x0002a2000020d900 */
[----:B------:R-:W-:Y:S05]  /*5e40*/  BRA `(.L_x_9089) ;  /* 0x0000000400ec7947 */ /* 0x000fea0003800000 */
.L_x_9100:
        /* <DEDUP_REMOVED lines=11> */
[----:B------:R3:W4:Y:S01]  /*5f00*/  F2I.S64.TRUNC R16, R0 ;  /* 0x0000000000107311 */ /* 0x000722000020d900 */
[----:B------:R-:W-:Y:S05]  /*5f10*/  BRA `(.L_x_9089) ;  /* 0x0000000400b87947 */ /* 0x000fea0003800000 */
.L_x_9099:
[----:B------:R-:W2:Y:S02]  /*5f20*/  LDG.E.U16 R16, desc[UR36][R2.64] ;  /* 0x0000002402107981 */ /* 0x000ea4000c1e1500 */
[----:B--2---:R-:W-:-:S06]  /*5f30*/  IMAD.U32 R16, R16, 0x10000, RZ ;  /* 0x0001000010107824 */ /* 0x004fcc00078e00ff */
[----:B------:R-:W0:Y:S01]  /*5f40*/  F2I.S64.TRUNC R16, R16 ;  /* 0x0000001000107311 */ /* 0x000e22000020d900 */
[----:B------:R-:W-:Y:S05]  /*5f50*/  BRA `(.L_x_9089) ;  /* 0x0000000400a87947 */ /* 0x000fea0003800000 */
.L_x_9096:
        /* <DEDUP_REMOVED lines=11> */
.L_x_9103:
        /* <DEDUP_REMOVED lines=21> */
.L_x_9107:
[----:B------:R-:W-:Y:S05]  /*6160*/  BSYNC.RECONVERGENT B1 ;  /* 0x0000000000017941 */ /* 0x000fea0003800200 */
.L_x_9106:
[----:B------:R-:W-:Y:S01]  /*6170*/  IMAD.SHL.U32 R0, R0, 0x100000, RZ ;  /* 0x0010000000007824 */ /* 0x000fe200078e00ff */
[----:B------:R-:W-:-:S04]  /*6180*/  LEA R2, R2, 0x3b800000, 0x17 ;  /* 0x3b80000002027811 */ /* 0x000fc800078eb8ff */
[----:B------:R-:W-:-:S07]  /*6190*/  LOP3.LUT R16, R2, R0, R7, 0xfe, !PT ;  /* 0x0000000002107212 */ /* 0x000fce00078efe07 */
.L_x_9105:
[----:B------:R-:W-:Y:S05]  /*61a0*/  BSYNC.RECONVERGENT B0 ;  /* 0x0000000000007941 */ /* 0x000fea0003800200 */
.L_x_9104:
[----:B------:R-:W0:Y:S01]  /*61b0*/  F2I.S64.TRUNC R16, R16 ;  /* 0x0000001000107311 */ /* 0x000e22000020d900 */
[----:B------:R-:W-:Y:S05]  /*61c0*/  BRA `(.L_x_9089) ;  /* 0x00000004000c7947 */ /* 0x000fea0003800000 */
.L_x_9102:
        /* <DEDUP_REMOVED lines=21> */
.L_x_9111:
[----:B------:R-:W-:Y:S05]  /*6320*/  BSYNC.RECONVERGENT B1 ;  /* 0x0000000000017941 */ /* 0x000fea0003800200 */
.L_x_9110:
[----:B------:R-:W-:Y:S02]  /*6330*/  SHF.L.U32 R0, R0, 0x15, RZ ;  /* 0x0000001500007819 */ /* 0x000fe400000006ff */
[----:B------:R-:W-:-:S04]  /*6340*/  LEA R2, R2, 0x37800000, 0x17 ;  /* 0x3780000002027811 */ /* 0x000fc800078eb8ff */
[----:B------:R-:W-:-:S07]  /*6350*/  LOP3.LUT R16, R2, R0, R7, 0xfe, !PT ;  /* 0x0000000002107212 */ /* 0x000fce00078efe07 */
.L_x_9109:
[----:B------:R-:W-:Y:S05]  /*6360*/  BSYNC.RECONVERGENT B0 ;  /* 0x0000000000007941 */ /* 0x000fea0003800200 */
.L_x_9108:
[----:B------:R-:W0:Y:S01]  /*6370*/  F2I.S64.TRUNC R16, R16 ;  /* 0x0000001000107311 */ /* 0x000e22000020d900 */
[----:B------:R-:W-:Y:S05]  /*6380*/  BRA `(.L_x_9089) ;  /* 0x00000000009c7947 */ /* 0x000fea0003800000 */
.L_x_9101:
        /* <DEDUP_REMOVED lines=14> */
.L_x_9115:
[----:B------:R-:W-:Y:S05]  /*6470*/  BSYNC.RECONVERGENT B0 ;  /* 0x0000000000007941 */ /* 0x000fea0003800200 */
.L_x_9114:
[----:B------:R-:W0:Y:S01]  /*6480*/  F2I.S64.TRUNC R16, R16 ;  /* 0x0000001000107311 */ /* 0x000e22000020d900 */
[----:B------:R-:W-:Y:S05]  /*6490*/  BRA `(.L_x_9089) ;  /* 0x0000000000587947 */ /* 0x000fea0003800000 */
.L_x_9088:
        /* <DEDUP_REMOVED lines=16> */
.L_x_9116:
[----:B------:R-:W-:Y:S01]  /*65a0*/  CS2R R16, SRZ ;  /* 0x0000000000107805 */ /* 0x000fe2000001ff00 */
[----:B------:R-:W-:Y:S06]  /*65b0*/  BRA `(.L_x_9089) ;  /* 0x0000000000107947 */ /* 0x000fec0003800000 */
.L_x_9113:
[----:B------:R0:W5:Y:S01]  /*65c0*/  LDG.E.64 R16, desc[UR36][R2.64] ;  /* 0x0000002402107981 */ /* 0x000162000c1e1b00 */
[----:B------:R-:W-:Y:S05]  /*65d0*/  BRA `(.L_x_9089) ;  /* 0x0000000000087947 */ /* 0x000fea0003800000 */
.L_x_9112:
[----:B------:R0:W5:Y:S01]  /*65e0*/  LDG.E R16, desc[UR36][R2.64] ;  /* 0x0000002402107981 */ /* 0x000162000c1e1900 */
[----:B------:R-:W-:-:S07]  /*65f0*/  IMAD.MOV.U32 R17, RZ, RZ, RZ ;  /* 0x000000ffff117224 */ /* 0x000fce00078e00ff */
.L_x_9089:
[----:B------:R-:W3:Y:S01]  /*6600*/  LDCU.64 UR6, c[0x0][0x5f8] ;  /* 0x0000bf00ff0677ac */ /* 0x000ee20008000a00 */
[----:B------:R-:W-:-:S04]  /*6610*/  UPRMT UR4, UR42, 0x9910, URZ ;  /* 0x000099102a047896 */ /* 0x000fc800080000ff */
[----:B------:R-:W-:Y:S01]  /*6620*/  UISETP.GT.AND UP0, UPT, UR4, 0x9, UPT ;  /* 0x000000090400788c */ /* 0x000fe2000bf04270 */
[----:B---3--:R-:W-:-:S05]  /*6630*/  IADD3 R22, P0, PT, R22, UR6, RZ ;  /* 0x0000000616167c10 */ /* 0x008fca000ff1e0ff */
        /* <DEDUP_REMOVED lines=13> */
.L_x_9120:
[----:B0-----:R0:W5:Y:S01]  /*6710*/  LDG.E.U8 R2, desc[UR36][R22.64] ;  /* 0x0000002416027981 */ /* 0x001162000c1e1100 */
[----:B------:R-:W-:Y:S01]  /*6720*/  MOV R3, RZ ;  /* 0x000000ff00037202 */ /* 0x000fe20000000f00 */
[----:B------:R-:W-:Y:S06]  /*6730*/  BRA `(.L_x_9122) ;  /* 0x0000000c00407947 */ /* 0x000fec0003800000 */
.L_x_9119:
        /* <DEDUP_REMOVED lines=8> */
.L_x_9124:
[----:B0-----:R-:W3:Y:S02]  /*67c0*/  LDG.E R2, desc[UR36][R22.64] ;  /* 0x0000002416027981 */ /* 0x001ee4000c1e1900 */
[----:B---3--:R-:W-:Y:S01]  /*67d0*/  SHF.R.S32.HI R3, RZ, 0x1f, R2 ;  /* 0x0000001fff037819 */ /* 0x008fe20000011402 */
[----:B------:R-:W-:Y:S06]  /*67e0*/  BRA `(.L_x_9122) ;  /* 0x0000000c00147947 */ /* 0x000fec0003800000 */
.L_x_9123:
[----:B0-----:R-:W3:Y:S02]  /*67f0*/  LDG.E.S16 R2, desc[UR36][R22.64] ;  /* 0x0000002416027981 */ /* 0x001ee4000c1e1700 */
[----:B---3--:R-:W-:Y:S01]  /*6800*/  SHF.R.S32.HI R3, RZ, 0x1f, R2 ;  /* 0x0000001fff037819 */ /* 0x008fe20000011402 */
[----:B------:R-:W-:Y:S06]  /*6810*/  BRA `(.L_x_9122) ;  /* 0x0000000c00087947 */ /* 0x000fec0003800000 */
.L_x_9118:
        /* <DEDUP_REMOVED lines=9> */
.L_x_9126:
[----:B------:R-:W0:Y:S02]  /*68b0*/  LDG.E.U16 R22, desc[UR36][R22.64] ;  /* 0x0000002416167981 */ /* 0x000e24000c1e1500 */
[----:B0-----:R-:W-:-:S06]  /*68c0*/  HADD2.F32 R2, -RZ, R22.H0_H0 ;  /* 0x20000016ff027230 */ /* 0x001fcc0000004100 */
[----:B------:R-:W0:Y:S01]  /*68d0*/  F2I.S64.TRUNC R2, R2 ;  /* 0x0000000200027311 */ /* 0x000e22000020d900 */
[----:B------:R-:W-:Y:S05]  /*68e0*/  BRA `(.L_x_9122) ;  /* 0x0000000800d47947 */ /* 0x000fea0003800000 */
.L_x_9125:
        /* <DEDUP_REMOVED lines=9> */
.L_x_9128:
[----:B------:R-:W0:Y:S02]  /*6980*/  LDG.E.U16 R22, desc[UR36][R22.64] ;  /* 0x0000002416167981 */ /* 0x000e24000c1e1500 */
[----:B0-----:R-:W-:-:S06]  /*6990*/  HADD2.F32 R2, -RZ, R22.H0_H0 ;  /* 0x20000016ff027230 */ /* 0x001fcc0000004100 */
[----:B------:R-:W0:Y:S01]  /*69a0*/  F2I.S64.TRUNC R2, R2 ;  /* 0x0000000200027311 */ /* 0x000e22000020d900 */
[----:B------:R-:W-:Y:S05]  /*69b0*/  BRA `(.L_x_9122) ;  /* 0x0000000800a07947 */ /* 0x000fea0003800000 */
.L_x_9127:
[----:B0-----:R-:W3:Y:S02]  /*69c0*/  LDG.E.64 R2, desc[UR36][R22.64] ;  /* 0x0000002416027981 */ /* 0x001ee4000c1e1b00 */
[----:B---3--:R-:W0:Y:S01]  /*69d0*/  F2I.S64.F64.TRUNC R2, R2 ;  /* 0x0000000200027311 */ /* 0x008e22000030d900 */
[----:B------:R-:W-:Y:S05]  /*69e0*/  BRA `(.L_x_9122) ;  /* 0x0000000800947947 */ /* 0x000fea0003800000 */
.L_x_9117:
        /* <DEDUP_REMOVED lines=13> */
.L_x_9131:
[----:B0-----:R-:W3:Y:S02]  /*6ac0*/  LDG.E.64 R2, desc[UR36][R22.64] ;  /* 0x0000002416027981 */ /* 0x001ee4000c1e1b00 */
[----:B---3--:R-:W0:Y:S01]  /*6ad0*/  F2I.S64.F64.TRUNC R2, R2 ;  /* 0x0000000200027311 */ /* 0x008e22000030d900 */
[----:B------:R-:W-:Y:S05]  /*6ae0*/  BRA `(.L_x_9122) ;  /* 0x0000000800547947 */ /* 0x000fea0003800000 */
.L_x_9130:
[----:B------:R-:W-:-:S09]  /*6af0*/  UISETP.NE.AND UP0, UPT, UR4, 0xf, UPT ;  /* 0x0000000f0400788c */ /* 0x000fd2000bf05270 */
[----:B------:R-:W-:Y:S05]  /*6b00*/  BRA.U !UP0, `(.L_x_9132) ;  /* 0x0000000108947547 */ /* 0x000fea000b800000 */
[----:B------:R-:W-:-:S09]  /*6b10*/  UISETP.NE.AND UP0, UPT, UR4, 0x17, UPT ;  /* 0x000000170400788c */ /* 0x000fd2000bf05270 */
[----:B------:R-:W-:Y:S05]  /*6b20*/  BRA.U !UP0, `(.L_x_9133) ;  /* 0x0000000108587547 */ /* 0x000fea000b800000 */
[----:B------:R-:W-:-:S09]  /*6b30*/  UISETP.NE.AND UP0, UPT, UR4, 0x18, UPT ;  /* 0x000000180400788c */ /* 0x000fd2000bf05270 */
[----:B------:R-:W-:Y:S05]  /*6b40*/  BRA.U UP0, `(.L_x_9121) ;  /* 0x0000000500e47547 */ /* 0x000fea000b800000 */
[----:B------:R-:W3:Y:S01]  /*6b50*/  LDG.E.U8 R0, desc[UR36][R22.64] ;  /* 0x0000002416007981 */ /* 0x000ee2000c1e1100 */
[----:B------:R-:W-:Y:S02]  /*6b60*/  HFMA2 R4, -RZ, RZ, 0, 1.847743988037109375e-06 ;  /* 0x0000001fff047431 */ /* 0x000fe400000001ff */
[----:B---3--:R-:W-:-:S05]  /*6b70*/  IMAD.SHL.U32 R0, R0, 0x1000000, RZ ;  /* 0x0100000000007824 */ /* 0x008fca00078e00ff */
[C---:B0-----:R-:W-:Y:S02]  /*6b80*/  LOP3.LUT R2, R0.reuse, 0x7f000000, RZ, 0xc0, !PT ;  /* 0x7f00000000027812 */ /* 0x041fe400078ec0ff */
[----:B------:R-:W-:Y:S02]  /*6b90*/  LOP3.LUT P0, RZ, R0, 0x7f000000, RZ, 0xc0, !PT ;  /* 0x7f00000000ff7812 */ /* 0x000fe4000780c0ff */
[----:B------:R-:W0:Y:S02]  /*6ba0*/  FLO.U32 R3, R2 ;  /* 0x0000000200037300 */ /* 0x000e2400000e0000 */
[----:B0-----:R-:W-:-:S05]  /*6bb0*/  IMAD.MOV R3, RZ, RZ, -R3 ;  /* 0x000000ffff037224 */ /* 0x001fca00078e0a03 */
[----:B------:R-:W-:-:S05]  /*6bc0*/  VIADDMNMX.U32 R3, R3, R4, 0x4, !PT ;  /* 0x0000000403037446 */ /* 0x000fca0007800004 */
[----:B------:R-:W-:-:S05]  /*6bd0*/  VIADD R3, R3, 0xfffffffc ;  /* 0xfffffffc03037836 */ /* 0x000fca0000000000 */
[C---:B------:R-:W-:Y:S02]  /*6be0*/  SHF.L.U32 R4, R2.reuse, R3, RZ ;  /* 0x0000000302047219 */ /* 0x040fe400000006ff */
[----:B-1----:R-:W-:Y:S01]  /*6bf0*/  SHF.L.U32 R5, R3, 0x17, RZ ;  /* 0x0000001703057819 */ /* 0x002fe200000006ff */
        /* <DEDUP_REMOVED lines=9> */
.L_x_9133:
[----:B0-----:R-:W3:Y:S02]  /*6c90*/  LDG.E.U8 R3, desc[UR36][R22.64] ;  /* 0x0000002416037981 */ /* 0x001ee4000c1e1100 */
[C---:B---3--:R-:W-:Y:S01]  /*6ca0*/  SHF.L.U32 R0, R3.reuse, 0x19, RZ ;  /* 0x0000001903007819 */ /* 0x048fe200000006ff */
        /* <DEDUP_REMOVED lines=9> */
[----:B------:R-:W3:Y:S01]  /*6d40*/  F2I.S64.TRUNC R2, R3 ;  /* 0x0000000300027311 */ /* 0x000ee2000020d900 */
[----:B------:R-:W-:Y:S05]  /*6d50*/  BRA `(.L_x_9122) ;  /* 0x0000000400b87947 */ /* 0x000fea0003800000 */
.L_x_9132:
[----:B0-----:R-:W3:Y:S02]  /*6d60*/  LDG.E.U16 R2, desc[UR36][R22.64] ;  /* 0x0000002416027981 */ /* 0x001ee4000c1e1500 */
[----:B---3--:R-:W-:-:S06]  /*6d70*/  IMAD.U32 R2, R2, 0x10000, RZ ;  /* 0x0001000002027824 */ /* 0x008fcc00078e00ff */
[----:B------:R-:W0:Y:S01]  /*6d80*/  F2I.S64.TRUNC R2, R2 ;  /* 0x0000000200027311 */ /* 0x000e22000020d900 */
[----:B------:R-:W-:Y:S05]  /*6d90*/  BRA `(.L_x_9122) ;  /* 0x0000000400a87947 */ /* 0x000fea0003800000 */
.L_x_9129:
        /* <DEDUP_REMOVED lines=9> */
[----:B------:R-:W-:Y:S01]  /*6e30*/  MOV R3, RZ ;  /* 0x000000ff00037202 */ /* 0x000fe20000000f00 */
[----:B------:R-:W-:Y:S06]  /*6e40*/  BRA `(.L_x_9122) ;  /* 0x00000004007c7947 */ /* 0x000fec0003800000 */
.L_x_9136:
        /* <DEDUP_REMOVED lines=18> */
[----:B-1----:R-:W-:-:S05]  /*6f70*/  VIADD R5, R3, 0xffffffe4 ;  /* 0xffffffe403057836 */ /* 0x002fca0000000000 */
[----:B------:R-:W-:-:S04]  /*6f80*/  SHF.L.U32 R5, R0, R5, RZ ;  /* 0x0000000500057219 */ /* 0x000fc800000006ff */
[----:B------:R-:W-:-:S07]  /*6f90*/  LOP3.LUT R0, R5, 0x7, RZ, 0xc0, !PT ;  /* 0x0000000705007812 */ /* 0x000fce00078ec0ff */
.L_x_9140:
[----:B------:R-:W-:Y:S05]  /*6fa0*/  BSYNC.RECONVERGENT B1 ;  /* 0x0000000000017941 */ /* 0x000fea0003800200 */
.L_x_9139:
[----:B------:R-:W-:Y:S01]  /*6fb0*/  IMAD.SHL.U32 R0, R0, 0x100000, RZ ;  /* 0x0010000000007824 */ /* 0x000fe200078e00ff */
[----:B------:R-:W-:-:S04]  /*6fc0*/  LEA R2, R2, 0x3b800000, 0x17 ;  /* 0x3b80000002027811 */ /* 0x000fc800078eb8ff */
[----:B------:R-:W-:-:S07]  /*6fd0*/  LOP3.LUT R2, R2, R0, R7, 0xfe, !PT ;  /* 0x0000000002027212 */ /* 0x000fce00078efe07 */
.L_x_9138:
[----:B------:R-:W-:Y:S05]  /*6fe0*/  BSYNC.RECONVERGENT B0 ;  /* 0x0000000000007941 */ /* 0x000fea0003800200 */
.L_x_9137:
[----:B------:R-:W0:Y:S01]  /*6ff0*/  F2I.S64.TRUNC R2, R2 ;  /* 0x0000000200027311 */ /* 0x000e22000020d900 */
[----:B------:R-:W-:Y:S05]  /*7000*/  BRA `(.L_x_9122) ;  /* 0x00000004000c7947 */ /* 0x000fea0003800000 */
.L_x_9135:
[----:B------:R-:W3:Y:S01]  /*7010*/  LDG.E.U8 R22, desc[UR36][R22.64] ;  /* 0x0000002416167981 */ /* 0x000ee2000c1e1100 */
[----:B------:R-:W-:Y:S01]  /*7020*/  BSSY.RECONVERGENT B0, `(.L_x_9141) ;  /* 0x0000018000007945 */ /* 0x000fe20003800200 */
[----:B0-----:R-:W-:Y:S01]  /*7030*/  HFMA2 R2, -RZ, RZ, 0, 0 ;  /* 0x00000000ff027431 */ /* 0x001fe200000001ff */
        /* <DEDUP_REMOVED lines=14> */
[----:B-1----:R-:W-:Y:S02]  /*7120*/  IADD3 R5, PT, PT, R3, -0x1d, RZ ;  /* 0xffffffe303057810 */ /* 0x002fe40007ffe0ff */
[----:B------:R-:W-:Y:S02]  /*7130*/  IADD3 R2, PT, PT, R2, 0x1e, -R3 ;  /* 0x0000001e02027810 */ /* 0x000fe40007ffe803 */
[----:B------:R-:W-:-:S04]  /*7140*/  SHF.L.U32 R5, R0, R5, RZ ;  /* 0x0000000500057219 */ /* 0x000fc800000006ff */
[----:B------:R-:W-:-:S07]  /*7150*/  LOP3.LUT R0, R5, 0x3, RZ, 0xc0, !PT ;  /* 0x0000000305007812 */ /* 0x000fce00078ec0ff */
.L_x_9144:
[----:B------:R-:W-:Y:S05]  /*7160*/  BSYNC.RECONVERGENT B1 ;  /* 0x0000000000017941 */ /* 0x000fea0003800200 */
.L_x_9143:
[----:B------:R-:W-:Y:S01]  /*7170*/  IMAD.SHL.U32 R0, R0, 0x200000, RZ ;  /* 0x0020000000007824 */ /* 0x000fe200078e00ff */
[----:B------:R-:W-:-:S04]  /*7180*/  LEA R2, R2, 0x37800000, 0x17 ;  /* 0x3780000002027811 */ /* 0x000fc800078eb8ff */
[----:B------:R-:W-:-:S07]  /*7190*/  LOP3.LUT R2, R2, R0, R7, 0xfe, !PT ;  /* 0x0000000002027212 */ /* 0x000fce00078efe07 */
.L_x_9142:
[----:B------:R-:W-:Y:S05]  /*71a0*/  BSYNC.RECONVERGENT B0 ;  /* 0x0000000000007941 */ /* 0x000fea0003800200 */
.L_x_9141:
[----:B------:R-:W0:Y:S01]  /*71b0*/  F2I.S64.TRUNC R2, R2 ;  /* 0x0000000200027311 */ /* 0x000e22000020d900 */
[----:B------:R-:W-:Y:S05]  /*71c0*/  BRA `(.L_x_9122) ;  /* 0x00000000009c7947 */ /* 0x000fea0003800000 */
.L_x_9134:
[----:B------:R-:W-:-:S09]  /*71d0*/  UISETP.NE.AND UP0, UPT, UR4, 0x1c, UPT ;  /* 0x0000001c0400788c */ /* 0x000fd2000bf05270 */
[----:B------:R-:W-:Y:S05]  /*71e0*/  BRA.U !UP0, `(.L_x_9145) ;  /* 0x00000001088c7547 */ /* 0x000fea000b800000 */
[----:B------:R-:W-:-:S09]  /*71f0*/  UISETP.NE.AND UP0, UPT, UR4, 0x1d, UPT ;  /* 0x0000001d0400788c */ /* 0x000fd2000bf05270 */
[----:B------:R-:W-:Y:S05]  /*7200*/  BRA.U !UP0, `(.L_x_9146) ;  /* 0x00000001087c7547 */ /* 0x000fea000b800000 */
[----:B------:R-:W-:-:S09]  /*7210*/  UISETP.NE.AND UP0, UPT, UR4, 0x2c, UPT ;  /* 0x0000002c0400788c */ /* 0x000fd2000bf05270 */
[----:B------:R-:W-:Y:S05]  /*7220*/  BRA.U UP0, `(.L_x_9121) ;  /* 0x00000001002c7547 */ /* 0x000fea000b800000 */
[----:B------:R-:W3:Y:S01]  /*7230*/  LDG.E.U8 R22, desc[UR36][R22.64] ;  /* 0x0000002416167981 */ /* 0x000ee2000c1e1100 */
[----:B------:R-:W-:Y:S01]  /*7240*/  BSSY.RECONVERGENT B0, `(.L_x_9147) ;  /* 0x0000007000007945 */ /* 0x000fe20003800200 */
[----:B0-----:R-:W-:Y:S01]  /*7250*/  IMAD.MOV.U32 R2, RZ, RZ, 0x400000 ;  /* 0x00400000ff027424 */ /* 0x001fe200078e00ff */
[----:B---3--:R-:W-:-:S13]  /*7260*/  ISETP.NE.AND P0, PT, R22, RZ, PT ;  /* 0x000000ff1600720c */ /* 0x008fda0003f05270 */
[----:B------:R-:W-:Y:S05]  /*7270*/  @!P0 BRA `(.L_x_9148) ;  /* 0x00000000000c8947 */ /* 0x000fea0003800000 */
[----:B------:R-:W-:-:S13]  /*7280*/  ISETP.NE.AND P0, PT, R22, 0xff, PT ;  /* 0x000000ff1600780c */ /* 0x000fda0003f05270 */
[----:B------:R-:W-:Y:S01]  /*7290*/  @!P0 MOV R2, 0x7f800001 ;  /* 0x7f80000100028802 */ /* 0x000fe20000000f00 */
[----:B------:R-:W-:-:S07]  /*72a0*/  @P0 IMAD.SHL.U32 R2, R22, 0x800000, RZ ;  /* 0x0080000016020824 */ /* 0x000fce00078e00ff */
.L_x_9148:
[----:B------:R-:W-:Y:S05]  /*72b0*/  BSYNC.RECONVERGENT B0 ;  /* 0x0000000000007941 */ /* 0x000fea0003800200 */
.L_x_9147:
[----:B------:R-:W0:Y:S01]  /*72c0*/  F2I.S64.TRUNC R2, R2 ;  /* 0x0000000200027311 */ /* 0x000e22000020d900 */
[----:B------:R-:W-:Y:S05]  /*72d0*/  BRA `(.L_x_9122) ;  /* 0x0000000000587947 */ /* 0x000fea0003800000 */
.L_x_9121:
[----:B0-----:R-:W-:Y:S01]  /*72e0*/  MOV R2, 0x0 ;  /* 0x0000000000027802 */ /* 0x001fe20000000f00 */
[----:B------:R-:W0:Y:S01]  /*72f0*/  LDCU.64 UR4, c[0x4][0x140] ;  /* 0x01002800ff0477ac */ /* 0x000e220008000a00 */
[----:B------:R-:W-:Y:S02]  /*7300*/  HFMA2 R12, -RZ, RZ, 0, 5.9604644775390625e-08 ;  /* 0x00000001ff0c7431 */ /* 0x000fe400000001ff */
[----:B------:R-:W-:Y:S01]  /*7310*/  IMAD.MOV.U32 R8, RZ, RZ, 0x4e ;  /* 0x0000004eff087424 */ /* 0x000fe200078e00ff */
[----:B------:R-:W3:Y:S01]  /*7320*/  LDCU.64 UR6, c[0x4][0x148] ;  /* 0x01002900ff0677ac */ /* 0x000ee20008000a00 */
[----:B------:R-:W2:Y:S01]  /*7330*/  LDC.64 R2, c[0x4][R2] ;  /* 0x0100000002027b82 */ /* 0x000ea20000000a00 */
[----:B------:R-:W-:Y:S01]  /*7340*/  IMAD.MOV.U32 R13, RZ, RZ, RZ ;  /* 0x000000ffff0d7224 */ /* 0x000fe200078e00ff */
[----:B------:R-:W4:Y:S01]  /*7350*/  LDCU.64 UR8, c[0x4][0x28] ;  /* 0x01000500ff0877ac */ /* 0x000f220008000a00 */
[----:B0-----:R-:W-:Y:S01]  /*7360*/  IMAD.U32 R4, RZ, RZ, UR4 ;  /* 0x00000004ff047e24 */ /* 0x001fe2000f8e00ff */
[----:B-1----:R-:W-:Y:S01]  /*7370*/  MOV R5, UR5 ;  /* 0x0000000500057c02 */ /* 0x002fe20008000f00 */
[----:B---3--:R-:W-:-:S02]  /*7380*/  IMAD.U32 R6, RZ, RZ, UR6 ;  /* 0x00000006ff067e24 */ /* 0x008fc4000f8e00ff */
[----:B------:R-:W-:Y:S01]  /*7390*/  IMAD.U32 R7, RZ, RZ, UR7 ;  /* 0x00000007ff077e24 */ /* 0x000fe2000f8e00ff */
[----:B----4-:R-:W-:Y:S01]  /*73a0*/  MOV R10, UR8 ;  /* 0x00000008000a7c02 */ /* 0x010fe20008000f00 */
[----:B------:R-:W-:-:S07]  /*73b0*/  IMAD.U32 R11, RZ, RZ, UR9 ;  /* 0x00000009ff0b7e24 */ /* 0x000fce000f8e00ff */
[----:B------:R-:W-:-:S07]  /*73c0*/  LEPC R20, `(.L_x_9149) ;  /* 0x000000001014794e */ /* 0x000fce0000000000 */
[----:B--2--5:R-:W-:Y:S05]  /*73d0*/  CALL.ABS.NOINC R2 ;  /* 0x0000000002007343 */ /* 0x024fea0003c00000 */
.L_x_9149:
[----:B------:R-:W-:Y:S01]  /*73e0*/  CS2R R2, SRZ ;  /* 0x0000000000027805 */ /* 0x000fe2000001ff00 */
[----:B------:R-:W-:Y:S06]  /*73f0*/  BRA `(.L_x_9122) ;  /* 0x0000000000107947 */ /* 0x000fec0003800000 */
.L_x_9146:
[----:B0-----:R0:W5:Y:S01]  /*7400*/  LDG.E.64 R2, desc[UR36][R22.64] ;  /* 0x0000002416027981 */ /* 0x001162000c1e1b00 */
[----:B------:R-:W-:Y:S05]  /*7410*/  BRA `(.L_x_9122) ;  /* 0x0000000000087947 */ /* 0x000fea0003800000 */
.L_x_9145:
[----:B0-----:R0:W5:Y:S01]  /*7420*/  LDG.E R2, desc[UR36][R22.64] ;  /* 0x0000002416027981 */ /* 0x001162000c1e1900 */
[----:B------:R-:W-:-:S07]  /*7430*/  IMAD.MOV.U32 R3, RZ, RZ, RZ ;  /* 0x000000ffff037224 */ /* 0x000fce00078e00ff */
.L_x_9122:
[----:B------:R-:W1:Y:S01]  /*7440*/  LDCU.64 UR6, c[0x0][0x5e8] ;  /* 0x0000bd00ff0677ac */ /* 0x000e620008000a00 */
[----:B0--3-5:R-:W-:Y:S01]  /*7450*/  ISETP.NE.U32.AND P0, PT, R2, RZ, PT ;  /* 0x000000ff0200720c */ /* 0x029fe20003f05070 */
[----:B------:R-:W-:Y:S01]  /*7460*/  BSSY.RECONVERGENT B6, `(.L_x_9150) ;  /* 0x00000d5000067945 */ /* 0x000fe20003800200 */
[----:B-12-4-:R-:W-:Y:S01]  /*7470*/  ISETP.NE.U32.AND P1, PT, R16, RZ, PT ;  /* 0x000000ff1000720c */ /* 0x016fe20003f25070 */
[----:B------:R-:W-:Y:S01]  /*7480*/  UPRMT UR4, UR43, 0x9910, URZ ;  /* 0x000099102b047896 */ /* 0x000fe200080000ff */
[----:B------:R-:W-:-:S03]  /*7490*/  ISETP.NE.AND.EX P0, PT, R3, RZ, PT, P0 ;  /* 0x000000ff0300720c */ /* 0x000fc60003f05300 */
[----:B------:R-:W-:Y:S01]  /*74a0*/  UISETP.GT.AND UP0, UPT, UR4, 0x9, UPT ;  /* 0x000000090400788c */ /* 0x000fe2000bf04270 */
[----:B------:R-:W-:-:S04]  /*74b0*/  ISETP.NE.XOR.EX P0, PT, R17, RZ, P0, P1 ;  /* 0x000000ff1100720c */ /* 0x000fc80000705b10 */
        /* <DEDUP_REMOVED lines=14> */
.L_x_9154:
[----:B------:R4:W-:Y:S01]  /*75a0*/  STG.E.U8 desc[UR36][R2.64], R4 ;  /* 0x0000000402007986 */ /* 0x0009e2000c101124 */
[----:B------:R-:W-:Y:S05]  /*75b0*/  BRA `(.L_x_9156) ;  /* 0x0000000800fc7947 */ /* 0x000fea0003800000 */
.L_x_9153:
        /* <DEDUP_REMOVED lines=9> */
.L_x_9158:
[----:B------:R2:W-:Y:S01]  /*7650*/  STG.E desc[UR36][R2.64], R4 ;  /* 0x0000000402007986 */ /* 0x0005e2000c101924 */
[----:B------:R-:W-:Y:S05]  /*7660*/  BRA `(.L_x_9156) ;  /* 0x0000000800d07947 */ /* 0x000fea0003800000 */
.L_x_9157:
[----:B------:R0:W-:Y:S01]  /*7670*/  STG.E.U16 desc[UR36][R2.64], R4 ;  /* 0x0000000402007986 */ /* 0x0001e2000c101524 */
[----:B------:R-:W-:Y:S05]  /*7680*/  BRA `(.L_x_9156) ;  /* 0x0000000800c87947 */ /* 0x000fea0003800000 */
.L_x_9152:
        /* <DEDUP_REMOVED lines=9> */
.L_x_9160:
[----:B------:R-:W-:-:S04]  /*7720*/  I2FP.F32.U32 R0, R4 ;  /* 0x0000000400007245 */ /* 0x000fc80000201000 */
[----:B------:R-:W-:-:S05]  /*7730*/  F2FP.F16.F32.PACK_AB R0, RZ, R0 ;  /* 0x00000000ff00723e */ /* 0x000fca00000000ff */
[----:B------:R0:W-:Y:S01]  /*7740*/  STG.E.U16 desc[UR36][R2.64], R0 ;  /* 0x0000000002007986 */ /* 0x0001e2000c101524 */
[----:B------:R-:W-:Y:S05]  /*7750*/  BRA `(.L_x_9156) ;  /* 0x0000000800947947 */ /* 0x000fea0003800000 */
.L_x_9159:
        /* <DEDUP_REMOVED lines=10> */
.L_x_9162:
[----:B------:R-:W-:-:S04]  /*7800*/  I2FP.F32.U32 R4, R4 ;  /* 0x0000000400047245 */ /* 0x000fc80000201000 */
[----:B------:R-:W-:-:S04]  /*7810*/  F2FP.F16.F32.PACK_AB R5, RZ, R4 ;  /* 0x00000004ff05723e */ /* 0x000fc800000000ff */
[----:B------:R-:W-:-:S05]  /*7820*/  PRMT R5, R5, 0x5410, RZ ;  /* 0x0000541005057816 */ /* 0x000fca00000000ff */
[----:B------:R0:W-:Y:S01]  /*7830*/  STG.E desc[UR36][R2.64], R5 ;  /* 0x0000000502007986 */ /* 0x0001e2000c101924 */
[----:B------:R-:W-:Y:S05]  /*7840*/  BRA `(.L_x_9156) ;  /* 0x0000000800587947 */ /* 0x000fea0003800000 */
.L_x_9161:
[----:B------:R-:W0:Y:S02]  /*7850*/  I2F.F64.U32 R4, R4 ;  /* 0x0000000400047312 */ /* 0x000e240000201800 */
[----:B0-----:R0:W-:Y:S01]  /*7860*/  STG.E.64 desc[UR36][R2.64], R4 ;  /* 0x0000000402007986 */ /* 0x0011e2000c101b24 */
[----:B------:R-:W-:Y:S05]  /*7870*/  BRA `(.L_x_9156) ;  /* 0x00000008004c7947 */ /* 0x000fea0003800000 */
.L_x_9151:
        /* <DEDUP_REMOVED lines=12> */
.L_x_9166:
        /* <DEDUP_REMOVED lines=17> */
.L_x_9168:
[----:B------:R-:W-:Y:S05]  /*7a50*/  BSYNC.RECONVERGENT B0 ;  /* 0x0000000000007941 */ /* 0x000fea0003800200 */
.L_x_9167:
[----:B------:R0:W-:Y:S01]  /*7a60*/  STG.E.U8 desc[UR36][R2.64], R0 ;  /* 0x0000000002007986 */ /* 0x0001e2000c101124 */
[----:B------:R-:W-:Y:S05]  /*7a70*/  BRA `(.L_x_9156) ;  /* 0x0000000400cc7947 */ /* 0x000fea0003800000 */
.L_x_9165:
        /* <DEDUP_REMOVED lines=17> */
.L_x_9170:
[----:B------:R-:W-:Y:S05]  /*7b90*/  BSYNC.RECONVERGENT B0 ;  /* 0x0000000000007941 */ /* 0x000fea0003800200 */
.L_x_9169:
[----:B------:R0:W-:Y:S01]  /*7ba0*/  STG.E.U8 desc[UR36][R2.64], R0 ;  /* 0x0000000002007986 */ /* 0x0001e2000c101124 */
[----:B------:R-:W-:Y:S05]  /*7bb0*/  BRA `(.L_x_9156) ;  /* 0x00000004007c7947 */ /* 0x000fea0003800000 */
.L_x_9164:
        /* <DEDUP_REMOVED lines=21> */
.L_x_9172:
[----:B------:R-:W-:-:S05]  /*7d10*/  IMAD.MOV.U32 R5, RZ, RZ, RZ ;  /* 0x000000ffff057224 */ /* 0x000fca00078e00ff */
[----:B------:R0:W-:Y:S01]  /*7d20*/  STG.E.64 desc[UR36][R2.64], R4 ;  /* 0x0000000402007986 */ /* 0x0001e2000c101b24 */
[----:B------:R-:W-:Y:S05]  /*7d30*/  BRA `(.L_x_9156) ;  /* 0x00000004001c7947 */ /* 0x000fea0003800000 */
.L_x_9171:
[----:B------:R0:W-:Y:S01]  /*7d40*/  STG.E desc[UR36][R2.64], R4 ;  /* 0x0000000402007986 */ /* 0x0001e2000c101924 */
[----:B------:R-:W-:Y:S05]  /*7d50*/  BRA `(.L_x_9156) ;  /* 0x0000000400147947 */ /* 0x000fea0003800000 */
.L_x_9163:
        /* <DEDUP_REMOVED lines=8> */
.L_x_9174:
[----:B------:R-:W0:Y:S01]  /*7de0*/  I2F.F64.U32 R4, R4 ;  /* 0x0000000400047312 */ /* 0x000e220000201800 */
[----:B------:R-:W-:-:S05]  /*7df0*/  CS2R R6, SRZ ;  /* 0x0000000000067805 */ /* 0x000fca000001ff00 */
[----:B0-----:R0:W-:Y:S01]  /*7e00*/  STG.E.128 desc[UR36][R2.64], R4 ;  /* 0x0000000402007986 */ /* 0x0011e2000c101d24 */
[----:B------:R-:W-:Y:S05]  /*7e10*/  BRA `(.L_x_9156) ;  /* 0x0000000000e47947 */ /* 0x000fea0003800000 */
.L_x_9173:
[----:B------:R-:W-:-:S09]  /*7e20*/  UISETP.NE.AND UP0, UPT, UR4, 0xf, UPT ;  /* 0x0000000f0400788c */ /* 0x000fd2000bf05270 */
[----:B------:R-:W-:Y:S05]  /*7e30*/  BRA.U !UP0, `(.L_x_9175) ;  /* 0x0000000108d07547 */ /* 0x000fea000b800000 */
[----:B------:R-:W-:-:S09]  /*7e40*/  UISETP.NE.AND UP0, UPT, UR4, 0x17, UPT ;  /* 0x000000170400788c */ /* 0x000fd2000bf05270 */
[----:B------:R-:W-:Y:S05]  /*7e50*/  BRA.U !UP0, `(.L_x_9176) ;  /* 0x0000000108847547 */ /* 0x000fea000b800000 */
[----:B------:R-:W-:-:S09]  /*7e60*/  UISETP.NE.AND UP0, UPT, UR4, 0x18, UPT ;  /* 0x000000180400788c */ /* 0x000fd2000bf05270 */
[----:B------:R-:W-:Y:S05]  /*7e70*/  BRA.U !UP0, `(.L_x_9177) ;  /* 0x0000000108447547 */ /* 0x000fea000b800000 */
.L_x_9155:
        /* <DEDUP_REMOVED lines=16> */
.L_x_9178:
[----:B------:R-:W-:Y:S05]  /*7f80*/  BRA `(.L_x_9156) ;  /* 0x0000000000887947 */ /* 0x000fea0003800000 */
.L_x_9177:
        /* <DEDUP_REMOVED lines=11> */
.L_x_9180:
[----:B------:R-:W-:Y:S05]  /*8040*/  BSYNC.RECONVERGENT B0 ;  /* 0x0000000000007941 */ /* 0x000fea0003800200 */
.L_x_9179:
[----:B------:R0:W-:Y:S01]  /*8050*/  STG.E.U8 desc[UR36][R2.64], R5 ;  /* 0x0000000502007986 */ /* 0x0001e2000c101124 */
[----:B------:R-:W-:Y:S05]  /*8060*/  BRA `(.L_x_9156) ;  /* 0x0000000000507947 */ /* 0x000fea0003800000 */
.L_x_9176:
        /* <DEDUP_REMOVED lines=12> */
.L_x_9181:
[----:B------:R-:W-:Y:S01]  /*8130*/  IMAD.MOV.U32 R5, RZ, RZ, 0x7f ;  /* 0x0000007fff057424 */ /* 0x000fe200078e00ff */
[----:B------:R-:W-:-:S04]  /*8140*/  ISETP.GT.U32.AND P0, PT, R7, 0x7f800000, PT ;  /* 0x7f8000000700780c */ /* 0x000fc80003f04070 */
[----:B------:R-:W-:-:S05]  /*8150*/  SEL R5, R5, 0x7c, P0 ;  /* 0x0000007c05057807 */ /* 0x000fca0000000000 */
[----:B------:R0:W-:Y:S01]  /*8160*/  STG.E.U8 desc[UR36][R2.64], R5 ;  /* 0x0000000502007986 */ /* 0x0001e2000c101124 */
[----:B------:R-:W-:Y:S05]  /*8170*/  BRA `(.L_x_9156) ;  /* 0x00000000000c7947 */ /* 0x000fea0003800000 */
.L_x_9175:
[----:B------:R-:W-:-:S04]  /*8180*/  I2FP.F32.U32 R0, R4 ;  /* 0x0000000400007245 */ /* 0x000fc80000201000 */
[----:B------:R-:W-:-:S05]  /*8190*/  F2FP.BF16.F32.PACK_AB R0, RZ, R0 ;  /* 0x00000000ff00723e */ /* 0x000fca00000010ff */
[----:B------:R0:W-:Y:S02]  /*81a0*/  STG.E.U16 desc[UR36][R2.64], R0 ;  /* 0x0000000002007986 */ /* 0x0001e4000c101524 */
.L_x_9156:
[----:B------:R-:W-:Y:S05]  /*81b0*/  BSYNC.RECONVERGENT B6 ;  /* 0x0000000000067941 */ /* 0x000fea0003800200 */
.L_x_9150:
[----:B------:R-:W-:-:S07]  /*81c0*/  VIADD R19, R19, 0x80 ;  /* 0x0000008013137836 */ /* 0x000fce0000000000 */
.L_x_9082:
[----:B------:R-:W-:Y:S05]  /*81d0*/  BSYNC.RECONVERGENT B7 ;  /* 0x0000000000077941 */ /* 0x000fea0003800200 */
.L_x_9081:
        /* <DEDUP_REMOVED lines=358> */
.L_x_9184:
        /* <DEDUP_REMOVED lines=17> */
.L_x_9188:
[----:B------:R0:W5:Y:S01]  /*9950*/  LDG.E.U8 R16, desc[UR36][R2.64] ;  /* 0x0000002402107981 */ /* 0x000162000c1e1100 */
[----:B------:R-:W-:Y:S01]  /*9960*/  MOV R17, RZ ;  /* 0x000000ff00117202 */ /* 0x000fe20000000f00 */
[----:B------:R-:W-:Y:S06]  /*9970*/  BRA `(.L_x_9190) ;  /* 0x0000000c00407947 */ /* 0x000fec0003800000 */
.L_x_9187:
        /* <DEDUP_REMOVED lines=8> */
.L_x_9192:
[----:B------:R-:W2:Y:S02]  /*9a00*/  LDG.E R16, desc[UR36][R2.64] ;  /* 0x0000002402107981 */ /* 0x000ea4000c1e1900 */
[----:B--2---:R-:W-:Y:S01]  /*9a10*/  SHF.R.S32.HI R17, RZ, 0x1f, R16 ;  /* 0x0000001fff117819 */ /* 0x004fe20000011410 */
[----:B------:R-:W-:Y:S06]  /*9a20*/  BRA `(.L_x_9190) ;  /* 0x0000000c00147947 */ /* 0x000fec0003800000 */
.L_x_9191:
[----:B------:R-:W2:Y:S02]  /*9a30*/  LDG.E.S16 R16, desc[UR36][R2.64] ;  /* 0x0000002402107981 */ /* 0x000ea4000c1e1700 */
[----:B--2---:R-:W-:Y:S01]  /*9a40*/  SHF.R.S32.HI R17, RZ, 0x1f, R16 ;  /* 0x0000001fff117819 */ /* 0x004fe20000011410 */
[----:B------:R-:W-:Y:S06]  /*9a50*/  BRA `(.L_x_9190) ;  /* 0x0000000c00087947 */ /* 0x000fec0003800000 */
.L_x_9186:
        /* <DEDUP_REMOVED lines=9> */
.L_x_9194:
[----:B------:R-:W2:Y:S02]  /*9af0*/  LDG.E.U16 R2, desc[UR36][R2.64] ;  /* 0x0000002402027981 */ /* 0x000ea4000c1e1500 */
[----:B--2---:R-:W-:-:S06]  /*9b00*/  HADD2.F32 R16, -RZ, R2.H0_H0 ;  /* 0x20000002ff107230 */ /* 0x004fcc0000004100 */
[----:B------:R-:W0:Y:S01]  /*9b10*/  F2I.S64.TRUNC R16, R16 ;  /* 0x0000001000107311 */ /* 0x000e22000020d900 */
[----:B------:R-:W-:Y:S05]  /*9b20*/  BRA `(.L_x_9190) ;  /* 0x0000000800d47947 */ /* 0x000fea0003800000 */
.L_x_9193:
        /* <DEDUP_REMOVED lines=9> */
.L_x_9196:
[----:B------:R-:W2:Y:S02]  /*9bc0*/  LDG.E.U16 R2, desc[UR36][R2.64] ;  /* 0x0000002402027981 */ /* 0x000ea4000c1e1500 */
[----:B--2---:R-:W-:-:S06]  /*9bd0*/  HADD2.F32 R16, -RZ, R2.H0_H0 ;  /* 0x20000002ff107230 */ /* 0x004fcc0000004100 */
[----:B------:R-:W0:Y:S01]  /*9be0*/  F2I.S64.TRUNC R16, R16 ;  /* 0x0000001000107311 */ /* 0x000e22000020d900 */
[----:B------:R-:W-:Y:S05]  /*9bf0*/  BRA `(.L_x_9190) ;  /* 0x0000000800a07947 */ /* 0x000fea0003800000 */
.L_x_9195:
[----:B------:R-:W2:Y:S02]  /*9c00*/  LDG.E.64 R2, desc[UR36][R2.64] ;  /* 0x0000002402027981 */ /* 0x000ea4000c1e1b00 */
[----:B--2---:R0:W1:Y:S01]  /*9c10*/  F2I.S64.F64.TRUNC R16, R2 ;  /* 0x0000000200107311 */ /* 0x004062000030d900 */
[----:B------:R-:W-:Y:S05]  /*9c20*/  BRA `(.L_x_9190) ;  /* 0x0000000800947947 */ /* 0x000fea0003800000 */
.L_x_9185:
        /* <DEDUP_REMOVED lines=13> */
.L_x_9199:
[----:B------:R-:W2:Y:S02]  /*9d00*/  LDG.E.64 R2, desc[UR36][R2.64] ;  /* 0x0000002402027981 */ /* 0x000ea4000c1e1b00 */
[----:B--2---:R0:W1:Y:S01]  /*9d10*/  F2I.S64.F64.TRUNC R16, R2 ;  /* 0x0000000200107311 */ /* 0x004062000030d900 */
[----:B------:R-:W-:Y:S05]  /*9d20*/  BRA `(.L_x_9190) ;  /* 0x0000000800547947 */ /* 0x000fea0003800000 */
.L_x_9198:
        /* <DEDUP_REMOVED lines=26> */
.L_x_9201:
        /* <DEDUP_REMOVED lines=11> */
[----:B------:R0:W1:Y:S01]  /*9f80*/  F2I.S64.TRUNC R16, R0 ;  /* 0x0000000000107311 */ /* 0x000062000020d900 */
[----:B------:R-:W-:Y:S05]  /*9f90*/  BRA `(.L_x_9190) ;  /* 0x0000000400b87947 */ /* 0x000fea0003800000 */
.L_x_9200:
[----:B------:R-:W2:Y:S02]  /*9fa0*/  LDG.E.U16 R16, desc[UR36][R2.64] ;  /* 0x0000002402107981 */ /* 0x000ea4000c1e1500 */
[----:B--2---:R-:W-:-:S06]  /*9fb0*/  IMAD.U32 R16, R16, 0x10000, RZ ;  /* 0x0001000010107824 */ /* 0x004fcc00078e00ff */
[----:B------:R-:W0:Y:S01]  /*9fc0*/  F2I.S64.TRUNC R16, R16 ;  /* 0x0000001000107311 */ /* 0x000e22000020d900 */
[----:B------:R-:W-:Y:S05]  /*9fd0*/  BRA `(.L_x_9190) ;  /* 0x0000000400a87947 */ /* 0x000fea0003800000 */
.L_x_9197:
        /* <DEDUP_REMOVED lines=11> */
.L_x_9204:
        /* <DEDUP_REMOVED lines=21> */
.L_x_9208:
[----:B------:R-:W-:Y:S05]  /*a1e0*/  BSYNC.RECONVERGENT B1 ;  /* 0x0000000000017941 */ /* 0x000fea0003800200 */
.L_x_9207:
[----:B------:R-:W-:Y:S01]  /*a1f0*/  IMAD.SHL.U32 R0, R0, 0x100000, RZ ;  /* 0x0010000000007824 */ /* 0x000fe200078e00ff */
[----:B------:R-:W-:-:S04]  /*a200*/  LEA R2, R2, 0x3b800000, 0x17 ;  /* 0x3b80000002027811 */ /* 0x000fc800078eb8ff */
[----:B------:R-:W-:-:S07]  /*a210*/  LOP3.LUT R16, R2, R0, R7, 0xfe, !PT ;  /* 0x0000000002107212 */ /* 0x000fce00078efe07 */
.L_x_9206:
[----:B------:R-:W-:Y:S05]  /*a220*/  BSYNC.RECONVERGENT B0 ;  /* 0x0000000000007941 */ /* 0x000fea0003800200 */
.L_x_9205:
[----:B------:R-:W1:Y:S01]  /*a230*/  F2I.S64.TRUNC R16, R16 ;  /* 0x0000001000107311 */ /* 0x000e62000020d900 */
[----:B------:R-:W-:Y:S05]  /*a240*/  BRA `(.L_x_9190) ;  /* 0x00000004000c7947 */ /* 0x000fea0003800000 */
.L_x_9203:
        /* <DEDUP_REMOVED lines=21> */
.L_x_9212:
[----:B------:R-:W-:Y:S05]  /*a3a0*/  BSYNC.RECONVERGENT B1 ;  /* 0x0000000000017941 */ /* 0x000fea0003800200 */
.L_x_9211:
[----:B------:R-:W-:Y:S01]  /*a3b0*/  IMAD.SHL.U32 R0, R0, 0x200000, RZ ;  /* 0x0020000000007824 */ /* 0x000fe200078e00ff */
[----:B------:R-:W-:-:S04]  /*a3c0*/  LEA R2, R2, 0x37800000, 0x17 ;  /* 0x3780000002027811 */ /* 0x000fc800078eb8ff */
[----:B------:R-:W-:-:S07]  /*a3d0*/  LOP3.LUT R16, R2, R0, R7, 0xfe, !PT ;  /* 0x0000000002107212 */ /* 0x000fce00078efe07 */
.L_x_9210:
[----:B------:R-:W-:Y:S05]  /*a3e0*/  BSYNC.RECONVERGENT B0 ;  /* 0x0000000000007941 */ /* 0x000fea0003800200 */
.L_x_9209:
[----:B------:R-:W2:Y:S01]  /*a3f0*/  F2I.S64.TRUNC R16, R16 ;  /* 0x0000001000107311 */ /* 0x000ea2000020d900 */
[----:B------:R-:W-:Y:S05]  /*a400*/  BRA `(.L_x_9190) ;  /* 0x00000000009c7947 */ /* 0x000fea0003800000 */
.L_x_9202:
        /* <DEDUP_REMOVED lines=14> */
.L_x_9216:
[----:B------:R-:W-:Y:S05]  /*a4f0*/  BSYNC.RECONVERGENT B0 ;  /* 0x0000000000007941 */ /* 0x000fea0003800200 */
.L_x_9215:
[----:B------:R-:W4:Y:S01]  /*a500*/  F2I.S64.TRUNC R16, R16 ;  /* 0x0000001000107311 */ /* 0x000f22000020d900 */
[----:B------:R-:W-:Y:S05]  /*a510*/  BRA `(.L_x_9190) ;  /* 0x0000000000587947 */ /* 0x000fea0003800000 */
.L_x_9189:
        /* <DEDUP_REMOVED lines=16> */
.L_x_9217:
[----:B------:R-:W-:Y:S01]  /*a620*/  CS2R R16, SRZ ;  /* 0x0000000000107805 */ /* 0x000fe2000001ff00 */
[----:B------:R-:W-:Y:S06]  /*a630*/  BRA `(.L_x_9190) ;  /* 0x0000000000107947 */ /* 0x000fec0003800000 */
.L_x_9214:
[----:B------:R0:W5:Y:S01]  /*a640*/  LDG.E.64 R16, desc[UR36][R2.64] ;  /* 0x0000002402107981 */ /* 0x000162000c1e1b00 */
[----:B------:R-:W-:Y:S05]  /*a650*/  BRA `(.L_x_9190) ;  /* 0x0000000000087947 */ /* 0x000fea0003800000 */
.L_x_9213:
[----:B------:R3:W5:Y:S01]  /*a660*/  LDG.E R16, desc[UR36][R2.64] ;  /* 0x0000002402107981 */ /* 0x000762000c1e1900 */
[----:B------:R-:W-:-:S07]  /*a670*/  IMAD.MOV.U32 R17, RZ, RZ, RZ ;  /* 0x000000ffff117224 */ /* 0x000fce00078e00ff */
.L_x_9190:
        /* <DEDUP_REMOVED lines=17> */
.L_x_9221:
[----:B0-----:R0:W5:Y:S01]  /*a790*/  LDG.E.U8 R2, desc[UR36][R22.64] ;  /* 0x0000002416027981 */ /* 0x001162000c1e1100 */
[----:B------:R-:W-:Y:S01]  /*a7a0*/  IMAD.MOV.U32 R3, RZ, RZ, RZ ;  /* 0x000000ffff037224 */ /* 0x000fe200078e00ff */
[----:B------:R-:W-:Y:S06]  /*a7b0*/  BRA `(.L_x_9223) ;  /* 0x0000000c00407947 */ /* 0x000fec0003800000 */
.L_x_9220:
        /* <DEDUP_REMOVED lines=8> */
.L_x_9225:
[----:B0-----:R-:W3:Y:S02]  /*a840*/  LDG.E R2, desc[UR36][R22.64] ;  /* 0x0000002416027981 */ /* 0x001ee4000c1e1900 */
[----:B---3--:R-:W-:Y:S01]  /*a850*/  SHF.R.S32.HI R3, RZ, 0x1f, R2 ;  /* 0x0000001fff037819 */ /* 0x008fe20000011402 */
[----:B------:R-:W-:Y:S06]  /*a860*/  BRA `(.L_x_9223) ;  /* 0x0000000c00147947 */ /* 0x000fec0003800000 */
.L_x_9224:
[----:B0-----:R-:W3:Y:S02]  /*a870*/  LDG.E.S16 R2, desc[UR36][R22.64] ;  /* 0x0000002416027981 */ /* 0x001ee4000c1e1700 */
[----:B---3--:R-:W-:Y:S01]  /*a880*/  SHF.R.S32.HI R3, RZ, 0x1f, R2 ;  /* 0x0000001fff037819 */ /* 0x008fe20000011402 */
[----:B------:R-:W-:Y:S06]  /*a890*/  BRA `(.L_x_9223) ;  /* 0x0000000c00087947 */ /* 0x000fec0003800000 */
.L_x_9219:
        /* <DEDUP_REMOVED lines=9> */
.L_x_9227:
[----:B------:R-:W0:Y:S02]  /*a930*/  LDG.E.U16 R22, desc[UR36][R22.64] ;  /* 0x0000002416167981 */ /* 0x000e24000c1e1500 */
[----:B0-----:R-:W-:-:S06]  /*a940*/  HADD2.F32 R2, -RZ, R22.H0_H0 ;  /* 0x20000016ff027230 */ /* 0x001fcc0000004100 */
[----:B------:R-:W0:Y:S01]  /*a950*/  F2I.S64.TRUNC R2, R2 ;  /* 0x0000000200027311 */ /* 0x000e22000020d900 */
[----:B------:R-:W-:Y:S05]  /*a960*/  BRA `(.L_x_9223) ;  /* 0x0000000800d47947 */ /* 0x000fea0003800000 */
.L_x_9226:
        /* <DEDUP_REMOVED lines=9> */
.L_x_9229:
[----:B------:R-:W0:Y:S02]  /*aa00*/  LDG.E.U16 R22, desc[UR36][R22.64] ;  /* 0x0000002416167981 */ /* 0x000e24000c1e1500 */
[----:B0-----:R-:W-:-:S06]  /*aa10*/  HADD2.F32 R2, -RZ, R22.H0_H0 ;  /* 0x20000016ff027230 */ /* 0x001fcc0000004100 */
[----:B------:R-:W0:Y:S01]  /*aa20*/  F2I.S64.TRUNC R2, R2 ;  /* 0x0000000200027311 */ /* 0x000e22000020d900 */
[----:B------:R-:W-:Y:S05]  /*aa30*/  BRA `(.L_x_9223) ;  /* 0x0000000800a07947 */ /* 0x000fea0003800000 */
.L_x_9228:
[----:B0-----:R-:W3:Y:S02]  /*aa40*/  LDG.E.64 R2, desc[UR36][R22.64] ;  /* 0x0000002416027981 */ /* 0x001ee4000c1e1b00 */
[----:B---3--:R-:W0:Y:S01]  /*aa50*/  F2I.S64.F64.TRUNC R2, R2 ;  /* 0x0000000200027311 */ /* 0x008e22000030d900 */
[----:B------:R-:W-:Y:S05]  /*aa60*/  BRA `(.L_x_9223) ;  /* 0x0000000800947947 */ /* 0x000fea0003800000 */
.L_x_9218:
        /* <DEDUP_REMOVED lines=13> */
.L_x_9232:
[----:B0-----:R-:W3:Y:S02]  /*ab40*/  LDG.E.64 R2, desc[UR36][R22.64] ;  /* 0x0000002416027981 */ /* 0x001ee4000c1e1b00 */
[----:B---3--:R-:W0:Y:S01]  /*ab50*/  F2I.S64.F64.TRUNC R2, R2 ;  /* 0x0000000200027311 */ /* 0x008e22000030d900 */
[----:B------:R-:W-:Y:S05]  /*ab60*/  BRA `(.L_x_9223) ;  /* 0x0000000800547947 */ /* 0x000fea0003800000 */
.L_x_9231:
        /* <DEDUP_REMOVED lines=26> */
.L_x_9234:
[----:B0-----:R-:W3:Y:S02]  /*ad10*/  LDG.E.U8 R3, desc[UR36][R22.64] ;  /* 0x0000002416037981 */ /* 0x001ee4000c1e1100 */
[C---:B---3--:R-:W-:Y:S02]  /*ad20*/  IMAD.SHL.U32 R0, R3.reuse, 0x2000000, RZ ;  /* 0x0200000003007824 */ /* 0x048fe400078e00ff */
        /* <DEDUP_REMOVED lines=11> */
.L_x_9233:
[----:B0-----:R-:W3:Y:S02]  /*ade0*/  LDG.E.U16 R2, desc[UR36][R22.64] ;  /* 0x0000002416027981 */ /* 0x001ee4000c1e1500 */
[----:B---3--:R-:W-:-:S06]  /*adf0*/  SHF.L.U32 R2, R2, 0x10, RZ ;  /* 0x0000001002027819 */ /* 0x008fcc00000006ff */
[----:B------:R-:W0:Y:S01]  /*ae00*/  F2I.S64.TRUNC R2, R2 ;  /* 0x0000000200027311 */ /* 0x000e22000020d900 */
[----:B------:R-:W-:Y:S05]  /*ae10*/  BRA `(.L_x_9223) ;  /* 0x0000000400a87947 */ /* 0x000fea0003800000 */
.L_x_9230:
        /* <DEDUP_REMOVED lines=11> */
.L_x_9237:
        /* <DEDUP_REMOVED lines=21> */
.L_x_9241:
[----:B------:R-:W-:Y:S05]  /*b020*/  BSYNC.RECONVERGENT B1 ;  /* 0x0000000000017941 */ /* 0x000fea0003800200 */
.L_x_9240:
[----:B------:R-:W-:Y:S02]  /*b030*/  SHF.L.U32 R0, R0, 0x14, RZ ;  /* 0x0000001400007819 */ /* 0x000fe400000006ff */
[----:B------:R-:W-:-:S04]  /*b040*/  LEA R2, R2, 0x3b800000, 0x17 ;  /* 0x3b80000002027811 */ /* 0x000fc800078eb8ff */
[----:B------:R-:W-:-:S07]  /*b050*/  LOP3.LUT R2, R2, R0, R7, 0xfe, !PT ;  /* 0x0000000002027212 */ /* 0x000fce00078efe07 */
.L_x_9239:
[----:B------:R-:W-:Y:S05]  /*b060*/  BSYNC.RECONVERGENT B0 ;  /* 0x0000000000007941 */ /* 0x000fea0003800200 */
.L_x_9238:
[----:B------:R-:W0:Y:S01]  /*b070*/  F2I.S64.TRUNC R2, R2 ;  /* 0x0000000200027311 */ /* 0x000e22000020d900 */
[----:B------:R-:W-:Y:S05]  /*b080*/  BRA `(.L_x_9223) ;  /* 0x00000004000c7947 */ /* 0x000fea0003800000 */
.L_x_9236:
        /* <DEDUP_REMOVED lines=21> */
.L_x_9245:
[----:B------:R-:W-:Y:S05]  /*b1e0*/  BSYNC.RECONVERGENT B1 ;  /* 0x0000000000017941 */ /* 0x000fea0003800200 */
.L_x_9244:
[----:B------:R-:W-:Y:S01]  /*b1f0*/  IMAD.SHL.U32 R0, R0, 0x200000, RZ ;  /* 0x0020000000007824 */ /* 0x000fe200078e00ff */
[----:B------:R-:W-:-:S04]  /*b200*/  LEA R2, R2, 0x37800000, 0x17 ;  /* 0x3780000002027811 */ /* 0x000fc800078eb8ff */
[----:B------:R-:W-:-:S07]  /*b210*/  LOP3.LUT R2, R2, R0, R7, 0xfe, !PT ;  /* 0x0000000002027212 */ /* 0x000fce00078efe07 */
.L_x_9243:
[----:B------:R-:W-:Y:S05]  /*b220*/  BSYNC.RECONVERGENT B0 ;  /* 0x0000000000007941 */ /* 0x000fea0003800200 */
.L_x_9242:
[----:B------:R-:W0:Y:S01]  /*b230*/  F2I.S64.TRUNC R2, R2 ;  /* 0x0000000200027311 */ /* 0x000e22000020d900 */
[----:B------:R-:W-:Y:S05]  /*b240*/  BRA `(.L_x_9223) ;  /* 0x00000000009c7947 */ /* 0x000fea0003800000 */
.L_x_9235:
        /* <DEDUP_REMOVED lines=8> */
[----:B0-----:R-:W-:Y:S01]  /*b2d0*/  HFMA2 R2, -RZ, RZ, 3.814697265625e-06, 0 ;  /* 0x00400000ff027431 */ /* 0x001fe200000001ff */
[----:B---3--:R-:W-:-:S13]  /*b2e0*/  ISETP.NE.AND P0, PT, R22, RZ, PT ;  /* 0x000000ff1600720c */ /* 0x008fda0003f05270 */
[----:B------:R-:W-:Y:S05]  /*b2f0*/  @!P0 BRA `(.L_x_9249) ;  /* 0x00000000000c8947 */ /* 0x000fea0003800000 */
[----:B------:R-:W-:-:S13]  /*b300*/  ISETP.NE.AND P0, PT, R22, 0xff, PT ;  /* 0x000000ff1600780c */ /* 0x000fda0003f05270 */
[----:B------:R-:W-:Y:S02]  /*b310*/  @!P0 IMAD.MOV.U32 R2, RZ, RZ, 0x7f800001 ;  /* 0x7f800001ff028424 */ /* 0x000fe400078e00ff */
[----:B------:R-:W-:-:S07]  /*b320*/  @P0 IMAD.SHL.U32 R2, R22, 0x800000, RZ ;  /* 0x0080000016020824 */ /* 0x000fce00078e00ff */
.L_x_9249:
[----:B------:R-:W-:Y:S05]  /*b330*/  BSYNC.RECONVERGENT B0 ;  /* 0x0000000000007941 */ /* 0x000fea0003800200 */
.L_x_9248:
[----:B------:R-:W0:Y:S01]  /*b340*/  F2I.S64.TRUNC R2, R2 ;  /* 0x0000000200027311 */ /* 0x000e22000020d900 */
[----:B------:R-:W-:Y:S05]  /*b350*/  BRA `(.L_x_9223) ;  /* 0x0000000000587947 */ /* 0x000fea0003800000 */
.L_x_9222:
        /* <DEDUP_REMOVED lines=16> */
.L_x_9250:
[----:B------:R-:W-:Y:S01]  /*b460*/  CS2R R2, SRZ ;  /* 0x0000000000027805 */ /* 0x000fe2000001ff00 */
[----:B------:R-:W-:Y:S06]  /*b470*/  BRA `(.L_x_9223) ;  /* 0x0000000000107947 */ /* 0x000fec0003800000 */
.L_x_9247:
[----:B0-----:R0:W5:Y:S01]  /*b480*/  LDG.E.64 R2, desc[UR36][R22.64] ;  /* 0x0000002416027981 */ /* 0x001162000c1e1b00 */
[----:B------:R-:W-:Y:S05]  /*b490*/  BRA `(.L_x_9223) ;  /* 0x0000000000087947 */ /* 0x000fea0003800000 */
.L_x_9246:
[----:B0-----:R0:W5:Y:S01]  /*b4a0*/  LDG.E R2, desc[UR36][R22.64] ;  /* 0x0000002416027981 */ /* 0x001162000c1e1900 */
[----:B------:R-:W-:-:S07]  /*b4b0*/  MOV R3, RZ ;  /* 0x000000ff00037202 */ /* 0x000fce0000000f00 */
.L_x_9223:
        /* <DEDUP_REMOVED lines=22> */
.L_x_9255:
[----:B------:R4:W-:Y:S01]  /*b620*/  STG.E.U8 desc[UR36][R2.64], R4 ;  /* 0x0000000402007986 */ /* 0x0009e2000c101124 */
[----:B------:R-:W-:Y:S05]  /*b630*/  BRA `(.L_x_9257) ;  /* 0x0000000800fc7947 */ /* 0x000fea0003800000 */
.L_x_9254:
        /* <DEDUP_REMOVED lines=9> */
.L_x_9259:
[----:B------:R2:W-:Y:S01]  /*b6d0*/  STG.E desc[UR36][R2.64], R4 ;  /* 0x0000000402007986 */ /* 0x0005e2000c101924 */
[----:B------:R-:W-:Y:S05]  /*b6e0*/  BRA `(.L_x_9257) ;  /* 0x0000000800d07947 */ /* 0x000fea0003800000 */
.L_x_9258:
[----:B------:R0:W-:Y:S01]  /*b6f0*/  STG.E.U16 desc[UR36][R2.64], R4 ;  /* 0x0000000402007986 */ /* 0x0001e2000c101524 */
[----:B------:R-:W-:Y:S05]  /*b700*/  BRA `(.L_x_9257) ;  /* 0x0000000800c87947 */ /* 0x000fea0003800000 */
.L_x_9253:
        /* <DEDUP_REMOVED lines=9> */
.L_x_9261:
[----:B------:R-:W-:-:S04]  /*b7a0*/  I2FP.F32.U32 R0, R4 ;  /* 0x0000000400007245 */ /* 0x000fc80000201000 */
[----:B------:R-:W-:-:S05]  /*b7b0*/  F2FP.F16.F32.PACK_AB R0, RZ, R0 ;  /* 0x00000000ff00723e */ /* 0x000fca00000000ff */
[----:B------:R0:W-:Y:S01]  /*b7c0*/  STG.E.U16 desc[UR36][R2.64], R0 ;  /* 0x0000000002007986 */ /* 0x0001e2000c101524 */
[----:B------:R-:W-:Y:S05]  /*b7d0*/  BRA `(.L_x_9257) ;  /* 0x0000000800947947 */ /* 0x000fea0003800000 */
.L_x_9260:
        /* <DEDUP_REMOVED lines=10> */
.L_x_9263:
[----:B------:R-:W-:-:S04]  /*b880*/  I2FP.F32.U32 R4, R4 ;  /* 0x0000000400047245 */ /* 0x000fc80000201000 */
[----:B------:R-:W-:-:S04]  /*b890*/  F2FP.F16.F32.PACK_AB R5, RZ, R4 ;  /* 0x00000004ff05723e */ /* 0x000fc800000000ff */
[----:B------:R-:W-:-:S05]  /*b8a0*/  PRMT R5, R5, 0x5410, RZ ;  /* 0x0000541005057816 */ /* 0x000fca00000000ff */
[----:B------:R0:W-:Y:S01]  /*b8b0*/  STG.E desc[UR36][R2.64], R5 ;  /* 0x0000000502007986 */ /* 0x0001e2000c101924 */
[----:B------:R-:W-:Y:S05]  /*b8c0*/  BRA `(.L_x_9257) ;  /* 0x0000000800587947 */ /* 0x000fea0003800000 */
.L_x_9262:
[----:B------:R-:W0:Y:S02]  /*b8d0*/  I2F.F64.U32 R4, R4 ;  /* 0x0000000400047312 */ /* 0x000e240000201800 */
[----:B0-----:R0:W-:Y:S01]  /*b8e0*/  STG.E.64 desc[UR36][R2.64], R4 ;  /* 0x0000000402007986 */ /* 0x0011e2000c101b24 */
[----:B------:R-:W-:Y:S05]  /*b8f0*/  BRA `(.L_x_9257) ;  /* 0x00000008004c7947 */ /* 0x000fea0003800000 */
.L_x_9252:
        /* <DEDUP_REMOVED lines=12> */
.L_x_9267:
        /* <DEDUP_REMOVED lines=17> */
.L_x_9269:
[----:B------:R-:W-:Y:S05]  /*bad0*/  BSYNC.RECONVERGENT B0 ;  /* 0x0000000000007941 */ /* 0x000fea0003800200 */
.L_x_9268:
[----:B------:R0:W-:Y:S01]  /*bae0*/  STG.E.U8 desc[UR36][R2.64], R0 ;  /* 0x0000000002007986 */ /* 0x0001e2000c101124 */
[----:B------:R-:W-:Y:S05]  /*baf0*/  BRA `(.L_x_9257) ;  /* 0x0000000400cc7947 */ /* 0x000fea0003800000 */
.L_x_9266:
        /* <DEDUP_REMOVED lines=17> */
.L_x_9271:
[----:B------:R-:W-:Y:S05]  /*bc10*/  BSYNC.RECONVERGENT B0 ;  /* 0x0000000000007941 */ /* 0x000fea0003800200 */
.L_x_9270:
[----:B------:R0:W-:Y:S01]  /*bc20*/  STG.E.U8 desc[UR36][R2.64], R0 ;  /* 0x0000000002007986 */ /* 0x0001e2000c101124 */
[----:B------:R-:W-:Y:S05]  /*bc30*/  BRA `(.L_x_9257) ;  /* 0x00000004007c7947 */ /* 0x000fea0003800000 */
.L_x_9265:
        /* <DEDUP_REMOVED lines=21> */
.L_x_9273:
[----:B------:R-:W-:-:S05]  /*bd90*/  HFMA2 R5, -RZ, RZ, 0, 0 ;  /* 0x00000000ff057431 */ /* 0x000fca00000001ff */
[----:B------:R0:W-:Y:S01]  /*bda0*/  STG.E.64 desc[UR36][R2.64], R4 ;  /* 0x0000000402007986 */ /* 0x0001e2000c101b24 */
[----:B------:R-:W-:Y:S05]  /*bdb0*/  BRA `(.L_x_9257) ;  /* 0x00000004001c7947 */ /* 0x000fea0003800000 */
.L_x_9272:
[----:B------:R0:W-:Y:S01]  /*bdc0*/  STG.E desc[UR36][R2.64], R4 ;  /* 0x0000000402007986 */ /* 0x0001e2000c101924 */
[----:B------:R-:W-:Y:S05]  /*bdd0*/  BRA `(.L_x_9257) ;  /* 0x0000000400147947 */ /* 0x000fea0003800000 */
.L_x_9264:
        /* <DEDUP_REMOVED lines=8> */
.L_x_9275:
[----:B------:R-:W0:Y:S01]  /*be60*/  I2F.F64.U32 R4, R4 ;  /* 0x0000000400047312 */ /* 0x000e220000201800 */
[----:B------:R-:W-:-:S05]  /*be70*/  CS2R R6, SRZ ;  /* 0x0000000000067805 */ /* 0x000fca000001ff00 */
[----:B0-----:R0:W-:Y:S01]  /*be80*/  STG.E.128 desc[UR36][R2.64], R4 ;  /* 0x0000000402007986 */ /* 0x0011e2000c101d24 */
[----:B------:R-:W-:Y:S05]  /*be90*/  BRA `(.L_x_9257) ;  /* 0x0000000000e47947 */ /* 0x000fea0003800000 */
.L_x_9274:
[----:B------:R-:W-:-:S09]  /*bea0*/  UISETP.NE.AND UP0, UPT, UR4, 0xf, UPT ;  /* 0x0000000f0400788c */ /* 0x000fd2000bf05270 */
[----:B------:R-:W-:Y:S05]  /*beb0*/  BRA.U !UP0, `(.L_x_9276) ;  /* 0x0000000108d07547 */ /* 0x000fea000b800000 */
[----:B------:R-:W-:-:S09]  /*bec0*/  UISETP.NE.AND UP0, UPT, UR4, 0x17, UPT ;  /* 0x000000170400788c */ /* 0x000fd2000bf05270 */
[----:B------:R-:W-:Y:S05]  /*bed0*/  BRA.U !UP0, `(.L_x_9277) ;  /* 0x0000000108847547 */ /* 0x000fea000b800000 */
[----:B------:R-:W-:-:S09]  /*bee0*/  UISETP.NE.AND UP0, UPT, UR4, 0x18, UPT ;  /* 0x000000180400788c */ /* 0x000fd2000bf05270 */
[----:B------:R-:W-:Y:S05]  /*bef0*/  BRA.U !UP0, `(.L_x_9278) ;  /* 0x0000000108447547 */ /* 0x000fea000b800000 */
.L_x_9256:
        /* <DEDUP_REMOVED lines=16> */
.L_x_9279:
[----:B------:R-:W-:Y:S05]  /*c000*/  BRA `(.L_x_9257) ;  /* 0x0000000000887947 */ /* 0x000fea0003800000 */
.L_x_9278:
        /* <DEDUP_REMOVED lines=11> */
.L_x_9281:
[----:B------:R-:W-:Y:S05]  /*c0c0*/  BSYNC.RECONVERGENT B0 ;  /* 0x0000000000007941 */ /* 0x000fea0003800200 */
.L_x_9280:
[----:B------:R0:W-:Y:S01]  /*c0d0*/  STG.E.U8 desc[UR36][R2.64], R5 ;  /* 0x0000000502007986 */ /* 0x0001e2000c101124 */
[----:B------:R-:W-:Y:S05]  /*c0e0*/  BRA `(.L_x_9257) ;  /* 0x0000000000507947 */ /* 0x000fea0003800000 */
.L_x_9277:
        /* <DEDUP_REMOVED lines=12> */
.L_x_9282:
[----:B------:R-:W-:Y:S01]  /*c1b0*/  IMAD.MOV.U32 R5, RZ, RZ, 0x7f ;  /* 0x0000007fff057424 */ /* 0x000fe200078e00ff */
[----:B------:R-:W-:-:S04]  /*c1c0*/  ISETP.GT.U32.AND P0, PT, R7, 0x7f800000, PT ;  /* 0x7f8000000700780c */ /* 0x000fc80003f04070 */
[----:B------:R-:W-:-:S05]  /*c1d0*/  SEL R5, R5, 0x7c, P0 ;  /* 0x0000007c05057807 */ /* 0x000fca0000000000 */
[----:B------:R0:W-:Y:S01]  /*c1e0*/  STG.E.U8 desc[UR36][R2.64], R5 ;  /* 0x0000000502007986 */ /* 0x0001e2000c101124 */
[----:B------:R-:W-:Y:S05]  /*c1f0*/  BRA `(.L_x_9257) ;  /* 0x00000000000c7947 */ /* 0x000fea0003800000 */
.L_x_9276:
[----:B------:R-:W-:-:S04]  /*c200*/  I2FP.F32.U32 R0, R4 ;  /* 0x0000000400007245 */ /* 0x000fc80000201000 */
[----:B------:R-:W-:-:S05]  /*c210*/  F2FP.BF16.F32.PACK_AB R0, RZ, R0 ;  /* 0x00000000ff00723e */ /* 0x000fca00000010ff */
[----:B------:R0:W-:Y:S02]  /*c220*/  STG.E.U16 desc[UR36][R2.64], R0 ;  /* 0x0000000002007986 */ /* 0x0001e4000c101524 */
.L_x_9257:
[----:B------:R-:W-:Y:S05]  /*c230*/  BSYNC.RECONVERGENT B6 ;  /* 0x0000000000067941 */ /* 0x000fea0003800200 */
.L_x_9251:
[----:B------:R-:W-:-:S07]  /*c240*/  IADD3 R19, PT, PT, R19, 0x80, RZ ;  /* 0x0000008013137810 */ /* 0x000fce0007ffe0ff */
.L_x_9183:
[----:B------:R-:W-:Y:S05]  /*c250*/  BSYNC.RECONVERGENT B7 ;  /* 0x0000000000077941 */ /* 0x000fea0003800200 */
.L_x_9182:
        /* <DEDUP_REMOVED lines=357> */
.L_x_9283:
        /* <DEDUP_REMOVED lines=20> */
.L_x_9287:
[----:B------:R0:W5:Y:S01]  /*d9f0*/  LDG.E.U8 R18, desc[UR36][R2.64] ;  /* 0x0000002402127981 */ /* 0x000162000c1e1100 */
[----:B------:R-:W-:Y:S01]  /*da00*/  IMAD.MOV.U32 R19, RZ, RZ, RZ ;  /* 0x000000ffff137224 */ /* 0x000fe200078e00ff */
[----:B------:R-:W-:Y:S06]  /*da10*/  BRA `(.L_x_9289) ;  /* 0x0000000c00407947 */ /* 0x000fec0003800000 */
.L_x_9286:
        /* <DEDUP_REMOVED lines=8> */
.L_x_9291:
[----:B------:R-:W2:Y:S02]  /*daa0*/  LDG.E R18, desc[UR36][R2.64] ;  /* 0x0000002402127981 */ /* 0x000ea4000c1e1900 */
[----:B--2---:R-:W-:Y:S01]  /*dab0*/  SHF.R.S32.HI R19, RZ, 0x1f, R18 ;  /* 0x0000001fff137819 */ /* 0x004fe20000011412 */
[----:B------:R-:W-:Y:S06]  /*dac0*/  BRA `(.L_x_9289) ;  /* 0x0000000c00147947 */ /* 0x000fec0003800000 */
.L_x_9290:
[----:B------:R-:W2:Y:S02]  /*dad0*/  LDG.E.S16 R18, desc[UR36][R2.64] ;  /* 0x0000002402127981 */ /* 0x000ea4000c1e1700 */
[----:B--2---:R-:W-:Y:S01]  /*dae0*/  SHF.R.S32.HI R19, RZ, 0x1f, R18 ;  /* 0x0000001fff137819 */ /* 0x004fe20000011412 */
[----:B------:R-:W-:Y:S06]  /*daf0*/  BRA `(.L_x_9289) ;  /* 0x0000000c00087947 */ /* 0x000fec0003800000 */
.L_x_9285:
        /* <DEDUP_REMOVED lines=9> */
.L_x_9293:
[----:B------:R-:W2:Y:S02]  /*db90*/  LDG.E.U16 R2, desc[UR36][R2.64] ;  /* 0x0000002402027981 */ /* 0x000ea4000c1e1500 */
[----:B--2---:R-:W-:-:S06]  /*dba0*/  HADD2.F32 R18, -RZ, R2.H0_H0 ;  /* 0x20000002ff127230 */ /* 0x004fcc0000004100 */
[----:B------:R-:W0:Y:S01]  /*dbb0*/  F2I.S64.TRUNC R18, R18 ;  /* 0x0000001200127311 */ /* 0x000e22000020d900 */
[----:B------:R-:W-:Y:S05]  /*dbc0*/  BRA `(.L_x_9289) ;  /* 0x0000000800d47947 */ /* 0x000fea0003800000 */
.L_x_9292:
        /* <DEDUP_REMOVED lines=9> */
.L_x_9295:
[----:B------:R-:W2:Y:S02]  /*dc60*/  LDG.E.U16 R2, desc[UR36][R2.64] ;  /* 0x0000002402027981 */ /* 0x000ea4000c1e1500 */
[----:B--2---:R-:W-:-:S06]  /*dc70*/  HADD2.F32 R18, -RZ, R2.H0_H0 ;  /* 0x20000002ff127230 */ /* 0x004fcc0000004100 */
[----:B------:R-:W0:Y:S01]  /*dc80*/  F2I.S64.TRUNC R18, R18 ;  /* 0x0000001200127311 */ /* 0x000e22000020d900 */
[----:B------:R-:W-:Y:S05]  /*dc90*/  BRA `(.L_x_9289) ;  /* 0x0000000800a07947 */ /* 0x000fea0003800000 */
.L_x_9294:
[----:B------:R-:W2:Y:S02]  /*dca0*/  LDG.E.64 R2, desc[UR36][R2.64] ;  /* 0x0000002402027981 */ /* 0x000ea4000c1e1b00 */
[----:B--2---:R0:W1:Y:S01]  /*dcb0*/  F2I.S64.F64.TRUNC R18, R2 ;  /* 0x0000000200127311 */ /* 0x004062000030d900 */
[----:B------:R-:W-:Y:S05]  /*dcc0*/  BRA `(.L_x_9289) ;  /* 0x0000000800947947 */ /* 0x000fea0003800000 */
.L_x_9284:
        /* <DEDUP_REMOVED lines=13> */
.L_x_9298:
[----:B------:R-:W2:Y:S02]  /*dda0*/  LDG.E.64 R2, desc[UR36][R2.64] ;  /* 0x0000002402027981 */ /* 0x000ea4000c1e1b00 */
[----:B--2---:R0:W1:Y:S01]  /*ddb0*/  F2I.S64.F64.TRUNC R18, R2 ;  /* 0x0000000200127311 */ /* 0x004062000030d900 */
[----:B------:R-:W-:Y:S05]  /*ddc0*/  BRA `(.L_x_9289) ;  /* 0x0000000800547947 */ /* 0x000fea0003800000 */
.L_x_9297:
        /* <DEDUP_REMOVED lines=26> */
.L_x_9300:
        /* <DEDUP_REMOVED lines=11> */
[----:B------:R2:W3:Y:S01]  /*e020*/  F2I.S64.TRUNC R18, R0 ;  /* 0x0000000000127311 */ /* 0x0004e2000020d900 */
[----:B------:R-:W-:Y:S05]  /*e030*/  BRA `(.L_x_9289) ;  /* 0x0000000400b87947 */ /* 0x000fea0003800000 */
.L_x_9299:
[----:B------:R-:W2:Y:S02]  /*e040*/  LDG.E.U16 R18, desc[UR36][R2.64] ;  /* 0x0000002402127981 */ /* 0x000ea4000c1e1500 */
[----:B--2---:R-:W-:-:S06]  /*e050*/  IMAD.U32 R18, R18, 0x10000, RZ ;  /* 0x0001000012127824 */ /* 0x004fcc00078e00ff */
[----:B------:R-:W4:Y:S01]  /*e060*/  F2I.S64.TRUNC R18, R18 ;  /* 0x0000001200127311 */ /* 0x000f22000020d900 */
[----:B------:R-:W-:Y:S05]  /*e070*/  BRA `(.L_x_9289) ;  /* 0x0000000400a87947 */ /* 0x000fea0003800000 */
.L_x_9296:
        /* <DEDUP_REMOVED lines=11> */
.L_x_9303:
        /* <DEDUP_REMOVED lines=21> */
.L_x_9307:
[----:B------:R-:W-:Y:S05]  /*e280*/  BSYNC.RECONVERGENT B1 ;  /* 0x0000000000017941 */ /* 0x000fea0003800200 */
.L_x_9306:
[----:B------:R-:W-:Y:S01]  /*e290*/  IMAD.SHL.U32 R0, R0, 0x100000, RZ ;  /* 0x0010000000007824 */ /* 0x000fe200078e00ff */
[----:B------:R-:W-:-:S04]  /*e2a0*/  LEA R2, R2, 0x3b800000, 0x17 ;  /* 0x3b80000002027811 */ /* 0x000fc800078eb8ff */
[----:B------:R-:W-:-:S07]  /*e2b0*/  LOP3.LUT R18, R2, R0, R7, 0xfe, !PT ;  /* 0x0000000002127212 */ /* 0x000fce00078efe07 */
.L_x_9305:
[----:B------:R-:W-:Y:S05]  /*e2c0*/  BSYNC.RECONVERGENT B0 ;  /* 0x0000000000007941 */ /* 0x000fea0003800200 */
.L_x_9304:
[----:B------:R-:W0:Y:S01]  /*e2d0*/  F2I.S64.TRUNC R18, R18 ;  /* 0x0000001200127311 */ /* 0x000e22000020d900 */
[----:B------:R-:W-:Y:S05]  /*e2e0*/  BRA `(.L_x_9289) ;  /* 0x00000004000c7947 */ /* 0x000fea0003800000 */
.L_x_9302:
        /* <DEDUP_REMOVED lines=21> */
.L_x_9311:
[----:B------:R-:W-:Y:S05]  /*e440*/  BSYNC.RECONVERGENT B1 ;  /* 0x0000000000017941 */ /* 0x000fea0003800200 */
.L_x_9310:
[----:B------:R-:W-:Y:S02]  /*e450*/  SHF.L.U32 R0, R0, 0x15, RZ ;  /* 0x0000001500007819 */ /* 0x000fe400000006ff */
[----:B------:R-:W-:-:S04]  /*e460*/  LEA R2, R2, 0x37800000, 0x17 ;  /* 0x3780000002027811 */ /* 0x000fc800078eb8ff */
[----:B------:R-:W-:-:S07]  /*e470*/  LOP3.LUT R18, R2, R0, R7, 0xfe, !PT ;  /* 0x0000000002127212 */ /* 0x000fce00078efe07 */
.L_x_9309:
[----:B------:R-:W-:Y:S05]  /*e480*/  BSYNC.RECONVERGENT B0 ;  /* 0x0000000000007941 */ /* 0x000fea0003800200 */
.L_x_9308:
[----:B------:R-:W0:Y:S01]  /*e490*/  F2I.S64.TRUNC R18, R18 ;  /* 0x0000001200127311 */ /* 0x000e22000020d900 */
[----:B------:R-:W-:Y:S05]  /*e4a0*/  BRA `(.L_x_9289) ;  /* 0x00000000009c7947 */ /* 0x000fea0003800000 */
.L_x_9301:
        /* <DEDUP_REMOVED lines=14> */
.L_x_9315:
[----:B------:R-:W-:Y:S05]  /*e590*/  BSYNC.RECONVERGENT B0 ;  /* 0x0000000000007941 */ /* 0x000fea0003800200 */
.L_x_9314:
[----:B------:R-:W0:Y:S01]  /*e5a0*/  F2I.S64.TRUNC R18, R18 ;  /* 0x0000001200127311 */ /* 0x000e22000020d900 */
[----:B------:R-:W-:Y:S05]  /*e5b0*/  BRA `(.L_x_9289) ;  /* 0x0000000000587947 */ /* 0x000fea0003800000 */
.L_x_9288:
        /* <DEDUP_REMOVED lines=16> */
.L_x_9316:
[----:B------:R-:W-:Y:S01]  /*e6c0*/  CS2R R18, SRZ ;  /* 0x0000000000127805 */ /* 0x000fe2000001ff00 */
[----:B------:R-:W-:Y:S06]  /*e6d0*/  BRA `(.L_x_9289) ;  /* 0x0000000000107947 */ /* 0x000fec0003800000 */
.L_x_9313:
[----:B------:R0:W5:Y:S01]  /*e6e0*/  LDG.E.64 R18, desc[UR36][R2.64] ;  /* 0x0000002402127981 */ /* 0x000162000c1e1b00 */
[----:B------:R-:W-:Y:S05]  /*e6f0*/  BRA `(.L_x_9289) ;  /* 0x0000000000087947 */ /* 0x000fea0003800000 */
.L_x_9312:
[----:B------:R0:W5:Y:S01]  /*e700*/  LDG.E R18, desc[UR36][R2.64] ;  /* 0x0000002402127981 */ /* 0x000162000c1e1900 */
[----:B------:R-:W-:-:S07]  /*e710*/  IMAD.MOV.U32 R19, RZ, RZ, RZ ;  /* 0x000000ffff137224 */ /* 0x000fce00078e00ff */
.L_x_9289:
[----:B------:R-:W2:Y:S01]  /*e720*/  LDCU.64 UR6, c[0x0][0x5f8] ;  /* 0x0000bf00ff0677ac */ /* 0x000ea20008000a00 */
        /* <DEDUP_REMOVED lines=14> */
[----:B--2---:R-:W-:Y:S01]  /*e810*/  SHF.R.S32.HI R3, RZ, 0x1f, R2 ;  /* 0x0000001fff037819 */ /* 0x004fe20000011402 */
[----:B------:R-:W-:Y:S06]  /*e820*/  BRA `(.L_x_9322) ;  /* 0x0000000c004c7947 */ /* 0x000fec0003800000 */
.L_x_9320:
[----:B0-----:R0:W5:Y:S01]  /*e830*/  LDG.E.U8 R2, desc[UR36][R22.64] ;  /* 0x0000002416027981 */ /* 0x001162000c1e1100 */
[----:B------:R-:W-:Y:S01]  /*e840*/  MOV R3, RZ ;  /* 0x000000ff00037202 */ /* 0x000fe20000000f00 */
[----:B------:R-:W-:Y:S06]  /*e850*/  BRA `(.L_x_9322) ;  /* 0x0000000c00407947 */ /* 0x000fec0003800000 */
.L_x_9319:
        /* <DEDUP_REMOVED lines=8> */
.L_x_9324:
[----:B0-----:R-:W2:Y:S02]  /*e8e0*/  LDG.E R2, desc[UR36][R22.64] ;  /* 0x0000002416027981 */ /* 0x001ea4000c1e1900 */
[----:B--2---:R-:W-:Y:S01]  /*e8f0*/  SHF.R.S32.HI R3, RZ, 0x1f, R2 ;  /* 0x0000001fff037819 */ /* 0x004fe20000011402 */
[----:B------:R-:W-:Y:S06]  /*e900*/  BRA `(.L_x_9322) ;  /* 0x0000000c00147947 */ /* 0x000fec0003800000 */
.L_x_9323:
[----:B0-----:R-:W2:Y:S02]  /*e910*/  LDG.E.S16 R2, desc[UR36][R22.64] ;  /* 0x0000002416027981 */ /* 0x001ea4000c1e1700 */
[----:B--2---:R-:W-:Y:S01]  /*e920*/  SHF.R.S32.HI R3, RZ, 0x1f, R2 ;  /* 0x0000001fff037819 */ /* 0x004fe20000011402 */
[----:B------:R-:W-:Y:S06]  /*e930*/  BRA `(.L_x_9322) ;  /* 0x0000000c00087947 */ /* 0x000fec0003800000 */
.L_x_9318:
[----:B------:R-:W-:-:S09]  /*e940*/  UISETP.GT.AND UP0, UPT, UR4, 0x6, UPT ;  /* 0x000000060400788c */ /* 0x000fd2000bf04270 */
[----:B------:R-:W-:Y:S05]  /*e950*/  BRA.U UP0, `(.L_x_9325) ;  /* 0x00000001002c7547 */ /* 0x000fea000b800000 */
[----:B------:R-:W-:-:S09]  /*e960*/  UISETP.NE.AND UP0, UPT, UR4, 0x5, UPT ;  /* 0x000000050400788c */ /* 0x000fd2000bf05270 */
[----:B------:R-:W-:Y:S05]  /*e970*/  BRA.U !UP0, `(.L_x_9326) ;  /* 0x0000000108147547 */ /* 0x000fea000b800000 */
[----:B------:R-:W-:-:S09]  /*e980*/  UISETP.NE.AND UP0, UPT, UR4, 0x6, UPT ;  /* 0x000000060400788c */ /* 0x000fd2000bf05270 */
[----:B------:R-:W-:Y:S05]  /*e990*/  BRA.U UP0, `(.L_x_9321) ;  /* 0x0000000900987547 */ /* 0x000fea000b800000 */
[----:B0-----:R-:W2:Y:S02]  /*e9a0*/  LDG.E R2, desc[UR36][R22.64] ;  /* 0x0000002416027981 */ /* 0x001ea4000c1e1900 */
[----:B--2---:R-:W0:Y:S01]  /*e9b0*/  F2I.S64.TRUNC R2, R2 ;  /* 0x0000000200027311 */ /* 0x004e22000020d900 */
[----:B------:R-:W-:Y:S05]  /*e9c0*/  BRA `(.L_x_9322) ;  /* 0x0000000800e47947 */ /* 0x000fea0003800000 */
.L_x_9326:
[----:B------:R-:W0:Y:S02]  /*e9d0*/  LDG.E.U16 R22, desc[UR36][R22.64] ;  /* 0x0000002416167981 */ /* 0x000e24000c1e1500 */
[----:B0-----:R-:W-:-:S06]  /*e9e0*/  HADD2.F32 R2, -RZ, R22.H0_H0 ;  /* 0x20000016ff027230 */ /* 0x001fcc0000004100 */
[----:B------:R-:W0:Y:S01]  /*e9f0*/  F2I.S64.TRUNC R2, R2 ;  /* 0x0000000200027311 */ /* 0x000e22000020d900 */
[----:B------:R-:W-:Y:S05]  /*ea00*/  BRA `(.L_x_9322) ;  /* 0x0000000800d47947 */ /* 0x000fea0003800000 */
.L_x_9325:
[----:B------:R-:W-:-:S09]  /*ea10*/  UISETP.NE.AND UP0, UPT, UR4, 0x7, UPT ;  /* 0x000000070400788c */ /* 0x000fd2000bf05270 */
[----:B------:R-:W-:Y:S05]  /*ea20*/  BRA.U !UP0, `(.L_x_9327) ;  /* 0x00000001082c7547 */ /* 0x000fea000b800000 */
[----:B------:R-:W-:-:S09]  /*ea30*/  UISETP.NE.AND UP0, UPT, UR4, 0x8, UPT ;  /* 0x000000080400788c */ /* 0x000fd2000bf05270 */
[----:B------:R-:W-:Y:S05]  /*ea40*/  BRA.U !UP0, `(.L_x_9328) ;  /* 0x0000000108147547 */ /* 0x000fea000b800000 */
[----:B------:R-:W-:-:S09]  /*ea50*/  UISETP.NE.AND UP0, UPT, UR4, 0x9, UPT ;  /* 0x000000090400788c */ /* 0x000fd2000bf05270 */
[----:B------:R-:W-:Y:S05]  /*ea60*/  BRA.U UP0, `(.L_x_9321) ;  /* 0x0000000900647547 */ /* 0x000fea000b800000 */
[----:B0-----:R-:W2:Y:S02]  /*ea70*/  LDG.E R2, desc[UR36][R22.64] ;  /* 0x0000002416027981 */ /* 0x001ea4000c1e1900 */
[----:B--2---:R-:W0:Y:S01]  /*ea80*/  F2I.S64.TRUNC R2, R2 ;  /* 0x0000000200027311 */ /* 0x004e22000020d900 */
[----:B------:R-:W-:Y:S05]  /*ea90*/  BRA `(.L_x_9322) ;  /* 0x0000000800b07947 */ /* 0x000fea0003800000 */
.L_x_9328:
[----:B------:R-:W0:Y:S02]  /*eaa0*/  LDG.E.U16 R22, desc[UR36][R22.64] ;  /* 0x0000002416167981 */ /* 0x000e24000c1e1500 */
[----:B0-----:R-:W-:-:S06]  /*eab0*/  HADD2.F32 R2, -RZ, R22.H0_H0 ;  /* 0x20000016ff027230 */ /* 0x001fcc0000004100 */
[----:B------:R-:W0:Y:S01]  /*eac0*/  F2I.S64.TRUNC R2, R2 ;  /* 0x0000000200027311 */ /* 0x000e22000020d900 */
[----:B------:R-:W-:Y:S05]  /*ead0*/  BRA `(.L_x_9322) ;  /* 0x0000000800a07947 */ /* 0x000fea0003800000 */
.L_x_9327:
[----:B0-----:R-:W2:Y:S02]  /*eae0*/  LDG.E.64 R2, desc[UR36][R22.64] ;  /* 0x0000002416027981 */ /* 0x001ea4000c1e1b00 */
[----:B--2---:R-:W0:Y:S01]  /*eaf0*/  F2I.S64.F64.TRUNC R2, R2 ;  /* 0x0000000200027311 */ /* 0x004e22000030d900 */
[----:B------:R-:W-:Y:S05]  /*eb00*/  BRA `(.L_x_9322) ;  /* 0x0000000800947947 */ /* 0x000fea0003800000 */
.L_x_9317:
        /* <DEDUP_REMOVED lines=11> */
[----:B------:R-:W-:Y:S01]  /*ebc0*/  SEL R2, RZ, 0x1, !P0 ;  /* 0x00000001ff027807 */ /* 0x000fe20004000000 */
[----:B------:R-:W-:Y:S08]  /*ebd0*/  BRA `(.L_x_9322) ;  /* 0x0000000800607947 */ /* 0x000ff00003800000 */
.L_x_9331:
[----:B0-----:R-:W2:Y:S02]  /*ebe0*/  LDG.E.64 R2, desc[UR36][R22.64] ;  /* 0x0000002416027981 */ /* 0x001ea4000c1e1b00 */
[----:B--2---:R-:W0:Y:S01]  /*ebf0*/  F2I.S64.F64.TRUNC R2, R2 ;  /* 0x0000000200027311 */ /* 0x004e22000030d900 */
[----:B------:R-:W-:Y:S05]  /*ec00*/  BRA `(.L_x_9322) ;  /* 0x0000000800547947 */ /* 0x000fea0003800000 */
.L_x_9330:
        /* <DEDUP_REMOVED lines=9> */
[C---:B0-----:R-:W-:Y:S02]  /*eca0*/  LOP3.LUT R2, R0.reuse, 0x7f000000, RZ, 0xc0, !PT ;  /* 0x7f00000000027812 */ /* 0x041fe400078ec0ff */
        /* <DEDUP_REMOVED lines=16> */
.L_x_9333:
        /* <DEDUP_REMOVED lines=13> */
.L_x_9332:
[----:B0-----:R-:W2:Y:S02]  /*ee80*/  LDG.E.U16 R2, desc[UR36][R22.64] ;  /* 0x0000002416027981 */ /* 0x001ea4000c1e1500 */
[----:B--2---:R-:W-:-:S06]  /*ee90*/  IMAD.U32 R2, R2, 0x10000, RZ ;  /* 0x0001000002027824 */ /* 0x004fcc00078e00ff */
[----:B------:R-:W0:Y:S01]  /*eea0*/  F2I.S64.TRUNC R2, R2 ;  /* 0x0000000200027311 */ /* 0x000e22000020d900 */
[----:B------:R-:W-:Y:S05]  /*eeb0*/  BRA `(.L_x_9322) ;  /* 0x0000000400a87947 */ /* 0x000fea0003800000 */
.L_x_9329:
        /* <DEDUP_REMOVED lines=11> */
.L_x_9336:
[----:B------:R-:W2:Y:S01]  /*ef70*/  LDG.E.U8 R22, desc[UR36][R22.64] ;  /* 0x0000002416167981 */ /* 0x000ea2000c1e1100 */
[----:B------:R-:W-:Y:S01]  /*ef80*/  BSSY.RECONVERGENT B0, `(.L_x_9337) ;  /* 0x0000018000007945 */ /* 0x000fe20003800200 */
[----:B0-----:R-:W-:Y:S01]  /*ef90*/  IMAD.MOV.U32 R2, RZ, RZ, RZ ;  /* 0x000000ffff027224 */ /* 0x001fe200078e00ff */
        /* <DEDUP_REMOVED lines=18> */
.L_x_9340:
[----:B------:R-:W-:Y:S05]  /*f0c0*/  BSYNC.RECONVERGENT B1 ;  /* 0x0000000000017941 */ /* 0x000fea0003800200 */
.L_x_9339:
[----:B------:R-:W-:Y:S01]  /*f0d0*/  IMAD.SHL.U32 R0, R0, 0x100000, RZ ;  /* 0x0010000000007824 */ /* 0x000fe200078e00ff */
[----:B------:R-:W-:-:S04]  /*f0e0*/  LEA R2, R2, 0x3b800000, 0x17 ;  /* 0x3b80000002027811 */ /* 0x000fc800078eb8ff */
[----:B------:R-:W-:-:S07]  /*f0f0*/  LOP3.LUT R2, R2, R0, R7, 0xfe, !PT ;  /* 0x0000000002027212 */ /* 0x000fce00078efe07 */
.L_x_9338:
[----:B------:R-:W-:Y:S05]  /*f100*/  BSYNC.RECONVERGENT B0 ;  /* 0x0000000000007941 */ /* 0x000fea0003800200 */
.L_x_9337:
[----:B------:R-:W0:Y:S01]  /*f110*/  F2I.S64.TRUNC R2, R2 ;  /* 0x0000000200027311 */ /* 0x000e22000020d900 */
[----:B------:R-:W-:Y:S05]  /*f120*/  BRA `(.L_x_9322) ;  /* 0x00000004000c7947 */ /* 0x000fea0003800000 */
.L_x_9335:
[----:B------:R-:W2:Y:S01]  /*f130*/  LDG.E.U8 R22, desc[UR36][R22.64] ;  /* 0x0000002416167981 */ /* 0x000ea2000c1e1100 */
[----:B------:R-:W-:Y:S01]  /*f140*/  BSSY.RECONVERGENT B0, `(.L_x_9341) ;  /* 0x0000018000007945 */ /* 0x000fe20003800200 */
[----:B0-----:R-:W-:Y:S01]  /*f150*/  HFMA2 R2, -RZ, RZ, 0, 0 ;  /* 0x00000000ff027431 */ /* 0x001fe200000001ff */
        /* <DEDUP_REMOVED lines=18> */
.L_x_9344:
[----:B------:R-:W-:Y:S05]  /*f280*/  BSYNC.RECONVERGENT B1 ;  /* 0x0000000000017941 */ /* 0x000fea0003800200 */
.L_x_9343:
[----:B------:R-:W-:Y:S01]  /*f290*/  IMAD.SHL.U32 R0, R0, 0x200000, RZ ;  /* 0x0020000000007824 */ /* 0x000fe200078e00ff */
[----:B------:R-:W-:-:S04]  /*f2a0*/  LEA R2, R2, 0x37800000, 0x17 ;  /* 0x3780000002027811 */ /* 0x000fc800078eb8ff */
[----:B------:R-:W-:-:S07]  /*f2b0*/  LOP3.LUT R2, R2, R0, R7, 0xfe, !PT ;  /* 0x0000000002027212 */ /* 0x000fce00078efe07 */
.L_x_9342:
[----:B------:R-:W-:Y:S05]  /*f2c0*/  BSYNC.RECONVERGENT B0 ;  /* 0x0000000000007941 */ /* 0x000fea0003800200 */
.L_x_9341:
[----:B------:R-:W0:Y:S01]  /*f2d0*/  F2I.S64.TRUNC R2, R2 ;  /* 0x0000000200027311 */ /* 0x000e22000020d900 */
[----:B------:R-:W-:Y:S05]  /*f2e0*/  BRA `(.L_x_9322) ;  /* 0x00000000009c7947 */ /* 0x000fea0003800000 */
.L_x_9334:
        /* <DEDUP_REMOVED lines=8> */
[----:B0-----:R-:W-:Y:S01]  /*f370*/  IMAD.MOV.U32 R2, RZ, RZ, 0x400000 ;  /* 0x00400000ff027424 */ /* 0x001fe200078e00ff */
[----:B--2---:R-:W-:-:S13]  /*f380*/  ISETP.NE.AND P0, PT, R22, RZ, PT ;  /* 0x000000ff1600720c */ /* 0x004fda0003f05270 */
[----:B------:R-:W-:Y:S05]  /*f390*/  @!P0 BRA `(.L_x_9348) ;  /* 0x00000000000c8947 */ /* 0x000fea0003800000 */
[----:B------:R-:W-:-:S13]  /*f3a0*/  ISETP.NE.AND P0, PT, R22, 0xff, PT ;  /* 0x000000ff1600780c */ /* 0x000fda0003f05270 */
[----:B------:R-:W-:Y:S01]  /*f3b0*/  @!P0 MOV R2, 0x7f800001 ;  /* 0x7f80000100028802 */ /* 0x000fe20000000f00 */
[----:B------:R-:W-:-:S07]  /*f3c0*/  @P0 IMAD.SHL.U32 R2, R22, 0x800000, RZ ;  /* 0x0080000016020824 */ /* 0x000fce00078e00ff */
.L_x_9348:
[----:B------:R-:W-:Y:S05]  /*f3d0*/  BSYNC.RECONVERGENT B0 ;  /* 0x0000000000007941 */ /* 0x000fea0003800200 */
.L_x_9347:
[----:B------:R-:W0:Y:S01]  /*f3e0*/  F2I.S64.TRUNC R2, R2 ;  /* 0x0000000200027311 */ /* 0x000e22000020d900 */
[----:B------:R-:W-:Y:S05]  /*f3f0*/  BRA `(.L_x_9322) ;  /* 0x0000000000587947 */ /* 0x000fea0003800000 */
.L_x_9321:
[----:B0-----:R-:W-:Y:S01]  /*f400*/  MOV R2, 0x0 ;  /* 0x0000000000027802 */ /* 0x001fe20000000f00 */
[----:B------:R-:W0:Y:S01]  /*f410*/  LDCU.64 UR4, c[0x4][0x140] ;  /* 0x01002800ff0477ac */ /* 0x000e220008000a00 */
[----:B------:R-:W-:Y:S02]  /*f420*/  HFMA2 R12, -RZ, RZ, 0, 5.9604644775390625e-08 ;  /* 0x00000001ff0c7431 */ /* 0x000fe400000001ff */
[----:B------:R-:W-:Y:S01]  /*f430*/  IMAD.MOV.U32 R8, RZ, RZ, 0x4e ;  /* 0x0000004eff087424 */ /* 0x000fe200078e00ff */
[----:B------:R-:W2:Y:S01]  /*f440*/  LDCU.64 UR6, c[0x4][0x148] ;  /* 0x01002900ff0677ac */ /* 0x000ea20008000a00 */
[----:B------:R-:W1:Y:S01]  /*f450*/  LDC.64 R2, c[0x4][R2] ;  /* 0x0100000002027b82 */ /* 0x000e620000000a00 */
[----:B------:R-:W-:Y:S01]  /*f460*/  IMAD.MOV.U32 R13, RZ, RZ, RZ ;  /* 0x000000ffff0d7224 */ /* 0x000fe200078e00ff */
[----:B------:R-:W3:Y:S01]  /*f470*/  LDCU.64 UR8, c[0x4][0x28] ;  /* 0x01000500ff0877ac */ /* 0x000ee20008000a00 */
[----:B0-----:R-:W-:Y:S01]  /*f480*/  IMAD.U32 R4, RZ, RZ, UR4 ;  /* 0x00000004ff047e24 */ /* 0x001fe2000f8e00ff */
[----:B------:R-:W-:Y:S01]  /*f490*/  MOV R5, UR5 ;  /* 0x0000000500057c02 */ /* 0x000fe20008000f00 */
[----:B--2---:R-:W-:-:S02]  /*f4a0*/  IMAD.U32 R6, RZ, RZ, UR6 ;  /* 0x00000006ff067e24 */ /* 0x004fc4000f8e00ff */
[----:B------:R-:W-:Y:S01]  /*f4b0*/  IMAD.U32 R7, RZ, RZ, UR7 ;  /* 0x00000007ff077e24 */ /* 0x000fe2000f8e00ff */
[----:B---3--:R-:W-:Y:S01]  /*f4c0*/  MOV R10, UR8 ;  /* 0x00000008000a7c02 */ /* 0x008fe20008000f00 */
[----:B------:R-:W-:-:S07]  /*f4d0*/  IMAD.U32 R11, RZ, RZ, UR9 ;  /* 0x00000009ff0b7e24 */ /* 0x000fce000f8e00ff */
[----:B------:R-:W-:-:S07]  /*f4e0*/  LEPC R20, `(.L_x_9349) ;  /* 0x000000001014794e */ /* 0x000fce0000000000 */
[----:B-1--45:R-:W-:Y:S05]  /*f4f0*/  CALL.ABS.NOINC R2 ;  /* 0x0000000002007343 */ /* 0x032fea0003c00000 */
.L_x_9349:
[----:B------:R-:W-:Y:S01]  /*f500*/  CS2R R2, SRZ ;  /* 0x0000000000027805 */ /* 0x000fe2000001ff00 */
[----:B------:R-:W-:Y:S06]  /*f510*/  BRA `(.L_x_9322) ;  /* 0x0000000000107947 */ /* 0x000fec0003800000 */
.L_x_9346:
[----:B0-----:R0:W5:Y:S01]  /*f520*/  LDG.E.64 R2, desc[UR36][R22.64] ;  /* 0x0000002416027981 */ /* 0x001162000c1e1b00 */
[----:B------:R-:W-:Y:S05]  /*f530*/  BRA `(.L_x_9322) ;  /* 0x0000000000087947 */ /* 0x000fea0003800000 */
.L_x_9345:
[----:B0-----:R0:W5:Y:S01]  /*f540*/  LDG.E R2, desc[UR36][R22.64] ;  /* 0x0000002416027981 */ /* 0x001162000c1e1900 */
[----:B------:R-:W-:-:S07]  /*f550*/  IMAD.MOV.U32 R3, RZ, RZ, RZ ;  /* 0x000000ffff037224 */ /* 0x000fce00078e00ff */
.L_x_9322:
[----:B------:R-:W-:Y:S01]  /*f560*/  UPRMT UR4, UR43, 0x9910, URZ ;  /* 0x000099102b047896 */ /* 0x000fe200080000ff */
[----:B0----5:R-:W-:Y:S02]  /*f570*/  ISETP.NE.U32.AND P0, PT, R2, RZ, PT ;  /* 0x000000ff0200720c */ /* 0x021fe40003f05070 */
[----:B-1-34-:R-:W-:Y:S01]  /*f580*/  ISETP.NE.U32.AND P1, PT, R18, RZ, PT ;  /* 0x000000ff1200720c */ /* 0x01afe20003f25070 */
[----:B------:R-:W-:Y:S01]  /*f590*/  UISETP.GT.AND UP0, UPT, UR4, 0x9, UPT ;  /* 0x000000090400788c */ /* 0x000fe2000bf04270 */
[----:B------:R-:W-:-:S04]  /*f5a0*/  ISETP.NE.AND.EX P0, PT, R3, RZ, PT, P0 ;  /* 0x000000ff0300720c */ /* 0x000fc80003f05300 */
        /* <DEDUP_REMOVED lines=13> */
.L_x_9353:
[----:B------:R-:W-:Y:S01]  /*f680*/  STG.E.U8 desc[UR36][R16.64], R2 ;  /* 0x0000000210007986 */ /* 0x000fe2000c101124 */
[----:B------:R-:W-:Y:S05]  /*f690*/  EXIT ;  /* 0x000000000000794d */ /* 0x000fea0003800000 */
.L_x_9352:
        /* <DEDUP_REMOVED lines=9> */
.L_x_9356:
[----:B------:R-:W-:Y:S01]  /*f730*/  STG.E desc[UR36][R16.64], R2 ;  /* 0x0000000210007986 */ /* 0x000fe2000c101924 */
[----:B------:R-:W-:Y:S05]  /*f740*/  EXIT ;  /* 0x000000000000794d */ /* 0x000fea0003800000 */
.L_x_9355:
[----:B------:R-:W-:Y:S01]  /*f750*/  STG.E.U16 desc[UR36][R16.64], R2 ;  /* 0x0000000210007986 */ /* 0x000fe2000c101524 */
[----:B------:R-:W-:Y:S05]  /*f760*/  EXIT ;  /* 0x000000000000794d */ /* 0x000fea0003800000 */
.L_x_9351:
        /* <DEDUP_REMOVED lines=9> */
.L_x_9358:
[----:B------:R-:W-:-:S04]  /*f800*/  I2FP.F32.U32 R0, R2 ;  /* 0x0000000200007245 */ /* 0x000fc80000201000 */
[----:B------:R-:W-:-:S05]  /*f810*/  F2FP.F16.F32.PACK_AB R0, RZ, R0 ;  /* 0x00000000ff00723e */ /* 0x000fca00000000ff */
[----:B------:R-:W-:Y:S01]  /*f820*/  STG.E.U16 desc[UR36][R16.64], R0 ;  /* 0x0000000010007986 */ /* 0x000fe2000c101524 */
[----:B------:R-:W-:Y:S05]  /*f830*/  EXIT ;  /* 0x000000000000794d */ /* 0x000fea0003800000 */
.L_x_9357:
        /* <DEDUP_REMOVED lines=10> */
.L_x_9360:
[----:B------:R-:W-:-:S04]  /*f8e0*/  I2FP.F32.U32 R2, R2 ;  /* 0x0000000200027245 */ /* 0x000fc80000201000 */
[----:B------:R-:W-:-:S04]  /*f8f0*/  F2FP.F16.F32.PACK_AB R3, RZ, R2 ;  /* 0x00000002ff03723e */ /* 0x000fc800000000ff */
[----:B------:R-:W-:-:S05]  /*f900*/  PRMT R3, R3, 0x5410, RZ ;  /* 0x0000541003037816 */ /* 0x000fca00000000ff */
[----:B------:R-:W-:Y:S01]  /*f910*/  STG.E desc[UR36][R16.64], R3 ;  /* 0x0000000310007986 */ /* 0x000fe2000c101924 */
[----:B------:R-:W-:Y:S05]  /*f920*/  EXIT ;  /* 0x000000000000794d */ /* 0x000fea0003800000 */
.L_x_9359:
[----:B------:R-:W0:Y:S02]  /*f930*/  I2F.F64.U32 R2, R2 ;  /* 0x0000000200027312 */ /* 0x000e240000201800 */
[----:B0-----:R-:W-:Y:S01]  /*f940*/  STG.E.64 desc[UR36][R16.64], R2 ;  /* 0x0000000210007986 */ /* 0x001fe2000c101b24 */
[----:B------:R-:W-:Y:S05]  /*f950*/  EXIT ;  /* 0x000000000000794d */ /* 0x000fea0003800000 */
.L_x_9350:
        /* <DEDUP_REMOVED lines=12> */
.L_x_9364:
        /* <DEDUP_REMOVED lines=16> */
.L_x_9367:
[----:B------:R-:W-:-:S07]  /*fb20*/  PRMT R8, R0, 0x7610, R8 ;  /* 0x0000761000087816 */ /* 0x000fce0000000008 */
.L_x_9366:
[----:B------:R-:W-:Y:S05]  /*fb30*/  BSYNC.RECONVERGENT B0 ;  /* 0x0000000000007941 */ /* 0x000fea0003800200 */
.L_x_9365:
[----:B------:R-:W-:Y:S01]  /*fb40*/  STG.E.U8 desc[UR36][R16.64], R8 ;  /* 0x0000000810007986 */ /* 0x000fe2000c101124 */
[----:B------:R-:W-:Y:S05]  /*fb50*/  EXIT ;  /* 0x000000000000794d */ /* 0x000fea0003800000 */
.L_x_9363:
        /* <DEDUP_REMOVED lines=16> */
.L_x_9370:
[----:B------:R-:W-:-:S07]  /*fc60*/  PRMT R8, R0, 0x7610, R8 ;  /* 0x0000761000087816 */ /* 0x000fce0000000008 */
.L_x_9369:
[----:B------:R-:W-:Y:S05]  /*fc70*/  BSYNC.RECONVERGENT B0 ;  /* 0x0000000000007941 */ /* 0x000fea0003800200 */
.L_x_9368:
[----:B------:R-:W-:Y:S01]  /*fc80*/  STG.E.U8 desc[UR36][R16.64], R8 ;  /* 0x0000000810007986 */ /* 0x000fe2000c101124 */
[----:B------:R-:W-:Y:S05]  /*fc90*/  EXIT ;  /* 0x000000000000794d */ /* 0x000fea0003800000 */
.L_x_9362:
        /* <DEDUP_REMOVED lines=21> */
.L_x_9372:
[----:B------:R-:W-:-:S05]  /*fdf0*/  IMAD.MOV.U32 R3, RZ, RZ, RZ ;  /* 0x000000ffff037224 */ /* 0x000fca00078e00ff */
[----:B------:R-:W-:Y:S01]  /*fe00*/  STG.E.64 desc[UR36][R16.64], R2 ;  /* 0x0000000210007986 */ /* 0x000fe2000c101b24 */
[----:B------:R-:W-:Y:S05]  /*fe10*/  EXIT ;  /* 0x000000000000794d */ /* 0x000fea0003800000 */
.L_x_9371:
[----:B------:R-:W-:Y:S01]  /*fe20*/  STG.E desc[UR36][R16.64], R2 ;  /* 0x0000000210007986 */ /* 0x000fe2000c101924 */
[----:B------:R-:W-:Y:S05]  /*fe30*/  EXIT ;  /* 0x000000000000794d */ /* 0x000fea0003800000 */
.L_x_9361:
        /* <DEDUP_REMOVED lines=8> */
.L_x_9374:
[----:B------:R-:W0:Y:S01]  /*fec0*/  I2F.F64.U32 R4, R2 ;  /* 0x0000000200047312 */ /* 0x000e220000201800 */
[----:B------:R-:W-:-:S05]  /*fed0*/  CS2R R6, SRZ ;  /* 0x0000000000067805 */ /* 0x000fca000001ff00 */
[----:B0-----:R-:W-:Y:S01]  /*fee0*/  STG.E.128 desc[UR36][R16.64], R4 ;  /* 0x0000000410007986 */ /* 0x001fe2000c101d24 */
[----:B------:R-:W-:Y:S05]  /*fef0*/  EXIT ;  /* 0x000000000000794d */ /* 0x000fea0003800000 */
.L_x_9373:
[----:B------:R-:W-:-:S09]  /*ff00*/  UISETP.NE.AND UP0, UPT, UR4, 0xf, UPT ;  /* 0x0000000f0400788c */ /* 0x000fd2000bf05270 */
[----:B------:R-:W-:Y:S05]  /*ff10*/  BRA.U !UP0, `(.L_x_9375) ;  /* 0x0000000108d47547 */ /* 0x000fea000b800000 */
[----:B------:R-:W-:-:S09]  /*ff20*/  UISETP.NE.AND UP0, UPT, UR4, 0x17, UPT ;  /* 0x000000170400788c */ /* 0x000fd2000bf05270 */
[----:B------:R-:W-:Y:S05]  /*ff30*/  BRA.U !UP0, `(.L_x_9376) ;  /* 0x0000000108847547 */ /* 0x000fea000b800000 */
[----:B------:R-:W-:-:S09]  /*ff40*/  UISETP.NE.AND UP0, UPT, UR4, 0x18, UPT ;  /* 0x000000180400788c */ /* 0x000fd2000bf05270 */
[----:B------:R-:W-:Y:S05]  /*ff50*/  BRA.U !UP0, `(.L_x_9377) ;  /* 0x0000000108447547 */ /* 0x000fea000b800000 */
.L_x_9354:
[----:B------:R-:W-:Y:S01]  /*ff60*/  MOV R0, 0x0 ;  /* 0x0000000000007802 */ /* 0x000fe20000000f00 */
[----:B------:R-:W0:Y:S01]  /*ff70*/  LDCU.64 UR4, c[0x4][0x140] ;  /* 0x01002800ff0477ac */ /* 0x000e220008000a00 */
[----:B------:R-:W-:Y:S02]  /*ff80*/  HFMA2 R8, -RZ, RZ, 0, 6.020069122314453125e-06 ;  /* 0x00000065ff087431 */ /* 0x000fe400000001ff */
[----:B------:R-:W-:Y:S01]  /*ff90*/  IMAD.MOV.U32 R12, RZ, RZ, 0x1 ;  /* 0x00000001ff0c7424 */ /* 0x000fe200078e00ff */
[----:B------:R1:W3:Y:S01]  /*ffa0*/  LDC.64 R2, c[0x4][R0] ;  /* 0x0100000000027b82 */ /* 0x0002e20000000a00 */
[----:B------:R-:W4:Y:S01]  /*ffb0*/  LDCU.64 UR6, c[0x4][0x148] ;  /* 0x01002900ff0677ac */ /* 0x000f220008000a00 */
[----:B------:R-:W-:Y:S01]  /*ffc0*/  IMAD.MOV.U32 R13, RZ, RZ, RZ ;  /* 0x000000ffff0d7224 */ /* 0x000fe200078e00ff */
[----:B------:R-:W5:Y:S01]  /*ffd0*/  LDCU.64 UR8, c[0x4][0x10] ;  /* 0x01000200ff0877ac */ /* 0x000f620008000a00 */
[----:B0-----:R-:W-:Y:S01]  /*ffe0*/  MOV R4, UR4 ;  /* 0x0000000400047c02 */ /* 0x001fe20008000f00 */
[----:B------:R-:W-:-:S02]  /*fff0*/  IMAD.U32 R5, RZ, RZ, UR5 ;  /* 0x00000005ff057e24 */ /* 0x000fc4000f8e00ff */
[----:B----4-:R-:W-:Y:S01]  /*10000*/  IMAD.U32 R6, RZ, RZ, UR6 ;  /* 0x00000006ff067e24 */ /* 0x010fe2000f8e00ff */
[----:B------:R-:W-:Y:S01]  /*10010*/  MOV R7, UR7 ;  /* 0x0000000700077c02 */ /* 0x000fe20008000f00 */
[----:B-----5:R-:W-:Y:S02]  /*10020*/  IMAD.U32 R10, RZ, RZ, UR8 ;  /* 0x00000008ff0a7e24 */ /* 0x020fe4000f8e00ff */
[----:B-1----:R-:W-:-:S07]  /*10030*/  IMAD.U32 R11, RZ, RZ, UR9 ;  /* 0x00000009ff0b7e24 */ /* 0x002fce000f8e00ff */
[----:B------:R-:W-:-:S07]  /*10040*/  LEPC R20, `(.L_x_9378) ;  /* 0x000000001014794e */ /* 0x000fce0000000000 */
[----:B--23--:R-:W-:Y:S05]  /*10050*/  CALL.ABS.NOINC R2 ;  /* 0x0000000002007343 */ /* 0x00cfea0003c00000 */
.L_x_9378:
[----:B------:R-:W-:Y:S05]  /*10060*/  EXIT ;  /* 0x000000000000794d */ /* 0x000fea0003800000 */
.L_x_9377:
        /* <DEDUP_REMOVED lines=11> */
.L_x_9380:
[----:B------:R-:W-:Y:S05]  /*10120*/  BSYNC.RECONVERGENT B0 ;  /* 0x0000000000007941 */ /* 0x000fea0003800200 */
.L_x_9379:
[----:B------:R-:W-:Y:S01]  /*10130*/  STG.E.U8 desc[UR36][R16.64], R3 ;  /* 0x0000000310007986 */ /* 0x000fe2000c101124 */
[----:B------:R-:W-:Y:S05]  /*10140*/  EXIT ;  /* 0x000000000000794d */ /* 0x000fea0003800000 */
.L_x_9376:
        /* <DEDUP_REMOVED lines=13> */
.L_x_9381:
[----:B------:R-:W-:Y:S01]  /*10220*/  IMAD.MOV.U32 R3, RZ, RZ, 0x7f ;  /* 0x0000007fff037424 */ /* 0x000fe200078e00ff */
[----:B------:R-:W-:-:S04]  /*10230*/  ISETP.GT.U32.AND P0, PT, R5, 0x7f800000, PT ;  /* 0x7f8000000500780c */ /* 0x000fc80003f04070 */
[----:B------:R-:W-:-:S05]  /*10240*/  SEL R3, R3, 0x7c, P0 ;  /* 0x0000007c03037807 */ /* 0x000fca0000000000 */
[----:B------:R-:W-:Y:S01]  /*10250*/  STG.E.U8 desc[UR36][R16.64], R3 ;  /* 0x0000000310007986 */ /* 0x000fe2000c101124 */
[----:B------:R-:W-:Y:S05]  /*10260*/  EXIT ;  /* 0x000000000000794d */ /* 0x000fea0003800000 */
.L_x_9375:
[----:B------:R-:W-:-:S04]  /*10270*/  I2FP.F32.U32 R0, R2 ;  /* 0x0000000200007245 */ /* 0x000fc80000201000 */
[----:B------:R-:W-:-:S05]  /*10280*/  F2FP.BF16.F32.PACK_AB R0, RZ, R0 ;  /* 0x00000000ff00723e */ /* 0x000fca00000010ff */
[----:B------:R-:W-:Y:S01]  /*10290*/  STG.E.U16 desc[UR36][R16.64], R0 ;  /* 0x0000000010007986 */ /* 0x000fe2000c101524 */
[----:B------:R-:W-:Y:S05]  /*102a0*/  EXIT ;  /* 0x000000000000794d */ /* 0x000fea0003800000 */
.L_x_9382:
        /* <DEDUP_REMOVED lines=13> */
.L_x_43455:


//--------------------- .text._ZN2at6native27unrolled_elementwise_kernelINS0_13BinaryFunctorIllbZZZNS0_23logical_xor_kernel_cudaERNS_14TensorIteratorEENKUlvE0_clEvENKUlvE2_clEvEUlllE_EESt5arrayIPcLm3EELi4E23TrivialOffsetCalculatorILi2EjESC_ILi1EjENS0_6memory12LoadWithCastILi2EEENSF_13StoreWithCastILi1EEEEEviT_T0_T2_T3_T4_T5_ --------------------------
	.section	.text._ZN2at6native27unrolled_elementwise_kernelINS0_13BinaryFunctorIllbZZZNS0_23logical_xor_kernel_cudaERNS_14TensorIteratorEENKUlvE0_clEvENKUlvE2_clEvEUlllE_EESt5arrayIPcLm3EELi4E23TrivialOffsetCalculatorILi2EjESC_ILi1EjENS0_6memory12LoadWithCastILi2EEENSF_13StoreWithCastILi1EEEEEviT_T0_T2_T3_T4_T5_,"ax",@progbits
	.align	128
        .global         _ZN2at6native27unrolled_elementwise_kernelINS0_13BinaryFunctorIllbZZZNS0_23logical_xor_kernel_cudaERNS_14TensorIteratorEENKUlvE0_clEvENKUlvE2_clEvEUlllE_EESt5arrayIPcLm3EELi4E23TrivialOffsetCalculatorILi2EjESC_ILi1EjENS0_6memory12LoadWithCastILi2EEENSF_13StoreWithCastILi1EEEEEviT_T0_T2_T3_T4_T5_
        .type           _ZN2at6native27unrolled_elementwise_kernelINS0_13BinaryFunctorIllbZZZNS0_23logical_xor_kernel_cudaERNS_14TensorIteratorEENKUlvE0_clEvENKUlvE2_clEvEUlllE_EESt5arrayIPcLm3EELi4E23TrivialOffsetCalculatorILi2EjESC_ILi1EjENS0_6memory12LoadWithCastILi2EEENSF_13StoreWithCastILi1EEEEEviT_T0_T2_T3_T4_T5_,@function
        .size           _ZN2at6native27unrolled_elementwise_kernelINS0_13BinaryFunctorIllbZZZNS0_23logical_xor_kernel_cudaERNS_14TensorIteratorEENKUlvE0_clEvENKUlvE2_clEvEUlllE_EESt5arrayIPcLm3EELi4E23TrivialOffsetCalculatorILi2EjESC_ILi1EjENS0_6memory12LoadWithCastILi2EEENSF_13StoreWithCastILi1EEEEEviT_T0_T2_T3_T4_T5_,(.L_x_43456 - _ZN2at6native27unrolled_elementwise_kernelINS0_13BinaryFunctorIllbZZZNS0_23logical_xor_kernel_cudaERNS_14TensorIteratorEENKUlvE0_clEvENKUlvE2_clEvEUlllE_EESt5arrayIPcLm3EELi4E23TrivialOffsetCalculatorILi2EjESC_ILi1EjENS0_6memory12LoadWithCastILi2EEENSF_13StoreWithCastILi1EEEEEviT_T0_T2_T3_T4_T5_)
        .other          _ZN2at6native27unrolled_elementwise_kernelINS0_13BinaryFunctorIllbZZZNS0_23logical_xor_kernel_cudaERNS_14TensorIteratorEENKUlvE0_clEvENKUlvE2_clEvEUlllE_EESt5arrayIPcLm3EELi4E23TrivialOffsetCalculatorILi2EjESC_ILi1EjENS0_6memory12LoadWithCastILi2EEENSF_13StoreWithCastILi1EEEEEviT_T0_T2_T3_T4_T5_,@"STO_CUDA_ENTRY STV_DEFAULT"
_ZN2at6native27unrolled_elementwise_kernelINS0_13BinaryFunctorIllbZZZNS0_23logical_xor_kernel_cudaERNS_14TensorIteratorEENKUlvE0_clEvENKUlvE2_clEvEUlllE_EESt5arrayIPcLm3EELi4E23TrivialOffsetCalculatorILi2EjESC_ILi1EjENS0_6memory12LoadWithCastILi2EEENSF_13StoreWithCastILi1EEEEEviT_T0_T2_T3_T4_T5_:
.text._ZN2at6native27unrolled_elementwise_kernelINS0_13BinaryFunctorIllbZZZNS0_23logical_xor_kernel_cudaERNS_14TensorIteratorEENKUlvE0_clEvENKUlvE2_clEvEUlllE_EESt5arrayIPcLm3EELi4E23TrivialOffsetCalculatorILi2EjESC_ILi1EjENS0_6memory12LoadWithCastILi2EEENSF_13StoreWithCastILi1EEEEEviT_T0_T2_T3_T4_T5_:
        /* <DEDUP_REMOVED lines=36> */
.L_x_9388:
[----:B------:R1:W5:Y:S01]  /*0240*/  LDG.E.U8 R22, desc[UR36][R2.64] ;  /* 0x0000002402167981 */ /* 0x000362000c1e1100 */
[----:B------:R-:W-:Y:S01]  /*0250*/  IMAD.MOV.U32 R23, RZ, RZ, RZ ;  /* 0x000000ffff177224 */ /* 0x000fe200078e00ff */
[----:B------:R-:W-:Y:S06]  /*0260*/  BRA `(.L_x_9390) ;  /* 0x0000000c00407947 */ /* 0x000fec0003800000 */
.L_x_9387:
        /* <DEDUP_REMOVED lines=8> */
.L_x_9392:
[----:B------:R-:W2:Y:S02]  /*02f0*/  LDG.E R22, desc[UR36][R2.64] ;  /* 0x0000002402167981 */ /* 0x000ea4000c1e1900 */
[----:B--2---:R-:W-:Y:S01]  /*0300*/  SHF.R.S32.HI R23, RZ, 0x1f, R22 ;  /* 0x0000001fff177819 */ /* 0x004fe20000011416 */
[----:B------:R-:W-:Y:S06]  /*0310*/  BRA `(.L_x_9390) ;  /* 0x0000000c00147947 */ /* 0x000fec0003800000 */
.L_x_9391:
[----:B------:R-:W2:Y:S02]  /*0320*/  LDG.E.S16 R22, desc[UR36][R2.64] ;  /* 0x0000002402167981 */ /* 0x000ea4000c1e1700 */
[----:B--2---:R-:W-:Y:S01]  /*0330*/  SHF.R.S32.HI R23, RZ, 0x1f, R22 ;  /* 0x0000001fff177819 */ /* 0x004fe20000011416 */
[----:B------:R-:W-:Y:S06]  /*0340*/  BRA `(.L_x_9390) ;  /* 0x0000000c00087947 */ /* 0x000fec0003800000 */
.L_x_9386:
        /* <DEDUP_REMOVED lines=9> */
.L_x_9394:
[----:B------:R-:W2:Y:S02]  /*03e0*/  LDG.E.U16 R2, desc[UR36][R2.64] ;  /* 0x0000002402027981 */ /* 0x000ea4000c1e1500 */
[----:B--2---:R-:W-:-:S06]  /*03f0*/  HADD2.F32 R22, -RZ, R2.H0_H0 ;  /* 0x20000002ff167230 */ /* 0x004fcc0000004100 */
[----:B------:R-:W0:Y:S01]  /*0400*/  F2I.S64.TRUNC R22, R22 ;  /* 0x0000001600167311 */ /* 0x000e22000020d900 */
[----:B------:R-:W-:Y:S05]  /*0410*/  BRA `(.L_x_9390) ;  /* 0x0000000800d47947 */ /* 0x000fea0003800000 */
.L_x_9393:
        /* <DEDUP_REMOVED lines=9> */
.L_x_9396:
[----:B------:R-:W2:Y:S02]  /*04b0*/  LDG.E.U16 R2, desc[UR36][R2.64] ;  /* 0x0000002402027981 */ /* 0x000ea4000c1e1500 */
[----:B--2---:R-:W-:-:S06]  /*04c0*/  HADD2.F32 R22, -RZ, R2.H0_H0 ;  /* 0x20000002ff167230 */ /* 0x004fcc0000004100 */
[----:B------:R-:W4:Y:S01]  /*04d0*/  F2I.S64.TRUNC R22, R22 ;  /* 0x0000001600167311 */ /* 0x000f22000020d900 */
[----:B------:R-:W-:Y:S05]  /*04e0*/  BRA `(.L_x_9390) ;  /* 0x0000000800a07947 */ /* 0x000fea0003800000 */
.L_x_9395:
[----:B------:R-:W2:Y:S02]  /*04f0*/  LDG.E.64 R2, desc[UR36][R2.64] ;  /* 0x0000002402027981 */ /* 0x000ea4000c1e1b00 */
[----:B--2---:R2:W3:Y:S01]  /*0500*/  F2I.S64.F64.TRUNC R22, R2 ;  /* 0x0000000200167311 */ /* 0x0044e2000030d900 */
[----:B------:R-:W-:Y:S05]  /*0510*/  BRA `(.L_x_9390) ;  /* 0x0000000800947947 */ /* 0x000fea0003800000 */
.L_x_9385:
        /* <DEDUP_REMOVED lines=13> */
.L_x_9399:
[----:B------:R-:W2:Y:S02]  /*05f0*/  LDG.E.64 R2, desc[UR36][R2.64] ;  /* 0x0000002402027981 */ /* 0x000ea4000c1e1b00 */
[----:B--2---:R0:W1:Y:S01]  /*0600*/  F2I.S64.F64.TRUNC R22, R2 ;  /* 0x0000000200167311 */ /* 0x004062000030d900 */
[----:B------:R-:W-:Y:S05]  /*0610*/  BRA `(.L_x_9390) ;  /* 0x0000000800547947 */ /* 0x000fea0003800000 */
.L_x_9398:
        /* <DEDUP_REMOVED lines=26> */
.L_x_9401:
        /* <DEDUP_REMOVED lines=13> */
.L_x_9400:
[----:B------:R-:W2:Y:S02]  /*0890*/  LDG.E.U16 R22, desc[UR36][R2.64] ;  /* 0x0000002402167981 */ /* 0x000ea4000c1e1500 */
[----:B--2---:R-:W-:-:S06]  /*08a0*/  IMAD.U32 R22, R22, 0x10000, RZ ;  /* 0x0001000016167824 */ /* 0x004fcc00078e00ff */
[----:B------:R-:W0:Y:S01]  /*08b0*/  F2I.S64.TRUNC R22, R22 ;  /* 0x0000001600167311 */ /* 0x000e22000020d900 */
[----:B------:R-:W-:Y:S05]  /*08c0*/  BRA `(.L_x_9390) ;  /* 0x0000000400a87947 */ /* 0x000fea0003800000 */
.L_x_9397:
        /* <DEDUP_REMOVED lines=11> */
.L_x_9404:
        /* <DEDUP_REMOVED lines=21> */
.L_x_9408:
[----:B------:R-:W-:Y:S05]  /*0ad0*/  BSYNC.RECONVERGENT B1 ;  /* 0x0000000000017941 */ /* 0x000fea0003800200 */
.L_x_9407:
[----:B------:R-:W-:Y:S01]  /*0ae0*/  IMAD.SHL.U32 R0, R0, 0x100000, RZ ;  /* 0x0010000000007824 */ /* 0x000fe200078e00ff */
[----:B------:R-:W-:-:S04]  /*0af0*/  LEA R2, R2, 0x3b800000, 0x17 ;  /* 0x3b80000002027811 */ /* 0x000fc800078eb8ff */
[----:B------:R-:W-:-:S07]  /*0b00*/  LOP3.LUT R22, R2, R0, R7, 0xfe, !PT ;  /* 0x0000000002167212 */ /* 0x000fce00078efe07 */
.L_x_9406:
[----:B------:R-:W-:Y:S05]  /*0b10*/  BSYNC.RECONVERGENT B0 ;  /* 0x0000000000007941 */ /* 0x000fea0003800200 */
.L_x_9405:
[----:B------:R-:W0:Y:S01]  /*0b20*/  F2I.S64.TRUNC R22, R22 ;  /* 0x0000001600167311 */ /* 0x000e22000020d900 */
[----:B------:R-:W-:Y:S05]  /*0b30*/  BRA `(.L_x_9390) ;  /* 0x00000004000c7947 */ /* 0x000fea0003800000 */
.L_x_9403:
        /* <DEDUP_REMOVED lines=21> */
.L_x_9412:
[----:B------:R-:W-:Y:S05]  /*0c90*/  BSYNC.RECONVERGENT B1 ;  /* 0x0000000000017941 */ /* 0x000fea0003800200 */
.L_x_9411:
[----:B------:R-:W-:Y:S01]  /*0ca0*/  IMAD.SHL.U32 R0, R0, 0x200000, RZ ;  /* 0x0020000000007824 */ /* 0x000fe200078e00ff */
[----:B------:R-:W-:-:S04]  /*0cb0*/  LEA R2, R2, 0x37800000, 0x17 ;  /* 0x3780000002027811 */ /* 0x000fc800078eb8ff */
[----:B------:R-:W-:-:S07]  /*0cc0*/  LOP3.LUT R22, R2, R0, R7, 0xfe, !PT ;  /* 0x0000000002167212 */ /* 0x000fce00078efe07 */
.L_x_9410:
[----:B------:R-:W-:Y:S05]  /*0cd0*/  BSYNC.RECONVERGENT B0 ;  /* 0x0000000000007941 */ /* 0x000fea0003800200 */
.L_x_9409:
[----:B------:R-:W0:Y:S01]  /*0ce0*/  F2I.S64.TRUNC R22, R22 ;  /* 0x0000001600167311 */ /* 0x000e22000020d900 */
[----:B------:R-:W-:Y:S05]  /*0cf0*/  BRA `(.L_x_9390) ;  /* 0x00000000009c7947 */ /* 0x000fea0003800000 */
.L_x_9402:
[----:B------:R-:W-:-:S09]  /*0d00*/  UISETP.NE.AND UP0, UPT, UR4, 0x1c, UPT ;  /* 0x0000001c0400788c */ /* 0x000fd2000bf05270 */
[----:B------:R-:W-:Y:S05]  /*0d10*/  BRA.U !UP0, `(.L_x_9413) ;  /* 0x00000001088c7547 */ /* 0x000fea000b800000 */
[----:B------:R-:W-:-:S09]  /*0d20*/  UISETP.NE.AND UP0, UPT, UR4, 0x1d, UPT ;  /* 0x0000001d0400788c */ /* 0x000fd2000bf05270 */
[----:B------:R-:W-:Y:S05]  /*0d30*/  BRA.U !UP0, `(.L_x_9414) ;  /* 0x00000001087c7547 */ /* 0x000fea000b800000 */
[----:B------:R-:W-:-:S09]  /*0d40*/  UISETP.NE.AND UP0, UPT, UR4, 0x2c, UPT ;  /* 0x0000002c0400788c */ /* 0x000fd2000bf05270 */
[----:B------:R-:W-:Y:S05]  /*0d50*/  BRA.U !UP0, `(.L_x_9415) ;  /* 0x0000000108487547 */ /* 0x000fea000b800000 */
.L_x_9389:
        /* <DEDUP_REMOVED lines=16> */
.L_x_9416:
[----:B------:R-:W-:Y:S01]  /*0e60*/  CS2R R22, SRZ ;  /* 0x0000000000167805 */ /* 0x000fe2000001ff00 */
[----:B------:R-:W-:Y:S06]  /*0e70*/  BRA `(.L_x_9390) ;  /* 0x00000000003c7947 */ /* 0x000fec0003800000 */
.L_x_9415:
        /* <DEDUP_REMOVED lines=8> */
.L_x_9418:
[----:B------:R-:W-:Y:S05]  /*0f00*/  BSYNC.RECONVERGENT B0 ;  /* 0x0000000000007941 */ /* 0x000fea0003800200 */
.L_x_9417:
[----:B------:R-:W0:Y:S01]  /*0f10*/  F2I.S64.TRUNC R22, R22 ;  /* 0x0000001600167311 */ /* 0x000e22000020d900 */
[----:B------:R-:W-:Y:S05]  /*0f20*/  BRA `(.L_x_9390) ;  /* 0x0000000000107947 */ /* 0x000fea0003800000 */
.L_x_9414:
[----:B------:R0:W5:Y:S01]  /*0f30*/  LDG.E.64 R22, desc[UR36][R2.64] ;  /* 0x0000002402167981 */ /* 0x000162000c1e1b00 */
[----:B------:R-:W-:Y:S05]  /*0f40*/  BRA `(.L_x_9390) ;  /* 0x0000000000087947 */ /* 0x000fea0003800000 */
.L_x_9413:
[----:B------:R0:W5:Y:S01]  /*0f50*/  LDG.E R22, desc[UR36][R2.64] ;  /* 0x0000002402167981 */ /* 0x000162000c1e1900 */
[----:B------:R-:W-:-:S07]  /*0f60*/  IMAD.MOV.U32 R23, RZ, RZ, RZ ;  /* 0x000000ffff177224 */ /* 0x000fce00078e00ff */
.L_x_9390:
[----:B0-----:R-:W0:Y:S01]  /*0f70*/  LDC.64 R4, c[0x0][0x398] ;  /* 0x0000e600ff047b82 */ /* 0x001e220000000a00 */
[----:B------:R-:W1:Y:S01]  /*0f80*/  LDCU UR5, c[0x0][0x3ac] ;  /* 0x00007580ff0577ac */ /* 0x000e620008000800 */
[----:B------:R-:W-:-:S04]  /*0f90*/  UPRMT UR4, UR39, 0x9910, URZ ;  /* 0x0000991027047896 */ /* 0x000fc800080000ff */
[----:B------:R-:W-:Y:S01]  /*0fa0*/  UISETP.GT.AND UP0, UPT, UR4, 0x9, UPT ;  /* 0x000000090400788c */ /* 0x000fe2000bf04270 */
[----:B-12---:R-:W-:-:S05]  /*0fb0*/  IMAD R3, R18, UR5, RZ ;  /* 0x0000000512037c24 */ /* 0x006fca000f8e02ff */
        /* <DEDUP_REMOVED lines=14> */
.L_x_9422:
[----:B------:R0:W5:Y:S01]  /*10a0*/  LDG.E.U8 R2, desc[UR36][R4.64] ;  /* 0x0000002404027981 */ /* 0x000162000c1e1100 */
[----:B------:R-:W-:Y:S01]  /*10b0*/  IMAD.MOV.U32 R3, RZ, RZ, RZ ;  /* 0x000000ffff037224 */ /* 0x000fe200078e00ff */
[----:B------:R-:W-:Y:S06]  /*10c0*/  BRA `(.L_x_9424) ;  /* 0x0000000c00407947 */ /* 0x000fec0003800000 */
.L_x_9421:
        /* <DEDUP_REMOVED lines=8> */
.L_x_9426:
[----:B------:R-:W2:Y:S02]  /*1150*/  LDG.E R2, desc[UR36][R4.64] ;  /* 0x0000002404027981 */ /* 0x000ea4000c1e1900 */
[----:B--2---:R-:W-:Y:S01]  /*1160*/  SHF.R.S32.HI R3, RZ, 0x1f, R2 ;  /* 0x0000001fff037819 */ /* 0x004fe20000011402 */
[----:B------:R-:W-:Y:S06]  /*1170*/  BRA `(.L_x_9424) ;  /* 0x0000000c00147947 */ /* 0x000fec0003800000 */
.L_x_9425:
[----:B------:R-:W2:Y:S02]  /*1180*/  LDG.E.S16 R2, desc[UR36][R4.64] ;  /* 0x0000002404027981 */ /* 0x000ea4000c1e1700 */
[----:B--2---:R-:W-:Y:S01]  /*1190*/  SHF.R.S32.HI R3, RZ, 0x1f, R2 ;  /* 0x0000001fff037819 */ /* 0x004fe20000011402 */
[----:B------:R-:W-:Y:S06]  /*11a0*/  BRA `(.L_x_9424) ;  /* 0x0000000c00087947 */ /* 0x000fec0003800000 */
.L_x_9420:
        /* <DEDUP_REMOVED lines=9> */
.L_x_9428:
[----:B------:R-:W2:Y:S02]  /*1240*/  LDG.E.U16 R4, desc[UR36][R4.64] ;  /* 0x0000002404047981 */ /* 0x000ea4000c1e1500 */
[----:B--2---:R-:W-:-:S06]  /*1250*/  HADD2.F32 R2, -RZ, R4.H0_H0 ;  /* 0x20000004ff027230 */ /* 0x004fcc0000004100 */
[----:B------:R-:W0:Y:S01]  /*1260*/  F2I.S64.TRUNC R2, R2 ;  /* 0x0000000200027311 */ /* 0x000e22000020d900 */
[----:B------:R-:W-:Y:S05]  /*1270*/  BRA `(.L_x_9424) ;  /* 0x0000000800d47947 */ /* 0x000fea0003800000 */
.L_x_9427:
[----:B------:R-:W-:-:S09]  /*1280*/  UISETP.NE.AND UP0, UPT, UR4, 0x7, UPT ;  /* 0x000000070400788c */ /* 0x000fd2000bf05270 */
[----:B------:R-:W-:Y:S05]  /*1290*/  BRA.U !UP0, `(.L_x_9429) ;  /* 0x00000001082c7547 */ /* 0x000fea000b800000 */
[----:B------:R-:W-:-:S09]  /*12a0*/  UISETP.NE.AND UP0, UPT, UR4, 0x8, UPT ;  /* 0x000000080400788c */ /* 0x000fd2000bf05270 */
[----:B------:R-:W-:Y:S05]  /*12b0*/  BRA.U !UP0, `(.L_x_9430) ;  /* 0x0000000108147547 */ /* 0x000fea000b800000 */
[----:B------:R-:W-:-:S09]  /*12c0*/  UISETP.NE.AND UP0, UPT, UR4, 0x9, UPT ;  /* 0x000000090400788c */ /* 0x000fd2000bf05270 */
[----:B------:R-:W-:Y:S05]  /*12d0*/  BRA.U UP0, `(.L_x_9423) ;  /* 0x0000000900387547 */ /* 0x000fea000b800000 */
[----:B------:R-:W2:Y:S02]  /*12e0*/  LDG.E R2, desc[UR36][R4.64] ;  /* 0x0000002404027981 */ /* 0x000ea4000c1e1900 */
[----:B--2---:R-:W2:Y:S01]  /*12f0*/  F2I.S64.TRUNC R2, R2 ;  /* 0x0000000200027311 */ /* 0x004ea2000020d900 */
[----:B------:R-:W-:Y:S05]  /*1300*/  BRA `(.L_x_9424) ;  /* 0x0000000800b07947 */ /* 0x000fea0003800000 */
.L_x_9430:
[----:B------:R-:W2:Y:S02]  /*1310*/  LDG.E.U16 R4, desc[UR36][R4.64] ;  /* 0x0000002404047981 */ /* 0x000ea4000c1e1500 */
[----:B--2---:R-:W-:-:S06]  /*1320*/  HADD2.F32 R2, -RZ, R4.H0_H0 ;  /* 0x20000004ff027230 */ /* 0x004fcc0000004100 */
[----:B------:R-:W0:Y:S01]  /*1330*/  F2I.S64.TRUNC R2, R2 ;  /* 0x0000000200027311 */ /* 0x000e22000020d900 */
[----:B------:R-:W-:Y:S05]  /*1340*/  BRA `(.L_x_9424) ;  /* 0x0000000800a07947 */ /* 0x000fea0003800000 */
.L_x_9429:
[----:B------:R-:W2:Y:S02]  /*1350*/  LDG.E.64 R2, desc[UR36][R4.64] ;  /* 0x0000002404027981 */ /* 0x000ea4000c1e1b00 */
[----:B--2---:R-:W0:Y:S01]  /*1360*/  F2I.S64.F64.TRUNC R2, R2 ;  /* 0x0000000200027311 */ /* 0x004e22000030d900 */
[----:B------:R-:W-:Y:S05]  /*1370*/  BRA `(.L_x_9424) ;  /* 0x0000000800947947 */ /* 0x000fea0003800000 */
.L_x_9419:
        /* <DEDUP_REMOVED lines=13> */
.L_x_9433:
[----:B------:R-:W2:Y:S02]  /*1450*/  LDG.E.64 R2, desc[UR36][R4.64] ;  /* 0x0000002404027981 */ /* 0x000ea4000c1e1b00 */
[----:B--2---:R-:W0:Y:S01]  /*1460*/  F2I.S64.F64.TRUNC R2, R2 ;  /* 0x0000000200027311 */ /* 0x004e22000030d900 */
[----:B------:R-:W-:Y:S05]  /*1470*/  BRA `(.L_x_9424) ;  /* 0x0000000800547947 */ /* 0x000fea0003800000 */
.L_x_9432:
        /* <DEDUP_REMOVED lines=26> */
.L_x_9435:
        /* <DEDUP_REMOVED lines=13> */
.L_x_9434:
[----:B------:R-:W2:Y:S02]  /*16f0*/  LDG.E.U16 R2, desc[UR36][R4.64] ;  /* 0x0000002404027981 */ /* 0x000ea4000c1e1500 */
[----:B--2---:R-:W-:-:S06]  /*1700*/  IMAD.U32 R2, R2, 0x10000, RZ ;  /* 0x0001000002027824 */ /* 0x004fcc00078e00ff */
[----:B------:R-:W0:Y:S01]  /*1710*/  F2I.S64.TRUNC R2, R2 ;  /* 0x0000000200027311 */ /* 0x000e22000020d900 */
[----:B------:R-:W-:Y:S05]  /*1720*/  BRA `(.L_x_9424) ;  /* 0x0000000400a87947 */ /* 0x000fea0003800000 */
.L_x_9431:
        /* <DEDUP_REMOVED lines=11> */
.L_x_9438:
        /* <DEDUP_REMOVED lines=21> */
.L_x_9442:
[----:B------:R-:W-:Y:S05]  /*1930*/  BSYNC.RECONVERGENT B1 ;  /* 0x0000000000017941 */ /* 0x000fea0003800200 */
.L_x_9441:
[----:B------:R-:W-:Y:S01]  /*1940*/  IMAD.SHL.U32 R0, R0, 0x100000, RZ ;  /* 0x0010000000007824 */ /* 0x000fe200078e00ff */
[----:B------:R-:W-:-:S04]  /*1950*/  LEA R2, R2, 0x3b800000, 0x17 ;  /* 0x3b80000002027811 */ /* 0x000fc800078eb8ff */
[----:B------:R-:W-:-:S07]  /*1960*/  LOP3.LUT R2, R2, R0, R7, 0xfe, !PT ;  /* 0x0000000002027212 */ /* 0x000fce00078efe07 */
.L_x_9440:
[----:B------:R-:W-:Y:S05]  /*1970*/  BSYNC.RECONVERGENT B0 ;  /* 0x0000000000007941 */ /* 0x000fea0003800200 */
.L_x_9439:
[----:B------:R-:W0:Y:S01]  /*1980*/  F2I.S64.TRUNC R2, R2 ;  /* 0x0000000200027311 */ /* 0x000e22000020d900 */
[----:B------:R-:W-:Y:S05]  /*1990*/  BRA `(.L_x_9424) ;  /* 0x00000004000c7947 */ /* 0x000fea0003800000 */
.L_x_9437:
        /* <DEDUP_REMOVED lines=21> */
.L_x_9446:
[----:B------:R-:W-:Y:S05]  /*1af0*/  BSYNC.RECONVERGENT B1 ;  /* 0x0000000000017941 */ /* 0x000fea0003800200 */
.L_x_9445:
[----:B------:R-:W-:Y:S01]  /*1b00*/  IMAD.SHL.U32 R0, R0, 0x200000, RZ ;  /* 0x0020000000007824 */ /* 0x000fe200078e00ff */
[----:B------:R-:W-:-:S04]  /*1b10*/  LEA R2, R2, 0x37800000, 0x17 ;  /* 0x3780000002027811 */ /* 0x000fc800078eb8ff */
[----:B------:R-:W-:-:S07]  /*1b20*/  LOP3.LUT R2, R2, R0, R7, 0xfe, !PT ;  /* 0x0000000002027212 */ /* 0x000fce00078efe07 */
.L_x_9444:
[----:B------:R-:W-:Y:S05]  /*1b30*/  BSYNC.RECONVERGENT B0 ;  /* 0x0000000000007941 */ /* 0x000fea0003800200 */
.L_x_9443:
[----:B------:R-:W0:Y:S01]  /*1b40*/  F2I.S64.TRUNC R2, R2 ;  /* 0x0000000200027311 */ /* 0x000e22000020d900 */
[----:B------:R-:W-:Y:S05]  /*1b50*/  BRA `(.L_x_9424) ;  /* 0x00000000009c7947 */ /* 0x000fea0003800000 */
.L_x_9436:
[----:B------:R-:W-:-:S09]  /*1b60*/  UISETP.NE.AND UP0, UPT, UR4, 0x1c, UPT ;  /* 0x0000001c0400788c */ /* 0x000fd2000bf05270 */
[----:B------:R-:W-:Y:S05]  /*1b70*/  BRA.U !UP0, `(.L_x_9447) ;  /* 0x00000001088c7547 */ /* 0x000fea000b800000 */
[----:B------:R-:W-:-:S09]  /*1b80*/  UISETP.NE.AND UP0, UPT, UR4, 0x1d, UPT ;  /* 0x0000001d0400788c */ /* 0x000fd2000bf05270 */
[----:B------:R-:W-:Y:S05]  /*1b90*/  BRA.U !UP0, `(.L_x_9448) ;  /* 0x00000001087c7547 */ /* 0x000fea000b800000 */
[----:B------:R-:W-:-:S09]  /*1ba0*/  UISETP.NE.AND UP0, UPT, UR4, 0x2c, UPT ;  /* 0x0000002c0400788c */ /* 0x000fd2000bf05270 */
[----:B------:R-:W-:Y:S05]  /*1bb0*/  BRA.U !UP0, `(.L_x_9449) ;  /* 0x0000000108487547 */ /* 0x000fea000b800000 */
.L_x_9423:
        /* <DEDUP_REMOVED lines=15> */
[----:B--2-45:R-:W-:Y:S05]  /*1cb0*/  CALL.ABS.NOINC R2 ;  /* 0x0000000002007343 */ /* 0x034fea0003c00000 */
.L_x_9450:
[----:B------:R-:W-:Y:S01]  /*1cc0*/  CS2R R2, SRZ ;  /* 0x0000000000027805 */ /* 0x000fe2000001ff00 */
[----:B------:R-:W-:Y:S06]  /*1cd0*/  BRA `(.L_x_9424) ;  /* 0x00000000003c7947 */ /* 0x000fec0003800000 */
.L_x_9449:
        /* <DEDUP_REMOVED lines=8> */
.L_x_9452:
[----:B------:R-:W-:Y:S05]  /*1d60*/  BSYNC.RECONVERGENT B0 ;  /* 0x0000000000007941 */ /* 0x000fea0003800200 */
.L_x_9451:
[----:B------:R-:W0:Y:S01]  /*1d70*/  F2I.S64.TRUNC R2, R2 ;  /* 0x0000000200027311 */ /* 0x000e22000020d900 */
[----:B------:R-:W-:Y:S05]  /*1d80*/  BRA `(.L_x_9424) ;  /* 0x0000000000107947 */ /* 0x000fea0003800000 */
.L_x_9448:
[----:B------:R0:W5:Y:S01]  /*1d90*/  LDG.E.64 R2, desc[UR36][R4.64] ;  /* 0x0000002404027981 */ /* 0x000162000c1e1b00 */
[----:B------:R-:W-:Y:S05]  /*1da0*/  BRA `(.L_x_9424) ;  /* 0x0000000000087947 */ /* 0x000fea0003800000 */
.L_x_9447:
[----:B------:R0:W5:Y:S01]  /*1db0*/  LDG.E R2, desc[UR36][R4.64] ;  /* 0x0000002404027981 */ /* 0x000162000c1e1900 */
[----:B------:R-:W-:-:S07]  /*1dc0*/  IMAD.MOV.U32 R3, RZ, RZ, RZ ;  /* 0x000000ffff037224 */ /* 0x000fce00078e00ff */
.L_x_9424:
[----:B---345:R-:W-:Y:S02]  /*1dd0*/  ISETP.NE.U32.AND P0, PT, R22, RZ, PT ;  /* 0x000000ff1600720c */ /* 0x038fe40003f05070 */
[----:B0-2---:R-:W-:Y:S01]  /*1de0*/  ISETP.NE.U32.AND P1, PT, R2, RZ, PT ;  /* 0x000000ff0200720c */ /* 0x005fe20003f25070 */
[----:B------:R-:W-:Y:S01]  /*1df0*/  VIADD R2, R16, 0x80 ;  /* 0x0000008010027836 */ /* 0x000fe20000000000 */
[----:B------:R-:W-:Y:S02]  /*1e00*/  ISETP.NE.AND.EX P2, PT, R23, RZ, PT, P0 ;  /* 0x000000ff1700720c */ /* 0x000fe40003f45300 */
[----:B------:R-:W-:Y:S02]  /*1e10*/  ISETP.NE.AND.EX P0, PT, R3, RZ, PT, P1 ;  /* 0x000000ff0300720c */ /* 0x000fe40003f05310 */
[----:B------:R-:W-:Y:S02]  /*1e20*/  P2R R22, PR, RZ, 0x4 ;  /* 0x00000004ff167803 */ /* 0x000fe40000000000 */
[----:B------:R-:W-:-:S09]  /*1e30*/  P2R R18, PR, RZ, 0x1 ;  /* 0x00000001ff127803 */ /* 0x000fd20000000000 */
.L_x_9384:
[----:B------:R-:W-:Y:S05]  /*1e40*/  BSYNC.RECONVERGENT B6 ;  /* 0x0000000000067941 */ /* 0x000fea0003800200 */
.L_x_9383:
[----:B------:R-:W-:Y:S01]  /*1e50*/  ISETP.GE.AND P0, PT, R2, R17, PT ;  /* 0x000000110200720c */ /* 0x000fe20003f06270 */
[----:B------:R-:W-:Y:S01]  /*1e60*/  BSSY.RECONVERGENT B6, `(.L_x_9453) ;  /* 0x00001dc000067945 */ /* 0x000fe20003800200 */
[----:B------:R-:W-:Y:S02]  /*1e70*/  PLOP3.LUT P2, PT, PT, PT, PT, 0x8, 0x80 ;  /* 0x000000000080781c */ /* 0x000fe40003f4e170 */
[----:B------:R-:W-:Y:S02]  /*1e80*/  PLOP3.LUT P1, PT, PT, PT, PT, 0x8, 0x80 ;  /* 0x000000000080781c */ /* 0x000fe40003f2e170 */
[----:B------:R-:W-:Y:S02]  /*1e90*/  P2R R24, PR, RZ, 0x4 ;  /* 0x00000004ff187803 */ /* 0x000fe40000000000 */
[----:B------:R-:W-:-:S05]  /*1ea0*/  P2R R23, PR, RZ, 0x2 ;  /* 0x00000002ff177803 */ /* 0x000fca0000000000 */
[----:B------:R-:W-:Y:S05]  /*1eb0*/  @P0 BRA `(.L_x_9454) ;  /* 0x0000001c00580947 */ /* 0x000fea0003800000 */
[----:B-1----:R-:W0:Y:S01]  /*1ec0*/  LDC.64 R4, c[0x0][0x390] ;  /* 0x0000e400ff047b82 */ /* 0x002e220000000a00 */
        /* <DEDUP_REMOVED lines=19> */
.L_x_9458:
[----:B------:R0:W5:Y:S01]  /*2000*/  LDG.E.U8 R24, desc[UR36][R4.64] ;  /* 0x0000002404187981 */ /* 0x000162000c1e1100 */
[----:B------:R-:W-:Y:S01]  /*2010*/  IMAD.MOV.U32 R25, RZ, RZ, RZ ;  /* 0x000000ffff197224 */ /* 0x000fe200078e00ff */
[----:B------:R-:W-:Y:S06]  /*2020*/  BRA `(.L_x_9460) ;  /* 0x0000000c00447947 */ /* 0x000fec0003800000 */
.L_x_9457:
        /* <DEDUP_REMOVED lines=8> */
.L_x_9462:
[----:B------:R-:W2:Y:S02]  /*20b0*/  LDG.E R24, desc[UR36][R4.64] ;  /* 0x0000002404187981 */ /* 0x000ea4000c1e1900 */
[----:B--2---:R-:W-:Y:S01]  /*20c0*/  SHF.R.S32.HI R25, RZ, 0x1f, R24 ;  /* 0x0000001fff197819 */ /* 0x004fe20000011418 */
[----:B------:R-:W-:Y:S06]  /*20d0*/  BRA `(.L_x_9460) ;  /* 0x0000000c00187947 */ /* 0x000fec0003800000 */
.L_x_9461:
[----:B------:R-:W2:Y:S02]  /*20e0*/  LDG.E.S16 R24, desc[UR36][R4.64] ;  /* 0x0000002404187981 */ /* 0x000ea4000c1e1700 */
[----:B--2---:R-:W-:Y:S01]  /*20f0*/  SHF.R.S32.HI R25, RZ, 0x1f, R24 ;  /* 0x0000001fff197819 */ /* 0x004fe20000011418 */
[----:B------:R-:W-:Y:S06]  /*2100*/  BRA `(.L_x_9460) ;  /* 0x0000000c000c7947 */ /* 0x000fec0003800000 */
.L_x_9456:
        /* <DEDUP_REMOVED lines=9> */
.L_x_9464:
[----:B------:R-:W2:Y:S02]  /*21a0*/  LDG.E.U16 R4, desc[UR36][R4.64] ;  /* 0x0000002404047981 */ /* 0x000ea4000c1e1500 */
[----:B--2---:R-:W-:-:S06]  /*21b0*/  HADD2.F32 R24, -RZ, R4.H0_H0 ;  /* 0x20000004ff187230 */ /* 0x004fcc0000004100 */
[----:B------:R-:W0:Y:S01]  /*21c0*/  F2I.S64.TRUNC R24, R24 ;  /* 0x0000001800187311 */ /* 0x000e22000020d900 */
[----:B------:R-:W-:Y:S05]  /*21d0*/  BRA `(.L_x_9460) ;  /* 0x0000000800d87947 */ /* 0x000fea0003800000 */
.L_x_9463:
        /* <DEDUP_REMOVED lines=9> */
.L_x_9466:
[----:B------:R-:W2:Y:S02]  /*2270*/  LDG.E.U16 R4, desc[UR36][R4.64] ;  /* 0x0000002404047981 */ /* 0x000ea4000c1e1500 */
[----:B--2---:R-:W-:-:S06]  /*2280*/  HADD2.F32 R24, -RZ, R4.H0_H0 ;  /* 0x20000004ff187230 */ /* 0x004fcc0000004100 */
[----:B------:R-:W0:Y:S01]  /*2290*/  F2I.S64.TRUNC R24, R24 ;  /* 0x0000001800187311 */ /* 0x000e22000020d900 */
[----:B------:R-:W-:Y:S05]  /*22a0*/  BRA `(.L_x_9460) ;  /* 0x0000000800a47947 */ /* 0x000fea0003800000 */
.L_x_9465:
[----:B------:R-:W2:Y:S02]  /*22b0*/  LDG.E.64 R4, desc[UR36][R4.64] ;  /* 0x0000002404047981 */ /* 0x000ea4000c1e1b00 */
[----:B--2---:R0:W1:Y:S01]  /*22c0*/  F2I.S64.F64.TRUNC R24, R4 ;  /* 0x0000000400187311 */ /* 0x004062000030d900 */
[----:B------:R-:W-:Y:S05]  /*22d0*/  BRA `(.L_x_9460) ;  /* 0x0000000800987947 */ /* 0x000fea0003800000 */
.L_x_9455:
        /* <DEDUP_REMOVED lines=13> */
.L_x_9469:
[----:B------:R-:W2:Y:S02]  /*23b0*/  LDG.E.64 R4, desc[UR36][R4.64] ;  /* 0x0000002404047981 */ /* 0x000ea4000c1e1b00 */
[----:B--2---:R0:W1:Y:S01]  /*23c0*/  F2I.S64.F64.TRUNC R24, R4 ;  /* 0x0000000400187311 */ /* 0x004062000030d900 */
[----:B------:R-:W-:Y:S05]  /*23d0*/  BRA `(.L_x_9460) ;  /* 0x0000000800587947 */ /* 0x000fea0003800000 */
.L_x_9468:
        /* <DEDUP_REMOVED lines=26> */
.L_x_9471:
        /* <DEDUP_REMOVED lines=12> */
[----:B------:R3:W4:Y:S01]  /*2640*/  F2I.S64.TRUNC R24, R0 ;  /* 0x0000000000187311 */ /* 0x000722000020d900 */
[----:B------:R-:W-:Y:S05]  /*2650*/  BRA `(.L_x_9460) ;  /* 0x0000000400b87947 */ /* 0x000fea0003800000 */
.L_x_9470:
[----:B------:R-:W2:Y:S02]  /*2660*/  LDG.E.U16 R24, desc[UR36][R4.64] ;  /* 0x0000002404187981 */ /* 0x000ea4000c1e1500 */
[----:B--2---:R-:W-:-:S06]  /*2670*/  IMAD.U32 R24, R24, 0x10000, RZ ;  /* 0x0001000018187824 */ /* 0x004fcc00078e00ff */
[----:B------:R-:W2:Y:S01]  /*2680*/  F2I.S64.TRUNC R24, R24 ;  /* 0x0000001800187311 */ /* 0x000ea2000020d900 */
[----:B------:R-:W-:Y:S05]  /*2690*/  BRA `(.L_x_9460) ;  /* 0x0000000400a87947 */ /* 0x000fea0003800000 */
.L_x_9467:
        /* <DEDUP_REMOVED lines=11> */
.L_x_9474:
        /* <DEDUP_REMOVED lines=21> */
.L_x_9478:
[----:B------:R-:W-:Y:S05]  /*28a0*/  BSYNC.RECONVERGENT B1 ;  /* 0x0000000000017941 */ /* 0x000fea0003800200 */
.L_x_9477:
[----:B------:R-:W-:Y:S01]  /*28b0*/  IMAD.SHL.U32 R0, R0, 0x100000, RZ ;  /* 0x0010000000007824 */ /* 0x000fe200078e00ff */
[----:B------:R-:W-:-:S04]  /*28c0*/  LEA R3, R3, 0x3b800000, 0x17 ;  /* 0x3b80000003037811 */ /* 0x000fc800078eb8ff */
[----:B------:R-:W-:-:S07]  /*28d0*/  LOP3.LUT R24, R3, R0, R7, 0xfe, !PT ;  /* 0x0000000003187212 */ /* 0x000fce00078efe07 */
.L_x_9476:
[----:B------:R-:W-:Y:S05]  /*28e0*/  BSYNC.RECONVERGENT B0 ;  /* 0x0000000000007941 */ /* 0x000fea0003800200 */
.L_x_9475:
[----:B------:R-:W0:Y:S01]  /*28f0*/  F2I.S64.TRUNC R24, R24 ;  /* 0x0000001800187311 */ /* 0x000e22000020d900 */
[----:B------:R-:W-:Y:S05]  /*2900*/  BRA `(.L_x_9460) ;  /* 0x00000004000c7947 */ /* 0x000fea0003800000 */
.L_x_9473:
        /* <DEDUP_REMOVED lines=21> */
.L_x_9482:
[----:B------:R-:W-:Y:S05]  /*2a60*/  BSYNC.RECONVERGENT B1 ;  /* 0x0000000000017941 */ /* 0x000fea0003800200 */
.L_x_9481:
[----:B------:R-:W-:Y:S01]  /*2a70*/  IMAD.SHL.U32 R0, R0, 0x200000, RZ ;  /* 0x0020000000007824 */ /* 0x000fe200078e00ff */
[----:B------:R-:W-:-:S04]  /*2a80*/  LEA R3, R3, 0x37800000, 0x17 ;  /* 0x3780000003037811 */ /* 0x000fc800078eb8ff */
[----:B------:R-:W-:-:S07]  /*2a90*/  LOP3.LUT R24, R3, R0, R7, 0xfe, !PT ;  /* 0x0000000003187212 */ /* 0x000fce00078efe07 */
.L_x_9480:
[----:B------:R-:W-:Y:S05]  /*2aa0*/  BSYNC.RECONVERGENT B0 ;  /* 0x0000000000007941 */ /* 0x000fea0003800200 */
.L_x_9479:
[----:B------:R-:W0:Y:S01]  /*2ab0*/  F2I.S64.TRUNC R24, R24 ;  /* 0x0000001800187311 */ /* 0x000e22000020d900 */
[----:B------:R-:W-:Y:S05]  /*2ac0*/  BRA `(.L_x_9460) ;  /* 0x00000000009c7947 */ /* 0x000fea0003800000 */
.L_x_9472:
        /* <DEDUP_REMOVED lines=14> */
.L_x_9486:
[----:B------:R-:W-:Y:S05]  /*2bb0*/  BSYNC.RECONVERGENT B0 ;  /* 0x0000000000007941 */ /* 0x000fea0003800200 */
.L_x_9485:
[----:B------:R-:W0:Y:S01]  /*2bc0*/  F2I.S64.TRUNC R24, R24 ;  /* 0x0000001800187311 */ /* 0x000e22000020d900 */
[----:B------:R-:W-:Y:S05]  /*2bd0*/  BRA `(.L_x_9460) ;  /* 0x0000000000587947 */ /* 0x000fea0003800000 */
.L_x_9459:
        /* <DEDUP_REMOVED lines=16> */
.L_x_9487:
[----:B------:R-:W-:Y:S01]  /*2ce0*/  CS2R R24, SRZ ;  /* 0x0000000000187805 */ /* 0x000fe2000001ff00 */
[----:B------:R-:W-:Y:S06]  /*2cf0*/  BRA `(.L_x_9460) ;  /* 0x0000000000107947 */ /* 0x000fec0003800000 */
.L_x_9484:
[----:B------:R0:W5:Y:S01]  /*2d00*/  LDG.E.64 R24, desc[UR36][R4.64] ;  /* 0x0000002404187981 */ /* 0x000162000c1e1b00 */
[----:B------:R-:W-:Y:S05]  /*2d10*/  BRA `(.L_x_9460) ;  /* 0x0000000000087947 */ /* 0x000fea0003800000 */
.L_x_9483:
[----:B------:R0:W5:Y:S01]  /*2d20*/  LDG.E R24, desc[UR36][R4.64] ;  /* 0x0000002404187981 */ /* 0x000162000c1e1900 */
[----:B------:R-:W-:-:S07]  /*2d30*/  IMAD.MOV.U32 R25, RZ, RZ, RZ ;  /* 0x000000ffff197224 */ /* 0x000fce00078e00ff */
.L_x_9460:
[----:B------:R-:W3:Y:S01]  /*2d40*/  LDC.64 R6, c[0x0][0x398] ;  /* 0x0000e600ff067b82 */ /* 0x000ee20000000a00 */
[----:B------:R-:W0:Y:S01]  /*2d50*/  LDCU UR5, c[0x0][0x3ac] ;  /* 0x00007580ff0577ac */ /* 0x000e220008000800 */
        /* <DEDUP_REMOVED lines=15> */
[----:B---3--:R-:W-:Y:S01]  /*2e50*/  SHF.R.S32.HI R5, RZ, 0x1f, R4 ;  /* 0x0000001fff057819 */ /* 0x008fe20000011404 */
[----:B------:R-:W-:Y:S06]  /*2e60*/  BRA `(.L_x_9493) ;  /* 0x0000000c00507947 */ /* 0x000fec0003800000 */
.L_x_9491:
[----:B------:R0:W5:Y:S01]  /*2e70*/  LDG.E.U8 R4, desc[UR36][R6.64] ;  /* 0x0000002406047981 */ /* 0x000162000c1e1100 */
[----:B------:R-:W-:Y:S01]  /*2e80*/  IMAD.MOV.U32 R5, RZ, RZ, RZ ;  /* 0x000000ffff057224 */ /* 0x000fe200078e00ff */
[----:B------:R-:W-:Y:S06]  /*2e90*/  BRA `(.L_x_9493) ;  /* 0x0000000c00447947 */ /* 0x000fec0003800000 */
.L_x_9490:
        /* <DEDUP_REMOVED lines=8> */
.L_x_9495:
[----:B------:R-:W3:Y:S02]  /*2f20*/  LDG.E R4, desc[UR36][R6.64] ;  /* 0x0000002406047981 */ /* 0x000ee4000c1e1900 */
[----:B---3--:R-:W-:Y:S01]  /*2f30*/  SHF.R.S32.HI R5, RZ, 0x1f, R4 ;  /* 0x0000001fff057819 */ /* 0x008fe20000011404 */
[----:B------:R-:W-:Y:S06]  /*2f40*/  BRA `(.L_x_9493) ;  /* 0x0000000c00187947 */ /* 0x000fec0003800000 */
.L_x_9494:
[----:B------:R-:W3:Y:S02]  /*2f50*/  LDG.E.S16 R4, desc[UR36][R6.64] ;  /* 0x0000002406047981 */ /* 0x000ee4000c1e1700 */
[----:B---3--:R-:W-:Y:S01]  /*2f60*/  SHF.R.S32.HI R5, RZ, 0x1f, R4 ;  /* 0x0000001fff057819 */ /* 0x008fe20000011404 */
[----:B------:R-:W-:Y:S06]  /*2f70*/  BRA `(.L_x_9493) ;  /* 0x0000000c000c7947 */ /* 0x000fec0003800000 */
.L_x_9489:
[----:B------:R-:W-:-:S09]  /*2f80*/  UISETP.GT.AND UP0, UPT, UR4, 0x6, UPT ;  /* 0x000000060400788c */ /* 0x000fd2000bf04270 */
[----:B------:R-:W-:Y:S05]  /*2f90*/  BRA.U UP0, `(.L_x_9496) ;  /* 0x00000001002c7547 */ /* 0x000fea000b800000 */
[----:B------:R-:W-:-:S09]  /*2fa0*/  UISETP.NE.AND UP0, UPT, UR4, 0x5, UPT ;  /* 0x000000050400788c */ /* 0x000fd2000bf05270 */
[----:B------:R-:W-:Y:S05]  /*2fb0*/  BRA.U !UP0, `(.L_x_9497) ;  /* 0x0000000108147547 */ /* 0x000fea000b800000 */
[----:B------:R-:W-:-:S09]  /*2fc0*/  UISETP.NE.AND UP0, UPT, UR4, 0x6, UPT ;  /* 0x000000060400788c */ /* 0x000fd2000bf05270 */
[----:B------:R-:W-:Y:S05]  /*2fd0*/  BRA.U UP0, `(.L_x_9492) ;  /* 0x00000009009c7547 */ /* 0x000fea000b800000 */
[----:B------:R-:W3:Y:S02]  /*2fe0*/  LDG.E R4, desc[UR36][R6.64] ;  /* 0x0000002406047981 */ /* 0x000ee4000c1e1900 */
[----:B---3--:R-:W0:Y:S01]  /*2ff0*/  F2I.S64.TRUNC R4, R4 ;  /* 0x0000000400047311 */ /* 0x008e22000020d900 */
[----:B------:R-:W-:Y:S05]  /*3000*/  BRA `(.L_x_9493) ;  /* 0x0000000800e87947 */ /* 0x000fea0003800000 */
.L_x_9497:
[----:B------:R-:W3:Y:S02]  /*3010*/  LDG.E.U16 R6, desc[UR36][R6.64] ;  /* 0x0000002406067981 */ /* 0x000ee4000c1e1500 */
[----:B---3--:R-:W-:-:S06]  /*3020*/  HADD2.F32 R4, -RZ, R6.H0_H0 ;  /* 0x20000006ff047230 */ /* 0x008fcc0000004100 */
[----:B------:R-:W0:Y:S01]  /*3030*/  F2I.S64.TRUNC R4, R4 ;  /* 0x0000000400047311 */ /* 0x000e22000020d900 */
[----:B------:R-:W-:Y:S05]  /*3040*/  BRA `(.L_x_9493) ;  /* 0x0000000800d87947 */ /* 0x000fea0003800000 */
.L_x_9496:
[----:B------:R-:W-:-:S09]  /*3050*/  UISETP.NE.AND UP0, UPT, UR4, 0x7, UPT ;  /* 0x000000070400788c */ /* 0x000fd2000bf05270 */
[----:B------:R-:W-:Y:S05]  /*3060*/  BRA.U !UP0, `(.L_x_9498) ;  /* 0x00000001082c7547 */ /* 0x000fea000b800000 */
[----:B------:R-:W-:-:S09]  /*3070*/  UISETP.NE.AND UP0, UPT, UR4, 0x8, UPT ;  /* 0x000000080400788c */ /* 0x000fd2000bf05270 */
[----:B------:R-:W-:Y:S05]  /*3080*/  BRA.U !UP0, `(.L_x_9499) ;  /* 0x0000000108147547 */ /* 0x000fea000b800000 */
[----:B------:R-:W-:-:S09]  /*3090*/  UISETP.NE.AND UP0, UPT, UR4, 0x9, UPT ;  /* 0x000000090400788c */ /* 0x000fd2000bf05270 */
[----:B------:R-:W-:Y:S05]  /*30a0*/  BRA.U UP0, `(.L_x_9492) ;  /* 0x0000000900687547 */ /* 0x000fea000b800000 */
[----:B------:R-:W3:Y:S02]  /*30b0*/  LDG.E R4, desc[UR36][R6.64] ;  /* 0x0000002406047981 */ /* 0x000ee4000c1e1900 */
[----:B---3--:R-:W0:Y:S01]  /*30c0*/  F2I.S64.TRUNC R4, R4 ;  /* 0x0000000400047311 */ /* 0x008e22000020d900 */
[----:B------:R-:W-:Y:S05]  /*30d0*/  BRA `(.L_x_9493) ;  /* 0x0000000800b47947 */ /* 0x000fea0003800000 */
.L_x_9499:
[----:B------:R-:W3:Y:S02]  /*30e0*/  LDG.E.U16 R6, desc[UR36][R6.64] ;  /* 0x0000002406067981 */ /* 0x000ee4000c1e1500 */
[----:B---3--:R-:W-:-:S06]  /*30f0*/  HADD2.F32 R4, -RZ, R6.H0_H0 ;  /* 0x20000006ff047230 */ /* 0x008fcc0000004100 */
[----:B------:R-:W0:Y:S01]  /*3100*/  F2I.S64.TRUNC R4, R4 ;  /* 0x0000000400047311 */ /* 0x000e22000020d900 */
[----:B------:R-:W-:Y:S05]  /*3110*/  BRA `(.L_x_9493) ;  /* 0x0000000800a47947 */ /* 0x000fea0003800000 */
.L_x_9498:
[----:B------:R-:W3:Y:S02]  /*3120*/  LDG.E.64 R4, desc[UR36][R6.64] ;  /* 0x0000002406047981 */ /* 0x000ee4000c1e1b00 */
[----:B---3--:R-:W0:Y:S01]  /*3130*/  F2I.S64.F64.TRUNC R4, R4 ;  /* 0x0000000400047311 */ /* 0x008e22000030d900 */
[----:B------:R-:W-:Y:S05]  /*3140*/  BRA `(.L_x_9493) ;  /* 0x0000000800987947 */ /* 0x000fea0003800000 */
.L_x_9488:
        /* <DEDUP_REMOVED lines=11> */
[----:B------:R-:W-:Y:S01]  /*3200*/  SEL R4, RZ, 0x1, !P0 ;  /* 0x00000001ff047807 */ /* 0x000fe20004000000 */
[----:B------:R-:W-:Y:S08]  /*3210*/  BRA `(.L_x_9493) ;  /* 0x0000000800647947 */ /* 0x000ff00003800000 */
.L_x_9502:
[----:B------:R-:W3:Y:S02]  /*3220*/  LDG.E.64 R4, desc[UR36][R6.64] ;  /* 0x0000002406047981 */ /* 0x000ee4000c1e1b00 */
[----:B---3--:R-:W0:Y:S01]  /*3230*/  F2I.S64.F64.TRUNC R4, R4 ;  /* 0x0000000400047311 */ /* 0x008e22000030d900 */
[----:B------:R-:W-:Y:S05]  /*3240*/  BRA `(.L_x_9493) ;  /* 0x0000000800587947 */ /* 0x000fea0003800000 */
.L_x_9501:
        /* <DEDUP_REMOVED lines=24> */
[----:B------:R0:W3:Y:S01]  /*33d0*/  F2I.S64.TRUNC R4, R3 ;  /* 0x0000000300047311 */ /* 0x0000e2000020d900 */
[----:B------:R-:W-:Y:S05]  /*33e0*/  BRA `(.L_x_9493) ;  /* 0x0000000400f07947 */ /* 0x000fea0003800000 */
.L_x_9504:
[----:B------:R-:W3:Y:S02]  /*33f0*/  LDG.E.U8 R4, desc[UR36][R6.64] ;  /* 0x0000002406047981 */ /* 0x000ee4000c1e1100 */
[C---:B---3--:R-:W-:Y:S02]  /*3400*/  IMAD.SHL.U32 R0, R4.reuse, 0x2000000, RZ ;  /* 0x0200000004007824 */ /* 0x048fe400078e00ff */
        /* <DEDUP_REMOVED lines=12> */
.L_x_9503:
[----:B------:R-:W3:Y:S02]  /*34d0*/  LDG.E.U16 R4, desc[UR36][R6.64] ;  /* 0x0000002406047981 */ /* 0x000ee4000c1e1500 */
[----:B---3--:R-:W-:-:S06]  /*34e0*/  IMAD.U32 R4, R4, 0x10000, RZ ;  /* 0x0001000004047824 */ /* 0x008fcc00078e00ff */
[----:B------:R-:W0:Y:S01]  /*34f0*/  F2I.S64.TRUNC R4, R4 ;  /* 0x0000000400047311 */ /* 0x000e22000020d900 */
[----:B------:R-:W-:Y:S05]  /*3500*/  BRA `(.L_x_9493) ;  /* 0x0000000400a87947 */ /* 0x000fea0003800000 */
.L_x_9500:
        /* <DEDUP_REMOVED lines=11> */
.L_x_9507:
[----:B------:R-:W3:Y:S01]  /*35c0*/  LDG.E.U8 R6, desc[UR36][R6.64] ;  /* 0x0000002406067981 */ /* 0x000ee2000c1e1100 */
[----:B------:R-:W-:Y:S01]  /*35d0*/  BSSY.RECONVERGENT B0, `(.L_x_9508) ;  /* 0x0000018000007945 */ /* 0x000fe20003800200 */
[----:B------:R-:W-:Y:S01]  /*35e0*/  IMAD.MOV.U32 R4, RZ, RZ, RZ ;  /* 0x000000ffff047224 */ /* 0x000fe200078e00ff */
        /* <DEDUP_REMOVED lines=18> */
.L_x_9511:
[----:B------:R-:W-:Y:S05]  /*3710*/  BSYNC.RECONVERGENT B1 ;  /* 0x0000000000017941 */ /* 0x000fea0003800200 */
.L_x_9510:
[----:B------:R-:W-:Y:S01]  /*3720*/  IMAD.SHL.U32 R0, R0, 0x100000, RZ ;  /* 0x0010000000007824 */ /* 0x000fe200078e00ff */
[----:B------:R-:W-:-:S04]  /*3730*/  LEA R3, R3, 0x3b800000, 0x17 ;  /* 0x3b80000003037811 */ /* 0x000fc800078eb8ff */
[----:B------:R-:W-:-:S07]  /*3740*/  LOP3.LUT R4, R3, R0, R7, 0xfe, !PT ;  /* 0x0000000003047212 */ /* 0x000fce00078efe07 */
.L_x_9509:
[----:B------:R-:W-:Y:S05]  /*3750*/  BSYNC.RECONVERGENT B0 ;  /* 0x0000000000007941 */ /* 0x000fea0003800200 */
.L_x_9508:
[----:B------:R-:W3:Y:S01]  /*3760*/  F2I.S64.TRUNC R4, R4 ;  /* 0x0000000400047311 */ /* 0x000ee2000020d900 */
[----:B------:R-:W-:Y:S05]  /*3770*/  BRA `(.L_x_9493) ;  /* 0x00000004000c7947 */ /* 0x000fea0003800000 */
.L_x_9506:
        /* <DEDUP_REMOVED lines=21> */
.L_x_9515:
[----:B------:R-:W-:Y:S05]  /*38d0*/  BSYNC.RECONVERGENT B1 ;  /* 0x0000000000017941 */ /* 0x000fea0003800200 */
.L_x_9514:
[----:B------:R-:W-:Y:S01]  /*38e0*/  IMAD.SHL.U32 R0, R0, 0x200000, RZ ;  /* 0x0020000000007824 */ /* 0x000fe200078e00ff */
[----:B------:R-:W-:-:S04]  /*38f0*/  LEA R3, R3, 0x37800000, 0x17 ;  /* 0x3780000003037811 */ /* 0x000fc800078eb8ff */
[----:B------:R-:W-:-:S07]  /*3900*/  LOP3.LUT R4, R3, R0, R7, 0xfe, !PT ;  /* 0x0000000003047212 */ /* 0x000fce00078efe07 */
.L_x_9513:
[----:B------:R-:W-:Y:S05]  /*3910*/  BSYNC.RECONVERGENT B0 ;  /* 0x0000000000007941 */ /* 0x000fea0003800200 */
.L_x_9512:
[----:B------:R-:W0:Y:S01]  /*3920*/  F2I.S64.TRUNC R4, R4 ;  /* 0x0000000400047311 */ /* 0x000e22000020d900 */
[----:B------:R-:W-:Y:S05]  /*3930*/  BRA `(.L_x_9493) ;  /* 0x00000000009c7947 */ /* 0x000fea0003800000 */
.L_x_9505:
        /* <DEDUP_REMOVED lines=8> */
[----:B------:R-:W-:Y:S01]  /*39c0*/  IMAD.MOV.U32 R4, RZ, RZ, 0x400000 ;  /* 0x00400000ff047424 */ /* 0x000fe200078e00ff */
[----:B---3--:R-:W-:-:S13]  /*39d0*/  ISETP.NE.AND P0, PT, R6, RZ, PT ;  /* 0x000000ff0600720c */ /* 0x008fda0003f05270 */
[----:B------:R-:W-:Y:S05]  /*39e0*/  @!P0 BRA `(.L_x_9519) ;  /* 0x00000000000c8947 */ /* 0x000fea0003800000 */
[----:B------:R-:W-:-:S13]  /*39f0*/  ISETP.NE.AND P0, PT, R6, 0xff, PT ;  /* 0x000000ff0600780c */ /* 0x000fda0003f05270 */
[----:B------:R-:W-:Y:S02]  /*3a00*/  @!P0 IMAD.MOV.U32 R4, RZ, RZ, 0x7f800001 ;  /* 0x7f800001ff048424 */ /* 0x000fe400078e00ff */
[----:B------:R-:W-:-:S07]  /*3a10*/  @P0 IMAD.SHL.U32 R4, R6, 0x800000, RZ ;  /* 0x0080000006040824 */ /* 0x000fce00078e00ff */
.L_x_9519:
[----:B------:R-:W-:Y:S05]  /*3a20*/  BSYNC.RECONVERGENT B0 ;  /* 0x0000000000007941 */ /* 0x000fea0003800200 */
.L_x_9518:
[----:B------:R-:W0:Y:S01]  /*3a30*/  F2I.S64.TRUNC R4, R4 ;  /* 0x0000000400047311 */ /* 0x000e22000020d900 */
[----:B------:R-:W-:Y:S05]  /*3a40*/  BRA `(.L_x_9493) ;  /* 0x0000000000587947 */ /* 0x000fea0003800000 */
.L_x_9492:
        /* <DEDUP_REMOVED lines=16> */
.L_x_9520:
[----:B------:R-:W-:Y:S01]  /*3b50*/  CS2R R4, SRZ ;  /* 0x0000000000047805 */ /* 0x000fe2000001ff00 */
[----:B------:R-:W-:Y:S06]  /*3b60*/  BRA `(.L_x_9493) ;  /* 0x0000000000107947 */ /* 0x000fec0003800000 */
.L_x_9517:
[----:B------:R0:W5:Y:S01]  /*3b70*/  LDG.E.64 R4, desc[UR36][R6.64] ;  /* 0x0000002406047981 */ /* 0x000162000c1e1b00 */
[----:B------:R-:W-:Y:S05]  /*3b80*/  BRA `(.L_x_9493) ;  /* 0x0000000000087947 */ /* 0x000fea0003800000 */
.L_x_9516:
[----:B------:R0:W5:Y:S01]  /*3b90*/  LDG.E R4, desc[UR36][R6.64] ;  /* 0x0000002406047981 */ /* 0x000162000c1e1900 */
[----:B------:R-:W-:-:S07]  /*3ba0*/  IMAD.MOV.U32 R5, RZ, RZ, RZ ;  /* 0x000000ffff057224 */ /* 0x000fce00078e00ff */
.L_x_9493:
[----:B-12-45:R-:W-:Y:S01]  /*3bb0*/  ISETP.NE.U32.AND P0, PT, R24, RZ, PT ;  /* 0x000000ff1800720c */ /* 0x036fe20003f05070 */
[----:B------:R-:W-:Y:S01]  /*3bc0*/  VIADD R2, R2, 0x80 ;  /* 0x0000008002027836 */ /* 0x000fe20000000000 */
[----:B0--3--:R-:W-:Y:S02]  /*3bd0*/  ISETP.NE.U32.AND P1, PT, R4, RZ, PT ;  /* 0x000000ff0400720c */ /* 0x009fe40003f25070 */
[----:B------:R-:W-:Y:S02]  /*3be0*/  ISETP.NE.AND.EX P2, PT, R25, RZ, PT, P0 ;  /* 0x000000ff1900720c */ /* 0x000fe40003f45300 */
[----:B------:R-:W-:Y:S02]  /*3bf0*/  ISETP.NE.AND.EX P0, PT, R5, RZ, PT, P1 ;  /* 0x000000ff0500720c */ /* 0x000fe40003f05310 */
[----:B------:R-:W-:Y:S02]  /*3c00*/  P2R R24, PR, RZ, 0x4 ;  /* 0x00000004ff187803 */ /* 0x000fe40000000000 */
[----:B------:R-:W-:-:S09]  /*3c10*/  P2R R23, PR, RZ, 0x1 ;  /* 0x00000001ff177803 */ /* 0x000fd20000000000 */
.L_x_9454:
[----:B------:R-:W-:Y:S05]  /*3c20*/  BSYNC.RECONVERGENT B6 ;  /* 0x0000000000067941 */ /* 0x000fea0003800200 */
.L_x_9453:
        /* <DEDUP_REMOVED lines=27> */
.L_x_9526:
[----:B------:R0:W5:Y:S01]  /*3de0*/  LDG.E.U8 R26, desc[UR36][R4.64] ;  /* 0x00000024041a7981 */ /* 0x000162000c1e1100 */
[----:B------:R-:W-:Y:S01]  /*3df0*/  IMAD.MOV.U32 R27, RZ, RZ, RZ ;  /* 0x000000ffff1b7224 */ /* 0x000fe200078e00ff */
[----:B------:R-:W-:Y:S06]  /*3e00*/  BRA `(.L_x_9528) ;  /* 0x0000000c00447947 */ /* 0x000fec0003800000 */
.L_x_9525:
        /* <DEDUP_REMOVED lines=8> */
.L_x_9530:
[----:B------:R-:W2:Y:S02]  /*3e90*/  LDG.E R26, desc[UR36][R4.64] ;  /* 0x00000024041a7981 */ /* 0x000ea4000c1e1900 */
[----:B--2---:R-:W-:Y:S01]  /*3ea0*/  SHF.R.S32.HI R27, RZ, 0x1f, R26 ;  /* 0x0000001fff1b7819 */ /* 0x004fe2000001141a */
[----:B------:R-:W-:Y:S06]  /*3eb0*/  BRA `(.L_x_9528) ;  /* 0x0000000c00187947 */ /* 0x000fec0003800000 */
.L_x_9529:
[----:B------:R-:W2:Y:S02]  /*3ec0*/  LDG.E.S16 R26, desc[UR36][R4.64] ;  /* 0x00000024041a7981 */ /* 0x000ea4000c1e1700 */
[----:B--2---:R-:W-:Y:S01]  /*3ed0*/  SHF.R.S32.HI R27, RZ, 0x1f, R26 ;  /* 0x0000001fff1b7819 */ /* 0x004fe2000001141a */
[----:B------:R-:W-:Y:S06]  /*3ee0*/  BRA `(.L_x_9528) ;  /* 0x0000000c000c7947 */ /* 0x000fec0003800000 */
.L_x_9524:
        /* <DEDUP_REMOVED lines=9> */
.L_x_9532:
[----:B------:R-:W2:Y:S02]  /*3f80*/  LDG.E.U16 R4, desc[UR36][R4.64] ;  /* 0x0000002404047981 */ /* 0x000ea4000c1e1500 */
[----:B--2---:R-:W-:-:S06]  /*3f90*/  HADD2.F32 R26, -RZ, R4.H0_H0 ;  /* 0x20000004ff1a7230 */ /* 0x004fcc0000004100 */
[----:B------:R-:W0:Y:S01]  /*3fa0*/  F2I.S64.TRUNC R26, R26 ;  /* 0x0000001a001a7311 */ /* 0x000e22000020d900 */
[----:B------:R-:W-:Y:S05]  /*3fb0*/  BRA `(.L_x_9528) ;  /* 0x0000000800d87947 */ /* 0x000fea0003800000 */
.L_x_9531:
        /* <DEDUP_REMOVED lines=9> */
.L_x_9534:
[----:B------:R-:W2:Y:S02]  /*4050*/  LDG.E.U16 R4, desc[UR36][R4.64] ;  /* 0x0000002404047981 */ /* 0x000ea4000c1e1500 */
[----:B--2---:R-:W-:-:S06]  /*4060*/  HADD2.F32 R26, -RZ, R4.H0_H0 ;  /* 0x20000004ff1a7230 */ /* 0x004fcc0000004100 */
[----:B------:R-:W0:Y:S01]  /*4070*/  F2I.S64.TRUNC R26, R26 ;  /* 0x0000001a001a7311 */ /* 0x000e22000020d900 */
[----:B------:R-:W-:Y:S05]  /*4080*/  BRA `(.L_x_9528) ;  /* 0x0000000800a47947 */ /* 0x000fea0003800000 */
.L_x_9533:
[----:B------:R-:W2:Y:S02]  /*4090*/  LDG.E.64 R4, desc[UR36][R4.64] ;  /* 0x0000002404047981 */ /* 0x000ea4000c1e1b00 */
[----:B--2---:R0:W1:Y:S01]  /*40a0*/  F2I.S64.F64.TRUNC R26, R4 ;  /* 0x00000004001a7311 */ /* 0x004062000030d900 */
[----:B------:R-:W-:Y:S05]  /*40b0*/  BRA `(.L_x_9528) ;  /* 0x0000000800987947 */ /* 0x000fea0003800000 */
.L_x_9523:
        /* <DEDUP_REMOVED lines=13> */
.L_x_9537:
[----:B------:R-:W2:Y:S02]  /*4190*/  LDG.E.64 R4, desc[UR36][R4.64] ;  /* 0x0000002404047981 */ /* 0x000ea4000c1e1b00 */
[----:B--2---:R0:W1:Y:S01]  /*41a0*/  F2I.S64.F64.TRUNC R26, R4 ;  /* 0x00000004001a7311 */ /* 0x004062000030d900 */
[----:B------:R-:W-:Y:S05]  /*41b0*/  BRA `(.L_x_9528) ;  /* 0x0000000800587947 */ /* 0x000fea0003800000 */
.L_x_9536:
        /* <DEDUP_REMOVED lines=26> */
.L_x_9539:
        /* <DEDUP_REMOVED lines=14> */
.L_x_9538:
[----:B------:R-:W2:Y:S02]  /*4440*/  LDG.E.U16 R26, desc[UR36][R4.64] ;  /* 0x00000024041a7981 */ /* 0x000ea4000c1e1500 */
[----:B--2---:R-:W-:-:S06]  /*4450*/  IMAD.U32 R26, R26, 0x10000, RZ ;  /* 0x000100001a1a7824 */ /* 0x004fcc00078e00ff */
[----:B------:R-:W2:Y:S01]  /*4460*/  F2I.S64.TRUNC R26, R26 ;  /* 0x0000001a001a7311 */ /* 0x000ea2000020d900 */
[----:B------:R-:W-:Y:S05]  /*4470*/  BRA `(.L_x_9528) ;  /* 0x0000000400a87947 */ /* 0x000fea0003800000 */
.L_x_9535:
        /* <DEDUP_REMOVED lines=11> */
.L_x_9542:
        /* <DEDUP_REMOVED lines=21> */
.L_x_9546:
[----:B------:R-:W-:Y:S05]  /*4680*/  BSYNC.RECONVERGENT B1 ;  /* 0x0000000000017941 */ /* 0x000fea0003800200 */
.L_x_9545:
[----:B------:R-:W-:Y:S01]  /*4690*/  IMAD.SHL.U32 R0, R0, 0x100000, RZ ;  /* 0x0010000000007824 */ /* 0x000fe200078e00ff */
[----:B------:R-:W-:-:S04]  /*46a0*/  LEA R3, R3, 0x3b800000, 0x17 ;  /* 0x3b80000003037811 */ /* 0x000fc800078eb8ff */
[----:B------:R-:W-:-:S07]  /*46b0*/  LOP3.LUT R26, R3, R0, R7, 0xfe, !PT ;  /* 0x00000000031a7212 */ /* 0x000fce00078efe07 */
.L_x_9544:
[----:B------:R-:W-:Y:S05]  /*46c0*/  BSYNC.RECONVERGENT B0 ;  /* 0x0000000000007941 */ /* 0x000fea0003800200 */
.L_x_9543:
[----:B------:R-:W0:Y:S01]  /*46d0*/  F2I.S64.TRUNC R26, R26 ;  /* 0x0000001a001a7311 */ /* 0x000e22000020d900 */
[----:B------:R-:W-:Y:S05]  /*46e0*/  BRA `(.L_x_9528) ;  /* 0x00000004000c7947 */ /* 0x000fea0003800000 */
.L_x_9541:
        /* <DEDUP_REMOVED lines=21> */
.L_x_9550:
[----:B------:R-:W-:Y:S05]  /*4840*/  BSYNC.RECONVERGENT B1 ;  /* 0x0000000000017941 */ /* 0x000fea0003800200 */
.L_x_9549:
[----:B------:R-:W-:Y:S01]  /*4850*/  IMAD.SHL.U32 R0, R0, 0x200000, RZ ;  /* 0x0020000000007824 */ /* 0x000fe200078e00ff */
[----:B------:R-:W-:-:S04]  /*4860*/  LEA R3, R3, 0x37800000, 0x17 ;  /* 0x3780000003037811 */ /* 0x000fc800078eb8ff */
[----:B------:R-:W-:-:S07]  /*4870*/  LOP3.LUT R26, R3, R0, R7, 0xfe, !PT ;  /* 0x00000000031a7212 */ /* 0x000fce00078efe07 */
.L_x_9548:
[----:B------:R-:W-:Y:S05]  /*4880*/  BSYNC.RECONVERGENT B0 ;  /* 0x0000000000007941 */ /* 0x000fea0003800200 */
.L_x_9547:
[----:B------:R-:W0:Y:S01]  /*4890*/  F2I.S64.TRUNC R26, R26 ;  /* 0x0000001a001a7311 */ /* 0x000e22000020d900 */
[----:B------:R-:W-:Y:S05]  /*48a0*/  BRA `(.L_x_9528) ;  /* 0x00000000009c7947 */ /* 0x000fea0003800000 */
.L_x_9540:
        /* <DEDUP_REMOVED lines=14> */
.L_x_9554:
[----:B------:R-:W-:Y:S05]  /*4990*/  BSYNC.RECONVERGENT B0 ;  /* 0x0000000000007941 */ /* 0x000fea0003800200 */
.L_x_9553:
[----:B------:R-:W0:Y:S01]  /*49a0*/  F2I.S64.TRUNC R26, R26 ;  /* 0x0000001a001a7311 */ /* 0x000e22000020d900 */
[----:B------:R-:W-:Y:S05]  /*49b0*/  BRA `(.L_x_9528) ;  /* 0x0000000000587947 */ /* 0x000fea0003800000 */
.L_x_9527:
        /* <DEDUP_REMOVED lines=16> */
.L_x_9555:
[----:B------:R-:W-:Y:S01]  /*4ac0*/  CS2R R26, SRZ ;  /* 0x00000000001a7805 */ /* 0x000fe2000001ff00 */
[----:B------:R-:W-:Y:S06]  /*4ad0*/  BRA `(.L_x_9528) ;  /* 0x0000000000107947 */ /* 0x000fec0003800000 */
.L_x_9552:
[----:B------:R0:W5:Y:S01]  /*4ae0*/  LDG.E.64 R26, desc[UR36][R4.64] ;  /* 0x00000024041a7981 */ /* 0x000162000c1e1b00 */
[----:B------:R-:W-:Y:S05]  /*4af0*/  BRA `(.L_x_9528) ;  /* 0x0000000000087947 */ /* 0x000fea0003800000 */
.L_x_9551:
[----:B------:R0:W5:Y:S01]  /*4b00*/  LDG.E R26, desc[UR36][R4.64] ;  /* 0x00000024041a7981 */ /* 0x000162000c1e1900 */
[----:B------:R-:W-:-:S07]  /*4b10*/  IMAD.MOV.U32 R27, RZ, RZ, RZ ;  /* 0x000000ffff1b7224 */ /* 0x000fce00078e00ff */
.L_x_9528:
        /* <DEDUP_REMOVED lines=19> */
.L_x_9559:
[----:B------:R0:W5:Y:S01]  /*4c50*/  LDG.E.U8 R4, desc[UR36][R6.64] ;  /* 0x0000002406047981 */ /* 0x000162000c1e1100 */
[----:B------:R-:W-:Y:S01]  /*4c60*/  IMAD.MOV.U32 R5, RZ, RZ, RZ ;  /* 0x000000ffff057224 */ /* 0x000fe200078e00ff */
[----:B------:R-:W-:Y:S06]  /*4c70*/  BRA `(.L_x_9561) ;  /* 0x0000000c00447947 */ /* 0x000fec0003800000 */
.L_x_9558:
        /* <DEDUP_REMOVED lines=8> */
.L_x_9563:
[----:B------:R-:W3:Y:S02]  /*4d00*/  LDG.E R4, desc[UR36][R6.64] ;  /* 0x0000002406047981 */ /* 0x000ee4000c1e1900 */
[----:B---3--:R-:W-:Y:S01]  /*4d10*/  SHF.R.S32.HI R5, RZ, 0x1f, R4 ;  /* 0x0000001fff057819 */ /* 0x008fe20000011404 */
[----:B------:R-:W-:Y:S06]  /*4d20*/  BRA `(.L_x_9561) ;  /* 0x0000000c00187947 */ /* 0x000fec0003800000 */
.L_x_9562:
[----:B------:R-:W3:Y:S02]  /*4d30*/  LDG.E.S16 R4, desc[UR36][R6.64] ;  /* 0x0000002406047981 */ /* 0x000ee4000c1e1700 */
[----:B---3--:R-:W-:Y:S01]  /*4d40*/  SHF.R.S32.HI R5, RZ, 0x1f, R4 ;  /* 0x0000001fff057819 */ /* 0x008fe20000011404 */
[----:B------:R-:W-:Y:S06]  /*4d50*/  BRA `(.L_x_9561) ;  /* 0x0000000c000c7947 */ /* 0x000fec0003800000 */
.L_x_9557:
        /* <DEDUP_REMOVED lines=9> */
.L_x_9565:
[----:B------:R-:W3:Y:S02]  /*4df0*/  LDG.E.U16 R6, desc[UR36][R6.64] ;  /* 0x0000002406067981 */ /* 0x000ee4000c1e1500 */
[----:B---3--:R-:W-:-:S06]  /*4e00*/  HADD2.F32 R4, -RZ, R6.H0_H0 ;  /* 0x20000006ff047230 */ /* 0x008fcc0000004100 */
[----:B------:R-:W0:Y:S01]  /*4e10*/  F2I.S64.TRUNC R4, R4 ;  /* 0x0000000400047311 */ /* 0x000e22000020d900 */
[----:B------:R-:W-:Y:S05]  /*4e20*/  BRA `(.L_x_9561) ;  /* 0x0000000800d87947 */ /* 0x000fea0003800000 */
.L_x_9564:
        /* <DEDUP_REMOVED lines=9> */
.L_x_9567:
[----:B------:R-:W3:Y:S02]  /*4ec0*/  LDG.E.U16 R6, desc[UR36][R6.64] ;  /* 0x0000002406067981 */ /* 0x000ee4000c1e1500 */
[----:B---3--:R-:W-:-:S06]  /*4ed0*/  HADD2.F32 R4, -RZ, R6.H0_H0 ;  /* 0x20000006ff047230 */ /* 0x008fcc0000004100 */
[----:B------:R-:W0:Y:S01]  /*4ee0*/  F2I.S64.TRUNC R4, R4 ;  /* 0x0000000400047311 */ /* 0x000e22000020d900 */
[----:B------:R-:W-:Y:S05]  /*4ef0*/  BRA `(.L_x_9561) ;  /* 0x0000000800a47947 */ /* 0x000fea0003800000 */
.L_x_9566:
[----:B------:R-:W3:Y:S02]  /*4f00*/  LDG.E.64 R4, desc[UR36][R6.64] ;  /* 0x0000002406047981 */ /* 0x000ee4000c1e1b00 */
[----:B---3--:R-:W0:Y:S01]  /*4f10*/  F2I.S64.F64.TRUNC R4, R4 ;  /* 0x0000000400047311 */ /* 0x008e22000030d900 */
[----:B------:R-:W-:Y:S05]  /*4f20*/  BRA `(.L_x_9561) ;  /* 0x0000000800987947 */ /* 0x000fea0003800000 */
.L_x_9556:
        /* <DEDUP_REMOVED lines=13> */
.L_x_9570:
[----:B------:R-:W3:Y:S02]  /*5000*/  LDG.E.64 R4, desc[UR36][R6.64] ;  /* 0x0000002406047981 */ /* 0x000ee4000c1e1b00 */
[----:B---3--:R-:W0:Y:S01]  /*5010*/  F2I.S64.F64.TRUNC R4, R4 ;  /* 0x0000000400047311 */ /* 0x008e22000030d900 */
[----:B------:R-:W-:Y:S05]  /*5020*/  BRA `(.L_x_9561) ;  /* 0x0000000800587947 */ /* 0x000fea0003800000 */
.L_x_9569:
        /* <DEDUP_REMOVED lines=26> */
.L_x_9572:
        /* <DEDUP_REMOVED lines=14> */
.L_x_9571:
[----:B------:R-:W3:Y:S02]  /*52b0*/  LDG.E.U16 R4, desc[UR36][R6.64] ;  /* 0x0000002406047981 */ /* 0x000ee4000c1e1500 */
[----:B---3--:R-:W-:-:S06]  /*52c0*/  IMAD.U32 R4, R4, 0x10000, RZ ;  /* 0x0001000004047824 */ /* 0x008fcc00078e00ff */
[----:B------:R-:W0:Y:S01]  /*52d0*/  F2I.S64.TRUNC R4, R4 ;  /* 0x0000000400047311 */ /* 0x000e22000020d900 */
[----:B------:R-:W-:Y:S05]  /*52e0*/  BRA `(.L_x_9561) ;  /* 0x0000000400a87947 */ /* 0x000fea0003800000 */
.L_x_9568:
        /* <DEDUP_REMOVED lines=11> */
.L_x_9575:
        /* <DEDUP_REMOVED lines=21> */
.L_x_9579:
[----:B------:R-:W-:Y:S05]  /*54f0*/  BSYNC.RECONVERGENT B1 ;  /* 0x0000000000017941 */ /* 0x000fea0003800200 */
.L_x_9578:
[----:B------:R-:W-:Y:S01]  /*5500*/  IMAD.SHL.U32 R0, R0, 0x100000, RZ ;  /* 0x0010000000007824 */ /* 0x000fe200078e00ff */
[----:B------:R-:W-:-:S04]  /*5510*/  LEA R3, R3, 0x3b800000, 0x17 ;  /* 0x3b80000003037811 */ /* 0x000fc800078eb8ff */
[----:B------:R-:W-:-:S07]  /*5520*/  LOP3.LUT R4, R3, R0, R7, 0xfe, !PT ;  /* 0x0000000003047212 */ /* 0x000fce00078efe07 */
.L_x_9577:
[----:B------:R-:W-:Y:S05]  /*5530*/  BSYNC.RECONVERGENT B0 ;  /* 0x0000000000007941 */ /* 0x000fea0003800200 */
.L_x_9576:
[----:B------:R-:W3:Y:S01]  /*5540*/  F2I.S64.TRUNC R4, R4 ;  /* 0x0000000400047311 */ /* 0x000ee2000020d900 */
[----:B------:R-:W-:Y:S05]  /*5550*/  BRA `(.L_x_9561) ;  /* 0x00000004000c7947 */ /* 0x000fea0003800000 */
.L_x_9574:
        /* <DEDUP_REMOVED lines=21> */
.L_x_9583:
[----:B------:R-:W-:Y:S05]  /*56b0*/  BSYNC.RECONVERGENT B1 ;  /* 0x0000000000017941 */ /* 0x000fea0003800200 */
.L_x_9582:
[----:B------:R-:W-:Y:S01]  /*56c0*/  IMAD.SHL.U32 R0, R0, 0x200000, RZ ;  /* 0x0020000000007824 */ /* 0x000fe200078e00ff */
[----:B------:R-:W-:-:S04]  /*56d0*/  LEA R3, R3, 0x37800000, 0x17 ;  /* 0x3780000003037811 */ /* 0x000fc800078eb8ff */
[----:B------:R-:W-:-:S07]  /*56e0*/  LOP3.LUT R4, R3, R0, R7, 0xfe, !PT ;  /* 0x0000000003047212 */ /* 0x000fce00078efe07 */
.L_x_9581:
[----:B------:R-:W-:Y:S05]  /*56f0*/  BSYNC.RECONVERGENT B0 ;  /* 0x0000000000007941 */ /* 0x000fea0003800200 */
.L_x_9580:
[----:B------:R-:W0:Y:S01]  /*5700*/  F2I.S64.TRUNC R4, R4 ;  /* 0x0000000400047311 */ /* 0x000e22000020d900 */
[----:B------:R-:W-:Y:S05]  /*5710*/  BRA `(.L_x_9561) ;  /* 0x00000000009c7947 */ /* 0x000fea0003800000 */
.L_x_9573:
        /* <DEDUP_REMOVED lines=14> */
.L_x_9587:
[----:B------:R-:W-:Y:S05]  /*5800*/  BSYNC.RECONVERGENT B0 ;  /* 0x0000000000007941 */ /* 0x000fea0003800200 */
.L_x_9586:
[----:B------:R-:W0:Y:S01]  /*5810*/  F2I.S64.TRUNC R4, R4 ;  /* 0x0000000400047311 */ /* 0x000e22000020d900 */
[----:B------:R-:W-:Y:S05]  /*5820*/  BRA `(.L_x_9561) ;  /* 0x0000000000587947 */ /* 0x000fea0003800000 */
.L_x_9560:
        /* <DEDUP_REMOVED lines=16> */
.L_x_9588:
[----:B------:R-:W-:Y:S01]  /*5930*/  CS2R R4, SRZ ;  /* 0x0000000000047805 */ /* 0x000fe2000001ff00 */
[----:B------:R-:W-:Y:S06]  /*5940*/  BRA `(.L_x_9561) ;  /* 0x0000000000107947 */ /* 0x000fec0003800000 */
.L_x_9585:
[----:B------:R0:W5:Y:S01]  /*5950*/  LDG.E.64 R4, desc[UR36][R6.64] ;  /* 0x0000002406047981 */ /* 0x000162000c1e1b00 */
[----:B------:R-:W-:Y:S05]  /*5960*/  BRA `(.L_x_9561) ;  /* 0x0000000000087947 */ /* 0x000fea0003800000 */
.L_x_9584:
[----:B------:R0:W5:Y:S01]  /*5970*/  LDG.E R4, desc[UR36][R6.64] ;  /* 0x0000002406047981 */ /* 0x000162000c1e1900 */
[----:B------:R-:W-:-:S07]  /*5980*/  IMAD.MOV.U32 R5, RZ, RZ, RZ ;  /* 0x000000ffff057224 */ /* 0x000fce00078e00ff */
.L_x_9561:
[----:B-12-45:R-:W-:Y:S01]  /*5990*/  ISETP.NE.U32.AND P0, PT, R26, RZ, PT ;  /* 0x000000ff1a00720c */ /* 0x036fe20003f05070 */
[----:B------:R-:W-:Y:S01]  /*59a0*/  VIADD R2, R2, 0x80 ;  /* 0x0000008002027836 */ /* 0x000fe20000000000 */
[----:B0--3--:R-:W-:Y:S02]  /*59b0*/  ISETP.NE.U32.AND P1, PT, R4, RZ, PT ;  /* 0x000000ff0400720c */ /* 0x009fe40003f25070 */
[----:B------:R-:W-:Y:S02]  /*59c0*/  ISETP.NE.AND.EX P2, PT, R27, RZ, PT, P0 ;  /* 0x000000ff1b00720c */ /* 0x000fe40003f45300 */
[----:B------:R-:W-:Y:S02]  /*59d0*/  ISETP.NE.AND.EX P0, PT, R5, RZ, PT, P1 ;  /* 0x000000ff0500720c */ /* 0x000fe40003f05310 */
[----:B------:R-:W-:Y:S02]  /*59e0*/  P2R R26, PR, RZ, 0x4 ;  /* 0x00000004ff1a7803 */ /* 0x000fe40000000000 */
[----:B------:R-:W-:-:S09]  /*59f0*/  P2R R25, PR, RZ, 0x1 ;  /* 0x00000001ff197803 */ /* 0x000fd20000000000 */
.L_x_9522:
[----:B------:R-:W-:Y:S05]  /*5a00*/  BSYNC.RECONVERGENT B6 ;  /* 0x0000000000067941 */ /* 0x000fea0003800200 */
.L_x_9521:
[----:B------:R-:W-:Y:S01]  /*5a10*/  ISETP.GE.AND P1, PT, R2, R17, PT ;  /* 0x000000110200720c */ /* 0x000fe20003f26270 */
[----:B------:R-:W-:Y:S01]  /*5a20*/  BSSY.RECONVERGENT B6, `(.L_x_9589) ;  /* 0x00001d6000067945 */ /* 0x000fe20003800200 */
[----:B------:R-:W-:-:S11]  /*5a30*/  PLOP3.LUT P0, PT, PT, PT, PT, 0x8, 0x80 ;  /* 0x000000000080781c */ /* 0x000fd60003f0e170 */
        /* <DEDUP_REMOVED lines=21> */
.L_x_9594:
[----:B------:R0:W5:Y:S01]  /*5b90*/  LDG.E.U8 R28, desc[UR36][R4.64] ;  /* 0x00000024041c7981 */ /* 0x000162000c1e1100 */
[----:B------:R-:W-:Y:S01]  /*5ba0*/  IMAD.MOV.U32 R29, RZ, RZ, RZ ;  /* 0x000000ffff1d7224 */ /* 0x000fe200078e00ff */
[----:B------:R-:W-:Y:S06]  /*5bb0*/  BRA `(.L_x_9596) ;  /* 0x0000000c00447947 */ /* 0x000fec0003800000 */
.L_x_9593:
        /* <DEDUP_REMOVED lines=8> */
.L_x_9598:
[----:B------:R-:W2:Y:S02]  /*5c40*/  LDG.E R28, desc[UR36][R4.64] ;  /* 0x00000024041c7981 */ /* 0x000ea4000c1e1900 */
[----:B--2---:R-:W-:Y:S01]  /*5c50*/  SHF.R.S32.HI R29, RZ, 0x1f, R28 ;  /* 0x0000001fff1d7819 */ /* 0x004fe2000001141c */
[----:B------:R-:W-:Y:S06]  /*5c60*/  BRA `(.L_x_9596) ;  /* 0x0000000c00187947 */ /* 0x000fec0003800000 */
.L_x_9597:
[----:B------:R-:W2:Y:S02]  /*5c70*/  LDG.E.S16 R28, desc[UR36][R4.64] ;  /* 0x00000024041c7981 */ /* 0x000ea4000c1e1700 */
[----:B--2---:R-:W-:Y:S01]  /*5c80*/  SHF.R.S32.HI R29, RZ, 0x1f, R28 ;  /* 0x0000001fff1d7819 */ /* 0x004fe2000001141c */
[----:B------:R-:W-:Y:S06]  /*5c90*/  BRA `(.L_x_9596) ;  /* 0x0000000c000c7947 */ /* 0x000fec0003800000 */
.L_x_9592:
[----:B------:R-:W-:-:S09]  /*5ca0*/  UISETP.GT.AND UP0, UPT, UR4, 0x6, UPT ;  /* 0x000000060400788c */ /* 0x000fd2000bf04270 */
[----:B------:R-:W-:Y:S05]  /*5cb0*/  BRA.U UP0, `(.L_x_9599) ;  /* 0x00000001002c7547 */ /* 0x000fea000b800000 */
[----:B------:R-:W-:-:S09]  /*5cc0*/  UISETP.NE.AND UP0, UPT, UR4, 0x5, UPT ;  /* 0x000000050400788c */ /* 0x000fd2000bf05270 */
[----:B------:R-:W-:Y:S05]  /*5cd0*/  BRA.U !UP0, `(.L_x_9600) ;  /* 0x0000000108147547 */ /* 0x000fea000b800000 */
[----:B------:R-:W-:-:S09]  /*5ce0*/  UISETP.NE.AND UP0, UPT, UR4, 0x6, UPT ;  /* 0x000000060400788c */ /* 0x000fd2000bf05270 */
[----:B------:R-:W-:Y:S05]  /*5cf0*/  BRA.U UP0, `(.L_x_9595) ;  /* 0x00000009009c7547 */ /* 0x000fea000b800000 */
[----:B------:R-:W2:Y:S02]  /*5d00*/  LDG.E R4, desc[UR36][R4.64] ;  /* 0x0000002404047981 */ /* 0x000ea4000c1e1900 */
[----:B--2---:R3:W4:Y:S01]  /*5d10*/  F2I.S64.TRUNC R28, R4 ;  /* 0x00000004001c7311 */ /* 0x004722000020d900 */
[----:B------:R-:W-:Y:S05]  /*5d20*/  BRA `(.L_x_9596) ;  /* 0x0000000800e87947 */ /* 0x000fea0003800000 */
.L_x_9600:
[----:B------:R-:W2:Y:S02]  /*5d30*/  LDG.E.U16 R4, desc[UR36][R4.64] ;  /* 0x0000002404047981 */ /* 0x000ea4000c1e1500 */
[----:B--2---:R-:W-:-:S06]  /*5d40*/  HADD2.F32 R28, -RZ, R4.H0_H0 ;  /* 0x20000004ff1c7230 */ /* 0x004fcc0000004100 */
[----:B------:R-:W2:Y:S01]  /*5d50*/  F2I.S64.TRUNC R28, R28 ;  /* 0x0000001c001c7311 */ /* 0x000ea2000020d900 */
[----:B------:R-:W-:Y:S05]  /*5d60*/  BRA `(.L_x_9596) ;  /* 0x0000000800d87947 */ /* 0x000fea0003800000 */
.L_x_9599:
        /* <DEDUP_REMOVED lines=9> */
.L_x_9602:
[----:B------:R-:W2:Y:S02]  /*5e00*/  LDG.E.U16 R4, desc[UR36][R4.64] ;  /* 0x0000002404047981 */ /* 0x000ea4000c1e1500 */
[----:B--2---:R-:W-:-:S06]  /*5e10*/  HADD2.F32 R28, -RZ, R4.H0_H0 ;  /* 0x20000004ff1c7230 */ /* 0x004fcc0000004100 */
[----:B------:R-:W0:Y:S01]  /*5e20*/  F2I.S64.TRUNC R28, R28 ;  /* 0x0000001c001c7311 */ /* 0x000e22000020d900 */
[----:B------:R-:W-:Y:S05]  /*5e30*/  BRA `(.L_x_9596) ;  /* 0x0000000800a47947 */ /* 0x000fea0003800000 */
.L_x_9601:
[----:B------:R-:W2:Y:S02]  /*5e40*/  LDG.E.64 R4, desc[UR36][R4.64] ;  /* 0x0000002404047981 */ /* 0x000ea4000c1e1b00 */
[----:B--2---:R0:W1:Y:S01]  /*5e50*/  F2I.S64.F64.TRUNC R28, R4 ;  /* 0x00000004001c7311 */ /* 0x004062000030d900 */
[----:B------:R-:W-:Y:S05]  /*5e60*/  BRA `(.L_x_9596) ;  /* 0x0000000800987947 */ /* 0x000fea0003800000 */
.L_x_9591:
        /* <DEDUP_REMOVED lines=13> */
.L_x_9605:
[----:B------:R-:W2:Y:S02]  /*5f40*/  LDG.E.64 R4, desc[UR36][R4.64] ;  /* 0x0000002404047981 */ /* 0x000ea4000c1e1b00 */
[----:B--2---:R0:W1:Y:S01]  /*5f50*/  F2I.S64.F64.TRUNC R28, R4 ;  /* 0x00000004001c7311 */ /* 0x004062000030d900 */
[----:B------:R-:W-:Y:S05]  /*5f60*/  BRA `(.L_x_9596) ;  /* 0x0000000800587947 */ /* 0x000fea0003800000 */
.L_x_9604:
        /* <DEDUP_REMOVED lines=26> */
.L_x_9607:
        /* <DEDUP_REMOVED lines=14> */
.L_x_9606:
[----:B------:R-:W2:Y:S02]  /*61f0*/  LDG.E.U16 R28, desc[UR36][R4.64] ;  /* 0x00000024041c7981 */ /* 0x000ea4000c1e1500 */
[----:B--2---:R-:W-:-:S06]  /*6200*/  IMAD.U32 R28, R28, 0x10000, RZ ;  /* 0x000100001c1c7824 */ /* 0x004fcc00078e00ff */
[----:B------:R-:W0:Y:S01]  /*6210*/  F2I.S64.TRUNC R28, R28 ;  /* 0x0000001c001c7311 */ /* 0x000e22000020d900 */
[----:B------:R-:W-:Y:S05]  /*6220*/  BRA `(.L_x_9596) ;  /* 0x0000000400a87947 */ /* 0x000fea0003800000 */
.L_x_9603:
        /* <DEDUP_REMOVED lines=11> */
.L_x_9610:
        /* <DEDUP_REMOVED lines=21> */
.L_x_9614:
[----:B------:R-:W-:Y:S05]  /*6430*/  BSYNC.RECONVERGENT B1 ;  /* 0x0000000000017941 */ /* 0x000fea0003800200 */
.L_x_9613:
[----:B------:R-:W-:Y:S01]  /*6440*/  IMAD.SHL.U32 R0, R0, 0x100000, RZ ;  /* 0x0010000000007824 */ /* 0x000fe200078e00ff */
[----:B------:R-:W-:-:S04]  /*6450*/  LEA R3, R3, 0x3b800000, 0x17 ;  /* 0x3b80000003037811 */ /* 0x000fc800078eb8ff */
[----:B------:R-:W-:-:S07]  /*6460*/  LOP3.LUT R28, R3, R0, R7, 0xfe, !PT ;  /* 0x00000000031c7212 */ /* 0x000fce00078efe07 */
.L_x_9612:
[----:B------:R-:W-:Y:S05]  /*6470*/  BSYNC.RECONVERGENT B0 ;  /* 0x0000000000007941 */ /* 0x000fea0003800200 */
.L_x_9611:
[----:B------:R-:W0:Y:S01]  /*6480*/  F2I.S64.TRUNC R28, R28 ;  /* 0x0000001c001c7311 */ /* 0x000e22000020d900 */
[----:B------:R-:W-:Y:S05]  /*6490*/  BRA `(.L_x_9596) ;  /* 0x00000004000c7947 */ /* 0x000fea0003800000 */
.L_x_9609:
        /* <DEDUP_REMOVED lines=21> */
.L_x_9618:
[----:B------:R-:W-:Y:S05]  /*65f0*/  BSYNC.RECONVERGENT B1 ;  /* 0x0000000000017941 */ /* 0x000fea0003800200 */
.L_x_9617:
[----:B------:R-:W-:Y:S01]  /*6600*/  IMAD.SHL.U32 R0, R0, 0x200000, RZ ;  /* 0x0020000000007824 */ /* 0x000fe200078e00ff */
[----:B------:R-:W-:-:S04]  /*6610*/  LEA R3, R3, 0x37800000, 0x17 ;  /* 0x3780000003037811 */ /* 0x000fc800078eb8ff */
[----:B------:R-:W-:-:S07]  /*6620*/  LOP3.LUT R28, R3, R0, R7, 0xfe, !PT ;  /* 0x00000000031c7212 */ /* 0x000fce00078efe07 */
.L_x_9616:
[----:B------:R-:W-:Y:S05]  /*6630*/  BSYNC.RECONVERGENT B0 ;  /* 0x0000000000007941 */ /* 0x000fea0003800200 */
.L_x_9615:
[----:B------:R-:W0:Y:S01]  /*6640*/  F2I.S64.TRUNC R28, R28 ;  /* 0x0000001c001c7311 */ /* 0x000e22000020d900 */
[----:B------:R-:W-:Y:S05]  /*6650*/  BRA `(.L_x_9596) ;  /* 0x00000000009c7947 */ /* 0x000fea0003800000 */
.L_x_9608:
        /* <DEDUP_REMOVED lines=14> */
.L_x_9622:
[----:B------:R-:W-:Y:S05]  /*6740*/  BSYNC.RECONVERGENT B0 ;  /* 0x0000000000007941 */ /* 0x000fea0003800200 */
.L_x_9621:
[----:B------:R-:W0:Y:S01]  /*6750*/  F2I.S64.TRUNC R28, R28 ;  /* 0x0000001c001c7311 */ /* 0x000e22000020d900 */
[----:B------:R-:W-:Y:S05]  /*6760*/  BRA `(.L_x_9596) ;  /* 0x0000000000587947 */ /* 0x000fea0003800000 */
.L_x_9595:
        /* <DEDUP_REMOVED lines=16> */
.L_x_9623:
[----:B------:R-:W-:Y:S01]  /*6870*/  CS2R R28, SRZ ;  /* 0x00000000001c7805 */ /* 0x000fe2000001ff00 */
[----:B------:R-:W-:Y:S06]  /*6880*/  BRA `(.L_x_9596) ;  /* 0x0000000000107947 */ /* 0x000fec0003800000 */
.L_x_9620:
[----:B------:R0:W5:Y:S01]  /*6890*/  LDG.E.64 R28, desc[UR36][R4.64] ;  /* 0x00000024041c7981 */ /* 0x000162000c1e1b00 */
[----:B------:R-:W-:Y:S05]  /*68a0*/  BRA `(.L_x_9596) ;  /* 0x0000000000087947 */ /* 0x000fea0003800000 */
.L_x_9619:
[----:B------:R0:W5:Y:S01]  /*68b0*/  LDG.E R28, desc[UR36][R4.64] ;  /* 0x00000024041c7981 */ /* 0x000162000c1e1900 */
[----:B------:R-:W-:-:S07]  /*68c0*/  IMAD.MOV.U32 R29, RZ, RZ, RZ ;  /* 0x000000ffff1d7224 */ /* 0x000fce00078e00ff */
.L_x_9596:
[----:B------:R-:W2:Y:S01]  /*68d0*/  LDCU.U8 UR6, c[0x0][0x3a5] ;  /* 0x000074a0ff0677ac */ /* 0x000ea20008000000 */
[----:B01-3--:R-:W0:Y:S01]  /*68e0*/  LDC.64 R4, c[0x0][0x398] ;  /* 0x0000e600ff047b82 */ /* 0x00be220000000a00 */
        /* <DEDUP_REMOVED lines=18> */
.L_x_9627:
[----:B------:R0:W5:Y:S01]  /*6a10*/  LDG.E.U8 R2, desc[UR36][R4.64] ;  /* 0x0000002404027981 */ /* 0x000162000c1e1100 */
[----:B------:R-:W-:Y:S01]  /*6a20*/  IMAD.MOV.U32 R3, RZ, RZ, RZ ;  /* 0x000000ffff037224 */ /* 0x000fe200078e00ff */
[----:B------:R-:W-:Y:S06]  /*6a30*/  BRA `(.L_x_9629) ;  /* 0x0000000c00407947 */ /* 0x000fec0003800000 */
.L_x_9626:
        /* <DEDUP_REMOVED lines=8> */
.L_x_9631:
[----:B------:R-:W2:Y:S02]  /*6ac0*/  LDG.E R2, desc[UR36][R4.64] ;  /* 0x0000002404027981 */ /* 0x000ea4000c1e1900 */
[----:B--2---:R-:W-:Y:S01]  /*6ad0*/  SHF.R.S32.HI R3, RZ, 0x1f, R2 ;  /* 0x0000001fff037819 */ /* 0x004fe20000011402 */
[----:B------:R-:W-:Y:S06]  /*6ae0*/  BRA `(.L_x_9629) ;  /* 0x0000000c00147947 */ /* 0x000fec0003800000 */
.L_x_9630:
[----:B------:R-:W2:Y:S02]  /*6af0*/  LDG.E.S16 R2, desc[UR36][R4.64] ;  /* 0x0000002404027981 */ /* 0x000ea4000c1e1700 */
[----:B--2---:R-:W-:Y:S01]  /*6b00*/  SHF.R.S32.HI R3, RZ, 0x1f, R2 ;  /* 0x0000001fff037819 */ /* 0x004fe20000011402 */
[----:B------:R-:W-:Y:S06]  /*6b10*/  BRA `(.L_x_9629) ;  /* 0x0000000c00087947 */ /* 0x000fec0003800000 */
.L_x_9625:
        /* <DEDUP_REMOVED lines=9> */
.L_x_9633:
[----:B------:R-:W2:Y:S02]  /*6bb0*/  LDG.E.U16 R4, desc[UR36][R4.64] ;  /* 0x0000002404047981 */ /* 0x000ea4000c1e1500 */
[----:B--2---:R-:W-:-:S06]  /*6bc0*/  HADD2.F32 R2, -RZ, R4.H0_H0 ;  /* 0x20000004ff027230 */ /* 0x004fcc0000004100 */
[----:B------:R-:W0:Y:S01]  /*6bd0*/  F2I.S64.TRUNC R2, R2 ;  /* 0x0000000200027311 */ /* 0x000e22000020d900 */
[----:B------:R-:W-:Y:S05]  /*6be0*/  BRA `(.L_x_9629) ;  /* 0x0000000800d47947 */ /* 0x000fea0003800000 */
.L_x_9632:
        /* <DEDUP_REMOVED lines=9> */
.L_x_9635:
[----:B------:R-:W2:Y:S02]  /*6c80*/  LDG.E.U16 R4, desc[UR36][R4.64] ;  /* 0x0000002404047981 */ /* 0x000ea4000c1e1500 */
[----:B--2---:R-:W-:-:S06]  /*6c90*/  HADD2.F32 R2, -RZ, R4.H0_H0 ;  /* 0x20000004ff027230 */ /* 0x004fcc0000004100 */
[----:B------:R-:W0:Y:S01]  /*6ca0*/  F2I.S64.TRUNC R2, R2 ;  /* 0x0000000200027311 */ /* 0x000e22000020d900 */
[----:B------:R-:W-:Y:S05]  /*6cb0*/  BRA `(.L_x_9629) ;  /* 0x0000000800a07947 */ /* 0x000fea0003800000 */
.L_x_9634:
[----:B------:R-:W2:Y:S02]  /*6cc0*/  LDG.E.64 R2, desc[UR36][R4.64] ;  /* 0x0000002404027981 */ /* 0x000ea4000c1e1b00 */
[----:B--2---:R-:W0:Y:S01]  /*6cd0*/  F2I.S64.F64.TRUNC R2, R2 ;  /* 0x0000000200027311 */ /* 0x004e22000030d900 */
[----:B------:R-:W-:Y:S05]  /*6ce0*/  BRA `(.L_x_9629) ;  /* 0x0000000800947947 */ /* 0x000fea0003800000 */
.L_x_9624:
        /* <DEDUP_REMOVED lines=13> */
.L_x_9638:
[----:B------:R-:W2:Y:S02]  /*6dc0*/  LDG.E.64 R2, desc[UR36][R4.64] ;  /* 0x0000002404027981 */ /* 0x000ea4000c1e1b00 */
[----:B--2---:R-:W0:Y:S01]  /*6dd0*/  F2I.S64.F64.TRUNC R2, R2 ;  /* 0x0000000200027311 */ /* 0x004e22000030d900 */
[----:B------:R-:W-:Y:S05]  /*6de0*/  BRA `(.L_x_9629) ;  /* 0x0000000800547947 */ /* 0x000fea0003800000 */
.L_x_9637:
        /* <DEDUP_REMOVED lines=26> */
.L_x_9640:
        /* <DEDUP_REMOVED lines=13> */
.L_x_9639:
[----:B------:R-:W2:Y:S02]  /*7060*/  LDG.E.U16 R2, desc[UR36][R4.64] ;  /* 0x0000002404027981 */ /* 0x000ea4000c1e1500 */
[----:B--2---:R-:W-:-:S06]  /*7070*/  IMAD.U32 R2, R2, 0x10000, RZ ;  /* 0x0001000002027824 */ /* 0x004fcc00078e00ff */
[----:B------:R-:W0:Y:S01]  /*7080*/  F2I.S64.TRUNC R2, R2 ;  /* 0x0000000200027311 */ /* 0x000e22000020d900 */
[----:B------:R-:W-:Y:S05]  /*7090*/  BRA `(.L_x_9629) ;  /* 0x0000000400a87947 */ /* 0x000fea0003800000 */
.L_x_9636:
        /* <DEDUP_REMOVED lines=11> */
.L_x_9643:
        /* <DEDUP_REMOVED lines=21> */
.L_x_9647:
[----:B------:R-:W-:Y:S05]  /*72a0*/  BSYNC.RECONVERGENT B1 ;  /* 0x0000000000017941 */ /* 0x000fea0003800200 */
.L_x_9646:
[----:B------:R-:W-:Y:S01]  /*72b0*/  IMAD.SHL.U32 R0, R0, 0x100000, RZ ;  /* 0x0010000000007824 */ /* 0x000fe200078e00ff */
[----:B------:R-:W-:-:S04]  /*72c0*/  LEA R2, R2, 0x3b800000, 0x17 ;  /* 0x3b80000002027811 */ /* 0x000fc800078eb8ff */
[----:B------:R-:W-:-:S07]  /*72d0*/  LOP3.LUT R2, R2, R0, R7, 0xfe, !PT ;  /* 0x0000000002027212 */ /* 0x000fce00078efe07 */
.L_x_9645:
[----:B------:R-:W-:Y:S05]  /*72e0*/  BSYNC.RECONVERGENT B0 ;  /* 0x0000000000007941 */ /* 0x000fea0003800200 */
.L_x_9644:
[----:B------:R-:W0:Y:S01]  /*72f0*/  F2I.S64.TRUNC R2, R2 ;  /* 0x0000000200027311 */ /* 0x000e22000020d900 */
[----:B------:R-:W-:Y:S05]  /*7300*/  BRA `(.L_x_9629) ;  /* 0x00000004000c7947 */ /* 0x000fea0003800000 */
.L_x_9642:
        /* <DEDUP_REMOVED lines=21> */
.L_x_9651:
[----:B------:R-:W-:Y:S05]  /*7460*/  BSYNC.RECONVERGENT B1 ;  /* 0x0000000000017941 */ /* 0x000fea0003800200 */
.L_x_9650:
[----:B------:R-:W-:Y:S01]  /*7470*/  IMAD.SHL.U32 R0, R0, 0x200000, RZ ;  /* 0x0020000000007824 */ /* 0x000fe200078e00ff */
[----:B------:R-:W-:-:S04]  /*7480*/  LEA R2, R2, 0x37800000, 0x17 ;  /* 0x3780000002027811 */ /* 0x000fc800078eb8ff */
[----:B------:R-:W-:-:S07]  /*7490*/  LOP3.LUT R2, R2, R0, R7, 0xfe, !PT ;  /* 0x0000000002027212 */ /* 0x000fce00078efe07 */
.L_x_9649:
[----:B------:R-:W-:Y:S05]  /*74a0*/  BSYNC.RECONVERGENT B0 ;  /* 0x0000000000007941 */ /* 0x000fea0003800200 */
.L_x_9648:
[----:B------:R-:W3:Y:S01]  /*74b0*/  F2I.S64.TRUNC R2, R2 ;  /* 0x0000000200027311 */ /* 0x000ee2000020d900 */
[----:B------:R-:W-:Y:S05]  /*74c0*/  BRA `(.L_x_9629) ;  /* 0x00000000009c7947 */ /* 0x000fea0003800000 */
.L_x_9641:
        /* <DEDUP_REMOVED lines=14> */
.L_x_9655:
[----:B------:R-:W-:Y:S05]  /*75b0*/  BSYNC.RECONVERGENT B0 ;  /* 0x0000000000007941 */ /* 0x000fea0003800200 */
.L_x_9654:
[----:B------:R-:W2:Y:S01]  /*75c0*/  F2I.S64.TRUNC R2, R2 ;  /* 0x0000000200027311 */ /* 0x000ea2000020d900 */
[----:B------:R-:W-:Y:S05]  /*75d0*/  BRA `(.L_x_9629) ;  /* 0x0000000000587947 */ /* 0x000fea0003800000 */
.L_x_9628:
        /* <DEDUP_REMOVED lines=16> */
.L_x_9656:
[----:B------:R-:W-:Y:S01]  /*76e0*/  CS2R R2, SRZ ;  /* 0x0000000000027805 */ /* 0x000fe2000001ff00 */
[----:B------:R-:W-:Y:S06]  /*76f0*/  BRA `(.L_x_9629) ;  /* 0x0000000000107947 */ /* 0x000fec0003800000 */
.L_x_9653:
[----:B------:R1:W5:Y:S01]  /*7700*/  LDG.E.64 R2, desc[UR36][R4.64] ;  /* 0x0000002404027981 */ /* 0x000362000c1e1b00 */
[----:B------:R-:W-:Y:S05]  /*7710*/  BRA `(.L_x_9629) ;  /* 0x0000000000087947 */ /* 0x000fea0003800000 */
.L_x_9652:
[----:B------:R0:W5:Y:S01]  /*7720*/  LDG.E R2, desc[UR36][R4.64] ;  /* 0x0000002404027981 */ /* 0x000162000c1e1900 */
[----:B------:R-:W-:-:S07]  /*7730*/  IMAD.MOV.U32 R3, RZ, RZ, RZ ;  /* 0x000000ffff037224 */ /* 0x000fce00078e00ff */
.L_x_9629:
[----:B0-23-5:R-:W-:Y:S02]  /*7740*/  ISETP.NE.U32.AND P0, PT, R2, RZ, PT ;  /* 0x000000ff0200720c */ /* 0x02dfe40003f05070 */
[----:B----4-:R-:W-:Y:S02]  /*7750*/  ISETP.NE.U32.AND P1, PT, R28, RZ, PT ;  /* 0x000000ff1c00720c */ /* 0x010fe40003f25070 */
[----:B------:R-:W-:-:S04]  /*7760*/  ISETP.NE.AND.EX P0, PT, R3, RZ, PT, P0 ;  /* 0x000000ff0300720c */ /* 0x000fc80003f05300 */
[----:B------:R-:W-:-:S13]  /*7770*/  ISETP.NE.XOR.EX P0, PT, R29, RZ, P0, P1 ;  /* 0x000000ff1d00720c */ /* 0x000fda0000705b10 */
.L_x_9590:
[----:B------:R-:W-:Y:S05]  /*7780*/  BSYNC.RECONVERGENT B6 ;  /* 0x0000000000067941 */ /* 0x000fea0003800200 */
.L_x_9589:
        /* <DEDUP_REMOVED lines=18> */
[----:B------:R-:W2:Y:S01]  /*78b0*/  LDCU UR4, c[0x0][0x3b4] ;  /* 0x00007680ff0477ac */ /* 0x000ea20008000800 */
[----:B------:R-:W3:Y:S01]  /*78c0*/  LDC.64 R8, c[0x0][0x388] ;  /* 0x0000e200ff087b82 */ /* 0x000ee20000000a00 */
[----:B------:R-:W-:Y:S01]  /*78d0*/  IMAD R0, R19, 0x200, R16 ;  /* 0x0000020013007824 */ /* 0x000fe200078e0210 */
[----:B01----:R-:W-:Y:S01]  /*78e0*/  PRMT R4, R18, 0x9910, RZ ;  /* 0x0000991012047816 */ /* 0x003fe200000000ff */
[----:B------:R-:W-:Y:S01]  /*78f0*/  BSSY.RECONVERGENT B6, `(.L_x_9660) ;  /* 0x00000d6000067945 */ /* 0x000fe20003800200 */
[----:B------:R-:W-:Y:S02]  /*7900*/  VIADD R16, R16, 0x80 ;  /* 0x0000008010107836 */ /* 0x000fe40000000000 */
[----:B--2---:R-:W-:Y:S02]  /*7910*/  IMAD R3, R0, UR4, RZ ;  /* 0x0000000400037c24 */ /* 0x004fe4000f8e02ff */
        /* <DEDUP_REMOVED lines=15> */
.L_x_9664:
[----:B------:R0:W-:Y:S01]  /*7a10*/  STG.E.U8 desc[UR36][R8.64], R11 ;  /* 0x0000000b08007986 */ /* 0x0001e2000c101124 */
[----:B------:R-:W-:Y:S05]  /*7a20*/  BRA `(.L_x_9666) ;  /* 0x0000000c00087947 */ /* 0x000fea0003800000 */
.L_x_9663:
        /* <DEDUP_REMOVED lines=10> */
.L_x_9668:
[----:B------:R0:W-:Y:S01]  /*7ad0*/  STG.E desc[UR36][R8.64], R11 ;  /* 0x0000000b08007986 */ /* 0x0001e2000c101924 */
[----:B------:R-:W-:Y:S05]  /*7ae0*/  BRA `(.L_x_9666) ;  /* 0x0000000800d87947 */ /* 0x000fea0003800000 */
.L_x_9667:
[----:B------:R0:W-:Y:S01]  /*7af0*/  STG.E.U16 desc[UR36][R8.64], R11 ;  /* 0x0000000b08007986 */ /* 0x0001e2000c101524 */
[----:B------:R-:W-:Y:S05]  /*7b00*/  BRA `(.L_x_9666) ;  /* 0x0000000800d07947 */ /* 0x000fea0003800000 */
.L_x_9662:
        /* <DEDUP_REMOVED lines=9> */
.L_x_9670:
[----:B------:R-:W0:Y:S02]  /*7ba0*/  I2F.S16 R0, R11 ;  /* 0x0000000b00007306 */ /* 0x000e240000101400 */
[----:B0-----:R-:W-:-:S05]  /*7bb0*/  F2FP.F16.F32.PACK_AB R0, RZ, R0 ;  /* 0x00000000ff00723e */ /* 0x001fca00000000ff */
[----:B------:R0:W-:Y:S01]  /*7bc0*/  STG.E.U16 desc[UR36][R8.64], R0 ;  /* 0x0000000008007986 */ /* 0x0001e2000c101524 */
[----:B------:R-:W-:Y:S05]  /*7bd0*/  BRA `(.L_x_9666) ;  /* 0x00000008009c7947 */ /* 0x000fea0003800000 */
.L_x_9669:
        /* <DEDUP_REMOVED lines=10> */
.L_x_9672:
[----:B------:R-:W0:Y:S02]  /*7c80*/  I2F.S16 R11, R11 ;  /* 0x0000000b000b7306 */ /* 0x000e240000101400 */
[----:B0-----:R-:W-:-:S04]  /*7c90*/  F2FP.F16.F32.PACK_AB R3, RZ, R11 ;  /* 0x0000000bff03723e */ /* 0x001fc800000000ff */
[----:B------:R-:W-:-:S05]  /*7ca0*/  PRMT R3, R3, 0x5410, RZ ;  /* 0x0000541003037816 */ /* 0x000fca00000000ff */
[----:B------:R0:W-:Y:S01]  /*7cb0*/  STG.E desc[UR36][R8.64], R3 ;  /* 0x0000000308007986 */ /* 0x0001e2000c101924 */
[----:B------:R-:W-:Y:S05]  /*7cc0*/  BRA `(.L_x_9666) ;  /* 0x0000000800607947 */ /* 0x000fea0003800000 */
.L_x_9671:
[----:B------:R-:W0:Y:S02]  /*7cd0*/  I2F.F64.S16 R4, R11 ;  /* 0x0000000b00047312 */ /* 0x000e240000101c00 */
[----:B0-----:R0:W-:Y:S01]  /*7ce0*/  STG.E.64 desc[UR36][R8.64], R4 ;  /* 0x0000000408007986 */ /* 0x0011e2000c101b24 */
[----:B------:R-:W-:Y:S05]  /*7cf0*/  BRA `(.L_x_9666) ;  /* 0x0000000800547947 */ /* 0x000fea0003800000 */
.L_x_9661:
        /* <DEDUP_REMOVED lines=10> */
.L_x_9675:
[----:B------:R-:W0:Y:S01]  /*7da0*/  I2F.F64.S16 R4, R11 ;  /* 0x0000000b00047312 */ /* 0x000e220000101c00 */
[----:B------:R-:W-:-:S05]  /*7db0*/  CS2R R6, SRZ ;  /* 0x0000000000067805 */ /* 0x000fca000001ff00 */
[----:B0-----:R0:W-:Y:S01]  /*7dc0*/  STG.E.128 desc[UR36][R8.64], R4 ;  /* 0x0000000408007986 */ /* 0x0011e2000c101d24 */
[----:B------:R-:W-:Y:S05]  /*7dd0*/  BRA `(.L_x_9666) ;  /* 0x00000008001c7947 */ /* 0x000fea0003800000 */
.L_x_9674:
        /* <DEDUP_REMOVED lines=17> */
.L_x_9679:
[----:B------:R-:W-:Y:S05]  /*7ef0*/  BSYNC.RECONVERGENT B0 ;  /* 0x0000000000007941 */ /* 0x000fea0003800200 */
.L_x_9678:
[----:B------:R0:W-:Y:S01]  /*7f00*/  STG.E.U8 desc[UR36][R8.64], R3 ;  /* 0x0000000308007986 */ /* 0x0001e2000c101124 */
[----:B------:R-:W-:Y:S05]  /*7f10*/  BRA `(.L_x_9666) ;  /* 0x0000000400cc7947 */ /* 0x000fea0003800000 */
.L_x_9677:
        /* <DEDUP_REMOVED lines=16> */
.L_x_9676:
[----:B------:R-:W0:Y:S02]  /*8020*/  I2F.S16 R0, R11 ;  /* 0x0000000b00007306 */ /* 0x000e240000101400 */
[----:B0-----:R-:W-:-:S05]  /*8030*/  F2FP.BF16.F32.PACK_AB R0, RZ, R0 ;  /* 0x00000000ff00723e */ /* 0x001fca00000010ff */
[----:B------:R0:W-:Y:S01]  /*8040*/  STG.E.U16 desc[UR36][R8.64], R0 ;  /* 0x0000000008007986 */ /* 0x0001e2000c101524 */
[----:B------:R-:W-:Y:S05]  /*8050*/  BRA `(.L_x_9666) ;  /* 0x00000004007c7947 */ /* 0x000fea0003800000 */
.L_x_9673:
        /* <DEDUP_REMOVED lines=10> */
.L_x_9682:
        /* <DEDUP_REMOVED lines=12> */
.L_x_9685:
[----:B------:R-:W-:-:S04]  /*81c0*/  SHF.R.U32.HI R0, RZ, 0x14, R11 ;  /* 0x00000014ff007819 */ /* 0x000fc8000001160b */
[----:B------:R-:W-:-:S04]  /*81d0*/  LOP3.LUT R0, R0, 0x1, RZ, 0xc0, !PT ;  /* 0x0000000100007812 */ /* 0x000fc800078ec0ff */
[----:B------:R-:W-:-:S04]  /*81e0*/  IADD3 R0, PT, PT, R11, 0x487ffff, R0 ;  /* 0x0487ffff0b007810 */ /* 0x000fc80007ffe000 */
[----:B------:R-:W-:-:S04]  /*81f0*/  SHF.R.U32.HI R0, RZ, 0x14, R0 ;  /* 0x00000014ff007819 */ /* 0x000fc80000011600 */
[----:B------:R-:W-:-:S07]  /*8200*/  LOP3.LUT R0, R0, 0xff, RZ, 0xc0, !PT ;  /* 0x000000ff00007812 */ /* 0x000fce00078ec0ff */
.L_x_9686:
[----:B------:R-:W-:-:S07]  /*8210*/  PRMT R4, R0, 0x7610, R4 ;  /* 0x0000761000047816 */ /* 0x000fce0000000004 */
.L_x_9684:
[----:B------:R-:W-:Y:S05]  /*8220*/  BSYNC.RECONVERGENT B0 ;  /* 0x0000000000007941 */ /* 0x000fea0003800200 */
.L_x_9683:
[----:B------:R0:W-:Y:S01]  /*8230*/  STG.E.U8 desc[UR36][R8.64], R4 ;  /* 0x0000000408007986 */ /* 0x0001e2000c101124 */
[----:B------:R-:W-:Y:S05]  /*8240*/  BRA `(.L_x_9666) ;  /* 0x0000000400007947 */ /* 0x000fea0003800000 */
.L_x_9681:
        /* <DEDUP_REMOVED lines=12> */
.L_x_9689:
[----:B------:R-:W-:-:S04]  /*8310*/  SHF.R.U32.HI R0, RZ, 0x15, R11 ;  /* 0x00000015ff007819 */ /* 0x000fc8000001160b */
[----:B------:R-:W-:-:S04]  /*8320*/  LOP3.LUT R0, R0, 0x1, RZ, 0xc0, !PT ;  /* 0x0000000100007812 */ /* 0x000fc800078ec0ff */
[----:B------:R-:W-:-:S04]  /*8330*/  IADD3 R0, PT, PT, R11, 0x88fffff, R0 ;  /* 0x088fffff0b007810 */ /* 0x000fc80007ffe000 */
[----:B------:R-:W-:-:S04]  /*8340*/  SHF.R.U32.HI R0, RZ, 0x15, R0 ;  /* 0x00000015ff007819 */ /* 0x000fc80000011600 */
[----:B------:R-:W-:-:S07]  /*8350*/  LOP3.LUT R0, R0, 0xff, RZ, 0xc0, !PT ;  /* 0x000000ff00007812 */ /* 0x000fce00078ec0ff */
.L_x_9690:
[----:B------:R-:W-:-:S07]  /*8360*/  PRMT R4, R0, 0x7610, R4 ;  /* 0x0000761000047816 */ /* 0x000fce0000000004 */
.L_x_9688:
[----:B------:R-:W-:Y:S05]  /*8370*/  BSYNC.RECONVERGENT B0 ;  /* 0x0000000000007941 */ /* 0x000fea0003800200 */
.L_x_9687:
[----:B------:R3:W-:Y:S01]  /*8380*/  STG.E.U8 desc[UR36][R8.64], R4 ;  /* 0x0000000408007986 */ /* 0x0007e2000c101124 */
[----:B------:R-:W-:Y:S05]  /*8390*/  BRA `(.L_x_9666) ;  /* 0x0000000000ac7947 */ /* 0x000fea0003800000 */
.L_x_9680:
[----:B------:R-:W-:-:S13]  /*83a0*/  ISETP.NE.AND P0, PT, R0, 0x1c, PT ;  /* 0x0000001c0000780c */ /* 0x000fda0003f05270 */
[----:B------:R-:W-:Y:S05]  /*83b0*/  @!P0 BRA `(.L_x_9691) ;  /* 0x0000000000a08947 */ /* 0x000fea0003800000 */
[----:B------:R-:W-:-:S13]  /*83c0*/  ISETP.NE.AND P0, PT, R0, 0x1d, PT ;  /* 0x0000001d0000780c */ /* 0x000fda0003f05270 */
[----:B------:R-:W-:Y:S05]  /*83d0*/  @!P0 BRA `(.L_x_9692) ;  /* 0x0000000000888947 */ /* 0x000fea0003800000 */
[----:B------:R-:W-:-:S13]  /*83e0*/  ISETP.NE.AND P0, PT, R0, 0x2c, PT ;  /* 0x0000002c0000780c */ /* 0x000fda0003f05270 */
[----:B------:R-:W-:Y:S05]  /*83f0*/  @!P0 BRA `(.L_x_9693) ;  /* 0x0000000000448947 */ /* 0x000fea0003800000 */
.L_x_9665:
        /* <DEDUP_REMOVED lines=16> */
.L_x_9694:
[----:B------:R-:W-:Y:S05]  /*8500*/  BRA `(.L_x_9666) ;  /* 0x0000000000507947 */ /* 0x000fea0003800000 */
.L_x_9693:
        /* <DEDUP_REMOVED lines=15> */
.L_x_9692:
[----:B------:R-:W-:Y:S02]  /*8600*/  IMAD.MOV.U32 R4, RZ, RZ, R11 ;  /* 0x000000ffff047224 */ /* 0x000fe400078e000b */
[----:B------:R-:W-:-:S05]  /*8610*/  IMAD.MOV.U32 R5, RZ, RZ, RZ ;  /* 0x000000ffff057224 */ /* 0x000fca00078e00ff */
[----:B------:R1:W-:Y:S01]  /*8620*/  STG.E.64 desc[UR36][R8.64], R4 ;  /* 0x0000000408007986 */ /* 0x0003e2000c101b24 */
[----:B------:R-:W-:Y:S05]  /*8630*/  BRA `(.L_x_9666) ;  /* 0x0000000000047947 */ /* 0x000fea0003800000 */
.L_x_9691:
[----:B------:R0:W-:Y:S02]  /*8640*/  STG.E desc[UR36][R8.64], R11 ;  /* 0x0000000b08007986 */ /* 0x0001e4000c101924 */
.L_x_9666:
[----:B------:R-:W-:Y:S05]  /*8650*/  BSYNC.RECONVERGENT B6 ;  /* 0x0000000000067941 */ /* 0x000fea0003800200 */
.L_x_9660:
        /* <DEDUP_REMOVED lines=24> */
.L_x_9700:
[----:B------:R4:W-:Y:S01]  /*87e0*/  STG.E.U8 desc[UR36][R8.64], R24 ;  /* 0x0000001808007986 */ /* 0x0009e2000c101124 */
[----:B------:R-:W-:Y:S05]  /*87f0*/  BRA `(.L_x_9702) ;  /* 0x0000000800fc7947 */ /* 0x000fea0003800000 */
.L_x_9699:
        /* <DEDUP_REMOVED lines=9> */
.L_x_9704:
[----:B------:R2:W-:Y:S01]  /*8890*/  STG.E desc[UR36][R8.64], R24 ;  /* 0x0000001808007986 */ /* 0x0005e2000c101924 */
[----:B------:R-:W-:Y:S05]  /*88a0*/  BRA `(.L_x_9702) ;  /* 0x0000000800d07947 */ /* 0x000fea0003800000 */
.L_x_9703:
[----:B------:R0:W-:Y:S01]  /*88b0*/  STG.E.U16 desc[UR36][R8.64], R24 ;  /* 0x0000001808007986 */ /* 0x0001e2000c101524 */
[----:B------:R-:W-:Y:S05]  /*88c0*/  BRA `(.L_x_9702) ;  /* 0x0000000800c87947 */ /* 0x000fea0003800000 */
.L_x_9698:
        /* <DEDUP_REMOVED lines=9> */
.L_x_9706:
[----:B------:R-:W0:Y:S02]  /*8960*/  I2F.S16 R0, R24 ;  /* 0x0000001800007306 */ /* 0x000e240000101400 */
[----:B0-----:R-:W-:-:S05]  /*8970*/  F2FP.F16.F32.PACK_AB R0, RZ, R0 ;  /* 0x00000000ff00723e */ /* 0x001fca00000000ff */
[----:B------:R0:W-:Y:S01]  /*8980*/  STG.E.U16 desc[UR36][R8.64], R0 ;  /* 0x0000000008007986 */ /* 0x0001e2000c101524 */
[----:B------:R-:W-:Y:S05]  /*8990*/  BRA `(.L_x_9702) ;  /* 0x0000000800947947 */ /* 0x000fea0003800000 */
.L_x_9705:
        /* <DEDUP_REMOVED lines=10> */
.L_x_9708:
[----:B------:R-:W0:Y:S02]  /*8a40*/  I2F.S16 R24, R24 ;  /* 0x0000001800187306 */ /* 0x000e240000101400 */
[----:B0-----:R-:W-:-:S04]  /*8a50*/  F2FP.F16.F32.PACK_AB R3, RZ, R24 ;  /* 0x00000018ff03723e */ /* 0x001fc800000000ff */
[----:B------:R-:W-:-:S05]  /*8a60*/  PRMT R3, R3, 0x5410, RZ ;  /* 0x0000541003037816 */ /* 0x000fca00000000ff */
[----:B------:R0:W-:Y:S01]  /*8a70*/  STG.E desc[UR36][R8.64], R3 ;  /* 0x0000000308007986 */ /* 0x0001e2000c101924 */
[----:B------:R-:W-:Y:S05]  /*8a80*/  BRA `(.L_x_9702) ;  /* 0x0000000800587947 */ /* 0x000fea0003800000 */
.L_x_9707:
[----:B------:R-:W0:Y:S02]  /*8a90*/  I2F.F64.S16 R24, R24 ;  /* 0x0000001800187312 */ /* 0x000e240000101c00 */
[----:B0-----:R0:W-:Y:S01]  /*8aa0*/  STG.E.64 desc[UR36][R8.64], R24 ;  /* 0x0000001808007986 */ /* 0x0011e2000c101b24 */
[----:B------:R-:W-:Y:S05]  /*8ab0*/  BRA `(.L_x_9702) ;  /* 0x00000008004c7947 */ /* 0x000fea0003800000 */
.L_x_9697:
        /* <DEDUP_REMOVED lines=12> */
.L_x_9712:
        /* <DEDUP_REMOVED lines=16> */
.L_x_9715:
[----:B------:R-:W-:-:S07]  /*8c80*/  PRMT R4, R0, 0x7610, R4 ;  /* 0x0000761000047816 */ /* 0x000fce0000000004 */
.L_x_9714:
[----:B------:R-:W-:Y:S05]  /*8c90*/  BSYNC.RECONVERGENT B0 ;  /* 0x0000000000007941 */ /* 0x000fea0003800200 */
.L_x_9713:
[----:B------:R0:W-:Y:S01]  /*8ca0*/  STG.E.U8 desc[UR36][R8.64], R4 ;  /* 0x0000000408007986 */ /* 0x0001e2000c101124 */
[----:B------:R-:W-:Y:S05]  /*8cb0*/  BRA `(.L_x_9702) ;  /* 0x0000000400cc7947 */ /* 0x000fea0003800000 */
.L_x_9711:
        /* <DEDUP_REMOVED lines=16> */
.L_x_9718:
[----:B------:R-:W-:-:S07]  /*8dc0*/  PRMT R4, R0, 0x7610, R4 ;  /* 0x0000761000047816 */ /* 0x000fce0000000004 */
.L_x_9717:
[----:B------:R-:W-:Y:S05]  /*8dd0*/  BSYNC.RECONVERGENT B0 ;  /* 0x0000000000007941 */ /* 0x000fea0003800200 */
.L_x_9716:
[----:B------:R0:W-:Y:S01]  /*8de0*/  STG.E.U8 desc[UR36][R8.64], R4 ;  /* 0x0000000408007986 */ /* 0x0001e2000c101124 */
[----:B------:R-:W-:Y:S05]  /*8df0*/  BRA `(.L_x_9702) ;  /* 0x00000004007c7947 */ /* 0x000fea0003800000 */
.L_x_9710:
        /* <DEDUP_REMOVED lines=21> */
.L_x_9720:
[----:B------:R-:W-:-:S05]  /*8f50*/  IMAD.MOV.U32 R25, RZ, RZ, RZ ;  /* 0x000000ffff197224 */ /* 0x000fca00078e00ff */
[----:B------:R0:W-:Y:S01]  /*8f60*/  STG.E.64 desc[UR36][R8.64], R24 ;  /* 0x0000001808007986 */ /* 0x0001e2000c101b24 */
[----:B------:R-:W-:Y:S05]  /*8f70*/  BRA `(.L_x_9702) ;  /* 0x00000004001c7947 */ /* 0x000fea0003800000 */
.L_x_9719:
[----:B------:R0:W-:Y:S01]  /*8f80*/  STG.E desc[UR36][R8.64], R24 ;  /* 0x0000001808007986 */ /* 0x0001e2000c101924 */
[----:B------:R-:W-:Y:S05]  /*8f90*/  BRA `(.L_x_9702) ;  /* 0x0000000400147947 */ /* 0x000fea0003800000 */
.L_x_9709:
        /* <DEDUP_REMOVED lines=8> */
.L_x_9722:
[----:B------:R-:W0:Y:S01]  /*9020*/  I2F.F64.S16 R4, R24 ;  /* 0x0000001800047312 */ /* 0x000e220000101c00 */
[----:B------:R-:W-:-:S05]  /*9030*/  CS2R R6, SRZ ;  /* 0x0000000000067805 */ /* 0x000fca000001ff00 */
[----:B0-----:R0:W-:Y:S01]  /*9040*/  STG.E.128 desc[UR36][R8.64], R4 ;  /* 0x0000000408007986 */ /* 0x0011e2000c101d24 */
[----:B------:R-:W-:Y:S05]  /*9050*/  BRA `(.L_x_9702) ;  /* 0x0000000000e47947 */ /* 0x000fea0003800000 */
.L_x_9721:
[----:B------:R-:W-:-:S13]  /*9060*/  ISETP.NE.AND P0, PT, R0, 0xf, PT ;  /* 0x0000000f0000780c */ /* 0x000fda0003f05270 */
[----:B------:R-:W-:Y:S05]  /*9070*/  @!P0 BRA `(.L_x_9723) ;  /* 0x0000000000d08947 */ /* 0x000fea0003800000 */
[----:B------:R-:W-:-:S13]  /*9080*/  ISETP.NE.AND P0, PT, R0, 0x17, PT ;  /* 0x000000170000780c */ /* 0x000fda0003f05270 */
[----:B------:R-:W-:Y:S05]  /*9090*/  @!P0 BRA `(.L_x_9724) ;  /* 0x0000000000848947 */ /* 0x000fea0003800000 */
[----:B------:R-:W-:-:S13]  /*90a0*/  ISETP.NE.AND P0, PT, R0, 0x18, PT ;  /* 0x000000180000780c */ /* 0x000fda0003f05270 */
[----:B------:R-:W-:Y:S05]  /*90b0*/  @!P0 BRA `(.L_x_9725) ;  /* 0x0000000000448947 */ /* 0x000fea0003800000 */
.L_x_9701:
        /* <DEDUP_REMOVED lines=16> */
.L_x_9726:
[----:B------:R-:W-:Y:S05]  /*91c0*/  BRA `(.L_x_9702) ;  /* 0x0000000000887947 */ /* 0x000fea0003800000 */
.L_x_9725:
        /* <DEDUP_REMOVED lines=11> */
.L_x_9728:
[----:B------:R-:W-:Y:S05]  /*9280*/  BSYNC.RECONVERGENT B0 ;  /* 0x0000000000007941 */ /* 0x000fea0003800200 */
.L_x_9727:
[----:B------:R0:W-:Y:S01]  /*9290*/  STG.E.U8 desc[UR36][R8.64], R3 ;  /* 0x0000000308007986 */ /* 0x0001e2000c101124 */
[----:B------:R-:W-:Y:S05]  /*92a0*/  BRA `(.L_x_9702) ;  /* 0x0000000000507947 */ /* 0x000fea0003800000 */
.L_x_9724:
        /* <DEDUP_REMOVED lines=12> */
.L_x_9729:
[----:B------:R-:W-:Y:S01]  /*9370*/  IMAD.MOV.U32 R3, RZ, RZ, 0x7f ;  /* 0x0000007fff037424 */ /* 0x000fe200078e00ff */
[----:B------:R-:W-:-:S04]  /*9380*/  ISETP.GT.U32.AND P0, PT, R5, 0x7f800000, PT ;  /* 0x7f8000000500780c */ /* 0x000fc80003f04070 */
[----:B------:R-:W-:-:S05]  /*9390*/  SEL R3, R3, 0x7c, P0 ;  /* 0x0000007c03037807 */ /* 0x000fca0000000000 */
[----:B------:R0:W-:Y:S01]  /*93a0*/  STG.E.U8 desc[UR36][R8.64], R3 ;  /* 0x0000000308007986 */ /* 0x0001e2000c101124 */
[----:B------:R-:W-:Y:S05]  /*93b0*/  BRA `(.L_x_9702) ;  /* 0x00000000000c7947 */ /* 0x000fea0003800000 */
.L_x_9723:
[----:B------:R-:W0:Y:S02]  /*93c0*/  I2F.S16 R0, R24 ;  /* 0x0000001800007306 */ /* 0x000e240000101400 */
[----:B0-----:R-:W-:-:S05]  /*93d0*/  F2FP.BF16.F32.PACK_AB R0, RZ, R0 ;  /* 0x00000000ff00723e */ /* 0x001fca00000010ff */
[----:B------:R0:W-:Y:S02]  /*93e0*/  STG.E.U16 desc[UR36][R8.64], R0 ;  /* 0x0000000008007986 */ /* 0x0001e4000c101524 */
.L_x_9702:
[----:B------:R-:W-:Y:S05]  /*93f0*/  BSYNC.RECONVERGENT B6 ;  /* 0x0000000000067941 */ /* 0x000fea0003800200 */
.L_x_9696:
[----:B------:R-:W-:-:S07]  /*9400*/  VIADD R16, R16, 0x80 ;  /* 0x0000008010107836 */ /* 0x000fce0000000000 */
.L_x_9659:
[----:B------:R-:W-:-:S13]  /*9410*/  ISETP.GE.AND P0, PT, R16, R17, PT ;  /* 0x000000111000720c */ /* 0x000fda0003f06270 */
[----:B------:R-:W-:Y:S05]  /*9420*/  @P0 BREAK.RELIABLE B7 ;  /* 0x0000000000070942 */ /* 0x000fea0003800100 */
[----:B------:R-:W-:Y:S05]  /*9430*/  @P0 BRA `(.L_x_9695) ;  /* 0x0000000c00640947 */ /* 0x000fea0003800000 */
[----:B------:R-:W-:Y:S05]  /*9440*/  BSYNC.RELIABLE B7 ;  /* 0x0000000000077941 */ /* 0x000fea0003800100 */
.L_x_9658:
        /* <DEDUP_REMOVED lines=21> */
.L_x_9734:
[----:B------:R4:W-:Y:S01]  /*95a0*/  STG.E.U8 desc[UR36][R8.64], R2 ;  /* 0x0000000208007986 */ /* 0x0009e2000c101124 */
[----:B------:R-:W-:Y:S05]  /*95b0*/  BRA `(.L_x_9736) ;  /* 0x0000000800fc7947 */ /* 0x000fea0003800000 */
.L_x_9733:
        /* <DEDUP_REMOVED lines=9> */
.L_x_9738:
[----:B------:R2:W-:Y:S01]  /*9650*/  STG.E desc[UR36][R8.64], R2 ;  /* 0x0000000208007986 */ /* 0x0005e2000c101924 */
[----:B------:R-:W-:Y:S05]  /*9660*/  BRA `(.L_x_9736) ;  /* 0x0000000800d07947 */ /* 0x000fea0003800000 */
.L_x_9737:
[----:B------:R0:W-:Y:S01]  /*9670*/  STG.E.U16 desc[UR36][R8.64], R2 ;  /* 0x0000000208007986 */ /* 0x0001e2000c101524 */
[----:B------:R-:W-:Y:S05]  /*9680*/  BRA `(.L_x_9736) ;  /* 0x0000000800c87947 */ /* 0x000fea0003800000 */
.L_x_9732:
        /* <DEDUP_REMOVED lines=9> */
.L_x_9740:
[----:B------:R-:W0:Y:S02]  /*9720*/  I2F.S16 R0, R2 ;  /* 0x0000000200007306 */ /* 0x000e240000101400 */
[----:B0-----:R-:W-:-:S05]  /*9730*/  F2FP.F16.F32.PACK_AB R0, RZ, R0 ;  /* 0x00000000ff00723e */ /* 0x001fca00000000ff */
[----:B------:R0:W-:Y:S01]  /*9740*/  STG.E.U16 desc[UR36][R8.64], R0 ;  /* 0x0000000008007986 */ /* 0x0001e2000c101524 */
[----:B------:R-:W-:Y:S05]  /*9750*/  BRA `(.L_x_9736) ;  /* 0x0000000800947947 */ /* 0x000fea0003800000 */
.L_x_9739:
        /* <DEDUP_REMOVED lines=10> */
.L_x_9742:
[----:B------:R-:W0:Y:S02]  /*9800*/  I2F.S16 R2, R2 ;  /* 0x0000000200027306 */ /* 0x000e240000101400 */
[----:B0-----:R-:W-:-:S04]  /*9810*/  F2FP.F16.F32.PACK_AB R3, RZ, R2 ;  /* 0x00000002ff03723e */ /* 0x001fc800000000ff */
[----:B------:R-:W-:-:S05]  /*9820*/  PRMT R3, R3, 0x5410, RZ ;  /* 0x0000541003037816 */ /* 0x000fca00000000ff */
[----:B------:R0:W-:Y:S01]  /*9830*/  STG.E desc[UR36][R8.64], R3 ;  /* 0x0000000308007986 */ /* 0x0001e2000c101924 */
[----:B------:R-:W-:Y:S05]  /*9840*/  BRA `(.L_x_9736) ;  /* 0x0000000800587947 */ /* 0x000fea0003800000 */
.L_x_9741:
[----:B------:R-:W0:Y:S02]  /*9850*/  I2F.F64.S16 R2, R2 ;  /* 0x0000000200027312 */ /* 0x000e240000101c00 */
[----:B0-----:R0:W-:Y:S01]  /*9860*/  STG.E.64 desc[UR36][R8.64], R2 ;  /* 0x0000000208007986 */ /* 0x0011e2000c101b24 */
[----:B------:R-:W-:Y:S05]  /*9870*/  BRA `(.L_x_9736) ;  /* 0x00000008004c7947 */ /* 0x000fea0003800000 */
.L_x_9731:
        /* <DEDUP_REMOVED lines=12> */
.L_x_9746:
        /* <DEDUP_REMOVED lines=16> */
.L_x_9749:
[----:B------:R-:W-:-:S07]  /*9a40*/  PRMT R4, R0, 0x7610, R4 ;  /* 0x0000761000047816 */ /* 0x000fce0000000004 */
.L_x_9748:
[----:B------:R-:W-:Y:S05]  /*9a50*/  BSYNC.RECONVERGENT B0 ;  /* 0x0000000000007941 */ /* 0x000fea0003800200 */
.L_x_9747:
[----:B------:R0:W-:Y:S01]  /*9a60*/  STG.E.U8 desc[UR36][R8.64], R4 ;  /* 0x0000000408007986 */ /* 0x0001e2000c101124 */
[----:B------:R-:W-:Y:S05]  /*9a70*/  BRA `(.L_x_9736) ;  /* 0x0000000400cc7947 */ /* 0x000fea0003800000 */
.L_x_9745:
        /* <DEDUP_REMOVED lines=16> */
.L_x_9752:
[----:B------:R-:W-:-:S07]  /*9b80*/  PRMT R4, R0, 0x7610, R4 ;  /* 0x0000761000047816 */ /* 0x000fce0000000004 */
.L_x_9751:
[----:B------:R-:W-:Y:S05]  /*9b90*/  BSYNC.RECONVERGENT B0 ;  /* 0x0000000000007941 */ /* 0x000fea0003800200 */
.L_x_9750:
[----:B------:R0:W-:Y:S01]  /*9ba0*/  STG.E.U8 desc[UR36][R8.64], R4 ;  /* 0x0000000408007986 */ /* 0x0001e2000c101124 */
[----:B------:R-:W-:Y:S05]  /*9bb0*/  BRA `(.L_x_9736) ;  /* 0x00000004007c7947 */ /* 0x000fea0003800000 */
.L_x_9744:
        /* <DEDUP_REMOVED lines=21> */
.L_x_9754:
[----:B------:R-:W-:-:S05]  /*9d10*/  IMAD.MOV.U32 R3, RZ, RZ, RZ ;  /* 0x000000ffff037224 */ /* 0x000fca00078e00ff */
[----:B------:R0:W-:Y:S01]  /*9d20*/  STG.E.64 desc[UR36][R8.64], R2 ;  /* 0x0000000208007986 */ /* 0x0001e2000c101b24 */
[----:B------:R-:W-:Y:S05]  /*9d30*/  BRA `(.L_x_9736) ;  /* 0x00000004001c7947 */ /* 0x000fea0003800000 */
.L_x_9753:
[----:B------:R0:W-:Y:S01]  /*9d40*/  STG.E desc[UR36][R8.64], R2 ;  /* 0x0000000208007986 */ /* 0x0001e2000c101924 */
[----:B------:R-:W-:Y:S05]  /*9d50*/  BRA `(.L_x_9736) ;  /* 0x0000000400147947 */ /* 0x000fea0003800000 */
.L_x_9743:
        /* <DEDUP_REMOVED lines=8> */
.L_x_9756:
[----:B------:R-:W0:Y:S01]  /*9de0*/  I2F.F64.S16 R4, R2 ;  /* 0x0000000200047312 */ /* 0x000e220000101c00 */
[----:B------:R-:W-:-:S05]  /*9df0*/  CS2R R6, SRZ ;  /* 0x0000000000067805 */ /* 0x000fca000001ff00 */
[----:B0-----:R0:W-:Y:S01]  /*9e00*/  STG.E.128 desc[UR36][R8.64], R4 ;  /* 0x0000000408007986 */ /* 0x0011e2000c101d24 */
[----:B------:R-:W-:Y:S05]  /*9e10*/  BRA `(.L_x_9736) ;  /* 0x0000000000e47947 */ /* 0x000fea0003800000 */
.L_x_9755:
[----:B------:R-:W-:-:S13]  /*9e20*/  ISETP.NE.AND P0, PT, R0, 0xf, PT ;  /* 0x0000000f0000780c */ /* 0x000fda0003f05270 */
[----:B------:R-:W-:Y:S05]  /*9e30*/  @!P0 BRA `(.L_x_9757) ;  /* 0x0000000000d08947 */ /* 0x000fea0003800000 */
[----:B------:R-:W-:-:S13]  /*9e40*/  ISETP.NE.AND P0, PT, R0, 0x17, PT ;  /* 0x000000170000780c */ /* 0x000fda0003f05270 */
[----:B------:R-:W-:Y:S05]  /*9e50*/  @!P0 BRA `(.L_x_9758) ;  /* 0x0000000000848947 */ /* 0x000fea0003800000 */
[----:B------:R-:W-:-:S13]  /*9e60*/  ISETP.NE.AND P0, PT, R0, 0x18, PT ;  /* 0x000000180000780c */ /* 0x000fda0003f05270 */
[----:B------:R-:W-:Y:S05]  /*9e70*/  @!P0 BRA `(.L_x_9759) ;  /* 0x0000000000448947 */ /* 0x000fea0003800000 */
.L_x_9735:
        /* <DEDUP_REMOVED lines=16> */
.L_x_9760:
[----:B------:R-:W-:Y:S05]  /*9f80*/  BRA `(.L_x_9736) ;  /* 0x0000000000887947 */ /* 0x000fea0003800000 */
.L_x_9759:
        /* <DEDUP_REMOVED lines=11> */
.L_x_9762:
[----:B------:R-:W-:Y:S05]  /*a040*/  BSYNC.RECONVERGENT B0 ;  /* 0x0000000000007941 */ /* 0x000fea0003800200 */
.L_x_9761:
[----:B------:R0:W-:Y:S01]  /*a050*/  STG.E.U8 desc[UR36][R8.64], R3 ;  /* 0x0000000308007986 */ /* 0x0001e2000c101124 */
[----:B------:R-:W-:Y:S05]  /*a060*/  BRA `(.L_x_9736) ;  /* 0x0000000000507947 */ /* 0x000fea0003800000 */
.L_x_9758:
        /* <DEDUP_REMOVED lines=12> */
.L_x_9763:
[----:B------:R-:W-:Y:S01]  /*a130*/  IMAD.MOV.U32 R3, RZ, RZ, 0x7f ;  /* 0x0000007fff037424 */ /* 0x000fe200078e00ff */
[----:B------:R-:W-:-:S04]  /*a140*/  ISETP.GT.U32.AND P0, PT, R5, 0x7f800000, PT ;  /* 0x7f8000000500780c */ /* 0x000fc80003f04070 */
[----:B------:R-:W-:-:S05]  /*a150*/  SEL R3, R3, 0x7c, P0 ;  /* 0x0000007c03037807 */ /* 0x000fca0000000000 */
[----:B------:R0:W-:Y:S01]  /*a160*/  STG.E.U8 desc[UR36][R8.64], R3 ;  /* 0x0000000308007986 */ /* 0x0001e2000c101124 */
[----:B------:R-:W-:Y:S05]  /*a170*/  BRA `(.L_x_9736) ;  /* 0x00000000000c7947 */ /* 0x000fea0003800000 */
.L_x_9757:
[----:B------:R-:W0:Y:S02]  /*a180*/  I2F.S16 R0, R2 ;  /* 0x0000000200007306 */ /* 0x000e240000101400 */
[----:B0-----:R-:W-:-:S05]  /*a190*/  F2FP.BF16.F32.PACK_AB R0, RZ, R0 ;  /* 0x00000000ff00723e */ /* 0x001fca00000010ff */
[----:B------:R0:W-:Y:S02]  /*a1a0*/  STG.E.U16 desc[UR36][R8.64], R0 ;  /* 0x0000000008007986 */ /* 0x0001e4000c101524 */
.L_x_9736:
[----:B------:R-:W-:Y:S05]  /*a1b0*/  BSYNC.RECONVERGENT B6 ;  /* 0x0000000000067941 */ /* 0x000fea0003800200 */
.L_x_9730:
[----:B------:R-:W-:-:S07]  /*a1c0*/  VIADD R16, R16, 0x80 ;  /* 0x0000008010107836 */ /* 0x000fce0000000000 */
.L_x_9695:
[----:B------:R-:W-:Y:S05]  /*a1d0*/  BSYNC.RECONVERGENT B8 ;  /* 0x0000000000087941 */ /* 0x000fea0003800200 */
.L_x_9657:
        /* <DEDUP_REMOVED lines=21> */
.L_x_9767:
[----:B------:R-:W-:Y:S01]  /*a330*/  STG.E.U8 desc[UR36][R2.64], R22 ;  /* 0x0000001602007986 */ /* 0x000fe2000c101124 */
[----:B------:R-:W-:Y:S05]  /*a340*/  EXIT ;  /* 0x000000000000794d */ /* 0x000fea0003800000 */
.L_x_9766:
        /* <DEDUP_REMOVED lines=9> */
.L_x_9770:
[----:B------:R-:W-:Y:S01]  /*a3e0*/  STG.E desc[UR36][R2.64], R22 ;  /* 0x0000001602007986 */ /* 0x000fe2000c101924 */
[----:B------:R-:W-:Y:S05]  /*a3f0*/  EXIT ;  /* 0x000000000000794d */ /* 0x000fea0003800000 */
.L_x_9769:
[----:B------:R-:W-:Y:S01]  /*a400*/  STG.E.U16 desc[UR36][R2.64], R22 ;  /* 0x0000001602007986 */ /* 0x000fe2000c101524 */
[----:B------:R-:W-:Y:S05]  /*a410*/  EXIT ;  /* 0x000000000000794d */ /* 0x000fea0003800000 */
.L_x_9765:
        /* <DEDUP_REMOVED lines=9> */
.L_x_9772:
[----:B------:R-:W0:Y:S02]  /*a4b0*/  I2F.S16 R0, R22 ;  /* 0x0000001600007306 */ /* 0x000e240000101400 */
[----:B0-----:R-:W-:-:S05]  /*a4c0*/  F2FP.F16.F32.PACK_AB R0, RZ, R0 ;  /* 0x00000000ff00723e */ /* 0x001fca00000000ff */
[----:B------:R-:W-:Y:S01]  /*a4d0*/  STG.E.U16 desc[UR36][R2.64], R0 ;  /* 0x0000000002007986 */ /* 0x000fe2000c101524 */
[----:B------:R-:W-:Y:S05]  /*a4e0*/  EXIT ;  /* 0x000000000000794d */ /* 0x000fea0003800000 */
.L_x_9771:
        /* <DEDUP_REMOVED lines=10> */
.L_x_9774:
[----:B------:R-:W0:Y:S02]  /*a590*/  I2F.S16 R22, R22 ;  /* 0x0000001600167306 */ /* 0x000e240000101400 */
[----:B0-----:R-:W-:-:S04]  /*a5a0*/  F2FP.F16.F32.PACK_AB R5, RZ, R22 ;  /* 0x00000016ff05723e */ /* 0x001fc800000000ff */
[----:B------:R-:W-:-:S05]  /*a5b0*/  PRMT R5, R5, 0x5410, RZ ;  /* 0x0000541005057816 */ /* 0x000fca00000000ff */
[----:B------:R-:W-:Y:S01]  /*a5c0*/  STG.E desc[UR36][R2.64], R5 ;  /* 0x0000000502007986 */ /* 0x000fe2000c101924 */
[----:B------:R-:W-:Y:S05]  /*a5d0*/  EXIT ;  /* 0x000000000000794d */ /* 0x000fea0003800000 */
.L_x_9773:
[----:B------:R-:W0:Y:S02]  /*a5e0*/  I2F.F64.S16 R22, R22 ;  /* 0x0000001600167312 */ /* 0x000e240000101c00 */
[----:B0-----:R-:W-:Y:S01]  /*a5f0*/  STG.E.64 desc[UR36][R2.64], R22 ;  /* 0x0000001602007986 */ /* 0x001fe2000c101b24 */
[----:B------:R-:W-:Y:S05]  /*a600*/  EXIT ;  /* 0x000000000000794d */ /* 0x000fea0003800000 */
.L_x_9764:
        /* <DEDUP_REMOVED lines=12> */
.L_x_9778:
        /* <DEDUP_REMOVED lines=17> */
.L_x_9780:
[----:B------:R-:W-:Y:S05]  /*a7e0*/  BSYNC.RECONVERGENT B0 ;  /* 0x0000000000007941 */ /* 0x000fea0003800200 */
.L_x_9779:
[----:B------:R-:W-:Y:S01]  /*a7f0*/  STG.E.U8 desc[UR36][R2.64], R0 ;  /* 0x0000000002007986 */ /* 0x000fe2000c101124 */
[----:B------:R-:W-:Y:S05]  /*a800*/  EXIT ;  /* 0x000000000000794d */ /* 0x000fea0003800000 */
.L_x_9777:
        /* <DEDUP_REMOVED lines=17> */
.L_x_9782:
[----:B------:R-:W-:Y:S05]  /*a920*/  BSYNC.RECONVERGENT B0 ;  /* 0x0000000000007941 */ /* 0x000fea0003800200 */
.L_x_9781:
[----:B------:R-:W-:Y:S01]  /*a930*/  STG.E.U8 desc[UR36][R2.64], R0 ;  /* 0x0000000002007986 */ /* 0x000fe2000c101124 */
[----:B------:R-:W-:Y:S05]  /*a940*/  EXIT ;  /* 0x000000000000794d */ /* 0x000fea0003800000 */
.L_x_9776:
        /* <DEDUP_REMOVED lines=21> */
.L_x_9784:
[----:B------:R-:W-:-:S05]  /*aaa0*/  IMAD.MOV.U32 R23, RZ, RZ, RZ ;  /* 0x000000ffff177224 */ /* 0x000fca00078e00ff */
[----:B------:R-:W-:Y:S01]  /*aab0*/  STG.E.64 desc[UR36][R2.64], R22 ;  /* 0x0000001602007986 */ /* 0x000fe2000c101b24 */
[----:B------:R-:W-:Y:S05]  /*aac0*/  EXIT ;  /* 0x000000000000794d */ /* 0x000fea0003800000 */
.L_x_9783:
[----:B------:R-:W-:Y:S01]  /*aad0*/  STG.E desc[UR36][R2.64], R22 ;  /* 0x0000001602007986 */ /* 0x000fe2000c101924 */
[----:B------:R-:W-:Y:S05]  /*aae0*/  EXIT ;  /* 0x000000000000794d */ /* 0x000fea0003800000 */
.L_x_9775:
        /* <DEDUP_REMOVED lines=8> */
.L_x_9786:
[----:B------:R-:W0:Y:S01]  /*ab70*/  I2F.F64.S16 R4, R22 ;  /* 0x0000001600047312 */ /* 0x000e220000101c00 */
[----:B------:R-:W-:-:S05]  /*ab80*/  CS2R R6, SRZ ;  /* 0x0000000000067805 */ /* 0x000fca000001ff00 */
[----:B0-----:R-:W-:Y:S01]  /*ab90*/  STG.E.128 desc[UR36][R2.64], R4 ;  /* 0x0000000402007986 */ /* 0x001fe2000c101d24 */
[----:B------:R-:W-:Y:S05]  /*aba0*/  EXIT ;  /* 0x000000000000794d */ /* 0x000fea0003800000 */
.L_x_9785:
[----:B------:R-:W-:-:S13]  /*abb0*/  ISETP.NE.AND P0, PT, R0, 0xf, PT ;  /* 0x0000000f0000780c */ /* 0x000fda0003f05270 */
[----:B------:R-:W-:Y:S05]  /*abc0*/  @!P0 BRA `(.L_x_9787) ;  /* 0x0000000000d48947 */ /* 0x000fea0003800000 */
[----:B------:R-:W-:-:S13]  /*abd0*/  ISETP.NE.AND P0, PT, R0, 0x17, PT ;  /* 0x000000170000780c */ /* 0x000fda0003f05270 */
[----:B------:R-:W-:Y:S05]  /*abe0*/  @!P0 BRA `(.L_x_9788) ;  /* 0x0000000000848947 */ /* 0x000fea0003800000 */
[----:B------:R-:W-:-:S13]  /*abf0*/  ISETP.NE.AND P0, PT, R0, 0x18, PT ;  /* 0x000000180000780c */ /* 0x000fda0003f05270 */
[----:B------:R-:W-:Y:S05]  /*ac00*/  @!P0 BRA `(.L_x_9789) ;  /* 0x0000000000448947 */ /* 0x000fea0003800000 */
.L_x_9768:
        /* <DEDUP_REMOVED lines=16> */
.L_x_9790:
[----:B------:R-:W-:Y:S05]  /*ad10*/  EXIT ;  /* 0x000000000000794d */ /* 0x000fea0003800000 */
.L_x_9789:
        /* <DEDUP_REMOVED lines=11> */
.L_x_9792:
[----:B------:R-:W-:Y:S05]  /*add0*/  BSYNC.RECONVERGENT B0 ;  /* 0x0000000000007941 */ /* 0x000fea0003800200 */
.L_x_9791:
[----:B------:R-:W-:Y:S01]  /*ade0*/  STG.E.U8 desc[UR36][R2.64], R5 ;  /* 0x0000000502007986 */ /* 0x000fe2000c101124 */
[----:B------:R-:W-:Y:S05]  /*adf0*/  EXIT ;  /* 0x000000000000794d */ /* 0x000fea0003800000 */
.L_x_9788:
        /* <DEDUP_REMOVED lines=13> */
.L_x_9793:
[----:B------:R-:W-:Y:S01]  /*aed0*/  IMAD.MOV.U32 R5, RZ, RZ, 0x7f ;  /* 0x0000007fff057424 */ /* 0x000fe200078e00ff */
[----:B------:R-:W-:-:S04]  /*aee0*/  ISETP.GT.U32.AND P0, PT, R7, 0x7f800000, PT ;  /* 0x7f8000000700780c */ /* 0x000fc80003f04070 */
[----:B------:R-:W-:-:S05]  /*aef0*/  SEL R5, R5, 0x7c, P0 ;  /* 0x0000007c05057807 */ /* 0x000fca0000000000 */
[----:B------:R-:W-:Y:S01]  /*af00*/  STG.E.U8 desc[UR36][R2.64], R5 ;  /* 0x0000000502007986 */ /* 0x000fe2000c101124 */
[----:B------:R-:W-:Y:S05]  /*af10*/  EXIT ;  /* 0x000000000000794d */ /* 0x000fea0003800000 */
.L_x_9787:
[----:B------:R-:W0:Y:S02]  /*af20*/  I2F.S16 R0, R22 ;  /* 0x0000001600007306 */ /* 0x000e240000101400 */
[----:B0-----:R-:W-:-:S05]  /*af30*/  F2FP.BF16.F32.PACK_AB R0, RZ, R0 ;  /* 0x00000000ff00723e */ /* 0x001fca00000010ff */
[----:B------:R-:W-:Y:S01]  /*af40*/  STG.E.U16 desc[UR36][R2.64], R0 ;  /* 0x0000000002007986 */ /* 0x000fe2000c101524 */
[----:B------:R-:W-:Y:S05]  /*af50*/  EXIT ;  /* 0x000000000000794d */ /* 0x000fea0003800000 */
.L_x_9794:
        /* <DEDUP_REMOVED lines=10> */
.L_x_43456:


//--------------------- .text._ZN2at6native18elementwise_kernelILi128ELi4EZNS0_22gpu_kernel_impl_nocastINS0_13BinaryFunctorIllbZZZNS0_23logical_xor_kernel_cudaERNS_14TensorIteratorEENKUlvE0_clEvENKUlvE2_clEvEUlllE_EEEEvRNS_18TensorIteratorBaseERKT_EUliE_EEviT1_ --------------------------
	.section	.text._ZN2at6native18elementwise_kernelILi128ELi4EZNS0_22gpu_kernel_impl_nocastINS0_13BinaryFunctorIllbZZZNS0_23logical_xor_kernel_cudaERNS_14TensorIteratorEENKUlvE0_clEvENKUlvE2_clEvEUlllE_EEEEvRNS_18TensorIteratorBaseERKT_EUliE_EEviT1_,"ax",@progbits
	.align	128
        .global         _ZN2at6native18elementwise_kernelILi128ELi4EZNS0_22gpu_kernel_impl_nocastINS0_13BinaryFunctorIllbZZZNS0_23logical_xor_kernel_cudaERNS_14TensorIteratorEENKUlvE0_clEvENKUlvE2_clEvEUlllE_EEEEvRNS_18TensorIteratorBaseERKT_EUliE_EEviT1_
        .type           _ZN2at6native18elementwise_kernelILi128ELi4EZNS0_22gpu_kernel_impl_nocastINS0_13BinaryFunctorIllbZZZNS0_23logical_xor_kernel_cudaERNS_14TensorIteratorEENKUlvE0_clEvENKUlvE2_clEvEUlllE_EEEEvRNS_18TensorIteratorBaseERKT_EUliE_EEviT1_,@function
        .size           _ZN2at6native18elementwise_kernelILi128ELi4EZNS0_22gpu_kernel_impl_nocastINS0_13BinaryFunctorIllbZZZNS0_23logical_xor_kernel_cudaERNS_14TensorIteratorEENKUlvE0_clEvENKUlvE2_clEvEUlllE_EEEEvRNS_18TensorIteratorBaseERKT_EUliE_EEviT1_,(.L_x_43457 - _ZN2at6native18elementwise_kernelILi128ELi4EZNS0_22gpu_kernel_impl_nocastINS0_13BinaryFunctorIllbZZZNS0_23logical_xor_kernel_cudaERNS_14TensorIteratorEENKUlvE0_clEvENKUlvE2_clEvEUlllE_EEEEvRNS_18TensorIteratorBaseERKT_EUliE_EEviT1_)
        .other          _ZN2at6native18elementwise_kernelILi128ELi4EZNS0_22gpu_kernel_impl_nocastINS0_13BinaryFunctorIllbZZZNS0_23logical_xor_kernel_cudaERNS_14TensorIteratorEENKUlvE0_clEvENKUlvE2_clEvEUlllE_EEEEvRNS_18TensorIteratorBaseERKT_EUliE_EEviT1_,@"STO_CUDA_ENTRY STV_DEFAULT"
_ZN2at6native18elementwise_kernelILi128ELi4EZNS0_22gpu_kernel_impl_nocastINS0_13BinaryFunctorIllbZZZNS0_23logical_xor_kernel_cudaERNS_14TensorIteratorEENKUlvE0_clEvENKUlvE2_clEvEUlllE_EEEEvRNS_18TensorIteratorBaseERKT_EUliE_EEviT1_:
.text._ZN2at6native18elementwise_kernelILi128ELi4EZNS0_22gpu_kernel_impl_nocastINS0_13BinaryFunctorIllbZZZNS0_23logical_xor_kernel_cudaERNS_14TensorIteratorEENKUlvE0_clEvENKUlvE2_clEvEUlllE_EEEEvRNS_18TensorIteratorBaseERKT_EUliE_EEviT1_:
        /* <DEDUP_REMOVED lines=19> */
[----:B------:R-:W-:-:S02]  /*0130*/  IADD3 R3, PT, PT, R3, 0x80, RZ ;  /* 0x0000008003037810 */ /* 0x000fc40007ffe0ff */
[----:B--2---:R-:W-:-:S04]  /*0140*/  ISETP.NE.U32.AND P0, PT, R6, RZ, PT ;  /* 0x000000ff0600720c */ /* 0x004fc80003f05070 */
[----:B------:R-:W-:Y:S02]  /*0150*/  ISETP.NE.AND.EX P0, PT, R7, RZ, PT, P0 ;  /* 0x000000ff0700720c */ /* 0x000fe40003f05300 */
[----:B---3--:R-:W-:-:S04]  /*0160*/  ISETP.NE.U32.AND P1, PT, R4, RZ, PT ;  /* 0x000000ff0400720c */ /* 0x008fc80003f25070 */
[----:B------:R-:W-:-:S04]  /*0170*/  ISETP.NE.XOR.EX P0, PT, R5, RZ, P0, P1 ;  /* 0x000000ff0500720c */ /* 0x000fc80000705b10 */
        /* <DEDUP_REMOVED lines=10> */
[----:B------:R-:W-:-:S02]  /*0220*/  IADD3 R3, PT, PT, R3, 0x80, RZ ;  /* 0x0000008003037810 */ /* 0x000fc40007ffe0ff */
[----:B---3--:R-:W-:-:S04]  /*0230*/  ISETP.NE.U32.AND P0, PT, R6, RZ, PT ;  /* 0x000000ff0600720c */ /* 0x008fc80003f05070 */
[----:B------:R-:W-:Y:S02]  /*0240*/  ISETP.NE.AND.EX P0, PT, R7, RZ, PT, P0 ;  /* 0x000000ff0700720c */ /* 0x000fe40003f05300 */
[----:B--2---:R-:W-:-:S04]  /*0250*/  ISETP.NE.U32.AND P1, PT, R4, RZ, PT ;  /* 0x000000ff0400720c */ /* 0x004fc80003f25070 */
[----:B------:R-:W-:-:S04]  /*0260*/  ISETP.NE.XOR.EX P0, PT, R5, RZ, P0, P1 ;  /* 0x000000ff0500720c */ /* 0x000fc80000705b10 */
[----:B------:R-:W-:-:S05]  /*0270*/  SEL R11, RZ, 0x1, !P0 ;  /* 0x00000001ff0b7807 */ /* 0x000fca0004000000 */
[----:B0-----:R0:W-:Y:S04]  /*0280*/  STG.E.U8 desc[UR6][R8.64], R11 ;  /* 0x0000000b08007986 */ /* 0x0011e8000c101106 */
.L_x_9798:
[----:B------:R-:W-:-:S13]  /*0290*/  ISETP.GE.AND P0, PT, R3, UR4, PT ;  /* 0x0000000403007c0c */ /* 0x000fda000bf06270 */
[----:B------:R-:W-:Y:S05]  /*02a0*/  @P0 BREAK.RELIABLE B1 ;  /* 0x0000000000010942 */ /* 0x000fea0003800100 */
[----:B------:R-:W-:Y:S05]  /*02b0*/  @P0 BRA `(.L_x_9799) ;  /* 0x0000000000340947 */ /* 0x000fea0003800000 */
[----:B------:R-:W-:Y:S05]  /*02c0*/  BSYNC.RELIABLE B1 ;  /* 0x0000000000017941 */ /* 0x000fea0003800100 */
.L_x_9797:
        /* <DEDUP_REMOVED lines=12> */
.L_x_9799:
[----:B------:R-:W-:Y:S05]  /*0390*/  BSYNC.RECONVERGENT B0 ;  /* 0x0000000000007941 */ /* 0x000fea0003800200 */
.L_x_9796:
        /* <DEDUP_REMOVED lines=8> */
[----:B--2---:R-:W-:-:S04]  /*0420*/  ISETP.NE.U32.AND P0, PT, R4, RZ, PT ;  /* 0x000000ff0400720c */ /* 0x004fc80003f05070 */
[----:B------:R-:W-:Y:S02]  /*0430*/  ISETP.NE.AND.EX P0, PT, R5, RZ, PT, P0 ;  /* 0x000000ff0500720c */ /* 0x000fe40003f05300 */
[----:B---3--:R-:W-:-:S04]  /*0440*/  ISETP.NE.U32.AND P1, PT, R2, RZ, PT ;  /* 0x000000ff0200720c */ /* 0x008fc80003f25070 */
[----:B------:R-:W-:-:S04]  /*0450*/  ISETP.NE.XOR.EX P0, PT, R3, RZ, P0, P1 ;  /* 0x000000ff0300720c */ /* 0x000fc80000705b10 */
[----:B01----:R-:W-:-:S05]  /*0460*/  SEL R9, RZ, 0x1, !P0 ;  /* 0x00000001ff097807 */ /* 0x003fca0004000000 */
[----:B----4-:R-:W-:Y:S01]  /*0470*/  STG.E.U8 desc[UR6][R6.64], R9 ;  /* 0x0000000906007986 */ /* 0x010fe2000c101106 */
[----:B------:R-:W-:Y:S05]  /*0480*/  EXIT ;  /* 0x000000000000794d */ /* 0x000fea0003800000 */
.L_x_9795:
        /* <DEDUP_REMOVED lines=356> */
.L_x_9803:
        /* <DEDUP_REMOVED lines=10> */
[----:B------:R-:W-:Y:S02]  /*1b70*/  IADD3.X R5, PT, PT, RZ, UR9, RZ, P2, !PT ;  /* 0x00000009ff057c10 */ /* 0x000fe400097fe4ff */
[----:B--2---:R-:W-:Y:S02]  /*1b80*/  ISETP.NE.U32.AND P1, PT, R8, RZ, PT ;  /* 0x000000ff0800720c */ /* 0x004fe40003f25070 */
[----:B---3--:R-:W-:Y:S02]  /*1b90*/  ISETP.NE.U32.AND P0, PT, R6, RZ, PT ;  /* 0x000000ff0600720c */ /* 0x008fe40003f05070 */
[----:B------:R-:W-:-:S04]  /*1ba0*/  ISETP.NE.AND.EX P1, PT, R9, RZ, PT, P1 ;  /* 0x000000ff0900720c */ /* 0x000fc80003f25310 */
[----:B------:R-:W-:-:S04]  /*1bb0*/  ISETP.NE.XOR.EX P0, PT, R7, RZ, P1, P0 ;  /* 0x000000ff0700720c */ /* 0x000fc80000f05b00 */
        /* <DEDUP_REMOVED lines=353> */
.L_x_9805:
        /* <DEDUP_REMOVED lines=15> */
[----:B------:R-:W-:-:S05]  /*32c0*/  SEL R11, RZ, 0x1, !P0 ;  /* 0x00000001ff0b7807 */ /* 0x000fca0004000000 */
[----:B------:R0:W-:Y:S04]  /*32d0*/  STG.E.U8 desc[UR6][R4.64], R11 ;  /* 0x0000000b04007986 */ /* 0x0001e8000c101106 */
.L_x_9802:
[----:B------:R-:W-:-:S13]  /*32e0*/  ISETP.GE.AND P0, PT, R3, UR4, PT ;  /* 0x0000000403007c0c */ /* 0x000fda000bf06270 */
[----:B------:R-:W-:Y:S05]  /*32f0*/  @P0 BREAK.RELIABLE B1 ;  /* 0x0000000000010942 */ /* 0x000fea0003800100 */
[----:B------:R-:W-:Y:S05]  /*3300*/  @P0 BRA `(.L_x_9804) ;  /* 0x0000001400b80947 */ /* 0x000fea0003800000 */
[----:B------:R-:W-:Y:S05]  /*3310*/  BSYNC.RELIABLE B1 ;  /* 0x0000000000017941 */ /* 0x000fea0003800100 */
.L_x_9801:
        /* <DEDUP_REMOVED lines=348> */
.L_x_9806:
        /* <DEDUP_REMOVED lines=17> */
.L_x_9804:
[----:B------:R-:W-:Y:S05]  /*49f0*/  BSYNC.RECONVERGENT B0 ;  /* 0x0000000000007941 */ /* 0x000fea0003800200 */
.L_x_9800:
        /* <DEDUP_REMOVED lines=351> */
.L_x_9807:
        /* <DEDUP_REMOVED lines=9> */
[----:B------:R-:W-:Y:S02]  /*6080*/  IADD3.X R3, PT, PT, RZ, UR5, RZ, P2, !PT ;  /* 0x00000005ff037c10 */ /* 0x000fe400097fe4ff */
[----:B--2---:R-:W-:Y:S02]  /*6090*/  ISETP.NE.U32.AND P1, PT, R6, RZ, PT ;  /* 0x000000ff0600720c */ /* 0x004fe40003f25070 */
[----:B---3--:R-:W-:Y:S02]  /*60a0*/  ISETP.NE.U32.AND P0, PT, R4, RZ, PT ;  /* 0x000000ff0400720c */ /* 0x008fe40003f05070 */
[----:B------:R-:W-:-:S04]  /*60b0*/  ISETP.NE.AND.EX P1, PT, R7, RZ, PT, P1 ;  /* 0x000000ff0700720c */ /* 0x000fc80003f25310 */
[----:B------:R-:W-:-:S04]  /*60c0*/  ISETP.NE.XOR.EX P0, PT, R5, RZ, P1, P0 ;  /* 0x000000ff0500720c */ /* 0x000fc80000f05b00 */
[----:B------:R-:W-:-:S05]  /*60d0*/  SEL R9, RZ, 0x1, !P0 ;  /* 0x00000001ff097807 */ /* 0x000fca0004000000 */
[----:B------:R-:W-:Y:S01]  /*60e0*/  STG.E.U8 desc[UR6][R2.64], R9 ;  /* 0x0000000902007986 */ /* 0x000fe2000c101106 */
[----:B------:R-:W-:Y:S05]  /*60f0*/  EXIT ;  /* 0x000000000000794d */ /* 0x000fea0003800000 */
.L_x_9808:
        /* <DEDUP_REMOVED lines=16> */
.L_x_43457:


//--------------------- .text._ZN2at6native27unrolled_elementwise_kernelINS0_13BinaryFunctorIllbZZZNS0_23logical_xor_kernel_cudaERNS_14TensorIteratorEENKUlvE0_clEvENKUlvE2_clEvEUlllE_EESt5arrayIPcLm3EELi4E23TrivialOffsetCalculatorILi2EjESC_ILi1EjENS0_6memory15LoadWithoutCastENSF_16StoreWithoutCastEEEviT_T0_T2_T3_T4_T5_ --------------------------
	.section	.text._ZN2at6native27unrolled_elementwise_kernelINS0_13BinaryFunctorIllbZZZNS0_23logical_xor_kernel_cudaERNS_14TensorIteratorEENKUlvE0_clEvENKUlvE2_clEvEUlllE_EESt5arrayIPcLm3EELi4E23TrivialOffsetCalculatorILi2EjESC_ILi1EjENS0_6memory15LoadWithoutCastENSF_16StoreWithoutCastEEEviT_T0_T2_T3_T4_T5_,"ax",@progbits
	.align	128
        .global         _ZN2at6native27unrolled_elementwise_kernelINS0_13BinaryFunctorIllbZZZNS0_23logical_xor_kernel_cudaERNS_14TensorIteratorEENKUlvE0_clEvENKUlvE2_clEvEUlllE_EESt5arrayIPcLm3EELi4E23TrivialOffsetCalculatorILi2EjESC_ILi1EjENS0_6memory15LoadWithoutCastENSF_16StoreWithoutCastEEEviT_T0_T2_T3_T4_T5_
        .type           _ZN2at6native27unrolled_elementwise_kernelINS0_13BinaryFunctorIllbZZZNS0_23logical_xor_kernel_cudaERNS_14TensorIteratorEENKUlvE0_clEvENKUlvE2_clEvEUlllE_EESt5arrayIPcLm3EELi4E23TrivialOffsetCalculatorILi2EjESC_ILi1EjENS0_6memory15LoadWithoutCastENSF_16StoreWithoutCastEEEviT_T0_T2_T3_T4_T5_,@function
        .size           _ZN2at6native27unrolled_elementwise_kernelINS0_13BinaryFunctorIllbZZZNS0_23logical_xor_kernel_cudaERNS_14TensorIteratorEENKUlvE0_clEvENKUlvE2_clEvEUlllE_EESt5arrayIPcLm3EELi4E23TrivialOffsetCalculatorILi2EjESC_ILi1EjENS0_6memory15LoadWithoutCastENSF_16StoreWithoutCastEEEviT_T0_T2_T3_T4_T5_,(.L_x_43458 - _ZN2at6native27unrolled_elementwise_kernelINS0_13BinaryFunctorIllbZZZNS0_23logical_xor_kernel_cudaERNS_14TensorIteratorEENKUlvE0_clEvENKUlvE2_clEvEUlllE_EESt5arrayIPcLm3EELi4E23TrivialOffsetCalculatorILi2EjESC_ILi1EjENS0_6memory15LoadWithoutCastENSF_16StoreWithoutCastEEEviT_T0_T2_T3_T4_T5_)
        .other          _ZN2at6native27unrolled_elementwise_kernelINS0_13BinaryFunctorIllbZZZNS0_23logical_xor_kernel_cudaERNS_14TensorIteratorEENKUlvE0_clEvENKUlvE2_clEvEUlllE_EESt5arrayIPcLm3EELi4E23TrivialOffsetCalculatorILi2EjESC_ILi1EjENS0_6memory15LoadWithoutCastENSF_16StoreWithoutCastEEEviT_T0_T2_T3_T4_T5_,@"STO_CUDA_ENTRY STV_DEFAULT"
_ZN2at6native27unrolled_elementwise_kernelINS0_13BinaryFunctorIllbZZZNS0_23logical_xor_kernel_cudaERNS_14TensorIteratorEENKUlvE0_clEvENKUlvE2_clEvEUlllE_EESt5arrayIPcLm3EELi4E23TrivialOffsetCalculatorILi2EjESC_ILi1EjENS0_6memory15LoadWithoutCastENSF_16StoreWithoutCastEEEviT_T0_T2_T3_T4_T5_:
.text._ZN2at6native27unrolled_elementwise_kernelINS0_13BinaryFunctorIllbZZZNS0_23logical_xor_kernel_cudaERNS_14TensorIteratorEENKUlvE0_clEvENKUlvE2_clEvEUlllE_EESt5arrayIPcLm3EELi4E23TrivialOffsetCalculatorILi2EjESC_ILi1EjENS0_6memory15LoadWithoutCastENSF_16StoreWithoutCastEEEviT_T0_T2_T3_T4_T5_:
        /* <DEDUP_REMOVED lines=12> */
[----:B------:R-:W2:Y:S07]  /*00c0*/  LDC.64 R2, c[0x0][0x390] ;  /* 0x0000e400ff027b82 */ /* 0x000eae0000000a00 */
[----:B------:R-:W-:-:S05]  /*00d0*/  @!P2 VIADD R7, R11, 0x80 ;  /* 0x000000800b07a836 */ /* 0x000fca0000000000 */
[----:B------:R-:W-:-:S13]  /*00e0*/  ISETP.GE.AND P5, PT, R7, R10, PT ;  /* 0x0000000a0700720c */ /* 0x000fda0003fa6270 */
[----:B------:R-:W-:Y:S02]  /*00f0*/  @!P5 IMAD R15, R0, 0x200, R7 ;  /* 0x00000200000fd824 */ /* 0x000fe400078e0207 */
[----:B------:R-:W-:-:S05]  /*0100*/  @!P5 VIADD R7, R7, 0x80 ;  /* 0x000000800707d836 */ /* 0x000fca0000000000 */
[----:B------:R-:W-:-:S13]  /*0110*/  ISETP.GE.AND P3, PT, R7, R10, PT ;  /* 0x0000000a0700720c */ /* 0x000fda0003f66270 */
[----:B------:R-:W-:Y:S02]  /*0120*/  @!P3 IMAD R14, R0, 0x200, R7 ;  /* 0x00000200000eb824 */ /* 0x000fe400078e0207 */
[----:B------:R-:W-:-:S05]  /*0130*/  @!P3 VIADD R7, R7, 0x80 ;  /* 0x000000800707b836 */ /* 0x000fca0000000000 */
[----:B------:R-:W-:-:S13]  /*0140*/  ISETP.GE.AND P4, PT, R7, R10, PT ;  /* 0x0000000a0700720c */ /* 0x000fda0003f86270 */
[----:B------:R-:W-:Y:S02]  /*0150*/  @!P4 IMAD R17, R0, 0x200, R7 ;  /* 0x000002000011c824 */ /* 0x000fe400078e0207 */
[----:B--2---:R-:W-:Y:S01]  /*0160*/  @!P5 IMAD.WIDE.U32 R2, R15, 0x8, R2 ;  /* 0x000000080f02d825 */ /* 0x004fe200078e0002 */
[----:B------:R-:W-:Y:S01]  /*0170*/  PLOP3.LUT P1, PT, PT, PT, PT, 0x8, 0x80 ;  /* 0x000000000080781c */ /* 0x000fe20003f2e170 */
[----:B------:R-:W2:Y:S02]  /*0180*/  LDC.64 R6, c[0x0][0x398] ;  /* 0x0000e600ff067b82 */ /* 0x000ea40000000a00 */
[C---:B---3--:R-:W-:Y:S02]  /*0190*/  @!P4 IMAD.WIDE.U32 R4, R17.reuse, 0x8, R4 ;  /* 0x000000081104c825 */ /* 0x048fe400078e0004 */
[----:B-1----:R-:W3:Y:S02]  /*01a0*/  @!P5 LDG.E.64 R2, desc[UR4][R2.64] ;  /* 0x000000040202d981 */ /* 0x002ee4000c1e1b00 */
[----:B----4-:R-:W-:-:S02]  /*01b0*/  @!P4 IMAD.WIDE.U32 R20, R17, 0x8, R20 ;  /* 0x000000081114c825 */ /* 0x010fc400078e0014 */
[----:B------:R-:W4:Y:S02]  /*01c0*/  @!P4 LDG.E.64 R4, desc[UR4][R4.64] ;  /* 0x000000040404c981 */ /* 0x000f24000c1e1b00 */
[----:B------:R-:W-:-:S04]  /*01d0*/  @!P2 IMAD R17, R0, 0x200, R11 ;  /* 0x000002000011a824 */ /* 0x000fc800078e020b */
[C---:B-----5:R-:W-:Y:S02]  /*01e0*/  @!P2 IMAD.WIDE.U32 R18, R17.reuse, 0x8, R8 ;  /* 0x000000081112a825 */ /* 0x060fe400078e0008 */
[----:B------:R-:W5:Y:S02]  /*01f0*/  @!P4 LDG.E.64 R8, desc[UR4][R20.64] ;  /* 0x000000041408c981 */ /* 0x000f64000c1e1b00 */
[----:B0-----:R-:W-:Y:S02]  /*0200*/  @!P2 IMAD.WIDE.U32 R16, R17, 0x8, R12 ;  /* 0x000000081110a825 */ /* 0x001fe400078e000c */
[----:B------:R-:W3:Y:S04]  /*0210*/  @!P2 LDG.E.64 R12, desc[UR4][R18.64] ;  /* 0x00000004120ca981 */ /* 0x000ee8000c1e1b00 */
[----:B------:R-:W3:Y:S01]  /*0220*/  @!P2 LDG.E.64 R16, desc[UR4][R16.64] ;  /* 0x000000041010a981 */ /* 0x000ee2000c1e1b00 */
[----:B--2---:R-:W-:-:S06]  /*0230*/  @!P5 IMAD.WIDE.U32 R6, R15, 0x8, R6 ;  /* 0x000000080f06d825 */ /* 0x004fcc00078e0006 */
[----:B------:R-:W2:Y:S01]  /*0240*/  @!P5 LDG.E.64 R6, desc[UR4][R6.64] ;  /* 0x000000040606d981 */ /* 0x000ea2000c1e1b00 */
[----:B----4-:R-:W-:-:S04]  /*0250*/  @!P4 ISETP.NE.U32.AND P0, PT, R4, RZ, PT ;  /* 0x000000ff0400c20c */ /* 0x010fc80003f05070 */
[----:B------:R-:W-:Y:S02]  /*0260*/  @!P4 ISETP.NE.AND.EX P0, PT, R5, RZ, PT, P0 ;  /* 0x000000ff0500c20c */ /* 0x000fe40003f05300 */
[----:B------:R-:W0:Y:S01]  /*0270*/  LDC.64 R4, c[0x0][0x398] ;  /* 0x0000e600ff047b82 */ /* 0x000e220000000a00 */
[----:B-----5:R-:W-:-:S04]  /*0280*/  @!P4 ISETP.NE.U32.AND P6, PT, R8, RZ, PT ;  /* 0x000000ff0800c20c */ /* 0x020fc80003fc5070 */
[----:B------:R-:W-:Y:S02]  /*0290*/  @!P4 ISETP.NE.XOR.EX P1, PT, R9, RZ, P0, P6 ;  /* 0x000000ff0900c20c */ /* 0x000fe40000725b60 */
[----:B---3--:R-:W-:Y:S02]  /*02a0*/  @!P2 ISETP.NE.U32.AND P4, PT, R12, RZ, PT ;  /* 0x000000ff0c00a20c */ /* 0x008fe40003f85070 */
[----:B------:R-:W-:Y:S02]  /*02b0*/  P2R R9, PR, RZ, 0x2 ;  /* 0x00000002ff097803 */ /* 0x000fe40000000000 */
[----:B------:R-:W-:Y:S02]  /*02c0*/  @!P2 ISETP.NE.U32.AND P0, PT, R16, RZ, PT ;  /* 0x000000ff1000a20c */ /* 0x000fe40003f05070 */
[----:B------:R-:W-:Y:S02]  /*02d0*/  PLOP3.LUT P1, PT, PT, PT, PT, 0x8, 0x80 ;  /* 0x000000000080781c */ /* 0x000fe40003f2e170 */
[----:B------:R-:W-:-:S02]  /*02e0*/  @!P2 ISETP.NE.AND.EX P1, PT, R13, RZ, PT, P4 ;  /* 0x000000ff0d00a20c */ /* 0x000fc40003f25340 */
[----:B------:R-:W-:Y:S02]  /*02f0*/  PLOP3.LUT P4, PT, PT, PT, PT, 0x8, 0x80 ;  /* 0x000000000080781c */ /* 0x000fe40003f8e170 */
[----:B------:R-:W-:Y:S02]  /*0300*/  @!P2 ISETP.NE.AND.EX P4, PT, R17, RZ, PT, P0 ;  /* 0x000000ff1100a20c */ /* 0x000fe40003f85300 */
[----:B------:R-:W-:Y:S02]  /*0310*/  @!P5 ISETP.NE.U32.AND P0, PT, R2, RZ, PT ;  /* 0x000000ff0200d20c */ /* 0x000fe40003f05070 */
[----:B------:R-:W-:Y:S02]  /*0320*/  PLOP3.LUT P2, PT, PT, PT, PT, 0x8, 0x80 ;  /* 0x000000000080781c */ /* 0x000fe40003f4e170 */
[----:B------:R-:W-:Y:S02]  /*0330*/  @!P5 ISETP.NE.AND.EX P2, PT, R3, RZ, PT, P0 ;  /* 0x000000ff0300d20c */ /* 0x000fe40003f45300 */
[----:B------:R-:W1:Y:S01]  /*0340*/  LDC.64 R2, c[0x0][0x390] ;  /* 0x0000e400ff027b82 */ /* 0x000e620000000a00 */
[----:B0-----:R-:W-:-:S06]  /*0350*/  @!P3 IMAD.WIDE.U32 R4, R14, 0x8, R4 ;  /* 0x000000080e04b825 */ /* 0x001fcc00078e0004 */
[----:B------:R-:W3:Y:S01]  /*0360*/  @!P3 LDG.E.64 R4, desc[UR4][R4.64] ;  /* 0x000000040404b981 */ /* 0x000ee2000c1e1b00 */
[----:B-1----:R-:W-:-:S06]  /*0370*/  @!P3 IMAD.WIDE.U32 R2, R14, 0x8, R2 ;  /* 0x000000080e02b825 */ /* 0x002fcc00078e0002 */
[----:B------:R-:W4:Y:S01]  /*0380*/  @!P3 LDG.E.64 R2, desc[UR4][R2.64] ;  /* 0x000000040202b981 */ /* 0x000f22000c1e1b00 */
[----:B--2---:R-:W-:Y:S02]  /*0390*/  @!P5 ISETP.NE.U32.AND P6, PT, R6, RZ, PT ;  /* 0x000000ff0600d20c */ /* 0x004fe40003fc5070 */
[----:B------:R-:W-:Y:S02]  /*03a0*/  PLOP3.LUT P0, PT, PT, PT, PT, 0x8, 0x80 ;  /* 0x000000000080781c */ /* 0x000fe40003f0e170 */
[----:B------:R-:W-:Y:S02]  /*03b0*/  @!P5 ISETP.NE.AND.EX P0, PT, R7, RZ, PT, P6 ;  /* 0x000000ff0700d20c */ /* 0x000fe40003f05360 */
[----:B------:R-:W-:Y:S02]  /*03c0*/  P2R R8, PR, RZ, 0x2 ;  /* 0x00000002ff087803 */ /* 0x000fe40000000000 */
[----:B------:R-:W-:Y:S01]  /*03d0*/  PLOP3.LUT P5, PT, PT, PT, PT, 0x8, 0x80 ;  /* 0x000000000080781c */ /* 0x000fe20003fae170 */
[----:B------:R-:W-:Y:S01]  /*03e0*/  BSSY.RECONVERGENT B0, `(.L_x_9809) ;  /* 0x0000029000007945 */ /* 0x000fe20003800200 */
[----:B------:R-:W-:-:S03]  /*03f0*/  PLOP3.LUT P0, PT, P2, P0, PT, 0x28, 0x82 ;  /* 0x000000000082781c */ /* 0x000fc60001700570 */
[----:B------:R-:W-:Y:S01]  /*0400*/  BSSY.RELIABLE B1, `(.L_x_9810) ;  /* 0x000001f000017945 */ /* 0x000fe20003800100 */
[----:B---3--:R-:W-:Y:S02]  /*0410*/  @!P3 ISETP.NE.U32.AND P1, PT, R4, RZ, PT ;  /* 0x000000ff0400b20c */ /* 0x008fe40003f25070 */
[----:B----4-:R-:W-:-:S04]  /*0420*/  @!P3 ISETP.NE.U32.AND P6, PT, R2, RZ, PT ;  /* 0x000000ff0200b20c */ /* 0x010fc80003fc5070 */
[----:B------:R-:W-:Y:S02]  /*0430*/  @!P3 ISETP.NE.AND.EX P5, PT, R3, RZ, PT, P6 ;  /* 0x000000ff0300b20c */ /* 0x000fe40003fa5360 */
[----:B------:R-:W-:Y:S02]  /*0440*/  PLOP3.LUT P6, PT, PT, PT, PT, 0x8, 0x80 ;  /* 0x000000000080781c */ /* 0x000fe40003fce170 */
[----:B------:R-:W-:Y:S02]  /*0450*/  @!P3 ISETP.NE.AND.EX P6, PT, R5, RZ, PT, P1 ;  /* 0x000000ff0500b20c */ /* 0x000fe40003fc5310 */
[----:B------:R-:W-:Y:S02]  /*0460*/  ISETP.GE.AND P3, PT, R11, R10, PT ;  /* 0x0000000a0b00720c */ /* 0x000fe40003f66270 */
[----:B------:R-:W-:Y:S02]  /*0470*/  ISETP.NE.AND P1, PT, R8, RZ, PT ;  /* 0x000000ff0800720c */ /* 0x000fe40003f25270 */
[----:B------:R-:W-:-:S02]  /*0480*/  PLOP3.LUT P5, PT, P5, P6, PT, 0x28, 0x82 ;  /* 0x000000000082781c */ /* 0x000fc40002fac570 */
[----:B------:R-:W-:Y:S02]  /*0490*/  PLOP3.LUT P4, PT, P1, P4, PT, 0x28, 0x82 ;  /* 0x000000000082781c */ /* 0x000fe40000f88570 */
[----:B------:R-:W-:Y:S02]  /*04a0*/  ISETP.NE.AND P1, PT, R9, RZ, PT ;  /* 0x000000ff0900720c */ /* 0x000fe40003f25270 */
        /* <DEDUP_REMOVED lines=20> */
.L_x_9811:
[----:B------:R-:W-:Y:S05]  /*05f0*/  BSYNC.RELIABLE B1 ;  /* 0x0000000000017941 */ /* 0x000fea0003800100 */
.L_x_9810:
[----:B------:R-:W-:-:S13]  /*0600*/  ISETP.GE.AND P0, PT, R11, R10, PT ;  /* 0x0000000a0b00720c */ /* 0x000fda0003f06270 */
[----:B------:R-:W1:Y:S01]  /*0610*/  @!P0 LDC.64 R6, c[0x0][0x388] ;  /* 0x0000e200ff068b82 */ /* 0x000e620000000a00 */
[----:B0-----:R-:W-:Y:S02]  /*0620*/  @!P0 IMAD R3, R0, 0x200, R11 ;  /* 0x0000020000038824 */ /* 0x001fe400078e020b */
[----:B------:R-:W-:-:S03]  /*0630*/  @!P0 VIADD R11, R11, 0x80 ;  /* 0x000000800b0b8836 */ /* 0x000fc60000000000 */
[----:B-1----:R-:W-:-:S05]  /*0640*/  @!P0 IADD3 R2, P1, PT, R3, R6, RZ ;  /* 0x0000000603028210 */ /* 0x002fca0007f3e0ff */
[----:B------:R-:W-:-:S05]  /*0650*/  @!P0 IMAD.X R3, RZ, RZ, R7, P1 ;  /* 0x000000ffff038224 */ /* 0x000fca00008e0607 */
[----:B------:R1:W-:Y:S03]  /*0660*/  @!P0 STG.E.U8 desc[UR4][R2.64], R13 ;  /* 0x0000000d02008986 */ /* 0x0003e6000c101104 */
.L_x_9812:
[----:B------:R-:W-:Y:S05]  /*0670*/  BSYNC.RECONVERGENT B0 ;  /* 0x0000000000007941 */ /* 0x000fea0003800200 */
.L_x_9809:
        /* <DEDUP_REMOVED lines=9> */
.L_x_9813:
        /* <DEDUP_REMOVED lines=15> */
.L_x_43458:


//--------------------- .text._ZN2at6native29vectorized_elementwise_kernelILi2ENS0_13BinaryFunctorIllbZZZNS0_23logical_xor_kernel_cudaERNS_14TensorIteratorEENKUlvE0_clEvENKUlvE2_clEvEUlllE_EESt5arrayIPcLm3EEEEviT0_T1_ --------------------------
	.section	.text._ZN2at6native29vectorized_elementwise_kernelILi2ENS0_13BinaryFunctorIllbZZZNS0_23logical_xor_kernel_cudaERNS_14TensorIteratorEENKUlvE0_clEvENKUlvE2_clEvEUlllE_EESt5arrayIPcLm3EEEEviT0_T1_,"ax",@progbits
	.align	128
        .global         _ZN2at6native29vectorized_elementwise_kernelILi2ENS0_13BinaryFunctorIllbZZZNS0_23logical_xor_kernel_cudaERNS_14TensorIteratorEENKUlvE0_clEvENKUlvE2_clEvEUlllE_EESt5arrayIPcLm3EEEEviT0_T1_
        .type           _ZN2at6native29vectorized_elementwise_kernelILi2ENS0_13BinaryFunctorIllbZZZNS0_23logical_xor_kernel_cudaERNS_14TensorIteratorEENKUlvE0_clEvENKUlvE2_clEvEUlllE_EESt5arrayIPcLm3EEEEviT0_T1_,@function
        .size           _ZN2at6native29vectorized_elementwise_kernelILi2ENS0_13BinaryFunctorIllbZZZNS0_23logical_xor_kernel_cudaERNS_14TensorIteratorEENKUlvE0_clEvENKUlvE2_clEvEUlllE_EESt5arrayIPcLm3EEEEviT0_T1_,(.L_x_43459 - _ZN2at6native29vectorized_elementwise_kernelILi2ENS0_13BinaryFunctorIllbZZZNS0_23logical_xor_kernel_cudaERNS_14TensorIteratorEENKUlvE0_clEvENKUlvE2_clEvEUlllE_EESt5arrayIPcLm3EEEEviT0_T1_)
        .other          _ZN2at6native29vectorized_elementwise_kernelILi2ENS0_13BinaryFunctorIllbZZZNS0_23logical_xor_kernel_cudaERNS_14TensorIteratorEENKUlvE0_clEvENKUlvE2_clEvEUlllE_EESt5arrayIPcLm3EEEEviT0_T1_,@"STO_CUDA_ENTRY STV_DEFAULT"
_ZN2at6native29vectorized_elementwise_kernelILi2ENS0_13BinaryFunctorIllbZZZNS0_23logical_xor_kernel_cudaERNS_14TensorIteratorEENKUlvE0_clEvENKUlvE2_clEvEUlllE_EESt5arrayIPcLm3EEEEviT0_T1_:
.text._ZN2at6native29vectorized_elementwise_kernelILi2ENS0_13BinaryFunctorIllbZZZNS0_23logical_xor_kernel_cudaERNS_14TensorIteratorEENKUlvE0_clEvENKUlvE2_clEvEUlllE_EESt5arrayIPcLm3EEEEviT0_T1_:
        /* <DEDUP_REMOVED lines=37> */
[----:B------:R-:W-:-:S04]  /*0250*/  @!P4 IMAD R17, R0, 0x400, R17 ;  /* 0x000004000011c824 */ /* 0x000fc800078e0211 */
[----:B-1----:R-:W-:-:S04]  /*0260*/  @!P4 IMAD.WIDE.U32 R12, R17, 0x8, R12 ;  /* 0x00000008110cc825 */ /* 0x002fc800078e000c */
[----:B--2---:R-:W-:Y:S02]  /*0270*/  @!P4 IMAD.WIDE.U32 R8, R17, 0x8, R8 ;  /* 0x000000081108c825 */ /* 0x004fe400078e0008 */
[----:B------:R-:W2:Y:S04]  /*0280*/  @!P4 LDG.E.64 R12, desc[UR4][R12.64] ;  /* 0x000000040c0cc981 */ /* 0x000ea8000c1e1b00 */
[----:B------:R-:W4:Y:S01]  /*0290*/  @!P4 LDG.E.64 R8, desc[UR4][R8.64] ;  /* 0x000000040808c981 */ /* 0x000f22000c1e1b00 */
[----:B------:R-:W-:Y:S02]  /*02a0*/  PLOP3.LUT P5, PT, PT, PT, PT, 0x8, 0x80 ;  /* 0x000000000080781c */ /* 0x000fe40003fae170 */
[----:B--2---:R-:W-:-:S04]  /*02b0*/  @!P4 ISETP.NE.U32.AND P2, PT, R12, RZ, PT ;  /* 0x000000ff0c00c20c */ /* 0x004fc80003f45070 */
[----:B------:R-:W-:Y:S02]  /*02c0*/  @!P4 ISETP.NE.AND.EX P6, PT, R13, RZ, PT, P2 ;  /* 0x000000ff0d00c20c */ /* 0x000fe40003fc5320 */
[----:B----4-:R-:W-:Y:S01]  /*02d0*/  @!P4 ISETP.NE.U32.AND P2, PT, R8, RZ, PT ;  /* 0x000000ff0800c20c */ /* 0x010fe20003f45070 */
[----:B------:R-:W0:Y:S03]  /*02e0*/  LDC.64 R12, c[0x0][0x390] ;  /* 0x0000e400ff0c7b82 */ /* 0x000e260000000a00 */
[----:B------:R-:W-:Y:S02]  /*02f0*/  @!P4 ISETP.NE.XOR.EX P5, PT, R9, RZ, P6, P2 ;  /* 0x000000ff0900c20c */ /* 0x000fe400037a5b20 */
[----:B------:R-:W-:Y:S02]  /*0300*/  ISETP.NE.AND P2, PT, R16, RZ, PT ;  /* 0x000000ff1000720c */ /* 0x000fe40003f45270 */
[----:B------:R-:W-:Y:S01]  /*0310*/  ISETP.NE.AND P4, PT, R14, RZ, PT ;  /* 0x000000ff0e00720c */ /* 0x000fe20003f85270 */
[----:B------:R-:W1:Y:S01]  /*0320*/  LDC.64 R16, c[0x0][0x390] ;  /* 0x0000e400ff107b82 */ /* 0x000e620000000a00 */
[----:B------:R-:W-:-:S07]  /*0330*/  P2R R14, PR, RZ, 0x20 ;  /* 0x00000020ff0e7803 */ /* 0x000fce0000000000 */
[----:B------:R-:W2:Y:S02]  /*0340*/  LDC.64 R8, c[0x0][0x398] ;  /* 0x0000e600ff087b82 */ /* 0x000ea40000000a00 */
[----:B------:R-:W-:-:S04]  /*0350*/  @!P2 IMAD R19, R0, 0x400, R3 ;  /* 0x000004000013a824 */ /* 0x000fc800078e0203 */
[----:B-1----:R-:W-:-:S06]  /*0360*/  @!P2 IMAD.WIDE.U32 R16, R19, 0x8, R16 ;  /* 0x000000081310a825 */ /* 0x002fcc00078e0010 */
[----:B------:R-:W4:Y:S01]  /*0370*/  @!P2 LDG.E.64 R16, desc[UR4][R16.64] ;  /* 0x000000041010a981 */ /* 0x000f22000c1e1b00 */
[----:B------:R-:W-:Y:S01]  /*0380*/  PLOP3.LUT P5, PT, PT, PT, PT, 0x8, 0x80 ;  /* 0x000000000080781c */ /* 0x000fe20003fae170 */
[----:B--2---:R-:W-:-:S06]  /*0390*/  @!P2 IMAD.WIDE.U32 R8, R19, 0x8, R8 ;  /* 0x000000081308a825 */ /* 0x004fcc00078e0008 */
[----:B------:R-:W2:Y:S01]  /*03a0*/  @!P2 LDG.E.64 R8, desc[UR4][R8.64] ;  /* 0x000000040808a981 */ /* 0x000ea2000c1e1b00 */
[----:B----4-:R-:W-:-:S04]  /*03b0*/  @!P2 ISETP.NE.U32.AND P6, PT, R16, RZ, PT ;  /* 0x000000ff1000a20c */ /* 0x010fc80003fc5070 */
[----:B------:R-:W-:Y:S02]  /*03c0*/  @!P2 ISETP.NE.AND.EX P5, PT, R17, RZ, PT, P6 ;  /* 0x000000ff1100a20c */ /* 0x000fe40003fa5360 */
[----:B------:R-:W1:Y:S02]  /*03d0*/  LDC.64 R16, c[0x0][0x398] ;  /* 0x0000e600ff107b82 */ /* 0x000e640000000a00 */
[----:B------:R-:W-:Y:S02]  /*03e0*/  P2R R18, PR, RZ, 0x20 ;  /* 0x00000020ff127803 */ /* 0x000fe40000000000 */
[----:B--2---:R-:W-:Y:S02]  /*03f0*/  @!P2 ISETP.NE.U32.AND P5, PT, R8, RZ, PT ;  /* 0x000000ff0800a20c */ /* 0x004fe40003fa5070 */
[----:B------:R-:W-:Y:S02]  /*0400*/  PLOP3.LUT P6, PT, PT, PT, PT, 0x8, 0x80 ;  /* 0x000000000080781c */ /* 0x000fe40003fce170 */
[----:B------:R-:W-:-:S02]  /*0410*/  @!P2 ISETP.NE.AND.EX P6, PT, R9, RZ, PT, P5 ;  /* 0x000000ff0900a20c */ /* 0x000fc40003fc5350 */
[----:B------:R-:W-:-:S13]  /*0420*/  ISETP.NE.AND P5, PT, R15, RZ, PT ;  /* 0x000000ff0f00720c */ /* 0x000fda0003fa5270 */
[----:B0-----:R-:W-:-:S04]  /*0430*/  @!P5 IMAD.WIDE.U32 R12, R7, 0x8, R12 ;  /* 0x00000008070cd825 */ /* 0x001fc800078e000c */
[----:B-1----:R-:W-:Y:S02]  /*0440*/  @!P5 IMAD.WIDE.U32 R8, R7, 0x8, R16 ;  /* 0x000000080708d825 */ /* 0x002fe400078e0010 */
[----:B------:R-:W2:Y:S04]  /*0450*/  @!P5 LDG.E.64 R12, desc[UR4][R12.64] ;  /* 0x000000040c0cd981 */ /* 0x000ea8000c1e1b00 */
[----:B------:R-:W4:Y:S01]  /*0460*/  @!P5 LDG.E.64 R8, desc[UR4][R8.64] ;  /* 0x000000040808d981 */ /* 0x000f22000c1e1b00 */
[----:B------:R-:W-:Y:S02]  /*0470*/  P2R R19, PR, RZ, 0x40 ;  /* 0x00000040ff137803 */ /* 0x000fe40000000000 */
[----:B------:R-:W-:Y:S02]  /*0480*/  PLOP3.LUT P6, PT, PT, PT, PT, 0x8, 0x80 ;  /* 0x000000000080781c */ /* 0x000fe40003fce170 */
[----:B--2---:R-:W-:-:S04]  /*0490*/  @!P5 ISETP.NE.U32.AND P2, PT, R12, RZ, PT ;  /* 0x000000ff0c00d20c */ /* 0x004fc80003f45070 */
[----:B------:R-:W-:Y:S02]  /*04a0*/  @!P5 ISETP.NE.AND.EX P6, PT, R13, RZ, PT, P2 ;  /* 0x000000ff0d00d20c */ /* 0x000fe40003fc5320 */
[----:B------:R-:W0:Y:S01]  /*04b0*/  LDC.64 R12, c[0x0][0x398] ;  /* 0x0000e600ff0c7b82 */ /* 0x000e220000000a00 */
[----:B----4-:R-:W-:Y:S02]  /*04c0*/  @!P5 ISETP.NE.U32.AND P2, PT, R8, RZ, PT ;  /* 0x000000ff0800d20c */ /* 0x010fe40003f45070 */
[----:B------:R-:W-:Y:S02]  /*04d0*/  P2R R17, PR, RZ, 0x40 ;  /* 0x00000040ff117803 */ /* 0x000fe40000000000 */
[----:B------:R-:W-:Y:S02]  /*04e0*/  PLOP3.LUT P6, PT, PT, PT, PT, 0x8, 0x80 ;  /* 0x000000000080781c */ /* 0x000fe40003fce170 */
[----:B------:R-:W-:-:S04]  /*04f0*/  @!P5 ISETP.NE.AND.EX P6, PT, R9, RZ, PT, P2 ;  /* 0x000000ff0900d20c */ /* 0x000fc80003fc5320 */
[----:B------:R-:W-:Y:S02]  /*0500*/  P2R R16, PR, RZ, 0x40 ;  /* 0x00000040ff107803 */ /* 0x000fe40000000000 */
[----:B------:R-:W-:-:S13]  /*0510*/  ISETP.NE.AND P6, PT, R10, RZ, PT ;  /* 0x000000ff0a00720c */ /* 0x000fda0003fc5270 */
[----:B---3--:R-:W-:-:S04]  /*0520*/  @!P6 IMAD.WIDE.U32 R22, R6, 0x8, R22 ;  /* 0x000000080616e825 */ /* 0x008fc800078e0016 */
[----:B0-----:R-:W-:Y:S02]  /*0530*/  @!P6 IMAD.WIDE.U32 R12, R6, 0x8, R12 ;  /* 0x00000008060ce825 */ /* 0x001fe400078e000c */
[----:B------:R-:W0:Y:S01]  /*0540*/  LDC.64 R6, c[0x0][0x390] ;  /* 0x0000e400ff067b82 */ /* 0x000e220000000a00 */
[----:B------:R-:W2:Y:S04]  /*0550*/  @!P6 LDG.E.64 R22, desc[UR4][R22.64] ;  /* 0x000000041616e981 */ /* 0x000ea8000c1e1b00 */
[----:B------:R-:W3:Y:S01]  /*0560*/  @!P6 LDG.E.64 R12, desc[UR4][R12.64] ;  /* 0x000000040c0ce981 */ /* 0x000ee2000c1e1b00 */
[----:B0-----:R-:W-:-:S05]  /*0570*/  @!P4 IMAD.WIDE.U32 R8, R11, 0x8, R6 ;  /* 0x000000080b08c825 */ /* 0x001fca00078e0006 */
[----:B------:R0:W4:Y:S01]  /*0580*/  @!P4 LDG.E.64 R6, desc[UR4][R8.64] ;  /* 0x000000040806c981 */ /* 0x000122000c1e1b00 */
[----:B------:R-:W-:Y:S02]  /*0590*/  PLOP3.LUT P5, PT, PT, PT, PT, 0x8, 0x80 ;  /* 0x000000000080781c */ /* 0x000fe40003fae170 */
[----:B--2---:R-:W-:-:S04]  /*05a0*/  @!P6 ISETP.NE.U32.AND P2, PT, R22, RZ, PT ;  /* 0x000000ff1600e20c */ /* 0x004fc80003f45070 */
[----:B------:R-:W-:Y:S02]  /*05b0*/  @!P6 ISETP.NE.AND.EX P5, PT, R23, RZ, PT, P2 ;  /* 0x000000ff1700e20c */ /* 0x000fe40003fa5320 */
[----:B---3--:R-:W-:Y:S02]  /*05c0*/  @!P6 ISETP.NE.U32.AND P2, PT, R12, RZ, PT ;  /* 0x000000ff0c00e20c */ /* 0x008fe40003f45070 */
[----:B------:R-:W-:Y:S02]  /*05d0*/  P2R R15, PR, RZ, 0x20 ;  /* 0x00000020ff0f7803 */ /* 0x000fe40000000000 */
[----:B------:R-:W-:Y:S02]  /*05e0*/  PLOP3.LUT P5, PT, PT, PT, PT, 0x8, 0x80 ;  /* 0x000000000080781c */ /* 0x000fe40003fae170 */
[----:B------:R-:W-:-:S04]  /*05f0*/  @!P6 ISETP.NE.AND.EX P5, PT, R13, RZ, PT, P2 ;  /* 0x000000ff0d00e20c */ /* 0x000fc80003fa5320 */
[----:B0-----:R-:W-:Y:S02]  /*0600*/  P2R R9, PR, RZ, 0x20 ;  /* 0x00000020ff097803 */ /* 0x001fe40000000000 */
[----:B------:R-:W-:Y:S02]  /*0610*/  PLOP3.LUT P5, PT, PT, PT, PT, 0x8, 0x80 ;  /* 0x000000000080781c */ /* 0x000fe40003fae170 */
[----:B----4-:R-:W-:-:S04]  /*0620*/  @!P4 ISETP.NE.U32.AND P2, PT, R6, RZ, PT ;  /* 0x000000ff0600c20c */ /* 0x010fc80003f45070 */
[----:B------:R-:W-:Y:S02]  /*0630*/  @!P4 ISETP.NE.AND.EX P5, PT, R7, RZ, PT, P2 ;  /* 0x000000ff0700c20c */ /* 0x000fe40003fa5320 */
[----:B------:R-:W0:Y:S02]  /*0640*/  LDC.64 R6, c[0x0][0x398] ;  /* 0x0000e600ff067b82 */ /* 0x000e240000000a00 */
[----:B0-----:R-:W-:-:S05]  /*0650*/  @!P4 IMAD.WIDE.U32 R12, R11, 0x8, R6 ;  /* 0x000000080b0cc825 */ /* 0x001fca00078e0006 */
[----:B------:R0:W2:Y:S02]  /*0660*/  @!P4 LDG.E.64 R6, desc[UR4][R12.64] ;  /* 0x000000040c06c981 */ /* 0x0000a4000c1e1b00 */
[----:B0-----:R-:W-:Y:S02]  /*0670*/  P2R R12, PR, RZ, 0x20 ;  /* 0x00000020ff0c7803 */ /* 0x001fe40000000000 */
[----:B------:R-:W-:Y:S02]  /*0680*/  PLOP3.LUT P5, PT, PT, PT, PT, 0x8, 0x80 ;  /* 0x000000000080781c */ /* 0x000fe40003fae170 */
[----:B--2---:R-:W-:-:S04]  /*0690*/  @!P4 ISETP.NE.U32.AND P2, PT, R6, RZ, PT ;  /* 0x000000ff0600c20c */ /* 0x004fc80003f45070 */
[----:B------:R-:W-:Y:S02]  /*06a0*/  @!P4 ISETP.NE.AND.EX P5, PT, R7, RZ, PT, P2 ;  /* 0x000000ff0700c20c */ /* 0x000fe40003fa5320 */
[----:B------:R-:W0:Y:S02]  /*06b0*/  LDC.64 R6, c[0x0][0x390] ;  /* 0x0000e400ff067b82 */ /* 0x000e240000000a00 */
[----:B0-----:R-:W-:-:S05]  /*06c0*/  @!P1 IMAD.WIDE.U32 R10, R21, 0x8, R6 ;  /* 0x00000008150a9825 */ /* 0x001fca00078e0006 */
[----:B------:R-:W2:Y:S01]  /*06d0*/  @!P1 LDG.E.64 R6, desc[UR4][R10.64] ;  /* 0x000000040a069981 */ /* 0x000ea2000c1e1b00 */
[----:B------:R-:W-:Y:S02]  /*06e0*/  P2R R8, PR, RZ, 0x20 ;  /* 0x00000020ff087803 */ /* 0x000fe40000000000 */
[----:B------:R-:W-:Y:S02]  /*06f0*/  PLOP3.LUT P5, PT, PT, PT, PT, 0x8, 0x80 ;  /* 0x000000000080781c */ /* 0x000fe40003fae170 */
[----:B--2---:R-:W-:-:S04]  /*0700*/  @!P1 ISETP.NE.U32.AND P2, PT, R6, RZ, PT ;  /* 0x000000ff0600920c */ /* 0x004fc80003f45070 */
[----:B------:R-:W-:Y:S02]  /*0710*/  @!P1 ISETP.NE.AND.EX P5, PT, R7, RZ, PT, P2 ;  /* 0x000000ff0700920c */ /* 0x000fe40003fa5320 */
[----:B------:R-:W0:Y:S02]  /*0720*/  LDC.64 R6, c[0x0][0x398] ;  /* 0x0000e600ff067b82 */ /* 0x000e240000000a00 */
[----:B0-----:R-:W-:-:S05]  /*0730*/  @!P1 IMAD.WIDE.U32 R20, R21, 0x8, R6 ;  /* 0x0000000815149825 */ /* 0x001fca00078e0006 */
[----:B------:R-:W2:Y:S01]  /*0740*/  @!P1 LDG.E.64 R6, desc[UR4][R20.64] ;  /* 0x0000000414069981 */ /* 0x000ea2000c1e1b00 */
[----:B------:R-:W-:Y:S02]  /*0750*/  PLOP3.LUT P4, PT, PT, PT, PT, 0x8, 0x80 ;  /* 0x000000000080781c */ /* 0x000fe40003f8e170 */
[----:B--2---:R-:W-:-:S04]  /*0760*/  @!P1 ISETP.NE.U32.AND P2, PT, R6, RZ, PT ;  /* 0x000000ff0600920c */ /* 0x004fc80003f45070 */
[----:B------:R-:W-:Y:S02]  /*0770*/  @!P1 ISETP.NE.AND.EX P4, PT, R7, RZ, PT, P2 ;  /* 0x000000ff0700920c */ /* 0x000fe40003f85320 */
[----:B------:R-:W0:Y:S02]  /*0780*/  LDC.64 R6, c[0x0][0x390] ;  /* 0x0000e400ff067b82 */ /* 0x000e240000000a00 */
[----:B0-----:R-:W-:Y:S01]  /*0790*/  @!P3 IMAD.WIDE.U32 R10, R5, 0x8, R6 ;  /* 0x00000008050ab825 */ /* 0x001fe200078e0006 */
[----:B------:R-:W-:-:S05]  /*07a0*/  ISETP.NE.AND P6, PT, R15, RZ, PT ;  /* 0x000000ff0f00720c */ /* 0x000fca0003fc5270 */
[----:B------:R-:W0:Y:S01]  /*07b0*/  LDC.64 R6, c[0x0][0x398] ;  /* 0x0000e600ff067b82 */ /* 0x000e220000000a00 */
[----:B------:R-:W2:Y:S01]  /*07c0*/  @!P3 LDG.E.64 R10, desc[UR4][R10.64] ;  /* 0x000000040a0ab981 */ /* 0x000ea2000c1e1b00 */
[----:B------:R-:W-:Y:S02]  /*07d0*/  P2R R15, PR, RZ, 0x40 ;  /* 0x00000040ff0f7803 */ /* 0x000fe40000000000 */
[----:B------:R-:W-:Y:S02]  /*07e0*/  ISETP.NE.AND P6, PT, R16, RZ, PT ;  /* 0x000000ff1000720c */ /* 0x000fe40003fc5270 */
[----:B------:R-:W-:Y:S02]  /*07f0*/  PLOP3.LUT P2, PT, PT, PT, PT, 0x8, 0x80 ;  /* 0x000000000080781c */ /* 0x000fe40003f4e170 */
[----:B------:R-:W-:Y:S02]  /*0800*/  P2R R20, PR, RZ, 0x10 ;  /* 0x00000010ff147803 */ /* 0x000fe40000000000 */
[----:B------:R-:W-:-:S02]  /*0810*/  P2R R16, PR, RZ, 0x40 ;  /* 0x00000040ff107803 */ /* 0x000fc40000000000 */
[----:B------:R-:W-:Y:S01]  /*0820*/  ISETP.NE.AND P6, PT, R19, RZ, PT ;  /* 0x000000ff1300720c */ /* 0x000fe20003fc5270 */
[----:B0-----:R-:W-:-:S06]  /*0830*/  @!P3 IMAD.WIDE.U32 R6, R5, 0x8, R6 ;  /* 0x000000080506b825 */ /* 0x001fcc00078e0006 */
[----:B------:R-:W3:Y:S01]  /*0840*/  @!P3 LDG.E.64 R6, desc[UR4][R6.64] ;  /* 0x000000040606b981 */ /* 0x000ee2000c1e1b00 */
[----:B--2---:R-:W-:-:S04]  /*0850*/  @!P3 ISETP.NE.U32.AND P1, PT, R10, RZ, PT ;  /* 0x000000ff0a00b20c */ /* 0x004fc80003f25070 */
[----:B------:R-:W-:Y:S02]  /*0860*/  @!P3 ISETP.NE.AND.EX P2, PT, R11, RZ, PT, P1 ;  /* 0x000000ff0b00b20c */ /* 0x000fe40003f45310 */
[----:B------:R-:W0:Y:S02]  /*0870*/  LDC.64 R10, c[0x0][0x398] ;  /* 0x0000e600ff0a7b82 */ /* 0x000e240000000a00 */
[----:B------:R-:W-:Y:S02]  /*0880*/  P2R R19, PR, RZ, 0x4 ;  /* 0x00000004ff137803 */ /* 0x000fe40000000000 */
[----:B------:R-:W-:-:S04]  /*0890*/  ISETP.NE.AND P2, PT, R20, RZ, PT ;  /* 0x000000ff1400720c */ /* 0x000fc80003f45270 */
[----:B------:R-:W-:Y:S02]  /*08a0*/  P2R R20, PR, RZ, 0x4 ;  /* 0x00000004ff147803 */ /* 0x000fe40000000000 */
[----:B------:R-:W-:-:S04]  /*08b0*/  ISETP.NE.AND P2, PT, R8, RZ, PT ;  /* 0x000000ff0800720c */ /* 0x000fc80003f45270 */
[----:B------:R-:W-:Y:S02]  /*08c0*/  P2R R21, PR, RZ, 0x4 ;  /* 0x00000004ff157803 */ /* 0x000fe40000000000 */
[----:B------:R-:W-:Y:S02]  /*08d0*/  ISETP.NE.AND P2, PT, R9, RZ, PT ;  /* 0x000000ff0900720c */ /* 0x000fe40003f45270 */
[----:B------:R-:W1:Y:S01]  /*08e0*/  LDC.64 R8, c[0x0][0x390] ;  /* 0x0000e400ff087b82 */ /* 0x000e620000000a00 */
[----:B0-----:R-:W-:-:S06]  /*08f0*/  @!P0 IMAD.WIDE.U32 R10, R4, 0x8, R10 ;  /* 0x00000008040a8825 */ /* 0x001fcc00078e000a */
[----:B------:R-:W2:Y:S01]  /*0900*/  @!P0 LDG.E.64 R10, desc[UR4][R10.64] ;  /* 0x000000040a0a8981 */ /* 0x000ea2000c1e1b00 */
[----:B-1----:R-:W-:-:S06]  /*0910*/  @!P0 IMAD.WIDE.U32 R8, R4, 0x8, R8 ;  /* 0x0000000804088825 */ /* 0x002fcc00078e0008 */
[----:B------:R-:W4:Y:S01]  /*0920*/  @!P0 LDG.E.64 R8, desc[UR4][R8.64] ;  /* 0x0000000408088981 */ /* 0x000f22000c1e1b00 */
[----:B---3--:R-:W-:Y:S02]  /*0930*/  @!P3 ISETP.NE.U32.AND P4, PT, R6, RZ, PT ;  /* 0x000000ff0600b20c */ /* 0x008fe40003f85070 */
[----:B------:R-:W-:Y:S02]  /*0940*/  PLOP3.LUT P1, PT, PT, PT, PT, 0x8, 0x80 ;  /* 0x000000000080781c */ /* 0x000fe40003f2e170 */
[----:B------:R-:W-:Y:S02]  /*0950*/  @!P3 ISETP.NE.AND.EX P1, PT, R7, RZ, PT, P4 ;  /* 0x000000ff0700b20c */ /* 0x000fe40003f25340 */
[----:B------:R-:W-:Y:S02]  /*0960*/  P2R R13, PR, RZ, 0x20 ;  /* 0x00000020ff0d7803 */ /* 0x000fe40000000000 */
[----:B------:R-:W-:Y:S01]  /*0970*/  PLOP3.LUT P4, PT, PT, PT, PT, 0x8, 0x80 ;  /* 0x000000000080781c */ /* 0x000fe20003f8e170 */
[----:B------:R-:W-:Y:S04]  /*0980*/  BSSY.RECONVERGENT B0, `(.L_x_9815) ;  /* 0x0000059000007945 */ /* 0x000fe80003800200 */
[----:B------:R-:W-:Y:S01]  /*0990*/  BSSY.RELIABLE B1, `(.L_x_9816) ;  /* 0x0000050000017945 */ /* 0x000fe20003800100 */
[----:B--2---:R-:W-:-:S02]  /*09a0*/  @!P0 ISETP.NE.U32.AND P5, PT, R10, RZ, PT ;  /* 0x000000ff0a00820c */ /* 0x004fc40003fa5070 */
[----:B----4-:R-:W-:-:S04]  /*09b0*/  @!P0 ISETP.NE.U32.AND P3, PT, R8, RZ, PT ;  /* 0x000000ff0800820c */ /* 0x010fc80003f65070 */
[----:B------:R-:W-:Y:S02]  /*09c0*/  @!P0 ISETP.NE.AND.EX P4, PT, R9, RZ, PT, P3 ;  /* 0x000000ff0900820c */ /* 0x000fe40003f85330 */
[----:B------:R-:W-:Y:S02]  /*09d0*/  PLOP3.LUT P3, PT, PT, PT, PT, 0x8, 0x80 ;  /* 0x000000000080781c */ /* 0x000fe40003f6e170 */
[----:B------:R-:W-:Y:S02]  /*09e0*/  @!P0 ISETP.NE.AND.EX P3, PT, R11, RZ, PT, P5 ;  /* 0x000000ff0b00820c */ /* 0x000fe40003f65350 */
[----:B------:R-:W-:Y:S02]  /*09f0*/  ISETP.NE.AND P0, PT, R18, RZ, PT ;  /* 0x000000ff1200720c */ /* 0x000fe40003f05270 */
[----:B------:R-:W-:Y:S02]  /*0a00*/  ISETP.NE.AND P5, PT, R17, RZ, PT ;  /* 0x000000ff1100720c */ /* 0x000fe40003fa5270 */
[----:B------:R-:W-:-:S02]  /*0a10*/  PLOP3.LUT P0, PT, P0, P6, PT, 0x28, 0x82 ;  /* 0x000000000082781c */ /* 0x000fc4000070c570 */
[----:B------:R-:W-:-:S04]  /*0a20*/  ISETP.NE.AND P6, PT, R16, RZ, PT ;  /* 0x000000ff1000720c */ /* 0x000fc80003fc5270 */
[----:B------:R-:W-:Y:S02]  /*0a30*/  PLOP3.LUT P5, PT, P5, P6, PT, 0x28, 0x82 ;  /* 0x000000000082781c */ /* 0x000fe40002fac570 */
[----:B------:R-:W-:Y:S02]  /*0a40*/  ISETP.NE.AND P6, PT, R15, RZ, PT ;  /* 0x000000ff0f00720c */ /* 0x000fe40003fc5270 */
[----:B------:R-:W-:Y:S02]  /*0a50*/  SEL R7, RZ, 0x1, !P0 ;  /* 0x00000001ff077807 */ /* 0x000fe40004000000 */
[----:B------:R-:W-:Y:S02]  /*0a60*/  PLOP3.LUT P6, PT, P6, P2, PT, 0x28, 0x82 ;  /* 0x000000000082781c */ /* 0x000fe400037c4570 */
[----:B------:R-:W-:Y:S02]  /*0a70*/  ISETP.NE.AND P2, PT, R21, RZ, PT ;  /* 0x000000ff1500720c */ /* 0x000fe40003f45270 */
[----:B------:R-:W-:-:S02]  /*0a80*/  ISETP.NE.AND P0, PT, R12, RZ, PT ;  /* 0x000000ff0c00720c */ /* 0x000fc40003f05270 */
[----:B------:R-:W-:Y:S02]  /*0a90*/  SEL R15, RZ, 0x1, !P5 ;  /* 0x00000001ff0f7807 */ /* 0x000fe40006800000 */
[----:B------:R-:W-:Y:S02]  /*0aa0*/  PLOP3.LUT P0, PT, P0, P2, PT, 0x28, 0x82 ;  /* 0x000000000082781c */ /* 0x000fe40000704570 */
[----:B------:R-:W-:Y:S02]  /*0ab0*/  ISETP.NE.AND P5, PT, R13, RZ, PT ;  /* 0x000000ff0d00720c */ /* 0x000fe40003fa5270 */
        /* <DEDUP_REMOVED lines=8> */
[----:B------:R-:W-:-:S02]  /*0b40*/  SEL R11, RZ, 0x1, !P0 ;  /* 0x00000001ff0b7807 */ /* 0x000fc40004000000 */
        /* <DEDUP_REMOVED lines=19> */
.L_x_9817:
        /* <DEDUP_REMOVED lines=8> */
.L_x_9818:
        /* <DEDUP_REMOVED lines=8> */
.L_x_9819:
        /* <DEDUP_REMOVED lines=8> */
.L_x_9820:
        /* <DEDUP_REMOVED lines=9> */
.L_x_9821:
[----:B------:R-:W-:Y:S05]  /*0e90*/  BSYNC.RELIABLE B1 ;  /* 0x0000000000017941 */ /* 0x000fea0003800100 */
.L_x_9816:
[----:B------:R-:W-:-:S13]  /*0ea0*/  ISETP.GE.U32.AND P0, PT, R3, R2, PT ;  /* 0x000000020300720c */ /* 0x000fda0003f06070 */
[----:B012---:R-:W0:Y:S01]  /*0eb0*/  @!P0 LDC.64 R8, c[0x0][0x388] ;  /* 0x0000e200ff088b82 */ /* 0x007e220000000a00 */
[----:B------:R-:W-:Y:S02]  /*0ec0*/  @!P0 IMAD R7, R0, 0x400, R3 ;  /* 0x0000040000078824 */ /* 0x000fe400078e0203 */
[----:B------:R-:W-:-:S03]  /*0ed0*/  @!P0 VIADD R3, R3, 0x80 ;  /* 0x0000008003038836 */ /* 0x000fc60000000000 */
[----:B0-----:R-:W-:-:S05]  /*0ee0*/  @!P0 IADD3 R6, P1, PT, R7, R8, RZ ;  /* 0x0000000807068210 */ /* 0x001fca0007f3e0ff */
[----:B------:R-:W-:-:S05]  /*0ef0*/  @!P0 IMAD.X R7, RZ, RZ, R9, P1 ;  /* 0x000000ffff078224 */ /* 0x000fca00008e0609 */
[----:B------:R3:W-:Y:S03]  /*0f00*/  @!P0 STG.E.U8 desc[UR4][R6.64], R5 ;  /* 0x0000000506008986 */ /* 0x0007e6000c101104 */
.L_x_9822:
[----:B------:R-:W-:Y:S05]  /*0f10*/  BSYNC.RECONVERGENT B0 ;  /* 0x0000000000007941 */ /* 0x000fea0003800200 */
.L_x_9815:
        /* <DEDUP_REMOVED lines=9> */
.L_x_9814:
[----:B------:R-:W0:Y:S01]  /*0fb0*/  S2R R5, SR_TID.X ;  /* 0x0000000000057919 */ /* 0x000e220000002100 */
[----:B------:R-:W1:Y:S01]  /*0fc0*/  LDC.64 R28, c[0x0][0x398] ;  /* 0x0000e600ff1c7b82 */ /* 0x000e620000000a00 */
[----:B------:R-:W-:Y:S01]  /*0fd0*/  IMAD.SHL.U32 R0, R0, 0x400, RZ ;  /* 0x0000040000007824 */ /* 0x000fe200078e00ff */
[----:B------:R-:W2:Y:S06]  /*0fe0*/  LDCU.64 UR6, c[0x0][0x388] ;  /* 0x00007100ff0677ac */ /* 0x000eac0008000a00 */
[----:B------:R-:W3:Y:S01]  /*0ff0*/  LDC.64 R2, c[0x0][0x390] ;  /* 0x0000e400ff027b82 */ /* 0x000ee20000000a00 */
[----:B-1----:R-:W-:-:S04]  /*1000*/  IMAD.WIDE.U32 R28, R0, 0x8, R28 ;  /* 0x00000008001c7825 */ /* 0x002fc800078e001c */
[----:B0-----:R-:W-:-:S04]  /*1010*/  IMAD.WIDE.U32 R28, R5, 0x10, R28 ;  /* 0x00000010051c7825 */ /* 0x001fc800078e001c */
[----:B---3--:R-:W-:Y:S01]  /*1020*/  IMAD.WIDE.U32 R2, R0, 0x8, R2 ;  /* 0x0000000800027825 */ /* 0x008fe200078e0002 */
[----:B------:R-:W3:Y:S04]  /*1030*/  LDG.E.128 R8, desc[UR4][R28.64] ;  /* 0x000000041c087981 */ /* 0x000ee8000c1e1d00 */
[----:B------:R-:W4:Y:S01]  /*1040*/  LDG.E.128 R20, desc[UR4][R28.64+0x800] ;  /* 0x000800041c147981 */ /* 0x000f22000c1e1d00 */
[----:B------:R-:W-:-:S03]  /*1050*/  IMAD.WIDE.U32 R2, R5, 0x10, R2 ;  /* 0x0000001005027825 */ /* 0x000fc600078e0002 */
[----:B------:R-:W5:Y:S04]  /*1060*/  LDG.E.128 R16, desc[UR4][R28.64+0x1000] ;  /* 0x001000041c107981 */ /* 0x000f68000c1e1d00 */
[----:B------:R-:W2:Y:S04]  /*1070*/  LDG.E.128 R24, desc[UR4][R2.64] ;  /* 0x0000000402187981 */ /* 0x000ea8000c1e1d00 */
[----:B------:R-:W5:Y:S04]  /*1080*/  LDG.E.128 R4, desc[UR4][R2.64+0x800] ;  /* 0x0008000402047981 */ /* 0x000f68000c1e1d00 */
[----:B------:R-:W5:Y:S01]  /*1090*/  LDG.E.128 R12, desc[UR4][R2.64+0x1000] ;  /* 0x00100004020c7981 */ /* 0x000f62000c1e1d00 */
[----:B---3--:R-:W-:-:S02]  /*10a0*/  ISETP.NE.U32.AND P2, PT, R10, RZ, PT ;  /* 0x000000ff0a00720c */ /* 0x008fc40003f45070 */
[----:B------:R-:W-:Y:S02]  /*10b0*/  ISETP.NE.U32.AND P1, PT, R8, RZ, PT ;  /* 0x000000ff0800720c */ /* 0x000fe40003f25070 */
[----:B------:R-:W-:Y:S02]  /*10c0*/  ISETP.NE.AND.EX P2, PT, R11, RZ, PT, P2 ;  /* 0x000000ff0b00720c */ /* 0x000fe40003f45320 */
[----:B------:R-:W-:Y:S02]  /*10d0*/  ISETP.NE.AND.EX P1, PT, R9, RZ, PT, P1 ;  /* 0x000000ff0900720c */ /* 0x000fe40003f25310 */
[----:B------:R-:W3:Y:S01]  /*10e0*/  LDG.E.128 R8, desc[UR4][R28.64+0x1800] ;  /* 0x001800041c087981 */ /* 0x000ee2000c1e1d00 */
[----:B--2---:R-:W-:-:S04]  /*10f0*/  ISETP.NE.U32.AND P0, PT, R26, RZ, PT ;  /* 0x000000ff1a00720c */ /* 0x004fc80003f05070 */
[----:B------:R-:W-:Y:S02]  /*1100*/  ISETP.NE.XOR.EX P2, PT, R27, RZ, P2, P0 ;  /* 0x000000ff1b00720c */ /* 0x000fe40001745b00 */
[----:B------:R-:W-:-:S04]  /*1110*/  ISETP.NE.U32.AND P0, PT, R24, RZ, PT ;  /* 0x000000ff1800720c */ /* 0x000fc80003f05070 */
[----:B------:R-:W-:Y:S02]  /*1120*/  ISETP.NE.XOR.EX P1, PT, R25, RZ, P1, P0 ;  /* 0x000000ff1900720c */ /* 0x000fe40000f25b00 */
[----:B------:R0:W2:Y:S01]  /*1130*/  LDG.E.128 R24, desc[UR4][R2.64+0x1800] ;  /* 0x0018000402187981 */ /* 0x0000a2000c1e1d00 */
[----:B----4-:R-:W-:Y:S02]  /*1140*/  ISETP.NE.U32.AND P0, PT, R20, RZ, PT ;  /* 0x000000ff1400720c */ /* 0x010fe40003f05070 */
[----:B------:R-:W-:Y:S02]  /*1150*/  ISETP.NE.U32.AND P3, PT, R22, RZ, PT ;  /* 0x000000ff1600720c */ /* 0x000fe40003f65070 */
[----:B------:R-:W-:Y:S02]  /*1160*/  ISETP.NE.AND.EX P0, PT, R21, RZ, PT, P0 ;  /* 0x000000ff1500720c */ /* 0x000fe40003f05300 */
[----:B-----5:R-:W-:Y:S02]  /*1170*/  ISETP.NE.U32.AND P6, PT, R4, RZ, PT ;  /* 0x000000ff0400720c */ /* 0x020fe40003fc5070 */
[----:B------:R-:W-:-:S02]  /*1180*/  ISETP.NE.AND.EX P3, PT, R23, RZ, PT, P3 ;  /* 0x000000ff1700720c */ /* 0x000fc40003f65330 */
[----:B------:R-:W-:Y:S02]  /*1190*/  ISETP.NE.U32.AND P5, PT, R6, RZ, PT ;  /* 0x000000ff0600720c */ /* 0x000fe40003fa5070 */
[----:B------:R-:W-:Y:S02]  /*11a0*/  ISETP.NE.U32.AND P4, PT, R16, RZ, PT ;  /* 0x000000ff1000720c */ /* 0x000fe40003f85070 */
[----:B------:R-:W-:Y:S01]  /*11b0*/  ISETP.NE.XOR.EX P0, PT, R5, RZ, P0, P6 ;  /* 0x000000ff0500720c */ /* 0x000fe20000705b60 */
[----:B------:R-:W1:Y:S01]  /*11c0*/  S2R R21, SR_TID.X ;  /* 0x0000000000157919 */ /* 0x000e620000002100 */
[----:B------:R-:W-:Y:S02]  /*11d0*/  ISETP.NE.XOR.EX P3, PT, R7, RZ, P3, P5 ;  /* 0x000000ff0700720c */ /* 0x000fe40001f65b50 */
[----:B------:R-:W-:Y:S02]  /*11e0*/  ISETP.NE.AND.EX P4, PT, R17, RZ, PT, P4 ;  /* 0x000000ff1100720c */ /* 0x000fe40003f85340 */
[----:B------:R-:W-:-:S02]  /*11f0*/  ISETP.NE.U32.AND P6, PT, R12, RZ, PT ;  /* 0x000000ff0c00720c */ /* 0x000fc40003fc5070 */
[----:B------:R-:W-:Y:S02]  /*1200*/  ISETP.NE.U32.AND P5, PT, R18, RZ, PT ;  /* 0x000000ff1200720c */ /* 0x000fe40003fa5070 */
[----:B------:R-:W-:Y:S02]  /*1210*/  ISETP.NE.XOR.EX P4, PT, R13, RZ, P4, P6 ;  /* 0x000000ff0d00720c */ /* 0x000fe40002785b60 */
[----:B------:R-:W-:Y:S02]  /*1220*/  ISETP.NE.AND.EX P5, PT, R19, RZ, PT, P5 ;  /* 0x000000ff1300720c */ /* 0x000fe40003fa5350 */
[----:B------:R-:W-:Y:S02]  /*1230*/  ISETP.NE.U32.AND P6, PT, R14, RZ, PT ;  /* 0x000000ff0e00720c */ /* 0x000fe40003fc5070 */
[----:B------:R-:W-:Y:S02]  /*1240*/  SEL R5, RZ, 0x1, !P2 ;  /* 0x00000001ff057807 */ /* 0x000fe40005000000 */
[----:B------:R-:W-:-:S02]  /*1250*/  ISETP.NE.XOR.EX P5, PT, R15, RZ, P5, P6 ;  /* 0x000000ff0f00720c */ /* 0x000fc40002fa5b60 */
[----:B0-----:R-:W-:Y:S02]  /*1260*/  IADD3 R2, P6, PT, R0, UR6, RZ ;  /* 0x0000000600027c10 */ /* 0x001fe4000ffde0ff */
[----:B------:R-:W-:-:S03]  /*1270*/  SEL R0, RZ, 0x1, !P1 ;  /* 0x00000001ff007807 */ /* 0x000fc60004800000 */
[----:B------:R-:W-:Y:S01]  /*1280*/  IMAD.X R3, RZ, RZ, UR7, P6 ;  /* 0x00000007ff037e24 */ /* 0x000fe2000b0e06ff */
[----:B------:R-:W-:Y:S02]  /*1290*/  SEL R4, RZ, 0x1, !P0 ;  /* 0x00000001ff047807 */ /* 0x000fe40004000000 */
[----:B------:R-:W-:Y:S02]  /*12a0*/  SEL R7, RZ, 0x1, !P3 ;  /* 0x00000001ff077807 */ /* 0x000fe40005800000 */
[----:B------:R-:W-:Y:S02]  /*12b0*/  SEL R6, RZ, 0x1, !P4 ;  /* 0x00000001ff067807 */ /* 0x000fe40006000000 */
[----:B------:R-:W-:Y:S01]  /*12c0*/  PRMT R5, R5, 0x7604, R0 ;  /* 0x0000760405057816 */ /* 0x000fe20000000000 */
[----:B-1----:R-:W-:Y:S01]  /*12d0*/  IMAD.WIDE.U32 R2, R21, 0x2, R2 ;  /* 0x0000000215027825 */ /* 0x002fe200078e0002 */
[----:B------:R-:W-:-:S04]  /*12e0*/  PRMT R7, R7, 0x7604, R4 ;  /* 0x0000760407077816 */ /* 0x000fc80000000004 */
[----:B------:R-:W-:Y:S04]  /*12f0*/  STG.E.U16 desc[UR4][R2.64], R5 ;  /* 0x0000000502007986 */ /* 0x000fe8000c101504 */
[----:B------:R-:W-:Y:S01]  /*1300*/  STG.E.U16 desc[UR4][R2.64+0x100], R7 ;  /* 0x0001000702007986 */ /* 0x000fe2000c101504 */
[----:B---3--:R-:W-:Y:S02]  /*1310*/  ISETP.NE.U32.AND P2, PT, R8, RZ, PT ;  /* 0x000000ff0800720c */ /* 0x008fe40003f45070 */
[----:B------:R-:W-:Y:S02]  /*1320*/  ISETP.NE.U32.AND P1, PT, R10, RZ, PT ;  /* 0x000000ff0a00720c */ /* 0x000fe40003f25070 */
[----:B------:R-:W-:Y:S02]  /*1330*/  ISETP.NE.AND.EX P2, PT, R9, RZ, PT, P2 ;  /* 0x000000ff0900720c */ /* 0x000fe40003f45320 */
[----:B------:R-:W-:-:S02]  /*1340*/  ISETP.NE.AND.EX P1, PT, R11, RZ, PT, P1 ;  /* 0x000000ff0b00720c */ /* 0x000fc40003f25310 */
[----:B--2---:R-:W-:-:S04]  /*1350*/  ISETP.NE.U32.AND P6, PT, R24, RZ, PT ;  /* 0x000000ff1800720c */ /* 0x004fc80003fc5070 */
[----:B------:R-:W-:Y:S02]  /*1360*/  ISETP.NE.XOR.EX P2, PT, R25, RZ, P2, P6 ;  /* 0x000000ff1900720c */ /* 0x000fe40001745b60 */
[----:B------:R-:W-:-:S04]  /*1370*/  ISETP.NE.U32.AND P6, PT, R26, RZ, PT ;  /* 0x000000ff1a00720c */ /* 0x000fc80003fc5070 */
[----:B------:R-:W-:Y:S02]  /*1380*/  ISETP.NE.XOR.EX P1, PT, R27, RZ, P1, P6 ;  /* 0x000000ff1b00720c */ /* 0x000fe40000f25b60 */
[----:B------:R-:W-:Y:S02]  /*1390*/  SEL R9, RZ, 0x1, !P5 ;  /* 0x00000001ff097807 */ /* 0x000fe40006800000 */
[----:B------:R-:W-:Y:S02]  /*13a0*/  SEL R8, RZ, 0x1, !P2 ;  /* 0x00000001ff087807 */ /* 0x000fe40005000000 */
[----:B------:R-:W-:Y:S02]  /*13b0*/  SEL R11, RZ, 0x1, !P1 ;  /* 0x00000001ff0b7807 */ /* 0x000fe40004800000 */
[----:B------:R-:W-:Y:S02]  /*13c0*/  PRMT R9, R9, 0x7604, R6 ;  /* 0x0000760409097816 */ /* 0x000fe40000000006 */
[----:B------:R-:W-:-:S03]  /*13d0*/  PRMT R11, R11, 0x7604, R8 ;  /* 0x000076040b0b7816 */ /* 0x000fc60000000008 */
[----:B------:R-:W-:Y:S04]  /*13e0*/  STG.E.U16 desc[UR4][R2.64+0x200], R9 ;  /* 0x0002000902007986 */ /* 0x000fe8000c101504 */
[----:B------:R-:W-:Y:S01]  /*13f0*/  STG.E.U16 desc[UR4][R2.64+0x300], R11 ;  /* 0x0003000b02007986 */ /* 0x000fe2000c101504 */
[----:B------:R-:W-:Y:S05]  /*1400*/  EXIT ;  /* 0x000000000000794d */ /* 0x000fea0003800000 */
.L_x_9823:
        /* <DEDUP_REMOVED lines=15> */
.L_x_43459:


//--------------------- .text._ZN2at6native29vectorized_elementwise_kernelILi4ENS0_13BinaryFunctorIllbZZZNS0_23logical_xor_kernel_cudaERNS_14TensorIteratorEENKUlvE0_clEvENKUlvE2_clEvEUlllE_EESt5arrayIPcLm3EEEEviT0_T1_ --------------------------
	.section	.text._ZN2at6native29vectorized_elementwise_kernelILi4ENS0_13BinaryFunctorIllbZZZNS0_23logical_xor_kernel_cudaERNS_14TensorIteratorEENKUlvE0_clEvENKUlvE2_clEvEUlllE_EESt5arrayIPcLm3EEEEviT0_T1_,"ax",@progbits
	.align	128
        .global         _ZN2at6native29vectorized_elementwise_kernelILi4ENS0_13BinaryFunctorIllbZZZNS0_23logical_xor_kernel_cudaERNS_14TensorIteratorEENKUlvE0_clEvENKUlvE2_clEvEUlllE_EESt5arrayIPcLm3EEEEviT0_T1_
        .type           _ZN2at6native29vectorized_elementwise_kernelILi4ENS0_13BinaryFunctorIllbZZZNS0_23logical_xor_kernel_cudaERNS_14TensorIteratorEENKUlvE0_clEvENKUlvE2_clEvEUlllE_EESt5arrayIPcLm3EEEEviT0_T1_,@function
        .size           _ZN2at6native29vectorized_elementwise_kernelILi4ENS0_13BinaryFunctorIllbZZZNS0_23logical_xor_kernel_cudaERNS_14TensorIteratorEENKUlvE0_clEvENKUlvE2_clEvEUlllE_EESt5arrayIPcLm3EEEEviT0_T1_,(.L_x_43460 - _ZN2at6native29vectorized_elementwise_kernelILi4ENS0_13BinaryFunctorIllbZZZNS0_23logical_xor_kernel_cudaERNS_14TensorIteratorEENKUlvE0_clEvENKUlvE2_clEvEUlllE_EESt5arrayIPcLm3EEEEviT0_T1_)
        .other          _ZN2at6native29vectorized_elementwise_kernelILi4ENS0_13BinaryFunctorIllbZZZNS0_23logical_xor_kernel_cudaERNS_14TensorIteratorEENKUlvE0_clEvENKUlvE2_clEvEUlllE_EESt5arrayIPcLm3EEEEviT0_T1_,@"STO_CUDA_ENTRY STV_DEFAULT"
_ZN2at6native29vectorized_elementwise_kernelILi4ENS0_13BinaryFunctorIllbZZZNS0_23logical_xor_kernel_cudaERNS_14TensorIteratorEENKUlvE0_clEvENKUlvE2_clEvEUlllE_EESt5arrayIPcLm3EEEEviT0_T1_:
.text._ZN2at6native29vectorized_elementwise_kernelILi4ENS0_13BinaryFunctorIllbZZZNS0_23logical_xor_kernel_cudaERNS_14TensorIteratorEENKUlvE0_clEvENKUlvE2_clEvEUlllE_EESt5arrayIPcLm3EEEEviT0_T1_:
        /* <DEDUP_REMOVED lines=200> */
.L_x_9827:
        /* <DEDUP_REMOVED lines=8> */
.L_x_9828:
        /* <DEDUP_REMOVED lines=8> */
.L_x_9829:
        /* <DEDUP_REMOVED lines=8> */
.L_x_9830:
        /* <DEDUP_REMOVED lines=9> */
.L_x_9831:
[----:B------:R-:W-:Y:S05]  /*0e90*/  BSYNC.RELIABLE B1 ;  /* 0x0000000000017941 */ /* 0x000fea0003800100 */
.L_x_9826:
[----:B------:R-:W-:-:S13]  /*0ea0*/  ISETP.GE.U32.AND P0, PT, R3, R2, PT ;  /* 0x000000020300720c */ /* 0x000fda0003f06070 */
[----:B012---:R-:W0:Y:S01]  /*0eb0*/  @!P0 LDC.64 R8, c[0x0][0x388] ;  /* 0x0000e200ff088b82 */ /* 0x007e220000000a00 */
[----:B------:R-:W-:Y:S02]  /*0ec0*/  @!P0 IMAD R7, R0, 0x400, R3 ;  /* 0x0000040000078824 */ /* 0x000fe400078e0203 */
[----:B------:R-:W-:-:S03]  /*0ed0*/  @!P0 VIADD R3, R3, 0x80 ;  /* 0x0000008003038836 */ /* 0x000fc60000000000 */
[----:B0-----:R-:W-:-:S05]  /*0ee0*/  @!P0 IADD3 R6, P1, PT, R7, R8, RZ ;  /* 0x0000000807068210 */ /* 0x001fca0007f3e0ff */
[----:B------:R-:W-:-:S05]  /*0ef0*/  @!P0 IMAD.X R7, RZ, RZ, R9, P1 ;  /* 0x000000ffff078224 */ /* 0x000fca00008e0609 */
[----:B------:R3:W-:Y:S03]  /*0f00*/  @!P0 STG.E.U8 desc[UR4][R6.64], R5 ;  /* 0x0000000506008986 */ /* 0x0007e6000c101104 */
.L_x_9832:
[----:B------:R-:W-:Y:S05]  /*0f10*/  BSYNC.RECONVERGENT B0 ;  /* 0x0000000000007941 */ /* 0x000fea0003800200 */
.L_x_9825:
        /* <DEDUP_REMOVED lines=9> */
.L_x_9824:
        /* <DEDUP_REMOVED lines=12> */
[----:B---3--:R-:W-:Y:S02]  /*1070*/  ISETP.NE.U32.AND P1, PT, R20, RZ, PT ;  /* 0x000000ff1400720c */ /* 0x008fe40003f25070 */
[----:B------:R-:W-:Y:S02]  /*1080*/  ISETP.NE.U32.AND P0, PT, R22, RZ, PT ;  /* 0x000000ff1600720c */ /* 0x000fe40003f05070 */
[----:B------:R-:W-:Y:S02]  /*1090*/  ISETP.NE.AND.EX P1, PT, R21, RZ, PT, P1 ;  /* 0x000000ff1500720c */ /* 0x000fe40003f25310 */
[----:B------:R-:W-:Y:S02]  /*10a0*/  ISETP.NE.AND.EX P0, PT, R23, RZ, PT, P0 ;  /* 0x000000ff1700720c */ /* 0x000fe40003f05300 */
[----:B------:R2:W3:Y:S01]  /*10b0*/  LDG.E.ENL2.256 R24, R20, desc[UR4][R2.64+0x1000] ;  /* 0xfe0080040214797e */ /* 0x0004e20008121918 */
[----:B------:R-:W-:-:S02]  /*10c0*/  ISETP.NE.U32.AND P2, PT, R6, RZ, PT ;  /* 0x000000ff0600720c */ /* 0x000fc40003f45070 */
[----:B------:R-:W-:Y:S02]  /*10d0*/  ISETP.NE.U32.AND P3, PT, R4, RZ, PT ;  /* 0x000000ff0400720c */ /* 0x000fe40003f65070 */
[----:B------:R-:W-:Y:S02]  /*10e0*/  ISETP.NE.AND.EX P2, PT, R7, RZ, PT, P2 ;  /* 0x000000ff0700720c */ /* 0x000fe40003f45320 */
[----:B------:R-:W-:Y:S02]  /*10f0*/  ISETP.NE.AND.EX P3, PT, R5, RZ, PT, P3 ;  /* 0x000000ff0500720c */ /* 0x000fe40003f65330 */
[----:B-----5:R-:W-:Y:S02]  /*1100*/  ISETP.NE.U32.AND P4, PT, R28, RZ, PT ;  /* 0x000000ff1c00720c */ /* 0x020fe40003f85070 */
[----:B------:R-:W-:Y:S02]  /*1110*/  ISETP.NE.U32.AND P6, PT, R30, RZ, PT ;  /* 0x000000ff1e00720c */ /* 0x000fe40003fc5070 */
[----:B------:R-:W-:-:S02]  /*1120*/  ISETP.NE.U32.AND P5, PT, R10, RZ, PT ;  /* 0x000000ff0a00720c */ /* 0x000fc40003fa5070 */
[----:B------:R-:W-:Y:S02]  /*1130*/  ISETP.NE.XOR.EX P1, PT, R29, RZ, P1, P4 ;  /* 0x000000ff1d00720c */ /* 0x000fe40000f25b40 */
[----:B------:R-:W-:Y:S02]  /*1140*/  ISETP.NE.XOR.EX P0, PT, R31, RZ, P0, P6 ;  /* 0x000000ff1f00720c */ /* 0x000fe40000705b60 */
[----:B----4-:R-:W-:Y:S02]  /*1150*/  ISETP.NE.U32.AND P4, PT, R12, RZ, PT ;  /* 0x000000ff0c00720c */ /* 0x010fe40003f85070 */
[----:B--2---:R-:W-:Y:S02]  /*1160*/  IADD3 R2, P6, PT, R0, UR6, RZ ;  /* 0x0000000600027c10 */ /* 0x004fe4000ffde0ff */
[----:B------:R-:W-:Y:S02]  /*1170*/  ISETP.NE.XOR.EX P2, PT, R11, RZ, P2, P5 ;  /* 0x000000ff0b00720c */ /* 0x000fe40001745b50 */
[----:B------:R-:W-:Y:S01]  /*1180*/  ISETP.NE.U32.AND P5, PT, R8, RZ, PT ;  /* 0x000000ff0800720c */ /* 0x000fe20003fa5070 */
[----:B------:R-:W-:Y:S01]  /*1190*/  IMAD.X R3, RZ, RZ, UR7, P6 ;  /* 0x00000007ff037e24 */ /* 0x000fe2000b0e06ff */
[----:B------:R-:W-:-:S02]  /*11a0*/  ISETP.NE.AND.EX P4, PT, R13, RZ, PT, P4 ;  /* 0x000000ff0d00720c */ /* 0x000fc40003f85340 */
[----:B------:R-:W0:Y:S01]  /*11b0*/  S2R R13, SR_TID.X ;  /* 0x00000000000d7919 */ /* 0x000e220000002100 */
[----:B------:R-:W-:Y:S02]  /*11c0*/  ISETP.NE.XOR.EX P3, PT, R9, RZ, P3, P5 ;  /* 0x000000ff0900720c */ /* 0x000fe40001f65b50 */
[----:B------:R-:W-:Y:S02]  /*11d0*/  ISETP.NE.U32.AND P5, PT, R14, RZ, PT ;  /* 0x000000ff0e00720c */ /* 0x000fe40003fa5070 */
[----:B------:R-:W-:Y:S02]  /*11e0*/  SEL R0, RZ, 0x1, !P2 ;  /* 0x00000001ff007807 */ /* 0x000fe40005000000 */
[----:B------:R-:W-:Y:S02]  /*11f0*/  ISETP.NE.AND.EX P5, PT, R15, RZ, PT, P5 ;  /* 0x000000ff0f00720c */ /* 0x000fe40003fa5350 */
[----:B------:R-:W-:Y:S02]  /*1200*/  ISETP.NE.U32.AND P2, PT, R16, RZ, PT ;  /* 0x000000ff1000720c */ /* 0x000fe40003f45070 */
[----:B------:R-:W-:-:S02]  /*1210*/  SEL R7, RZ, 0x1, !P1 ;  /* 0x00000001ff077807 */ /* 0x000fc40004800000 */
[----:B------:R-:W-:Y:S02]  /*1220*/  ISETP.NE.AND.EX P2, PT, R17, RZ, PT, P2 ;  /* 0x000000ff1100720c */ /* 0x000fe40003f45320 */
[----:B------:R-:W-:-:S04]  /*1230*/  ISETP.NE.U32.AND P1, PT, R18, RZ, PT ;  /* 0x000000ff1200720c */ /* 0x000fc80003f25070 */
[----:B------:R-:W-:Y:S02]  /*1240*/  ISETP.NE.AND.EX P1, PT, R19, RZ, PT, P1 ;  /* 0x000000ff1300720c */ /* 0x000fe40003f25310 */
[----:B------:R-:W-:Y:S02]  /*1250*/  SEL R4, RZ, 0x1, !P0 ;  /* 0x00000001ff047807 */ /* 0x000fe40004000000 */
[----:B------:R-:W-:Y:S02]  /*1260*/  SEL R5, RZ, 0x1, !P3 ;  /* 0x00000001ff057807 */ /* 0x000fe40005800000 */
[----:B------:R-:W-:Y:S02]  /*1270*/  PRMT R7, R7, 0x3340, R4 ;  /* 0x0000334007077816 */ /* 0x000fe40000000004 */
[----:B------:R-:W-:-:S04]  /*1280*/  PRMT R0, R5, 0x3340, R0 ;  /* 0x0000334005007816 */ /* 0x000fc80000000000 */
[----:B------:R-:W-:Y:S01]  /*1290*/  PRMT R7, R7, 0x5410, R0 ;  /* 0x0000541007077816 */ /* 0x000fe20000000000 */
[----:B0-----:R-:W-:-:S05]  /*12a0*/  IMAD.WIDE.U32 R2, R13, 0x4, R2 ;  /* 0x000000040d027825 */ /* 0x001fca00078e0002 */
[----:B------:R-:W-:Y:S01]  /*12b0*/  STG.E desc[UR4][R2.64], R7 ;  /* 0x0000000702007986 */ /* 0x000fe2000c101904 */
[----:B---3--:R-:W-:-:S04]  /*12c0*/  ISETP.NE.U32.AND P6, PT, R20, RZ, PT ;  /* 0x000000ff1400720c */ /* 0x008fc80003fc5070 */
[----:B------:R-:W-:Y:S02]  /*12d0*/  ISETP.NE.XOR.EX P4, PT, R21, RZ, P4, P6 ;  /* 0x000000ff1500720c */ /* 0x000fe40002785b60 */
[----:B------:R-:W-:-:S04]  /*12e0*/  ISETP.NE.U32.AND P6, PT, R22, RZ, PT ;  /* 0x000000ff1600720c */ /* 0x000fc80003fc5070 */
[----:B------:R-:W-:Y:S02]  /*12f0*/  ISETP.NE.XOR.EX P5, PT, R23, RZ, P5, P6 ;  /* 0x000000ff1700720c */ /* 0x000fe40002fa5b60 */
[----:B------:R-:W-:-:S04]  /*1300*/  ISETP.NE.U32.AND P6, PT, R24, RZ, PT ;  /* 0x000000ff1800720c */ /* 0x000fc80003fc5070 */
[----:B------:R-:W-:Y:S02]  /*1310*/  ISETP.NE.XOR.EX P2, PT, R25, RZ, P2, P6 ;  /* 0x000000ff1900720c */ /* 0x000fe40001745b60 */
[----:B------:R-:W-:-:S04]  /*1320*/  ISETP.NE.U32.AND P6, PT, R26, RZ, PT ;  /* 0x000000ff1a00720c */ /* 0x000fc80003fc5070 */
[----:B------:R-:W-:Y:S02]  /*1330*/  ISETP.NE.XOR.EX P1, PT, R27, RZ, P1, P6 ;  /* 0x000000ff1b00720c */ /* 0x000fe40000f25b60 */
[----:B------:R-:W-:Y:S02]  /*1340*/  SEL R11, RZ, 0x1, !P4 ;  /* 0x00000001ff0b7807 */ /* 0x000fe40006000000 */
[----:B------:R-:W-:Y:S02]  /*1350*/  SEL R8, RZ, 0x1, !P5 ;  /* 0x00000001ff087807 */ /* 0x000fe40006800000 */
[----:B------:R-:W-:Y:S02]  /*1360*/  SEL R9, RZ, 0x1, !P2 ;  /* 0x00000001ff097807 */ /* 0x000fe40005000000 */
[----:B------:R-:W-:Y:S02]  /*1370*/  SEL R6, RZ, 0x1, !P1 ;  /* 0x00000001ff067807 */ /* 0x000fe40004800000 */
[----:B------:R-:W-:-:S02]  /*1380*/  PRMT R11, R11, 0x3340, R8 ;  /* 0x000033400b0b7816 */ /* 0x000fc40000000008 */
[----:B------:R-:W-:-:S04]  /*1390*/  PRMT R6, R9, 0x3340, R6 ;  /* 0x0000334009067816 */ /* 0x000fc80000000006 */
[----:B------:R-:W-:-:S05]  /*13a0*/  PRMT R11, R11, 0x5410, R6 ;  /* 0x000054100b0b7816 */ /* 0x000fca0000000006 */
[----:B------:R-:W-:Y:S01]  /*13b0*/  STG.E desc[UR4][R2.64+0x200], R11 ;  /* 0x0002000b02007986 */ /* 0x000fe2000c101904 */
[----:B------:R-:W-:Y:S05]  /*13c0*/  EXIT ;  /* 0x000000000000794d */ /* 0x000fea0003800000 */
.L_x_9833:
        /* <DEDUP_REMOVED lines=11> */
.L_x_43460:


//--------------------- .text._ZN2at6native29vectorized_elementwise_kernelILi8ENS0_13BinaryFunctorIllbZZZNS0_23logical_xor_kernel_cudaERNS_14TensorIteratorEENKUlvE0_clEvENKUlvE2_clEvEUlllE_EESt5arrayIPcLm3EEEEviT0_T1_ --------------------------
	.section	.text._ZN2at6native29vectorized_elementwise_kernelILi8ENS0_13BinaryFunctorIllbZZZNS0_23logical_xor_kernel_cudaERNS_14TensorIteratorEENKUlvE0_clEvENKUlvE2_clEvEUlllE_EESt5arrayIPcLm3EEEEviT0_T1_,"ax",@progbits
	.align	128
        .global         _ZN2at6native29vectorized_elementwise_kernelILi8ENS0_13BinaryFunctorIllbZZZNS0_23logical_xor_kernel_cudaERNS_14TensorIteratorEENKUlvE0_clEvENKUlvE2_clEvEUlllE_EESt5arrayIPcLm3EEEEviT0_T1_
        .type           _ZN2at6native29vectorized_elementwise_kernelILi8ENS0_13BinaryFunctorIllbZZZNS0_23logical_xor_kernel_cudaERNS_14TensorIteratorEENKUlvE0_clEvENKUlvE2_clEvEUlllE_EESt5arrayIPcLm3EEEEviT0_T1_,@function
        .size           _ZN2at6native29vectorized_elementwise_kernelILi8ENS0_13BinaryFunctorIllbZZZNS0_23logical_xor_kernel_cudaERNS_14TensorIteratorEENKUlvE0_clEvENKUlvE2_clEvEUlllE_EESt5arrayIPcLm3EEEEviT0_T1_,(.L_x_43461 - _ZN2at6native29vectorized_elementwise_kernelILi8ENS0_13BinaryFunctorIllbZZZNS0_23logical_xor_kernel_cudaERNS_14TensorIteratorEENKUlvE0_clEvENKUlvE2_clEvEUlllE_EESt5arrayIPcLm3EEEEviT0_T1_)
        .other          _ZN2at6native29vectorized_elementwise_kernelILi8ENS0_13BinaryFunctorIllbZZZNS0_23logical_xor_kernel_cudaERNS_14TensorIteratorEENKUlvE0_clEvENKUlvE2_clEvEUlllE_EESt5arrayIPcLm3EEEEviT0_T1_,@"STO_CUDA_ENTRY STV_DEFAULT"
_ZN2at6native29vectorized_elementwise_kernelILi8ENS0_13BinaryFunctorIllbZZZNS0_23logical_xor_kernel_cudaERNS_14TensorIteratorEENKUlvE0_clEvENKUlvE2_clEvEUlllE_EESt5arrayIPcLm3EEEEviT0_T1_:
.text._ZN2at6native29vectorized_elementwise_kernelILi8ENS0_13BinaryFunctorIllbZZZNS0_23logical_xor_kernel_cudaERNS_14TensorIteratorEENKUlvE0_clEvENKUlvE2_clEvEUlllE_EESt5arrayIPcLm3EEEEviT0_T1_:
        /* <DEDUP_REMOVED lines=200> */
.L_x_9837:
        /* <DEDUP_REMOVED lines=8> */
.L_x_9838:
        /* <DEDUP_REMOVED lines=8> */
.L_x_9839:
        /* <DEDUP_REMOVED lines=8> */
.L_x_9840:
        /* <DEDUP_REMOVED lines=9> */
.L_x_9841:
[----:B------:R-:W-:Y:S05]  /*0e90*/  BSYNC.RELIABLE B1 ;  /* 0x0000000000017941 */ /* 0x000fea0003800100 */
.L_x_9836:
[----:B------:R-:W-:-:S13]  /*0ea0*/  ISETP.GE.U32.AND P0, PT, R3, R2, PT ;  /* 0x000000020300720c */ /* 0x000fda0003f06070 */
[----:B012---:R-:W0:Y:S01]  /*0eb0*/  @!P0 LDC.64 R8, c[0x0][0x388] ;  /* 0x0000e200ff088b82 */ /* 0x007e220000000a00 */
[----:B------:R-:W-:Y:S02]  /*0ec0*/  @!P0 IMAD R7, R0, 0x400, R3 ;  /* 0x0000040000078824 */ /* 0x000fe400078e0203 */
[----:B------:R-:W-:-:S03]  /*0ed0*/  @!P0 VIADD R3, R3, 0x80 ;  /* 0x0000008003038836 */ /* 0x000fc60000000000 */
[----:B0-----:R-:W-:-:S05]  /*0ee0*/  @!P0 IADD3 R6, P1, PT, R7, R8, RZ ;  /* 0x0000000807068210 */ /* 0x001fca0007f3e0ff */
[----:B------:R-:W-:-:S05]  /*0ef0*/  @!P0 IMAD.X R7, RZ, RZ, R9, P1 ;  /* 0x000000ffff078224 */ /* 0x000fca00008e0609 */
[----:B------:R3:W-:Y:S03]  /*0f00*/  @!P0 STG.E.U8 desc[UR4][R6.64], R5 ;  /* 0x0000000506008986 */ /* 0x0007e6000c101104 */
.L_x_9842:
[----:B------:R-:W-:Y:S05]  /*0f10*/  BSYNC.RECONVERGENT B0 ;  /* 0x0000000000007941 */ /* 0x000fea0003800200 */
.L_x_9835:
        /* <DEDUP_REMOVED lines=9> */
.L_x_9834:
        /* <DEDUP_REMOVED lines=16> */
[----:B------:R-:W3:Y:S01]  /*10b0*/  LDG.E.ENL2.256 R24, R20, desc[UR4][R2.64+0x20] ;  /* 0xfe0001040214797e */ /* 0x000ee20008121918 */
[----:B------:R-:W-:-:S02]  /*10c0*/  ISETP.NE.U32.AND P2, PT, R6, RZ, PT ;  /* 0x000000ff0600720c */ /* 0x000fc40003f45070 */
[----:B------:R-:W-:Y:S02]  /*10d0*/  ISETP.NE.U32.AND P3, PT, R4, RZ, PT ;  /* 0x000000ff0400720c */ /* 0x000fe40003f65070 */
[----:B------:R-:W-:Y:S02]  /*10e0*/  ISETP.NE.AND.EX P2, PT, R7, RZ, PT, P2 ;  /* 0x000000ff0700720c */ /* 0x000fe40003f45320 */
[----:B------:R-:W-:Y:S02]  /*10f0*/  ISETP.NE.AND.EX P3, PT, R5, RZ, PT, P3 ;  /* 0x000000ff0500720c */ /* 0x000fe40003f65330 */
[----:B-----5:R-:W-:-:S04]  /*1100*/  ISETP.NE.U32.AND P5, PT, R10, RZ, PT ;  /* 0x000000ff0a00720c */ /* 0x020fc80003fa5070 */
[----:B------:R-:W-:Y:S02]  /*1110*/  ISETP.NE.XOR.EX P2, PT, R11, RZ, P2, P5 ;  /* 0x000000ff0b00720c */ /* 0x000fe40001745b50 */
[----:B------:R-:W-:Y:S02]  /*1120*/  ISETP.NE.U32.AND P5, PT, R8, RZ, PT ;  /* 0x000000ff0800720c */ /* 0x000fe40003fa5070 */
[----:B------:R-:W-:Y:S02]  /*1130*/  ISETP.NE.U32.AND P4, PT, R28, RZ, PT ;  /* 0x000000ff1c00720c */ /* 0x000fe40003f85070 */
[----:B------:R-:W-:Y:S02]  /*1140*/  ISETP.NE.XOR.EX P3, PT, R9, RZ, P3, P5 ;  /* 0x000000ff0900720c */ /* 0x000fe40001f65b50 */
[----:B----4-:R-:W-:Y:S02]  /*1150*/  ISETP.NE.U32.AND P5, PT, R12, RZ, PT ;  /* 0x000000ff0c00720c */ /* 0x010fe40003fa5070 */
[----:B------:R-:W-:-:S02]  /*1160*/  ISETP.NE.XOR.EX P0, PT, R29, RZ, P0, P4 ;  /* 0x000000ff1d00720c */ /* 0x000fc40000705b40 */
[----:B------:R-:W-:Y:S02]  /*1170*/  ISETP.NE.U32.AND P6, PT, R30, RZ, PT ;  /* 0x000000ff1e00720c */ /* 0x000fe40003fc5070 */
[----:B------:R-:W-:Y:S02]  /*1180*/  ISETP.NE.U32.AND P4, PT, R16, RZ, PT ;  /* 0x000000ff1000720c */ /* 0x000fe40003f85070 */
[----:B------:R-:W-:Y:S02]  /*1190*/  ISETP.NE.AND.EX P5, PT, R13, RZ, PT, P5 ;  /* 0x000000ff0d00720c */ /* 0x000fe40003fa5350 */
[----:B------:R-:W-:Y:S01]  /*11a0*/  ISETP.NE.XOR.EX P1, PT, R31, RZ, P1, P6 ;  /* 0x000000ff1f00720c */ /* 0x000fe20000f25b60 */
[----:B------:R-:W0:Y:S01]  /*11b0*/  S2R R13, SR_TID.X ;  /* 0x00000000000d7919 */ /* 0x000e220000002100 */
[----:B------:R-:W-:Y:S02]  /*11c0*/  ISETP.NE.AND.EX P4, PT, R17, RZ, PT, P4 ;  /* 0x000000ff1100720c */ /* 0x000fe40003f85340 */
[----:B------:R-:W-:-:S02]  /*11d0*/  SEL R6, RZ, 0x1, !P2 ;  /* 0x00000001ff067807 */ /* 0x000fc40005000000 */
[----:B------:R-:W-:Y:S02]  /*11e0*/  ISETP.NE.U32.AND P2, PT, R14, RZ, PT ;  /* 0x000000ff0e00720c */ /* 0x000fe40003f45070 */
[----:B------:R-:W-:Y:S02]  /*11f0*/  SEL R11, RZ, 0x1, !P0 ;  /* 0x00000001ff0b7807 */ /* 0x000fe40004000000 */
[----:B------:R-:W-:Y:S02]  /*1200*/  ISETP.NE.AND.EX P2, PT, R15, RZ, PT, P2 ;  /* 0x000000ff0f00720c */ /* 0x000fe40003f45320 */
[----:B------:R-:W-:-:S04]  /*1210*/  ISETP.NE.U32.AND P0, PT, R18, RZ, PT ;  /* 0x000000ff1200720c */ /* 0x000fc80003f05070 */
[----:B------:R-:W-:Y:S02]  /*1220*/  ISETP.NE.AND.EX P0, PT, R19, RZ, PT, P0 ;  /* 0x000000ff1300720c */ /* 0x000fe40003f05300 */
[----:B------:R-:W-:Y:S02]  /*1230*/  SEL R8, RZ, 0x1, !P1 ;  /* 0x00000001ff087807 */ /* 0x000fe40004800000 */
[----:B------:R-:W-:Y:S02]  /*1240*/  SEL R9, RZ, 0x1, !P3 ;  /* 0x00000001ff097807 */ /* 0x000fe40005800000 */
[----:B------:R-:W-:Y:S02]  /*1250*/  PRMT R11, R11, 0x3340, R8 ;  /* 0x000033400b0b7816 */ /* 0x000fe40000000008 */
[----:B------:R-:W-:-:S04]  /*1260*/  PRMT R6, R9, 0x3340, R6 ;  /* 0x0000334009067816 */ /* 0x000fc80000000006 */
[----:B------:R-:W-:Y:S02]  /*1270*/  PRMT R6, R11, 0x5410, R6 ;  /* 0x000054100b067816 */ /* 0x000fe40000000006 */
        /* <DEDUP_REMOVED lines=8> */
[----:B--2---:R-:W-:Y:S02]  /*1300*/  IADD3 R2, P6, PT, R0, UR6, RZ ;  /* 0x0000000600027c10 */ /* 0x004fe4000ffde0ff */
[----:B------:R-:W-:Y:S02]  /*1310*/  SEL R5, RZ, 0x1, !P4 ;  /* 0x00000001ff057807 */ /* 0x000fe40006000000 */
[----:B------:R-:W-:Y:S02]  /*1320*/  SEL R7, RZ, 0x1, !P5 ;  /* 0x00000001ff077807 */ /* 0x000fe40006800000 */
[----:B------:R-:W-:Y:S02]  /*1330*/  SEL R4, RZ, 0x1, !P2 ;  /* 0x00000001ff047807 */ /* 0x000fe40005000000 */
[----:B------:R-:W-:Y:S01]  /*1340*/  SEL R0, RZ, 0x1, !P0 ;  /* 0x00000001ff007807 */ /* 0x000fe20004000000 */
[----:B------:R-:W-:Y:S01]  /*1350*/  IMAD.X R3, RZ, RZ, UR7, P6 ;  /* 0x00000007ff037e24 */ /* 0x000fe2000b0e06ff */
[----:B------:R-:W-:-:S02]  /*1360*/  PRMT R7, R7, 0x3340, R4 ;  /* 0x0000334007077816 */ /* 0x000fc40000000004 */
[----:B------:R-:W-:Y:S01]  /*1370*/  PRMT R0, R5, 0x3340, R0 ;  /* 0x0000334005007816 */ /* 0x000fe20000000000 */
[----:B0-----:R-:W-:-:S03]  /*1380*/  IMAD.WIDE.U32 R2, R13, 0x8, R2 ;  /* 0x000000080d027825 */ /* 0x001fc600078e0002 */
[----:B------:R-:W-:-:S05]  /*1390*/  PRMT R7, R7, 0x5410, R0 ;  /* 0x0000541007077816 */ /* 0x000fca0000000000 */
[----:B------:R-:W-:Y:S01]  /*13a0*/  STG.E.64 desc[UR4][R2.64], R6 ;  /* 0x0000000602007986 */ /* 0x000fe2000c101b04 */
[----:B------:R-:W-:Y:S05]  /*13b0*/  EXIT ;  /* 0x000000000000794d */ /* 0x000fea0003800000 */
.L_x_9843:
        /* <DEDUP_REMOVED lines=12> */
.L_x_43461:


//--------------------- .text._ZN2at6native18elementwise_kernelILi128ELi4EZNS0_15gpu_kernel_implINS0_13AUnaryFunctorIiibZZZNS0_23logical_xor_kernel_cudaERNS_14TensorIteratorEENKUlvE0_clEvENKUlvE1_clEvEUliiE_EEEEvRNS_18TensorIteratorBaseERKT_EUliE_EEviT1_ --------------------------
	.section	.text._ZN2at6native18elementwise_kernelILi128ELi4EZNS0_15gpu_kernel_implINS0_13AUnaryFunctorIiibZZZNS0_23logical_xor_kernel_cudaERNS_14TensorIteratorEENKUlvE0_clEvENKUlvE1_clEvEUliiE_EEEEvRNS_18TensorIteratorBaseERKT_EUliE_EEviT1_,"ax",@progbits
	.align	128
        .global         _ZN2at6native18elementwise_kernelILi128ELi4EZNS0_15gpu_kernel_implINS0_13AUnaryFunctorIiibZZZNS0_23logical_xor_kernel_cudaERNS_14TensorIteratorEENKUlvE0_clEvENKUlvE1_clEvEUliiE_EEEEvRNS_18TensorIteratorBaseERKT_EUliE_EEviT1_
        .type           _ZN2at6native18elementwise_kernelILi128ELi4EZNS0_15gpu_kernel_implINS0_13AUnaryFunctorIiibZZZNS0_23logical_xor_kernel_cudaERNS_14TensorIteratorEENKUlvE0_clEvENKUlvE1_clEvEUliiE_EEEEvRNS_18TensorIteratorBaseERKT_EUliE_EEviT1_,@function
        .size           _ZN2at6native18elementwise_kernelILi128ELi4EZNS0_15gpu_kernel_implINS0_13AUnaryFunctorIiibZZZNS0_23logical_xor_kernel_cudaERNS_14TensorIteratorEENKUlvE0_clEvENKUlvE1_clEvEUliiE_EEEEvRNS_18TensorIteratorBaseERKT_EUliE_EEviT1_,(.L_x_43462 - _ZN2at6native18elementwise_kernelILi128ELi4EZNS0_15gpu_kernel_implINS0_13AUnaryFunctorIiibZZZNS0_23logical_xor_kernel_cudaERNS_14TensorIteratorEENKUlvE0_clEvENKUlvE1_clEvEUliiE_EEEEvRNS_18TensorIteratorBaseERKT_EUliE_EEviT1_)
        .other          _ZN2at6native18elementwise_kernelILi128ELi4EZNS0_15gpu_kernel_implINS0_13AUnaryFunctorIiibZZZNS0_23logical_xor_kernel_cudaERNS_14TensorIteratorEENKUlvE0_clEvENKUlvE1_clEvEUliiE_EEEEvRNS_18TensorIteratorBaseERKT_EUliE_EEviT1_,@"STO_CUDA_ENTRY STV_DEFAULT"
_ZN2at6native18elementwise_kernelILi128ELi4EZNS0_15gpu_kernel_implINS0_13AUnaryFunctorIiibZZZNS0_23logical_xor_kernel_cudaERNS_14TensorIteratorEENKUlvE0_clEvENKUlvE1_clEvEUliiE_EEEEvRNS_18TensorIteratorBaseERKT_EUliE_EEviT1_:
.text._ZN2at6native18elementwise_kernelILi128ELi4EZNS0_15gpu_kernel_implINS0_13AUnaryFunctorIiibZZZNS0_23logical_xor_kernel_cudaERNS_14TensorIteratorEENKUlvE0_clEvENKUlvE1_clEvEUliiE_EEEEvRNS_18TensorIteratorBaseERKT_EUliE_EEviT1_:
        /* <DEDUP_REMOVED lines=319> */
.L_x_9846:
        /* <DEDUP_REMOVED lines=16> */
.L_x_9850:
[----:B------:R0:W5:Y:S01]  /*14f0*/  LDG.E.U8 R0, desc[UR36][R2.64] ;  /* 0x0000002402007981 */ /* 0x000162000c1e1100 */
[----:B------:R-:W-:Y:S05]  /*1500*/  BRA `(.L_x_9852) ;  /* 0x0000000c002c7947 */ /* 0x000fea0003800000 */
.L_x_9849:
        /* <DEDUP_REMOVED lines=8> */
.L_x_9854:
[----:B------:R0:W5:Y:S01]  /*1590*/  LDG.E R0, desc[UR36][R2.64] ;  /* 0x0000002402007981 */ /* 0x000162000c1e1900 */
[----:B------:R-:W-:Y:S05]  /*15a0*/  BRA `(.L_x_9852) ;  /* 0x0000000c00047947 */ /* 0x000fea0003800000 */
.L_x_9853:
[----:B------:R0:W5:Y:S01]  /*15b0*/  LDG.E.S16 R0, desc[UR36][R2.64] ;  /* 0x0000002402007981 */ /* 0x000162000c1e1700 */
[----:B------:R-:W-:Y:S05]  /*15c0*/  BRA `(.L_x_9852) ;  /* 0x0000000800fc7947 */ /* 0x000fea0003800000 */
.L_x_9848:
[----:B------:R-:W-:-:S09]  /*15d0*/  UISETP.GT.AND UP0, UPT, UR4, 0x6, UPT ;  /* 0x000000060400788c */ /* 0x000fd2000bf04270 */
[----:B------:R-:W-:Y:S05]  /*15e0*/  BRA.U UP0, `(.L_x_9855) ;  /* 0x00000001002c7547 */ /* 0x000fea000b800000 */
[----:B------:R-:W-:-:S09]  /*15f0*/  UISETP.NE.AND UP0, UPT, UR4, 0x5, UPT ;  /* 0x000000050400788c */ /* 0x000fd2000bf05270 */
[----:B------:R-:W-:Y:S05]  /*1600*/  BRA.U !UP0, `(.L_x_9856) ;  /* 0x0000000108147547 */ /* 0x000fea000b800000 */
[----:B------:R-:W-:-:S09]  /*1610*/  UISETP.NE.AND UP0, UPT, UR4, 0x6, UPT ;  /* 0x000000060400788c */ /* 0x000fd2000bf05270 */
[----:B------:R-:W-:Y:S05]  /*1620*/  BRA.U UP0, `(.L_x_9851) ;  /* 0x0000000900647547 */ /* 0x000fea000b800000 */
[----:B------:R-:W2:Y:S02]  /*1630*/  LDG.E R0, desc[UR36][R2.64] ;  /* 0x0000002402007981 */ /* 0x000ea4000c1e1900 */
[----:B--2---:R-:W0:Y:S01]  /*1640*/  F2I.FTZ.TRUNC.NTZ R0, R0 ;  /* 0x0000000000007305 */ /* 0x004e22000021f100 */
[----:B------:R-:W-:Y:S05]  /*1650*/  BRA `(.L_x_9852) ;  /* 0x0000000800d87947 */ /* 0x000fea0003800000 */
.L_x_9856:
[----:B------:R-:W2:Y:S02]  /*1660*/  LDG.E.U16 R2, desc[UR36][R2.64] ;  /* 0x0000002402027981 */ /* 0x000ea4000c1e1500 */
[----:B--2---:R-:W-:-:S06]  /*1670*/  HADD2.F32 R0, -RZ, R2.H0_H0 ;  /* 0x20000002ff007230 */ /* 0x004fcc0000004100 */
[----:B------:R-:W0:Y:S01]  /*1680*/  F2I.FTZ.TRUNC.NTZ R0, R0 ;  /* 0x0000000000007305 */ /* 0x000e22000021f100 */
[----:B------:R-:W-:Y:S05]  /*1690*/  BRA `(.L_x_9852) ;  /* 0x0000000800c87947 */ /* 0x000fea0003800000 */
.L_x_9855:
[----:B------:R-:W-:-:S09]  /*16a0*/  UISETP.NE.AND UP0, UPT, UR4, 0x7, UPT ;  /* 0x000000070400788c */ /* 0x000fd2000bf05270 */
[----:B------:R-:W-:Y:S05]  /*16b0*/  BRA.U !UP0, `(.L_x_9857) ;  /* 0x00000001082c7547 */ /* 0x000fea000b800000 */
[----:B------:R-:W-:-:S09]  /*16c0*/  UISETP.NE.AND UP0, UPT, UR4, 0x8, UPT ;  /* 0x000000080400788c */ /* 0x000fd2000bf05270 */
[----:B------:R-:W-:Y:S05]  /*16d0*/  BRA.U !UP0, `(.L_x_9858) ;  /* 0x0000000108147547 */ /* 0x000fea000b800000 */
[----:B------:R-:W-:-:S09]  /*16e0*/  UISETP.NE.AND UP0, UPT, UR4, 0x9, UPT ;  /* 0x000000090400788c */ /* 0x000fd2000bf05270 */
[----:B------:R-:W-:Y:S05]  /*16f0*/  BRA.U UP0, `(.L_x_9851) ;  /* 0x0000000900307547 */ /* 0x000fea000b800000 */
[----:B------:R-:W2:Y:S02]  /*1700*/  LDG.E R0, desc[UR36][R2.64] ;  /* 0x0000002402007981 */ /* 0x000ea4000c1e1900 */
[----:B--2---:R-:W0:Y:S01]  /*1710*/  F2I.FTZ.TRUNC.NTZ R0, R0 ;  /* 0x0000000000007305 */ /* 0x004e22000021f100 */
[----:B------:R-:W-:Y:S05]  /*1720*/  BRA `(.L_x_9852) ;  /* 0x0000000800a47947 */ /* 0x000fea0003800000 */
.L_x_9858:
[----:B------:R-:W2:Y:S02]  /*1730*/  LDG.E.U16 R2, desc[UR36][R2.64] ;  /* 0x0000002402027981 */ /* 0x000ea4000c1e1500 */
[----:B--2---:R-:W-:-:S06]  /*1740*/  HADD2.F32 R0, -RZ, R2.H0_H0 ;  /* 0x20000002ff007230 */ /* 0x004fcc0000004100 */
[----:B------:R-:W0:Y:S01]  /*1750*/  F2I.FTZ.TRUNC.NTZ R0, R0 ;  /* 0x0000000000007305 */ /* 0x000e22000021f100 */
[----:B------:R-:W-:Y:S05]  /*1760*/  BRA `(.L_x_9852) ;  /* 0x0000000800947947 */ /* 0x000fea0003800000 */
.L_x_9857:
[----:B------:R-:W2:Y:S02]  /*1770*/  LDG.E.64 R2, desc[UR36][R2.64] ;  /* 0x0000002402027981 */ /* 0x000ea4000c1e1b00 */
[----:B--2---:R0:W1:Y:S01]  /*1780*/  F2I.F64.TRUNC R0, R2 ;  /* 0x0000000200007311 */ /* 0x004062000030d100 */
[----:B------:R-:W-:Y:S05]  /*1790*/  BRA `(.L_x_9852) ;  /* 0x0000000800887947 */ /* 0x000fea0003800000 */
.L_x_9847:
        /* <DEDUP_REMOVED lines=12> */
.L_x_9861:
[----:B------:R-:W2:Y:S02]  /*1860*/  LDG.E.64 R2, desc[UR36][R2.64] ;  /* 0x0000002402027981 */ /* 0x000ea4000c1e1b00 */
[----:B--2---:R0:W1:Y:S01]  /*1870*/  F2I.F64.TRUNC R0, R2 ;  /* 0x0000000200007311 */ /* 0x004062000030d100 */
[----:B------:R-:W-:Y:S05]  /*1880*/  BRA `(.L_x_9852) ;  /* 0x00000008004c7947 */ /* 0x000fea0003800000 */
.L_x_9860:
        /* <DEDUP_REMOVED lines=24> */
[----:B------:R-:W0:Y:S01]  /*1a10*/  F2I.FTZ.TRUNC.NTZ R0, R0 ;  /* 0x0000000000007305 */ /* 0x000e22000021f100 */
[----:B------:R-:W-:Y:S05]  /*1a20*/  BRA `(.L_x_9852) ;  /* 0x0000000400e47947 */ /* 0x000fea0003800000 */
.L_x_9863:
        /* <DEDUP_REMOVED lines=11> */
[----:B------:R-:W0:Y:S01]  /*1ae0*/  F2I.FTZ.TRUNC.NTZ R0, R0 ;  /* 0x0000000000007305 */ /* 0x000e22000021f100 */
[----:B------:R-:W-:Y:S05]  /*1af0*/  BRA `(.L_x_9852) ;  /* 0x0000000400b07947 */ /* 0x000fea0003800000 */
.L_x_9862:
[----:B------:R-:W2:Y:S02]  /*1b00*/  LDG.E.U16 R0, desc[UR36][R2.64] ;  /* 0x0000002402007981 */ /* 0x000ea4000c1e1500 */
[----:B--2---:R-:W-:-:S06]  /*1b10*/  SHF.L.U32 R0, R0, 0x10, RZ ;  /* 0x0000001000007819 */ /* 0x004fcc00000006ff */
[----:B------:R-:W0:Y:S01]  /*1b20*/  F2I.FTZ.TRUNC.NTZ R0, R0 ;  /* 0x0000000000007305 */ /* 0x000e22000021f100 */
[----:B------:R-:W-:Y:S05]  /*1b30*/  BRA `(.L_x_9852) ;  /* 0x0000000400a07947 */ /* 0x000fea0003800000 */
.L_x_9859:
        /* <DEDUP_REMOVED lines=10> */
.L_x_9866:
        /* <DEDUP_REMOVED lines=21> */
.L_x_9870:
[----:B------:R-:W-:Y:S05]  /*1d30*/  BSYNC.RECONVERGENT B1 ;  /* 0x0000000000017941 */ /* 0x000fea0003800200 */
.L_x_9869:
[----:B------:R-:W-:Y:S01]  /*1d40*/  IMAD.SHL.U32 R0, R0, 0x100000, RZ ;  /* 0x0010000000007824 */ /* 0x000fe200078e00ff */
[----:B------:R-:W-:-:S04]  /*1d50*/  LEA R2, R2, 0x3b800000, 0x17 ;  /* 0x3b80000002027811 */ /* 0x000fc800078eb8ff */
[----:B------:R-:W-:-:S07]  /*1d60*/  LOP3.LUT R0, R2, R0, R7, 0xfe, !PT ;  /* 0x0000000002007212 */ /* 0x000fce00078efe07 */
.L_x_9868:
[----:B------:R-:W-:Y:S05]  /*1d70*/  BSYNC.RECONVERGENT B0 ;  /* 0x0000000000007941 */ /* 0x000fea0003800200 */
.L_x_9867:
[----:B------:R-:W1:Y:S01]  /*1d80*/  F2I.FTZ.TRUNC.NTZ R0, R0 ;  /* 0x0000000000007305 */ /* 0x000e62000021f100 */
[----:B------:R-:W-:Y:S05]  /*1d90*/  BRA `(.L_x_9852) ;  /* 0x0000000400087947 */ /* 0x000fea0003800000 */
.L_x_9865:
        /* <DEDUP_REMOVED lines=21> */
.L_x_9874:
[----:B------:R-:W-:Y:S05]  /*1ef0*/  BSYNC.RECONVERGENT B1 ;  /* 0x0000000000017941 */ /* 0x000fea0003800200 */
.L_x_9873:
[----:B------:R-:W-:Y:S01]  /*1f00*/  IMAD.SHL.U32 R0, R0, 0x200000, RZ ;  /* 0x0020000000007824 */ /* 0x000fe200078e00ff */
[----:B------:R-:W-:-:S04]  /*1f10*/  LEA R2, R2, 0x37800000, 0x17 ;  /* 0x3780000002027811 */ /* 0x000fc800078eb8ff */
[----:B------:R-:W-:-:S07]  /*1f20*/  LOP3.LUT R0, R2, R0, R7, 0xfe, !PT ;  /* 0x0000000002007212 */ /* 0x000fce00078efe07 */
.L_x_9872:
[----:B------:R-:W-:Y:S05]  /*1f30*/  BSYNC.RECONVERGENT B0 ;  /* 0x0000000000007941 */ /* 0x000fea0003800200 */
.L_x_9871:
[----:B------:R-:W2:Y:S01]  /*1f40*/  F2I.FTZ.TRUNC.NTZ R0, R0 ;  /* 0x0000000000007305 */ /* 0x000ea2000021f100 */
[----:B------:R-:W-:Y:S05]  /*1f50*/  BRA `(.L_x_9852) ;  /* 0x0000000000987947 */ /* 0x000fea0003800000 */
.L_x_9864:
[----:B------:R-:W-:-:S09]  /*1f60*/  UISETP.NE.AND UP0, UPT, UR4, 0x1c, UPT ;  /* 0x0000001c0400788c */ /* 0x000fd2000bf05270 */
[----:B------:R-:W-:Y:S05]  /*1f70*/  BRA.U !UP0, `(.L_x_9875) ;  /* 0x00000001088c7547 */ /* 0x000fea000b800000 */
[----:B------:R-:W-:-:S09]  /*1f80*/  UISETP.NE.AND UP0, UPT, UR4, 0x1d, UPT ;  /* 0x0000001d0400788c */ /* 0x000fd2000bf05270 */
[----:B------:R-:W-:Y:S05]  /*1f90*/  BRA.U !UP0, `(.L_x_9876) ;  /* 0x00000001087c7547 */ /* 0x000fea000b800000 */
[----:B------:R-:W-:-:S09]  /*1fa0*/  UISETP.NE.AND UP0, UPT, UR4, 0x2c, UPT ;  /* 0x0000002c0400788c */ /* 0x000fd2000bf05270 */
[----:B------:R-:W-:Y:S05]  /*1fb0*/  BRA.U !UP0, `(.L_x_9877) ;  /* 0x0000000108487547 */ /* 0x000fea000b800000 */
.L_x_9851:
        /* <DEDUP_REMOVED lines=16> */
.L_x_9878:
[----:B------:R-:W-:Y:S01]  /*20c0*/  IMAD.MOV.U32 R0, RZ, RZ, RZ ;  /* 0x000000ffff007224 */ /* 0x000fe200078e00ff */
[----:B------:R-:W-:Y:S06]  /*20d0*/  BRA `(.L_x_9852) ;  /* 0x0000000000387947 */ /* 0x000fec0003800000 */
.L_x_9877:
        /* <DEDUP_REMOVED lines=8> */
.L_x_9880:
[----:B------:R-:W-:Y:S05]  /*2160*/  BSYNC.RECONVERGENT B0 ;  /* 0x0000000000007941 */ /* 0x000fea0003800200 */
.L_x_9879:
[----:B------:R-:W4:Y:S01]  /*2170*/  F2I.FTZ.TRUNC.NTZ R0, R0 ;  /* 0x0000000000007305 */ /* 0x000f22000021f100 */
[----:B------:R-:W-:Y:S05]  /*2180*/  BRA `(.L_x_9852) ;  /* 0x00000000000c7947 */ /* 0x000fea0003800000 */
.L_x_9876:
[----:B------:R0:W5:Y:S01]  /*2190*/  LDG.E R0, desc[UR36][R2.64] ;  /* 0x0000002402007981 */ /* 0x000162000c1e1900 */
[----:B------:R-:W-:Y:S05]  /*21a0*/  BRA `(.L_x_9852) ;  /* 0x0000000000047947 */ /* 0x000fea0003800000 */
.L_x_9875:
[----:B------:R3:W5:Y:S02]  /*21b0*/  LDG.E R0, desc[UR36][R2.64] ;  /* 0x0000002402007981 */ /* 0x000764000c1e1900 */
.L_x_9852:
[----:B------:R-:W0:Y:S01]  /*21c0*/  LDCU UR5, c[0x0][0x594] ;  /* 0x0000b280ff0577ac */ /* 0x000e220008000800 */
[----:B------:R-:W-:Y:S01]  /*21d0*/  BSSY.RECONVERGENT B6, `(.L_x_9881) ;  /* 0x00000d6000067945 */ /* 0x000fe20003800200 */
[----:B------:R-:W3:Y:S01]  /*21e0*/  LDCU.64 UR6, c[0x0][0x580] ;  /* 0x0000b000ff0677ac */ /* 0x000ee20008000a00 */
[----:B------:R-:W-:-:S04]  /*21f0*/  UPRMT UR4, UR41, 0x9910, URZ ;  /* 0x0000991029047896 */ /* 0x000fc800080000ff */
[----:B------:R-:W-:Y:S01]  /*2200*/  UISETP.GT.AND UP0, UPT, UR4, 0x9, UPT ;  /* 0x000000090400788c */ /* 0x000fe2000bf04270 */
[----:B0-----:R-:W-:Y:S02]  /*2210*/  ISETP.NE.AND P0, PT, RZ, UR5, PT ;  /* 0x00000005ff007c0c */ /* 0x001fe4000bf05270 */
[----:B---3--:R-:W-:Y:S02]  /*2220*/  IADD3 R2, P1, PT, R16, UR6, RZ ;  /* 0x0000000610027c10 */ /* 0x008fe4000ff3e0ff */
[----:B-12-45:R-:W-:Y:S02]  /*2230*/  ISETP.NE.XOR P0, PT, R0, RZ, P0 ;  /* 0x000000ff0000720c */ /* 0x036fe40000705a70 */
        /* <DEDUP_REMOVED lines=13> */
.L_x_9885:
[----:B------:R3:W-:Y:S01]  /*2310*/  STG.E.U8 desc[UR36][R2.64], R4 ;  /* 0x0000000402007986 */ /* 0x0007e2000c101124 */
[----:B------:R-:W-:Y:S05]  /*2320*/  BRA `(.L_x_9887) ;  /* 0x0000000c00007947 */ /* 0x000fea0003800000 */
.L_x_9884:
        /* <DEDUP_REMOVED lines=9> */
.L_x_9889:
[----:B------:R1:W-:Y:S01]  /*23c0*/  STG.E desc[UR36][R2.64], R4 ;  /* 0x0000000402007986 */ /* 0x0003e2000c101924 */
[----:B------:R-:W-:Y:S05]  /*23d0*/  BRA `(.L_x_9887) ;  /* 0x0000000800d47947 */ /* 0x000fea0003800000 */
.L_x_9888:
[----:B------:R2:W-:Y:S01]  /*23e0*/  STG.E.U16 desc[UR36][R2.64], R4 ;  /* 0x0000000402007986 */ /* 0x0005e2000c101524 */
[----:B------:R-:W-:Y:S05]  /*23f0*/  BRA `(.L_x_9887) ;  /* 0x0000000800cc7947 */ /* 0x000fea0003800000 */
.L_x_9883:
        /* <DEDUP_REMOVED lines=9> */
.L_x_9891:
[----:B------:R-:W-:-:S04]  /*2490*/  I2FP.F32.U32 R0, R4 ;  /* 0x0000000400007245 */ /* 0x000fc80000201000 */
[----:B------:R-:W-:-:S05]  /*24a0*/  F2FP.F16.F32.PACK_AB R0, RZ, R0 ;  /* 0x00000000ff00723e */ /* 0x000fca00000000ff */
[----:B------:R0:W-:Y:S01]  /*24b0*/  STG.E.U16 desc[UR36][R2.64], R0 ;  /* 0x0000000002007986 */ /* 0x0001e2000c101524 */
[----:B------:R-:W-:Y:S05]  /*24c0*/  BRA `(.L_x_9887) ;  /* 0x0000000800987947 */ /* 0x000fea0003800000 */
.L_x_9890:
        /* <DEDUP_REMOVED lines=10> */
.L_x_9893:
[----:B------:R-:W-:-:S04]  /*2570*/  I2FP.F32.U32 R4, R4 ;  /* 0x0000000400047245 */ /* 0x000fc80000201000 */
[----:B------:R-:W-:-:S04]  /*2580*/  F2FP.F16.F32.PACK_AB R5, RZ, R4 ;  /* 0x00000004ff05723e */ /* 0x000fc800000000ff */
[----:B------:R-:W-:-:S05]  /*2590*/  PRMT R5, R5, 0x5410, RZ ;  /* 0x0000541005057816 */ /* 0x000fca00000000ff */
[----:B------:R0:W-:Y:S01]  /*25a0*/  STG.E desc[UR36][R2.64], R5 ;  /* 0x0000000502007986 */ /* 0x0001e2000c101924 */
[----:B------:R-:W-:Y:S05]  /*25b0*/  BRA `(.L_x_9887) ;  /* 0x00000008005c7947 */ /* 0x000fea0003800000 */
.L_x_9892:
[----:B------:R-:W0:Y:S02]  /*25c0*/  I2F.F64.U32 R4, R4 ;  /* 0x0000000400047312 */ /* 0x000e240000201800 */
[----:B0-----:R0:W-:Y:S01]  /*25d0*/  STG.E.64 desc[UR36][R2.64], R4 ;  /* 0x0000000402007986 */ /* 0x0011e2000c101b24 */
[----:B------:R-:W-:Y:S05]  /*25e0*/  BRA `(.L_x_9887) ;  /* 0x0000000800507947 */ /* 0x000fea0003800000 */
.L_x_9882:
        /* <DEDUP_REMOVED lines=10> */
.L_x_9896:
[----:B------:R-:W0:Y:S01]  /*2690*/  I2F.F64.U32 R4, R4 ;  /* 0x0000000400047312 */ /* 0x000e220000201800 */
[----:B------:R-:W-:-:S05]  /*26a0*/  CS2R R6, SRZ ;  /* 0x0000000000067805 */ /* 0x000fca000001ff00 */
[----:B0-----:R0:W-:Y:S01]  /*26b0*/  STG.E.128 desc[UR36][R2.64], R4 ;  /* 0x0000000402007986 */ /* 0x0011e2000c101d24 */
[----:B------:R-:W-:Y:S05]  /*26c0*/  BRA `(.L_x_9887) ;  /* 0x0000000800187947 */ /* 0x000fea0003800000 */
.L_x_9895:
        /* <DEDUP_REMOVED lines=17> */
.L_x_9900:
[----:B------:R-:W-:Y:S05]  /*27e0*/  BSYNC.RECONVERGENT B0 ;  /* 0x0000000000007941 */ /* 0x000fea0003800200 */
.L_x_9899:
[----:B------:R0:W-:Y:S01]  /*27f0*/  STG.E.U8 desc[UR36][R2.64], R5 ;  /* 0x0000000502007986 */ /* 0x0001e2000c101124 */
[----:B------:R-:W-:Y:S05]  /*2800*/  BRA `(.L_x_9887) ;  /* 0x0000000400c87947 */ /* 0x000fea0003800000 */
.L_x_9898:
        /* <DEDUP_REMOVED lines=16> */
.L_x_9897:
[----:B------:R-:W-:-:S04]  /*2910*/  I2FP.F32.U32 R0, R4 ;  /* 0x0000000400007245 */ /* 0x000fc80000201000 */
[----:B------:R-:W-:-:S05]  /*2920*/  F2FP.BF16.F32.PACK_AB R0, RZ, R0 ;  /* 0x00000000ff00723e */ /* 0x000fca00000010ff */
[----:B------:R0:W-:Y:S01]  /*2930*/  STG.E.U16 desc[UR36][R2.64], R0 ;  /* 0x0000000002007986 */ /* 0x0001e2000c101524 */
[----:B------:R-:W-:Y:S05]  /*2940*/  BRA `(.L_x_9887) ;  /* 0x0000000400787947 */ /* 0x000fea0003800000 */
.L_x_9894:
        /* <DEDUP_REMOVED lines=10> */
.L_x_9903:
        /* <DEDUP_REMOVED lines=12> */
.L_x_9906:
[----:B------:R-:W-:-:S04]  /*2ab0*/  SHF.R.U32.HI R0, RZ, 0x14, R5 ;  /* 0x00000014ff007819 */ /* 0x000fc80000011605 */
[----:B------:R-:W-:-:S04]  /*2ac0*/  LOP3.LUT R0, R0, 0x1, RZ, 0xc0, !PT ;  /* 0x0000000100007812 */ /* 0x000fc800078ec0ff */
[----:B------:R-:W-:-:S04]  /*2ad0*/  IADD3 R0, PT, PT, R5, 0x487ffff, R0 ;  /* 0x0487ffff05007810 */ /* 0x000fc80007ffe000 */
[----:B------:R-:W-:-:S04]  /*2ae0*/  SHF.R.U32.HI R0, RZ, 0x14, R0 ;  /* 0x00000014ff007819 */ /* 0x000fc80000011600 */
[----:B------:R-:W-:-:S07]  /*2af0*/  LOP3.LUT R4, R0, 0xff, RZ, 0xc0, !PT ;  /* 0x000000ff00047812 */ /* 0x000fce00078ec0ff */
.L_x_9907:
[----:B------:R-:W-:-:S07]  /*2b00*/  PRMT R0, R4, 0x7610, R0 ;  /* 0x0000761004007816 */ /* 0x000fce0000000000 */
.L_x_9905:
[----:B------:R-:W-:Y:S05]  /*2b10*/  BSYNC.RECONVERGENT B0 ;  /* 0x0000000000007941 */ /* 0x000fea0003800200 */
.L_x_9904:
[----:B------:R0:W-:Y:S01]  /*2b20*/  STG.E.U8 desc[UR36][R2.64], R0 ;  /* 0x0000000002007986 */ /* 0x0001e2000c101124 */
[----:B------:R-:W-:Y:S05]  /*2b30*/  BRA `(.L_x_9887) ;  /* 0x0000000000fc7947 */ /* 0x000fea0003800000 */
.L_x_9902:
        /* <DEDUP_REMOVED lines=12> */
.L_x_9910:
[----:B------:R-:W-:-:S04]  /*2c00*/  SHF.R.U32.HI R0, RZ, 0x15, R5 ;  /* 0x00000015ff007819 */ /* 0x000fc80000011605 */
[----:B------:R-:W-:-:S04]  /*2c10*/  LOP3.LUT R0, R0, 0x1, RZ, 0xc0, !PT ;  /* 0x0000000100007812 */ /* 0x000fc800078ec0ff */
[----:B------:R-:W-:-:S04]  /*2c20*/  IADD3 R0, PT, PT, R5, 0x88fffff, R0 ;  /* 0x088fffff05007810 */ /* 0x000fc80007ffe000 */
[----:B------:R-:W-:-:S04]  /*2c30*/  SHF.R.U32.HI R0, RZ, 0x15, R0 ;  /* 0x00000015ff007819 */ /* 0x000fc80000011600 */
[----:B------:R-:W-:-:S07]  /*2c40*/  LOP3.LUT R4, R0, 0xff, RZ, 0xc0, !PT ;  /* 0x000000ff00047812 */ /* 0x000fce00078ec0ff */
.L_x_9911:
[----:B------:R-:W-:-:S07]  /*2c50*/  PRMT R0, R4, 0x7610, R0 ;  /* 0x0000761004007816 */ /* 0x000fce0000000000 */
.L_x_9909:
[----:B------:R-:W-:Y:S05]  /*2c60*/  BSYNC.RECONVERGENT B0 ;  /* 0x0000000000007941 */ /* 0x000fea0003800200 */
.L_x_9908:
[----:B------:R0:W-:Y:S01]  /*2c70*/  STG.E.U8 desc[UR36][R2.64], R0 ;  /* 0x0000000002007986 */ /* 0x0001e2000c101124 */
[----:B------:R-:W-:Y:S05]  /*2c80*/  BRA `(.L_x_9887) ;  /* 0x0000000000a87947 */ /* 0x000fea0003800000 */
.L_x_9901:
[----:B------:R-:W-:-:S09]  /*2c90*/  UISETP.NE.AND UP0, UPT, UR4, 0x1c, UPT ;  /* 0x0000001c0400788c */ /* 0x000fd2000bf05270 */
[----:B------:R-:W-:Y:S05]  /*2ca0*/  BRA.U !UP0, `(.L_x_9912) ;  /* 0x00000001089c7547 */ /* 0x000fea000b800000 */
[----:B------:R-:W-:-:S09]  /*2cb0*/  UISETP.NE.AND UP0, UPT, UR4, 0x1d, UPT ;  /* 0x0000001d0400788c */ /* 0x000fd2000bf05270 */
[----:B------:R-:W-:Y:S05]  /*2cc0*/  BRA.U !UP0, `(.L_x_9913) ;  /* 0x0000000108887547 */ /* 0x000fea000b800000 */
[----:B------:R-:W-:-:S09]  /*2cd0*/  UISETP.NE.AND UP0, UPT, UR4, 0x2c, UPT ;  /* 0x0000002c0400788c */ /* 0x000fd2000bf05270 */
[----:B------:R-:W-:Y:S05]  /*2ce0*/  BRA.U !UP0, `(.L_x_9914) ;  /* 0x0000000108447547 */ /* 0x000fea000b800000 */
.L_x_9886:
        /* <DEDUP_REMOVED lines=16> */
.L_x_9915:
[----:B------:R-:W-:Y:S05]  /*2df0*/  BRA `(.L_x_9887) ;  /* 0x00000000004c7947 */ /* 0x000fea0003800000 */
.L_x_9914:
        /* <DEDUP_REMOVED lines=15> */
.L_x_9913:
[----:B------:R-:W-:-:S05]  /*2ef0*/  IMAD.MOV.U32 R5, RZ, RZ, RZ ;  /* 0x000000ffff057224 */ /* 0x000fca00078e00ff */
[----:B------:R0:W-:Y:S01]  /*2f00*/  STG.E.64 desc[UR36][R2.64], R4 ;  /* 0x0000000402007986 */ /* 0x0001e2000c101b24 */
[----:B------:R-:W-:Y:S05]  /*2f10*/  BRA `(.L_x_9887) ;  /* 0x0000000000047947 */ /* 0x000fea0003800000 */
.L_x_9912:
[----:B------:R0:W-:Y:S02]  /*2f20*/  STG.E desc[UR36][R2.64], R4 ;  /* 0x0000000402007986 */ /* 0x0001e4000c101924 */
.L_x_9887:
[----:B------:R-:W-:Y:S05]  /*2f30*/  BSYNC.RECONVERGENT B6 ;  /* 0x0000000000067941 */ /* 0x000fea0003800200 */
.L_x_9881:
[----:B------:R-:W-:-:S07]  /*2f40*/  IADD3 R17, PT, PT, R17, 0x80, RZ ;  /* 0x0000008011117810 */ /* 0x000fce0007ffe0ff */
.L_x_9845:
[----:B------:R-:W-:Y:S05]  /*2f50*/  BSYNC.RECONVERGENT B7 ;  /* 0x0000000000077941 */ /* 0x000fea0003800200 */
.L_x_9844:
        /* <DEDUP_REMOVED lines=307> */
.L_x_9918:
        /* <DEDUP_REMOVED lines=16> */
.L_x_9922:
[----:B------:R0:W5:Y:S01]  /*4390*/  LDG.E.U8 R0, desc[UR36][R2.64] ;  /* 0x0000002402007981 */ /* 0x000162000c1e1100 */
[----:B------:R-:W-:Y:S05]  /*43a0*/  BRA `(.L_x_9924) ;  /* 0x0000000c002c7947 */ /* 0x000fea0003800000 */
.L_x_9921:
        /* <DEDUP_REMOVED lines=8> */
.L_x_9926:
[----:B------:R0:W5:Y:S01]  /*4430*/  LDG.E R0, desc[UR36][R2.64] ;  /* 0x0000002402007981 */ /* 0x000162000c1e1900 */
[----:B------:R-:W-:Y:S05]  /*4440*/  BRA `(.L_x_9924) ;  /* 0x0000000c00047947 */ /* 0x000fea0003800000 */
.L_x_9925:
[----:B------:R0:W5:Y:S01]  /*4450*/  LDG.E.S16 R0, desc[UR36][R2.64] ;  /* 0x0000002402007981 */ /* 0x000162000c1e1700 */
[----:B------:R-:W-:Y:S05]  /*4460*/  BRA `(.L_x_9924) ;  /* 0x0000000800fc7947 */ /* 0x000fea0003800000 */
.L_x_9920:
        /* <DEDUP_REMOVED lines=9> */
.L_x_9928:
[----:B------:R-:W2:Y:S02]  /*4500*/  LDG.E.U16 R2, desc[UR36][R2.64] ;  /* 0x0000002402027981 */ /* 0x000ea4000c1e1500 */
[----:B--2---:R-:W-:-:S06]  /*4510*/  HADD2.F32 R0, -RZ, R2.H0_H0 ;  /* 0x20000002ff007230 */ /* 0x004fcc0000004100 */
[----:B------:R-:W0:Y:S01]  /*4520*/  F2I.FTZ.TRUNC.NTZ R0, R0 ;  /* 0x0000000000007305 */ /* 0x000e22000021f100 */
[----:B------:R-:W-:Y:S05]  /*4530*/  BRA `(.L_x_9924) ;  /* 0x0000000800c87947 */ /* 0x000fea0003800000 */
.L_x_9927:
        /* <DEDUP_REMOVED lines=9> */
.L_x_9930:
[----:B------:R-:W2:Y:S02]  /*45d0*/  LDG.E.U16 R2, desc[UR36][R2.64] ;  /* 0x0000002402027981 */ /* 0x000ea4000c1e1500 */
[----:B--2---:R-:W-:-:S06]  /*45e0*/  HADD2.F32 R0, -RZ, R2.H0_H0 ;  /* 0x20000002ff007230 */ /* 0x004fcc0000004100 */
[----:B------:R-:W0:Y:S01]  /*45f0*/  F2I.FTZ.TRUNC.NTZ R0, R0 ;  /* 0x0000000000007305 */ /* 0x000e22000021f100 */
[----:B------:R-:W-:Y:S05]  /*4600*/  BRA `(.L_x_9924) ;  /* 0x0000000800947947 */ /* 0x000fea0003800000 */
.L_x_9929:
[----:B------:R-:W2:Y:S02]  /*4610*/  LDG.E.64 R2, desc[UR36][R2.64] ;  /* 0x0000002402027981 */ /* 0x000ea4000c1e1b00 */
[----:B--2---:R0:W1:Y:S01]  /*4620*/  F2I.F64.TRUNC R0, R2 ;  /* 0x0000000200007311 */ /* 0x004062000030d100 */
[----:B------:R-:W-:Y:S05]  /*4630*/  BRA `(.L_x_9924) ;  /* 0x0000000800887947 */ /* 0x000fea0003800000 */
.L_x_9919:
        /* <DEDUP_REMOVED lines=12> */
.L_x_9933:
[----:B------:R-:W2:Y:S02]  /*4700*/  LDG.E.64 R2, desc[UR36][R2.64] ;  /* 0x0000002402027981 */ /* 0x000ea4000c1e1b00 */
[----:B--2---:R0:W1:Y:S01]  /*4710*/  F2I.F64.TRUNC R0, R2 ;  /* 0x0000000200007311 */ /* 0x004062000030d100 */
[----:B------:R-:W-:Y:S05]  /*4720*/  BRA `(.L_x_9924) ;  /* 0x00000008004c7947 */ /* 0x000fea0003800000 */
.L_x_9932:
        /* <DEDUP_REMOVED lines=26> */
.L_x_9935:
        /* <DEDUP_REMOVED lines=11> */
[----:B------:R-:W0:Y:S01]  /*4980*/  F2I.FTZ.TRUNC.NTZ R0, R0 ;  /* 0x0000000000007305 */ /* 0x000e22000021f100 */
[----:B------:R-:W-:Y:S05]  /*4990*/  BRA `(.L_x_9924) ;  /* 0x0000000400b07947 */ /* 0x000fea0003800000 */
.L_x_9934:
[----:B------:R-:W2:Y:S02]  /*49a0*/  LDG.E.U16 R0, desc[UR36][R2.64] ;  /* 0x0000002402007981 */ /* 0x000ea4000c1e1500 */
[----:B--2---:R-:W-:-:S06]  /*49b0*/  SHF.L.U32 R0, R0, 0x10, RZ ;  /* 0x0000001000007819 */ /* 0x004fcc00000006ff */
[----:B------:R-:W0:Y:S01]  /*49c0*/  F2I.FTZ.TRUNC.NTZ R0, R0 ;  /* 0x0000000000007305 */ /* 0x000e22000021f100 */
[----:B------:R-:W-:Y:S05]  /*49d0*/  BRA `(.L_x_9924) ;  /* 0x0000000400a07947 */ /* 0x000fea0003800000 */
.L_x_9931:
        /* <DEDUP_REMOVED lines=10> */
.L_x_9938:
        /* <DEDUP_REMOVED lines=21> */
.L_x_9942:
[----:B------:R-:W-:Y:S05]  /*4bd0*/  BSYNC.RECONVERGENT B1 ;  /* 0x0000000000017941 */ /* 0x000fea0003800200 */
.L_x_9941:
[----:B------:R-:W-:Y:S01]  /*4be0*/  IMAD.SHL.U32 R0, R0, 0x100000, RZ ;  /* 0x0010000000007824 */ /* 0x000fe200078e00ff */
[----:B------:R-:W-:-:S04]  /*4bf0*/  LEA R2, R2, 0x3b800000, 0x17 ;  /* 0x3b80000002027811 */ /* 0x000fc800078eb8ff */
[----:B------:R-:W-:-:S07]  /*4c00*/  LOP3.LUT R0, R2, R0, R7, 0xfe, !PT ;  /* 0x0000000002007212 */ /* 0x000fce00078efe07 */
.L_x_9940:
[----:B------:R-:W-:Y:S05]  /*4c10*/  BSYNC.RECONVERGENT B0 ;  /* 0x0000000000007941 */ /* 0x000fea0003800200 */
.L_x_9939:
[----:B------:R-:W1:Y:S01]  /*4c20*/  F2I.FTZ.TRUNC.NTZ R0, R0 ;  /* 0x0000000000007305 */ /* 0x000e62000021f100 */
[----:B------:R-:W-:Y:S05]  /*4c30*/  BRA `(.L_x_9924) ;  /* 0x0000000400087947 */ /* 0x000fea0003800000 */
.L_x_9937:
        /* <DEDUP_REMOVED lines=21> */
.L_x_9946:
[----:B------:R-:W-:Y:S05]  /*4d90*/  BSYNC.RECONVERGENT B1 ;  /* 0x0000000000017941 */ /* 0x000fea0003800200 */
.L_x_9945:
[----:B------:R-:W-:Y:S01]  /*4da0*/  IMAD.SHL.U32 R0, R0, 0x200000, RZ ;  /* 0x0020000000007824 */ /* 0x000fe200078e00ff */
[----:B------:R-:W-:-:S04]  /*4db0*/  LEA R2, R2, 0x37800000, 0x17 ;  /* 0x3780000002027811 */ /* 0x000fc800078eb8ff */
[----:B------:R-:W-:-:S07]  /*4dc0*/  LOP3.LUT R0, R2, R0, R7, 0xfe, !PT ;  /* 0x0000000002007212 */ /* 0x000fce00078efe07 */
.L_x_9944:
[----:B------:R-:W-:Y:S05]  /*4dd0*/  BSYNC.RECONVERGENT B0 ;  /* 0x0000000000007941 */ /* 0x000fea0003800200 */
.L_x_9943:
[----:B------:R-:W0:Y:S01]  /*4de0*/  F2I.FTZ.TRUNC.NTZ R0, R0 ;  /* 0x0000000000007305 */ /* 0x000e22000021f100 */
[----:B------:R-:W-:Y:S05]  /*4df0*/  BRA `(.L_x_9924) ;  /* 0x0000000000987947 */ /* 0x000fea0003800000 */
.L_x_9936:
        /* <DEDUP_REMOVED lines=14> */
.L_x_9950:
[----:B------:R-:W-:Y:S05]  /*4ee0*/  BSYNC.RECONVERGENT B0 ;  /* 0x0000000000007941 */ /* 0x000fea0003800200 */
.L_x_9949:
[----:B------:R-:W3:Y:S01]  /*4ef0*/  F2I.FTZ.TRUNC.NTZ R0, R0 ;  /* 0x0000000000007305 */ /* 0x000ee2000021f100 */
[----:B------:R-:W-:Y:S05]  /*4f00*/  BRA `(.L_x_9924) ;  /* 0x0000000000547947 */ /* 0x000fea0003800000 */
.L_x_9923:
        /* <DEDUP_REMOVED lines=16> */
.L_x_9951:
[----:B------:R-:W-:Y:S01]  /*5010*/  IMAD.MOV.U32 R0, RZ, RZ, RZ ;  /* 0x000000ffff007224 */ /* 0x000fe200078e00ff */
[----:B------:R-:W-:Y:S06]  /*5020*/  BRA `(.L_x_9924) ;  /* 0x00000000000c7947 */ /* 0x000fec0003800000 */
.L_x_9948:
[----:B------:R4:W5:Y:S01]  /*5030*/  LDG.E R0, desc[UR36][R2.64] ;  /* 0x0000002402007981 */ /* 0x000962000c1e1900 */
[----:B------:R-:W-:Y:S05]  /*5040*/  BRA `(.L_x_9924) ;  /* 0x0000000000047947 */ /* 0x000fea0003800000 */
.L_x_9947:
[----:B------:R0:W5:Y:S02]  /*5050*/  LDG.E R0, desc[UR36][R2.64] ;  /* 0x0000002402007981 */ /* 0x000164000c1e1900 */
.L_x_9924:
[----:B------:R-:W2:Y:S01]  /*5060*/  LDCU UR5, c[0x0][0x594] ;  /* 0x0000b280ff0577ac */ /* 0x000ea20008000800 */
[----:B------:R-:W-:Y:S01]  /*5070*/  BSSY.RECONVERGENT B6, `(.L_x_9952) ;  /* 0x00000d5000067945 */ /* 0x000fe20003800200 */
[----:B------:R-:W0:Y:S01]  /*5080*/  LDCU.64 UR6, c[0x0][0x580] ;  /* 0x0000b000ff0677ac */ /* 0x000e220008000a00 */
[----:B------:R-:W-:-:S04]  /*5090*/  UPRMT UR4, UR41, 0x9910, URZ ;  /* 0x0000991029047896 */ /* 0x000fc800080000ff */
[----:B------:R-:W-:Y:S01]  /*50a0*/  UISETP.GT.AND UP0, UPT, UR4, 0x9, UPT ;  /* 0x000000090400788c */ /* 0x000fe2000bf04270 */
[----:B--2---:R-:W-:Y:S02]  /*50b0*/  ISETP.NE.AND P0, PT, RZ, UR5, PT ;  /* 0x00000005ff007c0c */ /* 0x004fe4000bf05270 */
[----:B0---4-:R-:W-:Y:S02]  /*50c0*/  IADD3 R2, P1, PT, R16, UR6, RZ ;  /* 0x0000000610027c10 */ /* 0x011fe4000ff3e0ff */
[----:B-1-3-5:R-:W-:Y:S02]  /*50d0*/  ISETP.NE.XOR P0, PT, R0, RZ, P0 ;  /* 0x000000ff0000720c */ /* 0x02afe40000705a70 */
        /* <DEDUP_REMOVED lines=13> */
.L_x_9956:
[----:B------:R0:W-:Y:S01]  /*51b0*/  STG.E.U8 desc[UR36][R2.64], R4 ;  /* 0x0000000402007986 */ /* 0x0001e2000c101124 */
[----:B------:R-:W-:Y:S05]  /*51c0*/  BRA `(.L_x_9958) ;  /* 0x0000000800fc7947 */ /* 0x000fea0003800000 */
.L_x_9955:
        /* <DEDUP_REMOVED lines=9> */
.L_x_9960:
[----:B------:R0:W-:Y:S01]  /*5260*/  STG.E desc[UR36][R2.64], R4 ;  /* 0x0000000402007986 */ /* 0x0001e2000c101924 */
[----:B------:R-:W-:Y:S05]  /*5270*/  BRA `(.L_x_9958) ;  /* 0x0000000800d07947 */ /* 0x000fea0003800000 */
.L_x_9959:
[----:B------:R0:W-:Y:S01]  /*5280*/  STG.E.U16 desc[UR36][R2.64], R4 ;  /* 0x0000000402007986 */ /* 0x0001e2000c101524 */
[----:B------:R-:W-:Y:S05]  /*5290*/  BRA `(.L_x_9958) ;  /* 0x0000000800c87947 */ /* 0x000fea0003800000 */
.L_x_9954:
        /* <DEDUP_REMOVED lines=9> */
.L_x_9962:
[----:B------:R-:W-:-:S04]  /*5330*/  I2FP.F32.U32 R0, R4 ;  /* 0x0000000400007245 */ /* 0x000fc80000201000 */
[----:B------:R-:W-:-:S05]  /*5340*/  F2FP.F16.F32.PACK_AB R0, RZ, R0 ;  /* 0x00000000ff00723e */ /* 0x000fca00000000ff */
[----:B------:R0:W-:Y:S01]  /*5350*/  STG.E.U16 desc[UR36][R2.64], R0 ;  /* 0x0000000002007986 */ /* 0x0001e2000c101524 */
[----:B------:R-:W-:Y:S05]  /*5360*/  BRA `(.L_x_9958) ;  /* 0x0000000800947947 */ /* 0x000fea0003800000 */
.L_x_9961:
        /* <DEDUP_REMOVED lines=10> */
.L_x_9964:
[----:B------:R-:W-:-:S04]  /*5410*/  I2FP.F32.U32 R4, R4 ;  /* 0x0000000400047245 */ /* 0x000fc80000201000 */
[----:B------:R-:W-:-:S04]  /*5420*/  F2FP.F16.F32.PACK_AB R5, RZ, R4 ;  /* 0x00000004ff05723e */ /* 0x000fc800000000ff */
[----:B------:R-:W-:-:S05]  /*5430*/  PRMT R5, R5, 0x5410, RZ ;  /* 0x0000541005057816 */ /* 0x000fca00000000ff */
[----:B------:R0:W-:Y:S01]  /*5440*/  STG.E desc[UR36][R2.64], R5 ;  /* 0x0000000502007986 */ /* 0x0001e2000c101924 */
[----:B------:R-:W-:Y:S05]  /*5450*/  BRA `(.L_x_9958) ;  /* 0x0000000800587947 */ /* 0x000fea0003800000 */
.L_x_9963:
[----:B------:R-:W0:Y:S02]  /*5460*/  I2F.F64.U32 R4, R4 ;  /* 0x0000000400047312 */ /* 0x000e240000201800 */
[----:B0-----:R0:W-:Y:S01]  /*5470*/  STG.E.64 desc[UR36][R2.64], R4 ;  /* 0x0000000402007986 */ /* 0x0011e2000c101b24 */
[----:B------:R-:W-:Y:S05]  /*5480*/  BRA `(.L_x_9958) ;  /* 0x00000008004c7947 */ /* 0x000fea0003800000 */
.L_x_9953:
        /* <DEDUP_REMOVED lines=12> */
.L_x_9968:
        /* <DEDUP_REMOVED lines=17> */
.L_x_9970:
[----:B------:R-:W-:Y:S05]  /*5660*/  BSYNC.RECONVERGENT B0 ;  /* 0x0000000000007941 */ /* 0x000fea0003800200 */
.L_x_9969:
[----:B------:R0:W-:Y:S01]  /*5670*/  STG.E.U8 desc[UR36][R2.64], R0 ;  /* 0x0000000002007986 */ /* 0x0001e2000c101124 */
[----:B------:R-:W-:Y:S05]  /*5680*/  BRA `(.L_x_9958) ;  /* 0x0000000400cc7947 */ /* 0x000fea0003800000 */
.L_x_9967:
        /* <DEDUP_REMOVED lines=17> */
.L_x_9972:
[----:B------:R-:W-:Y:S05]  /*57a0*/  BSYNC.RECONVERGENT B0 ;  /* 0x0000000000007941 */ /* 0x000fea0003800200 */
.L_x_9971:
[----:B------:R0:W-:Y:S01]  /*57b0*/  STG.E.U8 desc[UR36][R2.64], R0 ;  /* 0x0000000002007986 */ /* 0x0001e2000c101124 */
[----:B------:R-:W-:Y:S05]  /*57c0*/  BRA `(.L_x_9958) ;  /* 0x00000004007c7947 */ /* 0x000fea0003800000 */
.L_x_9966:
        /* <DEDUP_REMOVED lines=21> */
.L_x_9974:
[----:B------:R-:W-:-:S05]  /*5920*/  IMAD.MOV.U32 R5, RZ, RZ, RZ ;  /* 0x000000ffff057224 */ /* 0x000fca00078e00ff */
[----:B------:R0:W-:Y:S01]  /*5930*/  STG.E.64 desc[UR36][R2.64], R4 ;  /* 0x0000000402007986 */ /* 0x0001e2000c101b24 */
[----:B------:R-:W-:Y:S05]  /*5940*/  BRA `(.L_x_9958) ;  /* 0x00000004001c7947 */ /* 0x000fea0003800000 */
.L_x_9973:
[----:B------:R0:W-:Y:S01]  /*5950*/  STG.E desc[UR36][R2.64], R4 ;  /* 0x0000000402007986 */ /* 0x0001e2000c101924 */
[----:B------:R-:W-:Y:S05]  /*5960*/  BRA `(.L_x_9958) ;  /* 0x0000000400147947 */ /* 0x000fea0003800000 */
.L_x_9965:
        /* <DEDUP_REMOVED lines=8> */
.L_x_9976:
[----:B------:R-:W0:Y:S01]  /*59f0*/  I2F.F64.U32 R4, R4 ;  /* 0x0000000400047312 */ /* 0x000e220000201800 */
[----:B------:R-:W-:-:S05]  /*5a00*/  CS2R R6, SRZ ;  /* 0x0000000000067805 */ /* 0x000fca000001ff00 */
[----:B0-----:R4:W-:Y:S01]  /*5a10*/  STG.E.128 desc[UR36][R2.64], R4 ;  /* 0x0000000402007986 */ /* 0x0019e2000c101d24 */
[----:B------:R-:W-:Y:S05]  /*5a20*/  BRA `(.L_x_9958) ;  /* 0x0000000000e47947 */ /* 0x000fea0003800000 */
.L_x_9975:
[----:B------:R-:W-:-:S09]  /*5a30*/  UISETP.NE.AND UP0, UPT, UR4, 0xf, UPT ;  /* 0x0000000f0400788c */ /* 0x000fd2000bf05270 */
[----:B------:R-:W-:Y:S05]  /*5a40*/  BRA.U !UP0, `(.L_x_9977) ;  /* 0x0000000108d07547 */ /* 0x000fea000b800000 */
[----:B------:R-:W-:-:S09]  /*5a50*/  UISETP.NE.AND UP0, UPT, UR4, 0x17, UPT ;  /* 0x000000170400788c */ /* 0x000fd2000bf05270 */
[----:B------:R-:W-:Y:S05]  /*5a60*/  BRA.U !UP0, `(.L_x_9978) ;  /* 0x0000000108847547 */ /* 0x000fea000b800000 */
[----:B------:R-:W-:-:S09]  /*5a70*/  UISETP.NE.AND UP0, UPT, UR4, 0x18, UPT ;  /* 0x000000180400788c */ /* 0x000fd2000bf05270 */
[----:B------:R-:W-:Y:S05]  /*5a80*/  BRA.U !UP0, `(.L_x_9979) ;  /* 0x0000000108447547 */ /* 0x000fea000b800000 */
.L_x_9957:
        /* <DEDUP_REMOVED lines=16> */
.L_x_9980:
[----:B------:R-:W-:Y:S05]  /*5b90*/  BRA `(.L_x_9958) ;  /* 0x0000000000887947 */ /* 0x000fea0003800000 */
.L_x_9979:
        /* <DEDUP_REMOVED lines=11> */
.L_x_9982:
[----:B------:R-:W-:Y:S05]  /*5c50*/  BSYNC.RECONVERGENT B0 ;  /* 0x0000000000007941 */ /* 0x000fea0003800200 */
.L_x_9981:
[----:B------:R3:W-:Y:S01]  /*5c60*/  STG.E.U8 desc[UR36][R2.64], R5 ;  /* 0x0000000502007986 */ /* 0x0007e2000c101124 */
[----:B------:R-:W-:Y:S05]  /*5c70*/  BRA `(.L_x_9958) ;  /* 0x0000000000507947 */ /* 0x000fea0003800000 */
.L_x_9978:
        /* <DEDUP_REMOVED lines=12> */
.L_x_9983:
[----:B------:R-:W-:Y:S01]  /*5d40*/  IMAD.MOV.U32 R5, RZ, RZ, 0x7f ;  /* 0x0000007fff057424 */ /* 0x000fe200078e00ff */
[----:B------:R-:W-:-:S04]  /*5d50*/  ISETP.GT.U32.AND P0, PT, R7, 0x7f800000, PT ;  /* 0x7f8000000700780c */ /* 0x000fc80003f04070 */
[----:B------:R-:W-:-:S05]  /*5d60*/  SEL R5, R5, 0x7c, P0 ;  /* 0x0000007c05057807 */ /* 0x000fca0000000000 */
[----:B------:R2:W-:Y:S01]  /*5d70*/  STG.E.U8 desc[UR36][R2.64], R5 ;  /* 0x0000000502007986 */ /* 0x0005e2000c101124 */
[----:B------:R-:W-:Y:S05]  /*5d80*/  BRA `(.L_x_9958) ;  /* 0x00000000000c7947 */ /* 0x000fea0003800000 */
.L_x_9977:
[----:B------:R-:W-:-:S04]  /*5d90*/  I2FP.F32.U32 R0, R4 ;  /* 0x0000000400007245 */ /* 0x000fc80000201000 */
[----:B------:R-:W-:-:S05]  /*5da0*/  F2FP.BF16.F32.PACK_AB R0, RZ, R0 ;  /* 0x00000000ff00723e */ /* 0x000fca00000010ff */
[----:B------:R0:W-:Y:S02]  /*5db0*/  STG.E.U16 desc[UR36][R2.64], R0 ;  /* 0x0000000002007986 */ /* 0x0001e4000c101524 */
.L_x_9958:
[----:B------:R-:W-:Y:S05]  /*5dc0*/  BSYNC.RECONVERGENT B6 ;  /* 0x0000000000067941 */ /* 0x000fea0003800200 */
.L_x_9952:
[----:B------:R-:W-:-:S07]  /*5dd0*/  VIADD R17, R17, 0x80 ;  /* 0x0000008011117836 */ /* 0x000fce0000000000 */
.L_x_9917:
[----:B------:R-:W-:Y:S05]  /*5de0*/  BSYNC.RECONVERGENT B7 ;  /* 0x0000000000077941 */ /* 0x000fea0003800200 */
.L_x_9916:
        /* <DEDUP_REMOVED lines=307> */
.L_x_9986:
        /* <DEDUP_REMOVED lines=16> */
.L_x_9990:
[----:B------:R0:W5:Y:S01]  /*7220*/  LDG.E.U8 R0, desc[UR36][R2.64] ;  /* 0x0000002402007981 */ /* 0x000162000c1e1100 */
[----:B------:R-:W-:Y:S05]  /*7230*/  BRA `(.L_x_9992) ;  /* 0x0000000c002c7947 */ /* 0x000fea0003800000 */
.L_x_9989:
        /* <DEDUP_REMOVED lines=8> */
.L_x_9994:
[----:B------:R3:W5:Y:S01]  /*72c0*/  LDG.E R0, desc[UR36][R2.64] ;  /* 0x0000002402007981 */ /* 0x000762000c1e1900 */
[----:B------:R-:W-:Y:S05]  /*72d0*/  BRA `(.L_x_9992) ;  /* 0x0000000c00047947 */ /* 0x000fea0003800000 */
.L_x_9993:
[----:B------:R2:W5:Y:S01]  /*72e0*/  LDG.E.S16 R0, desc[UR36][R2.64] ;  /* 0x0000002402007981 */ /* 0x000562000c1e1700 */
[----:B------:R-:W-:Y:S05]  /*72f0*/  BRA `(.L_x_9992) ;  /* 0x0000000800fc7947 */ /* 0x000fea0003800000 */
.L_x_9988:
        /* <DEDUP_REMOVED lines=9> */
.L_x_9996:
[----:B------:R-:W2:Y:S02]  /*7390*/  LDG.E.U16 R2, desc[UR36][R2.64] ;  /* 0x0000002402027981 */ /* 0x000ea4000c1e1500 */
[----:B--2---:R-:W-:-:S06]  /*73a0*/  HADD2.F32 R0, -RZ, R2.H0_H0 ;  /* 0x20000002ff007230 */ /* 0x004fcc0000004100 */
[----:B------:R-:W0:Y:S01]  /*73b0*/  F2I.FTZ.TRUNC.NTZ R0, R0 ;  /* 0x0000000000007305 */ /* 0x000e22000021f100 */
[----:B------:R-:W-:Y:S05]  /*73c0*/  BRA `(.L_x_9992) ;  /* 0x0000000800c87947 */ /* 0x000fea0003800000 */
.L_x_9995:
        /* <DEDUP_REMOVED lines=9> */
.L_x_9998:
[----:B------:R-:W2:Y:S02]  /*7460*/  LDG.E.U16 R2, desc[UR36][R2.64] ;  /* 0x0000002402027981 */ /* 0x000ea4000c1e1500 */
[----:B--2---:R-:W-:-:S06]  /*7470*/  HADD2.F32 R0, -RZ, R2.H0_H0 ;  /* 0x20000002ff007230 */ /* 0x004fcc0000004100 */
[----:B------:R-:W0:Y:S01]  /*7480*/  F2I.FTZ.TRUNC.NTZ R0, R0 ;  /* 0x0000000000007305 */ /* 0x000e22000021f100 */
[----:B------:R-:W-:Y:S05]  /*7490*/  BRA `(.L_x_9992) ;  /* 0x0000000800947947 */ /* 0x000fea0003800000 */
.L_x_9997:
[----:B------:R-:W2:Y:S02]  /*74a0*/  LDG.E.64 R2, desc[UR36][R2.64] ;  /* 0x0000002402027981 */ /* 0x000ea4000c1e1b00 */
[----:B--2---:R0:W1:Y:S01]  /*74b0*/  F2I.F64.TRUNC R0, R2 ;  /* 0x0000000200007311 */ /* 0x004062000030d100 */
[----:B------:R-:W-:Y:S05]  /*74c0*/  BRA `(.L_x_9992) ;  /* 0x0000000800887947 */ /* 0x000fea0003800000 */
.L_x_9987:
        /* <DEDUP_REMOVED lines=12> */
.L_x_10001:
[----:B------:R-:W2:Y:S02]  /*7590*/  LDG.E.64 R2, desc[UR36][R2.64] ;  /* 0x0000002402027981 */ /* 0x000ea4000c1e1b00 */
[----:B--2---:R0:W1:Y:S01]  /*75a0*/  F2I.F64.TRUNC R0, R2 ;  /* 0x0000000200007311 */ /* 0x004062000030d100 */
[----:B------:R-:W-:Y:S05]  /*75b0*/  BRA `(.L_x_9992) ;  /* 0x00000008004c7947 */ /* 0x000fea0003800000 */
.L_x_10000:
        /* <DEDUP_REMOVED lines=24> */
[----:B------:R-:W0:Y:S01]  /*7740*/  F2I.FTZ.TRUNC.NTZ R0, R0 ;  /* 0x0000000000007305 */ /* 0x000e22000021f100 */
[----:B------:R-:W-:Y:S05]  /*7750*/  BRA `(.L_x_9992) ;  /* 0x0000000400e47947 */ /* 0x000fea0003800000 */
.L_x_10003:
        /* <DEDUP_REMOVED lines=13> */
.L_x_10002:
[----:B------:R-:W2:Y:S02]  /*7830*/  LDG.E.U16 R0, desc[UR36][R2.64] ;  /* 0x0000002402007981 */ /* 0x000ea4000c1e1500 */
[----:B--2---:R-:W-:-:S06]  /*7840*/  IMAD.U32 R0, R0, 0x10000, RZ ;  /* 0x0001000000007824 */ /* 0x004fcc00078e00ff */
[----:B------:R-:W0:Y:S01]  /*7850*/  F2I.FTZ.TRUNC.NTZ R0, R0 ;  /* 0x0000000000007305 */ /* 0x000e22000021f100 */
[----:B------:R-:W-:Y:S05]  /*7860*/  BRA `(.L_x_9992) ;  /* 0x0000000400a07947 */ /* 0x000fea0003800000 */
.L_x_9999:
        /* <DEDUP_REMOVED lines=10> */
.L_x_10006:
        /* <DEDUP_REMOVED lines=21> */
.L_x_10010:
[----:B------:R-:W-:Y:S05]  /*7a60*/  BSYNC.RECONVERGENT B1 ;  /* 0x0000000000017941 */ /* 0x000fea0003800200 */
.L_x_10009:
[----:B------:R-:W-:Y:S01]  /*7a70*/  IMAD.SHL.U32 R0, R0, 0x100000, RZ ;  /* 0x0010000000007824 */ /* 0x000fe200078e00ff */
[----:B------:R-:W-:-:S04]  /*7a80*/  LEA R2, R2, 0x3b800000, 0x17 ;  /* 0x3b80000002027811 */ /* 0x000fc800078eb8ff */
[----:B------:R-:W-:-:S07]  /*7a90*/  LOP3.LUT R0, R2, R0, R7, 0xfe, !PT ;  /* 0x0000000002007212 */ /* 0x000fce00078efe07 */
.L_x_10008:
[----:B------:R-:W-:Y:S05]  /*7aa0*/  BSYNC.RECONVERGENT B0 ;  /* 0x0000000000007941 */ /* 0x000fea0003800200 */
.L_x_10007:
[----:B------:R-:W0:Y:S01]  /*7ab0*/  F2I.FTZ.TRUNC.NTZ R0, R0 ;  /* 0x0000000000007305 */ /* 0x000e22000021f100 */
[----:B------:R-:W-:Y:S05]  /*7ac0*/  BRA `(.L_x_9992) ;  /* 0x0000000400087947 */ /* 0x000fea0003800000 */
.L_x_10005:
        /* <DEDUP_REMOVED lines=21> */
.L_x_10014:
[----:B------:R-:W-:Y:S05]  /*7c20*/  BSYNC.RECONVERGENT B1 ;  /* 0x0000000000017941 */ /* 0x000fea0003800200 */
.L_x_10013:
[----:B------:R-:W-:Y:S02]  /*7c30*/  SHF.L.U32 R0, R0, 0x15, RZ ;  /* 0x0000001500007819 */ /* 0x000fe400000006ff */
[----:B------:R-:W-:-:S04]  /*7c40*/  LEA R2, R2, 0x37800000, 0x17 ;  /* 0x3780000002027811 */ /* 0x000fc800078eb8ff */
[----:B------:R-:W-:-:S07]  /*7c50*/  LOP3.LUT R0, R2, R0, R7, 0xfe, !PT ;  /* 0x0000000002007212 */ /* 0x000fce00078efe07 */
.L_x_10012:
[----:B------:R-:W-:Y:S05]  /*7c60*/  BSYNC.RECONVERGENT B0 ;  /* 0x0000000000007941 */ /* 0x000fea0003800200 */
.L_x_10011:
[----:B------:R-:W0:Y:S01]  /*7c70*/  F2I.FTZ.TRUNC.NTZ R0, R0 ;  /* 0x0000000000007305 */ /* 0x000e22000021f100 */
[----:B------:R-:W-:Y:S05]  /*7c80*/  BRA `(.L_x_9992) ;  /* 0x0000000000987947 */ /* 0x000fea0003800000 */
.L_x_10004:
        /* <DEDUP_REMOVED lines=14> */
.L_x_10018:
[----:B------:R-:W-:Y:S05]  /*7d70*/  BSYNC.RECONVERGENT B0 ;  /* 0x0000000000007941 */ /* 0x000fea0003800200 */
.L_x_10017:
[----:B------:R-:W0:Y:S01]  /*7d80*/  F2I.FTZ.TRUNC.NTZ R0, R0 ;  /* 0x0000000000007305 */ /* 0x000e22000021f100 */
[----:B------:R-:W-:Y:S05]  /*7d90*/  BRA `(.L_x_9992) ;  /* 0x0000000000547947 */ /* 0x000fea0003800000 */
.L_x_9991:
        /* <DEDUP_REMOVED lines=16> */
.L_x_10019:
[----:B------:R-:W-:Y:S01]  /*7ea0*/  IMAD.MOV.U32 R0, RZ, RZ, RZ ;  /* 0x000000ffff007224 */ /* 0x000fe200078e00ff */
[----:B------:R-:W-:Y:S06]  /*7eb0*/  BRA `(.L_x_9992) ;  /* 0x00000000000c7947 */ /* 0x000fec0003800000 */
.L_x_10016:
[----:B------:R0:W5:Y:S01]  /*7ec0*/  LDG.E R0, desc[UR36][R2.64] ;  /* 0x0000002402007981 */ /* 0x000162000c1e1900 */
[----:B------:R-:W-:Y:S05]  /*7ed0*/  BRA `(.L_x_9992) ;  /* 0x0000000000047947 */ /* 0x000fea0003800000 */
.L_x_10015:
[----:B------:R0:W5:Y:S02]  /*7ee0*/  LDG.E R0, desc[UR36][R2.64] ;  /* 0x0000002402007981 */ /* 0x000164000c1e1900 */
.L_x_9992:
[----:B------:R-:W2:Y:S01]  /*7ef0*/  LDCU UR5, c[0x0][0x594] ;  /* 0x0000b280ff0577ac */ /* 0x000ea20008000800 */
[----:B------:R-:W-:Y:S01]  /*7f00*/  BSSY.RECONVERGENT B6, `(.L_x_10020) ;  /* 0x00000d5000067945 */ /* 0x000fe20003800200 */
[----:B------:R-:W0:Y:S01]  /*7f10*/  LDCU.64 UR6, c[0x0][0x580] ;  /* 0x0000b000ff0677ac */ /* 0x000e220008000a00 */
[----:B------:R-:W-:-:S04]  /*7f20*/  UPRMT UR4, UR41, 0x9910, URZ ;  /* 0x0000991029047896 */ /* 0x000fc800080000ff */
[----:B------:R-:W-:Y:S01]  /*7f30*/  UISETP.GT.AND UP0, UPT, UR4, 0x9, UPT ;  /* 0x000000090400788c */ /* 0x000fe2000bf04270 */
[----:B--2---:R-:W-:Y:S02]  /*7f40*/  ISETP.NE.AND P0, PT, RZ, UR5, PT ;  /* 0x00000005ff007c0c */ /* 0x004fe4000bf05270 */
[----:B01-34-:R-:W-:Y:S02]  /*7f50*/  IADD3 R2, P1, PT, R16, UR6, RZ ;  /* 0x0000000610027c10 */ /* 0x01bfe4000ff3e0ff */
[----:B-----5:R-:W-:-:S03]  /*7f60*/  ISETP.NE.XOR P0, PT, R0, RZ, P0 ;  /* 0x000000ff0000720c */ /* 0x020fc60000705a70 */
        /* <DEDUP_REMOVED lines=13> */
.L_x_10024:
[----:B------:R0:W-:Y:S01]  /*8040*/  STG.E.U8 desc[UR36][R2.64], R4 ;  /* 0x0000000402007986 */ /* 0x0001e2000c101124 */
[----:B------:R-:W-:Y:S05]  /*8050*/  BRA `(.L_x_10026) ;  /* 0x0000000800fc7947 */ /* 0x000fea0003800000 */
.L_x_10023:
        /* <DEDUP_REMOVED lines=9> */
.L_x_10028:
[----:B------:R0:W-:Y:S01]  /*80f0*/  STG.E desc[UR36][R2.64], R4 ;  /* 0x0000000402007986 */ /* 0x0001e2000c101924 */
[----:B------:R-:W-:Y:S05]  /*8100*/  BRA `(.L_x_10026) ;  /* 0x0000000800d07947 */ /* 0x000fea0003800000 */
.L_x_10027:
[----:B------:R0:W-:Y:S01]  /*8110*/  STG.E.U16 desc[UR36][R2.64], R4 ;  /* 0x0000000402007986 */ /* 0x0001e2000c101524 */
[----:B------:R-:W-:Y:S05]  /*8120*/  BRA `(.L_x_10026) ;  /* 0x0000000800c87947 */ /* 0x000fea0003800000 */
.L_x_10022:
        /* <DEDUP_REMOVED lines=9> */
.L_x_10030:
[----:B------:R-:W-:-:S04]  /*81c0*/  I2FP.F32.U32 R0, R4 ;  /* 0x0000000400007245 */ /* 0x000fc80000201000 */
[----:B------:R-:W-:-:S05]  /*81d0*/  F2FP.F16.F32.PACK_AB R0, RZ, R0 ;  /* 0x00000000ff00723e */ /* 0x000fca00000000ff */
[----:B------:R0:W-:Y:S01]  /*81e0*/  STG.E.U16 desc[UR36][R2.64], R0 ;  /* 0x0000000002007986 */ /* 0x0001e2000c101524 */
[----:B------:R-:W-:Y:S05]  /*81f0*/  BRA `(.L_x_10026) ;  /* 0x0000000800947947 */ /* 0x000fea0003800000 */
.L_x_10029:
        /* <DEDUP_REMOVED lines=10> */
.L_x_10032:
[----:B------:R-:W-:-:S04]  /*82a0*/  I2FP.F32.U32 R4, R4 ;  /* 0x0000000400047245 */ /* 0x000fc80000201000 */
[----:B------:R-:W-:-:S04]  /*82b0*/  F2FP.F16.F32.PACK_AB R5, RZ, R4 ;  /* 0x00000004ff05723e */ /* 0x000fc800000000ff */
[----:B------:R-:W-:-:S05]  /*82c0*/  PRMT R5, R5, 0x5410, RZ ;  /* 0x0000541005057816 */ /* 0x000fca00000000ff */
[----:B------:R0:W-:Y:S01]  /*82d0*/  STG.E desc[UR36][R2.64], R5 ;  /* 0x0000000502007986 */ /* 0x0001e2000c101924 */
[----:B------:R-:W-:Y:S05]  /*82e0*/  BRA `(.L_x_10026) ;  /* 0x0000000800587947 */ /* 0x000fea0003800000 */
.L_x_10031:
[----:B------:R-:W0:Y:S02]  /*82f0*/  I2F.F64.U32 R4, R4 ;  /* 0x0000000400047312 */ /* 0x000e240000201800 */
[----:B0-----:R0:W-:Y:S01]  /*8300*/  STG.E.64 desc[UR36][R2.64], R4 ;  /* 0x0000000402007986 */ /* 0x0011e2000c101b24 */
[----:B------:R-:W-:Y:S05]  /*8310*/  BRA `(.L_x_10026) ;  /* 0x00000008004c7947 */ /* 0x000fea0003800000 */
.L_x_10021:
        /* <DEDUP_REMOVED lines=12> */
.L_x_10036:
        /* <DEDUP_REMOVED lines=17> */
.L_x_10038:
[----:B------:R-:W-:Y:S05]  /*84f0*/  BSYNC.RECONVERGENT B0 ;  /* 0x0000000000007941 */ /* 0x000fea0003800200 */
.L_x_10037:
[----:B------:R0:W-:Y:S01]  /*8500*/  STG.E.U8 desc[UR36][R2.64], R0 ;  /* 0x0000000002007986 */ /* 0x0001e2000c101124 */
[----:B------:R-:W-:Y:S05]  /*8510*/  BRA `(.L_x_10026) ;  /* 0x0000000400cc7947 */ /* 0x000fea0003800000 */
.L_x_10035:
        /* <DEDUP_REMOVED lines=17> */
.L_x_10040:
[----:B------:R-:W-:Y:S05]  /*8630*/  BSYNC.RECONVERGENT B0 ;  /* 0x0000000000007941 */ /* 0x000fea0003800200 */
.L_x_10039:
[----:B------:R0:W-:Y:S01]  /*8640*/  STG.E.U8 desc[UR36][R2.64], R0 ;  /* 0x0000000002007986 */ /* 0x0001e2000c101124 */
[----:B------:R-:W-:Y:S05]  /*8650*/  BRA `(.L_x_10026) ;  /* 0x00000004007c7947 */ /* 0x000fea0003800000 */
.L_x_10034:
        /* <DEDUP_REMOVED lines=21> */
.L_x_10042:
[----:B------:R-:W-:-:S05]  /*87b0*/  IMAD.MOV.U32 R5, RZ, RZ, RZ ;  /* 0x000000ffff057224 */ /* 0x000fca00078e00ff */
[----:B------:R0:W-:Y:S01]  /*87c0*/  STG.E.64 desc[UR36][R2.64], R4 ;  /* 0x0000000402007986 */ /* 0x0001e2000c101b24 */
[----:B------:R-:W-:Y:S05]  /*87d0*/  BRA `(.L_x_10026) ;  /* 0x00000004001c7947 */ /* 0x000fea0003800000 */
.L_x_10041:
[----:B------:R0:W-:Y:S01]  /*87e0*/  STG.E desc[UR36][R2.64], R4 ;  /* 0x0000000402007986 */ /* 0x0001e2000c101924 */
[----:B------:R-:W-:Y:S05]  /*87f0*/  BRA `(.L_x_10026) ;  /* 0x0000000400147947 */ /* 0x000fea0003800000 */
.L_x_10033:
        /* <DEDUP_REMOVED lines=8> */
.L_x_10044:
[----:B------:R-:W0:Y:S01]  /*8880*/  I2F.F64.U32 R4, R4 ;  /* 0x0000000400047312 */ /* 0x000e220000201800 */
[----:B------:R-:W-:-:S05]  /*8890*/  CS2R R6, SRZ ;  /* 0x0000000000067805 */ /* 0x000fca000001ff00 */
[----:B0-----:R4:W-:Y:S01]  /*88a0*/  STG.E.128 desc[UR36][R2.64], R4 ;  /* 0x0000000402007986 */ /* 0x0019e2000c101d24 */
[----:B------:R-:W-:Y:S05]  /*88b0*/  BRA `(.L_x_10026) ;  /* 0x0000000000e47947 */ /* 0x000fea0003800000 */
.L_x_10043:
[----:B------:R-:W-:-:S09]  /*88c0*/  UISETP.NE.AND UP0, UPT, UR4, 0xf, UPT ;  /* 0x0000000f0400788c */ /* 0x000fd2000bf05270 */
[----:B------:R-:W-:Y:S05]  /*88d0*/  BRA.U !UP0, `(.L_x_10045) ;  /* 0x0000000108d07547 */ /* 0x000fea000b800000 */
[----:B------:R-:W-:-:S09]  /*88e0*/  UISETP.NE.AND UP0, UPT, UR4, 0x17, UPT ;  /* 0x000000170400788c */ /* 0x000fd2000bf05270 */
[----:B------:R-:W-:Y:S05]  /*88f0*/  BRA.U !UP0, `(.L_x_10046) ;  /* 0x0000000108847547 */ /* 0x000fea000b800000 */
[----:B------:R-:W-:-:S09]  /*8900*/  UISETP.NE.AND UP0, UPT, UR4, 0x18, UPT ;  /* 0x000000180400788c */ /* 0x000fd2000bf05270 */
[----:B------:R-:W-:Y:S05]  /*8910*/  BRA.U !UP0, `(.L_x_10047) ;  /* 0x0000000108447547 */ /* 0x000fea000b800000 */
.L_x_10025:
        /* <DEDUP_REMOVED lines=16> */
.L_x_10048:
[----:B------:R-:W-:Y:S05]  /*8a20*/  BRA `(.L_x_10026) ;  /* 0x0000000000887947 */ /* 0x000fea0003800000 */
.L_x_10047:
        /* <DEDUP_REMOVED lines=11> */
.L_x_10050:
[----:B------:R-:W-:Y:S05]  /*8ae0*/  BSYNC.RECONVERGENT B0 ;  /* 0x0000000000007941 */ /* 0x000fea0003800200 */
.L_x_10049:
[----:B------:R3:W-:Y:S01]  /*8af0*/  STG.E.U8 desc[UR36][R2.64], R5 ;  /* 0x0000000502007986 */ /* 0x0007e2000c101124 */
[----:B------:R-:W-:Y:S05]  /*8b00*/  BRA `(.L_x_10026) ;  /* 0x0000000000507947 */ /* 0x000fea0003800000 */
.L_x_10046:
        /* <DEDUP_REMOVED lines=12> */
.L_x_10051:
[----:B------:R-:W-:Y:S01]  /*8bd0*/  HFMA2 R5, -RZ, RZ, 0, 7.569789886474609375e-06 ;  /* 0x0000007fff057431 */ /* 0x000fe200000001ff */
[----:B------:R-:W-:-:S04]  /*8be0*/  ISETP.GT.U32.AND P0, PT, R7, 0x7f800000, PT ;  /* 0x7f8000000700780c */ /* 0x000fc80003f04070 */
[----:B------:R-:W-:-:S05]  /*8bf0*/  SEL R5, R5, 0x7c, P0 ;  /* 0x0000007c05057807 */ /* 0x000fca0000000000 */
[----:B------:R2:W-:Y:S01]  /*8c00*/  STG.E.U8 desc[UR36][R2.64], R5 ;  /* 0x0000000502007986 */ /* 0x0005e2000c101124 */
[----:B------:R-:W-:Y:S05]  /*8c10*/  BRA `(.L_x_10026) ;  /* 0x00000000000c7947 */ /* 0x000fea0003800000 */
.L_x_10045:
[----:B------:R-:W-:-:S04]  /*8c20*/  I2FP.F32.U32 R0, R4 ;  /* 0x0000000400007245 */ /* 0x000fc80000201000 */
[----:B------:R-:W-:-:S05]  /*8c30*/  F2FP.BF16.F32.PACK_AB R0, RZ, R0 ;  /* 0x00000000ff00723e */ /* 0x000fca00000010ff */
[----:B------:R0:W-:Y:S02]  /*8c40*/  STG.E.U16 desc[UR36][R2.64], R0 ;  /* 0x0000000002007986 */ /* 0x0001e4000c101524 */
.L_x_10026:
[----:B------:R-:W-:Y:S05]  /*8c50*/  BSYNC.RECONVERGENT B6 ;  /* 0x0000000000067941 */ /* 0x000fea0003800200 */
.L_x_10020:
[----:B------:R-:W-:-:S07]  /*8c60*/  VIADD R17, R17, 0x80 ;  /* 0x0000008011117836 */ /* 0x000fce0000000000 */
.L_x_9985:
[----:B------:R-:W-:Y:S05]  /*8c70*/  BSYNC.RECONVERGENT B7 ;  /* 0x0000000000077941 */ /* 0x000fea0003800200 */
.L_x_9984:
[----:B------:R-:W5:Y:S02]  /*8c80*/  LDCU UR4, c[0x0][0x380] ;  /* 0x00007000ff0477ac */ /* 0x000f640008000800 */
[----:B-----5:R-:W-:-:S13]  /*8c90*/  ISETP.GE.AND P0, PT, R17, UR4, PT ;  /* 0x0000000411007c0c */ /* 0x020fda000bf06270 */
[----:B------:R-:W-:Y:S05]  /*8ca0*/  @P0 EXIT ;  /* 0x000000000000094d */ /* 0x000fea0003800000 */
[----:B------:R-:W5:Y:S01]  /*8cb0*/  LDCU UR4, c[0x0][0x388] ;  /* 0x00007100ff0477ac */ /* 0x000f620008000800 */
[----:B0-----:R-:W-:Y:S01]  /*8cc0*/  MOV R0, RZ ;  /* 0x000000ff00007202 */ /* 0x001fe20000000f00 */
        /* <DEDUP_REMOVED lines=301> */
.L_x_10052:
        /* <DEDUP_REMOVED lines=18> */
.L_x_10056:
[----:B------:R4:W5:Y:S01]  /*a0c0*/  LDG.E.U8 R0, desc[UR36][R2.64] ;  /* 0x0000002402007981 */ /* 0x000962000c1e1100 */
[----:B------:R-:W-:Y:S05]  /*a0d0*/  BRA `(.L_x_10058) ;  /* 0x0000000c002c7947 */ /* 0x000fea0003800000 */
.L_x_10055:
        /* <DEDUP_REMOVED lines=8> */
.L_x_10060:
[----:B------:R2:W5:Y:S01]  /*a160*/  LDG.E R0, desc[UR36][R2.64] ;  /* 0x0000002402007981 */ /* 0x000562000c1e1900 */
[----:B------:R-:W-:Y:S05]  /*a170*/  BRA `(.L_x_10058) ;  /* 0x0000000c00047947 */ /* 0x000fea0003800000 */
.L_x_10059:
[----:B------:R0:W5:Y:S01]  /*a180*/  LDG.E.S16 R0, desc[UR36][R2.64] ;  /* 0x0000002402007981 */ /* 0x000162000c1e1700 */
[----:B------:R-:W-:Y:S05]  /*a190*/  BRA `(.L_x_10058) ;  /* 0x0000000800fc7947 */ /* 0x000fea0003800000 */
.L_x_10054:
        /* <DEDUP_REMOVED lines=9> */
.L_x_10062:
[----:B------:R-:W2:Y:S02]  /*a230*/  LDG.E.U16 R2, desc[UR36][R2.64] ;  /* 0x0000002402027981 */ /* 0x000ea4000c1e1500 */
[----:B--2---:R-:W-:-:S06]  /*a240*/  HADD2.F32 R0, -RZ, R2.H0_H0 ;  /* 0x20000002ff007230 */ /* 0x004fcc0000004100 */
[----:B------:R-:W0:Y:S01]  /*a250*/  F2I.FTZ.TRUNC.NTZ R0, R0 ;  /* 0x0000000000007305 */ /* 0x000e22000021f100 */
[----:B------:R-:W-:Y:S05]  /*a260*/  BRA `(.L_x_10058) ;  /* 0x0000000800c87947 */ /* 0x000fea0003800000 */
.L_x_10061:
        /* <DEDUP_REMOVED lines=9> */
.L_x_10064:
[----:B------:R-:W2:Y:S02]  /*a300*/  LDG.E.U16 R2, desc[UR36][R2.64] ;  /* 0x0000002402027981 */ /* 0x000ea4000c1e1500 */
[----:B--2---:R-:W-:-:S06]  /*a310*/  HADD2.F32 R0, -RZ, R2.H0_H0 ;  /* 0x20000002ff007230 */ /* 0x004fcc0000004100 */
[----:B------:R-:W0:Y:S01]  /*a320*/  F2I.FTZ.TRUNC.NTZ R0, R0 ;  /* 0x0000000000007305 */ /* 0x000e22000021f100 */
[----:B------:R-:W-:Y:S05]  /*a330*/  BRA `(.L_x_10058) ;  /* 0x0000000800947947 */ /* 0x000fea0003800000 */
.L_x_10063:
[----:B------:R-:W2:Y:S02]  /*a340*/  LDG.E.64 R2, desc[UR36][R2.64] ;  /* 0x0000002402027981 */ /* 0x000ea4000c1e1b00 */
[----:B--2---:R0:W1:Y:S01]  /*a350*/  F2I.F64.TRUNC R0, R2 ;  /* 0x0000000200007311 */ /* 0x004062000030d100 */
[----:B------:R-:W-:Y:S05]  /*a360*/  BRA `(.L_x_10058) ;  /* 0x0000000800887947 */ /* 0x000fea0003800000 */
.L_x_10053:
        /* <DEDUP_REMOVED lines=12> */
.L_x_10067:
[----:B------:R-:W2:Y:S02]  /*a430*/  LDG.E.64 R2, desc[UR36][R2.64] ;  /* 0x0000002402027981 */ /* 0x000ea4000c1e1b00 */
[----:B--2---:R0:W1:Y:S01]  /*a440*/  F2I.F64.TRUNC R0, R2 ;  /* 0x0000000200007311 */ /* 0x004062000030d100 */
[----:B------:R-:W-:Y:S05]  /*a450*/  BRA `(.L_x_10058) ;  /* 0x00000008004c7947 */ /* 0x000fea0003800000 */
.L_x_10066:
        /* <DEDUP_REMOVED lines=26> */
.L_x_10069:
        /* <DEDUP_REMOVED lines=13> */
.L_x_10068:
[----:B------:R-:W2:Y:S02]  /*a6d0*/  LDG.E.U16 R0, desc[UR36][R2.64] ;  /* 0x0000002402007981 */ /* 0x000ea4000c1e1500 */
[----:B--2---:R-:W-:-:S06]  /*a6e0*/  IMAD.U32 R0, R0, 0x10000, RZ ;  /* 0x0001000000007824 */ /* 0x004fcc00078e00ff */
[----:B------:R-:W0:Y:S01]  /*a6f0*/  F2I.FTZ.TRUNC.NTZ R0, R0 ;  /* 0x0000000000007305 */ /* 0x000e22000021f100 */
[----:B------:R-:W-:Y:S05]  /*a700*/  BRA `(.L_x_10058) ;  /* 0x0000000400a07947 */ /* 0x000fea0003800000 */
.L_x_10065:
        /* <DEDUP_REMOVED lines=10> */
.L_x_10072:
        /* <DEDUP_REMOVED lines=21> */
.L_x_10076:
[----:B------:R-:W-:Y:S05]  /*a900*/  BSYNC.RECONVERGENT B1 ;  /* 0x0000000000017941 */ /* 0x000fea0003800200 */
.L_x_10075:
[----:B------:R-:W-:Y:S02]  /*a910*/  SHF.L.U32 R0, R0, 0x14, RZ ;  /* 0x0000001400007819 */ /* 0x000fe400000006ff */
[----:B------:R-:W-:-:S04]  /*a920*/  LEA R2, R2, 0x3b800000, 0x17 ;  /* 0x3b80000002027811 */ /* 0x000fc800078eb8ff */
[----:B------:R-:W-:-:S07]  /*a930*/  LOP3.LUT R0, R2, R0, R7, 0xfe, !PT ;  /* 0x0000000002007212 */ /* 0x000fce00078efe07 */
.L_x_10074:
[----:B------:R-:W-:Y:S05]  /*a940*/  BSYNC.RECONVERGENT B0 ;  /* 0x0000000000007941 */ /* 0x000fea0003800200 */
.L_x_10073:
[----:B------:R-:W0:Y:S01]  /*a950*/  F2I.FTZ.TRUNC.NTZ R0, R0 ;  /* 0x0000000000007305 */ /* 0x000e22000021f100 */
[----:B------:R-:W-:Y:S05]  /*a960*/  BRA `(.L_x_10058) ;  /* 0x0000000400087947 */ /* 0x000fea0003800000 */
.L_x_10071:
        /* <DEDUP_REMOVED lines=21> */
.L_x_10080:
[----:B------:R-:W-:Y:S05]  /*aac0*/  BSYNC.RECONVERGENT B1 ;  /* 0x0000000000017941 */ /* 0x000fea0003800200 */
.L_x_10079:
[----:B------:R-:W-:Y:S01]  /*aad0*/  IMAD.SHL.U32 R0, R0, 0x200000, RZ ;  /* 0x0020000000007824 */ /* 0x000fe200078e00ff */
[----:B------:R-:W-:-:S04]  /*aae0*/  LEA R2, R2, 0x37800000, 0x17 ;  /* 0x3780000002027811 */ /* 0x000fc800078eb8ff */
[----:B------:R-:W-:-:S07]  /*aaf0*/  LOP3.LUT R0, R2, R0, R7, 0xfe, !PT ;  /* 0x0000000002007212 */ /* 0x000fce00078efe07 */
.L_x_10078:
[----:B------:R-:W-:Y:S05]  /*ab00*/  BSYNC.RECONVERGENT B0 ;  /* 0x0000000000007941 */ /* 0x000fea0003800200 */
.L_x_10077:
[----:B------:R-:W0:Y:S01]  /*ab10*/  F2I.FTZ.TRUNC.NTZ R0, R0 ;  /* 0x0000000000007305 */ /* 0x000e22000021f100 */
[----:B------:R-:W-:Y:S05]  /*ab20*/  BRA `(.L_x_10058) ;  /* 0x0000000000987947 */ /* 0x000fea0003800000 */
.L_x_10070:
        /* <DEDUP_REMOVED lines=14> */
.L_x_10084:
[----:B------:R-:W-:Y:S05]  /*ac10*/  BSYNC.RECONVERGENT B0 ;  /* 0x0000000000007941 */ /* 0x000fea0003800200 */
.L_x_10083:
[----:B------:R-:W0:Y:S01]  /*ac20*/  F2I.FTZ.TRUNC.NTZ R0, R0 ;  /* 0x0000000000007305 */ /* 0x000e22000021f100 */
[----:B------:R-:W-:Y:S05]  /*ac30*/  BRA `(.L_x_10058) ;  /* 0x0000000000547947 */ /* 0x000fea0003800000 */
.L_x_10057:
        /* <DEDUP_REMOVED lines=16> */
.L_x_10085:
[----:B------:R-:W-:Y:S01]  /*ad40*/  MOV R0, RZ ;  /* 0x000000ff00007202 */ /* 0x000fe20000000f00 */
[----:B------:R-:W-:Y:S06]  /*ad50*/  BRA `(.L_x_10058) ;  /* 0x00000000000c7947 */ /* 0x000fec0003800000 */
.L_x_10082:
[----:B------:R0:W5:Y:S01]  /*ad60*/  LDG.E R0, desc[UR36][R2.64] ;  /* 0x0000002402007981 */ /* 0x000162000c1e1900 */
[----:B------:R-:W-:Y:S05]  /*ad70*/  BRA `(.L_x_10058) ;  /* 0x0000000000047947 */ /* 0x000fea0003800000 */
.L_x_10081:
[----:B------:R0:W5:Y:S02]  /*ad80*/  LDG.E R0, desc[UR36][R2.64] ;  /* 0x0000002402007981 */ /* 0x000164000c1e1900 */
.L_x_10058:
[----:B------:R-:W2:Y:S01]  /*ad90*/  LDCU UR5, c[0x0][0x594] ;  /* 0x0000b280ff0577ac */ /* 0x000ea20008000800 */
[----:B------:R-:W-:-:S04]  /*ada0*/  UPRMT UR4, UR41, 0x9910, URZ ;  /* 0x0000991029047896 */ /* 0x000fc800080000ff */
[----:B------:R-:W-:Y:S01]  /*adb0*/  UISETP.GT.AND UP0, UPT, UR4, 0x9, UPT ;  /* 0x000000090400788c */ /* 0x000fe2000bf04270 */
[----:B--2---:R-:W-:-:S04]  /*adc0*/  ISETP.NE.AND P0, PT, RZ, UR5, PT ;  /* 0x00000005ff007c0c */ /* 0x004fc8000bf05270 */
[----:B01---5:R-:W-:-:S04]  /*add0*/  ISETP.NE.XOR P0, PT, R0, RZ, P0 ;  /* 0x000000ff0000720c */ /* 0x023fc80000705a70 */
[----:B---34-:R-:W-:Y:S01]  /*ade0*/  SEL R2, RZ, 0x1, !P0 ;  /* 0x00000001ff027807 */ /* 0x018fe20004000000 */
        /* <DEDUP_REMOVED lines=11> */
.L_x_10089:
[----:B------:R-:W-:Y:S01]  /*aea0*/  STG.E.U8 desc[UR36][R16.64], R2 ;  /* 0x0000000210007986 */ /* 0x000fe2000c101124 */
[----:B------:R-:W-:Y:S05]  /*aeb0*/  EXIT ;  /* 0x000000000000794d */ /* 0x000fea0003800000 */
.L_x_10088:
        /* <DEDUP_REMOVED lines=9> */
.L_x_10092:
[----:B------:R-:W-:Y:S01]  /*af50*/  STG.E desc[UR36][R16.64], R2 ;  /* 0x0000000210007986 */ /* 0x000fe2000c101924 */
[----:B------:R-:W-:Y:S05]  /*af60*/  EXIT ;  /* 0x000000000000794d */ /* 0x000fea0003800000 */
.L_x_10091:
[----:B------:R-:W-:Y:S01]  /*af70*/  STG.E.U16 desc[UR36][R16.64], R2 ;  /* 0x0000000210007986 */ /* 0x000fe2000c101524 */
[----:B------:R-:W-:Y:S05]  /*af80*/  EXIT ;  /* 0x000000000000794d */ /* 0x000fea0003800000 */
.L_x_10087:
        /* <DEDUP_REMOVED lines=9> */
.L_x_10094:
[----:B------:R-:W-:-:S04]  /*b020*/  I2FP.F32.U32 R0, R2 ;  /* 0x0000000200007245 */ /* 0x000fc80000201000 */
[----:B------:R-:W-:-:S05]  /*b030*/  F2FP.F16.F32.PACK_AB R0, RZ, R0 ;  /* 0x00000000ff00723e */ /* 0x000fca00000000ff */
[----:B------:R-:W-:Y:S01]  /*b040*/  STG.E.U16 desc[UR36][R16.64], R0 ;  /* 0x0000000010007986 */ /* 0x000fe2000c101524 */
[----:B------:R-:W-:Y:S05]  /*b050*/  EXIT ;  /* 0x000000000000794d */ /* 0x000fea0003800000 */
.L_x_10093:
        /* <DEDUP_REMOVED lines=10> */
.L_x_10096:
[----:B------:R-:W-:-:S04]  /*b100*/  I2FP.F32.U32 R2, R2 ;  /* 0x0000000200027245 */ /* 0x000fc80000201000 */
[----:B------:R-:W-:-:S04]  /*b110*/  F2FP.F16.F32.PACK_AB R3, RZ, R2 ;  /* 0x00000002ff03723e */ /* 0x000fc800000000ff */
[----:B------:R-:W-:-:S05]  /*b120*/  PRMT R3, R3, 0x5410, RZ ;  /* 0x0000541003037816 */ /* 0x000fca00000000ff */
[----:B------:R-:W-:Y:S01]  /*b130*/  STG.E desc[UR36][R16.64], R3 ;  /* 0x0000000310007986 */ /* 0x000fe2000c101924 */
[----:B------:R-:W-:Y:S05]  /*b140*/  EXIT ;  /* 0x000000000000794d */ /* 0x000fea0003800000 */
.L_x_10095:
[----:B------:R-:W0:Y:S02]  /*b150*/  I2F.F64.U32 R2, R2 ;  /* 0x0000000200027312 */ /* 0x000e240000201800 */
[----:B0-----:R-:W-:Y:S01]  /*b160*/  STG.E.64 desc[UR36][R16.64], R2 ;  /* 0x0000000210007986 */ /* 0x001fe2000c101b24 */
[----:B------:R-:W-:Y:S05]  /*b170*/  EXIT ;  /* 0x000000000000794d */ /* 0x000fea0003800000 */
.L_x_10086:
        /* <DEDUP_REMOVED lines=12> */
.L_x_10100:
        /* <DEDUP_REMOVED lines=16> */
.L_x_10103:
[----:B------:R-:W-:-:S07]  /*b340*/  PRMT R8, R0, 0x7610, R8 ;  /* 0x0000761000087816 */ /* 0x000fce0000000008 */
.L_x_10102:
[----:B------:R-:W-:Y:S05]  /*b350*/  BSYNC.RECONVERGENT B0 ;  /* 0x0000000000007941 */ /* 0x000fea0003800200 */
.L_x_10101:
[----:B------:R-:W-:Y:S01]  /*b360*/  STG.E.U8 desc[UR36][R16.64], R8 ;  /* 0x0000000810007986 */ /* 0x000fe2000c101124 */
[----:B------:R-:W-:Y:S05]  /*b370*/  EXIT ;  /* 0x000000000000794d */ /* 0x000fea0003800000 */
.L_x_10099:
        /* <DEDUP_REMOVED lines=16> */
.L_x_10106:
[----:B------:R-:W-:-:S07]  /*b480*/  PRMT R8, R0, 0x7610, R8 ;  /* 0x0000761000087816 */ /* 0x000fce0000000008 */
.L_x_10105:
[----:B------:R-:W-:Y:S05]  /*b490*/  BSYNC.RECONVERGENT B0 ;  /* 0x0000000000007941 */ /* 0x000fea0003800200 */
.L_x_10104:
[----:B------:R-:W-:Y:S01]  /*b4a0*/  STG.E.U8 desc[UR36][R16.64], R8 ;  /* 0x0000000810007986 */ /* 0x000fe2000c101124 */
[----:B------:R-:W-:Y:S05]  /*b4b0*/  EXIT ;  /* 0x000000000000794d */ /* 0x000fea0003800000 */
.L_x_10098:
        /* <DEDUP_REMOVED lines=21> */
.L_x_10108:
[----:B------:R-:W-:-:S05]  /*b610*/  IMAD.MOV.U32 R3, RZ, RZ, RZ ;  /* 0x000000ffff037224 */ /* 0x000fca00078e00ff */
[----:B------:R-:W-:Y:S01]  /*b620*/  STG.E.64 desc[UR36][R16.64], R2 ;  /* 0x0000000210007986 */ /* 0x000fe2000c101b24 */
[----:B------:R-:W-:Y:S05]  /*b630*/  EXIT ;  /* 0x000000000000794d */ /* 0x000fea0003800000 */
.L_x_10107:
[----:B------:R-:W-:Y:S01]  /*b640*/  STG.E desc[UR36][R16.64], R2 ;  /* 0x0000000210007986 */ /* 0x000fe2000c101924 */
[----:B------:R-:W-:Y:S05]  /*b650*/  EXIT ;  /* 0x000000000000794d */ /* 0x000fea0003800000 */
.L_x_10097:
        /* <DEDUP_REMOVED lines=8> */
.L_x_10110:
[----:B------:R-:W0:Y:S01]  /*b6e0*/  I2F.F64.U32 R4, R2 ;  /* 0x0000000200047312 */ /* 0x000e220000201800 */
[----:B------:R-:W-:-:S05]  /*b6f0*/  CS2R R6, SRZ ;  /* 0x0000000000067805 */ /* 0x000fca000001ff00 */
[----:B0-----:R-:W-:Y:S01]  /*b700*/  STG.E.128 desc[UR36][R16.64], R4 ;  /* 0x0000000410007986 */ /* 0x001fe2000c101d24 */
[----:B------:R-:W-:Y:S05]  /*b710*/  EXIT ;  /* 0x000000000000794d */ /* 0x000fea0003800000 */
.L_x_10109:
[----:B------:R-:W-:-:S09]  /*b720*/  UISETP.NE.AND UP0, UPT, UR4, 0xf, UPT ;  /* 0x0000000f0400788c */ /* 0x000fd2000bf05270 */
[----:B------:R-:W-:Y:S05]  /*b730*/  BRA.U !UP0, `(.L_x_10111) ;  /* 0x0000000108d47547 */ /* 0x000fea000b800000 */
[----:B------:R-:W-:-:S09]  /*b740*/  UISETP.NE.AND UP0, UPT, UR4, 0x17, UPT ;  /* 0x000000170400788c */ /* 0x000fd2000bf05270 */
[----:B------:R-:W-:Y:S05]  /*b750*/  BRA.U !UP0, `(.L_x_10112) ;  /* 0x0000000108847547 */ /* 0x000fea000b800000 */
[----:B------:R-:W-:-:S09]  /*b760*/  UISETP.NE.AND UP0, UPT, UR4, 0x18, UPT ;  /* 0x000000180400788c */ /* 0x000fd2000bf05270 */
[----:B------:R-:W-:Y:S05]  /*b770*/  BRA.U !UP0, `(.L_x_10113) ;  /* 0x0000000108447547 */ /* 0x000fea000b800000 */
.L_x_10090:
        /* <DEDUP_REMOVED lines=16> */
.L_x_10114:
[----:B------:R-:W-:Y:S05]  /*b880*/  EXIT ;  /* 0x000000000000794d */ /* 0x000fea0003800000 */
.L_x_10113:
        /* <DEDUP_REMOVED lines=11> */
.L_x_10116:
[----:B------:R-:W-:Y:S05]  /*b940*/  BSYNC.RECONVERGENT B0 ;  /* 0x0000000000007941 */ /* 0x000fea0003800200 */
.L_x_10115:
[----:B------:R-:W-:Y:S01]  /*b950*/  STG.E.U8 desc[UR36][R16.64], R3 ;  /* 0x0000000310007986 */ /* 0x000fe2000c101124 */
[----:B------:R-:W-:Y:S05]  /*b960*/  EXIT ;  /* 0x000000000000794d */ /* 0x000fea0003800000 */
.L_x_10112:
        /* <DEDUP_REMOVED lines=13> */
.L_x_10117:
[----:B------:R-:W-:Y:S01]  /*ba40*/  HFMA2 R3, -RZ, RZ, 0, 7.569789886474609375e-06 ;  /* 0x0000007fff037431 */ /* 0x000fe200000001ff */
[----:B------:R-:W-:-:S04]  /*ba50*/  ISETP.GT.U32.AND P0, PT, R5, 0x7f800000, PT ;  /* 0x7f8000000500780c */ /* 0x000fc80003f04070 */
[----:B------:R-:W-:-:S05]  /*ba60*/  SEL R3, R3, 0x7c, P0 ;  /* 0x0000007c03037807 */ /* 0x000fca0000000000 */
[----:B------:R-:W-:Y:S01]  /*ba70*/  STG.E.U8 desc[UR36][R16.64], R3 ;  /* 0x0000000310007986 */ /* 0x000fe2000c101124 */
[----:B------:R-:W-:Y:S05]  /*ba80*/  EXIT ;  /* 0x000000000000794d */ /* 0x000fea0003800000 */
.L_x_10111:
[----:B------:R-:W-:-:S04]  /*ba90*/  I2FP.F32.U32 R0, R2 ;  /* 0x0000000200007245 */ /* 0x000fc80000201000 */
[----:B------:R-:W-:-:S05]  /*baa0*/  F2FP.BF16.F32.PACK_AB R0, RZ, R0 ;  /* 0x00000000ff00723e */ /* 0x000fca00000010ff */
[----:B------:R-:W-:Y:S01]  /*bab0*/  STG.E.U16 desc[UR36][R16.64], R0 ;  /* 0x0000000010007986 */ /* 0x000fe2000c101524 */
[----:B------:R-:W-:Y:S05]  /*bac0*/  EXIT ;  /* 0x000000000000794d */ /* 0x000fea0003800000 */
.L_x_10118:
        /* <DEDUP_REMOVED lines=11> */
.L_x_43462:


//--------------------- .text._ZN2at6native27unrolled_elementwise_kernelINS0_13AUnaryFunctorIiibZZZNS0_23logical_xor_kernel_cudaERNS_14TensorIteratorEENKUlvE0_clEvENKUlvE1_clEvEUliiE_EESt5arrayIPcLm2EELi4E23TrivialOffsetCalculatorILi1EjESD_NS0_6memory12LoadWithCastILi1EEENSE_13StoreWithCastILi1EEEEEviT_T0_T2_T3_T4_T5_ --------------------------
	.section	.text._ZN2at6native27unrolled_elementwise_kernelINS0_13AUnaryFunctorIiibZZZNS0_23logical_xor_kernel_cudaERNS_14TensorIteratorEENKUlvE0_clEvENKUlvE1_clEvEUliiE_EESt5arrayIPcLm2EELi4E23TrivialOffsetCalculatorILi1EjESD_NS0_6memory12LoadWithCastILi1EEENSE_13StoreWithCastILi1EEEEEviT_T0_T2_T3_T4_T5_,"ax",@progbits
	.align	128
        .global         _ZN2at6native27unrolled_elementwise_kernelINS0_13AUnaryFunctorIiibZZZNS0_23logical_xor_kernel_cudaERNS_14TensorIteratorEENKUlvE0_clEvENKUlvE1_clEvEUliiE_EESt5arrayIPcLm2EELi4E23TrivialOffsetCalculatorILi1EjESD_NS0_6memory12LoadWithCastILi1EEENSE_13StoreWithCastILi1EEEEEviT_T0_T2_T3_T4_T5_
        .type           _ZN2at6native27unrolled_elementwise_kernelINS0_13AUnaryFunctorIiibZZZNS0_23logical_xor_kernel_cudaERNS_14TensorIteratorEENKUlvE0_clEvENKUlvE1_clEvEUliiE_EESt5arrayIPcLm2EELi4E23TrivialOffsetCalculatorILi1EjESD_NS0_6memory12LoadWithCastILi1EEENSE_13StoreWithCastILi1EEEEEviT_T0_T2_T3_T4_T5_,@function
        .size           _ZN2at6native27unrolled_elementwise_kernelINS0_13AUnaryFunctorIiibZZZNS0_23logical_xor_kernel_cudaERNS_14TensorIteratorEENKUlvE0_clEvENKUlvE1_clEvEUliiE_EESt5arrayIPcLm2EELi4E23TrivialOffsetCalculatorILi1EjESD_NS0_6memory12LoadWithCastILi1EEENSE_13StoreWithCastILi1EEEEEviT_T0_T2_T3_T4_T5_,(.L_x_43463 - _ZN2at6native27unrolled_elementwise_kernelINS0_13AUnaryFunctorIiibZZZNS0_23logical_xor_kernel_cudaERNS_14TensorIteratorEENKUlvE0_clEvENKUlvE1_clEvEUliiE_EESt5arrayIPcLm2EELi4E23TrivialOffsetCalculatorILi1EjESD_NS0_6memory12LoadWithCastILi1EEENSE_13StoreWithCastILi1EEEEEviT_T0_T2_T3_T4_T5_)
        .other          _ZN2at6native27unrolled_elementwise_kernelINS0_13AUnaryFunctorIiibZZZNS0_23logical_xor_kernel_cudaERNS_14TensorIteratorEENKUlvE0_clEvENKUlvE1_clEvEUliiE_EESt5arrayIPcLm2EELi4E23TrivialOffsetCalculatorILi1EjESD_NS0_6memory12LoadWithCastILi1EEENSE_13StoreWithCastILi1EEEEEviT_T0_T2_T3_T4_T5_,@"STO_CUDA_ENTRY STV_DEFAULT"
_ZN2at6native27unrolled_elementwise_kernelINS0_13AUnaryFunctorIiibZZZNS0_23logical_xor_kernel_cudaERNS_14TensorIteratorEENKUlvE0_clEvENKUlvE1_clEvEUliiE_EESt5arrayIPcLm2EELi4E23TrivialOffsetCalculatorILi1EjESD_NS0_6memory12LoadWithCastILi1EEENSE_13StoreWithCastILi1EEEEEviT_T0_T2_T3_T4_T5_:
.text._ZN2at6native27unrolled_elementwise_kernelINS0_13AUnaryFunctorIiibZZZNS0_23logical_xor_kernel_cudaERNS_14TensorIteratorEENKUlvE0_clEvENKUlvE1_clEvEUliiE_EESt5arrayIPcLm2EELi4E23TrivialOffsetCalculatorILi1EjESD_NS0_6memory12LoadWithCastILi1EEENSE_13StoreWithCastILi1EEEEEviT_T0_T2_T3_T4_T5_:
        /* <DEDUP_REMOVED lines=32> */
.L_x_10124:
[----:B------:R3:W5:Y:S01]  /*0200*/  LDG.E.U8 R0, desc[UR36][R4.64] ;  /* 0x0000002404007981 */ /* 0x000762000c1e1100 */
[----:B------:R-:W-:Y:S05]  /*0210*/  BRA `(.L_x_10126) ;  /* 0x0000000c00307947 */ /* 0x000fea0003800000 */
.L_x_10123:
        /* <DEDUP_REMOVED lines=8> */
.L_x_10128:
[----:B------:R1:W5:Y:S01]  /*02a0*/  LDG.E R0, desc[UR36][R4.64] ;  /* 0x0000002404007981 */ /* 0x000362000c1e1900 */
[----:B------:R-:W-:Y:S05]  /*02b0*/  BRA `(.L_x_10126) ;  /* 0x0000000c00087947 */ /* 0x000fea0003800000 */
.L_x_10127:
[----:B------:R2:W5:Y:S01]  /*02c0*/  LDG.E.S16 R0, desc[UR36][R4.64] ;  /* 0x0000002404007981 */ /* 0x000562000c1e1700 */
[----:B------:R-:W-:Y:S05]  /*02d0*/  BRA `(.L_x_10126) ;  /* 0x0000000c00007947 */ /* 0x000fea0003800000 */
.L_x_10122:
        /* <DEDUP_REMOVED lines=9> */
.L_x_10130:
[----:B------:R-:W2:Y:S02]  /*0370*/  LDG.E.U16 R4, desc[UR36][R4.64] ;  /* 0x0000002404047981 */ /* 0x000ea4000c1e1500 */
[----:B--2---:R-:W-:-:S06]  /*0380*/  HADD2.F32 R0, -RZ, R4.H0_H0 ;  /* 0x20000004ff007230 */ /* 0x004fcc0000004100 */
[----:B------:R-:W0:Y:S01]  /*0390*/  F2I.FTZ.TRUNC.NTZ R0, R0 ;  /* 0x0000000000007305 */ /* 0x000e22000021f100 */
[----:B------:R-:W-:Y:S05]  /*03a0*/  BRA `(.L_x_10126) ;  /* 0x0000000800cc7947 */ /* 0x000fea0003800000 */
.L_x_10129:
        /* <DEDUP_REMOVED lines=9> */
.L_x_10132:
[----:B------:R-:W2:Y:S02]  /*0440*/  LDG.E.U16 R4, desc[UR36][R4.64] ;  /* 0x0000002404047981 */ /* 0x000ea4000c1e1500 */
[----:B--2---:R-:W-:-:S06]  /*0450*/  HADD2.F32 R0, -RZ, R4.H0_H0 ;  /* 0x20000004ff007230 */ /* 0x004fcc0000004100 */
[----:B------:R-:W0:Y:S01]  /*0460*/  F2I.FTZ.TRUNC.NTZ R0, R0 ;  /* 0x0000000000007305 */ /* 0x000e22000021f100 */
[----:B------:R-:W-:Y:S05]  /*0470*/  BRA `(.L_x_10126) ;  /* 0x0000000800987947 */ /* 0x000fea0003800000 */
.L_x_10131:
[----:B------:R-:W2:Y:S02]  /*0480*/  LDG.E.64 R4, desc[UR36][R4.64] ;  /* 0x0000002404047981 */ /* 0x000ea4000c1e1b00 */
[----:B--2---:R0:W1:Y:S01]  /*0490*/  F2I.F64.TRUNC R0, R4 ;  /* 0x0000000400007311 */ /* 0x004062000030d100 */
[----:B------:R-:W-:Y:S05]  /*04a0*/  BRA `(.L_x_10126) ;  /* 0x00000008008c7947 */ /* 0x000fea0003800000 */
.L_x_10121:
        /* <DEDUP_REMOVED lines=12> */
.L_x_10135:
[----:B------:R-:W2:Y:S02]  /*0570*/  LDG.E.64 R4, desc[UR36][R4.64] ;  /* 0x0000002404047981 */ /* 0x000ea4000c1e1b00 */
[----:B--2---:R0:W1:Y:S01]  /*0580*/  F2I.F64.TRUNC R0, R4 ;  /* 0x0000000400007311 */ /* 0x004062000030d100 */
[----:B------:R-:W-:Y:S05]  /*0590*/  BRA `(.L_x_10126) ;  /* 0x0000000800507947 */ /* 0x000fea0003800000 */
.L_x_10134:
        /* <DEDUP_REMOVED lines=26> */
.L_x_10137:
        /* <DEDUP_REMOVED lines=12> */
[----:B------:R-:W0:Y:S01]  /*0800*/  F2I.FTZ.TRUNC.NTZ R0, R0 ;  /* 0x0000000000007305 */ /* 0x000e22000021f100 */
[----:B------:R-:W-:Y:S05]  /*0810*/  BRA `(.L_x_10126) ;  /* 0x0000000400b07947 */ /* 0x000fea0003800000 */
.L_x_10136:
[----:B------:R-:W2:Y:S02]  /*0820*/  LDG.E.U16 R0, desc[UR36][R4.64] ;  /* 0x0000002404007981 */ /* 0x000ea4000c1e1500 */
[----:B--2---:R-:W-:-:S06]  /*0830*/  IMAD.U32 R0, R0, 0x10000, RZ ;  /* 0x0001000000007824 */ /* 0x004fcc00078e00ff */
[----:B------:R-:W0:Y:S01]  /*0840*/  F2I.FTZ.TRUNC.NTZ R0, R0 ;  /* 0x0000000000007305 */ /* 0x000e22000021f100 */
[----:B------:R-:W-:Y:S05]  /*0850*/  BRA `(.L_x_10126) ;  /* 0x0000000400a07947 */ /* 0x000fea0003800000 */
.L_x_10133:
        /* <DEDUP_REMOVED lines=10> */
.L_x_10140:
        /* <DEDUP_REMOVED lines=21> */
.L_x_10144:
[----:B------:R-:W-:Y:S05]  /*0a50*/  BSYNC.RECONVERGENT B1 ;  /* 0x0000000000017941 */ /* 0x000fea0003800200 */
.L_x_10143:
[----:B------:R-:W-:Y:S01]  /*0a60*/  IMAD.SHL.U32 R0, R0, 0x100000, RZ ;  /* 0x0010000000007824 */ /* 0x000fe200078e00ff */
[----:B------:R-:W-:-:S04]  /*0a70*/  LEA R3, R3, 0x3b800000, 0x17 ;  /* 0x3b80000003037811 */ /* 0x000fc800078eb8ff */
[----:B------:R-:W-:-:S07]  /*0a80*/  LOP3.LUT R0, R3, R0, R7, 0xfe, !PT ;  /* 0x0000000003007212 */ /* 0x000fce00078efe07 */
.L_x_10142:
[----:B------:R-:W-:Y:S05]  /*0a90*/  BSYNC.RECONVERGENT B0 ;  /* 0x0000000000007941 */ /* 0x000fea0003800200 */
.L_x_10141:
[----:B------:R-:W0:Y:S01]  /*0aa0*/  F2I.FTZ.TRUNC.NTZ R0, R0 ;  /* 0x0000000000007305 */ /* 0x000e22000021f100 */
[----:B------:R-:W-:Y:S05]  /*0ab0*/  BRA `(.L_x_10126) ;  /* 0x0000000400087947 */ /* 0x000fea0003800000 */
.L_x_10139:
        /* <DEDUP_REMOVED lines=21> */
.L_x_10148:
[----:B------:R-:W-:Y:S05]  /*0c10*/  BSYNC.RECONVERGENT B1 ;  /* 0x0000000000017941 */ /* 0x000fea0003800200 */
.L_x_10147:
[----:B------:R-:W-:Y:S01]  /*0c20*/  IMAD.SHL.U32 R0, R0, 0x200000, RZ ;  /* 0x0020000000007824 */ /* 0x000fe200078e00ff */
[----:B------:R-:W-:-:S04]  /*0c30*/  LEA R3, R3, 0x37800000, 0x17 ;  /* 0x3780000003037811 */ /* 0x000fc800078eb8ff */
[----:B------:R-:W-:-:S07]  /*0c40*/  LOP3.LUT R0, R3, R0, R7, 0xfe, !PT ;  /* 0x0000000003007212 */ /* 0x000fce00078efe07 */
.L_x_10146:
[----:B------:R-:W-:Y:S05]  /*0c50*/  BSYNC.RECONVERGENT B0 ;  /* 0x0000000000007941 */ /* 0x000fea0003800200 */
.L_x_10145:
[----:B------:R-:W0:Y:S01]  /*0c60*/  F2I.FTZ.TRUNC.NTZ R0, R0 ;  /* 0x0000000000007305 */ /* 0x000e22000021f100 */
[----:B------:R-:W-:Y:S05]  /*0c70*/  BRA `(.L_x_10126) ;  /* 0x0000000000987947 */ /* 0x000fea0003800000 */
.L_x_10138:
[----:B------:R-:W-:-:S09]  /*0c80*/  UISETP.NE.AND UP0, UPT, UR4, 0x1c, UPT ;  /* 0x0000001c0400788c */ /* 0x000fd2000bf05270 */
[----:B------:R-:W-:Y:S05]  /*0c90*/  BRA.U !UP0, `(.L_x_10149) ;  /* 0x00000001088c7547 */ /* 0x000fea000b800000 */
[----:B------:R-:W-:-:S09]  /*0ca0*/  UISETP.NE.AND UP0, UPT, UR4, 0x1d, UPT ;  /* 0x0000001d0400788c */ /* 0x000fd2000bf05270 */
[----:B------:R-:W-:Y:S05]  /*0cb0*/  BRA.U !UP0, `(.L_x_10150) ;  /* 0x00000001087c7547 */ /* 0x000fea000b800000 */
[----:B------:R-:W-:-:S09]  /*0cc0*/  UISETP.NE.AND UP0, UPT, UR4, 0x2c, UPT ;  /* 0x0000002c0400788c */ /* 0x000fd2000bf05270 */
[----:B------:R-:W-:Y:S05]  /*0cd0*/  BRA.U !UP0, `(.L_x_10151) ;  /* 0x0000000108487547 */ /* 0x000fea000b800000 */
.L_x_10125:
        /* <DEDUP_REMOVED lines=16> */
.L_x_10152:
[----:B------:R-:W-:Y:S01]  /*0de0*/  IMAD.MOV.U32 R0, RZ, RZ, RZ ;  /* 0x000000ffff007224 */ /* 0x000fe200078e00ff */
[----:B------:R-:W-:Y:S06]  /*0df0*/  BRA `(.L_x_10126) ;  /* 0x0000000000387947 */ /* 0x000fec0003800000 */
.L_x_10151:
        /* <DEDUP_REMOVED lines=8> */
.L_x_10154:
[----:B------:R-:W-:Y:S05]  /*0e80*/  BSYNC.RECONVERGENT B0 ;  /* 0x0000000000007941 */ /* 0x000fea0003800200 */
.L_x_10153:
[----:B------:R-:W0:Y:S01]  /*0e90*/  F2I.FTZ.TRUNC.NTZ R0, R0 ;  /* 0x0000000000007305 */ /* 0x000e22000021f100 */
[----:B------:R-:W-:Y:S05]  /*0ea0*/  BRA `(.L_x_10126) ;  /* 0x00000000000c7947 */ /* 0x000fea0003800000 */
.L_x_10150:
[----:B------:R0:W5:Y:S01]  /*0eb0*/  LDG.E R0, desc[UR36][R4.64] ;  /* 0x0000002404007981 */ /* 0x000162000c1e1900 */
[----:B------:R-:W-:Y:S05]  /*0ec0*/  BRA `(.L_x_10126) ;  /* 0x0000000000047947 */ /* 0x000fea0003800000 */
.L_x_10149:
[----:B------:R0:W5:Y:S02]  /*0ed0*/  LDG.E R0, desc[UR36][R4.64] ;  /* 0x0000002404007981 */ /* 0x000164000c1e1900 */
.L_x_10126:
[----:B01---5:R-:W-:Y:S01]  /*0ee0*/  ISETP.NE.AND P0, PT, R0, RZ, PT ;  /* 0x000000ff0000720c */ /* 0x023fe20003f05270 */
[----:B------:R-:W-:-:S03]  /*0ef0*/  VIADD R18, R2, 0x80 ;  /* 0x0000008002127836 */ /* 0x000fc60000000000 */
[----:B------:R-:W-:-:S09]  /*0f00*/  P2R R16, PR, RZ, 0x1 ;  /* 0x00000001ff107803 */ /* 0x000fd20000000000 */
.L_x_10120:
[----:B------:R-:W-:Y:S05]  /*0f10*/  BSYNC.RECONVERGENT B6 ;  /* 0x0000000000067941 */ /* 0x000fea0003800200 */
.L_x_10119:
[----:B------:R-:W-:Y:S01]  /*0f20*/  ISETP.GE.AND P0, PT, R18, R19, PT ;  /* 0x000000131200720c */ /* 0x000fe20003f06270 */
[----:B------:R-:W-:Y:S01]  /*0f30*/  BSSY.RECONVERGENT B6, `(.L_x_10155) ;  /* 0x00000e8000067945 */ /* 0x000fe20003800200 */
[----:B------:R-:W-:-:S04]  /*0f40*/  PLOP3.LUT P1, PT, PT, PT, PT, 0x8, 0x80 ;  /* 0x000000000080781c */ /* 0x000fc80003f2e170 */
[----:B------:R-:W-:-:S07]  /*0f50*/  P2R R17, PR, RZ, 0x2 ;  /* 0x00000002ff117803 */ /* 0x000fce0000000000 */
[----:B------:R-:W-:Y:S05]  /*0f60*/  @P0 BRA `(.L_x_10156) ;  /* 0x0000000c00900947 */ /* 0x000fea0003800000 */
[----:B--234-:R-:W0:Y:S01]  /*0f70*/  LDC.64 R4, c[0x0][0x398] ;  /* 0x0000e600ff047b82 */ /* 0x01ce220000000a00 */
        /* <DEDUP_REMOVED lines=18> */
.L_x_10160:
[----:B------:R0:W5:Y:S01]  /*10a0*/  LDG.E.U8 R0, desc[UR36][R4.64] ;  /* 0x0000002404007981 */ /* 0x000162000c1e1100 */
[----:B------:R-:W-:Y:S05]  /*10b0*/  BRA `(.L_x_10162) ;  /* 0x0000000c00307947 */ /* 0x000fea0003800000 */
.L_x_10159:
        /* <DEDUP_REMOVED lines=8> */
.L_x_10164:
[----:B------:R0:W5:Y:S01]  /*1140*/  LDG.E R0, desc[UR36][R4.64] ;  /* 0x0000002404007981 */ /* 0x000162000c1e1900 */
[----:B------:R-:W-:Y:S05]  /*1150*/  BRA `(.L_x_10162) ;  /* 0x0000000c00087947 */ /* 0x000fea0003800000 */
.L_x_10163:
[----:B------:R0:W5:Y:S01]  /*1160*/  LDG.E.S16 R0, desc[UR36][R4.64] ;  /* 0x0000002404007981 */ /* 0x000162000c1e1700 */
[----:B------:R-:W-:Y:S05]  /*1170*/  BRA `(.L_x_10162) ;  /* 0x0000000c00007947 */ /* 0x000fea0003800000 */
.L_x_10158:
        /* <DEDUP_REMOVED lines=9> */
.L_x_10166:
[----:B------:R-:W2:Y:S02]  /*1210*/  LDG.E.U16 R4, desc[UR36][R4.64] ;  /* 0x0000002404047981 */ /* 0x000ea4000c1e1500 */
[----:B--2---:R-:W-:-:S06]  /*1220*/  HADD2.F32 R0, -RZ, R4.H0_H0 ;  /* 0x20000004ff007230 */ /* 0x004fcc0000004100 */
[----:B------:R-:W0:Y:S01]  /*1230*/  F2I.FTZ.TRUNC.NTZ R0, R0 ;  /* 0x0000000000007305 */ /* 0x000e22000021f100 */
[----:B------:R-:W-:Y:S05]  /*1240*/  BRA `(.L_x_10162) ;  /* 0x0000000800cc7947 */ /* 0x000fea0003800000 */
.L_x_10165:
        /* <DEDUP_REMOVED lines=9> */
.L_x_10168:
[----:B------:R-:W2:Y:S02]  /*12e0*/  LDG.E.U16 R4, desc[UR36][R4.64] ;  /* 0x0000002404047981 */ /* 0x000ea4000c1e1500 */
[----:B--2---:R-:W-:-:S06]  /*12f0*/  HADD2.F32 R0, -RZ, R4.H0_H0 ;  /* 0x20000004ff007230 */ /* 0x004fcc0000004100 */
[----:B------:R-:W0:Y:S01]  /*1300*/  F2I.FTZ.TRUNC.NTZ R0, R0 ;  /* 0x0000000000007305 */ /* 0x000e22000021f100 */
[----:B------:R-:W-:Y:S05]  /*1310*/  BRA `(.L_x_10162) ;  /* 0x0000000800987947 */ /* 0x000fea0003800000 */
.L_x_10167:
[----:B------:R-:W2:Y:S02]  /*1320*/  LDG.E.64 R4, desc[UR36][R4.64] ;  /* 0x0000002404047981 */ /* 0x000ea4000c1e1b00 */
[----:B--2---:R0:W1:Y:S01]  /*1330*/  F2I.F64.TRUNC R0, R4 ;  /* 0x0000000400007311 */ /* 0x004062000030d100 */
[----:B------:R-:W-:Y:S05]  /*1340*/  BRA `(.L_x_10162) ;  /* 0x00000008008c7947 */ /* 0x000fea0003800000 */
.L_x_10157:
        /* <DEDUP_REMOVED lines=12> */
.L_x_10171:
[----:B------:R-:W2:Y:S02]  /*1410*/  LDG.E.64 R4, desc[UR36][R4.64] ;  /* 0x0000002404047981 */ /* 0x000ea4000c1e1b00 */
[----:B--2---:R3:W4:Y:S01]  /*1420*/  F2I.F64.TRUNC R0, R4 ;  /* 0x0000000400007311 */ /* 0x004722000030d100 */
[----:B------:R-:W-:Y:S05]  /*1430*/  BRA `(.L_x_10162) ;  /* 0x0000000800507947 */ /* 0x000fea0003800000 */
.L_x_10170:
        /* <DEDUP_REMOVED lines=26> */
.L_x_10173:
        /* <DEDUP_REMOVED lines=12> */
[----:B------:R-:W1:Y:S01]  /*16a0*/  F2I.FTZ.TRUNC.NTZ R0, R0 ;  /* 0x0000000000007305 */ /* 0x000e62000021f100 */
[----:B------:R-:W-:Y:S05]  /*16b0*/  BRA `(.L_x_10162) ;  /* 0x0000000400b07947 */ /* 0x000fea0003800000 */
.L_x_10172:
[----:B------:R-:W2:Y:S02]  /*16c0*/  LDG.E.U16 R0, desc[UR36][R4.64] ;  /* 0x0000002404007981 */ /* 0x000ea4000c1e1500 */
[----:B--2---:R-:W-:-:S06]  /*16d0*/  IMAD.U32 R0, R0, 0x10000, RZ ;  /* 0x0001000000007824 */ /* 0x004fcc00078e00ff */
[----:B------:R-:W2:Y:S01]  /*16e0*/  F2I.FTZ.TRUNC.NTZ R0, R0 ;  /* 0x0000000000007305 */ /* 0x000ea2000021f100 */
[----:B------:R-:W-:Y:S05]  /*16f0*/  BRA `(.L_x_10162) ;  /* 0x0000000400a07947 */ /* 0x000fea0003800000 */
.L_x_10169:
        /* <DEDUP_REMOVED lines=10> */
.L_x_10176:
        /* <DEDUP_REMOVED lines=21> */
.L_x_10180:
[----:B------:R-:W-:Y:S05]  /*18f0*/  BSYNC.RECONVERGENT B1 ;  /* 0x0000000000017941 */ /* 0x000fea0003800200 */
.L_x_10179:
[----:B------:R-:W-:Y:S01]  /*1900*/  IMAD.SHL.U32 R0, R0, 0x100000, RZ ;  /* 0x0010000000007824 */ /* 0x000fe200078e00ff */
[----:B------:R-:W-:-:S04]  /*1910*/  LEA R3, R3, 0x3b800000, 0x17 ;  /* 0x3b80000003037811 */ /* 0x000fc800078eb8ff */
[----:B------:R-:W-:-:S07]  /*1920*/  LOP3.LUT R0, R3, R0, R7, 0xfe, !PT ;  /* 0x0000000003007212 */ /* 0x000fce00078efe07 */
.L_x_10178:
[----:B------:R-:W-:Y:S05]  /*1930*/  BSYNC.RECONVERGENT B0 ;  /* 0x0000000000007941 */ /* 0x000fea0003800200 */
.L_x_10177:
[----:B------:R-:W0:Y:S01]  /*1940*/  F2I.FTZ.TRUNC.NTZ R0, R0 ;  /* 0x0000000000007305 */ /* 0x000e22000021f100 */
[----:B------:R-:W-:Y:S05]  /*1950*/  BRA `(.L_x_10162) ;  /* 0x0000000400087947 */ /* 0x000fea0003800000 */
.L_x_10175:
        /* <DEDUP_REMOVED lines=21> */
.L_x_10184:
[----:B------:R-:W-:Y:S05]  /*1ab0*/  BSYNC.RECONVERGENT B1 ;  /* 0x0000000000017941 */ /* 0x000fea0003800200 */
.L_x_10183:
[----:B------:R-:W-:Y:S01]  /*1ac0*/  IMAD.SHL.U32 R0, R0, 0x200000, RZ ;  /* 0x0020000000007824 */ /* 0x000fe200078e00ff */
[----:B------:R-:W-:-:S04]  /*1ad0*/  LEA R3, R3, 0x37800000, 0x17 ;  /* 0x3780000003037811 */ /* 0x000fc800078eb8ff */
[----:B------:R-:W-:-:S07]  /*1ae0*/  LOP3.LUT R0, R3, R0, R7, 0xfe, !PT ;  /* 0x0000000003007212 */ /* 0x000fce00078efe07 */
.L_x_10182:
[----:B------:R-:W-:Y:S05]  /*1af0*/  BSYNC.RECONVERGENT B0 ;  /* 0x0000000000007941 */ /* 0x000fea0003800200 */
.L_x_10181:
[----:B------:R-:W0:Y:S01]  /*1b00*/  F2I.FTZ.TRUNC.NTZ R0, R0 ;  /* 0x0000000000007305 */ /* 0x000e22000021f100 */
[----:B------:R-:W-:Y:S05]  /*1b10*/  BRA `(.L_x_10162) ;  /* 0x0000000000987947 */ /* 0x000fea0003800000 */
.L_x_10174:
        /* <DEDUP_REMOVED lines=14> */
.L_x_10188:
[----:B------:R-:W-:Y:S05]  /*1c00*/  BSYNC.RECONVERGENT B0 ;  /* 0x0000000000007941 */ /* 0x000fea0003800200 */
.L_x_10187:
[----:B------:R-:W0:Y:S01]  /*1c10*/  F2I.FTZ.TRUNC.NTZ R0, R0 ;  /* 0x0000000000007305 */ /* 0x000e22000021f100 */
[----:B------:R-:W-:Y:S05]  /*1c20*/  BRA `(.L_x_10162) ;  /* 0x0000000000547947 */ /* 0x000fea0003800000 */
.L_x_10161:
        /* <DEDUP_REMOVED lines=16> */
.L_x_10189:
[----:B------:R-:W-:Y:S01]  /*1d30*/  IMAD.MOV.U32 R0, RZ, RZ, RZ ;  /* 0x000000ffff007224 */ /* 0x000fe200078e00ff */
[----:B------:R-:W-:Y:S06]  /*1d40*/  BRA `(.L_x_10162) ;  /* 0x00000000000c7947 */ /* 0x000fec0003800000 */
.L_x_10186:
[----:B------:R0:W5:Y:S01]  /*1d50*/  LDG.E R0, desc[UR36][R4.64] ;  /* 0x0000002404007981 */ /* 0x000162000c1e1900 */
[----:B------:R-:W-:Y:S05]  /*1d60*/  BRA `(.L_x_10162) ;  /* 0x0000000000047947 */ /* 0x000fea0003800000 */
.L_x_10185:
[----:B------:R0:W5:Y:S02]  /*1d70*/  LDG.E R0, desc[UR36][R4.64] ;  /* 0x0000002404007981 */ /* 0x000164000c1e1900 */
.L_x_10162:
[----:B012-45:R-:W-:Y:S01]  /*1d80*/  ISETP.NE.AND P0, PT, R0, RZ, PT ;  /* 0x000000ff0000720c */ /* 0x037fe20003f05270 */
[----:B------:R-:W-:-:S03]  /*1d90*/  VIADD R18, R18, 0x80 ;  /* 0x0000008012127836 */ /* 0x000fc60000000000 */
[----:B------:R-:W-:-:S09]  /*1da0*/  P2R R17, PR, RZ, 0x1 ;  /* 0x00000001ff117803 */ /* 0x000fd20000000000 */
.L_x_10156:
[----:B------:R-:W-:Y:S05]  /*1db0*/  BSYNC.RECONVERGENT B6 ;  /* 0x0000000000067941 */ /* 0x000fea0003800200 */
.L_x_10155:
        /* <DEDUP_REMOVED lines=24> */
.L_x_10195:
[----:B------:R0:W5:Y:S01]  /*1f40*/  LDG.E.U8 R0, desc[UR36][R4.64] ;  /* 0x0000002404007981 */ /* 0x000162000c1e1100 */
[----:B------:R-:W-:Y:S05]  /*1f50*/  BRA `(.L_x_10197) ;  /* 0x0000000c00307947 */ /* 0x000fea0003800000 */
.L_x_10194:
        /* <DEDUP_REMOVED lines=8> */
.L_x_10199:
[----:B------:R0:W5:Y:S01]  /*1fe0*/  LDG.E R0, desc[UR36][R4.64] ;  /* 0x0000002404007981 */ /* 0x000162000c1e1900 */
[----:B------:R-:W-:Y:S05]  /*1ff0*/  BRA `(.L_x_10197) ;  /* 0x0000000c00087947 */ /* 0x000fea0003800000 */
.L_x_10198:
[----:B------:R0:W5:Y:S01]  /*2000*/  LDG.E.S16 R0, desc[UR36][R4.64] ;  /* 0x0000002404007981 */ /* 0x000162000c1e1700 */
[----:B------:R-:W-:Y:S05]  /*2010*/  BRA `(.L_x_10197) ;  /* 0x0000000c00007947 */ /* 0x000fea0003800000 */
.L_x_10193:
        /* <DEDUP_REMOVED lines=9> */
.L_x_10201:
[----:B------:R-:W2:Y:S02]  /*20b0*/  LDG.E.U16 R4, desc[UR36][R4.64] ;  /* 0x0000002404047981 */ /* 0x000ea4000c1e1500 */
[----:B--2---:R-:W-:-:S06]  /*20c0*/  HADD2.F32 R0, -RZ, R4.H0_H0 ;  /* 0x20000004ff007230 */ /* 0x004fcc0000004100 */
[----:B------:R-:W0:Y:S01]  /*20d0*/  F2I.FTZ.TRUNC.NTZ R0, R0 ;  /* 0x0000000000007305 */ /* 0x000e22000021f100 */
[----:B------:R-:W-:Y:S05]  /*20e0*/  BRA `(.L_x_10197) ;  /* 0x0000000800cc7947 */ /* 0x000fea0003800000 */
.L_x_10200:
        /* <DEDUP_REMOVED lines=9> */
.L_x_10203:
[----:B------:R-:W2:Y:S02]  /*2180*/  LDG.E.U16 R4, desc[UR36][R4.64] ;  /* 0x0000002404047981 */ /* 0x000ea4000c1e1500 */
[----:B--2---:R-:W-:-:S06]  /*2190*/  HADD2.F32 R0, -RZ, R4.H0_H0 ;  /* 0x20000004ff007230 */ /* 0x004fcc0000004100 */
[----:B------:R-:W0:Y:S01]  /*21a0*/  F2I.FTZ.TRUNC.NTZ R0, R0 ;  /* 0x0000000000007305 */ /* 0x000e22000021f100 */
[----:B------:R-:W-:Y:S05]  /*21b0*/  BRA `(.L_x_10197) ;  /* 0x0000000800987947 */ /* 0x000fea0003800000 */
.L_x_10202:
[----:B------:R-:W2:Y:S02]  /*21c0*/  LDG.E.64 R4, desc[UR36][R4.64] ;  /* 0x0000002404047981 */ /* 0x000ea4000c1e1b00 */
[----:B--2---:R0:W1:Y:S01]  /*21d0*/  F2I.F64.TRUNC R0, R4 ;  /* 0x0000000400007311 */ /* 0x004062000030d100 */
[----:B------:R-:W-:Y:S05]  /*21e0*/  BRA `(.L_x_10197) ;  /* 0x00000008008c7947 */ /* 0x000fea0003800000 */
.L_x_10192:
        /* <DEDUP_REMOVED lines=12> */
.L_x_10206:
[----:B------:R-:W2:Y:S02]  /*22b0*/  LDG.E.64 R4, desc[UR36][R4.64] ;  /* 0x0000002404047981 */ /* 0x000ea4000c1e1b00 */
[----:B--2---:R0:W1:Y:S01]  /*22c0*/  F2I.F64.TRUNC R0, R4 ;  /* 0x0000000400007311 */ /* 0x004062000030d100 */
[----:B------:R-:W-:Y:S05]  /*22d0*/  BRA `(.L_x_10197) ;  /* 0x0000000800507947 */ /* 0x000fea0003800000 */
.L_x_10205:
        /* <DEDUP_REMOVED lines=26> */
.L_x_10208:
        /* <DEDUP_REMOVED lines=12> */
[----:B------:R-:W0:Y:S01]  /*2540*/  F2I.FTZ.TRUNC.NTZ R0, R0 ;  /* 0x0000000000007305 */ /* 0x000e22000021f100 */
[----:B------:R-:W-:Y:S05]  /*2550*/  BRA `(.L_x_10197) ;  /* 0x0000000400b07947 */ /* 0x000fea0003800000 */
.L_x_10207:
[----:B------:R-:W2:Y:S02]  /*2560*/  LDG.E.U16 R0, desc[UR36][R4.64] ;  /* 0x0000002404007981 */ /* 0x000ea4000c1e1500 */
[----:B--2---:R-:W-:-:S06]  /*2570*/  IMAD.U32 R0, R0, 0x10000, RZ ;  /* 0x0001000000007824 */ /* 0x004fcc00078e00ff */
[----:B------:R-:W0:Y:S01]  /*2580*/  F2I.FTZ.TRUNC.NTZ R0, R0 ;  /* 0x0000000000007305 */ /* 0x000e22000021f100 */
[----:B------:R-:W-:Y:S05]  /*2590*/  BRA `(.L_x_10197) ;  /* 0x0000000400a07947 */ /* 0x000fea0003800000 */
.L_x_10204:
        /* <DEDUP_REMOVED lines=10> */
.L_x_10211:
        /* <DEDUP_REMOVED lines=21> */
.L_x_10215:
[----:B------:R-:W-:Y:S05]  /*2790*/  BSYNC.RECONVERGENT B1 ;  /* 0x0000000000017941 */ /* 0x000fea0003800200 */
.L_x_10214:
[----:B------:R-:W-:Y:S01]  /*27a0*/  IMAD.SHL.U32 R0, R0, 0x100000, RZ ;  /* 0x0010000000007824 */ /* 0x000fe200078e00ff */
[----:B------:R-:W-:-:S04]  /*27b0*/  LEA R3, R3, 0x3b800000, 0x17 ;  /* 0x3b80000003037811 */ /* 0x000fc800078eb8ff */
[----:B------:R-:W-:-:S07]  /*27c0*/  LOP3.LUT R0, R3, R0, R7, 0xfe, !PT ;  /* 0x0000000003007212 */ /* 0x000fce00078efe07 */
.L_x_10213:
[----:B------:R-:W-:Y:S05]  /*27d0*/  BSYNC.RECONVERGENT B0 ;  /* 0x0000000000007941 */ /* 0x000fea0003800200 */
.L_x_10212:
[----:B------:R-:W1:Y:S01]  /*27e0*/  F2I.FTZ.TRUNC.NTZ R0, R0 ;  /* 0x0000000000007305 */ /* 0x000e62000021f100 */
[----:B------:R-:W-:Y:S05]  /*27f0*/  BRA `(.L_x_10197) ;  /* 0x0000000400087947 */ /* 0x000fea0003800000 */
.L_x_10210:
        /* <DEDUP_REMOVED lines=21> */
.L_x_10219:
[----:B------:R-:W-:Y:S05]  /*2950*/  BSYNC.RECONVERGENT B1 ;  /* 0x0000000000017941 */ /* 0x000fea0003800200 */
.L_x_10218:
[----:B------:R-:W-:Y:S01]  /*2960*/  IMAD.SHL.U32 R0, R0, 0x200000, RZ ;  /* 0x0020000000007824 */ /* 0x000fe200078e00ff */
[----:B------:R-:W-:-:S04]  /*2970*/  LEA R3, R3, 0x37800000, 0x17 ;  /* 0x3780000003037811 */ /* 0x000fc800078eb8ff */
[----:B------:R-:W-:-:S07]  /*2980*/  LOP3.LUT R0, R3, R0, R7, 0xfe, !PT ;  /* 0x0000000003007212 */ /* 0x000fce00078efe07 */
.L_x_10217:
[----:B------:R-:W-:Y:S05]  /*2990*/  BSYNC.RECONVERGENT B0 ;  /* 0x0000000000007941 */ /* 0x000fea0003800200 */
.L_x_10216:
[----:B------:R-:W2:Y:S01]  /*29a0*/  F2I.FTZ.TRUNC.NTZ R0, R0 ;  /* 0x0000000000007305 */ /* 0x000ea2000021f100 */
[----:B------:R-:W-:Y:S05]  /*29b0*/  BRA `(.L_x_10197) ;  /* 0x0000000000987947 */ /* 0x000fea0003800000 */
.L_x_10209:
        /* <DEDUP_REMOVED lines=14> */
.L_x_10223:
[----:B------:R-:W-:Y:S05]  /*2aa0*/  BSYNC.RECONVERGENT B0 ;  /* 0x0000000000007941 */ /* 0x000fea0003800200 */
.L_x_10222:
[----:B------:R-:W4:Y:S01]  /*2ab0*/  F2I.FTZ.TRUNC.NTZ R0, R0 ;  /* 0x0000000000007305 */ /* 0x000f22000021f100 */
[----:B------:R-:W-:Y:S05]  /*2ac0*/  BRA `(.L_x_10197) ;  /* 0x0000000000547947 */ /* 0x000fea0003800000 */
.L_x_10196:
        /* <DEDUP_REMOVED lines=16> */
.L_x_10224:
[----:B------:R-:W-:Y:S01]  /*2bd0*/  IMAD.MOV.U32 R0, RZ, RZ, RZ ;  /* 0x000000ffff007224 */ /* 0x000fe200078e00ff */
[----:B------:R-:W-:Y:S06]  /*2be0*/  BRA `(.L_x_10197) ;  /* 0x00000000000c7947 */ /* 0x000fec0003800000 */
.L_x_10221:
[----:B------:R0:W5:Y:S01]  /*2bf0*/  LDG.E R0, desc[UR36][R4.64] ;  /* 0x0000002404007981 */ /* 0x000162000c1e1900 */
[----:B------:R-:W-:Y:S05]  /*2c00*/  BRA `(.L_x_10197) ;  /* 0x0000000000047947 */ /* 0x000fea0003800000 */
.L_x_10220:
[----:B------:R3:W5:Y:S02]  /*2c10*/  LDG.E R0, desc[UR36][R4.64] ;  /* 0x0000002404007981 */ /* 0x000764000c1e1900 */
.L_x_10197:
[----:B012-45:R-:W-:Y:S01]  /*2c20*/  ISETP.NE.AND P0, PT, R0, RZ, PT ;  /* 0x000000ff0000720c */ /* 0x037fe20003f05270 */
[----:B------:R-:W-:-:S03]  /*2c30*/  VIADD R18, R18, 0x80 ;  /* 0x0000008012127836 */ /* 0x000fc60000000000 */
[----:B------:R-:W-:-:S09]  /*2c40*/  P2R R22, PR, RZ, 0x1 ;  /* 0x00000001ff167803 */ /* 0x000fd20000000000 */
.L_x_10191:
[----:B------:R-:W-:Y:S05]  /*2c50*/  BSYNC.RECONVERGENT B6 ;  /* 0x0000000000067941 */ /* 0x000fea0003800200 */
.L_x_10190:
[----:B------:R-:W-:Y:S01]  /*2c60*/  ISETP.GE.AND P1, PT, R18, R19, PT ;  /* 0x000000131200720c */ /* 0x000fe20003f26270 */
[----:B------:R-:W-:Y:S01]  /*2c70*/  BSSY.RECONVERGENT B6, `(.L_x_10225) ;  /* 0x00000e5000067945 */ /* 0x000fe20003800200 */
[----:B------:R-:W-:-:S11]  /*2c80*/  PLOP3.LUT P0, PT, PT, PT, PT, 0x8, 0x80 ;  /* 0x000000000080781c */ /* 0x000fd60003f0e170 */
        /* <DEDUP_REMOVED lines=20> */
.L_x_10230:
[----:B------:R0:W5:Y:S01]  /*2dd0*/  LDG.E.U8 R0, desc[UR36][R4.64] ;  /* 0x0000002404007981 */ /* 0x000162000c1e1100 */
[----:B------:R-:W-:Y:S05]  /*2de0*/  BRA `(.L_x_10232) ;  /* 0x0000000c00307947 */ /* 0x000fea0003800000 */
.L_x_10229:
        /* <DEDUP_REMOVED lines=8> */
.L_x_10234:
[----:B------:R0:W5:Y:S01]  /*2e70*/  LDG.E R0, desc[UR36][R4.64] ;  /* 0x0000002404007981 */ /* 0x000162000c1e1900 */
[----:B------:R-:W-:Y:S05]  /*2e80*/  BRA `(.L_x_10232) ;  /* 0x0000000c00087947 */ /* 0x000fea0003800000 */
.L_x_10233:
[----:B------:R0:W5:Y:S01]  /*2e90*/  LDG.E.S16 R0, desc[UR36][R4.64] ;  /* 0x0000002404007981 */ /* 0x000162000c1e1700 */
[----:B------:R-:W-:Y:S05]  /*2ea0*/  BRA `(.L_x_10232) ;  /* 0x0000000c00007947 */ /* 0x000fea0003800000 */
.L_x_10228:
        /* <DEDUP_REMOVED lines=9> */
.L_x_10236:
[----:B------:R-:W2:Y:S02]  /*2f40*/  LDG.E.U16 R4, desc[UR36][R4.64] ;  /* 0x0000002404047981 */ /* 0x000ea4000c1e1500 */
[----:B--2---:R-:W-:-:S06]  /*2f50*/  HADD2.F32 R0, -RZ, R4.H0_H0 ;  /* 0x20000004ff007230 */ /* 0x004fcc0000004100 */
[----:B------:R-:W0:Y:S01]  /*2f60*/  F2I.FTZ.TRUNC.NTZ R0, R0 ;  /* 0x0000000000007305 */ /* 0x000e22000021f100 */
[----:B------:R-:W-:Y:S05]  /*2f70*/  BRA `(.L_x_10232) ;  /* 0x0000000800cc7947 */ /* 0x000fea0003800000 */
.L_x_10235:
        /* <DEDUP_REMOVED lines=9> */
.L_x_10238:
[----:B------:R-:W2:Y:S02]  /*3010*/  LDG.E.U16 R4, desc[UR36][R4.64] ;  /* 0x0000002404047981 */ /* 0x000ea4000c1e1500 */
[----:B--2---:R-:W-:-:S06]  /*3020*/  HADD2.F32 R0, -RZ, R4.H0_H0 ;  /* 0x20000004ff007230 */ /* 0x004fcc0000004100 */
[----:B------:R-:W0:Y:S01]  /*3030*/  F2I.FTZ.TRUNC.NTZ R0, R0 ;  /* 0x0000000000007305 */ /* 0x000e22000021f100 */
[----:B------:R-:W-:Y:S05]  /*3040*/  BRA `(.L_x_10232) ;  /* 0x0000000800987947 */ /* 0x000fea0003800000 */
.L_x_10237:
[----:B------:R-:W2:Y:S02]  /*3050*/  LDG.E.64 R4, desc[UR36][R4.64] ;  /* 0x0000002404047981 */ /* 0x000ea4000c1e1b00 */
[----:B--2---:R0:W1:Y:S01]  /*3060*/  F2I.F64.TRUNC R0, R4 ;  /* 0x0000000400007311 */ /* 0x004062000030d100 */
[----:B------:R-:W-:Y:S05]  /*3070*/  BRA `(.L_x_10232) ;  /* 0x00000008008c7947 */ /* 0x000fea0003800000 */
.L_x_10227:
        /* <DEDUP_REMOVED lines=12> */
.L_x_10241:
[----:B------:R-:W2:Y:S02]  /*3140*/  LDG.E.64 R4, desc[UR36][R4.64] ;  /* 0x0000002404047981 */ /* 0x000ea4000c1e1b00 */
[----:B--2---:R0:W1:Y:S01]  /*3150*/  F2I.F64.TRUNC R0, R4 ;  /* 0x0000000400007311 */ /* 0x004062000030d100 */
[----:B------:R-:W-:Y:S05]  /*3160*/  BRA `(.L_x_10232) ;  /* 0x0000000800507947 */ /* 0x000fea0003800000 */
.L_x_10240:
        /* <DEDUP_REMOVED lines=26> */
.L_x_10243:
        /* <DEDUP_REMOVED lines=14> */
.L_x_10242:
[----:B------:R-:W2:Y:S02]  /*33f0*/  LDG.E.U16 R0, desc[UR36][R4.64] ;  /* 0x0000002404007981 */ /* 0x000ea4000c1e1500 */
[----:B--2---:R-:W-:-:S06]  /*3400*/  IMAD.U32 R0, R0, 0x10000, RZ ;  /* 0x0001000000007824 */ /* 0x004fcc00078e00ff */
[----:B------:R-:W0:Y:S01]  /*3410*/  F2I.FTZ.TRUNC.NTZ R0, R0 ;  /* 0x0000000000007305 */ /* 0x000e22000021f100 */
[----:B------:R-:W-:Y:S05]  /*3420*/  BRA `(.L_x_10232) ;  /* 0x0000000400a07947 */ /* 0x000fea0003800000 */
.L_x_10239:
        /* <DEDUP_REMOVED lines=10> */
.L_x_10246:
        /* <DEDUP_REMOVED lines=21> */
.L_x_10250:
[----:B------:R-:W-:Y:S05]  /*3620*/  BSYNC.RECONVERGENT B1 ;  /* 0x0000000000017941 */ /* 0x000fea0003800200 */
.L_x_10249:
[----:B------:R-:W-:Y:S01]  /*3630*/  IMAD.SHL.U32 R0, R0, 0x100000, RZ ;  /* 0x0010000000007824 */ /* 0x000fe200078e00ff */
[----:B------:R-:W-:-:S04]  /*3640*/  LEA R3, R3, 0x3b800000, 0x17 ;  /* 0x3b80000003037811 */ /* 0x000fc800078eb8ff */
[----:B------:R-:W-:-:S07]  /*3650*/  LOP3.LUT R0, R3, R0, R7, 0xfe, !PT ;  /* 0x0000000003007212 */ /* 0x000fce00078efe07 */
.L_x_10248:
[----:B------:R-:W-:Y:S05]  /*3660*/  BSYNC.RECONVERGENT B0 ;  /* 0x0000000000007941 */ /* 0x000fea0003800200 */
.L_x_10247:
[----:B------:R-:W0:Y:S01]  /*3670*/  F2I.FTZ.TRUNC.NTZ R0, R0 ;  /* 0x0000000000007305 */ /* 0x000e22000021f100 */
[----:B------:R-:W-:Y:S05]  /*3680*/  BRA `(.L_x_10232) ;  /* 0x0000000400087947 */ /* 0x000fea0003800000 */
.L_x_10245:
        /* <DEDUP_REMOVED lines=21> */
.L_x_10254:
[----:B------:R-:W-:Y:S05]  /*37e0*/  BSYNC.RECONVERGENT B1 ;  /* 0x0000000000017941 */ /* 0x000fea0003800200 */
.L_x_10253:
[----:B------:R-:W-:Y:S01]  /*37f0*/  IMAD.SHL.U32 R0, R0, 0x200000, RZ ;  /* 0x0020000000007824 */ /* 0x000fe200078e00ff */
[----:B------:R-:W-:-:S04]  /*3800*/  LEA R3, R3, 0x37800000, 0x17 ;  /* 0x3780000003037811 */ /* 0x000fc800078eb8ff */
[----:B------:R-:W-:-:S07]  /*3810*/  LOP3.LUT R0, R3, R0, R7, 0xfe, !PT ;  /* 0x0000000003007212 */ /* 0x000fce00078efe07 */
.L_x_10252:
[----:B------:R-:W-:Y:S05]  /*3820*/  BSYNC.RECONVERGENT B0 ;  /* 0x0000000000007941 */ /* 0x000fea0003800200 */
.L_x_10251:
[----:B------:R-:W2:Y:S01]  /*3830*/  F2I.FTZ.TRUNC.NTZ R0, R0 ;  /* 0x0000000000007305 */ /* 0x000ea2000021f100 */
[----:B------:R-:W-:Y:S05]  /*3840*/  BRA `(.L_x_10232) ;  /* 0x0000000000987947 */ /* 0x000fea0003800000 */
.L_x_10244:
        /* <DEDUP_REMOVED lines=14> */
.L_x_10258:
[----:B------:R-:W-:Y:S05]  /*3930*/  BSYNC.RECONVERGENT B0 ;  /* 0x0000000000007941 */ /* 0x000fea0003800200 */
.L_x_10257:
[----:B------:R-:W4:Y:S01]  /*3940*/  F2I.FTZ.TRUNC.NTZ R0, R0 ;  /* 0x0000000000007305 */ /* 0x000f22000021f100 */
[----:B------:R-:W-:Y:S05]  /*3950*/  BRA `(.L_x_10232) ;  /* 0x0000000000547947 */ /* 0x000fea0003800000 */
.L_x_10231:
        /* <DEDUP_REMOVED lines=16> */
.L_x_10259:
[----:B------:R-:W-:Y:S01]  /*3a60*/  IMAD.MOV.U32 R0, RZ, RZ, RZ ;  /* 0x000000ffff007224 */ /* 0x000fe200078e00ff */
[----:B------:R-:W-:Y:S06]  /*3a70*/  BRA `(.L_x_10232) ;  /* 0x00000000000c7947 */ /* 0x000fec0003800000 */
.L_x_10256:
[----:B------:R0:W5:Y:S01]  /*3a80*/  LDG.E R0, desc[UR36][R4.64] ;  /* 0x0000002404007981 */ /* 0x000162000c1e1900 */
[----:B------:R-:W-:Y:S05]  /*3a90*/  BRA `(.L_x_10232) ;  /* 0x0000000000047947 */ /* 0x000fea0003800000 */
.L_x_10255:
[----:B------:R3:W5:Y:S02]  /*3aa0*/  LDG.E R0, desc[UR36][R4.64] ;  /* 0x0000002404007981 */ /* 0x000764000c1e1900 */
.L_x_10232:
[----:B012-45:R-:W-:-:S13]  /*3ab0*/  ISETP.NE.AND P0, PT, R0, RZ, PT ;  /* 0x000000ff0000720c */ /* 0x037fda0003f05270 */
.L_x_10226:
[----:B------:R-:W-:Y:S05]  /*3ac0*/  BSYNC.RECONVERGENT B6 ;  /* 0x0000000000067941 */ /* 0x000fea0003800200 */
.L_x_10225:
[----:B------:R-:W0:Y:S01]  /*3ad0*/  LDCU UR4, c[0x0][0x388] ;  /* 0x00007100ff0477ac */ /* 0x000e220008000800 */
[----:B------:R-:W-:Y:S01]  /*3ae0*/  ISETP.NE.AND P3, PT, R17, RZ, PT ;  /* 0x000000ff1100720c */ /* 0x000fe20003f65270 */
[----:B------:R-:W-:Y:S01]  /*3af0*/  BSSY.RECONVERGENT B8, `(.L_x_10260) ;  /* 0x00002a5000087945 */ /* 0x000fe20003800200 */
[----:B------:R-:W1:Y:S01]  /*3b00*/  LDC.U8 R17, c[0x0][0x3ac] ;  /* 0x0000eb00ff117b82 */ /* 0x000e620000000000 */
[----:B------:R-:W-:Y:S02]  /*3b10*/  ISETP.GE.AND P1, PT, R2, R19, PT ;  /* 0x000000130200720c */ /* 0x000fe40003f26270 */
[----:B------:R-:W-:Y:S01]  /*3b20*/  BSSY.RELIABLE B7, `(.L_x_10261) ;  /* 0x00001c7000077945 */ /* 0x000fe20003800100 */
[----:B------:R-:W-:Y:S02]  /*3b30*/  ISETP.NE.AND P2, PT, R16, RZ, PT ;  /* 0x000000ff1000720c */ /* 0x000fe40003f45270 */
[----:B------:R-:W-:Y:S02]  /*3b40*/  ISETP.NE.AND P4, PT, R22, RZ, PT ;  /* 0x000000ff1600720c */ /* 0x000fe40003f85270 */
[----:B0-----:R-:W-:-:S02]  /*3b50*/  ISETP.NE.XOR P2, PT, RZ, UR4, P2 ;  /* 0x00000004ff007c0c */ /* 0x001fc40009745a70 */
[----:B------:R-:W-:Y:S02]  /*3b60*/  ISETP.NE.XOR P3, PT, RZ, UR4, P3 ;  /* 0x00000004ff007c0c */ /* 0x000fe40009f65a70 */
[----:B------:R-:W-:Y:S02]  /*3b70*/  ISETP.NE.XOR P4, PT, RZ, UR4, P4 ;  /* 0x00000004ff007c0c */ /* 0x000fe4000a785a70 */
[----:B------:R-:W-:Y:S02]  /*3b80*/  ISETP.NE.XOR P0, PT, RZ, UR4, P0 ;  /* 0x00000004ff007c0c */ /* 0x000fe40008705a70 */
[----:B------:R-:W-:Y:S02]  /*3b90*/  SEL R11, RZ, 0x1, !P2 ;  /* 0x00000001ff0b7807 */ /* 0x000fe40005000000 */
[----:B------:R-:W-:Y:S02]  /*3ba0*/  SEL R22, RZ, 0x1, !P3 ;  /* 0x00000001ff167807 */ /* 0x000fe40005800000 */
[----:B------:R-:W-:-:S02]  /*3bb0*/  SEL R18, RZ, 0x1, !P4 ;  /* 0x00000001ff127807 */ /* 0x000fc40006000000 */
[----:B------:R-:W-:Y:S01]  /*3bc0*/  SEL R16, RZ, 0x1, !P0 ;  /* 0x00000001ff107807 */ /* 0x000fe20004000000 */
[----:B------:R-:W-:Y:S06]  /*3bd0*/  @P1 BRA `(.L_x_10262) ;  /* 0x0000001800e01947 */ /* 0x000fec0003800000 */
[----:B------:R-:W0:Y:S01]  /*3be0*/  LDCU UR4, c[0x0][0x3b0] ;  /* 0x00007600ff0477ac */ /* 0x000e220008000800 */
[----:B------:R-:W5:Y:S01]  /*3bf0*/  LDC.64 R8, c[0x0][0x390] ;  /* 0x0000e400ff087b82 */ /* 0x000f620000000a00 */
[----:B------:R-:W-:Y:S01]  /*3c00*/  IMAD R0, R23, 0x200, R2 ;  /* 0x0000020017007824 */ /* 0x000fe200078e0202 */
[----:B-1234-:R-:W-:Y:S01]  /*3c10*/  PRMT R4, R17, 0x9910, RZ ;  /* 0x0000991011047816 */ /* 0x01efe200000000ff */
[----:B------:R-:W-:Y:S01]  /*3c20*/  BSSY.RECONVERGENT B6, `(.L_x_10263) ;  /* 0x00000d6000067945 */ /* 0x000fe20003800200 */
[----:B------:R-:W-:Y:S02]  /*3c30*/  VIADD R2, R2, 0x80 ;  /* 0x0000008002027836 */ /* 0x000fe40000000000 */
[----:B0-----:R-:W-:Y:S02]  /*3c40*/  IMAD R3, R0, UR4, RZ ;  /* 0x0000000400037c24 */ /* 0x001fe4000f8e02ff */
        /* <DEDUP_REMOVED lines=15> */
.L_x_10267:
[----:B------:R0:W-:Y:S01]  /*3d40*/  STG.E.U8 desc[UR36][R8.64], R11 ;  /* 0x0000000b08007986 */ /* 0x0001e2000c101124 */
[----:B------:R-:W-:Y:S05]  /*3d50*/  BRA `(.L_x_10269) ;  /* 0x0000000c00087947 */ /* 0x000fea0003800000 */
.L_x_10266:
        /* <DEDUP_REMOVED lines=10> */
.L_x_10271:
[----:B------:R0:W-:Y:S01]  /*3e00*/  STG.E desc[UR36][R8.64], R11 ;  /* 0x0000000b08007986 */ /* 0x0001e2000c101924 */
[----:B------:R-:W-:Y:S05]  /*3e10*/  BRA `(.L_x_10269) ;  /* 0x0000000800d87947 */ /* 0x000fea0003800000 */
.L_x_10270:
[----:B------:R0:W-:Y:S01]  /*3e20*/  STG.E.U16 desc[UR36][R8.64], R11 ;  /* 0x0000000b08007986 */ /* 0x0001e2000c101524 */
[----:B------:R-:W-:Y:S05]  /*3e30*/  BRA `(.L_x_10269) ;  /* 0x0000000800d07947 */ /* 0x000fea0003800000 */
.L_x_10265:
        /* <DEDUP_REMOVED lines=9> */
.L_x_10273:
[----:B------:R-:W0:Y:S02]  /*3ed0*/  I2F.S16 R0, R11 ;  /* 0x0000000b00007306 */ /* 0x000e240000101400 */
[----:B0-----:R-:W-:-:S05]  /*3ee0*/  F2FP.F16.F32.PACK_AB R0, RZ, R0 ;  /* 0x00000000ff00723e */ /* 0x001fca00000000ff */
[----:B------:R0:W-:Y:S01]  /*3ef0*/  STG.E.U16 desc[UR36][R8.64], R0 ;  /* 0x0000000008007986 */ /* 0x0001e2000c101524 */
[----:B------:R-:W-:Y:S05]  /*3f00*/  BRA `(.L_x_10269) ;  /* 0x00000008009c7947 */ /* 0x000fea0003800000 */
.L_x_10272:
        /* <DEDUP_REMOVED lines=10> */
.L_x_10275:
[----:B------:R-:W0:Y:S02]  /*3fb0*/  I2F.S16 R11, R11 ;  /* 0x0000000b000b7306 */ /* 0x000e240000101400 */
[----:B0-----:R-:W-:-:S04]  /*3fc0*/  F2FP.F16.F32.PACK_AB R3, RZ, R11 ;  /* 0x0000000bff03723e */ /* 0x001fc800000000ff */
[----:B------:R-:W-:-:S05]  /*3fd0*/  PRMT R3, R3, 0x5410, RZ ;  /* 0x0000541003037816 */ /* 0x000fca00000000ff */
[----:B------:R0:W-:Y:S01]  /*3fe0*/  STG.E desc[UR36][R8.64], R3 ;  /* 0x0000000308007986 */ /* 0x0001e2000c101924 */
[----:B------:R-:W-:Y:S05]  /*3ff0*/  BRA `(.L_x_10269) ;  /* 0x0000000800607947 */ /* 0x000fea0003800000 */
.L_x_10274:
[----:B------:R-:W0:Y:S02]  /*4000*/  I2F.F64.S16 R4, R11 ;  /* 0x0000000b00047312 */ /* 0x000e240000101c00 */
[----:B0-----:R0:W-:Y:S01]  /*4010*/  STG.E.64 desc[UR36][R8.64], R4 ;  /* 0x0000000408007986 */ /* 0x0011e2000c101b24 */
[----:B------:R-:W-:Y:S05]  /*4020*/  BRA `(.L_x_10269) ;  /* 0x0000000800547947 */ /* 0x000fea0003800000 */
.L_x_10264:
        /* <DEDUP_REMOVED lines=10> */
.L_x_10278:
[----:B------:R-:W0:Y:S01]  /*40d0*/  I2F.F64.S16 R4, R11 ;  /* 0x0000000b00047312 */ /* 0x000e220000101c00 */
[----:B------:R-:W-:-:S05]  /*40e0*/  CS2R R6, SRZ ;  /* 0x0000000000067805 */ /* 0x000fca000001ff00 */
[----:B0-----:R0:W-:Y:S01]  /*40f0*/  STG.E.128 desc[UR36][R8.64], R4 ;  /* 0x0000000408007986 */ /* 0x0011e2000c101d24 */
[----:B------:R-:W-:Y:S05]  /*4100*/  BRA `(.L_x_10269) ;  /* 0x00000008001c7947 */ /* 0x000fea0003800000 */
.L_x_10277:
        /* <DEDUP_REMOVED lines=17> */
.L_x_10282:
[----:B------:R-:W-:Y:S05]  /*4220*/  BSYNC.RECONVERGENT B0 ;  /* 0x0000000000007941 */ /* 0x000fea0003800200 */
.L_x_10281:
[----:B------:R0:W-:Y:S01]  /*4230*/  STG.E.U8 desc[UR36][R8.64], R3 ;  /* 0x0000000308007986 */ /* 0x0001e2000c101124 */
[----:B------:R-:W-:Y:S05]  /*4240*/  BRA `(.L_x_10269) ;  /* 0x0000000400cc7947 */ /* 0x000fea0003800000 */
.L_x_10280:
        /* <DEDUP_REMOVED lines=16> */
.L_x_10279:
[----:B------:R-:W0:Y:S02]  /*4350*/  I2F.S16 R0, R11 ;  /* 0x0000000b00007306 */ /* 0x000e240000101400 */
[----:B0-----:R-:W-:-:S05]  /*4360*/  F2FP.BF16.F32.PACK_AB R0, RZ, R0 ;  /* 0x00000000ff00723e */ /* 0x001fca00000010ff */
[----:B------:R0:W-:Y:S01]  /*4370*/  STG.E.U16 desc[UR36][R8.64], R0 ;  /* 0x0000000008007986 */ /* 0x0001e2000c101524 */
[----:B------:R-:W-:Y:S05]  /*4380*/  BRA `(.L_x_10269) ;  /* 0x00000004007c7947 */ /* 0x000fea0003800000 */
.L_x_10276:
        /* <DEDUP_REMOVED lines=10> */
.L_x_10285:
        /* <DEDUP_REMOVED lines=12> */
.L_x_10288:
[----:B------:R-:W-:-:S04]  /*44f0*/  SHF.R.U32.HI R0, RZ, 0x14, R11 ;  /* 0x00000014ff007819 */ /* 0x000fc8000001160b */
[----:B------:R-:W-:-:S04]  /*4500*/  LOP3.LUT R0, R0, 0x1, RZ, 0xc0, !PT ;  /* 0x0000000100007812 */ /* 0x000fc800078ec0ff */
[----:B------:R-:W-:-:S04]  /*4510*/  IADD3 R0, PT, PT, R11, 0x487ffff, R0 ;  /* 0x0487ffff0b007810 */ /* 0x000fc80007ffe000 */
[----:B------:R-:W-:-:S04]  /*4520*/  SHF.R.U32.HI R0, RZ, 0x14, R0 ;  /* 0x00000014ff007819 */ /* 0x000fc80000011600 */
[----:B------:R-:W-:-:S07]  /*4530*/  LOP3.LUT R0, R0, 0xff, RZ, 0xc0, !PT ;  /* 0x000000ff00007812 */ /* 0x000fce00078ec0ff */
.L_x_10289:
[----:B------:R-:W-:-:S07]  /*4540*/  PRMT R4, R0, 0x7610, R4 ;  /* 0x0000761000047816 */ /* 0x000fce0000000004 */
.L_x_10287:
[----:B------:R-:W-:Y:S05]  /*4550*/  BSYNC.RECONVERGENT B0 ;  /* 0x0000000000007941 */ /* 0x000fea0003800200 */
.L_x_10286:
[----:B------:R3:W-:Y:S01]  /*4560*/  STG.E.U8 desc[UR36][R8.64], R4 ;  /* 0x0000000408007986 */ /* 0x0007e2000c101124 */
[----:B------:R-:W-:Y:S05]  /*4570*/  BRA `(.L_x_10269) ;  /* 0x0000000400007947 */ /* 0x000fea0003800000 */
.L_x_10284:
        /* <DEDUP_REMOVED lines=12> */
.L_x_10292:
[----:B------:R-:W-:-:S04]  /*4640*/  SHF.R.U32.HI R0, RZ, 0x15, R11 ;  /* 0x00000015ff007819 */ /* 0x000fc8000001160b */
[----:B------:R-:W-:-:S04]  /*4650*/  LOP3.LUT R0, R0, 0x1, RZ, 0xc0, !PT ;  /* 0x0000000100007812 */ /* 0x000fc800078ec0ff */
[----:B------:R-:W-:-:S04]  /*4660*/  IADD3 R0, PT, PT, R11, 0x88fffff, R0 ;  /* 0x088fffff0b007810 */ /* 0x000fc80007ffe000 */
[----:B------:R-:W-:-:S04]  /*4670*/  SHF.R.U32.HI R0, RZ, 0x15, R0 ;  /* 0x00000015ff007819 */ /* 0x000fc80000011600 */
[----:B------:R-:W-:-:S07]  /*4680*/  LOP3.LUT R0, R0, 0xff, RZ, 0xc0, !PT ;  /* 0x000000ff00007812 */ /* 0x000fce00078ec0ff */
.L_x_10293:
[----:B------:R-:W-:-:S07]  /*4690*/  PRMT R4, R0, 0x7610, R4 ;  /* 0x0000761000047816 */ /* 0x000fce0000000004 */
.L_x_10291:
[----:B------:R-:W-:Y:S05]  /*46a0*/  BSYNC.RECONVERGENT B0 ;  /* 0x0000000000007941 */ /* 0x000fea0003800200 */
.L_x_10290:
[----:B------:R0:W-:Y:S01]  /*46b0*/  STG.E.U8 desc[UR36][R8.64], R4 ;  /* 0x0000000408007986 */ /* 0x0001e2000c101124 */
[----:B------:R-:W-:Y:S05]  /*46c0*/  BRA `(.L_x_10269) ;  /* 0x0000000000ac7947 */ /* 0x000fea0003800000 */
.L_x_10283:
[----:B------:R-:W-:-:S13]  /*46d0*/  ISETP.NE.AND P0, PT, R0, 0x1c, PT ;  /* 0x0000001c0000780c */ /* 0x000fda0003f05270 */
[----:B------:R-:W-:Y:S05]  /*46e0*/  @!P0 BRA `(.L_x_10294) ;  /* 0x0000000000a08947 */ /* 0x000fea0003800000 */
[----:B------:R-:W-:-:S13]  /*46f0*/  ISETP.NE.AND P0, PT, R0, 0x1d, PT ;  /* 0x0000001d0000780c */ /* 0x000fda0003f05270 */
[----:B------:R-:W-:Y:S05]  /*4700*/  @!P0 BRA `(.L_x_10295) ;  /* 0x0000000000888947 */ /* 0x000fea0003800000 */
[----:B------:R-:W-:-:S13]  /*4710*/  ISETP.NE.AND P0, PT, R0, 0x2c, PT ;  /* 0x0000002c0000780c */ /* 0x000fda0003f05270 */
[----:B------:R-:W-:Y:S05]  /*4720*/  @!P0 BRA `(.L_x_10296) ;  /* 0x0000000000448947 */ /* 0x000fea0003800000 */
.L_x_10268:
        /* <DEDUP_REMOVED lines=16> */
.L_x_10297:
[----:B------:R-:W-:Y:S05]  /*4830*/  BRA `(.L_x_10269) ;  /* 0x0000000000507947 */ /* 0x000fea0003800000 */
.L_x_10296:
        /* <DEDUP_REMOVED lines=15> */
.L_x_10295:
[----:B------:R-:W-:Y:S02]  /*4930*/  IMAD.MOV.U32 R4, RZ, RZ, R11 ;  /* 0x000000ffff047224 */ /* 0x000fe400078e000b */
[----:B------:R-:W-:-:S05]  /*4940*/  IMAD.MOV.U32 R5, RZ, RZ, RZ ;  /* 0x000000ffff057224 */ /* 0x000fca00078e00ff */
[----:B------:R2:W-:Y:S01]  /*4950*/  STG.E.64 desc[UR36][R8.64], R4 ;  /* 0x0000000408007986 */ /* 0x0005e2000c101b24 */
[----:B------:R-:W-:Y:S05]  /*4960*/  BRA `(.L_x_10269) ;  /* 0x0000000000047947 */ /* 0x000fea0003800000 */
.L_x_10294:
[----:B------:R0:W-:Y:S02]  /*4970*/  STG.E desc[UR36][R8.64], R11 ;  /* 0x0000000b08007986 */ /* 0x0001e4000c101924 */
.L_x_10269:
[----:B------:R-:W-:Y:S05]  /*4980*/  BSYNC.RECONVERGENT B6 ;  /* 0x0000000000067941 */ /* 0x000fea0003800200 */
.L_x_10263:
        /* <DEDUP_REMOVED lines=24> */
.L_x_10303:
[----:B------:R0:W-:Y:S01]  /*4b10*/  STG.E.U8 desc[UR36][R8.64], R22 ;  /* 0x0000001608007986 */ /* 0x0001e2000c101124 */
[----:B------:R-:W-:Y:S05]  /*4b20*/  BRA `(.L_x_10305) ;  /* 0x0000000c00047947 */ /* 0x000fea0003800000 */
.L_x_10302:
        /* <DEDUP_REMOVED lines=10> */
.L_x_10307:
[----:B------:R3:W-:Y:S01]  /*4bd0*/  STG.E desc[UR36][R8.64], R22 ;  /* 0x0000001608007986 */ /* 0x0007e2000c101924 */
[----:B------:R-:W-:Y:S05]  /*4be0*/  BRA `(.L_x_10305) ;  /* 0x0000000800d47947 */ /* 0x000fea0003800000 */
.L_x_10306:
[----:B------:R2:W-:Y:S01]  /*4bf0*/  STG.E.U16 desc[UR36][R8.64], R22 ;  /* 0x0000001608007986 */ /* 0x0005e2000c101524 */
[----:B------:R-:W-:Y:S05]  /*4c00*/  BRA `(.L_x_10305) ;  /* 0x0000000800cc7947 */ /* 0x000fea0003800000 */
.L_x_10301:
        /* <DEDUP_REMOVED lines=9> */
.L_x_10309:
[----:B------:R-:W0:Y:S02]  /*4ca0*/  I2F.S16 R0, R22 ;  /* 0x0000001600007306 */ /* 0x000e240000101400 */
[----:B0-----:R-:W-:-:S05]  /*4cb0*/  F2FP.F16.F32.PACK_AB R0, RZ, R0 ;  /* 0x00000000ff00723e */ /* 0x001fca00000000ff */
[----:B------:R0:W-:Y:S01]  /*4cc0*/  STG.E.U16 desc[UR36][R8.64], R0 ;  /* 0x0000000008007986 */ /* 0x0001e2000c101524 */
[----:B------:R-:W-:Y:S05]  /*4cd0*/  BRA `(.L_x_10305) ;  /* 0x0000000800987947 */ /* 0x000fea0003800000 */
.L_x_10308:
        /* <DEDUP_REMOVED lines=10> */
.L_x_10311:
[----:B------:R-:W0:Y:S02]  /*4d80*/  I2F.S16 R22, R22 ;  /* 0x0000001600167306 */ /* 0x000e240000101400 */
[----:B0-----:R-:W-:-:S04]  /*4d90*/  F2FP.F16.F32.PACK_AB R3, RZ, R22 ;  /* 0x00000016ff03723e */ /* 0x001fc800000000ff */
[----:B------:R-:W-:-:S05]  /*4da0*/  PRMT R3, R3, 0x5410, RZ ;  /* 0x0000541003037816 */ /* 0x000fca00000000ff */
[----:B------:R0:W-:Y:S01]  /*4db0*/  STG.E desc[UR36][R8.64], R3 ;  /* 0x0000000308007986 */ /* 0x0001e2000c101924 */
[----:B------:R-:W-:Y:S05]  /*4dc0*/  BRA `(.L_x_10305) ;  /* 0x00000008005c7947 */ /* 0x000fea0003800000 */
.L_x_10310:
[----:B------:R-:W0:Y:S02]  /*4dd0*/  I2F.F64.S16 R4, R22 ;  /* 0x0000001600047312 */ /* 0x000e240000101c00 */
[----:B0-----:R0:W-:Y:S01]  /*4de0*/  STG.E.64 desc[UR36][R8.64], R4 ;  /* 0x0000000408007986 */ /* 0x0011e2000c101b24 */
[----:B------:R-:W-:Y:S05]  /*4df0*/  BRA `(.L_x_10305) ;  /* 0x0000000800507947 */ /* 0x000fea0003800000 */
.L_x_10300:
        /* <DEDUP_REMOVED lines=12> */
.L_x_10315:
        /* <DEDUP_REMOVED lines=16> */
.L_x_10318:
[----:B------:R-:W-:-:S07]  /*4fc0*/  PRMT R4, R0, 0x7610, R4 ;  /* 0x0000761000047816 */ /* 0x000fce0000000004 */
.L_x_10317:
[----:B------:R-:W-:Y:S05]  /*4fd0*/  BSYNC.RECONVERGENT B0 ;  /* 0x0000000000007941 */ /* 0x000fea0003800200 */
.L_x_10316:
[----:B------:R0:W-:Y:S01]  /*4fe0*/  STG.E.U8 desc[UR36][R8.64], R4 ;  /* 0x0000000408007986 */ /* 0x0001e2000c101124 */
[----:B------:R-:W-:Y:S05]  /*4ff0*/  BRA `(.L_x_10305) ;  /* 0x0000000400d07947 */ /* 0x000fea0003800000 */
.L_x_10314:
        /* <DEDUP_REMOVED lines=16> */
.L_x_10321:
[----:B------:R-:W-:-:S07]  /*5100*/  PRMT R4, R0, 0x7610, R4 ;  /* 0x0000761000047816 */ /* 0x000fce0000000004 */
.L_x_10320:
[----:B------:R-:W-:Y:S05]  /*5110*/  BSYNC.RECONVERGENT B0 ;  /* 0x0000000000007941 */ /* 0x000fea0003800200 */
.L_x_10319:
[----:B------:R0:W-:Y:S01]  /*5120*/  STG.E.U8 desc[UR36][R8.64], R4 ;  /* 0x0000000408007986 */ /* 0x0001e2000c101124 */
[----:B------:R-:W-:Y:S05]  /*5130*/  BRA `(.L_x_10305) ;  /* 0x0000000400807947 */ /* 0x000fea0003800000 */
.L_x_10313:
        /* <DEDUP_REMOVED lines=21> */
.L_x_10323:
[----:B------:R-:W-:Y:S02]  /*5290*/  IMAD.MOV.U32 R4, RZ, RZ, R22 ;  /* 0x000000ffff047224 */ /* 0x000fe400078e0016 */
[----:B------:R-:W-:-:S05]  /*52a0*/  IMAD.MOV.U32 R5, RZ, RZ, RZ ;  /* 0x000000ffff057224 */ /* 0x000fca00078e00ff */
[----:B------:R0:W-:Y:S01]  /*52b0*/  STG.E.64 desc[UR36][R8.64], R4 ;  /* 0x0000000408007986 */ /* 0x0001e2000c101b24 */
[----:B------:R-:W-:Y:S05]  /*52c0*/  BRA `(.L_x_10305) ;  /* 0x00000004001c7947 */ /* 0x000fea0003800000 */
.L_x_10322:
[----:B------:R0:W-:Y:S01]  /*52d0*/  STG.E desc[UR36][R8.64], R22 ;  /* 0x0000001608007986 */ /* 0x0001e2000c101924 */
[----:B------:R-:W-:Y:S05]  /*52e0*/  BRA `(.L_x_10305) ;  /* 0x0000000400147947 */ /* 0x000fea0003800000 */
.L_x_10312:
        /* <DEDUP_REMOVED lines=8> */
.L_x_10325:
[----:B------:R-:W0:Y:S01]  /*5370*/  I2F.F64.S16 R4, R22 ;  /* 0x0000001600047312 */ /* 0x000e220000101c00 */
[----:B------:R-:W-:-:S05]  /*5380*/  CS2R R6, SRZ ;  /* 0x0000000000067805 */ /* 0x000fca000001ff00 */
[----:B0-----:R0:W-:Y:S01]  /*5390*/  STG.E.128 desc[UR36][R8.64], R4 ;  /* 0x0000000408007986 */ /* 0x0011e2000c101d24 */
[----:B------:R-:W-:Y:S05]  /*53a0*/  BRA `(.L_x_10305) ;  /* 0x0000000000e47947 */ /* 0x000fea0003800000 */
.L_x_10324:
[----:B------:R-:W-:-:S13]  /*53b0*/  ISETP.NE.AND P0, PT, R0, 0xf, PT ;  /* 0x0000000f0000780c */ /* 0x000fda0003f05270 */
[----:B------:R-:W-:Y:S05]  /*53c0*/  @!P0 BRA `(.L_x_10326) ;  /* 0x0000000000d08947 */ /* 0x000fea0003800000 */
[----:B------:R-:W-:-:S13]  /*53d0*/  ISETP.NE.AND P0, PT, R0, 0x17, PT ;  /* 0x000000170000780c */ /* 0x000fda0003f05270 */
[----:B------:R-:W-:Y:S05]  /*53e0*/  @!P0 BRA `(.L_x_10327) ;  /* 0x0000000000848947 */ /* 0x000fea0003800000 */
[----:B------:R-:W-:-:S13]  /*53f0*/  ISETP.NE.AND P0, PT, R0, 0x18, PT ;  /* 0x000000180000780c */ /* 0x000fda0003f05270 */
[----:B------:R-:W-:Y:S05]  /*5400*/  @!P0 BRA `(.L_x_10328) ;  /* 0x0000000000448947 */ /* 0x000fea0003800000 */
.L_x_10304:
        /* <DEDUP_REMOVED lines=16> */
.L_x_10329:
[----:B------:R-:W-:Y:S05]  /*5510*/  BRA `(.L_x_10305) ;  /* 0x0000000000887947 */ /* 0x000fea0003800000 */
.L_x_10328:
        /* <DEDUP_REMOVED lines=11> */
.L_x_10331:
[----:B------:R-:W-:Y:S05]  /*55d0*/  BSYNC.RECONVERGENT B0 ;  /* 0x0000000000007941 */ /* 0x000fea0003800200 */
.L_x_10330:
[----:B------:R0:W-:Y:S01]  /*55e0*/  STG.E.U8 desc[UR36][R8.64], R3 ;  /* 0x0000000308007986 */ /* 0x0001e2000c101124 */
[----:B------:R-:W-:Y:S05]  /*55f0*/  BRA `(.L_x_10305) ;  /* 0x0000000000507947 */ /* 0x000fea0003800000 */
.L_x_10327:
        /* <DEDUP_REMOVED lines=12> */
.L_x_10332:
[----:B------:R-:W-:Y:S01]  /*56c0*/  IMAD.MOV.U32 R3, RZ, RZ, 0x7f ;  /* 0x0000007fff037424 */ /* 0x000fe200078e00ff */
[----:B------:R-:W-:-:S04]  /*56d0*/  ISETP.GT.U32.AND P0, PT, R5, 0x7f800000, PT ;  /* 0x7f8000000500780c */ /* 0x000fc80003f04070 */
[----:B------:R-:W-:-:S05]  /*56e0*/  SEL R3, R3, 0x7c, P0 ;  /* 0x0000007c03037807 */ /* 0x000fca0000000000 */
[----:B------:R0:W-:Y:S01]  /*56f0*/  STG.E.U8 desc[UR36][R8.64], R3 ;  /* 0x0000000308007986 */ /* 0x0001e2000c101124 */
[----:B------:R-:W-:Y:S05]  /*5700*/  BRA `(.L_x_10305) ;  /* 0x00000000000c7947 */ /* 0x000fea0003800000 */
.L_x_10326:
[----:B------:R-:W0:Y:S02]  /*5710*/  I2F.S16 R0, R22 ;  /* 0x0000001600007306 */ /* 0x000e240000101400 */
[----:B0-----:R-:W-:-:S05]  /*5720*/  F2FP.BF16.F32.PACK_AB R0, RZ, R0 ;  /* 0x00000000ff00723e */ /* 0x001fca00000010ff */
[----:B------:R0:W-:Y:S02]  /*5730*/  STG.E.U16 desc[UR36][R8.64], R0 ;  /* 0x0000000008007986 */ /* 0x0001e4000c101524 */
.L_x_10305:
[----:B------:R-:W-:Y:S05]  /*5740*/  BSYNC.RECONVERGENT B6 ;  /* 0x0000000000067941 */ /* 0x000fea0003800200 */
.L_x_10299:
[----:B------:R-:W-:-:S07]  /*5750*/  VIADD R2, R2, 0x80 ;  /* 0x0000008002027836 */ /* 0x000fce0000000000 */
.L_x_10262:
[----:B------:R-:W-:-:S13]  /*5760*/  ISETP.GE.AND P0, PT, R2, R19, PT ;  /* 0x000000130200720c */ /* 0x000fda0003f06270 */
[----:B------:R-:W-:Y:S05]  /*5770*/  @P0 BREAK.RELIABLE B7 ;  /* 0x0000000000070942 */ /* 0x000fea0003800100 */
[----:B------:R-:W-:Y:S05]  /*5780*/  @P0 BRA `(.L_x_10298) ;  /* 0x0000000c006c0947 */ /* 0x000fea0003800000 */
[----:B------:R-:W-:Y:S05]  /*5790*/  BSYNC.RELIABLE B7 ;  /* 0x0000000000077941 */ /* 0x000fea0003800100 */
.L_x_10261:
        /* <DEDUP_REMOVED lines=21> */
.L_x_10337:
[----:B------:R0:W-:Y:S01]  /*58f0*/  STG.E.U8 desc[UR36][R8.64], R18 ;  /* 0x0000001208007986 */ /* 0x0001e2000c101124 */
[----:B------:R-:W-:Y:S05]  /*5900*/  BRA `(.L_x_10339) ;  /* 0x0000000c00047947 */ /* 0x000fea0003800000 */
.L_x_10336:
        /* <DEDUP_REMOVED lines=10> */
.L_x_10341:
[----:B------:R3:W-:Y:S01]  /*59b0*/  STG.E desc[UR36][R8.64], R18 ;  /* 0x0000001208007986 */ /* 0x0007e2000c101924 */
[----:B------:R-:W-:Y:S05]  /*59c0*/  BRA `(.L_x_10339) ;  /* 0x0000000800d47947 */ /* 0x000fea0003800000 */
.L_x_10340:
[----:B------:R2:W-:Y:S01]  /*59d0*/  STG.E.U16 desc[UR36][R8.64], R18 ;  /* 0x0000001208007986 */ /* 0x0005e2000c101524 */
[----:B------:R-:W-:Y:S05]  /*59e0*/  BRA `(.L_x_10339) ;  /* 0x0000000800cc7947 */ /* 0x000fea0003800000 */
.L_x_10335:
        /* <DEDUP_REMOVED lines=9> */
.L_x_10343:
[----:B------:R-:W0:Y:S02]  /*5a80*/  I2F.S16 R0, R18 ;  /* 0x0000001200007306 */ /* 0x000e240000101400 */
[----:B0-----:R-:W-:-:S05]  /*5a90*/  F2FP.F16.F32.PACK_AB R0, RZ, R0 ;  /* 0x00000000ff00723e */ /* 0x001fca00000000ff */
[----:B------:R0:W-:Y:S01]  /*5aa0*/  STG.E.U16 desc[UR36][R8.64], R0 ;  /* 0x0000000008007986 */ /* 0x0001e2000c101524 */
[----:B------:R-:W-:Y:S05]  /*5ab0*/  BRA `(.L_x_10339) ;  /* 0x0000000800987947 */ /* 0x000fea0003800000 */
.L_x_10342:
        /* <DEDUP_REMOVED lines=10> */
.L_x_10345:
[----:B------:R-:W0:Y:S02]  /*5b60*/  I2F.S16 R18, R18 ;  /* 0x0000001200127306 */ /* 0x000e240000101400 */
[----:B0-----:R-:W-:-:S04]  /*5b70*/  F2FP.F16.F32.PACK_AB R3, RZ, R18 ;  /* 0x00000012ff03723e */ /* 0x001fc800000000ff */
[----:B------:R-:W-:-:S05]  /*5b80*/  PRMT R3, R3, 0x5410, RZ ;  /* 0x0000541003037816 */ /* 0x000fca00000000ff */
[----:B------:R0:W-:Y:S01]  /*5b90*/  STG.E desc[UR36][R8.64], R3 ;  /* 0x0000000308007986 */ /* 0x0001e2000c101924 */
[----:B------:R-:W-:Y:S05]  /*5ba0*/  BRA `(.L_x_10339) ;  /* 0x00000008005c7947 */ /* 0x000fea0003800000 */
.L_x_10344:
[----:B------:R-:W0:Y:S02]  /*5bb0*/  I2F.F64.S16 R4, R18 ;  /* 0x0000001200047312 */ /* 0x000e240000101c00 */
[----:B0-----:R0:W-:Y:S01]  /*5bc0*/  STG.E.64 desc[UR36][R8.64], R4 ;  /* 0x0000000408007986 */ /* 0x0011e2000c101b24 */
[----:B------:R-:W-:Y:S05]  /*5bd0*/  BRA `(.L_x_10339) ;  /* 0x0000000800507947 */ /* 0x000fea0003800000 */
.L_x_10334:
        /* <DEDUP_REMOVED lines=12> */
.L_x_10349:
        /* <DEDUP_REMOVED lines=16> */
.L_x_10352:
[----:B------:R-:W-:-:S07]  /*5da0*/  PRMT R4, R0, 0x7610, R4 ;  /* 0x0000761000047816 */ /* 0x000fce0000000004 */
.L_x_10351:
[----:B------:R-:W-:Y:S05]  /*5db0*/  BSYNC.RECONVERGENT B0 ;  /* 0x0000000000007941 */ /* 0x000fea0003800200 */
.L_x_10350:
[----:B------:R0:W-:Y:S01]  /*5dc0*/  STG.E.U8 desc[UR36][R8.64], R4 ;  /* 0x0000000408007986 */ /* 0x0001e2000c101124 */
[----:B------:R-:W-:Y:S05]  /*5dd0*/  BRA `(.L_x_10339) ;  /* 0x0000000400d07947 */ /* 0x000fea0003800000 */
.L_x_10348:
        /* <DEDUP_REMOVED lines=16> */
.L_x_10355:
[----:B------:R-:W-:-:S07]  /*5ee0*/  PRMT R4, R0, 0x7610, R4 ;  /* 0x0000761000047816 */ /* 0x000fce0000000004 */
.L_x_10354:
[----:B------:R-:W-:Y:S05]  /*5ef0*/  BSYNC.RECONVERGENT B0 ;  /* 0x0000000000007941 */ /* 0x000fea0003800200 */
.L_x_10353:
[----:B------:R0:W-:Y:S01]  /*5f00*/  STG.E.U8 desc[UR36][R8.64], R4 ;  /* 0x0000000408007986 */ /* 0x0001e2000c101124 */
[----:B------:R-:W-:Y:S05]  /*5f10*/  BRA `(.L_x_10339) ;  /* 0x0000000400807947 */ /* 0x000fea0003800000 */
.L_x_10347:
        /* <DEDUP_REMOVED lines=21> */
.L_x_10357:
[----:B------:R-:W-:Y:S02]  /*6070*/  IMAD.MOV.U32 R4, RZ, RZ, R18 ;  /* 0x000000ffff047224 */ /* 0x000fe400078e0012 */
[----:B------:R-:W-:-:S05]  /*6080*/  IMAD.MOV.U32 R5, RZ, RZ, RZ ;  /* 0x000000ffff057224 */ /* 0x000fca00078e00ff */
[----:B------:R0:W-:Y:S01]  /*6090*/  STG.E.64 desc[UR36][R8.64], R4 ;  /* 0x0000000408007986 */ /* 0x0001e2000c101b24 */
[----:B------:R-:W-:Y:S05]  /*60a0*/  BRA `(.L_x_10339) ;  /* 0x00000004001c7947 */ /* 0x000fea0003800000 */
.L_x_10356:
[----:B------:R0:W-:Y:S01]  /*60b0*/  STG.E desc[UR36][R8.64], R18 ;  /* 0x0000001208007986 */ /* 0x0001e2000c101924 */
[----:B------:R-:W-:Y:S05]  /*60c0*/  BRA `(.L_x_10339) ;  /* 0x0000000400147947 */ /* 0x000fea0003800000 */
.L_x_10346:
        /* <DEDUP_REMOVED lines=8> */
.L_x_10359:
[----:B------:R-:W0:Y:S01]  /*6150*/  I2F.F64.S16 R4, R18 ;  /* 0x0000001200047312 */ /* 0x000e220000101c00 */
[----:B------:R-:W-:-:S05]  /*6160*/  CS2R R6, SRZ ;  /* 0x0000000000067805 */ /* 0x000fca000001ff00 */
[----:B0-----:R0:W-:Y:S01]  /*6170*/  STG.E.128 desc[UR36][R8.64], R4 ;  /* 0x0000000408007986 */ /* 0x0011e2000c101d24 */
[----:B------:R-:W-:Y:S05]  /*6180*/  BRA `(.L_x_10339) ;  /* 0x0000000000e47947 */ /* 0x000fea0003800000 */
.L_x_10358:
[----:B------:R-:W-:-:S13]  /*6190*/  ISETP.NE.AND P0, PT, R0, 0xf, PT ;  /* 0x0000000f0000780c */ /* 0x000fda0003f05270 */
[----:B------:R-:W-:Y:S05]  /*61a0*/  @!P0 BRA `(.L_x_10360) ;  /* 0x0000000000d08947 */ /* 0x000fea0003800000 */
[----:B------:R-:W-:-:S13]  /*61b0*/  ISETP.NE.AND P0, PT, R0, 0x17, PT ;  /* 0x000000170000780c */ /* 0x000fda0003f05270 */
[----:B------:R-:W-:Y:S05]  /*61c0*/  @!P0 BRA `(.L_x_10361) ;  /* 0x0000000000848947 */ /* 0x000fea0003800000 */
[----:B------:R-:W-:-:S13]  /*61d0*/  ISETP.NE.AND P0, PT, R0, 0x18, PT ;  /* 0x000000180000780c */ /* 0x000fda0003f05270 */
[----:B------:R-:W-:Y:S05]  /*61e0*/  @!P0 BRA `(.L_x_10362) ;  /* 0x0000000000448947 */ /* 0x000fea0003800000 */
.L_x_10338:
        /* <DEDUP_REMOVED lines=16> */
.L_x_10363:
[----:B------:R-:W-:Y:S05]  /*62f0*/  BRA `(.L_x_10339) ;  /* 0x0000000000887947 */ /* 0x000fea0003800000 */
.L_x_10362:
        /* <DEDUP_REMOVED lines=11> */
.L_x_10365:
[----:B------:R-:W-:Y:S05]  /*63b0*/  BSYNC.RECONVERGENT B0 ;  /* 0x0000000000007941 */ /* 0x000fea0003800200 */
.L_x_10364:
[----:B------:R0:W-:Y:S01]  /*63c0*/  STG.E.U8 desc[UR36][R8.64], R3 ;  /* 0x0000000308007986 */ /* 0x0001e2000c101124 */
[----:B------:R-:W-:Y:S05]  /*63d0*/  BRA `(.L_x_10339) ;  /* 0x0000000000507947 */ /* 0x000fea0003800000 */
.L_x_10361:
        /* <DEDUP_REMOVED lines=12> */
.L_x_10366:
[----:B------:R-:W-:Y:S01]  /*64a0*/  IMAD.MOV.U32 R3, RZ, RZ, 0x7f ;  /* 0x0000007fff037424 */ /* 0x000fe200078e00ff */
[----:B------:R-:W-:-:S04]  /*64b0*/  ISETP.GT.U32.AND P0, PT, R5, 0x7f800000, PT ;  /* 0x7f8000000500780c */ /* 0x000fc80003f04070 */
[----:B------:R-:W-:-:S05]  /*64c0*/  SEL R3, R3, 0x7c, P0 ;  /* 0x0000007c03037807 */ /* 0x000fca0000000000 */
[----:B------:R0:W-:Y:S01]  /*64d0*/  STG.E.U8 desc[UR36][R8.64], R3 ;  /* 0x0000000308007986 */ /* 0x0001e2000c101124 */
[----:B------:R-:W-:Y:S05]  /*64e0*/  BRA `(.L_x_10339) ;  /* 0x00000000000c7947 */ /* 0x000fea0003800000 */
.L_x_10360:
[----:B------:R-:W0:Y:S02]  /*64f0*/  I2F.S16 R0, R18 ;  /* 0x0000001200007306 */ /* 0x000e240000101400 */
[----:B0-----:R-:W-:-:S05]  /*6500*/  F2FP.BF16.F32.PACK_AB R0, RZ, R0 ;  /* 0x00000000ff00723e */ /* 0x001fca00000010ff */
[----:B------:R0:W-:Y:S02]  /*6510*/  STG.E.U16 desc[UR36][R8.64], R0 ;  /* 0x0000000008007986 */ /* 0x0001e4000c101524 */
.L_x_10339:
[----:B------:R-:W-:Y:S05]  /*6520*/  BSYNC.RECONVERGENT B6 ;  /* 0x0000000000067941 */ /* 0x000fea0003800200 */
.L_x_10333:
[----:B------:R-:W-:-:S07]  /*6530*/  VIADD R2, R2, 0x80 ;  /* 0x0000008002027836 */ /* 0x000fce0000000000 */
.L_x_10298:
[----:B------:R-:W-:Y:S05]  /*6540*/  BSYNC.RECONVERGENT B8 ;  /* 0x0000000000087941 */ /* 0x000fea0003800200 */
.L_x_10260:
[----:B------:R-:W-:-:S13]  /*6550*/  ISETP.GE.AND P0, PT, R2, R19, PT ;  /* 0x000000130200720c */ /* 0x000fda0003f06270 */
[----:B------:R-:W-:Y:S05]  /*6560*/  @P0 EXIT ;  /* 0x000000000000094d */ /* 0x000fea0003800000 */
[----:B0-234-:R-:W0:Y:S01]  /*6570*/  LDC.64 R4, c[0x0][0x390] ;  /* 0x0000e400ff047b82 */ /* 0x01de220000000a00 */
        /* <DEDUP_REMOVED lines=18> */
.L_x_10370:
[----:B------:R-:W-:Y:S01]  /*66a0*/  STG.E.U8 desc[UR36][R2.64], R16 ;  /* 0x0000001002007986 */ /* 0x000fe2000c101124 */
[----:B------:R-:W-:Y:S05]  /*66b0*/  EXIT ;  /* 0x000000000000794d */ /* 0x000fea0003800000 */
.L_x_10369:
        /* <DEDUP_REMOVED lines=9> */
.L_x_10373:
[----:B------:R-:W-:Y:S01]  /*6750*/  STG.E desc[UR36][R2.64], R16 ;  /* 0x0000001002007986 */ /* 0x000fe2000c101924 */
[----:B------:R-:W-:Y:S05]  /*6760*/  EXIT ;  /* 0x000000000000794d */ /* 0x000fea0003800000 */
.L_x_10372:
[----:B------:R-:W-:Y:S01]  /*6770*/  STG.E.U16 desc[UR36][R2.64], R16 ;  /* 0x0000001002007986 */ /* 0x000fe2000c101524 */
[----:B------:R-:W-:Y:S05]  /*6780*/  EXIT ;  /* 0x000000000000794d */ /* 0x000fea0003800000 */
.L_x_10368:
        /* <DEDUP_REMOVED lines=9> */
.L_x_10375:
[----:B------:R-:W0:Y:S02]  /*6820*/  I2F.S16 R0, R16 ;  /* 0x0000001000007306 */ /* 0x000e240000101400 */
[----:B0-----:R-:W-:-:S05]  /*6830*/  F2FP.F16.F32.PACK_AB R0, RZ, R0 ;  /* 0x00000000ff00723e */ /* 0x001fca00000000ff */
[----:B------:R-:W-:Y:S01]  /*6840*/  STG.E.U16 desc[UR36][R2.64], R0 ;  /* 0x0000000002007986 */ /* 0x000fe2000c101524 */
[----:B------:R-:W-:Y:S05]  /*6850*/  EXIT ;  /* 0x000000000000794d */ /* 0x000fea0003800000 */
.L_x_10374:
        /* <DEDUP_REMOVED lines=10> */
.L_x_10377:
[----:B------:R-:W0:Y:S02]  /*6900*/  I2F.S16 R16, R16 ;  /* 0x0000001000107306 */ /* 0x000e240000101400 */
[----:B0-----:R-:W-:-:S04]  /*6910*/  F2FP.F16.F32.PACK_AB R5, RZ, R16 ;  /* 0x00000010ff05723e */ /* 0x001fc800000000ff */
[----:B------:R-:W-:-:S05]  /*6920*/  PRMT R5, R5, 0x5410, RZ ;  /* 0x0000541005057816 */ /* 0x000fca00000000ff */
[----:B------:R-:W-:Y:S01]  /*6930*/  STG.E desc[UR36][R2.64], R5 ;  /* 0x0000000502007986 */ /* 0x000fe2000c101924 */
[----:B------:R-:W-:Y:S05]  /*6940*/  EXIT ;  /* 0x000000000000794d */ /* 0x000fea0003800000 */
.L_x_10376:
[----:B------:R-:W0:Y:S02]  /*6950*/  I2F.F64.S16 R16, R16 ;  /* 0x0000001000107312 */ /* 0x000e240000101c00 */
[----:B0-----:R-:W-:Y:S01]  /*6960*/  STG.E.64 desc[UR36][R2.64], R16 ;  /* 0x0000001002007986 */ /* 0x001fe2000c101b24 */
[----:B------:R-:W-:Y:S05]  /*6970*/  EXIT ;  /* 0x000000000000794d */ /* 0x000fea0003800000 */
.L_x_10367:
        /* <DEDUP_REMOVED lines=12> */
.L_x_10381:
        /* <DEDUP_REMOVED lines=17> */
.L_x_10383:
[----:B------:R-:W-:Y:S05]  /*6b50*/  BSYNC.RECONVERGENT B0 ;  /* 0x0000000000007941 */ /* 0x000fea0003800200 */
.L_x_10382:
[----:B------:R-:W-:Y:S01]  /*6b60*/  STG.E.U8 desc[UR36][R2.64], R0 ;  /* 0x0000000002007986 */ /* 0x000fe2000c101124 */
[----:B------:R-:W-:Y:S05]  /*6b70*/  EXIT ;  /* 0x000000000000794d */ /* 0x000fea0003800000 */
.L_x_10380:
        /* <DEDUP_REMOVED lines=17> */
.L_x_10385:
[----:B------:R-:W-:Y:S05]  /*6c90*/  BSYNC.RECONVERGENT B0 ;  /* 0x0000000000007941 */ /* 0x000fea0003800200 */
.L_x_10384:
[----:B------:R-:W-:Y:S01]  /*6ca0*/  STG.E.U8 desc[UR36][R2.64], R0 ;  /* 0x0000000002007986 */ /* 0x000fe2000c101124 */
[----:B------:R-:W-:Y:S05]  /*6cb0*/  EXIT ;  /* 0x000000000000794d */ /* 0x000fea0003800000 */
.L_x_10379:
        /* <DEDUP_REMOVED lines=21> */
.L_x_10387:
[----:B------:R-:W-:-:S05]  /*6e10*/  IMAD.MOV.U32 R17, RZ, RZ, RZ ;  /* 0x000000ffff117224 */ /* 0x000fca00078e00ff */
[----:B------:R-:W-:Y:S01]  /*6e20*/  STG.E.64 desc[UR36][R2.64], R16 ;  /* 0x0000001002007986 */ /* 0x000fe2000c101b24 */
[----:B------:R-:W-:Y:S05]  /*6e30*/  EXIT ;  /* 0x000000000000794d */ /* 0x000fea0003800000 */
.L_x_10386:
[----:B------:R-:W-:Y:S01]  /*6e40*/  STG.E desc[UR36][R2.64], R16 ;  /* 0x0000001002007986 */ /* 0x000fe2000c101924 */
[----:B------:R-:W-:Y:S05]  /*6e50*/  EXIT ;  /* 0x000000000000794d */ /* 0x000fea0003800000 */
.L_x_10378:
        /* <DEDUP_REMOVED lines=8> */
.L_x_10389:
[----:B------:R-:W0:Y:S01]  /*6ee0*/  I2F.F64.S16 R16, R16 ;  /* 0x0000001000107312 */ /* 0x000e220000101c00 */
[----:B------:R-:W-:-:S05]  /*6ef0*/  CS2R R18, SRZ ;  /* 0x0000000000127805 */ /* 0x000fca000001ff00 */
[----:B0-----:R-:W-:Y:S01]  /*6f00*/  STG.E.128 desc[UR36][R2.64], R16 ;  /* 0x0000001002007986 */ /* 0x001fe2000c101d24 */
[----:B------:R-:W-:Y:S05]  /*6f10*/  EXIT ;  /* 0x000000000000794d */ /* 0x000fea0003800000 */
.L_x_10388:
[----:B------:R-:W-:-:S13]  /*6f20*/  ISETP.NE.AND P0, PT, R0, 0xf, PT ;  /* 0x0000000f0000780c */ /* 0x000fda0003f05270 */
[----:B------:R-:W-:Y:S05]  /*6f30*/  @!P0 BRA `(.L_x_10390) ;  /* 0x0000000000d48947 */ /* 0x000fea0003800000 */
[----:B------:R-:W-:-:S13]  /*6f40*/  ISETP.NE.AND P0, PT, R0, 0x17, PT ;  /* 0x000000170000780c */ /* 0x000fda0003f05270 */
[----:B------:R-:W-:Y:S05]  /*6f50*/  @!P0 BRA `(.L_x_10391) ;  /* 0x0000000000848947 */ /* 0x000fea0003800000 */
[----:B------:R-:W-:-:S13]  /*6f60*/  ISETP.NE.AND P0, PT, R0, 0x18, PT ;  /* 0x000000180000780c */ /* 0x000fda0003f05270 */
[----:B------:R-:W-:Y:S05]  /*6f70*/  @!P0 BRA `(.L_x_10392) ;  /* 0x0000000000448947 */ /* 0x000fea0003800000 */
.L_x_10371:
        /* <DEDUP_REMOVED lines=16> */
.L_x_10393:
[----:B------:R-:W-:Y:S05]  /*7080*/  EXIT ;  /* 0x000000000000794d */ /* 0x000fea0003800000 */
.L_x_10392:
        /* <DEDUP_REMOVED lines=11> */
.L_x_10395:
[----:B------:R-:W-:Y:S05]  /*7140*/  BSYNC.RECONVERGENT B0 ;  /* 0x0000000000007941 */ /* 0x000fea0003800200 */
.L_x_10394:
[----:B------:R-:W-:Y:S01]  /*7150*/  STG.E.U8 desc[UR36][R2.64], R5 ;  /* 0x0000000502007986 */ /* 0x000fe2000c101124 */
[----:B------:R-:W-:Y:S05]  /*7160*/  EXIT ;  /* 0x000000000000794d */ /* 0x000fea0003800000 */
.L_x_10391:
        /* <DEDUP_REMOVED lines=13> */
.L_x_10396:
[----:B------:R-:W-:Y:S01]  /*7240*/  IMAD.MOV.U32 R5, RZ, RZ, 0x7f ;  /* 0x0000007fff057424 */ /* 0x000fe200078e00ff */
[----:B------:R-:W-:-:S04]  /*7250*/  ISETP.GT.U32.AND P0, PT, R7, 0x7f800000, PT ;  /* 0x7f8000000700780c */ /* 0x000fc80003f04070 */
[----:B------:R-:W-:-:S05]  /*7260*/  SEL R5, R5, 0x7c, P0 ;  /* 0x0000007c05057807 */ /* 0x000fca0000000000 */
[----:B------:R-:W-:Y:S01]  /*7270*/  STG.E.U8 desc[UR36][R2.64], R5 ;  /* 0x0000000502007986 */ /* 0x000fe2000c101124 */
[----:B------:R-:W-:Y:S05]  /*7280*/  EXIT ;  /* 0x000000000000794d */ /* 0x000fea0003800000 */
.L_x_10390:
[----:B------:R-:W0:Y:S02]  /*7290*/  I2F.S16 R0, R16 ;  /* 0x0000001000007306 */ /* 0x000e240000101400 */
[----:B0-----:R-:W-:-:S05]  /*72a0*/  F2FP.BF16.F32.PACK_AB R0, RZ, R0 ;  /* 0x00000000ff00723e */ /* 0x001fca00000010ff */
[----:B------:R-:W-:Y:S01]  /*72b0*/  STG.E.U16 desc[UR36][R2.64], R0 ;  /* 0x0000000002007986 */ /* 0x000fe2000c101524 */
[----:B------:R-:W-:Y:S05]  /*72c0*/  EXIT ;  /* 0x000000000000794d */ /* 0x000fea0003800000 */
.L_x_10397:
        /* <DEDUP_REMOVED lines=11> */
.L_x_43463:


//--------------------- .text._ZN2at6native18elementwise_kernelILi128ELi4EZNS0_22gpu_kernel_impl_nocastINS0_13AUnaryFunctorIiibZZZNS0_23logical_xor_kernel_cudaERNS_14TensorIteratorEENKUlvE0_clEvENKUlvE1_clEvEUliiE_EEEEvRNS_18TensorIteratorBaseERKT_EUliE_EEviT1_ --------------------------
	.section	.text._ZN2at6native18elementwise_kernelILi128ELi4EZNS0_22gpu_kernel_impl_nocastINS0_13AUnaryFunctorIiibZZZNS0_23logical_xor_kernel_cudaERNS_14TensorIteratorEENKUlvE0_clEvENKUlvE1_clEvEUliiE_EEEEvRNS_18TensorIteratorBaseERKT_EUliE_EEviT1_,"ax",@progbits
	.align	128
        .global         _ZN2at6native18elementwise_kernelILi128ELi4EZNS0_22gpu_kernel_impl_nocastINS0_13AUnaryFunctorIiibZZZNS0_23logical_xor_kernel_cudaERNS_14TensorIteratorEENKUlvE0_clEvENKUlvE1_clEvEUliiE_EEEEvRNS_18TensorIteratorBaseERKT_EUliE_EEviT1_
        .type           _ZN2at6native18elementwise_kernelILi128ELi4EZNS0_22gpu_kernel_impl_nocastINS0_13AUnaryFunctorIiibZZZNS0_23logical_xor_kernel_cudaERNS_14TensorIteratorEENKUlvE0_clEvENKUlvE1_clEvEUliiE_EEEEvRNS_18TensorIteratorBaseERKT_EUliE_EEviT1_,@function
        .size           _ZN2at6native18elementwise_kernelILi128ELi4EZNS0_22gpu_kernel_impl_nocastINS0_13AUnaryFunctorIiibZZZNS0_23logical_xor_kernel_cudaERNS_14TensorIteratorEENKUlvE0_clEvENKUlvE1_clEvEUliiE_EEEEvRNS_18TensorIteratorBaseERKT_EUliE_EEviT1_,(.L_x_43464 - _ZN2at6native18elementwise_kernelILi128ELi4EZNS0_22gpu_kernel_impl_nocastINS0_13AUnaryFunctorIiibZZZNS0_23logical_xor_kernel_cudaERNS_14TensorIteratorEENKUlvE0_clEvENKUlvE1_clEvEUliiE_EEEEvRNS_18TensorIteratorBaseERKT_EUliE_EEviT1_)
        .other          _ZN2at6native18elementwise_kernelILi128ELi4EZNS0_22gpu_kernel_impl_nocastINS0_13AUnaryFunctorIiibZZZNS0_23logical_xor_kernel_cudaERNS_14TensorIteratorEENKUlvE0_clEvENKUlvE1_clEvEUliiE_EEEEvRNS_18TensorIteratorBaseERKT_EUliE_EEviT1_,@"STO_CUDA_ENTRY STV_DEFAULT"
_ZN2at6native18elementwise_kernelILi128ELi4EZNS0_22gpu_kernel_impl_nocastINS0_13AUnaryFunctorIiibZZZNS0_23logical_xor_kernel_cudaERNS_14TensorIteratorEENKUlvE0_clEvENKUlvE1_clEvEUliiE_EEEEvRNS_18TensorIteratorBaseERKT_EUliE_EEviT1_:
.text._ZN2at6native18elementwise_kernelILi128ELi4EZNS0_22gpu_kernel_impl_nocastINS0_13AUnaryFunctorIiibZZZNS0_23logical_xor_kernel_cudaERNS_14TensorIteratorEENKUlvE0_clEvENKUlvE1_clEvEUliiE_EEEEvRNS_18TensorIteratorBaseERKT_EUliE_EEviT1_:
        /* <DEDUP_REMOVED lines=18> */
[----:B-1----:R-:W-:Y:S02]  /*0120*/  ISETP.NE.AND P0, PT, RZ, UR5, PT ;  /* 0x00000005ff007c0c */ /* 0x002fe4000bf05270 */
[----:B------:R-:W-:-:S02]  /*0130*/  IADD3 R3, PT, PT, R3, 0x80, RZ ;  /* 0x0000008003037810 */ /* 0x000fc40007ffe0ff */
[----:B--2---:R-:W-:-:S04]  /*0140*/  ISETP.NE.XOR P0, PT, R4, RZ, P0 ;  /* 0x000000ff0400720c */ /* 0x004fc80000705a70 */
        /* <DEDUP_REMOVED lines=9> */
[----:B--2---:R-:W-:Y:S02]  /*01e0*/  ISETP.NE.AND P0, PT, RZ, UR5, PT ;  /* 0x00000005ff007c0c */ /* 0x004fe4000bf05270 */
[----:B------:R-:W-:-:S02]  /*01f0*/  IADD3 R3, PT, PT, R3, 0x80, RZ ;  /* 0x0000008003037810 */ /* 0x000fc40007ffe0ff */
[----:B---3--:R-:W-:-:S04]  /*0200*/  ISETP.NE.XOR P0, PT, R4, RZ, P0 ;  /* 0x000000ff0400720c */ /* 0x008fc80000705a70 */
[----:B------:R-:W-:-:S05]  /*0210*/  SEL R9, RZ, 0x1, !P0 ;  /* 0x00000001ff097807 */ /* 0x000fca0004000000 */
[----:B0-----:R0:W-:Y:S04]  /*0220*/  STG.E.U8 desc[UR6][R6.64], R9 ;  /* 0x0000000906007986 */ /* 0x0011e8000c101106 */
.L_x_10401:
[----:B------:R-:W-:-:S13]  /*0230*/  ISETP.GE.AND P0, PT, R3, UR4, PT ;  /* 0x0000000403007c0c */ /* 0x000fda000bf06270 */
[----:B------:R-:W-:Y:S05]  /*0240*/  @P0 BREAK.RELIABLE B1 ;  /* 0x0000000000010942 */ /* 0x000fea0003800100 */
[----:B------:R-:W-:Y:S05]  /*0250*/  @P0 BRA `(.L_x_10402) ;  /* 0x0000000000280947 */ /* 0x000fea0003800000 */
[----:B------:R-:W-:Y:S05]  /*0260*/  BSYNC.RELIABLE B1 ;  /* 0x0000000000017941 */ /* 0x000fea0003800100 */
.L_x_10400:
        /* <DEDUP_REMOVED lines=9> */
.L_x_10402:
[----:B------:R-:W-:Y:S05]  /*0300*/  BSYNC.RECONVERGENT B0 ;  /* 0x0000000000007941 */ /* 0x000fea0003800200 */
.L_x_10399:
[----:B------:R-:W-:Y:S05]  /*0310*/  WARPSYNC.ALL ;  /* 0x0000000000007948 */ /* 0x000fea0003800000 */
[----:B------:R-:W-:-:S13]  /*0320*/  ISETP.GE.AND P0, PT, R3, UR4, PT ;  /* 0x0000000403007c0c */ /* 0x000fda000bf06270 */
[----:B------:R-:W-:Y:S05]  /*0330*/  @P0 EXIT ;  /* 0x000000000000094d */ /* 0x000fea0003800000 */
[----:B------:R-:W2:Y:S01]  /*0340*/  LDC.64 R2, c[0x0][0x588] ;  /* 0x00016200ff027b82 */ /* 0x000ea20000000a00 */
[----:B------:R-:W3:Y:S01]  /*0350*/  LDCU UR4, c[0x0][0x594] ;  /* 0x0000b280ff0477ac */ /* 0x000ee20008000800 */
[----:B--2---:R-:W2:Y:S06]  /*0360*/  LDG.E R2, desc[UR6][R2.64] ;  /* 0x0000000602027981 */ /* 0x004eac000c1e1900 */
[----:B------:R-:W4:Y:S01]  /*0370*/  LDC.64 R4, c[0x0][0x580] ;  /* 0x00016000ff047b82 */ /* 0x000f220000000a00 */
[----:B---3--:R-:W-:-:S04]  /*0380*/  ISETP.NE.AND P0, PT, RZ, UR4, PT ;  /* 0x00000004ff007c0c */ /* 0x008fc8000bf05270 */
[----:B--2---:R-:W-:-:S04]  /*0390*/  ISETP.NE.XOR P0, PT, R2, RZ, P0 ;  /* 0x000000ff0200720c */ /* 0x004fc80000705a70 */
[----:B01----:R-:W-:-:S05]  /*03a0*/  SEL R7, RZ, 0x1, !P0 ;  /* 0x00000001ff077807 */ /* 0x003fca0004000000 */
[----:B----4-:R-:W-:Y:S01]  /*03b0*/  STG.E.U8 desc[UR6][R4.64], R7 ;  /* 0x0000000704007986 */ /* 0x010fe2000c101106 */
[----:B------:R-:W-:Y:S05]  /*03c0*/  EXIT ;  /* 0x000000000000794d */ /* 0x000fea0003800000 */
.L_x_10398:
        /* <DEDUP_REMOVED lines=306> */
.L_x_10406:
[----:B------:R-:W0:Y:S01]  /*16f0*/  LDCU.128 UR8, c[0x0][0x580] ;  /* 0x0000b000ff0877ac */ /* 0x000e220008000c00 */
[----:B------:R-:W1:Y:S01]  /*1700*/  LDCU UR5, c[0x0][0x594] ;  /* 0x0000b280ff0577ac */ /* 0x000e620008000800 */
[----:B0-----:R-:W-:-:S04]  /*1710*/  IADD3 R6, P0, PT, R4, UR10, RZ ;  /* 0x0000000a04067c10 */ /* 0x001fc8000ff1e0ff */
[----:B------:R-:W-:-:S05]  /*1720*/  IADD3.X R7, PT, PT, RZ, UR11, RZ, P0, !PT ;  /* 0x0000000bff077c10 */ /* 0x000fca00087fe4ff */
[----:B------:R-:W2:Y:S01]  /*1730*/  LDG.E R6, desc[UR6][R6.64] ;  /* 0x0000000606067981 */ /* 0x000ea2000c1e1900 */
[----:B-1----:R-:W-:Y:S02]  /*1740*/  ISETP.NE.AND P0, PT, RZ, UR5, PT ;  /* 0x00000005ff007c0c */ /* 0x002fe4000bf05270 */
        /* <DEDUP_REMOVED lines=307> */
.L_x_10408:
[----:B------:R-:W0:Y:S01]  /*2a80*/  LDCU.128 UR8, c[0x0][0x580] ;  /* 0x0000b000ff0877ac */ /* 0x000e220008000c00 */
[----:B------:R-:W1:Y:S01]  /*2a90*/  LDCU UR5, c[0x0][0x594] ;  /* 0x0000b280ff0577ac */ /* 0x000e620008000800 */
[----:B0-----:R-:W-:-:S04]  /*2aa0*/  IADD3 R6, P0, PT, R4, UR10, RZ ;  /* 0x0000000a04067c10 */ /* 0x001fc8000ff1e0ff */
[----:B------:R-:W-:-:S05]  /*2ab0*/  IADD3.X R7, PT, PT, RZ, UR11, RZ, P0, !PT ;  /* 0x0000000bff077c10 */ /* 0x000fca00087fe4ff */
[----:B------:R-:W2:Y:S01]  /*2ac0*/  LDG.E R6, desc[UR6][R6.64] ;  /* 0x0000000606067981 */ /* 0x000ea2000c1e1900 */
[----:B-1----:R-:W-:Y:S02]  /*2ad0*/  ISETP.NE.AND P0, PT, RZ, UR5, PT ;  /* 0x00000005ff007c0c */ /* 0x002fe4000bf05270 */
[----:B------:R-:W-:Y:S02]  /*2ae0*/  IADD3 R4, P1, PT, R5, UR8, RZ ;  /* 0x0000000805047c10 */ /* 0x000fe4000ff3e0ff */
[----:B------:R-:W-:-:S03]  /*2af0*/  IADD3 R3, PT, PT, R3, 0x80, RZ ;  /* 0x0000008003037810 */ /* 0x000fc60007ffe0ff */
[----:B------:R-:W-:Y:S01]  /*2b00*/  IMAD.X R5, RZ, RZ, UR9, P1 ;  /* 0x00000009ff057e24 */ /* 0x000fe200088e06ff */
[----:B--2---:R-:W-:-:S04]  /*2b10*/  ISETP.NE.XOR P0, PT, R6, RZ, P0 ;  /* 0x000000ff0600720c */ /* 0x004fc80000705a70 */
[----:B------:R-:W-:-:S05]  /*2b20*/  SEL R9, RZ, 0x1, !P0 ;  /* 0x00000001ff097807 */ /* 0x000fca0004000000 */
[----:B------:R0:W-:Y:S04]  /*2b30*/  STG.E.U8 desc[UR6][R4.64], R9 ;  /* 0x0000000904007986 */ /* 0x0001e8000c101106 */
.L_x_10405:
[----:B------:R-:W-:-:S13]  /*2b40*/  ISETP.GE.AND P0, PT, R3, UR4, PT ;  /* 0x0000000403007c0c */ /* 0x000fda000bf06270 */
[----:B------:R-:W-:Y:S05]  /*2b50*/  @P0 BREAK.RELIABLE B1 ;  /* 0x0000000000010942 */ /* 0x000fea0003800100 */
[----:B------:R-:W-:Y:S05]  /*2b60*/  @P0 BRA `(.L_x_10407) ;  /* 0x0000001000dc0947 */ /* 0x000fea0003800000 */
[----:B------:R-:W-:Y:S05]  /*2b70*/  BSYNC.RELIABLE B1 ;  /* 0x0000000000017941 */ /* 0x000fea0003800100 */
.L_x_10404:
        /* <DEDUP_REMOVED lines=298> */
.L_x_10409:
[----:B------:R-:W0:Y:S01]  /*3e20*/  LDCU.128 UR8, c[0x0][0x580] ;  /* 0x0000b000ff0877ac */ /* 0x000e220008000c00 */
[----:B------:R-:W1:Y:S01]  /*3e30*/  LDCU UR5, c[0x0][0x594] ;  /* 0x0000b280ff0577ac */ /* 0x000e620008000800 */
[----:B0-----:R-:W-:-:S05]  /*3e40*/  IADD3 R6, P0, PT, R4, UR10, RZ ;  /* 0x0000000a04067c10 */ /* 0x001fca000ff1e0ff */
[----:B------:R-:W-:-:S05]  /*3e50*/  IMAD.X R7, RZ, RZ, UR11, P0 ;  /* 0x0000000bff077e24 */ /* 0x000fca00080e06ff */
[----:B------:R-:W2:Y:S01]  /*3e60*/  LDG.E R6, desc[UR6][R6.64] ;  /* 0x0000000606067981 */ /* 0x000ea2000c1e1900 */
[----:B-1----:R-:W-:Y:S02]  /*3e70*/  ISETP.NE.AND P0, PT, RZ, UR5, PT ;  /* 0x00000005ff007c0c */ /* 0x002fe4000bf05270 */
[----:B------:R-:W-:Y:S02]  /*3e80*/  IADD3 R4, P1, PT, R5, UR8, RZ ;  /* 0x0000000805047c10 */ /* 0x000fe4000ff3e0ff */
[----:B------:R-:W-:Y:S02]  /*3e90*/  IADD3 R3, PT, PT, R3, 0x80, RZ ;  /* 0x0000008003037810 */ /* 0x000fe40007ffe0ff */
[----:B------:R-:W-:Y:S02]  /*3ea0*/  IADD3.X R5, PT, PT, RZ, UR9, RZ, P1, !PT ;  /* 0x00000009ff057c10 */ /* 0x000fe40008ffe4ff */
[----:B--2---:R-:W-:-:S04]  /*3eb0*/  ISETP.NE.XOR P0, PT, R6, RZ, P0 ;  /* 0x000000ff0600720c */ /* 0x004fc80000705a70 */
[----:B------:R-:W-:-:S05]  /*3ec0*/  SEL R9, RZ, 0x1, !P0 ;  /* 0x00000001ff097807 */ /* 0x000fca0004000000 */
[----:B------:R1:W-:Y:S04]  /*3ed0*/  STG.E.U8 desc[UR6][R4.64], R9 ;  /* 0x0000000904007986 */ /* 0x0003e8000c101106 */
.L_x_10407:
[----:B------:R-:W-:Y:S05]  /*3ee0*/  BSYNC.RECONVERGENT B0 ;  /* 0x0000000000007941 */ /* 0x000fea0003800200 */
.L_x_10403:
        /* <DEDUP_REMOVED lines=301> */
.L_x_10410:
[----:B------:R-:W0:Y:S01]  /*51c0*/  LDCU.128 UR8, c[0x0][0x580] ;  /* 0x0000b000ff0877ac */ /* 0x000e220008000c00 */
[----:B------:R-:W1:Y:S01]  /*51d0*/  LDCU UR4, c[0x0][0x594] ;  /* 0x0000b280ff0477ac */ /* 0x000e620008000800 */
[----:B0-----:R-:W-:-:S04]  /*51e0*/  IADD3 R4, P0, PT, R2, UR10, RZ ;  /* 0x0000000a02047c10 */ /* 0x001fc8000ff1e0ff */
[----:B------:R-:W-:-:S05]  /*51f0*/  IADD3.X R5, PT, PT, RZ, UR11, RZ, P0, !PT ;  /* 0x0000000bff057c10 */ /* 0x000fca00087fe4ff */
[----:B------:R-:W2:Y:S01]  /*5200*/  LDG.E R4, desc[UR6][R4.64] ;  /* 0x0000000604047981 */ /* 0x000ea2000c1e1900 */
[----:B-1----:R-:W-:Y:S02]  /*5210*/  ISETP.NE.AND P0, PT, RZ, UR4, PT ;  /* 0x00000004ff007c0c */ /* 0x002fe4000bf05270 */
[----:B------:R-:W-:-:S04]  /*5220*/  IADD3 R2, P1, PT, R3, UR8, RZ ;  /* 0x0000000803027c10 */ /* 0x000fc8000ff3e0ff */
[----:B------:R-:W-:Y:S02]  /*5230*/  IADD3.X R3, PT, PT, RZ, UR9, RZ, P1, !PT ;  /* 0x00000009ff037c10 */ /* 0x000fe40008ffe4ff */
[----:B--2---:R-:W-:-:S04]  /*5240*/  ISETP.NE.XOR P0, PT, R4, RZ, P0 ;  /* 0x000000ff0400720c */ /* 0x004fc80000705a70 */
[----:B------:R-:W-:-:S05]  /*5250*/  SEL R7, RZ, 0x1, !P0 ;  /* 0x00000001ff077807 */ /* 0x000fca0004000000 */
[----:B------:R-:W-:Y:S01]  /*5260*/  STG.E.U8 desc[UR6][R2.64], R7 ;  /* 0x0000000702007986 */ /* 0x000fe2000c101106 */
[----:B------:R-:W-:Y:S05]  /*5270*/  EXIT ;  /* 0x000000000000794d */ /* 0x000fea0003800000 */
.L_x_10411:
        /* <DEDUP_REMOVED lines=16> */
.L_x_43464:


//--------------------- .text._ZN2at6native27unrolled_elementwise_kernelINS0_13AUnaryFunctorIiibZZZNS0_23logical_xor_kernel_cudaERNS_14TensorIteratorEENKUlvE0_clEvENKUlvE1_clEvEUliiE_EESt5arrayIPcLm2EELi4E23TrivialOffsetCalculatorILi1EjESD_NS0_6memory15LoadWithoutCastENSE_16StoreWithoutCastEEEviT_T0_T2_T3_T4_T5_ --------------------------
	.section	.text._ZN2at6native27unrolled_elementwise_kernelINS0_13AUnaryFunctorIiibZZZNS0_23logical_xor_kernel_cudaERNS_14TensorIteratorEENKUlvE0_clEvENKUlvE1_clEvEUliiE_EESt5arrayIPcLm2EELi4E23TrivialOffsetCalculatorILi1EjESD_NS0_6memory15LoadWithoutCastENSE_16StoreWithoutCastEEEviT_T0_T2_T3_T4_T5_,"ax",@progbits
	.align	128
        .global         _ZN2at6native27unrolled_elementwise_kernelINS0_13AUnaryFunctorIiibZZZNS0_23logical_xor_kernel_cudaERNS_14TensorIteratorEENKUlvE0_clEvENKUlvE1_clEvEUliiE_EESt5arrayIPcLm2EELi4E23TrivialOffsetCalculatorILi1EjESD_NS0_6memory15LoadWithoutCastENSE_16StoreWithoutCastEEEviT_T0_T2_T3_T4_T5_
        .type           _ZN2at6native27unrolled_elementwise_kernelINS0_13AUnaryFunctorIiibZZZNS0_23logical_xor_kernel_cudaERNS_14TensorIteratorEENKUlvE0_clEvENKUlvE1_clEvEUliiE_EESt5arrayIPcLm2EELi4E23TrivialOffsetCalculatorILi1EjESD_NS0_6memory15LoadWithoutCastENSE_16StoreWithoutCastEEEviT_T0_T2_T3_T4_T5_,@function
        .size           _ZN2at6native27unrolled_elementwise_kernelINS0_13AUnaryFunctorIiibZZZNS0_23logical_xor_kernel_cudaERNS_14TensorIteratorEENKUlvE0_clEvENKUlvE1_clEvEUliiE_EESt5arrayIPcLm2EELi4E23TrivialOffsetCalculatorILi1EjESD_NS0_6memory15LoadWithoutCastENSE_16StoreWithoutCastEEEviT_T0_T2_T3_T4_T5_,(.L_x_43465 - _ZN2at6native27unrolled_elementwise_kernelINS0_13AUnaryFunctorIiibZZZNS0_23logical_xor_kernel_cudaERNS_14TensorIteratorEENKUlvE0_clEvENKUlvE1_clEvEUliiE_EESt5arrayIPcLm2EELi4E23TrivialOffsetCalculatorILi1EjESD_NS0_6memory15LoadWithoutCastENSE_16StoreWithoutCastEEEviT_T0_T2_T3_T4_T5_)
        .other          _ZN2at6native27unrolled_elementwise_kernelINS0_13AUnaryFunctorIiibZZZNS0_23logical_xor_kernel_cudaERNS_14TensorIteratorEENKUlvE0_clEvENKUlvE1_clEvEUliiE_EESt5arrayIPcLm2EELi4E23TrivialOffsetCalculatorILi1EjESD_NS0_6memory15LoadWithoutCastENSE_16StoreWithoutCastEEEviT_T0_T2_T3_T4_T5_,@"STO_CUDA_ENTRY STV_DEFAULT"
_ZN2at6native27unrolled_elementwise_kernelINS0_13AUnaryFunctorIiibZZZNS0_23logical_xor_kernel_cudaERNS_14TensorIteratorEENKUlvE0_clEvENKUlvE1_clEvEUliiE_EESt5arrayIPcLm2EELi4E23TrivialOffsetCalculatorILi1EjESD_NS0_6memory15LoadWithoutCastENSE_16StoreWithoutCastEEEviT_T0_T2_T3_T4_T5_:
.text._ZN2at6native27unrolled_elementwise_kernelINS0_13AUnaryFunctorIiibZZZNS0_23logical_xor_kernel_cudaERNS_14TensorIteratorEENKUlvE0_clEvENKUlvE1_clEvEUliiE_EESt5arrayIPcLm2EELi4E23TrivialOffsetCalculatorILi1EjESD_NS0_6memory15LoadWithoutCastENSE_16StoreWithoutCastEEEviT_T0_T2_T3_T4_T5_:
        /* <DEDUP_REMOVED lines=31> */
[----:B------:R-:W-:Y:S01]  /*01f0*/  ISETP.GE.AND P4, PT, R3, R2, PT ;  /* 0x000000020300720c */ /* 0x000fe20003f86270 */
[----:B------:R-:W-:Y:S04]  /*0200*/  BSSY.RECONVERGENT B0, `(.L_x_10412) ;  /* 0x0000026000007945 */ /* 0x000fe80003800200 */
[----:B------:R-:W-:Y:S01]  /*0210*/  BSSY.RELIABLE B1, `(.L_x_10413) ;  /* 0x000001d000017945 */ /* 0x000fe20003800100 */
[----:B----4-:R-:W-:-:S04]  /*0220*/  ISETP.NE.AND P0, PT, R6, RZ, !P0 ;  /* 0x000000ff0600720c */ /* 0x010fc80004705270 */
[----:B---3--:R-:W-:-:S04]  /*0230*/  ISETP.NE.XOR P0, PT, RZ, UR6, P0 ;  /* 0x00000006ff007c0c */ /* 0x008fc80008705a70 */
[----:B------:R-:W-:Y:S02]  /*0240*/  SEL R7, RZ, 0x1, !P0 ;  /* 0x00000001ff077807 */ /* 0x000fe40004000000 */
[----:B--2---:R-:W-:-:S04]  /*0250*/  ISETP.NE.AND P3, PT, R8, RZ, !P3 ;  /* 0x000000ff0800720c */ /* 0x004fc80005f65270 */
[----:B------:R-:W-:-:S04]  /*0260*/  ISETP.NE.XOR P3, PT, RZ, UR6, P3 ;  /* 0x00000006ff007c0c */ /* 0x000fc80009f65a70 */
[----:B------:R-:W-:Y:S02]  /*0270*/  SEL R9, RZ, 0x1, !P3 ;  /* 0x00000001ff097807 */ /* 0x000fe40005800000 */
[----:B-----5:R-:W-:-:S04]  /*0280*/  ISETP.NE.AND P2, PT, R10, RZ, !P2 ;  /* 0x000000ff0a00720c */ /* 0x020fc80005745270 */
[----:B------:R-:W-:-:S04]  /*0290*/  ISETP.NE.XOR P2, PT, RZ, UR6, P2 ;  /* 0x00000006ff007c0c */ /* 0x000fc80009745a70 */
[----:B------:R-:W-:Y:S02]  /*02a0*/  SEL R11, RZ, 0x1, !P2 ;  /* 0x00000001ff0b7807 */ /* 0x000fe40005000000 */
[----:B------:R-:W-:-:S04]  /*02b0*/  ISETP.NE.AND P1, PT, R4, RZ, !P1 ;  /* 0x000000ff0400720c */ /* 0x000fc80004f25270 */
        /* <DEDUP_REMOVED lines=18> */
.L_x_10414:
[----:B------:R-:W-:Y:S05]  /*03e0*/  BSYNC.RELIABLE B1 ;  /* 0x0000000000017941 */ /* 0x000fea0003800100 */
.L_x_10413:
[----:B------:R-:W-:-:S13]  /*03f0*/  ISETP.GE.AND P0, PT, R3, R2, PT ;  /* 0x000000020300720c */ /* 0x000fda0003f06270 */
[----:B------:R-:W1:Y:S01]  /*0400*/  @!P0 LDC.64 R6, c[0x0][0x390] ;  /* 0x0000e400ff068b82 */ /* 0x000e620000000a00 */
[----:B0-----:R-:W-:Y:S02]  /*0410*/  @!P0 IMAD R5, R0, 0x200, R3 ;  /* 0x0000020000058824 */ /* 0x001fe400078e0203 */
[----:B------:R-:W-:-:S03]  /*0420*/  @!P0 VIADD R3, R3, 0x80 ;  /* 0x0000008003038836 */ /* 0x000fc60000000000 */
[----:B-1----:R-:W-:-:S05]  /*0430*/  @!P0 IADD3 R4, P1, PT, R5, R6, RZ ;  /* 0x0000000605048210 */ /* 0x002fca0007f3e0ff */
[----:B------:R-:W-:-:S05]  /*0440*/  @!P0 IMAD.X R5, RZ, RZ, R7, P1 ;  /* 0x000000ffff058224 */ /* 0x000fca00008e0607 */
[----:B------:R1:W-:Y:S03]  /*0450*/  @!P0 STG.E.U8 desc[UR4][R4.64], R11 ;  /* 0x0000000b04008986 */ /* 0x0003e6000c101104 */
.L_x_10415:
[----:B------:R-:W-:Y:S05]  /*0460*/  BSYNC.RECONVERGENT B0 ;  /* 0x0000000000007941 */ /* 0x000fea0003800200 */
.L_x_10412:
        /* <DEDUP_REMOVED lines=9> */
.L_x_10416:
        /* <DEDUP_REMOVED lines=16> */
.L_x_43465:


//--------------------- .text._ZN2at6native29vectorized_elementwise_kernelILi2ENS0_13AUnaryFunctorIiibZZZNS0_23logical_xor_kernel_cudaERNS_14TensorIteratorEENKUlvE0_clEvENKUlvE1_clEvEUliiE_EESt5arrayIPcLm2EEEEviT0_T1_ --------------------------
	.section	.text._ZN2at6native29vectorized_elementwise_kernelILi2ENS0_13AUnaryFunctorIiibZZZNS0_23logical_xor_kernel_cudaERNS_14TensorIteratorEENKUlvE0_clEvENKUlvE1_clEvEUliiE_EESt5arrayIPcLm2EEEEviT0_T1_,"ax",@progbits
	.align	128
        .global         _ZN2at6native29vectorized_elementwise_kernelILi2ENS0_13AUnaryFunctorIiibZZZNS0_23logical_xor_kernel_cudaERNS_14TensorIteratorEENKUlvE0_clEvENKUlvE1_clEvEUliiE_EESt5arrayIPcLm2EEEEviT0_T1_
        .type           _ZN2at6native29vectorized_elementwise_kernelILi2ENS0_13AUnaryFunctorIiibZZZNS0_23logical_xor_kernel_cudaERNS_14TensorIteratorEENKUlvE0_clEvENKUlvE1_clEvEUliiE_EESt5arrayIPcLm2EEEEviT0_T1_,@function
        .size           _ZN2at6native29vectorized_elementwise_kernelILi2ENS0_13AUnaryFunctorIiibZZZNS0_23logical_xor_kernel_cudaERNS_14TensorIteratorEENKUlvE0_clEvENKUlvE1_clEvEUliiE_EESt5arrayIPcLm2EEEEviT0_T1_,(.L_x_43466 - _ZN2at6native29vectorized_elementwise_kernelILi2ENS0_13AUnaryFunctorIiibZZZNS0_23logical_xor_kernel_cudaERNS_14TensorIteratorEENKUlvE0_clEvENKUlvE1_clEvEUliiE_EESt5arrayIPcLm2EEEEviT0_T1_)
        .other          _ZN2at6native29vectorized_elementwise_kernelILi2ENS0_13AUnaryFunctorIiibZZZNS0_23logical_xor_kernel_cudaERNS_14TensorIteratorEENKUlvE0_clEvENKUlvE1_clEvEUliiE_EESt5arrayIPcLm2EEEEviT0_T1_,@"STO_CUDA_ENTRY STV_DEFAULT"
_ZN2at6native29vectorized_elementwise_kernelILi2ENS0_13AUnaryFunctorIiibZZZNS0_23logical_xor_kernel_cudaERNS_14TensorIteratorEENKUlvE0_clEvENKUlvE1_clEvEUliiE_EESt5arrayIPcLm2EEEEviT0_T1_:
.text._ZN2at6native29vectorized_elementwise_kernelILi2ENS0_13AUnaryFunctorIiibZZZNS0_23logical_xor_kernel_cudaERNS_14TensorIteratorEENKUlvE0_clEvENKUlvE1_clEvEUliiE_EESt5arrayIPcLm2EEEEviT0_T1_:
        /* <DEDUP_REMOVED lines=16> */
[----:B------:R-:W-:-:S05]  /*0100*/  @!P5 VIADD R25, R17, 0x80 ;  /* 0x000000801119d836 */ /* 0x000fca0000000000 */
[----:B------:R-:W-:-:S13]  /*0110*/  ISETP.GE.U32.AND P2, PT, R25, R16, PT ;  /* 0x000000101900720c */ /* 0x000fda0003f46070 */
[----:B------:R-:W-:Y:S01]  /*0120*/  @!P2 IMAD.IADD R29, R0, 0x1, R25 ;  /* 0x00000001001da824 */ /* 0x000fe200078e0219 */
[----:B------:R-:W0:Y:S01]  /*0130*/  @!P2 LDC.64 R12, c[0x0][0x398] ;  /* 0x0000e600ff0cab82 */ /* 0x000e220000000a00 */
[----:B------:R-:W-:-:S05]  /*0140*/  @!P2 VIADD R25, R25, 0x80 ;  /* 0x000000801919a836 */ /* 0x000fca0000000000 */
[----:B------:R-:W-:-:S13]  /*0150*/  ISETP.GE.U32.AND P0, PT, R25, R16, PT ;  /* 0x000000101900720c */ /* 0x000fda0003f06070 */
[----:B------:R-:W-:Y:S01]  /*0160*/  @!P0 IMAD.IADD R20, R0, 0x1, R25 ;  /* 0x0000000100148824 */ /* 0x000fe200078e0219 */
[----:B------:R-:W3:Y:S01]  /*0170*/  @!P0 LDC.64 R14, c[0x0][0x398] ;  /* 0x0000e600ff0e8b82 */ /* 0x000ee20000000a00 */
[----:B------:R-:W-:Y:S02]  /*0180*/  @!P0 VIADD R25, R25, 0x80 ;  /* 0x0000008019198836 */ /* 0x000fe40000000000 */
[----:B0-----:R-:W-:-:S03]  /*0190*/  @!P2 IMAD.WIDE.U32 R12, R29, 0x4, R12 ;  /* 0x000000041d0ca825 */ /* 0x001fc600078e000c */
[----:B------:R-:W-:-:S03]  /*01a0*/  ISETP.GE.U32.AND P1, PT, R25, R16, PT ;  /* 0x000000101900720c */ /* 0x000fc60003f26070 */
[----:B------:R-:W4:Y:S10]  /*01b0*/  @!P2 LDG.E R12, desc[UR4][R12.64] ;  /* 0x000000040c0ca981 */ /* 0x000f34000c1e1900 */
[----:B------:R-:W-:Y:S01]  /*01c0*/  @!P1 IMAD.IADD R27, R0, 0x1, R25 ;  /* 0x00000001001b9824 */ /* 0x000fe200078e0219 */
[----:B------:R-:W0:Y:S01]  /*01d0*/  @!P1 LDC.64 R10, c[0x0][0x398] ;  /* 0x0000e600ff0a9b82 */ /* 0x000e220000000a00 */
[----:B------:R-:W-:-:S02]  /*01e0*/  @!P1 VIADD R25, R25, 0x80 ;  /* 0x0000008019199836 */ /* 0x000fc40000000000 */
[----:B---3--:R-:W-:-:S03]  /*01f0*/  @!P0 IMAD.WIDE.U32 R14, R20, 0x4, R14 ;  /* 0x00000004140e8825 */ /* 0x008fc600078e000e */
[----:B------:R-:W-:-:S03]  /*0200*/  ISETP.GE.U32.AND P4, PT, R25, R16, PT ;  /* 0x000000101900720c */ /* 0x000fc60003f86070 */
[----:B------:R-:W3:Y:S10]  /*0210*/  @!P0 LDG.E R14, desc[UR4][R14.64] ;  /* 0x000000040e0e8981 */ /* 0x000ef4000c1e1900 */
[----:B------:R-:W-:-:S02]  /*0220*/  @!P4 IMAD.IADD R23, R0, 0x1, R25 ;  /* 0x000000010017c824 */ /* 0x000fc400078e0219 */
[----:B------:R-:W-:Y:S02]  /*0230*/  @!P4 VIADD R25, R25, 0x80 ;  /* 0x000000801919c836 */ /* 0x000fe40000000000 */
[----:B0-----:R-:W-:-:S03]  /*0240*/  @!P1 IMAD.WIDE.U32 R10, R27, 0x4, R10 ;  /* 0x000000041b0a9825 */ /* 0x001fc600078e000a */
[----:B------:R-:W-:-:S03]  /*0250*/  ISETP.GE.U32.AND P3, PT, R25, R16, PT ;  /* 0x000000101900720c */ /* 0x000fc60003f66070 */
[----:B------:R-:W5:Y:S10]  /*0260*/  @!P1 LDG.E R10, desc[UR4][R10.64] ;  /* 0x000000040a0a9981 */ /* 0x000f74000c1e1900 */
        /* <DEDUP_REMOVED lines=8> */
[----:B------:R0:W5:Y:S01]  /*02f0*/  @!P3 LDG.E R4, desc[UR4][R4.64] ;  /* 0x000000040404b981 */ /* 0x000162000c1e1900 */
[----:B-1----:R-:W-:-:S06]  /*0300*/  @!P6 IMAD.WIDE.U32 R6, R19, 0x4, R6 ;  /* 0x000000041306e825 */ /* 0x002fcc00078e0006 */
[----:B------:R-:W5:Y:S01]  /*0310*/  @!P6 LDG.E R6, desc[UR4][R6.64] ;  /* 0x000000040606e981 */ /* 0x000f62000c1e1900 */
        /* <DEDUP_REMOVED lines=8> */
[----:B------:R-:W5:Y:S01]  /*03a0*/  @!P4 LDG.E R2, desc[UR4][R2.64] ;  /* 0x000000040202c981 */ /* 0x000f62000c1e1900 */
[----:B--2---:R-:W-:-:S06]  /*03b0*/  @!P5 IMAD.WIDE.U32 R8, R25, 0x4, R8 ;  /* 0x000000041908d825 */ /* 0x004fcc00078e0008 */
[----:B------:R1:W2:Y:S01]  /*03c0*/  @!P5 LDG.E R8, desc[UR4][R8.64] ;  /* 0x000000040808d981 */ /* 0x0002a2000c1e1900 */
[----:B----4-:R-:W-:-:S04]  /*03d0*/  ISETP.NE.AND P2, PT, R12, RZ, !P2 ;  /* 0x000000ff0c00720c */ /* 0x010fc80005745270 */
[----:B------:R-:W-:-:S04]  /*03e0*/  ISETP.NE.XOR P2, PT, RZ, UR6, P2 ;  /* 0x00000006ff007c0c */ /* 0x000fc80009745a70 */
[----:B0-----:R-:W-:Y:S02]  /*03f0*/  SEL R5, RZ, 0x1, !P2 ;  /* 0x00000001ff057807 */ /* 0x001fe40005000000 */
[----:B------:R-:W-:Y:S01]  /*0400*/  ISETP.GE.U32.AND P2, PT, R17, R16, PT ;  /* 0x000000101100720c */ /* 0x000fe20003f46070 */
[----:B------:R-:W-:Y:S01]  /*0410*/  BSSY.RECONVERGENT B0, `(.L_x_10418) ;  /* 0x000004c000007945 */ /* 0x000fe20003800200 */
[----:B---3--:R-:W-:-:S03]  /*0420*/  ISETP.NE.AND P0, PT, R14, RZ, !P0 ;  /* 0x000000ff0e00720c */ /* 0x008fc60004705270 */
        /* <DEDUP_REMOVED lines=33> */
.L_x_10420:
        /* <DEDUP_REMOVED lines=8> */
.L_x_10421:
        /* <DEDUP_REMOVED lines=8> */
.L_x_10422:
        /* <DEDUP_REMOVED lines=8> */
.L_x_10423:
        /* <DEDUP_REMOVED lines=9> */
.L_x_10424:
[----:B------:R-:W-:Y:S05]  /*0850*/  BSYNC.RELIABLE B1 ;  /* 0x0000000000017941 */ /* 0x000fea0003800100 */
.L_x_10419:
[----:B------:R-:W-:-:S13]  /*0860*/  ISETP.GE.U32.AND P0, PT, R17, R16, PT ;  /* 0x000000101100720c */ /* 0x000fda0003f06070 */
[----:B012---:R-:W0:Y:S01]  /*0870*/  @!P0 LDC.64 R6, c[0x0][0x390] ;  /* 0x0000e400ff068b82 */ /* 0x007e220000000a00 */
[----:B------:R-:W-:Y:S02]  /*0880*/  @!P0 IMAD.IADD R5, R0, 0x1, R17 ;  /* 0x0000000100058824 */ /* 0x000fe400078e0211 */
[----:B------:R-:W-:-:S03]  /*0890*/  @!P0 VIADD R17, R17, 0x80 ;  /* 0x0000008011118836 */ /* 0x000fc60000000000 */
[----:B0-----:R-:W-:-:S05]  /*08a0*/  @!P0 IADD3 R4, P1, PT, R5, R6, RZ ;  /* 0x0000000605048210 */ /* 0x001fca0007f3e0ff */
[----:B------:R-:W-:-:S05]  /*08b0*/  @!P0 IMAD.X R5, RZ, RZ, R7, P1 ;  /* 0x000000ffff058224 */ /* 0x000fca00008e0607 */
[----:B------:R3:W-:Y:S03]  /*08c0*/  @!P0 STG.E.U8 desc[UR4][R4.64], R3 ;  /* 0x0000000304008986 */ /* 0x0007e6000c101104 */
.L_x_10425:
[----:B------:R-:W-:Y:S05]  /*08d0*/  BSYNC.RECONVERGENT B0 ;  /* 0x0000000000007941 */ /* 0x000fea0003800200 */
.L_x_10418:
        /* <DEDUP_REMOVED lines=9> */
.L_x_10417:
[----:B------:R-:W0:Y:S01]  /*0970*/  S2R R13, SR_TID.X ;  /* 0x00000000000d7919 */ /* 0x000e220000002100 */
[----:B------:R-:W1:Y:S01]  /*0980*/  LDC.64 R2, c[0x0][0x398] ;  /* 0x0000e600ff027b82 */ /* 0x000e620000000a00 */
[----:B------:R-:W2:Y:S01]  /*0990*/  LDCU.64 UR8, c[0x0][0x390] ;  /* 0x00007200ff0877ac */ /* 0x000ea20008000a00 */
[----:B------:R-:W3:Y:S01]  /*09a0*/  LDCU UR6, c[0x0][0x388] ;  /* 0x00007100ff0677ac */ /* 0x000ee20008000800 */
[----:B-1----:R-:W-:-:S04]  /*09b0*/  IMAD.WIDE.U32 R2, R0, 0x4, R2 ;  /* 0x0000000400027825 */ /* 0x002fc800078e0002 */
[----:B0-----:R-:W-:-:S05]  /*09c0*/  IMAD.WIDE.U32 R4, R13, 0x8, R2 ;  /* 0x000000080d047825 */ /* 0x001fca00078e0002 */
[----:B------:R-:W4:Y:S04]  /*09d0*/  LDG.E.64 R14, desc[UR4][R4.64] ;  /* 0x00000004040e7981 */ /* 0x000f28000c1e1b00 */
[----:B------:R-:W5:Y:S04]  /*09e0*/  LDG.E.64 R6, desc[UR4][R4.64+0x400] ;  /* 0x0004000404067981 */ /* 0x000f68000c1e1b00 */
[----:B------:R-:W5:Y:S04]  /*09f0*/  LDG.E.64 R8, desc[UR4][R4.64+0x800] ;  /* 0x0008000404087981 */ /* 0x000f68000c1e1b00 */
[----:B------:R-:W5:Y:S01]  /*0a00*/  LDG.E.64 R10, desc[UR4][R4.64+0xc00] ;  /* 0x000c0004040a7981 */ /* 0x000f62000c1e1b00 */
[----:B--2---:R-:W-:-:S05]  /*0a10*/  IADD3 R2, P0, PT, R0, UR8, RZ ;  /* 0x0000000800027c10 */ /* 0x004fca000ff1e0ff */
[----:B------:R-:W-:Y:S01]  /*0a20*/  IMAD.X R3, RZ, RZ, UR9, P0 ;  /* 0x00000009ff037e24 */ /* 0x000fe200080e06ff */
[----:B---3--:R-:W-:Y:S01]  /*0a30*/  ISETP.NE.AND P0, PT, RZ, UR6, PT ;  /* 0x00000006ff007c0c */ /* 0x008fe2000bf05270 */
[----:B------:R-:W-:-:S03]  /*0a40*/  IMAD.WIDE.U32 R2, R13, 0x2, R2 ;  /* 0x000000020d027825 */ /* 0x000fc600078e0002 */
[----:B----4-:R-:W-:Y:S02]  /*0a50*/  ISETP.NE.XOR P1, PT, R14, RZ, P0 ;  /* 0x000000ff0e00720c */ /* 0x010fe40000725a70 */
[----:B------:R-:W-:Y:S02]  /*0a60*/  ISETP.NE.XOR P6, PT, R15, RZ, P0 ;  /* 0x000000ff0f00720c */ /* 0x000fe400007c5a70 */
[----:B------:R-:W-:Y:S02]  /*0a70*/  SEL R0, RZ, 0x1, !P1 ;  /* 0x00000001ff007807 */ /* 0x000fe40004800000 */
[----:B-----5:R-:W-:Y:S02]  /*0a80*/  ISETP.NE.XOR P5, PT, R6, RZ, P0 ;  /* 0x000000ff0600720c */ /* 0x020fe400007a5a70 */
        /* <DEDUP_REMOVED lines=14> */
[----:B------:R-:W-:Y:S01]  /*0b70*/  PRMT R9, R9, 0x7604, R6 ;  /* 0x0000760409097816 */ /* 0x000fe20000000006 */
[----:B------:R-:W-:Y:S01]  /*0b80*/  STG.E.U16 desc[UR4][R2.64], R5 ;  /* 0x0000000502007986 */ /* 0x000fe2000c101504 */
[----:B------:R-:W-:-:S03]  /*0b90*/  PRMT R11, R11, 0x7604, R8 ;  /* 0x000076040b0b7816 */ /* 0x000fc60000000008 */
[----:B------:R-:W-:Y:S04]  /*0ba0*/  STG.E.U16 desc[UR4][R2.64+0x100], R7 ;  /* 0x0001000702007986 */ /* 0x000fe8000c101504 */
[----:B------:R-:W-:Y:S04]  /*0bb0*/  STG.E.U16 desc[UR4][R2.64+0x200], R9 ;  /* 0x0002000902007986 */ /* 0x000fe8000c101504 */
[----:B------:R-:W-:Y:S01]  /*0bc0*/  STG.E.U16 desc[UR4][R2.64+0x300], R11 ;  /* 0x0003000b02007986 */ /* 0x000fe2000c101504 */
[----:B------:R-:W-:Y:S05]  /*0bd0*/  EXIT ;  /* 0x000000000000794d */ /* 0x000fea0003800000 */
.L_x_10426:
        /* <DEDUP_REMOVED lines=10> */
.L_x_43466:


//--------------------- .text._ZN2at6native29vectorized_elementwise_kernelILi4ENS0_13AUnaryFunctorIiibZZZNS0_23logical_xor_kernel_cudaERNS_14TensorIteratorEENKUlvE0_clEvENKUlvE1_clEvEUliiE_EESt5arrayIPcLm2EEEEviT0_T1_ --------------------------
	.section	.text._ZN2at6native29vectorized_elementwise_kernelILi4ENS0_13AUnaryFunctorIiibZZZNS0_23logical_xor_kernel_cudaERNS_14TensorIteratorEENKUlvE0_clEvENKUlvE1_clEvEUliiE_EESt5arrayIPcLm2EEEEviT0_T1_,"ax",@progbits
	.align	128
        .global         _ZN2at6native29vectorized_elementwise_kernelILi4ENS0_13AUnaryFunctorIiibZZZNS0_23logical_xor_kernel_cudaERNS_14TensorIteratorEENKUlvE0_clEvENKUlvE1_clEvEUliiE_EESt5arrayIPcLm2EEEEviT0_T1_
        .type           _ZN2at6native29vectorized_elementwise_kernelILi4ENS0_13AUnaryFunctorIiibZZZNS0_23logical_xor_kernel_cudaERNS_14TensorIteratorEENKUlvE0_clEvENKUlvE1_clEvEUliiE_EESt5arrayIPcLm2EEEEviT0_T1_,@function
        .size           _ZN2at6native29vectorized_elementwise_kernelILi4ENS0_13AUnaryFunctorIiibZZZNS0_23logical_xor_kernel_cudaERNS_14TensorIteratorEENKUlvE0_clEvENKUlvE1_clEvEUliiE_EESt5arrayIPcLm2EEEEviT0_T1_,(.L_x_43467 - _ZN2at6native29vectorized_elementwise_kernelILi4ENS0_13AUnaryFunctorIiibZZZNS0_23logical_xor_kernel_cudaERNS_14TensorIteratorEENKUlvE0_clEvENKUlvE1_clEvEUliiE_EESt5arrayIPcLm2EEEEviT0_T1_)
        .other          _ZN2at6native29vectorized_elementwise_kernelILi4ENS0_13AUnaryFunctorIiibZZZNS0_23logical_xor_kernel_cudaERNS_14TensorIteratorEENKUlvE0_clEvENKUlvE1_clEvEUliiE_EESt5arrayIPcLm2EEEEviT0_T1_,@"STO_CUDA_ENTRY STV_DEFAULT"
_ZN2at6native29vectorized_elementwise_kernelILi4ENS0_13AUnaryFunctorIiibZZZNS0_23logical_xor_kernel_cudaERNS_14TensorIteratorEENKUlvE0_clEvENKUlvE1_clEvEUliiE_EESt5arrayIPcLm2EEEEviT0_T1_:
.text._ZN2at6native29vectorized_elementwise_kernelILi4ENS0_13AUnaryFunctorIiibZZZNS0_23logical_xor_kernel_cudaERNS_14TensorIteratorEENKUlvE0_clEvENKUlvE1_clEvEUliiE_EESt5arrayIPcLm2EEEEviT0_T1_:
        /* <DEDUP_REMOVED lines=100> */
.L_x_10430:
        /* <DEDUP_REMOVED lines=8> */
.L_x_10431:
        /* <DEDUP_REMOVED lines=8> */
.L_x_10432:
        /* <DEDUP_REMOVED lines=8> */
.L_x_10433:
        /* <DEDUP_REMOVED lines=9> */
.L_x_10434:
[----:B------:R-:W-:Y:S05]  /*0850*/  BSYNC.RELIABLE B1 ;  /* 0x0000000000017941 */ /* 0x000fea0003800100 */
.L_x_10429:
[----:B------:R-:W-:-:S13]  /*0860*/  ISETP.GE.U32.AND P0, PT, R17, R16, PT ;  /* 0x000000101100720c */ /* 0x000fda0003f06070 */
[----:B012---:R-:W0:Y:S01]  /*0870*/  @!P0 LDC.64 R6, c[0x0][0x390] ;  /* 0x0000e400ff068b82 */ /* 0x007e220000000a00 */
[----:B------:R-:W-:Y:S02]  /*0880*/  @!P0 IMAD.IADD R5, R0, 0x1, R17 ;  /* 0x0000000100058824 */ /* 0x000fe400078e0211 */
[----:B------:R-:W-:-:S03]  /*0890*/  @!P0 VIADD R17, R17, 0x80 ;  /* 0x0000008011118836 */ /* 0x000fc60000000000 */
[----:B0-----:R-:W-:-:S05]  /*08a0*/  @!P0 IADD3 R4, P1, PT, R5, R6, RZ ;  /* 0x0000000605048210 */ /* 0x001fca0007f3e0ff */
[----:B------:R-:W-:-:S05]  /*08b0*/  @!P0 IMAD.X R5, RZ, RZ, R7, P1 ;  /* 0x000000ffff058224 */ /* 0x000fca00008e0607 */
[----:B------:R3:W-:Y:S03]  /*08c0*/  @!P0 STG.E.U8 desc[UR4][R4.64], R3 ;  /* 0x0000000304008986 */ /* 0x0007e6000c101104 */
.L_x_10435:
[----:B------:R-:W-:Y:S05]  /*08d0*/  BSYNC.RECONVERGENT B0 ;  /* 0x0000000000007941 */ /* 0x000fea0003800200 */
.L_x_10428:
        /* <DEDUP_REMOVED lines=9> */
.L_x_10427:
        /* <DEDUP_REMOVED lines=8> */
[----:B--2---:R-:W-:-:S04]  /*09f0*/  ISETP.NE.AND P0, PT, RZ, UR6, PT ;  /* 0x00000006ff007c0c */ /* 0x004fc8000bf05270 */
[----:B----4-:R-:W-:Y:S02]  /*0a00*/  ISETP.NE.XOR P3, PT, R14, RZ, P0 ;  /* 0x000000ff0e00720c */ /* 0x010fe40000765a70 */
[----:B------:R-:W-:Y:S02]  /*0a10*/  ISETP.NE.XOR P6, PT, R15, RZ, P0 ;  /* 0x000000ff0f00720c */ /* 0x000fe400007c5a70 */
[----:B------:R-:W-:Y:S02]  /*0a20*/  SEL R7, RZ, 0x1, !P3 ;  /* 0x00000001ff077807 */ /* 0x000fe40005800000 */
[----:B------:R-:W-:Y:S02]  /*0a30*/  ISETP.NE.XOR P4, PT, R12, RZ, P0 ;  /* 0x000000ff0c00720c */ /* 0x000fe40000785a70 */
[----:B------:R-:W-:Y:S02]  /*0a40*/  ISETP.NE.XOR P5, PT, R13, RZ, P0 ;  /* 0x000000ff0d00720c */ /* 0x000fe400007a5a70 */
[----:B-----5:R-:W-:-:S02]  /*0a50*/  ISETP.NE.XOR P1, PT, R8, RZ, P0 ;  /* 0x000000ff0800720c */ /* 0x020fc40000725a70 */
[----:B------:R-:W-:Y:S02]  /*0a60*/  ISETP.NE.XOR P2, PT, R9, RZ, P0 ;  /* 0x000000ff0900720c */ /* 0x000fe40000745a70 */
[----:B------:R-:W-:Y:S02]  /*0a70*/  ISETP.NE.XOR P3, PT, R10, RZ, P0 ;  /* 0x000000ff0a00720c */ /* 0x000fe40000765a70 */
[----:B------:R-:W-:Y:S02]  /*0a80*/  ISETP.NE.XOR P0, PT, R11, RZ, P0 ;  /* 0x000000ff0b00720c */ /* 0x000fe40000705a70 */
[----:B------:R-:W-:Y:S02]  /*0a90*/  SEL R4, RZ, 0x1, !P6 ;  /* 0x00000001ff047807 */ /* 0x000fe40007000000 */
[----:B---3--:R-:W-:Y:S02]  /*0aa0*/  IADD3 R2, P6, PT, R0, UR8, RZ ;  /* 0x0000000800027c10 */ /* 0x008fe4000ffde0ff */
        /* <DEDUP_REMOVED lines=17> */
.L_x_10436:
        /* <DEDUP_REMOVED lines=12> */
.L_x_43467:


//--------------------- .text._ZN2at6native29vectorized_elementwise_kernelILi8ENS0_13AUnaryFunctorIiibZZZNS0_23logical_xor_kernel_cudaERNS_14TensorIteratorEENKUlvE0_clEvENKUlvE1_clEvEUliiE_EESt5arrayIPcLm2EEEEviT0_T1_ --------------------------
	.section	.text._ZN2at6native29vectorized_elementwise_kernelILi8ENS0_13AUnaryFunctorIiibZZZNS0_23logical_xor_kernel_cudaERNS_14TensorIteratorEENKUlvE0_clEvENKUlvE1_clEvEUliiE_EESt5arrayIPcLm2EEEEviT0_T1_,"ax",@progbits
	.align	128
        .global         _ZN2at6native29vectorized_elementwise_kernelILi8ENS0_13AUnaryFunctorIiibZZZNS0_23logical_xor_kernel_cudaERNS_14TensorIteratorEENKUlvE0_clEvENKUlvE1_clEvEUliiE_EESt5arrayIPcLm2EEEEviT0_T1_
        .type           _ZN2at6native29vectorized_elementwise_kernelILi8ENS0_13AUnaryFunctorIiibZZZNS0_23logical_xor_kernel_cudaERNS_14TensorIteratorEENKUlvE0_clEvENKUlvE1_clEvEUliiE_EESt5arrayIPcLm2EEEEviT0_T1_,@function
        .size           _ZN2at6native29vectorized_elementwise_kernelILi8ENS0_13AUnaryFunctorIiibZZZNS0_23logical_xor_kernel_cudaERNS_14TensorIteratorEENKUlvE0_clEvENKUlvE1_clEvEUliiE_EESt5arrayIPcLm2EEEEviT0_T1_,(.L_x_43468 - _ZN2at6native29vectorized_elementwise_kernelILi8ENS0_13AUnaryFunctorIiibZZZNS0_23logical_xor_kernel_cudaERNS_14TensorIteratorEENKUlvE0_clEvENKUlvE1_clEvEUliiE_EESt5arrayIPcLm2EEEEviT0_T1_)
        .other          _ZN2at6native29vectorized_elementwise_kernelILi8ENS0_13AUnaryFunctorIiibZZZNS0_23logical_xor_kernel_cudaERNS_14TensorIteratorEENKUlvE0_clEvENKUlvE1_clEvEUliiE_EESt5arrayIPcLm2EEEEviT0_T1_,@"STO_CUDA_ENTRY STV_DEFAULT"
_ZN2at6native29vectorized_elementwise_kernelILi8ENS0_13AUnaryFunctorIiibZZZNS0_23logical_xor_kernel_cudaERNS_14TensorIteratorEENKUlvE0_clEvENKUlvE1_clEvEUliiE_EESt5arrayIPcLm2EEEEviT0_T1_:
.text._ZN2at6native29vectorized_elementwise_kernelILi8ENS0_13AUnaryFunctorIiibZZZNS0_23logical_xor_kernel_cudaERNS_14TensorIteratorEENKUlvE0_clEvENKUlvE1_clEvEUliiE_EESt5arrayIPcLm2EEEEviT0_T1_:
        /* <DEDUP_REMOVED lines=100> */
.L_x_10440:
        /* <DEDUP_REMOVED lines=8> */
.L_x_10441:
        /* <DEDUP_REMOVED lines=8> */
.L_x_10442:
        /* <DEDUP_REMOVED lines=8> */
.L_x_10443:
        /* <DEDUP_REMOVED lines=9> */
.L_x_10444:
[----:B------:R-:W-:Y:S05]  /*0850*/  BSYNC.RELIABLE B1 ;  /* 0x0000000000017941 */ /* 0x000fea0003800100 */
.L_x_10439:
[----:B------:R-:W-:-:S13]  /*0860*/  ISETP.GE.U32.AND P0, PT, R17, R16, PT ;  /* 0x000000101100720c */ /* 0x000fda0003f06070 */
[----:B012---:R-:W0:Y:S01]  /*0870*/  @!P0 LDC.64 R6, c[0x0][0x390] ;  /* 0x0000e400ff068b82 */ /* 0x007e220000000a00 */
[----:B------:R-:W-:Y:S02]  /*0880*/  @!P0 IMAD.IADD R5, R0, 0x1, R17 ;  /* 0x0000000100058824 */ /* 0x000fe400078e0211 */
[----:B------:R-:W-:-:S03]  /*0890*/  @!P0 VIADD R17, R17, 0x80 ;  /* 0x0000008011118836 */ /* 0x000fc60000000000 */
[----:B0-----:R-:W-:-:S05]  /*08a0*/  @!P0 IADD3 R4, P1, PT, R5, R6, RZ ;  /* 0x0000000605048210 */ /* 0x001fca0007f3e0ff */
[----:B------:R-:W-:-:S05]  /*08b0*/  @!P0 IMAD.X R5, RZ, RZ, R7, P1 ;  /* 0x000000ffff058224 */ /* 0x000fca00008e0607 */
[----:B------:R3:W-:Y:S03]  /*08c0*/  @!P0 STG.E.U8 desc[UR4][R4.64], R3 ;  /* 0x0000000304008986 */ /* 0x0007e6000c101104 */
.L_x_10445:
[----:B------:R-:W-:Y:S05]  /*08d0*/  BSYNC.RECONVERGENT B0 ;  /* 0x0000000000007941 */ /* 0x000fea0003800200 */
.L_x_10438:
        /* <DEDUP_REMOVED lines=9> */
.L_x_10437:
[----:B------:R-:W0:Y:S01]  /*0970*/  S2R R13, SR_TID.X ;  /* 0x00000000000d7919 */ /* 0x000e220000002100 */
[----:B------:R-:W1:Y:S01]  /*0980*/  LDC.64 R2, c[0x0][0x398] ;  /* 0x0000e600ff027b82 */ /* 0x000e620000000a00 */
[----:B------:R-:W2:Y:S01]  /*0990*/  LDCU UR6, c[0x0][0x388] ;  /* 0x00007100ff0677ac */ /* 0x000ea20008000800 */
[----:B------:R-:W3:Y:S01]  /*09a0*/  LDCU.64 UR8, c[0x0][0x390] ;  /* 0x00007200ff0877ac */ /* 0x000ee20008000a00 */
[----:B-1----:R-:W-:-:S04]  /*09b0*/  IMAD.WIDE.U32 R2, R0, 0x4, R2 ;  /* 0x0000000400027825 */ /* 0x002fc800078e0002 */
[----:B0-----:R-:W-:-:S05]  /*09c0*/  IMAD.WIDE.U32 R2, R13, 0x20, R2 ;  /* 0x000000200d027825 */ /* 0x001fca00078e0002 */
[----:B------:R-:W4:Y:S01]  /*09d0*/  LDG.E.ENL2.256 R8, R4, desc[UR4][R2.64] ;  /* 0xfe0000040204797e */ /* 0x000f220008121908 */
[----:B--2---:R-:W-:-:S04]  /*09e0*/  ISETP.NE.AND P0, PT, RZ, UR6, PT ;  /* 0x00000006ff007c0c */ /* 0x004fc8000bf05270 */
[----:B----4-:R-:W-:Y:S02]  /*09f0*/  ISETP.NE.XOR P4, PT, R10, RZ, P0 ;  /* 0x000000ff0a00720c */ /* 0x010fe40000785a70 */
[----:B------:R-:W-:Y:S02]  /*0a00*/  ISETP.NE.XOR P2, PT, R5, RZ, P0 ;  /* 0x000000ff0500720c */ /* 0x000fe40000745a70 */
[----:B------:R-:W-:Y:S02]  /*0a10*/  ISETP.NE.XOR P6, PT, R11, RZ, P0 ;  /* 0x000000ff0b00720c */ /* 0x000fe400007c5a70 */
[----:B------:R-:W-:Y:S02]  /*0a20*/  SEL R5, RZ, 0x1, !P4 ;  /* 0x00000001ff057807 */ /* 0x000fe40006000000 */
[----:B------:R-:W-:Y:S02]  /*0a30*/  ISETP.NE.XOR P1, PT, R4, RZ, P0 ;  /* 0x000000ff0400720c */ /* 0x000fe40000725a70 */
[----:B------:R-:W-:-:S02]  /*0a40*/  ISETP.NE.XOR P3, PT, R6, RZ, P0 ;  /* 0x000000ff0600720c */ /* 0x000fc40000765a70 */
        /* <DEDUP_REMOVED lines=21> */
.L_x_10446:
        /* <DEDUP_REMOVED lines=14> */
.L_x_43468:


//--------------------- .text._ZN2at6native18elementwise_kernelILi128ELi4EZNS0_15gpu_kernel_implINS0_13BinaryFunctorIiibZZZNS0_23logical_xor_kernel_cudaERNS_14TensorIteratorEENKUlvE0_clEvENKUlvE1_clEvEUliiE_EEEEvRNS_18TensorIteratorBaseERKT_EUliE_EEviT1_ --------------------------
	.section	.text._ZN2at6native18elementwise_kernelILi128ELi4EZNS0_15gpu_kernel_implINS0_13BinaryFunctorIiibZZZNS0_23logical_xor_kernel_cudaERNS_14TensorIteratorEENKUlvE0_clEvENKUlvE1_clEvEUliiE_EEEEvRNS_18TensorIteratorBaseERKT_EUliE_EEviT1_,"ax",@progbits
	.align	128
        .global         _ZN2at6native18elementwise_kernelILi128ELi4EZNS0_15gpu_kernel_implINS0_13BinaryFunctorIiibZZZNS0_23logical_xor_kernel_cudaERNS_14TensorIteratorEENKUlvE0_clEvENKUlvE1_clEvEUliiE_EEEEvRNS_18TensorIteratorBaseERKT_EUliE_EEviT1_
        .type           _ZN2at6native18elementwise_kernelILi128ELi4EZNS0_15gpu_kernel_implINS0_13BinaryFunctorIiibZZZNS0_23logical_xor_kernel_cudaERNS_14TensorIteratorEENKUlvE0_clEvENKUlvE1_clEvEUliiE_EEEEvRNS_18TensorIteratorBaseERKT_EUliE_EEviT1_,@function
        .size           _ZN2at6native18elementwise_kernelILi128ELi4EZNS0_15gpu_kernel_implINS0_13BinaryFunctorIiibZZZNS0_23logical_xor_kernel_cudaERNS_14TensorIteratorEENKUlvE0_clEvENKUlvE1_clEvEUliiE_EEEEvRNS_18TensorIteratorBaseERKT_EUliE_EEviT1_,(.L_x_43469 - _ZN2at6native18elementwise_kernelILi128ELi4EZNS0_15gpu_kernel_implINS0_13BinaryFunctorIiibZZZNS0_23logical_xor_kernel_cudaERNS_14TensorIteratorEENKUlvE0_clEvENKUlvE1_clEvEUliiE_EEEEvRNS_18TensorIteratorBaseERKT_EUliE_EEviT1_)
        .other          _ZN2at6native18elementwise_kernelILi128ELi4EZNS0_15gpu_kernel_implINS0_13BinaryFunctorIiibZZZNS0_23logical_xor_kernel_cudaERNS_14TensorIteratorEENKUlvE0_clEvENKUlvE1_clEvEUliiE_EEEEvRNS_18TensorIteratorBaseERKT_EUliE_EEviT1_,@"STO_CUDA_ENTRY STV_DEFAULT"
_ZN2at6native18elementwise_kernelILi128ELi4EZNS0_15gpu_kernel_implINS0_13BinaryFunctorIiibZZZNS0_23logical_xor_kernel_cudaERNS_14TensorIteratorEENKUlvE0_clEvENKUlvE1_clEvEUliiE_EEEEvRNS_18TensorIteratorBaseERKT_EUliE_EEviT1_:
.text._ZN2at6native18elementwise_kernelILi128ELi4EZNS0_15gpu_kernel_implINS0_13BinaryFunctorIiibZZZNS0_23logical_xor_kernel_cudaERNS_14TensorIteratorEENKUlvE0_clEvENKUlvE1_clEvEUliiE_EEEEvRNS_18TensorIteratorBaseERKT_EUliE_EEviT1_:
        /* <DEDUP_REMOVED lines=371> */
.L_x_10449:
        /* <DEDUP_REMOVED lines=16> */
.L_x_10453:
[----:B------:R0:W5:Y:S01]  /*1830*/  LDG.E.U8 R19, desc[UR36][R2.64] ;  /* 0x0000002402137981 */ /* 0x000162000c1e1100 */
[----:B------:R-:W-:Y:S05]  /*1840*/  BRA `(.L_x_10455) ;  /* 0x0000000c002c7947 */ /* 0x000fea0003800000 */
.L_x_10452:
        /* <DEDUP_REMOVED lines=8> */
.L_x_10457:
[----:B------:R0:W5:Y:S01]  /*18d0*/  LDG.E R19, desc[UR36][R2.64] ;  /* 0x0000002402137981 */ /* 0x000162000c1e1900 */
[----:B------:R-:W-:Y:S05]  /*18e0*/  BRA `(.L_x_10455) ;  /* 0x0000000c00047947 */ /* 0x000fea0003800000 */
.L_x_10456:
[----:B------:R0:W5:Y:S01]  /*18f0*/  LDG.E.S16 R19, desc[UR36][R2.64] ;  /* 0x0000002402137981 */ /* 0x000162000c1e1700 */
[----:B------:R-:W-:Y:S05]  /*1900*/  BRA `(.L_x_10455) ;  /* 0x0000000800fc7947 */ /* 0x000fea0003800000 */
.L_x_10451:
        /* <DEDUP_REMOVED lines=9> */
.L_x_10459:
[----:B------:R-:W2:Y:S02]  /*19a0*/  LDG.E.U16 R2, desc[UR36][R2.64] ;  /* 0x0000002402027981 */ /* 0x000ea4000c1e1500 */
[----:B--2---:R-:W-:-:S06]  /*19b0*/  HADD2.F32 R19, -RZ, R2.H0_H0 ;  /* 0x20000002ff137230 */ /* 0x004fcc0000004100 */
[----:B------:R-:W0:Y:S01]  /*19c0*/  F2I.FTZ.TRUNC.NTZ R19, R19 ;  /* 0x0000001300137305 */ /* 0x000e22000021f100 */
[----:B------:R-:W-:Y:S05]  /*19d0*/  BRA `(.L_x_10455) ;  /* 0x0000000800c87947 */ /* 0x000fea0003800000 */
.L_x_10458:
        /* <DEDUP_REMOVED lines=9> */
.L_x_10461:
[----:B------:R-:W2:Y:S02]  /*1a70*/  LDG.E.U16 R2, desc[UR36][R2.64] ;  /* 0x0000002402027981 */ /* 0x000ea4000c1e1500 */
[----:B--2---:R-:W-:-:S06]  /*1a80*/  HADD2.F32 R19, -RZ, R2.H0_H0 ;  /* 0x20000002ff137230 */ /* 0x004fcc0000004100 */
[----:B------:R-:W0:Y:S01]  /*1a90*/  F2I.FTZ.TRUNC.NTZ R19, R19 ;  /* 0x0000001300137305 */ /* 0x000e22000021f100 */
[----:B------:R-:W-:Y:S05]  /*1aa0*/  BRA `(.L_x_10455) ;  /* 0x0000000800947947 */ /* 0x000fea0003800000 */
.L_x_10460:
[----:B------:R-:W2:Y:S02]  /*1ab0*/  LDG.E.64 R2, desc[UR36][R2.64] ;  /* 0x0000002402027981 */ /* 0x000ea4000c1e1b00 */
[----:B--2---:R0:W1:Y:S01]  /*1ac0*/  F2I.F64.TRUNC R19, R2 ;  /* 0x0000000200137311 */ /* 0x004062000030d100 */
[----:B------:R-:W-:Y:S05]  /*1ad0*/  BRA `(.L_x_10455) ;  /* 0x0000000800887947 */ /* 0x000fea0003800000 */
.L_x_10450:
        /* <DEDUP_REMOVED lines=12> */
.L_x_10464:
[----:B------:R-:W2:Y:S02]  /*1ba0*/  LDG.E.64 R2, desc[UR36][R2.64] ;  /* 0x0000002402027981 */ /* 0x000ea4000c1e1b00 */
[----:B--2---:R0:W1:Y:S01]  /*1bb0*/  F2I.F64.TRUNC R19, R2 ;  /* 0x0000000200137311 */ /* 0x004062000030d100 */
[----:B------:R-:W-:Y:S05]  /*1bc0*/  BRA `(.L_x_10455) ;  /* 0x00000008004c7947 */ /* 0x000fea0003800000 */
.L_x_10463:
        /* <DEDUP_REMOVED lines=24> */
[----:B------:R0:W1:Y:S01]  /*1d50*/  F2I.FTZ.TRUNC.NTZ R19, R5 ;  /* 0x0000000500137305 */ /* 0x000062000021f100 */
[----:B------:R-:W-:Y:S05]  /*1d60*/  BRA `(.L_x_10455) ;  /* 0x0000000400e47947 */ /* 0x000fea0003800000 */
.L_x_10466:
        /* <DEDUP_REMOVED lines=11> */
[----:B------:R0:W1:Y:S01]  /*1e20*/  F2I.FTZ.TRUNC.NTZ R19, R0 ;  /* 0x0000000000137305 */ /* 0x000062000021f100 */
[----:B------:R-:W-:Y:S05]  /*1e30*/  BRA `(.L_x_10455) ;  /* 0x0000000400b07947 */ /* 0x000fea0003800000 */
.L_x_10465:
[----:B------:R-:W2:Y:S02]  /*1e40*/  LDG.E.U16 R19, desc[UR36][R2.64] ;  /* 0x0000002402137981 */ /* 0x000ea4000c1e1500 */
[----:B--2---:R-:W-:-:S06]  /*1e50*/  IMAD.U32 R19, R19, 0x10000, RZ ;  /* 0x0001000013137824 */ /* 0x004fcc00078e00ff */
[----:B------:R-:W0:Y:S01]  /*1e60*/  F2I.FTZ.TRUNC.NTZ R19, R19 ;  /* 0x0000001300137305 */ /* 0x000e22000021f100 */
[----:B------:R-:W-:Y:S05]  /*1e70*/  BRA `(.L_x_10455) ;  /* 0x0000000400a07947 */ /* 0x000fea0003800000 */
.L_x_10462:
        /* <DEDUP_REMOVED lines=10> */
.L_x_10469:
        /* <DEDUP_REMOVED lines=21> */
.L_x_10473:
[----:B------:R-:W-:Y:S05]  /*2070*/  BSYNC.RECONVERGENT B1 ;  /* 0x0000000000017941 */ /* 0x000fea0003800200 */
.L_x_10472:
[----:B------:R-:W-:Y:S02]  /*2080*/  SHF.L.U32 R0, R0, 0x14, RZ ;  /* 0x0000001400007819 */ /* 0x000fe400000006ff */
[----:B------:R-:W-:-:S04]  /*2090*/  LEA R2, R2, 0x3b800000, 0x17 ;  /* 0x3b80000002027811 */ /* 0x000fc800078eb8ff */
[----:B------:R-:W-:-:S07]  /*20a0*/  LOP3.LUT R19, R2, R0, R19, 0xfe, !PT ;  /* 0x0000000002137212 */ /* 0x000fce00078efe13 */
.L_x_10471:
[----:B------:R-:W-:Y:S05]  /*20b0*/  BSYNC.RECONVERGENT B0 ;  /* 0x0000000000007941 */ /* 0x000fea0003800200 */
.L_x_10470:
[----:B------:R-:W1:Y:S01]  /*20c0*/  F2I.FTZ.TRUNC.NTZ R19, R19 ;  /* 0x0000001300137305 */ /* 0x000e62000021f100 */
[----:B------:R-:W-:Y:S05]  /*20d0*/  BRA `(.L_x_10455) ;  /* 0x0000000400087947 */ /* 0x000fea0003800000 */
.L_x_10468:
        /* <DEDUP_REMOVED lines=21> */
.L_x_10477:
[----:B------:R-:W-:Y:S05]  /*2230*/  BSYNC.RECONVERGENT B1 ;  /* 0x0000000000017941 */ /* 0x000fea0003800200 */
.L_x_10476:
[----:B------:R-:W-:Y:S01]  /*2240*/  IMAD.SHL.U32 R0, R0, 0x200000, RZ ;  /* 0x0020000000007824 */ /* 0x000fe200078e00ff */
[----:B------:R-:W-:-:S04]  /*2250*/  LEA R2, R2, 0x37800000, 0x17 ;  /* 0x3780000002027811 */ /* 0x000fc800078eb8ff */
[----:B------:R-:W-:-:S07]  /*2260*/  LOP3.LUT R19, R2, R0, R19, 0xfe, !PT ;  /* 0x0000000002137212 */ /* 0x000fce00078efe13 */
.L_x_10475:
[----:B------:R-:W-:Y:S05]  /*2270*/  BSYNC.RECONVERGENT B0 ;  /* 0x0000000000007941 */ /* 0x000fea0003800200 */
.L_x_10474:
[----:B------:R-:W2:Y:S01]  /*2280*/  F2I.FTZ.TRUNC.NTZ R19, R19 ;  /* 0x0000001300137305 */ /* 0x000ea2000021f100 */
[----:B------:R-:W-:Y:S05]  /*2290*/  BRA `(.L_x_10455) ;  /* 0x0000000000987947 */ /* 0x000fea0003800000 */
.L_x_10467:
[----:B------:R-:W-:-:S09]  /*22a0*/  UISETP.NE.AND UP0, UPT, UR4, 0x1c, UPT ;  /* 0x0000001c0400788c */ /* 0x000fd2000bf05270 */
[----:B------:R-:W-:Y:S05]  /*22b0*/  BRA.U !UP0, `(.L_x_10478) ;  /* 0x00000001088c7547 */ /* 0x000fea000b800000 */
[----:B------:R-:W-:-:S09]  /*22c0*/  UISETP.NE.AND UP0, UPT, UR4, 0x1d, UPT ;  /* 0x0000001d0400788c */ /* 0x000fd2000bf05270 */
[----:B------:R-:W-:Y:S05]  /*22d0*/  BRA.U !UP0, `(.L_x_10479) ;  /* 0x00000001087c7547 */ /* 0x000fea000b800000 */
[----:B------:R-:W-:-:S09]  /*22e0*/  UISETP.NE.AND UP0, UPT, UR4, 0x2c, UPT ;  /* 0x0000002c0400788c */ /* 0x000fd2000bf05270 */
[----:B------:R-:W-:Y:S05]  /*22f0*/  BRA.U !UP0, `(.L_x_10480) ;  /* 0x0000000108487547 */ /* 0x000fea000b800000 */
.L_x_10454:
        /* <DEDUP_REMOVED lines=16> */
.L_x_10481:
[----:B------:R-:W-:Y:S01]  /*2400*/  MOV R19, RZ ;  /* 0x000000ff00137202 */ /* 0x000fe20000000f00 */
[----:B------:R-:W-:Y:S06]  /*2410*/  BRA `(.L_x_10455) ;  /* 0x0000000000387947 */ /* 0x000fec0003800000 */
.L_x_10480:
        /* <DEDUP_REMOVED lines=8> */
.L_x_10483:
[----:B------:R-:W-:Y:S05]  /*24a0*/  BSYNC.RECONVERGENT B0 ;  /* 0x0000000000007941 */ /* 0x000fea0003800200 */
.L_x_10482:
[----:B------:R-:W4:Y:S01]  /*24b0*/  F2I.FTZ.TRUNC.NTZ R19, R19 ;  /* 0x0000001300137305 */ /* 0x000f22000021f100 */
[----:B------:R-:W-:Y:S05]  /*24c0*/  BRA `(.L_x_10455) ;  /* 0x00000000000c7947 */ /* 0x000fea0003800000 */
.L_x_10479:
[----:B------:R0:W5:Y:S01]  /*24d0*/  LDG.E R19, desc[UR36][R2.64] ;  /* 0x0000002402137981 */ /* 0x000162000c1e1900 */
[----:B------:R-:W-:Y:S05]  /*24e0*/  BRA `(.L_x_10455) ;  /* 0x0000000000047947 */ /* 0x000fea0003800000 */
.L_x_10478:
[----:B------:R3:W5:Y:S02]  /*24f0*/  LDG.E R19, desc[UR36][R2.64] ;  /* 0x0000002402137981 */ /* 0x000764000c1e1900 */
.L_x_10455:
[----:B------:R-:W0:Y:S01]  /*2500*/  LDCU.64 UR6, c[0x0][0x5f8] ;  /* 0x0000bf00ff0677ac */ /* 0x000e220008000a00 */
[----:B------:R-:W-:-:S04]  /*2510*/  UPRMT UR4, UR42, 0x9910, URZ ;  /* 0x000099102a047896 */ /* 0x000fc800080000ff */
[----:B------:R-:W-:Y:S01]  /*2520*/  UISETP.GT.AND UP0, UPT, UR4, 0x9, UPT ;  /* 0x000000090400788c */ /* 0x000fe2000bf04270 */
[----:B0--3--:R-:W-:-:S05]  /*2530*/  IADD3 R2, P0, PT, R18, UR6, RZ ;  /* 0x0000000612027c10 */ /* 0x009fca000ff1e0ff */
        /* <DEDUP_REMOVED lines=12> */
.L_x_10487:
[----:B------:R0:W5:Y:S01]  /*2600*/  LDG.E.U8 R0, desc[UR36][R2.64] ;  /* 0x0000002402007981 */ /* 0x000162000c1e1100 */
[----:B------:R-:W-:Y:S05]  /*2610*/  BRA `(.L_x_10489) ;  /* 0x0000000c002c7947 */ /* 0x000fea0003800000 */
.L_x_10486:
        /* <DEDUP_REMOVED lines=8> */
.L_x_10491:
[----:B------:R3:W5:Y:S01]  /*26a0*/  LDG.E R0, desc[UR36][R2.64] ;  /* 0x0000002402007981 */ /* 0x000762000c1e1900 */
[----:B------:R-:W-:Y:S05]  /*26b0*/  BRA `(.L_x_10489) ;  /* 0x0000000c00047947 */ /* 0x000fea0003800000 */
.L_x_10490:
[----:B------:R0:W5:Y:S01]  /*26c0*/  LDG.E.S16 R0, desc[UR36][R2.64] ;  /* 0x0000002402007981 */ /* 0x000162000c1e1700 */
[----:B------:R-:W-:Y:S05]  /*26d0*/  BRA `(.L_x_10489) ;  /* 0x0000000800fc7947 */ /* 0x000fea0003800000 */
.L_x_10485:
[----:B------:R-:W-:-:S09]  /*26e0*/  UISETP.GT.AND UP0, UPT, UR4, 0x6, UPT ;  /* 0x000000060400788c */ /* 0x000fd2000bf04270 */
[----:B------:R-:W-:Y:S05]  /*26f0*/  BRA.U UP0, `(.L_x_10492) ;  /* 0x00000001002c7547 */ /* 0x000fea000b800000 */
[----:B------:R-:W-:-:S09]  /*2700*/  UISETP.NE.AND UP0, UPT, UR4, 0x5, UPT ;  /* 0x000000050400788c */ /* 0x000fd2000bf05270 */
[----:B------:R-:W-:Y:S05]  /*2710*/  BRA.U !UP0, `(.L_x_10493) ;  /* 0x0000000108147547 */ /* 0x000fea000b800000 */
[----:B------:R-:W-:-:S09]  /*2720*/  UISETP.NE.AND UP0, UPT, UR4, 0x6, UPT ;  /* 0x000000060400788c */ /* 0x000fd2000bf05270 */
[----:B------:R-:W-:Y:S05]  /*2730*/  BRA.U UP0, `(.L_x_10488) ;  /* 0x0000000900647547 */ /* 0x000fea000b800000 */
[----:B------:R-:W3:Y:S02]  /*2740*/  LDG.E R0, desc[UR36][R2.64] ;  /* 0x0000002402007981 */ /* 0x000ee4000c1e1900 */
[----:B---3--:R-:W0:Y:S01]  /*2750*/  F2I.FTZ.TRUNC.NTZ R0, R0 ;  /* 0x0000000000007305 */ /* 0x008e22000021f100 */
[----:B------:R-:W-:Y:S05]  /*2760*/  BRA `(.L_x_10489) ;  /* 0x0000000800d87947 */ /* 0x000fea0003800000 */
.L_x_10493:
[----:B------:R-:W3:Y:S02]  /*2770*/  LDG.E.U16 R2, desc[UR36][R2.64] ;  /* 0x0000002402027981 */ /* 0x000ee4000c1e1500 */
[----:B---3--:R-:W-:-:S06]  /*2780*/  HADD2.F32 R0, -RZ, R2.H0_H0 ;  /* 0x20000002ff007230 */ /* 0x008fcc0000004100 */
[----:B------:R-:W0:Y:S01]  /*2790*/  F2I.FTZ.TRUNC.NTZ R0, R0 ;  /* 0x0000000000007305 */ /* 0x000e22000021f100 */
[----:B------:R-:W-:Y:S05]  /*27a0*/  BRA `(.L_x_10489) ;  /* 0x0000000800c87947 */ /* 0x000fea0003800000 */
.L_x_10492:
[----:B------:R-:W-:-:S09]  /*27b0*/  UISETP.NE.AND UP0, UPT, UR4, 0x7, UPT ;  /* 0x000000070400788c */ /* 0x000fd2000bf05270 */
[----:B------:R-:W-:Y:S05]  /*27c0*/  BRA.U !UP0, `(.L_x_10494) ;  /* 0x00000001082c7547 */ /* 0x000fea000b800000 */
[----:B------:R-:W-:-:S09]  /*27d0*/  UISETP.NE.AND UP0, UPT, UR4, 0x8, UPT ;  /* 0x000000080400788c */ /* 0x000fd2000bf05270 */
[----:B------:R-:W-:Y:S05]  /*27e0*/  BRA.U !UP0, `(.L_x_10495) ;  /* 0x0000000108147547 */ /* 0x000fea000b800000 */
[----:B------:R-:W-:-:S09]  /*27f0*/  UISETP.NE.AND UP0, UPT, UR4, 0x9, UPT ;  /* 0x000000090400788c */ /* 0x000fd2000bf05270 */
[----:B------:R-:W-:Y:S05]  /*2800*/  BRA.U UP0, `(.L_x_10488) ;  /* 0x0000000900307547 */ /* 0x000fea000b800000 */
[----:B------:R-:W3:Y:S02]  /*2810*/  LDG.E R0, desc[UR36][R2.64] ;  /* 0x0000002402007981 */ /* 0x000ee4000c1e1900 */
[----:B---3--:R-:W0:Y:S01]  /*2820*/  F2I.FTZ.TRUNC.NTZ R0, R0 ;  /* 0x0000000000007305 */ /* 0x008e22000021f100 */
[----:B------:R-:W-:Y:S05]  /*2830*/  BRA `(.L_x_10489) ;  /* 0x0000000800a47947 */ /* 0x000fea0003800000 */
.L_x_10495:
[----:B------:R-:W3:Y:S02]  /*2840*/  LDG.E.U16 R2, desc[UR36][R2.64] ;  /* 0x0000002402027981 */ /* 0x000ee4000c1e1500 */
[----:B---3--:R-:W-:-:S06]  /*2850*/  HADD2.F32 R0, -RZ, R2.H0_H0 ;  /* 0x20000002ff007230 */ /* 0x008fcc0000004100 */
[----:B------:R-:W0:Y:S01]  /*2860*/  F2I.FTZ.TRUNC.NTZ R0, R0 ;  /* 0x0000000000007305 */ /* 0x000e22000021f100 */
[----:B------:R-:W-:Y:S05]  /*2870*/  BRA `(.L_x_10489) ;  /* 0x0000000800947947 */ /* 0x000fea0003800000 */
.L_x_10494:
[----:B------:R-:W3:Y:S02]  /*2880*/  LDG.E.64 R2, desc[UR36][R2.64] ;  /* 0x0000002402027981 */ /* 0x000ee4000c1e1b00 */
[----:B---3--:R0:W3:Y:S01]  /*2890*/  F2I.F64.TRUNC R0, R2 ;  /* 0x0000000200007311 */ /* 0x0080e2000030d100 */
[----:B------:R-:W-:Y:S05]  /*28a0*/  BRA `(.L_x_10489) ;  /* 0x0000000800887947 */ /* 0x000fea0003800000 */
.L_x_10484:
        /* <DEDUP_REMOVED lines=8> */
[----:B------:R-:W3:Y:S02]  /*2930*/  LDG.E.U8 R2, desc[UR36][R2.64] ;  /* 0x0000002402027981 */ /* 0x000ee4000c1e1100 */
[----:B---3--:R-:W-:-:S04]  /*2940*/  ISETP.NE.AND P0, PT, R2, RZ, PT ;  /* 0x000000ff0200720c */ /* 0x008fc80003f05270 */
[----:B------:R-:W-:Y:S01]  /*2950*/  SEL R0, RZ, 0x1, !P0 ;  /* 0x00000001ff007807 */ /* 0x000fe20004000000 */
[----:B------:R-:W-:Y:S08]  /*2960*/  BRA `(.L_x_10489) ;  /* 0x0000000800587947 */ /* 0x000ff00003800000 */
.L_x_10498:
[----:B------:R-:W3:Y:S02]  /*2970*/  LDG.E.64 R2, desc[UR36][R2.64] ;  /* 0x0000002402027981 */ /* 0x000ee4000c1e1b00 */
[----:B---3--:R0:W3:Y:S01]  /*2980*/  F2I.F64.TRUNC R0, R2 ;  /* 0x0000000200007311 */ /* 0x0080e2000030d100 */
[----:B------:R-:W-:Y:S05]  /*2990*/  BRA `(.L_x_10489) ;  /* 0x00000008004c7947 */ /* 0x000fea0003800000 */
.L_x_10497:
        /* <DEDUP_REMOVED lines=26> */
.L_x_10500:
[----:B------:R-:W3:Y:S02]  /*2b40*/  LDG.E.U8 R2, desc[UR36][R2.64] ;  /* 0x0000002402027981 */ /* 0x000ee4000c1e1100 */
[C---:B---3--:R-:W-:Y:S01]  /*2b50*/  SHF.L.U32 R4, R2.reuse, 0x19, RZ ;  /* 0x0000001902047819 */ /* 0x048fe200000006ff */
        /* <DEDUP_REMOVED lines=11> */
.L_x_10499:
[----:B------:R-:W3:Y:S02]  /*2c10*/  LDG.E.U16 R0, desc[UR36][R2.64] ;  /* 0x0000002402007981 */ /* 0x000ee4000c1e1500 */
[----:B---3--:R-:W-:-:S06]  /*2c20*/  IMAD.U32 R0, R0, 0x10000, RZ ;  /* 0x0001000000007824 */ /* 0x008fcc00078e00ff */
[----:B------:R-:W0:Y:S01]  /*2c30*/  F2I.FTZ.TRUNC.NTZ R0, R0 ;  /* 0x0000000000007305 */ /* 0x000e22000021f100 */
[----:B------:R-:W-:Y:S05]  /*2c40*/  BRA `(.L_x_10489) ;  /* 0x0000000400a07947 */ /* 0x000fea0003800000 */
.L_x_10496:
        /* <DEDUP_REMOVED lines=10> */
.L_x_10503:
[----:B------:R-:W3:Y:S01]  /*2cf0*/  LDG.E.U8 R3, desc[UR36][R2.64] ;  /* 0x0000002402037981 */ /* 0x000ee2000c1e1100 */
[----:B------:R-:W-:Y:S01]  /*2d00*/  BSSY.RECONVERGENT B0, `(.L_x_10504) ;  /* 0x0000018000007945 */ /* 0x000fe20003800200 */
[----:B------:R-:W-:Y:S02]  /*2d10*/  MOV R0, RZ ;  /* 0x000000ff00007202 */ /* 0x000fe40000000f00 */
        /* <DEDUP_REMOVED lines=18> */
.L_x_10507:
[----:B------:R-:W-:Y:S05]  /*2e40*/  BSYNC.RECONVERGENT B1 ;  /* 0x0000000000017941 */ /* 0x000fea0003800200 */
.L_x_10506:
[----:B------:R-:W-:Y:S01]  /*2e50*/  IMAD.SHL.U32 R0, R0, 0x100000, RZ ;  /* 0x0010000000007824 */ /* 0x000fe200078e00ff */
[----:B------:R-:W-:-:S04]  /*2e60*/  LEA R2, R2, 0x3b800000, 0x17 ;  /* 0x3b80000002027811 */ /* 0x000fc800078eb8ff */
[----:B------:R-:W-:-:S07]  /*2e70*/  LOP3.LUT R0, R2, R0, R7, 0xfe, !PT ;  /* 0x0000000002007212 */ /* 0x000fce00078efe07 */
.L_x_10505:
[----:B------:R-:W-:Y:S05]  /*2e80*/  BSYNC.RECONVERGENT B0 ;  /* 0x0000000000007941 */ /* 0x000fea0003800200 */
.L_x_10504:
[----:B------:R-:W0:Y:S01]  /*2e90*/  F2I.FTZ.TRUNC.NTZ R0, R0 ;  /* 0x0000000000007305 */ /* 0x000e22000021f100 */
[----:B------:R-:W-:Y:S05]  /*2ea0*/  BRA `(.L_x_10489) ;  /* 0x0000000400087947 */ /* 0x000fea0003800000 */
.L_x_10502:
[----:B------:R-:W3:Y:S01]  /*2eb0*/  LDG.E.U8 R3, desc[UR36][R2.64] ;  /* 0x0000002402037981 */ /* 0x000ee2000c1e1100 */
[----:B------:R-:W-:Y:S01]  /*2ec0*/  BSSY.RECONVERGENT B0, `(.L_x_10508) ;  /* 0x0000018000007945 */ /* 0x000fe20003800200 */
[----:B------:R-:W-:Y:S01]  /*2ed0*/  IMAD.MOV.U32 R0, RZ, RZ, RZ ;  /* 0x000000ffff007224 */ /* 0x000fe200078e00ff */
        /* <DEDUP_REMOVED lines=18> */
.L_x_10511:
[----:B------:R-:W-:Y:S05]  /*3000*/  BSYNC.RECONVERGENT B1 ;  /* 0x0000000000017941 */ /* 0x000fea0003800200 */
.L_x_10510:
[----:B------:R-:W-:Y:S02]  /*3010*/  SHF.L.U32 R0, R0, 0x15, RZ ;  /* 0x0000001500007819 */ /* 0x000fe400000006ff */
[----:B------:R-:W-:-:S04]  /*3020*/  LEA R2, R2, 0x37800000, 0x17 ;  /* 0x3780000002027811 */ /* 0x000fc800078eb8ff */
[----:B------:R-:W-:-:S07]  /*3030*/  LOP3.LUT R0, R2, R0, R7, 0xfe, !PT ;  /* 0x0000000002007212 */ /* 0x000fce00078efe07 */
.L_x_10509:
[----:B------:R-:W-:Y:S05]  /*3040*/  BSYNC.RECONVERGENT B0 ;  /* 0x0000000000007941 */ /* 0x000fea0003800200 */
.L_x_10508:
[----:B------:R-:W0:Y:S01]  /*3050*/  F2I.FTZ.TRUNC.NTZ R0, R0 ;  /* 0x0000000000007305 */ /* 0x000e22000021f100 */
[----:B------:R-:W-:Y:S05]  /*3060*/  BRA `(.L_x_10489) ;  /* 0x0000000000987947 */ /* 0x000fea0003800000 */
.L_x_10501:
[----:B------:R-:W-:-:S09]  /*3070*/  UISETP.NE.AND UP0, UPT, UR4, 0x1c, UPT ;  /* 0x0000001c0400788c */ /* 0x000fd2000bf05270 */
[----:B------:R-:W-:Y:S05]  /*3080*/  BRA.U !UP0, `(.L_x_10512) ;  /* 0x00000001088c7547 */ /* 0x000fea000b800000 */
[----:B------:R-:W-:-:S09]  /*3090*/  UISETP.NE.AND UP0, UPT, UR4, 0x1d, UPT ;  /* 0x0000001d0400788c */ /* 0x000fd2000bf05270 */
[----:B------:R-:W-:Y:S05]  /*30a0*/  BRA.U !UP0, `(.L_x_10513) ;  /* 0x00000001087c7547 */ /* 0x000fea000b800000 */
[----:B------:R-:W-:-:S09]  /*30b0*/  UISETP.NE.AND UP0, UPT, UR4, 0x2c, UPT ;  /* 0x0000002c0400788c */ /* 0x000fd2000bf05270 */
[----:B------:R-:W-:Y:S05]  /*30c0*/  BRA.U !UP0, `(.L_x_10514) ;  /* 0x0000000108487547 */ /* 0x000fea000b800000 */
.L_x_10488:
[----:B------:R-:W-:Y:S01]  /*30d0*/  MOV R2, 0x0 ;  /* 0x0000000000027802 */ /* 0x000fe20000000f00 */
[----:B------:R-:W0:Y:S01]  /*30e0*/  LDCU.64 UR4, c[0x4][0x140] ;  /* 0x01002800ff0477ac */ /* 0x000e220008000a00 */
[----:B------:R-:W-:Y:S02]  /*30f0*/  HFMA2 R13, -RZ, RZ, 0, 0 ;  /* 0x00000000ff0d7431 */ /* 0x000fe400000001ff */
[----:B------:R-:W-:Y:S01]  /*3100*/  IMAD.MOV.U32 R8, RZ, RZ, 0x4e ;  /* 0x0000004eff087424 */ /* 0x000fe200078e00ff */
[----:B------:R-:W3:Y:S01]  /*3110*/  LDCU.64 UR6, c[0x4][0x148] ;  /* 0x01002900ff0677ac */ /* 0x000ee20008000a00 */
[----:B------:R-:W1:Y:S01]  /*3120*/  LDC.64 R2, c[0x4][R2] ;  /* 0x0100000002027b82 */ /* 0x000e620000000a00 */
[----:B------:R-:W-:Y:S01]  /*3130*/  IMAD.MOV.U32 R12, RZ, RZ, 0x1 ;  /* 0x00000001ff0c7424 */ /* 0x000fe200078e00ff */
[----:B------:R-:W2:Y:S01]  /*3140*/  LDCU.64 UR8, c[0x4][0x20] ;  /* 0x01000400ff0877ac */ /* 0x000ea20008000a00 */
[----:B0-----:R-:W-:Y:S02]  /*3150*/  IMAD.U32 R4, RZ, RZ, UR4 ;  /* 0x00000004ff047e24 */ /* 0x001fe4000f8e00ff */
[----:B------:R-:W-:Y:S01]  /*3160*/  IMAD.U32 R5, RZ, RZ, UR5 ;  /* 0x00000005ff057e24 */ /* 0x000fe2000f8e00ff */
[----:B---3--:R-:W-:Y:S01]  /*3170*/  MOV R6, UR6 ;  /* 0x0000000600067c02 */ /* 0x008fe20008000f00 */
[----:B------:R-:W-:-:S02]  /*3180*/  IMAD.U32 R7, RZ, RZ, UR7 ;  /* 0x00000007ff077e24 */ /* 0x000fc4000f8e00ff */
[----:B--2---:R-:W-:Y:S01]  /*3190*/  IMAD.U32 R10, RZ, RZ, UR8 ;  /* 0x00000008ff0a7e24 */ /* 0x004fe2000f8e00ff */
[----:B------:R-:W-:-:S07]  /*31a0*/  MOV R11, UR9 ;  /* 0x00000009000b7c02 */ /* 0x000fce0008000f00 */
[----:B------:R-:W-:-:S07]  /*31b0*/  LEPC R20, `(.L_x_10515) ;  /* 0x000000001014794e */ /* 0x000fce0000000000 */
[----:B-1--45:R-:W-:Y:S05]  /*31c0*/  CALL.ABS.NOINC R2 ;  /* 0x0000000002007343 */ /* 0x032fea0003c00000 */
.L_x_10515:
[----:B------:R-:W-:Y:S01]  /*31d0*/  IMAD.MOV.U32 R0, RZ, RZ, RZ ;  /* 0x000000ffff007224 */ /* 0x000fe200078e00ff */
[----:B------:R-:W-:Y:S06]  /*31e0*/  BRA `(.L_x_10489) ;  /* 0x0000000000387947 */ /* 0x000fec0003800000 */
.L_x_10514:
[----:B------:R-:W3:Y:S01]  /*31f0*/  LDG.E.U8 R2, desc[UR36][R2.64] ;  /* 0x0000002402027981 */ /* 0x000ee2000c1e1100 */
[----:B------:R-:W-:Y:S01]  /*3200*/  BSSY.RECONVERGENT B0, `(.L_x_10516) ;  /* 0x0000007000007945 */ /* 0x000fe20003800200 */
[----:B------:R-:W-:Y:S01]  /*3210*/  IMAD.MOV.U32 R0, RZ, RZ, 0x400000 ;  /* 0x00400000ff007424 */ /* 0x000fe200078e00ff */
[----:B---3--:R-:W-:-:S13]  /*3220*/  ISETP.NE.AND P0, PT, R2, RZ, PT ;  /* 0x000000ff0200720c */ /* 0x008fda0003f05270 */
[----:B------:R-:W-:Y:S05]  /*3230*/  @!P0 BRA `(.L_x_10517) ;  /* 0x00000000000c8947 */ /* 0x000fea0003800000 */
[----:B------:R-:W-:-:S13]  /*3240*/  ISETP.NE.AND P0, PT, R2, 0xff, PT ;  /* 0x000000ff0200780c */ /* 0x000fda0003f05270 */
[----:B------:R-:W-:Y:S01]  /*3250*/  @!P0 MOV R0, 0x7f800001 ;  /* 0x7f80000100008802 */ /* 0x000fe20000000f00 */
[----:B------:R-:W-:-:S07]  /*3260*/  @P0 IMAD.SHL.U32 R0, R2, 0x800000, RZ ;  /* 0x0080000002000824 */ /* 0x000fce00078e00ff */
.L_x_10517:
[----:B------:R-:W-:Y:S05]  /*3270*/  BSYNC.RECONVERGENT B0 ;  /* 0x0000000000007941 */ /* 0x000fea0003800200 */
.L_x_10516:
[----:B------:R-:W0:Y:S01]  /*3280*/  F2I.FTZ.TRUNC.NTZ R0, R0 ;  /* 0x0000000000007305 */ /* 0x000e22000021f100 */
[----:B------:R-:W-:Y:S05]  /*3290*/  BRA `(.L_x_10489) ;  /* 0x00000000000c7947 */ /* 0x000fea0003800000 */
.L_x_10513:
[----:B------:R0:W5:Y:S01]  /*32a0*/  LDG.E R0, desc[UR36][R2.64] ;  /* 0x0000002402007981 */ /* 0x000162000c1e1900 */
[----:B------:R-:W-:Y:S05]  /*32b0*/  BRA `(.L_x_10489) ;  /* 0x0000000000047947 */ /* 0x000fea0003800000 */
.L_x_10512:
[----:B------:R0:W5:Y:S02]  /*32c0*/  LDG.E R0, desc[UR36][R2.64] ;  /* 0x0000002402007981 */ /* 0x000164000c1e1900 */
.L_x_10489:
[----:B------:R-:W1:Y:S01]  /*32d0*/  LDCU.64 UR6, c[0x0][0x5e8] ;  /* 0x0000bd00ff0677ac */ /* 0x000e620008000a00 */
[----:B0--3-5:R-:W-:Y:S01]  /*32e0*/  ISETP.NE.AND P0, PT, R0, RZ, PT ;  /* 0x000000ff0000720c */ /* 0x029fe20003f05270 */
[----:B------:R-:W-:Y:S01]  /*32f0*/  BSSY.RECONVERGENT B6, `(.L_x_10518) ;  /* 0x00000d4000067945 */ /* 0x000fe20003800200 */
[----:B------:R-:W-:Y:S02]  /*3300*/  UPRMT UR4, UR43, 0x9910, URZ ;  /* 0x000099102b047896 */ /* 0x000fe400080000ff */
[----:B-12-4-:R-:W-:Y:S02]  /*3310*/  ISETP.NE.XOR P0, PT, R19, RZ, P0 ;  /* 0x000000ff1300720c */ /* 0x016fe40000705a70 */
[----:B------:R-:W-:Y:S02]  /*3320*/  UISETP.GT.AND UP0, UPT, UR4, 0x9, UPT ;  /* 0x000000090400788c */ /* 0x000fe4000bf04270 */
        /* <DEDUP_REMOVED lines=14> */
.L_x_10522:
[----:B------:R1:W-:Y:S01]  /*3410*/  STG.E.U8 desc[UR36][R2.64], R4 ;  /* 0x0000000402007986 */ /* 0x0003e2000c101124 */
[----:B------:R-:W-:Y:S05]  /*3420*/  BRA `(.L_x_10524) ;  /* 0x0000000c00007947 */ /* 0x000fea0003800000 */
.L_x_10521:
        /* <DEDUP_REMOVED lines=9> */
.L_x_10526:
[----:B------:R3:W-:Y:S01]  /*34c0*/  STG.E desc[UR36][R2.64], R4 ;  /* 0x0000000402007986 */ /* 0x0007e2000c101924 */
[----:B------:R-:W-:Y:S05]  /*34d0*/  BRA `(.L_x_10524) ;  /* 0x0000000800d47947 */ /* 0x000fea0003800000 */
.L_x_10525:
[----:B------:R2:W-:Y:S01]  /*34e0*/  STG.E.U16 desc[UR36][R2.64], R4 ;  /* 0x0000000402007986 */ /* 0x0005e2000c101524 */
[----:B------:R-:W-:Y:S05]  /*34f0*/  BRA `(.L_x_10524) ;  /* 0x0000000800cc7947 */ /* 0x000fea0003800000 */
.L_x_10520:
        /* <DEDUP_REMOVED lines=9> */
.L_x_10528:
[----:B------:R-:W-:-:S04]  /*3590*/  I2FP.F32.U32 R0, R4 ;  /* 0x0000000400007245 */ /* 0x000fc80000201000 */
[----:B------:R-:W-:-:S05]  /*35a0*/  F2FP.F16.F32.PACK_AB R0, RZ, R0 ;  /* 0x00000000ff00723e */ /* 0x000fca00000000ff */
[----:B------:R0:W-:Y:S01]  /*35b0*/  STG.E.U16 desc[UR36][R2.64], R0 ;  /* 0x0000000002007986 */ /* 0x0001e2000c101524 */
[----:B------:R-:W-:Y:S05]  /*35c0*/  BRA `(.L_x_10524) ;  /* 0x0000000800987947 */ /* 0x000fea0003800000 */
.L_x_10527:
        /* <DEDUP_REMOVED lines=10> */
.L_x_10530:
[----:B------:R-:W-:-:S04]  /*3670*/  I2FP.F32.U32 R4, R4 ;  /* 0x0000000400047245 */ /* 0x000fc80000201000 */
[----:B------:R-:W-:-:S04]  /*3680*/  F2FP.F16.F32.PACK_AB R5, RZ, R4 ;  /* 0x00000004ff05723e */ /* 0x000fc800000000ff */
[----:B------:R-:W-:-:S05]  /*3690*/  PRMT R5, R5, 0x5410, RZ ;  /* 0x0000541005057816 */ /* 0x000fca00000000ff */
[----:B------:R0:W-:Y:S01]  /*36a0*/  STG.E desc[UR36][R2.64], R5 ;  /* 0x0000000502007986 */ /* 0x0001e2000c101924 */
[----:B------:R-:W-:Y:S05]  /*36b0*/  BRA `(.L_x_10524) ;  /* 0x00000008005c7947 */ /* 0x000fea0003800000 */
.L_x_10529:
[----:B------:R-:W0:Y:S02]  /*36c0*/  I2F.F64.U32 R4, R4 ;  /* 0x0000000400047312 */ /* 0x000e240000201800 */
[----:B0-----:R0:W-:Y:S01]  /*36d0*/  STG.E.64 desc[UR36][R2.64], R4 ;  /* 0x0000000402007986 */ /* 0x0011e2000c101b24 */
[----:B------:R-:W-:Y:S05]  /*36e0*/  BRA `(.L_x_10524) ;  /* 0x0000000800507947 */ /* 0x000fea0003800000 */
.L_x_10519:
        /* <DEDUP_REMOVED lines=10> */
.L_x_10533:
[----:B------:R-:W0:Y:S01]  /*3790*/  I2F.F64.U32 R4, R4 ;  /* 0x0000000400047312 */ /* 0x000e220000201800 */
[----:B------:R-:W-:-:S05]  /*37a0*/  CS2R R6, SRZ ;  /* 0x0000000000067805 */ /* 0x000fca000001ff00 */
[----:B0-----:R0:W-:Y:S01]  /*37b0*/  STG.E.128 desc[UR36][R2.64], R4 ;  /* 0x0000000402007986 */ /* 0x0011e2000c101d24 */
[----:B------:R-:W-:Y:S05]  /*37c0*/  BRA `(.L_x_10524) ;  /* 0x0000000800187947 */ /* 0x000fea0003800000 */
.L_x_10532:
        /* <DEDUP_REMOVED lines=17> */
.L_x_10537:
[----:B------:R-:W-:Y:S05]  /*38e0*/  BSYNC.RECONVERGENT B0 ;  /* 0x0000000000007941 */ /* 0x000fea0003800200 */
.L_x_10536:
[----:B------:R0:W-:Y:S01]  /*38f0*/  STG.E.U8 desc[UR36][R2.64], R5 ;  /* 0x0000000502007986 */ /* 0x0001e2000c101124 */
[----:B------:R-:W-:Y:S05]  /*3900*/  BRA `(.L_x_10524) ;  /* 0x0000000400c87947 */ /* 0x000fea0003800000 */
.L_x_10535:
        /* <DEDUP_REMOVED lines=16> */
.L_x_10534:
[----:B------:R-:W-:-:S04]  /*3a10*/  I2FP.F32.U32 R0, R4 ;  /* 0x0000000400007245 */ /* 0x000fc80000201000 */
[----:B------:R-:W-:-:S05]  /*3a20*/  F2FP.BF16.F32.PACK_AB R0, RZ, R0 ;  /* 0x00000000ff00723e */ /* 0x000fca00000010ff */
[----:B------:R0:W-:Y:S01]  /*3a30*/  STG.E.U16 desc[UR36][R2.64], R0 ;  /* 0x0000000002007986 */ /* 0x0001e2000c101524 */
[----:B------:R-:W-:Y:S05]  /*3a40*/  BRA `(.L_x_10524) ;  /* 0x0000000400787947 */ /* 0x000fea0003800000 */
.L_x_10531:
        /* <DEDUP_REMOVED lines=10> */
.L_x_10540:
        /* <DEDUP_REMOVED lines=12> */
.L_x_10543:
[----:B------:R-:W-:-:S04]  /*3bb0*/  SHF.R.U32.HI R0, RZ, 0x14, R5 ;  /* 0x00000014ff007819 */ /* 0x000fc80000011605 */
[----:B------:R-:W-:-:S04]  /*3bc0*/  LOP3.LUT R0, R0, 0x1, RZ, 0xc0, !PT ;  /* 0x0000000100007812 */ /* 0x000fc800078ec0ff */
[----:B------:R-:W-:-:S04]  /*3bd0*/  IADD3 R0, PT, PT, R5, 0x487ffff, R0 ;  /* 0x0487ffff05007810 */ /* 0x000fc80007ffe000 */
[----:B------:R-:W-:-:S04]  /*3be0*/  SHF.R.U32.HI R0, RZ, 0x14, R0 ;  /* 0x00000014ff007819 */ /* 0x000fc80000011600 */
[----:B------:R-:W-:-:S07]  /*3bf0*/  LOP3.LUT R4, R0, 0xff, RZ, 0xc0, !PT ;  /* 0x000000ff00047812 */ /* 0x000fce00078ec0ff */
.L_x_10544:
[----:B------:R-:W-:-:S07]  /*3c00*/  PRMT R0, R4, 0x7610, R0 ;  /* 0x0000761004007816 */ /* 0x000fce0000000000 */
.L_x_10542:
[----:B------:R-:W-:Y:S05]  /*3c10*/  BSYNC.RECONVERGENT B0 ;  /* 0x0000000000007941 */ /* 0x000fea0003800200 */
.L_x_10541:
[----:B------:R0:W-:Y:S01]  /*3c20*/  STG.E.U8 desc[UR36][R2.64], R0 ;  /* 0x0000000002007986 */ /* 0x0001e2000c101124 */
[----:B------:R-:W-:Y:S05]  /*3c30*/  BRA `(.L_x_10524) ;  /* 0x0000000000fc7947 */ /* 0x000fea0003800000 */
.L_x_10539:
        /* <DEDUP_REMOVED lines=12> */
.L_x_10547:
[----:B------:R-:W-:-:S04]  /*3d00*/  SHF.R.U32.HI R0, RZ, 0x15, R5 ;  /* 0x00000015ff007819 */ /* 0x000fc80000011605 */
[----:B------:R-:W-:-:S04]  /*3d10*/  LOP3.LUT R0, R0, 0x1, RZ, 0xc0, !PT ;  /* 0x0000000100007812 */ /* 0x000fc800078ec0ff */
[----:B------:R-:W-:-:S04]  /*3d20*/  IADD3 R0, PT, PT, R5, 0x88fffff, R0 ;  /* 0x088fffff05007810 */ /* 0x000fc80007ffe000 */
[----:B------:R-:W-:-:S04]  /*3d30*/  SHF.R.U32.HI R0, RZ, 0x15, R0 ;  /* 0x00000015ff007819 */ /* 0x000fc80000011600 */
[----:B------:R-:W-:-:S07]  /*3d40*/  LOP3.LUT R4, R0, 0xff, RZ, 0xc0, !PT ;  /* 0x000000ff00047812 */ /* 0x000fce00078ec0ff */
.L_x_10548:
[----:B------:R-:W-:-:S07]  /*3d50*/  PRMT R0, R4, 0x7610, R0 ;  /* 0x0000761004007816 */ /* 0x000fce0000000000 */
.L_x_10546:
[----:B------:R-:W-:Y:S05]  /*3d60*/  BSYNC.RECONVERGENT B0 ;  /* 0x0000000000007941 */ /* 0x000fea0003800200 */
.L_x_10545:
[----:B------:R0:W-:Y:S01]  /*3d70*/  STG.E.U8 desc[UR36][R2.64], R0 ;  /* 0x0000000002007986 */ /* 0x0001e2000c101124 */
[----:B------:R-:W-:Y:S05]  /*3d80*/  BRA `(.L_x_10524) ;  /* 0x0000000000a87947 */ /* 0x000fea0003800000 */
.L_x_10538:
[----:B------:R-:W-:-:S09]  /*3d90*/  UISETP.NE.AND UP0, UPT, UR4, 0x1c, UPT ;  /* 0x0000001c0400788c */ /* 0x000fd2000bf05270 */
[----:B------:R-:W-:Y:S05]  /*3da0*/  BRA.U !UP0, `(.L_x_10549) ;  /* 0x00000001089c7547 */ /* 0x000fea000b800000 */
[----:B------:R-:W-:-:S09]  /*3db0*/  UISETP.NE.AND UP0, UPT, UR4, 0x1d, UPT ;  /* 0x0000001d0400788c */ /* 0x000fd2000bf05270 */
[----:B------:R-:W-:Y:S05]  /*3dc0*/  BRA.U !UP0, `(.L_x_10550) ;  /* 0x0000000108887547 */ /* 0x000fea000b800000 */
[----:B------:R-:W-:-:S09]  /*3dd0*/  UISETP.NE.AND UP0, UPT, UR4, 0x2c, UPT ;  /* 0x0000002c0400788c */ /* 0x000fd2000bf05270 */
[----:B------:R-:W-:Y:S05]  /*3de0*/  BRA.U !UP0, `(.L_x_10551) ;  /* 0x0000000108447547 */ /* 0x000fea000b800000 */
.L_x_10523:
        /* <DEDUP_REMOVED lines=16> */
.L_x_10552:
[----:B------:R-:W-:Y:S05]  /*3ef0*/  BRA `(.L_x_10524) ;  /* 0x00000000004c7947 */ /* 0x000fea0003800000 */
.L_x_10551:
        /* <DEDUP_REMOVED lines=15> */
.L_x_10550:
[----:B------:R-:W-:-:S05]  /*3ff0*/  IMAD.MOV.U32 R5, RZ, RZ, RZ ;  /* 0x000000ffff057224 */ /* 0x000fca00078e00ff */
[----:B------:R0:W-:Y:S01]  /*4000*/  STG.E.64 desc[UR36][R2.64], R4 ;  /* 0x0000000402007986 */ /* 0x0001e2000c101b24 */
[----:B------:R-:W-:Y:S05]  /*4010*/  BRA `(.L_x_10524) ;  /* 0x0000000000047947 */ /* 0x000fea0003800000 */
.L_x_10549:
[----:B------:R0:W-:Y:S02]  /*4020*/  STG.E desc[UR36][R2.64], R4 ;  /* 0x0000000402007986 */ /* 0x0001e4000c101924 */
.L_x_10524:
[----:B------:R-:W-:Y:S05]  /*4030*/  BSYNC.RECONVERGENT B6 ;  /* 0x0000000000067941 */ /* 0x000fea0003800200 */
.L_x_10518:
[----:B------:R-:W-:-:S07]  /*4040*/  VIADD R17, R17, 0x80 ;  /* 0x0000008011117836 */ /* 0x000fce0000000000 */
.L_x_10448:
[----:B------:R-:W-:Y:S05]  /*4050*/  BSYNC.RECONVERGENT B7 ;  /* 0x0000000000077941 */ /* 0x000fea0003800200 */
.L_x_10447:
        /* <DEDUP_REMOVED lines=358> */
.L_x_10555:
        /* <DEDUP_REMOVED lines=16> */
.L_x_10559:
[----:B------:R0:W5:Y:S01]  /*57c0*/  LDG.E.U8 R19, desc[UR36][R2.64] ;  /* 0x0000002402137981 */ /* 0x000162000c1e1100 */
[----:B------:R-:W-:Y:S05]  /*57d0*/  BRA `(.L_x_10561) ;  /* 0x0000000c002c7947 */ /* 0x000fea0003800000 */
.L_x_10558:
        /* <DEDUP_REMOVED lines=8> */
.L_x_10563:
[----:B------:R0:W5:Y:S01]  /*5860*/  LDG.E R19, desc[UR36][R2.64] ;  /* 0x0000002402137981 */ /* 0x000162000c1e1900 */
[----:B------:R-:W-:Y:S05]  /*5870*/  BRA `(.L_x_10561) ;  /* 0x0000000c00047947 */ /* 0x000fea0003800000 */
.L_x_10562:
[----:B------:R0:W5:Y:S01]  /*5880*/  LDG.E.S16 R19, desc[UR36][R2.64] ;  /* 0x0000002402137981 */ /* 0x000162000c1e1700 */
[----:B------:R-:W-:Y:S05]  /*5890*/  BRA `(.L_x_10561) ;  /* 0x0000000800fc7947 */ /* 0x000fea0003800000 */
.L_x_10557:
        /* <DEDUP_REMOVED lines=9> */
.L_x_10565:
[----:B------:R-:W2:Y:S02]  /*5930*/  LDG.E.U16 R2, desc[UR36][R2.64] ;  /* 0x0000002402027981 */ /* 0x000ea4000c1e1500 */
[----:B--2---:R-:W-:-:S06]  /*5940*/  HADD2.F32 R19, -RZ, R2.H0_H0 ;  /* 0x20000002ff137230 */ /* 0x004fcc0000004100 */
[----:B------:R-:W0:Y:S01]  /*5950*/  F2I.FTZ.TRUNC.NTZ R19, R19 ;  /* 0x0000001300137305 */ /* 0x000e22000021f100 */
[----:B------:R-:W-:Y:S05]  /*5960*/  BRA `(.L_x_10561) ;  /* 0x0000000800c87947 */ /* 0x000fea0003800000 */
.L_x_10564:
        /* <DEDUP_REMOVED lines=9> */
.L_x_10567:
[----:B------:R-:W2:Y:S02]  /*5a00*/  LDG.E.U16 R2, desc[UR36][R2.64] ;  /* 0x0000002402027981 */ /* 0x000ea4000c1e1500 */
[----:B--2---:R-:W-:-:S06]  /*5a10*/  HADD2.F32 R19, -RZ, R2.H0_H0 ;  /* 0x20000002ff137230 */ /* 0x004fcc0000004100 */
[----:B------:R-:W0:Y:S01]  /*5a20*/  F2I.FTZ.TRUNC.NTZ R19, R19 ;  /* 0x0000001300137305 */ /* 0x000e22000021f100 */
[----:B------:R-:W-:Y:S05]  /*5a30*/  BRA `(.L_x_10561) ;  /* 0x0000000800947947 */ /* 0x000fea0003800000 */
.L_x_10566:
[----:B------:R-:W2:Y:S02]  /*5a40*/  LDG.E.64 R2, desc[UR36][R2.64] ;  /* 0x0000002402027981 */ /* 0x000ea4000c1e1b00 */
[----:B--2---:R0:W1:Y:S01]  /*5a50*/  F2I.F64.TRUNC R19, R2 ;  /* 0x0000000200137311 */ /* 0x004062000030d100 */
[----:B------:R-:W-:Y:S05]  /*5a60*/  BRA `(.L_x_10561) ;  /* 0x0000000800887947 */ /* 0x000fea0003800000 */
.L_x_10556:
        /* <DEDUP_REMOVED lines=12> */
.L_x_10570:
[----:B------:R-:W2:Y:S02]  /*5b30*/  LDG.E.64 R2, desc[UR36][R2.64] ;  /* 0x0000002402027981 */ /* 0x000ea4000c1e1b00 */
[----:B--2---:R0:W1:Y:S01]  /*5b40*/  F2I.F64.TRUNC R19, R2 ;  /* 0x0000000200137311 */ /* 0x004062000030d100 */
[----:B------:R-:W-:Y:S05]  /*5b50*/  BRA `(.L_x_10561) ;  /* 0x00000008004c7947 */ /* 0x000fea0003800000 */
.L_x_10569:
        /* <DEDUP_REMOVED lines=23> */
[----:B------:R-:W-:-:S04]  /*5cd0*/  LOP3.LUT R5, R5, 0x80000000, R0, 0xf8, !PT ;  /* 0x8000000005057812 */ /* 0x000fc800078ef800 */
[----:B------:R1:W2:Y:S01]  /*5ce0*/  F2I.FTZ.TRUNC.NTZ R19, R5 ;  /* 0x0000000500137305 */ /* 0x0002a2000021f100 */
[----:B------:R-:W-:Y:S05]  /*5cf0*/  BRA `(.L_x_10561) ;  /* 0x0000000400e47947 */ /* 0x000fea0003800000 */
.L_x_10572:
        /* <DEDUP_REMOVED lines=11> */
[----:B------:R3:W4:Y:S01]  /*5db0*/  F2I.FTZ.TRUNC.NTZ R19, R0 ;  /* 0x0000000000137305 */ /* 0x000722000021f100 */
[----:B------:R-:W-:Y:S05]  /*5dc0*/  BRA `(.L_x_10561) ;  /* 0x0000000400b07947 */ /* 0x000fea0003800000 */
.L_x_10571:
[----:B------:R-:W2:Y:S02]  /*5dd0*/  LDG.E.U16 R19, desc[UR36][R2.64] ;  /* 0x0000002402137981 */ /* 0x000ea4000c1e1500 */
[----:B--2---:R-:W-:-:S06]  /*5de0*/  SHF.L.U32 R19, R19, 0x10, RZ ;  /* 0x0000001013137819 */ /* 0x004fcc00000006ff */
[----:B------:R-:W0:Y:S01]  /*5df0*/  F2I.FTZ.TRUNC.NTZ R19, R19 ;  /* 0x0000001300137305 */ /* 0x000e22000021f100 */
[----:B------:R-:W-:Y:S05]  /*5e00*/  BRA `(.L_x_10561) ;  /* 0x0000000400a07947 */ /* 0x000fea0003800000 */
.L_x_10568:
        /* <DEDUP_REMOVED lines=10> */
.L_x_10575:
        /* <DEDUP_REMOVED lines=21> */
.L_x_10579:
[----:B------:R-:W-:Y:S05]  /*6000*/  BSYNC.RECONVERGENT B1 ;  /* 0x0000000000017941 */ /* 0x000fea0003800200 */
.L_x_10578:
[----:B------:R-:W-:Y:S01]  /*6010*/  IMAD.SHL.U32 R0, R0, 0x100000, RZ ;  /* 0x0010000000007824 */ /* 0x000fe200078e00ff */
[----:B------:R-:W-:-:S04]  /*6020*/  LEA R2, R2, 0x3b800000, 0x17 ;  /* 0x3b80000002027811 */ /* 0x000fc800078eb8ff */
[----:B------:R-:W-:-:S07]  /*6030*/  LOP3.LUT R19, R2, R0, R19, 0xfe, !PT ;  /* 0x0000000002137212 */ /* 0x000fce00078efe13 */
.L_x_10577:
[----:B------:R-:W-:Y:S05]  /*6040*/  BSYNC.RECONVERGENT B0 ;  /* 0x0000000000007941 */ /* 0x000fea0003800200 */
.L_x_10576:
[----:B------:R-:W0:Y:S01]  /*6050*/  F2I.FTZ.TRUNC.NTZ R19, R19 ;  /* 0x0000001300137305 */ /* 0x000e22000021f100 */
[----:B------:R-:W-:Y:S05]  /*6060*/  BRA `(.L_x_10561) ;  /* 0x0000000400087947 */ /* 0x000fea0003800000 */
.L_x_10574:
        /* <DEDUP_REMOVED lines=21> */
.L_x_10583:
[----:B------:R-:W-:Y:S05]  /*61c0*/  BSYNC.RECONVERGENT B1 ;  /* 0x0000000000017941 */ /* 0x000fea0003800200 */
.L_x_10582:
[----:B------:R-:W-:Y:S01]  /*61d0*/  IMAD.SHL.U32 R0, R0, 0x200000, RZ ;  /* 0x0020000000007824 */ /* 0x000fe200078e00ff */
[----:B------:R-:W-:-:S04]  /*61e0*/  LEA R2, R2, 0x37800000, 0x17 ;  /* 0x3780000002027811 */ /* 0x000fc800078eb8ff */
[----:B------:R-:W-:-:S07]  /*61f0*/  LOP3.LUT R19, R2, R0, R19, 0xfe, !PT ;  /* 0x0000000002137212 */ /* 0x000fce00078efe13 */
.L_x_10581:
[----:B------:R-:W-:Y:S05]  /*6200*/  BSYNC.RECONVERGENT B0 ;  /* 0x0000000000007941 */ /* 0x000fea0003800200 */
.L_x_10580:
[----:B------:R-:W0:Y:S01]  /*6210*/  F2I.FTZ.TRUNC.NTZ R19, R19 ;  /* 0x0000001300137305 */ /* 0x000e22000021f100 */
[----:B------:R-:W-:Y:S05]  /*6220*/  BRA `(.L_x_10561) ;  /* 0x0000000000987947 */ /* 0x000fea0003800000 */
.L_x_10573:
        /* <DEDUP_REMOVED lines=14> */
.L_x_10587:
[----:B------:R-:W-:Y:S05]  /*6310*/  BSYNC.RECONVERGENT B0 ;  /* 0x0000000000007941 */ /* 0x000fea0003800200 */
.L_x_10586:
[----:B------:R-:W0:Y:S01]  /*6320*/  F2I.FTZ.TRUNC.NTZ R19, R19 ;  /* 0x0000001300137305 */ /* 0x000e22000021f100 */
[----:B------:R-:W-:Y:S05]  /*6330*/  BRA `(.L_x_10561) ;  /* 0x0000000000547947 */ /* 0x000fea0003800000 */
.L_x_10560:
        /* <DEDUP_REMOVED lines=16> */
.L_x_10588:
[----:B------:R-:W-:Y:S01]  /*6440*/  IMAD.MOV.U32 R19, RZ, RZ, RZ ;  /* 0x000000ffff137224 */ /* 0x000fe200078e00ff */
[----:B------:R-:W-:Y:S06]  /*6450*/  BRA `(.L_x_10561) ;  /* 0x00000000000c7947 */ /* 0x000fec0003800000 */
.L_x_10585:
[----:B------:R0:W5:Y:S01]  /*6460*/  LDG.E R19, desc[UR36][R2.64] ;  /* 0x0000002402137981 */ /* 0x000162000c1e1900 */
[----:B------:R-:W-:Y:S05]  /*6470*/  BRA `(.L_x_10561) ;  /* 0x0000000000047947 */ /* 0x000fea0003800000 */
.L_x_10584:
[----:B------:R0:W5:Y:S02]  /*6480*/  LDG.E R19, desc[UR36][R2.64] ;  /* 0x0000002402137981 */ /* 0x000164000c1e1900 */
.L_x_10561:
        /* <DEDUP_REMOVED lines=14> */
[----:B---3--:R0:W5:Y:S01]  /*6570*/  LDG.E.S8 R0, desc[UR36][R2.64] ;  /* 0x0000002402007981 */ /* 0x008162000c1e1300 */
[----:B------:R-:W-:Y:S05]  /*6580*/  BRA `(.L_x_10594) ;  /* 0x0000000c00347947 */ /* 0x000fea0003800000 */
.L_x_10592:
[----:B---3--:R0:W5:Y:S01]  /*6590*/  LDG.E.U8 R0, desc[UR36][R2.64] ;  /* 0x0000002402007981 */ /* 0x008162000c1e1100 */
[----:B------:R-:W-:Y:S05]  /*65a0*/  BRA `(.L_x_10594) ;  /* 0x0000000c002c7947 */ /* 0x000fea0003800000 */
.L_x_10591:
[----:B------:R-:W-:-:S09]  /*65b0*/  UISETP.NE.AND UP0, UPT, UR4, 0x2, UPT ;  /* 0x000000020400788c */ /* 0x000fd2000bf05270 */
[----:B------:R-:W-:Y:S05]  /*65c0*/  BRA.U !UP0, `(.L_x_10595) ;  /* 0x0000000108207547 */ /* 0x000fea000b800000 */
[----:B------:R-:W-:-:S09]  /*65d0*/  UISETP.NE.AND UP0, UPT, UR4, 0x3, UPT ;  /* 0x000000030400788c */ /* 0x000fd2000bf05270 */
[----:B------:R-:W-:Y:S05]  /*65e0*/  BRA.U !UP0, `(.L_x_10596) ;  /* 0x0000000108107547 */ /* 0x000fea000b800000 */
[----:B------:R-:W-:-:S09]  /*65f0*/  UISETP.NE.AND UP0, UPT, UR4, 0x4, UPT ;  /* 0x000000040400788c */ /* 0x000fd2000bf05270 */
[----:B------:R-:W-:Y:S05]  /*6600*/  BRA.U UP0, `(.L_x_10593) ;  /* 0x0000000900c07547 */ /* 0x000fea000b800000 */
[----:B---3--:R0:W5:Y:S01]  /*6610*/  LDG.E R0, desc[UR36][R2.64] ;  /* 0x0000002402007981 */ /* 0x008162000c1e1900 */
[----:B------:R-:W-:Y:S05]  /*6620*/  BRA `(.L_x_10594) ;  /* 0x0000000c000c7947 */ /* 0x000fea0003800000 */
.L_x_10596:
[----:B---3--:R0:W5:Y:S01]  /*6630*/  LDG.E R0, desc[UR36][R2.64] ;  /* 0x0000002402007981 */ /* 0x008162000c1e1900 */
[----:B------:R-:W-:Y:S05]  /*6640*/  BRA `(.L_x_10594) ;  /* 0x0000000c00047947 */ /* 0x000fea0003800000 */
.L_x_10595:
[----:B---3--:R0:W5:Y:S01]  /*6650*/  LDG.E.S16 R0, desc[UR36][R2.64] ;  /* 0x0000002402007981 */ /* 0x008162000c1e1700 */
[----:B------:R-:W-:Y:S05]  /*6660*/  BRA `(.L_x_10594) ;  /* 0x0000000800fc7947 */ /* 0x000fea0003800000 */
.L_x_10590:
[----:B------:R-:W-:-:S09]  /*6670*/  UISETP.GT.AND UP0, UPT, UR4, 0x6, UPT ;  /* 0x000000060400788c */ /* 0x000fd2000bf04270 */
[----:B------:R-:W-:Y:S05]  /*6680*/  BRA.U UP0, `(.L_x_10597) ;  /* 0x00000001002c7547 */ /* 0x000fea000b800000 */
[----:B------:R-:W-:-:S09]  /*6690*/  UISETP.NE.AND UP0, UPT, UR4, 0x5, UPT ;  /* 0x000000050400788c */ /* 0x000fd2000bf05270 */
[----:B------:R-:W-:Y:S05]  /*66a0*/  BRA.U !UP0, `(.L_x_10598) ;  /* 0x0000000108147547 */ /* 0x000fea000b800000 */
[----:B------:R-:W-:-:S09]  /*66b0*/  UISETP.NE.AND UP0, UPT, UR4, 0x6, UPT ;  /* 0x000000060400788c */ /* 0x000fd2000bf05270 */
[----:B------:R-:W-:Y:S05]  /*66c0*/  BRA.U UP0, `(.L_x_10593) ;  /* 0x0000000900907547 */ /* 0x000fea000b800000 */
[----:B---3--:R-:W3:Y:S02]  /*66d0*/  LDG.E R0, desc[UR36][R2.64] ;  /* 0x0000002402007981 */ /* 0x008ee4000c1e1900 */
[----:B---3--:R-:W0:Y:S01]  /*66e0*/  F2I.FTZ.TRUNC.NTZ R0, R0 ;  /* 0x0000000000007305 */ /* 0x008e22000021f100 */
[----:B------:R-:W-:Y:S05]  /*66f0*/  BRA `(.L_x_10594) ;  /* 0x0000000800d87947 */ /* 0x000fea0003800000 */
.L_x_10598:
[----:B------:R-:W3:Y:S02]  /*6700*/  LDG.E.U16 R2, desc[UR36][R2.64] ;  /* 0x0000002402027981 */ /* 0x000ee4000c1e1500 */
[----:B---3--:R-:W-:-:S06]  /*6710*/  HADD2.F32 R0, -RZ, R2.H0_H0 ;  /* 0x20000002ff007230 */ /* 0x008fcc0000004100 */
[----:B------:R-:W0:Y:S01]  /*6720*/  F2I.FTZ.TRUNC.NTZ R0, R0 ;  /* 0x0000000000007305 */ /* 0x000e22000021f100 */
[----:B------:R-:W-:Y:S05]  /*6730*/  BRA `(.L_x_10594) ;  /* 0x0000000800c87947 */ /* 0x000fea0003800000 */
.L_x_10597:
[----:B------:R-:W-:-:S09]  /*6740*/  UISETP.NE.AND UP0, UPT, UR4, 0x7, UPT ;  /* 0x000000070400788c */ /* 0x000fd2000bf05270 */
[----:B------:R-:W-:Y:S05]  /*6750*/  BRA.U !UP0, `(.L_x_10599) ;  /* 0x00000001082c7547 */ /* 0x000fea000b800000 */
[----:B------:R-:W-:-:S09]  /*6760*/  UISETP.NE.AND UP0, UPT, UR4, 0x8, UPT ;  /* 0x000000080400788c */ /* 0x000fd2000bf05270 */
[----:B------:R-:W-:Y:S05]  /*6770*/  BRA.U !UP0, `(.L_x_10600) ;  /* 0x0000000108147547 */ /* 0x000fea000b800000 */
[----:B------:R-:W-:-:S09]  /*6780*/  UISETP.NE.AND UP0, UPT, UR4, 0x9, UPT ;  /* 0x000000090400788c */ /* 0x000fd2000bf05270 */
[----:B------:R-:W-:Y:S05]  /*6790*/  BRA.U UP0, `(.L_x_10593) ;  /* 0x00000009005c7547 */ /* 0x000fea000b800000 */
[----:B---3--:R-:W3:Y:S02]  /*67a0*/  LDG.E R0, desc[UR36][R2.64] ;  /* 0x0000002402007981 */ /* 0x008ee4000c1e1900 */
[----:B---3--:R-:W0:Y:S01]  /*67b0*/  F2I.FTZ.TRUNC.NTZ R0, R0 ;  /* 0x0000000000007305 */ /* 0x008e22000021f100 */
[----:B------:R-:W-:Y:S05]  /*67c0*/  BRA `(.L_x_10594) ;  /* 0x0000000800a47947 */ /* 0x000fea0003800000 */
.L_x_10600:
[----:B------:R-:W3:Y:S02]  /*67d0*/  LDG.E.U16 R2, desc[UR36][R2.64] ;  /* 0x0000002402027981 */ /* 0x000ee4000c1e1500 */
[----:B---3--:R-:W-:-:S06]  /*67e0*/  HADD2.F32 R0, -RZ, R2.H0_H0 ;  /* 0x20000002ff007230 */ /* 0x008fcc0000004100 */
[----:B------:R-:W0:Y:S01]  /*67f0*/  F2I.FTZ.TRUNC.NTZ R0, R0 ;  /* 0x0000000000007305 */ /* 0x000e22000021f100 */
[----:B------:R-:W-:Y:S05]  /*6800*/  BRA `(.L_x_10594) ;  /* 0x0000000800947947 */ /* 0x000fea0003800000 */
.L_x_10599:
[----:B------:R-:W3:Y:S02]  /*6810*/  LDG.E.64 R2, desc[UR36][R2.64] ;  /* 0x0000002402027981 */ /* 0x000ee4000c1e1b00 */
[----:B---3--:R0:W3:Y:S01]  /*6820*/  F2I.F64.TRUNC R0, R2 ;  /* 0x0000000200007311 */ /* 0x0080e2000030d100 */
[----:B------:R-:W-:Y:S05]  /*6830*/  BRA `(.L_x_10594) ;  /* 0x0000000800887947 */ /* 0x000fea0003800000 */
.L_x_10589:
        /* <DEDUP_REMOVED lines=10> */
[----:B---3--:R-:W-:Y:S01]  /*68e0*/  SEL R0, RZ, 0x1, !P0 ;  /* 0x00000001ff007807 */ /* 0x008fe20004000000 */
[----:B------:R-:W-:Y:S08]  /*68f0*/  BRA `(.L_x_10594) ;  /* 0x0000000800587947 */ /* 0x000ff00003800000 */
.L_x_10603:
[----:B------:R-:W3:Y:S02]  /*6900*/  LDG.E.64 R2, desc[UR36][R2.64] ;  /* 0x0000002402027981 */ /* 0x000ee4000c1e1b00 */
[----:B---3--:R0:W3:Y:S01]  /*6910*/  F2I.F64.TRUNC R0, R2 ;  /* 0x0000000200007311 */ /* 0x0080e2000030d100 */
[----:B------:R-:W-:Y:S05]  /*6920*/  BRA `(.L_x_10594) ;  /* 0x00000008004c7947 */ /* 0x000fea0003800000 */
.L_x_10602:
[----:B------:R-:W-:-:S09]  /*6930*/  UISETP.NE.AND UP0, UPT, UR4, 0xf, UPT ;  /* 0x0000000f0400788c */ /* 0x000fd2000bf05270 */
[----:B------:R-:W-:Y:S05]  /*6940*/  BRA.U !UP0, `(.L_x_10604) ;  /* 0x0000000108947547 */ /* 0x000fea000b800000 */
[----:B------:R-:W-:-:S09]  /*6950*/  UISETP.NE.AND UP0, UPT, UR4, 0x17, UPT ;  /* 0x000000170400788c */ /* 0x000fd2000bf05270 */
[----:B------:R-:W-:Y:S05]  /*6960*/  BRA.U !UP0, `(.L_x_10605) ;  /* 0x0000000108587547 */ /* 0x000fea000b800000 */
[----:B------:R-:W-:-:S09]  /*6970*/  UISETP.NE.AND UP0, UPT, UR4, 0x18, UPT ;  /* 0x000000180400788c */ /* 0x000fd2000bf05270 */
[----:B------:R-:W-:Y:S05]  /*6980*/  BRA.U UP0, `(.L_x_10593) ;  /* 0x0000000500e07547 */ /* 0x000fea000b800000 */
[----:B---3--:R-:W3:Y:S01]  /*6990*/  LDG.E.U8 R0, desc[UR36][R2.64] ;  /* 0x0000002402007981 */ /* 0x008ee2000c1e1100 */
[----:B------:R-:W-:Y:S02]  /*69a0*/  IMAD.MOV.U32 R6, RZ, RZ, 0x1f ;  /* 0x0000001fff067424 */ /* 0x000fe400078e00ff */
[----:B---3--:R-:W-:-:S05]  /*69b0*/  IMAD.SHL.U32 R0, R0, 0x1000000, RZ ;  /* 0x0100000000007824 */ /* 0x008fca00078e00ff */
[C---:B------:R-:W-:Y:S02]  /*69c0*/  LOP3.LUT R4, R0.reuse, 0x7f000000, RZ, 0xc0, !PT ;  /* 0x7f00000000047812 */ /* 0x040fe400078ec0ff */
[----:B------:R-:W-:Y:S02]  /*69d0*/  LOP3.LUT P0, RZ, R0, 0x7f000000, RZ, 0xc0, !PT ;  /* 0x7f00000000ff7812 */ /* 0x000fe4000780c0ff */
[----:B-1----:R-:W0:Y:S02]  /*69e0*/  FLO.U32 R5, R4 ;  /* 0x0000000400057300 */ /* 0x002e2400000e0000 */
        /* <DEDUP_REMOVED lines=14> */
.L_x_10605:
[----:B------:R-:W3:Y:S02]  /*6ad0*/  LDG.E.U8 R2, desc[UR36][R2.64] ;  /* 0x0000002402027981 */ /* 0x000ee4000c1e1100 */
[C---:B---3--:R-:W-:Y:S01]  /*6ae0*/  IMAD.SHL.U32 R0, R2.reuse, 0x2000000, RZ ;  /* 0x0200000002007824 */ /* 0x048fe200078e00ff */
[----:B-1----:R-:W-:-:S04]  /*6af0*/  SHF.L.U32 R5, R2, 0x8, RZ ;  /* 0x0000000802057819 */ /* 0x002fc800000006ff */
        /* <DEDUP_REMOVED lines=10> */
.L_x_10604:
[----:B---3--:R-:W3:Y:S02]  /*6ba0*/  LDG.E.U16 R0, desc[UR36][R2.64] ;  /* 0x0000002402007981 */ /* 0x008ee4000c1e1500 */
[----:B---3--:R-:W-:-:S06]  /*6bb0*/  IMAD.U32 R0, R0, 0x10000, RZ ;  /* 0x0001000000007824 */ /* 0x008fcc00078e00ff */
[----:B------:R-:W0:Y:S01]  /*6bc0*/  F2I.FTZ.TRUNC.NTZ R0, R0 ;  /* 0x0000000000007305 */ /* 0x000e22000021f100 */
[----:B------:R-:W-:Y:S05]  /*6bd0*/  BRA `(.L_x_10594) ;  /* 0x0000000400a07947 */ /* 0x000fea0003800000 */
.L_x_10601:
        /* <DEDUP_REMOVED lines=8> */
[----:B---3--:R0:W5:Y:S01]  /*6c60*/  LDG.E.U16 R0, desc[UR36][R2.64] ;  /* 0x0000002402007981 */ /* 0x008162000c1e1500 */
[----:B------:R-:W-:Y:S05]  /*6c70*/  BRA `(.L_x_10594) ;  /* 0x0000000400787947 */ /* 0x000fea0003800000 */
.L_x_10608:
[----:B------:R-:W2:Y:S01]  /*6c80*/  LDG.E.U8 R3, desc[UR36][R2.64] ;  /* 0x0000002402037981 */ /* 0x000ea2000c1e1100 */
[----:B------:R-:W-:Y:S01]  /*6c90*/  BSSY.RECONVERGENT B0, `(.L_x_10609) ;  /* 0x0000018000007945 */ /* 0x000fe20003800200 */
[----:B---3--:R-:W-:Y:S01]  /*6ca0*/  IMAD.MOV.U32 R0, RZ, RZ, RZ ;  /* 0x000000ffff007224 */ /* 0x008fe200078e00ff */
        /* <DEDUP_REMOVED lines=18> */
.L_x_10612:
[----:B------:R-:W-:Y:S05]  /*6dd0*/  BSYNC.RECONVERGENT B1 ;  /* 0x0000000000017941 */ /* 0x000fea0003800200 */
.L_x_10611:
[----:B------:R-:W-:Y:S02]  /*6de0*/  SHF.L.U32 R0, R0, 0x14, RZ ;  /* 0x0000001400007819 */ /* 0x000fe400000006ff */
[----:B------:R-:W-:-:S04]  /*6df0*/  LEA R2, R2, 0x3b800000, 0x17 ;  /* 0x3b80000002027811 */ /* 0x000fc800078eb8ff */
[----:B------:R-:W-:-:S07]  /*6e00*/  LOP3.LUT R0, R2, R0, R7, 0xfe, !PT ;  /* 0x0000000002007212 */ /* 0x000fce00078efe07 */
.L_x_10610:
[----:B------:R-:W-:Y:S05]  /*6e10*/  BSYNC.RECONVERGENT B0 ;  /* 0x0000000000007941 */ /* 0x000fea0003800200 */
.L_x_10609:
[----:B------:R-:W0:Y:S01]  /*6e20*/  F2I.FTZ.TRUNC.NTZ R0, R0 ;  /* 0x0000000000007305 */ /* 0x000e22000021f100 */
[----:B------:R-:W-:Y:S05]  /*6e30*/  BRA `(.L_x_10594) ;  /* 0x0000000400087947 */ /* 0x000fea0003800000 */
.L_x_10607:
[----:B------:R-:W2:Y:S01]  /*6e40*/  LDG.E.U8 R3, desc[UR36][R2.64] ;  /* 0x0000002402037981 */ /* 0x000ea2000c1e1100 */
[----:B------:R-:W-:Y:S01]  /*6e50*/  BSSY.RECONVERGENT B0, `(.L_x_10613) ;  /* 0x0000018000007945 */ /* 0x000fe20003800200 */
[----:B---3--:R-:W-:Y:S01]  /*6e60*/  IMAD.MOV.U32 R0, RZ, RZ, RZ ;  /* 0x000000ffff007224 */ /* 0x008fe200078e00ff */
        /* <DEDUP_REMOVED lines=18> */
.L_x_10616:
[----:B------:R-:W-:Y:S05]  /*6f90*/  BSYNC.RECONVERGENT B1 ;  /* 0x0000000000017941 */ /* 0x000fea0003800200 */
.L_x_10615:
[----:B------:R-:W-:Y:S01]  /*6fa0*/  IMAD.SHL.U32 R0, R0, 0x200000, RZ ;  /* 0x0020000000007824 */ /* 0x000fe200078e00ff */
[----:B------:R-:W-:-:S04]  /*6fb0*/  LEA R2, R2, 0x37800000, 0x17 ;  /* 0x3780000002027811 */ /* 0x000fc800078eb8ff */
[----:B------:R-:W-:-:S07]  /*6fc0*/  LOP3.LUT R0, R2, R0, R7, 0xfe, !PT ;  /* 0x0000000002007212 */ /* 0x000fce00078efe07 */
.L_x_10614:
[----:B------:R-:W-:Y:S05]  /*6fd0*/  BSYNC.RECONVERGENT B0 ;  /* 0x0000000000007941 */ /* 0x000fea0003800200 */
.L_x_10613:
[----:B------:R-:W0:Y:S01]  /*6fe0*/  F2I.FTZ.TRUNC.NTZ R0, R0 ;  /* 0x0000000000007305 */ /* 0x000e22000021f100 */
[----:B------:R-:W-:Y:S05]  /*6ff0*/  BRA `(.L_x_10594) ;  /* 0x0000000000987947 */ /* 0x000fea0003800000 */
.L_x_10606:
        /* <DEDUP_REMOVED lines=8> */
[----:B---3--:R-:W-:Y:S01]  /*7080*/  HFMA2 R0, -RZ, RZ, 3.814697265625e-06, 0 ;  /* 0x00400000ff007431 */ /* 0x008fe200000001ff */
[----:B--2---:R-:W-:-:S13]  /*7090*/  ISETP.NE.AND P0, PT, R2, RZ, PT ;  /* 0x000000ff0200720c */ /* 0x004fda0003f05270 */
[----:B------:R-:W-:Y:S05]  /*70a0*/  @!P0 BRA `(.L_x_10620) ;  /* 0x00000000000c8947 */ /* 0x000fea0003800000 */
[----:B------:R-:W-:-:S13]  /*70b0*/  ISETP.NE.AND P0, PT, R2, 0xff, PT ;  /* 0x000000ff0200780c */ /* 0x000fda0003f05270 */
[----:B------:R-:W-:Y:S02]  /*70c0*/  @!P0 IMAD.MOV.U32 R0, RZ, RZ, 0x7f800001 ;  /* 0x7f800001ff008424 */ /* 0x000fe400078e00ff */
[----:B------:R-:W-:-:S07]  /*70d0*/  @P0 IMAD.SHL.U32 R0, R2, 0x800000, RZ ;  /* 0x0080000002000824 */ /* 0x000fce00078e00ff */
.L_x_10620:
[----:B------:R-:W-:Y:S05]  /*70e0*/  BSYNC.RECONVERGENT B0 ;  /* 0x0000000000007941 */ /* 0x000fea0003800200 */
.L_x_10619:
[----:B------:R-:W0:Y:S01]  /*70f0*/  F2I.FTZ.TRUNC.NTZ R0, R0 ;  /* 0x0000000000007305 */ /* 0x000e22000021f100 */
[----:B------:R-:W-:Y:S05]  /*7100*/  BRA `(.L_x_10594) ;  /* 0x0000000000547947 */ /* 0x000fea0003800000 */
.L_x_10593:
        /* <DEDUP_REMOVED lines=9> */
[----:B-1----:R-:W-:-:S02]  /*71a0*/  IMAD.U32 R5, RZ, RZ, UR5 ;  /* 0x00000005ff057e24 */ /* 0x002fc4000f8e00ff */
[----:B--2---:R-:W-:Y:S01]  /*71b0*/  IMAD.U32 R6, RZ, RZ, UR6 ;  /* 0x00000006ff067e24 */ /* 0x004fe2000f8e00ff */
[----:B------:R-:W-:Y:S01]  /*71c0*/  MOV R7, UR7 ;  /* 0x0000000700077c02 */ /* 0x000fe20008000f00 */
[----:B----4-:R-:W-:Y:S02]  /*71d0*/  IMAD.U32 R10, RZ, RZ, UR8 ;  /* 0x00000008ff0a7e24 */ /* 0x010fe4000f8e00ff */
[----:B------:R-:W-:-:S07]  /*71e0*/  IMAD.U32 R11, RZ, RZ, UR9 ;  /* 0x00000009ff0b7e24 */ /* 0x000fce000f8e00ff */
[----:B------:R-:W-:-:S07]  /*71f0*/  LEPC R20, `(.L_x_10621) ;  /* 0x000000001014794e */ /* 0x000fce0000000000 */
[----:B---3-5:R-:W-:Y:S05]  /*7200*/  CALL.ABS.NOINC R2 ;  /* 0x0000000002007343 */ /* 0x028fea0003c00000 */
.L_x_10621:
[----:B------:R-:W-:Y:S01]  /*7210*/  MOV R0, RZ ;  /* 0x000000ff00007202 */ /* 0x000fe20000000f00 */
[----:B------:R-:W-:Y:S06]  /*7220*/  BRA `(.L_x_10594) ;  /* 0x00000000000c7947 */ /* 0x000fec0003800000 */
.L_x_10618:
[----:B---3--:R0:W5:Y:S01]  /*7230*/  LDG.E R0, desc[UR36][R2.64] ;  /* 0x0000002402007981 */ /* 0x008162000c1e1900 */
[----:B------:R-:W-:Y:S05]  /*7240*/  BRA `(.L_x_10594) ;  /* 0x0000000000047947 */ /* 0x000fea0003800000 */
.L_x_10617:
[----:B---3--:R0:W5:Y:S02]  /*7250*/  LDG.E R0, desc[UR36][R2.64] ;  /* 0x0000002402007981 */ /* 0x008164000c1e1900 */
.L_x_10594:
        /* <DEDUP_REMOVED lines=20> */
.L_x_10626:
[----:B------:R4:W-:Y:S01]  /*73a0*/  STG.E.U8 desc[UR36][R2.64], R4 ;  /* 0x0000000402007986 */ /* 0x0009e2000c101124 */
[----:B------:R-:W-:Y:S05]  /*73b0*/  BRA `(.L_x_10628) ;  /* 0x0000000800fc7947 */ /* 0x000fea0003800000 */
.L_x_10625:
        /* <DEDUP_REMOVED lines=9> */
.L_x_10630:
[----:B------:R2:W-:Y:S01]  /*7450*/  STG.E desc[UR36][R2.64], R4 ;  /* 0x0000000402007986 */ /* 0x0005e2000c101924 */
[----:B------:R-:W-:Y:S05]  /*7460*/  BRA `(.L_x_10628) ;  /* 0x0000000800d07947 */ /* 0x000fea0003800000 */
.L_x_10629:
[----:B------:R0:W-:Y:S01]  /*7470*/  STG.E.U16 desc[UR36][R2.64], R4 ;  /* 0x0000000402007986 */ /* 0x0001e2000c101524 */
[----:B------:R-:W-:Y:S05]  /*7480*/  BRA `(.L_x_10628) ;  /* 0x0000000800c87947 */ /* 0x000fea0003800000 */
.L_x_10624:
        /* <DEDUP_REMOVED lines=9> */
.L_x_10632:
[----:B------:R-:W-:-:S04]  /*7520*/  I2FP.F32.U32 R0, R4 ;  /* 0x0000000400007245 */ /* 0x000fc80000201000 */
[----:B------:R-:W-:-:S05]  /*7530*/  F2FP.F16.F32.PACK_AB R0, RZ, R0 ;  /* 0x00000000ff00723e */ /* 0x000fca00000000ff */
[----:B------:R0:W-:Y:S01]  /*7540*/  STG.E.U16 desc[UR36][R2.64], R0 ;  /* 0x0000000002007986 */ /* 0x0001e2000c101524 */
[----:B------:R-:W-:Y:S05]  /*7550*/  BRA `(.L_x_10628) ;  /* 0x0000000800947947 */ /* 0x000fea0003800000 */
.L_x_10631:
        /* <DEDUP_REMOVED lines=10> */
.L_x_10634:
[----:B------:R-:W-:-:S04]  /*7600*/  I2FP.F32.U32 R4, R4 ;  /* 0x0000000400047245 */ /* 0x000fc80000201000 */
[----:B------:R-:W-:-:S04]  /*7610*/  F2FP.F16.F32.PACK_AB R5, RZ, R4 ;  /* 0x00000004ff05723e */ /* 0x000fc800000000ff */
[----:B------:R-:W-:-:S05]  /*7620*/  PRMT R5, R5, 0x5410, RZ ;  /* 0x0000541005057816 */ /* 0x000fca00000000ff */
[----:B------:R0:W-:Y:S01]  /*7630*/  STG.E desc[UR36][R2.64], R5 ;  /* 0x0000000502007986 */ /* 0x0001e2000c101924 */
[----:B------:R-:W-:Y:S05]  /*7640*/  BRA `(.L_x_10628) ;  /* 0x0000000800587947 */ /* 0x000fea0003800000 */
.L_x_10633:
[----:B------:R-:W0:Y:S02]  /*7650*/  I2F.F64.U32 R4, R4 ;  /* 0x0000000400047312 */ /* 0x000e240000201800 */
[----:B0-----:R0:W-:Y:S01]  /*7660*/  STG.E.64 desc[UR36][R2.64], R4 ;  /* 0x0000000402007986 */ /* 0x0011e2000c101b24 */
[----:B------:R-:W-:Y:S05]  /*7670*/  BRA `(.L_x_10628) ;  /* 0x00000008004c7947 */ /* 0x000fea0003800000 */
.L_x_10623:
        /* <DEDUP_REMOVED lines=12> */
.L_x_10638:
        /* <DEDUP_REMOVED lines=17> */
.L_x_10640:
[----:B------:R-:W-:Y:S05]  /*7850*/  BSYNC.RECONVERGENT B0 ;  /* 0x0000000000007941 */ /* 0x000fea0003800200 */
.L_x_10639:
[----:B------:R0:W-:Y:S01]  /*7860*/  STG.E.U8 desc[UR36][R2.64], R0 ;  /* 0x0000000002007986 */ /* 0x0001e2000c101124 */
[----:B------:R-:W-:Y:S05]  /*7870*/  BRA `(.L_x_10628) ;  /* 0x0000000400cc7947 */ /* 0x000fea0003800000 */
.L_x_10637:
        /* <DEDUP_REMOVED lines=17> */
.L_x_10642:
[----:B------:R-:W-:Y:S05]  /*7990*/  BSYNC.RECONVERGENT B0 ;  /* 0x0000000000007941 */ /* 0x000fea0003800200 */
.L_x_10641:
[----:B------:R0:W-:Y:S01]  /*79a0*/  STG.E.U8 desc[UR36][R2.64], R0 ;  /* 0x0000000002007986 */ /* 0x0001e2000c101124 */
[----:B------:R-:W-:Y:S05]  /*79b0*/  BRA `(.L_x_10628) ;  /* 0x00000004007c7947 */ /* 0x000fea0003800000 */
.L_x_10636:
        /* <DEDUP_REMOVED lines=21> */
.L_x_10644:
[----:B------:R-:W-:-:S05]  /*7b10*/  HFMA2 R5, -RZ, RZ, 0, 0 ;  /* 0x00000000ff057431 */ /* 0x000fca00000001ff */
[----:B------:R0:W-:Y:S01]  /*7b20*/  STG.E.64 desc[UR36][R2.64], R4 ;  /* 0x0000000402007986 */ /* 0x0001e2000c101b24 */
[----:B------:R-:W-:Y:S05]  /*7b30*/  BRA `(.L_x_10628) ;  /* 0x00000004001c7947 */ /* 0x000fea0003800000 */
.L_x_10643:
[----:B------:R0:W-:Y:S01]  /*7b40*/  STG.E desc[UR36][R2.64], R4 ;  /* 0x0000000402007986 */ /* 0x0001e2000c101924 */
[----:B------:R-:W-:Y:S05]  /*7b50*/  BRA `(.L_x_10628) ;  /* 0x0000000400147947 */ /* 0x000fea0003800000 */
.L_x_10635:
        /* <DEDUP_REMOVED lines=8> */
.L_x_10646:
[----:B------:R-:W0:Y:S01]  /*7be0*/  I2F.F64.U32 R4, R4 ;  /* 0x0000000400047312 */ /* 0x000e220000201800 */
[----:B------:R-:W-:-:S05]  /*7bf0*/  CS2R R6, SRZ ;  /* 0x0000000000067805 */ /* 0x000fca000001ff00 */
[----:B0-----:R0:W-:Y:S01]  /*7c00*/  STG.E.128 desc[UR36][R2.64], R4 ;  /* 0x0000000402007986 */ /* 0x0011e2000c101d24 */
[----:B------:R-:W-:Y:S05]  /*7c10*/  BRA `(.L_x_10628) ;  /* 0x0000000000e47947 */ /* 0x000fea0003800000 */
.L_x_10645:
[----:B------:R-:W-:-:S09]  /*7c20*/  UISETP.NE.AND UP0, UPT, UR4, 0xf, UPT ;  /* 0x0000000f0400788c */ /* 0x000fd2000bf05270 */
[----:B------:R-:W-:Y:S05]  /*7c30*/  BRA.U !UP0, `(.L_x_10647) ;  /* 0x0000000108d07547 */ /* 0x000fea000b800000 */
[----:B------:R-:W-:-:S09]  /*7c40*/  UISETP.NE.AND UP0, UPT, UR4, 0x17, UPT ;  /* 0x000000170400788c */ /* 0x000fd2000bf05270 */
[----:B------:R-:W-:Y:S05]  /*7c50*/  BRA.U !UP0, `(.L_x_10648) ;  /* 0x0000000108847547 */ /* 0x000fea000b800000 */
[----:B------:R-:W-:-:S09]  /*7c60*/  UISETP.NE.AND UP0, UPT, UR4, 0x18, UPT ;  /* 0x000000180400788c */ /* 0x000fd2000bf05270 */
[----:B------:R-:W-:Y:S05]  /*7c70*/  BRA.U !UP0, `(.L_x_10649) ;  /* 0x0000000108447547 */ /* 0x000fea000b800000 */
.L_x_10627:
        /* <DEDUP_REMOVED lines=16> */
.L_x_10650:
[----:B------:R-:W-:Y:S05]  /*7d80*/  BRA `(.L_x_10628) ;  /* 0x0000000000887947 */ /* 0x000fea0003800000 */
.L_x_10649:
        /* <DEDUP_REMOVED lines=11> */
.L_x_10652:
[----:B------:R-:W-:Y:S05]  /*7e40*/  BSYNC.RECONVERGENT B0 ;  /* 0x0000000000007941 */ /* 0x000fea0003800200 */
.L_x_10651:
[----:B------:R0:W-:Y:S01]  /*7e50*/  STG.E.U8 desc[UR36][R2.64], R5 ;  /* 0x0000000502007986 */ /* 0x0001e2000c101124 */
[----:B------:R-:W-:Y:S05]  /*7e60*/  BRA `(.L_x_10628) ;  /* 0x0000000000507947 */ /* 0x000fea0003800000 */
.L_x_10648:
        /* <DEDUP_REMOVED lines=12> */
.L_x_10653:
[----:B------:R-:W-:Y:S01]  /*7f30*/  IMAD.MOV.U32 R5, RZ, RZ, 0x7f ;  /* 0x0000007fff057424 */ /* 0x000fe200078e00ff */
[----:B------:R-:W-:-:S04]  /*7f40*/  ISETP.GT.U32.AND P0, PT, R7, 0x7f800000, PT ;  /* 0x7f8000000700780c */ /* 0x000fc80003f04070 */
[----:B------:R-:W-:-:S05]  /*7f50*/  SEL R5, R5, 0x7c, P0 ;  /* 0x0000007c05057807 */ /* 0x000fca0000000000 */
[----:B------:R0:W-:Y:S01]  /*7f60*/  STG.E.U8 desc[UR36][R2.64], R5 ;  /* 0x0000000502007986 */ /* 0x0001e2000c101124 */
[----:B------:R-:W-:Y:S05]  /*7f70*/  BRA `(.L_x_10628) ;  /* 0x00000000000c7947 */ /* 0x000fea0003800000 */
.L_x_10647:
[----:B------:R-:W-:-:S04]  /*7f80*/  I2FP.F32.U32 R0, R4 ;  /* 0x0000000400007245 */ /* 0x000fc80000201000 */
[----:B------:R-:W-:-:S05]  /*7f90*/  F2FP.BF16.F32.PACK_AB R0, RZ, R0 ;  /* 0x00000000ff00723e */ /* 0x000fca00000010ff */
[----:B------:R0:W-:Y:S02]  /*7fa0*/  STG.E.U16 desc[UR36][R2.64], R0 ;  /* 0x0000000002007986 */ /* 0x0001e4000c101524 */
.L_x_10628:
[----:B------:R-:W-:Y:S05]  /*7fb0*/  BSYNC.RECONVERGENT B6 ;  /* 0x0000000000067941 */ /* 0x000fea0003800200 */
.L_x_10622:
[----:B------:R-:W-:-:S07]  /*7fc0*/  IADD3 R17, PT, PT, R17, 0x80, RZ ;  /* 0x0000008011117810 */ /* 0x000fce0007ffe0ff */
.L_x_10554:
[----:B------:R-:W-:Y:S05]  /*7fd0*/  BSYNC.RECONVERGENT B7 ;  /* 0x0000000000077941 */ /* 0x000fea0003800200 */
.L_x_10553:
        /* <DEDUP_REMOVED lines=358> */
.L_x_10656:
        /* <DEDUP_REMOVED lines=16> */
.L_x_10660:
[----:B------:R0:W5:Y:S01]  /*9740*/  LDG.E.U8 R19, desc[UR36][R2.64] ;  /* 0x0000002402137981 */ /* 0x000162000c1e1100 */
[----:B------:R-:W-:Y:S05]  /*9750*/  BRA `(.L_x_10662) ;  /* 0x0000000c002c7947 */ /* 0x000fea0003800000 */
.L_x_10659:
        /* <DEDUP_REMOVED lines=8> */
.L_x_10664:
[----:B------:R0:W5:Y:S01]  /*97e0*/  LDG.E R19, desc[UR36][R2.64] ;  /* 0x0000002402137981 */ /* 0x000162000c1e1900 */
[----:B------:R-:W-:Y:S05]  /*97f0*/  BRA `(.L_x_10662) ;  /* 0x0000000c00047947 */ /* 0x000fea0003800000 */
.L_x_10663:
[----:B------:R0:W5:Y:S01]  /*9800*/  LDG.E.S16 R19, desc[UR36][R2.64] ;  /* 0x0000002402137981 */ /* 0x000162000c1e1700 */
[----:B------:R-:W-:Y:S05]  /*9810*/  BRA `(.L_x_10662) ;  /* 0x0000000800fc7947 */ /* 0x000fea0003800000 */
.L_x_10658:
        /* <DEDUP_REMOVED lines=9> */
.L_x_10666:
[----:B------:R-:W2:Y:S02]  /*98b0*/  LDG.E.U16 R2, desc[UR36][R2.64] ;  /* 0x0000002402027981 */ /* 0x000ea4000c1e1500 */
[----:B--2---:R-:W-:-:S06]  /*98c0*/  HADD2.F32 R19, -RZ, R2.H0_H0 ;  /* 0x20000002ff137230 */ /* 0x004fcc0000004100 */
[----:B------:R-:W0:Y:S01]  /*98d0*/  F2I.FTZ.TRUNC.NTZ R19, R19 ;  /* 0x0000001300137305 */ /* 0x000e22000021f100 */
[----:B------:R-:W-:Y:S05]  /*98e0*/  BRA `(.L_x_10662) ;  /* 0x0000000800c87947 */ /* 0x000fea0003800000 */
.L_x_10665:
        /* <DEDUP_REMOVED lines=9> */
.L_x_10668:
[----:B------:R-:W2:Y:S02]  /*9980*/  LDG.E.U16 R2, desc[UR36][R2.64] ;  /* 0x0000002402027981 */ /* 0x000ea4000c1e1500 */
[----:B--2---:R-:W-:-:S06]  /*9990*/  HADD2.F32 R19, -RZ, R2.H0_H0 ;  /* 0x20000002ff137230 */ /* 0x004fcc0000004100 */
[----:B------:R-:W0:Y:S01]  /*99a0*/  F2I.FTZ.TRUNC.NTZ R19, R19 ;  /* 0x0000001300137305 */ /* 0x000e22000021f100 */
[----:B------:R-:W-:Y:S05]  /*99b0*/  BRA `(.L_x_10662) ;  /* 0x0000000800947947 */ /* 0x000fea0003800000 */
.L_x_10667:
[----:B------:R-:W2:Y:S02]  /*99c0*/  LDG.E.64 R2, desc[UR36][R2.64] ;  /* 0x0000002402027981 */ /* 0x000ea4000c1e1b00 */
[----:B--2---:R0:W1:Y:S01]  /*99d0*/  F2I.F64.TRUNC R19, R2 ;  /* 0x0000000200137311 */ /* 0x004062000030d100 */
[----:B------:R-:W-:Y:S05]  /*99e0*/  BRA `(.L_x_10662) ;  /* 0x0000000800887947 */ /* 0x000fea0003800000 */
.L_x_10657:
        /* <DEDUP_REMOVED lines=12> */
.L_x_10671:
[----:B------:R-:W2:Y:S02]  /*9ab0*/  LDG.E.64 R2, desc[UR36][R2.64] ;  /* 0x0000002402027981 */ /* 0x000ea4000c1e1b00 */
[----:B--2---:R0:W1:Y:S01]  /*9ac0*/  F2I.F64.TRUNC R19, R2 ;  /* 0x0000000200137311 */ /* 0x004062000030d100 */
[----:B------:R-:W-:Y:S05]  /*9ad0*/  BRA `(.L_x_10662) ;  /* 0x00000008004c7947 */ /* 0x000fea0003800000 */
.L_x_10670:
        /* <DEDUP_REMOVED lines=26> */
.L_x_10673:
        /* <DEDUP_REMOVED lines=11> */
[----:B------:R0:W1:Y:S01]  /*9d30*/  F2I.FTZ.TRUNC.NTZ R19, R0 ;  /* 0x0000000000137305 */ /* 0x000062000021f100 */
[----:B------:R-:W-:Y:S05]  /*9d40*/  BRA `(.L_x_10662) ;  /* 0x0000000400b07947 */ /* 0x000fea0003800000 */
.L_x_10672:
[----:B------:R-:W2:Y:S02]  /*9d50*/  LDG.E.U16 R19, desc[UR36][R2.64] ;  /* 0x0000002402137981 */ /* 0x000ea4000c1e1500 */
[----:B--2---:R-:W-:-:S06]  /*9d60*/  IMAD.U32 R19, R19, 0x10000, RZ ;  /* 0x0001000013137824 */ /* 0x004fcc00078e00ff */
[----:B------:R-:W0:Y:S01]  /*9d70*/  F2I.FTZ.TRUNC.NTZ R19, R19 ;  /* 0x0000001300137305 */ /* 0x000e22000021f100 */
[----:B------:R-:W-:Y:S05]  /*9d80*/  BRA `(.L_x_10662) ;  /* 0x0000000400a07947 */ /* 0x000fea0003800000 */
.L_x_10669:
        /* <DEDUP_REMOVED lines=10> */
.L_x_10676:
        /* <DEDUP_REMOVED lines=21> */
.L_x_10680:
[----:B------:R-:W-:Y:S05]  /*9f80*/  BSYNC.RECONVERGENT B1 ;  /* 0x0000000000017941 */ /* 0x000fea0003800200 */
.L_x_10679:
[----:B------:R-:W-:Y:S02]  /*9f90*/  SHF.L.U32 R0, R0, 0x14, RZ ;  /* 0x0000001400007819 */ /* 0x000fe400000006ff */
[----:B------:R-:W-:-:S04]  /*9fa0*/  LEA R2, R2, 0x3b800000, 0x17 ;  /* 0x3b80000002027811 */ /* 0x000fc800078eb8ff */
[----:B------:R-:W-:-:S07]  /*9fb0*/  LOP3.LUT R19, R2, R0, R19, 0xfe, !PT ;  /* 0x0000000002137212 */ /* 0x000fce00078efe13 */
.L_x_10678:
[----:B------:R-:W-:Y:S05]  /*9fc0*/  BSYNC.RECONVERGENT B0 ;  /* 0x0000000000007941 */ /* 0x000fea0003800200 */
.L_x_10677:
[----:B------:R-:W1:Y:S01]  /*9fd0*/  F2I.FTZ.TRUNC.NTZ R19, R19 ;  /* 0x0000001300137305 */ /* 0x000e62000021f100 */
[----:B------:R-:W-:Y:S05]  /*9fe0*/  BRA `(.L_x_10662) ;  /* 0x0000000400087947 */ /* 0x000fea0003800000 */
.L_x_10675:
        /* <DEDUP_REMOVED lines=21> */
.L_x_10684:
[----:B------:R-:W-:Y:S05]  /*a140*/  BSYNC.RECONVERGENT B1 ;  /* 0x0000000000017941 */ /* 0x000fea0003800200 */
.L_x_10683:
[----:B------:R-:W-:Y:S01]  /*a150*/  IMAD.SHL.U32 R0, R0, 0x200000, RZ ;  /* 0x0020000000007824 */ /* 0x000fe200078e00ff */
[----:B------:R-:W-:-:S04]  /*a160*/  LEA R2, R2, 0x37800000, 0x17 ;  /* 0x3780000002027811 */ /* 0x000fc800078eb8ff */
[----:B------:R-:W-:-:S07]  /*a170*/  LOP3.LUT R19, R2, R0, R19, 0xfe, !PT ;  /* 0x0000000002137212 */ /* 0x000fce00078efe13 */
.L_x_10682:
[----:B------:R-:W-:Y:S05]  /*a180*/  BSYNC.RECONVERGENT B0 ;  /* 0x0000000000007941 */ /* 0x000fea0003800200 */
.L_x_10681:
[----:B------:R-:W2:Y:S01]  /*a190*/  F2I.FTZ.TRUNC.NTZ R19, R19 ;  /* 0x0000001300137305 */ /* 0x000ea2000021f100 */
[----:B------:R-:W-:Y:S05]  /*a1a0*/  BRA `(.L_x_10662) ;  /* 0x0000000000987947 */ /* 0x000fea0003800000 */
.L_x_10674:
        /* <DEDUP_REMOVED lines=14> */
.L_x_10688:
[----:B------:R-:W-:Y:S05]  /*a290*/  BSYNC.RECONVERGENT B0 ;  /* 0x0000000000007941 */ /* 0x000fea0003800200 */
.L_x_10687:
[----:B------:R-:W4:Y:S01]  /*a2a0*/  F2I.FTZ.TRUNC.NTZ R19, R19 ;  /* 0x0000001300137305 */ /* 0x000f22000021f100 */
[----:B------:R-:W-:Y:S05]  /*a2b0*/  BRA `(.L_x_10662) ;  /* 0x0000000000547947 */ /* 0x000fea0003800000 */
.L_x_10661:
        /* <DEDUP_REMOVED lines=16> */
.L_x_10689:
[----:B------:R-:W-:Y:S01]  /*a3c0*/  MOV R19, RZ ;  /* 0x000000ff00137202 */ /* 0x000fe20000000f00 */
[----:B------:R-:W-:Y:S06]  /*a3d0*/  BRA `(.L_x_10662) ;  /* 0x00000000000c7947 */ /* 0x000fec0003800000 */
.L_x_10686:
[----:B------:R0:W5:Y:S01]  /*a3e0*/  LDG.E R19, desc[UR36][R2.64] ;  /* 0x0000002402137981 */ /* 0x000162000c1e1900 */
[----:B------:R-:W-:Y:S05]  /*a3f0*/  BRA `(.L_x_10662) ;  /* 0x0000000000047947 */ /* 0x000fea0003800000 */
.L_x_10685:
[----:B------:R3:W5:Y:S02]  /*a400*/  LDG.E R19, desc[UR36][R2.64] ;  /* 0x0000002402137981 */ /* 0x000764000c1e1900 */
.L_x_10662:
        /* <DEDUP_REMOVED lines=16> */
.L_x_10693:
[----:B------:R0:W5:Y:S01]  /*a510*/  LDG.E.U8 R0, desc[UR36][R2.64] ;  /* 0x0000002402007981 */ /* 0x000162000c1e1100 */
[----:B------:R-:W-:Y:S05]  /*a520*/  BRA `(.L_x_10695) ;  /* 0x0000000c002c7947 */ /* 0x000fea0003800000 */
.L_x_10692:
        /* <DEDUP_REMOVED lines=8> */
.L_x_10697:
[----:B------:R0:W5:Y:S01]  /*a5b0*/  LDG.E R0, desc[UR36][R2.64] ;  /* 0x0000002402007981 */ /* 0x000162000c1e1900 */
[----:B------:R-:W-:Y:S05]  /*a5c0*/  BRA `(.L_x_10695) ;  /* 0x0000000c00047947 */ /* 0x000fea0003800000 */
.L_x_10696:
[----:B------:R0:W5:Y:S01]  /*a5d0*/  LDG.E.S16 R0, desc[UR36][R2.64] ;  /* 0x0000002402007981 */ /* 0x000162000c1e1700 */
[----:B------:R-:W-:Y:S05]  /*a5e0*/  BRA `(.L_x_10695) ;  /* 0x0000000800fc7947 */ /* 0x000fea0003800000 */
.L_x_10691:
        /* <DEDUP_REMOVED lines=9> */
.L_x_10699:
[----:B------:R-:W3:Y:S02]  /*a680*/  LDG.E.U16 R2, desc[UR36][R2.64] ;  /* 0x0000002402027981 */ /* 0x000ee4000c1e1500 */
[----:B---3--:R-:W-:-:S06]  /*a690*/  HADD2.F32 R0, -RZ, R2.H0_H0 ;  /* 0x20000002ff007230 */ /* 0x008fcc0000004100 */
[----:B------:R-:W0:Y:S01]  /*a6a0*/  F2I.FTZ.TRUNC.NTZ R0, R0 ;  /* 0x0000000000007305 */ /* 0x000e22000021f100 */
[----:B------:R-:W-:Y:S05]  /*a6b0*/  BRA `(.L_x_10695) ;  /* 0x0000000800c87947 */ /* 0x000fea0003800000 */
.L_x_10698:
        /* <DEDUP_REMOVED lines=9> */
.L_x_10701:
[----:B------:R-:W3:Y:S02]  /*a750*/  LDG.E.U16 R2, desc[UR36][R2.64] ;  /* 0x0000002402027981 */ /* 0x000ee4000c1e1500 */
[----:B---3--:R-:W-:-:S06]  /*a760*/  HADD2.F32 R0, -RZ, R2.H0_H0 ;  /* 0x20000002ff007230 */ /* 0x008fcc0000004100 */
[----:B------:R-:W0:Y:S01]  /*a770*/  F2I.FTZ.TRUNC.NTZ R0, R0 ;  /* 0x0000000000007305 */ /* 0x000e22000021f100 */
[----:B------:R-:W-:Y:S05]  /*a780*/  BRA `(.L_x_10695) ;  /* 0x0000000800947947 */ /* 0x000fea0003800000 */
.L_x_10700:
[----:B------:R-:W3:Y:S02]  /*a790*/  LDG.E.64 R2, desc[UR36][R2.64] ;  /* 0x0000002402027981 */ /* 0x000ee4000c1e1b00 */
[----:B---3--:R0:W3:Y:S01]  /*a7a0*/  F2I.F64.TRUNC R0, R2 ;  /* 0x0000000200007311 */ /* 0x0080e2000030d100 */
[----:B------:R-:W-:Y:S05]  /*a7b0*/  BRA `(.L_x_10695) ;  /* 0x0000000800887947 */ /* 0x000fea0003800000 */
.L_x_10690:
        /* <DEDUP_REMOVED lines=12> */
.L_x_10704:
[----:B------:R-:W3:Y:S02]  /*a880*/  LDG.E.64 R2, desc[UR36][R2.64] ;  /* 0x0000002402027981 */ /* 0x000ee4000c1e1b00 */
[----:B---3--:R0:W3:Y:S01]  /*a890*/  F2I.F64.TRUNC R0, R2 ;  /* 0x0000000200007311 */ /* 0x0080e2000030d100 */
[----:B------:R-:W-:Y:S05]  /*a8a0*/  BRA `(.L_x_10695) ;  /* 0x00000008004c7947 */ /* 0x000fea0003800000 */
.L_x_10703:
        /* <DEDUP_REMOVED lines=26> */
.L_x_10706:
[----:B------:R-:W3:Y:S02]  /*aa50*/  LDG.E.U8 R2, desc[UR36][R2.64] ;  /* 0x0000002402027981 */ /* 0x000ee4000c1e1100 */
        /* <DEDUP_REMOVED lines=12> */
.L_x_10705:
[----:B------:R-:W3:Y:S02]  /*ab20*/  LDG.E.U16 R0, desc[UR36][R2.64] ;  /* 0x0000002402007981 */ /* 0x000ee4000c1e1500 */
[----:B---3--:R-:W-:-:S06]  /*ab30*/  IMAD.U32 R0, R0, 0x10000, RZ ;  /* 0x0001000000007824 */ /* 0x008fcc00078e00ff */
[----:B------:R-:W0:Y:S01]  /*ab40*/  F2I.FTZ.TRUNC.NTZ R0, R0 ;  /* 0x0000000000007305 */ /* 0x000e22000021f100 */
[----:B------:R-:W-:Y:S05]  /*ab50*/  BRA `(.L_x_10695) ;  /* 0x0000000400a07947 */ /* 0x000fea0003800000 */
.L_x_10702:
        /* <DEDUP_REMOVED lines=10> */
.L_x_10709:
        /* <DEDUP_REMOVED lines=21> */
.L_x_10713:
[----:B------:R-:W-:Y:S05]  /*ad50*/  BSYNC.RECONVERGENT B1 ;  /* 0x0000000000017941 */ /* 0x000fea0003800200 */
.L_x_10712:
[----:B------:R-:W-:Y:S01]  /*ad60*/  IMAD.SHL.U32 R0, R0, 0x100000, RZ ;  /* 0x0010000000007824 */ /* 0x000fe200078e00ff */
[----:B------:R-:W-:-:S04]  /*ad70*/  LEA R2, R2, 0x3b800000, 0x17 ;  /* 0x3b80000002027811 */ /* 0x000fc800078eb8ff */
[----:B------:R-:W-:-:S07]  /*ad80*/  LOP3.LUT R0, R2, R0, R7, 0xfe, !PT ;  /* 0x0000000002007212 */ /* 0x000fce00078efe07 */
.L_x_10711:
[----:B------:R-:W-:Y:S05]  /*ad90*/  BSYNC.RECONVERGENT B0 ;  /* 0x0000000000007941 */ /* 0x000fea0003800200 */
.L_x_10710:
[----:B------:R-:W0:Y:S01]  /*ada0*/  F2I.FTZ.TRUNC.NTZ R0, R0 ;  /* 0x0000000000007305 */ /* 0x000e22000021f100 */
[----:B------:R-:W-:Y:S05]  /*adb0*/  BRA `(.L_x_10695) ;  /* 0x0000000400087947 */ /* 0x000fea0003800000 */
.L_x_10708:
        /* <DEDUP_REMOVED lines=21> */
.L_x_10717:
[----:B------:R-:W-:Y:S05]  /*af10*/  BSYNC.RECONVERGENT B1 ;  /* 0x0000000000017941 */ /* 0x000fea0003800200 */
.L_x_10716:
[----:B------:R-:W-:Y:S02]  /*af20*/  SHF.L.U32 R0, R0, 0x15, RZ ;  /* 0x0000001500007819 */ /* 0x000fe400000006ff */
[----:B------:R-:W-:-:S04]  /*af30*/  LEA R2, R2, 0x37800000, 0x17 ;  /* 0x3780000002027811 */ /* 0x000fc800078eb8ff */
[----:B------:R-:W-:-:S07]  /*af40*/  LOP3.LUT R0, R2, R0, R7, 0xfe, !PT ;  /* 0x0000000002007212 */ /* 0x000fce00078efe07 */
.L_x_10715:
[----:B------:R-:W-:Y:S05]  /*af50*/  BSYNC.RECONVERGENT B0 ;  /* 0x0000000000007941 */ /* 0x000fea0003800200 */
.L_x_10714:
[----:B------:R-:W0:Y:S01]  /*af60*/  F2I.FTZ.TRUNC.NTZ R0, R0 ;  /* 0x0000000000007305 */ /* 0x000e22000021f100 */
[----:B------:R-:W-:Y:S05]  /*af70*/  BRA `(.L_x_10695) ;  /* 0x0000000000987947 */ /* 0x000fea0003800000 */
.L_x_10707:
        /* <DEDUP_REMOVED lines=12> */
[----:B------:R-:W-:Y:S01]  /*b040*/  @!P0 IMAD.MOV.U32 R0, RZ, RZ, 0x7f800001 ;  /* 0x7f800001ff008424 */ /* 0x000fe200078e00ff */
[----:B------:R-:W-:-:S07]  /*b050*/  @P0 SHF.L.U32 R0, R2, 0x17, RZ ;  /* 0x0000001702000819 */ /* 0x000fce00000006ff */
.L_x_10721:
[----:B------:R-:W-:Y:S05]  /*b060*/  BSYNC.RECONVERGENT B0 ;  /* 0x0000000000007941 */ /* 0x000fea0003800200 */
.L_x_10720:
[----:B------:R-:W0:Y:S01]  /*b070*/  F2I.FTZ.TRUNC.NTZ R0, R0 ;  /* 0x0000000000007305 */ /* 0x000e22000021f100 */
[----:B------:R-:W-:Y:S05]  /*b080*/  BRA `(.L_x_10695) ;  /* 0x0000000000547947 */ /* 0x000fea0003800000 */
.L_x_10694:
        /* <DEDUP_REMOVED lines=16> */
.L_x_10722:
[----:B------:R-:W-:Y:S01]  /*b190*/  IMAD.MOV.U32 R0, RZ, RZ, RZ ;  /* 0x000000ffff007224 */ /* 0x000fe200078e00ff */
[----:B------:R-:W-:Y:S06]  /*b1a0*/  BRA `(.L_x_10695) ;  /* 0x00000000000c7947 */ /* 0x000fec0003800000 */
.L_x_10719:
[----:B------:R0:W5:Y:S01]  /*b1b0*/  LDG.E R0, desc[UR36][R2.64] ;  /* 0x0000002402007981 */ /* 0x000162000c1e1900 */
[----:B------:R-:W-:Y:S05]  /*b1c0*/  BRA `(.L_x_10695) ;  /* 0x0000000000047947 */ /* 0x000fea0003800000 */
.L_x_10718:
[----:B------:R0:W5:Y:S02]  /*b1d0*/  LDG.E R0, desc[UR36][R2.64] ;  /* 0x0000002402007981 */ /* 0x000164000c1e1900 */
.L_x_10695:
        /* <DEDUP_REMOVED lines=20> */
.L_x_10727:
[----:B------:R4:W-:Y:S01]  /*b320*/  STG.E.U8 desc[UR36][R2.64], R4 ;  /* 0x0000000402007986 */ /* 0x0009e2000c101124 */
[----:B------:R-:W-:Y:S05]  /*b330*/  BRA `(.L_x_10729) ;  /* 0x0000000800fc7947 */ /* 0x000fea0003800000 */
.L_x_10726:
        /* <DEDUP_REMOVED lines=9> */
.L_x_10731:
[----:B------:R2:W-:Y:S01]  /*b3d0*/  STG.E desc[UR36][R2.64], R4 ;  /* 0x0000000402007986 */ /* 0x0005e2000c101924 */
[----:B------:R-:W-:Y:S05]  /*b3e0*/  BRA `(.L_x_10729) ;  /* 0x0000000800d07947 */ /* 0x000fea0003800000 */
.L_x_10730:
[----:B------:R0:W-:Y:S01]  /*b3f0*/  STG.E.U16 desc[UR36][R2.64], R4 ;  /* 0x0000000402007986 */ /* 0x0001e2000c101524 */
[----:B------:R-:W-:Y:S05]  /*b400*/  BRA `(.L_x_10729) ;  /* 0x0000000800c87947 */ /* 0x000fea0003800000 */
.L_x_10725:
        /* <DEDUP_REMOVED lines=9> */
.L_x_10733:
[----:B------:R-:W-:-:S04]  /*b4a0*/  I2FP.F32.U32 R0, R4 ;  /* 0x0000000400007245 */ /* 0x000fc80000201000 */
[----:B------:R-:W-:-:S05]  /*b4b0*/  F2FP.F16.F32.PACK_AB R0, RZ, R0 ;  /* 0x00000000ff00723e */ /* 0x000fca00000000ff */
[----:B------:R0:W-:Y:S01]  /*b4c0*/  STG.E.U16 desc[UR36][R2.64], R0 ;  /* 0x0000000002007986 */ /* 0x0001e2000c101524 */
[----:B------:R-:W-:Y:S05]  /*b4d0*/  BRA `(.L_x_10729) ;  /* 0x0000000800947947 */ /* 0x000fea0003800000 */
.L_x_10732:
        /* <DEDUP_REMOVED lines=10> */
.L_x_10735:
[----:B------:R-:W-:-:S04]  /*b580*/  I2FP.F32.U32 R4, R4 ;  /* 0x0000000400047245 */ /* 0x000fc80000201000 */
[----:B------:R-:W-:-:S04]  /*b590*/  F2FP.F16.F32.PACK_AB R5, RZ, R4 ;  /* 0x00000004ff05723e */ /* 0x000fc800000000ff */
[----:B------:R-:W-:-:S05]  /*b5a0*/  PRMT R5, R5, 0x5410, RZ ;  /* 0x0000541005057816 */ /* 0x000fca00000000ff */
[----:B------:R0:W-:Y:S01]  /*b5b0*/  STG.E desc[UR36][R2.64], R5 ;  /* 0x0000000502007986 */ /* 0x0001e2000c101924 */
[----:B------:R-:W-:Y:S05]  /*b5c0*/  BRA `(.L_x_10729) ;  /* 0x0000000800587947 */ /* 0x000fea0003800000 */
.L_x_10734:
[----:B------:R-:W0:Y:S02]  /*b5d0*/  I2F.F64.U32 R4, R4 ;  /* 0x0000000400047312 */ /* 0x000e240000201800 */
[----:B0-----:R0:W-:Y:S01]  /*b5e0*/  STG.E.64 desc[UR36][R2.64], R4 ;  /* 0x0000000402007986 */ /* 0x0011e2000c101b24 */
[----:B------:R-:W-:Y:S05]  /*b5f0*/  BRA `(.L_x_10729) ;  /* 0x00000008004c7947 */ /* 0x000fea0003800000 */
.L_x_10724:
        /* <DEDUP_REMOVED lines=12> */
.L_x_10739:
        /* <DEDUP_REMOVED lines=17> */
.L_x_10741:
[----:B------:R-:W-:Y:S05]  /*b7d0*/  BSYNC.RECONVERGENT B0 ;  /* 0x0000000000007941 */ /* 0x000fea0003800200 */
.L_x_10740:
[----:B------:R0:W-:Y:S01]  /*b7e0*/  STG.E.U8 desc[UR36][R2.64], R0 ;  /* 0x0000000002007986 */ /* 0x0001e2000c101124 */
[----:B------:R-:W-:Y:S05]  /*b7f0*/  BRA `(.L_x_10729) ;  /* 0x0000000400cc7947 */ /* 0x000fea0003800000 */
.L_x_10738:
        /* <DEDUP_REMOVED lines=17> */
.L_x_10743:
[----:B------:R-:W-:Y:S05]  /*b910*/  BSYNC.RECONVERGENT B0 ;  /* 0x0000000000007941 */ /* 0x000fea0003800200 */
.L_x_10742:
[----:B------:R0:W-:Y:S01]  /*b920*/  STG.E.U8 desc[UR36][R2.64], R0 ;  /* 0x0000000002007986 */ /* 0x0001e2000c101124 */
[----:B------:R-:W-:Y:S05]  /*b930*/  BRA `(.L_x_10729) ;  /* 0x00000004007c7947 */ /* 0x000fea0003800000 */
.L_x_10737:
        /* <DEDUP_REMOVED lines=21> */
.L_x_10745:
[----:B------:R-:W-:-:S05]  /*ba90*/  IMAD.MOV.U32 R5, RZ, RZ, RZ ;  /* 0x000000ffff057224 */ /* 0x000fca00078e00ff */
[----:B------:R0:W-:Y:S01]  /*baa0*/  STG.E.64 desc[UR36][R2.64], R4 ;  /* 0x0000000402007986 */ /* 0x0001e2000c101b24 */
[----:B------:R-:W-:Y:S05]  /*bab0*/  BRA `(.L_x_10729) ;  /* 0x00000004001c7947 */ /* 0x000fea0003800000 */
.L_x_10744:
[----:B------:R0:W-:Y:S01]  /*bac0*/  STG.E desc[UR36][R2.64], R4 ;  /* 0x0000000402007986 */ /* 0x0001e2000c101924 */
[----:B------:R-:W-:Y:S05]  /*bad0*/  BRA `(.L_x_10729) ;  /* 0x0000000400147947 */ /* 0x000fea0003800000 */
.L_x_10736:
        /* <DEDUP_REMOVED lines=8> */
.L_x_10747:
[----:B------:R-:W0:Y:S01]  /*bb60*/  I2F.F64.U32 R4, R4 ;  /* 0x0000000400047312 */ /* 0x000e220000201800 */
[----:B------:R-:W-:-:S05]  /*bb70*/  CS2R R6, SRZ ;  /* 0x0000000000067805 */ /* 0x000fca000001ff00 */
[----:B0-----:R0:W-:Y:S01]  /*bb80*/  STG.E.128 desc[UR36][R2.64], R4 ;  /* 0x0000000402007986 */ /* 0x0011e2000c101d24 */
[----:B------:R-:W-:Y:S05]  /*bb90*/  BRA `(.L_x_10729) ;  /* 0x0000000000e47947 */ /* 0x000fea0003800000 */
.L_x_10746:
[----:B------:R-:W-:-:S09]  /*bba0*/  UISETP.NE.AND UP0, UPT, UR4, 0xf, UPT ;  /* 0x0000000f0400788c */ /* 0x000fd2000bf05270 */
[----:B------:R-:W-:Y:S05]  /*bbb0*/  BRA.U !UP0, `(.L_x_10748) ;  /* 0x0000000108d07547 */ /* 0x000fea000b800000 */
[----:B------:R-:W-:-:S09]  /*bbc0*/  UISETP.NE.AND UP0, UPT, UR4, 0x17, UPT ;  /* 0x000000170400788c */ /* 0x000fd2000bf05270 */
[----:B------:R-:W-:Y:S05]  /*bbd0*/  BRA.U !UP0, `(.L_x_10749) ;  /* 0x0000000108847547 */ /* 0x000fea000b800000 */
[----:B------:R-:W-:-:S09]  /*bbe0*/  UISETP.NE.AND UP0, UPT, UR4, 0x18, UPT ;  /* 0x000000180400788c */ /* 0x000fd2000bf05270 */
[----:B------:R-:W-:Y:S05]  /*bbf0*/  BRA.U !UP0, `(.L_x_10750) ;  /* 0x0000000108447547 */ /* 0x000fea000b800000 */
.L_x_10728:
        /* <DEDUP_REMOVED lines=16> */
.L_x_10751:
[----:B------:R-:W-:Y:S05]  /*bd00*/  BRA `(.L_x_10729) ;  /* 0x0000000000887947 */ /* 0x000fea0003800000 */
.L_x_10750:
        /* <DEDUP_REMOVED lines=11> */
.L_x_10753:
[----:B------:R-:W-:Y:S05]  /*bdc0*/  BSYNC.RECONVERGENT B0 ;  /* 0x0000000000007941 */ /* 0x000fea0003800200 */
.L_x_10752:
[----:B------:R0:W-:Y:S01]  /*bdd0*/  STG.E.U8 desc[UR36][R2.64], R5 ;  /* 0x0000000502007986 */ /* 0x0001e2000c101124 */
[----:B------:R-:W-:Y:S05]  /*bde0*/  BRA `(.L_x_10729) ;  /* 0x0000000000507947 */ /* 0x000fea0003800000 */
.L_x_10749:
        /* <DEDUP_REMOVED lines=12> */
.L_x_10754:
[----:B------:R-:W-:Y:S02]  /*beb0*/  ISETP.GT.U32.AND P0, PT, R7, 0x7f800000, PT ;  /* 0x7f8000000700780c */ /* 0x000fe40003f04070 */
[----:B------:R-:W-:-:S04]  /*bec0*/  MOV R5, 0x7f ;  /* 0x0000007f00057802 */ /* 0x000fc80000000f00 */
[----:B------:R-:W-:-:S05]  /*bed0*/  SEL R5, R5, 0x7c, P0 ;  /* 0x0000007c05057807 */ /* 0x000fca0000000000 */
[----:B------:R0:W-:Y:S01]  /*bee0*/  STG.E.U8 desc[UR36][R2.64], R5 ;  /* 0x0000000502007986 */ /* 0x0001e2000c101124 */
[----:B------:R-:W-:Y:S05]  /*bef0*/  BRA `(.L_x_10729) ;  /* 0x00000000000c7947 */ /* 0x000fea0003800000 */
.L_x_10748:
[----:B------:R-:W-:-:S04]  /*bf00*/  I2FP.F32.U32 R0, R4 ;  /* 0x0000000400007245 */ /* 0x000fc80000201000 */
[----:B------:R-:W-:-:S05]  /*bf10*/  F2FP.BF16.F32.PACK_AB R0, RZ, R0 ;  /* 0x00000000ff00723e */ /* 0x000fca00000010ff */
[----:B------:R0:W-:Y:S02]  /*bf20*/  STG.E.U16 desc[UR36][R2.64], R0 ;  /* 0x0000000002007986 */ /* 0x0001e4000c101524 */
.L_x_10729:
[----:B------:R-:W-:Y:S05]  /*bf30*/  BSYNC.RECONVERGENT B6 ;  /* 0x0000000000067941 */ /* 0x000fea0003800200 */
.L_x_10723:
[----:B------:R-:W-:-:S07]  /*bf40*/  VIADD R17, R17, 0x80 ;  /* 0x0000008011117836 */ /* 0x000fce0000000000 */
.L_x_10655:
[----:B------:R-:W-:Y:S05]  /*bf50*/  BSYNC.RECONVERGENT B7 ;  /* 0x0000000000077941 */ /* 0x000fea0003800200 */
.L_x_10654:
[----:B------:R-:W5:Y:S02]  /*bf60*/  LDCU UR4, c[0x0][0x380] ;  /* 0x00007000ff0477ac */ /* 0x000f640008000800 */
[----:B-----5:R-:W-:-:S13]  /*bf70*/  ISETP.GE.AND P0, PT, R17, UR4, PT ;  /* 0x0000000411007c0c */ /* 0x020fda000bf06270 */
[----:B------:R-:W-:Y:S05]  /*bf80*/  @P0 EXIT ;  /* 0x000000000000094d */ /* 0x000fea0003800000 */
        /* <DEDUP_REMOVED lines=354> */
.L_x_10755:
[----:B------:R-:W0:Y:S01]  /*d5b0*/  LDCU.64 UR6, c[0x0][0x5e8] ;  /* 0x0000bd00ff0677ac */ /* 0x000e220008000a00 */
[----:B------:R-:W1:Y:S01]  /*d5c0*/  LDCU.64 UR8, c[0x0][0x5f0] ;  /* 0x0000be00ff0877ac */ /* 0x000e620008000a00 */
[----:B------:R-:W-:-:S04]  /*d5d0*/  UPRMT UR4, UR39, 0x9910, URZ ;  /* 0x0000991027047896 */ /* 0x000fc800080000ff */
[----:B------:R-:W-:Y:S01]  /*d5e0*/  UISETP.GT.AND UP0, UPT, UR4, 0x9, UPT ;  /* 0x000000090400788c */ /* 0x000fe2000bf04270 */
[----:B0-----:R-:W-:Y:S02]  /*d5f0*/  IADD3 R16, P0, PT, R16, UR6, RZ ;  /* 0x0000000610107c10 */ /* 0x001fe4000ff1e0ff */
[----:B-1234-:R-:W-:-:S03]  /*d600*/  IADD3 R2, P1, PT, R0, UR8, RZ ;  /* 0x0000000800027c10 */ /* 0x01efc6000ff3e0ff */
        /* <DEDUP_REMOVED lines=13> */
.L_x_10759:
[----:B------:R0:W5:Y:S01]  /*d6e0*/  LDG.E.U8 R19, desc[UR36][R2.64] ;  /* 0x0000002402137981 */ /* 0x000162000c1e1100 */
[----:B------:R-:W-:Y:S05]  /*d6f0*/  BRA `(.L_x_10761) ;  /* 0x0000000c002c7947 */ /* 0x000fea0003800000 */
.L_x_10758:
        /* <DEDUP_REMOVED lines=8> */
.L_x_10763:
[----:B------:R0:W5:Y:S01]  /*d780*/  LDG.E R19, desc[UR36][R2.64] ;  /* 0x0000002402137981 */ /* 0x000162000c1e1900 */
[----:B------:R-:W-:Y:S05]  /*d790*/  BRA `(.L_x_10761) ;  /* 0x0000000c00047947 */ /* 0x000fea0003800000 */
.L_x_10762:
[----:B------:R0:W5:Y:S01]  /*d7a0*/  LDG.E.S16 R19, desc[UR36][R2.64] ;  /* 0x0000002402137981 */ /* 0x000162000c1e1700 */
[----:B------:R-:W-:Y:S05]  /*d7b0*/  BRA `(.L_x_10761) ;  /* 0x0000000800fc7947 */ /* 0x000fea0003800000 */
.L_x_10757:
        /* <DEDUP_REMOVED lines=9> */
.L_x_10765:
[----:B------:R-:W2:Y:S02]  /*d850*/  LDG.E.U16 R2, desc[UR36][R2.64] ;  /* 0x0000002402027981 */ /* 0x000ea4000c1e1500 */
[----:B--2---:R-:W-:-:S06]  /*d860*/  HADD2.F32 R19, -RZ, R2.H0_H0 ;  /* 0x20000002ff137230 */ /* 0x004fcc0000004100 */
[----:B------:R-:W0:Y:S01]  /*d870*/  F2I.FTZ.TRUNC.NTZ R19, R19 ;  /* 0x0000001300137305 */ /* 0x000e22000021f100 */
[----:B------:R-:W-:Y:S05]  /*d880*/  BRA `(.L_x_10761) ;  /* 0x0000000800c87947 */ /* 0x000fea0003800000 */
.L_x_10764:
        /* <DEDUP_REMOVED lines=9> */
.L_x_10767:
[----:B------:R-:W2:Y:S02]  /*d920*/  LDG.E.U16 R2, desc[UR36][R2.64] ;  /* 0x0000002402027981 */ /* 0x000ea4000c1e1500 */
[----:B--2---:R-:W-:-:S06]  /*d930*/  HADD2.F32 R19, -RZ, R2.H0_H0 ;  /* 0x20000002ff137230 */ /* 0x004fcc0000004100 */
[----:B------:R-:W0:Y:S01]  /*d940*/  F2I.FTZ.TRUNC.NTZ R19, R19 ;  /* 0x0000001300137305 */ /* 0x000e22000021f100 */
[----:B------:R-:W-:Y:S05]  /*d950*/  BRA `(.L_x_10761) ;  /* 0x0000000800947947 */ /* 0x000fea0003800000 */
.L_x_10766:
[----:B------:R-:W2:Y:S02]  /*d960*/  LDG.E.64 R2, desc[UR36][R2.64] ;  /* 0x0000002402027981 */ /* 0x000ea4000c1e1b00 */
[----:B--2---:R0:W1:Y:S01]  /*d970*/  F2I.F64.TRUNC R19, R2 ;  /* 0x0000000200137311 */ /* 0x004062000030d100 */
[----:B------:R-:W-:Y:S05]  /*d980*/  BRA `(.L_x_10761) ;  /* 0x0000000800887947 */ /* 0x000fea0003800000 */
.L_x_10756:
        /* <DEDUP_REMOVED lines=12> */
.L_x_10770:
[----:B------:R-:W2:Y:S02]  /*da50*/  LDG.E.64 R2, desc[UR36][R2.64] ;  /* 0x0000002402027981 */ /* 0x000ea4000c1e1b00 */
[----:B--2---:R0:W1:Y:S01]  /*da60*/  F2I.F64.TRUNC R19, R2 ;  /* 0x0000000200137311 */ /* 0x004062000030d100 */
[----:B------:R-:W-:Y:S05]  /*da70*/  BRA `(.L_x_10761) ;  /* 0x00000008004c7947 */ /* 0x000fea0003800000 */
.L_x_10769:
        /* <DEDUP_REMOVED lines=24> */
[----:B------:R0:W1:Y:S01]  /*dc00*/  F2I.FTZ.TRUNC.NTZ R19, R5 ;  /* 0x0000000500137305 */ /* 0x000062000021f100 */
[----:B------:R-:W-:Y:S05]  /*dc10*/  BRA `(.L_x_10761) ;  /* 0x0000000400e47947 */ /* 0x000fea0003800000 */
.L_x_10772:
        /* <DEDUP_REMOVED lines=11> */
[----:B------:R2:W3:Y:S01]  /*dcd0*/  F2I.FTZ.TRUNC.NTZ R19, R0 ;  /* 0x0000000000137305 */ /* 0x0004e2000021f100 */
[----:B------:R-:W-:Y:S05]  /*dce0*/  BRA `(.L_x_10761) ;  /* 0x0000000400b07947 */ /* 0x000fea0003800000 */
.L_x_10771:
[----:B------:R-:W2:Y:S02]  /*dcf0*/  LDG.E.U16 R19, desc[UR36][R2.64] ;  /* 0x0000002402137981 */ /* 0x000ea4000c1e1500 */
[----:B--2---:R-:W-:-:S06]  /*dd00*/  SHF.L.U32 R19, R19, 0x10, RZ ;  /* 0x0000001013137819 */ /* 0x004fcc00000006ff */
[----:B------:R-:W4:Y:S01]  /*dd10*/  F2I.FTZ.TRUNC.NTZ R19, R19 ;  /* 0x0000001300137305 */ /* 0x000f22000021f100 */
[----:B------:R-:W-:Y:S05]  /*dd20*/  BRA `(.L_x_10761) ;  /* 0x0000000400a07947 */ /* 0x000fea0003800000 */
.L_x_10768:
        /* <DEDUP_REMOVED lines=10> */
.L_x_10775:
        /* <DEDUP_REMOVED lines=21> */
.L_x_10779:
[----:B------:R-:W-:Y:S05]  /*df20*/  BSYNC.RECONVERGENT B1 ;  /* 0x0000000000017941 */ /* 0x000fea0003800200 */
.L_x_10778:
[----:B------:R-:W-:Y:S01]  /*df30*/  IMAD.SHL.U32 R0, R0, 0x100000, RZ ;  /* 0x0010000000007824 */ /* 0x000fe200078e00ff */
[----:B------:R-:W-:-:S04]  /*df40*/  LEA R2, R2, 0x3b800000, 0x17 ;  /* 0x3b80000002027811 */ /* 0x000fc800078eb8ff */
[----:B------:R-:W-:-:S07]  /*df50*/  LOP3.LUT R19, R2, R0, R19, 0xfe, !PT ;  /* 0x0000000002137212 */ /* 0x000fce00078efe13 */
.L_x_10777:
[----:B------:R-:W-:Y:S05]  /*df60*/  BSYNC.RECONVERGENT B0 ;  /* 0x0000000000007941 */ /* 0x000fea0003800200 */
.L_x_10776:
[----:B------:R-:W0:Y:S01]  /*df70*/  F2I.FTZ.TRUNC.NTZ R19, R19 ;  /* 0x0000001300137305 */ /* 0x000e22000021f100 */
[----:B------:R-:W-:Y:S05]  /*df80*/  BRA `(.L_x_10761) ;  /* 0x0000000400087947 */ /* 0x000fea0003800000 */
.L_x_10774:
        /* <DEDUP_REMOVED lines=21> */
.L_x_10783:
[----:B------:R-:W-:Y:S05]  /*e0e0*/  BSYNC.RECONVERGENT B1 ;  /* 0x0000000000017941 */ /* 0x000fea0003800200 */
.L_x_10782:
[----:B------:R-:W-:Y:S01]  /*e0f0*/  IMAD.SHL.U32 R0, R0, 0x200000, RZ ;  /* 0x0020000000007824 */ /* 0x000fe200078e00ff */
[----:B------:R-:W-:-:S04]  /*e100*/  LEA R2, R2, 0x37800000, 0x17 ;  /* 0x3780000002027811 */ /* 0x000fc800078eb8ff */
[----:B------:R-:W-:-:S07]  /*e110*/  LOP3.LUT R19, R2, R0, R19, 0xfe, !PT ;  /* 0x0000000002137212 */ /* 0x000fce00078efe13 */
.L_x_10781:
[----:B------:R-:W-:Y:S05]  /*e120*/  BSYNC.RECONVERGENT B0 ;  /* 0x0000000000007941 */ /* 0x000fea0003800200 */
.L_x_10780:
[----:B------:R-:W0:Y:S01]  /*e130*/  F2I.FTZ.TRUNC.NTZ R19, R19 ;  /* 0x0000001300137305 */ /* 0x000e22000021f100 */
[----:B------:R-:W-:Y:S05]  /*e140*/  BRA `(.L_x_10761) ;  /* 0x0000000000987947 */ /* 0x000fea0003800000 */
.L_x_10773:
        /* <DEDUP_REMOVED lines=14> */
.L_x_10787:
[----:B------:R-:W-:Y:S05]  /*e230*/  BSYNC.RECONVERGENT B0 ;  /* 0x0000000000007941 */ /* 0x000fea0003800200 */
.L_x_10786:
[----:B------:R-:W0:Y:S01]  /*e240*/  F2I.FTZ.TRUNC.NTZ R19, R19 ;  /* 0x0000001300137305 */ /* 0x000e22000021f100 */
[----:B------:R-:W-:Y:S05]  /*e250*/  BRA `(.L_x_10761) ;  /* 0x0000000000547947 */ /* 0x000fea0003800000 */
.L_x_10760:
        /* <DEDUP_REMOVED lines=16> */
.L_x_10788:
[----:B------:R-:W-:Y:S01]  /*e360*/  MOV R19, RZ ;  /* 0x000000ff00137202 */ /* 0x000fe20000000f00 */
[----:B------:R-:W-:Y:S06]  /*e370*/  BRA `(.L_x_10761) ;  /* 0x00000000000c7947 */ /* 0x000fec0003800000 */
.L_x_10785:
[----:B------:R0:W5:Y:S01]  /*e380*/  LDG.E R19, desc[UR36][R2.64] ;  /* 0x0000002402137981 */ /* 0x000162000c1e1900 */
[----:B------:R-:W-:Y:S05]  /*e390*/  BRA `(.L_x_10761) ;  /* 0x0000000000047947 */ /* 0x000fea0003800000 */
.L_x_10784:
[----:B------:R0:W5:Y:S02]  /*e3a0*/  LDG.E R19, desc[UR36][R2.64] ;  /* 0x0000002402137981 */ /* 0x000164000c1e1900 */
.L_x_10761:
        /* <DEDUP_REMOVED lines=14> */
[----:B--2---:R0:W5:Y:S01]  /*e490*/  LDG.E.S8 R0, desc[UR36][R2.64] ;  /* 0x0000002402007981 */ /* 0x004162000c1e1300 */
[----:B------:R-:W-:Y:S05]  /*e4a0*/  BRA `(.L_x_10794) ;  /* 0x0000000c00347947 */ /* 0x000fea0003800000 */
.L_x_10792:
[----:B--2---:R2:W5:Y:S01]  /*e4b0*/  LDG.E.U8 R0, desc[UR36][R2.64] ;  /* 0x0000002402007981 */ /* 0x004562000c1e1100 */
[----:B------:R-:W-:Y:S05]  /*e4c0*/  BRA `(.L_x_10794) ;  /* 0x0000000c002c7947 */ /* 0x000fea0003800000 */
.L_x_10791:
[----:B------:R-:W-:-:S09]  /*e4d0*/  UISETP.NE.AND UP0, UPT, UR4, 0x2, UPT ;  /* 0x000000020400788c */ /* 0x000fd2000bf05270 */
[----:B------:R-:W-:Y:S05]  /*e4e0*/  BRA.U !UP0, `(.L_x_10795) ;  /* 0x0000000108207547 */ /* 0x000fea000b800000 */
[----:B------:R-:W-:-:S09]  /*e4f0*/  UISETP.NE.AND UP0, UPT, UR4, 0x3, UPT ;  /* 0x000000030400788c */ /* 0x000fd2000bf05270 */
[----:B------:R-:W-:Y:S05]  /*e500*/  BRA.U !UP0, `(.L_x_10796) ;  /* 0x0000000108107547 */ /* 0x000fea000b800000 */
[----:B------:R-:W-:-:S09]  /*e510*/  UISETP.NE.AND UP0, UPT, UR4, 0x4, UPT ;  /* 0x000000040400788c */ /* 0x000fd2000bf05270 */
[----:B------:R-:W-:Y:S05]  /*e520*/  BRA.U UP0, `(.L_x_10793) ;  /* 0x0000000900c07547 */ /* 0x000fea000b800000 */
[----:B--2---:R0:W5:Y:S01]  /*e530*/  LDG.E R0, desc[UR36][R2.64] ;  /* 0x0000002402007981 */ /* 0x004162000c1e1900 */
[----:B------:R-:W-:Y:S05]  /*e540*/  BRA `(.L_x_10794) ;  /* 0x0000000c000c7947 */ /* 0x000fea0003800000 */
.L_x_10796:
[----:B--2---:R0:W5:Y:S01]  /*e550*/  LDG.E R0, desc[UR36][R2.64] ;  /* 0x0000002402007981 */ /* 0x004162000c1e1900 */
[----:B------:R-:W-:Y:S05]  /*e560*/  BRA `(.L_x_10794) ;  /* 0x0000000c00047947 */ /* 0x000fea0003800000 */
.L_x_10795:
[----:B--2---:R0:W5:Y:S01]  /*e570*/  LDG.E.S16 R0, desc[UR36][R2.64] ;  /* 0x0000002402007981 */ /* 0x004162000c1e1700 */
[----:B------:R-:W-:Y:S05]  /*e580*/  BRA `(.L_x_10794) ;  /* 0x0000000800fc7947 */ /* 0x000fea0003800000 */
.L_x_10790:
[----:B------:R-:W-:-:S09]  /*e590*/  UISETP.GT.AND UP0, UPT, UR4, 0x6, UPT ;  /* 0x000000060400788c */ /* 0x000fd2000bf04270 */
[----:B------:R-:W-:Y:S05]  /*e5a0*/  BRA.U UP0, `(.L_x_10797) ;  /* 0x00000001002c7547 */ /* 0x000fea000b800000 */
[----:B------:R-:W-:-:S09]  /*e5b0*/  UISETP.NE.AND UP0, UPT, UR4, 0x5, UPT ;  /* 0x000000050400788c */ /* 0x000fd2000bf05270 */
[----:B------:R-:W-:Y:S05]  /*e5c0*/  BRA.U !UP0, `(.L_x_10798) ;  /* 0x0000000108147547 */ /* 0x000fea000b800000 */
[----:B------:R-:W-:-:S09]  /*e5d0*/  UISETP.NE.AND UP0, UPT, UR4, 0x6, UPT ;  /* 0x000000060400788c */ /* 0x000fd2000bf05270 */
[----:B------:R-:W-:Y:S05]  /*e5e0*/  BRA.U UP0, `(.L_x_10793) ;  /* 0x0000000900907547 */ /* 0x000fea000b800000 */
[----:B--2---:R-:W2:Y:S02]  /*e5f0*/  LDG.E R0, desc[UR36][R2.64] ;  /* 0x0000002402007981 */ /* 0x004ea4000c1e1900 */
[----:B--2---:R-:W0:Y:S01]  /*e600*/  F2I.FTZ.TRUNC.NTZ R0, R0 ;  /* 0x0000000000007305 */ /* 0x004e22000021f100 */
[----:B------:R-:W-:Y:S05]  /*e610*/  BRA `(.L_x_10794) ;  /* 0x0000000800d87947 */ /* 0x000fea0003800000 */
.L_x_10798:
[----:B------:R-:W2:Y:S02]  /*e620*/  LDG.E.U16 R2, desc[UR36][R2.64] ;  /* 0x0000002402027981 */ /* 0x000ea4000c1e1500 */
[----:B--2---:R-:W-:-:S06]  /*e630*/  HADD2.F32 R0, -RZ, R2.H0_H0 ;  /* 0x20000002ff007230 */ /* 0x004fcc0000004100 */
[----:B------:R-:W0:Y:S01]  /*e640*/  F2I.FTZ.TRUNC.NTZ R0, R0 ;  /* 0x0000000000007305 */ /* 0x000e22000021f100 */
[----:B------:R-:W-:Y:S05]  /*e650*/  BRA `(.L_x_10794) ;  /* 0x0000000800c87947 */ /* 0x000fea0003800000 */
.L_x_10797:
[----:B------:R-:W-:-:S09]  /*e660*/  UISETP.NE.AND UP0, UPT, UR4, 0x7, UPT ;  /* 0x000000070400788c */ /* 0x000fd2000bf05270 */
[----:B------:R-:W-:Y:S05]  /*e670*/  BRA.U !UP0, `(.L_x_10799) ;  /* 0x00000001082c7547 */ /* 0x000fea000b800000 */
[----:B------:R-:W-:-:S09]  /*e680*/  UISETP.NE.AND UP0, UPT, UR4, 0x8, UPT ;  /* 0x000000080400788c */ /* 0x000fd2000bf05270 */
[----:B------:R-:W-:Y:S05]  /*e690*/  BRA.U !UP0, `(.L_x_10800) ;  /* 0x0000000108147547 */ /* 0x000fea000b800000 */
[----:B------:R-:W-:-:S09]  /*e6a0*/  UISETP.NE.AND UP0, UPT, UR4, 0x9, UPT ;  /* 0x000000090400788c */ /* 0x000fd2000bf05270 */
[----:B------:R-:W-:Y:S05]  /*e6b0*/  BRA.U UP0, `(.L_x_10793) ;  /* 0x00000009005c7547 */ /* 0x000fea000b800000 */
[----:B--2---:R-:W2:Y:S02]  /*e6c0*/  LDG.E R0, desc[UR36][R2.64] ;  /* 0x0000002402007981 */ /* 0x004ea4000c1e1900 */
[----:B--2---:R-:W0:Y:S01]  /*e6d0*/  F2I.FTZ.TRUNC.NTZ R0, R0 ;  /* 0x0000000000007305 */ /* 0x004e22000021f100 */
[----:B------:R-:W-:Y:S05]  /*e6e0*/  BRA `(.L_x_10794) ;  /* 0x0000000800a47947 */ /* 0x000fea0003800000 */
.L_x_10800:
[----:B------:R-:W2:Y:S02]  /*e6f0*/  LDG.E.U16 R2, desc[UR36][R2.64] ;  /* 0x0000002402027981 */ /* 0x000ea4000c1e1500 */
[----:B--2---:R-:W-:-:S06]  /*e700*/  HADD2.F32 R0, -RZ, R2.H0_H0 ;  /* 0x20000002ff007230 */ /* 0x004fcc0000004100 */
[----:B------:R-:W0:Y:S01]  /*e710*/  F2I.FTZ.TRUNC.NTZ R0, R0 ;  /* 0x0000000000007305 */ /* 0x000e22000021f100 */
[----:B------:R-:W-:Y:S05]  /*e720*/  BRA `(.L_x_10794) ;  /* 0x0000000800947947 */ /* 0x000fea0003800000 */
.L_x_10799:
[----:B------:R-:W2:Y:S02]  /*e730*/  LDG.E.64 R2, desc[UR36][R2.64] ;  /* 0x0000002402027981 */ /* 0x000ea4000c1e1b00 */
[----:B--2---:R0:W2:Y:S01]  /*e740*/  F2I.F64.TRUNC R0, R2 ;  /* 0x0000000200007311 */ /* 0x0040a2000030d100 */
[----:B------:R-:W-:Y:S05]  /*e750*/  BRA `(.L_x_10794) ;  /* 0x0000000800887947 */ /* 0x000fea0003800000 */
.L_x_10789:
        /* <DEDUP_REMOVED lines=12> */
.L_x_10803:
[----:B------:R-:W2:Y:S02]  /*e820*/  LDG.E.64 R2, desc[UR36][R2.64] ;  /* 0x0000002402027981 */ /* 0x000ea4000c1e1b00 */
[----:B--2---:R0:W2:Y:S01]  /*e830*/  F2I.F64.TRUNC R0, R2 ;  /* 0x0000000200007311 */ /* 0x0040a2000030d100 */
[----:B------:R-:W-:Y:S05]  /*e840*/  BRA `(.L_x_10794) ;  /* 0x00000008004c7947 */ /* 0x000fea0003800000 */
.L_x_10802:
[----:B------:R-:W-:-:S09]  /*e850*/  UISETP.NE.AND UP0, UPT, UR4, 0xf, UPT ;  /* 0x0000000f0400788c */ /* 0x000fd2000bf05270 */
[----:B------:R-:W-:Y:S05]  /*e860*/  BRA.U !UP0, `(.L_x_10804) ;  /* 0x0000000108947547 */ /* 0x000fea000b800000 */
[----:B------:R-:W-:-:S09]  /*e870*/  UISETP.NE.AND UP0, UPT, UR4, 0x17, UPT ;  /* 0x000000170400788c */ /* 0x000fd2000bf05270 */
[----:B------:R-:W-:Y:S05]  /*e880*/  BRA.U !UP0, `(.L_x_10805) ;  /* 0x0000000108587547 */ /* 0x000fea000b800000 */
[----:B------:R-:W-:-:S09]  /*e890*/  UISETP.NE.AND UP0, UPT, UR4, 0x18, UPT ;  /* 0x000000180400788c */ /* 0x000fd2000bf05270 */
[----:B------:R-:W-:Y:S05]  /*e8a0*/  BRA.U UP0, `(.L_x_10793) ;  /* 0x0000000500e07547 */ /* 0x000fea000b800000 */
[----:B--2---:R-:W2:Y:S01]  /*e8b0*/  LDG.E.U8 R0, desc[UR36][R2.64] ;  /* 0x0000002402007981 */ /* 0x004ea2000c1e1100 */
        /* <DEDUP_REMOVED lines=19> */
.L_x_10805:
        /* <DEDUP_REMOVED lines=13> */
.L_x_10804:
[----:B--2---:R-:W2:Y:S02]  /*eac0*/  LDG.E.U16 R0, desc[UR36][R2.64] ;  /* 0x0000002402007981 */ /* 0x004ea4000c1e1500 */
[----:B--2---:R-:W-:-:S06]  /*ead0*/  IMAD.U32 R0, R0, 0x10000, RZ ;  /* 0x0001000000007824 */ /* 0x004fcc00078e00ff */
[----:B------:R-:W0:Y:S01]  /*eae0*/  F2I.FTZ.TRUNC.NTZ R0, R0 ;  /* 0x0000000000007305 */ /* 0x000e22000021f100 */
[----:B------:R-:W-:Y:S05]  /*eaf0*/  BRA `(.L_x_10794) ;  /* 0x0000000400a07947 */ /* 0x000fea0003800000 */
.L_x_10801:
        /* <DEDUP_REMOVED lines=8> */
[----:B--2---:R0:W5:Y:S01]  /*eb80*/  LDG.E.U16 R0, desc[UR36][R2.64] ;  /* 0x0000002402007981 */ /* 0x004162000c1e1500 */
[----:B------:R-:W-:Y:S05]  /*eb90*/  BRA `(.L_x_10794) ;  /* 0x0000000400787947 */ /* 0x000fea0003800000 */
.L_x_10808:
[----:B------:R-:W3:Y:S01]  /*eba0*/  LDG.E.U8 R3, desc[UR36][R2.64] ;  /* 0x0000002402037981 */ /* 0x000ee2000c1e1100 */
[----:B------:R-:W-:Y:S01]  /*ebb0*/  BSSY.RECONVERGENT B0, `(.L_x_10809) ;  /* 0x0000018000007945 */ /* 0x000fe20003800200 */
[----:B--2---:R-:W-:Y:S01]  /*ebc0*/  HFMA2 R0, -RZ, RZ, 0, 0 ;  /* 0x00000000ff007431 */ /* 0x004fe200000001ff */
        /* <DEDUP_REMOVED lines=18> */
.L_x_10812:
[----:B------:R-:W-:Y:S05]  /*ecf0*/  BSYNC.RECONVERGENT B1 ;  /* 0x0000000000017941 */ /* 0x000fea0003800200 */
.L_x_10811:
[----:B------:R-:W-:Y:S02]  /*ed00*/  SHF.L.U32 R0, R0, 0x14, RZ ;  /* 0x0000001400007819 */ /* 0x000fe400000006ff */
[----:B------:R-:W-:-:S04]  /*ed10*/  LEA R2, R2, 0x3b800000, 0x17 ;  /* 0x3b80000002027811 */ /* 0x000fc800078eb8ff */
[----:B------:R-:W-:-:S07]  /*ed20*/  LOP3.LUT R0, R2, R0, R7, 0xfe, !PT ;  /* 0x0000000002007212 */ /* 0x000fce00078efe07 */
.L_x_10810:
[----:B------:R-:W-:Y:S05]  /*ed30*/  BSYNC.RECONVERGENT B0 ;  /* 0x0000000000007941 */ /* 0x000fea0003800200 */
.L_x_10809:
[----:B------:R-:W0:Y:S01]  /*ed40*/  F2I.FTZ.TRUNC.NTZ R0, R0 ;  /* 0x0000000000007305 */ /* 0x000e22000021f100 */
[----:B------:R-:W-:Y:S05]  /*ed50*/  BRA `(.L_x_10794) ;  /* 0x0000000400087947 */ /* 0x000fea0003800000 */
.L_x_10807:
[----:B------:R-:W3:Y:S01]  /*ed60*/  LDG.E.U8 R3, desc[UR36][R2.64] ;  /* 0x0000002402037981 */ /* 0x000ee2000c1e1100 */
[----:B------:R-:W-:Y:S01]  /*ed70*/  BSSY.RECONVERGENT B0, `(.L_x_10813) ;  /* 0x0000018000007945 */ /* 0x000fe20003800200 */
[----:B--2---:R-:W-:Y:S01]  /*ed80*/  IMAD.MOV.U32 R0, RZ, RZ, RZ ;  /* 0x000000ffff007224 */ /* 0x004fe200078e00ff */
        /* <DEDUP_REMOVED lines=18> */
.L_x_10816:
[----:B------:R-:W-:Y:S05]  /*eeb0*/  BSYNC.RECONVERGENT B1 ;  /* 0x0000000000017941 */ /* 0x000fea0003800200 */
.L_x_10815:
[----:B------:R-:W-:Y:S01]  /*eec0*/  IMAD.SHL.U32 R0, R0, 0x200000, RZ ;  /* 0x0020000000007824 */ /* 0x000fe200078e00ff */
[----:B------:R-:W-:-:S04]  /*eed0*/  LEA R2, R2, 0x37800000, 0x17 ;  /* 0x3780000002027811 */ /* 0x000fc800078eb8ff */
[----:B------:R-:W-:-:S07]  /*eee0*/  LOP3.LUT R0, R2, R0, R7, 0xfe, !PT ;  /* 0x0000000002007212 */ /* 0x000fce00078efe07 */
.L_x_10814:
[----:B------:R-:W-:Y:S05]  /*eef0*/  BSYNC.RECONVERGENT B0 ;  /* 0x0000000000007941 */ /* 0x000fea0003800200 */
.L_x_10813:
[----:B------:R-:W0:Y:S01]  /*ef00*/  F2I.FTZ.TRUNC.NTZ R0, R0 ;  /* 0x0000000000007305 */ /* 0x000e22000021f100 */
[----:B------:R-:W-:Y:S05]  /*ef10*/  BRA `(.L_x_10794) ;  /* 0x0000000000987947 */ /* 0x000fea0003800000 */
.L_x_10806:
        /* <DEDUP_REMOVED lines=8> */
[----:B--2---:R-:W-:Y:S01]  /*efa0*/  HFMA2 R0, -RZ, RZ, 3.814697265625e-06, 0 ;  /* 0x00400000ff007431 */ /* 0x004fe200000001ff */
[----:B---3--:R-:W-:-:S13]  /*efb0*/  ISETP.NE.AND P0, PT, R2, RZ, PT ;  /* 0x000000ff0200720c */ /* 0x008fda0003f05270 */
[----:B------:R-:W-:Y:S05]  /*efc0*/  @!P0 BRA `(.L_x_10820) ;  /* 0x00000000000c8947 */ /* 0x000fea0003800000 */
[----:B------:R-:W-:-:S13]  /*efd0*/  ISETP.NE.AND P0, PT, R2, 0xff, PT ;  /* 0x000000ff0200780c */ /* 0x000fda0003f05270 */
[----:B------:R-:W-:Y:S01]  /*efe0*/  @!P0 IMAD.MOV.U32 R0, RZ, RZ, 0x7f800001 ;  /* 0x7f800001ff008424 */ /* 0x000fe200078e00ff */
[----:B------:R-:W-:-:S07]  /*eff0*/  @P0 SHF.L.U32 R0, R2, 0x17, RZ ;  /* 0x0000001702000819 */ /* 0x000fce00000006ff */
.L_x_10820:
[----:B------:R-:W-:Y:S05]  /*f000*/  BSYNC.RECONVERGENT B0 ;  /* 0x0000000000007941 */ /* 0x000fea0003800200 */
.L_x_10819:
[----:B------:R-:W0:Y:S01]  /*f010*/  F2I.FTZ.TRUNC.NTZ R0, R0 ;  /* 0x0000000000007305 */ /* 0x000e22000021f100 */
[----:B------:R-:W-:Y:S05]  /*f020*/  BRA `(.L_x_10794) ;  /* 0x0000000000547947 */ /* 0x000fea0003800000 */
.L_x_10793:
        /* <DEDUP_REMOVED lines=15> */
[----:B--2-45:R-:W-:Y:S05]  /*f120*/  CALL.ABS.NOINC R2 ;  /* 0x0000000002007343 */ /* 0x034fea0003c00000 */
.L_x_10821:
[----:B------:R-:W-:Y:S01]  /*f130*/  MOV R0, RZ ;  /* 0x000000ff00007202 */ /* 0x000fe20000000f00 */
[----:B------:R-:W-:Y:S06]  /*f140*/  BRA `(.L_x_10794) ;  /* 0x00000000000c7947 */ /* 0x000fec0003800000 */
.L_x_10818:
[----:B--2---:R0:W5:Y:S01]  /*f150*/  LDG.E R0, desc[UR36][R2.64] ;  /* 0x0000002402007981 */ /* 0x004162000c1e1900 */
[----:B------:R-:W-:Y:S05]  /*f160*/  BRA `(.L_x_10794) ;  /* 0x0000000000047947 */ /* 0x000fea0003800000 */
.L_x_10817:
[----:B--2---:R0:W5:Y:S02]  /*f170*/  LDG.E R0, desc[UR36][R2.64] ;  /* 0x0000002402007981 */ /* 0x004164000c1e1900 */
.L_x_10794:
[----:B------:R-:W-:Y:S01]  /*f180*/  UPRMT UR4, UR43, 0x9910, URZ ;  /* 0x000099102b047896 */ /* 0x000fe200080000ff */
[----:B0-2--5:R-:W-:-:S03]  /*f190*/  ISETP.NE.AND P0, PT, R0, RZ, PT ;  /* 0x000000ff0000720c */ /* 0x025fc60003f05270 */
[----:B------:R-:W-:Y:S01]  /*f1a0*/  UISETP.GT.AND UP0, UPT, UR4, 0x9, UPT ;  /* 0x000000090400788c */ /* 0x000fe2000bf04270 */
[----:B-1-34-:R-:W-:-:S04]  /*f1b0*/  ISETP.NE.XOR P0, PT, R19, RZ, P0 ;  /* 0x000000ff1300720c */ /* 0x01afc80000705a70 */
        /* <DEDUP_REMOVED lines=12> */
.L_x_10825:
[----:B------:R-:W-:Y:S01]  /*f280*/  STG.E.U8 desc[UR36][R16.64], R2 ;  /* 0x0000000210007986 */ /* 0x000fe2000c101124 */
[----:B------:R-:W-:Y:S05]  /*f290*/  EXIT ;  /* 0x000000000000794d */ /* 0x000fea0003800000 */
.L_x_10824:
        /* <DEDUP_REMOVED lines=9> */
.L_x_10828:
[----:B------:R-:W-:Y:S01]  /*f330*/  STG.E desc[UR36][R16.64], R2 ;  /* 0x0000000210007986 */ /* 0x000fe2000c101924 */
[----:B------:R-:W-:Y:S05]  /*f340*/  EXIT ;  /* 0x000000000000794d */ /* 0x000fea0003800000 */
.L_x_10827:
[----:B------:R-:W-:Y:S01]  /*f350*/  STG.E.U16 desc[UR36][R16.64], R2 ;  /* 0x0000000210007986 */ /* 0x000fe2000c101524 */
[----:B------:R-:W-:Y:S05]  /*f360*/  EXIT ;  /* 0x000000000000794d */ /* 0x000fea0003800000 */
.L_x_10823:
        /* <DEDUP_REMOVED lines=9> */
.L_x_10830:
[----:B------:R-:W-:-:S04]  /*f400*/  I2FP.F32.U32 R0, R2 ;  /* 0x0000000200007245 */ /* 0x000fc80000201000 */
[----:B------:R-:W-:-:S05]  /*f410*/  F2FP.F16.F32.PACK_AB R0, RZ, R0 ;  /* 0x00000000ff00723e */ /* 0x000fca00000000ff */
[----:B------:R-:W-:Y:S01]  /*f420*/  STG.E.U16 desc[UR36][R16.64], R0 ;  /* 0x0000000010007986 */ /* 0x000fe2000c101524 */
[----:B------:R-:W-:Y:S05]  /*f430*/  EXIT ;  /* 0x000000000000794d */ /* 0x000fea0003800000 */
.L_x_10829:
        /* <DEDUP_REMOVED lines=10> */
.L_x_10832:
[----:B------:R-:W-:-:S04]  /*f4e0*/  I2FP.F32.U32 R2, R2 ;  /* 0x0000000200027245 */ /* 0x000fc80000201000 */
[----:B------:R-:W-:-:S04]  /*f4f0*/  F2FP.F16.F32.PACK_AB R3, RZ, R2 ;  /* 0x00000002ff03723e */ /* 0x000fc800000000ff */
[----:B------:R-:W-:-:S05]  /*f500*/  PRMT R3, R3, 0x5410, RZ ;  /* 0x0000541003037816 */ /* 0x000fca00000000ff */
[----:B------:R-:W-:Y:S01]  /*f510*/  STG.E desc[UR36][R16.64], R3 ;  /* 0x0000000310007986 */ /* 0x000fe2000c101924 */
[----:B------:R-:W-:Y:S05]  /*f520*/  EXIT ;  /* 0x000000000000794d */ /* 0x000fea0003800000 */
.L_x_10831:
[----:B------:R-:W0:Y:S02]  /*f530*/  I2F.F64.U32 R2, R2 ;  /* 0x0000000200027312 */ /* 0x000e240000201800 */
[----:B0-----:R-:W-:Y:S01]  /*f540*/  STG.E.64 desc[UR36][R16.64], R2 ;  /* 0x0000000210007986 */ /* 0x001fe2000c101b24 */
[----:B------:R-:W-:Y:S05]  /*f550*/  EXIT ;  /* 0x000000000000794d */ /* 0x000fea0003800000 */
.L_x_10822:
        /* <DEDUP_REMOVED lines=12> */
.L_x_10836:
        /* <DEDUP_REMOVED lines=16> */
.L_x_10839:
[----:B------:R-:W-:-:S07]  /*f720*/  PRMT R8, R0, 0x7610, R8 ;  /* 0x0000761000087816 */ /* 0x000fce0000000008 */
.L_x_10838:
[----:B------:R-:W-:Y:S05]  /*f730*/  BSYNC.RECONVERGENT B0 ;  /* 0x0000000000007941 */ /* 0x000fea0003800200 */
.L_x_10837:
[----:B------:R-:W-:Y:S01]  /*f740*/  STG.E.U8 desc[UR36][R16.64], R8 ;  /* 0x0000000810007986 */ /* 0x000fe2000c101124 */
[----:B------:R-:W-:Y:S05]  /*f750*/  EXIT ;  /* 0x000000000000794d */ /* 0x000fea0003800000 */
.L_x_10835:
        /* <DEDUP_REMOVED lines=16> */
.L_x_10842:
[----:B------:R-:W-:-:S07]  /*f860*/  PRMT R8, R0, 0x7610, R8 ;  /* 0x0000761000087816 */ /* 0x000fce0000000008 */
.L_x_10841:
[----:B------:R-:W-:Y:S05]  /*f870*/  BSYNC.RECONVERGENT B0 ;  /* 0x0000000000007941 */ /* 0x000fea0003800200 */
.L_x_10840:
[----:B------:R-:W-:Y:S01]  /*f880*/  STG.E.U8 desc[UR36][R16.64], R8 ;  /* 0x0000000810007986 */ /* 0x000fe2000c101124 */
[----:B------:R-:W-:Y:S05]  /*f890*/  EXIT ;  /* 0x000000000000794d */ /* 0x000fea0003800000 */
.L_x_10834:
        /* <DEDUP_REMOVED lines=21> */
.L_x_10844:
[----:B------:R-:W-:-:S05]  /*f9f0*/  IMAD.MOV.U32 R3, RZ, RZ, RZ ;  /* 0x000000ffff037224 */ /* 0x000fca00078e00ff */
[----:B------:R-:W-:Y:S01]  /*fa00*/  STG.E.64 desc[UR36][R16.64], R2 ;  /* 0x0000000210007986 */ /* 0x000fe2000c101b24 */
[----:B------:R-:W-:Y:S05]  /*fa10*/  EXIT ;  /* 0x000000000000794d */ /* 0x000fea0003800000 */
.L_x_10843:
[----:B------:R-:W-:Y:S01]  /*fa20*/  STG.E desc[UR36][R16.64], R2 ;  /* 0x0000000210007986 */ /* 0x000fe2000c101924 */
[----:B------:R-:W-:Y:S05]  /*fa30*/  EXIT ;  /* 0x000000000000794d */ /* 0x000fea0003800000 */
.L_x_10833:
        /* <DEDUP_REMOVED lines=8> */
.L_x_10846:
[----:B------:R-:W0:Y:S01]  /*fac0*/  I2F.F64.U32 R4, R2 ;  /* 0x0000000200047312 */ /* 0x000e220000201800 */
[----:B------:R-:W-:-:S05]  /*fad0*/  CS2R R6, SRZ ;  /* 0x0000000000067805 */ /* 0x000fca000001ff00 */
[----:B0-----:R-:W-:Y:S01]  /*fae0*/  STG.E.128 desc[UR36][R16.64], R4 ;  /* 0x0000000410007986 */ /* 0x001fe2000c101d24 */
[----:B------:R-:W-:Y:S05]  /*faf0*/  EXIT ;  /* 0x000000000000794d */ /* 0x000fea0003800000 */
.L_x_10845:
[----:B------:R-:W-:-:S09]  /*fb00*/  UISETP.NE.AND UP0, UPT, UR4, 0xf, UPT ;  /* 0x0000000f0400788c */ /* 0x000fd2000bf05270 */
[----:B------:R-:W-:Y:S05]  /*fb10*/  BRA.U !UP0, `(.L_x_10847) ;  /* 0x0000000108d47547 */ /* 0x000fea000b800000 */
[----:B------:R-:W-:-:S09]  /*fb20*/  UISETP.NE.AND UP0, UPT, UR4, 0x17, UPT ;  /* 0x000000170400788c */ /* 0x000fd2000bf05270 */
[----:B------:R-:W-:Y:S05]  /*fb30*/  BRA.U !UP0, `(.L_x_10848) ;  /* 0x0000000108847547 */ /* 0x000fea000b800000 */
[----:B------:R-:W-:-:S09]  /*fb40*/  UISETP.NE.AND UP0, UPT, UR4, 0x18, UPT ;  /* 0x000000180400788c */ /* 0x000fd2000bf05270 */
[----:B------:R-:W-:Y:S05]  /*fb50*/  BRA.U !UP0, `(.L_x_10849) ;  /* 0x0000000108447547 */ /* 0x000fea000b800000 */
.L_x_10826:
        /* <DEDUP_REMOVED lines=16> */
.L_x_10850:
[----:B------:R-:W-:Y:S05]  /*fc60*/  EXIT ;  /* 0x000000000000794d */ /* 0x000fea0003800000 */
.L_x_10849:
        /* <DEDUP_REMOVED lines=11> */
.L_x_10852:
[----:B------:R-:W-:Y:S05]  /*fd20*/  BSYNC.RECONVERGENT B0 ;  /* 0x0000000000007941 */ /* 0x000fea0003800200 */
.L_x_10851:
[----:B------:R-:W-:Y:S01]  /*fd30*/  STG.E.U8 desc[UR36][R16.64], R3 ;  /* 0x0000000310007986 */ /* 0x000fe2000c101124 */
[----:B------:R-:W-:Y:S05]  /*fd40*/  EXIT ;  /* 0x000000000000794d */ /* 0x000fea0003800000 */
.L_x_10848:
        /* <DEDUP_REMOVED lines=13> */
.L_x_10853:
[----:B------:R-:W-:Y:S01]  /*fe20*/  HFMA2 R3, -RZ, RZ, 0, 7.569789886474609375e-06 ;  /* 0x0000007fff037431 */ /* 0x000fe200000001ff */
[----:B------:R-:W-:-:S04]  /*fe30*/  ISETP.GT.U32.AND P0, PT, R5, 0x7f800000, PT ;  /* 0x7f8000000500780c */ /* 0x000fc80003f04070 */
[----:B------:R-:W-:-:S05]  /*fe40*/  SEL R3, R3, 0x7c, P0 ;  /* 0x0000007c03037807 */ /* 0x000fca0000000000 */
[----:B------:R-:W-:Y:S01]  /*fe50*/  STG.E.U8 desc[UR36][R16.64], R3 ;  /* 0x0000000310007986 */ /* 0x000fe2000c101124 */
[----:B------:R-:W-:Y:S05]  /*fe60*/  EXIT ;  /* 0x000000000000794d */ /* 0x000fea0003800000 */
.L_x_10847:
[----:B------:R-:W-:-:S04]  /*fe70*/  I2FP.F32.U32 R0, R2 ;  /* 0x0000000200007245 */ /* 0x000fc80000201000 */
[----:B------:R-:W-:-:S05]  /*fe80*/  F2FP.BF16.F32.PACK_AB R0, RZ, R0 ;  /* 0x00000000ff00723e */ /* 0x000fca00000010ff */
[----:B------:R-:W-:Y:S01]  /*fe90*/  STG.E.U16 desc[UR36][R16.64], R0 ;  /* 0x0000000010007986 */ /* 0x000fe2000c101524 */
[----:B------:R-:W-:Y:S05]  /*fea0*/  EXIT ;  /* 0x000000000000794d */ /* 0x000fea0003800000 */
.L_x_10854:
        /* <DEDUP_REMOVED lines=13> */
.L_x_43469:


//--------------------- .text._ZN2at6native27unrolled_elementwise_kernelINS0_13BinaryFunctorIiibZZZNS0_23logical_xor_kernel_cudaERNS_14TensorIteratorEENKUlvE0_clEvENKUlvE1_clEvEUliiE_EESt5arrayIPcLm3EELi4E23TrivialOffsetCalculatorILi2EjESC_ILi1EjENS0_6memory12LoadWithCastILi2EEENSF_13StoreWithCastILi1EEEEEviT_T0_T2_T3_T4_T5_ --------------------------
	.section	.text._ZN2at6native27unrolled_elementwise_kernelINS0_13BinaryFunctorIiibZZZNS0_23logical_xor_kernel_cudaERNS_14TensorIteratorEENKUlvE0_clEvENKUlvE1_clEvEUliiE_EESt5arrayIPcLm3EELi4E23TrivialOffsetCalculatorILi2EjESC_ILi1EjENS0_6memory12LoadWithCastILi2EEENSF_13StoreWithCastILi1EEEEEviT_T0_T2_T3_T4_T5_,"ax",@progbits
	.align	128
        .global         _ZN2at6native27unrolled_elementwise_kernelINS0_13BinaryFunctorIiibZZZNS0_23logical_xor_kernel_cudaERNS_14TensorIteratorEENKUlvE0_clEvENKUlvE1_clEvEUliiE_EESt5arrayIPcLm3EELi4E23TrivialOffsetCalculatorILi2EjESC_ILi1EjENS0_6memory12LoadWithCastILi2EEENSF_13StoreWithCastILi1EEEEEviT_T0_T2_T3_T4_T5_
        .type           _ZN2at6native27unrolled_elementwise_kernelINS0_13BinaryFunctorIiibZZZNS0_23logical_xor_kernel_cudaERNS_14TensorIteratorEENKUlvE0_clEvENKUlvE1_clEvEUliiE_EESt5arrayIPcLm3EELi4E23TrivialOffsetCalculatorILi2EjESC_ILi1EjENS0_6memory12LoadWithCastILi2EEENSF_13StoreWithCastILi1EEEEEviT_T0_T2_T3_T4_T5_,@function
        .size           _ZN2at6native27unrolled_elementwise_kernelINS0_13BinaryFunctorIiibZZZNS0_23logical_xor_kernel_cudaERNS_14TensorIteratorEENKUlvE0_clEvENKUlvE1_clEvEUliiE_EESt5arrayIPcLm3EELi4E23TrivialOffsetCalculatorILi2EjESC_ILi1EjENS0_6memory12LoadWithCastILi2EEENSF_13StoreWithCastILi1EEEEEviT_T0_T2_T3_T4_T5_,(.L_x_43470 - _ZN2at6native27unrolled_elementwise_kernelINS0_13BinaryFunctorIiibZZZNS0_23logical_xor_kernel_cudaERNS_14TensorIteratorEENKUlvE0_clEvENKUlvE1_clEvEUliiE_EESt5arrayIPcLm3EELi4E23TrivialOffsetCalculatorILi2EjESC_ILi1EjENS0_6memory12LoadWithCastILi2EEENSF_13StoreWithCastILi1EEEEEviT_T0_T2_T3_T4_T5_)
        .other          _ZN2at6native27unrolled_elementwise_kernelINS0_13BinaryFunctorIiibZZZNS0_23logical_xor_kernel_cudaERNS_14TensorIteratorEENKUlvE0_clEvENKUlvE1_clEvEUliiE_EESt5arrayIPcLm3EELi4E23TrivialOffsetCalculatorILi2EjESC_ILi1EjENS0_6memory12LoadWithCastILi2EEENSF_13StoreWithCastILi1EEEEEviT_T0_T2_T3_T4_T5_,@"STO_CUDA_ENTRY STV_DEFAULT"
_ZN2at6native27unrolled_elementwise_kernelINS0_13BinaryFunctorIiibZZZNS0_23logical_xor_kernel_cudaERNS_14TensorIteratorEENKUlvE0_clEvENKUlvE1_clEvEUliiE_EESt5arrayIPcLm3EELi4E23TrivialOffsetCalculatorILi2EjESC_ILi1EjENS0_6memory12LoadWithCastILi2EEENSF_13StoreWithCastILi1EEEEEviT_T0_T2_T3_T4_T5_:
.text._ZN2at6native27unrolled_elementwise_kernelINS0_13BinaryFunctorIiibZZZNS0_23logical_xor_kernel_cudaERNS_14TensorIteratorEENKUlvE0_clEvENKUlvE1_clEvEUliiE_EESt5arrayIPcLm3EELi4E23TrivialOffsetCalculatorILi2EjESC_ILi1EjENS0_6memory12LoadWithCastILi2EEENSF_13StoreWithCastILi1EEEEEviT_T0_T2_T3_T4_T5_:
        /* <DEDUP_REMOVED lines=35> */
.L_x_10860:
[----:B------:R3:W5:Y:S01]  /*0230*/  LDG.E.U8 R22, desc[UR36][R2.64] ;  /* 0x0000002402167981 */ /* 0x000762000c1e1100 */
[----:B------:R-:W-:Y:S05]  /*0240*/  BRA `(.L_x_10862) ;  /* 0x0000000c002c7947 */ /* 0x000fea0003800000 */
.L_x_10859:
        /* <DEDUP_REMOVED lines=8> */
.L_x_10864:
[----:B------:R1:W5:Y:S01]  /*02d0*/  LDG.E R22, desc[UR36][R2.64] ;  /* 0x0000002402167981 */ /* 0x000362000c1e1900 */
[----:B------:R-:W-:Y:S05]  /*02e0*/  BRA `(.L_x_10862) ;  /* 0x0000000c00047947 */ /* 0x000fea0003800000 */
.L_x_10863:
[----:B------:R2:W5:Y:S01]  /*02f0*/  LDG.E.S16 R22, desc[UR36][R2.64] ;  /* 0x0000002402167981 */ /* 0x000562000c1e1700 */
[----:B------:R-:W-:Y:S05]  /*0300*/  BRA `(.L_x_10862) ;  /* 0x0000000800fc7947 */ /* 0x000fea0003800000 */
.L_x_10858:
        /* <DEDUP_REMOVED lines=9> */
.L_x_10866:
[----:B------:R-:W2:Y:S02]  /*03a0*/  LDG.E.U16 R2, desc[UR36][R2.64] ;  /* 0x0000002402027981 */ /* 0x000ea4000c1e1500 */
[----:B--2---:R-:W-:-:S06]  /*03b0*/  HADD2.F32 R22, -RZ, R2.H0_H0 ;  /* 0x20000002ff167230 */ /* 0x004fcc0000004100 */
[----:B------:R-:W0:Y:S01]  /*03c0*/  F2I.FTZ.TRUNC.NTZ R22, R22 ;  /* 0x0000001600167305 */ /* 0x000e22000021f100 */
[----:B------:R-:W-:Y:S05]  /*03d0*/  BRA `(.L_x_10862) ;  /* 0x0000000800c87947 */ /* 0x000fea0003800000 */
.L_x_10865:
        /* <DEDUP_REMOVED lines=9> */
.L_x_10868:
[----:B------:R-:W2:Y:S02]  /*0470*/  LDG.E.U16 R2, desc[UR36][R2.64] ;  /* 0x0000002402027981 */ /* 0x000ea4000c1e1500 */
[----:B--2---:R-:W-:-:S06]  /*0480*/  HADD2.F32 R22, -RZ, R2.H0_H0 ;  /* 0x20000002ff167230 */ /* 0x004fcc0000004100 */
[----:B------:R-:W0:Y:S01]  /*0490*/  F2I.FTZ.TRUNC.NTZ R22, R22 ;  /* 0x0000001600167305 */ /* 0x000e22000021f100 */
[----:B------:R-:W-:Y:S05]  /*04a0*/  BRA `(.L_x_10862) ;  /* 0x0000000800947947 */ /* 0x000fea0003800000 */
.L_x_10867:
[----:B------:R-:W2:Y:S02]  /*04b0*/  LDG.E.64 R22, desc[UR36][R2.64] ;  /* 0x0000002402167981 */ /* 0x000ea4000c1e1b00 */
[----:B--2---:R0:W1:Y:S01]  /*04c0*/  F2I.F64.TRUNC R22, R22 ;  /* 0x0000001600167311 */ /* 0x004062000030d100 */
[----:B------:R-:W-:Y:S05]  /*04d0*/  BRA `(.L_x_10862) ;  /* 0x0000000800887947 */ /* 0x000fea0003800000 */
.L_x_10857:
        /* <DEDUP_REMOVED lines=12> */
.L_x_10871:
[----:B------:R-:W2:Y:S02]  /*05a0*/  LDG.E.64 R2, desc[UR36][R2.64] ;  /* 0x0000002402027981 */ /* 0x000ea4000c1e1b00 */
[----:B--2---:R0:W1:Y:S01]  /*05b0*/  F2I.F64.TRUNC R22, R2 ;  /* 0x0000000200167311 */ /* 0x004062000030d100 */
[----:B------:R-:W-:Y:S05]  /*05c0*/  BRA `(.L_x_10862) ;  /* 0x00000008004c7947 */ /* 0x000fea0003800000 */
.L_x_10870:
        /* <DEDUP_REMOVED lines=26> */
.L_x_10873:
        /* <DEDUP_REMOVED lines=13> */
.L_x_10872:
[----:B------:R-:W2:Y:S02]  /*0840*/  LDG.E.U16 R22, desc[UR36][R2.64] ;  /* 0x0000002402167981 */ /* 0x000ea4000c1e1500 */
[----:B--2---:R-:W-:-:S06]  /*0850*/  IMAD.U32 R22, R22, 0x10000, RZ ;  /* 0x0001000016167824 */ /* 0x004fcc00078e00ff */
[----:B------:R-:W0:Y:S01]  /*0860*/  F2I.FTZ.TRUNC.NTZ R22, R22 ;  /* 0x0000001600167305 */ /* 0x000e22000021f100 */
[----:B------:R-:W-:Y:S05]  /*0870*/  BRA `(.L_x_10862) ;  /* 0x0000000400a07947 */ /* 0x000fea0003800000 */
.L_x_10869:
        /* <DEDUP_REMOVED lines=10> */
.L_x_10876:
        /* <DEDUP_REMOVED lines=21> */
.L_x_10880:
[----:B------:R-:W-:Y:S05]  /*0a70*/  BSYNC.RECONVERGENT B1 ;  /* 0x0000000000017941 */ /* 0x000fea0003800200 */
.L_x_10879:
[----:B------:R-:W-:Y:S01]  /*0a80*/  IMAD.SHL.U32 R0, R0, 0x100000, RZ ;  /* 0x0010000000007824 */ /* 0x000fe200078e00ff */
[----:B------:R-:W-:-:S04]  /*0a90*/  LEA R2, R2, 0x3b800000, 0x17 ;  /* 0x3b80000002027811 */ /* 0x000fc800078eb8ff */
[----:B------:R-:W-:-:S07]  /*0aa0*/  LOP3.LUT R22, R2, R0, R7, 0xfe, !PT ;  /* 0x0000000002167212 */ /* 0x000fce00078efe07 */
.L_x_10878:
[----:B------:R-:W-:Y:S05]  /*0ab0*/  BSYNC.RECONVERGENT B0 ;  /* 0x0000000000007941 */ /* 0x000fea0003800200 */
.L_x_10877:
[----:B------:R-:W0:Y:S01]  /*0ac0*/  F2I.FTZ.TRUNC.NTZ R22, R22 ;  /* 0x0000001600167305 */ /* 0x000e22000021f100 */
[----:B------:R-:W-:Y:S05]  /*0ad0*/  BRA `(.L_x_10862) ;  /* 0x0000000400087947 */ /* 0x000fea0003800000 */
.L_x_10875:
        /* <DEDUP_REMOVED lines=21> */
.L_x_10884:
[----:B------:R-:W-:Y:S05]  /*0c30*/  BSYNC.RECONVERGENT B1 ;  /* 0x0000000000017941 */ /* 0x000fea0003800200 */
.L_x_10883:
[----:B------:R-:W-:Y:S01]  /*0c40*/  IMAD.SHL.U32 R0, R0, 0x200000, RZ ;  /* 0x0020000000007824 */ /* 0x000fe200078e00ff */
[----:B------:R-:W-:-:S04]  /*0c50*/  LEA R2, R2, 0x37800000, 0x17 ;  /* 0x3780000002027811 */ /* 0x000fc800078eb8ff */
[----:B------:R-:W-:-:S07]  /*0c60*/  LOP3.LUT R22, R2, R0, R7, 0xfe, !PT ;  /* 0x0000000002167212 */ /* 0x000fce00078efe07 */
.L_x_10882:
[----:B------:R-:W-:Y:S05]  /*0c70*/  BSYNC.RECONVERGENT B0 ;  /* 0x0000000000007941 */ /* 0x000fea0003800200 */
.L_x_10881:
[----:B------:R-:W0:Y:S01]  /*0c80*/  F2I.FTZ.TRUNC.NTZ R22, R22 ;  /* 0x0000001600167305 */ /* 0x000e22000021f100 */
[----:B------:R-:W-:Y:S05]  /*0c90*/  BRA `(.L_x_10862) ;  /* 0x0000000000987947 */ /* 0x000fea0003800000 */
.L_x_10874:
[----:B------:R-:W-:-:S09]  /*0ca0*/  UISETP.NE.AND UP0, UPT, UR4, 0x1c, UPT ;  /* 0x0000001c0400788c */ /* 0x000fd2000bf05270 */
[----:B------:R-:W-:Y:S05]  /*0cb0*/  BRA.U !UP0, `(.L_x_10885) ;  /* 0x00000001088c7547 */ /* 0x000fea000b800000 */
[----:B------:R-:W-:-:S09]  /*0cc0*/  UISETP.NE.AND UP0, UPT, UR4, 0x1d, UPT ;  /* 0x0000001d0400788c */ /* 0x000fd2000bf05270 */
[----:B------:R-:W-:Y:S05]  /*0cd0*/  BRA.U !UP0, `(.L_x_10886) ;  /* 0x00000001087c7547 */ /* 0x000fea000b800000 */
[----:B------:R-:W-:-:S09]  /*0ce0*/  UISETP.NE.AND UP0, UPT, UR4, 0x2c, UPT ;  /* 0x0000002c0400788c */ /* 0x000fd2000bf05270 */
[----:B------:R-:W-:Y:S05]  /*0cf0*/  BRA.U !UP0, `(.L_x_10887) ;  /* 0x0000000108487547 */ /* 0x000fea000b800000 */
.L_x_10861:
        /* <DEDUP_REMOVED lines=16> */
.L_x_10888:
[----:B------:R-:W-:Y:S01]  /*0e00*/  IMAD.MOV.U32 R22, RZ, RZ, RZ ;  /* 0x000000ffff167224 */ /* 0x000fe200078e00ff */
[----:B------:R-:W-:Y:S06]  /*0e10*/  BRA `(.L_x_10862) ;  /* 0x0000000000387947 */ /* 0x000fec0003800000 */
.L_x_10887:
        /* <DEDUP_REMOVED lines=8> */
.L_x_10890:
[----:B------:R-:W-:Y:S05]  /*0ea0*/  BSYNC.RECONVERGENT B0 ;  /* 0x0000000000007941 */ /* 0x000fea0003800200 */
.L_x_10889:
[----:B------:R-:W0:Y:S01]  /*0eb0*/  F2I.FTZ.TRUNC.NTZ R22, R22 ;  /* 0x0000001600167305 */ /* 0x000e22000021f100 */
[----:B------:R-:W-:Y:S05]  /*0ec0*/  BRA `(.L_x_10862) ;  /* 0x00000000000c7947 */ /* 0x000fea0003800000 */
.L_x_10886:
[----:B------:R0:W5:Y:S01]  /*0ed0*/  LDG.E R22, desc[UR36][R2.64] ;  /* 0x0000002402167981 */ /* 0x000162000c1e1900 */
[----:B------:R-:W-:Y:S05]  /*0ee0*/  BRA `(.L_x_10862) ;  /* 0x0000000000047947 */ /* 0x000fea0003800000 */
.L_x_10885:
[----:B------:R0:W5:Y:S02]  /*0ef0*/  LDG.E R22, desc[UR36][R2.64] ;  /* 0x0000002402167981 */ /* 0x000164000c1e1900 */
.L_x_10862:
        /* <DEDUP_REMOVED lines=18> */
.L_x_10894:
[----:B------:R1:W5:Y:S01]  /*1020*/  LDG.E.U8 R0, desc[UR36][R2.64] ;  /* 0x0000002402007981 */ /* 0x000362000c1e1100 */
[----:B------:R-:W-:Y:S05]  /*1030*/  BRA `(.L_x_10896) ;  /* 0x0000000c002c7947 */ /* 0x000fea0003800000 */
.L_x_10893:
        /* <DEDUP_REMOVED lines=8> */
.L_x_10898:
[----:B------:R3:W5:Y:S01]  /*10c0*/  LDG.E R0, desc[UR36][R2.64] ;  /* 0x0000002402007981 */ /* 0x000762000c1e1900 */
[----:B------:R-:W-:Y:S05]  /*10d0*/  BRA `(.L_x_10896) ;  /* 0x0000000c00047947 */ /* 0x000fea0003800000 */
.L_x_10897:
[----:B------:R2:W5:Y:S01]  /*10e0*/  LDG.E.S16 R0, desc[UR36][R2.64] ;  /* 0x0000002402007981 */ /* 0x000562000c1e1700 */
[----:B------:R-:W-:Y:S05]  /*10f0*/  BRA `(.L_x_10896) ;  /* 0x0000000800fc7947 */ /* 0x000fea0003800000 */
.L_x_10892:
        /* <DEDUP_REMOVED lines=9> */
.L_x_10900:
[----:B------:R-:W2:Y:S02]  /*1190*/  LDG.E.U16 R2, desc[UR36][R2.64] ;  /* 0x0000002402027981 */ /* 0x000ea4000c1e1500 */
[----:B--2---:R-:W-:-:S06]  /*11a0*/  HADD2.F32 R0, -RZ, R2.H0_H0 ;  /* 0x20000002ff007230 */ /* 0x004fcc0000004100 */
[----:B------:R-:W0:Y:S01]  /*11b0*/  F2I.FTZ.TRUNC.NTZ R0, R0 ;  /* 0x0000000000007305 */ /* 0x000e22000021f100 */
[----:B------:R-:W-:Y:S05]  /*11c0*/  BRA `(.L_x_10896) ;  /* 0x0000000800c87947 */ /* 0x000fea0003800000 */
.L_x_10899:
        /* <DEDUP_REMOVED lines=9> */
.L_x_10902:
[----:B------:R-:W2:Y:S02]  /*1260*/  LDG.E.U16 R2, desc[UR36][R2.64] ;  /* 0x0000002402027981 */ /* 0x000ea4000c1e1500 */
[----:B--2---:R-:W-:-:S06]  /*1270*/  HADD2.F32 R0, -RZ, R2.H0_H0 ;  /* 0x20000002ff007230 */ /* 0x004fcc0000004100 */
[----:B------:R-:W0:Y:S01]  /*1280*/  F2I.FTZ.TRUNC.NTZ R0, R0 ;  /* 0x0000000000007305 */ /* 0x000e22000021f100 */
[----:B------:R-:W-:Y:S05]  /*1290*/  BRA `(.L_x_10896) ;  /* 0x0000000800947947 */ /* 0x000fea0003800000 */
.L_x_10901:
[----:B------:R-:W2:Y:S02]  /*12a0*/  LDG.E.64 R2, desc[UR36][R2.64] ;  /* 0x0000002402027981 */ /* 0x000ea4000c1e1b00 */
[----:B--2---:R0:W1:Y:S01]  /*12b0*/  F2I.F64.TRUNC R0, R2 ;  /* 0x0000000200007311 */ /* 0x004062000030d100 */
[----:B------:R-:W-:Y:S05]  /*12c0*/  BRA `(.L_x_10896) ;  /* 0x0000000800887947 */ /* 0x000fea0003800000 */
.L_x_10891:
        /* <DEDUP_REMOVED lines=12> */
.L_x_10905:
[----:B------:R-:W2:Y:S02]  /*1390*/  LDG.E.64 R2, desc[UR36][R2.64] ;  /* 0x0000002402027981 */ /* 0x000ea4000c1e1b00 */
[----:B--2---:R0:W1:Y:S01]  /*13a0*/  F2I.F64.TRUNC R0, R2 ;  /* 0x0000000200007311 */ /* 0x004062000030d100 */
[----:B------:R-:W-:Y:S05]  /*13b0*/  BRA `(.L_x_10896) ;  /* 0x00000008004c7947 */ /* 0x000fea0003800000 */
.L_x_10904:
        /* <DEDUP_REMOVED lines=26> */
.L_x_10907:
        /* <DEDUP_REMOVED lines=13> */
.L_x_10906:
[----:B------:R-:W2:Y:S02]  /*1630*/  LDG.E.U16 R0, desc[UR36][R2.64] ;  /* 0x0000002402007981 */ /* 0x000ea4000c1e1500 */
[----:B--2---:R-:W-:-:S06]  /*1640*/  IMAD.U32 R0, R0, 0x10000, RZ ;  /* 0x0001000000007824 */ /* 0x004fcc00078e00ff */
[----:B------:R-:W0:Y:S01]  /*1650*/  F2I.FTZ.TRUNC.NTZ R0, R0 ;  /* 0x0000000000007305 */ /* 0x000e22000021f100 */
[----:B------:R-:W-:Y:S05]  /*1660*/  BRA `(.L_x_10896) ;  /* 0x0000000400a07947 */ /* 0x000fea0003800000 */
.L_x_10903:
        /* <DEDUP_REMOVED lines=10> */
.L_x_10910:
        /* <DEDUP_REMOVED lines=21> */
.L_x_10914:
[----:B------:R-:W-:Y:S05]  /*1860*/  BSYNC.RECONVERGENT B1 ;  /* 0x0000000000017941 */ /* 0x000fea0003800200 */
.L_x_10913:
[----:B------:R-:W-:Y:S01]  /*1870*/  IMAD.SHL.U32 R0, R0, 0x100000, RZ ;  /* 0x0010000000007824 */ /* 0x000fe200078e00ff */
[----:B------:R-:W-:-:S04]  /*1880*/  LEA R2, R2, 0x3b800000, 0x17 ;  /* 0x3b80000002027811 */ /* 0x000fc800078eb8ff */
[----:B------:R-:W-:-:S07]  /*1890*/  LOP3.LUT R0, R2, R0, R7, 0xfe, !PT ;  /* 0x0000000002007212 */ /* 0x000fce00078efe07 */
.L_x_10912:
[----:B------:R-:W-:Y:S05]  /*18a0*/  BSYNC.RECONVERGENT B0 ;  /* 0x0000000000007941 */ /* 0x000fea0003800200 */
.L_x_10911:
[----:B------:R-:W0:Y:S01]  /*18b0*/  F2I.FTZ.TRUNC.NTZ R0, R0 ;  /* 0x0000000000007305 */ /* 0x000e22000021f100 */
[----:B------:R-:W-:Y:S05]  /*18c0*/  BRA `(.L_x_10896) ;  /* 0x0000000400087947 */ /* 0x000fea0003800000 */
.L_x_10909:
        /* <DEDUP_REMOVED lines=21> */
.L_x_10918:
[----:B------:R-:W-:Y:S05]  /*1a20*/  BSYNC.RECONVERGENT B1 ;  /* 0x0000000000017941 */ /* 0x000fea0003800200 */
.L_x_10917:
[----:B------:R-:W-:Y:S01]  /*1a30*/  IMAD.SHL.U32 R0, R0, 0x200000, RZ ;  /* 0x0020000000007824 */ /* 0x000fe200078e00ff */
[----:B------:R-:W-:-:S04]  /*1a40*/  LEA R2, R2, 0x37800000, 0x17 ;  /* 0x3780000002027811 */ /* 0x000fc800078eb8ff */
[----:B------:R-:W-:-:S07]  /*1a50*/  LOP3.LUT R0, R2, R0, R7, 0xfe, !PT ;  /* 0x0000000002007212 */ /* 0x000fce00078efe07 */
.L_x_10916:
[----:B------:R-:W-:Y:S05]  /*1a60*/  BSYNC.RECONVERGENT B0 ;  /* 0x0000000000007941 */ /* 0x000fea0003800200 */
.L_x_10915:
[----:B------:R-:W0:Y:S01]  /*1a70*/  F2I.FTZ.TRUNC.NTZ R0, R0 ;  /* 0x0000000000007305 */ /* 0x000e22000021f100 */
[----:B------:R-:W-:Y:S05]  /*1a80*/  BRA `(.L_x_10896) ;  /* 0x0000000000987947 */ /* 0x000fea0003800000 */
.L_x_10908:
[----:B------:R-:W-:-:S09]  /*1a90*/  UISETP.NE.AND UP0, UPT, UR4, 0x1c, UPT ;  /* 0x0000001c0400788c */ /* 0x000fd2000bf05270 */
[----:B------:R-:W-:Y:S05]  /*1aa0*/  BRA.U !UP0, `(.L_x_10919) ;  /* 0x00000001088c7547 */ /* 0x000fea000b800000 */
[----:B------:R-:W-:-:S09]  /*1ab0*/  UISETP.NE.AND UP0, UPT, UR4, 0x1d, UPT ;  /* 0x0000001d0400788c */ /* 0x000fd2000bf05270 */
[----:B------:R-:W-:Y:S05]  /*1ac0*/  BRA.U !UP0, `(.L_x_10920) ;  /* 0x00000001087c7547 */ /* 0x000fea000b800000 */
[----:B------:R-:W-:-:S09]  /*1ad0*/  UISETP.NE.AND UP0, UPT, UR4, 0x2c, UPT ;  /* 0x0000002c0400788c */ /* 0x000fd2000bf05270 */
[----:B------:R-:W-:Y:S05]  /*1ae0*/  BRA.U !UP0, `(.L_x_10921) ;  /* 0x0000000108487547 */ /* 0x000fea000b800000 */
.L_x_10895:
        /* <DEDUP_REMOVED lines=16> */
.L_x_10922:
[----:B------:R-:W-:Y:S01]  /*1bf0*/  IMAD.MOV.U32 R0, RZ, RZ, RZ ;  /* 0x000000ffff007224 */ /* 0x000fe200078e00ff */
[----:B------:R-:W-:Y:S06]  /*1c00*/  BRA `(.L_x_10896) ;  /* 0x0000000000387947 */ /* 0x000fec0003800000 */
.L_x_10921:
        /* <DEDUP_REMOVED lines=8> */
.L_x_10924:
[----:B------:R-:W-:Y:S05]  /*1c90*/  BSYNC.RECONVERGENT B0 ;  /* 0x0000000000007941 */ /* 0x000fea0003800200 */
.L_x_10923:
[----:B------:R-:W0:Y:S01]  /*1ca0*/  F2I.FTZ.TRUNC.NTZ R0, R0 ;  /* 0x0000000000007305 */ /* 0x000e22000021f100 */
[----:B------:R-:W-:Y:S05]  /*1cb0*/  BRA `(.L_x_10896) ;  /* 0x00000000000c7947 */ /* 0x000fea0003800000 */
.L_x_10920:
[----:B------:R0:W5:Y:S01]  /*1cc0*/  LDG.E R0, desc[UR36][R2.64] ;  /* 0x0000002402007981 */ /* 0x000162000c1e1900 */
[----:B------:R-:W-:Y:S05]  /*1cd0*/  BRA `(.L_x_10896) ;  /* 0x0000000000047947 */ /* 0x000fea0003800000 */
.L_x_10919:
[----:B------:R0:W5:Y:S02]  /*1ce0*/  LDG.E R0, desc[UR36][R2.64] ;  /* 0x0000002402007981 */ /* 0x000164000c1e1900 */
.L_x_10896:
[----:B-----5:R-:W-:Y:S01]  /*1cf0*/  ISETP.NE.AND P1, PT, R22, RZ, PT ;  /* 0x000000ff1600720c */ /* 0x020fe20003f25270 */
[----:B01234-:R-:W-:Y:S01]  /*1d00*/  VIADD R2, R16, 0x80 ;  /* 0x0000008010027836 */ /* 0x01ffe20000000000 */
[----:B------:R-:W-:Y:S02]  /*1d10*/  ISETP.NE.AND P0, PT, R0, RZ, PT ;  /* 0x000000ff0000720c */ /* 0x000fe40003f05270 */
[----:B------:R-:W-:Y:S02]  /*1d20*/  P2R R22, PR, RZ, 0x2 ;  /* 0x00000002ff167803 */ /* 0x000fe40000000000 */
[----:B------:R-:W-:-:S09]  /*1d30*/  P2R R18, PR, RZ, 0x1 ;  /* 0x00000001ff127803 */ /* 0x000fd20000000000 */
.L_x_10856:
[----:B------:R-:W-:Y:S05]  /*1d40*/  BSYNC.RECONVERGENT B6 ;  /* 0x0000000000067941 */ /* 0x000fea0003800200 */
.L_x_10855:
        /* <DEDUP_REMOVED lines=26> */
.L_x_10930:
[----:B------:R0:W5:Y:S01]  /*1ef0*/  LDG.E.U8 R23, desc[UR36][R4.64] ;  /* 0x0000002404177981 */ /* 0x000162000c1e1100 */
[----:B------:R-:W-:Y:S05]  /*1f00*/  BRA `(.L_x_10932) ;  /* 0x0000000c00307947 */ /* 0x000fea0003800000 */
.L_x_10929:
        /* <DEDUP_REMOVED lines=8> */
.L_x_10934:
[----:B------:R0:W5:Y:S01]  /*1f90*/  LDG.E R23, desc[UR36][R4.64] ;  /* 0x0000002404177981 */ /* 0x000162000c1e1900 */
[----:B------:R-:W-:Y:S05]  /*1fa0*/  BRA `(.L_x_10932) ;  /* 0x0000000c00087947 */ /* 0x000fea0003800000 */
.L_x_10933:
[----:B------:R0:W5:Y:S01]  /*1fb0*/  LDG.E.S16 R23, desc[UR36][R4.64] ;  /* 0x0000002404177981 */ /* 0x000162000c1e1700 */
[----:B------:R-:W-:Y:S05]  /*1fc0*/  BRA `(.L_x_10932) ;  /* 0x0000000c00007947 */ /* 0x000fea0003800000 */
.L_x_10928:
        /* <DEDUP_REMOVED lines=9> */
.L_x_10936:
[----:B------:R-:W2:Y:S02]  /*2060*/  LDG.E.U16 R4, desc[UR36][R4.64] ;  /* 0x0000002404047981 */ /* 0x000ea4000c1e1500 */
[----:B--2---:R-:W-:-:S06]  /*2070*/  HADD2.F32 R23, -RZ, R4.H0_H0 ;  /* 0x20000004ff177230 */ /* 0x004fcc0000004100 */
[----:B------:R-:W0:Y:S01]  /*2080*/  F2I.FTZ.TRUNC.NTZ R23, R23 ;  /* 0x0000001700177305 */ /* 0x000e22000021f100 */
[----:B------:R-:W-:Y:S05]  /*2090*/  BRA `(.L_x_10932) ;  /* 0x0000000800cc7947 */ /* 0x000fea0003800000 */
.L_x_10935:
        /* <DEDUP_REMOVED lines=9> */
.L_x_10938:
[----:B------:R-:W2:Y:S02]  /*2130*/  LDG.E.U16 R4, desc[UR36][R4.64] ;  /* 0x0000002404047981 */ /* 0x000ea4000c1e1500 */
[----:B--2---:R-:W-:-:S06]  /*2140*/  HADD2.F32 R23, -RZ, R4.H0_H0 ;  /* 0x20000004ff177230 */ /* 0x004fcc0000004100 */
[----:B------:R-:W0:Y:S01]  /*2150*/  F2I.FTZ.TRUNC.NTZ R23, R23 ;  /* 0x0000001700177305 */ /* 0x000e22000021f100 */
[----:B------:R-:W-:Y:S05]  /*2160*/  BRA `(.L_x_10932) ;  /* 0x0000000800987947 */ /* 0x000fea0003800000 */
.L_x_10937:
[----:B------:R-:W2:Y:S02]  /*2170*/  LDG.E.64 R4, desc[UR36][R4.64] ;  /* 0x0000002404047981 */ /* 0x000ea4000c1e1b00 */
[----:B--2---:R0:W1:Y:S01]  /*2180*/  F2I.F64.TRUNC R23, R4 ;  /* 0x0000000400177311 */ /* 0x004062000030d100 */
[----:B------:R-:W-:Y:S05]  /*2190*/  BRA `(.L_x_10932) ;  /* 0x00000008008c7947 */ /* 0x000fea0003800000 */
.L_x_10927:
        /* <DEDUP_REMOVED lines=12> */
.L_x_10941:
[----:B------:R-:W2:Y:S02]  /*2260*/  LDG.E.64 R4, desc[UR36][R4.64] ;  /* 0x0000002404047981 */ /* 0x000ea4000c1e1b00 */
[----:B--2---:R0:W1:Y:S01]  /*2270*/  F2I.F64.TRUNC R23, R4 ;  /* 0x0000000400177311 */ /* 0x004062000030d100 */
[----:B------:R-:W-:Y:S05]  /*2280*/  BRA `(.L_x_10932) ;  /* 0x0000000800507947 */ /* 0x000fea0003800000 */
.L_x_10940:
        /* <DEDUP_REMOVED lines=26> */
.L_x_10943:
        /* <DEDUP_REMOVED lines=12> */
[----:B------:R3:W4:Y:S01]  /*24f0*/  F2I.FTZ.TRUNC.NTZ R23, R0 ;  /* 0x0000000000177305 */ /* 0x000722000021f100 */
[----:B------:R-:W-:Y:S05]  /*2500*/  BRA `(.L_x_10932) ;  /* 0x0000000400b07947 */ /* 0x000fea0003800000 */
.L_x_10942:
[----:B------:R-:W2:Y:S02]  /*2510*/  LDG.E.U16 R23, desc[UR36][R4.64] ;  /* 0x0000002404177981 */ /* 0x000ea4000c1e1500 */
[----:B--2---:R-:W-:-:S06]  /*2520*/  IMAD.U32 R23, R23, 0x10000, RZ ;  /* 0x0001000017177824 */ /* 0x004fcc00078e00ff */
[----:B------:R-:W2:Y:S01]  /*2530*/  F2I.FTZ.TRUNC.NTZ R23, R23 ;  /* 0x0000001700177305 */ /* 0x000ea2000021f100 */
[----:B------:R-:W-:Y:S05]  /*2540*/  BRA `(.L_x_10932) ;  /* 0x0000000400a07947 */ /* 0x000fea0003800000 */
.L_x_10939:
        /* <DEDUP_REMOVED lines=10> */
.L_x_10946:
        /* <DEDUP_REMOVED lines=21> */
.L_x_10950:
[----:B------:R-:W-:Y:S05]  /*2740*/  BSYNC.RECONVERGENT B1 ;  /* 0x0000000000017941 */ /* 0x000fea0003800200 */
.L_x_10949:
[----:B------:R-:W-:Y:S01]  /*2750*/  IMAD.SHL.U32 R0, R0, 0x100000, RZ ;  /* 0x0010000000007824 */ /* 0x000fe200078e00ff */
[----:B------:R-:W-:-:S04]  /*2760*/  LEA R3, R3, 0x3b800000, 0x17 ;  /* 0x3b80000003037811 */ /* 0x000fc800078eb8ff */
[----:B------:R-:W-:-:S07]  /*2770*/  LOP3.LUT R23, R3, R0, R23, 0xfe, !PT ;  /* 0x0000000003177212 */ /* 0x000fce00078efe17 */
.L_x_10948:
[----:B------:R-:W-:Y:S05]  /*2780*/  BSYNC.RECONVERGENT B0 ;  /* 0x0000000000007941 */ /* 0x000fea0003800200 */
.L_x_10947:
[----:B------:R-:W0:Y:S01]  /*2790*/  F2I.FTZ.TRUNC.NTZ R23, R23 ;  /* 0x0000001700177305 */ /* 0x000e22000021f100 */
[----:B------:R-:W-:Y:S05]  /*27a0*/  BRA `(.L_x_10932) ;  /* 0x0000000400087947 */ /* 0x000fea0003800000 */
.L_x_10945:
        /* <DEDUP_REMOVED lines=21> */
.L_x_10954:
[----:B------:R-:W-:Y:S05]  /*2900*/  BSYNC.RECONVERGENT B1 ;  /* 0x0000000000017941 */ /* 0x000fea0003800200 */
.L_x_10953:
[----:B------:R-:W-:Y:S01]  /*2910*/  IMAD.SHL.U32 R0, R0, 0x200000, RZ ;  /* 0x0020000000007824 */ /* 0x000fe200078e00ff */
[----:B------:R-:W-:-:S04]  /*2920*/  LEA R3, R3, 0x37800000, 0x17 ;  /* 0x3780000003037811 */ /* 0x000fc800078eb8ff */
[----:B------:R-:W-:-:S07]  /*2930*/  LOP3.LUT R23, R3, R0, R23, 0xfe, !PT ;  /* 0x0000000003177212 */ /* 0x000fce00078efe17 */
.L_x_10952:
[----:B------:R-:W-:Y:S05]  /*2940*/  BSYNC.RECONVERGENT B0 ;  /* 0x0000000000007941 */ /* 0x000fea0003800200 */
.L_x_10951:
[----:B------:R-:W0:Y:S01]  /*2950*/  F2I.FTZ.TRUNC.NTZ R23, R23 ;  /* 0x0000001700177305 */ /* 0x000e22000021f100 */
[----:B------:R-:W-:Y:S05]  /*2960*/  BRA `(.L_x_10932) ;  /* 0x0000000000987947 */ /* 0x000fea0003800000 */
.L_x_10944:
        /* <DEDUP_REMOVED lines=14> */
.L_x_10958:
[----:B------:R-:W-:Y:S05]  /*2a50*/  BSYNC.RECONVERGENT B0 ;  /* 0x0000000000007941 */ /* 0x000fea0003800200 */
.L_x_10957:
[----:B------:R-:W0:Y:S01]  /*2a60*/  F2I.FTZ.TRUNC.NTZ R23, R23 ;  /* 0x0000001700177305 */ /* 0x000e22000021f100 */
[----:B------:R-:W-:Y:S05]  /*2a70*/  BRA `(.L_x_10932) ;  /* 0x0000000000547947 */ /* 0x000fea0003800000 */
.L_x_10931:
        /* <DEDUP_REMOVED lines=16> */
.L_x_10959:
[----:B------:R-:W-:Y:S01]  /*2b80*/  IMAD.MOV.U32 R23, RZ, RZ, RZ ;  /* 0x000000ffff177224 */ /* 0x000fe200078e00ff */
[----:B------:R-:W-:Y:S06]  /*2b90*/  BRA `(.L_x_10932) ;  /* 0x00000000000c7947 */ /* 0x000fec0003800000 */
.L_x_10956:
[----:B------:R0:W5:Y:S01]  /*2ba0*/  LDG.E R23, desc[UR36][R4.64] ;  /* 0x0000002404177981 */ /* 0x000162000c1e1900 */
[----:B------:R-:W-:Y:S05]  /*2bb0*/  BRA `(.L_x_10932) ;  /* 0x0000000000047947 */ /* 0x000fea0003800000 */
.L_x_10955:
[----:B------:R0:W5:Y:S02]  /*2bc0*/  LDG.E R23, desc[UR36][R4.64] ;  /* 0x0000002404177981 */ /* 0x000164000c1e1900 */
.L_x_10932:
[----:B0-----:R-:W0:Y:S01]  /*2bd0*/  LDC.64 R4, c[0x0][0x398] ;  /* 0x0000e600ff047b82 */ /* 0x001e220000000a00 */
[----:B------:R-:W3:Y:S01]  /*2be0*/  LDCU UR5, c[0x0][0x3ac] ;  /* 0x00007580ff0577ac */ /* 0x000ee20008000800 */
        /* <DEDUP_REMOVED lines=16> */
.L_x_10963:
[----:B------:R0:W5:Y:S01]  /*2cf0*/  LDG.E.U8 R0, desc[UR36][R4.64] ;  /* 0x0000002404007981 */ /* 0x000162000c1e1100 */
[----:B------:R-:W-:Y:S05]  /*2d00*/  BRA `(.L_x_10965) ;  /* 0x0000000c00307947 */ /* 0x000fea0003800000 */
.L_x_10962:
        /* <DEDUP_REMOVED lines=8> */
.L_x_10967:
[----:B------:R0:W5:Y:S01]  /*2d90*/  LDG.E R0, desc[UR36][R4.64] ;  /* 0x0000002404007981 */ /* 0x000162000c1e1900 */
[----:B------:R-:W-:Y:S05]  /*2da0*/  BRA `(.L_x_10965) ;  /* 0x0000000c00087947 */ /* 0x000fea0003800000 */
.L_x_10966:
[----:B------:R0:W5:Y:S01]  /*2db0*/  LDG.E.S16 R0, desc[UR36][R4.64] ;  /* 0x0000002404007981 */ /* 0x000162000c1e1700 */
[----:B------:R-:W-:Y:S05]  /*2dc0*/  BRA `(.L_x_10965) ;  /* 0x0000000c00007947 */ /* 0x000fea0003800000 */
.L_x_10961:
        /* <DEDUP_REMOVED lines=9> */
.L_x_10969:
[----:B------:R-:W3:Y:S02]  /*2e60*/  LDG.E.U16 R4, desc[UR36][R4.64] ;  /* 0x0000002404047981 */ /* 0x000ee4000c1e1500 */
[----:B---3--:R-:W-:-:S06]  /*2e70*/  HADD2.F32 R0, -RZ, R4.H0_H0 ;  /* 0x20000004ff007230 */ /* 0x008fcc0000004100 */
[----:B------:R-:W0:Y:S01]  /*2e80*/  F2I.FTZ.TRUNC.NTZ R0, R0 ;  /* 0x0000000000007305 */ /* 0x000e22000021f100 */
[----:B------:R-:W-:Y:S05]  /*2e90*/  BRA `(.L_x_10965) ;  /* 0x0000000800cc7947 */ /* 0x000fea0003800000 */
.L_x_10968:
        /* <DEDUP_REMOVED lines=9> */
.L_x_10971:
[----:B------:R-:W3:Y:S02]  /*2f30*/  LDG.E.U16 R4, desc[UR36][R4.64] ;  /* 0x0000002404047981 */ /* 0x000ee4000c1e1500 */
[----:B---3--:R-:W-:-:S06]  /*2f40*/  HADD2.F32 R0, -RZ, R4.H0_H0 ;  /* 0x20000004ff007230 */ /* 0x008fcc0000004100 */
[----:B------:R-:W0:Y:S01]  /*2f50*/  F2I.FTZ.TRUNC.NTZ R0, R0 ;  /* 0x0000000000007305 */ /* 0x000e22000021f100 */
[----:B------:R-:W-:Y:S05]  /*2f60*/  BRA `(.L_x_10965) ;  /* 0x0000000800987947 */ /* 0x000fea0003800000 */
.L_x_10970:
[----:B------:R-:W3:Y:S02]  /*2f70*/  LDG.E.64 R4, desc[UR36][R4.64] ;  /* 0x0000002404047981 */ /* 0x000ee4000c1e1b00 */
[----:B---3--:R0:W3:Y:S01]  /*2f80*/  F2I.F64.TRUNC R0, R4 ;  /* 0x0000000400007311 */ /* 0x0080e2000030d100 */
[----:B------:R-:W-:Y:S05]  /*2f90*/  BRA `(.L_x_10965) ;  /* 0x00000008008c7947 */ /* 0x000fea0003800000 */
.L_x_10960:
        /* <DEDUP_REMOVED lines=12> */
.L_x_10974:
[----:B------:R-:W3:Y:S02]  /*3060*/  LDG.E.64 R4, desc[UR36][R4.64] ;  /* 0x0000002404047981 */ /* 0x000ee4000c1e1b00 */
[----:B---3--:R0:W3:Y:S01]  /*3070*/  F2I.F64.TRUNC R0, R4 ;  /* 0x0000000400007311 */ /* 0x0080e2000030d100 */
[----:B------:R-:W-:Y:S05]  /*3080*/  BRA `(.L_x_10965) ;  /* 0x0000000800507947 */ /* 0x000fea0003800000 */
.L_x_10973:
        /* <DEDUP_REMOVED lines=26> */
.L_x_10976:
        /* <DEDUP_REMOVED lines=14> */
.L_x_10975:
[----:B------:R-:W3:Y:S02]  /*3310*/  LDG.E.U16 R0, desc[UR36][R4.64] ;  /* 0x0000002404007981 */ /* 0x000ee4000c1e1500 */
[----:B---3--:R-:W-:-:S06]  /*3320*/  IMAD.U32 R0, R0, 0x10000, RZ ;  /* 0x0001000000007824 */ /* 0x008fcc00078e00ff */
[----:B------:R-:W0:Y:S01]  /*3330*/  F2I.FTZ.TRUNC.NTZ R0, R0 ;  /* 0x0000000000007305 */ /* 0x000e22000021f100 */
[----:B------:R-:W-:Y:S05]  /*3340*/  BRA `(.L_x_10965) ;  /* 0x0000000400a07947 */ /* 0x000fea0003800000 */
.L_x_10972:
        /* <DEDUP_REMOVED lines=10> */
.L_x_10979:
        /* <DEDUP_REMOVED lines=21> */
.L_x_10983:
[----:B------:R-:W-:Y:S05]  /*3540*/  BSYNC.RECONVERGENT B1 ;  /* 0x0000000000017941 */ /* 0x000fea0003800200 */
.L_x_10982:
[----:B------:R-:W-:Y:S01]  /*3550*/  IMAD.SHL.U32 R0, R0, 0x100000, RZ ;  /* 0x0010000000007824 */ /* 0x000fe200078e00ff */
[----:B------:R-:W-:-:S04]  /*3560*/  LEA R3, R3, 0x3b800000, 0x17 ;  /* 0x3b80000003037811 */ /* 0x000fc800078eb8ff */
[----:B------:R-:W-:-:S07]  /*3570*/  LOP3.LUT R0, R3, R0, R7, 0xfe, !PT ;  /* 0x0000000003007212 */ /* 0x000fce00078efe07 */
.L_x_10981:
[----:B------:R-:W-:Y:S05]  /*3580*/  BSYNC.RECONVERGENT B0 ;  /* 0x0000000000007941 */ /* 0x000fea0003800200 */
.L_x_10980:
[----:B------:R-:W3:Y:S01]  /*3590*/  F2I.FTZ.TRUNC.NTZ R0, R0 ;  /* 0x0000000000007305 */ /* 0x000ee2000021f100 */
[----:B------:R-:W-:Y:S05]  /*35a0*/  BRA `(.L_x_10965) ;  /* 0x0000000400087947 */ /* 0x000fea0003800000 */
.L_x_10978:
        /* <DEDUP_REMOVED lines=21> */
.L_x_10987:
[----:B------:R-:W-:Y:S05]  /*3700*/  BSYNC.RECONVERGENT B1 ;  /* 0x0000000000017941 */ /* 0x000fea0003800200 */
.L_x_10986:
[----:B------:R-:W-:Y:S01]  /*3710*/  IMAD.SHL.U32 R0, R0, 0x200000, RZ ;  /* 0x0020000000007824 */ /* 0x000fe200078e00ff */
[----:B------:R-:W-:-:S04]  /*3720*/  LEA R3, R3, 0x37800000, 0x17 ;  /* 0x3780000003037811 */ /* 0x000fc800078eb8ff */
[----:B------:R-:W-:-:S07]  /*3730*/  LOP3.LUT R0, R3, R0, R7, 0xfe, !PT ;  /* 0x0000000003007212 */ /* 0x000fce00078efe07 */
.L_x_10985:
[----:B------:R-:W-:Y:S05]  /*3740*/  BSYNC.RECONVERGENT B0 ;  /* 0x0000000000007941 */ /* 0x000fea0003800200 */
.L_x_10984:
[----:B------:R-:W0:Y:S01]  /*3750*/  F2I.FTZ.TRUNC.NTZ R0, R0 ;  /* 0x0000000000007305 */ /* 0x000e22000021f100 */
[----:B------:R-:W-:Y:S05]  /*3760*/  BRA `(.L_x_10965) ;  /* 0x0000000000987947 */ /* 0x000fea0003800000 */
.L_x_10977:
        /* <DEDUP_REMOVED lines=14> */
.L_x_10991:
[----:B------:R-:W-:Y:S05]  /*3850*/  BSYNC.RECONVERGENT B0 ;  /* 0x0000000000007941 */ /* 0x000fea0003800200 */
.L_x_10990:
[----:B------:R-:W0:Y:S01]  /*3860*/  F2I.FTZ.TRUNC.NTZ R0, R0 ;  /* 0x0000000000007305 */ /* 0x000e22000021f100 */
[----:B------:R-:W-:Y:S05]  /*3870*/  BRA `(.L_x_10965) ;  /* 0x0000000000547947 */ /* 0x000fea0003800000 */
.L_x_10964:
        /* <DEDUP_REMOVED lines=16> */
.L_x_10992:
[----:B------:R-:W-:Y:S01]  /*3980*/  IMAD.MOV.U32 R0, RZ, RZ, RZ ;  /* 0x000000ffff007224 */ /* 0x000fe200078e00ff */
[----:B------:R-:W-:Y:S06]  /*3990*/  BRA `(.L_x_10965) ;  /* 0x00000000000c7947 */ /* 0x000fec0003800000 */
.L_x_10989:
[----:B------:R0:W5:Y:S01]  /*39a0*/  LDG.E R0, desc[UR36][R4.64] ;  /* 0x0000002404007981 */ /* 0x000162000c1e1900 */
[----:B------:R-:W-:Y:S05]  /*39b0*/  BRA `(.L_x_10965) ;  /* 0x0000000000047947 */ /* 0x000fea0003800000 */
.L_x_10988:
[----:B------:R0:W5:Y:S02]  /*39c0*/  LDG.E R0, desc[UR36][R4.64] ;  /* 0x0000002404007981 */ /* 0x000164000c1e1900 */
.L_x_10965:
[----:B-12-45:R-:W-:Y:S01]  /*39d0*/  ISETP.NE.AND P1, PT, R23, RZ, PT ;  /* 0x000000ff1700720c */ /* 0x036fe20003f25270 */
[----:B------:R-:W-:Y:S01]  /*39e0*/  VIADD R2, R2, 0x80 ;  /* 0x0000008002027836 */ /* 0x000fe20000000000 */
[----:B0--3--:R-:W-:Y:S02]  /*39f0*/  ISETP.NE.AND P0, PT, R0, RZ, PT ;  /* 0x000000ff0000720c */ /* 0x009fe40003f05270 */
[----:B------:R-:W-:Y:S02]  /*3a00*/  P2R R24, PR, RZ, 0x2 ;  /* 0x00000002ff187803 */ /* 0x000fe40000000000 */
[----:B------:R-:W-:-:S09]  /*3a10*/  P2R R23, PR, RZ, 0x1 ;  /* 0x00000001ff177803 */ /* 0x000fd20000000000 */
.L_x_10926:
[----:B------:R-:W-:Y:S05]  /*3a20*/  BSYNC.RECONVERGENT B6 ;  /* 0x0000000000067941 */ /* 0x000fea0003800200 */
.L_x_10925:
        /* <DEDUP_REMOVED lines=26> */
.L_x_10998:
[----:B------:R0:W5:Y:S01]  /*3bd0*/  LDG.E.U8 R25, desc[UR36][R4.64] ;  /* 0x0000002404197981 */ /* 0x000162000c1e1100 */
[----:B------:R-:W-:Y:S05]  /*3be0*/  BRA `(.L_x_11000) ;  /* 0x0000000c00307947 */ /* 0x000fea0003800000 */
.L_x_10997:
        /* <DEDUP_REMOVED lines=8> */
.L_x_11002:
[----:B------:R0:W5:Y:S01]  /*3c70*/  LDG.E R25, desc[UR36][R4.64] ;  /* 0x0000002404197981 */ /* 0x000162000c1e1900 */
[----:B------:R-:W-:Y:S05]  /*3c80*/  BRA `(.L_x_11000) ;  /* 0x0000000c00087947 */ /* 0x000fea0003800000 */
.L_x_11001:
[----:B------:R0:W5:Y:S01]  /*3c90*/  LDG.E.S16 R25, desc[UR36][R4.64] ;  /* 0x0000002404197981 */ /* 0x000162000c1e1700 */
[----:B------:R-:W-:Y:S05]  /*3ca0*/  BRA `(.L_x_11000) ;  /* 0x0000000c00007947 */ /* 0x000fea0003800000 */
.L_x_10996:
        /* <DEDUP_REMOVED lines=9> */
.L_x_11004:
[----:B------:R-:W2:Y:S02]  /*3d40*/  LDG.E.U16 R4, desc[UR36][R4.64] ;  /* 0x0000002404047981 */ /* 0x000ea4000c1e1500 */
[----:B--2---:R-:W-:-:S06]  /*3d50*/  HADD2.F32 R25, -RZ, R4.H0_H0 ;  /* 0x20000004ff197230 */ /* 0x004fcc0000004100 */
[----:B------:R-:W0:Y:S01]  /*3d60*/  F2I.FTZ.TRUNC.NTZ R25, R25 ;  /* 0x0000001900197305 */ /* 0x000e22000021f100 */
[----:B------:R-:W-:Y:S05]  /*3d70*/  BRA `(.L_x_11000) ;  /* 0x0000000800cc7947 */ /* 0x000fea0003800000 */
.L_x_11003:
        /* <DEDUP_REMOVED lines=9> */
.L_x_11006:
[----:B------:R-:W2:Y:S02]  /*3e10*/  LDG.E.U16 R4, desc[UR36][R4.64] ;  /* 0x0000002404047981 */ /* 0x000ea4000c1e1500 */
[----:B--2---:R-:W-:-:S06]  /*3e20*/  HADD2.F32 R25, -RZ, R4.H0_H0 ;  /* 0x20000004ff197230 */ /* 0x004fcc0000004100 */
[----:B------:R-:W0:Y:S01]  /*3e30*/  F2I.FTZ.TRUNC.NTZ R25, R25 ;  /* 0x0000001900197305 */ /* 0x000e22000021f100 */
[----:B------:R-:W-:Y:S05]  /*3e40*/  BRA `(.L_x_11000) ;  /* 0x0000000800987947 */ /* 0x000fea0003800000 */
.L_x_11005:
[----:B------:R-:W2:Y:S02]  /*3e50*/  LDG.E.64 R4, desc[UR36][R4.64] ;  /* 0x0000002404047981 */ /* 0x000ea4000c1e1b00 */
[----:B--2---:R0:W1:Y:S01]  /*3e60*/  F2I.F64.TRUNC R25, R4 ;  /* 0x0000000400197311 */ /* 0x004062000030d100 */
[----:B------:R-:W-:Y:S05]  /*3e70*/  BRA `(.L_x_11000) ;  /* 0x00000008008c7947 */ /* 0x000fea0003800000 */
.L_x_10995:
        /* <DEDUP_REMOVED lines=12> */
.L_x_11009:
[----:B------:R-:W2:Y:S02]  /*3f40*/  LDG.E.64 R4, desc[UR36][R4.64] ;  /* 0x0000002404047981 */ /* 0x000ea4000c1e1b00 */
[----:B--2---:R0:W1:Y:S01]  /*3f50*/  F2I.F64.TRUNC R25, R4 ;  /* 0x0000000400197311 */ /* 0x004062000030d100 */
[----:B------:R-:W-:Y:S05]  /*3f60*/  BRA `(.L_x_11000) ;  /* 0x0000000800507947 */ /* 0x000fea0003800000 */
.L_x_11008:
        /* <DEDUP_REMOVED lines=26> */
.L_x_11011:
        /* <DEDUP_REMOVED lines=14> */
.L_x_11010:
[----:B------:R-:W2:Y:S02]  /*41f0*/  LDG.E.U16 R25, desc[UR36][R4.64] ;  /* 0x0000002404197981 */ /* 0x000ea4000c1e1500 */
[----:B--2---:R-:W-:-:S06]  /*4200*/  IMAD.U32 R25, R25, 0x10000, RZ ;  /* 0x0001000019197824 */ /* 0x004fcc00078e00ff */
[----:B------:R-:W2:Y:S01]  /*4210*/  F2I.FTZ.TRUNC.NTZ R25, R25 ;  /* 0x0000001900197305 */ /* 0x000ea2000021f100 */
[----:B------:R-:W-:Y:S05]  /*4220*/  BRA `(.L_x_11000) ;  /* 0x0000000400a07947 */ /* 0x000fea0003800000 */
.L_x_11007:
        /* <DEDUP_REMOVED lines=10> */
.L_x_11014:
        /* <DEDUP_REMOVED lines=21> */
.L_x_11018:
[----:B------:R-:W-:Y:S05]  /*4420*/  BSYNC.RECONVERGENT B1 ;  /* 0x0000000000017941 */ /* 0x000fea0003800200 */
.L_x_11017:
[----:B------:R-:W-:Y:S01]  /*4430*/  IMAD.SHL.U32 R0, R0, 0x100000, RZ ;  /* 0x0010000000007824 */ /* 0x000fe200078e00ff */
[----:B------:R-:W-:-:S04]  /*4440*/  LEA R3, R3, 0x3b800000, 0x17 ;  /* 0x3b80000003037811 */ /* 0x000fc800078eb8ff */
[----:B------:R-:W-:-:S07]  /*4450*/  LOP3.LUT R25, R3, R0, R25, 0xfe, !PT ;  /* 0x0000000003197212 */ /* 0x000fce00078efe19 */
.L_x_11016:
[----:B------:R-:W-:Y:S05]  /*4460*/  BSYNC.RECONVERGENT B0 ;  /* 0x0000000000007941 */ /* 0x000fea0003800200 */
.L_x_11015:
[----:B------:R-:W0:Y:S01]  /*4470*/  F2I.FTZ.TRUNC.NTZ R25, R25 ;  /* 0x0000001900197305 */ /* 0x000e22000021f100 */
[----:B------:R-:W-:Y:S05]  /*4480*/  BRA `(.L_x_11000) ;  /* 0x0000000400087947 */ /* 0x000fea0003800000 */
.L_x_11013:
        /* <DEDUP_REMOVED lines=21> */
.L_x_11022:
[----:B------:R-:W-:Y:S05]  /*45e0*/  BSYNC.RECONVERGENT B1 ;  /* 0x0000000000017941 */ /* 0x000fea0003800200 */
.L_x_11021:
[----:B------:R-:W-:Y:S01]  /*45f0*/  IMAD.SHL.U32 R0, R0, 0x200000, RZ ;  /* 0x0020000000007824 */ /* 0x000fe200078e00ff */
[----:B------:R-:W-:-:S04]  /*4600*/  LEA R3, R3, 0x37800000, 0x17 ;  /* 0x3780000003037811 */ /* 0x000fc800078eb8ff */
[----:B------:R-:W-:-:S07]  /*4610*/  LOP3.LUT R25, R3, R0, R25, 0xfe, !PT ;  /* 0x0000000003197212 */ /* 0x000fce00078efe19 */
.L_x_11020:
[----:B------:R-:W-:Y:S05]  /*4620*/  BSYNC.RECONVERGENT B0 ;  /* 0x0000000000007941 */ /* 0x000fea0003800200 */
.L_x_11019:
[----:B------:R-:W0:Y:S01]  /*4630*/  F2I.FTZ.TRUNC.NTZ R25, R25 ;  /* 0x0000001900197305 */ /* 0x000e22000021f100 */
[----:B------:R-:W-:Y:S05]  /*4640*/  BRA `(.L_x_11000) ;  /* 0x0000000000987947 */ /* 0x000fea0003800000 */
.L_x_11012:
        /* <DEDUP_REMOVED lines=14> */
.L_x_11026:
[----:B------:R-:W-:Y:S05]  /*4730*/  BSYNC.RECONVERGENT B0 ;  /* 0x0000000000007941 */ /* 0x000fea0003800200 */
.L_x_11025:
[----:B------:R-:W0:Y:S01]  /*4740*/  F2I.FTZ.TRUNC.NTZ R25, R25 ;  /* 0x0000001900197305 */ /* 0x000e22000021f100 */
[----:B------:R-:W-:Y:S05]  /*4750*/  BRA `(.L_x_11000) ;  /* 0x0000000000547947 */ /* 0x000fea0003800000 */
.L_x_10999:
        /* <DEDUP_REMOVED lines=16> */
.L_x_11027:
[----:B------:R-:W-:Y:S01]  /*4860*/  IMAD.MOV.U32 R25, RZ, RZ, RZ ;  /* 0x000000ffff197224 */ /* 0x000fe200078e00ff */
[----:B------:R-:W-:Y:S06]  /*4870*/  BRA `(.L_x_11000) ;  /* 0x00000000000c7947 */ /* 0x000fec0003800000 */
.L_x_11024:
[----:B------:R0:W5:Y:S01]  /*4880*/  LDG.E R25, desc[UR36][R4.64] ;  /* 0x0000002404197981 */ /* 0x000162000c1e1900 */
[----:B------:R-:W-:Y:S05]  /*4890*/  BRA `(.L_x_11000) ;  /* 0x0000000000047947 */ /* 0x000fea0003800000 */
.L_x_11023:
[----:B------:R0:W5:Y:S02]  /*48a0*/  LDG.E R25, desc[UR36][R4.64] ;  /* 0x0000002404197981 */ /* 0x000164000c1e1900 */
.L_x_11000:
[----:B------:R-:W3:Y:S01]  /*48b0*/  LDCU.U8 UR6, c[0x0][0x3a5] ;  /* 0x000074a0ff0677ac */ /* 0x000ee20008000000 */
[----:B0-----:R-:W0:Y:S01]  /*48c0*/  LDC.64 R4, c[0x0][0x398] ;  /* 0x0000e600ff047b82 */ /* 0x001e220000000a00 */
[----:B------:R-:W1:Y:S01]  /*48d0*/  LDCU UR5, c[0x0][0x3ac] ;  /* 0x00007580ff0577ac */ /* 0x000e620008000800 */
[----:B---3--:R-:W-:-:S04]  /*48e0*/  UPRMT UR4, UR6, 0x9910, URZ ;  /* 0x0000991006047896 */ /* 0x008fc800080000ff */
        /* <DEDUP_REMOVED lines=15> */
.L_x_11031:
[----:B------:R0:W5:Y:S01]  /*49e0*/  LDG.E.U8 R0, desc[UR36][R4.64] ;  /* 0x0000002404007981 */ /* 0x000162000c1e1100 */
[----:B------:R-:W-:Y:S05]  /*49f0*/  BRA `(.L_x_11033) ;  /* 0x0000000c00307947 */ /* 0x000fea0003800000 */
.L_x_11030:
        /* <DEDUP_REMOVED lines=8> */
.L_x_11035:
[----:B------:R0:W5:Y:S01]  /*4a80*/  LDG.E R0, desc[UR36][R4.64] ;  /* 0x0000002404007981 */ /* 0x000162000c1e1900 */
[----:B------:R-:W-:Y:S05]  /*4a90*/  BRA `(.L_x_11033) ;  /* 0x0000000c00087947 */ /* 0x000fea0003800000 */
.L_x_11034:
[----:B------:R0:W5:Y:S01]  /*4aa0*/  LDG.E.S16 R0, desc[UR36][R4.64] ;  /* 0x0000002404007981 */ /* 0x000162000c1e1700 */
[----:B------:R-:W-:Y:S05]  /*4ab0*/  BRA `(.L_x_11033) ;  /* 0x0000000c00007947 */ /* 0x000fea0003800000 */
.L_x_11029:
        /* <DEDUP_REMOVED lines=9> */
.L_x_11037:
[----:B------:R-:W3:Y:S02]  /*4b50*/  LDG.E.U16 R4, desc[UR36][R4.64] ;  /* 0x0000002404047981 */ /* 0x000ee4000c1e1500 */
[----:B---3--:R-:W-:-:S06]  /*4b60*/  HADD2.F32 R0, -RZ, R4.H0_H0 ;  /* 0x20000004ff007230 */ /* 0x008fcc0000004100 */
[----:B------:R-:W0:Y:S01]  /*4b70*/  F2I.FTZ.TRUNC.NTZ R0, R0 ;  /* 0x0000000000007305 */ /* 0x000e22000021f100 */
[----:B------:R-:W-:Y:S05]  /*4b80*/  BRA `(.L_x_11033) ;  /* 0x0000000800cc7947 */ /* 0x000fea0003800000 */
.L_x_11036:
        /* <DEDUP_REMOVED lines=9> */
.L_x_11039:
[----:B------:R-:W3:Y:S02]  /*4c20*/  LDG.E.U16 R4, desc[UR36][R4.64] ;  /* 0x0000002404047981 */ /* 0x000ee4000c1e1500 */
[----:B---3--:R-:W-:-:S06]  /*4c30*/  HADD2.F32 R0, -RZ, R4.H0_H0 ;  /* 0x20000004ff007230 */ /* 0x008fcc0000004100 */
[----:B------:R-:W0:Y:S01]  /*4c40*/  F2I.FTZ.TRUNC.NTZ R0, R0 ;  /* 0x0000000000007305 */ /* 0x000e22000021f100 */
[----:B------:R-:W-:Y:S05]  /*4c50*/  BRA `(.L_x_11033) ;  /* 0x0000000800987947 */ /* 0x000fea0003800000 */
.L_x_11038:
[----:B------:R-:W3:Y:S02]  /*4c60*/  LDG.E.64 R4, desc[UR36][R4.64] ;  /* 0x0000002404047981 */ /* 0x000ee4000c1e1b00 */
[----:B---3--:R0:W1:Y:S01]  /*4c70*/  F2I.F64.TRUNC R0, R4 ;  /* 0x0000000400007311 */ /* 0x008062000030d100 */
[----:B------:R-:W-:Y:S05]  /*4c80*/  BRA `(.L_x_11033) ;  /* 0x00000008008c7947 */ /* 0x000fea0003800000 */
.L_x_11028:
        /* <DEDUP_REMOVED lines=12> */
.L_x_11042:
[----:B------:R-:W3:Y:S02]  /*4d50*/  LDG.E.64 R4, desc[UR36][R4.64] ;  /* 0x0000002404047981 */ /* 0x000ee4000c1e1b00 */
[----:B---3--:R0:W1:Y:S01]  /*4d60*/  F2I.F64.TRUNC R0, R4 ;  /* 0x0000000400007311 */ /* 0x008062000030d100 */
[----:B------:R-:W-:Y:S05]  /*4d70*/  BRA `(.L_x_11033) ;  /* 0x0000000800507947 */ /* 0x000fea0003800000 */
.L_x_11041:
        /* <DEDUP_REMOVED lines=26> */
.L_x_11044:
        /* <DEDUP_REMOVED lines=14> */
.L_x_11043:
[----:B------:R-:W3:Y:S02]  /*5000*/  LDG.E.U16 R0, desc[UR36][R4.64] ;  /* 0x0000002404007981 */ /* 0x000ee4000c1e1500 */
[----:B---3--:R-:W-:-:S06]  /*5010*/  IMAD.U32 R0, R0, 0x10000, RZ ;  /* 0x0001000000007824 */ /* 0x008fcc00078e00ff */
[----:B------:R-:W0:Y:S01]  /*5020*/  F2I.FTZ.TRUNC.NTZ R0, R0 ;  /* 0x0000000000007305 */ /* 0x000e22000021f100 */
[----:B------:R-:W-:Y:S05]  /*5030*/  BRA `(.L_x_11033) ;  /* 0x0000000400a07947 */ /* 0x000fea0003800000 */
.L_x_11040:
        /* <DEDUP_REMOVED lines=10> */
.L_x_11047:
        /* <DEDUP_REMOVED lines=21> */
.L_x_11051:
[----:B------:R-:W-:Y:S05]  /*5230*/  BSYNC.RECONVERGENT B1 ;  /* 0x0000000000017941 */ /* 0x000fea0003800200 */
.L_x_11050:
[----:B------:R-:W-:Y:S01]  /*5240*/  IMAD.SHL.U32 R0, R0, 0x100000, RZ ;  /* 0x0010000000007824 */ /* 0x000fe200078e00ff */
[----:B------:R-:W-:-:S04]  /*5250*/  LEA R3, R3, 0x3b800000, 0x17 ;  /* 0x3b80000003037811 */ /* 0x000fc800078eb8ff */
[----:B------:R-:W-:-:S07]  /*5260*/  LOP3.LUT R0, R3, R0, R7, 0xfe, !PT ;  /* 0x0000000003007212 */ /* 0x000fce00078efe07 */
.L_x_11049:
[----:B------:R-:W-:Y:S05]  /*5270*/  BSYNC.RECONVERGENT B0 ;  /* 0x0000000000007941 */ /* 0x000fea0003800200 */
.L_x_11048:
[----:B------:R-:W1:Y:S01]  /*5280*/  F2I.FTZ.TRUNC.NTZ R0, R0 ;  /* 0x0000000000007305 */ /* 0x000e62000021f100 */
[----:B------:R-:W-:Y:S05]  /*5290*/  BRA `(.L_x_11033) ;  /* 0x0000000400087947 */ /* 0x000fea0003800000 */
.L_x_11046:
        /* <DEDUP_REMOVED lines=21> */
.L_x_11055:
[----:B------:R-:W-:Y:S05]  /*53f0*/  BSYNC.RECONVERGENT B1 ;  /* 0x0000000000017941 */ /* 0x000fea0003800200 */
.L_x_11054:
[----:B------:R-:W-:Y:S01]  /*5400*/  IMAD.SHL.U32 R0, R0, 0x200000, RZ ;  /* 0x0020000000007824 */ /* 0x000fe200078e00ff */
[----:B------:R-:W-:-:S04]  /*5410*/  LEA R3, R3, 0x37800000, 0x17 ;  /* 0x3780000003037811 */ /* 0x000fc800078eb8ff */
[----:B------:R-:W-:-:S07]  /*5420*/  LOP3.LUT R0, R3, R0, R7, 0xfe, !PT ;  /* 0x0000000003007212 */ /* 0x000fce00078efe07 */
.L_x_11053:
[----:B------:R-:W-:Y:S05]  /*5430*/  BSYNC.RECONVERGENT B0 ;  /* 0x0000000000007941 */ /* 0x000fea0003800200 */
.L_x_11052:
[----:B------:R-:W3:Y:S01]  /*5440*/  F2I.FTZ.TRUNC.NTZ R0, R0 ;  /* 0x0000000000007305 */ /* 0x000ee2000021f100 */
[----:B------:R-:W-:Y:S05]  /*5450*/  BRA `(.L_x_11033) ;  /* 0x0000000000987947 */ /* 0x000fea0003800000 */
.L_x_11045:
        /* <DEDUP_REMOVED lines=14> */
.L_x_11059:
[----:B------:R-:W-:Y:S05]  /*5540*/  BSYNC.RECONVERGENT B0 ;  /* 0x0000000000007941 */ /* 0x000fea0003800200 */
.L_x_11058:
[----:B------:R-:W0:Y:S01]  /*5550*/  F2I.FTZ.TRUNC.NTZ R0, R0 ;  /* 0x0000000000007305 */ /* 0x000e22000021f100 */
[----:B------:R-:W-:Y:S05]  /*5560*/  BRA `(.L_x_11033) ;  /* 0x0000000000547947 */ /* 0x000fea0003800000 */
.L_x_11032:
[----:B------:R-:W-:Y:S01]  /*5570*/  MOV R14, 0x0 ;  /* 0x00000000000e7802 */ /* 0x000fe20000000f00 */
        /* <DEDUP_REMOVED lines=15> */
.L_x_11060:
[----:B------:R-:W-:Y:S01]  /*5670*/  IMAD.MOV.U32 R0, RZ, RZ, RZ ;  /* 0x000000ffff007224 */ /* 0x000fe200078e00ff */
[----:B------:R-:W-:Y:S06]  /*5680*/  BRA `(.L_x_11033) ;  /* 0x00000000000c7947 */ /* 0x000fec0003800000 */
.L_x_11057:
[----:B------:R0:W5:Y:S01]  /*5690*/  LDG.E R0, desc[UR36][R4.64] ;  /* 0x0000002404007981 */ /* 0x000162000c1e1900 */
[----:B------:R-:W-:Y:S05]  /*56a0*/  BRA `(.L_x_11033) ;  /* 0x0000000000047947 */ /* 0x000fea0003800000 */
.L_x_11056:
[----:B------:R0:W5:Y:S02]  /*56b0*/  LDG.E R0, desc[UR36][R4.64] ;  /* 0x0000002404007981 */ /* 0x000164000c1e1900 */
.L_x_11033:
[----:B--2-45:R-:W-:Y:S01]  /*56c0*/  ISETP.NE.AND P1, PT, R25, RZ, PT ;  /* 0x000000ff1900720c */ /* 0x034fe20003f25270 */
[----:B------:R-:W-:Y:S01]  /*56d0*/  VIADD R2, R2, 0x80 ;  /* 0x0000008002027836 */ /* 0x000fe20000000000 */
[----:B01-3--:R-:W-:Y:S02]  /*56e0*/  ISETP.NE.AND P0, PT, R0, RZ, PT ;  /* 0x000000ff0000720c */ /* 0x00bfe40003f05270 */
[----:B------:R-:W-:Y:S02]  /*56f0*/  P2R R26, PR, RZ, 0x2 ;  /* 0x00000002ff1a7803 */ /* 0x000fe40000000000 */
[----:B------:R-:W-:-:S09]  /*5700*/  P2R R25, PR, RZ, 0x1 ;  /* 0x00000001ff197803 */ /* 0x000fd20000000000 */
.L_x_10994:
[----:B------:R-:W-:Y:S05]  /*5710*/  BSYNC.RECONVERGENT B6 ;  /* 0x0000000000067941 */ /* 0x000fea0003800200 */
.L_x_10993:
[----:B------:R-:W-:Y:S01]  /*5720*/  ISETP.GE.AND P1, PT, R2, R17, PT ;  /* 0x000000110200720c */ /* 0x000fe20003f26270 */
[----:B------:R-:W-:Y:S01]  /*5730*/  BSSY.RECONVERGENT B6, `(.L_x_11061) ;  /* 0x00001c6000067945 */ /* 0x000fe20003800200 */
[----:B------:R-:W-:-:S11]  /*5740*/  PLOP3.LUT P0, PT, PT, PT, PT, 0x8, 0x80 ;  /* 0x000000000080781c */ /* 0x000fd60003f0e170 */
        /* <DEDUP_REMOVED lines=20> */
.L_x_11066:
[----:B------:R0:W5:Y:S01]  /*5890*/  LDG.E.U8 R2, desc[UR36][R4.64] ;  /* 0x0000002404027981 */ /* 0x000162000c1e1100 */
[----:B------:R-:W-:Y:S05]  /*58a0*/  BRA `(.L_x_11068) ;  /* 0x0000000c002c7947 */ /* 0x000fea0003800000 */
.L_x_11065:
        /* <DEDUP_REMOVED lines=8> */
.L_x_11070:
[----:B------:R3:W5:Y:S01]  /*5930*/  LDG.E R2, desc[UR36][R4.64] ;  /* 0x0000002404027981 */ /* 0x000762000c1e1900 */
[----:B------:R-:W-:Y:S05]  /*5940*/  BRA `(.L_x_11068) ;  /* 0x0000000c00047947 */ /* 0x000fea0003800000 */
.L_x_11069:
[----:B------:R2:W5:Y:S01]  /*5950*/  LDG.E.S16 R2, desc[UR36][R4.64] ;  /* 0x0000002404027981 */ /* 0x000562000c1e1700 */
[----:B------:R-:W-:Y:S05]  /*5960*/  BRA `(.L_x_11068) ;  /* 0x0000000800fc7947 */ /* 0x000fea0003800000 */
.L_x_11064:
        /* <DEDUP_REMOVED lines=9> */
.L_x_11072:
[----:B------:R-:W2:Y:S02]  /*5a00*/  LDG.E.U16 R4, desc[UR36][R4.64] ;  /* 0x0000002404047981 */ /* 0x000ea4000c1e1500 */
[----:B--2---:R-:W-:-:S06]  /*5a10*/  HADD2.F32 R2, -RZ, R4.H0_H0 ;  /* 0x20000004ff027230 */ /* 0x004fcc0000004100 */
[----:B------:R-:W0:Y:S01]  /*5a20*/  F2I.FTZ.TRUNC.NTZ R2, R2 ;  /* 0x0000000200027305 */ /* 0x000e22000021f100 */
[----:B------:R-:W-:Y:S05]  /*5a30*/  BRA `(.L_x_11068) ;  /* 0x0000000800c87947 */ /* 0x000fea0003800000 */
.L_x_11071:
        /* <DEDUP_REMOVED lines=9> */
.L_x_11074:
[----:B------:R-:W2:Y:S02]  /*5ad0*/  LDG.E.U16 R4, desc[UR36][R4.64] ;  /* 0x0000002404047981 */ /* 0x000ea4000c1e1500 */
[----:B--2---:R-:W-:-:S06]  /*5ae0*/  HADD2.F32 R2, -RZ, R4.H0_H0 ;  /* 0x20000004ff027230 */ /* 0x004fcc0000004100 */
[----:B------:R-:W0:Y:S01]  /*5af0*/  F2I.FTZ.TRUNC.NTZ R2, R2 ;  /* 0x0000000200027305 */ /* 0x000e22000021f100 */
[----:B------:R-:W-:Y:S05]  /*5b00*/  BRA `(.L_x_11068) ;  /* 0x0000000800947947 */ /* 0x000fea0003800000 */
.L_x_11073:
[----:B------:R-:W2:Y:S02]  /*5b10*/  LDG.E.64 R2, desc[UR36][R4.64] ;  /* 0x0000002404027981 */ /* 0x000ea4000c1e1b00 */
[----:B--2---:R0:W1:Y:S01]  /*5b20*/  F2I.F64.TRUNC R2, R2 ;  /* 0x0000000200027311 */ /* 0x004062000030d100 */
[----:B------:R-:W-:Y:S05]  /*5b30*/  BRA `(.L_x_11068) ;  /* 0x0000000800887947 */ /* 0x000fea0003800000 */
.L_x_11063:
        /* <DEDUP_REMOVED lines=12> */
.L_x_11077:
[----:B------:R-:W2:Y:S02]  /*5c00*/  LDG.E.64 R2, desc[UR36][R4.64] ;  /* 0x0000002404027981 */ /* 0x000ea4000c1e1b00 */
[----:B--2---:R0:W1:Y:S01]  /*5c10*/  F2I.F64.TRUNC R2, R2 ;  /* 0x0000000200027311 */ /* 0x004062000030d100 */
[----:B------:R-:W-:Y:S05]  /*5c20*/  BRA `(.L_x_11068) ;  /* 0x00000008004c7947 */ /* 0x000fea0003800000 */
.L_x_11076:
        /* <DEDUP_REMOVED lines=26> */
.L_x_11079:
        /* <DEDUP_REMOVED lines=13> */
.L_x_11078:
[----:B------:R-:W2:Y:S02]  /*5ea0*/  LDG.E.U16 R2, desc[UR36][R4.64] ;  /* 0x0000002404027981 */ /* 0x000ea4000c1e1500 */
[----:B--2---:R-:W-:-:S06]  /*5eb0*/  IMAD.U32 R2, R2, 0x10000, RZ ;  /* 0x0001000002027824 */ /* 0x004fcc00078e00ff */
[----:B------:R-:W0:Y:S01]  /*5ec0*/  F2I.FTZ.TRUNC.NTZ R2, R2 ;  /* 0x0000000200027305 */ /* 0x000e22000021f100 */
[----:B------:R-:W-:Y:S05]  /*5ed0*/  BRA `(.L_x_11068) ;  /* 0x0000000400a07947 */ /* 0x000fea0003800000 */
.L_x_11075:
        /* <DEDUP_REMOVED lines=10> */
.L_x_11082:
        /* <DEDUP_REMOVED lines=21> */
.L_x_11086:
[----:B------:R-:W-:Y:S05]  /*60d0*/  BSYNC.RECONVERGENT B1 ;  /* 0x0000000000017941 */ /* 0x000fea0003800200 */
.L_x_11085:
[----:B------:R-:W-:Y:S01]  /*60e0*/  IMAD.SHL.U32 R0, R0, 0x100000, RZ ;  /* 0x0010000000007824 */ /* 0x000fe200078e00ff */
[----:B------:R-:W-:-:S04]  /*60f0*/  LEA R2, R2, 0x3b800000, 0x17 ;  /* 0x3b80000002027811 */ /* 0x000fc800078eb8ff */
[----:B------:R-:W-:-:S07]  /*6100*/  LOP3.LUT R2, R2, R0, R7, 0xfe, !PT ;  /* 0x0000000002027212 */ /* 0x000fce00078efe07 */
.L_x_11084:
[----:B------:R-:W-:Y:S05]  /*6110*/  BSYNC.RECONVERGENT B0 ;  /* 0x0000000000007941 */ /* 0x000fea0003800200 */
.L_x_11083:
[----:B------:R-:W0:Y:S01]  /*6120*/  F2I.FTZ.TRUNC.NTZ R2, R2 ;  /* 0x0000000200027305 */ /* 0x000e22000021f100 */
[----:B------:R-:W-:Y:S05]  /*6130*/  BRA `(.L_x_11068) ;  /* 0x0000000400087947 */ /* 0x000fea0003800000 */
.L_x_11081:
        /* <DEDUP_REMOVED lines=21> */
.L_x_11090:
[----:B------:R-:W-:Y:S05]  /*6290*/  BSYNC.RECONVERGENT B1 ;  /* 0x0000000000017941 */ /* 0x000fea0003800200 */
.L_x_11089:
[----:B------:R-:W-:Y:S01]  /*62a0*/  IMAD.SHL.U32 R0, R0, 0x200000, RZ ;  /* 0x0020000000007824 */ /* 0x000fe200078e00ff */
[----:B------:R-:W-:-:S04]  /*62b0*/  LEA R2, R2, 0x37800000, 0x17 ;  /* 0x3780000002027811 */ /* 0x000fc800078eb8ff */
[----:B------:R-:W-:-:S07]  /*62c0*/  LOP3.LUT R2, R2, R0, R7, 0xfe, !PT ;  /* 0x0000000002027212 */ /* 0x000fce00078efe07 */
.L_x_11088:
[----:B------:R-:W-:Y:S05]  /*62d0*/  BSYNC.RECONVERGENT B0 ;  /* 0x0000000000007941 */ /* 0x000fea0003800200 */
.L_x_11087:
[----:B------:R-:W0:Y:S01]  /*62e0*/  F2I.FTZ.TRUNC.NTZ R2, R2 ;  /* 0x0000000200027305 */ /* 0x000e22000021f100 */
[----:B------:R-:W-:Y:S05]  /*62f0*/  BRA `(.L_x_11068) ;  /* 0x0000000000987947 */ /* 0x000fea0003800000 */
.L_x_11080:
        /* <DEDUP_REMOVED lines=14> */
.L_x_11094:
[----:B------:R-:W-:Y:S05]  /*63e0*/  BSYNC.RECONVERGENT B0 ;  /* 0x0000000000007941 */ /* 0x000fea0003800200 */
.L_x_11093:
[----:B------:R-:W0:Y:S01]  /*63f0*/  F2I.FTZ.TRUNC.NTZ R2, R2 ;  /* 0x0000000200027305 */ /* 0x000e22000021f100 */
[----:B------:R-:W-:Y:S05]  /*6400*/  BRA `(.L_x_11068) ;  /* 0x0000000000547947 */ /* 0x000fea0003800000 */
.L_x_11067:
        /* <DEDUP_REMOVED lines=16> */
.L_x_11095:
[----:B------:R-:W-:Y:S01]  /*6510*/  IMAD.MOV.U32 R2, RZ, RZ, RZ ;  /* 0x000000ffff027224 */ /* 0x000fe200078e00ff */
[----:B------:R-:W-:Y:S06]  /*6520*/  BRA `(.L_x_11068) ;  /* 0x00000000000c7947 */ /* 0x000fec0003800000 */
.L_x_11092:
[----:B------:R0:W5:Y:S01]  /*6530*/  LDG.E R2, desc[UR36][R4.64] ;  /* 0x0000002404027981 */ /* 0x000162000c1e1900 */
[----:B------:R-:W-:Y:S05]  /*6540*/  BRA `(.L_x_11068) ;  /* 0x0000000000047947 */ /* 0x000fea0003800000 */
.L_x_11091:
[----:B------:R0:W5:Y:S02]  /*6550*/  LDG.E R2, desc[UR36][R4.64] ;  /* 0x0000002404027981 */ /* 0x000164000c1e1900 */
.L_x_11068:
        /* <DEDUP_REMOVED lines=19> */
.L_x_11099:
[----:B------:R0:W5:Y:S01]  /*6690*/  LDG.E.U8 R0, desc[UR36][R4.64] ;  /* 0x0000002404007981 */ /* 0x000162000c1e1100 */
[----:B------:R-:W-:Y:S05]  /*66a0*/  BRA `(.L_x_11101) ;  /* 0x0000000c00307947 */ /* 0x000fea0003800000 */
.L_x_11098:
        /* <DEDUP_REMOVED lines=8> */
.L_x_11103:
[----:B------:R0:W5:Y:S01]  /*6730*/  LDG.E R0, desc[UR36][R4.64] ;  /* 0x0000002404007981 */ /* 0x000162000c1e1900 */
[----:B------:R-:W-:Y:S05]  /*6740*/  BRA `(.L_x_11101) ;  /* 0x0000000c00087947 */ /* 0x000fea0003800000 */
.L_x_11102:
[----:B------:R0:W5:Y:S01]  /*6750*/  LDG.E.S16 R0, desc[UR36][R4.64] ;  /* 0x0000002404007981 */ /* 0x000162000c1e1700 */
[----:B------:R-:W-:Y:S05]  /*6760*/  BRA `(.L_x_11101) ;  /* 0x0000000c00007947 */ /* 0x000fea0003800000 */
.L_x_11097:
        /* <DEDUP_REMOVED lines=9> */
.L_x_11105:
[----:B------:R-:W2:Y:S02]  /*6800*/  LDG.E.U16 R4, desc[UR36][R4.64] ;  /* 0x0000002404047981 */ /* 0x000ea4000c1e1500 */
[----:B--2---:R-:W-:-:S06]  /*6810*/  HADD2.F32 R0, -RZ, R4.H0_H0 ;  /* 0x20000004ff007230 */ /* 0x004fcc0000004100 */
[----:B------:R-:W0:Y:S01]  /*6820*/  F2I.FTZ.TRUNC.NTZ R0, R0 ;  /* 0x0000000000007305 */ /* 0x000e22000021f100 */
[----:B------:R-:W-:Y:S05]  /*6830*/  BRA `(.L_x_11101) ;  /* 0x0000000800cc7947 */ /* 0x000fea0003800000 */
.L_x_11104:
        /* <DEDUP_REMOVED lines=9> */
.L_x_11107:
[----:B------:R-:W2:Y:S02]  /*68d0*/  LDG.E.U16 R4, desc[UR36][R4.64] ;  /* 0x0000002404047981 */ /* 0x000ea4000c1e1500 */
[----:B--2---:R-:W-:-:S06]  /*68e0*/  HADD2.F32 R0, -RZ, R4.H0_H0 ;  /* 0x20000004ff007230 */ /* 0x004fcc0000004100 */
[----:B------:R-:W0:Y:S01]  /*68f0*/  F2I.FTZ.TRUNC.NTZ R0, R0 ;  /* 0x0000000000007305 */ /* 0x000e22000021f100 */
[----:B------:R-:W-:Y:S05]  /*6900*/  BRA `(.L_x_11101) ;  /* 0x0000000800987947 */ /* 0x000fea0003800000 */
.L_x_11106:
[----:B------:R-:W2:Y:S02]  /*6910*/  LDG.E.64 R4, desc[UR36][R4.64] ;  /* 0x0000002404047981 */ /* 0x000ea4000c1e1b00 */
[----:B--2---:R0:W1:Y:S01]  /*6920*/  F2I.F64.TRUNC R0, R4 ;  /* 0x0000000400007311 */ /* 0x004062000030d100 */
[----:B------:R-:W-:Y:S05]  /*6930*/  BRA `(.L_x_11101) ;  /* 0x00000008008c7947 */ /* 0x000fea0003800000 */
.L_x_11096:
        /* <DEDUP_REMOVED lines=12> */
.L_x_11110:
[----:B------:R-:W2:Y:S02]  /*6a00*/  LDG.E.64 R4, desc[UR36][R4.64] ;  /* 0x0000002404047981 */ /* 0x000ea4000c1e1b00 */
[----:B--2---:R0:W1:Y:S01]  /*6a10*/  F2I.F64.TRUNC R0, R4 ;  /* 0x0000000400007311 */ /* 0x004062000030d100 */
[----:B------:R-:W-:Y:S05]  /*6a20*/  BRA `(.L_x_11101) ;  /* 0x0000000800507947 */ /* 0x000fea0003800000 */
.L_x_11109:
        /* <DEDUP_REMOVED lines=26> */
.L_x_11112:
        /* <DEDUP_REMOVED lines=14> */
.L_x_11111:
[----:B------:R-:W2:Y:S02]  /*6cb0*/  LDG.E.U16 R0, desc[UR36][R4.64] ;  /* 0x0000002404007981 */ /* 0x000ea4000c1e1500 */
[----:B--2---:R-:W-:-:S06]  /*6cc0*/  IMAD.U32 R0, R0, 0x10000, RZ ;  /* 0x0001000000007824 */ /* 0x004fcc00078e00ff */
[----:B------:R-:W0:Y:S01]  /*6cd0*/  F2I.FTZ.TRUNC.NTZ R0, R0 ;  /* 0x0000000000007305 */ /* 0x000e22000021f100 */
[----:B------:R-:W-:Y:S05]  /*6ce0*/  BRA `(.L_x_11101) ;  /* 0x0000000400a07947 */ /* 0x000fea0003800000 */
.L_x_11108:
        /* <DEDUP_REMOVED lines=10> */
.L_x_11115:
        /* <DEDUP_REMOVED lines=21> */
.L_x_11119:
[----:B------:R-:W-:Y:S05]  /*6ee0*/  BSYNC.RECONVERGENT B1 ;  /* 0x0000000000017941 */ /* 0x000fea0003800200 */
.L_x_11118:
[----:B------:R-:W-:Y:S01]  /*6ef0*/  IMAD.SHL.U32 R0, R0, 0x100000, RZ ;  /* 0x0010000000007824 */ /* 0x000fe200078e00ff */
[----:B------:R-:W-:-:S04]  /*6f00*/  LEA R3, R3, 0x3b800000, 0x17 ;  /* 0x3b80000003037811 */ /* 0x000fc800078eb8ff */
[----:B------:R-:W-:-:S07]  /*6f10*/  LOP3.LUT R0, R3, R0, R7, 0xfe, !PT ;  /* 0x0000000003007212 */ /* 0x000fce00078efe07 */
.L_x_11117:
[----:B------:R-:W-:Y:S05]  /*6f20*/  BSYNC.RECONVERGENT B0 ;  /* 0x0000000000007941 */ /* 0x000fea0003800200 */
.L_x_11116:
[----:B------:R-:W4:Y:S01]  /*6f30*/  F2I.FTZ.TRUNC.NTZ R0, R0 ;  /* 0x0000000000007305 */ /* 0x000f22000021f100 */
[----:B------:R-:W-:Y:S05]  /*6f40*/  BRA `(.L_x_11101) ;  /* 0x0000000400087947 */ /* 0x000fea0003800000 */
.L_x_11114:
        /* <DEDUP_REMOVED lines=21> */
.L_x_11123:
[----:B------:R-:W-:Y:S05]  /*70a0*/  BSYNC.RECONVERGENT B1 ;  /* 0x0000000000017941 */ /* 0x000fea0003800200 */
.L_x_11122:
[----:B------:R-:W-:Y:S01]  /*70b0*/  IMAD.SHL.U32 R0, R0, 0x200000, RZ ;  /* 0x0020000000007824 */ /* 0x000fe200078e00ff */
[----:B------:R-:W-:-:S04]  /*70c0*/  LEA R3, R3, 0x37800000, 0x17 ;  /* 0x3780000003037811 */ /* 0x000fc800078eb8ff */
[----:B------:R-:W-:-:S07]  /*70d0*/  LOP3.LUT R0, R3, R0, R7, 0xfe, !PT ;  /* 0x0000000003007212 */ /* 0x000fce00078efe07 */
.L_x_11121:
[----:B------:R-:W-:Y:S05]  /*70e0*/  BSYNC.RECONVERGENT B0 ;  /* 0x0000000000007941 */ /* 0x000fea0003800200 */
.L_x_11120:
[----:B------:R-:W3:Y:S01]  /*70f0*/  F2I.FTZ.TRUNC.NTZ R0, R0 ;  /* 0x0000000000007305 */ /* 0x000ee2000021f100 */
[----:B------:R-:W-:Y:S05]  /*7100*/  BRA `(.L_x_11101) ;  /* 0x0000000000987947 */ /* 0x000fea0003800000 */
.L_x_11113:
        /* <DEDUP_REMOVED lines=14> */
.L_x_11127:
[----:B------:R-:W-:Y:S05]  /*71f0*/  BSYNC.RECONVERGENT B0 ;  /* 0x0000000000007941 */ /* 0x000fea0003800200 */
.L_x_11126:
[----:B------:R-:W2:Y:S01]  /*7200*/  F2I.FTZ.TRUNC.NTZ R0, R0 ;  /* 0x0000000000007305 */ /* 0x000ea2000021f100 */
[----:B------:R-:W-:Y:S05]  /*7210*/  BRA `(.L_x_11101) ;  /* 0x0000000000547947 */ /* 0x000fea0003800000 */
.L_x_11100:
        /* <DEDUP_REMOVED lines=16> */
.L_x_11128:
[----:B------:R-:W-:Y:S01]  /*7320*/  IMAD.MOV.U32 R0, RZ, RZ, RZ ;  /* 0x000000ffff007224 */ /* 0x000fe200078e00ff */
[----:B------:R-:W-:Y:S06]  /*7330*/  BRA `(.L_x_11101) ;  /* 0x00000000000c7947 */ /* 0x000fec0003800000 */
.L_x_11125:
[----:B------:R1:W5:Y:S01]  /*7340*/  LDG.E R0, desc[UR36][R4.64] ;  /* 0x0000002404007981 */ /* 0x000362000c1e1900 */
[----:B------:R-:W-:Y:S05]  /*7350*/  BRA `(.L_x_11101) ;  /* 0x0000000000047947 */ /* 0x000fea0003800000 */
.L_x_11124:
[----:B------:R0:W5:Y:S02]  /*7360*/  LDG.E R0, desc[UR36][R4.64] ;  /* 0x0000002404007981 */ /* 0x000164000c1e1900 */
.L_x_11101:
[----:B012345:R-:W-:-:S04]  /*7370*/  ISETP.NE.AND P0, PT, R0, RZ, PT ;  /* 0x000000ff0000720c */ /* 0x03ffc80003f05270 */
[----:B------:R-:W-:-:S13]  /*7380*/  ISETP.NE.XOR P0, PT, R2, RZ, P0 ;  /* 0x000000ff0200720c */ /* 0x000fda0000705a70 */
.L_x_11062:
[----:B------:R-:W-:Y:S05]  /*7390*/  BSYNC.RECONVERGENT B6 ;  /* 0x0000000000067941 */ /* 0x000fea0003800200 */
.L_x_11061:
        /* <DEDUP_REMOVED lines=40> */
.L_x_11136:
[----:B------:R0:W-:Y:S01]  /*7620*/  STG.E.U8 desc[UR36][R8.64], R11 ;  /* 0x0000000b08007986 */ /* 0x0001e2000c101124 */
[----:B------:R-:W-:Y:S05]  /*7630*/  BRA `(.L_x_11138) ;  /* 0x0000000c00087947 */ /* 0x000fea0003800000 */
.L_x_11135:
        /* <DEDUP_REMOVED lines=10> */
.L_x_11140:
[----:B------:R0:W-:Y:S01]  /*76e0*/  STG.E desc[UR36][R8.64], R11 ;  /* 0x0000000b08007986 */ /* 0x0001e2000c101924 */
[----:B------:R-:W-:Y:S05]  /*76f0*/  BRA `(.L_x_11138) ;  /* 0x0000000800d87947 */ /* 0x000fea0003800000 */
.L_x_11139:
[----:B------:R0:W-:Y:S01]  /*7700*/  STG.E.U16 desc[UR36][R8.64], R11 ;  /* 0x0000000b08007986 */ /* 0x0001e2000c101524 */
[----:B------:R-:W-:Y:S05]  /*7710*/  BRA `(.L_x_11138) ;  /* 0x0000000800d07947 */ /* 0x000fea0003800000 */
.L_x_11134:
        /* <DEDUP_REMOVED lines=9> */
.L_x_11142:
[----:B------:R-:W0:Y:S02]  /*77b0*/  I2F.S16 R0, R11 ;  /* 0x0000000b00007306 */ /* 0x000e240000101400 */
[----:B0-----:R-:W-:-:S05]  /*77c0*/  F2FP.F16.F32.PACK_AB R0, RZ, R0 ;  /* 0x00000000ff00723e */ /* 0x001fca00000000ff */
[----:B------:R0:W-:Y:S01]  /*77d0*/  STG.E.U16 desc[UR36][R8.64], R0 ;  /* 0x0000000008007986 */ /* 0x0001e2000c101524 */
[----:B------:R-:W-:Y:S05]  /*77e0*/  BRA `(.L_x_11138) ;  /* 0x00000008009c7947 */ /* 0x000fea0003800000 */
.L_x_11141:
        /* <DEDUP_REMOVED lines=10> */
.L_x_11144:
[----:B------:R-:W0:Y:S02]  /*7890*/  I2F.S16 R11, R11 ;  /* 0x0000000b000b7306 */ /* 0x000e240000101400 */
[----:B0-----:R-:W-:-:S04]  /*78a0*/  F2FP.F16.F32.PACK_AB R3, RZ, R11 ;  /* 0x0000000bff03723e */ /* 0x001fc800000000ff */
[----:B------:R-:W-:-:S05]  /*78b0*/  PRMT R3, R3, 0x5410, RZ ;  /* 0x0000541003037816 */ /* 0x000fca00000000ff */
[----:B------:R0:W-:Y:S01]  /*78c0*/  STG.E desc[UR36][R8.64], R3 ;  /* 0x0000000308007986 */ /* 0x0001e2000c101924 */
[----:B------:R-:W-:Y:S05]  /*78d0*/  BRA `(.L_x_11138) ;  /* 0x0000000800607947 */ /* 0x000fea0003800000 */
.L_x_11143:
[----:B------:R-:W0:Y:S02]  /*78e0*/  I2F.F64.S16 R4, R11 ;  /* 0x0000000b00047312 */ /* 0x000e240000101c00 */
[----:B0-----:R0:W-:Y:S01]  /*78f0*/  STG.E.64 desc[UR36][R8.64], R4 ;  /* 0x0000000408007986 */ /* 0x0011e2000c101b24 */
[----:B------:R-:W-:Y:S05]  /*7900*/  BRA `(.L_x_11138) ;  /* 0x0000000800547947 */ /* 0x000fea0003800000 */
.L_x_11133:
        /* <DEDUP_REMOVED lines=10> */
.L_x_11147:
[----:B------:R-:W0:Y:S01]  /*79b0*/  I2F.F64.S16 R4, R11 ;  /* 0x0000000b00047312 */ /* 0x000e220000101c00 */
[----:B------:R-:W-:-:S05]  /*79c0*/  CS2R R6, SRZ ;  /* 0x0000000000067805 */ /* 0x000fca000001ff00 */
[----:B0-----:R0:W-:Y:S01]  /*79d0*/  STG.E.128 desc[UR36][R8.64], R4 ;  /* 0x0000000408007986 */ /* 0x0011e2000c101d24 */
[----:B------:R-:W-:Y:S05]  /*79e0*/  BRA `(.L_x_11138) ;  /* 0x00000008001c7947 */ /* 0x000fea0003800000 */
.L_x_11146:
        /* <DEDUP_REMOVED lines=17> */
.L_x_11151:
[----:B------:R-:W-:Y:S05]  /*7b00*/  BSYNC.RECONVERGENT B0 ;  /* 0x0000000000007941 */ /* 0x000fea0003800200 */
.L_x_11150:
[----:B------:R0:W-:Y:S01]  /*7b10*/  STG.E.U8 desc[UR36][R8.64], R3 ;  /* 0x0000000308007986 */ /* 0x0001e2000c101124 */
[----:B------:R-:W-:Y:S05]  /*7b20*/  BRA `(.L_x_11138) ;  /* 0x0000000400cc7947 */ /* 0x000fea0003800000 */
.L_x_11149:
        /* <DEDUP_REMOVED lines=16> */
.L_x_11148:
[----:B------:R-:W0:Y:S02]  /*7c30*/  I2F.S16 R0, R11 ;  /* 0x0000000b00007306 */ /* 0x000e240000101400 */
[----:B0-----:R-:W-:-:S05]  /*7c40*/  F2FP.BF16.F32.PACK_AB R0, RZ, R0 ;  /* 0x00000000ff00723e */ /* 0x001fca00000010ff */
[----:B------:R0:W-:Y:S01]  /*7c50*/  STG.E.U16 desc[UR36][R8.64], R0 ;  /* 0x0000000008007986 */ /* 0x0001e2000c101524 */
[----:B------:R-:W-:Y:S05]  /*7c60*/  BRA `(.L_x_11138) ;  /* 0x00000004007c7947 */ /* 0x000fea0003800000 */
.L_x_11145:
        /* <DEDUP_REMOVED lines=10> */
.L_x_11154:
        /* <DEDUP_REMOVED lines=12> */
.L_x_11157:
[----:B------:R-:W-:-:S04]  /*7dd0*/  SHF.R.U32.HI R0, RZ, 0x14, R11 ;  /* 0x00000014ff007819 */ /* 0x000fc8000001160b */
[----:B------:R-:W-:-:S04]  /*7de0*/  LOP3.LUT R0, R0, 0x1, RZ, 0xc0, !PT ;  /* 0x0000000100007812 */ /* 0x000fc800078ec0ff */
[----:B------:R-:W-:-:S04]  /*7df0*/  IADD3 R0, PT, PT, R11, 0x487ffff, R0 ;  /* 0x0487ffff0b007810 */ /* 0x000fc80007ffe000 */
[----:B------:R-:W-:-:S04]  /*7e00*/  SHF.R.U32.HI R0, RZ, 0x14, R0 ;  /* 0x00000014ff007819 */ /* 0x000fc80000011600 */
[----:B------:R-:W-:-:S07]  /*7e10*/  LOP3.LUT R0, R0, 0xff, RZ, 0xc0, !PT ;  /* 0x000000ff00007812 */ /* 0x000fce00078ec0ff */
.L_x_11158:
[----:B------:R-:W-:-:S07]  /*7e20*/  PRMT R4, R0, 0x7610, R4 ;  /* 0x0000761000047816 */ /* 0x000fce0000000004 */
.L_x_11156:
[----:B------:R-:W-:Y:S05]  /*7e30*/  BSYNC.RECONVERGENT B0 ;  /* 0x0000000000007941 */ /* 0x000fea0003800200 */
.L_x_11155:
[----:B------:R0:W-:Y:S01]  /*7e40*/  STG.E.U8 desc[UR36][R8.64], R4 ;  /* 0x0000000408007986 */ /* 0x0001e2000c101124 */
[----:B------:R-:W-:Y:S05]  /*7e50*/  BRA `(.L_x_11138) ;  /* 0x0000000400007947 */ /* 0x000fea0003800000 */
.L_x_11153:
        /* <DEDUP_REMOVED lines=12> */
.L_x_11161:
[----:B------:R-:W-:-:S04]  /*7f20*/  SHF.R.U32.HI R0, RZ, 0x15, R11 ;  /* 0x00000015ff007819 */ /* 0x000fc8000001160b */
[----:B------:R-:W-:-:S04]  /*7f30*/  LOP3.LUT R0, R0, 0x1, RZ, 0xc0, !PT ;  /* 0x0000000100007812 */ /* 0x000fc800078ec0ff */
[----:B------:R-:W-:-:S04]  /*7f40*/  IADD3 R0, PT, PT, R11, 0x88fffff, R0 ;  /* 0x088fffff0b007810 */ /* 0x000fc80007ffe000 */
[----:B------:R-:W-:-:S04]  /*7f50*/  SHF.R.U32.HI R0, RZ, 0x15, R0 ;  /* 0x00000015ff007819 */ /* 0x000fc80000011600 */
[----:B------:R-:W-:-:S07]  /*7f60*/  LOP3.LUT R0, R0, 0xff, RZ, 0xc0, !PT ;  /* 0x000000ff00007812 */ /* 0x000fce00078ec0ff */
.L_x_11162:
[----:B------:R-:W-:-:S07]  /*7f70*/  PRMT R4, R0, 0x7610, R4 ;  /* 0x0000761000047816 */ /* 0x000fce0000000004 */
.L_x_11160:
[----:B------:R-:W-:Y:S05]  /*7f80*/  BSYNC.RECONVERGENT B0 ;  /* 0x0000000000007941 */ /* 0x000fea0003800200 */
.L_x_11159:
[----:B------:R3:W-:Y:S01]  /*7f90*/  STG.E.U8 desc[UR36][R8.64], R4 ;  /* 0x0000000408007986 */ /* 0x0007e2000c101124 */
[----:B------:R-:W-:Y:S05]  /*7fa0*/  BRA `(.L_x_11138) ;  /* 0x0000000000ac7947 */ /* 0x000fea0003800000 */
.L_x_11152:
[----:B------:R-:W-:-:S13]  /*7fb0*/  ISETP.NE.AND P0, PT, R0, 0x1c, PT ;  /* 0x0000001c0000780c */ /* 0x000fda0003f05270 */
[----:B------:R-:W-:Y:S05]  /*7fc0*/  @!P0 BRA `(.L_x_11163) ;  /* 0x0000000000a08947 */ /* 0x000fea0003800000 */
[----:B------:R-:W-:-:S13]  /*7fd0*/  ISETP.NE.AND P0, PT, R0, 0x1d, PT ;  /* 0x0000001d0000780c */ /* 0x000fda0003f05270 */
[----:B------:R-:W-:Y:S05]  /*7fe0*/  @!P0 BRA `(.L_x_11164) ;  /* 0x0000000000888947 */ /* 0x000fea0003800000 */
[----:B------:R-:W-:-:S13]  /*7ff0*/  ISETP.NE.AND P0, PT, R0, 0x2c, PT ;  /* 0x0000002c0000780c */ /* 0x000fda0003f05270 */
[----:B------:R-:W-:Y:S05]  /*8000*/  @!P0 BRA `(.L_x_11165) ;  /* 0x0000000000448947 */ /* 0x000fea0003800000 */
.L_x_11137:
        /* <DEDUP_REMOVED lines=16> */
.L_x_11166:
[----:B------:R-:W-:Y:S05]  /*8110*/  BRA `(.L_x_11138) ;  /* 0x0000000000507947 */ /* 0x000fea0003800000 */
.L_x_11165:
        /* <DEDUP_REMOVED lines=15> */
.L_x_11164:
[----:B------:R-:W-:Y:S02]  /*8210*/  IMAD.MOV.U32 R4, RZ, RZ, R11 ;  /* 0x000000ffff047224 */ /* 0x000fe400078e000b */
[----:B------:R-:W-:-:S05]  /*8220*/  IMAD.MOV.U32 R5, RZ, RZ, RZ ;  /* 0x000000ffff057224 */ /* 0x000fca00078e00ff */
[----:B------:R1:W-:Y:S01]  /*8230*/  STG.E.64 desc[UR36][R8.64], R4 ;  /* 0x0000000408007986 */ /* 0x0003e2000c101b24 */
[----:B------:R-:W-:Y:S05]  /*8240*/  BRA `(.L_x_11138) ;  /* 0x0000000000047947 */ /* 0x000fea0003800000 */
.L_x_11163:
[----:B------:R0:W-:Y:S02]  /*8250*/  STG.E desc[UR36][R8.64], R11 ;  /* 0x0000000b08007986 */ /* 0x0001e4000c101924 */
.L_x_11138:
[----:B------:R-:W-:Y:S05]  /*8260*/  BSYNC.RECONVERGENT B6 ;  /* 0x0000000000067941 */ /* 0x000fea0003800200 */
.L_x_11132:
        /* <DEDUP_REMOVED lines=24> */
.L_x_11172:
[----:B------:R4:W-:Y:S01]  /*83f0*/  STG.E.U8 desc[UR36][R8.64], R24 ;  /* 0x0000001808007986 */ /* 0x0009e2000c101124 */
[----:B------:R-:W-:Y:S05]  /*8400*/  BRA `(.L_x_11174) ;  /* 0x0000000800fc7947 */ /* 0x000fea0003800000 */
.L_x_11171:
        /* <DEDUP_REMOVED lines=9> */
.L_x_11176:
[----:B------:R2:W-:Y:S01]  /*84a0*/  STG.E desc[UR36][R8.64], R24 ;  /* 0x0000001808007986 */ /* 0x0005e2000c101924 */
[----:B------:R-:W-:Y:S05]  /*84b0*/  BRA `(.L_x_11174) ;  /* 0x0000000800d07947 */ /* 0x000fea0003800000 */
.L_x_11175:
[----:B------:R0:W-:Y:S01]  /*84c0*/  STG.E.U16 desc[UR36][R8.64], R24 ;  /* 0x0000001808007986 */ /* 0x0001e2000c101524 */
[----:B------:R-:W-:Y:S05]  /*84d0*/  BRA `(.L_x_11174) ;  /* 0x0000000800c87947 */ /* 0x000fea0003800000 */
.L_x_11170:
        /* <DEDUP_REMOVED lines=9> */
.L_x_11178:
[----:B------:R-:W0:Y:S02]  /*8570*/  I2F.S16 R0, R24 ;  /* 0x0000001800007306 */ /* 0x000e240000101400 */
[----:B0-----:R-:W-:-:S05]  /*8580*/  F2FP.F16.F32.PACK_AB R0, RZ, R0 ;  /* 0x00000000ff00723e */ /* 0x001fca00000000ff */
[----:B------:R0:W-:Y:S01]  /*8590*/  STG.E.U16 desc[UR36][R8.64], R0 ;  /* 0x0000000008007986 */ /* 0x0001e2000c101524 */
[----:B------:R-:W-:Y:S05]  /*85a0*/  BRA `(.L_x_11174) ;  /* 0x0000000800947947 */ /* 0x000fea0003800000 */
.L_x_11177:
        /* <DEDUP_REMOVED lines=10> */
.L_x_11180:
[----:B------:R-:W0:Y:S02]  /*8650*/  I2F.S16 R24, R24 ;  /* 0x0000001800187306 */ /* 0x000e240000101400 */
[----:B0-----:R-:W-:-:S04]  /*8660*/  F2FP.F16.F32.PACK_AB R3, RZ, R24 ;  /* 0x00000018ff03723e */ /* 0x001fc800000000ff */
[----:B------:R-:W-:-:S05]  /*8670*/  PRMT R3, R3, 0x5410, RZ ;  /* 0x0000541003037816 */ /* 0x000fca00000000ff */
[----:B------:R0:W-:Y:S01]  /*8680*/  STG.E desc[UR36][R8.64], R3 ;  /* 0x0000000308007986 */ /* 0x0001e2000c101924 */
[----:B------:R-:W-:Y:S05]  /*8690*/  BRA `(.L_x_11174) ;  /* 0x0000000800587947 */ /* 0x000fea0003800000 */
.L_x_11179:
[----:B------:R-:W0:Y:S02]  /*86a0*/  I2F.F64.S16 R24, R24 ;  /* 0x0000001800187312 */ /* 0x000e240000101c00 */
[----:B0-----:R0:W-:Y:S01]  /*86b0*/  STG.E.64 desc[UR36][R8.64], R24 ;  /* 0x0000001808007986 */ /* 0x0011e2000c101b24 */
[----:B------:R-:W-:Y:S05]  /*86c0*/  BRA `(.L_x_11174) ;  /* 0x00000008004c7947 */ /* 0x000fea0003800000 */
.L_x_11169:
        /* <DEDUP_REMOVED lines=12> */
.L_x_11184:
        /* <DEDUP_REMOVED lines=16> */
.L_x_11187:
[----:B------:R-:W-:-:S07]  /*8890*/  PRMT R4, R0, 0x7610, R4 ;  /* 0x0000761000047816 */ /* 0x000fce0000000004 */
.L_x_11186:
[----:B------:R-:W-:Y:S05]  /*88a0*/  BSYNC.RECONVERGENT B0 ;  /* 0x0000000000007941 */ /* 0x000fea0003800200 */
.L_x_11185:
[----:B------:R0:W-:Y:S01]  /*88b0*/  STG.E.U8 desc[UR36][R8.64], R4 ;  /* 0x0000000408007986 */ /* 0x0001e2000c101124 */
[----:B------:R-:W-:Y:S05]  /*88c0*/  BRA `(.L_x_11174) ;  /* 0x0000000400cc7947 */ /* 0x000fea0003800000 */
.L_x_11183:
        /* <DEDUP_REMOVED lines=16> */
.L_x_11190:
[----:B------:R-:W-:-:S07]  /*89d0*/  PRMT R4, R0, 0x7610, R4 ;  /* 0x0000761000047816 */ /* 0x000fce0000000004 */
.L_x_11189:
[----:B------:R-:W-:Y:S05]  /*89e0*/  BSYNC.RECONVERGENT B0 ;  /* 0x0000000000007941 */ /* 0x000fea0003800200 */
.L_x_11188:
[----:B------:R0:W-:Y:S01]  /*89f0*/  STG.E.U8 desc[UR36][R8.64], R4 ;  /* 0x0000000408007986 */ /* 0x0001e2000c101124 */
[----:B------:R-:W-:Y:S05]  /*8a00*/  BRA `(.L_x_11174) ;  /* 0x00000004007c7947 */ /* 0x000fea0003800000 */
.L_x_11182:
        /* <DEDUP_REMOVED lines=21> */
.L_x_11192:
[----:B------:R-:W-:-:S05]  /*8b60*/  IMAD.MOV.U32 R25, RZ, RZ, RZ ;  /* 0x000000ffff197224 */ /* 0x000fca00078e00ff */
[----:B------:R0:W-:Y:S01]  /*8b70*/  STG.E.64 desc[UR36][R8.64], R24 ;  /* 0x0000001808007986 */ /* 0x0001e2000c101b24 */
[----:B------:R-:W-:Y:S05]  /*8b80*/  BRA `(.L_x_11174) ;  /* 0x00000004001c7947 */ /* 0x000fea0003800000 */
.L_x_11191:
[----:B------:R0:W-:Y:S01]  /*8b90*/  STG.E desc[UR36][R8.64], R24 ;  /* 0x0000001808007986 */ /* 0x0001e2000c101924 */
[----:B------:R-:W-:Y:S05]  /*8ba0*/  BRA `(.L_x_11174) ;  /* 0x0000000400147947 */ /* 0x000fea0003800000 */
.L_x_11181:
        /* <DEDUP_REMOVED lines=8> */
.L_x_11194:
[----:B------:R-:W0:Y:S01]  /*8c30*/  I2F.F64.S16 R4, R24 ;  /* 0x0000001800047312 */ /* 0x000e220000101c00 */
[----:B------:R-:W-:-:S05]  /*8c40*/  CS2R R6, SRZ ;  /* 0x0000000000067805 */ /* 0x000fca000001ff00 */
[----:B0-----:R0:W-:Y:S01]  /*8c50*/  STG.E.128 desc[UR36][R8.64], R4 ;  /* 0x0000000408007986 */ /* 0x0011e2000c101d24 */
[----:B------:R-:W-:Y:S05]  /*8c60*/  BRA `(.L_x_11174) ;  /* 0x0000000000e47947 */ /* 0x000fea0003800000 */
.L_x_11193:
[----:B------:R-:W-:-:S13]  /*8c70*/  ISETP.NE.AND P0, PT, R0, 0xf, PT ;  /* 0x0000000f0000780c */ /* 0x000fda0003f05270 */
[----:B------:R-:W-:Y:S05]  /*8c80*/  @!P0 BRA `(.L_x_11195) ;  /* 0x0000000000d08947 */ /* 0x000fea0003800000 */
[----:B------:R-:W-:-:S13]  /*8c90*/  ISETP.NE.AND P0, PT, R0, 0x17, PT ;  /* 0x000000170000780c */ /* 0x000fda0003f05270 */
[----:B------:R-:W-:Y:S05]  /*8ca0*/  @!P0 BRA `(.L_x_11196) ;  /* 0x0000000000848947 */ /* 0x000fea0003800000 */
[----:B------:R-:W-:-:S13]  /*8cb0*/  ISETP.NE.AND P0, PT, R0, 0x18, PT ;  /* 0x000000180000780c */ /* 0x000fda0003f05270 */
[----:B------:R-:W-:Y:S05]  /*8cc0*/  @!P0 BRA `(.L_x_11197) ;  /* 0x0000000000448947 */ /* 0x000fea0003800000 */
.L_x_11173:
        /* <DEDUP_REMOVED lines=16> */
.L_x_11198:
[----:B------:R-:W-:Y:S05]  /*8dd0*/  BRA `(.L_x_11174) ;  /* 0x0000000000887947 */ /* 0x000fea0003800000 */
.L_x_11197:
        /* <DEDUP_REMOVED lines=11> */
.L_x_11200:
[----:B------:R-:W-:Y:S05]  /*8e90*/  BSYNC.RECONVERGENT B0 ;  /* 0x0000000000007941 */ /* 0x000fea0003800200 */
.L_x_11199:
[----:B------:R0:W-:Y:S01]  /*8ea0*/  STG.E.U8 desc[UR36][R8.64], R3 ;  /* 0x0000000308007986 */ /* 0x0001e2000c101124 */
[----:B------:R-:W-:Y:S05]  /*8eb0*/  BRA `(.L_x_11174) ;  /* 0x0000000000507947 */ /* 0x000fea0003800000 */
.L_x_11196:
        /* <DEDUP_REMOVED lines=12> */
.L_x_11201:
[----:B------:R-:W-:Y:S01]  /*8f80*/  IMAD.MOV.U32 R3, RZ, RZ, 0x7f ;  /* 0x0000007fff037424 */ /* 0x000fe200078e00ff */
[----:B------:R-:W-:-:S04]  /*8f90*/  ISETP.GT.U32.AND P0, PT, R5, 0x7f800000, PT ;  /* 0x7f8000000500780c */ /* 0x000fc80003f04070 */
[----:B------:R-:W-:-:S05]  /*8fa0*/  SEL R3, R3, 0x7c, P0 ;  /* 0x0000007c03037807 */ /* 0x000fca0000000000 */
[----:B------:R0:W-:Y:S01]  /*8fb0*/  STG.E.U8 desc[UR36][R8.64], R3 ;  /* 0x0000000308007986 */ /* 0x0001e2000c101124 */
[----:B------:R-:W-:Y:S05]  /*8fc0*/  BRA `(.L_x_11174) ;  /* 0x00000000000c7947 */ /* 0x000fea0003800000 */
.L_x_11195:
[----:B------:R-:W0:Y:S02]  /*8fd0*/  I2F.S16 R0, R24 ;  /* 0x0000001800007306 */ /* 0x000e240000101400 */
[----:B0-----:R-:W-:-:S05]  /*8fe0*/  F2FP.BF16.F32.PACK_AB R0, RZ, R0 ;  /* 0x00000000ff00723e */ /* 0x001fca00000010ff */
[----:B------:R0:W-:Y:S02]  /*8ff0*/  STG.E.U16 desc[UR36][R8.64], R0 ;  /* 0x0000000008007986 */ /* 0x0001e4000c101524 */
.L_x_11174:
[----:B------:R-:W-:Y:S05]  /*9000*/  BSYNC.RECONVERGENT B6 ;  /* 0x0000000000067941 */ /* 0x000fea0003800200 */
.L_x_11168:
[----:B------:R-:W-:-:S07]  /*9010*/  VIADD R16, R16, 0x80 ;  /* 0x0000008010107836 */ /* 0x000fce0000000000 */
.L_x_11131:
[----:B------:R-:W-:-:S13]  /*9020*/  ISETP.GE.AND P0, PT, R16, R17, PT ;  /* 0x000000111000720c */ /* 0x000fda0003f06270 */
[----:B------:R-:W-:Y:S05]  /*9030*/  @P0 BREAK.RELIABLE B7 ;  /* 0x0000000000070942 */ /* 0x000fea0003800100 */
[----:B------:R-:W-:Y:S05]  /*9040*/  @P0 BRA `(.L_x_11167) ;  /* 0x0000000c00640947 */ /* 0x000fea0003800000 */
[----:B------:R-:W-:Y:S05]  /*9050*/  BSYNC.RELIABLE B7 ;  /* 0x0000000000077941 */ /* 0x000fea0003800100 */
.L_x_11130:
        /* <DEDUP_REMOVED lines=21> */
.L_x_11206:
[----:B------:R4:W-:Y:S01]  /*91b0*/  STG.E.U8 desc[UR36][R8.64], R2 ;  /* 0x0000000208007986 */ /* 0x0009e2000c101124 */
[----:B------:R-:W-:Y:S05]  /*91c0*/  BRA `(.L_x_11208) ;  /* 0x0000000800fc7947 */ /* 0x000fea0003800000 */
.L_x_11205:
        /* <DEDUP_REMOVED lines=9> */
.L_x_11210:
[----:B------:R2:W-:Y:S01]  /*9260*/  STG.E desc[UR36][R8.64], R2 ;  /* 0x0000000208007986 */ /* 0x0005e2000c101924 */
[----:B------:R-:W-:Y:S05]  /*9270*/  BRA `(.L_x_11208) ;  /* 0x0000000800d07947 */ /* 0x000fea0003800000 */
.L_x_11209:
[----:B------:R0:W-:Y:S01]  /*9280*/  STG.E.U16 desc[UR36][R8.64], R2 ;  /* 0x0000000208007986 */ /* 0x0001e2000c101524 */
[----:B------:R-:W-:Y:S05]  /*9290*/  BRA `(.L_x_11208) ;  /* 0x0000000800c87947 */ /* 0x000fea0003800000 */
.L_x_11204:
        /* <DEDUP_REMOVED lines=9> */
.L_x_11212:
[----:B------:R-:W0:Y:S02]  /*9330*/  I2F.S16 R0, R2 ;  /* 0x0000000200007306 */ /* 0x000e240000101400 */
[----:B0-----:R-:W-:-:S05]  /*9340*/  F2FP.F16.F32.PACK_AB R0, RZ, R0 ;  /* 0x00000000ff00723e */ /* 0x001fca00000000ff */
[----:B------:R0:W-:Y:S01]  /*9350*/  STG.E.U16 desc[UR36][R8.64], R0 ;  /* 0x0000000008007986 */ /* 0x0001e2000c101524 */
[----:B------:R-:W-:Y:S05]  /*9360*/  BRA `(.L_x_11208) ;  /* 0x0000000800947947 */ /* 0x000fea0003800000 */
.L_x_11211:
        /* <DEDUP_REMOVED lines=10> */
.L_x_11214:
[----:B------:R-:W0:Y:S02]  /*9410*/  I2F.S16 R2, R2 ;  /* 0x0000000200027306 */ /* 0x000e240000101400 */
[----:B0-----:R-:W-:-:S04]  /*9420*/  F2FP.F16.F32.PACK_AB R3, RZ, R2 ;  /* 0x00000002ff03723e */ /* 0x001fc800000000ff */
[----:B------:R-:W-:-:S05]  /*9430*/  PRMT R3, R3, 0x5410, RZ ;  /* 0x0000541003037816 */ /* 0x000fca00000000ff */
[----:B------:R0:W-:Y:S01]  /*9440*/  STG.E desc[UR36][R8.64], R3 ;  /* 0x0000000308007986 */ /* 0x0001e2000c101924 */
[----:B------:R-:W-:Y:S05]  /*9450*/  BRA `(.L_x_11208) ;  /* 0x0000000800587947 */ /* 0x000fea0003800000 */
.L_x_11213:
[----:B------:R-:W0:Y:S02]  /*9460*/  I2F.F64.S16 R2, R2 ;  /* 0x0000000200027312 */ /* 0x000e240000101c00 */
[----:B0-----:R0:W-:Y:S01]  /*9470*/  STG.E.64 desc[UR36][R8.64], R2 ;  /* 0x0000000208007986 */ /* 0x0011e2000c101b24 */
[----:B------:R-:W-:Y:S05]  /*9480*/  BRA `(.L_x_11208) ;  /* 0x00000008004c7947 */ /* 0x000fea0003800000 */
.L_x_11203:
        /* <DEDUP_REMOVED lines=12> */
.L_x_11218:
        /* <DEDUP_REMOVED lines=16> */
.L_x_11221:
[----:B------:R-:W-:-:S07]  /*9650*/  PRMT R4, R0, 0x7610, R4 ;  /* 0x0000761000047816 */ /* 0x000fce0000000004 */
.L_x_11220:
[----:B------:R-:W-:Y:S05]  /*9660*/  BSYNC.RECONVERGENT B0 ;  /* 0x0000000000007941 */ /* 0x000fea0003800200 */
.L_x_11219:
[----:B------:R0:W-:Y:S01]  /*9670*/  STG.E.U8 desc[UR36][R8.64], R4 ;  /* 0x0000000408007986 */ /* 0x0001e2000c101124 */
[----:B------:R-:W-:Y:S05]  /*9680*/  BRA `(.L_x_11208) ;  /* 0x0000000400cc7947 */ /* 0x000fea0003800000 */
.L_x_11217:
        /* <DEDUP_REMOVED lines=16> */
.L_x_11224:
[----:B------:R-:W-:-:S07]  /*9790*/  PRMT R4, R0, 0x7610, R4 ;  /* 0x0000761000047816 */ /* 0x000fce0000000004 */
.L_x_11223:
[----:B------:R-:W-:Y:S05]  /*97a0*/  BSYNC.RECONVERGENT B0 ;  /* 0x0000000000007941 */ /* 0x000fea0003800200 */
.L_x_11222:
[----:B------:R0:W-:Y:S01]  /*97b0*/  STG.E.U8 desc[UR36][R8.64], R4 ;  /* 0x0000000408007986 */ /* 0x0001e2000c101124 */
[----:B------:R-:W-:Y:S05]  /*97c0*/  BRA `(.L_x_11208) ;  /* 0x00000004007c7947 */ /* 0x000fea0003800000 */
.L_x_11216:
        /* <DEDUP_REMOVED lines=21> */
.L_x_11226:
[----:B------:R-:W-:-:S05]  /*9920*/  IMAD.MOV.U32 R3, RZ, RZ, RZ ;  /* 0x000000ffff037224 */ /* 0x000fca00078e00ff */
[----:B------:R0:W-:Y:S01]  /*9930*/  STG.E.64 desc[UR36][R8.64], R2 ;  /* 0x0000000208007986 */ /* 0x0001e2000c101b24 */
[----:B------:R-:W-:Y:S05]  /*9940*/  BRA `(.L_x_11208) ;  /* 0x00000004001c7947 */ /* 0x000fea0003800000 */
.L_x_11225:
[----:B------:R0:W-:Y:S01]  /*9950*/  STG.E desc[UR36][R8.64], R2 ;  /* 0x0000000208007986 */ /* 0x0001e2000c101924 */
[----:B------:R-:W-:Y:S05]  /*9960*/  BRA `(.L_x_11208) ;  /* 0x0000000400147947 */ /* 0x000fea0003800000 */
.L_x_11215:
        /* <DEDUP_REMOVED lines=8> */
.L_x_11228:
[----:B------:R-:W0:Y:S01]  /*99f0*/  I2F.F64.S16 R4, R2 ;  /* 0x0000000200047312 */ /* 0x000e220000101c00 */
[----:B------:R-:W-:-:S05]  /*9a00*/  CS2R R6, SRZ ;  /* 0x0000000000067805 */ /* 0x000fca000001ff00 */
[----:B0-----:R0:W-:Y:S01]  /*9a10*/  STG.E.128 desc[UR36][R8.64], R4 ;  /* 0x0000000408007986 */ /* 0x0011e2000c101d24 */
[----:B------:R-:W-:Y:S05]  /*9a20*/  BRA `(.L_x_11208) ;  /* 0x0000000000e47947 */ /* 0x000fea0003800000 */
.L_x_11227:
[----:B------:R-:W-:-:S13]  /*9a30*/  ISETP.NE.AND P0, PT, R0, 0xf, PT ;  /* 0x0000000f0000780c */ /* 0x000fda0003f05270 */
[----:B------:R-:W-:Y:S05]  /*9a40*/  @!P0 BRA `(.L_x_11229) ;  /* 0x0000000000d08947 */ /* 0x000fea0003800000 */
[----:B------:R-:W-:-:S13]  /*9a50*/  ISETP.NE.AND P0, PT, R0, 0x17, PT ;  /* 0x000000170000780c */ /* 0x000fda0003f05270 */
[----:B------:R-:W-:Y:S05]  /*9a60*/  @!P0 BRA `(.L_x_11230) ;  /* 0x0000000000848947 */ /* 0x000fea0003800000 */
[----:B------:R-:W-:-:S13]  /*9a70*/  ISETP.NE.AND P0, PT, R0, 0x18, PT ;  /* 0x000000180000780c */ /* 0x000fda0003f05270 */
[----:B------:R-:W-:Y:S05]  /*9a80*/  @!P0 BRA `(.L_x_11231) ;  /* 0x0000000000448947 */ /* 0x000fea0003800000 */
.L_x_11207:
        /* <DEDUP_REMOVED lines=16> */
.L_x_11232:
[----:B------:R-:W-:Y:S05]  /*9b90*/  BRA `(.L_x_11208) ;  /* 0x0000000000887947 */ /* 0x000fea0003800000 */
.L_x_11231:
        /* <DEDUP_REMOVED lines=11> */
.L_x_11234:
[----:B------:R-:W-:Y:S05]  /*9c50*/  BSYNC.RECONVERGENT B0 ;  /* 0x0000000000007941 */ /* 0x000fea0003800200 */
.L_x_11233:
[----:B------:R0:W-:Y:S01]  /*9c60*/  STG.E.U8 desc[UR36][R8.64], R3 ;  /* 0x0000000308007986 */ /* 0x0001e2000c101124 */
[----:B------:R-:W-:Y:S05]  /*9c70*/  BRA `(.L_x_11208) ;  /* 0x0000000000507947 */ /* 0x000fea0003800000 */
.L_x_11230:
        /* <DEDUP_REMOVED lines=12> */
.L_x_11235:
[----:B------:R-:W-:Y:S01]  /*9d40*/  IMAD.MOV.U32 R3, RZ, RZ, 0x7f ;  /* 0x0000007fff037424 */ /* 0x000fe200078e00ff */
[----:B------:R-:W-:-:S04]  /*9d50*/  ISETP.GT.U32.AND P0, PT, R5, 0x7f800000, PT ;  /* 0x7f8000000500780c */ /* 0x000fc80003f04070 */
[----:B------:R-:W-:-:S05]  /*9d60*/  SEL R3, R3, 0x7c, P0 ;  /* 0x0000007c03037807 */ /* 0x000fca0000000000 */
[----:B------:R0:W-:Y:S01]  /*9d70*/  STG.E.U8 desc[UR36][R8.64], R3 ;  /* 0x0000000308007986 */ /* 0x0001e2000c101124 */
[----:B------:R-:W-:Y:S05]  /*9d80*/  BRA `(.L_x_11208) ;  /* 0x00000000000c7947 */ /* 0x000fea0003800000 */
.L_x_11229:
[----:B------:R-:W0:Y:S02]  /*9d90*/  I2F.S16 R0, R2 ;  /* 0x0000000200007306 */ /* 0x000e240000101400 */
[----:B0-----:R-:W-:-:S05]  /*9da0*/  F2FP.BF16.F32.PACK_AB R0, RZ, R0 ;  /* 0x00000000ff00723e */ /* 0x001fca00000010ff */
[----:B------:R0:W-:Y:S02]  /*9db0*/  STG.E.U16 desc[UR36][R8.64], R0 ;  /* 0x0000000008007986 */ /* 0x0001e4000c101524 */
.L_x_11208:
[----:B------:R-:W-:Y:S05]  /*9dc0*/  BSYNC.RECONVERGENT B6 ;  /* 0x0000000000067941 */ /* 0x000fea0003800200 */
.L_x_11202:
[----:B------:R-:W-:-:S07]  /*9dd0*/  VIADD R16, R16, 0x80 ;  /* 0x0000008010107836 */ /* 0x000fce0000000000 */
.L_x_11167:
[----:B------:R-:W-:Y:S05]  /*9de0*/  BSYNC.RECONVERGENT B8 ;  /* 0x0000000000087941 */ /* 0x000fea0003800200 */
.L_x_11129:
        /* <DEDUP_REMOVED lines=21> */
.L_x_11239:
[----:B------:R-:W-:Y:S01]  /*9f40*/  STG.E.U8 desc[UR36][R2.64], R22 ;  /* 0x0000001602007986 */ /* 0x000fe2000c101124 */
[----:B------:R-:W-:Y:S05]  /*9f50*/  EXIT ;  /* 0x000000000000794d */ /* 0x000fea0003800000 */
.L_x_11238:
        /* <DEDUP_REMOVED lines=9> */
.L_x_11242:
[----:B------:R-:W-:Y:S01]  /*9ff0*/  STG.E desc[UR36][R2.64], R22 ;  /* 0x0000001602007986 */ /* 0x000fe2000c101924 */
[----:B------:R-:W-:Y:S05]  /*a000*/  EXIT ;  /* 0x000000000000794d */ /* 0x000fea0003800000 */
.L_x_11241:
[----:B------:R-:W-:Y:S01]  /*a010*/  STG.E.U16 desc[UR36][R2.64], R22 ;  /* 0x0000001602007986 */ /* 0x000fe2000c101524 */
[----:B------:R-:W-:Y:S05]  /*a020*/  EXIT ;  /* 0x000000000000794d */ /* 0x000fea0003800000 */
.L_x_11237:
        /* <DEDUP_REMOVED lines=9> */
.L_x_11244:
[----:B------:R-:W0:Y:S02]  /*a0c0*/  I2F.S16 R0, R22 ;  /* 0x0000001600007306 */ /* 0x000e240000101400 */
[----:B0-----:R-:W-:-:S05]  /*a0d0*/  F2FP.F16.F32.PACK_AB R0, RZ, R0 ;  /* 0x00000000ff00723e */ /* 0x001fca00000000ff */
[----:B------:R-:W-:Y:S01]  /*a0e0*/  STG.E.U16 desc[UR36][R2.64], R0 ;  /* 0x0000000002007986 */ /* 0x000fe2000c101524 */
[----:B------:R-:W-:Y:S05]  /*a0f0*/  EXIT ;  /* 0x000000000000794d */ /* 0x000fea0003800000 */
.L_x_11243:
        /* <DEDUP_REMOVED lines=10> */
.L_x_11246:
[----:B------:R-:W0:Y:S02]  /*a1a0*/  I2F.S16 R22, R22 ;  /* 0x0000001600167306 */ /* 0x000e240000101400 */
[----:B0-----:R-:W-:-:S04]  /*a1b0*/  F2FP.F16.F32.PACK_AB R5, RZ, R22 ;  /* 0x00000016ff05723e */ /* 0x001fc800000000ff */
[----:B------:R-:W-:-:S05]  /*a1c0*/  PRMT R5, R5, 0x5410, RZ ;  /* 0x0000541005057816 */ /* 0x000fca00000000ff */
[----:B------:R-:W-:Y:S01]  /*a1d0*/  STG.E desc[UR36][R2.64], R5 ;  /* 0x0000000502007986 */ /* 0x000fe2000c101924 */
[----:B------:R-:W-:Y:S05]  /*a1e0*/  EXIT ;  /* 0x000000000000794d */ /* 0x000fea0003800000 */
.L_x_11245:
[----:B------:R-:W0:Y:S02]  /*a1f0*/  I2F.F64.S16 R22, R22 ;  /* 0x0000001600167312 */ /* 0x000e240000101c00 */
[----:B0-----:R-:W-:Y:S01]  /*a200*/  STG.E.64 desc[UR36][R2.64], R22 ;  /* 0x0000001602007986 */ /* 0x001fe2000c101b24 */
[----:B------:R-:W-:Y:S05]  /*a210*/  EXIT ;  /* 0x000000000000794d */ /* 0x000fea0003800000 */
.L_x_11236:
        /* <DEDUP_REMOVED lines=12> */
.L_x_11250:
        /* <DEDUP_REMOVED lines=17> */
.L_x_11252:
[----:B------:R-:W-:Y:S05]  /*a3f0*/  BSYNC.RECONVERGENT B0 ;  /* 0x0000000000007941 */ /* 0x000fea0003800200 */
.L_x_11251:
[----:B------:R-:W-:Y:S01]  /*a400*/  STG.E.U8 desc[UR36][R2.64], R0 ;  /* 0x0000000002007986 */ /* 0x000fe2000c101124 */
[----:B------:R-:W-:Y:S05]  /*a410*/  EXIT ;  /* 0x000000000000794d */ /* 0x000fea0003800000 */
.L_x_11249:
        /* <DEDUP_REMOVED lines=17> */
.L_x_11254:
[----:B------:R-:W-:Y:S05]  /*a530*/  BSYNC.RECONVERGENT B0 ;  /* 0x0000000000007941 */ /* 0x000fea0003800200 */
.L_x_11253:
[----:B------:R-:W-:Y:S01]  /*a540*/  STG.E.U8 desc[UR36][R2.64], R0 ;  /* 0x0000000002007986 */ /* 0x000fe2000c101124 */
[----:B------:R-:W-:Y:S05]  /*a550*/  EXIT ;  /* 0x000000000000794d */ /* 0x000fea0003800000 */
.L_x_11248:
        /* <DEDUP_REMOVED lines=21> */
.L_x_11256:
[----:B------:R-:W-:-:S05]  /*a6b0*/  IMAD.MOV.U32 R23, RZ, RZ, RZ ;  /* 0x000000ffff177224 */ /* 0x000fca00078e00ff */
[----:B------:R-:W-:Y:S01]  /*a6c0*/  STG.E.64 desc[UR36][R2.64], R22 ;  /* 0x0000001602007986 */ /* 0x000fe2000c101b24 */
[----:B------:R-:W-:Y:S05]  /*a6d0*/  EXIT ;  /* 0x000000000000794d */ /* 0x000fea0003800000 */
.L_x_11255:
[----:B------:R-:W-:Y:S01]  /*a6e0*/  STG.E desc[UR36][R2.64], R22 ;  /* 0x0000001602007986 */ /* 0x000fe2000c101924 */
[----:B------:R-:W-:Y:S05]  /*a6f0*/  EXIT ;  /* 0x000000000000794d */ /* 0x000fea0003800000 */
.L_x_11247:
        /* <DEDUP_REMOVED lines=8> */
.L_x_11258:
[----:B------:R-:W0:Y:S01]  /*a780*/  I2F.F64.S16 R4, R22 ;  /* 0x0000001600047312 */ /* 0x000e220000101c00 */
[----:B------:R-:W-:-:S05]  /*a790*/  CS2R R6, SRZ ;  /* 0x0000000000067805 */ /* 0x000fca000001ff00 */
[----:B0-----:R-:W-:Y:S01]  /*a7a0*/  STG.E.128 desc[UR36][R2.64], R4 ;  /* 0x0000000402007986 */ /* 0x001fe2000c101d24 */
[----:B------:R-:W-:Y:S05]  /*a7b0*/  EXIT ;  /* 0x000000000000794d */ /* 0x000fea0003800000 */
.L_x_11257:
[----:B------:R-:W-:-:S13]  /*a7c0*/  ISETP.NE.AND P0, PT, R0, 0xf, PT ;  /* 0x0000000f0000780c */ /* 0x000fda0003f05270 */
[----:B------:R-:W-:Y:S05]  /*a7d0*/  @!P0 BRA `(.L_x_11259) ;  /* 0x0000000000d48947 */ /* 0x000fea0003800000 */
[----:B------:R-:W-:-:S13]  /*a7e0*/  ISETP.NE.AND P0, PT, R0, 0x17, PT ;  /* 0x000000170000780c */ /* 0x000fda0003f05270 */
[----:B------:R-:W-:Y:S05]  /*a7f0*/  @!P0 BRA `(.L_x_11260) ;  /* 0x0000000000848947 */ /* 0x000fea0003800000 */
[----:B------:R-:W-:-:S13]  /*a800*/  ISETP.NE.AND P0, PT, R0, 0x18, PT ;  /* 0x000000180000780c */ /* 0x000fda0003f05270 */
[----:B------:R-:W-:Y:S05]  /*a810*/  @!P0 BRA `(.L_x_11261) ;  /* 0x0000000000448947 */ /* 0x000fea0003800000 */
.L_x_11240:
        /* <DEDUP_REMOVED lines=16> */
.L_x_11262:
[----:B------:R-:W-:Y:S05]  /*a920*/  EXIT ;  /* 0x000000000000794d */ /* 0x000fea0003800000 */
.L_x_11261:
        /* <DEDUP_REMOVED lines=11> */
.L_x_11264:
[----:B------:R-:W-:Y:S05]  /*a9e0*/  BSYNC.RECONVERGENT B0 ;  /* 0x0000000000007941 */ /* 0x000fea0003800200 */
.L_x_11263:
[----:B------:R-:W-:Y:S01]  /*a9f0*/  STG.E.U8 desc[UR36][R2.64], R5 ;  /* 0x0000000502007986 */ /* 0x000fe2000c101124 */
[----:B------:R-:W-:Y:S05]  /*aa00*/  EXIT ;  /* 0x000000000000794d */ /* 0x000fea0003800000 */
.L_x_11260:
        /* <DEDUP_REMOVED lines=13> */
.L_x_11265:
[----:B------:R-:W-:Y:S01]  /*aae0*/  IMAD.MOV.U32 R5, RZ, RZ, 0x7f ;  /* 0x0000007fff057424 */ /* 0x000fe200078e00ff */
[----:B------:R-:W-:-:S04]  /*aaf0*/  ISETP.GT.U32.AND P0, PT, R7, 0x7f800000, PT ;  /* 0x7f8000000700780c */ /* 0x000fc80003f04070 */
[----:B------:R-:W-:-:S05]  /*ab00*/  SEL R5, R5, 0x7c, P0 ;  /* 0x0000007c05057807 */ /* 0x000fca0000000000 */
[----:B------:R-:W-:Y:S01]  /*ab10*/  STG.E.U8 desc[UR36][R2.64], R5 ;  /* 0x0000000502007986 */ /* 0x000fe2000c101124 */
[----:B------:R-:W-:Y:S05]  /*ab20*/  EXIT ;  /* 0x000000000000794d */ /* 0x000fea0003800000 */
.L_x_11259:
[----:B------:R-:W0:Y:S02]  /*ab30*/  I2F.S16 R0, R22 ;  /* 0x0000001600007306 */ /* 0x000e240000101400 */
[----:B0-----:R-:W-:-:S05]  /*ab40*/  F2FP.BF16.F32.PACK_AB R0, RZ, R0 ;  /* 0x00000000ff00723e */ /* 0x001fca00000010ff */
[----:B------:R-:W-:Y:S01]  /*ab50*/  STG.E.U16 desc[UR36][R2.64], R0 ;  /* 0x0000000002007986 */ /* 0x000fe2000c101524 */
[----:B------:R-:W-:Y:S05]  /*ab60*/  EXIT ;  /* 0x000000000000794d */ /* 0x000fea0003800000 */
.L_x_11266:
        /* <DEDUP_REMOVED lines=9> */
.L_x_43470:


//--------------------- .text._ZN2at6native18elementwise_kernelILi128ELi4EZNS0_22gpu_kernel_impl_nocastINS0_13BinaryFunctorIiibZZZNS0_23logical_xor_kernel_cudaERNS_14TensorIteratorEENKUlvE0_clEvENKUlvE1_clEvEUliiE_EEEEvRNS_18TensorIteratorBaseERKT_EUliE_EEviT1_ --------------------------
	.section	.text._ZN2at6native18elementwise_kernelILi128ELi4EZNS0_22gpu_kernel_impl_nocastINS0_13BinaryFunctorIiibZZZNS0_23logical_xor_kernel_cudaERNS_14TensorIteratorEENKUlvE0_clEvENKUlvE1_clEvEUliiE_EEEEvRNS_18TensorIteratorBaseERKT_EUliE_EEviT1_,"ax",@progbits
	.align	128
        .global         _ZN2at6native18elementwise_kernelILi128ELi4EZNS0_22gpu_kernel_impl_nocastINS0_13BinaryFunctorIiibZZZNS0_23logical_xor_kernel_cudaERNS_14TensorIteratorEENKUlvE0_clEvENKUlvE1_clEvEUliiE_EEEEvRNS_18TensorIteratorBaseERKT_EUliE_EEviT1_
        .type           _ZN2at6native18elementwise_kernelILi128ELi4EZNS0_22gpu_kernel_impl_nocastINS0_13BinaryFunctorIiibZZZNS0_23logical_xor_kernel_cudaERNS_14TensorIteratorEENKUlvE0_clEvENKUlvE1_clEvEUliiE_EEEEvRNS_18TensorIteratorBaseERKT_EUliE_EEviT1_,@function
        .size           _ZN2at6native18elementwise_kernelILi128ELi4EZNS0_22gpu_kernel_impl_nocastINS0_13BinaryFunctorIiibZZZNS0_23logical_xor_kernel_cudaERNS_14TensorIteratorEENKUlvE0_clEvENKUlvE1_clEvEUliiE_EEEEvRNS_18TensorIteratorBaseERKT_EUliE_EEviT1_,(.L_x_43471 - _ZN2at6native18elementwise_kernelILi128ELi4EZNS0_22gpu_kernel_impl_nocastINS0_13BinaryFunctorIiibZZZNS0_23logical_xor_kernel_cudaERNS_14TensorIteratorEENKUlvE0_clEvENKUlvE1_clEvEUliiE_EEEEvRNS_18TensorIteratorBaseERKT_EUliE_EEviT1_)
        .other          _ZN2at6native18elementwise_kernelILi128ELi4EZNS0_22gpu_kernel_impl_nocastINS0_13BinaryFunctorIiibZZZNS0_23logical_xor_kernel_cudaERNS_14TensorIteratorEENKUlvE0_clEvENKUlvE1_clEvEUliiE_EEEEvRNS_18TensorIteratorBaseERKT_EUliE_EEviT1_,@"STO_CUDA_ENTRY STV_DEFAULT"
_ZN2at6native18elementwise_kernelILi128ELi4EZNS0_22gpu_kernel_impl_nocastINS0_13BinaryFunctorIiibZZZNS0_23logical_xor_kernel_cudaERNS_14TensorIteratorEENKUlvE0_clEvENKUlvE1_clEvEUliiE_EEEEvRNS_18TensorIteratorBaseERKT_EUliE_EEviT1_:
.text._ZN2at6native18elementwise_kernelILi128ELi4EZNS0_22gpu_kernel_impl_nocastINS0_13BinaryFunctorIiibZZZNS0_23logical_xor_kernel_cudaERNS_14TensorIteratorEENKUlvE0_clEvENKUlvE1_clEvEUliiE_EEEEvRNS_18TensorIteratorBaseERKT_EUliE_EEviT1_:
        /* <DEDUP_REMOVED lines=33> */
[----:B---3--:R-:W-:-:S04]  /*0210*/  ISETP.NE.AND P0, PT, R6, RZ, PT ;  /* 0x000000ff0600720c */ /* 0x008fc80003f05270 */
[----:B--2---:R-:W-:-:S04]  /*0220*/  ISETP.NE.XOR P0, PT, R4, RZ, P0 ;  /* 0x000000ff0400720c */ /* 0x004fc80000705a70 */
[----:B------:R-:W-:-:S05]  /*0230*/  SEL R11, RZ, 0x1, !P0 ;  /* 0x00000001ff0b7807 */ /* 0x000fca0004000000 */
[----:B0-----:R0:W-:Y:S04]  /*0240*/  STG.E.U8 desc[UR6][R8.64], R11 ;  /* 0x0000000b08007986 */ /* 0x0011e8000c101106 */
.L_x_11270:
[----:B------:R-:W-:-:S13]  /*0250*/  ISETP.GE.AND P0, PT, R3, UR4, PT ;  /* 0x0000000403007c0c */ /* 0x000fda000bf06270 */
[----:B------:R-:W-:Y:S05]  /*0260*/  @P0 BREAK.RELIABLE B1 ;  /* 0x0000000000010942 */ /* 0x000fea0003800100 */
[----:B------:R-:W-:Y:S05]  /*0270*/  @P0 BRA `(.L_x_11271) ;  /* 0x00000000002c0947 */ /* 0x000fea0003800000 */
[----:B------:R-:W-:Y:S05]  /*0280*/  BSYNC.RELIABLE B1 ;  /* 0x0000000000017941 */ /* 0x000fea0003800100 */
.L_x_11269:
        /* <DEDUP_REMOVED lines=10> */
.L_x_11271:
[----:B------:R-:W-:Y:S05]  /*0330*/  BSYNC.RECONVERGENT B0 ;  /* 0x0000000000007941 */ /* 0x000fea0003800200 */
.L_x_11268:
        /* <DEDUP_REMOVED lines=8> */
[----:B--2---:R-:W-:-:S04]  /*03c0*/  ISETP.NE.AND P0, PT, R4, RZ, PT ;  /* 0x000000ff0400720c */ /* 0x004fc80003f05270 */
[----:B---3--:R-:W-:-:S04]  /*03d0*/  ISETP.NE.XOR P0, PT, R2, RZ, P0 ;  /* 0x000000ff0200720c */ /* 0x008fc80000705a70 */
[----:B01----:R-:W-:-:S05]  /*03e0*/  SEL R9, RZ, 0x1, !P0 ;  /* 0x00000001ff097807 */ /* 0x003fca0004000000 */
[----:B----4-:R-:W-:Y:S01]  /*03f0*/  STG.E.U8 desc[UR6][R6.64], R9 ;  /* 0x0000000906007986 */ /* 0x010fe2000c101106 */
[----:B------:R-:W-:Y:S05]  /*0400*/  EXIT ;  /* 0x000000000000794d */ /* 0x000fea0003800000 */
.L_x_11267:
        /* <DEDUP_REMOVED lines=356> */
.L_x_11275:
[----:B------:R-:W0:Y:S02]  /*1a50*/  LDCU.128 UR8, c[0x0][0x5f0] ;  /* 0x0000be00ff0877ac */ /* 0x000e240008000c00 */
[----:B0-----:R-:W-:Y:S02]  /*1a60*/  IADD3 R8, P1, PT, R6, UR10, RZ ;  /* 0x0000000a06087c10 */ /* 0x001fe4000ff3e0ff */
[----:B------:R-:W-:Y:S02]  /*1a70*/  IADD3 R6, P0, PT, R4, UR8, RZ ;  /* 0x0000000804067c10 */ /* 0x000fe4000ff1e0ff */
[----:B------:R-:W-:Y:S02]  /*1a80*/  IADD3.X R9, PT, PT, RZ, UR11, RZ, P1, !PT ;  /* 0x0000000bff097c10 */ /* 0x000fe40008ffe4ff */
[----:B------:R-:W-:Y:S01]  /*1a90*/  IADD3.X R7, PT, PT, RZ, UR9, RZ, P0, !PT ;  /* 0x00000009ff077c10 */ /* 0x000fe200087fe4ff */
[----:B------:R-:W0:Y:S02]  /*1aa0*/  LDCU.64 UR8, c[0x0][0x5e8] ;  /* 0x0000bd00ff0877ac */ /* 0x000e240008000a00 */
[----:B------:R-:W2:Y:S04]  /*1ab0*/  LDG.E R8, desc[UR6][R8.64] ;  /* 0x0000000608087981 */ /* 0x000ea8000c1e1900 */
[----:B------:R-:W3:Y:S01]  /*1ac0*/  LDG.E R6, desc[UR6][R6.64] ;  /* 0x0000000606067981 */ /* 0x000ee2000c1e1900 */
        /* <DEDUP_REMOVED lines=358> */
.L_x_11277:
        /* <DEDUP_REMOVED lines=13> */
[----:B------:R-:W-:-:S05]  /*3200*/  SEL R11, RZ, 0x1, !P0 ;  /* 0x00000001ff0b7807 */ /* 0x000fca0004000000 */
[----:B------:R0:W-:Y:S04]  /*3210*/  STG.E.U8 desc[UR6][R4.64], R11 ;  /* 0x0000000b04007986 */ /* 0x0001e8000c101106 */
.L_x_11274:
[----:B------:R-:W-:-:S13]  /*3220*/  ISETP.GE.AND P0, PT, R3, UR4, PT ;  /* 0x0000000403007c0c */ /* 0x000fda000bf06270 */
[----:B------:R-:W-:Y:S05]  /*3230*/  @P0 BREAK.RELIABLE B1 ;  /* 0x0000000000010942 */ /* 0x000fea0003800100 */
[----:B------:R-:W-:Y:S05]  /*3240*/  @P0 BRA `(.L_x_11276) ;  /* 0x0000001400b00947 */ /* 0x000fea0003800000 */
[----:B------:R-:W-:Y:S05]  /*3250*/  BSYNC.RELIABLE B1 ;  /* 0x0000000000017941 */ /* 0x000fea0003800100 */
.L_x_11273:
        /* <DEDUP_REMOVED lines=348> */
.L_x_11278:
        /* <DEDUP_REMOVED lines=15> */
.L_x_11276:
[----:B------:R-:W-:Y:S05]  /*4910*/  BSYNC.RECONVERGENT B0 ;  /* 0x0000000000007941 */ /* 0x000fea0003800200 */
.L_x_11272:
        /* <DEDUP_REMOVED lines=351> */
.L_x_11279:
        /* <DEDUP_REMOVED lines=10> */
[----:B--2---:R-:W-:-:S04]  /*5fb0*/  ISETP.NE.AND P0, PT, R6, RZ, PT ;  /* 0x000000ff0600720c */ /* 0x004fc80003f05270 */
[----:B---3--:R-:W-:-:S04]  /*5fc0*/  ISETP.NE.XOR P0, PT, R4, RZ, P0 ;  /* 0x000000ff0400720c */ /* 0x008fc80000705a70 */
[----:B------:R-:W-:-:S05]  /*5fd0*/  SEL R9, RZ, 0x1, !P0 ;  /* 0x00000001ff097807 */ /* 0x000fca0004000000 */
[----:B------:R-:W-:Y:S01]  /*5fe0*/  STG.E.U8 desc[UR6][R2.64], R9 ;  /* 0x0000000902007986 */ /* 0x000fe2000c101106 */
[----:B------:R-:W-:Y:S05]  /*5ff0*/  EXIT ;  /* 0x000000000000794d */ /* 0x000fea0003800000 */
.L_x_11280:
        /* <DEDUP_REMOVED lines=16> */
.L_x_43471:


//--------------------- .text._ZN2at6native27unrolled_elementwise_kernelINS0_13BinaryFunctorIiibZZZNS0_23logical_xor_kernel_cudaERNS_14TensorIteratorEENKUlvE0_clEvENKUlvE1_clEvEUliiE_EESt5arrayIPcLm3EELi4E23TrivialOffsetCalculatorILi2EjESC_ILi1EjENS0_6memory15LoadWithoutCastENSF_16StoreWithoutCastEEEviT_T0_T2_T3_T4_T5_ --------------------------
	.section	.text._ZN2at6native27unrolled_elementwise_kernelINS0_13BinaryFunctorIiibZZZNS0_23logical_xor_kernel_cudaERNS_14TensorIteratorEENKUlvE0_clEvENKUlvE1_clEvEUliiE_EESt5arrayIPcLm3EELi4E23TrivialOffsetCalculatorILi2EjESC_ILi1EjENS0_6memory15LoadWithoutCastENSF_16StoreWithoutCastEEEviT_T0_T2_T3_T4_T5_,"ax",@progbits
	.align	128
        .global         _ZN2at6native27unrolled_elementwise_kernelINS0_13BinaryFunctorIiibZZZNS0_23logical_xor_kernel_cudaERNS_14TensorIteratorEENKUlvE0_clEvENKUlvE1_clEvEUliiE_EESt5arrayIPcLm3EELi4E23TrivialOffsetCalculatorILi2EjESC_ILi1EjENS0_6memory15LoadWithoutCastENSF_16StoreWithoutCastEEEviT_T0_T2_T3_T4_T5_
        .type           _ZN2at6native27unrolled_elementwise_kernelINS0_13BinaryFunctorIiibZZZNS0_23logical_xor_kernel_cudaERNS_14TensorIteratorEENKUlvE0_clEvENKUlvE1_clEvEUliiE_EESt5arrayIPcLm3EELi4E23TrivialOffsetCalculatorILi2EjESC_ILi1EjENS0_6memory15LoadWithoutCastENSF_16StoreWithoutCastEEEviT_T0_T2_T3_T4_T5_,@function
        .size           _ZN2at6native27unrolled_elementwise_kernelINS0_13BinaryFunctorIiibZZZNS0_23logical_xor_kernel_cudaERNS_14TensorIteratorEENKUlvE0_clEvENKUlvE1_clEvEUliiE_EESt5arrayIPcLm3EELi4E23TrivialOffsetCalculatorILi2EjESC_ILi1EjENS0_6memory15LoadWithoutCastENSF_16StoreWithoutCastEEEviT_T0_T2_T3_T4_T5_,(.L_x_43472 - _ZN2at6native27unrolled_elementwise_kernelINS0_13BinaryFunctorIiibZZZNS0_23logical_xor_kernel_cudaERNS_14TensorIteratorEENKUlvE0_clEvENKUlvE1_clEvEUliiE_EESt5arrayIPcLm3EELi4E23TrivialOffsetCalculatorILi2EjESC_ILi1EjENS0_6memory15LoadWithoutCastENSF_16StoreWithoutCastEEEviT_T0_T2_T3_T4_T5_)
        .other          _ZN2at6native27unrolled_elementwise_kernelINS0_13BinaryFunctorIiibZZZNS0_23logical_xor_kernel_cudaERNS_14TensorIteratorEENKUlvE0_clEvENKUlvE1_clEvEUliiE_EESt5arrayIPcLm3EELi4E23TrivialOffsetCalculatorILi2EjESC_ILi1EjENS0_6memory15LoadWithoutCastENSF_16StoreWithoutCastEEEviT_T0_T2_T3_T4_T5_,@"STO_CUDA_ENTRY STV_DEFAULT"
_ZN2at6native27unrolled_elementwise_kernelINS0_13BinaryFunctorIiibZZZNS0_23logical_xor_kernel_cudaERNS_14TensorIteratorEENKUlvE0_clEvENKUlvE1_clEvEUliiE_EESt5arrayIPcLm3EELi4E23TrivialOffsetCalculatorILi2EjESC_ILi1EjENS0_6memory15LoadWithoutCastENSF_16StoreWithoutCastEEEviT_T0_T2_T3_T4_T5_:
.text._ZN2at6native27unrolled_elementwise_kernelINS0_13BinaryFunctorIiibZZZNS0_23logical_xor_kernel_cudaERNS_14TensorIteratorEENKUlvE0_clEvENKUlvE1_clEvEUliiE_EESt5arrayIPcLm3EELi4E23TrivialOffsetCalculatorILi2EjESC_ILi1EjENS0_6memory15LoadWithoutCastENSF_16StoreWithoutCastEEEviT_T0_T2_T3_T4_T5_:
        /* <DEDUP_REMOVED lines=20> */
[----:B-1----:R-:W4:Y:S03]  /*0140*/  @!P1 LDG.E R12, desc[UR4][R12.64] ;  /* 0x000000040c0c9981 */ /* 0x002f26000c1e1900 */
[----:B------:R-:W1:Y:S01]  /*0150*/  LDC.64 R10, c[0x0][0x398] ;  /* 0x0000e600ff0a7b82 */ /* 0x000e620000000a00 */
[----:B------:R-:W4:Y:S02]  /*0160*/  @!P1 LDG.E R16, desc[UR4][R16.64] ;  /* 0x0000000410109981 */ /* 0x000f24000c1e1900 */
        /* <DEDUP_REMOVED lines=8> */
[----:B------:R0:W5:Y:S02]  /*01f0*/  @!P3 LDG.E R4, desc[UR4][R4.64] ;  /* 0x000000040404b981 */ /* 0x000164000c1e1900 */
[----:B---3--:R-:W-:Y:S02]  /*0200*/  @!P3 IMAD.WIDE.U32 R6, R23, 0x4, R6 ;  /* 0x000000041706b825 */ /* 0x008fe400078e0006 */
[----:B------:R-:W3:Y:S02]  /*0210*/  @!P5 LDG.E R8, desc[UR4][R8.64] ;  /* 0x000000040808d981 */ /* 0x000ee4000c1e1900 */
[----:B------:R-:W-:Y:S02]  /*0220*/  @!P2 IMAD R25, R0, 0x200, R25 ;  /* 0x000002000019a824 */ /* 0x000fe400078e0219 */
[----:B-1----:R-:W-:Y:S01]  /*0230*/  @!P5 IMAD.WIDE.U32 R10, R21, 0x4, R10 ;  /* 0x00000004150ad825 */ /* 0x002fe200078e000a */
[----:B------:R-:W3:Y:S03]  /*0240*/  @!P3 LDG.E R6, desc[UR4][R6.64] ;  /* 0x000000040606b981 */ /* 0x000ee6000c1e1900 */
[----:B------:R-:W-:-:S02]  /*0250*/  @!P2 IMAD.WIDE.U32 R14, R25, 0x4, R14 ;  /* 0x00000004190ea825 */ /* 0x000fc400078e000e */
[----:B------:R-:W3:Y:S02]  /*0260*/  @!P5 LDG.E R10, desc[UR4][R10.64] ;  /* 0x000000040a0ad981 */ /* 0x000ee4000c1e1900 */
[----:B--2---:R-:W-:Y:S02]  /*0270*/  @!P2 IMAD.WIDE.U32 R2, R25, 0x4, R2 ;  /* 0x000000041902a825 */ /* 0x004fe400078e0002 */
[----:B------:R-:W2:Y:S04]  /*0280*/  @!P2 LDG.E R14, desc[UR4][R14.64] ;  /* 0x000000040e0ea981 */ /* 0x000ea8000c1e1900 */
[----:B------:R-:W5:Y:S01]  /*0290*/  @!P2 LDG.E R2, desc[UR4][R2.64] ;  /* 0x000000040202a981 */ /* 0x000f62000c1e1900 */
        /* <DEDUP_REMOVED lines=35> */
.L_x_11283:
[----:B------:R-:W-:Y:S05]  /*04d0*/  BSYNC.RELIABLE B1 ;  /* 0x0000000000017941 */ /* 0x000fea0003800100 */
.L_x_11282:
[----:B------:R-:W-:-:S13]  /*04e0*/  ISETP.GE.AND P0, PT, R19, R18, PT ;  /* 0x000000121300720c */ /* 0x000fda0003f06270 */
[----:B------:R-:W1:Y:S01]  /*04f0*/  @!P0 LDC.64 R4, c[0x0][0x388] ;  /* 0x0000e200ff048b82 */ /* 0x000e620000000a00 */
[----:B0-----:R-:W-:Y:S02]  /*0500*/  @!P0 IMAD R3, R0, 0x200, R19 ;  /* 0x0000020000038824 */ /* 0x001fe400078e0213 */
[----:B------:R-:W-:-:S03]  /*0510*/  @!P0 VIADD R19, R19, 0x80 ;  /* 0x0000008013138836 */ /* 0x000fc60000000000 */
[----:B-1----:R-:W-:-:S05]  /*0520*/  @!P0 IADD3 R2, P1, PT, R3, R4, RZ ;  /* 0x0000000403028210 */ /* 0x002fca0007f3e0ff */
[----:B------:R-:W-:-:S05]  /*0530*/  @!P0 IMAD.X R3, RZ, RZ, R5, P1 ;  /* 0x000000ffff038224 */ /* 0x000fca00008e0605 */
[----:B------:R1:W-:Y:S03]  /*0540*/  @!P0 STG.E.U8 desc[UR4][R2.64], R9 ;  /* 0x0000000902008986 */ /* 0x0003e6000c101104 */
.L_x_11284:
[----:B------:R-:W-:Y:S05]  /*0550*/  BSYNC.RECONVERGENT B0 ;  /* 0x0000000000007941 */ /* 0x000fea0003800200 */
.L_x_11281:
        /* <DEDUP_REMOVED lines=9> */
.L_x_11285:
        /* <DEDUP_REMOVED lines=9> */
.L_x_43472:


//--------------------- .text._ZN2at6native29vectorized_elementwise_kernelILi2ENS0_13BinaryFunctorIiibZZZNS0_23logical_xor_kernel_cudaERNS_14TensorIteratorEENKUlvE0_clEvENKUlvE1_clEvEUliiE_EESt5arrayIPcLm3EEEEviT0_T1_ --------------------------
	.section	.text._ZN2at6native29vectorized_elementwise_kernelILi2ENS0_13BinaryFunctorIiibZZZNS0_23logical_xor_kernel_cudaERNS_14TensorIteratorEENKUlvE0_clEvENKUlvE1_clEvEUliiE_EESt5arrayIPcLm3EEEEviT0_T1_,"ax",@progbits
	.align	128
        .global         _ZN2at6native29vectorized_elementwise_kernelILi2ENS0_13BinaryFunctorIiibZZZNS0_23logical_xor_kernel_cudaERNS_14TensorIteratorEENKUlvE0_clEvENKUlvE1_clEvEUliiE_EESt5arrayIPcLm3EEEEviT0_T1_
        .type           _ZN2at6native29vectorized_elementwise_kernelILi2ENS0_13BinaryFunctorIiibZZZNS0_23logical_xor_kernel_cudaERNS_14TensorIteratorEENKUlvE0_clEvENKUlvE1_clEvEUliiE_EESt5arrayIPcLm3EEEEviT0_T1_,@function
        .size           _ZN2at6native29vectorized_elementwise_kernelILi2ENS0_13BinaryFunctorIiibZZZNS0_23logical_xor_kernel_cudaERNS_14TensorIteratorEENKUlvE0_clEvENKUlvE1_clEvEUliiE_EESt5arrayIPcLm3EEEEviT0_T1_,(.L_x_43473 - _ZN2at6native29vectorized_elementwise_kernelILi2ENS0_13BinaryFunctorIiibZZZNS0_23logical_xor_kernel_cudaERNS_14TensorIteratorEENKUlvE0_clEvENKUlvE1_clEvEUliiE_EESt5arrayIPcLm3EEEEviT0_T1_)
        .other          _ZN2at6native29vectorized_elementwise_kernelILi2ENS0_13BinaryFunctorIiibZZZNS0_23logical_xor_kernel_cudaERNS_14TensorIteratorEENKUlvE0_clEvENKUlvE1_clEvEUliiE_EESt5arrayIPcLm3EEEEviT0_T1_,@"STO_CUDA_ENTRY STV_DEFAULT"
_ZN2at6native29vectorized_elementwise_kernelILi2ENS0_13BinaryFunctorIiibZZZNS0_23logical_xor_kernel_cudaERNS_14TensorIteratorEENKUlvE0_clEvENKUlvE1_clEvEUliiE_EESt5arrayIPcLm3EEEEviT0_T1_:
.text._ZN2at6native29vectorized_elementwise_kernelILi2ENS0_13BinaryFunctorIiibZZZNS0_23logical_xor_kernel_cudaERNS_14TensorIteratorEENKUlvE0_clEvENKUlvE1_clEvEUliiE_EESt5arrayIPcLm3EEEEviT0_T1_:
        /* <DEDUP_REMOVED lines=42> */
[----:B------:R-:W2:Y:S04]  /*02a0*/  @!P4 LDG.E R12, desc[UR4][R12.64] ;  /* 0x000000040c0cc981 */ /* 0x000ea8000c1e1900 */
[----:B------:R-:W5:Y:S01]  /*02b0*/  @!P4 LDG.E R22, desc[UR4][R22.64] ;  /* 0x000000041616c981 */ /* 0x000f62000c1e1900 */
        /* <DEDUP_REMOVED lines=12> */
[----:B------:R-:W3:Y:S01]  /*0380*/  @!P6 LDG.E R8, desc[UR4][R8.64] ;  /* 0x000000040808e981 */ /* 0x000ee2000c1e1900 */
[----:B------:R-:W0:Y:S03]  /*0390*/  LDC.64 R24, c[0x0][0x390] ;  /* 0x0000e400ff187b82 */ /* 0x000e260000000a00 */
[----:B------:R-:W4:Y:S01]  /*03a0*/  @!P6 LDG.E R6, desc[UR4][R6.64] ;  /* 0x000000040606e981 */ /* 0x000f22000c1e1900 */
        /* <DEDUP_REMOVED lines=9> */
[----:B------:R-:W2:Y:S04]  /*0440*/  @!P5 LDG.E R12, desc[UR4][R12.64] ;  /* 0x000000040c0cd981 */ /* 0x000ea8000c1e1900 */
[----:B------:R-:W4:Y:S01]  /*0450*/  @!P5 LDG.E R22, desc[UR4][R22.64] ;  /* 0x000000041616d981 */ /* 0x000f22000c1e1900 */
[----:B0-----:R-:W-:-:S04]  /*0460*/  @!P0 IMAD.WIDE.U32 R24, R3, 0x4, R24 ;  /* 0x0000000403188825 */ /* 0x001fc800078e0018 */
[C---:B------:R-:W-:Y:S02]  /*0470*/  @!P4 IMAD.WIDE.U32 R28, R5.reuse, 0x4, R28 ;  /* 0x00000004051cc825 */ /* 0x040fe400078e001c */
[----:B------:R-:W5:Y:S02]  /*0480*/  @!P0 LDG.E R24, desc[UR4][R24.64] ;  /* 0x0000000418188981 */ /* 0x000f64000c1e1900 */
[----:B------:R-:W-:Y:S02]  /*0490*/  @!P4 IMAD.WIDE.U32 R26, R5, 0x4, R26 ;  /* 0x00000004051ac825 */ /* 0x000fe400078e001a */
[----:B------:R-:W5:Y:S02]  /*04a0*/  @!P4 LDG.E R16, desc[UR4][R28.64] ;  /* 0x000000041c10c981 */ /* 0x000f64000c1e1900 */
[C---:B---3--:R-:W-:Y:S02]  /*04b0*/  @!P1 IMAD.WIDE.U32 R6, R11.reuse, 0x4, R6 ;  /* 0x000000040b069825 */ /* 0x048fe400078e0006 */
[----:B------:R-:W3:Y:S02]  /*04c0*/  @!P4 LDG.E R18, desc[UR4][R26.64] ;  /* 0x000000041a12c981 */ /* 0x000ee4000c1e1900 */
[----:B-1----:R-:W-:-:S02]  /*04d0*/  @!P1 IMAD.WIDE.U32 R8, R11, 0x4, R8 ;  /* 0x000000040b089825 */ /* 0x002fc400078e0008 */
[----:B------:R-:W0:Y:S01]  /*04e0*/  LDC.64 R10, c[0x0][0x390] ;  /* 0x0000e400ff0a7b82 */ /* 0x000e220000000a00 */
[----:B------:R-:W3:Y:S04]  /*04f0*/  @!P1 LDG.E R6, desc[UR4][R6.64] ;  /* 0x0000000406069981 */ /* 0x000ee8000c1e1900 */
[----:B------:R1:W3:Y:S01]  /*0500*/  @!P1 LDG.E R8, desc[UR4][R8.64] ;  /* 0x0000000408089981 */ /* 0x0002e2000c1e1900 */
[----:B0-----:R-:W-:-:S06]  /*0510*/  @!P2 IMAD.WIDE.U32 R10, R21, 0x4, R10 ;  /* 0x00000004150aa825 */ /* 0x001fcc00078e000a */
[----:B------:R-:W3:Y:S01]  /*0520*/  @!P2 LDG.E R10, desc[UR4][R10.64] ;  /* 0x000000040a0aa981 */ /* 0x000ee2000c1e1900 */
        /* <DEDUP_REMOVED lines=9> */
[----:B------:R-:W3:Y:S01]  /*05c0*/  @!P0 LDG.E R22, desc[UR4][R22.64] ;  /* 0x0000000416168981 */ /* 0x000ee2000c1e1900 */
[----:B----4-:R-:W-:-:S06]  /*05d0*/  @!P3 IMAD.WIDE.U32 R4, R19, 0x4, R4 ;  /* 0x000000041304b825 */ /* 0x010fcc00078e0004 */
[----:B------:R-:W4:Y:S01]  /*05e0*/  @!P3 LDG.E R4, desc[UR4][R4.64] ;  /* 0x000000040404b981 */ /* 0x000f22000c1e1900 */
[----:B--2---:R-:W-:-:S06]  /*05f0*/  @!P3 IMAD.WIDE.U32 R2, R19, 0x4, R2 ;  /* 0x000000041302b825 */ /* 0x004fcc00078e0002 */
[----:B------:R-:W2:Y:S01]  /*0600*/  @!P3 LDG.E R2, desc[UR4][R2.64] ;  /* 0x000000040202b981 */ /* 0x000ea2000c1e1900 */
[----:B0-----:R-:W-:-:S06]  /*0610*/  @!P2 IMAD.WIDE.U32 R12, R21, 0x4, R12 ;  /* 0x00000004150ca825 */ /* 0x001fcc00078e000c */
[----:B------:R-:W4:Y:S01]  /*0620*/  @!P2 LDG.E R12, desc[UR4][R12.64] ;  /* 0x000000040c0ca981 */ /* 0x000f22000c1e1900 */
        /* <DEDUP_REMOVED lines=40> */
.L_x_11289:
        /* <DEDUP_REMOVED lines=8> */
.L_x_11290:
        /* <DEDUP_REMOVED lines=8> */
.L_x_11291:
        /* <DEDUP_REMOVED lines=8> */
.L_x_11292:
        /* <DEDUP_REMOVED lines=9> */
.L_x_11293:
[----:B------:R-:W-:Y:S05]  /*0ac0*/  BSYNC.RELIABLE B1 ;  /* 0x0000000000017941 */ /* 0x000fea0003800100 */
.L_x_11288:
[----:B------:R-:W-:-:S13]  /*0ad0*/  ISETP.GE.U32.AND P0, PT, R17, R15, PT ;  /* 0x0000000f1100720c */ /* 0x000fda0003f06070 */
[----:B012---:R-:W0:Y:S01]  /*0ae0*/  @!P0 LDC.64 R6, c[0x0][0x388] ;  /* 0x0000e200ff068b82 */ /* 0x007e220000000a00 */
[----:B------:R-:W-:Y:S02]  /*0af0*/  @!P0 IMAD.IADD R5, R14, 0x1, R17 ;  /* 0x000000010e058824 */ /* 0x000fe400078e0211 */
[----:B------:R-:W-:-:S03]  /*0b00*/  @!P0 VIADD R17, R17, 0x80 ;  /* 0x0000008011118836 */ /* 0x000fc60000000000 */
[----:B0-----:R-:W-:-:S05]  /*0b10*/  @!P0 IADD3 R4, P1, PT, R5, R6, RZ ;  /* 0x0000000605048210 */ /* 0x001fca0007f3e0ff */
[----:B------:R-:W-:-:S05]  /*0b20*/  @!P0 IMAD.X R5, RZ, RZ, R7, P1 ;  /* 0x000000ffff058224 */ /* 0x000fca00008e0607 */
[----:B------:R3:W-:Y:S03]  /*0b30*/  @!P0 STG.E.U8 desc[UR4][R4.64], R3 ;  /* 0x0000000304008986 */ /* 0x0007e6000c101104 */
.L_x_11294:
[----:B------:R-:W-:Y:S05]  /*0b40*/  BSYNC.RECONVERGENT B0 ;  /* 0x0000000000007941 */ /* 0x000fea0003800200 */
.L_x_11287:
        /* <DEDUP_REMOVED lines=9> */
.L_x_11286:
        /* <DEDUP_REMOVED lines=11> */
[----:B------:R-:W5:Y:S04]  /*0c90*/  LDG.E.64 R8, desc[UR4][R4.64] ;  /* 0x0000000404087981 */ /* 0x000f68000c1e1b00 */
[----:B------:R-:W5:Y:S04]  /*0ca0*/  LDG.E.64 R22, desc[UR4][R6.64+0xc00] ;  /* 0x000c000406167981 */ /* 0x000f68000c1e1b00 */
[----:B------:R-:W5:Y:S04]  /*0cb0*/  LDG.E.64 R10, desc[UR4][R4.64+0x400] ;  /* 0x00040004040a7981 */ /* 0x000f68000c1e1b00 */
[----:B------:R-:W5:Y:S04]  /*0cc0*/  LDG.E.64 R12, desc[UR4][R4.64+0x800] ;  /* 0x00080004040c7981 */ /* 0x000f68000c1e1b00 */
[----:B------:R-:W5:Y:S01]  /*0cd0*/  LDG.E.64 R16, desc[UR4][R4.64+0xc00] ;  /* 0x000c000404107981 */ /* 0x000f62000c1e1b00 */
[----:B--2---:R-:W-:-:S05]  /*0ce0*/  IADD3 R2, P0, PT, R14, UR6, RZ ;  /* 0x000000060e027c10 */ /* 0x004fca000ff1e0ff */
[----:B------:R-:W-:Y:S02]  /*0cf0*/  IMAD.X R3, RZ, RZ, UR7, P0 ;  /* 0x00000007ff037e24 */ /* 0x000fe400080e06ff */
[----:B------:R-:W-:Y:S01]  /*0d00*/  IMAD.WIDE.U32 R2, R0, 0x2, R2 ;  /* 0x0000000200027825 */ /* 0x000fe200078e0002 */
[----:B---3--:R-:W-:Y:S02]  /*0d10*/  ISETP.NE.AND P5, PT, R24, RZ, PT ;  /* 0x000000ff1800720c */ /* 0x008fe40003fa5270 */
[----:B------:R-:W-:Y:S02]  /*0d20*/  ISETP.NE.AND P0, PT, R25, RZ, PT ;  /* 0x000000ff1900720c */ /* 0x000fe40003f05270 */
[----:B----4-:R-:W-:Y:S02]  /*0d30*/  ISETP.NE.AND P1, PT, R18, RZ, PT ;  /* 0x000000ff1200720c */ /* 0x010fe40003f25270 */
[----:B------:R-:W-:Y:S02]  /*0d40*/  ISETP.NE.AND P2, PT, R19, RZ, PT ;  /* 0x000000ff1300720c */ /* 0x000fe40003f45270 */
[----:B-----5:R-:W-:-:S02]  /*0d50*/  ISETP.NE.XOR P5, PT, R8, RZ, P5 ;  /* 0x000000ff0800720c */ /* 0x020fc40002fa5a70 */
[----:B------:R-:W-:Y:S02]  /*0d60*/  ISETP.NE.AND P6, PT, R20, RZ, PT ;  /* 0x000000ff1400720c */ /* 0x000fe40003fc5270 */
[----:B------:R-:W-:Y:S02]  /*0d70*/  SEL R0, RZ, 0x1, !P5 ;  /* 0x00000001ff007807 */ /* 0x000fe40006800000 */
[----:B------:R-:W-:Y:S02]  /*0d80*/  ISETP.NE.AND P3, PT, R21, RZ, PT ;  /* 0x000000ff1500720c */ /* 0x000fe40003f65270 */
[----:B------:R-:W-:Y:S02]  /*0d90*/  ISETP.NE.AND P4, PT, R22, RZ, PT ;  /* 0x000000ff1600720c */ /* 0x000fe40003f85270 */
[----:B------:R-:W-:Y:S02]  /*0da0*/  ISETP.NE.AND P5, PT, R23, RZ, PT ;  /* 0x000000ff1700720c */ /* 0x000fe40003fa5270 */
[----:B------:R-:W-:-:S02]  /*0db0*/  ISETP.NE.XOR P0, PT, R9, RZ, P0 ;  /* 0x000000ff0900720c */ /* 0x000fc40000705a70 */
[----:B------:R-:W-:Y:S02]  /*0dc0*/  ISETP.NE.XOR P1, PT, R10, RZ, P1 ;  /* 0x000000ff0a00720c */ /* 0x000fe40000f25a70 */
[----:B------:R-:W-:Y:S02]  /*0dd0*/  ISETP.NE.XOR P2, PT, R11, RZ, P2 ;  /* 0x000000ff0b00720c */ /* 0x000fe40001745a70 */
[----:B------:R-:W-:Y:S02]  /*0de0*/  ISETP.NE.XOR P6, PT, R12, RZ, P6 ;  /* 0x000000ff0c00720c */ /* 0x000fe400037c5a70 */
        /* <DEDUP_REMOVED lines=19> */
.L_x_11295:
        /* <DEDUP_REMOVED lines=14> */
.L_x_43473:


//--------------------- .text._ZN2at6native29vectorized_elementwise_kernelILi4ENS0_13BinaryFunctorIiibZZZNS0_23logical_xor_kernel_cudaERNS_14TensorIteratorEENKUlvE0_clEvENKUlvE1_clEvEUliiE_EESt5arrayIPcLm3EEEEviT0_T1_ --------------------------
	.section	.text._ZN2at6native29vectorized_elementwise_kernelILi4ENS0_13BinaryFunctorIiibZZZNS0_23logical_xor_kernel_cudaERNS_14TensorIteratorEENKUlvE0_clEvENKUlvE1_clEvEUliiE_EESt5arrayIPcLm3EEEEviT0_T1_,"ax",@progbits
	.align	128
        .global         _ZN2at6native29vectorized_elementwise_kernelILi4ENS0_13BinaryFunctorIiibZZZNS0_23logical_xor_kernel_cudaERNS_14TensorIteratorEENKUlvE0_clEvENKUlvE1_clEvEUliiE_EESt5arrayIPcLm3EEEEviT0_T1_
        .type           _ZN2at6native29vectorized_elementwise_kernelILi4ENS0_13BinaryFunctorIiibZZZNS0_23logical_xor_kernel_cudaERNS_14TensorIteratorEENKUlvE0_clEvENKUlvE1_clEvEUliiE_EESt5arrayIPcLm3EEEEviT0_T1_,@function
        .size           _ZN2at6native29vectorized_elementwise_kernelILi4ENS0_13BinaryFunctorIiibZZZNS0_23logical_xor_kernel_cudaERNS_14TensorIteratorEENKUlvE0_clEvENKUlvE1_clEvEUliiE_EESt5arrayIPcLm3EEEEviT0_T1_,(.L_x_43474 - _ZN2at6native29vectorized_elementwise_kernelILi4ENS0_13BinaryFunctorIiibZZZNS0_23logical_xor_kernel_cudaERNS_14TensorIteratorEENKUlvE0_clEvENKUlvE1_clEvEUliiE_EESt5arrayIPcLm3EEEEviT0_T1_)
        .other          _ZN2at6native29vectorized_elementwise_kernelILi4ENS0_13BinaryFunctorIiibZZZNS0_23logical_xor_kernel_cudaERNS_14TensorIteratorEENKUlvE0_clEvENKUlvE1_clEvEUliiE_EESt5arrayIPcLm3EEEEviT0_T1_,@"STO_CUDA_ENTRY STV_DEFAULT"
_ZN2at6native29vectorized_elementwise_kernelILi4ENS0_13BinaryFunctorIiibZZZNS0_23logical_xor_kernel_cudaERNS_14TensorIteratorEENKUlvE0_clEvENKUlvE1_clEvEUliiE_EESt5arrayIPcLm3EEEEviT0_T1_:
.text._ZN2at6native29vectorized_elementwise_kernelILi4ENS0_13BinaryFunctorIiibZZZNS0_23logical_xor_kernel_cudaERNS_14TensorIteratorEENKUlvE0_clEvENKUlvE1_clEvEUliiE_EESt5arrayIPcLm3EEEEviT0_T1_:
        /* <DEDUP_REMOVED lines=139> */
.L_x_11299:
        /* <DEDUP_REMOVED lines=8> */
.L_x_11300:
        /* <DEDUP_REMOVED lines=8> */
.L_x_11301:
        /* <DEDUP_REMOVED lines=8> */
.L_x_11302:
        /* <DEDUP_REMOVED lines=9> */
.L_x_11303:
[----:B------:R-:W-:Y:S05]  /*0ac0*/  BSYNC.RELIABLE B1 ;  /* 0x0000000000017941 */ /* 0x000fea0003800100 */
.L_x_11298:
[----:B------:R-:W-:-:S13]  /*0ad0*/  ISETP.GE.U32.AND P0, PT, R17, R15, PT ;  /* 0x0000000f1100720c */ /* 0x000fda0003f06070 */
[----:B012---:R-:W0:Y:S01]  /*0ae0*/  @!P0 LDC.64 R6, c[0x0][0x388] ;  /* 0x0000e200ff068b82 */ /* 0x007e220000000a00 */
[----:B------:R-:W-:Y:S02]  /*0af0*/  @!P0 IMAD.IADD R5, R14, 0x1, R17 ;  /* 0x000000010e058824 */ /* 0x000fe400078e0211 */
[----:B------:R-:W-:-:S03]  /*0b00*/  @!P0 VIADD R17, R17, 0x80 ;  /* 0x0000008011118836 */ /* 0x000fc60000000000 */
[----:B0-----:R-:W-:-:S05]  /*0b10*/  @!P0 IADD3 R4, P1, PT, R5, R6, RZ ;  /* 0x0000000605048210 */ /* 0x001fca0007f3e0ff */
[----:B------:R-:W-:-:S05]  /*0b20*/  @!P0 IMAD.X R5, RZ, RZ, R7, P1 ;  /* 0x000000ffff058224 */ /* 0x000fca00008e0607 */
[----:B------:R3:W-:Y:S03]  /*0b30*/  @!P0 STG.E.U8 desc[UR4][R4.64], R3 ;  /* 0x0000000304008986 */ /* 0x0007e6000c101104 */
.L_x_11304:
[----:B------:R-:W-:Y:S05]  /*0b40*/  BSYNC.RECONVERGENT B0 ;  /* 0x0000000000007941 */ /* 0x000fea0003800200 */
.L_x_11297:
        /* <DEDUP_REMOVED lines=9> */
.L_x_11296:
[----:B------:R-:W0:Y:S01]  /*0be0*/  S2R R0, SR_TID.X ;  /* 0x0000000000007919 */ /* 0x000e220000002100 */
[----:B------:R-:W1:Y:S01]  /*0bf0*/  LDC.64 R4, c[0x0][0x398] ;  /* 0x0000e600ff047b82 */ /* 0x000e620000000a00 */
[----:B------:R-:W2:Y:S07]  /*0c00*/  LDCU.64 UR6, c[0x0][0x388] ;  /* 0x00007100ff0677ac */ /* 0x000eae0008000a00 */
[----:B------:R-:W3:Y:S01]  /*0c10*/  LDC.64 R2, c[0x0][0x390] ;  /* 0x0000e400ff027b82 */ /* 0x000ee20000000a00 */
[----:B-1----:R-:W-:-:S04]  /*0c20*/  IMAD.WIDE.U32 R4, R14, 0x4, R4 ;  /* 0x000000040e047825 */ /* 0x002fc800078e0004 */
[----:B0-----:R-:W-:-:S04]  /*0c30*/  IMAD.WIDE.U32 R12, R0, 0x10, R4 ;  /* 0x00000010000c7825 */ /* 0x001fc800078e0004 */
[----:B---3--:R-:W-:Y:S01]  /*0c40*/  IMAD.WIDE.U32 R2, R14, 0x4, R2 ;  /* 0x000000040e027825 */ /* 0x008fe200078e0002 */
[----:B------:R-:W3:Y:S04]  /*0c50*/  LDG.E.128 R20, desc[UR4][R12.64] ;  /* 0x000000040c147981 */ /* 0x000ee8000c1e1d00 */
[----:B------:R-:W4:Y:S01]  /*0c60*/  LDG.E.128 R16, desc[UR4][R12.64+0x800] ;  /* 0x000800040c107981 */ /* 0x000f22000c1e1d00 */
[----:B------:R-:W-:-:S05]  /*0c70*/  IMAD.WIDE.U32 R2, R0, 0x10, R2 ;  /* 0x0000001000027825 */ /* 0x000fca00078e0002 */
[----:B------:R-:W5:Y:S04]  /*0c80*/  LDG.E.128 R8, desc[UR4][R2.64] ;  /* 0x0000000402087981 */ /* 0x000f68000c1e1d00 */
[----:B------:R0:W2:Y:S01]  /*0c90*/  LDG.E.128 R4, desc[UR4][R2.64+0x800] ;  /* 0x0008000402047981 */ /* 0x0000a2000c1e1d00 */
[----:B---3--:R-:W-:Y:S02]  /*0ca0*/  ISETP.NE.AND P0, PT, R23, RZ, PT ;  /* 0x000000ff1700720c */ /* 0x008fe40003f05270 */
[----:B------:R-:W-:Y:S02]  /*0cb0*/  ISETP.NE.AND P6, PT, R22, RZ, PT ;  /* 0x000000ff1600720c */ /* 0x000fe40003fc5270 */
[----:B------:R-:W-:Y:S02]  /*0cc0*/  ISETP.NE.AND P3, PT, R20, RZ, PT ;  /* 0x000000ff1400720c */ /* 0x000fe40003f65270 */
[----:B-----5:R-:W-:-:S02]  /*0cd0*/  ISETP.NE.XOR P2, PT, R11, RZ, P0 ;  /* 0x000000ff0b00720c */ /* 0x020fc40000745a70 */
[----:B------:R-:W-:Y:S02]  /*0ce0*/  ISETP.NE.AND P4, PT, R21, RZ, PT ;  /* 0x000000ff1500720c */ /* 0x000fe40003f85270 */
[----:B0-----:R-:W-:Y:S02]  /*0cf0*/  SEL R2, RZ, 0x1, !P2 ;  /* 0x00000001ff027807 */ /* 0x001fe40005000000 */
[----:B----4-:R-:W-:Y:S02]  /*0d00*/  ISETP.NE.AND P0, PT, R16, RZ, PT ;  /* 0x000000ff1000720c */ /* 0x010fe40003f05270 */
[----:B------:R-:W-:Y:S02]  /*0d10*/  ISETP.NE.AND P5, PT, R17, RZ, PT ;  /* 0x000000ff1100720c */ /* 0x000fe40003fa5270 */
[----:B------:R-:W-:Y:S02]  /*0d20*/  ISETP.NE.AND P1, PT, R18, RZ, PT ;  /* 0x000000ff1200720c */ /* 0x000fe40003f25270 */
[----:B------:R-:W-:-:S02]  /*0d30*/  ISETP.NE.AND P2, PT, R19, RZ, PT ;  /* 0x000000ff1300720c */ /* 0x000fc40003f45270 */
[----:B------:R-:W-:Y:S02]  /*0d40*/  ISETP.NE.XOR P6, PT, R10, RZ, P6 ;  /* 0x000000ff0a00720c */ /* 0x000fe400037c5a70 */
[----:B------:R-:W-:Y:S02]  /*0d50*/  ISETP.NE.XOR P3, PT, R8, RZ, P3 ;  /* 0x000000ff0800720c */ /* 0x000fe40001f65a70 */
[----:B------:R-:W-:Y:S02]  /*0d60*/  ISETP.NE.XOR P4, PT, R9, RZ, P4 ;  /* 0x000000ff0900720c */ /* 0x000fe40002785a70 */
[----:B--2---:R-:W-:Y:S02]  /*0d70*/  ISETP.NE.XOR P0, PT, R4, RZ, P0 ;  /* 0x000000ff0400720c */ /* 0x004fe40000705a70 */
[----:B------:R-:W-:Y:S02]  /*0d80*/  ISETP.NE.XOR P5, PT, R5, RZ, P5 ;  /* 0x000000ff0500720c */ /* 0x000fe40002fa5a70 */
[----:B------:R-:W-:-:S02]  /*0d90*/  ISETP.NE.XOR P1, PT, R6, RZ, P1 ;  /* 0x000000ff0600720c */ /* 0x000fc40000f25a70 */
[----:B------:R-:W-:Y:S02]  /*0da0*/  ISETP.NE.XOR P2, PT, R7, RZ, P2 ;  /* 0x000000ff0700720c */ /* 0x000fe40001745a70 */
[----:B------:R-:W-:Y:S02]  /*0db0*/  SEL R3, RZ, 0x1, !P6 ;  /* 0x00000001ff037807 */ /* 0x000fe40007000000 */
[----:B------:R-:W-:Y:S02]  /*0dc0*/  IADD3 R14, P6, PT, R14, UR6, RZ ;  /* 0x000000060e0e7c10 */ /* 0x000fe4000ffde0ff */
[----:B------:R-:W-:Y:S02]  /*0dd0*/  SEL R4, RZ, 0x1, !P4 ;  /* 0x00000001ff047807 */ /* 0x000fe40006000000 */
[----:B------:R-:W-:Y:S02]  /*0de0*/  SEL R5, RZ, 0x1, !P3 ;  /* 0x00000001ff057807 */ /* 0x000fe40005800000 */
[----:B------:R-:W-:-:S02]  /*0df0*/  SEL R6, RZ, 0x1, !P2 ;  /* 0x00000001ff067807 */ /* 0x000fc40005000000 */
[----:B------:R-:W-:Y:S02]  /*0e00*/  SEL R7, RZ, 0x1, !P1 ;  /* 0x00000001ff077807 */ /* 0x000fe40004800000 */
[----:B------:R-:W-:Y:S02]  /*0e10*/  SEL R8, RZ, 0x1, !P5 ;  /* 0x00000001ff087807 */ /* 0x000fe40006800000 */
[----:B------:R-:W-:Y:S01]  /*0e20*/  SEL R9, RZ, 0x1, !P0 ;  /* 0x00000001ff097807 */ /* 0x000fe20004000000 */
[----:B------:R-:W-:Y:S01]  /*0e30*/  IMAD.X R15, RZ, RZ, UR7, P6 ;  /* 0x00000007ff0f7e24 */ /* 0x000fe2000b0e06ff */
[----:B------:R-:W-:Y:S02]  /*0e40*/  PRMT R2, R3, 0x3340, R2 ;  /* 0x0000334003027816 */ /* 0x000fe40000000002 */
[----:B------:R-:W-:Y:S02]  /*0e50*/  PRMT R5, R5, 0x3340, R4 ;  /* 0x0000334005057816 */ /* 0x000fe40000000004 */
[----:B------:R-:W-:-:S02]  /*0e60*/  PRMT R6, R7, 0x3340, R6 ;  /* 0x0000334007067816 */ /* 0x000fc40000000006 */
[----:B------:R-:W-:Y:S01]  /*0e70*/  PRMT R9, R9, 0x3340, R8 ;  /* 0x0000334009097816 */ /* 0x000fe20000000008 */
[----:B------:R-:W-:Y:S01]  /*0e80*/  IMAD.WIDE.U32 R14, R0, 0x4, R14 ;  /* 0x00000004000e7825 */ /* 0x000fe200078e000e */
[----:B------:R-:W-:Y:S02]  /*0e90*/  PRMT R5, R5, 0x5410, R2 ;  /* 0x0000541005057816 */ /* 0x000fe40000000002 */
[----:B------:R-:W-:-:S03]  /*0ea0*/  PRMT R9, R9, 0x5410, R6 ;  /* 0x0000541009097816 */ /* 0x000fc60000000006 */
[----:B------:R-:W-:Y:S04]  /*0eb0*/  STG.E desc[UR4][R14.64], R5 ;  /* 0x000000050e007986 */ /* 0x000fe8000c101904 */
[----:B------:R-:W-:Y:S01]  /*0ec0*/  STG.E desc[UR4][R14.64+0x200], R9 ;  /* 0x000200090e007986 */ /* 0x000fe2000c101904 */
[----:B------:R-:W-:Y:S05]  /*0ed0*/  EXIT ;  /* 0x000000000000794d */ /* 0x000fea0003800000 */
.L_x_11305:
        /* <DEDUP_REMOVED lines=10> */
.L_x_43474:


//--------------------- .text._ZN2at6native29vectorized_elementwise_kernelILi8ENS0_13BinaryFunctorIiibZZZNS0_23logical_xor_kernel_cudaERNS_14TensorIteratorEENKUlvE0_clEvENKUlvE1_clEvEUliiE_EESt5arrayIPcLm3EEEEviT0_T1_ --------------------------
	.section	.text._ZN2at6native29vectorized_elementwise_kernelILi8ENS0_13BinaryFunctorIiibZZZNS0_23logical_xor_kernel_cudaERNS_14TensorIteratorEENKUlvE0_clEvENKUlvE1_clEvEUliiE_EESt5arrayIPcLm3EEEEviT0_T1_,"ax",@progbits
	.align	128
        .global         _ZN2at6native29vectorized_elementwise_kernelILi8ENS0_13BinaryFunctorIiibZZZNS0_23logical_xor_kernel_cudaERNS_14TensorIteratorEENKUlvE0_clEvENKUlvE1_clEvEUliiE_EESt5arrayIPcLm3EEEEviT0_T1_
        .type           _ZN2at6native29vectorized_elementwise_kernelILi8ENS0_13BinaryFunctorIiibZZZNS0_23logical_xor_kernel_cudaERNS_14TensorIteratorEENKUlvE0_clEvENKUlvE1_clEvEUliiE_EESt5arrayIPcLm3EEEEviT0_T1_,@function
        .size           _ZN2at6native29vectorized_elementwise_kernelILi8ENS0_13BinaryFunctorIiibZZZNS0_23logical_xor_kernel_cudaERNS_14TensorIteratorEENKUlvE0_clEvENKUlvE1_clEvEUliiE_EESt5arrayIPcLm3EEEEviT0_T1_,(.L_x_43475 - _ZN2at6native29vectorized_elementwise_kernelILi8ENS0_13BinaryFunctorIiibZZZNS0_23logical_xor_kernel_cudaERNS_14TensorIteratorEENKUlvE0_clEvENKUlvE1_clEvEUliiE_EESt5arrayIPcLm3EEEEviT0_T1_)
        .other          _ZN2at6native29vectorized_elementwise_kernelILi8ENS0_13BinaryFunctorIiibZZZNS0_23logical_xor_kernel_cudaERNS_14TensorIteratorEENKUlvE0_clEvENKUlvE1_clEvEUliiE_EESt5arrayIPcLm3EEEEviT0_T1_,@"STO_CUDA_ENTRY STV_DEFAULT"
_ZN2at6native29vectorized_elementwise_kernelILi8ENS0_13BinaryFunctorIiibZZZNS0_23logical_xor_kernel_cudaERNS_14TensorIteratorEENKUlvE0_clEvENKUlvE1_clEvEUliiE_EESt5arrayIPcLm3EEEEviT0_T1_:
.text._ZN2at6native29vectorized_elementwise_kernelILi8ENS0_13BinaryFunctorIiibZZZNS0_23logical_xor_kernel_cudaERNS_14TensorIteratorEENKUlvE0_clEvENKUlvE1_clEvEUliiE_EESt5arrayIPcLm3EEEEviT0_T1_:
        /* <DEDUP_REMOVED lines=139> */
.L_x_11309:
        /* <DEDUP_REMOVED lines=8> */
.L_x_11310:
        /* <DEDUP_REMOVED lines=8> */
.L_x_11311:
        /* <DEDUP_REMOVED lines=8> */
.L_x_11312:
        /* <DEDUP_REMOVED lines=9> */
.L_x_11313:
[----:B------:R-:W-:Y:S05]  /*0ac0*/  BSYNC.RELIABLE B1 ;  /* 0x0000000000017941 */ /* 0x000fea0003800100 */
.L_x_11308:
[----:B------:R-:W-:-:S13]  /*0ad0*/  ISETP.GE.U32.AND P0, PT, R17, R15, PT ;  /* 0x0000000f1100720c */ /* 0x000fda0003f06070 */
[----:B012---:R-:W0:Y:S01]  /*0ae0*/  @!P0 LDC.64 R6, c[0x0][0x388] ;  /* 0x0000e200ff068b82 */ /* 0x007e220000000a00 */
[----:B------:R-:W-:Y:S02]  /*0af0*/  @!P0 IMAD.IADD R5, R14, 0x1, R17 ;  /* 0x000000010e058824 */ /* 0x000fe400078e0211 */
[----:B------:R-:W-:-:S03]  /*0b00*/  @!P0 VIADD R17, R17, 0x80 ;  /* 0x0000008011118836 */ /* 0x000fc60000000000 */
[----:B0-----:R-:W-:-:S05]  /*0b10*/  @!P0 IADD3 R4, P1, PT, R5, R6, RZ ;  /* 0x0000000605048210 */ /* 0x001fca0007f3e0ff */
[----:B------:R-:W-:-:S05]  /*0b20*/  @!P0 IMAD.X R5, RZ, RZ, R7, P1 ;  /* 0x000000ffff058224 */ /* 0x000fca00008e0607 */
[----:B------:R3:W-:Y:S03]  /*0b30*/  @!P0 STG.E.U8 desc[UR4][R4.64], R3 ;  /* 0x0000000304008986 */ /* 0x0007e6000c101104 */
.L_x_11314:
[----:B------:R-:W-:Y:S05]  /*0b40*/  BSYNC.RECONVERGENT B0 ;  /* 0x0000000000007941 */ /* 0x000fea0003800200 */
.L_x_11307:
        /* <DEDUP_REMOVED lines=9> */
.L_x_11306:
        /* <DEDUP_REMOVED lines=10> */
[----:B---3--:R-:W-:Y:S02]  /*0c80*/  ISETP.NE.AND P2, PT, R23, RZ, PT ;  /* 0x000000ff1700720c */ /* 0x008fe40003f45270 */
[----:B------:R-:W-:Y:S02]  /*0c90*/  ISETP.NE.AND P5, PT, R22, RZ, PT ;  /* 0x000000ff1600720c */ /* 0x000fe40003fa5270 */
[----:B------:R-:W-:Y:S02]  /*0ca0*/  ISETP.NE.AND P4, PT, R20, RZ, PT ;  /* 0x000000ff1400720c */ /* 0x000fe40003f85270 */
[----:B----4-:R-:W-:Y:S02]  /*0cb0*/  ISETP.NE.XOR P2, PT, R11, RZ, P2 ;  /* 0x000000ff0b00720c */ /* 0x010fe40001745a70 */
[----:B------:R-:W-:Y:S02]  /*0cc0*/  ISETP.NE.AND P0, PT, R16, RZ, PT ;  /* 0x000000ff1000720c */ /* 0x000fe40003f05270 */
[----:B------:R-:W-:-:S02]  /*0cd0*/  SEL R11, RZ, 0x1, !P2 ;  /* 0x00000001ff0b7807 */ /* 0x000fc40005000000 */
[----:B------:R-:W-:Y:S02]  /*0ce0*/  ISETP.NE.AND P2, PT, R21, RZ, PT ;  /* 0x000000ff1500720c */ /* 0x000fe40003f45270 */
[----:B------:R-:W-:Y:S02]  /*0cf0*/  ISETP.NE.AND P1, PT, R17, RZ, PT ;  /* 0x000000ff1100720c */ /* 0x000fe40003f25270 */
[----:B------:R-:W-:Y:S02]  /*0d00*/  ISETP.NE.AND P6, PT, R18, RZ, PT ;  /* 0x000000ff1200720c */ /* 0x000fe40003fc5270 */
[----:B------:R-:W-:Y:S02]  /*0d10*/  ISETP.NE.AND P3, PT, R19, RZ, PT ;  /* 0x000000ff1300720c */ /* 0x000fe40003f65270 */
[----:B------:R-:W-:Y:S02]  /*0d20*/  ISETP.NE.XOR P5, PT, R10, RZ, P5 ;  /* 0x000000ff0a00720c */ /* 0x000fe40002fa5a70 */
[----:B------:R-:W-:-:S02]  /*0d30*/  ISETP.NE.XOR P2, PT, R9, RZ, P2 ;  /* 0x000000ff0900720c */ /* 0x000fc40001745a70 */
[----:B------:R-:W-:Y:S02]  /*0d40*/  ISETP.NE.XOR P4, PT, R8, RZ, P4 ;  /* 0x000000ff0800720c */ /* 0x000fe40002785a70 */
[----:B------:R-:W-:Y:S02]  /*0d50*/  ISETP.NE.XOR P0, PT, R4, RZ, P0 ;  /* 0x000000ff0400720c */ /* 0x000fe40000705a70 */
[----:B------:R-:W-:Y:S02]  /*0d60*/  ISETP.NE.XOR P1, PT, R5, RZ, P1 ;  /* 0x000000ff0500720c */ /* 0x000fe40000f25a70 */
[----:B------:R-:W-:Y:S02]  /*0d70*/  ISETP.NE.XOR P6, PT, R6, RZ, P6 ;  /* 0x000000ff0600720c */ /* 0x000fe400037c5a70 */
[----:B------:R-:W-:Y:S02]  /*0d80*/  ISETP.NE.XOR P3, PT, R7, RZ, P3 ;  /* 0x000000ff0700720c */ /* 0x000fe40001f65a70 */
[----:B------:R-:W-:-:S02]  /*0d90*/  SEL R2, RZ, 0x1, !P5 ;  /* 0x00000001ff027807 */ /* 0x000fc40006800000 */
[----:B--2---:R-:W-:Y:S02]  /*0da0*/  IADD3 R14, P5, PT, R14, UR6, RZ ;  /* 0x000000060e0e7c10 */ /* 0x004fe4000ffbe0ff */
[----:B------:R-:W-:Y:S02]  /*0db0*/  SEL R3, RZ, 0x1, !P2 ;  /* 0x00000001ff037807 */ /* 0x000fe40005000000 */
[----:B------:R-:W-:Y:S02]  /*0dc0*/  SEL R4, RZ, 0x1, !P4 ;  /* 0x00000001ff047807 */ /* 0x000fe40006000000 */
[----:B------:R-:W-:Y:S02]  /*0dd0*/  SEL R5, RZ, 0x1, !P3 ;  /* 0x00000001ff057807 */ /* 0x000fe40005800000 */
[----:B------:R-:W-:Y:S02]  /*0de0*/  SEL R6, RZ, 0x1, !P6 ;  /* 0x00000001ff067807 */ /* 0x000fe40007000000 */
[----:B------:R-:W-:-:S02]  /*0df0*/  SEL R7, RZ, 0x1, !P1 ;  /* 0x00000001ff077807 */ /* 0x000fc40004800000 */
[----:B------:R-:W-:Y:S01]  /*0e00*/  SEL R8, RZ, 0x1, !P0 ;  /* 0x00000001ff087807 */ /* 0x000fe20004000000 */
[----:B------:R-:W-:Y:S01]  /*0e10*/  IMAD.X R15, RZ, RZ, UR7, P5 ;  /* 0x00000007ff0f7e24 */ /* 0x000fe2000a8e06ff */
[----:B------:R-:W-:Y:S02]  /*0e20*/  PRMT R2, R2, 0x3340, R11 ;  /* 0x0000334002027816 */ /* 0x000fe4000000000b */
[----:B------:R-:W-:Y:S02]  /*0e30*/  PRMT R3, R4, 0x3340, R3 ;  /* 0x0000334004037816 */ /* 0x000fe40000000003 */
[----:B------:R-:W-:Y:S02]  /*0e40*/  PRMT R5, R6, 0x3340, R5 ;  /* 0x0000334006057816 */ /* 0x000fe40000000005 */
[----:B------:R-:W-:Y:S01]  /*0e50*/  PRMT R8, R8, 0x3340, R7 ;  /* 0x0000334008087816 */ /* 0x000fe20000000007 */
[----:B------:R-:W-:Y:S01]  /*0e60*/  IMAD.WIDE.U32 R14, R0, 0x8, R14 ;  /* 0x00000008000e7825 */ /* 0x000fe200078e000e */
[----:B------:R-:W-:-:S02]  /*0e70*/  PRMT R3, R3, 0x5410, R2 ;  /* 0x0000541003037816 */ /* 0x000fc40000000002 */
[----:B------:R-:W-:-:S05]  /*0e80*/  PRMT R2, R8, 0x5410, R5 ;  /* 0x0000541008027816 */ /* 0x000fca0000000005 */
[----:B------:R-:W-:Y:S01]  /*0e90*/  STG.E.64 desc[UR4][R14.64], R2 ;  /* 0x000000020e007986 */ /* 0x000fe2000c101b04 */
[----:B------:R-:W-:Y:S05]  /*0ea0*/  EXIT ;  /* 0x000000000000794d */ /* 0x000fea0003800000 */
.L_x_11315:
        /* <DEDUP_REMOVED lines=13> */
.L_x_43475:


//--------------------- .text._ZN2at6native18elementwise_kernelILi128ELi4EZNS0_15gpu_kernel_implINS0_13AUnaryFunctorIaabZZZNS0_23logical_xor_kernel_cudaERNS_14TensorIteratorEENKUlvE0_clEvENKUlvE0_clEvEUlaaE_EEEEvRNS_18TensorIteratorBaseERKT_EUliE_EEviT1_ --------------------------
	.section	.text._ZN2at6native18elementwise_kernelILi128ELi4EZNS0_15gpu_kernel_implINS0_13AUnaryFunctorIaabZZZNS0_23logical_xor_kernel_cudaERNS_14TensorIteratorEENKUlvE0_clEvENKUlvE0_clEvEUlaaE_EEEEvRNS_18TensorIteratorBaseERKT_EUliE_EEviT1_,"ax",@progbits
	.align	128
        .global         _ZN2at6native18elementwise_kernelILi128ELi4EZNS0_15gpu_kernel_implINS0_13AUnaryFunctorIaabZZZNS0_23logical_xor_kernel_cudaERNS_14TensorIteratorEENKUlvE0_clEvENKUlvE0_clEvEUlaaE_EEEEvRNS_18TensorIteratorBaseERKT_EUliE_EEviT1_
        .type           _ZN2at6native18elementwise_kernelILi128ELi4EZNS0_15gpu_kernel_implINS0_13AUnaryFunctorIaabZZZNS0_23logical_xor_kernel_cudaERNS_14TensorIteratorEENKUlvE0_clEvENKUlvE0_clEvEUlaaE_EEEEvRNS_18TensorIteratorBaseERKT_EUliE_EEviT1_,@function
        .size           _ZN2at6native18elementwise_kernelILi128ELi4EZNS0_15gpu_kernel_implINS0_13AUnaryFunctorIaabZZZNS0_23logical_xor_kernel_cudaERNS_14TensorIteratorEENKUlvE0_clEvENKUlvE0_clEvEUlaaE_EEEEvRNS_18TensorIteratorBaseERKT_EUliE_EEviT1_,(.L_x_43476 - _ZN2at6native18elementwise_kernelILi128ELi4EZNS0_15gpu_kernel_implINS0_13AUnaryFunctorIaabZZZNS0_23logical_xor_kernel_cudaERNS_14TensorIteratorEENKUlvE0_clEvENKUlvE0_clEvEUlaaE_EEEEvRNS_18TensorIteratorBaseERKT_EUliE_EEviT1_)
        .other          _ZN2at6native18elementwise_kernelILi128ELi4EZNS0_15gpu_kernel_implINS0_13AUnaryFunctorIaabZZZNS0_23logical_xor_kernel_cudaERNS_14TensorIteratorEENKUlvE0_clEvENKUlvE0_clEvEUlaaE_EEEEvRNS_18TensorIteratorBaseERKT_EUliE_EEviT1_,@"STO_CUDA_ENTRY STV_DEFAULT"
_ZN2at6native18elementwise_kernelILi128ELi4EZNS0_15gpu_kernel_implINS0_13AUnaryFunctorIaabZZZNS0_23logical_xor_kernel_cudaERNS_14TensorIteratorEENKUlvE0_clEvENKUlvE0_clEvEUlaaE_EEEEvRNS_18TensorIteratorBaseERKT_EUliE_EEviT1_:
.text._ZN2at6native18elementwise_kernelILi128ELi4EZNS0_15gpu_kernel_implINS0_13AUnaryFunctorIaabZZZNS0_23logical_xor_kernel_cudaERNS_14TensorIteratorEENKUlvE0_clEvENKUlvE0_clEvEUlaaE_EEEEvRNS_18TensorIteratorBaseERKT_EUliE_EEviT1_:
        /* <DEDUP_REMOVED lines=320> */
.L_x_11318:
        /* <DEDUP_REMOVED lines=14> */
[----:B------:R0:W5:Y:S01]  /*14e0*/  LDG.E.U8 R0, desc[UR36][R2.64] ;  /* 0x0000002402007981 */ /* 0x000162000c1e1100 */
[----:B------:R-:W-:Y:S05]  /*14f0*/  BRA `(.L_x_11324) ;  /* 0x0000000c00547947 */ /* 0x000fea0003800000 */
.L_x_11322:
[----:B------:R0:W5:Y:S01]  /*1500*/  LDG.E.U8 R0, desc[UR36][R2.64] ;  /* 0x0000002402007981 */ /* 0x000162000c1e1100 */
[----:B------:R-:W-:Y:S05]  /*1510*/  BRA `(.L_x_11324) ;  /* 0x0000000c004c7947 */ /* 0x000fea0003800000 */
.L_x_11321:
[----:B------:R-:W-:-:S09]  /*1520*/  UISETP.NE.AND UP0, UPT, UR4, 0x2, UPT ;  /* 0x000000020400788c */ /* 0x000fd2000bf05270 */
[----:B------:R-:W-:Y:S05]  /*1530*/  BRA.U !UP0, `(.L_x_11325) ;  /* 0x0000000108207547 */ /* 0x000fea000b800000 */
[----:B------:R-:W-:-:S09]  /*1540*/  UISETP.NE.AND UP0, UPT, UR4, 0x3, UPT ;  /* 0x000000030400788c */ /* 0x000fd2000bf05270 */
[----:B------:R-:W-:Y:S05]  /*1550*/  BRA.U !UP0, `(.L_x_11326) ;  /* 0x0000000108107547 */ /* 0x000fea000b800000 */
[----:B------:R-:W-:-:S09]  /*1560*/  UISETP.NE.AND UP0, UPT, UR4, 0x4, UPT ;  /* 0x000000040400788c */ /* 0x000fd2000bf05270 */
[----:B------:R-:W-:Y:S05]  /*1570*/  BRA.U UP0, `(.L_x_11323) ;  /* 0x0000000900b07547 */ /* 0x000fea000b800000 */
[----:B------:R0:W5:Y:S01]  /*1580*/  LDG.E.U8 R0, desc[UR36][R2.64] ;  /* 0x0000002402007981 */ /* 0x000162000c1e1100 */
[----:B------:R-:W-:Y:S05]  /*1590*/  BRA `(.L_x_11324) ;  /* 0x0000000c002c7947 */ /* 0x000fea0003800000 */
.L_x_11326:
[----:B------:R0:W5:Y:S01]  /*15a0*/  LDG.E.U8 R0, desc[UR36][R2.64] ;  /* 0x0000002402007981 */ /* 0x000162000c1e1100 */
[----:B------:R-:W-:Y:S05]  /*15b0*/  BRA `(.L_x_11324) ;  /* 0x0000000c00247947 */ /* 0x000fea0003800000 */
.L_x_11325:
[----:B------:R0:W5:Y:S01]  /*15c0*/  LDG.E.U16 R0, desc[UR36][R2.64] ;  /* 0x0000002402007981 */ /* 0x000162000c1e1500 */
[----:B------:R-:W-:Y:S05]  /*15d0*/  BRA `(.L_x_11324) ;  /* 0x0000000c001c7947 */ /* 0x000fea0003800000 */
.L_x_11320:
        /* <DEDUP_REMOVED lines=9> */
.L_x_11328:
[----:B------:R-:W2:Y:S02]  /*1670*/  LDG.E.U16 R4, desc[UR36][R2.64] ;  /* 0x0000002402047981 */ /* 0x000ea4000c1e1500 */
[----:B--2---:R-:W-:-:S06]  /*1680*/  HADD2.F32 R4, -RZ, R4.H0_H0 ;  /* 0x20000004ff047230 */ /* 0x004fcc0000004100 */
[----:B------:R-:W0:Y:S02]  /*1690*/  F2I.FTZ.TRUNC.NTZ R4, R4 ;  /* 0x0000000400047305 */ /* 0x000e24000021f100 */
[----:B0-----:R-:W-:Y:S01]  /*16a0*/  PRMT R0, R4, 0x7610, R0 ;  /* 0x0000761004007816 */ /* 0x001fe20000000000 */
[----:B------:R-:W-:Y:S06]  /*16b0*/  BRA `(.L_x_11324) ;  /* 0x0000000800e47947 */ /* 0x000fec0003800000 */
.L_x_11327:
        /* <DEDUP_REMOVED lines=9> */
.L_x_11330:
[----:B------:R-:W2:Y:S02]  /*1750*/  LDG.E.U16 R2, desc[UR36][R2.64] ;  /* 0x0000002402027981 */ /* 0x000ea4000c1e1500 */
[----:B--2---:R-:W-:-:S06]  /*1760*/  HADD2.F32 R4, -RZ, R2.H0_H0 ;  /* 0x20000002ff047230 */ /* 0x004fcc0000004100 */
[----:B------:R-:W0:Y:S02]  /*1770*/  F2I.FTZ.TRUNC.NTZ R4, R4 ;  /* 0x0000000400047305 */ /* 0x000e24000021f100 */
[----:B0-----:R-:W-:Y:S01]  /*1780*/  PRMT R0, R4, 0x7610, R0 ;  /* 0x0000761004007816 */ /* 0x001fe20000000000 */
[----:B------:R-:W-:Y:S06]  /*1790*/  BRA `(.L_x_11324) ;  /* 0x0000000800ac7947 */ /* 0x000fec0003800000 */
.L_x_11329:
[----:B------:R-:W2:Y:S02]  /*17a0*/  LDG.E.64 R2, desc[UR36][R2.64] ;  /* 0x0000002402027981 */ /* 0x000ea4000c1e1b00 */
[----:B--2---:R0:W1:Y:S01]  /*17b0*/  F2I.F64.TRUNC R0, R2 ;  /* 0x0000000200007311 */ /* 0x004062000030d100 */
[----:B------:R-:W-:Y:S05]  /*17c0*/  BRA `(.L_x_11324) ;  /* 0x0000000800a07947 */ /* 0x000fea0003800000 */
.L_x_11319:
        /* <DEDUP_REMOVED lines=12> */
.L_x_11333:
[----:B------:R-:W2:Y:S02]  /*1890*/  LDG.E.64 R2, desc[UR36][R2.64] ;  /* 0x0000002402027981 */ /* 0x000ea4000c1e1b00 */
[----:B--2---:R3:W4:Y:S01]  /*18a0*/  F2I.F64.TRUNC R0, R2 ;  /* 0x0000000200007311 */ /* 0x004722000030d100 */
[----:B------:R-:W-:Y:S05]  /*18b0*/  BRA `(.L_x_11324) ;  /* 0x0000000800647947 */ /* 0x000fea0003800000 */
.L_x_11332:
        /* <DEDUP_REMOVED lines=27> */
.L_x_11335:
        /* <DEDUP_REMOVED lines=14> */
.L_x_11334:
[----:B------:R-:W2:Y:S02]  /*1b50*/  LDG.E.U16 R4, desc[UR36][R2.64] ;  /* 0x0000002402047981 */ /* 0x000ea4000c1e1500 */
[----:B--2---:R-:W-:-:S06]  /*1b60*/  SHF.L.U32 R4, R4, 0x10, RZ ;  /* 0x0000001004047819 */ /* 0x004fcc00000006ff */
[----:B------:R-:W0:Y:S02]  /*1b70*/  F2I.FTZ.TRUNC.NTZ R4, R4 ;  /* 0x0000000400047305 */ /* 0x000e24000021f100 */
[----:B0-----:R-:W-:Y:S01]  /*1b80*/  PRMT R0, R4, 0x7610, R0 ;  /* 0x0000761004007816 */ /* 0x001fe20000000000 */
[----:B------:R-:W-:Y:S06]  /*1b90*/  BRA `(.L_x_11324) ;  /* 0x0000000400ac7947 */ /* 0x000fec0003800000 */
.L_x_11331:
        /* <DEDUP_REMOVED lines=10> */
.L_x_11338:
        /* <DEDUP_REMOVED lines=21> */
.L_x_11342:
[----:B------:R-:W-:Y:S05]  /*1d90*/  BSYNC.RECONVERGENT B1 ;  /* 0x0000000000017941 */ /* 0x000fea0003800200 */
.L_x_11341:
[----:B------:R-:W-:Y:S01]  /*1da0*/  IMAD.SHL.U32 R0, R0, 0x100000, RZ ;  /* 0x0010000000007824 */ /* 0x000fe200078e00ff */
[----:B------:R-:W-:-:S04]  /*1db0*/  LEA R2, R2, 0x3b800000, 0x17 ;  /* 0x3b80000002027811 */ /* 0x000fc800078eb8ff */
[----:B------:R-:W-:-:S07]  /*1dc0*/  LOP3.LUT R4, R2, R0, R7, 0xfe, !PT ;  /* 0x0000000002047212 */ /* 0x000fce00078efe07 */
.L_x_11340:
[----:B------:R-:W-:Y:S05]  /*1dd0*/  BSYNC.RECONVERGENT B0 ;  /* 0x0000000000007941 */ /* 0x000fea0003800200 */
.L_x_11339:
[----:B------:R-:W0:Y:S02]  /*1de0*/  F2I.FTZ.TRUNC.NTZ R4, R4 ;  /* 0x0000000400047305 */ /* 0x000e24000021f100 */
[----:B0-----:R-:W-:Y:S01]  /*1df0*/  PRMT R0, R4, 0x7610, R0 ;  /* 0x0000761004007816 */ /* 0x001fe20000000000 */
[----:B------:R-:W-:Y:S06]  /*1e00*/  BRA `(.L_x_11324) ;  /* 0x0000000400107947 */ /* 0x000fec0003800000 */
.L_x_11337:
        /* <DEDUP_REMOVED lines=21> */
.L_x_11346:
[----:B------:R-:W-:Y:S05]  /*1f60*/  BSYNC.RECONVERGENT B1 ;  /* 0x0000000000017941 */ /* 0x000fea0003800200 */
.L_x_11345:
[----:B------:R-:W-:Y:S01]  /*1f70*/  IMAD.SHL.U32 R0, R0, 0x200000, RZ ;  /* 0x0020000000007824 */ /* 0x000fe200078e00ff */
[----:B------:R-:W-:-:S04]  /*1f80*/  LEA R2, R2, 0x37800000, 0x17 ;  /* 0x3780000002027811 */ /* 0x000fc800078eb8ff */
[----:B------:R-:W-:-:S07]  /*1f90*/  LOP3.LUT R4, R2, R0, R7, 0xfe, !PT ;  /* 0x0000000002047212 */ /* 0x000fce00078efe07 */
.L_x_11344:
[----:B------:R-:W-:Y:S05]  /*1fa0*/  BSYNC.RECONVERGENT B0 ;  /* 0x0000000000007941 */ /* 0x000fea0003800200 */
.L_x_11343:
[----:B------:R-:W0:Y:S02]  /*1fb0*/  F2I.FTZ.TRUNC.NTZ R4, R4 ;  /* 0x0000000400047305 */ /* 0x000e24000021f100 */
[----:B0-----:R-:W-:Y:S01]  /*1fc0*/  PRMT R0, R4, 0x7610, R0 ;  /* 0x0000761004007816 */ /* 0x001fe20000000000 */
[----:B------:R-:W-:Y:S06]  /*1fd0*/  BRA `(.L_x_11324) ;  /* 0x00000000009c7947 */ /* 0x000fec0003800000 */
.L_x_11336:
[----:B------:R-:W-:-:S09]  /*1fe0*/  UISETP.NE.AND UP0, UPT, UR4, 0x1c, UPT ;  /* 0x0000001c0400788c */ /* 0x000fd2000bf05270 */
[----:B------:R-:W-:Y:S05]  /*1ff0*/  BRA.U !UP0, `(.L_x_11347) ;  /* 0x0000000108907547 */ /* 0x000fea000b800000 */
[----:B------:R-:W-:-:S09]  /*2000*/  UISETP.NE.AND UP0, UPT, UR4, 0x1d, UPT ;  /* 0x0000001d0400788c */ /* 0x000fd2000bf05270 */
[----:B------:R-:W-:Y:S05]  /*2010*/  BRA.U !UP0, `(.L_x_11348) ;  /* 0x0000000108807547 */ /* 0x000fea000b800000 */
[----:B------:R-:W-:-:S09]  /*2020*/  UISETP.NE.AND UP0, UPT, UR4, 0x2c, UPT ;  /* 0x0000002c0400788c */ /* 0x000fd2000bf05270 */
[----:B------:R-:W-:Y:S05]  /*2030*/  BRA.U !UP0, `(.L_x_11349) ;  /* 0x0000000108487547 */ /* 0x000fea000b800000 */
.L_x_11323:
        /* <DEDUP_REMOVED lines=16> */
.L_x_11350:
[----:B------:R-:W-:Y:S01]  /*2140*/  PRMT R0, RZ, 0x7610, R0 ;  /* 0x00007610ff007816 */ /* 0x000fe20000000000 */
[----:B------:R-:W-:Y:S06]  /*2150*/  BRA `(.L_x_11324) ;  /* 0x00000000003c7947 */ /* 0x000fec0003800000 */
.L_x_11349:
        /* <DEDUP_REMOVED lines=8> */
.L_x_11352:
[----:B------:R-:W-:Y:S05]  /*21e0*/  BSYNC.RECONVERGENT B0 ;  /* 0x0000000000007941 */ /* 0x000fea0003800200 */
.L_x_11351:
[----:B------:R-:W0:Y:S02]  /*21f0*/  F2I.FTZ.TRUNC.NTZ R4, R4 ;  /* 0x0000000400047305 */ /* 0x000e24000021f100 */
[----:B0-----:R-:W-:Y:S01]  /*2200*/  PRMT R0, R4, 0x7610, R0 ;  /* 0x0000761004007816 */ /* 0x001fe20000000000 */
[----:B------:R-:W-:Y:S06]  /*2210*/  BRA `(.L_x_11324) ;  /* 0x00000000000c7947 */ /* 0x000fec0003800000 */
.L_x_11348:
[----:B------:R2:W5:Y:S01]  /*2220*/  LDG.E.U8 R0, desc[UR36][R2.64] ;  /* 0x0000002402007981 */ /* 0x000562000c1e1100 */
[----:B------:R-:W-:Y:S05]  /*2230*/  BRA `(.L_x_11324) ;  /* 0x0000000000047947 */ /* 0x000fea0003800000 */
.L_x_11347:
[----:B------:R1:W5:Y:S02]  /*2240*/  LDG.E.U8 R0, desc[UR36][R2.64] ;  /* 0x0000002402007981 */ /* 0x000364000c1e1100 */
.L_x_11324:
[----:B------:R-:W0:Y:S01]  /*2250*/  LDCU.64 UR6, c[0x0][0x580] ;  /* 0x0000b000ff0677ac */ /* 0x000e220008000a00 */
[----:B-1--45:R-:W-:Y:S01]  /*2260*/  LOP3.LUT P0, RZ, R0, 0xff, RZ, 0xc0, !PT ;  /* 0x000000ff00ff7812 */ /* 0x032fe2000780c0ff */
[----:B------:R-:W-:Y:S01]  /*2270*/  BSSY.RECONVERGENT B6, `(.L_x_11353) ;  /* 0x00000d4000067945 */ /* 0x000fe20003800200 */
[----:B------:R-:W-:Y:S02]  /*2280*/  UPRMT UR4, UR40, 0x9910, URZ ;  /* 0x0000991028047896 */ /* 0x000fe400080000ff */
[----:B------:R-:W-:Y:S02]  /*2290*/  ISETP.NE.XOR P0, PT, RZ, UR43, P0 ;  /* 0x0000002bff007c0c */ /* 0x000fe40008705a70 */
[----:B------:R-:W-:Y:S02]  /*22a0*/  UISETP.GT.AND UP0, UPT, UR4, 0x9, UPT ;  /* 0x000000090400788c */ /* 0x000fe4000bf04270 */
        /* <DEDUP_REMOVED lines=14> */
.L_x_11357:
[----:B------:R3:W-:Y:S01]  /*2390*/  STG.E.U8 desc[UR36][R2.64], R4 ;  /* 0x0000000402007986 */ /* 0x0007e2000c101124 */
[----:B------:R-:W-:Y:S05]  /*23a0*/  BRA `(.L_x_11359) ;  /* 0x0000000c00007947 */ /* 0x000fea0003800000 */
.L_x_11356:
        /* <DEDUP_REMOVED lines=9> */
.L_x_11361:
[----:B------:R1:W-:Y:S01]  /*2440*/  STG.E desc[UR36][R2.64], R4 ;  /* 0x0000000402007986 */ /* 0x0003e2000c101924 */
[----:B------:R-:W-:Y:S05]  /*2450*/  BRA `(.L_x_11359) ;  /* 0x0000000800d47947 */ /* 0x000fea0003800000 */
.L_x_11360:
[----:B------:R2:W-:Y:S01]  /*2460*/  STG.E.U16 desc[UR36][R2.64], R4 ;  /* 0x0000000402007986 */ /* 0x0005e2000c101524 */
[----:B------:R-:W-:Y:S05]  /*2470*/  BRA `(.L_x_11359) ;  /* 0x0000000800cc7947 */ /* 0x000fea0003800000 */
.L_x_11355:
        /* <DEDUP_REMOVED lines=9> */
.L_x_11363:
[----:B------:R-:W-:-:S04]  /*2510*/  I2FP.F32.U32 R0, R4 ;  /* 0x0000000400007245 */ /* 0x000fc80000201000 */
[----:B------:R-:W-:-:S05]  /*2520*/  F2FP.F16.F32.PACK_AB R0, RZ, R0 ;  /* 0x00000000ff00723e */ /* 0x000fca00000000ff */
[----:B------:R0:W-:Y:S01]  /*2530*/  STG.E.U16 desc[UR36][R2.64], R0 ;  /* 0x0000000002007986 */ /* 0x0001e2000c101524 */
[----:B------:R-:W-:Y:S05]  /*2540*/  BRA `(.L_x_11359) ;  /* 0x0000000800987947 */ /* 0x000fea0003800000 */
.L_x_11362:
        /* <DEDUP_REMOVED lines=10> */
.L_x_11365:
[----:B------:R-:W-:-:S04]  /*25f0*/  I2FP.F32.U32 R4, R4 ;  /* 0x0000000400047245 */ /* 0x000fc80000201000 */
[----:B------:R-:W-:-:S04]  /*2600*/  F2FP.F16.F32.PACK_AB R5, RZ, R4 ;  /* 0x00000004ff05723e */ /* 0x000fc800000000ff */
[----:B------:R-:W-:-:S05]  /*2610*/  PRMT R5, R5, 0x5410, RZ ;  /* 0x0000541005057816 */ /* 0x000fca00000000ff */
[----:B------:R0:W-:Y:S01]  /*2620*/  STG.E desc[UR36][R2.64], R5 ;  /* 0x0000000502007986 */ /* 0x0001e2000c101924 */
[----:B------:R-:W-:Y:S05]  /*2630*/  BRA `(.L_x_11359) ;  /* 0x00000008005c7947 */ /* 0x000fea0003800000 */
.L_x_11364:
[----:B------:R-:W0:Y:S02]  /*2640*/  I2F.F64.U32 R4, R4 ;  /* 0x0000000400047312 */ /* 0x000e240000201800 */
[----:B0-----:R0:W-:Y:S01]  /*2650*/  STG.E.64 desc[UR36][R2.64], R4 ;  /* 0x0000000402007986 */ /* 0x0011e2000c101b24 */
[----:B------:R-:W-:Y:S05]  /*2660*/  BRA `(.L_x_11359) ;  /* 0x0000000800507947 */ /* 0x000fea0003800000 */
.L_x_11354:
        /* <DEDUP_REMOVED lines=10> */
.L_x_11368:
[----:B------:R-:W0:Y:S01]  /*2710*/  I2F.F64.U32 R4, R4 ;  /* 0x0000000400047312 */ /* 0x000e220000201800 */
[----:B------:R-:W-:-:S05]  /*2720*/  CS2R R6, SRZ ;  /* 0x0000000000067805 */ /* 0x000fca000001ff00 */
[----:B0-----:R0:W-:Y:S01]  /*2730*/  STG.E.128 desc[UR36][R2.64], R4 ;  /* 0x0000000402007986 */ /* 0x0011e2000c101d24 */
[----:B------:R-:W-:Y:S05]  /*2740*/  BRA `(.L_x_11359) ;  /* 0x0000000800187947 */ /* 0x000fea0003800000 */
.L_x_11367:
        /* <DEDUP_REMOVED lines=17> */
.L_x_11372:
[----:B------:R-:W-:Y:S05]  /*2860*/  BSYNC.RECONVERGENT B0 ;  /* 0x0000000000007941 */ /* 0x000fea0003800200 */
.L_x_11371:
[----:B------:R0:W-:Y:S01]  /*2870*/  STG.E.U8 desc[UR36][R2.64], R5 ;  /* 0x0000000502007986 */ /* 0x0001e2000c101124 */
[----:B------:R-:W-:Y:S05]  /*2880*/  BRA `(.L_x_11359) ;  /* 0x0000000400c87947 */ /* 0x000fea0003800000 */
.L_x_11370:
        /* <DEDUP_REMOVED lines=16> */
.L_x_11369:
[----:B------:R-:W-:-:S04]  /*2990*/  I2FP.F32.U32 R0, R4 ;  /* 0x0000000400007245 */ /* 0x000fc80000201000 */
[----:B------:R-:W-:-:S05]  /*29a0*/  F2FP.BF16.F32.PACK_AB R0, RZ, R0 ;  /* 0x00000000ff00723e */ /* 0x000fca00000010ff */
[----:B------:R0:W-:Y:S01]  /*29b0*/  STG.E.U16 desc[UR36][R2.64], R0 ;  /* 0x0000000002007986 */ /* 0x0001e2000c101524 */
[----:B------:R-:W-:Y:S05]  /*29c0*/  BRA `(.L_x_11359) ;  /* 0x0000000400787947 */ /* 0x000fea0003800000 */
.L_x_11366:
        /* <DEDUP_REMOVED lines=10> */
.L_x_11375:
        /* <DEDUP_REMOVED lines=12> */
.L_x_11378:
[----:B------:R-:W-:-:S04]  /*2b30*/  SHF.R.U32.HI R0, RZ, 0x14, R5 ;  /* 0x00000014ff007819 */ /* 0x000fc80000011605 */
[----:B------:R-:W-:-:S04]  /*2b40*/  LOP3.LUT R0, R0, 0x1, RZ, 0xc0, !PT ;  /* 0x0000000100007812 */ /* 0x000fc800078ec0ff */
[----:B------:R-:W-:-:S04]  /*2b50*/  IADD3 R0, PT, PT, R5, 0x487ffff, R0 ;  /* 0x0487ffff05007810 */ /* 0x000fc80007ffe000 */
[----:B------:R-:W-:-:S04]  /*2b60*/  SHF.R.U32.HI R0, RZ, 0x14, R0 ;  /* 0x00000014ff007819 */ /* 0x000fc80000011600 */
[----:B------:R-:W-:-:S07]  /*2b70*/  LOP3.LUT R4, R0, 0xff, RZ, 0xc0, !PT ;  /* 0x000000ff00047812 */ /* 0x000fce00078ec0ff */
.L_x_11379:
[----:B------:R-:W-:-:S07]  /*2b80*/  PRMT R0, R4, 0x7610, R0 ;  /* 0x0000761004007816 */ /* 0x000fce0000000000 */
.L_x_11377:
[----:B------:R-:W-:Y:S05]  /*2b90*/  BSYNC.RECONVERGENT B0 ;  /* 0x0000000000007941 */ /* 0x000fea0003800200 */
.L_x_11376:
[----:B------:R0:W-:Y:S01]  /*2ba0*/  STG.E.U8 desc[UR36][R2.64], R0 ;  /* 0x0000000002007986 */ /* 0x0001e2000c101124 */
[----:B------:R-:W-:Y:S05]  /*2bb0*/  BRA `(.L_x_11359) ;  /* 0x0000000000fc7947 */ /* 0x000fea0003800000 */
.L_x_11374:
        /* <DEDUP_REMOVED lines=12> */
.L_x_11382:
[----:B------:R-:W-:-:S04]  /*2c80*/  SHF.R.U32.HI R0, RZ, 0x15, R5 ;  /* 0x00000015ff007819 */ /* 0x000fc80000011605 */
[----:B------:R-:W-:-:S04]  /*2c90*/  LOP3.LUT R0, R0, 0x1, RZ, 0xc0, !PT ;  /* 0x0000000100007812 */ /* 0x000fc800078ec0ff */
[----:B------:R-:W-:-:S04]  /*2ca0*/  IADD3 R0, PT, PT, R5, 0x88fffff, R0 ;  /* 0x088fffff05007810 */ /* 0x000fc80007ffe000 */
[----:B------:R-:W-:-:S04]  /*2cb0*/  SHF.R.U32.HI R0, RZ, 0x15, R0 ;  /* 0x00000015ff007819 */ /* 0x000fc80000011600 */
[----:B------:R-:W-:-:S07]  /*2cc0*/  LOP3.LUT R4, R0, 0xff, RZ, 0xc0, !PT ;  /* 0x000000ff00047812 */ /* 0x000fce00078ec0ff */
.L_x_11383:
[----:B------:R-:W-:-:S07]  /*2cd0*/  PRMT R0, R4, 0x7610, R0 ;  /* 0x0000761004007816 */ /* 0x000fce0000000000 */
.L_x_11381:
[----:B------:R-:W-:Y:S05]  /*2ce0*/  BSYNC.RECONVERGENT B0 ;  /* 0x0000000000007941 */ /* 0x000fea0003800200 */
.L_x_11380:
[----:B------:R0:W-:Y:S01]  /*2cf0*/  STG.E.U8 desc[UR36][R2.64], R0 ;  /* 0x0000000002007986 */ /* 0x0001e2000c101124 */
[----:B------:R-:W-:Y:S05]  /*2d00*/  BRA `(.L_x_11359) ;  /* 0x0000000000a87947 */ /* 0x000fea0003800000 */
.L_x_11373:
[----:B------:R-:W-:-:S09]  /*2d10*/  UISETP.NE.AND UP0, UPT, UR4, 0x1c, UPT ;  /* 0x0000001c0400788c */ /* 0x000fd2000bf05270 */
[----:B------:R-:W-:Y:S05]  /*2d20*/  BRA.U !UP0, `(.L_x_11384) ;  /* 0x00000001089c7547 */ /* 0x000fea000b800000 */
[----:B------:R-:W-:-:S09]  /*2d30*/  UISETP.NE.AND UP0, UPT, UR4, 0x1d, UPT ;  /* 0x0000001d0400788c */ /* 0x000fd2000bf05270 */
[----:B------:R-:W-:Y:S05]  /*2d40*/  BRA.U !UP0, `(.L_x_11385) ;  /* 0x0000000108887547 */ /* 0x000fea000b800000 */
[----:B------:R-:W-:-:S09]  /*2d50*/  UISETP.NE.AND UP0, UPT, UR4, 0x2c, UPT ;  /* 0x0000002c0400788c */ /* 0x000fd2000bf05270 */
[----:B------:R-:W-:Y:S05]  /*2d60*/  BRA.U !UP0, `(.L_x_11386) ;  /* 0x0000000108447547 */ /* 0x000fea000b800000 */
.L_x_11358:
        /* <DEDUP_REMOVED lines=16> */
.L_x_11387:
[----:B------:R-:W-:Y:S05]  /*2e70*/  BRA `(.L_x_11359) ;  /* 0x00000000004c7947 */ /* 0x000fea0003800000 */
.L_x_11386:
        /* <DEDUP_REMOVED lines=15> */
.L_x_11385:
[----:B------:R-:W-:-:S05]  /*2f70*/  IMAD.MOV.U32 R5, RZ, RZ, RZ ;  /* 0x000000ffff057224 */ /* 0x000fca00078e00ff */
[----:B------:R0:W-:Y:S01]  /*2f80*/  STG.E.64 desc[UR36][R2.64], R4 ;  /* 0x0000000402007986 */ /* 0x0001e2000c101b24 */
[----:B------:R-:W-:Y:S05]  /*2f90*/  BRA `(.L_x_11359) ;  /* 0x0000000000047947 */ /* 0x000fea0003800000 */
.L_x_11384:
[----:B------:R0:W-:Y:S02]  /*2fa0*/  STG.E desc[UR36][R2.64], R4 ;  /* 0x0000000402007986 */ /* 0x0001e4000c101924 */
.L_x_11359:
[----:B------:R-:W-:Y:S05]  /*2fb0*/  BSYNC.RECONVERGENT B6 ;  /* 0x0000000000067941 */ /* 0x000fea0003800200 */
.L_x_11353:
[----:B------:R-:W-:-:S07]  /*2fc0*/  VIADD R17, R17, 0x80 ;  /* 0x0000008011117836 */ /* 0x000fce0000000000 */
.L_x_11317:
[----:B------:R-:W-:Y:S05]  /*2fd0*/  BSYNC.RECONVERGENT B7 ;  /* 0x0000000000077941 */ /* 0x000fea0003800200 */
.L_x_11316:
        /* <DEDUP_REMOVED lines=307> */
.L_x_11390:
        /* <DEDUP_REMOVED lines=16> */
.L_x_11394:
[----:B------:R0:W5:Y:S01]  /*4410*/  LDG.E.U8 R0, desc[UR36][R2.64] ;  /* 0x0000002402007981 */ /* 0x000162000c1e1100 */
[----:B------:R-:W-:Y:S05]  /*4420*/  BRA `(.L_x_11396) ;  /* 0x0000000c004c7947 */ /* 0x000fea0003800000 */
.L_x_11393:
        /* <DEDUP_REMOVED lines=8> */
.L_x_11398:
[----:B------:R0:W5:Y:S01]  /*44b0*/  LDG.E.U8 R0, desc[UR36][R2.64] ;  /* 0x0000002402007981 */ /* 0x000162000c1e1100 */
[----:B------:R-:W-:Y:S05]  /*44c0*/  BRA `(.L_x_11396) ;  /* 0x0000000c00247947 */ /* 0x000fea0003800000 */
.L_x_11397:
[----:B------:R0:W5:Y:S01]  /*44d0*/  LDG.E.U16 R0, desc[UR36][R2.64] ;  /* 0x0000002402007981 */ /* 0x000162000c1e1500 */
[----:B------:R-:W-:Y:S05]  /*44e0*/  BRA `(.L_x_11396) ;  /* 0x0000000c001c7947 */ /* 0x000fea0003800000 */
.L_x_11392:
        /* <DEDUP_REMOVED lines=9> */
.L_x_11400:
[----:B------:R-:W2:Y:S02]  /*4580*/  LDG.E.U16 R4, desc[UR36][R2.64] ;  /* 0x0000002402047981 */ /* 0x000ea4000c1e1500 */
[----:B--2---:R-:W-:-:S06]  /*4590*/  HADD2.F32 R4, -RZ, R4.H0_H0 ;  /* 0x20000004ff047230 */ /* 0x004fcc0000004100 */
[----:B------:R-:W0:Y:S02]  /*45a0*/  F2I.FTZ.TRUNC.NTZ R4, R4 ;  /* 0x0000000400047305 */ /* 0x000e24000021f100 */
[----:B0-----:R-:W-:Y:S01]  /*45b0*/  PRMT R0, R4, 0x7610, R0 ;  /* 0x0000761004007816 */ /* 0x001fe20000000000 */
[----:B------:R-:W-:Y:S06]  /*45c0*/  BRA `(.L_x_11396) ;  /* 0x0000000800e47947 */ /* 0x000fec0003800000 */
.L_x_11399:
        /* <DEDUP_REMOVED lines=9> */
.L_x_11402:
[----:B------:R-:W2:Y:S02]  /*4660*/  LDG.E.U16 R2, desc[UR36][R2.64] ;  /* 0x0000002402027981 */ /* 0x000ea4000c1e1500 */
[----:B--2---:R-:W-:-:S06]  /*4670*/  HADD2.F32 R4, -RZ, R2.H0_H0 ;  /* 0x20000002ff047230 */ /* 0x004fcc0000004100 */
[----:B------:R-:W0:Y:S02]  /*4680*/  F2I.FTZ.TRUNC.NTZ R4, R4 ;  /* 0x0000000400047305 */ /* 0x000e24000021f100 */
[----:B0-----:R-:W-:Y:S01]  /*4690*/  PRMT R0, R4, 0x7610, R0 ;  /* 0x0000761004007816 */ /* 0x001fe20000000000 */
[----:B------:R-:W-:Y:S06]  /*46a0*/  BRA `(.L_x_11396) ;  /* 0x0000000800ac7947 */ /* 0x000fec0003800000 */
.L_x_11401:
[----:B------:R-:W2:Y:S02]  /*46b0*/  LDG.E.64 R2, desc[UR36][R2.64] ;  /* 0x0000002402027981 */ /* 0x000ea4000c1e1b00 */
[----:B--2---:R0:W1:Y:S01]  /*46c0*/  F2I.F64.TRUNC R0, R2 ;  /* 0x0000000200007311 */ /* 0x004062000030d100 */
[----:B------:R-:W-:Y:S05]  /*46d0*/  BRA `(.L_x_11396) ;  /* 0x0000000800a07947 */ /* 0x000fea0003800000 */
.L_x_11391:
        /* <DEDUP_REMOVED lines=12> */
.L_x_11405:
[----:B------:R-:W2:Y:S02]  /*47a0*/  LDG.E.64 R2, desc[UR36][R2.64] ;  /* 0x0000002402027981 */ /* 0x000ea4000c1e1b00 */
[----:B--2---:R3:W4:Y:S01]  /*47b0*/  F2I.F64.TRUNC R0, R2 ;  /* 0x0000000200007311 */ /* 0x004722000030d100 */
[----:B------:R-:W-:Y:S05]  /*47c0*/  BRA `(.L_x_11396) ;  /* 0x0000000800647947 */ /* 0x000fea0003800000 */
.L_x_11404:
        /* <DEDUP_REMOVED lines=27> */
.L_x_11407:
        /* <DEDUP_REMOVED lines=14> */
.L_x_11406:
[----:B------:R-:W2:Y:S02]  /*4a60*/  LDG.E.U16 R4, desc[UR36][R2.64] ;  /* 0x0000002402047981 */ /* 0x000ea4000c1e1500 */
[----:B--2---:R-:W-:-:S06]  /*4a70*/  IMAD.U32 R4, R4, 0x10000, RZ ;  /* 0x0001000004047824 */ /* 0x004fcc00078e00ff */
[----:B------:R-:W0:Y:S02]  /*4a80*/  F2I.FTZ.TRUNC.NTZ R4, R4 ;  /* 0x0000000400047305 */ /* 0x000e24000021f100 */
[----:B0-----:R-:W-:Y:S01]  /*4a90*/  PRMT R0, R4, 0x7610, R0 ;  /* 0x0000761004007816 */ /* 0x001fe20000000000 */
[----:B------:R-:W-:Y:S06]  /*4aa0*/  BRA `(.L_x_11396) ;  /* 0x0000000400ac7947 */ /* 0x000fec0003800000 */
.L_x_11403:
        /* <DEDUP_REMOVED lines=10> */
.L_x_11410:
        /* <DEDUP_REMOVED lines=21> */
.L_x_11414:
[----:B------:R-:W-:Y:S05]  /*4ca0*/  BSYNC.RECONVERGENT B1 ;  /* 0x0000000000017941 */ /* 0x000fea0003800200 */
.L_x_11413:
[----:B------:R-:W-:Y:S01]  /*4cb0*/  IMAD.SHL.U32 R0, R0, 0x100000, RZ ;  /* 0x0010000000007824 */ /* 0x000fe200078e00ff */
[----:B------:R-:W-:-:S04]  /*4cc0*/  LEA R2, R2, 0x3b800000, 0x17 ;  /* 0x3b80000002027811 */ /* 0x000fc800078eb8ff */
[----:B------:R-:W-:-:S07]  /*4cd0*/  LOP3.LUT R4, R2, R0, R7, 0xfe, !PT ;  /* 0x0000000002047212 */ /* 0x000fce00078efe07 */
.L_x_11412:
[----:B------:R-:W-:Y:S05]  /*4ce0*/  BSYNC.RECONVERGENT B0 ;  /* 0x0000000000007941 */ /* 0x000fea0003800200 */
.L_x_11411:
[----:B------:R-:W0:Y:S02]  /*4cf0*/  F2I.FTZ.TRUNC.NTZ R4, R4 ;  /* 0x0000000400047305 */ /* 0x000e24000021f100 */
[----:B0-----:R-:W-:Y:S01]  /*4d00*/  PRMT R0, R4, 0x7610, R0 ;  /* 0x0000761004007816 */ /* 0x001fe20000000000 */
[----:B------:R-:W-:Y:S06]  /*4d10*/  BRA `(.L_x_11396) ;  /* 0x0000000400107947 */ /* 0x000fec0003800000 */
.L_x_11409:
        /* <DEDUP_REMOVED lines=21> */
.L_x_11418:
[----:B------:R-:W-:Y:S05]  /*4e70*/  BSYNC.RECONVERGENT B1 ;  /* 0x0000000000017941 */ /* 0x000fea0003800200 */
.L_x_11417:
[----:B------:R-:W-:Y:S02]  /*4e80*/  SHF.L.U32 R0, R0, 0x15, RZ ;  /* 0x0000001500007819 */ /* 0x000fe400000006ff */
[----:B------:R-:W-:-:S04]  /*4e90*/  LEA R2, R2, 0x37800000, 0x17 ;  /* 0x3780000002027811 */ /* 0x000fc800078eb8ff */
[----:B------:R-:W-:-:S07]  /*4ea0*/  LOP3.LUT R4, R2, R0, R7, 0xfe, !PT ;  /* 0x0000000002047212 */ /* 0x000fce00078efe07 */
.L_x_11416:
[----:B------:R-:W-:Y:S05]  /*4eb0*/  BSYNC.RECONVERGENT B0 ;  /* 0x0000000000007941 */ /* 0x000fea0003800200 */
.L_x_11415:
[----:B------:R-:W0:Y:S02]  /*4ec0*/  F2I.FTZ.TRUNC.NTZ R4, R4 ;  /* 0x0000000400047305 */ /* 0x000e24000021f100 */
[----:B0-----:R-:W-:Y:S01]  /*4ed0*/  PRMT R0, R4, 0x7610, R0 ;  /* 0x0000761004007816 */ /* 0x001fe20000000000 */
[----:B------:R-:W-:Y:S06]  /*4ee0*/  BRA `(.L_x_11396) ;  /* 0x00000000009c7947 */ /* 0x000fec0003800000 */
.L_x_11408:
        /* <DEDUP_REMOVED lines=14> */
.L_x_11422:
[----:B------:R-:W-:Y:S05]  /*4fd0*/  BSYNC.RECONVERGENT B0 ;  /* 0x0000000000007941 */ /* 0x000fea0003800200 */
.L_x_11421:
[----:B------:R-:W0:Y:S02]  /*4fe0*/  F2I.FTZ.TRUNC.NTZ R4, R4 ;  /* 0x0000000400047305 */ /* 0x000e24000021f100 */
[----:B0-----:R-:W-:Y:S01]  /*4ff0*/  PRMT R0, R4, 0x7610, R0 ;  /* 0x0000761004007816 */ /* 0x001fe20000000000 */
[----:B------:R-:W-:Y:S06]  /*5000*/  BRA `(.L_x_11396) ;  /* 0x0000000000547947 */ /* 0x000fec0003800000 */
.L_x_11395:
        /* <DEDUP_REMOVED lines=16> */
.L_x_11423:
[----:B------:R-:W-:Y:S01]  /*5110*/  PRMT R0, RZ, 0x7610, R0 ;  /* 0x00007610ff007816 */ /* 0x000fe20000000000 */
[----:B------:R-:W-:Y:S06]  /*5120*/  BRA `(.L_x_11396) ;  /* 0x00000000000c7947 */ /* 0x000fec0003800000 */
.L_x_11420:
[----:B------:R1:W5:Y:S01]  /*5130*/  LDG.E.U8 R0, desc[UR36][R2.64] ;  /* 0x0000002402007981 */ /* 0x000362000c1e1100 */
[----:B------:R-:W-:Y:S05]  /*5140*/  BRA `(.L_x_11396) ;  /* 0x0000000000047947 */ /* 0x000fea0003800000 */
.L_x_11419:
[----:B------:R2:W5:Y:S02]  /*5150*/  LDG.E.U8 R0, desc[UR36][R2.64] ;  /* 0x0000002402007981 */ /* 0x000564000c1e1100 */
.L_x_11396:
        /* <DEDUP_REMOVED lines=20> */
.L_x_11428:
[----:B------:R0:W-:Y:S01]  /*52a0*/  STG.E.U8 desc[UR36][R2.64], R4 ;  /* 0x0000000402007986 */ /* 0x0001e2000c101124 */
[----:B------:R-:W-:Y:S05]  /*52b0*/  BRA `(.L_x_11430) ;  /* 0x0000000800fc7947 */ /* 0x000fea0003800000 */
.L_x_11427:
        /* <DEDUP_REMOVED lines=9> */
.L_x_11432:
[----:B------:R0:W-:Y:S01]  /*5350*/  STG.E desc[UR36][R2.64], R4 ;  /* 0x0000000402007986 */ /* 0x0001e2000c101924 */
[----:B------:R-:W-:Y:S05]  /*5360*/  BRA `(.L_x_11430) ;  /* 0x0000000800d07947 */ /* 0x000fea0003800000 */
.L_x_11431:
[----:B------:R0:W-:Y:S01]  /*5370*/  STG.E.U16 desc[UR36][R2.64], R4 ;  /* 0x0000000402007986 */ /* 0x0001e2000c101524 */
[----:B------:R-:W-:Y:S05]  /*5380*/  BRA `(.L_x_11430) ;  /* 0x0000000800c87947 */ /* 0x000fea0003800000 */
.L_x_11426:
        /* <DEDUP_REMOVED lines=9> */
.L_x_11434:
[----:B------:R-:W-:-:S04]  /*5420*/  I2FP.F32.U32 R0, R4 ;  /* 0x0000000400007245 */ /* 0x000fc80000201000 */
[----:B------:R-:W-:-:S05]  /*5430*/  F2FP.F16.F32.PACK_AB R0, RZ, R0 ;  /* 0x00000000ff00723e */ /* 0x000fca00000000ff */
[----:B------:R0:W-:Y:S01]  /*5440*/  STG.E.U16 desc[UR36][R2.64], R0 ;  /* 0x0000000002007986 */ /* 0x0001e2000c101524 */
[----:B------:R-:W-:Y:S05]  /*5450*/  BRA `(.L_x_11430) ;  /* 0x0000000800947947 */ /* 0x000fea0003800000 */
.L_x_11433:
        /* <DEDUP_REMOVED lines=10> */
.L_x_11436:
[----:B------:R-:W-:-:S04]  /*5500*/  I2FP.F32.U32 R4, R4 ;  /* 0x0000000400047245 */ /* 0x000fc80000201000 */
[----:B------:R-:W-:-:S04]  /*5510*/  F2FP.F16.F32.PACK_AB R5, RZ, R4 ;  /* 0x00000004ff05723e */ /* 0x000fc800000000ff */
[----:B------:R-:W-:-:S05]  /*5520*/  PRMT R5, R5, 0x5410, RZ ;  /* 0x0000541005057816 */ /* 0x000fca00000000ff */
[----:B------:R0:W-:Y:S01]  /*5530*/  STG.E desc[UR36][R2.64], R5 ;  /* 0x0000000502007986 */ /* 0x0001e2000c101924 */
[----:B------:R-:W-:Y:S05]  /*5540*/  BRA `(.L_x_11430) ;  /* 0x0000000800587947 */ /* 0x000fea0003800000 */
.L_x_11435:
[----:B------:R-:W0:Y:S02]  /*5550*/  I2F.F64.U32 R4, R4 ;  /* 0x0000000400047312 */ /* 0x000e240000201800 */
[----:B0-----:R0:W-:Y:S01]  /*5560*/  STG.E.64 desc[UR36][R2.64], R4 ;  /* 0x0000000402007986 */ /* 0x0011e2000c101b24 */
[----:B------:R-:W-:Y:S05]  /*5570*/  BRA `(.L_x_11430) ;  /* 0x00000008004c7947 */ /* 0x000fea0003800000 */
.L_x_11425:
        /* <DEDUP_REMOVED lines=12> */
.L_x_11440:
        /* <DEDUP_REMOVED lines=17> */
.L_x_11442:
[----:B------:R-:W-:Y:S05]  /*5750*/  BSYNC.RECONVERGENT B0 ;  /* 0x0000000000007941 */ /* 0x000fea0003800200 */
.L_x_11441:
[----:B------:R0:W-:Y:S01]  /*5760*/  STG.E.U8 desc[UR36][R2.64], R0 ;  /* 0x0000000002007986 */ /* 0x0001e2000c101124 */
[----:B------:R-:W-:Y:S05]  /*5770*/  BRA `(.L_x_11430) ;  /* 0x0000000400cc7947 */ /* 0x000fea0003800000 */
.L_x_11439:
        /* <DEDUP_REMOVED lines=17> */
.L_x_11444:
[----:B------:R-:W-:Y:S05]  /*5890*/  BSYNC.RECONVERGENT B0 ;  /* 0x0000000000007941 */ /* 0x000fea0003800200 */
.L_x_11443:
[----:B------:R0:W-:Y:S01]  /*58a0*/  STG.E.U8 desc[UR36][R2.64], R0 ;  /* 0x0000000002007986 */ /* 0x0001e2000c101124 */
[----:B------:R-:W-:Y:S05]  /*58b0*/  BRA `(.L_x_11430) ;  /* 0x00000004007c7947 */ /* 0x000fea0003800000 */
.L_x_11438:
        /* <DEDUP_REMOVED lines=21> */
.L_x_11446:
[----:B------:R-:W-:-:S05]  /*5a10*/  HFMA2 R5, -RZ, RZ, 0, 0 ;  /* 0x00000000ff057431 */ /* 0x000fca00000001ff */
[----:B------:R0:W-:Y:S01]  /*5a20*/  STG.E.64 desc[UR36][R2.64], R4 ;  /* 0x0000000402007986 */ /* 0x0001e2000c101b24 */
[----:B------:R-:W-:Y:S05]  /*5a30*/  BRA `(.L_x_11430) ;  /* 0x00000004001c7947 */ /* 0x000fea0003800000 */
.L_x_11445:
[----:B------:R0:W-:Y:S01]  /*5a40*/  STG.E desc[UR36][R2.64], R4 ;  /* 0x0000000402007986 */ /* 0x0001e2000c101924 */
[----:B------:R-:W-:Y:S05]  /*5a50*/  BRA `(.L_x_11430) ;  /* 0x0000000400147947 */ /* 0x000fea0003800000 */
.L_x_11437:
        /* <DEDUP_REMOVED lines=8> */
.L_x_11448:
[----:B------:R-:W0:Y:S01]  /*5ae0*/  I2F.F64.U32 R4, R4 ;  /* 0x0000000400047312 */ /* 0x000e220000201800 */
[----:B------:R-:W-:-:S05]  /*5af0*/  CS2R R6, SRZ ;  /* 0x0000000000067805 */ /* 0x000fca000001ff00 */
[----:B0-----:R4:W-:Y:S01]  /*5b00*/  STG.E.128 desc[UR36][R2.64], R4 ;  /* 0x0000000402007986 */ /* 0x0019e2000c101d24 */
[----:B------:R-:W-:Y:S05]  /*5b10*/  BRA `(.L_x_11430) ;  /* 0x0000000000e47947 */ /* 0x000fea0003800000 */
.L_x_11447:
[----:B------:R-:W-:-:S09]  /*5b20*/  UISETP.NE.AND UP0, UPT, UR4, 0xf, UPT ;  /* 0x0000000f0400788c */ /* 0x000fd2000bf05270 */
[----:B------:R-:W-:Y:S05]  /*5b30*/  BRA.U !UP0, `(.L_x_11449) ;  /* 0x0000000108d07547 */ /* 0x000fea000b800000 */
[----:B------:R-:W-:-:S09]  /*5b40*/  UISETP.NE.AND UP0, UPT, UR4, 0x17, UPT ;  /* 0x000000170400788c */ /* 0x000fd2000bf05270 */
[----:B------:R-:W-:Y:S05]  /*5b50*/  BRA.U !UP0, `(.L_x_11450) ;  /* 0x0000000108847547 */ /* 0x000fea000b800000 */
[----:B------:R-:W-:-:S09]  /*5b60*/  UISETP.NE.AND UP0, UPT, UR4, 0x18, UPT ;  /* 0x000000180400788c */ /* 0x000fd2000bf05270 */
[----:B------:R-:W-:Y:S05]  /*5b70*/  BRA.U !UP0, `(.L_x_11451) ;  /* 0x0000000108447547 */ /* 0x000fea000b800000 */
.L_x_11429:
        /* <DEDUP_REMOVED lines=16> */
.L_x_11452:
[----:B------:R-:W-:Y:S05]  /*5c80*/  BRA `(.L_x_11430) ;  /* 0x0000000000887947 */ /* 0x000fea0003800000 */
.L_x_11451:
        /* <DEDUP_REMOVED lines=11> */
.L_x_11454:
[----:B------:R-:W-:Y:S05]  /*5d40*/  BSYNC.RECONVERGENT B0 ;  /* 0x0000000000007941 */ /* 0x000fea0003800200 */
.L_x_11453:
[----:B------:R3:W-:Y:S01]  /*5d50*/  STG.E.U8 desc[UR36][R2.64], R5 ;  /* 0x0000000502007986 */ /* 0x0007e2000c101124 */
[----:B------:R-:W-:Y:S05]  /*5d60*/  BRA `(.L_x_11430) ;  /* 0x0000000000507947 */ /* 0x000fea0003800000 */
.L_x_11450:
        /* <DEDUP_REMOVED lines=12> */
.L_x_11455:
[----:B------:R-:W-:Y:S01]  /*5e30*/  IMAD.MOV.U32 R5, RZ, RZ, 0x7f ;  /* 0x0000007fff057424 */ /* 0x000fe200078e00ff */
[----:B------:R-:W-:-:S04]  /*5e40*/  ISETP.GT.U32.AND P0, PT, R7, 0x7f800000, PT ;  /* 0x7f8000000700780c */ /* 0x000fc80003f04070 */
[----:B------:R-:W-:-:S05]  /*5e50*/  SEL R5, R5, 0x7c, P0 ;  /* 0x0000007c05057807 */ /* 0x000fca0000000000 */
[----:B------:R2:W-:Y:S01]  /*5e60*/  STG.E.U8 desc[UR36][R2.64], R5 ;  /* 0x0000000502007986 */ /* 0x0005e2000c101124 */
[----:B------:R-:W-:Y:S05]  /*5e70*/  BRA `(.L_x_11430) ;  /* 0x00000000000c7947 */ /* 0x000fea0003800000 */
.L_x_11449:
[----:B------:R-:W-:-:S04]  /*5e80*/  I2FP.F32.U32 R0, R4 ;  /* 0x0000000400007245 */ /* 0x000fc80000201000 */
[----:B------:R-:W-:-:S05]  /*5e90*/  F2FP.BF16.F32.PACK_AB R0, RZ, R0 ;  /* 0x00000000ff00723e */ /* 0x000fca00000010ff */
[----:B------:R0:W-:Y:S02]  /*5ea0*/  STG.E.U16 desc[UR36][R2.64], R0 ;  /* 0x0000000002007986 */ /* 0x0001e4000c101524 */
.L_x_11430:
[----:B------:R-:W-:Y:S05]  /*5eb0*/  BSYNC.RECONVERGENT B6 ;  /* 0x0000000000067941 */ /* 0x000fea0003800200 */
.L_x_11424:
[----:B------:R-:W-:-:S07]  /*5ec0*/  IADD3 R17, PT, PT, R17, 0x80, RZ ;  /* 0x0000008011117810 */ /* 0x000fce0007ffe0ff */
.L_x_11389:
[----:B------:R-:W-:Y:S05]  /*5ed0*/  BSYNC.RECONVERGENT B7 ;  /* 0x0000000000077941 */ /* 0x000fea0003800200 */
.L_x_11388:
        /* <DEDUP_REMOVED lines=307> */
.L_x_11458:
        /* <DEDUP_REMOVED lines=16> */
.L_x_11462:
[----:B------:R0:W5:Y:S01]  /*7310*/  LDG.E.U8 R0, desc[UR36][R2.64] ;  /* 0x0000002402007981 */ /* 0x000162000c1e1100 */
[----:B------:R-:W-:Y:S05]  /*7320*/  BRA `(.L_x_11464) ;  /* 0x0000000c004c7947 */ /* 0x000fea0003800000 */
.L_x_11461:
        /* <DEDUP_REMOVED lines=8> */
.L_x_11466:
[----:B------:R3:W5:Y:S01]  /*73b0*/  LDG.E.U8 R0, desc[UR36][R2.64] ;  /* 0x0000002402007981 */ /* 0x000762000c1e1100 */
[----:B------:R-:W-:Y:S05]  /*73c0*/  BRA `(.L_x_11464) ;  /* 0x0000000c00247947 */ /* 0x000fea0003800000 */
.L_x_11465:
[----:B------:R2:W5:Y:S01]  /*73d0*/  LDG.E.U16 R0, desc[UR36][R2.64] ;  /* 0x0000002402007981 */ /* 0x000562000c1e1500 */
[----:B------:R-:W-:Y:S05]  /*73e0*/  BRA `(.L_x_11464) ;  /* 0x0000000c001c7947 */ /* 0x000fea0003800000 */
.L_x_11460:
        /* <DEDUP_REMOVED lines=9> */
.L_x_11468:
[----:B------:R-:W2:Y:S02]  /*7480*/  LDG.E.U16 R4, desc[UR36][R2.64] ;  /* 0x0000002402047981 */ /* 0x000ea4000c1e1500 */
[----:B--2---:R-:W-:-:S06]  /*7490*/  HADD2.F32 R4, -RZ, R4.H0_H0 ;  /* 0x20000004ff047230 */ /* 0x004fcc0000004100 */
[----:B------:R-:W0:Y:S02]  /*74a0*/  F2I.FTZ.TRUNC.NTZ R4, R4 ;  /* 0x0000000400047305 */ /* 0x000e24000021f100 */
[----:B0-----:R-:W-:Y:S01]  /*74b0*/  PRMT R0, R4, 0x7610, R0 ;  /* 0x0000761004007816 */ /* 0x001fe20000000000 */
[----:B------:R-:W-:Y:S06]  /*74c0*/  BRA `(.L_x_11464) ;  /* 0x0000000800e47947 */ /* 0x000fec0003800000 */
.L_x_11467:
        /* <DEDUP_REMOVED lines=9> */
.L_x_11470:
[----:B------:R-:W2:Y:S02]  /*7560*/  LDG.E.U16 R2, desc[UR36][R2.64] ;  /* 0x0000002402027981 */ /* 0x000ea4000c1e1500 */
[----:B--2---:R-:W-:-:S06]  /*7570*/  HADD2.F32 R4, -RZ, R2.H0_H0 ;  /* 0x20000002ff047230 */ /* 0x004fcc0000004100 */
[----:B------:R-:W0:Y:S02]  /*7580*/  F2I.FTZ.TRUNC.NTZ R4, R4 ;  /* 0x0000000400047305 */ /* 0x000e24000021f100 */
[----:B0-----:R-:W-:Y:S01]  /*7590*/  PRMT R0, R4, 0x7610, R0 ;  /* 0x0000761004007816 */ /* 0x001fe20000000000 */
[----:B------:R-:W-:Y:S06]  /*75a0*/  BRA `(.L_x_11464) ;  /* 0x0000000800ac7947 */ /* 0x000fec0003800000 */
.L_x_11469:
[----:B------:R-:W2:Y:S02]  /*75b0*/  LDG.E.64 R2, desc[UR36][R2.64] ;  /* 0x0000002402027981 */ /* 0x000ea4000c1e1b00 */
[----:B--2---:R0:W1:Y:S01]  /*75c0*/  F2I.F64.TRUNC R0, R2 ;  /* 0x0000000200007311 */ /* 0x004062000030d100 */
[----:B------:R-:W-:Y:S05]  /*75d0*/  BRA `(.L_x_11464) ;  /* 0x0000000800a07947 */ /* 0x000fea0003800000 */
.L_x_11459:
        /* <DEDUP_REMOVED lines=12> */
.L_x_11473:
[----:B------:R-:W2:Y:S02]  /*76a0*/  LDG.E.64 R2, desc[UR36][R2.64] ;  /* 0x0000002402027981 */ /* 0x000ea4000c1e1b00 */
[----:B--2---:R0:W1:Y:S01]  /*76b0*/  F2I.F64.TRUNC R0, R2 ;  /* 0x0000000200007311 */ /* 0x004062000030d100 */
[----:B------:R-:W-:Y:S05]  /*76c0*/  BRA `(.L_x_11464) ;  /* 0x0000000800647947 */ /* 0x000fea0003800000 */
.L_x_11472:
        /* <DEDUP_REMOVED lines=27> */
.L_x_11475:
        /* <DEDUP_REMOVED lines=14> */
.L_x_11474:
[----:B------:R-:W2:Y:S02]  /*7960*/  LDG.E.U16 R4, desc[UR36][R2.64] ;  /* 0x0000002402047981 */ /* 0x000ea4000c1e1500 */
[----:B--2---:R-:W-:-:S06]  /*7970*/  SHF.L.U32 R4, R4, 0x10, RZ ;  /* 0x0000001004047819 */ /* 0x004fcc00000006ff */
[----:B------:R-:W0:Y:S02]  /*7980*/  F2I.FTZ.TRUNC.NTZ R4, R4 ;  /* 0x0000000400047305 */ /* 0x000e24000021f100 */
[----:B0-----:R-:W-:Y:S01]  /*7990*/  PRMT R0, R4, 0x7610, R0 ;  /* 0x0000761004007816 */ /* 0x001fe20000000000 */
[----:B------:R-:W-:Y:S06]  /*79a0*/  BRA `(.L_x_11464) ;  /* 0x0000000400ac7947 */ /* 0x000fec0003800000 */
.L_x_11471:
        /* <DEDUP_REMOVED lines=10> */
.L_x_11478:
        /* <DEDUP_REMOVED lines=21> */
.L_x_11482:
[----:B------:R-:W-:Y:S05]  /*7ba0*/  BSYNC.RECONVERGENT B1 ;  /* 0x0000000000017941 */ /* 0x000fea0003800200 */
.L_x_11481:
[----:B------:R-:W-:Y:S01]  /*7bb0*/  IMAD.SHL.U32 R0, R0, 0x100000, RZ ;  /* 0x0010000000007824 */ /* 0x000fe200078e00ff */
[----:B------:R-:W-:-:S04]  /*7bc0*/  LEA R2, R2, 0x3b800000, 0x17 ;  /* 0x3b80000002027811 */ /* 0x000fc800078eb8ff */
[----:B------:R-:W-:-:S07]  /*7bd0*/  LOP3.LUT R4, R2, R0, R7, 0xfe, !PT ;  /* 0x0000000002047212 */ /* 0x000fce00078efe07 */
.L_x_11480:
[----:B------:R-:W-:Y:S05]  /*7be0*/  BSYNC.RECONVERGENT B0 ;  /* 0x0000000000007941 */ /* 0x000fea0003800200 */
.L_x_11479:
[----:B------:R-:W0:Y:S02]  /*7bf0*/  F2I.FTZ.TRUNC.NTZ R4, R4 ;  /* 0x0000000400047305 */ /* 0x000e24000021f100 */
[----:B0-----:R-:W-:Y:S01]  /*7c00*/  PRMT R0, R4, 0x7610, R0 ;  /* 0x0000761004007816 */ /* 0x001fe20000000000 */
[----:B------:R-:W-:Y:S06]  /*7c10*/  BRA `(.L_x_11464) ;  /* 0x0000000400107947 */ /* 0x000fec0003800000 */
.L_x_11477:
        /* <DEDUP_REMOVED lines=21> */
.L_x_11486:
[----:B------:R-:W-:Y:S05]  /*7d70*/  BSYNC.RECONVERGENT B1 ;  /* 0x0000000000017941 */ /* 0x000fea0003800200 */
.L_x_11485:
[----:B------:R-:W-:Y:S01]  /*7d80*/  IMAD.SHL.U32 R0, R0, 0x200000, RZ ;  /* 0x0020000000007824 */ /* 0x000fe200078e00ff */
[----:B------:R-:W-:-:S04]  /*7d90*/  LEA R2, R2, 0x37800000, 0x17 ;  /* 0x3780000002027811 */ /* 0x000fc800078eb8ff */
[----:B------:R-:W-:-:S07]  /*7da0*/  LOP3.LUT R4, R2, R0, R7, 0xfe, !PT ;  /* 0x0000000002047212 */ /* 0x000fce00078efe07 */
.L_x_11484:
[----:B------:R-:W-:Y:S05]  /*7db0*/  BSYNC.RECONVERGENT B0 ;  /* 0x0000000000007941 */ /* 0x000fea0003800200 */
.L_x_11483:
[----:B------:R-:W0:Y:S02]  /*7dc0*/  F2I.FTZ.TRUNC.NTZ R4, R4 ;  /* 0x0000000400047305 */ /* 0x000e24000021f100 */
[----:B0-----:R-:W-:Y:S01]  /*7dd0*/  PRMT R0, R4, 0x7610, R0 ;  /* 0x0000761004007816 */ /* 0x001fe20000000000 */
[----:B------:R-:W-:Y:S06]  /*7de0*/  BRA `(.L_x_11464) ;  /* 0x00000000009c7947 */ /* 0x000fec0003800000 */
.L_x_11476:
        /* <DEDUP_REMOVED lines=14> */
.L_x_11490:
[----:B------:R-:W-:Y:S05]  /*7ed0*/  BSYNC.RECONVERGENT B0 ;  /* 0x0000000000007941 */ /* 0x000fea0003800200 */
.L_x_11489:
[----:B------:R-:W0:Y:S02]  /*7ee0*/  F2I.FTZ.TRUNC.NTZ R4, R4 ;  /* 0x0000000400047305 */ /* 0x000e24000021f100 */
[----:B0-----:R-:W-:Y:S01]  /*7ef0*/  PRMT R0, R4, 0x7610, R0 ;  /* 0x0000761004007816 */ /* 0x001fe20000000000 */
[----:B------:R-:W-:Y:S06]  /*7f00*/  BRA `(.L_x_11464) ;  /* 0x0000000000547947 */ /* 0x000fec0003800000 */
.L_x_11463:
        /* <DEDUP_REMOVED lines=16> */
.L_x_11491:
[----:B------:R-:W-:Y:S01]  /*8010*/  PRMT R0, RZ, 0x7610, R0 ;  /* 0x00007610ff007816 */ /* 0x000fe20000000000 */
[----:B------:R-:W-:Y:S06]  /*8020*/  BRA `(.L_x_11464) ;  /* 0x00000000000c7947 */ /* 0x000fec0003800000 */
.L_x_11488:
[----:B------:R0:W5:Y:S01]  /*8030*/  LDG.E.U8 R0, desc[UR36][R2.64] ;  /* 0x0000002402007981 */ /* 0x000162000c1e1100 */
[----:B------:R-:W-:Y:S05]  /*8040*/  BRA `(.L_x_11464) ;  /* 0x0000000000047947 */ /* 0x000fea0003800000 */
.L_x_11487:
[----:B------:R0:W5:Y:S02]  /*8050*/  LDG.E.U8 R0, desc[UR36][R2.64] ;  /* 0x0000002402007981 */ /* 0x000164000c1e1100 */
.L_x_11464:
[----:B------:R-:W0:Y:S01]  /*8060*/  LDCU.64 UR6, c[0x0][0x580] ;  /* 0x0000b000ff0677ac */ /* 0x000e220008000a00 */
[----:B-1---5:R-:W-:Y:S01]  /*8070*/  LOP3.LUT P0, RZ, R0, 0xff, RZ, 0xc0, !PT ;  /* 0x000000ff00ff7812 */ /* 0x022fe2000780c0ff */
[----:B------:R-:W-:Y:S01]  /*8080*/  BSSY.RECONVERGENT B6, `(.L_x_11492) ;  /* 0x00000d3000067945 */ /* 0x000fe20003800200 */
[----:B------:R-:W-:Y:S02]  /*8090*/  UPRMT UR4, UR40, 0x9910, URZ ;  /* 0x0000991028047896 */ /* 0x000fe400080000ff */
[----:B------:R-:W-:Y:S02]  /*80a0*/  ISETP.NE.XOR P0, PT, RZ, UR43, P0 ;  /* 0x0000002bff007c0c */ /* 0x000fe40008705a70 */
[----:B------:R-:W-:Y:S02]  /*80b0*/  UISETP.GT.AND UP0, UPT, UR4, 0x9, UPT ;  /* 0x000000090400788c */ /* 0x000fe4000bf04270 */
[----:B------:R-:W-:Y:S02]  /*80c0*/  SEL R4, RZ, 0x1, !P0 ;  /* 0x00000001ff047807 */ /* 0x000fe40004000000 */
[----:B0-234-:R-:W-:-:S05]  /*80d0*/  IADD3 R2, P1, PT, R16, UR6, RZ ;  /* 0x0000000610027c10 */ /* 0x01dfca000ff3e0ff */
        /* <DEDUP_REMOVED lines=12> */
.L_x_11496:
[----:B------:R0:W-:Y:S01]  /*81a0*/  STG.E.U8 desc[UR36][R2.64], R4 ;  /* 0x0000000402007986 */ /* 0x0001e2000c101124 */
[----:B------:R-:W-:Y:S05]  /*81b0*/  BRA `(.L_x_11498) ;  /* 0x0000000800fc7947 */ /* 0x000fea0003800000 */
.L_x_11495:
        /* <DEDUP_REMOVED lines=9> */
.L_x_11500:
[----:B------:R0:W-:Y:S01]  /*8250*/  STG.E desc[UR36][R2.64], R4 ;  /* 0x0000000402007986 */ /* 0x0001e2000c101924 */
[----:B------:R-:W-:Y:S05]  /*8260*/  BRA `(.L_x_11498) ;  /* 0x0000000800d07947 */ /* 0x000fea0003800000 */
.L_x_11499:
[----:B------:R0:W-:Y:S01]  /*8270*/  STG.E.U16 desc[UR36][R2.64], R4 ;  /* 0x0000000402007986 */ /* 0x0001e2000c101524 */
[----:B------:R-:W-:Y:S05]  /*8280*/  BRA `(.L_x_11498) ;  /* 0x0000000800c87947 */ /* 0x000fea0003800000 */
.L_x_11494:
        /* <DEDUP_REMOVED lines=9> */
.L_x_11502:
[----:B------:R-:W-:-:S04]  /*8320*/  I2FP.F32.U32 R0, R4 ;  /* 0x0000000400007245 */ /* 0x000fc80000201000 */
[----:B------:R-:W-:-:S05]  /*8330*/  F2FP.F16.F32.PACK_AB R0, RZ, R0 ;  /* 0x00000000ff00723e */ /* 0x000fca00000000ff */
[----:B------:R0:W-:Y:S01]  /*8340*/  STG.E.U16 desc[UR36][R2.64], R0 ;  /* 0x0000000002007986 */ /* 0x0001e2000c101524 */
[----:B------:R-:W-:Y:S05]  /*8350*/  BRA `(.L_x_11498) ;  /* 0x0000000800947947 */ /* 0x000fea0003800000 */
.L_x_11501:
        /* <DEDUP_REMOVED lines=10> */
.L_x_11504:
[----:B------:R-:W-:-:S04]  /*8400*/  I2FP.F32.U32 R4, R4 ;  /* 0x0000000400047245 */ /* 0x000fc80000201000 */
[----:B------:R-:W-:-:S04]  /*8410*/  F2FP.F16.F32.PACK_AB R5, RZ, R4 ;  /* 0x00000004ff05723e */ /* 0x000fc800000000ff */
[----:B------:R-:W-:-:S05]  /*8420*/  PRMT R5, R5, 0x5410, RZ ;  /* 0x0000541005057816 */ /* 0x000fca00000000ff */
[----:B------:R0:W-:Y:S01]  /*8430*/  STG.E desc[UR36][R2.64], R5 ;  /* 0x0000000502007986 */ /* 0x0001e2000c101924 */
[----:B------:R-:W-:Y:S05]  /*8440*/  BRA `(.L_x_11498) ;  /* 0x0000000800587947 */ /* 0x000fea0003800000 */
.L_x_11503:
[----:B------:R-:W0:Y:S02]  /*8450*/  I2F.F64.U32 R4, R4 ;  /* 0x0000000400047312 */ /* 0x000e240000201800 */
[----:B0-----:R0:W-:Y:S01]  /*8460*/  STG.E.64 desc[UR36][R2.64], R4 ;  /* 0x0000000402007986 */ /* 0x0011e2000c101b24 */
[----:B------:R-:W-:Y:S05]  /*8470*/  BRA `(.L_x_11498) ;  /* 0x00000008004c7947 */ /* 0x000fea0003800000 */
.L_x_11493:
        /* <DEDUP_REMOVED lines=12> */
.L_x_11508:
        /* <DEDUP_REMOVED lines=17> */
.L_x_11510:
[----:B------:R-:W-:Y:S05]  /*8650*/  BSYNC.RECONVERGENT B0 ;  /* 0x0000000000007941 */ /* 0x000fea0003800200 */
.L_x_11509:
[----:B------:R0:W-:Y:S01]  /*8660*/  STG.E.U8 desc[UR36][R2.64], R0 ;  /* 0x0000000002007986 */ /* 0x0001e2000c101124 */
[----:B------:R-:W-:Y:S05]  /*8670*/  BRA `(.L_x_11498) ;  /* 0x0000000400cc7947 */ /* 0x000fea0003800000 */
.L_x_11507:
        /* <DEDUP_REMOVED lines=17> */
.L_x_11512:
[----:B------:R-:W-:Y:S05]  /*8790*/  BSYNC.RECONVERGENT B0 ;  /* 0x0000000000007941 */ /* 0x000fea0003800200 */
.L_x_11511:
[----:B------:R0:W-:Y:S01]  /*87a0*/  STG.E.U8 desc[UR36][R2.64], R0 ;  /* 0x0000000002007986 */ /* 0x0001e2000c101124 */
[----:B------:R-:W-:Y:S05]  /*87b0*/  BRA `(.L_x_11498) ;  /* 0x00000004007c7947 */ /* 0x000fea0003800000 */
.L_x_11506:
        /* <DEDUP_REMOVED lines=21> */
.L_x_11514:
[----:B------:R-:W-:-:S05]  /*8910*/  IMAD.MOV.U32 R5, RZ, RZ, RZ ;  /* 0x000000ffff057224 */ /* 0x000fca00078e00ff */
[----:B------:R0:W-:Y:S01]  /*8920*/  STG.E.64 desc[UR36][R2.64], R4 ;  /* 0x0000000402007986 */ /* 0x0001e2000c101b24 */
[----:B------:R-:W-:Y:S05]  /*8930*/  BRA `(.L_x_11498) ;  /* 0x00000004001c7947 */ /* 0x000fea0003800000 */
.L_x_11513:
[----:B------:R0:W-:Y:S01]  /*8940*/  STG.E desc[UR36][R2.64], R4 ;  /* 0x0000000402007986 */ /* 0x0001e2000c101924 */
[----:B------:R-:W-:Y:S05]  /*8950*/  BRA `(.L_x_11498) ;  /* 0x0000000400147947 */ /* 0x000fea0003800000 */
.L_x_11505:
        /* <DEDUP_REMOVED lines=8> */
.L_x_11516:
[----:B------:R-:W0:Y:S01]  /*89e0*/  I2F.F64.U32 R4, R4 ;  /* 0x0000000400047312 */ /* 0x000e220000201800 */
[----:B------:R-:W-:-:S05]  /*89f0*/  CS2R R6, SRZ ;  /* 0x0000000000067805 */ /* 0x000fca000001ff00 */
[----:B0-----:R4:W-:Y:S01]  /*8a00*/  STG.E.128 desc[UR36][R2.64], R4 ;  /* 0x0000000402007986 */ /* 0x0019e2000c101d24 */
[----:B------:R-:W-:Y:S05]  /*8a10*/  BRA `(.L_x_11498) ;  /* 0x0000000000e47947 */ /* 0x000fea0003800000 */
.L_x_11515:
[----:B------:R-:W-:-:S09]  /*8a20*/  UISETP.NE.AND UP0, UPT, UR4, 0xf, UPT ;  /* 0x0000000f0400788c */ /* 0x000fd2000bf05270 */
[----:B------:R-:W-:Y:S05]  /*8a30*/  BRA.U !UP0, `(.L_x_11517) ;  /* 0x0000000108d07547 */ /* 0x000fea000b800000 */
[----:B------:R-:W-:-:S09]  /*8a40*/  UISETP.NE.AND UP0, UPT, UR4, 0x17, UPT ;  /* 0x000000170400788c */ /* 0x000fd2000bf05270 */
[----:B------:R-:W-:Y:S05]  /*8a50*/  BRA.U !UP0, `(.L_x_11518) ;  /* 0x0000000108847547 */ /* 0x000fea000b800000 */
[----:B------:R-:W-:-:S09]  /*8a60*/  UISETP.NE.AND UP0, UPT, UR4, 0x18, UPT ;  /* 0x000000180400788c */ /* 0x000fd2000bf05270 */
[----:B------:R-:W-:Y:S05]  /*8a70*/  BRA.U !UP0, `(.L_x_11519) ;  /* 0x0000000108447547 */ /* 0x000fea000b800000 */
.L_x_11497:
        /* <DEDUP_REMOVED lines=16> */
.L_x_11520:
[----:B------:R-:W-:Y:S05]  /*8b80*/  BRA `(.L_x_11498) ;  /* 0x0000000000887947 */ /* 0x000fea0003800000 */
.L_x_11519:
        /* <DEDUP_REMOVED lines=11> */
.L_x_11522:
[----:B------:R-:W-:Y:S05]  /*8c40*/  BSYNC.RECONVERGENT B0 ;  /* 0x0000000000007941 */ /* 0x000fea0003800200 */
.L_x_11521:
[----:B------:R3:W-:Y:S01]  /*8c50*/  STG.E.U8 desc[UR36][R2.64], R5 ;  /* 0x0000000502007986 */ /* 0x0007e2000c101124 */
[----:B------:R-:W-:Y:S05]  /*8c60*/  BRA `(.L_x_11498) ;  /* 0x0000000000507947 */ /* 0x000fea0003800000 */
.L_x_11518:
        /* <DEDUP_REMOVED lines=12> */
.L_x_11523:
[----:B------:R-:W-:Y:S02]  /*8d30*/  ISETP.GT.U32.AND P0, PT, R7, 0x7f800000, PT ;  /* 0x7f8000000700780c */ /* 0x000fe40003f04070 */
[----:B------:R-:W-:-:S04]  /*8d40*/  MOV R5, 0x7f ;  /* 0x0000007f00057802 */ /* 0x000fc80000000f00 */
[----:B------:R-:W-:-:S05]  /*8d50*/  SEL R5, R5, 0x7c, P0 ;  /* 0x0000007c05057807 */ /* 0x000fca0000000000 */
[----:B------:R2:W-:Y:S01]  /*8d60*/  STG.E.U8 desc[UR36][R2.64], R5 ;  /* 0x0000000502007986 */ /* 0x0005e2000c101124 */
[----:B------:R-:W-:Y:S05]  /*8d70*/  BRA `(.L_x_11498) ;  /* 0x00000000000c7947 */ /* 0x000fea0003800000 */
.L_x_11517:
[----:B------:R-:W-:-:S04]  /*8d80*/  I2FP.F32.U32 R0, R4 ;  /* 0x0000000400007245 */ /* 0x000fc80000201000 */
[----:B------:R-:W-:-:S05]  /*8d90*/  F2FP.BF16.F32.PACK_AB R0, RZ, R0 ;  /* 0x00000000ff00723e */ /* 0x000fca00000010ff */
[----:B------:R0:W-:Y:S02]  /*8da0*/  STG.E.U16 desc[UR36][R2.64], R0 ;  /* 0x0000000002007986 */ /* 0x0001e4000c101524 */
.L_x_11498:
[----:B------:R-:W-:Y:S05]  /*8db0*/  BSYNC.RECONVERGENT B6 ;  /* 0x0000000000067941 */ /* 0x000fea0003800200 */
.L_x_11492:
[----:B------:R-:W-:-:S07]  /*8dc0*/  VIADD R17, R17, 0x80 ;  /* 0x0000008011117836 */ /* 0x000fce0000000000 */
.L_x_11457:
[----:B------:R-:W-:Y:S05]  /*8dd0*/  BSYNC.RECONVERGENT B7 ;  /* 0x0000000000077941 */ /* 0x000fea0003800200 */
.L_x_11456:
        /* <DEDUP_REMOVED lines=306> */
.L_x_11524:
        /* <DEDUP_REMOVED lines=18> */
.L_x_11528:
[----:B------:R4:W5:Y:S01]  /*a220*/  LDG.E.U8 R0, desc[UR36][R2.64] ;  /* 0x0000002402007981 */ /* 0x000962000c1e1100 */
[----:B------:R-:W-:Y:S05]  /*a230*/  BRA `(.L_x_11530) ;  /* 0x0000000c004c7947 */ /* 0x000fea0003800000 */
.L_x_11527:
        /* <DEDUP_REMOVED lines=8> */
.L_x_11532:
[----:B------:R2:W5:Y:S01]  /*a2c0*/  LDG.E.U8 R0, desc[UR36][R2.64] ;  /* 0x0000002402007981 */ /* 0x000562000c1e1100 */
[----:B------:R-:W-:Y:S05]  /*a2d0*/  BRA `(.L_x_11530) ;  /* 0x0000000c00247947 */ /* 0x000fea0003800000 */
.L_x_11531:
[----:B------:R0:W5:Y:S01]  /*a2e0*/  LDG.E.U16 R0, desc[UR36][R2.64] ;  /* 0x0000002402007981 */ /* 0x000162000c1e1500 */
[----:B------:R-:W-:Y:S05]  /*a2f0*/  BRA `(.L_x_11530) ;  /* 0x0000000c001c7947 */ /* 0x000fea0003800000 */
.L_x_11526:
        /* <DEDUP_REMOVED lines=9> */
.L_x_11534:
[----:B------:R-:W2:Y:S02]  /*a390*/  LDG.E.U16 R4, desc[UR36][R2.64] ;  /* 0x0000002402047981 */ /* 0x000ea4000c1e1500 */
[----:B--2---:R-:W-:-:S06]  /*a3a0*/  HADD2.F32 R4, -RZ, R4.H0_H0 ;  /* 0x20000004ff047230 */ /* 0x004fcc0000004100 */
[----:B------:R-:W0:Y:S02]  /*a3b0*/  F2I.FTZ.TRUNC.NTZ R4, R4 ;  /* 0x0000000400047305 */ /* 0x000e24000021f100 */
[----:B0-----:R-:W-:Y:S01]  /*a3c0*/  PRMT R0, R4, 0x7610, R0 ;  /* 0x0000761004007816 */ /* 0x001fe20000000000 */
[----:B------:R-:W-:Y:S06]  /*a3d0*/  BRA `(.L_x_11530) ;  /* 0x0000000800e47947 */ /* 0x000fec0003800000 */
.L_x_11533:
        /* <DEDUP_REMOVED lines=9> */
.L_x_11536:
[----:B------:R-:W2:Y:S02]  /*a470*/  LDG.E.U16 R2, desc[UR36][R2.64] ;  /* 0x0000002402027981 */ /* 0x000ea4000c1e1500 */
[----:B--2---:R-:W-:-:S06]  /*a480*/  HADD2.F32 R4, -RZ, R2.H0_H0 ;  /* 0x20000002ff047230 */ /* 0x004fcc0000004100 */
[----:B------:R-:W0:Y:S02]  /*a490*/  F2I.FTZ.TRUNC.NTZ R4, R4 ;  /* 0x0000000400047305 */ /* 0x000e24000021f100 */
[----:B0-----:R-:W-:Y:S01]  /*a4a0*/  PRMT R0, R4, 0x7610, R0 ;  /* 0x0000761004007816 */ /* 0x001fe20000000000 */
[----:B------:R-:W-:Y:S06]  /*a4b0*/  BRA `(.L_x_11530) ;  /* 0x0000000800ac7947 */ /* 0x000fec0003800000 */
.L_x_11535:
[----:B------:R-:W2:Y:S02]  /*a4c0*/  LDG.E.64 R2, desc[UR36][R2.64] ;  /* 0x0000002402027981 */ /* 0x000ea4000c1e1b00 */
[----:B--2---:R0:W1:Y:S01]  /*a4d0*/  F2I.F64.TRUNC R0, R2 ;  /* 0x0000000200007311 */ /* 0x004062000030d100 */
[----:B------:R-:W-:Y:S05]  /*a4e0*/  BRA `(.L_x_11530) ;  /* 0x0000000800a07947 */ /* 0x000fea0003800000 */
.L_x_11525:
        /* <DEDUP_REMOVED lines=12> */
.L_x_11539:
[----:B------:R-:W2:Y:S02]  /*a5b0*/  LDG.E.64 R2, desc[UR36][R2.64] ;  /* 0x0000002402027981 */ /* 0x000ea4000c1e1b00 */
[----:B--2---:R0:W1:Y:S01]  /*a5c0*/  F2I.F64.TRUNC R0, R2 ;  /* 0x0000000200007311 */ /* 0x004062000030d100 */
[----:B------:R-:W-:Y:S05]  /*a5d0*/  BRA `(.L_x_11530) ;  /* 0x0000000800647947 */ /* 0x000fea0003800000 */
.L_x_11538:
        /* <DEDUP_REMOVED lines=27> */
.L_x_11541:
        /* <DEDUP_REMOVED lines=14> */
.L_x_11540:
[----:B------:R-:W2:Y:S02]  /*a870*/  LDG.E.U16 R4, desc[UR36][R2.64] ;  /* 0x0000002402047981 */ /* 0x000ea4000c1e1500 */
[----:B--2---:R-:W-:-:S06]  /*a880*/  IMAD.U32 R4, R4, 0x10000, RZ ;  /* 0x0001000004047824 */ /* 0x004fcc00078e00ff */
[----:B------:R-:W0:Y:S02]  /*a890*/  F2I.FTZ.TRUNC.NTZ R4, R4 ;  /* 0x0000000400047305 */ /* 0x000e24000021f100 */
[----:B0-----:R-:W-:Y:S01]  /*a8a0*/  PRMT R0, R4, 0x7610, R0 ;  /* 0x0000761004007816 */ /* 0x001fe20000000000 */
[----:B------:R-:W-:Y:S06]  /*a8b0*/  BRA `(.L_x_11530) ;  /* 0x0000000400ac7947 */ /* 0x000fec0003800000 */
.L_x_11537:
        /* <DEDUP_REMOVED lines=10> */
.L_x_11544:
        /* <DEDUP_REMOVED lines=21> */
.L_x_11548:
[----:B------:R-:W-:Y:S05]  /*aab0*/  BSYNC.RECONVERGENT B1 ;  /* 0x0000000000017941 */ /* 0x000fea0003800200 */
.L_x_11547:
[----:B------:R-:W-:Y:S01]  /*aac0*/  IMAD.SHL.U32 R0, R0, 0x100000, RZ ;  /* 0x0010000000007824 */ /* 0x000fe200078e00ff */
[----:B------:R-:W-:-:S04]  /*aad0*/  LEA R2, R2, 0x3b800000, 0x17 ;  /* 0x3b80000002027811 */ /* 0x000fc800078eb8ff */
[----:B------:R-:W-:-:S07]  /*aae0*/  LOP3.LUT R4, R2, R0, R7, 0xfe, !PT ;  /* 0x0000000002047212 */ /* 0x000fce00078efe07 */
.L_x_11546:
[----:B------:R-:W-:Y:S05]  /*aaf0*/  BSYNC.RECONVERGENT B0 ;  /* 0x0000000000007941 */ /* 0x000fea0003800200 */
.L_x_11545:
[----:B------:R-:W0:Y:S02]  /*ab00*/  F2I.FTZ.TRUNC.NTZ R4, R4 ;  /* 0x0000000400047305 */ /* 0x000e24000021f100 */
[----:B0-----:R-:W-:Y:S01]  /*ab10*/  PRMT R0, R4, 0x7610, R0 ;  /* 0x0000761004007816 */ /* 0x001fe20000000000 */
[----:B------:R-:W-:Y:S06]  /*ab20*/  BRA `(.L_x_11530) ;  /* 0x0000000400107947 */ /* 0x000fec0003800000 */
.L_x_11543:
        /* <DEDUP_REMOVED lines=21> */
.L_x_11552:
[----:B------:R-:W-:Y:S05]  /*ac80*/  BSYNC.RECONVERGENT B1 ;  /* 0x0000000000017941 */ /* 0x000fea0003800200 */
.L_x_11551:
[----:B------:R-:W-:Y:S02]  /*ac90*/  SHF.L.U32 R0, R0, 0x15, RZ ;  /* 0x0000001500007819 */ /* 0x000fe400000006ff */
[----:B------:R-:W-:-:S04]  /*aca0*/  LEA R2, R2, 0x37800000, 0x17 ;  /* 0x3780000002027811 */ /* 0x000fc800078eb8ff */
[----:B------:R-:W-:-:S07]  /*acb0*/  LOP3.LUT R4, R2, R0, R7, 0xfe, !PT ;  /* 0x0000000002047212 */ /* 0x000fce00078efe07 */
.L_x_11550:
[----:B------:R-:W-:Y:S05]  /*acc0*/  BSYNC.RECONVERGENT B0 ;  /* 0x0000000000007941 */ /* 0x000fea0003800200 */
.L_x_11549:
[----:B------:R-:W0:Y:S02]  /*acd0*/  F2I.FTZ.TRUNC.NTZ R4, R4 ;  /* 0x0000000400047305 */ /* 0x000e24000021f100 */
[----:B0-----:R-:W-:Y:S01]  /*ace0*/  PRMT R0, R4, 0x7610, R0 ;  /* 0x0000761004007816 */ /* 0x001fe20000000000 */
[----:B------:R-:W-:Y:S06]  /*acf0*/  BRA `(.L_x_11530) ;  /* 0x00000000009c7947 */ /* 0x000fec0003800000 */
.L_x_11542:
        /* <DEDUP_REMOVED lines=14> */
.L_x_11556:
[----:B------:R-:W-:Y:S05]  /*ade0*/  BSYNC.RECONVERGENT B0 ;  /* 0x0000000000007941 */ /* 0x000fea0003800200 */
.L_x_11555:
[----:B------:R-:W0:Y:S02]  /*adf0*/  F2I.FTZ.TRUNC.NTZ R4, R4 ;  /* 0x0000000400047305 */ /* 0x000e24000021f100 */
[----:B0-----:R-:W-:Y:S01]  /*ae00*/  PRMT R0, R4, 0x7610, R0 ;  /* 0x0000761004007816 */ /* 0x001fe20000000000 */
[----:B------:R-:W-:Y:S06]  /*ae10*/  BRA `(.L_x_11530) ;  /* 0x0000000000547947 */ /* 0x000fec0003800000 */
.L_x_11529:
        /* <DEDUP_REMOVED lines=16> */
.L_x_11557:
[----:B------:R-:W-:Y:S01]  /*af20*/  PRMT R0, RZ, 0x7610, R0 ;  /* 0x00007610ff007816 */ /* 0x000fe20000000000 */
[----:B------:R-:W-:Y:S06]  /*af30*/  BRA `(.L_x_11530) ;  /* 0x00000000000c7947 */ /* 0x000fec0003800000 */
.L_x_11554:
[----:B------:R0:W5:Y:S01]  /*af40*/  LDG.E.U8 R0, desc[UR36][R2.64] ;  /* 0x0000002402007981 */ /* 0x000162000c1e1100 */
[----:B------:R-:W-:Y:S05]  /*af50*/  BRA `(.L_x_11530) ;  /* 0x0000000000047947 */ /* 0x000fea0003800000 */
.L_x_11553:
[----:B------:R0:W5:Y:S02]  /*af60*/  LDG.E.U8 R0, desc[UR36][R2.64] ;  /* 0x0000002402007981 */ /* 0x000164000c1e1100 */
.L_x_11530:
[----:B------:R-:W-:Y:S01]  /*af70*/  UPRMT UR4, UR40, 0x9910, URZ ;  /* 0x0000991028047896 */ /* 0x000fe200080000ff */
[----:B-1---5:R-:W-:-:S03]  /*af80*/  LOP3.LUT P0, RZ, R0, 0xff, RZ, 0xc0, !PT ;  /* 0x000000ff00ff7812 */ /* 0x022fc6000780c0ff */
[----:B------:R-:W-:Y:S01]  /*af90*/  UISETP.GT.AND UP0, UPT, UR4, 0x9, UPT ;  /* 0x000000090400788c */ /* 0x000fe2000bf04270 */
[----:B------:R-:W-:-:S04]  /*afa0*/  ISETP.NE.XOR P0, PT, RZ, UR43, P0 ;  /* 0x0000002bff007c0c */ /* 0x000fc80008705a70 */
[----:B0-234-:R-:W-:-:S04]  /*afb0*/  SEL R2, RZ, 0x1, !P0 ;  /* 0x00000001ff027807 */ /* 0x01dfc80004000000 */
        /* <DEDUP_REMOVED lines=11> */
.L_x_11561:
[----:B------:R-:W-:Y:S01]  /*b070*/  STG.E.U8 desc[UR36][R16.64], R2 ;  /* 0x0000000210007986 */ /* 0x000fe2000c101124 */
[----:B------:R-:W-:Y:S05]  /*b080*/  EXIT ;  /* 0x000000000000794d */ /* 0x000fea0003800000 */
.L_x_11560:
        /* <DEDUP_REMOVED lines=9> */
.L_x_11564:
[----:B------:R-:W-:Y:S01]  /*b120*/  STG.E desc[UR36][R16.64], R2 ;  /* 0x0000000210007986 */ /* 0x000fe2000c101924 */
[----:B------:R-:W-:Y:S05]  /*b130*/  EXIT ;  /* 0x000000000000794d */ /* 0x000fea0003800000 */
.L_x_11563:
[----:B------:R-:W-:Y:S01]  /*b140*/  STG.E.U16 desc[UR36][R16.64], R2 ;  /* 0x0000000210007986 */ /* 0x000fe2000c101524 */
[----:B------:R-:W-:Y:S05]  /*b150*/  EXIT ;  /* 0x000000000000794d */ /* 0x000fea0003800000 */
.L_x_11559:
        /* <DEDUP_REMOVED lines=9> */
.L_x_11566:
[----:B------:R-:W-:-:S04]  /*b1f0*/  I2FP.F32.U32 R0, R2 ;  /* 0x0000000200007245 */ /* 0x000fc80000201000 */
[----:B------:R-:W-:-:S05]  /*b200*/  F2FP.F16.F32.PACK_AB R0, RZ, R0 ;  /* 0x00000000ff00723e */ /* 0x000fca00000000ff */
[----:B------:R-:W-:Y:S01]  /*b210*/  STG.E.U16 desc[UR36][R16.64], R0 ;  /* 0x0000000010007986 */ /* 0x000fe2000c101524 */
[----:B------:R-:W-:Y:S05]  /*b220*/  EXIT ;  /* 0x000000000000794d */ /* 0x000fea0003800000 */
.L_x_11565:
        /* <DEDUP_REMOVED lines=10> */
.L_x_11568:
[----:B------:R-:W-:-:S04]  /*b2d0*/  I2FP.F32.U32 R2, R2 ;  /* 0x0000000200027245 */ /* 0x000fc80000201000 */
[----:B------:R-:W-:-:S04]  /*b2e0*/  F2FP.F16.F32.PACK_AB R3, RZ, R2 ;  /* 0x00000002ff03723e */ /* 0x000fc800000000ff */
[----:B------:R-:W-:-:S05]  /*b2f0*/  PRMT R3, R3, 0x5410, RZ ;  /* 0x0000541003037816 */ /* 0x000fca00000000ff */
[----:B------:R-:W-:Y:S01]  /*b300*/  STG.E desc[UR36][R16.64], R3 ;  /* 0x0000000310007986 */ /* 0x000fe2000c101924 */
[----:B------:R-:W-:Y:S05]  /*b310*/  EXIT ;  /* 0x000000000000794d */ /* 0x000fea0003800000 */
.L_x_11567:
[----:B------:R-:W0:Y:S02]  /*b320*/  I2F.F64.U32 R2, R2 ;  /* 0x0000000200027312 */ /* 0x000e240000201800 */
[----:B0-----:R-:W-:Y:S01]  /*b330*/  STG.E.64 desc[UR36][R16.64], R2 ;  /* 0x0000000210007986 */ /* 0x001fe2000c101b24 */
[----:B------:R-:W-:Y:S05]  /*b340*/  EXIT ;  /* 0x000000000000794d */ /* 0x000fea0003800000 */
.L_x_11558:
        /* <DEDUP_REMOVED lines=12> */
.L_x_11572:
        /* <DEDUP_REMOVED lines=16> */
.L_x_11575:
[----:B------:R-:W-:-:S07]  /*b510*/  PRMT R8, R0, 0x7610, R8 ;  /* 0x0000761000087816 */ /* 0x000fce0000000008 */
.L_x_11574:
[----:B------:R-:W-:Y:S05]  /*b520*/  BSYNC.RECONVERGENT B0 ;  /* 0x0000000000007941 */ /* 0x000fea0003800200 */
.L_x_11573:
[----:B------:R-:W-:Y:S01]  /*b530*/  STG.E.U8 desc[UR36][R16.64], R8 ;  /* 0x0000000810007986 */ /* 0x000fe2000c101124 */
[----:B------:R-:W-:Y:S05]  /*b540*/  EXIT ;  /* 0x000000000000794d */ /* 0x000fea0003800000 */
.L_x_11571:
        /* <DEDUP_REMOVED lines=16> */
.L_x_11578:
[----:B------:R-:W-:-:S07]  /*b650*/  PRMT R8, R0, 0x7610, R8 ;  /* 0x0000761000087816 */ /* 0x000fce0000000008 */
.L_x_11577:
[----:B------:R-:W-:Y:S05]  /*b660*/  BSYNC.RECONVERGENT B0 ;  /* 0x0000000000007941 */ /* 0x000fea0003800200 */
.L_x_11576:
[----:B------:R-:W-:Y:S01]  /*b670*/  STG.E.U8 desc[UR36][R16.64], R8 ;  /* 0x0000000810007986 */ /* 0x000fe2000c101124 */
[----:B------:R-:W-:Y:S05]  /*b680*/  EXIT ;  /* 0x000000000000794d */ /* 0x000fea0003800000 */
.L_x_11570:
        /* <DEDUP_REMOVED lines=21> */
.L_x_11580:
[----:B------:R-:W-:-:S05]  /*b7e0*/  IMAD.MOV.U32 R3, RZ, RZ, RZ ;  /* 0x000000ffff037224 */ /* 0x000fca00078e00ff */
[----:B------:R-:W-:Y:S01]  /*b7f0*/  STG.E.64 desc[UR36][R16.64], R2 ;  /* 0x0000000210007986 */ /* 0x000fe2000c101b24 */
[----:B------:R-:W-:Y:S05]  /*b800*/  EXIT ;  /* 0x000000000000794d */ /* 0x000fea0003800000 */
.L_x_11579:
[----:B------:R-:W-:Y:S01]  /*b810*/  STG.E desc[UR36][R16.64], R2 ;  /* 0x0000000210007986 */ /* 0x000fe2000c101924 */
[----:B------:R-:W-:Y:S05]  /*b820*/  EXIT ;  /* 0x000000000000794d */ /* 0x000fea0003800000 */
.L_x_11569:
        /* <DEDUP_REMOVED lines=8> */
.L_x_11582:
[----:B------:R-:W0:Y:S01]  /*b8b0*/  I2F.F64.U32 R4, R2 ;  /* 0x0000000200047312 */ /* 0x000e220000201800 */
[----:B------:R-:W-:-:S05]  /*b8c0*/  CS2R R6, SRZ ;  /* 0x0000000000067805 */ /* 0x000fca000001ff00 */
[----:B0-----:R-:W-:Y:S01]  /*b8d0*/  STG.E.128 desc[UR36][R16.64], R4 ;  /* 0x0000000410007986 */ /* 0x001fe2000c101d24 */
[----:B------:R-:W-:Y:S05]  /*b8e0*/  EXIT ;  /* 0x000000000000794d */ /* 0x000fea0003800000 */
.L_x_11581:
[----:B------:R-:W-:-:S09]  /*b8f0*/  UISETP.NE.AND UP0, UPT, UR4, 0xf, UPT ;  /* 0x0000000f0400788c */ /* 0x000fd2000bf05270 */
[----:B------:R-:W-:Y:S05]  /*b900*/  BRA.U !UP0, `(.L_x_11583) ;  /* 0x0000000108d47547 */ /* 0x000fea000b800000 */
[----:B------:R-:W-:-:S09]  /*b910*/  UISETP.NE.AND UP0, UPT, UR4, 0x17, UPT ;  /* 0x000000170400788c */ /* 0x000fd2000bf05270 */
[----:B------:R-:W-:Y:S05]  /*b920*/  BRA.U !UP0, `(.L_x_11584) ;  /* 0x0000000108847547 */ /* 0x000fea000b800000 */
[----:B------:R-:W-:-:S09]  /*b930*/  UISETP.NE.AND UP0, UPT, UR4, 0x18, UPT ;  /* 0x000000180400788c */ /* 0x000fd2000bf05270 */
[----:B------:R-:W-:Y:S05]  /*b940*/  BRA.U !UP0, `(.L_x_11585) ;  /* 0x0000000108447547 */ /* 0x000fea000b800000 */
.L_x_11562:
        /* <DEDUP_REMOVED lines=16> */
.L_x_11586:
[----:B------:R-:W-:Y:S05]  /*ba50*/  EXIT ;  /* 0x000000000000794d */ /* 0x000fea0003800000 */
.L_x_11585:
        /* <DEDUP_REMOVED lines=11> */
.L_x_11588:
[----:B------:R-:W-:Y:S05]  /*bb10*/  BSYNC.RECONVERGENT B0 ;  /* 0x0000000000007941 */ /* 0x000fea0003800200 */
.L_x_11587:
[----:B------:R-:W-:Y:S01]  /*bb20*/  STG.E.U8 desc[UR36][R16.64], R3 ;  /* 0x0000000310007986 */ /* 0x000fe2000c101124 */
[----:B------:R-:W-:Y:S05]  /*bb30*/  EXIT ;  /* 0x000000000000794d */ /* 0x000fea0003800000 */
.L_x_11584:
        /* <DEDUP_REMOVED lines=13> */
.L_x_11589:
[----:B------:R-:W-:Y:S01]  /*bc10*/  HFMA2 R3, -RZ, RZ, 0, 7.569789886474609375e-06 ;  /* 0x0000007fff037431 */ /* 0x000fe200000001ff */
[----:B------:R-:W-:-:S04]  /*bc20*/  ISETP.GT.U32.AND P0, PT, R5, 0x7f800000, PT ;  /* 0x7f8000000500780c */ /* 0x000fc80003f04070 */
[----:B------:R-:W-:-:S05]  /*bc30*/  SEL R3, R3, 0x7c, P0 ;  /* 0x0000007c03037807 */ /* 0x000fca0000000000 */
[----:B------:R-:W-:Y:S01]  /*bc40*/  STG.E.U8 desc[UR36][R16.64], R3 ;  /* 0x0000000310007986 */ /* 0x000fe2000c101124 */
[----:B------:R-:W-:Y:S05]  /*bc50*/  EXIT ;  /* 0x000000000000794d */ /* 0x000fea0003800000 */
.L_x_11583:
[----:B------:R-:W-:-:S04]  /*bc60*/  I2FP.F32.U32 R0, R2 ;  /* 0x0000000200007245 */ /* 0x000fc80000201000 */
[----:B------:R-:W-:-:S05]  /*bc70*/  F2FP.BF16.F32.PACK_AB R0, RZ, R0 ;  /* 0x00000000ff00723e */ /* 0x000fca00000010ff */
[----:B------:R-:W-:Y:S01]  /*bc80*/  STG.E.U16 desc[UR36][R16.64], R0 ;  /* 0x0000000010007986 */ /* 0x000fe2000c101524 */
[----:B------:R-:W-:Y:S05]  /*bc90*/  EXIT ;  /* 0x000000000000794d */ /* 0x000fea0003800000 */
.L_x_11590:
        /* <DEDUP_REMOVED lines=14> */
.L_x_43476:


//--------------------- .text._ZN2at6native27unrolled_elementwise_kernelINS0_13AUnaryFunctorIaabZZZNS0_23logical_xor_kernel_cudaERNS_14TensorIteratorEENKUlvE0_clEvENKUlvE0_clEvEUlaaE_EESt5arrayIPcLm2EELi4E23TrivialOffsetCalculatorILi1EjESD_NS0_6memory12LoadWithCastILi1EEENSE_13StoreWithCastILi1EEEEEviT_T0_T2_T3_T4_T5_ --------------------------
	.section	.text._ZN2at6native27unrolled_elementwise_kernelINS0_13AUnaryFunctorIaabZZZNS0_23logical_xor_kernel_cudaERNS_14TensorIteratorEENKUlvE0_clEvENKUlvE0_clEvEUlaaE_EESt5arrayIPcLm2EELi4E23TrivialOffsetCalculatorILi1EjESD_NS0_6memory12LoadWithCastILi1EEENSE_13StoreWithCastILi1EEEEEviT_T0_T2_T3_T4_T5_,"ax",@progbits
	.align	128
        .global         _ZN2at6native27unrolled_elementwise_kernelINS0_13AUnaryFunctorIaabZZZNS0_23logical_xor_kernel_cudaERNS_14TensorIteratorEENKUlvE0_clEvENKUlvE0_clEvEUlaaE_EESt5arrayIPcLm2EELi4E23TrivialOffsetCalculatorILi1EjESD_NS0_6memory12LoadWithCastILi1EEENSE_13StoreWithCastILi1EEEEEviT_T0_T2_T3_T4_T5_
        .type           _ZN2at6native27unrolled_elementwise_kernelINS0_13AUnaryFunctorIaabZZZNS0_23logical_xor_kernel_cudaERNS_14TensorIteratorEENKUlvE0_clEvENKUlvE0_clEvEUlaaE_EESt5arrayIPcLm2EELi4E23TrivialOffsetCalculatorILi1EjESD_NS0_6memory12LoadWithCastILi1EEENSE_13StoreWithCastILi1EEEEEviT_T0_T2_T3_T4_T5_,@function
        .size           _ZN2at6native27unrolled_elementwise_kernelINS0_13AUnaryFunctorIaabZZZNS0_23logical_xor_kernel_cudaERNS_14TensorIteratorEENKUlvE0_clEvENKUlvE0_clEvEUlaaE_EESt5arrayIPcLm2EELi4E23TrivialOffsetCalculatorILi1EjESD_NS0_6memory12LoadWithCastILi1EEENSE_13StoreWithCastILi1EEEEEviT_T0_T2_T3_T4_T5_,(.L_x_43477 - _ZN2at6native27unrolled_elementwise_kernelINS0_13AUnaryFunctorIaabZZZNS0_23logical_xor_kernel_cudaERNS_14TensorIteratorEENKUlvE0_clEvENKUlvE0_clEvEUlaaE_EESt5arrayIPcLm2EELi4E23TrivialOffsetCalculatorILi1EjESD_NS0_6memory12LoadWithCastILi1EEENSE_13StoreWithCastILi1EEEEEviT_T0_T2_T3_T4_T5_)
        .other          _ZN2at6native27unrolled_elementwise_kernelINS0_13AUnaryFunctorIaabZZZNS0_23logical_xor_kernel_cudaERNS_14TensorIteratorEENKUlvE0_clEvENKUlvE0_clEvEUlaaE_EESt5arrayIPcLm2EELi4E23TrivialOffsetCalculatorILi1EjESD_NS0_6memory12LoadWithCastILi1EEENSE_13StoreWithCastILi1EEEEEviT_T0_T2_T3_T4_T5_,@"STO_CUDA_ENTRY STV_DEFAULT"
_ZN2at6native27unrolled_elementwise_kernelINS0_13AUnaryFunctorIaabZZZNS0_23logical_xor_kernel_cudaERNS_14TensorIteratorEENKUlvE0_clEvENKUlvE0_clEvEUlaaE_EESt5arrayIPcLm2EELi4E23TrivialOffsetCalculatorILi1EjESD_NS0_6memory12LoadWithCastILi1EEENSE_13StoreWithCastILi1EEEEEviT_T0_T2_T3_T4_T5_:
.text._ZN2at6native27unrolled_elementwise_kernelINS0_13AUnaryFunctorIaabZZZNS0_23logical_xor_kernel_cudaERNS_14TensorIteratorEENKUlvE0_clEvENKUlvE0_clEvEUlaaE_EESt5arrayIPcLm2EELi4E23TrivialOffsetCalculatorILi1EjESD_NS0_6memory12LoadWithCastILi1EEENSE_13StoreWithCastILi1EEEEEviT_T0_T2_T3_T4_T5_:
        /* <DEDUP_REMOVED lines=32> */
.L_x_11596:
[----:B------:R3:W5:Y:S01]  /*0200*/  LDG.E.U8 R0, desc[UR36][R4.64] ;  /* 0x0000002404007981 */ /* 0x000762000c1e1100 */
[----:B------:R-:W-:Y:S05]  /*0210*/  BRA `(.L_x_11598) ;  /* 0x0000000c00507947 */ /* 0x000fea0003800000 */
.L_x_11595:
        /* <DEDUP_REMOVED lines=8> */
.L_x_11600:
[----:B------:R1:W5:Y:S01]  /*02a0*/  LDG.E.U8 R0, desc[UR36][R4.64] ;  /* 0x0000002404007981 */ /* 0x000362000c1e1100 */
[----:B------:R-:W-:Y:S05]  /*02b0*/  BRA `(.L_x_11598) ;  /* 0x0000000c00287947 */ /* 0x000fea0003800000 */
.L_x_11599:
[----:B------:R2:W5:Y:S01]  /*02c0*/  LDG.E.U16 R0, desc[UR36][R4.64] ;  /* 0x0000002404007981 */ /* 0x000562000c1e1500 */
[----:B------:R-:W-:Y:S05]  /*02d0*/  BRA `(.L_x_11598) ;  /* 0x0000000c00207947 */ /* 0x000fea0003800000 */
.L_x_11594:
        /* <DEDUP_REMOVED lines=9> */
.L_x_11602:
[----:B------:R-:W2:Y:S02]  /*0370*/  LDG.E.U16 R3, desc[UR36][R4.64] ;  /* 0x0000002404037981 */ /* 0x000ea4000c1e1500 */
[----:B--2---:R-:W-:-:S06]  /*0380*/  HADD2.F32 R3, -RZ, R3.H0_H0 ;  /* 0x20000003ff037230 */ /* 0x004fcc0000004100 */
[----:B------:R-:W0:Y:S02]  /*0390*/  F2I.FTZ.TRUNC.NTZ R3, R3 ;  /* 0x0000000300037305 */ /* 0x000e24000021f100 */
[----:B0-----:R-:W-:Y:S01]  /*03a0*/  PRMT R0, R3, 0x7610, R0 ;  /* 0x0000761003007816 */ /* 0x001fe20000000000 */
[----:B------:R-:W-:Y:S06]  /*03b0*/  BRA `(.L_x_11598) ;  /* 0x0000000800e87947 */ /* 0x000fec0003800000 */
.L_x_11601:
        /* <DEDUP_REMOVED lines=9> */
.L_x_11604:
[----:B------:R-:W2:Y:S02]  /*0450*/  LDG.E.U16 R4, desc[UR36][R4.64] ;  /* 0x0000002404047981 */ /* 0x000ea4000c1e1500 */
[----:B--2---:R-:W-:-:S06]  /*0460*/  HADD2.F32 R3, -RZ, R4.H0_H0 ;  /* 0x20000004ff037230 */ /* 0x004fcc0000004100 */
[----:B------:R-:W0:Y:S02]  /*0470*/  F2I.FTZ.TRUNC.NTZ R3, R3 ;  /* 0x0000000300037305 */ /* 0x000e24000021f100 */
[----:B0-----:R-:W-:Y:S01]  /*0480*/  PRMT R0, R3, 0x7610, R0 ;  /* 0x0000761003007816 */ /* 0x001fe20000000000 */
[----:B------:R-:W-:Y:S06]  /*0490*/  BRA `(.L_x_11598) ;  /* 0x0000000800b07947 */ /* 0x000fec0003800000 */
.L_x_11603:
[----:B------:R-:W2:Y:S02]  /*04a0*/  LDG.E.64 R4, desc[UR36][R4.64] ;  /* 0x0000002404047981 */ /* 0x000ea4000c1e1b00 */
[----:B--2---:R0:W1:Y:S01]  /*04b0*/  F2I.F64.TRUNC R0, R4 ;  /* 0x0000000400007311 */ /* 0x004062000030d100 */
[----:B------:R-:W-:Y:S05]  /*04c0*/  BRA `(.L_x_11598) ;  /* 0x0000000800a47947 */ /* 0x000fea0003800000 */
.L_x_11593:
        /* <DEDUP_REMOVED lines=12> */
.L_x_11607:
[----:B------:R-:W2:Y:S02]  /*0590*/  LDG.E.64 R4, desc[UR36][R4.64] ;  /* 0x0000002404047981 */ /* 0x000ea4000c1e1b00 */
[----:B--2---:R0:W1:Y:S01]  /*05a0*/  F2I.F64.TRUNC R0, R4 ;  /* 0x0000000400007311 */ /* 0x004062000030d100 */
[----:B------:R-:W-:Y:S05]  /*05b0*/  BRA `(.L_x_11598) ;  /* 0x0000000800687947 */ /* 0x000fea0003800000 */
.L_x_11606:
        /* <DEDUP_REMOVED lines=27> */
.L_x_11609:
        /* <DEDUP_REMOVED lines=15> */
.L_x_11608:
[----:B------:R-:W2:Y:S02]  /*0860*/  LDG.E.U16 R3, desc[UR36][R4.64] ;  /* 0x0000002404037981 */ /* 0x000ea4000c1e1500 */
[----:B--2---:R-:W-:-:S06]  /*0870*/  IMAD.U32 R3, R3, 0x10000, RZ ;  /* 0x0001000003037824 */ /* 0x004fcc00078e00ff */
[----:B------:R-:W0:Y:S02]  /*0880*/  F2I.FTZ.TRUNC.NTZ R3, R3 ;  /* 0x0000000300037305 */ /* 0x000e24000021f100 */
[----:B0-----:R-:W-:Y:S01]  /*0890*/  PRMT R0, R3, 0x7610, R0 ;  /* 0x0000761003007816 */ /* 0x001fe20000000000 */
[----:B------:R-:W-:Y:S06]  /*08a0*/  BRA `(.L_x_11598) ;  /* 0x0000000400ac7947 */ /* 0x000fec0003800000 */
.L_x_11605:
        /* <DEDUP_REMOVED lines=10> */
.L_x_11612:
        /* <DEDUP_REMOVED lines=21> */
.L_x_11616:
[----:B------:R-:W-:Y:S05]  /*0aa0*/  BSYNC.RECONVERGENT B1 ;  /* 0x0000000000017941 */ /* 0x000fea0003800200 */
.L_x_11615:
[----:B------:R-:W-:Y:S01]  /*0ab0*/  IMAD.SHL.U32 R0, R0, 0x100000, RZ ;  /* 0x0010000000007824 */ /* 0x000fe200078e00ff */
[----:B------:R-:W-:-:S04]  /*0ac0*/  LEA R3, R3, 0x3b800000, 0x17 ;  /* 0x3b80000003037811 */ /* 0x000fc800078eb8ff */
[----:B------:R-:W-:-:S07]  /*0ad0*/  LOP3.LUT R3, R3, R0, R7, 0xfe, !PT ;  /* 0x0000000003037212 */ /* 0x000fce00078efe07 */
.L_x_11614:
[----:B------:R-:W-:Y:S05]  /*0ae0*/  BSYNC.RECONVERGENT B0 ;  /* 0x0000000000007941 */ /* 0x000fea0003800200 */
.L_x_11613:
[----:B------:R-:W0:Y:S02]  /*0af0*/  F2I.FTZ.TRUNC.NTZ R3, R3 ;  /* 0x0000000300037305 */ /* 0x000e24000021f100 */
[----:B0-----:R-:W-:Y:S01]  /*0b00*/  PRMT R0, R3, 0x7610, R0 ;  /* 0x0000761003007816 */ /* 0x001fe20000000000 */
[----:B------:R-:W-:Y:S06]  /*0b10*/  BRA `(.L_x_11598) ;  /* 0x0000000400107947 */ /* 0x000fec0003800000 */
.L_x_11611:
        /* <DEDUP_REMOVED lines=21> */
.L_x_11620:
[----:B------:R-:W-:Y:S05]  /*0c70*/  BSYNC.RECONVERGENT B1 ;  /* 0x0000000000017941 */ /* 0x000fea0003800200 */
.L_x_11619:
[----:B------:R-:W-:Y:S01]  /*0c80*/  IMAD.SHL.U32 R0, R0, 0x200000, RZ ;  /* 0x0020000000007824 */ /* 0x000fe200078e00ff */
[----:B------:R-:W-:-:S04]  /*0c90*/  LEA R3, R3, 0x37800000, 0x17 ;  /* 0x3780000003037811 */ /* 0x000fc800078eb8ff */
[----:B------:R-:W-:-:S07]  /*0ca0*/  LOP3.LUT R3, R3, R0, R7, 0xfe, !PT ;  /* 0x0000000003037212 */ /* 0x000fce00078efe07 */
.L_x_11618:
[----:B------:R-:W-:Y:S05]  /*0cb0*/  BSYNC.RECONVERGENT B0 ;  /* 0x0000000000007941 */ /* 0x000fea0003800200 */
.L_x_11617:
[----:B------:R-:W0:Y:S02]  /*0cc0*/  F2I.FTZ.TRUNC.NTZ R3, R3 ;  /* 0x0000000300037305 */ /* 0x000e24000021f100 */
[----:B0-----:R-:W-:Y:S01]  /*0cd0*/  PRMT R0, R3, 0x7610, R0 ;  /* 0x0000761003007816 */ /* 0x001fe20000000000 */
[----:B------:R-:W-:Y:S06]  /*0ce0*/  BRA `(.L_x_11598) ;  /* 0x00000000009c7947 */ /* 0x000fec0003800000 */
.L_x_11610:
[----:B------:R-:W-:-:S09]  /*0cf0*/  UISETP.NE.AND UP0, UPT, UR4, 0x1c, UPT ;  /* 0x0000001c0400788c */ /* 0x000fd2000bf05270 */
[----:B------:R-:W-:Y:S05]  /*0d00*/  BRA.U !UP0, `(.L_x_11621) ;  /* 0x0000000108907547 */ /* 0x000fea000b800000 */
[----:B------:R-:W-:-:S09]  /*0d10*/  UISETP.NE.AND UP0, UPT, UR4, 0x1d, UPT ;  /* 0x0000001d0400788c */ /* 0x000fd2000bf05270 */
[----:B------:R-:W-:Y:S05]  /*0d20*/  BRA.U !UP0, `(.L_x_11622) ;  /* 0x0000000108807547 */ /* 0x000fea000b800000 */
[----:B------:R-:W-:-:S09]  /*0d30*/  UISETP.NE.AND UP0, UPT, UR4, 0x2c, UPT ;  /* 0x0000002c0400788c */ /* 0x000fd2000bf05270 */
[----:B------:R-:W-:Y:S05]  /*0d40*/  BRA.U !UP0, `(.L_x_11623) ;  /* 0x0000000108487547 */ /* 0x000fea000b800000 */
.L_x_11597:
        /* <DEDUP_REMOVED lines=16> */
.L_x_11624:
[----:B------:R-:W-:Y:S01]  /*0e50*/  PRMT R0, RZ, 0x7610, R0 ;  /* 0x00007610ff007816 */ /* 0x000fe20000000000 */
[----:B------:R-:W-:Y:S06]  /*0e60*/  BRA `(.L_x_11598) ;  /* 0x00000000003c7947 */ /* 0x000fec0003800000 */
.L_x_11623:
        /* <DEDUP_REMOVED lines=8> */
.L_x_11626:
[----:B------:R-:W-:Y:S05]  /*0ef0*/  BSYNC.RECONVERGENT B0 ;  /* 0x0000000000007941 */ /* 0x000fea0003800200 */
.L_x_11625:
[----:B------:R-:W0:Y:S02]  /*0f00*/  F2I.FTZ.TRUNC.NTZ R3, R3 ;  /* 0x0000000300037305 */ /* 0x000e24000021f100 */
[----:B0-----:R-:W-:Y:S01]  /*0f10*/  PRMT R0, R3, 0x7610, R0 ;  /* 0x0000761003007816 */ /* 0x001fe20000000000 */
[----:B------:R-:W-:Y:S06]  /*0f20*/  BRA `(.L_x_11598) ;  /* 0x00000000000c7947 */ /* 0x000fec0003800000 */
.L_x_11622:
[----:B------:R0:W5:Y:S01]  /*0f30*/  LDG.E.U8 R0, desc[UR36][R4.64] ;  /* 0x0000002404007981 */ /* 0x000162000c1e1100 */
[----:B------:R-:W-:Y:S05]  /*0f40*/  BRA `(.L_x_11598) ;  /* 0x0000000000047947 */ /* 0x000fea0003800000 */
.L_x_11621:
[----:B------:R0:W5:Y:S02]  /*0f50*/  LDG.E.U8 R0, desc[UR36][R4.64] ;  /* 0x0000002404007981 */ /* 0x000164000c1e1100 */
.L_x_11598:
[----:B-1---5:R-:W-:Y:S01]  /*0f60*/  LOP3.LUT P0, RZ, R0, 0xff, RZ, 0xc0, !PT ;  /* 0x000000ff00ff7812 */ /* 0x022fe2000780c0ff */
[----:B------:R-:W-:-:S03]  /*0f70*/  VIADD R24, R2, 0x80 ;  /* 0x0000008002187836 */ /* 0x000fc60000000000 */
[----:B------:R-:W-:-:S09]  /*0f80*/  P2R R16, PR, RZ, 0x1 ;  /* 0x00000001ff107803 */ /* 0x000fd20000000000 */
.L_x_11592:
[----:B------:R-:W-:Y:S05]  /*0f90*/  BSYNC.RECONVERGENT B6 ;  /* 0x0000000000067941 */ /* 0x000fea0003800200 */
.L_x_11591:
        /* <DEDUP_REMOVED lines=24> */
.L_x_11632:
[----:B------:R0:W5:Y:S01]  /*1120*/  LDG.E.U8 R0, desc[UR36][R4.64] ;  /* 0x0000002404007981 */ /* 0x000162000c1e1100 */
[----:B------:R-:W-:Y:S05]  /*1130*/  BRA `(.L_x_11634) ;  /* 0x0000000c00507947 */ /* 0x000fea0003800000 */
.L_x_11631:
        /* <DEDUP_REMOVED lines=8> */
.L_x_11636:
[----:B------:R0:W5:Y:S01]  /*11c0*/  LDG.E.U8 R0, desc[UR36][R4.64] ;  /* 0x0000002404007981 */ /* 0x000162000c1e1100 */
[----:B------:R-:W-:Y:S05]  /*11d0*/  BRA `(.L_x_11634) ;  /* 0x0000000c00287947 */ /* 0x000fea0003800000 */
.L_x_11635:
[----:B------:R0:W5:Y:S01]  /*11e0*/  LDG.E.U16 R0, desc[UR36][R4.64] ;  /* 0x0000002404007981 */ /* 0x000162000c1e1500 */
[----:B------:R-:W-:Y:S05]  /*11f0*/  BRA `(.L_x_11634) ;  /* 0x0000000c00207947 */ /* 0x000fea0003800000 */
.L_x_11630:
        /* <DEDUP_REMOVED lines=9> */
.L_x_11638:
[----:B------:R-:W2:Y:S02]  /*1290*/  LDG.E.U16 R3, desc[UR36][R4.64] ;  /* 0x0000002404037981 */ /* 0x000ea4000c1e1500 */
[----:B--2---:R-:W-:-:S06]  /*12a0*/  HADD2.F32 R3, -RZ, R3.H0_H0 ;  /* 0x20000003ff037230 */ /* 0x004fcc0000004100 */
[----:B------:R-:W0:Y:S02]  /*12b0*/  F2I.FTZ.TRUNC.NTZ R3, R3 ;  /* 0x0000000300037305 */ /* 0x000e24000021f100 */
[----:B0-----:R-:W-:Y:S01]  /*12c0*/  PRMT R0, R3, 0x7610, R0 ;  /* 0x0000761003007816 */ /* 0x001fe20000000000 */
[----:B------:R-:W-:Y:S06]  /*12d0*/  BRA `(.L_x_11634) ;  /* 0x0000000800e87947 */ /* 0x000fec0003800000 */
.L_x_11637:
        /* <DEDUP_REMOVED lines=9> */
.L_x_11640:
[----:B------:R-:W2:Y:S02]  /*1370*/  LDG.E.U16 R4, desc[UR36][R4.64] ;  /* 0x0000002404047981 */ /* 0x000ea4000c1e1500 */
[----:B--2---:R-:W-:-:S06]  /*1380*/  HADD2.F32 R3, -RZ, R4.H0_H0 ;  /* 0x20000004ff037230 */ /* 0x004fcc0000004100 */
[----:B------:R-:W0:Y:S02]  /*1390*/  F2I.FTZ.TRUNC.NTZ R3, R3 ;  /* 0x0000000300037305 */ /* 0x000e24000021f100 */
[----:B0-----:R-:W-:Y:S01]  /*13a0*/  PRMT R0, R3, 0x7610, R0 ;  /* 0x0000761003007816 */ /* 0x001fe20000000000 */
[----:B------:R-:W-:Y:S06]  /*13b0*/  BRA `(.L_x_11634) ;  /* 0x0000000800b07947 */ /* 0x000fec0003800000 */
.L_x_11639:
[----:B------:R-:W2:Y:S02]  /*13c0*/  LDG.E.64 R4, desc[UR36][R4.64] ;  /* 0x0000002404047981 */ /* 0x000ea4000c1e1b00 */
[----:B--2---:R0:W1:Y:S01]  /*13d0*/  F2I.F64.TRUNC R0, R4 ;  /* 0x0000000400007311 */ /* 0x004062000030d100 */
[----:B------:R-:W-:Y:S05]  /*13e0*/  BRA `(.L_x_11634) ;  /* 0x0000000800a47947 */ /* 0x000fea0003800000 */
.L_x_11629:
        /* <DEDUP_REMOVED lines=12> */
.L_x_11643:
[----:B------:R-:W2:Y:S02]  /*14b0*/  LDG.E.64 R4, desc[UR36][R4.64] ;  /* 0x0000002404047981 */ /* 0x000ea4000c1e1b00 */
[----:B--2---:R0:W1:Y:S01]  /*14c0*/  F2I.F64.TRUNC R0, R4 ;  /* 0x0000000400007311 */ /* 0x004062000030d100 */
[----:B------:R-:W-:Y:S05]  /*14d0*/  BRA `(.L_x_11634) ;  /* 0x0000000800687947 */ /* 0x000fea0003800000 */
.L_x_11642:
        /* <DEDUP_REMOVED lines=27> */
.L_x_11645:
        /* <DEDUP_REMOVED lines=15> */
.L_x_11644:
[----:B------:R-:W2:Y:S02]  /*1780*/  LDG.E.U16 R3, desc[UR36][R4.64] ;  /* 0x0000002404037981 */ /* 0x000ea4000c1e1500 */
[----:B--2---:R-:W-:-:S06]  /*1790*/  IMAD.U32 R3, R3, 0x10000, RZ ;  /* 0x0001000003037824 */ /* 0x004fcc00078e00ff */
[----:B------:R-:W0:Y:S02]  /*17a0*/  F2I.FTZ.TRUNC.NTZ R3, R3 ;  /* 0x0000000300037305 */ /* 0x000e24000021f100 */
[----:B0-----:R-:W-:Y:S01]  /*17b0*/  PRMT R0, R3, 0x7610, R0 ;  /* 0x0000761003007816 */ /* 0x001fe20000000000 */
[----:B------:R-:W-:Y:S06]  /*17c0*/  BRA `(.L_x_11634) ;  /* 0x0000000400ac7947 */ /* 0x000fec0003800000 */
.L_x_11641:
        /* <DEDUP_REMOVED lines=10> */
.L_x_11648:
        /* <DEDUP_REMOVED lines=21> */
.L_x_11652:
[----:B------:R-:W-:Y:S05]  /*19c0*/  BSYNC.RECONVERGENT B1 ;  /* 0x0000000000017941 */ /* 0x000fea0003800200 */
.L_x_11651:
[----:B------:R-:W-:Y:S01]  /*19d0*/  IMAD.SHL.U32 R0, R0, 0x100000, RZ ;  /* 0x0010000000007824 */ /* 0x000fe200078e00ff */
[----:B------:R-:W-:-:S04]  /*19e0*/  LEA R3, R3, 0x3b800000, 0x17 ;  /* 0x3b80000003037811 */ /* 0x000fc800078eb8ff */
[----:B------:R-:W-:-:S07]  /*19f0*/  LOP3.LUT R3, R3, R0, R7, 0xfe, !PT ;  /* 0x0000000003037212 */ /* 0x000fce00078efe07 */
.L_x_11650:
[----:B------:R-:W-:Y:S05]  /*1a00*/  BSYNC.RECONVERGENT B0 ;  /* 0x0000000000007941 */ /* 0x000fea0003800200 */
.L_x_11649:
[----:B------:R-:W0:Y:S02]  /*1a10*/  F2I.FTZ.TRUNC.NTZ R3, R3 ;  /* 0x0000000300037305 */ /* 0x000e24000021f100 */
[----:B0-----:R-:W-:Y:S01]  /*1a20*/  PRMT R0, R3, 0x7610, R0 ;  /* 0x0000761003007816 */ /* 0x001fe20000000000 */
[----:B------:R-:W-:Y:S06]  /*1a30*/  BRA `(.L_x_11634) ;  /* 0x0000000400107947 */ /* 0x000fec0003800000 */
.L_x_11647:
        /* <DEDUP_REMOVED lines=21> */
.L_x_11656:
[----:B------:R-:W-:Y:S05]  /*1b90*/  BSYNC.RECONVERGENT B1 ;  /* 0x0000000000017941 */ /* 0x000fea0003800200 */
.L_x_11655:
[----:B------:R-:W-:Y:S01]  /*1ba0*/  IMAD.SHL.U32 R0, R0, 0x200000, RZ ;  /* 0x0020000000007824 */ /* 0x000fe200078e00ff */
[----:B------:R-:W-:-:S04]  /*1bb0*/  LEA R3, R3, 0x37800000, 0x17 ;  /* 0x3780000003037811 */ /* 0x000fc800078eb8ff */
[----:B------:R-:W-:-:S07]  /*1bc0*/  LOP3.LUT R3, R3, R0, R7, 0xfe, !PT ;  /* 0x0000000003037212 */ /* 0x000fce00078efe07 */
.L_x_11654:
[----:B------:R-:W-:Y:S05]  /*1bd0*/  BSYNC.RECONVERGENT B0 ;  /* 0x0000000000007941 */ /* 0x000fea0003800200 */
.L_x_11653:
[----:B------:R-:W0:Y:S02]  /*1be0*/  F2I.FTZ.TRUNC.NTZ R3, R3 ;  /* 0x0000000300037305 */ /* 0x000e24000021f100 */
[----:B0-----:R-:W-:Y:S01]  /*1bf0*/  PRMT R0, R3, 0x7610, R0 ;  /* 0x0000761003007816 */ /* 0x001fe20000000000 */
[----:B------:R-:W-:Y:S06]  /*1c00*/  BRA `(.L_x_11634) ;  /* 0x00000000009c7947 */ /* 0x000fec0003800000 */
.L_x_11646:
        /* <DEDUP_REMOVED lines=14> */
.L_x_11660:
[----:B------:R-:W-:Y:S05]  /*1cf0*/  BSYNC.RECONVERGENT B0 ;  /* 0x0000000000007941 */ /* 0x000fea0003800200 */
.L_x_11659:
[----:B------:R-:W0:Y:S02]  /*1d00*/  F2I.FTZ.TRUNC.NTZ R3, R3 ;  /* 0x0000000300037305 */ /* 0x000e24000021f100 */
[----:B0-----:R-:W-:Y:S01]  /*1d10*/  PRMT R0, R3, 0x7610, R0 ;  /* 0x0000761003007816 */ /* 0x001fe20000000000 */
[----:B------:R-:W-:Y:S06]  /*1d20*/  BRA `(.L_x_11634) ;  /* 0x0000000000547947 */ /* 0x000fec0003800000 */
.L_x_11633:
        /* <DEDUP_REMOVED lines=16> */
.L_x_11661:
[----:B------:R-:W-:Y:S01]  /*1e30*/  PRMT R0, RZ, 0x7610, R0 ;  /* 0x00007610ff007816 */ /* 0x000fe20000000000 */
[----:B------:R-:W-:Y:S06]  /*1e40*/  BRA `(.L_x_11634) ;  /* 0x00000000000c7947 */ /* 0x000fec0003800000 */
.L_x_11658:
[----:B------:R3:W5:Y:S01]  /*1e50*/  LDG.E.U8 R0, desc[UR36][R4.64] ;  /* 0x0000002404007981 */ /* 0x000762000c1e1100 */
[----:B------:R-:W-:Y:S05]  /*1e60*/  BRA `(.L_x_11634) ;  /* 0x0000000000047947 */ /* 0x000fea0003800000 */
.L_x_11657:
[----:B------:R2:W5:Y:S02]  /*1e70*/  LDG.E.U8 R0, desc[UR36][R4.64] ;  /* 0x0000002404007981 */ /* 0x000564000c1e1100 */
.L_x_11634:
[----:B-1---5:R-:W-:Y:S01]  /*1e80*/  LOP3.LUT P0, RZ, R0, 0xff, RZ, 0xc0, !PT ;  /* 0x000000ff00ff7812 */ /* 0x022fe2000780c0ff */
[----:B------:R-:W-:-:S03]  /*1e90*/  VIADD R24, R24, 0x80 ;  /* 0x0000008018187836 */ /* 0x000fc60000000000 */
[----:B------:R-:W-:-:S09]  /*1ea0*/  P2R R17, PR, RZ, 0x1 ;  /* 0x00000001ff117803 */ /* 0x000fd20000000000 */
.L_x_11628:
[----:B------:R-:W-:Y:S05]  /*1eb0*/  BSYNC.RECONVERGENT B6 ;  /* 0x0000000000067941 */ /* 0x000fea0003800200 */
.L_x_11627:
        /* <DEDUP_REMOVED lines=24> */
.L_x_11667:
[----:B------:R0:W5:Y:S01]  /*2040*/  LDG.E.U8 R0, desc[UR36][R4.64] ;  /* 0x0000002404007981 */ /* 0x000162000c1e1100 */
[----:B------:R-:W-:Y:S05]  /*2050*/  BRA `(.L_x_11669) ;  /* 0x0000000c00507947 */ /* 0x000fea0003800000 */
.L_x_11666:
        /* <DEDUP_REMOVED lines=8> */
.L_x_11671:
[----:B------:R0:W5:Y:S01]  /*20e0*/  LDG.E.U8 R0, desc[UR36][R4.64] ;  /* 0x0000002404007981 */ /* 0x000162000c1e1100 */
[----:B------:R-:W-:Y:S05]  /*20f0*/  BRA `(.L_x_11669) ;  /* 0x0000000c00287947 */ /* 0x000fea0003800000 */
.L_x_11670:
[----:B------:R0:W5:Y:S01]  /*2100*/  LDG.E.U16 R0, desc[UR36][R4.64] ;  /* 0x0000002404007981 */ /* 0x000162000c1e1500 */
[----:B------:R-:W-:Y:S05]  /*2110*/  BRA `(.L_x_11669) ;  /* 0x0000000c00207947 */ /* 0x000fea0003800000 */
.L_x_11665:
        /* <DEDUP_REMOVED lines=9> */
.L_x_11673:
[----:B------:R-:W2:Y:S02]  /*21b0*/  LDG.E.U16 R3, desc[UR36][R4.64] ;  /* 0x0000002404037981 */ /* 0x000ea4000c1e1500 */
[----:B--2---:R-:W-:-:S06]  /*21c0*/  HADD2.F32 R3, -RZ, R3.H0_H0 ;  /* 0x20000003ff037230 */ /* 0x004fcc0000004100 */
[----:B------:R-:W0:Y:S02]  /*21d0*/  F2I.FTZ.TRUNC.NTZ R3, R3 ;  /* 0x0000000300037305 */ /* 0x000e24000021f100 */
[----:B0-----:R-:W-:Y:S01]  /*21e0*/  PRMT R0, R3, 0x7610, R0 ;  /* 0x0000761003007816 */ /* 0x001fe20000000000 */
[----:B------:R-:W-:Y:S06]  /*21f0*/  BRA `(.L_x_11669) ;  /* 0x0000000800e87947 */ /* 0x000fec0003800000 */
.L_x_11672:
        /* <DEDUP_REMOVED lines=9> */
.L_x_11675:
[----:B------:R-:W2:Y:S02]  /*2290*/  LDG.E.U16 R4, desc[UR36][R4.64] ;  /* 0x0000002404047981 */ /* 0x000ea4000c1e1500 */
[----:B--2---:R-:W-:-:S06]  /*22a0*/  HADD2.F32 R3, -RZ, R4.H0_H0 ;  /* 0x20000004ff037230 */ /* 0x004fcc0000004100 */
[----:B------:R-:W0:Y:S02]  /*22b0*/  F2I.FTZ.TRUNC.NTZ R3, R3 ;  /* 0x0000000300037305 */ /* 0x000e24000021f100 */
[----:B0-----:R-:W-:Y:S01]  /*22c0*/  PRMT R0, R3, 0x7610, R0 ;  /* 0x0000761003007816 */ /* 0x001fe20000000000 */
[----:B------:R-:W-:Y:S06]  /*22d0*/  BRA `(.L_x_11669) ;  /* 0x0000000800b07947 */ /* 0x000fec0003800000 */
.L_x_11674:
[----:B------:R-:W2:Y:S02]  /*22e0*/  LDG.E.64 R4, desc[UR36][R4.64] ;  /* 0x0000002404047981 */ /* 0x000ea4000c1e1b00 */
[----:B--2---:R0:W1:Y:S01]  /*22f0*/  F2I.F64.TRUNC R0, R4 ;  /* 0x0000000400007311 */ /* 0x004062000030d100 */
[----:B------:R-:W-:Y:S05]  /*2300*/  BRA `(.L_x_11669) ;  /* 0x0000000800a47947 */ /* 0x000fea0003800000 */
.L_x_11664:
        /* <DEDUP_REMOVED lines=12> */
.L_x_11678:
[----:B------:R-:W2:Y:S02]  /*23d0*/  LDG.E.64 R4, desc[UR36][R4.64] ;  /* 0x0000002404047981 */ /* 0x000ea4000c1e1b00 */
[----:B--2---:R3:W4:Y:S01]  /*23e0*/  F2I.F64.TRUNC R0, R4 ;  /* 0x0000000400007311 */ /* 0x004722000030d100 */
[----:B------:R-:W-:Y:S05]  /*23f0*/  BRA `(.L_x_11669) ;  /* 0x0000000800687947 */ /* 0x000fea0003800000 */
.L_x_11677:
        /* <DEDUP_REMOVED lines=27> */
.L_x_11680:
        /* <DEDUP_REMOVED lines=15> */
.L_x_11679:
[----:B------:R-:W2:Y:S02]  /*26a0*/  LDG.E.U16 R3, desc[UR36][R4.64] ;  /* 0x0000002404037981 */ /* 0x000ea4000c1e1500 */
[----:B--2---:R-:W-:-:S06]  /*26b0*/  IMAD.U32 R3, R3, 0x10000, RZ ;  /* 0x0001000003037824 */ /* 0x004fcc00078e00ff */
[----:B------:R-:W0:Y:S02]  /*26c0*/  F2I.FTZ.TRUNC.NTZ R3, R3 ;  /* 0x0000000300037305 */ /* 0x000e24000021f100 */
[----:B0-----:R-:W-:Y:S01]  /*26d0*/  PRMT R0, R3, 0x7610, R0 ;  /* 0x0000761003007816 */ /* 0x001fe20000000000 */
[----:B------:R-:W-:Y:S06]  /*26e0*/  BRA `(.L_x_11669) ;  /* 0x0000000400ac7947 */ /* 0x000fec0003800000 */
.L_x_11676:
        /* <DEDUP_REMOVED lines=10> */
.L_x_11683:
        /* <DEDUP_REMOVED lines=21> */
.L_x_11687:
[----:B------:R-:W-:Y:S05]  /*28e0*/  BSYNC.RECONVERGENT B1 ;  /* 0x0000000000017941 */ /* 0x000fea0003800200 */
.L_x_11686:
[----:B------:R-:W-:Y:S01]  /*28f0*/  IMAD.SHL.U32 R0, R0, 0x100000, RZ ;  /* 0x0010000000007824 */ /* 0x000fe200078e00ff */
[----:B------:R-:W-:-:S04]  /*2900*/  LEA R3, R3, 0x3b800000, 0x17 ;  /* 0x3b80000003037811 */ /* 0x000fc800078eb8ff */
[----:B------:R-:W-:-:S07]  /*2910*/  LOP3.LUT R3, R3, R0, R7, 0xfe, !PT ;  /* 0x0000000003037212 */ /* 0x000fce00078efe07 */
.L_x_11685:
[----:B------:R-:W-:Y:S05]  /*2920*/  BSYNC.RECONVERGENT B0 ;  /* 0x0000000000007941 */ /* 0x000fea0003800200 */
.L_x_11684:
[----:B------:R-:W0:Y:S02]  /*2930*/  F2I.FTZ.TRUNC.NTZ R3, R3 ;  /* 0x0000000300037305 */ /* 0x000e24000021f100 */
[----:B0-----:R-:W-:Y:S01]  /*2940*/  PRMT R0, R3, 0x7610, R0 ;  /* 0x0000761003007816 */ /* 0x001fe20000000000 */
[----:B------:R-:W-:Y:S06]  /*2950*/  BRA `(.L_x_11669) ;  /* 0x0000000400107947 */ /* 0x000fec0003800000 */
.L_x_11682:
        /* <DEDUP_REMOVED lines=21> */
.L_x_11691:
[----:B------:R-:W-:Y:S05]  /*2ab0*/  BSYNC.RECONVERGENT B1 ;  /* 0x0000000000017941 */ /* 0x000fea0003800200 */
.L_x_11690:
[----:B------:R-:W-:Y:S01]  /*2ac0*/  IMAD.SHL.U32 R0, R0, 0x200000, RZ ;  /* 0x0020000000007824 */ /* 0x000fe200078e00ff */
[----:B------:R-:W-:-:S04]  /*2ad0*/  LEA R3, R3, 0x37800000, 0x17 ;  /* 0x3780000003037811 */ /* 0x000fc800078eb8ff */
[----:B------:R-:W-:-:S07]  /*2ae0*/  LOP3.LUT R3, R3, R0, R7, 0xfe, !PT ;  /* 0x0000000003037212 */ /* 0x000fce00078efe07 */
.L_x_11689:
[----:B------:R-:W-:Y:S05]  /*2af0*/  BSYNC.RECONVERGENT B0 ;  /* 0x0000000000007941 */ /* 0x000fea0003800200 */
.L_x_11688:
[----:B------:R-:W0:Y:S02]  /*2b00*/  F2I.FTZ.TRUNC.NTZ R3, R3 ;  /* 0x0000000300037305 */ /* 0x000e24000021f100 */
[----:B0-----:R-:W-:Y:S01]  /*2b10*/  PRMT R0, R3, 0x7610, R0 ;  /* 0x0000761003007816 */ /* 0x001fe20000000000 */
[----:B------:R-:W-:Y:S06]  /*2b20*/  BRA `(.L_x_11669) ;  /* 0x00000000009c7947 */ /* 0x000fec0003800000 */
.L_x_11681:
        /* <DEDUP_REMOVED lines=14> */
.L_x_11695:
[----:B------:R-:W-:Y:S05]  /*2c10*/  BSYNC.RECONVERGENT B0 ;  /* 0x0000000000007941 */ /* 0x000fea0003800200 */
.L_x_11694:
[----:B------:R-:W0:Y:S02]  /*2c20*/  F2I.FTZ.TRUNC.NTZ R3, R3 ;  /* 0x0000000300037305 */ /* 0x000e24000021f100 */
[----:B0-----:R-:W-:Y:S01]  /*2c30*/  PRMT R0, R3, 0x7610, R0 ;  /* 0x0000761003007816 */ /* 0x001fe20000000000 */
[----:B------:R-:W-:Y:S06]  /*2c40*/  BRA `(.L_x_11669) ;  /* 0x0000000000547947 */ /* 0x000fec0003800000 */
.L_x_11668:
        /* <DEDUP_REMOVED lines=16> */
.L_x_11696:
[----:B------:R-:W-:Y:S01]  /*2d50*/  PRMT R0, RZ, 0x7610, R0 ;  /* 0x00007610ff007816 */ /* 0x000fe20000000000 */
[----:B------:R-:W-:Y:S06]  /*2d60*/  BRA `(.L_x_11669) ;  /* 0x00000000000c7947 */ /* 0x000fec0003800000 */
.L_x_11693:
[----:B------:R2:W5:Y:S01]  /*2d70*/  LDG.E.U8 R0, desc[UR36][R4.64] ;  /* 0x0000002404007981 */ /* 0x000562000c1e1100 */
[----:B------:R-:W-:Y:S05]  /*2d80*/  BRA `(.L_x_11669) ;  /* 0x0000000000047947 */ /* 0x000fea0003800000 */
.L_x_11692:
[----:B------:R1:W5:Y:S02]  /*2d90*/  LDG.E.U8 R0, desc[UR36][R4.64] ;  /* 0x0000002404007981 */ /* 0x000364000c1e1100 */
.L_x_11669:
[----:B-1--45:R-:W-:Y:S01]  /*2da0*/  LOP3.LUT P0, RZ, R0, 0xff, RZ, 0xc0, !PT ;  /* 0x000000ff00ff7812 */ /* 0x032fe2000780c0ff */
[----:B------:R-:W-:-:S03]  /*2db0*/  VIADD R24, R24, 0x80 ;  /* 0x0000008018187836 */ /* 0x000fc60000000000 */
[----:B------:R-:W-:-:S09]  /*2dc0*/  P2R R22, PR, RZ, 0x1 ;  /* 0x00000001ff167803 */ /* 0x000fd20000000000 */
.L_x_11663:
[----:B------:R-:W-:Y:S05]  /*2dd0*/  BSYNC.RECONVERGENT B6 ;  /* 0x0000000000067941 */ /* 0x000fea0003800200 */
.L_x_11662:
[----:B------:R-:W1:Y:S01]  /*2de0*/  LDC.U8 R18, c[0x0][0x385] ;  /* 0x0000e140ff127b82 */ /* 0x000e620000000000 */
[----:B------:R-:W-:Y:S01]  /*2df0*/  ISETP.GE.AND P1, PT, R24, R19, PT ;  /* 0x000000131800720c */ /* 0x000fe20003f26270 */
[----:B------:R-:W-:Y:S01]  /*2e00*/  BSSY.RECONVERGENT B6, `(.L_x_11697) ;  /* 0x00000ed000067945 */ /* 0x000fe20003800200 */
[----:B------:R-:W-:-:S11]  /*2e10*/  PLOP3.LUT P0, PT, PT, PT, PT, 0x8, 0x80 ;  /* 0x000000000080781c */ /* 0x000fd60003f0e170 */
[----:B------:R-:W-:Y:S05]  /*2e20*/  @P1 BRA `(.L_x_11698) ;  /* 0x0000000c00a81947 */ /* 0x000fea0003800000 */
[----:B0-234-:R-:W0:Y:S01]  /*2e30*/  LDC.64 R4, c[0x0][0x390] ;  /* 0x0000e400ff047b82 */ /* 0x01de220000000a00 */
[----:B------:R-:W2:Y:S01]  /*2e40*/  LDCU UR5, c[0x0][0x3a0] ;  /* 0x00007400ff0577ac */ /* 0x000ea20008000800 */
[----:B------:R-:W-:Y:S01]  /*2e50*/  IMAD R0, R23, 0x200, R24 ;  /* 0x0000020017007824 */ /* 0x000fe200078e0218 */
        /* <DEDUP_REMOVED lines=16> */
.L_x_11702:
[----:B------:R0:W5:Y:S01]  /*2f60*/  LDG.E.U8 R0, desc[UR36][R4.64] ;  /* 0x0000002404007981 */ /* 0x000162000c1e1100 */
[----:B------:R-:W-:Y:S05]  /*2f70*/  BRA `(.L_x_11704) ;  /* 0x0000000c00507947 */ /* 0x000fea0003800000 */
.L_x_11701:
        /* <DEDUP_REMOVED lines=8> */
.L_x_11706:
[----:B------:R0:W5:Y:S01]  /*3000*/  LDG.E.U8 R0, desc[UR36][R4.64] ;  /* 0x0000002404007981 */ /* 0x000162000c1e1100 */
[----:B------:R-:W-:Y:S05]  /*3010*/  BRA `(.L_x_11704) ;  /* 0x0000000c00287947 */ /* 0x000fea0003800000 */
.L_x_11705:
[----:B------:R0:W5:Y:S01]  /*3020*/  LDG.E.U16 R0, desc[UR36][R4.64] ;  /* 0x0000002404007981 */ /* 0x000162000c1e1500 */
[----:B------:R-:W-:Y:S05]  /*3030*/  BRA `(.L_x_11704) ;  /* 0x0000000c00207947 */ /* 0x000fea0003800000 */
.L_x_11700:
        /* <DEDUP_REMOVED lines=9> */
.L_x_11708:
[----:B------:R-:W2:Y:S02]  /*30d0*/  LDG.E.U16 R3, desc[UR36][R4.64] ;  /* 0x0000002404037981 */ /* 0x000ea4000c1e1500 */
[----:B--2---:R-:W-:-:S06]  /*30e0*/  HADD2.F32 R3, -RZ, R3.H0_H0 ;  /* 0x20000003ff037230 */ /* 0x004fcc0000004100 */
[----:B------:R-:W0:Y:S02]  /*30f0*/  F2I.FTZ.TRUNC.NTZ R3, R3 ;  /* 0x0000000300037305 */ /* 0x000e24000021f100 */
[----:B0-----:R-:W-:Y:S01]  /*3100*/  PRMT R0, R3, 0x7610, R0 ;  /* 0x0000761003007816 */ /* 0x001fe20000000000 */
[----:B------:R-:W-:Y:S06]  /*3110*/  BRA `(.L_x_11704) ;  /* 0x0000000800e87947 */ /* 0x000fec0003800000 */
.L_x_11707:
        /* <DEDUP_REMOVED lines=9> */
.L_x_11710:
[----:B------:R-:W2:Y:S02]  /*31b0*/  LDG.E.U16 R4, desc[UR36][R4.64] ;  /* 0x0000002404047981 */ /* 0x000ea4000c1e1500 */
[----:B--2---:R-:W-:-:S06]  /*31c0*/  HADD2.F32 R3, -RZ, R4.H0_H0 ;  /* 0x20000004ff037230 */ /* 0x004fcc0000004100 */
[----:B------:R-:W0:Y:S02]  /*31d0*/  F2I.FTZ.TRUNC.NTZ R3, R3 ;  /* 0x0000000300037305 */ /* 0x000e24000021f100 */
[----:B0-----:R-:W-:Y:S01]  /*31e0*/  PRMT R0, R3, 0x7610, R0 ;  /* 0x0000761003007816 */ /* 0x001fe20000000000 */
[----:B------:R-:W-:Y:S06]  /*31f0*/  BRA `(.L_x_11704) ;  /* 0x0000000800b07947 */ /* 0x000fec0003800000 */
.L_x_11709:
[----:B------:R-:W2:Y:S02]  /*3200*/  LDG.E.64 R4, desc[UR36][R4.64] ;  /* 0x0000002404047981 */ /* 0x000ea4000c1e1b00 */
[----:B--2---:R0:W2:Y:S01]  /*3210*/  F2I.F64.TRUNC R0, R4 ;  /* 0x0000000400007311 */ /* 0x0040a2000030d100 */
[----:B------:R-:W-:Y:S05]  /*3220*/  BRA `(.L_x_11704) ;  /* 0x0000000800a47947 */ /* 0x000fea0003800000 */
.L_x_11699:
        /* <DEDUP_REMOVED lines=12> */
.L_x_11713:
[----:B------:R-:W2:Y:S02]  /*32f0*/  LDG.E.64 R4, desc[UR36][R4.64] ;  /* 0x0000002404047981 */ /* 0x000ea4000c1e1b00 */
[----:B--2---:R4:W0:Y:S01]  /*3300*/  F2I.F64.TRUNC R0, R4 ;  /* 0x0000000400007311 */ /* 0x004822000030d100 */
[----:B------:R-:W-:Y:S05]  /*3310*/  BRA `(.L_x_11704) ;  /* 0x0000000800687947 */ /* 0x000fea0003800000 */
.L_x_11712:
        /* <DEDUP_REMOVED lines=27> */
.L_x_11715:
        /* <DEDUP_REMOVED lines=15> */
.L_x_11714:
[----:B------:R-:W2:Y:S02]  /*35c0*/  LDG.E.U16 R3, desc[UR36][R4.64] ;  /* 0x0000002404037981 */ /* 0x000ea4000c1e1500 */
[----:B--2---:R-:W-:-:S06]  /*35d0*/  IMAD.U32 R3, R3, 0x10000, RZ ;  /* 0x0001000003037824 */ /* 0x004fcc00078e00ff */
[----:B------:R-:W0:Y:S02]  /*35e0*/  F2I.FTZ.TRUNC.NTZ R3, R3 ;  /* 0x0000000300037305 */ /* 0x000e24000021f100 */
[----:B0-----:R-:W-:Y:S01]  /*35f0*/  PRMT R0, R3, 0x7610, R0 ;  /* 0x0000761003007816 */ /* 0x001fe20000000000 */
[----:B------:R-:W-:Y:S06]  /*3600*/  BRA `(.L_x_11704) ;  /* 0x0000000400ac7947 */ /* 0x000fec0003800000 */
.L_x_11711:
        /* <DEDUP_REMOVED lines=10> */
.L_x_11718:
        /* <DEDUP_REMOVED lines=21> */
.L_x_11722:
[----:B------:R-:W-:Y:S05]  /*3800*/  BSYNC.RECONVERGENT B1 ;  /* 0x0000000000017941 */ /* 0x000fea0003800200 */
.L_x_11721:
[----:B------:R-:W-:Y:S01]  /*3810*/  IMAD.SHL.U32 R0, R0, 0x100000, RZ ;  /* 0x0010000000007824 */ /* 0x000fe200078e00ff */
[----:B------:R-:W-:-:S04]  /*3820*/  LEA R3, R3, 0x3b800000, 0x17 ;  /* 0x3b80000003037811 */ /* 0x000fc800078eb8ff */
[----:B------:R-:W-:-:S07]  /*3830*/  LOP3.LUT R3, R3, R0, R7, 0xfe, !PT ;  /* 0x0000000003037212 */ /* 0x000fce00078efe07 */
.L_x_11720:
[----:B------:R-:W-:Y:S05]  /*3840*/  BSYNC.RECONVERGENT B0 ;  /* 0x0000000000007941 */ /* 0x000fea0003800200 */
.L_x_11719:
[----:B------:R-:W0:Y:S02]  /*3850*/  F2I.FTZ.TRUNC.NTZ R3, R3 ;  /* 0x0000000300037305 */ /* 0x000e24000021f100 */
[----:B0-----:R-:W-:Y:S01]  /*3860*/  PRMT R0, R3, 0x7610, R0 ;  /* 0x0000761003007816 */ /* 0x001fe20000000000 */
[----:B------:R-:W-:Y:S06]  /*3870*/  BRA `(.L_x_11704) ;  /* 0x0000000400107947 */ /* 0x000fec0003800000 */
.L_x_11717:
        /* <DEDUP_REMOVED lines=21> */
.L_x_11726:
[----:B------:R-:W-:Y:S05]  /*39d0*/  BSYNC.RECONVERGENT B1 ;  /* 0x0000000000017941 */ /* 0x000fea0003800200 */
.L_x_11725:
[----:B------:R-:W-:Y:S01]  /*39e0*/  IMAD.SHL.U32 R0, R0, 0x200000, RZ ;  /* 0x0020000000007824 */ /* 0x000fe200078e00ff */
[----:B------:R-:W-:-:S04]  /*39f0*/  LEA R3, R3, 0x37800000, 0x17 ;  /* 0x3780000003037811 */ /* 0x000fc800078eb8ff */
[----:B------:R-:W-:-:S07]  /*3a00*/  LOP3.LUT R3, R3, R0, R7, 0xfe, !PT ;  /* 0x0000000003037212 */ /* 0x000fce00078efe07 */
.L_x_11724:
[----:B------:R-:W-:Y:S05]  /*3a10*/  BSYNC.RECONVERGENT B0 ;  /* 0x0000000000007941 */ /* 0x000fea0003800200 */
.L_x_11723:
[----:B------:R-:W0:Y:S02]  /*3a20*/  F2I.FTZ.TRUNC.NTZ R3, R3 ;  /* 0x0000000300037305 */ /* 0x000e24000021f100 */
[----:B0-----:R-:W-:Y:S01]  /*3a30*/  PRMT R0, R3, 0x7610, R0 ;  /* 0x0000761003007816 */ /* 0x001fe20000000000 */
[----:B------:R-:W-:Y:S06]  /*3a40*/  BRA `(.L_x_11704) ;  /* 0x00000000009c7947 */ /* 0x000fec0003800000 */
.L_x_11716:
        /* <DEDUP_REMOVED lines=14> */
.L_x_11730:
[----:B------:R-:W-:Y:S05]  /*3b30*/  BSYNC.RECONVERGENT B0 ;  /* 0x0000000000007941 */ /* 0x000fea0003800200 */
.L_x_11729:
[----:B------:R-:W0:Y:S02]  /*3b40*/  F2I.FTZ.TRUNC.NTZ R3, R3 ;  /* 0x0000000300037305 */ /* 0x000e24000021f100 */
[----:B0-----:R-:W-:Y:S01]  /*3b50*/  PRMT R0, R3, 0x7610, R0 ;  /* 0x0000761003007816 */ /* 0x001fe20000000000 */
[----:B------:R-:W-:Y:S06]  /*3b60*/  BRA `(.L_x_11704) ;  /* 0x0000000000547947 */ /* 0x000fec0003800000 */
.L_x_11703:
        /* <DEDUP_REMOVED lines=15> */
[----:B-1-3--:R-:W-:Y:S05]  /*3c60*/  CALL.ABS.NOINC R14 ;  /* 0x000000000e007343 */ /* 0x00afea0003c00000 */
.L_x_11731:
[----:B------:R-:W-:Y:S01]  /*3c70*/  PRMT R0, RZ, 0x7610, R0 ;  /* 0x00007610ff007816 */ /* 0x000fe20000000000 */
[----:B------:R-:W-:Y:S06]  /*3c80*/  BRA `(.L_x_11704) ;  /* 0x00000000000c7947 */ /* 0x000fec0003800000 */
.L_x_11728:
[----:B------:R3:W5:Y:S01]  /*3c90*/  LDG.E.U8 R0, desc[UR36][R4.64] ;  /* 0x0000002404007981 */ /* 0x000762000c1e1100 */
[----:B------:R-:W-:Y:S05]  /*3ca0*/  BRA `(.L_x_11704) ;  /* 0x0000000000047947 */ /* 0x000fea0003800000 */
.L_x_11727:
[----:B------:R2:W5:Y:S02]  /*3cb0*/  LDG.E.U8 R0, desc[UR36][R4.64] ;  /* 0x0000002404007981 */ /* 0x000564000c1e1100 */
.L_x_11704:
[----:B0-2--5:R-:W-:-:S13]  /*3cc0*/  LOP3.LUT P0, RZ, R0, 0xff, RZ, 0xc0, !PT ;  /* 0x000000ff00ff7812 */ /* 0x025fda000780c0ff */
.L_x_11698:
[----:B------:R-:W-:Y:S05]  /*3cd0*/  BSYNC.RECONVERGENT B6 ;  /* 0x0000000000067941 */ /* 0x000fea0003800200 */
.L_x_11697:
[----:B------:R-:W-:Y:S01]  /*3ce0*/  ISETP.NE.AND P2, PT, R17, RZ, PT ;  /* 0x000000ff1100720c */ /* 0x000fe20003f45270 */
[----:B------:R-:W-:Y:S01]  /*3cf0*/  BSSY.RECONVERGENT B8, `(.L_x_11732) ;  /* 0x00002a5000087945 */ /* 0x000fe20003800200 */
[----:B------:R-:W0:Y:S01]  /*3d00*/  LDC.U8 R17, c[0x0][0x3a4] ;  /* 0x0000e900ff117b82 */ /* 0x000e220000000000 */
[----:B------:R-:W-:Y:S02]  /*3d10*/  ISETP.GE.AND P4, PT, R2, R19, PT ;  /* 0x000000130200720c */ /* 0x000fe40003f86270 */
[----:B------:R-:W-:Y:S01]  /*3d20*/  BSSY.RELIABLE B7, `(.L_x_11733) ;  /* 0x00001c7000077945 */ /* 0x000fe20003800100 */
[----:B------:R-:W-:Y:S02]  /*3d30*/  ISETP.NE.AND P1, PT, R16, RZ, PT ;  /* 0x000000ff1000720c */ /* 0x000fe40003f25270 */
[----:B------:R-:W-:Y:S02]  /*3d40*/  ISETP.NE.AND P3, PT, R22, RZ, PT ;  /* 0x000000ff1600720c */ /* 0x000fe40003f65270 */
[----:B-1----:R-:W-:-:S02]  /*3d50*/  ISETP.NE.XOR P1, PT, R18, RZ, P1 ;  /* 0x000000ff1200720c */ /* 0x002fc40000f25a70 */
[C---:B------:R-:W-:Y:S02]  /*3d60*/  ISETP.NE.XOR P2, PT, R18.reuse, RZ, P2 ;  /* 0x000000ff1200720c */ /* 0x040fe40001745a70 */
[C---:B------:R-:W-:Y:S02]  /*3d70*/  ISETP.NE.XOR P3, PT, R18.reuse, RZ, P3 ;  /* 0x000000ff1200720c */ /* 0x040fe40001f65a70 */
[----:B------:R-:W-:Y:S02]  /*3d80*/  ISETP.NE.XOR P0, PT, R18, RZ, P0 ;  /* 0x000000ff1200720c */ /* 0x000fe40000705a70 */
[----:B------:R-:W-:Y:S02]  /*3d90*/  SEL R11, RZ, 0x1, !P1 ;  /* 0x00000001ff0b7807 */ /* 0x000fe40004800000 */
[----:B------:R-:W-:Y:S02]  /*3da0*/  SEL R22, RZ, 0x1, !P2 ;  /* 0x00000001ff167807 */ /* 0x000fe40005000000 */
[----:B------:R-:W-:-:S02]  /*3db0*/  SEL R18, RZ, 0x1, !P3 ;  /* 0x00000001ff127807 */ /* 0x000fc40005800000 */
        /* <DEDUP_REMOVED lines=24> */
.L_x_11739:
[----:B------:R0:W-:Y:S01]  /*3f40*/  STG.E.U8 desc[UR36][R8.64], R11 ;  /* 0x0000000b08007986 */ /* 0x0001e2000c101124 */
[----:B------:R-:W-:Y:S05]  /*3f50*/  BRA `(.L_x_11741) ;  /* 0x0000000c00087947 */ /* 0x000fea0003800000 */
.L_x_11738:
        /* <DEDUP_REMOVED lines=10> */
.L_x_11743:
[----:B------:R0:W-:Y:S01]  /*4000*/  STG.E desc[UR36][R8.64], R11 ;  /* 0x0000000b08007986 */ /* 0x0001e2000c101924 */
[----:B------:R-:W-:Y:S05]  /*4010*/  BRA `(.L_x_11741) ;  /* 0x0000000800d87947 */ /* 0x000fea0003800000 */
.L_x_11742:
[----:B------:R0:W-:Y:S01]  /*4020*/  STG.E.U16 desc[UR36][R8.64], R11 ;  /* 0x0000000b08007986 */ /* 0x0001e2000c101524 */
[----:B------:R-:W-:Y:S05]  /*4030*/  BRA `(.L_x_11741) ;  /* 0x0000000800d07947 */ /* 0x000fea0003800000 */
.L_x_11737:
        /* <DEDUP_REMOVED lines=9> */
.L_x_11745:
[----:B------:R-:W0:Y:S02]  /*40d0*/  I2F.S16 R0, R11 ;  /* 0x0000000b00007306 */ /* 0x000e240000101400 */
[----:B0-----:R-:W-:-:S05]  /*40e0*/  F2FP.F16.F32.PACK_AB R0, RZ, R0 ;  /* 0x00000000ff00723e */ /* 0x001fca00000000ff */
[----:B------:R0:W-:Y:S01]  /*40f0*/  STG.E.U16 desc[UR36][R8.64], R0 ;  /* 0x0000000008007986 */ /* 0x0001e2000c101524 */
[----:B------:R-:W-:Y:S05]  /*4100*/  BRA `(.L_x_11741) ;  /* 0x00000008009c7947 */ /* 0x000fea0003800000 */
.L_x_11744:
        /* <DEDUP_REMOVED lines=10> */
.L_x_11747:
[----:B------:R-:W0:Y:S02]  /*41b0*/  I2F.S16 R11, R11 ;  /* 0x0000000b000b7306 */ /* 0x000e240000101400 */
[----:B0-----:R-:W-:-:S04]  /*41c0*/  F2FP.F16.F32.PACK_AB R3, RZ, R11 ;  /* 0x0000000bff03723e */ /* 0x001fc800000000ff */
[----:B------:R-:W-:-:S05]  /*41d0*/  PRMT R3, R3, 0x5410, RZ ;  /* 0x0000541003037816 */ /* 0x000fca00000000ff */
[----:B------:R0:W-:Y:S01]  /*41e0*/  STG.E desc[UR36][R8.64], R3 ;  /* 0x0000000308007986 */ /* 0x0001e2000c101924 */
[----:B------:R-:W-:Y:S05]  /*41f0*/  BRA `(.L_x_11741) ;  /* 0x0000000800607947 */ /* 0x000fea0003800000 */
.L_x_11746:
[----:B------:R-:W0:Y:S02]  /*4200*/  I2F.F64.S16 R4, R11 ;  /* 0x0000000b00047312 */ /* 0x000e240000101c00 */
[----:B0-----:R0:W-:Y:S01]  /*4210*/  STG.E.64 desc[UR36][R8.64], R4 ;  /* 0x0000000408007986 */ /* 0x0011e2000c101b24 */
[----:B------:R-:W-:Y:S05]  /*4220*/  BRA `(.L_x_11741) ;  /* 0x0000000800547947 */ /* 0x000fea0003800000 */
.L_x_11736:
        /* <DEDUP_REMOVED lines=10> */
.L_x_11750:
[----:B------:R-:W0:Y:S01]  /*42d0*/  I2F.F64.S16 R4, R11 ;  /* 0x0000000b00047312 */ /* 0x000e220000101c00 */
[----:B------:R-:W-:-:S05]  /*42e0*/  CS2R R6, SRZ ;  /* 0x0000000000067805 */ /* 0x000fca000001ff00 */
[----:B0-----:R0:W-:Y:S01]  /*42f0*/  STG.E.128 desc[UR36][R8.64], R4 ;  /* 0x0000000408007986 */ /* 0x0011e2000c101d24 */
[----:B------:R-:W-:Y:S05]  /*4300*/  BRA `(.L_x_11741) ;  /* 0x00000008001c7947 */ /* 0x000fea0003800000 */
.L_x_11749:
        /* <DEDUP_REMOVED lines=17> */
.L_x_11754:
[----:B------:R-:W-:Y:S05]  /*4420*/  BSYNC.RECONVERGENT B0 ;  /* 0x0000000000007941 */ /* 0x000fea0003800200 */
.L_x_11753:
[----:B------:R0:W-:Y:S01]  /*4430*/  STG.E.U8 desc[UR36][R8.64], R3 ;  /* 0x0000000308007986 */ /* 0x0001e2000c101124 */
[----:B------:R-:W-:Y:S05]  /*4440*/  BRA `(.L_x_11741) ;  /* 0x0000000400cc7947 */ /* 0x000fea0003800000 */
.L_x_11752:
        /* <DEDUP_REMOVED lines=16> */
.L_x_11751:
[----:B------:R-:W0:Y:S02]  /*4550*/  I2F.S16 R0, R11 ;  /* 0x0000000b00007306 */ /* 0x000e240000101400 */
[----:B0-----:R-:W-:-:S05]  /*4560*/  F2FP.BF16.F32.PACK_AB R0, RZ, R0 ;  /* 0x00000000ff00723e */ /* 0x001fca00000010ff */
[----:B------:R0:W-:Y:S01]  /*4570*/  STG.E.U16 desc[UR36][R8.64], R0 ;  /* 0x0000000008007986 */ /* 0x0001e2000c101524 */
[----:B------:R-:W-:Y:S05]  /*4580*/  BRA `(.L_x_11741) ;  /* 0x00000004007c7947 */ /* 0x000fea0003800000 */
.L_x_11748:
        /* <DEDUP_REMOVED lines=10> */
.L_x_11757:
        /* <DEDUP_REMOVED lines=12> */
.L_x_11760:
[----:B------:R-:W-:-:S04]  /*46f0*/  SHF.R.U32.HI R0, RZ, 0x14, R11 ;  /* 0x00000014ff007819 */ /* 0x000fc8000001160b */
[----:B------:R-:W-:-:S04]  /*4700*/  LOP3.LUT R0, R0, 0x1, RZ, 0xc0, !PT ;  /* 0x0000000100007812 */ /* 0x000fc800078ec0ff */
[----:B------:R-:W-:-:S04]  /*4710*/  IADD3 R0, PT, PT, R11, 0x487ffff, R0 ;  /* 0x0487ffff0b007810 */ /* 0x000fc80007ffe000 */
[----:B------:R-:W-:-:S04]  /*4720*/  SHF.R.U32.HI R0, RZ, 0x14, R0 ;  /* 0x00000014ff007819 */ /* 0x000fc80000011600 */
[----:B------:R-:W-:-:S07]  /*4730*/  LOP3.LUT R0, R0, 0xff, RZ, 0xc0, !PT ;  /* 0x000000ff00007812 */ /* 0x000fce00078ec0ff */
.L_x_11761:
[----:B------:R-:W-:-:S07]  /*4740*/  PRMT R4, R0, 0x7610, R4 ;  /* 0x0000761000047816 */ /* 0x000fce0000000004 */
.L_x_11759:
[----:B------:R-:W-:Y:S05]  /*4750*/  BSYNC.RECONVERGENT B0 ;  /* 0x0000000000007941 */ /* 0x000fea0003800200 */
.L_x_11758:
[----:B------:R3:W-:Y:S01]  /*4760*/  STG.E.U8 desc[UR36][R8.64], R4 ;  /* 0x0000000408007986 */ /* 0x0007e2000c101124 */
[----:B------:R-:W-:Y:S05]  /*4770*/  BRA `(.L_x_11741) ;  /* 0x0000000400007947 */ /* 0x000fea0003800000 */
.L_x_11756:
        /* <DEDUP_REMOVED lines=12> */
.L_x_11764:
[----:B------:R-:W-:-:S04]  /*4840*/  SHF.R.U32.HI R0, RZ, 0x15, R11 ;  /* 0x00000015ff007819 */ /* 0x000fc8000001160b */
[----:B------:R-:W-:-:S04]  /*4850*/  LOP3.LUT R0, R0, 0x1, RZ, 0xc0, !PT ;  /* 0x0000000100007812 */ /* 0x000fc800078ec0ff */
[----:B------:R-:W-:-:S04]  /*4860*/  IADD3 R0, PT, PT, R11, 0x88fffff, R0 ;  /* 0x088fffff0b007810 */ /* 0x000fc80007ffe000 */
[----:B------:R-:W-:-:S04]  /*4870*/  SHF.R.U32.HI R0, RZ, 0x15, R0 ;  /* 0x00000015ff007819 */ /* 0x000fc80000011600 */
[----:B------:R-:W-:-:S07]  /*4880*/  LOP3.LUT R0, R0, 0xff, RZ, 0xc0, !PT ;  /* 0x000000ff00007812 */ /* 0x000fce00078ec0ff */
.L_x_11765:
[----:B------:R-:W-:-:S07]  /*4890*/  PRMT R4, R0, 0x7610, R4 ;  /* 0x0000761000047816 */ /* 0x000fce0000000004 */
.L_x_11763:
[----:B------:R-:W-:Y:S05]  /*48a0*/  BSYNC.RECONVERGENT B0 ;  /* 0x0000000000007941 */ /* 0x000fea0003800200 */
.L_x_11762:
[----:B------:R0:W-:Y:S01]  /*48b0*/  STG.E.U8 desc[UR36][R8.64], R4 ;  /* 0x0000000408007986 */ /* 0x0001e2000c101124 */
[----:B------:R-:W-:Y:S05]  /*48c0*/  BRA `(.L_x_11741) ;  /* 0x0000000000ac7947 */ /* 0x000fea0003800000 */
.L_x_11755:
[----:B------:R-:W-:-:S13]  /*48d0*/  ISETP.NE.AND P0, PT, R0, 0x1c, PT ;  /* 0x0000001c0000780c */ /* 0x000fda0003f05270 */
[----:B------:R-:W-:Y:S05]  /*48e0*/  @!P0 BRA `(.L_x_11766) ;  /* 0x0000000000a08947 */ /* 0x000fea0003800000 */
[----:B------:R-:W-:-:S13]  /*48f0*/  ISETP.NE.AND P0, PT, R0, 0x1d, PT ;  /* 0x0000001d0000780c */ /* 0x000fda0003f05270 */
[----:B------:R-:W-:Y:S05]  /*4900*/  @!P0 BRA `(.L_x_11767) ;  /* 0x0000000000888947 */ /* 0x000fea0003800000 */
[----:B------:R-:W-:-:S13]  /*4910*/  ISETP.NE.AND P0, PT, R0, 0x2c, PT ;  /* 0x0000002c0000780c */ /* 0x000fda0003f05270 */
[----:B------:R-:W-:Y:S05]  /*4920*/  @!P0 BRA `(.L_x_11768) ;  /* 0x0000000000448947 */ /* 0x000fea0003800000 */
.L_x_11740:
        /* <DEDUP_REMOVED lines=16> */
.L_x_11769:
[----:B------:R-:W-:Y:S05]  /*4a30*/  BRA `(.L_x_11741) ;  /* 0x0000000000507947 */ /* 0x000fea0003800000 */
.L_x_11768:
        /* <DEDUP_REMOVED lines=15> */
.L_x_11767:
[----:B------:R-:W-:Y:S02]  /*4b30*/  IMAD.MOV.U32 R4, RZ, RZ, R11 ;  /* 0x000000ffff047224 */ /* 0x000fe400078e000b */
[----:B------:R-:W-:-:S05]  /*4b40*/  IMAD.MOV.U32 R5, RZ, RZ, RZ ;  /* 0x000000ffff057224 */ /* 0x000fca00078e00ff */
[----:B------:R2:W-:Y:S01]  /*4b50*/  STG.E.64 desc[UR36][R8.64], R4 ;  /* 0x0000000408007986 */ /* 0x0005e2000c101b24 */
[----:B------:R-:W-:Y:S05]  /*4b60*/  BRA `(.L_x_11741) ;  /* 0x0000000000047947 */ /* 0x000fea0003800000 */
.L_x_11766:
[----:B------:R0:W-:Y:S02]  /*4b70*/  STG.E desc[UR36][R8.64], R11 ;  /* 0x0000000b08007986 */ /* 0x0001e4000c101924 */
.L_x_11741:
[----:B------:R-:W-:Y:S05]  /*4b80*/  BSYNC.RECONVERGENT B6 ;  /* 0x0000000000067941 */ /* 0x000fea0003800200 */
.L_x_11735:
        /* <DEDUP_REMOVED lines=24> */
.L_x_11775:
[----:B------:R0:W-:Y:S01]  /*4d10*/  STG.E.U8 desc[UR36][R8.64], R22 ;  /* 0x0000001608007986 */ /* 0x0001e2000c101124 */
[----:B------:R-:W-:Y:S05]  /*4d20*/  BRA `(.L_x_11777) ;  /* 0x0000000c00047947 */ /* 0x000fea0003800000 */
.L_x_11774:
        /* <DEDUP_REMOVED lines=10> */
.L_x_11779:
[----:B------:R3:W-:Y:S01]  /*4dd0*/  STG.E desc[UR36][R8.64], R22 ;  /* 0x0000001608007986 */ /* 0x0007e2000c101924 */
[----:B------:R-:W-:Y:S05]  /*4de0*/  BRA `(.L_x_11777) ;  /* 0x0000000800d47947 */ /* 0x000fea0003800000 */
.L_x_11778:
[----:B------:R2:W-:Y:S01]  /*4df0*/  STG.E.U16 desc[UR36][R8.64], R22 ;  /* 0x0000001608007986 */ /* 0x0005e2000c101524 */
[----:B------:R-:W-:Y:S05]  /*4e00*/  BRA `(.L_x_11777) ;  /* 0x0000000800cc7947 */ /* 0x000fea0003800000 */
.L_x_11773:
        /* <DEDUP_REMOVED lines=9> */
.L_x_11781:
[----:B------:R-:W0:Y:S02]  /*4ea0*/  I2F.S16 R0, R22 ;  /* 0x0000001600007306 */ /* 0x000e240000101400 */
[----:B0-----:R-:W-:-:S05]  /*4eb0*/  F2FP.F16.F32.PACK_AB R0, RZ, R0 ;  /* 0x00000000ff00723e */ /* 0x001fca00000000ff */
[----:B------:R0:W-:Y:S01]  /*4ec0*/  STG.E.U16 desc[UR36][R8.64], R0 ;  /* 0x0000000008007986 */ /* 0x0001e2000c101524 */
[----:B------:R-:W-:Y:S05]  /*4ed0*/  BRA `(.L_x_11777) ;  /* 0x0000000800987947 */ /* 0x000fea0003800000 */
.L_x_11780:
        /* <DEDUP_REMOVED lines=10> */
.L_x_11783:
[----:B------:R-:W0:Y:S02]  /*4f80*/  I2F.S16 R22, R22 ;  /* 0x0000001600167306 */ /* 0x000e240000101400 */
[----:B0-----:R-:W-:-:S04]  /*4f90*/  F2FP.F16.F32.PACK_AB R3, RZ, R22 ;  /* 0x00000016ff03723e */ /* 0x001fc800000000ff */
[----:B------:R-:W-:-:S05]  /*4fa0*/  PRMT R3, R3, 0x5410, RZ ;  /* 0x0000541003037816 */ /* 0x000fca00000000ff */
[----:B------:R0:W-:Y:S01]  /*4fb0*/  STG.E desc[UR36][R8.64], R3 ;  /* 0x0000000308007986 */ /* 0x0001e2000c101924 */
[----:B------:R-:W-:Y:S05]  /*4fc0*/  BRA `(.L_x_11777) ;  /* 0x00000008005c7947 */ /* 0x000fea0003800000 */
.L_x_11782:
[----:B------:R-:W0:Y:S02]  /*4fd0*/  I2F.F64.S16 R4, R22 ;  /* 0x0000001600047312 */ /* 0x000e240000101c00 */
[----:B0-----:R0:W-:Y:S01]  /*4fe0*/  STG.E.64 desc[UR36][R8.64], R4 ;  /* 0x0000000408007986 */ /* 0x0011e2000c101b24 */
[----:B------:R-:W-:Y:S05]  /*4ff0*/  BRA `(.L_x_11777) ;  /* 0x0000000800507947 */ /* 0x000fea0003800000 */
.L_x_11772:
        /* <DEDUP_REMOVED lines=12> */
.L_x_11787:
        /* <DEDUP_REMOVED lines=16> */
.L_x_11790:
[----:B------:R-:W-:-:S07]  /*51c0*/  PRMT R4, R0, 0x7610, R4 ;  /* 0x0000761000047816 */ /* 0x000fce0000000004 */
.L_x_11789:
[----:B------:R-:W-:Y:S05]  /*51d0*/  BSYNC.RECONVERGENT B0 ;  /* 0x0000000000007941 */ /* 0x000fea0003800200 */
.L_x_11788:
[----:B------:R0:W-:Y:S01]  /*51e0*/  STG.E.U8 desc[UR36][R8.64], R4 ;  /* 0x0000000408007986 */ /* 0x0001e2000c101124 */
[----:B------:R-:W-:Y:S05]  /*51f0*/  BRA `(.L_x_11777) ;  /* 0x0000000400d07947 */ /* 0x000fea0003800000 */
.L_x_11786:
        /* <DEDUP_REMOVED lines=16> */
.L_x_11793:
[----:B------:R-:W-:-:S07]  /*5300*/  PRMT R4, R0, 0x7610, R4 ;  /* 0x0000761000047816 */ /* 0x000fce0000000004 */
.L_x_11792:
[----:B------:R-:W-:Y:S05]  /*5310*/  BSYNC.RECONVERGENT B0 ;  /* 0x0000000000007941 */ /* 0x000fea0003800200 */
.L_x_11791:
[----:B------:R0:W-:Y:S01]  /*5320*/  STG.E.U8 desc[UR36][R8.64], R4 ;  /* 0x0000000408007986 */ /* 0x0001e2000c101124 */
[----:B------:R-:W-:Y:S05]  /*5330*/  BRA `(.L_x_11777) ;  /* 0x0000000400807947 */ /* 0x000fea0003800000 */
.L_x_11785:
        /* <DEDUP_REMOVED lines=21> */
.L_x_11795:
[----:B------:R-:W-:Y:S02]  /*5490*/  IMAD.MOV.U32 R4, RZ, RZ, R22 ;  /* 0x000000ffff047224 */ /* 0x000fe400078e0016 */
[----:B------:R-:W-:-:S05]  /*54a0*/  IMAD.MOV.U32 R5, RZ, RZ, RZ ;  /* 0x000000ffff057224 */ /* 0x000fca00078e00ff */
[----:B------:R0:W-:Y:S01]  /*54b0*/  STG.E.64 desc[UR36][R8.64], R4 ;  /* 0x0000000408007986 */ /* 0x0001e2000c101b24 */
[----:B------:R-:W-:Y:S05]  /*54c0*/  BRA `(.L_x_11777) ;  /* 0x00000004001c7947 */ /* 0x000fea0003800000 */
.L_x_11794:
[----:B------:R0:W-:Y:S01]  /*54d0*/  STG.E desc[UR36][R8.64], R22 ;  /* 0x0000001608007986 */ /* 0x0001e2000c101924 */
[----:B------:R-:W-:Y:S05]  /*54e0*/  BRA `(.L_x_11777) ;  /* 0x0000000400147947 */ /* 0x000fea0003800000 */
.L_x_11784:
        /* <DEDUP_REMOVED lines=8> */
.L_x_11797:
[----:B------:R-:W0:Y:S01]  /*5570*/  I2F.F64.S16 R4, R22 ;  /* 0x0000001600047312 */ /* 0x000e220000101c00 */
[----:B------:R-:W-:-:S05]  /*5580*/  CS2R R6, SRZ ;  /* 0x0000000000067805 */ /* 0x000fca000001ff00 */
[----:B0-----:R0:W-:Y:S01]  /*5590*/  STG.E.128 desc[UR36][R8.64], R4 ;  /* 0x0000000408007986 */ /* 0x0011e2000c101d24 */
[----:B------:R-:W-:Y:S05]  /*55a0*/  BRA `(.L_x_11777) ;  /* 0x0000000000e47947 */ /* 0x000fea0003800000 */
.L_x_11796:
[----:B------:R-:W-:-:S13]  /*55b0*/  ISETP.NE.AND P0, PT, R0, 0xf, PT ;  /* 0x0000000f0000780c */ /* 0x000fda0003f05270 */
[----:B------:R-:W-:Y:S05]  /*55c0*/  @!P0 BRA `(.L_x_11798) ;  /* 0x0000000000d08947 */ /* 0x000fea0003800000 */
[----:B------:R-:W-:-:S13]  /*55d0*/  ISETP.NE.AND P0, PT, R0, 0x17, PT ;  /* 0x000000170000780c */ /* 0x000fda0003f05270 */
[----:B------:R-:W-:Y:S05]  /*55e0*/  @!P0 BRA `(.L_x_11799) ;  /* 0x0000000000848947 */ /* 0x000fea0003800000 */
[----:B------:R-:W-:-:S13]  /*55f0*/  ISETP.NE.AND P0, PT, R0, 0x18, PT ;  /* 0x000000180000780c */ /* 0x000fda0003f05270 */
[----:B------:R-:W-:Y:S05]  /*5600*/  @!P0 BRA `(.L_x_11800) ;  /* 0x0000000000448947 */ /* 0x000fea0003800000 */
.L_x_11776:
        /* <DEDUP_REMOVED lines=16> */
.L_x_11801:
[----:B------:R-:W-:Y:S05]  /*5710*/  BRA `(.L_x_11777) ;  /* 0x0000000000887947 */ /* 0x000fea0003800000 */
.L_x_11800:
        /* <DEDUP_REMOVED lines=11> */
.L_x_11803:
[----:B------:R-:W-:Y:S05]  /*57d0*/  BSYNC.RECONVERGENT B0 ;  /* 0x0000000000007941 */ /* 0x000fea0003800200 */
.L_x_11802:
[----:B------:R0:W-:Y:S01]  /*57e0*/  STG.E.U8 desc[UR36][R8.64], R3 ;  /* 0x0000000308007986 */ /* 0x0001e2000c101124 */
[----:B------:R-:W-:Y:S05]  /*57f0*/  BRA `(.L_x_11777) ;  /* 0x0000000000507947 */ /* 0x000fea0003800000 */
.L_x_11799:
        /* <DEDUP_REMOVED lines=12> */
.L_x_11804:
[----:B------:R-:W-:Y:S01]  /*58c0*/  IMAD.MOV.U32 R3, RZ, RZ, 0x7f ;  /* 0x0000007fff037424 */ /* 0x000fe200078e00ff */
[----:B------:R-:W-:-:S04]  /*58d0*/  ISETP.GT.U32.AND P0, PT, R5, 0x7f800000, PT ;  /* 0x7f8000000500780c */ /* 0x000fc80003f04070 */
[----:B------:R-:W-:-:S05]  /*58e0*/  SEL R3, R3, 0x7c, P0 ;  /* 0x0000007c03037807 */ /* 0x000fca0000000000 */
[----:B------:R0:W-:Y:S01]  /*58f0*/  STG.E.U8 desc[UR36][R8.64], R3 ;  /* 0x0000000308007986 */ /* 0x0001e2000c101124 */
[----:B------:R-:W-:Y:S05]  /*5900*/  BRA `(.L_x_11777) ;  /* 0x00000000000c7947 */ /* 0x000fea0003800000 */
.L_x_11798:
[----:B------:R-:W0:Y:S02]  /*5910*/  I2F.S16 R0, R22 ;  /* 0x0000001600007306 */ /* 0x000e240000101400 */
[----:B0-----:R-:W-:-:S05]  /*5920*/  F2FP.BF16.F32.PACK_AB R0, RZ, R0 ;  /* 0x00000000ff00723e */ /* 0x001fca00000010ff */
[----:B------:R0:W-:Y:S02]  /*5930*/  STG.E.U16 desc[UR36][R8.64], R0 ;  /* 0x0000000008007986 */ /* 0x0001e4000c101524 */
.L_x_11777:
[----:B------:R-:W-:Y:S05]  /*5940*/  BSYNC.RECONVERGENT B6 ;  /* 0x0000000000067941 */ /* 0x000fea0003800200 */
.L_x_11771:
[----:B------:R-:W-:-:S07]  /*5950*/  VIADD R2, R2, 0x80 ;  /* 0x0000008002027836 */ /* 0x000fce0000000000 */
.L_x_11734:
[----:B------:R-:W-:-:S13]  /*5960*/  ISETP.GE.AND P0, PT, R2, R19, PT ;  /* 0x000000130200720c */ /* 0x000fda0003f06270 */
[----:B------:R-:W-:Y:S05]  /*5970*/  @P0 BREAK.RELIABLE B7 ;  /* 0x0000000000070942 */ /* 0x000fea0003800100 */
[----:B------:R-:W-:Y:S05]  /*5980*/  @P0 BRA `(.L_x_11770) ;  /* 0x0000000c006c0947 */ /* 0x000fea0003800000 */
[----:B------:R-:W-:Y:S05]  /*5990*/  BSYNC.RELIABLE B7 ;  /* 0x0000000000077941 */ /* 0x000fea0003800100 */
.L_x_11733:
        /* <DEDUP_REMOVED lines=21> */
.L_x_11809:
[----:B------:R0:W-:Y:S01]  /*5af0*/  STG.E.U8 desc[UR36][R8.64], R18 ;  /* 0x0000001208007986 */ /* 0x0001e2000c101124 */
[----:B------:R-:W-:Y:S05]  /*5b00*/  BRA `(.L_x_11811) ;  /* 0x0000000c00047947 */ /* 0x000fea0003800000 */
.L_x_11808:
        /* <DEDUP_REMOVED lines=10> */
.L_x_11813:
[----:B------:R3:W-:Y:S01]  /*5bb0*/  STG.E desc[UR36][R8.64], R18 ;  /* 0x0000001208007986 */ /* 0x0007e2000c101924 */
[----:B------:R-:W-:Y:S05]  /*5bc0*/  BRA `(.L_x_11811) ;  /* 0x0000000800d47947 */ /* 0x000fea0003800000 */
.L_x_11812:
[----:B------:R2:W-:Y:S01]  /*5bd0*/  STG.E.U16 desc[UR36][R8.64], R18 ;  /* 0x0000001208007986 */ /* 0x0005e2000c101524 */
[----:B------:R-:W-:Y:S05]  /*5be0*/  BRA `(.L_x_11811) ;  /* 0x0000000800cc7947 */ /* 0x000fea0003800000 */
.L_x_11807:
        /* <DEDUP_REMOVED lines=9> */
.L_x_11815:
[----:B------:R-:W0:Y:S02]  /*5c80*/  I2F.S16 R0, R18 ;  /* 0x0000001200007306 */ /* 0x000e240000101400 */
[----:B0-----:R-:W-:-:S05]  /*5c90*/  F2FP.F16.F32.PACK_AB R0, RZ, R0 ;  /* 0x00000000ff00723e */ /* 0x001fca00000000ff */
[----:B------:R0:W-:Y:S01]  /*5ca0*/  STG.E.U16 desc[UR36][R8.64], R0 ;  /* 0x0000000008007986 */ /* 0x0001e2000c101524 */
[----:B------:R-:W-:Y:S05]  /*5cb0*/  BRA `(.L_x_11811) ;  /* 0x0000000800987947 */ /* 0x000fea0003800000 */
.L_x_11814:
        /* <DEDUP_REMOVED lines=10> */
.L_x_11817:
[----:B------:R-:W0:Y:S02]  /*5d60*/  I2F.S16 R18, R18 ;  /* 0x0000001200127306 */ /* 0x000e240000101400 */
[----:B0-----:R-:W-:-:S04]  /*5d70*/  F2FP.F16.F32.PACK_AB R3, RZ, R18 ;  /* 0x00000012ff03723e */ /* 0x001fc800000000ff */
[----:B------:R-:W-:-:S05]  /*5d80*/  PRMT R3, R3, 0x5410, RZ ;  /* 0x0000541003037816 */ /* 0x000fca00000000ff */
[----:B------:R0:W-:Y:S01]  /*5d90*/  STG.E desc[UR36][R8.64], R3 ;  /* 0x0000000308007986 */ /* 0x0001e2000c101924 */
[----:B------:R-:W-:Y:S05]  /*5da0*/  BRA `(.L_x_11811) ;  /* 0x00000008005c7947 */ /* 0x000fea0003800000 */
.L_x_11816:
[----:B------:R-:W0:Y:S02]  /*5db0*/  I2F.F64.S16 R4, R18 ;  /* 0x0000001200047312 */ /* 0x000e240000101c00 */
[----:B0-----:R0:W-:Y:S01]  /*5dc0*/  STG.E.64 desc[UR36][R8.64], R4 ;  /* 0x0000000408007986 */ /* 0x0011e2000c101b24 */
[----:B------:R-:W-:Y:S05]  /*5dd0*/  BRA `(.L_x_11811) ;  /* 0x0000000800507947 */ /* 0x000fea0003800000 */
.L_x_11806:
        /* <DEDUP_REMOVED lines=12> */
.L_x_11821:
        /* <DEDUP_REMOVED lines=16> */
.L_x_11824:
[----:B------:R-:W-:-:S07]  /*5fa0*/  PRMT R4, R0, 0x7610, R4 ;  /* 0x0000761000047816 */ /* 0x000fce0000000004 */
.L_x_11823:
[----:B------:R-:W-:Y:S05]  /*5fb0*/  BSYNC.RECONVERGENT B0 ;  /* 0x0000000000007941 */ /* 0x000fea0003800200 */
.L_x_11822:
[----:B------:R0:W-:Y:S01]  /*5fc0*/  STG.E.U8 desc[UR36][R8.64], R4 ;  /* 0x0000000408007986 */ /* 0x0001e2000c101124 */
[----:B------:R-:W-:Y:S05]  /*5fd0*/  BRA `(.L_x_11811) ;  /* 0x0000000400d07947 */ /* 0x000fea0003800000 */
.L_x_11820:
        /* <DEDUP_REMOVED lines=16> */
.L_x_11827:
[----:B------:R-:W-:-:S07]  /*60e0*/  PRMT R4, R0, 0x7610, R4 ;  /* 0x0000761000047816 */ /* 0x000fce0000000004 */
.L_x_11826:
[----:B------:R-:W-:Y:S05]  /*60f0*/  BSYNC.RECONVERGENT B0 ;  /* 0x0000000000007941 */ /* 0x000fea0003800200 */
.L_x_11825:
[----:B------:R0:W-:Y:S01]  /*6100*/  STG.E.U8 desc[UR36][R8.64], R4 ;  /* 0x0000000408007986 */ /* 0x0001e2000c101124 */
[----:B------:R-:W-:Y:S05]  /*6110*/  BRA `(.L_x_11811) ;  /* 0x0000000400807947 */ /* 0x000fea0003800000 */
.L_x_11819:
        /* <DEDUP_REMOVED lines=21> */
.L_x_11829:
[----:B------:R-:W-:Y:S02]  /*6270*/  IMAD.MOV.U32 R4, RZ, RZ, R18 ;  /* 0x000000ffff047224 */ /* 0x000fe400078e0012 */
[----:B------:R-:W-:-:S05]  /*6280*/  IMAD.MOV.U32 R5, RZ, RZ, RZ ;  /* 0x000000ffff057224 */ /* 0x000fca00078e00ff */
[----:B------:R0:W-:Y:S01]  /*6290*/  STG.E.64 desc[UR36][R8.64], R4 ;  /* 0x0000000408007986 */ /* 0x0001e2000c101b24 */
[----:B------:R-:W-:Y:S05]  /*62a0*/  BRA `(.L_x_11811) ;  /* 0x00000004001c7947 */ /* 0x000fea0003800000 */
.L_x_11828:
[----:B------:R0:W-:Y:S01]  /*62b0*/  STG.E desc[UR36][R8.64], R18 ;  /* 0x0000001208007986 */ /* 0x0001e2000c101924 */
[----:B------:R-:W-:Y:S05]  /*62c0*/  BRA `(.L_x_11811) ;  /* 0x0000000400147947 */ /* 0x000fea0003800000 */
.L_x_11818:
        /* <DEDUP_REMOVED lines=8> */
.L_x_11831:
[----:B------:R-:W0:Y:S01]  /*6350*/  I2F.F64.S16 R4, R18 ;  /* 0x0000001200047312 */ /* 0x000e220000101c00 */
[----:B------:R-:W-:-:S05]  /*6360*/  CS2R R6, SRZ ;  /* 0x0000000000067805 */ /* 0x000fca000001ff00 */
[----:B0-----:R0:W-:Y:S01]  /*6370*/  STG.E.128 desc[UR36][R8.64], R4 ;  /* 0x0000000408007986 */ /* 0x0011e2000c101d24 */
[----:B------:R-:W-:Y:S05]  /*6380*/  BRA `(.L_x_11811) ;  /* 0x0000000000e47947 */ /* 0x000fea0003800000 */
.L_x_11830:
[----:B------:R-:W-:-:S13]  /*6390*/  ISETP.NE.AND P0, PT, R0, 0xf, PT ;  /* 0x0000000f0000780c */ /* 0x000fda0003f05270 */
[----:B------:R-:W-:Y:S05]  /*63a0*/  @!P0 BRA `(.L_x_11832) ;  /* 0x0000000000d08947 */ /* 0x000fea0003800000 */
[----:B------:R-:W-:-:S13]  /*63b0*/  ISETP.NE.AND P0, PT, R0, 0x17, PT ;  /* 0x000000170000780c */ /* 0x000fda0003f05270 */
[----:B------:R-:W-:Y:S05]  /*63c0*/  @!P0 BRA `(.L_x_11833) ;  /* 0x0000000000848947 */ /* 0x000fea0003800000 */
[----:B------:R-:W-:-:S13]  /*63d0*/  ISETP.NE.AND P0, PT, R0, 0x18, PT ;  /* 0x000000180000780c */ /* 0x000fda0003f05270 */
[----:B------:R-:W-:Y:S05]  /*63e0*/  @!P0 BRA `(.L_x_11834) ;  /* 0x0000000000448947 */ /* 0x000fea0003800000 */
.L_x_11810:
        /* <DEDUP_REMOVED lines=16> */
.L_x_11835:
[----:B------:R-:W-:Y:S05]  /*64f0*/  BRA `(.L_x_11811) ;  /* 0x0000000000887947 */ /* 0x000fea0003800000 */
.L_x_11834:
        /* <DEDUP_REMOVED lines=11> */
.L_x_11837:
[----:B------:R-:W-:Y:S05]  /*65b0*/  BSYNC.RECONVERGENT B0 ;  /* 0x0000000000007941 */ /* 0x000fea0003800200 */
.L_x_11836:
[----:B------:R0:W-:Y:S01]  /*65c0*/  STG.E.U8 desc[UR36][R8.64], R3 ;  /* 0x0000000308007986 */ /* 0x0001e2000c101124 */
[----:B------:R-:W-:Y:S05]  /*65d0*/  BRA `(.L_x_11811) ;  /* 0x0000000000507947 */ /* 0x000fea0003800000 */
.L_x_11833:
        /* <DEDUP_REMOVED lines=12> */
.L_x_11838:
[----:B------:R-:W-:Y:S01]  /*66a0*/  IMAD.MOV.U32 R3, RZ, RZ, 0x7f ;  /* 0x0000007fff037424 */ /* 0x000fe200078e00ff */
[----:B------:R-:W-:-:S04]  /*66b0*/  ISETP.GT.U32.AND P0, PT, R5, 0x7f800000, PT ;  /* 0x7f8000000500780c */ /* 0x000fc80003f04070 */
[----:B------:R-:W-:-:S05]  /*66c0*/  SEL R3, R3, 0x7c, P0 ;  /* 0x0000007c03037807 */ /* 0x000fca0000000000 */
[----:B------:R0:W-:Y:S01]  /*66d0*/  STG.E.U8 desc[UR36][R8.64], R3 ;  /* 0x0000000308007986 */ /* 0x0001e2000c101124 */
[----:B------:R-:W-:Y:S05]  /*66e0*/  BRA `(.L_x_11811) ;  /* 0x00000000000c7947 */ /* 0x000fea0003800000 */
.L_x_11832:
[----:B------:R-:W0:Y:S02]  /*66f0*/  I2F.S16 R0, R18 ;  /* 0x0000001200007306 */ /* 0x000e240000101400 */
[----:B0-----:R-:W-:-:S05]  /*6700*/  F2FP.BF16.F32.PACK_AB R0, RZ, R0 ;  /* 0x00000000ff00723e */ /* 0x001fca00000010ff */
[----:B------:R0:W-:Y:S02]  /*6710*/  STG.E.U16 desc[UR36][R8.64], R0 ;  /* 0x0000000008007986 */ /* 0x0001e4000c101524 */
.L_x_11811:
[----:B------:R-:W-:Y:S05]  /*6720*/  BSYNC.RECONVERGENT B6 ;  /* 0x0000000000067941 */ /* 0x000fea0003800200 */
.L_x_11805:
[----:B------:R-:W-:-:S07]  /*6730*/  VIADD R2, R2, 0x80 ;  /* 0x0000008002027836 */ /* 0x000fce0000000000 */
.L_x_11770:
[----:B------:R-:W-:Y:S05]  /*6740*/  BSYNC.RECONVERGENT B8 ;  /* 0x0000000000087941 */ /* 0x000fea0003800200 */
.L_x_11732:
        /* <DEDUP_REMOVED lines=21> */
.L_x_11842:
[----:B------:R-:W-:Y:S01]  /*68a0*/  STG.E.U8 desc[UR36][R2.64], R16 ;  /* 0x0000001002007986 */ /* 0x000fe2000c101124 */
[----:B------:R-:W-:Y:S05]  /*68b0*/  EXIT ;  /* 0x000000000000794d */ /* 0x000fea0003800000 */
.L_x_11841:
        /* <DEDUP_REMOVED lines=9> */
.L_x_11845:
[----:B------:R-:W-:Y:S01]  /*6950*/  STG.E desc[UR36][R2.64], R16 ;  /* 0x0000001002007986 */ /* 0x000fe2000c101924 */
[----:B------:R-:W-:Y:S05]  /*6960*/  EXIT ;  /* 0x000000000000794d */ /* 0x000fea0003800000 */
.L_x_11844:
[----:B------:R-:W-:Y:S01]  /*6970*/  STG.E.U16 desc[UR36][R2.64], R16 ;  /* 0x0000001002007986 */ /* 0x000fe2000c101524 */
[----:B------:R-:W-:Y:S05]  /*6980*/  EXIT ;  /* 0x000000000000794d */ /* 0x000fea0003800000 */
.L_x_11840:
        /* <DEDUP_REMOVED lines=9> */
.L_x_11847:
[----:B------:R-:W0:Y:S02]  /*6a20*/  I2F.S16 R0, R16 ;  /* 0x0000001000007306 */ /* 0x000e240000101400 */
[----:B0-----:R-:W-:-:S05]  /*6a30*/  F2FP.F16.F32.PACK_AB R0, RZ, R0 ;  /* 0x00000000ff00723e */ /* 0x001fca00000000ff */
[----:B------:R-:W-:Y:S01]  /*6a40*/  STG.E.U16 desc[UR36][R2.64], R0 ;  /* 0x0000000002007986 */ /* 0x000fe2000c101524 */
[----:B------:R-:W-:Y:S05]  /*6a50*/  EXIT ;  /* 0x000000000000794d */ /* 0x000fea0003800000 */
.L_x_11846:
        /* <DEDUP_REMOVED lines=10> */
.L_x_11849:
[----:B------:R-:W0:Y:S02]  /*6b00*/  I2F.S16 R16, R16 ;  /* 0x0000001000107306 */ /* 0x000e240000101400 */
[----:B0-----:R-:W-:-:S04]  /*6b10*/  F2FP.F16.F32.PACK_AB R5, RZ, R16 ;  /* 0x00000010ff05723e */ /* 0x001fc800000000ff */
[----:B------:R-:W-:-:S05]  /*6b20*/  PRMT R5, R5, 0x5410, RZ ;  /* 0x0000541005057816 */ /* 0x000fca00000000ff */
[----:B------:R-:W-:Y:S01]  /*6b30*/  STG.E desc[UR36][R2.64], R5 ;  /* 0x0000000502007986 */ /* 0x000fe2000c101924 */
[----:B------:R-:W-:Y:S05]  /*6b40*/  EXIT ;  /* 0x000000000000794d */ /* 0x000fea0003800000 */
.L_x_11848:
[----:B------:R-:W0:Y:S02]  /*6b50*/  I2F.F64.S16 R16, R16 ;  /* 0x0000001000107312 */ /* 0x000e240000101c00 */
[----:B0-----:R-:W-:Y:S01]  /*6b60*/  STG.E.64 desc[UR36][R2.64], R16 ;  /* 0x0000001002007986 */ /* 0x001fe2000c101b24 */
[----:B------:R-:W-:Y:S05]  /*6b70*/  EXIT ;  /* 0x000000000000794d */ /* 0x000fea0003800000 */
.L_x_11839:
        /* <DEDUP_REMOVED lines=12> */
.L_x_11853:
        /* <DEDUP_REMOVED lines=17> */
.L_x_11855:
[----:B------:R-:W-:Y:S05]  /*6d50*/  BSYNC.RECONVERGENT B0 ;  /* 0x0000000000007941 */ /* 0x000fea0003800200 */
.L_x_11854:
[----:B------:R-:W-:Y:S01]  /*6d60*/  STG.E.U8 desc[UR36][R2.64], R0 ;  /* 0x0000000002007986 */ /* 0x000fe2000c101124 */
[----:B------:R-:W-:Y:S05]  /*6d70*/  EXIT ;  /* 0x000000000000794d */ /* 0x000fea0003800000 */
.L_x_11852:
        /* <DEDUP_REMOVED lines=17> */
.L_x_11857:
[----:B------:R-:W-:Y:S05]  /*6e90*/  BSYNC.RECONVERGENT B0 ;  /* 0x0000000000007941 */ /* 0x000fea0003800200 */
.L_x_11856:
[----:B------:R-:W-:Y:S01]  /*6ea0*/  STG.E.U8 desc[UR36][R2.64], R0 ;  /* 0x0000000002007986 */ /* 0x000fe2000c101124 */
[----:B------:R-:W-:Y:S05]  /*6eb0*/  EXIT ;  /* 0x000000000000794d */ /* 0x000fea0003800000 */
.L_x_11851:
        /* <DEDUP_REMOVED lines=21> */
.L_x_11859:
[----:B------:R-:W-:-:S05]  /*7010*/  IMAD.MOV.U32 R17, RZ, RZ, RZ ;  /* 0x000000ffff117224 */ /* 0x000fca00078e00ff */
[----:B------:R-:W-:Y:S01]  /*7020*/  STG.E.64 desc[UR36][R2.64], R16 ;  /* 0x0000001002007986 */ /* 0x000fe2000c101b24 */
[----:B------:R-:W-:Y:S05]  /*7030*/  EXIT ;  /* 0x000000000000794d */ /* 0x000fea0003800000 */
.L_x_11858:
[----:B------:R-:W-:Y:S01]  /*7040*/  STG.E desc[UR36][R2.64], R16 ;  /* 0x0000001002007986 */ /* 0x000fe2000c101924 */
[----:B------:R-:W-:Y:S05]  /*7050*/  EXIT ;  /* 0x000000000000794d */ /* 0x000fea0003800000 */
.L_x_11850:
        /* <DEDUP_REMOVED lines=8> */
.L_x_11861:
[----:B------:R-:W0:Y:S01]  /*70e0*/  I2F.F64.S16 R16, R16 ;  /* 0x0000001000107312 */ /* 0x000e220000101c00 */
[----:B------:R-:W-:-:S05]  /*70f0*/  CS2R R18, SRZ ;  /* 0x0000000000127805 */ /* 0x000fca000001ff00 */
[----:B0-----:R-:W-:Y:S01]  /*7100*/  STG.E.128 desc[UR36][R2.64], R16 ;  /* 0x0000001002007986 */ /* 0x001fe2000c101d24 */
[----:B------:R-:W-:Y:S05]  /*7110*/  EXIT ;  /* 0x000000000000794d */ /* 0x000fea0003800000 */
.L_x_11860:
[----:B------:R-:W-:-:S13]  /*7120*/  ISETP.NE.AND P0, PT, R0, 0xf, PT ;  /* 0x0000000f0000780c */ /* 0x000fda0003f05270 */
[----:B------:R-:W-:Y:S05]  /*7130*/  @!P0 BRA `(.L_x_11862) ;  /* 0x0000000000d48947 */ /* 0x000fea0003800000 */
[----:B------:R-:W-:-:S13]  /*7140*/  ISETP.NE.AND P0, PT, R0, 0x17, PT ;  /* 0x000000170000780c */ /* 0x000fda0003f05270 */
[----:B------:R-:W-:Y:S05]  /*7150*/  @!P0 BRA `(.L_x_11863) ;  /* 0x0000000000848947 */ /* 0x000fea0003800000 */
[----:B------:R-:W-:-:S13]  /*7160*/  ISETP.NE.AND P0, PT, R0, 0x18, PT ;  /* 0x000000180000780c */ /* 0x000fda0003f05270 */
[----:B------:R-:W-:Y:S05]  /*7170*/  @!P0 BRA `(.L_x_11864) ;  /* 0x0000000000448947 */ /* 0x000fea0003800000 */
.L_x_11843:
        /* <DEDUP_REMOVED lines=16> */
.L_x_11865:
[----:B------:R-:W-:Y:S05]  /*7280*/  EXIT ;  /* 0x000000000000794d */ /* 0x000fea0003800000 */
.L_x_11864:
        /* <DEDUP_REMOVED lines=11> */
.L_x_11867:
[----:B------:R-:W-:Y:S05]  /*7340*/  BSYNC.RECONVERGENT B0 ;  /* 0x0000000000007941 */ /* 0x000fea0003800200 */
.L_x_11866:
[----:B------:R-:W-:Y:S01]  /*7350*/  STG.E.U8 desc[UR36][R2.64], R5 ;  /* 0x0000000502007986 */ /* 0x000fe2000c101124 */
[----:B------:R-:W-:Y:S05]  /*7360*/  EXIT ;  /* 0x000000000000794d */ /* 0x000fea0003800000 */
.L_x_11863:
        /* <DEDUP_REMOVED lines=13> */
.L_x_11868:
[----:B------:R-:W-:Y:S01]  /*7440*/  IMAD.MOV.U32 R5, RZ, RZ, 0x7f ;  /* 0x0000007fff057424 */ /* 0x000fe200078e00ff */
[----:B------:R-:W-:-:S04]  /*7450*/  ISETP.GT.U32.AND P0, PT, R7, 0x7f800000, PT ;  /* 0x7f8000000700780c */ /* 0x000fc80003f04070 */
[----:B------:R-:W-:-:S05]  /*7460*/  SEL R5, R5, 0x7c, P0 ;  /* 0x0000007c05057807 */ /* 0x000fca0000000000 */
[----:B------:R-:W-:Y:S01]  /*7470*/  STG.E.U8 desc[UR36][R2.64], R5 ;  /* 0x0000000502007986 */ /* 0x000fe2000c101124 */
[----:B------:R-:W-:Y:S05]  /*7480*/  EXIT ;  /* 0x000000000000794d */ /* 0x000fea0003800000 */
.L_x_11862:
[----:B------:R-:W0:Y:S02]  /*7490*/  I2F.S16 R0, R16 ;  /* 0x0000001000007306 */ /* 0x000e240000101400 */
[----:B0-----:R-:W-:-:S05]  /*74a0*/  F2FP.BF16.F32.PACK_AB R0, RZ, R0 ;  /* 0x00000000ff00723e */ /* 0x001fca00000010ff */
[----:B------:R-:W-:Y:S01]  /*74b0*/  STG.E.U16 desc[UR36][R2.64], R0 ;  /* 0x0000000002007986 */ /* 0x000fe2000c101524 */
[----:B------:R-:W-:Y:S05]  /*74c0*/  EXIT ;  /* 0x000000000000794d */ /* 0x000fea0003800000 */
.L_x_11869:
        /* <DEDUP_REMOVED lines=11> */
.L_x_43477:


//--------------------- .text._ZN2at6native18elementwise_kernelILi128ELi4EZNS0_22gpu_kernel_impl_nocastINS0_13AUnaryFunctorIaabZZZNS0_23logical_xor_kernel_cudaERNS_14TensorIteratorEENKUlvE0_clEvENKUlvE0_clEvEUlaaE_EEEEvRNS_18TensorIteratorBaseERKT_EUliE_EEviT1_ --------------------------
	.section	.text._ZN2at6native18elementwise_kernelILi128ELi4EZNS0_22gpu_kernel_impl_nocastINS0_13AUnaryFunctorIaabZZZNS0_23logical_xor_kernel_cudaERNS_14TensorIteratorEENKUlvE0_clEvENKUlvE0_clEvEUlaaE_EEEEvRNS_18TensorIteratorBaseERKT_EUliE_EEviT1_,"ax",@progbits
	.align	128
        .global         _ZN2at6native18elementwise_kernelILi128ELi4EZNS0_22gpu_kernel_impl_nocastINS0_13AUnaryFunctorIaabZZZNS0_23logical_xor_kernel_cudaERNS_14TensorIteratorEENKUlvE0_clEvENKUlvE0_clEvEUlaaE_EEEEvRNS_18TensorIteratorBaseERKT_EUliE_EEviT1_
        .type           _ZN2at6native18elementwise_kernelILi128ELi4EZNS0_22gpu_kernel_impl_nocastINS0_13AUnaryFunctorIaabZZZNS0_23logical_xor_kernel_cudaERNS_14TensorIteratorEENKUlvE0_clEvENKUlvE0_clEvEUlaaE_EEEEvRNS_18TensorIteratorBaseERKT_EUliE_EEviT1_,@function
        .size           _ZN2at6native18elementwise_kernelILi128ELi4EZNS0_22gpu_kernel_impl_nocastINS0_13AUnaryFunctorIaabZZZNS0_23logical_xor_kernel_cudaERNS_14TensorIteratorEENKUlvE0_clEvENKUlvE0_clEvEUlaaE_EEEEvRNS_18TensorIteratorBaseERKT_EUliE_EEviT1_,(.L_x_43478 - _ZN2at6native18elementwise_kernelILi128ELi4EZNS0_22gpu_kernel_impl_nocastINS0_13AUnaryFunctorIaabZZZNS0_23logical_xor_kernel_cudaERNS_14TensorIteratorEENKUlvE0_clEvENKUlvE0_clEvEUlaaE_EEEEvRNS_18TensorIteratorBaseERKT_EUliE_EEviT1_)
        .other          _ZN2at6native18elementwise_kernelILi128ELi4EZNS0_22gpu_kernel_impl_nocastINS0_13AUnaryFunctorIaabZZZNS0_23logical_xor_kernel_cudaERNS_14TensorIteratorEENKUlvE0_clEvENKUlvE0_clEvEUlaaE_EEEEvRNS_18TensorIteratorBaseERKT_EUliE_EEviT1_,@"STO_CUDA_ENTRY STV_DEFAULT"
_ZN2at6native18elementwise_kernelILi128ELi4EZNS0_22gpu_kernel_impl_nocastINS0_13AUnaryFunctorIaabZZZNS0_23logical_xor_kernel_cudaERNS_14TensorIteratorEENKUlvE0_clEvENKUlvE0_clEvEUlaaE_EEEEvRNS_18TensorIteratorBaseERKT_EUliE_EEviT1_:
.text._ZN2at6native18elementwise_kernelILi128ELi4EZNS0_22gpu_kernel_impl_nocastINS0_13AUnaryFunctorIaabZZZNS0_23logical_xor_kernel_cudaERNS_14TensorIteratorEENKUlvE0_clEvENKUlvE0_clEvEUlaaE_EEEEvRNS_18TensorIteratorBaseERKT_EUliE_EEviT1_:
        /* <DEDUP_REMOVED lines=34> */
.L_x_11873:
[----:B------:R-:W-:-:S13]  /*0220*/  ISETP.GE.AND P0, PT, R3, UR4, PT ;  /* 0x0000000403007c0c */ /* 0x000fda000bf06270 */
[----:B------:R-:W-:Y:S05]  /*0230*/  @P0 BREAK.RELIABLE B1 ;  /* 0x0000000000010942 */ /* 0x000fea0003800100 */
[----:B------:R-:W-:Y:S05]  /*0240*/  @P0 BRA `(.L_x_11874) ;  /* 0x0000000000240947 */ /* 0x000fea0003800000 */
[----:B------:R-:W-:Y:S05]  /*0250*/  BSYNC.RELIABLE B1 ;  /* 0x0000000000017941 */ /* 0x000fea0003800100 */
.L_x_11872:
        /* <DEDUP_REMOVED lines=8> */
.L_x_11874:
[----:B------:R-:W-:Y:S05]  /*02e0*/  BSYNC.RECONVERGENT B0 ;  /* 0x0000000000007941 */ /* 0x000fea0003800200 */
.L_x_11871:
        /* <DEDUP_REMOVED lines=11> */
.L_x_11870:
        /* <DEDUP_REMOVED lines=306> */
.L_x_11878:
        /* <DEDUP_REMOVED lines=312> */
.L_x_11880:
        /* <DEDUP_REMOVED lines=11> */
.L_x_11877:
[----:B------:R-:W-:-:S13]  /*2af0*/  ISETP.GE.AND P0, PT, R3, UR4, PT ;  /* 0x0000000403007c0c */ /* 0x000fda000bf06270 */
[----:B------:R-:W-:Y:S05]  /*2b00*/  @P0 BREAK.RELIABLE B1 ;  /* 0x0000000000010942 */ /* 0x000fea0003800100 */
[----:B------:R-:W-:Y:S05]  /*2b10*/  @P0 BRA `(.L_x_11879) ;  /* 0x0000001000d80947 */ /* 0x000fea0003800000 */
[----:B------:R-:W-:Y:S05]  /*2b20*/  BSYNC.RELIABLE B1 ;  /* 0x0000000000017941 */ /* 0x000fea0003800100 */
.L_x_11876:
        /* <DEDUP_REMOVED lines=298> */
.L_x_11881:
        /* <DEDUP_REMOVED lines=11> */
.L_x_11879:
[----:B------:R-:W-:Y:S05]  /*3e80*/  BSYNC.RECONVERGENT B0 ;  /* 0x0000000000007941 */ /* 0x000fea0003800200 */
.L_x_11875:
        /* <DEDUP_REMOVED lines=301> */
.L_x_11882:
        /* <DEDUP_REMOVED lines=11> */
.L_x_11883:
        /* <DEDUP_REMOVED lines=15> */
.L_x_43478:


//--------------------- .text._ZN2at6native27unrolled_elementwise_kernelINS0_13AUnaryFunctorIaabZZZNS0_23logical_xor_kernel_cudaERNS_14TensorIteratorEENKUlvE0_clEvENKUlvE0_clEvEUlaaE_EESt5arrayIPcLm2EELi4E23TrivialOffsetCalculatorILi1EjESD_NS0_6memory15LoadWithoutCastENSE_16StoreWithoutCastEEEviT_T0_T2_T3_T4_T5_ --------------------------
	.section	.text._ZN2at6native27unrolled_elementwise_kernelINS0_13AUnaryFunctorIaabZZZNS0_23logical_xor_kernel_cudaERNS_14TensorIteratorEENKUlvE0_clEvENKUlvE0_clEvEUlaaE_EESt5arrayIPcLm2EELi4E23TrivialOffsetCalculatorILi1EjESD_NS0_6memory15LoadWithoutCastENSE_16StoreWithoutCastEEEviT_T0_T2_T3_T4_T5_,"ax",@progbits
	.align	128
        .global         _ZN2at6native27unrolled_elementwise_kernelINS0_13AUnaryFunctorIaabZZZNS0_23logical_xor_kernel_cudaERNS_14TensorIteratorEENKUlvE0_clEvENKUlvE0_clEvEUlaaE_EESt5arrayIPcLm2EELi4E23TrivialOffsetCalculatorILi1EjESD_NS0_6memory15LoadWithoutCastENSE_16StoreWithoutCastEEEviT_T0_T2_T3_T4_T5_
        .type           _ZN2at6native27unrolled_elementwise_kernelINS0_13AUnaryFunctorIaabZZZNS0_23logical_xor_kernel_cudaERNS_14TensorIteratorEENKUlvE0_clEvENKUlvE0_clEvEUlaaE_EESt5arrayIPcLm2EELi4E23TrivialOffsetCalculatorILi1EjESD_NS0_6memory15LoadWithoutCastENSE_16StoreWithoutCastEEEviT_T0_T2_T3_T4_T5_,@function
        .size           _ZN2at6native27unrolled_elementwise_kernelINS0_13AUnaryFunctorIaabZZZNS0_23logical_xor_kernel_cudaERNS_14TensorIteratorEENKUlvE0_clEvENKUlvE0_clEvEUlaaE_EESt5arrayIPcLm2EELi4E23TrivialOffsetCalculatorILi1EjESD_NS0_6memory15LoadWithoutCastENSE_16StoreWithoutCastEEEviT_T0_T2_T3_T4_T5_,(.L_x_43479 - _ZN2at6native27unrolled_elementwise_kernelINS0_13AUnaryFunctorIaabZZZNS0_23logical_xor_kernel_cudaERNS_14TensorIteratorEENKUlvE0_clEvENKUlvE0_clEvEUlaaE_EESt5arrayIPcLm2EELi4E23TrivialOffsetCalculatorILi1EjESD_NS0_6memory15LoadWithoutCastENSE_16StoreWithoutCastEEEviT_T0_T2_T3_T4_T5_)
        .other          _ZN2at6native27unrolled_elementwise_kernelINS0_13AUnaryFunctorIaabZZZNS0_23logical_xor_kernel_cudaERNS_14TensorIteratorEENKUlvE0_clEvENKUlvE0_clEvEUlaaE_EESt5arrayIPcLm2EELi4E23TrivialOffsetCalculatorILi1EjESD_NS0_6memory15LoadWithoutCastENSE_16StoreWithoutCastEEEviT_T0_T2_T3_T4_T5_,@"STO_CUDA_ENTRY STV_DEFAULT"
_ZN2at6native27unrolled_elementwise_kernelINS0_13AUnaryFunctorIaabZZZNS0_23logical_xor_kernel_cudaERNS_14TensorIteratorEENKUlvE0_clEvENKUlvE0_clEvEUlaaE_EESt5arrayIPcLm2EELi4E23TrivialOffsetCalculatorILi1EjESD_NS0_6memory15LoadWithoutCastENSE_16StoreWithoutCastEEEviT_T0_T2_T3_T4_T5_:
.text._ZN2at6native27unrolled_elementwise_kernelINS0_13AUnaryFunctorIaabZZZNS0_23logical_xor_kernel_cudaERNS_14TensorIteratorEENKUlvE0_clEvENKUlvE0_clEvEUlaaE_EESt5arrayIPcLm2EELi4E23TrivialOffsetCalculatorILi1EjESD_NS0_6memory15LoadWithoutCastENSE_16StoreWithoutCastEEEviT_T0_T2_T3_T4_T5_:
        /* <DEDUP_REMOVED lines=66> */
.L_x_11886:
[----:B------:R-:W-:Y:S05]  /*0420*/  BSYNC.RELIABLE B1 ;  /* 0x0000000000017941 */ /* 0x000fea0003800100 */
.L_x_11885:
[----:B------:R-:W-:-:S13]  /*0430*/  ISETP.GE.AND P0, PT, R5, R4, PT ;  /* 0x000000040500720c */ /* 0x000fda0003f06270 */
[----:B------:R-:W1:Y:S01]  /*0440*/  @!P0 LDC.64 R6, c[0x0][0x388] ;  /* 0x0000e200ff068b82 */ /* 0x000e620000000a00 */
[----:B0-----:R-:W-:Y:S02]  /*0450*/  @!P0 IMAD R3, R0, 0x200, R5 ;  /* 0x0000020000038824 */ /* 0x001fe400078e0205 */
[----:B------:R-:W-:-:S03]  /*0460*/  @!P0 VIADD R5, R5, 0x80 ;  /* 0x0000008005058836 */ /* 0x000fc60000000000 */
[----:B-1----:R-:W-:-:S05]  /*0470*/  @!P0 IADD3 R2, P1, PT, R3, R6, RZ ;  /* 0x0000000603028210 */ /* 0x002fca0007f3e0ff */
[----:B------:R-:W-:-:S05]  /*0480*/  @!P0 IMAD.X R3, RZ, RZ, R7, P1 ;  /* 0x000000ffff038224 */ /* 0x000fca00008e0607 */
[----:B------:R1:W-:Y:S03]  /*0490*/  @!P0 STG.E.U8 desc[UR4][R2.64], R11 ;  /* 0x0000000b02008986 */ /* 0x0003e6000c101104 */
.L_x_11887:
[----:B------:R-:W-:Y:S05]  /*04a0*/  BSYNC.RECONVERGENT B0 ;  /* 0x0000000000007941 */ /* 0x000fea0003800200 */
.L_x_11884:
        /* <DEDUP_REMOVED lines=9> */
.L_x_11888:
        /* <DEDUP_REMOVED lines=12> */
.L_x_43479:


//--------------------- .text._ZN2at6native29vectorized_elementwise_kernelILi2ENS0_13AUnaryFunctorIaabZZZNS0_23logical_xor_kernel_cudaERNS_14TensorIteratorEENKUlvE0_clEvENKUlvE0_clEvEUlaaE_EESt5arrayIPcLm2EEEEviT0_T1_ --------------------------
	.section	.text._ZN2at6native29vectorized_elementwise_kernelILi2ENS0_13AUnaryFunctorIaabZZZNS0_23logical_xor_kernel_cudaERNS_14TensorIteratorEENKUlvE0_clEvENKUlvE0_clEvEUlaaE_EESt5arrayIPcLm2EEEEviT0_T1_,"ax",@progbits
	.align	128
        .global         _ZN2at6native29vectorized_elementwise_kernelILi2ENS0_13AUnaryFunctorIaabZZZNS0_23logical_xor_kernel_cudaERNS_14TensorIteratorEENKUlvE0_clEvENKUlvE0_clEvEUlaaE_EESt5arrayIPcLm2EEEEviT0_T1_
        .type           _ZN2at6native29vectorized_elementwise_kernelILi2ENS0_13AUnaryFunctorIaabZZZNS0_23logical_xor_kernel_cudaERNS_14TensorIteratorEENKUlvE0_clEvENKUlvE0_clEvEUlaaE_EESt5arrayIPcLm2EEEEviT0_T1_,@function
        .size           _ZN2at6native29vectorized_elementwise_kernelILi2ENS0_13AUnaryFunctorIaabZZZNS0_23logical_xor_kernel_cudaERNS_14TensorIteratorEENKUlvE0_clEvENKUlvE0_clEvEUlaaE_EESt5arrayIPcLm2EEEEviT0_T1_,(.L_x_43480 - _ZN2at6native29vectorized_elementwise_kernelILi2ENS0_13AUnaryFunctorIaabZZZNS0_23logical_xor_kernel_cudaERNS_14TensorIteratorEENKUlvE0_clEvENKUlvE0_clEvEUlaaE_EESt5arrayIPcLm2EEEEviT0_T1_)
        .other          _ZN2at6native29vectorized_elementwise_kernelILi2ENS0_13AUnaryFunctorIaabZZZNS0_23logical_xor_kernel_cudaERNS_14TensorIteratorEENKUlvE0_clEvENKUlvE0_clEvEUlaaE_EESt5arrayIPcLm2EEEEviT0_T1_,@"STO_CUDA_ENTRY STV_DEFAULT"
_ZN2at6native29vectorized_elementwise_kernelILi2ENS0_13AUnaryFunctorIaabZZZNS0_23logical_xor_kernel_cudaERNS_14TensorIteratorEENKUlvE0_clEvENKUlvE0_clEvEUlaaE_EESt5arrayIPcLm2EEEEviT0_T1_:
.text._ZN2at6native29vectorized_elementwise_kernelILi2ENS0_13AUnaryFunctorIaabZZZNS0_23logical_xor_kernel_cudaERNS_14TensorIteratorEENKUlvE0_clEvENKUlvE0_clEvEUlaaE_EESt5arrayIPcLm2EEEEviT0_T1_:
        /* <DEDUP_REMOVED lines=114> */
.L_x_11892:
        /* <DEDUP_REMOVED lines=8> */
.L_x_11893:
        /* <DEDUP_REMOVED lines=8> */
.L_x_11894:
        /* <DEDUP_REMOVED lines=8> */
.L_x_11895:
        /* <DEDUP_REMOVED lines=9> */
.L_x_11896:
[----:B------:R-:W-:Y:S05]  /*0930*/  BSYNC.RELIABLE B1 ;  /* 0x0000000000017941 */ /* 0x000fea0003800100 */
.L_x_11891:
[----:B------:R-:W-:-:S13]  /*0940*/  ISETP.GE.U32.AND P0, PT, R0, UR5, PT ;  /* 0x0000000500007c0c */ /* 0x000fda000bf06070 */
[----:B0-----:R-:W0:Y:S01]  /*0950*/  @!P0 LDC.64 R6, c[0x0][0x388] ;  /* 0x0000e200ff068b82 */ /* 0x001e220000000a00 */
[C---:B-12---:R-:W-:Y:S02]  /*0960*/  @!P0 VIADD R5, R0.reuse, UR4 ;  /* 0x0000000400058c36 */ /* 0x046fe40008000000 */
[----:B------:R-:W-:-:S03]  /*0970*/  @!P0 VIADD R0, R0, 0x80 ;  /* 0x0000008000008836 */ /* 0x000fc60000000000 */
[----:B0-----:R-:W-:-:S05]  /*0980*/  @!P0 IADD3 R4, P1, PT, R5, R6, RZ ;  /* 0x0000000605048210 */ /* 0x001fca0007f3e0ff */
[----:B------:R-:W-:-:S05]  /*0990*/  @!P0 IMAD.X R5, RZ, RZ, R7, P1 ;  /* 0x000000ffff058224 */ /* 0x000fca00008e0607 */
[----:B------:R3:W-:Y:S03]  /*09a0*/  @!P0 STG.E.U8 desc[UR8][R4.64], R3 ;  /* 0x0000000304008986 */ /* 0x0007e6000c101108 */
.L_x_11897:
[----:B------:R-:W-:Y:S05]  /*09b0*/  BSYNC.RECONVERGENT B0 ;  /* 0x0000000000007941 */ /* 0x000fea0003800200 */
.L_x_11890:
        /* <DEDUP_REMOVED lines=9> */
.L_x_11889:
        /* <DEDUP_REMOVED lines=51> */
.L_x_11898:
        /* <DEDUP_REMOVED lines=16> */
.L_x_43480:


//--------------------- .text._ZN2at6native29vectorized_elementwise_kernelILi4ENS0_13AUnaryFunctorIaabZZZNS0_23logical_xor_kernel_cudaERNS_14TensorIteratorEENKUlvE0_clEvENKUlvE0_clEvEUlaaE_EESt5arrayIPcLm2EEEEviT0_T1_ --------------------------
	.section	.text._ZN2at6native29vectorized_elementwise_kernelILi4ENS0_13AUnaryFunctorIaabZZZNS0_23logical_xor_kernel_cudaERNS_14TensorIteratorEENKUlvE0_clEvENKUlvE0_clEvEUlaaE_EESt5arrayIPcLm2EEEEviT0_T1_,"ax",@progbits
	.align	128
        .global         _ZN2at6native29vectorized_elementwise_kernelILi4ENS0_13AUnaryFunctorIaabZZZNS0_23logical_xor_kernel_cudaERNS_14TensorIteratorEENKUlvE0_clEvENKUlvE0_clEvEUlaaE_EESt5arrayIPcLm2EEEEviT0_T1_
        .type           _ZN2at6native29vectorized_elementwise_kernelILi4ENS0_13AUnaryFunctorIaabZZZNS0_23logical_xor_kernel_cudaERNS_14TensorIteratorEENKUlvE0_clEvENKUlvE0_clEvEUlaaE_EESt5arrayIPcLm2EEEEviT0_T1_,@function
        .size           _ZN2at6native29vectorized_elementwise_kernelILi4ENS0_13AUnaryFunctorIaabZZZNS0_23logical_xor_kernel_cudaERNS_14TensorIteratorEENKUlvE0_clEvENKUlvE0_clEvEUlaaE_EESt5arrayIPcLm2EEEEviT0_T1_,(.L_x_43481 - _ZN2at6native29vectorized_elementwise_kernelILi4ENS0_13AUnaryFunctorIaabZZZNS0_23logical_xor_kernel_cudaERNS_14TensorIteratorEENKUlvE0_clEvENKUlvE0_clEvEUlaaE_EESt5arrayIPcLm2EEEEviT0_T1_)
        .other          _ZN2at6native29vectorized_elementwise_kernelILi4ENS0_13AUnaryFunctorIaabZZZNS0_23logical_xor_kernel_cudaERNS_14TensorIteratorEENKUlvE0_clEvENKUlvE0_clEvEUlaaE_EESt5arrayIPcLm2EEEEviT0_T1_,@"STO_CUDA_ENTRY STV_DEFAULT"
_ZN2at6native29vectorized_elementwise_kernelILi4ENS0_13AUnaryFunctorIaabZZZNS0_23logical_xor_kernel_cudaERNS_14TensorIteratorEENKUlvE0_clEvENKUlvE0_clEvEUlaaE_EESt5arrayIPcLm2EEEEviT0_T1_:
.text._ZN2at6native29vectorized_elementwise_kernelILi4ENS0_13AUnaryFunctorIaabZZZNS0_23logical_xor_kernel_cudaERNS_14TensorIteratorEENKUlvE0_clEvENKUlvE0_clEvEUlaaE_EESt5arrayIPcLm2EEEEviT0_T1_:
        /* <DEDUP_REMOVED lines=114> */
.L_x_11902:
        /* <DEDUP_REMOVED lines=8> */
.L_x_11903:
        /* <DEDUP_REMOVED lines=8> */
.L_x_11904:
        /* <DEDUP_REMOVED lines=8> */
.L_x_11905:
        /* <DEDUP_REMOVED lines=9> */
.L_x_11906:
[----:B------:R-:W-:Y:S05]  /*0930*/  BSYNC.RELIABLE B1 ;  /* 0x0000000000017941 */ /* 0x000fea0003800100 */
.L_x_11901:
[----:B------:R-:W-:-:S13]  /*0940*/  ISETP.GE.U32.AND P0, PT, R0, UR5, PT ;  /* 0x0000000500007c0c */ /* 0x000fda000bf06070 */
[----:B0-----:R-:W0:Y:S01]  /*0950*/  @!P0 LDC.64 R6, c[0x0][0x388] ;  /* 0x0000e200ff068b82 */ /* 0x001e220000000a00 */
[C---:B-12---:R-:W-:Y:S02]  /*0960*/  @!P0 VIADD R5, R0.reuse, UR4 ;  /* 0x0000000400058c36 */ /* 0x046fe40008000000 */
[----:B------:R-:W-:-:S03]  /*0970*/  @!P0 VIADD R0, R0, 0x80 ;  /* 0x0000008000008836 */ /* 0x000fc60000000000 */
[----:B0-----:R-:W-:-:S05]  /*0980*/  @!P0 IADD3 R4, P1, PT, R5, R6, RZ ;  /* 0x0000000605048210 */ /* 0x001fca0007f3e0ff */
[----:B------:R-:W-:-:S05]  /*0990*/  @!P0 IMAD.X R5, RZ, RZ, R7, P1 ;  /* 0x000000ffff058224 */ /* 0x000fca00008e0607 */
[----:B------:R3:W-:Y:S03]  /*09a0*/  @!P0 STG.E.U8 desc[UR8][R4.64], R3 ;  /* 0x0000000304008986 */ /* 0x0007e6000c101108 */
.L_x_11907:
[----:B------:R-:W-:Y:S05]  /*09b0*/  BSYNC.RECONVERGENT B0 ;  /* 0x0000000000007941 */ /* 0x000fea0003800200 */
.L_x_11900:
        /* <DEDUP_REMOVED lines=9> */
.L_x_11899:
        /* <DEDUP_REMOVED lines=49> */
.L_x_11908:
        /* <DEDUP_REMOVED lines=10> */
.L_x_43481:


//--------------------- .text._ZN2at6native29vectorized_elementwise_kernelILi8ENS0_13AUnaryFunctorIaabZZZNS0_23logical_xor_kernel_cudaERNS_14TensorIteratorEENKUlvE0_clEvENKUlvE0_clEvEUlaaE_EESt5arrayIPcLm2EEEEviT0_T1_ --------------------------
	.section	.text._ZN2at6native29vectorized_elementwise_kernelILi8ENS0_13AUnaryFunctorIaabZZZNS0_23logical_xor_kernel_cudaERNS_14TensorIteratorEENKUlvE0_clEvENKUlvE0_clEvEUlaaE_EESt5arrayIPcLm2EEEEviT0_T1_,"ax",@progbits
	.align	128
        .global         _ZN2at6native29vectorized_elementwise_kernelILi8ENS0_13AUnaryFunctorIaabZZZNS0_23logical_xor_kernel_cudaERNS_14TensorIteratorEENKUlvE0_clEvENKUlvE0_clEvEUlaaE_EESt5arrayIPcLm2EEEEviT0_T1_
        .type           _ZN2at6native29vectorized_elementwise_kernelILi8ENS0_13AUnaryFunctorIaabZZZNS0_23logical_xor_kernel_cudaERNS_14TensorIteratorEENKUlvE0_clEvENKUlvE0_clEvEUlaaE_EESt5arrayIPcLm2EEEEviT0_T1_,@function
        .size           _ZN2at6native29vectorized_elementwise_kernelILi8ENS0_13AUnaryFunctorIaabZZZNS0_23logical_xor_kernel_cudaERNS_14TensorIteratorEENKUlvE0_clEvENKUlvE0_clEvEUlaaE_EESt5arrayIPcLm2EEEEviT0_T1_,(.L_x_43482 - _ZN2at6native29vectorized_elementwise_kernelILi8ENS0_13AUnaryFunctorIaabZZZNS0_23logical_xor_kernel_cudaERNS_14TensorIteratorEENKUlvE0_clEvENKUlvE0_clEvEUlaaE_EESt5arrayIPcLm2EEEEviT0_T1_)
        .other          _ZN2at6native29vectorized_elementwise_kernelILi8ENS0_13AUnaryFunctorIaabZZZNS0_23logical_xor_kernel_cudaERNS_14TensorIteratorEENKUlvE0_clEvENKUlvE0_clEvEUlaaE_EESt5arrayIPcLm2EEEEviT0_T1_,@"STO_CUDA_ENTRY STV_DEFAULT"
_ZN2at6native29vectorized_elementwise_kernelILi8ENS0_13AUnaryFunctorIaabZZZNS0_23logical_xor_kernel_cudaERNS_14TensorIteratorEENKUlvE0_clEvENKUlvE0_clEvEUlaaE_EESt5arrayIPcLm2EEEEviT0_T1_:
.text._ZN2at6native29vectorized_elementwise_kernelILi8ENS0_13AUnaryFunctorIaabZZZNS0_23logical_xor_kernel_cudaERNS_14TensorIteratorEENKUlvE0_clEvENKUlvE0_clEvEUlaaE_EESt5arrayIPcLm2EEEEviT0_T1_:
        /* <DEDUP_REMOVED lines=114> */
.L_x_11912:
        /* <DEDUP_REMOVED lines=8> */
.L_x_11913:
        /* <DEDUP_REMOVED lines=8> */
.L_x_11914:
        /* <DEDUP_REMOVED lines=8> */
.L_x_11915:
        /* <DEDUP_REMOVED lines=9> */
.L_x_11916:
[----:B------:R-:W-:Y:S05]  /*0930*/  BSYNC.RELIABLE B1 ;  /* 0x0000000000017941 */ /* 0x000fea0003800100 */
.L_x_11911:
[----:B------:R-:W-:-:S13]  /*0940*/  ISETP.GE.U32.AND P0, PT, R0, UR5, PT ;  /* 0x0000000500007c0c */ /* 0x000fda000bf06070 */
[----:B0-----:R-:W0:Y:S01]  /*0950*/  @!P0 LDC.64 R6, c[0x0][0x388] ;  /* 0x0000e200ff068b82 */ /* 0x001e220000000a00 */
[C---:B-12---:R-:W-:Y:S02]  /*0960*/  @!P0 VIADD R5, R0.reuse, UR4 ;  /* 0x0000000400058c36 */ /* 0x046fe40008000000 */
[----:B------:R-:W-:-:S03]  /*0970*/  @!P0 VIADD R0, R0, 0x80 ;  /* 0x0000008000008836 */ /* 0x000fc60000000000 */
[----:B0-----:R-:W-:-:S05]  /*0980*/  @!P0 IADD3 R4, P1, PT, R5, R6, RZ ;  /* 0x0000000605048210 */ /* 0x001fca0007f3e0ff */
[----:B------:R-:W-:-:S05]  /*0990*/  @!P0 IMAD.X R5, RZ, RZ, R7, P1 ;  /* 0x000000ffff058224 */ /* 0x000fca00008e0607 */
[----:B------:R3:W-:Y:S03]  /*09a0*/  @!P0 STG.E.U8 desc[UR8][R4.64], R3 ;  /* 0x0000000304008986 */ /* 0x0007e6000c101108 */
.L_x_11917:
[----:B------:R-:W-:Y:S05]  /*09b0*/  BSYNC.RECONVERGENT B0 ;  /* 0x0000000000007941 */ /* 0x000fea0003800200 */
.L_x_11910:
        /* <DEDUP_REMOVED lines=9> */
.L_x_11909:
        /* <DEDUP_REMOVED lines=47> */
.L_x_11918:
        /* <DEDUP_REMOVED lines=12> */
.L_x_43482:


//--------------------- .text._ZN2at6native18elementwise_kernelILi128ELi4EZNS0_15gpu_kernel_implINS0_13BinaryFunctorIaabZZZNS0_23logical_xor_kernel_cudaERNS_14TensorIteratorEENKUlvE0_clEvENKUlvE0_clEvEUlaaE_EEEEvRNS_18TensorIteratorBaseERKT_EUliE_EEviT1_ --------------------------
	.section	.text._ZN2at6native18elementwise_kernelILi128ELi4EZNS0_15gpu_kernel_implINS0_13BinaryFunctorIaabZZZNS0_23logical_xor_kernel_cudaERNS_14TensorIteratorEENKUlvE0_clEvENKUlvE0_clEvEUlaaE_EEEEvRNS_18TensorIteratorBaseERKT_EUliE_EEviT1_,"ax",@progbits
	.align	128
        .global         _ZN2at6native18elementwise_kernelILi128ELi4EZNS0_15gpu_kernel_implINS0_13BinaryFunctorIaabZZZNS0_23logical_xor_kernel_cudaERNS_14TensorIteratorEENKUlvE0_clEvENKUlvE0_clEvEUlaaE_EEEEvRNS_18TensorIteratorBaseERKT_EUliE_EEviT1_
        .type           _ZN2at6native18elementwise_kernelILi128ELi4EZNS0_15gpu_kernel_implINS0_13BinaryFunctorIaabZZZNS0_23logical_xor_kernel_cudaERNS_14TensorIteratorEENKUlvE0_clEvENKUlvE0_clEvEUlaaE_EEEEvRNS_18TensorIteratorBaseERKT_EUliE_EEviT1_,@function
        .size           _ZN2at6native18elementwise_kernelILi128ELi4EZNS0_15gpu_kernel_implINS0_13BinaryFunctorIaabZZZNS0_23logical_xor_kernel_cudaERNS_14TensorIteratorEENKUlvE0_clEvENKUlvE0_clEvEUlaaE_EEEEvRNS_18TensorIteratorBaseERKT_EUliE_EEviT1_,(.L_x_43483 - _ZN2at6native18elementwise_kernelILi128ELi4EZNS0_15gpu_kernel_implINS0_13BinaryFunctorIaabZZZNS0_23logical_xor_kernel_cudaERNS_14TensorIteratorEENKUlvE0_clEvENKUlvE0_clEvEUlaaE_EEEEvRNS_18TensorIteratorBaseERKT_EUliE_EEviT1_)
        .other          _ZN2at6native18elementwise_kernelILi128ELi4EZNS0_15gpu_kernel_implINS0_13BinaryFunctorIaabZZZNS0_23logical_xor_kernel_cudaERNS_14TensorIteratorEENKUlvE0_clEvENKUlvE0_clEvEUlaaE_EEEEvRNS_18TensorIteratorBaseERKT_EUliE_EEviT1_,@"STO_CUDA_ENTRY STV_DEFAULT"
_ZN2at6native18elementwise_kernelILi128ELi4EZNS0_15gpu_kernel_implINS0_13BinaryFunctorIaabZZZNS0_23logical_xor_kernel_cudaERNS_14TensorIteratorEENKUlvE0_clEvENKUlvE0_clEvEUlaaE_EEEEvRNS_18TensorIteratorBaseERKT_EUliE_EEviT1_:
.text._ZN2at6native18elementwise_kernelILi128ELi4EZNS0_15gpu_kernel_implINS0_13BinaryFunctorIaabZZZNS0_23logical_xor_kernel_cudaERNS_14TensorIteratorEENKUlvE0_clEvENKUlvE0_clEvEUlaaE_EEEEvRNS_18TensorIteratorBaseERKT_EUliE_EEviT1_:
        /* <DEDUP_REMOVED lines=371> */
.L_x_11921:
        /* <DEDUP_REMOVED lines=16> */
.L_x_11925:
[----:B------:R0:W5:Y:S01]  /*1830*/  LDG.E.U8 R19, desc[UR36][R2.64] ;  /* 0x0000002402137981 */ /* 0x000162000c1e1100 */
[----:B------:R-:W-:Y:S05]  /*1840*/  BRA `(.L_x_11927) ;  /* 0x0000000c004c7947 */ /* 0x000fea0003800000 */
.L_x_11924:
        /* <DEDUP_REMOVED lines=8> */
.L_x_11929:
[----:B------:R0:W5:Y:S01]  /*18d0*/  LDG.E.U8 R19, desc[UR36][R2.64] ;  /* 0x0000002402137981 */ /* 0x000162000c1e1100 */
[----:B------:R-:W-:Y:S05]  /*18e0*/  BRA `(.L_x_11927) ;  /* 0x0000000c00247947 */ /* 0x000fea0003800000 */
.L_x_11928:
[----:B------:R0:W5:Y:S01]  /*18f0*/  LDG.E.U16 R19, desc[UR36][R2.64] ;  /* 0x0000002402137981 */ /* 0x000162000c1e1500 */
[----:B------:R-:W-:Y:S05]  /*1900*/  BRA `(.L_x_11927) ;  /* 0x0000000c001c7947 */ /* 0x000fea0003800000 */
.L_x_11923:
        /* <DEDUP_REMOVED lines=9> */
.L_x_11931:
[----:B------:R-:W2:Y:S02]  /*19a0*/  LDG.E.U16 R0, desc[UR36][R2.64] ;  /* 0x0000002402007981 */ /* 0x000ea4000c1e1500 */
[----:B--2---:R-:W-:-:S06]  /*19b0*/  HADD2.F32 R0, -RZ, R0.H0_H0 ;  /* 0x20000000ff007230 */ /* 0x004fcc0000004100 */
[----:B------:R-:W0:Y:S02]  /*19c0*/  F2I.FTZ.TRUNC.NTZ R0, R0 ;  /* 0x0000000000007305 */ /* 0x000e24000021f100 */
[----:B0-----:R-:W-:Y:S01]  /*19d0*/  PRMT R19, R0, 0x7610, R19 ;  /* 0x0000761000137816 */ /* 0x001fe20000000013 */
[----:B------:R-:W-:Y:S06]  /*19e0*/  BRA `(.L_x_11927) ;  /* 0x0000000800e47947 */ /* 0x000fec0003800000 */
.L_x_11930:
        /* <DEDUP_REMOVED lines=9> */
.L_x_11933:
[----:B------:R-:W2:Y:S02]  /*1a80*/  LDG.E.U16 R2, desc[UR36][R2.64] ;  /* 0x0000002402027981 */ /* 0x000ea4000c1e1500 */
[----:B--2---:R-:W-:-:S06]  /*1a90*/  HADD2.F32 R0, -RZ, R2.H0_H0 ;  /* 0x20000002ff007230 */ /* 0x004fcc0000004100 */
[----:B------:R-:W0:Y:S02]  /*1aa0*/  F2I.FTZ.TRUNC.NTZ R0, R0 ;  /* 0x0000000000007305 */ /* 0x000e24000021f100 */
[----:B0-----:R-:W-:Y:S01]  /*1ab0*/  PRMT R19, R0, 0x7610, R19 ;  /* 0x0000761000137816 */ /* 0x001fe20000000013 */
[----:B------:R-:W-:Y:S06]  /*1ac0*/  BRA `(.L_x_11927) ;  /* 0x0000000800ac7947 */ /* 0x000fec0003800000 */
.L_x_11932:
[----:B------:R-:W2:Y:S02]  /*1ad0*/  LDG.E.64 R2, desc[UR36][R2.64] ;  /* 0x0000002402027981 */ /* 0x000ea4000c1e1b00 */
[----:B--2---:R0:W1:Y:S01]  /*1ae0*/  F2I.F64.TRUNC R19, R2 ;  /* 0x0000000200137311 */ /* 0x004062000030d100 */
[----:B------:R-:W-:Y:S05]  /*1af0*/  BRA `(.L_x_11927) ;  /* 0x0000000800a07947 */ /* 0x000fea0003800000 */
.L_x_11922:
        /* <DEDUP_REMOVED lines=12> */
.L_x_11936:
[----:B------:R-:W2:Y:S02]  /*1bc0*/  LDG.E.64 R2, desc[UR36][R2.64] ;  /* 0x0000002402027981 */ /* 0x000ea4000c1e1b00 */
[----:B--2---:R3:W4:Y:S01]  /*1bd0*/  F2I.F64.TRUNC R19, R2 ;  /* 0x0000000200137311 */ /* 0x004722000030d100 */
[----:B------:R-:W-:Y:S05]  /*1be0*/  BRA `(.L_x_11927) ;  /* 0x0000000800647947 */ /* 0x000fea0003800000 */
.L_x_11935:
        /* <DEDUP_REMOVED lines=27> */
.L_x_11938:
        /* <DEDUP_REMOVED lines=14> */
.L_x_11937:
[----:B------:R-:W2:Y:S02]  /*1e80*/  LDG.E.U16 R0, desc[UR36][R2.64] ;  /* 0x0000002402007981 */ /* 0x000ea4000c1e1500 */
[----:B--2---:R-:W-:-:S06]  /*1e90*/  SHF.L.U32 R0, R0, 0x10, RZ ;  /* 0x0000001000007819 */ /* 0x004fcc00000006ff */
[----:B------:R-:W0:Y:S02]  /*1ea0*/  F2I.FTZ.TRUNC.NTZ R0, R0 ;  /* 0x0000000000007305 */ /* 0x000e24000021f100 */
[----:B0-----:R-:W-:Y:S01]  /*1eb0*/  PRMT R19, R0, 0x7610, R19 ;  /* 0x0000761000137816 */ /* 0x001fe20000000013 */
[----:B------:R-:W-:Y:S06]  /*1ec0*/  BRA `(.L_x_11927) ;  /* 0x0000000400ac7947 */ /* 0x000fec0003800000 */
.L_x_11934:
        /* <DEDUP_REMOVED lines=10> */
.L_x_11941:
        /* <DEDUP_REMOVED lines=21> */
.L_x_11945:
[----:B------:R-:W-:Y:S05]  /*20c0*/  BSYNC.RECONVERGENT B1 ;  /* 0x0000000000017941 */ /* 0x000fea0003800200 */
.L_x_11944:
[----:B------:R-:W-:Y:S01]  /*20d0*/  IMAD.SHL.U32 R0, R0, 0x100000, RZ ;  /* 0x0010000000007824 */ /* 0x000fe200078e00ff */
[----:B------:R-:W-:-:S04]  /*20e0*/  LEA R2, R2, 0x3b800000, 0x17 ;  /* 0x3b80000002027811 */ /* 0x000fc800078eb8ff */
[----:B------:R-:W-:-:S07]  /*20f0*/  LOP3.LUT R0, R2, R0, R7, 0xfe, !PT ;  /* 0x0000000002007212 */ /* 0x000fce00078efe07 */
.L_x_11943:
[----:B------:R-:W-:Y:S05]  /*2100*/  BSYNC.RECONVERGENT B0 ;  /* 0x0000000000007941 */ /* 0x000fea0003800200 */
.L_x_11942:
[----:B------:R-:W0:Y:S02]  /*2110*/  F2I.FTZ.TRUNC.NTZ R0, R0 ;  /* 0x0000000000007305 */ /* 0x000e24000021f100 */
[----:B0-----:R-:W-:Y:S01]  /*2120*/  PRMT R19, R0, 0x7610, R19 ;  /* 0x0000761000137816 */ /* 0x001fe20000000013 */
[----:B------:R-:W-:Y:S06]  /*2130*/  BRA `(.L_x_11927) ;  /* 0x0000000400107947 */ /* 0x000fec0003800000 */
.L_x_11940:
        /* <DEDUP_REMOVED lines=21> */
.L_x_11949:
[----:B------:R-:W-:Y:S05]  /*2290*/  BSYNC.RECONVERGENT B1 ;  /* 0x0000000000017941 */ /* 0x000fea0003800200 */
.L_x_11948:
[----:B------:R-:W-:Y:S01]  /*22a0*/  IMAD.SHL.U32 R0, R0, 0x200000, RZ ;  /* 0x0020000000007824 */ /* 0x000fe200078e00ff */
[----:B------:R-:W-:-:S04]  /*22b0*/  LEA R2, R2, 0x37800000, 0x17 ;  /* 0x3780000002027811 */ /* 0x000fc800078eb8ff */
[----:B------:R-:W-:-:S07]  /*22c0*/  LOP3.LUT R0, R2, R0, R7, 0xfe, !PT ;  /* 0x0000000002007212 */ /* 0x000fce00078efe07 */
.L_x_11947:
[----:B------:R-:W-:Y:S05]  /*22d0*/  BSYNC.RECONVERGENT B0 ;  /* 0x0000000000007941 */ /* 0x000fea0003800200 */
.L_x_11946:
[----:B------:R-:W0:Y:S02]  /*22e0*/  F2I.FTZ.TRUNC.NTZ R0, R0 ;  /* 0x0000000000007305 */ /* 0x000e24000021f100 */
[----:B0-----:R-:W-:Y:S01]  /*22f0*/  PRMT R19, R0, 0x7610, R19 ;  /* 0x0000761000137816 */ /* 0x001fe20000000013 */
[----:B------:R-:W-:Y:S06]  /*2300*/  BRA `(.L_x_11927) ;  /* 0x00000000009c7947 */ /* 0x000fec0003800000 */
.L_x_11939:
[----:B------:R-:W-:-:S09]  /*2310*/  UISETP.NE.AND UP0, UPT, UR4, 0x1c, UPT ;  /* 0x0000001c0400788c */ /* 0x000fd2000bf05270 */
[----:B------:R-:W-:Y:S05]  /*2320*/  BRA.U !UP0, `(.L_x_11950) ;  /* 0x0000000108907547 */ /* 0x000fea000b800000 */
[----:B------:R-:W-:-:S09]  /*2330*/  UISETP.NE.AND UP0, UPT, UR4, 0x1d, UPT ;  /* 0x0000001d0400788c */ /* 0x000fd2000bf05270 */
[----:B------:R-:W-:Y:S05]  /*2340*/  BRA.U !UP0, `(.L_x_11951) ;  /* 0x0000000108807547 */ /* 0x000fea000b800000 */
[----:B------:R-:W-:-:S09]  /*2350*/  UISETP.NE.AND UP0, UPT, UR4, 0x2c, UPT ;  /* 0x0000002c0400788c */ /* 0x000fd2000bf05270 */
[----:B------:R-:W-:Y:S05]  /*2360*/  BRA.U !UP0, `(.L_x_11952) ;  /* 0x0000000108487547 */ /* 0x000fea000b800000 */
.L_x_11926:
        /* <DEDUP_REMOVED lines=16> */
.L_x_11953:
[----:B------:R-:W-:Y:S01]  /*2470*/  PRMT R19, RZ, 0x7610, R19 ;  /* 0x00007610ff137816 */ /* 0x000fe20000000013 */
[----:B------:R-:W-:Y:S06]  /*2480*/  BRA `(.L_x_11927) ;  /* 0x00000000003c7947 */ /* 0x000fec0003800000 */
.L_x_11952:
        /* <DEDUP_REMOVED lines=8> */
.L_x_11955:
[----:B------:R-:W-:Y:S05]  /*2510*/  BSYNC.RECONVERGENT B0 ;  /* 0x0000000000007941 */ /* 0x000fea0003800200 */
.L_x_11954:
[----:B------:R-:W0:Y:S02]  /*2520*/  F2I.FTZ.TRUNC.NTZ R0, R0 ;  /* 0x0000000000007305 */ /* 0x000e24000021f100 */
[----:B0-----:R-:W-:Y:S01]  /*2530*/  PRMT R19, R0, 0x7610, R19 ;  /* 0x0000761000137816 */ /* 0x001fe20000000013 */
[----:B------:R-:W-:Y:S06]  /*2540*/  BRA `(.L_x_11927) ;  /* 0x00000000000c7947 */ /* 0x000fec0003800000 */
.L_x_11951:
[----:B------:R2:W5:Y:S01]  /*2550*/  LDG.E.U8 R19, desc[UR36][R2.64] ;  /* 0x0000002402137981 */ /* 0x000562000c1e1100 */
[----:B------:R-:W-:Y:S05]  /*2560*/  BRA `(.L_x_11927) ;  /* 0x0000000000047947 */ /* 0x000fea0003800000 */
.L_x_11950:
[----:B------:R1:W5:Y:S02]  /*2570*/  LDG.E.U8 R19, desc[UR36][R2.64] ;  /* 0x0000002402137981 */ /* 0x000364000c1e1100 */
.L_x_11927:
        /* <DEDUP_REMOVED lines=16> */
.L_x_11959:
[----:B------:R3:W5:Y:S01]  /*2680*/  LDG.E.U8 R0, desc[UR36][R2.64] ;  /* 0x0000002402007981 */ /* 0x000762000c1e1100 */
[----:B------:R-:W-:Y:S05]  /*2690*/  BRA `(.L_x_11961) ;  /* 0x0000000c004c7947 */ /* 0x000fea0003800000 */
.L_x_11958:
        /* <DEDUP_REMOVED lines=8> */
.L_x_11963:
[----:B------:R1:W5:Y:S01]  /*2720*/  LDG.E.U8 R0, desc[UR36][R2.64] ;  /* 0x0000002402007981 */ /* 0x000362000c1e1100 */
[----:B------:R-:W-:Y:S05]  /*2730*/  BRA `(.L_x_11961) ;  /* 0x0000000c00247947 */ /* 0x000fea0003800000 */
.L_x_11962:
[----:B------:R2:W5:Y:S01]  /*2740*/  LDG.E.U16 R0, desc[UR36][R2.64] ;  /* 0x0000002402007981 */ /* 0x000562000c1e1500 */
[----:B------:R-:W-:Y:S05]  /*2750*/  BRA `(.L_x_11961) ;  /* 0x0000000c001c7947 */ /* 0x000fea0003800000 */
.L_x_11957:
        /* <DEDUP_REMOVED lines=9> */
.L_x_11965:
[----:B------:R-:W2:Y:S02]  /*27f0*/  LDG.E.U16 R4, desc[UR36][R2.64] ;  /* 0x0000002402047981 */ /* 0x000ea4000c1e1500 */
[----:B--2---:R-:W-:-:S06]  /*2800*/  HADD2.F32 R4, -RZ, R4.H0_H0 ;  /* 0x20000004ff047230 */ /* 0x004fcc0000004100 */
[----:B------:R-:W0:Y:S02]  /*2810*/  F2I.FTZ.TRUNC.NTZ R4, R4 ;  /* 0x0000000400047305 */ /* 0x000e24000021f100 */
[----:B0-----:R-:W-:Y:S01]  /*2820*/  PRMT R0, R4, 0x7610, R0 ;  /* 0x0000761004007816 */ /* 0x001fe20000000000 */
[----:B------:R-:W-:Y:S06]  /*2830*/  BRA `(.L_x_11961) ;  /* 0x0000000800e47947 */ /* 0x000fec0003800000 */
.L_x_11964:
        /* <DEDUP_REMOVED lines=9> */
.L_x_11967:
[----:B------:R-:W2:Y:S02]  /*28d0*/  LDG.E.U16 R2, desc[UR36][R2.64] ;  /* 0x0000002402027981 */ /* 0x000ea4000c1e1500 */
[----:B--2---:R-:W-:-:S06]  /*28e0*/  HADD2.F32 R4, -RZ, R2.H0_H0 ;  /* 0x20000002ff047230 */ /* 0x004fcc0000004100 */
[----:B------:R-:W0:Y:S02]  /*28f0*/  F2I.FTZ.TRUNC.NTZ R4, R4 ;  /* 0x0000000400047305 */ /* 0x000e24000021f100 */
[----:B0-----:R-:W-:Y:S01]  /*2900*/  PRMT R0, R4, 0x7610, R0 ;  /* 0x0000761004007816 */ /* 0x001fe20000000000 */
[----:B------:R-:W-:Y:S06]  /*2910*/  BRA `(.L_x_11961) ;  /* 0x0000000800ac7947 */ /* 0x000fec0003800000 */
.L_x_11966:
[----:B------:R-:W2:Y:S02]  /*2920*/  LDG.E.64 R2, desc[UR36][R2.64] ;  /* 0x0000002402027981 */ /* 0x000ea4000c1e1b00 */
[----:B--2---:R0:W1:Y:S01]  /*2930*/  F2I.F64.TRUNC R0, R2 ;  /* 0x0000000200007311 */ /* 0x004062000030d100 */
[----:B------:R-:W-:Y:S05]  /*2940*/  BRA `(.L_x_11961) ;  /* 0x0000000800a07947 */ /* 0x000fea0003800000 */
.L_x_11956:
        /* <DEDUP_REMOVED lines=12> */
.L_x_11970:
[----:B------:R-:W2:Y:S02]  /*2a10*/  LDG.E.64 R2, desc[UR36][R2.64] ;  /* 0x0000002402027981 */ /* 0x000ea4000c1e1b00 */
[----:B--2---:R0:W1:Y:S01]  /*2a20*/  F2I.F64.TRUNC R0, R2 ;  /* 0x0000000200007311 */ /* 0x004062000030d100 */
[----:B------:R-:W-:Y:S05]  /*2a30*/  BRA `(.L_x_11961) ;  /* 0x0000000800647947 */ /* 0x000fea0003800000 */
.L_x_11969:
        /* <DEDUP_REMOVED lines=27> */
.L_x_11972:
        /* <DEDUP_REMOVED lines=14> */
.L_x_11971:
[----:B------:R-:W2:Y:S02]  /*2cd0*/  LDG.E.U16 R4, desc[UR36][R2.64] ;  /* 0x0000002402047981 */ /* 0x000ea4000c1e1500 */
[----:B--2---:R-:W-:-:S06]  /*2ce0*/  IMAD.U32 R4, R4, 0x10000, RZ ;  /* 0x0001000004047824 */ /* 0x004fcc00078e00ff */
[----:B------:R-:W0:Y:S02]  /*2cf0*/  F2I.FTZ.TRUNC.NTZ R4, R4 ;  /* 0x0000000400047305 */ /* 0x000e24000021f100 */
[----:B0-----:R-:W-:Y:S01]  /*2d00*/  PRMT R0, R4, 0x7610, R0 ;  /* 0x0000761004007816 */ /* 0x001fe20000000000 */
[----:B------:R-:W-:Y:S06]  /*2d10*/  BRA `(.L_x_11961) ;  /* 0x0000000400ac7947 */ /* 0x000fec0003800000 */
.L_x_11968:
        /* <DEDUP_REMOVED lines=10> */
.L_x_11975:
        /* <DEDUP_REMOVED lines=21> */
.L_x_11979:
[----:B------:R-:W-:Y:S05]  /*2f10*/  BSYNC.RECONVERGENT B1 ;  /* 0x0000000000017941 */ /* 0x000fea0003800200 */
.L_x_11978:
[----:B------:R-:W-:Y:S01]  /*2f20*/  IMAD.SHL.U32 R0, R0, 0x100000, RZ ;  /* 0x0010000000007824 */ /* 0x000fe200078e00ff */
[----:B------:R-:W-:-:S04]  /*2f30*/  LEA R2, R2, 0x3b800000, 0x17 ;  /* 0x3b80000002027811 */ /* 0x000fc800078eb8ff */
[----:B------:R-:W-:-:S07]  /*2f40*/  LOP3.LUT R4, R2, R0, R7, 0xfe, !PT ;  /* 0x0000000002047212 */ /* 0x000fce00078efe07 */
.L_x_11977:
[----:B------:R-:W-:Y:S05]  /*2f50*/  BSYNC.RECONVERGENT B0 ;  /* 0x0000000000007941 */ /* 0x000fea0003800200 */
.L_x_11976:
[----:B------:R-:W0:Y:S02]  /*2f60*/  F2I.FTZ.TRUNC.NTZ R4, R4 ;  /* 0x0000000400047305 */ /* 0x000e24000021f100 */
[----:B0-----:R-:W-:Y:S01]  /*2f70*/  PRMT R0, R4, 0x7610, R0 ;  /* 0x0000761004007816 */ /* 0x001fe20000000000 */
[----:B------:R-:W-:Y:S06]  /*2f80*/  BRA `(.L_x_11961) ;  /* 0x0000000400107947 */ /* 0x000fec0003800000 */
.L_x_11974:
        /* <DEDUP_REMOVED lines=21> */
.L_x_11983:
[----:B------:R-:W-:Y:S05]  /*30e0*/  BSYNC.RECONVERGENT B1 ;  /* 0x0000000000017941 */ /* 0x000fea0003800200 */
.L_x_11982:
[----:B------:R-:W-:Y:S01]  /*30f0*/  IMAD.SHL.U32 R0, R0, 0x200000, RZ ;  /* 0x0020000000007824 */ /* 0x000fe200078e00ff */
[----:B------:R-:W-:-:S04]  /*3100*/  LEA R2, R2, 0x37800000, 0x17 ;  /* 0x3780000002027811 */ /* 0x000fc800078eb8ff */
[----:B------:R-:W-:-:S07]  /*3110*/  LOP3.LUT R4, R2, R0, R7, 0xfe, !PT ;  /* 0x0000000002047212 */ /* 0x000fce00078efe07 */
.L_x_11981:
[----:B------:R-:W-:Y:S05]  /*3120*/  BSYNC.RECONVERGENT B0 ;  /* 0x0000000000007941 */ /* 0x000fea0003800200 */
.L_x_11980:
[----:B------:R-:W0:Y:S02]  /*3130*/  F2I.FTZ.TRUNC.NTZ R4, R4 ;  /* 0x0000000400047305 */ /* 0x000e24000021f100 */
[----:B0-----:R-:W-:Y:S01]  /*3140*/  PRMT R0, R4, 0x7610, R0 ;  /* 0x0000761004007816 */ /* 0x001fe20000000000 */
[----:B------:R-:W-:Y:S06]  /*3150*/  BRA `(.L_x_11961) ;  /* 0x00000000009c7947 */ /* 0x000fec0003800000 */
.L_x_11973:
[----:B------:R-:W-:-:S09]  /*3160*/  UISETP.NE.AND UP0, UPT, UR4, 0x1c, UPT ;  /* 0x0000001c0400788c */ /* 0x000fd2000bf05270 */
[----:B------:R-:W-:Y:S05]  /*3170*/  BRA.U !UP0, `(.L_x_11984) ;  /* 0x0000000108907547 */ /* 0x000fea000b800000 */
[----:B------:R-:W-:-:S09]  /*3180*/  UISETP.NE.AND UP0, UPT, UR4, 0x1d, UPT ;  /* 0x0000001d0400788c */ /* 0x000fd2000bf05270 */
[----:B------:R-:W-:Y:S05]  /*3190*/  BRA.U !UP0, `(.L_x_11985) ;  /* 0x0000000108807547 */ /* 0x000fea000b800000 */
[----:B------:R-:W-:-:S09]  /*31a0*/  UISETP.NE.AND UP0, UPT, UR4, 0x2c, UPT ;  /* 0x0000002c0400788c */ /* 0x000fd2000bf05270 */
[----:B------:R-:W-:Y:S05]  /*31b0*/  BRA.U !UP0, `(.L_x_11986) ;  /* 0x0000000108487547 */ /* 0x000fea000b800000 */
.L_x_11960:
        /* <DEDUP_REMOVED lines=16> */
.L_x_11987:
[----:B------:R-:W-:Y:S01]  /*32c0*/  PRMT R0, RZ, 0x7610, R0 ;  /* 0x00007610ff007816 */ /* 0x000fe20000000000 */
[----:B------:R-:W-:Y:S06]  /*32d0*/  BRA `(.L_x_11961) ;  /* 0x00000000003c7947 */ /* 0x000fec0003800000 */
.L_x_11986:
        /* <DEDUP_REMOVED lines=8> */
.L_x_11989:
[----:B------:R-:W-:Y:S05]  /*3360*/  BSYNC.RECONVERGENT B0 ;  /* 0x0000000000007941 */ /* 0x000fea0003800200 */
.L_x_11988:
[----:B------:R-:W0:Y:S02]  /*3370*/  F2I.FTZ.TRUNC.NTZ R4, R4 ;  /* 0x0000000400047305 */ /* 0x000e24000021f100 */
[----:B0-----:R-:W-:Y:S01]  /*3380*/  PRMT R0, R4, 0x7610, R0 ;  /* 0x0000761004007816 */ /* 0x001fe20000000000 */
[----:B------:R-:W-:Y:S06]  /*3390*/  BRA `(.L_x_11961) ;  /* 0x00000000000c7947 */ /* 0x000fec0003800000 */
.L_x_11985:
[----:B------:R0:W5:Y:S01]  /*33a0*/  LDG.E.U8 R0, desc[UR36][R2.64] ;  /* 0x0000002402007981 */ /* 0x000162000c1e1100 */
[----:B------:R-:W-:Y:S05]  /*33b0*/  BRA `(.L_x_11961) ;  /* 0x0000000000047947 */ /* 0x000fea0003800000 */
.L_x_11984:
[----:B------:R0:W5:Y:S02]  /*33c0*/  LDG.E.U8 R0, desc[UR36][R2.64] ;  /* 0x0000002402007981 */ /* 0x000164000c1e1100 */
.L_x_11961:
[----:B------:R-:W0:Y:S01]  /*33d0*/  LDCU.64 UR6, c[0x0][0x5e8] ;  /* 0x0000bd00ff0677ac */ /* 0x000e220008000a00 */
[----:B----45:R-:W-:Y:S01]  /*33e0*/  LOP3.LUT P0, RZ, R19, 0xff, RZ, 0xc0, !PT ;  /* 0x000000ff13ff7812 */ /* 0x030fe2000780c0ff */
[----:B------:R-:W-:Y:S01]  /*33f0*/  BSSY.RECONVERGENT B6, `(.L_x_11990) ;  /* 0x00000d5000067945 */ /* 0x000fe20003800200 */
[----:B-1----:R-:W-:Y:S01]  /*3400*/  LOP3.LUT P1, RZ, R0, 0xff, RZ, 0xc0, !PT ;  /* 0x000000ff00ff7812 */ /* 0x002fe2000782c0ff */
[----:B------:R-:W-:-:S03]  /*3410*/  UPRMT UR4, UR43, 0x9910, URZ ;  /* 0x000099102b047896 */ /* 0x000fc600080000ff */
[----:B------:R-:W-:Y:S01]  /*3420*/  PLOP3.LUT P0, PT, P0, P1, PT, 0x28, 0x82 ;  /* 0x000000000082781c */ /* 0x000fe20000702570 */
[----:B------:R-:W-:-:S03]  /*3430*/  UISETP.GT.AND UP0, UPT, UR4, 0x9, UPT ;  /* 0x000000090400788c */ /* 0x000fc6000bf04270 */
[----:B------:R-:W-:Y:S02]  /*3440*/  SEL R4, RZ, 0x1, !P0 ;  /* 0x00000001ff047807 */ /* 0x000fe40004000000 */
[----:B0-23--:R-:W-:-:S04]  /*3450*/  IADD3 R2, P2, PT, R16, UR6, RZ ;  /* 0x0000000610027c10 */ /* 0x00dfc8000ff5e0ff */
        /* <DEDUP_REMOVED lines=12> */
.L_x_11994:
[----:B------:R1:W-:Y:S01]  /*3520*/  STG.E.U8 desc[UR36][R2.64], R4 ;  /* 0x0000000402007986 */ /* 0x0003e2000c101124 */
[----:B------:R-:W-:Y:S05]  /*3530*/  BRA `(.L_x_11996) ;  /* 0x0000000c00007947 */ /* 0x000fea0003800000 */
.L_x_11993:
        /* <DEDUP_REMOVED lines=9> */
.L_x_11998:
[----:B------:R3:W-:Y:S01]  /*35d0*/  STG.E desc[UR36][R2.64], R4 ;  /* 0x0000000402007986 */ /* 0x0007e2000c101924 */
[----:B------:R-:W-:Y:S05]  /*35e0*/  BRA `(.L_x_11996) ;  /* 0x0000000800d47947 */ /* 0x000fea0003800000 */
.L_x_11997:
[----:B------:R2:W-:Y:S01]  /*35f0*/  STG.E.U16 desc[UR36][R2.64], R4 ;  /* 0x0000000402007986 */ /* 0x0005e2000c101524 */
[----:B------:R-:W-:Y:S05]  /*3600*/  BRA `(.L_x_11996) ;  /* 0x0000000800cc7947 */ /* 0x000fea0003800000 */
.L_x_11992:
        /* <DEDUP_REMOVED lines=9> */
.L_x_12000:
[----:B------:R-:W-:-:S04]  /*36a0*/  I2FP.F32.U32 R0, R4 ;  /* 0x0000000400007245 */ /* 0x000fc80000201000 */
[----:B------:R-:W-:-:S05]  /*36b0*/  F2FP.F16.F32.PACK_AB R0, RZ, R0 ;  /* 0x00000000ff00723e */ /* 0x000fca00000000ff */
[----:B------:R0:W-:Y:S01]  /*36c0*/  STG.E.U16 desc[UR36][R2.64], R0 ;  /* 0x0000000002007986 */ /* 0x0001e2000c101524 */
[----:B------:R-:W-:Y:S05]  /*36d0*/  BRA `(.L_x_11996) ;  /* 0x0000000800987947 */ /* 0x000fea0003800000 */
.L_x_11999:
        /* <DEDUP_REMOVED lines=10> */
.L_x_12002:
[----:B------:R-:W-:-:S04]  /*3780*/  I2FP.F32.U32 R4, R4 ;  /* 0x0000000400047245 */ /* 0x000fc80000201000 */
[----:B------:R-:W-:-:S04]  /*3790*/  F2FP.F16.F32.PACK_AB R5, RZ, R4 ;  /* 0x00000004ff05723e */ /* 0x000fc800000000ff */
[----:B------:R-:W-:-:S05]  /*37a0*/  PRMT R5, R5, 0x5410, RZ ;  /* 0x0000541005057816 */ /* 0x000fca00000000ff */
[----:B------:R0:W-:Y:S01]  /*37b0*/  STG.E desc[UR36][R2.64], R5 ;  /* 0x0000000502007986 */ /* 0x0001e2000c101924 */
[----:B------:R-:W-:Y:S05]  /*37c0*/  BRA `(.L_x_11996) ;  /* 0x00000008005c7947 */ /* 0x000fea0003800000 */
.L_x_12001:
[----:B------:R-:W0:Y:S02]  /*37d0*/  I2F.F64.U32 R4, R4 ;  /* 0x0000000400047312 */ /* 0x000e240000201800 */
[----:B0-----:R0:W-:Y:S01]  /*37e0*/  STG.E.64 desc[UR36][R2.64], R4 ;  /* 0x0000000402007986 */ /* 0x0011e2000c101b24 */
[----:B------:R-:W-:Y:S05]  /*37f0*/  BRA `(.L_x_11996) ;  /* 0x0000000800507947 */ /* 0x000fea0003800000 */
.L_x_11991:
        /* <DEDUP_REMOVED lines=10> */
.L_x_12005:
[----:B------:R-:W0:Y:S01]  /*38a0*/  I2F.F64.U32 R4, R4 ;  /* 0x0000000400047312 */ /* 0x000e220000201800 */
[----:B------:R-:W-:-:S05]  /*38b0*/  CS2R R6, SRZ ;  /* 0x0000000000067805 */ /* 0x000fca000001ff00 */
[----:B0-----:R0:W-:Y:S01]  /*38c0*/  STG.E.128 desc[UR36][R2.64], R4 ;  /* 0x0000000402007986 */ /* 0x0011e2000c101d24 */
[----:B------:R-:W-:Y:S05]  /*38d0*/  BRA `(.L_x_11996) ;  /* 0x0000000800187947 */ /* 0x000fea0003800000 */
.L_x_12004:
        /* <DEDUP_REMOVED lines=17> */
.L_x_12009:
[----:B------:R-:W-:Y:S05]  /*39f0*/  BSYNC.RECONVERGENT B0 ;  /* 0x0000000000007941 */ /* 0x000fea0003800200 */
.L_x_12008:
[----:B------:R0:W-:Y:S01]  /*3a00*/  STG.E.U8 desc[UR36][R2.64], R5 ;  /* 0x0000000502007986 */ /* 0x0001e2000c101124 */
[----:B------:R-:W-:Y:S05]  /*3a10*/  BRA `(.L_x_11996) ;  /* 0x0000000400c87947 */ /* 0x000fea0003800000 */
.L_x_12007:
        /* <DEDUP_REMOVED lines=16> */
.L_x_12006:
[----:B------:R-:W-:-:S04]  /*3b20*/  I2FP.F32.U32 R0, R4 ;  /* 0x0000000400007245 */ /* 0x000fc80000201000 */
[----:B------:R-:W-:-:S05]  /*3b30*/  F2FP.BF16.F32.PACK_AB R0, RZ, R0 ;  /* 0x00000000ff00723e */ /* 0x000fca00000010ff */
[----:B------:R0:W-:Y:S01]  /*3b40*/  STG.E.U16 desc[UR36][R2.64], R0 ;  /* 0x0000000002007986 */ /* 0x0001e2000c101524 */
[----:B------:R-:W-:Y:S05]  /*3b50*/  BRA `(.L_x_11996) ;  /* 0x0000000400787947 */ /* 0x000fea0003800000 */
.L_x_12003:
        /* <DEDUP_REMOVED lines=10> */
.L_x_12012:
        /* <DEDUP_REMOVED lines=12> */
.L_x_12015:
[----:B------:R-:W-:-:S04]  /*3cc0*/  SHF.R.U32.HI R0, RZ, 0x14, R5 ;  /* 0x00000014ff007819 */ /* 0x000fc80000011605 */
[----:B------:R-:W-:-:S04]  /*3cd0*/  LOP3.LUT R0, R0, 0x1, RZ, 0xc0, !PT ;  /* 0x0000000100007812 */ /* 0x000fc800078ec0ff */
[----:B------:R-:W-:-:S04]  /*3ce0*/  IADD3 R0, PT, PT, R5, 0x487ffff, R0 ;  /* 0x0487ffff05007810 */ /* 0x000fc80007ffe000 */
[----:B------:R-:W-:-:S04]  /*3cf0*/  SHF.R.U32.HI R0, RZ, 0x14, R0 ;  /* 0x00000014ff007819 */ /* 0x000fc80000011600 */
[----:B------:R-:W-:-:S07]  /*3d00*/  LOP3.LUT R4, R0, 0xff, RZ, 0xc0, !PT ;  /* 0x000000ff00047812 */ /* 0x000fce00078ec0ff */
.L_x_12016:
[----:B------:R-:W-:-:S07]  /*3d10*/  PRMT R0, R4, 0x7610, R0 ;  /* 0x0000761004007816 */ /* 0x000fce0000000000 */
.L_x_12014:
[----:B------:R-:W-:Y:S05]  /*3d20*/  BSYNC.RECONVERGENT B0 ;  /* 0x0000000000007941 */ /* 0x000fea0003800200 */
.L_x_12013:
[----:B------:R0:W-:Y:S01]  /*3d30*/  STG.E.U8 desc[UR36][R2.64], R0 ;  /* 0x0000000002007986 */ /* 0x0001e2000c101124 */
[----:B------:R-:W-:Y:S05]  /*3d40*/  BRA `(.L_x_11996) ;  /* 0x0000000000fc7947 */ /* 0x000fea0003800000 */
.L_x_12011:
        /* <DEDUP_REMOVED lines=12> */
.L_x_12019:
[----:B------:R-:W-:-:S04]  /*3e10*/  SHF.R.U32.HI R0, RZ, 0x15, R5 ;  /* 0x00000015ff007819 */ /* 0x000fc80000011605 */
[----:B------:R-:W-:-:S04]  /*3e20*/  LOP3.LUT R0, R0, 0x1, RZ, 0xc0, !PT ;  /* 0x0000000100007812 */ /* 0x000fc800078ec0ff */
[----:B------:R-:W-:-:S04]  /*3e30*/  IADD3 R0, PT, PT, R5, 0x88fffff, R0 ;  /* 0x088fffff05007810 */ /* 0x000fc80007ffe000 */
[----:B------:R-:W-:-:S04]  /*3e40*/  SHF.R.U32.HI R0, RZ, 0x15, R0 ;  /* 0x00000015ff007819 */ /* 0x000fc80000011600 */
[----:B------:R-:W-:-:S07]  /*3e50*/  LOP3.LUT R4, R0, 0xff, RZ, 0xc0, !PT ;  /* 0x000000ff00047812 */ /* 0x000fce00078ec0ff */
.L_x_12020:
[----:B------:R-:W-:-:S07]  /*3e60*/  PRMT R0, R4, 0x7610, R0 ;  /* 0x0000761004007816 */ /* 0x000fce0000000000 */
.L_x_12018:
[----:B------:R-:W-:Y:S05]  /*3e70*/  BSYNC.RECONVERGENT B0 ;  /* 0x0000000000007941 */ /* 0x000fea0003800200 */
.L_x_12017:
[----:B------:R0:W-:Y:S01]  /*3e80*/  STG.E.U8 desc[UR36][R2.64], R0 ;  /* 0x0000000002007986 */ /* 0x0001e2000c101124 */
[----:B------:R-:W-:Y:S05]  /*3e90*/  BRA `(.L_x_11996) ;  /* 0x0000000000a87947 */ /* 0x000fea0003800000 */
.L_x_12010:
[----:B------:R-:W-:-:S09]  /*3ea0*/  UISETP.NE.AND UP0, UPT, UR4, 0x1c, UPT ;  /* 0x0000001c0400788c */ /* 0x000fd2000bf05270 */
[----:B------:R-:W-:Y:S05]  /*3eb0*/  BRA.U !UP0, `(.L_x_12021) ;  /* 0x00000001089c7547 */ /* 0x000fea000b800000 */
[----:B------:R-:W-:-:S09]  /*3ec0*/  UISETP.NE.AND UP0, UPT, UR4, 0x1d, UPT ;  /* 0x0000001d0400788c */ /* 0x000fd2000bf05270 */
[----:B------:R-:W-:Y:S05]  /*3ed0*/  BRA.U !UP0, `(.L_x_12022) ;  /* 0x0000000108887547 */ /* 0x000fea000b800000 */
[----:B------:R-:W-:-:S09]  /*3ee0*/  UISETP.NE.AND UP0, UPT, UR4, 0x2c, UPT ;  /* 0x0000002c0400788c */ /* 0x000fd2000bf05270 */
[----:B------:R-:W-:Y:S05]  /*3ef0*/  BRA.U !UP0, `(.L_x_12023) ;  /* 0x0000000108447547 */ /* 0x000fea000b800000 */
.L_x_11995:
        /* <DEDUP_REMOVED lines=16> */
.L_x_12024:
[----:B------:R-:W-:Y:S05]  /*4000*/  BRA `(.L_x_11996) ;  /* 0x00000000004c7947 */ /* 0x000fea0003800000 */
.L_x_12023:
        /* <DEDUP_REMOVED lines=15> */
.L_x_12022:
[----:B------:R-:W-:-:S05]  /*4100*/  MOV R5, RZ ;  /* 0x000000ff00057202 */ /* 0x000fca0000000f00 */
[----:B------:R0:W-:Y:S01]  /*4110*/  STG.E.64 desc[UR36][R2.64], R4 ;  /* 0x0000000402007986 */ /* 0x0001e2000c101b24 */
[----:B------:R-:W-:Y:S05]  /*4120*/  BRA `(.L_x_11996) ;  /* 0x0000000000047947 */ /* 0x000fea0003800000 */
.L_x_12021:
[----:B------:R0:W-:Y:S02]  /*4130*/  STG.E desc[UR36][R2.64], R4 ;  /* 0x0000000402007986 */ /* 0x0001e4000c101924 */
.L_x_11996:
[----:B------:R-:W-:Y:S05]  /*4140*/  BSYNC.RECONVERGENT B6 ;  /* 0x0000000000067941 */ /* 0x000fea0003800200 */
.L_x_11990:
[----:B------:R-:W-:-:S07]  /*4150*/  VIADD R17, R17, 0x80 ;  /* 0x0000008011117836 */ /* 0x000fce0000000000 */
.L_x_11920:
[----:B------:R-:W-:Y:S05]  /*4160*/  BSYNC.RECONVERGENT B7 ;  /* 0x0000000000077941 */ /* 0x000fea0003800200 */
.L_x_11919:
        /* <DEDUP_REMOVED lines=358> */
.L_x_12027:
        /* <DEDUP_REMOVED lines=16> */
.L_x_12031:
[----:B------:R0:W5:Y:S01]  /*58d0*/  LDG.E.U8 R19, desc[UR36][R2.64] ;  /* 0x0000002402137981 */ /* 0x000162000c1e1100 */
[----:B------:R-:W-:Y:S05]  /*58e0*/  BRA `(.L_x_12033) ;  /* 0x0000000c004c7947 */ /* 0x000fea0003800000 */
.L_x_12030:
        /* <DEDUP_REMOVED lines=8> */
.L_x_12035:
[----:B------:R0:W5:Y:S01]  /*5970*/  LDG.E.U8 R19, desc[UR36][R2.64] ;  /* 0x0000002402137981 */ /* 0x000162000c1e1100 */
[----:B------:R-:W-:Y:S05]  /*5980*/  BRA `(.L_x_12033) ;  /* 0x0000000c00247947 */ /* 0x000fea0003800000 */
.L_x_12034:
[----:B------:R0:W5:Y:S01]  /*5990*/  LDG.E.U16 R19, desc[UR36][R2.64] ;  /* 0x0000002402137981 */ /* 0x000162000c1e1500 */
[----:B------:R-:W-:Y:S05]  /*59a0*/  BRA `(.L_x_12033) ;  /* 0x0000000c001c7947 */ /* 0x000fea0003800000 */
.L_x_12029:
        /* <DEDUP_REMOVED lines=9> */
.L_x_12037:
[----:B------:R-:W2:Y:S02]  /*5a40*/  LDG.E.U16 R0, desc[UR36][R2.64] ;  /* 0x0000002402007981 */ /* 0x000ea4000c1e1500 */
[----:B--2---:R-:W-:-:S06]  /*5a50*/  HADD2.F32 R0, -RZ, R0.H0_H0 ;  /* 0x20000000ff007230 */ /* 0x004fcc0000004100 */
[----:B------:R-:W0:Y:S02]  /*5a60*/  F2I.FTZ.TRUNC.NTZ R0, R0 ;  /* 0x0000000000007305 */ /* 0x000e24000021f100 */
[----:B0-----:R-:W-:Y:S01]  /*5a70*/  PRMT R19, R0, 0x7610, R19 ;  /* 0x0000761000137816 */ /* 0x001fe20000000013 */
[----:B------:R-:W-:Y:S06]  /*5a80*/  BRA `(.L_x_12033) ;  /* 0x0000000800e47947 */ /* 0x000fec0003800000 */
.L_x_12036:
        /* <DEDUP_REMOVED lines=9> */
.L_x_12039:
[----:B------:R-:W2:Y:S02]  /*5b20*/  LDG.E.U16 R2, desc[UR36][R2.64] ;  /* 0x0000002402027981 */ /* 0x000ea4000c1e1500 */
[----:B--2---:R-:W-:-:S06]  /*5b30*/  HADD2.F32 R0, -RZ, R2.H0_H0 ;  /* 0x20000002ff007230 */ /* 0x004fcc0000004100 */
[----:B------:R-:W0:Y:S02]  /*5b40*/  F2I.FTZ.TRUNC.NTZ R0, R0 ;  /* 0x0000000000007305 */ /* 0x000e24000021f100 */
[----:B0-----:R-:W-:Y:S01]  /*5b50*/  PRMT R19, R0, 0x7610, R19 ;  /* 0x0000761000137816 */ /* 0x001fe20000000013 */
[----:B------:R-:W-:Y:S06]  /*5b60*/  BRA `(.L_x_12033) ;  /* 0x0000000800ac7947 */ /* 0x000fec0003800000 */
.L_x_12038:
[----:B------:R-:W2:Y:S02]  /*5b70*/  LDG.E.64 R2, desc[UR36][R2.64] ;  /* 0x0000002402027981 */ /* 0x000ea4000c1e1b00 */
[----:B--2---:R0:W1:Y:S01]  /*5b80*/  F2I.F64.TRUNC R19, R2 ;  /* 0x0000000200137311 */ /* 0x004062000030d100 */
[----:B------:R-:W-:Y:S05]  /*5b90*/  BRA `(.L_x_12033) ;  /* 0x0000000800a07947 */ /* 0x000fea0003800000 */
.L_x_12028:
        /* <DEDUP_REMOVED lines=12> */
.L_x_12042:
[----:B------:R-:W2:Y:S02]  /*5c60*/  LDG.E.64 R2, desc[UR36][R2.64] ;  /* 0x0000002402027981 */ /* 0x000ea4000c1e1b00 */
[----:B--2---:R0:W1:Y:S01]  /*5c70*/  F2I.F64.TRUNC R19, R2 ;  /* 0x0000000200137311 */ /* 0x004062000030d100 */
[----:B------:R-:W-:Y:S05]  /*5c80*/  BRA `(.L_x_12033) ;  /* 0x0000000800647947 */ /* 0x000fea0003800000 */
.L_x_12041:
        /* <DEDUP_REMOVED lines=27> */
.L_x_12044:
        /* <DEDUP_REMOVED lines=14> */
.L_x_12043:
[----:B------:R-:W2:Y:S02]  /*5f20*/  LDG.E.U16 R0, desc[UR36][R2.64] ;  /* 0x0000002402007981 */ /* 0x000ea4000c1e1500 */
[----:B--2---:R-:W-:-:S06]  /*5f30*/  IMAD.U32 R0, R0, 0x10000, RZ ;  /* 0x0001000000007824 */ /* 0x004fcc00078e00ff */
[----:B------:R-:W0:Y:S02]  /*5f40*/  F2I.FTZ.TRUNC.NTZ R0, R0 ;  /* 0x0000000000007305 */ /* 0x000e24000021f100 */
[----:B0-----:R-:W-:Y:S01]  /*5f50*/  PRMT R19, R0, 0x7610, R19 ;  /* 0x0000761000137816 */ /* 0x001fe20000000013 */
[----:B------:R-:W-:Y:S06]  /*5f60*/  BRA `(.L_x_12033) ;  /* 0x0000000400ac7947 */ /* 0x000fec0003800000 */
.L_x_12040:
        /* <DEDUP_REMOVED lines=10> */
.L_x_12047:
        /* <DEDUP_REMOVED lines=21> */
.L_x_12051:
[----:B------:R-:W-:Y:S05]  /*6160*/  BSYNC.RECONVERGENT B1 ;  /* 0x0000000000017941 */ /* 0x000fea0003800200 */
.L_x_12050:
[----:B------:R-:W-:Y:S01]  /*6170*/  IMAD.SHL.U32 R0, R0, 0x100000, RZ ;  /* 0x0010000000007824 */ /* 0x000fe200078e00ff */
[----:B------:R-:W-:-:S04]  /*6180*/  LEA R2, R2, 0x3b800000, 0x17 ;  /* 0x3b80000002027811 */ /* 0x000fc800078eb8ff */
[----:B------:R-:W-:-:S07]  /*6190*/  LOP3.LUT R0, R2, R0, R7, 0xfe, !PT ;  /* 0x0000000002007212 */ /* 0x000fce00078efe07 */
.L_x_12049:
[----:B------:R-:W-:Y:S05]  /*61a0*/  BSYNC.RECONVERGENT B0 ;  /* 0x0000000000007941 */ /* 0x000fea0003800200 */
.L_x_12048:
[----:B------:R-:W0:Y:S02]  /*61b0*/  F2I.FTZ.TRUNC.NTZ R0, R0 ;  /* 0x0000000000007305 */ /* 0x000e24000021f100 */
[----:B0-----:R-:W-:Y:S01]  /*61c0*/  PRMT R19, R0, 0x7610, R19 ;  /* 0x0000761000137816 */ /* 0x001fe20000000013 */
[----:B------:R-:W-:Y:S06]  /*61d0*/  BRA `(.L_x_12033) ;  /* 0x0000000400107947 */ /* 0x000fec0003800000 */
.L_x_12046:
        /* <DEDUP_REMOVED lines=21> */
.L_x_12055:
[----:B------:R-:W-:Y:S05]  /*6330*/  BSYNC.RECONVERGENT B1 ;  /* 0x0000000000017941 */ /* 0x000fea0003800200 */
.L_x_12054:
[----:B------:R-:W-:Y:S01]  /*6340*/  IMAD.SHL.U32 R0, R0, 0x200000, RZ ;  /* 0x0020000000007824 */ /* 0x000fe200078e00ff */
[----:B------:R-:W-:-:S04]  /*6350*/  LEA R2, R2, 0x37800000, 0x17 ;  /* 0x3780000002027811 */ /* 0x000fc800078eb8ff */
[----:B------:R-:W-:-:S07]  /*6360*/  LOP3.LUT R0, R2, R0, R7, 0xfe, !PT ;  /* 0x0000000002007212 */ /* 0x000fce00078efe07 */
.L_x_12053:
[----:B------:R-:W-:Y:S05]  /*6370*/  BSYNC.RECONVERGENT B0 ;  /* 0x0000000000007941 */ /* 0x000fea0003800200 */
.L_x_12052:
[----:B------:R-:W0:Y:S02]  /*6380*/  F2I.FTZ.TRUNC.NTZ R0, R0 ;  /* 0x0000000000007305 */ /* 0x000e24000021f100 */
[----:B0-----:R-:W-:Y:S01]  /*6390*/  PRMT R19, R0, 0x7610, R19 ;  /* 0x0000761000137816 */ /* 0x001fe20000000013 */
[----:B------:R-:W-:Y:S06]  /*63a0*/  BRA `(.L_x_12033) ;  /* 0x00000000009c7947 */ /* 0x000fec0003800000 */
.L_x_12045:
        /* <DEDUP_REMOVED lines=14> */
.L_x_12059:
[----:B------:R-:W-:Y:S05]  /*6490*/  BSYNC.RECONVERGENT B0 ;  /* 0x0000000000007941 */ /* 0x000fea0003800200 */
.L_x_12058:
[----:B------:R-:W0:Y:S02]  /*64a0*/  F2I.FTZ.TRUNC.NTZ R0, R0 ;  /* 0x0000000000007305 */ /* 0x000e24000021f100 */
[----:B0-----:R-:W-:Y:S01]  /*64b0*/  PRMT R19, R0, 0x7610, R19 ;  /* 0x0000761000137816 */ /* 0x001fe20000000013 */
[----:B------:R-:W-:Y:S06]  /*64c0*/  BRA `(.L_x_12033) ;  /* 0x0000000000547947 */ /* 0x000fec0003800000 */
.L_x_12032:
        /* <DEDUP_REMOVED lines=16> */
.L_x_12060:
[----:B------:R-:W-:Y:S01]  /*65d0*/  PRMT R19, RZ, 0x7610, R19 ;  /* 0x00007610ff137816 */ /* 0x000fe20000000013 */
[----:B------:R-:W-:Y:S06]  /*65e0*/  BRA `(.L_x_12033) ;  /* 0x00000000000c7947 */ /* 0x000fec0003800000 */
.L_x_12057:
[----:B------:R4:W5:Y:S01]  /*65f0*/  LDG.E.U8 R19, desc[UR36][R2.64] ;  /* 0x0000002402137981 */ /* 0x000962000c1e1100 */
[----:B------:R-:W-:Y:S05]  /*6600*/  BRA `(.L_x_12033) ;  /* 0x0000000000047947 */ /* 0x000fea0003800000 */
.L_x_12056:
[----:B------:R3:W5:Y:S02]  /*6610*/  LDG.E.U8 R19, desc[UR36][R2.64] ;  /* 0x0000002402137981 */ /* 0x000764000c1e1100 */
.L_x_12033:
        /* <DEDUP_REMOVED lines=16> */
.L_x_12064:
[----:B------:R0:W5:Y:S01]  /*6720*/  LDG.E.U8 R0, desc[UR36][R2.64] ;  /* 0x0000002402007981 */ /* 0x000162000c1e1100 */
[----:B------:R-:W-:Y:S05]  /*6730*/  BRA `(.L_x_12066) ;  /* 0x0000000c004c7947 */ /* 0x000fea0003800000 */
.L_x_12063:
        /* <DEDUP_REMOVED lines=8> */
.L_x_12068:
[----:B------:R0:W5:Y:S01]  /*67c0*/  LDG.E.U8 R0, desc[UR36][R2.64] ;  /* 0x0000002402007981 */ /* 0x000162000c1e1100 */
[----:B------:R-:W-:Y:S05]  /*67d0*/  BRA `(.L_x_12066) ;  /* 0x0000000c00247947 */ /* 0x000fea0003800000 */
.L_x_12067:
[----:B------:R0:W5:Y:S01]  /*67e0*/  LDG.E.U16 R0, desc[UR36][R2.64] ;  /* 0x0000002402007981 */ /* 0x000162000c1e1500 */
[----:B------:R-:W-:Y:S05]  /*67f0*/  BRA `(.L_x_12066) ;  /* 0x0000000c001c7947 */ /* 0x000fea0003800000 */
.L_x_12062:
        /* <DEDUP_REMOVED lines=9> */
.L_x_12070:
[----:B------:R-:W2:Y:S02]  /*6890*/  LDG.E.U16 R4, desc[UR36][R2.64] ;  /* 0x0000002402047981 */ /* 0x000ea4000c1e1500 */
[----:B--2---:R-:W-:-:S06]  /*68a0*/  HADD2.F32 R4, -RZ, R4.H0_H0 ;  /* 0x20000004ff047230 */ /* 0x004fcc0000004100 */
[----:B------:R-:W0:Y:S02]  /*68b0*/  F2I.FTZ.TRUNC.NTZ R4, R4 ;  /* 0x0000000400047305 */ /* 0x000e24000021f100 */
[----:B0-----:R-:W-:Y:S01]  /*68c0*/  PRMT R0, R4, 0x7610, R0 ;  /* 0x0000761004007816 */ /* 0x001fe20000000000 */
[----:B------:R-:W-:Y:S06]  /*68d0*/  BRA `(.L_x_12066) ;  /* 0x0000000800e47947 */ /* 0x000fec0003800000 */
.L_x_12069:
        /* <DEDUP_REMOVED lines=9> */
.L_x_12072:
[----:B------:R-:W2:Y:S02]  /*6970*/  LDG.E.U16 R2, desc[UR36][R2.64] ;  /* 0x0000002402027981 */ /* 0x000ea4000c1e1500 */
[----:B--2---:R-:W-:-:S06]  /*6980*/  HADD2.F32 R4, -RZ, R2.H0_H0 ;  /* 0x20000002ff047230 */ /* 0x004fcc0000004100 */
[----:B------:R-:W0:Y:S02]  /*6990*/  F2I.FTZ.TRUNC.NTZ R4, R4 ;  /* 0x0000000400047305 */ /* 0x000e24000021f100 */
[----:B0-----:R-:W-:Y:S01]  /*69a0*/  PRMT R0, R4, 0x7610, R0 ;  /* 0x0000761004007816 */ /* 0x001fe20000000000 */
[----:B------:R-:W-:Y:S06]  /*69b0*/  BRA `(.L_x_12066) ;  /* 0x0000000800ac7947 */ /* 0x000fec0003800000 */
.L_x_12071:
[----:B------:R-:W2:Y:S02]  /*69c0*/  LDG.E.64 R2, desc[UR36][R2.64] ;  /* 0x0000002402027981 */ /* 0x000ea4000c1e1b00 */
[----:B--2---:R0:W2:Y:S01]  /*69d0*/  F2I.F64.TRUNC R0, R2 ;  /* 0x0000000200007311 */ /* 0x0040a2000030d100 */
[----:B------:R-:W-:Y:S05]  /*69e0*/  BRA `(.L_x_12066) ;  /* 0x0000000800a07947 */ /* 0x000fea0003800000 */
.L_x_12061:
        /* <DEDUP_REMOVED lines=12> */
.L_x_12075:
[----:B------:R-:W2:Y:S02]  /*6ab0*/  LDG.E.64 R2, desc[UR36][R2.64] ;  /* 0x0000002402027981 */ /* 0x000ea4000c1e1b00 */
[----:B--2---:R0:W2:Y:S01]  /*6ac0*/  F2I.F64.TRUNC R0, R2 ;  /* 0x0000000200007311 */ /* 0x0040a2000030d100 */
[----:B------:R-:W-:Y:S05]  /*6ad0*/  BRA `(.L_x_12066) ;  /* 0x0000000800647947 */ /* 0x000fea0003800000 */
.L_x_12074:
        /* <DEDUP_REMOVED lines=27> */
.L_x_12077:
        /* <DEDUP_REMOVED lines=14> */
.L_x_12076:
[----:B------:R-:W2:Y:S02]  /*6d70*/  LDG.E.U16 R4, desc[UR36][R2.64] ;  /* 0x0000002402047981 */ /* 0x000ea4000c1e1500 */
[----:B--2---:R-:W-:-:S06]  /*6d80*/  IMAD.U32 R4, R4, 0x10000, RZ ;  /* 0x0001000004047824 */ /* 0x004fcc00078e00ff */
[----:B------:R-:W0:Y:S02]  /*6d90*/  F2I.FTZ.TRUNC.NTZ R4, R4 ;  /* 0x0000000400047305 */ /* 0x000e24000021f100 */
[----:B0-----:R-:W-:Y:S01]  /*6da0*/  PRMT R0, R4, 0x7610, R0 ;  /* 0x0000761004007816 */ /* 0x001fe20000000000 */
[----:B------:R-:W-:Y:S06]  /*6db0*/  BRA `(.L_x_12066) ;  /* 0x0000000400ac7947 */ /* 0x000fec0003800000 */
.L_x_12073:
        /* <DEDUP_REMOVED lines=10> */
.L_x_12080:
        /* <DEDUP_REMOVED lines=21> */
.L_x_12084:
[----:B------:R-:W-:Y:S05]  /*6fb0*/  BSYNC.RECONVERGENT B1 ;  /* 0x0000000000017941 */ /* 0x000fea0003800200 */
.L_x_12083:
[----:B------:R-:W-:Y:S01]  /*6fc0*/  IMAD.SHL.U32 R0, R0, 0x100000, RZ ;  /* 0x0010000000007824 */ /* 0x000fe200078e00ff */
[----:B------:R-:W-:-:S04]  /*6fd0*/  LEA R2, R2, 0x3b800000, 0x17 ;  /* 0x3b80000002027811 */ /* 0x000fc800078eb8ff */
[----:B------:R-:W-:-:S07]  /*6fe0*/  LOP3.LUT R4, R2, R0, R7, 0xfe, !PT ;  /* 0x0000000002047212 */ /* 0x000fce00078efe07 */
.L_x_12082:
[----:B------:R-:W-:Y:S05]  /*6ff0*/  BSYNC.RECONVERGENT B0 ;  /* 0x0000000000007941 */ /* 0x000fea0003800200 */
.L_x_12081:
[----:B------:R-:W0:Y:S02]  /*7000*/  F2I.FTZ.TRUNC.NTZ R4, R4 ;  /* 0x0000000400047305 */ /* 0x000e24000021f100 */
[----:B0-----:R-:W-:Y:S01]  /*7010*/  PRMT R0, R4, 0x7610, R0 ;  /* 0x0000761004007816 */ /* 0x001fe20000000000 */
[----:B------:R-:W-:Y:S06]  /*7020*/  BRA `(.L_x_12066) ;  /* 0x0000000400107947 */ /* 0x000fec0003800000 */
.L_x_12079:
        /* <DEDUP_REMOVED lines=21> */
.L_x_12088:
[----:B------:R-:W-:Y:S05]  /*7180*/  BSYNC.RECONVERGENT B1 ;  /* 0x0000000000017941 */ /* 0x000fea0003800200 */
.L_x_12087:
[----:B------:R-:W-:Y:S02]  /*7190*/  SHF.L.U32 R0, R0, 0x15, RZ ;  /* 0x0000001500007819 */ /* 0x000fe400000006ff */
[----:B------:R-:W-:-:S04]  /*71a0*/  LEA R2, R2, 0x37800000, 0x17 ;  /* 0x3780000002027811 */ /* 0x000fc800078eb8ff */
[----:B------:R-:W-:-:S07]  /*71b0*/  LOP3.LUT R4, R2, R0, R7, 0xfe, !PT ;  /* 0x0000000002047212 */ /* 0x000fce00078efe07 */
.L_x_12086:
[----:B------:R-:W-:Y:S05]  /*71c0*/  BSYNC.RECONVERGENT B0 ;  /* 0x0000000000007941 */ /* 0x000fea0003800200 */
.L_x_12085:
[----:B------:R-:W0:Y:S02]  /*71d0*/  F2I.FTZ.TRUNC.NTZ R4, R4 ;  /* 0x0000000400047305 */ /* 0x000e24000021f100 */
[----:B0-----:R-:W-:Y:S01]  /*71e0*/  PRMT R0, R4, 0x7610, R0 ;  /* 0x0000761004007816 */ /* 0x001fe20000000000 */
[----:B------:R-:W-:Y:S06]  /*71f0*/  BRA `(.L_x_12066) ;  /* 0x00000000009c7947 */ /* 0x000fec0003800000 */
.L_x_12078:
        /* <DEDUP_REMOVED lines=14> */
.L_x_12092:
[----:B------:R-:W-:Y:S05]  /*72e0*/  BSYNC.RECONVERGENT B0 ;  /* 0x0000000000007941 */ /* 0x000fea0003800200 */
.L_x_12091:
[----:B------:R-:W0:Y:S02]  /*72f0*/  F2I.FTZ.TRUNC.NTZ R4, R4 ;  /* 0x0000000400047305 */ /* 0x000e24000021f100 */
[----:B0-----:R-:W-:Y:S01]  /*7300*/  PRMT R0, R4, 0x7610, R0 ;  /* 0x0000761004007816 */ /* 0x001fe20000000000 */
[----:B------:R-:W-:Y:S06]  /*7310*/  BRA `(.L_x_12066) ;  /* 0x0000000000547947 */ /* 0x000fec0003800000 */
.L_x_12065:
        /* <DEDUP_REMOVED lines=8> */
[----:B0-----:R-:W-:Y:S01]  /*73a0*/  MOV R4, UR4 ;  /* 0x0000000400047c02 */ /* 0x001fe20008000f00 */
[----:B------:R-:W-:-:S02]  /*73b0*/  IMAD.U32 R5, RZ, RZ, UR5 ;  /* 0x00000005ff057e24 */ /* 0x000fc4000f8e00ff */
[----:B--2---:R-:W-:Y:S02]  /*73c0*/  IMAD.U32 R6, RZ, RZ, UR6 ;  /* 0x00000006ff067e24 */ /* 0x004fe4000f8e00ff */
[----:B------:R-:W-:Y:S01]  /*73d0*/  IMAD.U32 R7, RZ, RZ, UR7 ;  /* 0x00000007ff077e24 */ /* 0x000fe2000f8e00ff */
[----:B----4-:R-:W-:Y:S01]  /*73e0*/  MOV R10, UR8 ;  /* 0x00000008000a7c02 */ /* 0x010fe20008000f00 */
[----:B------:R-:W-:-:S07]  /*73f0*/  IMAD.U32 R11, RZ, RZ, UR9 ;  /* 0x00000009ff0b7e24 */ /* 0x000fce000f8e00ff */
[----:B------:R-:W-:-:S07]  /*7400*/  LEPC R20, `(.L_x_12093) ;  /* 0x000000001014794e */ /* 0x000fce0000000000 */
[----:B-1-3-5:R-:W-:Y:S05]  /*7410*/  CALL.ABS.NOINC R2 ;  /* 0x0000000002007343 */ /* 0x02afea0003c00000 */
.L_x_12093:
[----:B------:R-:W-:Y:S01]  /*7420*/  PRMT R0, RZ, 0x7610, R0 ;  /* 0x00007610ff007816 */ /* 0x000fe20000000000 */
[----:B------:R-:W-:Y:S06]  /*7430*/  BRA `(.L_x_12066) ;  /* 0x00000000000c7947 */ /* 0x000fec0003800000 */
.L_x_12090:
[----:B------:R4:W5:Y:S01]  /*7440*/  LDG.E.U8 R0, desc[UR36][R2.64] ;  /* 0x0000002402007981 */ /* 0x000962000c1e1100 */
[----:B------:R-:W-:Y:S05]  /*7450*/  BRA `(.L_x_12066) ;  /* 0x0000000000047947 */ /* 0x000fea0003800000 */
.L_x_12089:
[----:B------:R0:W5:Y:S02]  /*7460*/  LDG.E.U8 R0, desc[UR36][R2.64] ;  /* 0x0000002402007981 */ /* 0x000164000c1e1100 */
.L_x_12066:
[----:B------:R-:W0:Y:S01]  /*7470*/  LDCU.64 UR6, c[0x0][0x5e8] ;  /* 0x0000bd00ff0677ac */ /* 0x000e220008000a00 */
[----:B-1---5:R-:W-:Y:S01]  /*7480*/  LOP3.LUT P0, RZ, R19, 0xff, RZ, 0xc0, !PT ;  /* 0x000000ff13ff7812 */ /* 0x022fe2000780c0ff */
[----:B------:R-:W-:Y:S01]  /*7490*/  BSSY.RECONVERGENT B6, `(.L_x_12094) ;  /* 0x00000d4000067945 */ /* 0x000fe20003800200 */
[----:B--2---:R-:W-:Y:S01]  /*74a0*/  LOP3.LUT P1, RZ, R0, 0xff, RZ, 0xc0, !PT ;  /* 0x000000ff00ff7812 */ /* 0x004fe2000782c0ff */
[----:B------:R-:W-:-:S03]  /*74b0*/  UPRMT UR4, UR43, 0x9910, URZ ;  /* 0x000099102b047896 */ /* 0x000fc600080000ff */
[----:B------:R-:W-:Y:S01]  /*74c0*/  PLOP3.LUT P0, PT, P0, P1, PT, 0x28, 0x82 ;  /* 0x000000000082781c */ /* 0x000fe20000702570 */
[----:B------:R-:W-:-:S03]  /*74d0*/  UISETP.GT.AND UP0, UPT, UR4, 0x9, UPT ;  /* 0x000000090400788c */ /* 0x000fc6000bf04270 */
[----:B------:R-:W-:Y:S02]  /*74e0*/  SEL R4, RZ, 0x1, !P0 ;  /* 0x00000001ff047807 */ /* 0x000fe40004000000 */
[----:B0--34-:R-:W-:-:S05]  /*74f0*/  IADD3 R2, P2, PT, R16, UR6, RZ ;  /* 0x0000000610027c10 */ /* 0x019fca000ff5e0ff */
        /* <DEDUP_REMOVED lines=12> */
.L_x_12098:
[----:B------:R4:W-:Y:S01]  /*75c0*/  STG.E.U8 desc[UR36][R2.64], R4 ;  /* 0x0000000402007986 */ /* 0x0009e2000c101124 */
[----:B------:R-:W-:Y:S05]  /*75d0*/  BRA `(.L_x_12100) ;  /* 0x0000000800fc7947 */ /* 0x000fea0003800000 */
.L_x_12097:
        /* <DEDUP_REMOVED lines=9> */
.L_x_12102:
[----:B------:R2:W-:Y:S01]  /*7670*/  STG.E desc[UR36][R2.64], R4 ;  /* 0x0000000402007986 */ /* 0x0005e2000c101924 */
[----:B------:R-:W-:Y:S05]  /*7680*/  BRA `(.L_x_12100) ;  /* 0x0000000800d07947 */ /* 0x000fea0003800000 */
.L_x_12101:
[----:B------:R0:W-:Y:S01]  /*7690*/  STG.E.U16 desc[UR36][R2.64], R4 ;  /* 0x0000000402007986 */ /* 0x0001e2000c101524 */
[----:B------:R-:W-:Y:S05]  /*76a0*/  BRA `(.L_x_12100) ;  /* 0x0000000800c87947 */ /* 0x000fea0003800000 */
.L_x_12096:
        /* <DEDUP_REMOVED lines=9> */
.L_x_12104:
[----:B------:R-:W-:-:S04]  /*7740*/  I2FP.F32.U32 R0, R4 ;  /* 0x0000000400007245 */ /* 0x000fc80000201000 */
[----:B------:R-:W-:-:S05]  /*7750*/  F2FP.F16.F32.PACK_AB R0, RZ, R0 ;  /* 0x00000000ff00723e */ /* 0x000fca00000000ff */
[----:B------:R0:W-:Y:S01]  /*7760*/  STG.E.U16 desc[UR36][R2.64], R0 ;  /* 0x0000000002007986 */ /* 0x0001e2000c101524 */
[----:B------:R-:W-:Y:S05]  /*7770*/  BRA `(.L_x_12100) ;  /* 0x0000000800947947 */ /* 0x000fea0003800000 */
.L_x_12103:
        /* <DEDUP_REMOVED lines=10> */
.L_x_12106:
[----:B------:R-:W-:-:S04]  /*7820*/  I2FP.F32.U32 R4, R4 ;  /* 0x0000000400047245 */ /* 0x000fc80000201000 */
[----:B------:R-:W-:-:S04]  /*7830*/  F2FP.F16.F32.PACK_AB R5, RZ, R4 ;  /* 0x00000004ff05723e */ /* 0x000fc800000000ff */
[----:B------:R-:W-:-:S05]  /*7840*/  PRMT R5, R5, 0x5410, RZ ;  /* 0x0000541005057816 */ /* 0x000fca00000000ff */
[----:B------:R0:W-:Y:S01]  /*7850*/  STG.E desc[UR36][R2.64], R5 ;  /* 0x0000000502007986 */ /* 0x0001e2000c101924 */
[----:B------:R-:W-:Y:S05]  /*7860*/  BRA `(.L_x_12100) ;  /* 0x0000000800587947 */ /* 0x000fea0003800000 */
.L_x_12105:
[----:B------:R-:W0:Y:S02]  /*7870*/  I2F.F64.U32 R4, R4 ;  /* 0x0000000400047312 */ /* 0x000e240000201800 */
[----:B0-----:R0:W-:Y:S01]  /*7880*/  STG.E.64 desc[UR36][R2.64], R4 ;  /* 0x0000000402007986 */ /* 0x0011e2000c101b24 */
[----:B------:R-:W-:Y:S05]  /*7890*/  BRA `(.L_x_12100) ;  /* 0x00000008004c7947 */ /* 0x000fea0003800000 */
.L_x_12095:
        /* <DEDUP_REMOVED lines=12> */
.L_x_12110:
        /* <DEDUP_REMOVED lines=17> */
.L_x_12112:
[----:B------:R-:W-:Y:S05]  /*7a70*/  BSYNC.RECONVERGENT B0 ;  /* 0x0000000000007941 */ /* 0x000fea0003800200 */
.L_x_12111:
[----:B------:R0:W-:Y:S01]  /*7a80*/  STG.E.U8 desc[UR36][R2.64], R0 ;  /* 0x0000000002007986 */ /* 0x0001e2000c101124 */
[----:B------:R-:W-:Y:S05]  /*7a90*/  BRA `(.L_x_12100) ;  /* 0x0000000400cc7947 */ /* 0x000fea0003800000 */
.L_x_12109:
        /* <DEDUP_REMOVED lines=17> */
.L_x_12114:
[----:B------:R-:W-:Y:S05]  /*7bb0*/  BSYNC.RECONVERGENT B0 ;  /* 0x0000000000007941 */ /* 0x000fea0003800200 */
.L_x_12113:
[----:B------:R0:W-:Y:S01]  /*7bc0*/  STG.E.U8 desc[UR36][R2.64], R0 ;  /* 0x0000000002007986 */ /* 0x0001e2000c101124 */
[----:B------:R-:W-:Y:S05]  /*7bd0*/  BRA `(.L_x_12100) ;  /* 0x00000004007c7947 */ /* 0x000fea0003800000 */
.L_x_12108:
        /* <DEDUP_REMOVED lines=21> */
.L_x_12116:
[----:B------:R-:W-:-:S05]  /*7d30*/  MOV R5, RZ ;  /* 0x000000ff00057202 */ /* 0x000fca0000000f00 */
[----:B------:R0:W-:Y:S01]  /*7d40*/  STG.E.64 desc[UR36][R2.64], R4 ;  /* 0x0000000402007986 */ /* 0x0001e2000c101b24 */
[----:B------:R-:W-:Y:S05]  /*7d50*/  BRA `(.L_x_12100) ;  /* 0x00000004001c7947 */ /* 0x000fea0003800000 */
.L_x_12115:
[----:B------:R0:W-:Y:S01]  /*7d60*/  STG.E desc[UR36][R2.64], R4 ;  /* 0x0000000402007986 */ /* 0x0001e2000c101924 */
[----:B------:R-:W-:Y:S05]  /*7d70*/  BRA `(.L_x_12100) ;  /* 0x0000000400147947 */ /* 0x000fea0003800000 */
.L_x_12107:
        /* <DEDUP_REMOVED lines=8> */
.L_x_12118:
[----:B------:R-:W0:Y:S01]  /*7e00*/  I2F.F64.U32 R4, R4 ;  /* 0x0000000400047312 */ /* 0x000e220000201800 */
[----:B------:R-:W-:-:S05]  /*7e10*/  CS2R R6, SRZ ;  /* 0x0000000000067805 */ /* 0x000fca000001ff00 */
[----:B0-----:R0:W-:Y:S01]  /*7e20*/  STG.E.128 desc[UR36][R2.64], R4 ;  /* 0x0000000402007986 */ /* 0x0011e2000c101d24 */
[----:B------:R-:W-:Y:S05]  /*7e30*/  BRA `(.L_x_12100) ;  /* 0x0000000000e47947 */ /* 0x000fea0003800000 */
.L_x_12117:
[----:B------:R-:W-:-:S09]  /*7e40*/  UISETP.NE.AND UP0, UPT, UR4, 0xf, UPT ;  /* 0x0000000f0400788c */ /* 0x000fd2000bf05270 */
[----:B------:R-:W-:Y:S05]  /*7e50*/  BRA.U !UP0, `(.L_x_12119) ;  /* 0x0000000108d07547 */ /* 0x000fea000b800000 */
[----:B------:R-:W-:-:S09]  /*7e60*/  UISETP.NE.AND UP0, UPT, UR4, 0x17, UPT ;  /* 0x000000170400788c */ /* 0x000fd2000bf05270 */
[----:B------:R-:W-:Y:S05]  /*7e70*/  BRA.U !UP0, `(.L_x_12120) ;  /* 0x0000000108847547 */ /* 0x000fea000b800000 */
[----:B------:R-:W-:-:S09]  /*7e80*/  UISETP.NE.AND UP0, UPT, UR4, 0x18, UPT ;  /* 0x000000180400788c */ /* 0x000fd2000bf05270 */
[----:B------:R-:W-:Y:S05]  /*7e90*/  BRA.U !UP0, `(.L_x_12121) ;  /* 0x0000000108447547 */ /* 0x000fea000b800000 */
.L_x_12099:
        /* <DEDUP_REMOVED lines=16> */
.L_x_12122:
[----:B------:R-:W-:Y:S05]  /*7fa0*/  BRA `(.L_x_12100) ;  /* 0x0000000000887947 */ /* 0x000fea0003800000 */
.L_x_12121:
        /* <DEDUP_REMOVED lines=11> */
.L_x_12124:
[----:B------:R-:W-:Y:S05]  /*8060*/  BSYNC.RECONVERGENT B0 ;  /* 0x0000000000007941 */ /* 0x000fea0003800200 */
.L_x_12123:
[----:B------:R0:W-:Y:S01]  /*8070*/  STG.E.U8 desc[UR36][R2.64], R5 ;  /* 0x0000000502007986 */ /* 0x0001e2000c101124 */
[----:B------:R-:W-:Y:S05]  /*8080*/  BRA `(.L_x_12100) ;  /* 0x0000000000507947 */ /* 0x000fea0003800000 */
.L_x_12120:
        /* <DEDUP_REMOVED lines=12> */
.L_x_12125:
[----:B------:R-:W-:Y:S01]  /*8150*/  IMAD.MOV.U32 R5, RZ, RZ, 0x7f ;  /* 0x0000007fff057424 */ /* 0x000fe200078e00ff */
[----:B------:R-:W-:-:S04]  /*8160*/  ISETP.GT.U32.AND P0, PT, R7, 0x7f800000, PT ;  /* 0x7f8000000700780c */ /* 0x000fc80003f04070 */
[----:B------:R-:W-:-:S05]  /*8170*/  SEL R5, R5, 0x7c, P0 ;  /* 0x0000007c05057807 */ /* 0x000fca0000000000 */
[----:B------:R0:W-:Y:S01]  /*8180*/  STG.E.U8 desc[UR36][R2.64], R5 ;  /* 0x0000000502007986 */ /* 0x0001e2000c101124 */
[----:B------:R-:W-:Y:S05]  /*8190*/  BRA `(.L_x_12100) ;  /* 0x00000000000c7947 */ /* 0x000fea0003800000 */
.L_x_12119:
[----:B------:R-:W-:-:S04]  /*81a0*/  I2FP.F32.U32 R0, R4 ;  /* 0x0000000400007245 */ /* 0x000fc80000201000 */
[----:B------:R-:W-:-:S05]  /*81b0*/  F2FP.BF16.F32.PACK_AB R0, RZ, R0 ;  /* 0x00000000ff00723e */ /* 0x000fca00000010ff */
[----:B------:R0:W-:Y:S02]  /*81c0*/  STG.E.U16 desc[UR36][R2.64], R0 ;  /* 0x0000000002007986 */ /* 0x0001e4000c101524 */
.L_x_12100:
[----:B------:R-:W-:Y:S05]  /*81d0*/  BSYNC.RECONVERGENT B6 ;  /* 0x0000000000067941 */ /* 0x000fea0003800200 */
.L_x_12094:
[----:B------:R-:W-:-:S07]  /*81e0*/  IADD3 R17, PT, PT, R17, 0x80, RZ ;  /* 0x0000008011117810 */ /* 0x000fce0007ffe0ff */
.L_x_12026:
[----:B------:R-:W-:Y:S05]  /*81f0*/  BSYNC.RECONVERGENT B7 ;  /* 0x0000000000077941 */ /* 0x000fea0003800200 */
.L_x_12025:
        /* <DEDUP_REMOVED lines=358> */
.L_x_12128:
        /* <DEDUP_REMOVED lines=16> */
.L_x_12132:
[----:B------:R0:W5:Y:S01]  /*9960*/  LDG.E.U8 R19, desc[UR36][R2.64] ;  /* 0x0000002402137981 */ /* 0x000162000c1e1100 */
[----:B------:R-:W-:Y:S05]  /*9970*/  BRA `(.L_x_12134) ;  /* 0x0000000c004c7947 */ /* 0x000fea0003800000 */
.L_x_12131:
        /* <DEDUP_REMOVED lines=8> */
.L_x_12136:
[----:B------:R0:W5:Y:S01]  /*9a00*/  LDG.E.U8 R19, desc[UR36][R2.64] ;  /* 0x0000002402137981 */ /* 0x000162000c1e1100 */
[----:B------:R-:W-:Y:S05]  /*9a10*/  BRA `(.L_x_12134) ;  /* 0x0000000c00247947 */ /* 0x000fea0003800000 */
.L_x_12135:
[----:B------:R0:W5:Y:S01]  /*9a20*/  LDG.E.U16 R19, desc[UR36][R2.64] ;  /* 0x0000002402137981 */ /* 0x000162000c1e1500 */
[----:B------:R-:W-:Y:S05]  /*9a30*/  BRA `(.L_x_12134) ;  /* 0x0000000c001c7947 */ /* 0x000fea0003800000 */
.L_x_12130:
        /* <DEDUP_REMOVED lines=9> */
.L_x_12138:
[----:B------:R-:W2:Y:S02]  /*9ad0*/  LDG.E.U16 R0, desc[UR36][R2.64] ;  /* 0x0000002402007981 */ /* 0x000ea4000c1e1500 */
[----:B--2---:R-:W-:-:S06]  /*9ae0*/  HADD2.F32 R0, -RZ, R0.H0_H0 ;  /* 0x20000000ff007230 */ /* 0x004fcc0000004100 */
[----:B------:R-:W0:Y:S02]  /*9af0*/  F2I.FTZ.TRUNC.NTZ R0, R0 ;  /* 0x0000000000007305 */ /* 0x000e24000021f100 */
[----:B0-----:R-:W-:Y:S01]  /*9b00*/  PRMT R19, R0, 0x7610, R19 ;  /* 0x0000761000137816 */ /* 0x001fe20000000013 */
[----:B------:R-:W-:Y:S06]  /*9b10*/  BRA `(.L_x_12134) ;  /* 0x0000000800e47947 */ /* 0x000fec0003800000 */
.L_x_12137:
        /* <DEDUP_REMOVED lines=9> */
.L_x_12140:
[----:B------:R-:W2:Y:S02]  /*9bb0*/  LDG.E.U16 R2, desc[UR36][R2.64] ;  /* 0x0000002402027981 */ /* 0x000ea4000c1e1500 */
[----:B--2---:R-:W-:-:S06]  /*9bc0*/  HADD2.F32 R0, -RZ, R2.H0_H0 ;  /* 0x20000002ff007230 */ /* 0x004fcc0000004100 */
[----:B------:R-:W0:Y:S02]  /*9bd0*/  F2I.FTZ.TRUNC.NTZ R0, R0 ;  /* 0x0000000000007305 */ /* 0x000e24000021f100 */
[----:B0-----:R-:W-:Y:S01]  /*9be0*/  PRMT R19, R0, 0x7610, R19 ;  /* 0x0000761000137816 */ /* 0x001fe20000000013 */
[----:B------:R-:W-:Y:S06]  /*9bf0*/  BRA `(.L_x_12134) ;  /* 0x0000000800ac7947 */ /* 0x000fec0003800000 */
.L_x_12139:
[----:B------:R-:W2:Y:S02]  /*9c00*/  LDG.E.64 R2, desc[UR36][R2.64] ;  /* 0x0000002402027981 */ /* 0x000ea4000c1e1b00 */
[----:B--2---:R0:W1:Y:S01]  /*9c10*/  F2I.F64.TRUNC R19, R2 ;  /* 0x0000000200137311 */ /* 0x004062000030d100 */
[----:B------:R-:W-:Y:S05]  /*9c20*/  BRA `(.L_x_12134) ;  /* 0x0000000800a07947 */ /* 0x000fea0003800000 */
.L_x_12129:
        /* <DEDUP_REMOVED lines=12> */
.L_x_12143:
[----:B------:R-:W2:Y:S02]  /*9cf0*/  LDG.E.64 R2, desc[UR36][R2.64] ;  /* 0x0000002402027981 */ /* 0x000ea4000c1e1b00 */
[----:B--2---:R3:W4:Y:S01]  /*9d00*/  F2I.F64.TRUNC R19, R2 ;  /* 0x0000000200137311 */ /* 0x004722000030d100 */
[----:B------:R-:W-:Y:S05]  /*9d10*/  BRA `(.L_x_12134) ;  /* 0x0000000800647947 */ /* 0x000fea0003800000 */
.L_x_12142:
        /* <DEDUP_REMOVED lines=27> */
.L_x_12145:
        /* <DEDUP_REMOVED lines=14> */
.L_x_12144:
[----:B------:R-:W2:Y:S02]  /*9fb0*/  LDG.E.U16 R0, desc[UR36][R2.64] ;  /* 0x0000002402007981 */ /* 0x000ea4000c1e1500 */
[----:B--2---:R-:W-:-:S06]  /*9fc0*/  IMAD.U32 R0, R0, 0x10000, RZ ;  /* 0x0001000000007824 */ /* 0x004fcc00078e00ff */
[----:B------:R-:W0:Y:S02]  /*9fd0*/  F2I.FTZ.TRUNC.NTZ R0, R0 ;  /* 0x0000000000007305 */ /* 0x000e24000021f100 */
[----:B0-----:R-:W-:Y:S01]  /*9fe0*/  PRMT R19, R0, 0x7610, R19 ;  /* 0x0000761000137816 */ /* 0x001fe20000000013 */
[----:B------:R-:W-:Y:S06]  /*9ff0*/  BRA `(.L_x_12134) ;  /* 0x0000000400ac7947 */ /* 0x000fec0003800000 */
.L_x_12141:
        /* <DEDUP_REMOVED lines=10> */
.L_x_12148:
        /* <DEDUP_REMOVED lines=21> */
.L_x_12152:
[----:B------:R-:W-:Y:S05]  /*a1f0*/  BSYNC.RECONVERGENT B1 ;  /* 0x0000000000017941 */ /* 0x000fea0003800200 */
.L_x_12151:
[----:B------:R-:W-:Y:S02]  /*a200*/  SHF.L.U32 R0, R0, 0x14, RZ ;  /* 0x0000001400007819 */ /* 0x000fe400000006ff */
[----:B------:R-:W-:-:S04]  /*a210*/  LEA R2, R2, 0x3b800000, 0x17 ;  /* 0x3b80000002027811 */ /* 0x000fc800078eb8ff */
[----:B------:R-:W-:-:S07]  /*a220*/  LOP3.LUT R0, R2, R0, R7, 0xfe, !PT ;  /* 0x0000000002007212 */ /* 0x000fce00078efe07 */
.L_x_12150:
[----:B------:R-:W-:Y:S05]  /*a230*/  BSYNC.RECONVERGENT B0 ;  /* 0x0000000000007941 */ /* 0x000fea0003800200 */
.L_x_12149:
[----:B------:R-:W0:Y:S02]  /*a240*/  F2I.FTZ.TRUNC.NTZ R0, R0 ;  /* 0x0000000000007305 */ /* 0x000e24000021f100 */
[----:B0-----:R-:W-:Y:S01]  /*a250*/  PRMT R19, R0, 0x7610, R19 ;  /* 0x0000761000137816 */ /* 0x001fe20000000013 */
[----:B------:R-:W-:Y:S06]  /*a260*/  BRA `(.L_x_12134) ;  /* 0x0000000400107947 */ /* 0x000fec0003800000 */
.L_x_12147:
        /* <DEDUP_REMOVED lines=21> */
.L_x_12156:
[----:B------:R-:W-:Y:S05]  /*a3c0*/  BSYNC.RECONVERGENT B1 ;  /* 0x0000000000017941 */ /* 0x000fea0003800200 */
.L_x_12155:
[----:B------:R-:W-:Y:S01]  /*a3d0*/  IMAD.SHL.U32 R0, R0, 0x200000, RZ ;  /* 0x0020000000007824 */ /* 0x000fe200078e00ff */
[----:B------:R-:W-:-:S04]  /*a3e0*/  LEA R2, R2, 0x37800000, 0x17 ;  /* 0x3780000002027811 */ /* 0x000fc800078eb8ff */
[----:B------:R-:W-:-:S07]  /*a3f0*/  LOP3.LUT R0, R2, R0, R7, 0xfe, !PT ;  /* 0x0000000002007212 */ /* 0x000fce00078efe07 */
.L_x_12154:
[----:B------:R-:W-:Y:S05]  /*a400*/  BSYNC.RECONVERGENT B0 ;  /* 0x0000000000007941 */ /* 0x000fea0003800200 */
.L_x_12153:
[----:B------:R-:W0:Y:S02]  /*a410*/  F2I.FTZ.TRUNC.NTZ R0, R0 ;  /* 0x0000000000007305 */ /* 0x000e24000021f100 */
[----:B0-----:R-:W-:Y:S01]  /*a420*/  PRMT R19, R0, 0x7610, R19 ;  /* 0x0000761000137816 */ /* 0x001fe20000000013 */
[----:B------:R-:W-:Y:S06]  /*a430*/  BRA `(.L_x_12134) ;  /* 0x00000000009c7947 */ /* 0x000fec0003800000 */
.L_x_12146:
        /* <DEDUP_REMOVED lines=14> */
.L_x_12160:
[----:B------:R-:W-:Y:S05]  /*a520*/  BSYNC.RECONVERGENT B0 ;  /* 0x0000000000007941 */ /* 0x000fea0003800200 */
.L_x_12159:
[----:B------:R-:W0:Y:S02]  /*a530*/  F2I.FTZ.TRUNC.NTZ R0, R0 ;  /* 0x0000000000007305 */ /* 0x000e24000021f100 */
[----:B0-----:R-:W-:Y:S01]  /*a540*/  PRMT R19, R0, 0x7610, R19 ;  /* 0x0000761000137816 */ /* 0x001fe20000000013 */
[----:B------:R-:W-:Y:S06]  /*a550*/  BRA `(.L_x_12134) ;  /* 0x0000000000547947 */ /* 0x000fec0003800000 */
.L_x_12133:
        /* <DEDUP_REMOVED lines=16> */
.L_x_12161:
[----:B------:R-:W-:Y:S01]  /*a660*/  PRMT R19, RZ, 0x7610, R19 ;  /* 0x00007610ff137816 */ /* 0x000fe20000000013 */
[----:B------:R-:W-:Y:S06]  /*a670*/  BRA `(.L_x_12134) ;  /* 0x00000000000c7947 */ /* 0x000fec0003800000 */
.L_x_12158:
[----:B------:R2:W5:Y:S01]  /*a680*/  LDG.E.U8 R19, desc[UR36][R2.64] ;  /* 0x0000002402137981 */ /* 0x000562000c1e1100 */
[----:B------:R-:W-:Y:S05]  /*a690*/  BRA `(.L_x_12134) ;  /* 0x0000000000047947 */ /* 0x000fea0003800000 */
.L_x_12157:
[----:B------:R1:W5:Y:S02]  /*a6a0*/  LDG.E.U8 R19, desc[UR36][R2.64] ;  /* 0x0000002402137981 */ /* 0x000364000c1e1100 */
.L_x_12134:
[----:B------:R-:W0:Y:S01]  /*a6b0*/  LDCU.64 UR6, c[0x0][0x5f8] ;  /* 0x0000bf00ff0677ac */ /* 0x000e220008000a00 */
[----:B------:R-:W-:-:S04]  /*a6c0*/  UPRMT UR4, UR42, 0x9910, URZ ;  /* 0x000099102a047896 */ /* 0x000fc800080000ff */
[----:B------:R-:W-:Y:S01]  /*a6d0*/  UISETP.GT.AND UP0, UPT, UR4, 0x9, UPT ;  /* 0x000000090400788c */ /* 0x000fe2000bf04270 */
[----:B0123--:R-:W-:-:S04]  /*a6e0*/  IADD3 R2, P0, PT, R18, UR6, RZ ;  /* 0x0000000612027c10 */ /* 0x00ffc8000ff1e0ff */
        /* <DEDUP_REMOVED lines=12> */
.L_x_12165:
[----:B------:R0:W5:Y:S01]  /*a7b0*/  LDG.E.U8 R0, desc[UR36][R2.64] ;  /* 0x0000002402007981 */ /* 0x000162000c1e1100 */
[----:B------:R-:W-:Y:S05]  /*a7c0*/  BRA `(.L_x_12167) ;  /* 0x0000000c004c7947 */ /* 0x000fea0003800000 */
.L_x_12164:
        /* <DEDUP_REMOVED lines=8> */
.L_x_12169:
[----:B------:R0:W5:Y:S01]  /*a850*/  LDG.E.U8 R0, desc[UR36][R2.64] ;  /* 0x0000002402007981 */ /* 0x000162000c1e1100 */
[----:B------:R-:W-:Y:S05]  /*a860*/  BRA `(.L_x_12167) ;  /* 0x0000000c00247947 */ /* 0x000fea0003800000 */
.L_x_12168:
[----:B------:R0:W5:Y:S01]  /*a870*/  LDG.E.U16 R0, desc[UR36][R2.64] ;  /* 0x0000002402007981 */ /* 0x000162000c1e1500 */
[----:B------:R-:W-:Y:S05]  /*a880*/  BRA `(.L_x_12167) ;  /* 0x0000000c001c7947 */ /* 0x000fea0003800000 */
.L_x_12163:
        /* <DEDUP_REMOVED lines=9> */
.L_x_12171:
[----:B------:R-:W2:Y:S02]  /*a920*/  LDG.E.U16 R4, desc[UR36][R2.64] ;  /* 0x0000002402047981 */ /* 0x000ea4000c1e1500 */
[----:B--2---:R-:W-:-:S06]  /*a930*/  HADD2.F32 R4, -RZ, R4.H0_H0 ;  /* 0x20000004ff047230 */ /* 0x004fcc0000004100 */
[----:B------:R-:W0:Y:S02]  /*a940*/  F2I.FTZ.TRUNC.NTZ R4, R4 ;  /* 0x0000000400047305 */ /* 0x000e24000021f100 */
[----:B0-----:R-:W-:Y:S01]  /*a950*/  PRMT R0, R4, 0x7610, R0 ;  /* 0x0000761004007816 */ /* 0x001fe20000000000 */
[----:B------:R-:W-:Y:S06]  /*a960*/  BRA `(.L_x_12167) ;  /* 0x0000000800e47947 */ /* 0x000fec0003800000 */
.L_x_12170:
        /* <DEDUP_REMOVED lines=9> */
.L_x_12173:
[----:B------:R-:W2:Y:S02]  /*aa00*/  LDG.E.U16 R2, desc[UR36][R2.64] ;  /* 0x0000002402027981 */ /* 0x000ea4000c1e1500 */
[----:B--2---:R-:W-:-:S06]  /*aa10*/  HADD2.F32 R4, -RZ, R2.H0_H0 ;  /* 0x20000002ff047230 */ /* 0x004fcc0000004100 */
[----:B------:R-:W0:Y:S02]  /*aa20*/  F2I.FTZ.TRUNC.NTZ R4, R4 ;  /* 0x0000000400047305 */ /* 0x000e24000021f100 */
[----:B0-----:R-:W-:Y:S01]  /*aa30*/  PRMT R0, R4, 0x7610, R0 ;  /* 0x0000761004007816 */ /* 0x001fe20000000000 */
[----:B------:R-:W-:Y:S06]  /*aa40*/  BRA `(.L_x_12167) ;  /* 0x0000000800ac7947 */ /* 0x000fec0003800000 */
.L_x_12172:
[----:B------:R-:W2:Y:S02]  /*aa50*/  LDG.E.64 R2, desc[UR36][R2.64] ;  /* 0x0000002402027981 */ /* 0x000ea4000c1e1b00 */
[----:B--2---:R0:W1:Y:S01]  /*aa60*/  F2I.F64.TRUNC R0, R2 ;  /* 0x0000000200007311 */ /* 0x004062000030d100 */
[----:B------:R-:W-:Y:S05]  /*aa70*/  BRA `(.L_x_12167) ;  /* 0x0000000800a07947 */ /* 0x000fea0003800000 */
.L_x_12162:
        /* <DEDUP_REMOVED lines=12> */
.L_x_12176:
[----:B------:R-:W2:Y:S02]  /*ab40*/  LDG.E.64 R2, desc[UR36][R2.64] ;  /* 0x0000002402027981 */ /* 0x000ea4000c1e1b00 */
[----:B--2---:R3:W0:Y:S01]  /*ab50*/  F2I.F64.TRUNC R0, R2 ;  /* 0x0000000200007311 */ /* 0x004622000030d100 */
[----:B------:R-:W-:Y:S05]  /*ab60*/  BRA `(.L_x_12167) ;  /* 0x0000000800647947 */ /* 0x000fea0003800000 */
.L_x_12175:
        /* <DEDUP_REMOVED lines=27> */
.L_x_12178:
        /* <DEDUP_REMOVED lines=14> */
.L_x_12177:
[----:B------:R-:W2:Y:S02]  /*ae00*/  LDG.E.U16 R4, desc[UR36][R2.64] ;  /* 0x0000002402047981 */ /* 0x000ea4000c1e1500 */
[----:B--2---:R-:W-:-:S06]  /*ae10*/  IMAD.U32 R4, R4, 0x10000, RZ ;  /* 0x0001000004047824 */ /* 0x004fcc00078e00ff */
[----:B------:R-:W0:Y:S02]  /*ae20*/  F2I.FTZ.TRUNC.NTZ R4, R4 ;  /* 0x0000000400047305 */ /* 0x000e24000021f100 */
[----:B0-----:R-:W-:Y:S01]  /*ae30*/  PRMT R0, R4, 0x7610, R0 ;  /* 0x0000761004007816 */ /* 0x001fe20000000000 */
[----:B------:R-:W-:Y:S06]  /*ae40*/  BRA `(.L_x_12167) ;  /* 0x0000000400ac7947 */ /* 0x000fec0003800000 */
.L_x_12174:
        /* <DEDUP_REMOVED lines=10> */
.L_x_12181:
        /* <DEDUP_REMOVED lines=21> */
.L_x_12185:
[----:B------:R-:W-:Y:S05]  /*b040*/  BSYNC.RECONVERGENT B1 ;  /* 0x0000000000017941 */ /* 0x000fea0003800200 */
.L_x_12184:
[----:B------:R-:W-:Y:S02]  /*b050*/  SHF.L.U32 R0, R0, 0x14, RZ ;  /* 0x0000001400007819 */ /* 0x000fe400000006ff */
[----:B------:R-:W-:-:S04]  /*b060*/  LEA R2, R2, 0x3b800000, 0x17 ;  /* 0x3b80000002027811 */ /* 0x000fc800078eb8ff */
[----:B------:R-:W-:-:S07]  /*b070*/  LOP3.LUT R4, R2, R0, R7, 0xfe, !PT ;  /* 0x0000000002047212 */ /* 0x000fce00078efe07 */
.L_x_12183:
[----:B------:R-:W-:Y:S05]  /*b080*/  BSYNC.RECONVERGENT B0 ;  /* 0x0000000000007941 */ /* 0x000fea0003800200 */
.L_x_12182:
[----:B------:R-:W0:Y:S02]  /*b090*/  F2I.FTZ.TRUNC.NTZ R4, R4 ;  /* 0x0000000400047305 */ /* 0x000e24000021f100 */
[----:B0-----:R-:W-:Y:S01]  /*b0a0*/  PRMT R0, R4, 0x7610, R0 ;  /* 0x0000761004007816 */ /* 0x001fe20000000000 */
[----:B------:R-:W-:Y:S06]  /*b0b0*/  BRA `(.L_x_12167) ;  /* 0x0000000400107947 */ /* 0x000fec0003800000 */
.L_x_12180:
        /* <DEDUP_REMOVED lines=21> */
.L_x_12189:
[----:B------:R-:W-:Y:S05]  /*b210*/  BSYNC.RECONVERGENT B1 ;  /* 0x0000000000017941 */ /* 0x000fea0003800200 */
.L_x_12188:
[----:B------:R-:W-:Y:S01]  /*b220*/  IMAD.SHL.U32 R0, R0, 0x200000, RZ ;  /* 0x0020000000007824 */ /* 0x000fe200078e00ff */
[----:B------:R-:W-:-:S04]  /*b230*/  LEA R2, R2, 0x37800000, 0x17 ;  /* 0x3780000002027811 */ /* 0x000fc800078eb8ff */
[----:B------:R-:W-:-:S07]  /*b240*/  LOP3.LUT R4, R2, R0, R7, 0xfe, !PT ;  /* 0x0000000002047212 */ /* 0x000fce00078efe07 */
.L_x_12187:
[----:B------:R-:W-:Y:S05]  /*b250*/  BSYNC.RECONVERGENT B0 ;  /* 0x0000000000007941 */ /* 0x000fea0003800200 */
.L_x_12186:
[----:B------:R-:W0:Y:S02]  /*b260*/  F2I.FTZ.TRUNC.NTZ R4, R4 ;  /* 0x0000000400047305 */ /* 0x000e24000021f100 */
[----:B0-----:R-:W-:Y:S01]  /*b270*/  PRMT R0, R4, 0x7610, R0 ;  /* 0x0000761004007816 */ /* 0x001fe20000000000 */
[----:B------:R-:W-:Y:S06]  /*b280*/  BRA `(.L_x_12167) ;  /* 0x00000000009c7947 */ /* 0x000fec0003800000 */
.L_x_12179:
        /* <DEDUP_REMOVED lines=14> */
.L_x_12193:
[----:B------:R-:W-:Y:S05]  /*b370*/  BSYNC.RECONVERGENT B0 ;  /* 0x0000000000007941 */ /* 0x000fea0003800200 */
.L_x_12192:
[----:B------:R-:W0:Y:S02]  /*b380*/  F2I.FTZ.TRUNC.NTZ R4, R4 ;  /* 0x0000000400047305 */ /* 0x000e24000021f100 */
[----:B0-----:R-:W-:Y:S01]  /*b390*/  PRMT R0, R4, 0x7610, R0 ;  /* 0x0000761004007816 */ /* 0x001fe20000000000 */
[----:B------:R-:W-:Y:S06]  /*b3a0*/  BRA `(.L_x_12167) ;  /* 0x0000000000547947 */ /* 0x000fec0003800000 */
.L_x_12166:
        /* <DEDUP_REMOVED lines=15> */
[----:B--2-45:R-:W-:Y:S05]  /*b4a0*/  CALL.ABS.NOINC R2 ;  /* 0x0000000002007343 */ /* 0x034fea0003c00000 */
.L_x_12194:
[----:B------:R-:W-:Y:S01]  /*b4b0*/  PRMT R0, RZ, 0x7610, R0 ;  /* 0x00007610ff007816 */ /* 0x000fe20000000000 */
[----:B------:R-:W-:Y:S06]  /*b4c0*/  BRA `(.L_x_12167) ;  /* 0x00000000000c7947 */ /* 0x000fec0003800000 */
.L_x_12191:
[----:B------:R2:W5:Y:S01]  /*b4d0*/  LDG.E.U8 R0, desc[UR36][R2.64] ;  /* 0x0000002402007981 */ /* 0x000562000c1e1100 */
[----:B------:R-:W-:Y:S05]  /*b4e0*/  BRA `(.L_x_12167) ;  /* 0x0000000000047947 */ /* 0x000fea0003800000 */
.L_x_12190:
[----:B------:R1:W5:Y:S02]  /*b4f0*/  LDG.E.U8 R0, desc[UR36][R2.64] ;  /* 0x0000002402007981 */ /* 0x000364000c1e1100 */
.L_x_12167:
[----:B------:R-:W2:Y:S01]  /*b500*/  LDCU.64 UR6, c[0x0][0x5e8] ;  /* 0x0000bd00ff0677ac */ /* 0x000ea20008000a00 */
[----:B----45:R-:W-:Y:S01]  /*b510*/  LOP3.LUT P0, RZ, R19, 0xff, RZ, 0xc0, !PT ;  /* 0x000000ff13ff7812 */ /* 0x030fe2000780c0ff */
[----:B------:R-:W-:Y:S01]  /*b520*/  BSSY.RECONVERGENT B6, `(.L_x_12195) ;  /* 0x00000d4000067945 */ /* 0x000fe20003800200 */
[----:B01----:R-:W-:Y:S01]  /*b530*/  LOP3.LUT P1, RZ, R0, 0xff, RZ, 0xc0, !PT ;  /* 0x000000ff00ff7812 */ /* 0x003fe2000782c0ff */
[----:B------:R-:W-:-:S03]  /*b540*/  UPRMT UR4, UR43, 0x9910, URZ ;  /* 0x000099102b047896 */ /* 0x000fc600080000ff */
[----:B------:R-:W-:Y:S01]  /*b550*/  PLOP3.LUT P0, PT, P0, P1, PT, 0x28, 0x82 ;  /* 0x000000000082781c */ /* 0x000fe20000702570 */
[----:B------:R-:W-:-:S03]  /*b560*/  UISETP.GT.AND UP0, UPT, UR4, 0x9, UPT ;  /* 0x000000090400788c */ /* 0x000fc6000bf04270 */
[----:B------:R-:W-:Y:S02]  /*b570*/  SEL R4, RZ, 0x1, !P0 ;  /* 0x00000001ff047807 */ /* 0x000fe40004000000 */
[----:B--23--:R-:W-:-:S04]  /*b580*/  IADD3 R2, P2, PT, R16, UR6, RZ ;  /* 0x0000000610027c10 */ /* 0x00cfc8000ff5e0ff */
        /* <DEDUP_REMOVED lines=12> */
.L_x_12199:
[----:B------:R4:W-:Y:S01]  /*b650*/  STG.E.U8 desc[UR36][R2.64], R4 ;  /* 0x0000000402007986 */ /* 0x0009e2000c101124 */
[----:B------:R-:W-:Y:S05]  /*b660*/  BRA `(.L_x_12201) ;  /* 0x0000000800fc7947 */ /* 0x000fea0003800000 */
.L_x_12198:
        /* <DEDUP_REMOVED lines=9> */
.L_x_12203:
[----:B------:R2:W-:Y:S01]  /*b700*/  STG.E desc[UR36][R2.64], R4 ;  /* 0x0000000402007986 */ /* 0x0005e2000c101924 */
[----:B------:R-:W-:Y:S05]  /*b710*/  BRA `(.L_x_12201) ;  /* 0x0000000800d07947 */ /* 0x000fea0003800000 */
.L_x_12202:
[----:B------:R0:W-:Y:S01]  /*b720*/  STG.E.U16 desc[UR36][R2.64], R4 ;  /* 0x0000000402007986 */ /* 0x0001e2000c101524 */
[----:B------:R-:W-:Y:S05]  /*b730*/  BRA `(.L_x_12201) ;  /* 0x0000000800c87947 */ /* 0x000fea0003800000 */
.L_x_12197:
        /* <DEDUP_REMOVED lines=9> */
.L_x_12205:
[----:B------:R-:W-:-:S04]  /*b7d0*/  I2FP.F32.U32 R0, R4 ;  /* 0x0000000400007245 */ /* 0x000fc80000201000 */
[----:B------:R-:W-:-:S05]  /*b7e0*/  F2FP.F16.F32.PACK_AB R0, RZ, R0 ;  /* 0x00000000ff00723e */ /* 0x000fca00000000ff */
[----:B------:R0:W-:Y:S01]  /*b7f0*/  STG.E.U16 desc[UR36][R2.64], R0 ;  /* 0x0000000002007986 */ /* 0x0001e2000c101524 */
[----:B------:R-:W-:Y:S05]  /*b800*/  BRA `(.L_x_12201) ;  /* 0x0000000800947947 */ /* 0x000fea0003800000 */
.L_x_12204:
        /* <DEDUP_REMOVED lines=10> */
.L_x_12207:
[----:B------:R-:W-:-:S04]  /*b8b0*/  I2FP.F32.U32 R4, R4 ;  /* 0x0000000400047245 */ /* 0x000fc80000201000 */
[----:B------:R-:W-:-:S04]  /*b8c0*/  F2FP.F16.F32.PACK_AB R5, RZ, R4 ;  /* 0x00000004ff05723e */ /* 0x000fc800000000ff */
[----:B------:R-:W-:-:S05]  /*b8d0*/  PRMT R5, R5, 0x5410, RZ ;  /* 0x0000541005057816 */ /* 0x000fca00000000ff */
[----:B------:R0:W-:Y:S01]  /*b8e0*/  STG.E desc[UR36][R2.64], R5 ;  /* 0x0000000502007986 */ /* 0x0001e2000c101924 */
[----:B------:R-:W-:Y:S05]  /*b8f0*/  BRA `(.L_x_12201) ;  /* 0x0000000800587947 */ /* 0x000fea0003800000 */
.L_x_12206:
[----:B------:R-:W0:Y:S02]  /*b900*/  I2F.F64.U32 R4, R4 ;  /* 0x0000000400047312 */ /* 0x000e240000201800 */
[----:B0-----:R0:W-:Y:S01]  /*b910*/  STG.E.64 desc[UR36][R2.64], R4 ;  /* 0x0000000402007986 */ /* 0x0011e2000c101b24 */
[----:B------:R-:W-:Y:S05]  /*b920*/  BRA `(.L_x_12201) ;  /* 0x00000008004c7947 */ /* 0x000fea0003800000 */
.L_x_12196:
        /* <DEDUP_REMOVED lines=12> */
.L_x_12211:
        /* <DEDUP_REMOVED lines=17> */
.L_x_12213:
[----:B------:R-:W-:Y:S05]  /*bb00*/  BSYNC.RECONVERGENT B0 ;  /* 0x0000000000007941 */ /* 0x000fea0003800200 */
.L_x_12212:
[----:B------:R0:W-:Y:S01]  /*bb10*/  STG.E.U8 desc[UR36][R2.64], R0 ;  /* 0x0000000002007986 */ /* 0x0001e2000c101124 */
[----:B------:R-:W-:Y:S05]  /*bb20*/  BRA `(.L_x_12201) ;  /* 0x0000000400cc7947 */ /* 0x000fea0003800000 */
.L_x_12210:
        /* <DEDUP_REMOVED lines=17> */
.L_x_12215:
[----:B------:R-:W-:Y:S05]  /*bc40*/  BSYNC.RECONVERGENT B0 ;  /* 0x0000000000007941 */ /* 0x000fea0003800200 */
.L_x_12214:
[----:B------:R0:W-:Y:S01]  /*bc50*/  STG.E.U8 desc[UR36][R2.64], R0 ;  /* 0x0000000002007986 */ /* 0x0001e2000c101124 */
[----:B------:R-:W-:Y:S05]  /*bc60*/  BRA `(.L_x_12201) ;  /* 0x00000004007c7947 */ /* 0x000fea0003800000 */
.L_x_12209:
        /* <DEDUP_REMOVED lines=21> */
.L_x_12217:
[----:B------:R-:W-:-:S05]  /*bdc0*/  IMAD.MOV.U32 R5, RZ, RZ, RZ ;  /* 0x000000ffff057224 */ /* 0x000fca00078e00ff */
[----:B------:R0:W-:Y:S01]  /*bdd0*/  STG.E.64 desc[UR36][R2.64], R4 ;  /* 0x0000000402007986 */ /* 0x0001e2000c101b24 */
[----:B------:R-:W-:Y:S05]  /*bde0*/  BRA `(.L_x_12201) ;  /* 0x00000004001c7947 */ /* 0x000fea0003800000 */
.L_x_12216:
[----:B------:R0:W-:Y:S01]  /*bdf0*/  STG.E desc[UR36][R2.64], R4 ;  /* 0x0000000402007986 */ /* 0x0001e2000c101924 */
[----:B------:R-:W-:Y:S05]  /*be00*/  BRA `(.L_x_12201) ;  /* 0x0000000400147947 */ /* 0x000fea0003800000 */
.L_x_12208:
        /* <DEDUP_REMOVED lines=8> */
.L_x_12219:
[----:B------:R-:W0:Y:S01]  /*be90*/  I2F.F64.U32 R4, R4 ;  /* 0x0000000400047312 */ /* 0x000e220000201800 */
[----:B------:R-:W-:-:S05]  /*bea0*/  CS2R R6, SRZ ;  /* 0x0000000000067805 */ /* 0x000fca000001ff00 */
[----:B0-----:R0:W-:Y:S01]  /*beb0*/  STG.E.128 desc[UR36][R2.64], R4 ;  /* 0x0000000402007986 */ /* 0x0011e2000c101d24 */
[----:B------:R-:W-:Y:S05]  /*bec0*/  BRA `(.L_x_12201) ;  /* 0x0000000000e47947 */ /* 0x000fea0003800000 */
.L_x_12218:
[----:B------:R-:W-:-:S09]  /*bed0*/  UISETP.NE.AND UP0, UPT, UR4, 0xf, UPT ;  /* 0x0000000f0400788c */ /* 0x000fd2000bf05270 */
[----:B------:R-:W-:Y:S05]  /*bee0*/  BRA.U !UP0, `(.L_x_12220) ;  /* 0x0000000108d07547 */ /* 0x000fea000b800000 */
[----:B------:R-:W-:-:S09]  /*bef0*/  UISETP.NE.AND UP0, UPT, UR4, 0x17, UPT ;  /* 0x000000170400788c */ /* 0x000fd2000bf05270 */
[----:B------:R-:W-:Y:S05]  /*bf00*/  BRA.U !UP0, `(.L_x_12221) ;  /* 0x0000000108847547 */ /* 0x000fea000b800000 */
[----:B------:R-:W-:-:S09]  /*bf10*/  UISETP.NE.AND UP0, UPT, UR4, 0x18, UPT ;  /* 0x000000180400788c */ /* 0x000fd2000bf05270 */
[----:B------:R-:W-:Y:S05]  /*bf20*/  BRA.U !UP0, `(.L_x_12222) ;  /* 0x0000000108447547 */ /* 0x000fea000b800000 */
.L_x_12200:
        /* <DEDUP_REMOVED lines=16> */
.L_x_12223:
[----:B------:R-:W-:Y:S05]  /*c030*/  BRA `(.L_x_12201) ;  /* 0x0000000000887947 */ /* 0x000fea0003800000 */
.L_x_12222:
        /* <DEDUP_REMOVED lines=11> */
.L_x_12225:
[----:B------:R-:W-:Y:S05]  /*c0f0*/  BSYNC.RECONVERGENT B0 ;  /* 0x0000000000007941 */ /* 0x000fea0003800200 */
.L_x_12224:
[----:B------:R0:W-:Y:S01]  /*c100*/  STG.E.U8 desc[UR36][R2.64], R5 ;  /* 0x0000000502007986 */ /* 0x0001e2000c101124 */
[----:B------:R-:W-:Y:S05]  /*c110*/  BRA `(.L_x_12201) ;  /* 0x0000000000507947 */ /* 0x000fea0003800000 */
.L_x_12221:
        /* <DEDUP_REMOVED lines=12> */
.L_x_12226:
[----:B------:R-:W-:Y:S01]  /*c1e0*/  IMAD.MOV.U32 R5, RZ, RZ, 0x7f ;  /* 0x0000007fff057424 */ /* 0x000fe200078e00ff */
[----:B------:R-:W-:-:S04]  /*c1f0*/  ISETP.GT.U32.AND P0, PT, R7, 0x7f800000, PT ;  /* 0x7f8000000700780c */ /* 0x000fc80003f04070 */
[----:B------:R-:W-:-:S05]  /*c200*/  SEL R5, R5, 0x7c, P0 ;  /* 0x0000007c05057807 */ /* 0x000fca0000000000 */
[----:B------:R0:W-:Y:S01]  /*c210*/  STG.E.U8 desc[UR36][R2.64], R5 ;  /* 0x0000000502007986 */ /* 0x0001e2000c101124 */
[----:B------:R-:W-:Y:S05]  /*c220*/  BRA `(.L_x_12201) ;  /* 0x00000000000c7947 */ /* 0x000fea0003800000 */
.L_x_12220:
[----:B------:R-:W-:-:S04]  /*c230*/  I2FP.F32.U32 R0, R4 ;  /* 0x0000000400007245 */ /* 0x000fc80000201000 */
[----:B------:R-:W-:-:S05]  /*c240*/  F2FP.BF16.F32.PACK_AB R0, RZ, R0 ;  /* 0x00000000ff00723e */ /* 0x000fca00000010ff */
[----:B------:R0:W-:Y:S02]  /*c250*/  STG.E.U16 desc[UR36][R2.64], R0 ;  /* 0x0000000002007986 */ /* 0x0001e4000c101524 */
.L_x_12201:
[----:B------:R-:W-:Y:S05]  /*c260*/  BSYNC.RECONVERGENT B6 ;  /* 0x0000000000067941 */ /* 0x000fea0003800200 */
.L_x_12195:
[----:B------:R-:W-:-:S07]  /*c270*/  VIADD R17, R17, 0x80 ;  /* 0x0000008011117836 */ /* 0x000fce0000000000 */
.L_x_12127:
[----:B------:R-:W-:Y:S05]  /*c280*/  BSYNC.RECONVERGENT B7 ;  /* 0x0000000000077941 */ /* 0x000fea0003800200 */
.L_x_12126:
        /* <DEDUP_REMOVED lines=357> */
.L_x_12227:
        /* <DEDUP_REMOVED lines=19> */
.L_x_12231:
[----:B------:R0:W5:Y:S01]  /*da10*/  LDG.E.U8 R19, desc[UR36][R2.64] ;  /* 0x0000002402137981 */ /* 0x000162000c1e1100 */
[----:B------:R-:W-:Y:S05]  /*da20*/  BRA `(.L_x_12233) ;  /* 0x0000000c004c7947 */ /* 0x000fea0003800000 */
.L_x_12230:
        /* <DEDUP_REMOVED lines=8> */
.L_x_12235:
[----:B------:R0:W5:Y:S01]  /*dab0*/  LDG.E.U8 R19, desc[UR36][R2.64] ;  /* 0x0000002402137981 */ /* 0x000162000c1e1100 */
[----:B------:R-:W-:Y:S05]  /*dac0*/  BRA `(.L_x_12233) ;  /* 0x0000000c00247947 */ /* 0x000fea0003800000 */
.L_x_12234:
[----:B------:R0:W5:Y:S01]  /*dad0*/  LDG.E.U16 R19, desc[UR36][R2.64] ;  /* 0x0000002402137981 */ /* 0x000162000c1e1500 */
[----:B------:R-:W-:Y:S05]  /*dae0*/  BRA `(.L_x_12233) ;  /* 0x0000000c001c7947 */ /* 0x000fea0003800000 */
.L_x_12229:
        /* <DEDUP_REMOVED lines=9> */
.L_x_12237:
[----:B------:R-:W2:Y:S02]  /*db80*/  LDG.E.U16 R0, desc[UR36][R2.64] ;  /* 0x0000002402007981 */ /* 0x000ea4000c1e1500 */
[----:B--2---:R-:W-:-:S06]  /*db90*/  HADD2.F32 R0, -RZ, R0.H0_H0 ;  /* 0x20000000ff007230 */ /* 0x004fcc0000004100 */
[----:B------:R-:W0:Y:S02]  /*dba0*/  F2I.FTZ.TRUNC.NTZ R0, R0 ;  /* 0x0000000000007305 */ /* 0x000e24000021f100 */
[----:B0-----:R-:W-:Y:S01]  /*dbb0*/  PRMT R19, R0, 0x7610, R19 ;  /* 0x0000761000137816 */ /* 0x001fe20000000013 */
[----:B------:R-:W-:Y:S06]  /*dbc0*/  BRA `(.L_x_12233) ;  /* 0x0000000800e47947 */ /* 0x000fec0003800000 */
.L_x_12236:
        /* <DEDUP_REMOVED lines=9> */
.L_x_12239:
[----:B------:R-:W2:Y:S02]  /*dc60*/  LDG.E.U16 R2, desc[UR36][R2.64] ;  /* 0x0000002402027981 */ /* 0x000ea4000c1e1500 */
[----:B--2---:R-:W-:-:S06]  /*dc70*/  HADD2.F32 R0, -RZ, R2.H0_H0 ;  /* 0x20000002ff007230 */ /* 0x004fcc0000004100 */
[----:B------:R-:W0:Y:S02]  /*dc80*/  F2I.FTZ.TRUNC.NTZ R0, R0 ;  /* 0x0000000000007305 */ /* 0x000e24000021f100 */
[----:B0-----:R-:W-:Y:S01]  /*dc90*/  PRMT R19, R0, 0x7610, R19 ;  /* 0x0000761000137816 */ /* 0x001fe20000000013 */
[----:B------:R-:W-:Y:S06]  /*dca0*/  BRA `(.L_x_12233) ;  /* 0x0000000800ac7947 */ /* 0x000fec0003800000 */
.L_x_12238:
[----:B------:R-:W2:Y:S02]  /*dcb0*/  LDG.E.64 R2, desc[UR36][R2.64] ;  /* 0x0000002402027981 */ /* 0x000ea4000c1e1b00 */
[----:B--2---:R0:W1:Y:S01]  /*dcc0*/  F2I.F64.TRUNC R19, R2 ;  /* 0x0000000200137311 */ /* 0x004062000030d100 */
[----:B------:R-:W-:Y:S05]  /*dcd0*/  BRA `(.L_x_12233) ;  /* 0x0000000800a07947 */ /* 0x000fea0003800000 */
.L_x_12228:
        /* <DEDUP_REMOVED lines=12> */
.L_x_12242:
[----:B------:R-:W2:Y:S02]  /*dda0*/  LDG.E.64 R2, desc[UR36][R2.64] ;  /* 0x0000002402027981 */ /* 0x000ea4000c1e1b00 */
[----:B--2---:R0:W1:Y:S01]  /*ddb0*/  F2I.F64.TRUNC R19, R2 ;  /* 0x0000000200137311 */ /* 0x004062000030d100 */
[----:B------:R-:W-:Y:S05]  /*ddc0*/  BRA `(.L_x_12233) ;  /* 0x0000000800647947 */ /* 0x000fea0003800000 */
.L_x_12241:
        /* <DEDUP_REMOVED lines=27> */
.L_x_12244:
        /* <DEDUP_REMOVED lines=14> */
.L_x_12243:
[----:B------:R-:W2:Y:S02]  /*e060*/  LDG.E.U16 R0, desc[UR36][R2.64] ;  /* 0x0000002402007981 */ /* 0x000ea4000c1e1500 */
[----:B--2---:R-:W-:-:S06]  /*e070*/  IMAD.U32 R0, R0, 0x10000, RZ ;  /* 0x0001000000007824 */ /* 0x004fcc00078e00ff */
[----:B------:R-:W0:Y:S02]  /*e080*/  F2I.FTZ.TRUNC.NTZ R0, R0 ;  /* 0x0000000000007305 */ /* 0x000e24000021f100 */
[----:B0-----:R-:W-:Y:S01]  /*e090*/  PRMT R19, R0, 0x7610, R19 ;  /* 0x0000761000137816 */ /* 0x001fe20000000013 */
[----:B------:R-:W-:Y:S06]  /*e0a0*/  BRA `(.L_x_12233) ;  /* 0x0000000400ac7947 */ /* 0x000fec0003800000 */
.L_x_12240:
        /* <DEDUP_REMOVED lines=10> */
.L_x_12247:
        /* <DEDUP_REMOVED lines=21> */
.L_x_12251:
[----:B------:R-:W-:Y:S05]  /*e2a0*/  BSYNC.RECONVERGENT B1 ;  /* 0x0000000000017941 */ /* 0x000fea0003800200 */
.L_x_12250:
[----:B------:R-:W-:Y:S02]  /*e2b0*/  SHF.L.U32 R0, R0, 0x14, RZ ;  /* 0x0000001400007819 */ /* 0x000fe400000006ff */
[----:B------:R-:W-:-:S04]  /*e2c0*/  LEA R2, R2, 0x3b800000, 0x17 ;  /* 0x3b80000002027811 */ /* 0x000fc800078eb8ff */
[----:B------:R-:W-:-:S07]  /*e2d0*/  LOP3.LUT R0, R2, R0, R7, 0xfe, !PT ;  /* 0x0000000002007212 */ /* 0x000fce00078efe07 */
.L_x_12249:
[----:B------:R-:W-:Y:S05]  /*e2e0*/  BSYNC.RECONVERGENT B0 ;  /* 0x0000000000007941 */ /* 0x000fea0003800200 */
.L_x_12248:
[----:B------:R-:W0:Y:S02]  /*e2f0*/  F2I.FTZ.TRUNC.NTZ R0, R0 ;  /* 0x0000000000007305 */ /* 0x000e24000021f100 */
[----:B0-----:R-:W-:Y:S01]  /*e300*/  PRMT R19, R0, 0x7610, R19 ;  /* 0x0000761000137816 */ /* 0x001fe20000000013 */
[----:B------:R-:W-:Y:S06]  /*e310*/  BRA `(.L_x_12233) ;  /* 0x0000000400107947 */ /* 0x000fec0003800000 */
.L_x_12246:
        /* <DEDUP_REMOVED lines=21> */
.L_x_12255:
[----:B------:R-:W-:Y:S05]  /*e470*/  BSYNC.RECONVERGENT B1 ;  /* 0x0000000000017941 */ /* 0x000fea0003800200 */
.L_x_12254:
[----:B------:R-:W-:Y:S01]  /*e480*/  IMAD.SHL.U32 R0, R0, 0x200000, RZ ;  /* 0x0020000000007824 */ /* 0x000fe200078e00ff */
[----:B------:R-:W-:-:S04]  /*e490*/  LEA R2, R2, 0x37800000, 0x17 ;  /* 0x3780000002027811 */ /* 0x000fc800078eb8ff */
[----:B------:R-:W-:-:S07]  /*e4a0*/  LOP3.LUT R0, R2, R0, R7, 0xfe, !PT ;  /* 0x0000000002007212 */ /* 0x000fce00078efe07 */
.L_x_12253:
[----:B------:R-:W-:Y:S05]  /*e4b0*/  BSYNC.RECONVERGENT B0 ;  /* 0x0000000000007941 */ /* 0x000fea0003800200 */
.L_x_12252:
[----:B------:R-:W0:Y:S02]  /*e4c0*/  F2I.FTZ.TRUNC.NTZ R0, R0 ;  /* 0x0000000000007305 */ /* 0x000e24000021f100 */
[----:B0-----:R-:W-:Y:S01]  /*e4d0*/  PRMT R19, R0, 0x7610, R19 ;  /* 0x0000761000137816 */ /* 0x001fe20000000013 */
[----:B------:R-:W-:Y:S06]  /*e4e0*/  BRA `(.L_x_12233) ;  /* 0x00000000009c7947 */ /* 0x000fec0003800000 */
.L_x_12245:
        /* <DEDUP_REMOVED lines=14> */
.L_x_12259:
[----:B------:R-:W-:Y:S05]  /*e5d0*/  BSYNC.RECONVERGENT B0 ;  /* 0x0000000000007941 */ /* 0x000fea0003800200 */
.L_x_12258:
[----:B------:R-:W0:Y:S02]  /*e5e0*/  F2I.FTZ.TRUNC.NTZ R0, R0 ;  /* 0x0000000000007305 */ /* 0x000e24000021f100 */
[----:B0-----:R-:W-:Y:S01]  /*e5f0*/  PRMT R19, R0, 0x7610, R19 ;  /* 0x0000761000137816 */ /* 0x001fe20000000013 */
[----:B------:R-:W-:Y:S06]  /*e600*/  BRA `(.L_x_12233) ;  /* 0x0000000000547947 */ /* 0x000fec0003800000 */
.L_x_12232:
        /* <DEDUP_REMOVED lines=16> */
.L_x_12260:
[----:B------:R-:W-:Y:S01]  /*e710*/  PRMT R19, RZ, 0x7610, R19 ;  /* 0x00007610ff137816 */ /* 0x000fe20000000013 */
[----:B------:R-:W-:Y:S06]  /*e720*/  BRA `(.L_x_12233) ;  /* 0x00000000000c7947 */ /* 0x000fec0003800000 */
.L_x_12257:
[----:B------:R2:W5:Y:S01]  /*e730*/  LDG.E.U8 R19, desc[UR36][R2.64] ;  /* 0x0000002402137981 */ /* 0x000562000c1e1100 */
[----:B------:R-:W-:Y:S05]  /*e740*/  BRA `(.L_x_12233) ;  /* 0x0000000000047947 */ /* 0x000fea0003800000 */
.L_x_12256:
[----:B------:R3:W5:Y:S02]  /*e750*/  LDG.E.U8 R19, desc[UR36][R2.64] ;  /* 0x0000002402137981 */ /* 0x000764000c1e1100 */
.L_x_12233:
        /* <DEDUP_REMOVED lines=16> */
.L_x_12264:
[----:B------:R2:W5:Y:S01]  /*e860*/  LDG.E.U8 R0, desc[UR36][R2.64] ;  /* 0x0000002402007981 */ /* 0x000562000c1e1100 */
[----:B------:R-:W-:Y:S05]  /*e870*/  BRA `(.L_x_12266) ;  /* 0x0000000c004c7947 */ /* 0x000fea0003800000 */
.L_x_12263:
        /* <DEDUP_REMOVED lines=8> */
.L_x_12268:
[----:B------:R4:W5:Y:S01]  /*e900*/  LDG.E.U8 R0, desc[UR36][R2.64] ;  /* 0x0000002402007981 */ /* 0x000962000c1e1100 */
[----:B------:R-:W-:Y:S05]  /*e910*/  BRA `(.L_x_12266) ;  /* 0x0000000c00247947 */ /* 0x000fea0003800000 */
.L_x_12267:
[----:B------:R0:W5:Y:S01]  /*e920*/  LDG.E.U16 R0, desc[UR36][R2.64] ;  /* 0x0000002402007981 */ /* 0x000162000c1e1500 */
[----:B------:R-:W-:Y:S05]  /*e930*/  BRA `(.L_x_12266) ;  /* 0x0000000c001c7947 */ /* 0x000fea0003800000 */
.L_x_12262:
        /* <DEDUP_REMOVED lines=9> */
.L_x_12270:
[----:B------:R-:W2:Y:S02]  /*e9d0*/  LDG.E.U16 R4, desc[UR36][R2.64] ;  /* 0x0000002402047981 */ /* 0x000ea4000c1e1500 */
[----:B--2---:R-:W-:-:S06]  /*e9e0*/  HADD2.F32 R4, -RZ, R4.H0_H0 ;  /* 0x20000004ff047230 */ /* 0x004fcc0000004100 */
[----:B------:R-:W0:Y:S02]  /*e9f0*/  F2I.FTZ.TRUNC.NTZ R4, R4 ;  /* 0x0000000400047305 */ /* 0x000e24000021f100 */
[----:B0-----:R-:W-:Y:S01]  /*ea00*/  PRMT R0, R4, 0x7610, R0 ;  /* 0x0000761004007816 */ /* 0x001fe20000000000 */
[----:B------:R-:W-:Y:S06]  /*ea10*/  BRA `(.L_x_12266) ;  /* 0x0000000800e47947 */ /* 0x000fec0003800000 */
.L_x_12269:
        /* <DEDUP_REMOVED lines=9> */
.L_x_12272:
[----:B------:R-:W2:Y:S02]  /*eab0*/  LDG.E.U16 R2, desc[UR36][R2.64] ;  /* 0x0000002402027981 */ /* 0x000ea4000c1e1500 */
[----:B--2---:R-:W-:-:S06]  /*eac0*/  HADD2.F32 R4, -RZ, R2.H0_H0 ;  /* 0x20000002ff047230 */ /* 0x004fcc0000004100 */
[----:B------:R-:W0:Y:S02]  /*ead0*/  F2I.FTZ.TRUNC.NTZ R4, R4 ;  /* 0x0000000400047305 */ /* 0x000e24000021f100 */
[----:B0-----:R-:W-:Y:S01]  /*eae0*/  PRMT R0, R4, 0x7610, R0 ;  /* 0x0000761004007816 */ /* 0x001fe20000000000 */
[----:B------:R-:W-:Y:S06]  /*eaf0*/  BRA `(.L_x_12266) ;  /* 0x0000000800ac7947 */ /* 0x000fec0003800000 */
.L_x_12271:
[----:B------:R-:W2:Y:S02]  /*eb00*/  LDG.E.64 R2, desc[UR36][R2.64] ;  /* 0x0000002402027981 */ /* 0x000ea4000c1e1b00 */
[----:B--2---:R0:W2:Y:S01]  /*eb10*/  F2I.F64.TRUNC R0, R2 ;  /* 0x0000000200007311 */ /* 0x0040a2000030d100 */
[----:B------:R-:W-:Y:S05]  /*eb20*/  BRA `(.L_x_12266) ;  /* 0x0000000800a07947 */ /* 0x000fea0003800000 */
.L_x_12261:
        /* <DEDUP_REMOVED lines=12> */
.L_x_12275:
[----:B------:R-:W2:Y:S02]  /*ebf0*/  LDG.E.64 R2, desc[UR36][R2.64] ;  /* 0x0000002402027981 */ /* 0x000ea4000c1e1b00 */
[----:B--2---:R0:W2:Y:S01]  /*ec00*/  F2I.F64.TRUNC R0, R2 ;  /* 0x0000000200007311 */ /* 0x0040a2000030d100 */
[----:B------:R-:W-:Y:S05]  /*ec10*/  BRA `(.L_x_12266) ;  /* 0x0000000800647947 */ /* 0x000fea0003800000 */
.L_x_12274:
        /* <DEDUP_REMOVED lines=27> */
.L_x_12277:
        /* <DEDUP_REMOVED lines=14> */
.L_x_12276:
[----:B------:R-:W2:Y:S02]  /*eeb0*/  LDG.E.U16 R4, desc[UR36][R2.64] ;  /* 0x0000002402047981 */ /* 0x000ea4000c1e1500 */
[----:B--2---:R-:W-:-:S06]  /*eec0*/  IMAD.U32 R4, R4, 0x10000, RZ ;  /* 0x0001000004047824 */ /* 0x004fcc00078e00ff */
[----:B------:R-:W0:Y:S02]  /*eed0*/  F2I.FTZ.TRUNC.NTZ R4, R4 ;  /* 0x0000000400047305 */ /* 0x000e24000021f100 */
[----:B0-----:R-:W-:Y:S01]  /*eee0*/  PRMT R0, R4, 0x7610, R0 ;  /* 0x0000761004007816 */ /* 0x001fe20000000000 */
[----:B------:R-:W-:Y:S06]  /*eef0*/  BRA `(.L_x_12266) ;  /* 0x0000000400ac7947 */ /* 0x000fec0003800000 */
.L_x_12273:
        /* <DEDUP_REMOVED lines=10> */
.L_x_12280:
        /* <DEDUP_REMOVED lines=21> */
.L_x_12284:
[----:B------:R-:W-:Y:S05]  /*f0f0*/  BSYNC.RECONVERGENT B1 ;  /* 0x0000000000017941 */ /* 0x000fea0003800200 */
.L_x_12283:
[----:B------:R-:W-:Y:S02]  /*f100*/  SHF.L.U32 R0, R0, 0x14, RZ ;  /* 0x0000001400007819 */ /* 0x000fe400000006ff */
[----:B------:R-:W-:-:S04]  /*f110*/  LEA R2, R2, 0x3b800000, 0x17 ;  /* 0x3b80000002027811 */ /* 0x000fc800078eb8ff */
[----:B------:R-:W-:-:S07]  /*f120*/  LOP3.LUT R4, R2, R0, R7, 0xfe, !PT ;  /* 0x0000000002047212 */ /* 0x000fce00078efe07 */
.L_x_12282:
[----:B------:R-:W-:Y:S05]  /*f130*/  BSYNC.RECONVERGENT B0 ;  /* 0x0000000000007941 */ /* 0x000fea0003800200 */
.L_x_12281:
[----:B------:R-:W0:Y:S02]  /*f140*/  F2I.FTZ.TRUNC.NTZ R4, R4 ;  /* 0x0000000400047305 */ /* 0x000e24000021f100 */
[----:B0-----:R-:W-:Y:S01]  /*f150*/  PRMT R0, R4, 0x7610, R0 ;  /* 0x0000761004007816 */ /* 0x001fe20000000000 */
[----:B------:R-:W-:Y:S06]  /*f160*/  BRA `(.L_x_12266) ;  /* 0x0000000400107947 */ /* 0x000fec0003800000 */
.L_x_12279:
        /* <DEDUP_REMOVED lines=21> */
.L_x_12288:
[----:B------:R-:W-:Y:S05]  /*f2c0*/  BSYNC.RECONVERGENT B1 ;  /* 0x0000000000017941 */ /* 0x000fea0003800200 */
.L_x_12287:
[----:B------:R-:W-:Y:S01]  /*f2d0*/  IMAD.SHL.U32 R0, R0, 0x200000, RZ ;  /* 0x0020000000007824 */ /* 0x000fe200078e00ff */
[----:B------:R-:W-:-:S04]  /*f2e0*/  LEA R2, R2, 0x37800000, 0x17 ;  /* 0x3780000002027811 */ /* 0x000fc800078eb8ff */
[----:B------:R-:W-:-:S07]  /*f2f0*/  LOP3.LUT R4, R2, R0, R7, 0xfe, !PT ;  /* 0x0000000002047212 */ /* 0x000fce00078efe07 */
.L_x_12286:
[----:B------:R-:W-:Y:S05]  /*f300*/  BSYNC.RECONVERGENT B0 ;  /* 0x0000000000007941 */ /* 0x000fea0003800200 */
.L_x_12285:
[----:B------:R-:W0:Y:S02]  /*f310*/  F2I.FTZ.TRUNC.NTZ R4, R4 ;  /* 0x0000000400047305 */ /* 0x000e24000021f100 */
[----:B0-----:R-:W-:Y:S01]  /*f320*/  PRMT R0, R4, 0x7610, R0 ;  /* 0x0000761004007816 */ /* 0x001fe20000000000 */
[----:B------:R-:W-:Y:S06]  /*f330*/  BRA `(.L_x_12266) ;  /* 0x00000000009c7947 */ /* 0x000fec0003800000 */
.L_x_12278:
        /* <DEDUP_REMOVED lines=14> */
.L_x_12292:
[----:B------:R-:W-:Y:S05]  /*f420*/  BSYNC.RECONVERGENT B0 ;  /* 0x0000000000007941 */ /* 0x000fea0003800200 */
.L_x_12291:
[----:B------:R-:W0:Y:S02]  /*f430*/  F2I.FTZ.TRUNC.NTZ R4, R4 ;  /* 0x0000000400047305 */ /* 0x000e24000021f100 */
[----:B0-----:R-:W-:Y:S01]  /*f440*/  PRMT R0, R4, 0x7610, R0 ;  /* 0x0000761004007816 */ /* 0x001fe20000000000 */
[----:B------:R-:W-:Y:S06]  /*f450*/  BRA `(.L_x_12266) ;  /* 0x0000000000547947 */ /* 0x000fec0003800000 */
.L_x_12265:
        /* <DEDUP_REMOVED lines=16> */
.L_x_12293:
[----:B------:R-:W-:Y:S01]  /*f560*/  PRMT R0, RZ, 0x7610, R0 ;  /* 0x00007610ff007816 */ /* 0x000fe20000000000 */
[----:B------:R-:W-:Y:S06]  /*f570*/  BRA `(.L_x_12266) ;  /* 0x00000000000c7947 */ /* 0x000fec0003800000 */
.L_x_12290:
[----:B------:R0:W5:Y:S01]  /*f580*/  LDG.E.U8 R0, desc[UR36][R2.64] ;  /* 0x0000002402007981 */ /* 0x000162000c1e1100 */
[----:B------:R-:W-:Y:S05]  /*f590*/  BRA `(.L_x_12266) ;  /* 0x0000000000047947 */ /* 0x000fea0003800000 */
.L_x_12289:
[----:B------:R0:W5:Y:S02]  /*f5a0*/  LDG.E.U8 R0, desc[UR36][R2.64] ;  /* 0x0000002402007981 */ /* 0x000164000c1e1100 */
.L_x_12266:
[----:B------:R-:W-:Y:S01]  /*f5b0*/  UPRMT UR4, UR43, 0x9910, URZ ;  /* 0x000099102b047896 */ /* 0x000fe200080000ff */
[----:B-1---5:R-:W-:Y:S02]  /*f5c0*/  LOP3.LUT P0, RZ, R19, 0xff, RZ, 0xc0, !PT ;  /* 0x000000ff13ff7812 */ /* 0x022fe4000780c0ff */
[----:B--2---:R-:W-:Y:S01]  /*f5d0*/  LOP3.LUT P1, RZ, R0, 0xff, RZ, 0xc0, !PT ;  /* 0x000000ff00ff7812 */ /* 0x004fe2000782c0ff */
[----:B------:R-:W-:-:S03]  /*f5e0*/  UISETP.GT.AND UP0, UPT, UR4, 0x9, UPT ;  /* 0x000000090400788c */ /* 0x000fc6000bf04270 */
[----:B------:R-:W-:-:S04]  /*f5f0*/  PLOP3.LUT P0, PT, P0, P1, PT, 0x28, 0x82 ;  /* 0x000000000082781c */ /* 0x000fc80000702570 */
[----:B0--34-:R-:W-:Y:S02]  /*f600*/  SEL R2, RZ, 0x1, !P0 ;  /* 0x00000001ff027807 */ /* 0x019fe40004000000 */
        /* <DEDUP_REMOVED lines=11> */
.L_x_12297:
[----:B------:R-:W-:Y:S01]  /*f6c0*/  STG.E.U8 desc[UR36][R16.64], R2 ;  /* 0x0000000210007986 */ /* 0x000fe2000c101124 */
[----:B------:R-:W-:Y:S05]  /*f6d0*/  EXIT ;  /* 0x000000000000794d */ /* 0x000fea0003800000 */
.L_x_12296:
        /* <DEDUP_REMOVED lines=9> */
.L_x_12300:
[----:B------:R-:W-:Y:S01]  /*f770*/  STG.E desc[UR36][R16.64], R2 ;  /* 0x0000000210007986 */ /* 0x000fe2000c101924 */
[----:B------:R-:W-:Y:S05]  /*f780*/  EXIT ;  /* 0x000000000000794d */ /* 0x000fea0003800000 */
.L_x_12299:
[----:B------:R-:W-:Y:S01]  /*f790*/  STG.E.U16 desc[UR36][R16.64], R2 ;  /* 0x0000000210007986 */ /* 0x000fe2000c101524 */
[----:B------:R-:W-:Y:S05]  /*f7a0*/  EXIT ;  /* 0x000000000000794d */ /* 0x000fea0003800000 */
.L_x_12295:
        /* <DEDUP_REMOVED lines=9> */
.L_x_12302:
[----:B------:R-:W-:-:S04]  /*f840*/  I2FP.F32.U32 R0, R2 ;  /* 0x0000000200007245 */ /* 0x000fc80000201000 */
[----:B------:R-:W-:-:S05]  /*f850*/  F2FP.F16.F32.PACK_AB R0, RZ, R0 ;  /* 0x00000000ff00723e */ /* 0x000fca00000000ff */
[----:B------:R-:W-:Y:S01]  /*f860*/  STG.E.U16 desc[UR36][R16.64], R0 ;  /* 0x0000000010007986 */ /* 0x000fe2000c101524 */
[----:B------:R-:W-:Y:S05]  /*f870*/  EXIT ;  /* 0x000000000000794d */ /* 0x000fea0003800000 */
.L_x_12301:
        /* <DEDUP_REMOVED lines=10> */
.L_x_12304:
[----:B------:R-:W-:-:S04]  /*f920*/  I2FP.F32.U32 R2, R2 ;  /* 0x0000000200027245 */ /* 0x000fc80000201000 */
[----:B------:R-:W-:-:S04]  /*f930*/  F2FP.F16.F32.PACK_AB R3, RZ, R2 ;  /* 0x00000002ff03723e */ /* 0x000fc800000000ff */
[----:B------:R-:W-:-:S05]  /*f940*/  PRMT R3, R3, 0x5410, RZ ;  /* 0x0000541003037816 */ /* 0x000fca00000000ff */
[----:B------:R-:W-:Y:S01]  /*f950*/  STG.E desc[UR36][R16.64], R3 ;  /* 0x0000000310007986 */ /* 0x000fe2000c101924 */
[----:B------:R-:W-:Y:S05]  /*f960*/  EXIT ;  /* 0x000000000000794d */ /* 0x000fea0003800000 */
.L_x_12303:
[----:B------:R-:W0:Y:S02]  /*f970*/  I2F.F64.U32 R2, R2 ;  /* 0x0000000200027312 */ /* 0x000e240000201800 */
[----:B0-----:R-:W-:Y:S01]  /*f980*/  STG.E.64 desc[UR36][R16.64], R2 ;  /* 0x0000000210007986 */ /* 0x001fe2000c101b24 */
[----:B------:R-:W-:Y:S05]  /*f990*/  EXIT ;  /* 0x000000000000794d */ /* 0x000fea0003800000 */
.L_x_12294:
        /* <DEDUP_REMOVED lines=12> */
.L_x_12308:
        /* <DEDUP_REMOVED lines=16> */
.L_x_12311:
[----:B------:R-:W-:-:S07]  /*fb60*/  PRMT R8, R0, 0x7610, R8 ;  /* 0x0000761000087816 */ /* 0x000fce0000000008 */
.L_x_12310:
[----:B------:R-:W-:Y:S05]  /*fb70*/  BSYNC.RECONVERGENT B0 ;  /* 0x0000000000007941 */ /* 0x000fea0003800200 */
.L_x_12309:
[----:B------:R-:W-:Y:S01]  /*fb80*/  STG.E.U8 desc[UR36][R16.64], R8 ;  /* 0x0000000810007986 */ /* 0x000fe2000c101124 */
[----:B------:R-:W-:Y:S05]  /*fb90*/  EXIT ;  /* 0x000000000000794d */ /* 0x000fea0003800000 */
.L_x_12307:
        /* <DEDUP_REMOVED lines=16> */
.L_x_12314:
[----:B------:R-:W-:-:S07]  /*fca0*/  PRMT R8, R0, 0x7610, R8 ;  /* 0x0000761000087816 */ /* 0x000fce0000000008 */
.L_x_12313:
[----:B------:R-:W-:Y:S05]  /*fcb0*/  BSYNC.RECONVERGENT B0 ;  /* 0x0000000000007941 */ /* 0x000fea0003800200 */
.L_x_12312:
[----:B------:R-:W-:Y:S01]  /*fcc0*/  STG.E.U8 desc[UR36][R16.64], R8 ;  /* 0x0000000810007986 */ /* 0x000fe2000c101124 */
[----:B------:R-:W-:Y:S05]  /*fcd0*/  EXIT ;  /* 0x000000000000794d */ /* 0x000fea0003800000 */
.L_x_12306:
        /* <DEDUP_REMOVED lines=21> */
.L_x_12316:
[----:B------:R-:W-:-:S05]  /*fe30*/  IMAD.MOV.U32 R3, RZ, RZ, RZ ;  /* 0x000000ffff037224 */ /* 0x000fca00078e00ff */
[----:B------:R-:W-:Y:S01]  /*fe40*/  STG.E.64 desc[UR36][R16.64], R2 ;  /* 0x0000000210007986 */ /* 0x000fe2000c101b24 */
[----:B------:R-:W-:Y:S05]  /*fe50*/  EXIT ;  /* 0x000000000000794d */ /* 0x000fea0003800000 */
.L_x_12315:
[----:B------:R-:W-:Y:S01]  /*fe60*/  STG.E desc[UR36][R16.64], R2 ;  /* 0x0000000210007986 */ /* 0x000fe2000c101924 */
[----:B------:R-:W-:Y:S05]  /*fe70*/  EXIT ;  /* 0x000000000000794d */ /* 0x000fea0003800000 */
.L_x_12305:
        /* <DEDUP_REMOVED lines=8> */
.L_x_12318:
[----:B------:R-:W0:Y:S01]  /*ff00*/  I2F.F64.U32 R4, R2 ;  /* 0x0000000200047312 */ /* 0x000e220000201800 */
[----:B------:R-:W-:-:S05]  /*ff10*/  CS2R R6, SRZ ;  /* 0x0000000000067805 */ /* 0x000fca000001ff00 */
[----:B0-----:R-:W-:Y:S01]  /*ff20*/  STG.E.128 desc[UR36][R16.64], R4 ;  /* 0x0000000410007986 */ /* 0x001fe2000c101d24 */
[----:B------:R-:W-:Y:S05]  /*ff30*/  EXIT ;  /* 0x000000000000794d */ /* 0x000fea0003800000 */
.L_x_12317:
[----:B------:R-:W-:-:S09]  /*ff40*/  UISETP.NE.AND UP0, UPT, UR4, 0xf, UPT ;  /* 0x0000000f0400788c */ /* 0x000fd2000bf05270 */
[----:B------:R-:W-:Y:S05]  /*ff50*/  BRA.U !UP0, `(.L_x_12319) ;  /* 0x0000000108d47547 */ /* 0x000fea000b800000 */
[----:B------:R-:W-:-:S09]  /*ff60*/  UISETP.NE.AND UP0, UPT, UR4, 0x17, UPT ;  /* 0x000000170400788c */ /* 0x000fd2000bf05270 */
[----:B------:R-:W-:Y:S05]  /*ff70*/  BRA.U !UP0, `(.L_x_12320) ;  /* 0x0000000108847547 */ /* 0x000fea000b800000 */
[----:B------:R-:W-:-:S09]  /*ff80*/  UISETP.NE.AND UP0, UPT, UR4, 0x18, UPT ;  /* 0x000000180400788c */ /* 0x000fd2000bf05270 */
[----:B------:R-:W-:Y:S05]  /*ff90*/  BRA.U !UP0, `(.L_x_12321) ;  /* 0x0000000108447547 */ /* 0x000fea000b800000 */
.L_x_12298:
        /* <DEDUP_REMOVED lines=16> */
.L_x_12322:
[----:B------:R-:W-:Y:S05]  /*100a0*/  EXIT ;  /* 0x000000000000794d */ /* 0x000fea0003800000 */
.L_x_12321:
        /* <DEDUP_REMOVED lines=11> */
.L_x_12324:
[----:B------:R-:W-:Y:S05]  /*10160*/  BSYNC.RECONVERGENT B0 ;  /* 0x0000000000007941 */ /* 0x000fea0003800200 */
.L_x_12323:
[----:B------:R-:W-:Y:S01]  /*10170*/  STG.E.U8 desc[UR36][R16.64], R3 ;  /* 0x0000000310007986 */ /* 0x000fe2000c101124 */
[----:B------:R-:W-:Y:S05]  /*10180*/  EXIT ;  /* 0x000000000000794d */ /* 0x000fea0003800000 */
.L_x_12320:
        /* <DEDUP_REMOVED lines=13> */
.L_x_12325:
[----:B------:R-:W-:Y:S01]  /*10260*/  IMAD.MOV.U32 R3, RZ, RZ, 0x7f ;  /* 0x0000007fff037424 */ /* 0x000fe200078e00ff */
[----:B------:R-:W-:-:S04]  /*10270*/  ISETP.GT.U32.AND P0, PT, R5, 0x7f800000, PT ;  /* 0x7f8000000500780c */ /* 0x000fc80003f04070 */
[----:B------:R-:W-:-:S05]  /*10280*/  SEL R3, R3, 0x7c, P0 ;  /* 0x0000007c03037807 */ /* 0x000fca0000000000 */
[----:B------:R-:W-:Y:S01]  /*10290*/  STG.E.U8 desc[UR36][R16.64], R3 ;  /* 0x0000000310007986 */ /* 0x000fe2000c101124 */
[----:B------:R-:W-:Y:S05]  /*102a0*/  EXIT ;  /* 0x000000000000794d */ /* 0x000fea0003800000 */
.L_x_12319:
[----:B------:R-:W-:-:S04]  /*102b0*/  I2FP.F32.U32 R0, R2 ;  /* 0x0000000200007245 */ /* 0x000fc80000201000 */
[----:B------:R-:W-:-:S05]  /*102c0*/  F2FP.BF16.F32.PACK_AB R0, RZ, R0 ;  /* 0x00000000ff00723e */ /* 0x000fca00000010ff */
[----:B------:R-:W-:Y:S01]  /*102d0*/  STG.E.U16 desc[UR36][R16.64], R0 ;  /* 0x0000000010007986 */ /* 0x000fe2000c101524 */
[----:B------:R-:W-:Y:S05]  /*102e0*/  EXIT ;  /* 0x000000000000794d */ /* 0x000fea0003800000 */
.L_x_12326:
        /* <DEDUP_REMOVED lines=9> */
.L_x_43483:


//--------------------- .text._ZN2at6native27unrolled_elementwise_kernelINS0_13BinaryFunctorIaabZZZNS0_23logical_xor_kernel_cudaERNS_14TensorIteratorEENKUlvE0_clEvENKUlvE0_clEvEUlaaE_EESt5arrayIPcLm3EELi4E23TrivialOffsetCalculatorILi2EjESC_ILi1EjENS0_6memory12LoadWithCastILi2EEENSF_13StoreWithCastILi1EEEEEviT_T0_T2_T3_T4_T5_ --------------------------
	.section	.text._ZN2at6native27unrolled_elementwise_kernelINS0_13BinaryFunctorIaabZZZNS0_23logical_xor_kernel_cudaERNS_14TensorIteratorEENKUlvE0_clEvENKUlvE0_clEvEUlaaE_EESt5arrayIPcLm3EELi4E23TrivialOffsetCalculatorILi2EjESC_ILi1EjENS0_6memory12LoadWithCastILi2EEENSF_13StoreWithCastILi1EEEEEviT_T0_T2_T3_T4_T5_,"ax",@progbits
	.align	128
        .global         _ZN2at6native27unrolled_elementwise_kernelINS0_13BinaryFunctorIaabZZZNS0_23logical_xor_kernel_cudaERNS_14TensorIteratorEENKUlvE0_clEvENKUlvE0_clEvEUlaaE_EESt5arrayIPcLm3EELi4E23TrivialOffsetCalculatorILi2EjESC_ILi1EjENS0_6memory12LoadWithCastILi2EEENSF_13StoreWithCastILi1EEEEEviT_T0_T2_T3_T4_T5_
        .type           _ZN2at6native27unrolled_elementwise_kernelINS0_13BinaryFunctorIaabZZZNS0_23logical_xor_kernel_cudaERNS_14TensorIteratorEENKUlvE0_clEvENKUlvE0_clEvEUlaaE_EESt5arrayIPcLm3EELi4E23TrivialOffsetCalculatorILi2EjESC_ILi1EjENS0_6memory12LoadWithCastILi2EEENSF_13StoreWithCastILi1EEEEEviT_T0_T2_T3_T4_T5_,@function
        .size           _ZN2at6native27unrolled_elementwise_kernelINS0_13BinaryFunctorIaabZZZNS0_23logical_xor_kernel_cudaERNS_14TensorIteratorEENKUlvE0_clEvENKUlvE0_clEvEUlaaE_EESt5arrayIPcLm3EELi4E23TrivialOffsetCalculatorILi2EjESC_ILi1EjENS0_6memory12LoadWithCastILi2EEENSF_13StoreWithCastILi1EEEEEviT_T0_T2_T3_T4_T5_,(.L_x_43484 - _ZN2at6native27unrolled_elementwise_kernelINS0_13BinaryFunctorIaabZZZNS0_23logical_xor_kernel_cudaERNS_14TensorIteratorEENKUlvE0_clEvENKUlvE0_clEvEUlaaE_EESt5arrayIPcLm3EELi4E23TrivialOffsetCalculatorILi2EjESC_ILi1EjENS0_6memory12LoadWithCastILi2EEENSF_13StoreWithCastILi1EEEEEviT_T0_T2_T3_T4_T5_)
        .other          _ZN2at6native27unrolled_elementwise_kernelINS0_13BinaryFunctorIaabZZZNS0_23logical_xor_kernel_cudaERNS_14TensorIteratorEENKUlvE0_clEvENKUlvE0_clEvEUlaaE_EESt5arrayIPcLm3EELi4E23TrivialOffsetCalculatorILi2EjESC_ILi1EjENS0_6memory12LoadWithCastILi2EEENSF_13StoreWithCastILi1EEEEEviT_T0_T2_T3_T4_T5_,@"STO_CUDA_ENTRY STV_DEFAULT"
_ZN2at6native27unrolled_elementwise_kernelINS0_13BinaryFunctorIaabZZZNS0_23logical_xor_kernel_cudaERNS_14TensorIteratorEENKUlvE0_clEvENKUlvE0_clEvEUlaaE_EESt5arrayIPcLm3EELi4E23TrivialOffsetCalculatorILi2EjESC_ILi1EjENS0_6memory12LoadWithCastILi2EEENSF_13StoreWithCastILi1EEEEEviT_T0_T2_T3_T4_T5_:
.text._ZN2at6native27unrolled_elementwise_kernelINS0_13BinaryFunctorIaabZZZNS0_23logical_xor_kernel_cudaERNS_14TensorIteratorEENKUlvE0_clEvENKUlvE0_clEvEUlaaE_EESt5arrayIPcLm3EELi4E23TrivialOffsetCalculatorILi2EjESC_ILi1EjENS0_6memory12LoadWithCastILi2EEENSF_13StoreWithCastILi1EEEEEviT_T0_T2_T3_T4_T5_:
        /* <DEDUP_REMOVED lines=35> */
.L_x_12332:
[----:B------:R3:W5:Y:S01]  /*0230*/  LDG.E.U8 R22, desc[UR36][R2.64] ;  /* 0x0000002402167981 */ /* 0x000762000c1e1100 */
[----:B------:R-:W-:Y:S05]  /*0240*/  BRA `(.L_x_12334) ;  /* 0x0000000c004c7947 */ /* 0x000fea0003800000 */
.L_x_12331:
        /* <DEDUP_REMOVED lines=8> */
.L_x_12336:
[----:B------:R1:W5:Y:S01]  /*02d0*/  LDG.E.U8 R22, desc[UR36][R2.64] ;  /* 0x0000002402167981 */ /* 0x000362000c1e1100 */
[----:B------:R-:W-:Y:S05]  /*02e0*/  BRA `(.L_x_12334) ;  /* 0x0000000c00247947 */ /* 0x000fea0003800000 */
.L_x_12335:
[----:B------:R2:W5:Y:S01]  /*02f0*/  LDG.E.U16 R22, desc[UR36][R2.64] ;  /* 0x0000002402167981 */ /* 0x000562000c1e1500 */
[----:B------:R-:W-:Y:S05]  /*0300*/  BRA `(.L_x_12334) ;  /* 0x0000000c001c7947 */ /* 0x000fea0003800000 */
.L_x_12330:
        /* <DEDUP_REMOVED lines=9> */
.L_x_12338:
[----:B------:R-:W2:Y:S02]  /*03a0*/  LDG.E.U16 R0, desc[UR36][R2.64] ;  /* 0x0000002402007981 */ /* 0x000ea4000c1e1500 */
[----:B--2---:R-:W-:-:S06]  /*03b0*/  HADD2.F32 R0, -RZ, R0.H0_H0 ;  /* 0x20000000ff007230 */ /* 0x004fcc0000004100 */
[----:B------:R-:W0:Y:S02]  /*03c0*/  F2I.FTZ.TRUNC.NTZ R0, R0 ;  /* 0x0000000000007305 */ /* 0x000e24000021f100 */
[----:B0-----:R-:W-:Y:S01]  /*03d0*/  PRMT R22, R0, 0x7610, R22 ;  /* 0x0000761000167816 */ /* 0x001fe20000000016 */
[----:B------:R-:W-:Y:S06]  /*03e0*/  BRA `(.L_x_12334) ;  /* 0x0000000800e47947 */ /* 0x000fec0003800000 */
.L_x_12337:
        /* <DEDUP_REMOVED lines=9> */
.L_x_12340:
[----:B------:R-:W2:Y:S02]  /*0480*/  LDG.E.U16 R2, desc[UR36][R2.64] ;  /* 0x0000002402027981 */ /* 0x000ea4000c1e1500 */
[----:B--2---:R-:W-:-:S06]  /*0490*/  HADD2.F32 R0, -RZ, R2.H0_H0 ;  /* 0x20000002ff007230 */ /* 0x004fcc0000004100 */
[----:B------:R-:W0:Y:S02]  /*04a0*/  F2I.FTZ.TRUNC.NTZ R0, R0 ;  /* 0x0000000000007305 */ /* 0x000e24000021f100 */
[----:B0-----:R-:W-:Y:S01]  /*04b0*/  PRMT R22, R0, 0x7610, R22 ;  /* 0x0000761000167816 */ /* 0x001fe20000000016 */
[----:B------:R-:W-:Y:S06]  /*04c0*/  BRA `(.L_x_12334) ;  /* 0x0000000800ac7947 */ /* 0x000fec0003800000 */
.L_x_12339:
[----:B------:R-:W2:Y:S02]  /*04d0*/  LDG.E.64 R2, desc[UR36][R2.64] ;  /* 0x0000002402027981 */ /* 0x000ea4000c1e1b00 */
[----:B--2---:R0:W1:Y:S01]  /*04e0*/  F2I.F64.TRUNC R22, R2 ;  /* 0x0000000200167311 */ /* 0x004062000030d100 */
[----:B------:R-:W-:Y:S05]  /*04f0*/  BRA `(.L_x_12334) ;  /* 0x0000000800a07947 */ /* 0x000fea0003800000 */
.L_x_12329:
        /* <DEDUP_REMOVED lines=12> */
.L_x_12343:
[----:B------:R-:W2:Y:S02]  /*05c0*/  LDG.E.64 R2, desc[UR36][R2.64] ;  /* 0x0000002402027981 */ /* 0x000ea4000c1e1b00 */
[----:B--2---:R0:W1:Y:S01]  /*05d0*/  F2I.F64.TRUNC R22, R2 ;  /* 0x0000000200167311 */ /* 0x004062000030d100 */
[----:B------:R-:W-:Y:S05]  /*05e0*/  BRA `(.L_x_12334) ;  /* 0x0000000800647947 */ /* 0x000fea0003800000 */
.L_x_12342:
        /* <DEDUP_REMOVED lines=27> */
.L_x_12345:
        /* <DEDUP_REMOVED lines=14> */
.L_x_12344:
[----:B------:R-:W2:Y:S02]  /*0880*/  LDG.E.U16 R0, desc[UR36][R2.64] ;  /* 0x0000002402007981 */ /* 0x000ea4000c1e1500 */
[----:B--2---:R-:W-:-:S06]  /*0890*/  IMAD.U32 R0, R0, 0x10000, RZ ;  /* 0x0001000000007824 */ /* 0x004fcc00078e00ff */
[----:B------:R-:W0:Y:S02]  /*08a0*/  F2I.FTZ.TRUNC.NTZ R0, R0 ;  /* 0x0000000000007305 */ /* 0x000e24000021f100 */
[----:B0-----:R-:W-:Y:S01]  /*08b0*/  PRMT R22, R0, 0x7610, R22 ;  /* 0x0000761000167816 */ /* 0x001fe20000000016 */
[----:B------:R-:W-:Y:S06]  /*08c0*/  BRA `(.L_x_12334) ;  /* 0x0000000400ac7947 */ /* 0x000fec0003800000 */
.L_x_12341:
        /* <DEDUP_REMOVED lines=10> */
.L_x_12348:
        /* <DEDUP_REMOVED lines=21> */
.L_x_12352:
[----:B------:R-:W-:Y:S05]  /*0ac0*/  BSYNC.RECONVERGENT B1 ;  /* 0x0000000000017941 */ /* 0x000fea0003800200 */
.L_x_12351:
[----:B------:R-:W-:Y:S01]  /*0ad0*/  IMAD.SHL.U32 R0, R0, 0x100000, RZ ;  /* 0x0010000000007824 */ /* 0x000fe200078e00ff */
[----:B------:R-:W-:-:S04]  /*0ae0*/  LEA R2, R2, 0x3b800000, 0x17 ;  /* 0x3b80000002027811 */ /* 0x000fc800078eb8ff */
[----:B------:R-:W-:-:S07]  /*0af0*/  LOP3.LUT R0, R2, R0, R7, 0xfe, !PT ;  /* 0x0000000002007212 */ /* 0x000fce00078efe07 */
.L_x_12350:
[----:B------:R-:W-:Y:S05]  /*0b00*/  BSYNC.RECONVERGENT B0 ;  /* 0x0000000000007941 */ /* 0x000fea0003800200 */
.L_x_12349:
[----:B------:R-:W0:Y:S02]  /*0b10*/  F2I.FTZ.TRUNC.NTZ R0, R0 ;  /* 0x0000000000007305 */ /* 0x000e24000021f100 */
[----:B0-----:R-:W-:Y:S01]  /*0b20*/  PRMT R22, R0, 0x7610, R22 ;  /* 0x0000761000167816 */ /* 0x001fe20000000016 */
[----:B------:R-:W-:Y:S06]  /*0b30*/  BRA `(.L_x_12334) ;  /* 0x0000000400107947 */ /* 0x000fec0003800000 */
.L_x_12347:
        /* <DEDUP_REMOVED lines=21> */
.L_x_12356:
[----:B------:R-:W-:Y:S05]  /*0c90*/  BSYNC.RECONVERGENT B1 ;  /* 0x0000000000017941 */ /* 0x000fea0003800200 */
.L_x_12355:
[----:B------:R-:W-:Y:S01]  /*0ca0*/  IMAD.SHL.U32 R0, R0, 0x200000, RZ ;  /* 0x0020000000007824 */ /* 0x000fe200078e00ff */
[----:B------:R-:W-:-:S04]  /*0cb0*/  LEA R2, R2, 0x37800000, 0x17 ;  /* 0x3780000002027811 */ /* 0x000fc800078eb8ff */
[----:B------:R-:W-:-:S07]  /*0cc0*/  LOP3.LUT R0, R2, R0, R7, 0xfe, !PT ;  /* 0x0000000002007212 */ /* 0x000fce00078efe07 */
.L_x_12354:
[----:B------:R-:W-:Y:S05]  /*0cd0*/  BSYNC.RECONVERGENT B0 ;  /* 0x0000000000007941 */ /* 0x000fea0003800200 */
.L_x_12353:
[----:B------:R-:W0:Y:S02]  /*0ce0*/  F2I.FTZ.TRUNC.NTZ R0, R0 ;  /* 0x0000000000007305 */ /* 0x000e24000021f100 */
[----:B0-----:R-:W-:Y:S01]  /*0cf0*/  PRMT R22, R0, 0x7610, R22 ;  /* 0x0000761000167816 */ /* 0x001fe20000000016 */
[----:B------:R-:W-:Y:S06]  /*0d00*/  BRA `(.L_x_12334) ;  /* 0x00000000009c7947 */ /* 0x000fec0003800000 */
.L_x_12346:
[----:B------:R-:W-:-:S09]  /*0d10*/  UISETP.NE.AND UP0, UPT, UR4, 0x1c, UPT ;  /* 0x0000001c0400788c */ /* 0x000fd2000bf05270 */
[----:B------:R-:W-:Y:S05]  /*0d20*/  BRA.U !UP0, `(.L_x_12357) ;  /* 0x0000000108907547 */ /* 0x000fea000b800000 */
[----:B------:R-:W-:-:S09]  /*0d30*/  UISETP.NE.AND UP0, UPT, UR4, 0x1d, UPT ;  /* 0x0000001d0400788c */ /* 0x000fd2000bf05270 */
[----:B------:R-:W-:Y:S05]  /*0d40*/  BRA.U !UP0, `(.L_x_12358) ;  /* 0x0000000108807547 */ /* 0x000fea000b800000 */
[----:B------:R-:W-:-:S09]  /*0d50*/  UISETP.NE.AND UP0, UPT, UR4, 0x2c, UPT ;  /* 0x0000002c0400788c */ /* 0x000fd2000bf05270 */
[----:B------:R-:W-:Y:S05]  /*0d60*/  BRA.U !UP0, `(.L_x_12359) ;  /* 0x0000000108487547 */ /* 0x000fea000b800000 */
.L_x_12333:
        /* <DEDUP_REMOVED lines=16> */
.L_x_12360:
[----:B------:R-:W-:Y:S01]  /*0e70*/  PRMT R22, RZ, 0x7610, R22 ;  /* 0x00007610ff167816 */ /* 0x000fe20000000016 */
[----:B------:R-:W-:Y:S06]  /*0e80*/  BRA `(.L_x_12334) ;  /* 0x00000000003c7947 */ /* 0x000fec0003800000 */
.L_x_12359:
        /* <DEDUP_REMOVED lines=8> */
.L_x_12362:
[----:B------:R-:W-:Y:S05]  /*0f10*/  BSYNC.RECONVERGENT B0 ;  /* 0x0000000000007941 */ /* 0x000fea0003800200 */
.L_x_12361:
[----:B------:R-:W0:Y:S02]  /*0f20*/  F2I.FTZ.TRUNC.NTZ R0, R0 ;  /* 0x0000000000007305 */ /* 0x000e24000021f100 */
[----:B0-----:R-:W-:Y:S01]  /*0f30*/  PRMT R22, R0, 0x7610, R22 ;  /* 0x0000761000167816 */ /* 0x001fe20000000016 */
[----:B------:R-:W-:Y:S06]  /*0f40*/  BRA `(.L_x_12334) ;  /* 0x00000000000c7947 */ /* 0x000fec0003800000 */
.L_x_12358:
[----:B------:R0:W5:Y:S01]  /*0f50*/  LDG.E.U8 R22, desc[UR36][R2.64] ;  /* 0x0000002402167981 */ /* 0x000162000c1e1100 */
[----:B------:R-:W-:Y:S05]  /*0f60*/  BRA `(.L_x_12334) ;  /* 0x0000000000047947 */ /* 0x000fea0003800000 */
.L_x_12357:
[----:B------:R0:W5:Y:S02]  /*0f70*/  LDG.E.U8 R22, desc[UR36][R2.64] ;  /* 0x0000002402167981 */ /* 0x000164000c1e1100 */
.L_x_12334:
        /* <DEDUP_REMOVED lines=18> */
.L_x_12366:
[----:B------:R1:W5:Y:S01]  /*10a0*/  LDG.E.U8 R0, desc[UR36][R2.64] ;  /* 0x0000002402007981 */ /* 0x000362000c1e1100 */
[----:B------:R-:W-:Y:S05]  /*10b0*/  BRA `(.L_x_12368) ;  /* 0x0000000c004c7947 */ /* 0x000fea0003800000 */
.L_x_12365:
        /* <DEDUP_REMOVED lines=8> */
.L_x_12370:
[----:B------:R3:W5:Y:S01]  /*1140*/  LDG.E.U8 R0, desc[UR36][R2.64] ;  /* 0x0000002402007981 */ /* 0x000762000c1e1100 */
[----:B------:R-:W-:Y:S05]  /*1150*/  BRA `(.L_x_12368) ;  /* 0x0000000c00247947 */ /* 0x000fea0003800000 */
.L_x_12369:
[----:B------:R2:W5:Y:S01]  /*1160*/  LDG.E.U16 R0, desc[UR36][R2.64] ;  /* 0x0000002402007981 */ /* 0x000562000c1e1500 */
[----:B------:R-:W-:Y:S05]  /*1170*/  BRA `(.L_x_12368) ;  /* 0x0000000c001c7947 */ /* 0x000fea0003800000 */
.L_x_12364:
        /* <DEDUP_REMOVED lines=9> */
.L_x_12372:
[----:B------:R-:W2:Y:S02]  /*1210*/  LDG.E.U16 R4, desc[UR36][R2.64] ;  /* 0x0000002402047981 */ /* 0x000ea4000c1e1500 */
[----:B--2---:R-:W-:-:S06]  /*1220*/  HADD2.F32 R4, -RZ, R4.H0_H0 ;  /* 0x20000004ff047230 */ /* 0x004fcc0000004100 */
[----:B------:R-:W0:Y:S02]  /*1230*/  F2I.FTZ.TRUNC.NTZ R4, R4 ;  /* 0x0000000400047305 */ /* 0x000e24000021f100 */
[----:B0-----:R-:W-:Y:S01]  /*1240*/  PRMT R0, R4, 0x7610, R0 ;  /* 0x0000761004007816 */ /* 0x001fe20000000000 */
[----:B------:R-:W-:Y:S06]  /*1250*/  BRA `(.L_x_12368) ;  /* 0x0000000800e47947 */ /* 0x000fec0003800000 */
.L_x_12371:
        /* <DEDUP_REMOVED lines=9> */
.L_x_12374:
[----:B------:R-:W2:Y:S02]  /*12f0*/  LDG.E.U16 R2, desc[UR36][R2.64] ;  /* 0x0000002402027981 */ /* 0x000ea4000c1e1500 */
[----:B--2---:R-:W-:-:S06]  /*1300*/  HADD2.F32 R4, -RZ, R2.H0_H0 ;  /* 0x20000002ff047230 */ /* 0x004fcc0000004100 */
[----:B------:R-:W0:Y:S02]  /*1310*/  F2I.FTZ.TRUNC.NTZ R4, R4 ;  /* 0x0000000400047305 */ /* 0x000e24000021f100 */
[----:B0-----:R-:W-:Y:S01]  /*1320*/  PRMT R0, R4, 0x7610, R0 ;  /* 0x0000761004007816 */ /* 0x001fe20000000000 */
[----:B------:R-:W-:Y:S06]  /*1330*/  BRA `(.L_x_12368) ;  /* 0x0000000800ac7947 */ /* 0x000fec0003800000 */
.L_x_12373:
[----:B------:R-:W2:Y:S02]  /*1340*/  LDG.E.64 R2, desc[UR36][R2.64] ;  /* 0x0000002402027981 */ /* 0x000ea4000c1e1b00 */
[----:B--2---:R0:W1:Y:S01]  /*1350*/  F2I.F64.TRUNC R0, R2 ;  /* 0x0000000200007311 */ /* 0x004062000030d100 */
[----:B------:R-:W-:Y:S05]  /*1360*/  BRA `(.L_x_12368) ;  /* 0x0000000800a07947 */ /* 0x000fea0003800000 */
.L_x_12363:
        /* <DEDUP_REMOVED lines=12> */
.L_x_12377:
[----:B------:R-:W2:Y:S02]  /*1430*/  LDG.E.64 R2, desc[UR36][R2.64] ;  /* 0x0000002402027981 */ /* 0x000ea4000c1e1b00 */
[----:B--2---:R0:W1:Y:S01]  /*1440*/  F2I.F64.TRUNC R0, R2 ;  /* 0x0000000200007311 */ /* 0x004062000030d100 */
[----:B------:R-:W-:Y:S05]  /*1450*/  BRA `(.L_x_12368) ;  /* 0x0000000800647947 */ /* 0x000fea0003800000 */
.L_x_12376:
        /* <DEDUP_REMOVED lines=27> */
.L_x_12379:
        /* <DEDUP_REMOVED lines=14> */
.L_x_12378:
[----:B------:R-:W2:Y:S02]  /*16f0*/  LDG.E.U16 R4, desc[UR36][R2.64] ;  /* 0x0000002402047981 */ /* 0x000ea4000c1e1500 */
[----:B--2---:R-:W-:-:S06]  /*1700*/  IMAD.U32 R4, R4, 0x10000, RZ ;  /* 0x0001000004047824 */ /* 0x004fcc00078e00ff */
[----:B------:R-:W0:Y:S02]  /*1710*/  F2I.FTZ.TRUNC.NTZ R4, R4 ;  /* 0x0000000400047305 */ /* 0x000e24000021f100 */
[----:B0-----:R-:W-:Y:S01]  /*1720*/  PRMT R0, R4, 0x7610, R0 ;  /* 0x0000761004007816 */ /* 0x001fe20000000000 */
[----:B------:R-:W-:Y:S06]  /*1730*/  BRA `(.L_x_12368) ;  /* 0x0000000400ac7947 */ /* 0x000fec0003800000 */
.L_x_12375:
        /* <DEDUP_REMOVED lines=10> */
.L_x_12382:
        /* <DEDUP_REMOVED lines=21> */
.L_x_12386:
[----:B------:R-:W-:Y:S05]  /*1930*/  BSYNC.RECONVERGENT B1 ;  /* 0x0000000000017941 */ /* 0x000fea0003800200 */
.L_x_12385:
[----:B------:R-:W-:Y:S01]  /*1940*/  IMAD.SHL.U32 R0, R0, 0x100000, RZ ;  /* 0x0010000000007824 */ /* 0x000fe200078e00ff */
[----:B------:R-:W-:-:S04]  /*1950*/  LEA R2, R2, 0x3b800000, 0x17 ;  /* 0x3b80000002027811 */ /* 0x000fc800078eb8ff */
[----:B------:R-:W-:-:S07]  /*1960*/  LOP3.LUT R4, R2, R0, R7, 0xfe, !PT ;  /* 0x0000000002047212 */ /* 0x000fce00078efe07 */
.L_x_12384:
[----:B------:R-:W-:Y:S05]  /*1970*/  BSYNC.RECONVERGENT B0 ;  /* 0x0000000000007941 */ /* 0x000fea0003800200 */
.L_x_12383:
[----:B------:R-:W0:Y:S02]  /*1980*/  F2I.FTZ.TRUNC.NTZ R4, R4 ;  /* 0x0000000400047305 */ /* 0x000e24000021f100 */
[----:B0-----:R-:W-:Y:S01]  /*1990*/  PRMT R0, R4, 0x7610, R0 ;  /* 0x0000761004007816 */ /* 0x001fe20000000000 */
[----:B------:R-:W-:Y:S06]  /*19a0*/  BRA `(.L_x_12368) ;  /* 0x0000000400107947 */ /* 0x000fec0003800000 */
.L_x_12381:
        /* <DEDUP_REMOVED lines=21> */
.L_x_12390:
[----:B------:R-:W-:Y:S05]  /*1b00*/  BSYNC.RECONVERGENT B1 ;  /* 0x0000000000017941 */ /* 0x000fea0003800200 */
.L_x_12389:
[----:B------:R-:W-:Y:S01]  /*1b10*/  IMAD.SHL.U32 R0, R0, 0x200000, RZ ;  /* 0x0020000000007824 */ /* 0x000fe200078e00ff */
[----:B------:R-:W-:-:S04]  /*1b20*/  LEA R2, R2, 0x37800000, 0x17 ;  /* 0x3780000002027811 */ /* 0x000fc800078eb8ff */
[----:B------:R-:W-:-:S07]  /*1b30*/  LOP3.LUT R4, R2, R0, R7, 0xfe, !PT ;  /* 0x0000000002047212 */ /* 0x000fce00078efe07 */
.L_x_12388:
[----:B------:R-:W-:Y:S05]  /*1b40*/  BSYNC.RECONVERGENT B0 ;  /* 0x0000000000007941 */ /* 0x000fea0003800200 */
.L_x_12387:
[----:B------:R-:W0:Y:S02]  /*1b50*/  F2I.FTZ.TRUNC.NTZ R4, R4 ;  /* 0x0000000400047305 */ /* 0x000e24000021f100 */
[----:B0-----:R-:W-:Y:S01]  /*1b60*/  PRMT R0, R4, 0x7610, R0 ;  /* 0x0000761004007816 */ /* 0x001fe20000000000 */
[----:B------:R-:W-:Y:S06]  /*1b70*/  BRA `(.L_x_12368) ;  /* 0x00000000009c7947 */ /* 0x000fec0003800000 */
.L_x_12380:
[----:B------:R-:W-:-:S09]  /*1b80*/  UISETP.NE.AND UP0, UPT, UR4, 0x1c, UPT ;  /* 0x0000001c0400788c */ /* 0x000fd2000bf05270 */
[----:B------:R-:W-:Y:S05]  /*1b90*/  BRA.U !UP0, `(.L_x_12391) ;  /* 0x0000000108907547 */ /* 0x000fea000b800000 */
[----:B------:R-:W-:-:S09]  /*1ba0*/  UISETP.NE.AND UP0, UPT, UR4, 0x1d, UPT ;  /* 0x0000001d0400788c */ /* 0x000fd2000bf05270 */
[----:B------:R-:W-:Y:S05]  /*1bb0*/  BRA.U !UP0, `(.L_x_12392) ;  /* 0x0000000108807547 */ /* 0x000fea000b800000 */
[----:B------:R-:W-:-:S09]  /*1bc0*/  UISETP.NE.AND UP0, UPT, UR4, 0x2c, UPT ;  /* 0x0000002c0400788c */ /* 0x000fd2000bf05270 */
[----:B------:R-:W-:Y:S05]  /*1bd0*/  BRA.U !UP0, `(.L_x_12393) ;  /* 0x0000000108487547 */ /* 0x000fea000b800000 */
.L_x_12367:
        /* <DEDUP_REMOVED lines=16> */
.L_x_12394:
[----:B------:R-:W-:Y:S01]  /*1ce0*/  PRMT R0, RZ, 0x7610, R0 ;  /* 0x00007610ff007816 */ /* 0x000fe20000000000 */
[----:B------:R-:W-:Y:S06]  /*1cf0*/  BRA `(.L_x_12368) ;  /* 0x00000000003c7947 */ /* 0x000fec0003800000 */
.L_x_12393:
        /* <DEDUP_REMOVED lines=8> */
.L_x_12396:
[----:B------:R-:W-:Y:S05]  /*1d80*/  BSYNC.RECONVERGENT B0 ;  /* 0x0000000000007941 */ /* 0x000fea0003800200 */
.L_x_12395:
[----:B------:R-:W0:Y:S02]  /*1d90*/  F2I.FTZ.TRUNC.NTZ R4, R4 ;  /* 0x0000000400047305 */ /* 0x000e24000021f100 */
[----:B0-----:R-:W-:Y:S01]  /*1da0*/  PRMT R0, R4, 0x7610, R0 ;  /* 0x0000761004007816 */ /* 0x001fe20000000000 */
[----:B------:R-:W-:Y:S06]  /*1db0*/  BRA `(.L_x_12368) ;  /* 0x00000000000c7947 */ /* 0x000fec0003800000 */
.L_x_12392:
[----:B------:R0:W5:Y:S01]  /*1dc0*/  LDG.E.U8 R0, desc[UR36][R2.64] ;  /* 0x0000002402007981 */ /* 0x000162000c1e1100 */
[----:B------:R-:W-:Y:S05]  /*1dd0*/  BRA `(.L_x_12368) ;  /* 0x0000000000047947 */ /* 0x000fea0003800000 */
.L_x_12391:
[----:B------:R0:W5:Y:S02]  /*1de0*/  LDG.E.U8 R0, desc[UR36][R2.64] ;  /* 0x0000002402007981 */ /* 0x000164000c1e1100 */
.L_x_12368:
[----:B-----5:R-:W-:Y:S01]  /*1df0*/  LOP3.LUT P1, RZ, R22, 0xff, RZ, 0xc0, !PT ;  /* 0x000000ff16ff7812 */ /* 0x020fe2000782c0ff */
[----:B01234-:R-:W-:Y:S01]  /*1e00*/  VIADD R2, R16, 0x80 ;  /* 0x0000008010027836 */ /* 0x01ffe20000000000 */
[----:B------:R-:W-:Y:S02]  /*1e10*/  LOP3.LUT P0, RZ, R0, 0xff, RZ, 0xc0, !PT ;  /* 0x000000ff00ff7812 */ /* 0x000fe4000780c0ff */
[----:B------:R-:W-:Y:S02]  /*1e20*/  P2R R22, PR, RZ, 0x2 ;  /* 0x00000002ff167803 */ /* 0x000fe40000000000 */
[----:B------:R-:W-:-:S09]  /*1e30*/  P2R R18, PR, RZ, 0x1 ;  /* 0x00000001ff127803 */ /* 0x000fd20000000000 */
.L_x_12328:
[----:B------:R-:W-:Y:S05]  /*1e40*/  BSYNC.RECONVERGENT B6 ;  /* 0x0000000000067941 */ /* 0x000fea0003800200 */
.L_x_12327:
        /* <DEDUP_REMOVED lines=26> */
.L_x_12402:
[----:B------:R0:W5:Y:S01]  /*1ff0*/  LDG.E.U8 R23, desc[UR36][R4.64] ;  /* 0x0000002404177981 */ /* 0x000162000c1e1100 */
[----:B------:R-:W-:Y:S05]  /*2000*/  BRA `(.L_x_12404) ;  /* 0x0000000c00507947 */ /* 0x000fea0003800000 */
.L_x_12401:
        /* <DEDUP_REMOVED lines=8> */
.L_x_12406:
[----:B------:R0:W5:Y:S01]  /*2090*/  LDG.E.U8 R23, desc[UR36][R4.64] ;  /* 0x0000002404177981 */ /* 0x000162000c1e1100 */
[----:B------:R-:W-:Y:S05]  /*20a0*/  BRA `(.L_x_12404) ;  /* 0x0000000c00287947 */ /* 0x000fea0003800000 */
.L_x_12405:
[----:B------:R0:W5:Y:S01]  /*20b0*/  LDG.E.U16 R23, desc[UR36][R4.64] ;  /* 0x0000002404177981 */ /* 0x000162000c1e1500 */
[----:B------:R-:W-:Y:S05]  /*20c0*/  BRA `(.L_x_12404) ;  /* 0x0000000c00207947 */ /* 0x000fea0003800000 */
.L_x_12400:
        /* <DEDUP_REMOVED lines=9> */
.L_x_12408:
[----:B------:R-:W2:Y:S02]  /*2160*/  LDG.E.U16 R0, desc[UR36][R4.64] ;  /* 0x0000002404007981 */ /* 0x000ea4000c1e1500 */
[----:B--2---:R-:W-:-:S06]  /*2170*/  HADD2.F32 R0, -RZ, R0.H0_H0 ;  /* 0x20000000ff007230 */ /* 0x004fcc0000004100 */
[----:B------:R-:W0:Y:S02]  /*2180*/  F2I.FTZ.TRUNC.NTZ R0, R0 ;  /* 0x0000000000007305 */ /* 0x000e24000021f100 */
[----:B0-----:R-:W-:Y:S01]  /*2190*/  PRMT R23, R0, 0x7610, R23 ;  /* 0x0000761000177816 */ /* 0x001fe20000000017 */
[----:B------:R-:W-:Y:S06]  /*21a0*/  BRA `(.L_x_12404) ;  /* 0x0000000800e87947 */ /* 0x000fec0003800000 */
.L_x_12407:
        /* <DEDUP_REMOVED lines=9> */
.L_x_12410:
[----:B------:R-:W2:Y:S02]  /*2240*/  LDG.E.U16 R4, desc[UR36][R4.64] ;  /* 0x0000002404047981 */ /* 0x000ea4000c1e1500 */
[----:B--2---:R-:W-:-:S06]  /*2250*/  HADD2.F32 R0, -RZ, R4.H0_H0 ;  /* 0x20000004ff007230 */ /* 0x004fcc0000004100 */
[----:B------:R-:W0:Y:S02]  /*2260*/  F2I.FTZ.TRUNC.NTZ R0, R0 ;  /* 0x0000000000007305 */ /* 0x000e24000021f100 */
[----:B0-----:R-:W-:Y:S01]  /*2270*/  PRMT R23, R0, 0x7610, R23 ;  /* 0x0000761000177816 */ /* 0x001fe20000000017 */
[----:B------:R-:W-:Y:S06]  /*2280*/  BRA `(.L_x_12404) ;  /* 0x0000000800b07947 */ /* 0x000fec0003800000 */
.L_x_12409:
[----:B------:R-:W2:Y:S02]  /*2290*/  LDG.E.64 R4, desc[UR36][R4.64] ;  /* 0x0000002404047981 */ /* 0x000ea4000c1e1b00 */
[----:B--2---:R0:W1:Y:S01]  /*22a0*/  F2I.F64.TRUNC R23, R4 ;  /* 0x0000000400177311 */ /* 0x004062000030d100 */
[----:B------:R-:W-:Y:S05]  /*22b0*/  BRA `(.L_x_12404) ;  /* 0x0000000800a47947 */ /* 0x000fea0003800000 */
.L_x_12399:
        /* <DEDUP_REMOVED lines=12> */
.L_x_12413:
[----:B------:R-:W2:Y:S02]  /*2380*/  LDG.E.64 R4, desc[UR36][R4.64] ;  /* 0x0000002404047981 */ /* 0x000ea4000c1e1b00 */
[----:B--2---:R0:W1:Y:S01]  /*2390*/  F2I.F64.TRUNC R23, R4 ;  /* 0x0000000400177311 */ /* 0x004062000030d100 */
[----:B------:R-:W-:Y:S05]  /*23a0*/  BRA `(.L_x_12404) ;  /* 0x0000000800687947 */ /* 0x000fea0003800000 */
.L_x_12412:
        /* <DEDUP_REMOVED lines=27> */
.L_x_12415:
        /* <DEDUP_REMOVED lines=15> */
.L_x_12414:
[----:B------:R-:W2:Y:S02]  /*2650*/  LDG.E.U16 R0, desc[UR36][R4.64] ;  /* 0x0000002404007981 */ /* 0x000ea4000c1e1500 */
[----:B--2---:R-:W-:-:S06]  /*2660*/  IMAD.U32 R0, R0, 0x10000, RZ ;  /* 0x0001000000007824 */ /* 0x004fcc00078e00ff */
[----:B------:R-:W0:Y:S02]  /*2670*/  F2I.FTZ.TRUNC.NTZ R0, R0 ;  /* 0x0000000000007305 */ /* 0x000e24000021f100 */
[----:B0-----:R-:W-:Y:S01]  /*2680*/  PRMT R23, R0, 0x7610, R23 ;  /* 0x0000761000177816 */ /* 0x001fe20000000017 */
[----:B------:R-:W-:Y:S06]  /*2690*/  BRA `(.L_x_12404) ;  /* 0x0000000400ac7947 */ /* 0x000fec0003800000 */
.L_x_12411:
        /* <DEDUP_REMOVED lines=10> */
.L_x_12418:
        /* <DEDUP_REMOVED lines=21> */
.L_x_12422:
[----:B------:R-:W-:Y:S05]  /*2890*/  BSYNC.RECONVERGENT B1 ;  /* 0x0000000000017941 */ /* 0x000fea0003800200 */
.L_x_12421:
[----:B------:R-:W-:Y:S01]  /*28a0*/  IMAD.SHL.U32 R0, R0, 0x100000, RZ ;  /* 0x0010000000007824 */ /* 0x000fe200078e00ff */
[----:B------:R-:W-:-:S04]  /*28b0*/  LEA R3, R3, 0x3b800000, 0x17 ;  /* 0x3b80000003037811 */ /* 0x000fc800078eb8ff */
[----:B------:R-:W-:-:S07]  /*28c0*/  LOP3.LUT R0, R3, R0, R7, 0xfe, !PT ;  /* 0x0000000003007212 */ /* 0x000fce00078efe07 */
.L_x_12420:
[----:B------:R-:W-:Y:S05]  /*28d0*/  BSYNC.RECONVERGENT B0 ;  /* 0x0000000000007941 */ /* 0x000fea0003800200 */
.L_x_12419:
[----:B------:R-:W0:Y:S02]  /*28e0*/  F2I.FTZ.TRUNC.NTZ R0, R0 ;  /* 0x0000000000007305 */ /* 0x000e24000021f100 */
[----:B0-----:R-:W-:Y:S01]  /*28f0*/  PRMT R23, R0, 0x7610, R23 ;  /* 0x0000761000177816 */ /* 0x001fe20000000017 */
[----:B------:R-:W-:Y:S06]  /*2900*/  BRA `(.L_x_12404) ;  /* 0x0000000400107947 */ /* 0x000fec0003800000 */
.L_x_12417:
        /* <DEDUP_REMOVED lines=21> */
.L_x_12426:
[----:B------:R-:W-:Y:S05]  /*2a60*/  BSYNC.RECONVERGENT B1 ;  /* 0x0000000000017941 */ /* 0x000fea0003800200 */
.L_x_12425:
[----:B------:R-:W-:Y:S01]  /*2a70*/  IMAD.SHL.U32 R0, R0, 0x200000, RZ ;  /* 0x0020000000007824 */ /* 0x000fe200078e00ff */
[----:B------:R-:W-:-:S04]  /*2a80*/  LEA R3, R3, 0x37800000, 0x17 ;  /* 0x3780000003037811 */ /* 0x000fc800078eb8ff */
[----:B------:R-:W-:-:S07]  /*2a90*/  LOP3.LUT R0, R3, R0, R7, 0xfe, !PT ;  /* 0x0000000003007212 */ /* 0x000fce00078efe07 */
.L_x_12424:
[----:B------:R-:W-:Y:S05]  /*2aa0*/  BSYNC.RECONVERGENT B0 ;  /* 0x0000000000007941 */ /* 0x000fea0003800200 */
.L_x_12423:
[----:B------:R-:W0:Y:S02]  /*2ab0*/  F2I.FTZ.TRUNC.NTZ R0, R0 ;  /* 0x0000000000007305 */ /* 0x000e24000021f100 */
[----:B0-----:R-:W-:Y:S01]  /*2ac0*/  PRMT R23, R0, 0x7610, R23 ;  /* 0x0000761000177816 */ /* 0x001fe20000000017 */
[----:B------:R-:W-:Y:S06]  /*2ad0*/  BRA `(.L_x_12404) ;  /* 0x00000000009c7947 */ /* 0x000fec0003800000 */
.L_x_12416:
        /* <DEDUP_REMOVED lines=14> */
.L_x_12430:
[----:B------:R-:W-:Y:S05]  /*2bc0*/  BSYNC.RECONVERGENT B0 ;  /* 0x0000000000007941 */ /* 0x000fea0003800200 */
.L_x_12429:
[----:B------:R-:W0:Y:S02]  /*2bd0*/  F2I.FTZ.TRUNC.NTZ R0, R0 ;  /* 0x0000000000007305 */ /* 0x000e24000021f100 */
[----:B0-----:R-:W-:Y:S01]  /*2be0*/  PRMT R23, R0, 0x7610, R23 ;  /* 0x0000761000177816 */ /* 0x001fe20000000017 */
[----:B------:R-:W-:Y:S06]  /*2bf0*/  BRA `(.L_x_12404) ;  /* 0x0000000000547947 */ /* 0x000fec0003800000 */
.L_x_12403:
        /* <DEDUP_REMOVED lines=16> */
.L_x_12431:
[----:B------:R-:W-:Y:S01]  /*2d00*/  PRMT R23, RZ, 0x7610, R23 ;  /* 0x00007610ff177816 */ /* 0x000fe20000000017 */
[----:B------:R-:W-:Y:S06]  /*2d10*/  BRA `(.L_x_12404) ;  /* 0x00000000000c7947 */ /* 0x000fec0003800000 */
.L_x_12428:
[----:B------:R2:W5:Y:S01]  /*2d20*/  LDG.E.U8 R23, desc[UR36][R4.64] ;  /* 0x0000002404177981 */ /* 0x000562000c1e1100 */
[----:B------:R-:W-:Y:S05]  /*2d30*/  BRA `(.L_x_12404) ;  /* 0x0000000000047947 */ /* 0x000fea0003800000 */
.L_x_12427:
[----:B------:R3:W5:Y:S02]  /*2d40*/  LDG.E.U8 R23, desc[UR36][R4.64] ;  /* 0x0000002404177981 */ /* 0x000764000c1e1100 */
.L_x_12404:
        /* <DEDUP_REMOVED lines=18> */
.L_x_12435:
[----:B------:R0:W5:Y:S01]  /*2e70*/  LDG.E.U8 R0, desc[UR36][R4.64] ;  /* 0x0000002404007981 */ /* 0x000162000c1e1100 */
[----:B------:R-:W-:Y:S05]  /*2e80*/  BRA `(.L_x_12437) ;  /* 0x0000000c00507947 */ /* 0x000fea0003800000 */
.L_x_12434:
        /* <DEDUP_REMOVED lines=8> */
.L_x_12439:
[----:B------:R0:W5:Y:S01]  /*2f10*/  LDG.E.U8 R0, desc[UR36][R4.64] ;  /* 0x0000002404007981 */ /* 0x000162000c1e1100 */
[----:B------:R-:W-:Y:S05]  /*2f20*/  BRA `(.L_x_12437) ;  /* 0x0000000c00287947 */ /* 0x000fea0003800000 */
.L_x_12438:
[----:B------:R0:W5:Y:S01]  /*2f30*/  LDG.E.U16 R0, desc[UR36][R4.64] ;  /* 0x0000002404007981 */ /* 0x000162000c1e1500 */
[----:B------:R-:W-:Y:S05]  /*2f40*/  BRA `(.L_x_12437) ;  /* 0x0000000c00207947 */ /* 0x000fea0003800000 */
.L_x_12433:
        /* <DEDUP_REMOVED lines=9> */
.L_x_12441:
[----:B------:R-:W2:Y:S02]  /*2fe0*/  LDG.E.U16 R3, desc[UR36][R4.64] ;  /* 0x0000002404037981 */ /* 0x000ea4000c1e1500 */
[----:B--2---:R-:W-:-:S06]  /*2ff0*/  HADD2.F32 R3, -RZ, R3.H0_H0 ;  /* 0x20000003ff037230 */ /* 0x004fcc0000004100 */
[----:B------:R-:W0:Y:S02]  /*3000*/  F2I.FTZ.TRUNC.NTZ R3, R3 ;  /* 0x0000000300037305 */ /* 0x000e24000021f100 */
[----:B0-----:R-:W-:Y:S01]  /*3010*/  PRMT R0, R3, 0x7610, R0 ;  /* 0x0000761003007816 */ /* 0x001fe20000000000 */
[----:B------:R-:W-:Y:S06]  /*3020*/  BRA `(.L_x_12437) ;  /* 0x0000000800e87947 */ /* 0x000fec0003800000 */
.L_x_12440:
        /* <DEDUP_REMOVED lines=9> */
.L_x_12443:
[----:B------:R-:W2:Y:S02]  /*30c0*/  LDG.E.U16 R4, desc[UR36][R4.64] ;  /* 0x0000002404047981 */ /* 0x000ea4000c1e1500 */
[----:B--2---:R-:W-:-:S06]  /*30d0*/  HADD2.F32 R3, -RZ, R4.H0_H0 ;  /* 0x20000004ff037230 */ /* 0x004fcc0000004100 */
[----:B------:R-:W0:Y:S02]  /*30e0*/  F2I.FTZ.TRUNC.NTZ R3, R3 ;  /* 0x0000000300037305 */ /* 0x000e24000021f100 */
[----:B0-----:R-:W-:Y:S01]  /*30f0*/  PRMT R0, R3, 0x7610, R0 ;  /* 0x0000761003007816 */ /* 0x001fe20000000000 */
[----:B------:R-:W-:Y:S06]  /*3100*/  BRA `(.L_x_12437) ;  /* 0x0000000800b07947 */ /* 0x000fec0003800000 */
.L_x_12442:
[----:B------:R-:W2:Y:S02]  /*3110*/  LDG.E.64 R4, desc[UR36][R4.64] ;  /* 0x0000002404047981 */ /* 0x000ea4000c1e1b00 */
[----:B--2---:R0:W2:Y:S01]  /*3120*/  F2I.F64.TRUNC R0, R4 ;  /* 0x0000000400007311 */ /* 0x0040a2000030d100 */
[----:B------:R-:W-:Y:S05]  /*3130*/  BRA `(.L_x_12437) ;  /* 0x0000000800a47947 */ /* 0x000fea0003800000 */
.L_x_12432:
        /* <DEDUP_REMOVED lines=12> */
.L_x_12446:
[----:B------:R-:W2:Y:S02]  /*3200*/  LDG.E.64 R4, desc[UR36][R4.64] ;  /* 0x0000002404047981 */ /* 0x000ea4000c1e1b00 */
[----:B--2---:R4:W0:Y:S01]  /*3210*/  F2I.F64.TRUNC R0, R4 ;  /* 0x0000000400007311 */ /* 0x004822000030d100 */
[----:B------:R-:W-:Y:S05]  /*3220*/  BRA `(.L_x_12437) ;  /* 0x0000000800687947 */ /* 0x000fea0003800000 */
.L_x_12445:
        /* <DEDUP_REMOVED lines=27> */
.L_x_12448:
        /* <DEDUP_REMOVED lines=15> */
.L_x_12447:
[----:B------:R-:W2:Y:S02]  /*34d0*/  LDG.E.U16 R3, desc[UR36][R4.64] ;  /* 0x0000002404037981 */ /* 0x000ea4000c1e1500 */
[----:B--2---:R-:W-:-:S06]  /*34e0*/  IMAD.U32 R3, R3, 0x10000, RZ ;  /* 0x0001000003037824 */ /* 0x004fcc00078e00ff */
[----:B------:R-:W0:Y:S02]  /*34f0*/  F2I.FTZ.TRUNC.NTZ R3, R3 ;  /* 0x0000000300037305 */ /* 0x000e24000021f100 */
[----:B0-----:R-:W-:Y:S01]  /*3500*/  PRMT R0, R3, 0x7610, R0 ;  /* 0x0000761003007816 */ /* 0x001fe20000000000 */
[----:B------:R-:W-:Y:S06]  /*3510*/  BRA `(.L_x_12437) ;  /* 0x0000000400ac7947 */ /* 0x000fec0003800000 */
.L_x_12444:
        /* <DEDUP_REMOVED lines=10> */
.L_x_12451:
        /* <DEDUP_REMOVED lines=21> */
.L_x_12455:
[----:B------:R-:W-:Y:S05]  /*3710*/  BSYNC.RECONVERGENT B1 ;  /* 0x0000000000017941 */ /* 0x000fea0003800200 */
.L_x_12454:
[----:B------:R-:W-:Y:S01]  /*3720*/  IMAD.SHL.U32 R0, R0, 0x100000, RZ ;  /* 0x0010000000007824 */ /* 0x000fe200078e00ff */
[----:B------:R-:W-:-:S04]  /*3730*/  LEA R3, R3, 0x3b800000, 0x17 ;  /* 0x3b80000003037811 */ /* 0x000fc800078eb8ff */
[----:B------:R-:W-:-:S07]  /*3740*/  LOP3.LUT R3, R3, R0, R7, 0xfe, !PT ;  /* 0x0000000003037212 */ /* 0x000fce00078efe07 */
.L_x_12453:
[----:B------:R-:W-:Y:S05]  /*3750*/  BSYNC.RECONVERGENT B0 ;  /* 0x0000000000007941 */ /* 0x000fea0003800200 */
.L_x_12452:
[----:B------:R-:W0:Y:S02]  /*3760*/  F2I.FTZ.TRUNC.NTZ R3, R3 ;  /* 0x0000000300037305 */ /* 0x000e24000021f100 */
[----:B0-----:R-:W-:Y:S01]  /*3770*/  PRMT R0, R3, 0x7610, R0 ;  /* 0x0000761003007816 */ /* 0x001fe20000000000 */
[----:B------:R-:W-:Y:S06]  /*3780*/  BRA `(.L_x_12437) ;  /* 0x0000000400107947 */ /* 0x000fec0003800000 */
.L_x_12450:
        /* <DEDUP_REMOVED lines=21> */
.L_x_12459:
[----:B------:R-:W-:Y:S05]  /*38e0*/  BSYNC.RECONVERGENT B1 ;  /* 0x0000000000017941 */ /* 0x000fea0003800200 */
.L_x_12458:
[----:B------:R-:W-:Y:S01]  /*38f0*/  IMAD.SHL.U32 R0, R0, 0x200000, RZ ;  /* 0x0020000000007824 */ /* 0x000fe200078e00ff */
[----:B------:R-:W-:-:S04]  /*3900*/  LEA R3, R3, 0x37800000, 0x17 ;  /* 0x3780000003037811 */ /* 0x000fc800078eb8ff */
[----:B------:R-:W-:-:S07]  /*3910*/  LOP3.LUT R3, R3, R0, R7, 0xfe, !PT ;  /* 0x0000000003037212 */ /* 0x000fce00078efe07 */
.L_x_12457:
[----:B------:R-:W-:Y:S05]  /*3920*/  BSYNC.RECONVERGENT B0 ;  /* 0x0000000000007941 */ /* 0x000fea0003800200 */
.L_x_12456:
[----:B------:R-:W0:Y:S02]  /*3930*/  F2I.FTZ.TRUNC.NTZ R3, R3 ;  /* 0x0000000300037305 */ /* 0x000e24000021f100 */
[----:B0-----:R-:W-:Y:S01]  /*3940*/  PRMT R0, R3, 0x7610, R0 ;  /* 0x0000761003007816 */ /* 0x001fe20000000000 */
[----:B------:R-:W-:Y:S06]  /*3950*/  BRA `(.L_x_12437) ;  /* 0x00000000009c7947 */ /* 0x000fec0003800000 */
.L_x_12449:
        /* <DEDUP_REMOVED lines=14> */
.L_x_12463:
[----:B------:R-:W-:Y:S05]  /*3a40*/  BSYNC.RECONVERGENT B0 ;  /* 0x0000000000007941 */ /* 0x000fea0003800200 */
.L_x_12462:
[----:B------:R-:W0:Y:S02]  /*3a50*/  F2I.FTZ.TRUNC.NTZ R3, R3 ;  /* 0x0000000300037305 */ /* 0x000e24000021f100 */
[----:B0-----:R-:W-:Y:S01]  /*3a60*/  PRMT R0, R3, 0x7610, R0 ;  /* 0x0000761003007816 */ /* 0x001fe20000000000 */
[----:B------:R-:W-:Y:S06]  /*3a70*/  BRA `(.L_x_12437) ;  /* 0x0000000000547947 */ /* 0x000fec0003800000 */
.L_x_12436:
        /* <DEDUP_REMOVED lines=16> */
.L_x_12464:
[----:B------:R-:W-:Y:S01]  /*3b80*/  PRMT R0, RZ, 0x7610, R0 ;  /* 0x00007610ff007816 */ /* 0x000fe20000000000 */
[----:B------:R-:W-:Y:S06]  /*3b90*/  BRA `(.L_x_12437) ;  /* 0x00000000000c7947 */ /* 0x000fec0003800000 */
.L_x_12461:
[----:B------:R2:W5:Y:S01]  /*3ba0*/  LDG.E.U8 R0, desc[UR36][R4.64] ;  /* 0x0000002404007981 */ /* 0x000562000c1e1100 */
[----:B------:R-:W-:Y:S05]  /*3bb0*/  BRA `(.L_x_12437) ;  /* 0x0000000000047947 */ /* 0x000fea0003800000 */
.L_x_12460:
[----:B------:R3:W5:Y:S02]  /*3bc0*/  LDG.E.U8 R0, desc[UR36][R4.64] ;  /* 0x0000002404007981 */ /* 0x000764000c1e1100 */
.L_x_12437:
[----:B-1---5:R-:W-:Y:S01]  /*3bd0*/  LOP3.LUT P1, RZ, R23, 0xff, RZ, 0xc0, !PT ;  /* 0x000000ff17ff7812 */ /* 0x022fe2000782c0ff */
[----:B------:R-:W-:Y:S01]  /*3be0*/  VIADD R2, R2, 0x80 ;  /* 0x0000008002027836 */ /* 0x000fe20000000000 */
[----:B0-2---:R-:W-:Y:S02]  /*3bf0*/  LOP3.LUT P0, RZ, R0, 0xff, RZ, 0xc0, !PT ;  /* 0x000000ff00ff7812 */ /* 0x005fe4000780c0ff */
[----:B------:R-:W-:Y:S02]  /*3c00*/  P2R R24, PR, RZ, 0x2 ;  /* 0x00000002ff187803 */ /* 0x000fe40000000000 */
[----:B------:R-:W-:-:S09]  /*3c10*/  P2R R23, PR, RZ, 0x1 ;  /* 0x00000001ff177803 */ /* 0x000fd20000000000 */
.L_x_12398:
[----:B------:R-:W-:Y:S05]  /*3c20*/  BSYNC.RECONVERGENT B6 ;  /* 0x0000000000067941 */ /* 0x000fea0003800200 */
.L_x_12397:
        /* <DEDUP_REMOVED lines=26> */
.L_x_12470:
[----:B------:R0:W5:Y:S01]  /*3dd0*/  LDG.E.U8 R25, desc[UR36][R4.64] ;  /* 0x0000002404197981 */ /* 0x000162000c1e1100 */
[----:B------:R-:W-:Y:S05]  /*3de0*/  BRA `(.L_x_12472) ;  /* 0x0000000c00507947 */ /* 0x000fea0003800000 */
.L_x_12469:
        /* <DEDUP_REMOVED lines=8> */
.L_x_12474:
[----:B------:R0:W5:Y:S01]  /*3e70*/  LDG.E.U8 R25, desc[UR36][R4.64] ;  /* 0x0000002404197981 */ /* 0x000162000c1e1100 */
[----:B------:R-:W-:Y:S05]  /*3e80*/  BRA `(.L_x_12472) ;  /* 0x0000000c00287947 */ /* 0x000fea0003800000 */
.L_x_12473:
[----:B------:R0:W5:Y:S01]  /*3e90*/  LDG.E.U16 R25, desc[UR36][R4.64] ;  /* 0x0000002404197981 */ /* 0x000162000c1e1500 */
[----:B------:R-:W-:Y:S05]  /*3ea0*/  BRA `(.L_x_12472) ;  /* 0x0000000c00207947 */ /* 0x000fea0003800000 */
.L_x_12468:
        /* <DEDUP_REMOVED lines=9> */
.L_x_12476:
[----:B------:R-:W2:Y:S02]  /*3f40*/  LDG.E.U16 R0, desc[UR36][R4.64] ;  /* 0x0000002404007981 */ /* 0x000ea4000c1e1500 */
[----:B--2---:R-:W-:-:S06]  /*3f50*/  HADD2.F32 R0, -RZ, R0.H0_H0 ;  /* 0x20000000ff007230 */ /* 0x004fcc0000004100 */
[----:B------:R-:W0:Y:S02]  /*3f60*/  F2I.FTZ.TRUNC.NTZ R0, R0 ;  /* 0x0000000000007305 */ /* 0x000e24000021f100 */
[----:B0-----:R-:W-:Y:S01]  /*3f70*/  PRMT R25, R0, 0x7610, R25 ;  /* 0x0000761000197816 */ /* 0x001fe20000000019 */
[----:B------:R-:W-:Y:S06]  /*3f80*/  BRA `(.L_x_12472) ;  /* 0x0000000800e87947 */ /* 0x000fec0003800000 */
.L_x_12475:
        /* <DEDUP_REMOVED lines=9> */
.L_x_12478:
[----:B------:R-:W2:Y:S02]  /*4020*/  LDG.E.U16 R4, desc[UR36][R4.64] ;  /* 0x0000002404047981 */ /* 0x000ea4000c1e1500 */
[----:B--2---:R-:W-:-:S06]  /*4030*/  HADD2.F32 R0, -RZ, R4.H0_H0 ;  /* 0x20000004ff007230 */ /* 0x004fcc0000004100 */
[----:B------:R-:W0:Y:S02]  /*4040*/  F2I.FTZ.TRUNC.NTZ R0, R0 ;  /* 0x0000000000007305 */ /* 0x000e24000021f100 */
[----:B0-----:R-:W-:Y:S01]  /*4050*/  PRMT R25, R0, 0x7610, R25 ;  /* 0x0000761000197816 */ /* 0x001fe20000000019 */
[----:B------:R-:W-:Y:S06]  /*4060*/  BRA `(.L_x_12472) ;  /* 0x0000000800b07947 */ /* 0x000fec0003800000 */
.L_x_12477:
[----:B------:R-:W2:Y:S02]  /*4070*/  LDG.E.64 R4, desc[UR36][R4.64] ;  /* 0x0000002404047981 */ /* 0x000ea4000c1e1b00 */
[----:B--2---:R0:W1:Y:S01]  /*4080*/  F2I.F64.TRUNC R25, R4 ;  /* 0x0000000400197311 */ /* 0x004062000030d100 */
[----:B------:R-:W-:Y:S05]  /*4090*/  BRA `(.L_x_12472) ;  /* 0x0000000800a47947 */ /* 0x000fea0003800000 */
.L_x_12467:
        /* <DEDUP_REMOVED lines=12> */
.L_x_12481:
[----:B------:R-:W2:Y:S02]  /*4160*/  LDG.E.64 R4, desc[UR36][R4.64] ;  /* 0x0000002404047981 */ /* 0x000ea4000c1e1b00 */
[----:B--2---:R0:W1:Y:S01]  /*4170*/  F2I.F64.TRUNC R25, R4 ;  /* 0x0000000400197311 */ /* 0x004062000030d100 */
[----:B------:R-:W-:Y:S05]  /*4180*/  BRA `(.L_x_12472) ;  /* 0x0000000800687947 */ /* 0x000fea0003800000 */
.L_x_12480:
        /* <DEDUP_REMOVED lines=27> */
.L_x_12483:
        /* <DEDUP_REMOVED lines=15> */
.L_x_12482:
[----:B------:R-:W2:Y:S02]  /*4430*/  LDG.E.U16 R0, desc[UR36][R4.64] ;  /* 0x0000002404007981 */ /* 0x000ea4000c1e1500 */
[----:B--2---:R-:W-:-:S06]  /*4440*/  IMAD.U32 R0, R0, 0x10000, RZ ;  /* 0x0001000000007824 */ /* 0x004fcc00078e00ff */
[----:B------:R-:W0:Y:S02]  /*4450*/  F2I.FTZ.TRUNC.NTZ R0, R0 ;  /* 0x0000000000007305 */ /* 0x000e24000021f100 */
[----:B0-----:R-:W-:Y:S01]  /*4460*/  PRMT R25, R0, 0x7610, R25 ;  /* 0x0000761000197816 */ /* 0x001fe20000000019 */
[----:B------:R-:W-:Y:S06]  /*4470*/  BRA `(.L_x_12472) ;  /* 0x0000000400ac7947 */ /* 0x000fec0003800000 */
.L_x_12479:
        /* <DEDUP_REMOVED lines=10> */
.L_x_12486:
        /* <DEDUP_REMOVED lines=21> */
.L_x_12490:
[----:B------:R-:W-:Y:S05]  /*4670*/  BSYNC.RECONVERGENT B1 ;  /* 0x0000000000017941 */ /* 0x000fea0003800200 */
.L_x_12489:
[----:B------:R-:W-:Y:S01]  /*4680*/  IMAD.SHL.U32 R0, R0, 0x100000, RZ ;  /* 0x0010000000007824 */ /* 0x000fe200078e00ff */
[----:B------:R-:W-:-:S04]  /*4690*/  LEA R3, R3, 0x3b800000, 0x17 ;  /* 0x3b80000003037811 */ /* 0x000fc800078eb8ff */
[----:B------:R-:W-:-:S07]  /*46a0*/  LOP3.LUT R0, R3, R0, R7, 0xfe, !PT ;  /* 0x0000000003007212 */ /* 0x000fce00078efe07 */
.L_x_12488:
[----:B------:R-:W-:Y:S05]  /*46b0*/  BSYNC.RECONVERGENT B0 ;  /* 0x0000000000007941 */ /* 0x000fea0003800200 */
.L_x_12487:
[----:B------:R-:W0:Y:S02]  /*46c0*/  F2I.FTZ.TRUNC.NTZ R0, R0 ;  /* 0x0000000000007305 */ /* 0x000e24000021f100 */
[----:B0-----:R-:W-:Y:S01]  /*46d0*/  PRMT R25, R0, 0x7610, R25 ;  /* 0x0000761000197816 */ /* 0x001fe20000000019 */
[----:B------:R-:W-:Y:S06]  /*46e0*/  BRA `(.L_x_12472) ;  /* 0x0000000400107947 */ /* 0x000fec0003800000 */
.L_x_12485:
        /* <DEDUP_REMOVED lines=21> */
.L_x_12494:
[----:B------:R-:W-:Y:S05]  /*4840*/  BSYNC.RECONVERGENT B1 ;  /* 0x0000000000017941 */ /* 0x000fea0003800200 */
.L_x_12493:
[----:B------:R-:W-:Y:S01]  /*4850*/  IMAD.SHL.U32 R0, R0, 0x200000, RZ ;  /* 0x0020000000007824 */ /* 0x000fe200078e00ff */
[----:B------:R-:W-:-:S04]  /*4860*/  LEA R3, R3, 0x37800000, 0x17 ;  /* 0x3780000003037811 */ /* 0x000fc800078eb8ff */
[----:B------:R-:W-:-:S07]  /*4870*/  LOP3.LUT R0, R3, R0, R7, 0xfe, !PT ;  /* 0x0000000003007212 */ /* 0x000fce00078efe07 */
.L_x_12492:
[----:B------:R-:W-:Y:S05]  /*4880*/  BSYNC.RECONVERGENT B0 ;  /* 0x0000000000007941 */ /* 0x000fea0003800200 */
.L_x_12491:
[----:B------:R-:W0:Y:S02]  /*4890*/  F2I.FTZ.TRUNC.NTZ R0, R0 ;  /* 0x0000000000007305 */ /* 0x000e24000021f100 */
[----:B0-----:R-:W-:Y:S01]  /*48a0*/  PRMT R25, R0, 0x7610, R25 ;  /* 0x0000761000197816 */ /* 0x001fe20000000019 */
[----:B------:R-:W-:Y:S06]  /*48b0*/  BRA `(.L_x_12472) ;  /* 0x00000000009c7947 */ /* 0x000fec0003800000 */
.L_x_12484:
        /* <DEDUP_REMOVED lines=14> */
.L_x_12498:
[----:B------:R-:W-:Y:S05]  /*49a0*/  BSYNC.RECONVERGENT B0 ;  /* 0x0000000000007941 */ /* 0x000fea0003800200 */
.L_x_12497:
[----:B------:R-:W0:Y:S02]  /*49b0*/  F2I.FTZ.TRUNC.NTZ R0, R0 ;  /* 0x0000000000007305 */ /* 0x000e24000021f100 */
[----:B0-----:R-:W-:Y:S01]  /*49c0*/  PRMT R25, R0, 0x7610, R25 ;  /* 0x0000761000197816 */ /* 0x001fe20000000019 */
[----:B------:R-:W-:Y:S06]  /*49d0*/  BRA `(.L_x_12472) ;  /* 0x0000000000547947 */ /* 0x000fec0003800000 */
.L_x_12471:
        /* <DEDUP_REMOVED lines=16> */
.L_x_12499:
[----:B------:R-:W-:Y:S01]  /*4ae0*/  PRMT R25, RZ, 0x7610, R25 ;  /* 0x00007610ff197816 */ /* 0x000fe20000000019 */
[----:B------:R-:W-:Y:S06]  /*4af0*/  BRA `(.L_x_12472) ;  /* 0x00000000000c7947 */ /* 0x000fec0003800000 */
.L_x_12496:
[----:B------:R3:W5:Y:S01]  /*4b00*/  LDG.E.U8 R25, desc[UR36][R4.64] ;  /* 0x0000002404197981 */ /* 0x000762000c1e1100 */
[----:B------:R-:W-:Y:S05]  /*4b10*/  BRA `(.L_x_12472) ;  /* 0x0000000000047947 */ /* 0x000fea0003800000 */
.L_x_12495:
[----:B------:R4:W5:Y:S02]  /*4b20*/  LDG.E.U8 R25, desc[UR36][R4.64] ;  /* 0x0000002404197981 */ /* 0x000964000c1e1100 */
.L_x_12472:
        /* <DEDUP_REMOVED lines=19> */
.L_x_12503:
[----:B------:R0:W5:Y:S01]  /*4c60*/  LDG.E.U8 R0, desc[UR36][R4.64] ;  /* 0x0000002404007981 */ /* 0x000162000c1e1100 */
[----:B------:R-:W-:Y:S05]  /*4c70*/  BRA `(.L_x_12505) ;  /* 0x0000000c00507947 */ /* 0x000fea0003800000 */
.L_x_12502:
        /* <DEDUP_REMOVED lines=8> */
.L_x_12507:
[----:B------:R0:W5:Y:S01]  /*4d00*/  LDG.E.U8 R0, desc[UR36][R4.64] ;  /* 0x0000002404007981 */ /* 0x000162000c1e1100 */
[----:B------:R-:W-:Y:S05]  /*4d10*/  BRA `(.L_x_12505) ;  /* 0x0000000c00287947 */ /* 0x000fea0003800000 */
.L_x_12506:
[----:B------:R0:W5:Y:S01]  /*4d20*/  LDG.E.U16 R0, desc[UR36][R4.64] ;  /* 0x0000002404007981 */ /* 0x000162000c1e1500 */
[----:B------:R-:W-:Y:S05]  /*4d30*/  BRA `(.L_x_12505) ;  /* 0x0000000c00207947 */ /* 0x000fea0003800000 */
.L_x_12501:
        /* <DEDUP_REMOVED lines=9> */
.L_x_12509:
[----:B------:R-:W2:Y:S02]  /*4dd0*/  LDG.E.U16 R3, desc[UR36][R4.64] ;  /* 0x0000002404037981 */ /* 0x000ea4000c1e1500 */
[----:B--2---:R-:W-:-:S06]  /*4de0*/  HADD2.F32 R3, -RZ, R3.H0_H0 ;  /* 0x20000003ff037230 */ /* 0x004fcc0000004100 */
[----:B------:R-:W0:Y:S02]  /*4df0*/  F2I.FTZ.TRUNC.NTZ R3, R3 ;  /* 0x0000000300037305 */ /* 0x000e24000021f100 */
[----:B0-----:R-:W-:Y:S01]  /*4e00*/  PRMT R0, R3, 0x7610, R0 ;  /* 0x0000761003007816 */ /* 0x001fe20000000000 */
[----:B------:R-:W-:Y:S06]  /*4e10*/  BRA `(.L_x_12505) ;  /* 0x0000000800e87947 */ /* 0x000fec0003800000 */
.L_x_12508:
        /* <DEDUP_REMOVED lines=9> */
.L_x_12511:
[----:B------:R-:W2:Y:S02]  /*4eb0*/  LDG.E.U16 R4, desc[UR36][R4.64] ;  /* 0x0000002404047981 */ /* 0x000ea4000c1e1500 */
[----:B--2---:R-:W-:-:S06]  /*4ec0*/  HADD2.F32 R3, -RZ, R4.H0_H0 ;  /* 0x20000004ff037230 */ /* 0x004fcc0000004100 */
[----:B------:R-:W0:Y:S02]  /*4ed0*/  F2I.FTZ.TRUNC.NTZ R3, R3 ;  /* 0x0000000300037305 */ /* 0x000e24000021f100 */
[----:B0-----:R-:W-:Y:S01]  /*4ee0*/  PRMT R0, R3, 0x7610, R0 ;  /* 0x0000761003007816 */ /* 0x001fe20000000000 */
[----:B------:R-:W-:Y:S06]  /*4ef0*/  BRA `(.L_x_12505) ;  /* 0x0000000800b07947 */ /* 0x000fec0003800000 */
.L_x_12510:
[----:B------:R-:W2:Y:S02]  /*4f00*/  LDG.E.64 R4, desc[UR36][R4.64] ;  /* 0x0000002404047981 */ /* 0x000ea4000c1e1b00 */
[----:B--2---:R0:W1:Y:S01]  /*4f10*/  F2I.F64.TRUNC R0, R4 ;  /* 0x0000000400007311 */ /* 0x004062000030d100 */
[----:B------:R-:W-:Y:S05]  /*4f20*/  BRA `(.L_x_12505) ;  /* 0x0000000800a47947 */ /* 0x000fea0003800000 */
.L_x_12500:
        /* <DEDUP_REMOVED lines=12> */
.L_x_12514:
[----:B------:R-:W2:Y:S02]  /*4ff0*/  LDG.E.64 R4, desc[UR36][R4.64] ;  /* 0x0000002404047981 */ /* 0x000ea4000c1e1b00 */
[----:B--2---:R3:W4:Y:S01]  /*5000*/  F2I.F64.TRUNC R0, R4 ;  /* 0x0000000400007311 */ /* 0x004722000030d100 */
[----:B------:R-:W-:Y:S05]  /*5010*/  BRA `(.L_x_12505) ;  /* 0x0000000800687947 */ /* 0x000fea0003800000 */
.L_x_12513:
        /* <DEDUP_REMOVED lines=27> */
.L_x_12516:
        /* <DEDUP_REMOVED lines=15> */
.L_x_12515:
[----:B------:R-:W2:Y:S02]  /*52c0*/  LDG.E.U16 R3, desc[UR36][R4.64] ;  /* 0x0000002404037981 */ /* 0x000ea4000c1e1500 */
[----:B--2---:R-:W-:-:S06]  /*52d0*/  IMAD.U32 R3, R3, 0x10000, RZ ;  /* 0x0001000003037824 */ /* 0x004fcc00078e00ff */
[----:B------:R-:W0:Y:S02]  /*52e0*/  F2I.FTZ.TRUNC.NTZ R3, R3 ;  /* 0x0000000300037305 */ /* 0x000e24000021f100 */
[----:B0-----:R-:W-:Y:S01]  /*52f0*/  PRMT R0, R3, 0x7610, R0 ;  /* 0x0000761003007816 */ /* 0x001fe20000000000 */
[----:B------:R-:W-:Y:S06]  /*5300*/  BRA `(.L_x_12505) ;  /* 0x0000000400ac7947 */ /* 0x000fec0003800000 */
.L_x_12512:
        /* <DEDUP_REMOVED lines=10> */
.L_x_12519:
        /* <DEDUP_REMOVED lines=21> */
.L_x_12523:
[----:B------:R-:W-:Y:S05]  /*5500*/  BSYNC.RECONVERGENT B1 ;  /* 0x0000000000017941 */ /* 0x000fea0003800200 */
.L_x_12522:
[----:B------:R-:W-:Y:S01]  /*5510*/  IMAD.SHL.U32 R0, R0, 0x100000, RZ ;  /* 0x0010000000007824 */ /* 0x000fe200078e00ff */
[----:B------:R-:W-:-:S04]  /*5520*/  LEA R3, R3, 0x3b800000, 0x17 ;  /* 0x3b80000003037811 */ /* 0x000fc800078eb8ff */
[----:B------:R-:W-:-:S07]  /*5530*/  LOP3.LUT R3, R3, R0, R7, 0xfe, !PT ;  /* 0x0000000003037212 */ /* 0x000fce00078efe07 */
.L_x_12521:
[----:B------:R-:W-:Y:S05]  /*5540*/  BSYNC.RECONVERGENT B0 ;  /* 0x0000000000007941 */ /* 0x000fea0003800200 */
.L_x_12520:
[----:B------:R-:W0:Y:S02]  /*5550*/  F2I.FTZ.TRUNC.NTZ R3, R3 ;  /* 0x0000000300037305 */ /* 0x000e24000021f100 */
[----:B0-----:R-:W-:Y:S01]  /*5560*/  PRMT R0, R3, 0x7610, R0 ;  /* 0x0000761003007816 */ /* 0x001fe20000000000 */
[----:B------:R-:W-:Y:S06]  /*5570*/  BRA `(.L_x_12505) ;  /* 0x0000000400107947 */ /* 0x000fec0003800000 */
.L_x_12518:
        /* <DEDUP_REMOVED lines=21> */
.L_x_12527:
[----:B------:R-:W-:Y:S05]  /*56d0*/  BSYNC.RECONVERGENT B1 ;  /* 0x0000000000017941 */ /* 0x000fea0003800200 */
.L_x_12526:
[----:B------:R-:W-:Y:S01]  /*56e0*/  IMAD.SHL.U32 R0, R0, 0x200000, RZ ;  /* 0x0020000000007824 */ /* 0x000fe200078e00ff */
[----:B------:R-:W-:-:S04]  /*56f0*/  LEA R3, R3, 0x37800000, 0x17 ;  /* 0x3780000003037811 */ /* 0x000fc800078eb8ff */
[----:B------:R-:W-:-:S07]  /*5700*/  LOP3.LUT R3, R3, R0, R7, 0xfe, !PT ;  /* 0x0000000003037212 */ /* 0x000fce00078efe07 */
.L_x_12525:
[----:B------:R-:W-:Y:S05]  /*5710*/  BSYNC.RECONVERGENT B0 ;  /* 0x0000000000007941 */ /* 0x000fea0003800200 */
.L_x_12524:
[----:B------:R-:W0:Y:S02]  /*5720*/  F2I.FTZ.TRUNC.NTZ R3, R3 ;  /* 0x0000000300037305 */ /* 0x000e24000021f100 */
[----:B0-----:R-:W-:Y:S01]  /*5730*/  PRMT R0, R3, 0x7610, R0 ;  /* 0x0000761003007816 */ /* 0x001fe20000000000 */
[----:B------:R-:W-:Y:S06]  /*5740*/  BRA `(.L_x_12505) ;  /* 0x00000000009c7947 */ /* 0x000fec0003800000 */
.L_x_12517:
        /* <DEDUP_REMOVED lines=14> */
.L_x_12531:
[----:B------:R-:W-:Y:S05]  /*5830*/  BSYNC.RECONVERGENT B0 ;  /* 0x0000000000007941 */ /* 0x000fea0003800200 */
.L_x_12530:
[----:B------:R-:W0:Y:S02]  /*5840*/  F2I.FTZ.TRUNC.NTZ R3, R3 ;  /* 0x0000000300037305 */ /* 0x000e24000021f100 */
[----:B0-----:R-:W-:Y:S01]  /*5850*/  PRMT R0, R3, 0x7610, R0 ;  /* 0x0000761003007816 */ /* 0x001fe20000000000 */
[----:B------:R-:W-:Y:S06]  /*5860*/  BRA `(.L_x_12505) ;  /* 0x0000000000547947 */ /* 0x000fec0003800000 */
.L_x_12504:
        /* <DEDUP_REMOVED lines=16> */
.L_x_12532:
[----:B------:R-:W-:Y:S01]  /*5970*/  PRMT R0, RZ, 0x7610, R0 ;  /* 0x00007610ff007816 */ /* 0x000fe20000000000 */
[----:B------:R-:W-:Y:S06]  /*5980*/  BRA `(.L_x_12505) ;  /* 0x00000000000c7947 */ /* 0x000fec0003800000 */
.L_x_12529:
[----:B------:R1:W5:Y:S01]  /*5990*/  LDG.E.U8 R0, desc[UR36][R4.64] ;  /* 0x0000002404007981 */ /* 0x000362000c1e1100 */
[----:B------:R-:W-:Y:S05]  /*59a0*/  BRA `(.L_x_12505) ;  /* 0x0000000000047947 */ /* 0x000fea0003800000 */
.L_x_12528:
[----:B------:R2:W5:Y:S02]  /*59b0*/  LDG.E.U8 R0, desc[UR36][R4.64] ;  /* 0x0000002404007981 */ /* 0x000564000c1e1100 */
.L_x_12505:
[----:B-----5:R-:W-:Y:S01]  /*59c0*/  LOP3.LUT P1, RZ, R25, 0xff, RZ, 0xc0, !PT ;  /* 0x000000ff19ff7812 */ /* 0x020fe2000782c0ff */
[----:B------:R-:W-:Y:S01]  /*59d0*/  VIADD R2, R2, 0x80 ;  /* 0x0000008002027836 */ /* 0x000fe20000000000 */
[----:B-1--4-:R-:W-:Y:S02]  /*59e0*/  LOP3.LUT P0, RZ, R0, 0xff, RZ, 0xc0, !PT ;  /* 0x000000ff00ff7812 */ /* 0x012fe4000780c0ff */
[----:B------:R-:W-:Y:S02]  /*59f0*/  P2R R26, PR, RZ, 0x2 ;  /* 0x00000002ff1a7803 */ /* 0x000fe40000000000 */
[----:B------:R-:W-:-:S09]  /*5a00*/  P2R R25, PR, RZ, 0x1 ;  /* 0x00000001ff197803 */ /* 0x000fd20000000000 */
.L_x_12466:
[----:B------:R-:W-:Y:S05]  /*5a10*/  BSYNC.RECONVERGENT B6 ;  /* 0x0000000000067941 */ /* 0x000fea0003800200 */
.L_x_12465:
        /* <DEDUP_REMOVED lines=23> */
.L_x_12538:
[----:B------:R0:W5:Y:S01]  /*5b90*/  LDG.E.U8 R2, desc[UR36][R4.64] ;  /* 0x0000002404027981 */ /* 0x000162000c1e1100 */
[----:B------:R-:W-:Y:S05]  /*5ba0*/  BRA `(.L_x_12540) ;  /* 0x0000000c004c7947 */ /* 0x000fea0003800000 */
.L_x_12537:
        /* <DEDUP_REMOVED lines=8> */
.L_x_12542:
[----:B------:R3:W5:Y:S01]  /*5c30*/  LDG.E.U8 R2, desc[UR36][R4.64] ;  /* 0x0000002404027981 */ /* 0x000762000c1e1100 */
[----:B------:R-:W-:Y:S05]  /*5c40*/  BRA `(.L_x_12540) ;  /* 0x0000000c00247947 */ /* 0x000fea0003800000 */
.L_x_12541:
[----:B------:R2:W5:Y:S01]  /*5c50*/  LDG.E.U16 R2, desc[UR36][R4.64] ;  /* 0x0000002404027981 */ /* 0x000562000c1e1500 */
[----:B------:R-:W-:Y:S05]  /*5c60*/  BRA `(.L_x_12540) ;  /* 0x0000000c001c7947 */ /* 0x000fea0003800000 */
.L_x_12536:
        /* <DEDUP_REMOVED lines=9> */
.L_x_12544:
[----:B------:R-:W2:Y:S02]  /*5d00*/  LDG.E.U16 R0, desc[UR36][R4.64] ;  /* 0x0000002404007981 */ /* 0x000ea4000c1e1500 */
[----:B--2---:R-:W-:-:S06]  /*5d10*/  HADD2.F32 R0, -RZ, R0.H0_H0 ;  /* 0x20000000ff007230 */ /* 0x004fcc0000004100 */
[----:B------:R-:W0:Y:S02]  /*5d20*/  F2I.FTZ.TRUNC.NTZ R0, R0 ;  /* 0x0000000000007305 */ /* 0x000e24000021f100 */
[----:B0-----:R-:W-:Y:S01]  /*5d30*/  PRMT R2, R0, 0x7610, R2 ;  /* 0x0000761000027816 */ /* 0x001fe20000000002 */
[----:B------:R-:W-:Y:S06]  /*5d40*/  BRA `(.L_x_12540) ;  /* 0x0000000800e47947 */ /* 0x000fec0003800000 */
.L_x_12543:
        /* <DEDUP_REMOVED lines=9> */
.L_x_12546:
[----:B------:R-:W2:Y:S02]  /*5de0*/  LDG.E.U16 R4, desc[UR36][R4.64] ;  /* 0x0000002404047981 */ /* 0x000ea4000c1e1500 */
[----:B--2---:R-:W-:-:S06]  /*5df0*/  HADD2.F32 R0, -RZ, R4.H0_H0 ;  /* 0x20000004ff007230 */ /* 0x004fcc0000004100 */
[----:B------:R-:W0:Y:S02]  /*5e00*/  F2I.FTZ.TRUNC.NTZ R0, R0 ;  /* 0x0000000000007305 */ /* 0x000e24000021f100 */
[----:B0-----:R-:W-:Y:S01]  /*5e10*/  PRMT R2, R0, 0x7610, R2 ;  /* 0x0000761000027816 */ /* 0x001fe20000000002 */
[----:B------:R-:W-:Y:S06]  /*5e20*/  BRA `(.L_x_12540) ;  /* 0x0000000800ac7947 */ /* 0x000fec0003800000 */
.L_x_12545:
[----:B------:R-:W2:Y:S02]  /*5e30*/  LDG.E.64 R4, desc[UR36][R4.64] ;  /* 0x0000002404047981 */ /* 0x000ea4000c1e1b00 */
[----:B--2---:R0:W1:Y:S01]  /*5e40*/  F2I.F64.TRUNC R2, R4 ;  /* 0x0000000400027311 */ /* 0x004062000030d100 */
[----:B------:R-:W-:Y:S05]  /*5e50*/  BRA `(.L_x_12540) ;  /* 0x0000000800a07947 */ /* 0x000fea0003800000 */
.L_x_12535:
        /* <DEDUP_REMOVED lines=12> */
.L_x_12549:
[----:B------:R-:W2:Y:S02]  /*5f20*/  LDG.E.64 R4, desc[UR36][R4.64] ;  /* 0x0000002404047981 */ /* 0x000ea4000c1e1b00 */
[----:B--2---:R0:W1:Y:S01]  /*5f30*/  F2I.F64.TRUNC R2, R4 ;  /* 0x0000000400027311 */ /* 0x004062000030d100 */
[----:B------:R-:W-:Y:S05]  /*5f40*/  BRA `(.L_x_12540) ;  /* 0x0000000800647947 */ /* 0x000fea0003800000 */
.L_x_12548:
        /* <DEDUP_REMOVED lines=27> */
.L_x_12551:
        /* <DEDUP_REMOVED lines=14> */
.L_x_12550:
[----:B------:R-:W2:Y:S02]  /*61e0*/  LDG.E.U16 R0, desc[UR36][R4.64] ;  /* 0x0000002404007981 */ /* 0x000ea4000c1e1500 */
[----:B--2---:R-:W-:-:S06]  /*61f0*/  IMAD.U32 R0, R0, 0x10000, RZ ;  /* 0x0001000000007824 */ /* 0x004fcc00078e00ff */
[----:B------:R-:W0:Y:S02]  /*6200*/  F2I.FTZ.TRUNC.NTZ R0, R0 ;  /* 0x0000000000007305 */ /* 0x000e24000021f100 */
[----:B0-----:R-:W-:Y:S01]  /*6210*/  PRMT R2, R0, 0x7610, R2 ;  /* 0x0000761000027816 */ /* 0x001fe20000000002 */
[----:B------:R-:W-:Y:S06]  /*6220*/  BRA `(.L_x_12540) ;  /* 0x0000000400ac7947 */ /* 0x000fec0003800000 */
.L_x_12547:
        /* <DEDUP_REMOVED lines=10> */
.L_x_12554:
        /* <DEDUP_REMOVED lines=21> */
.L_x_12558:
[----:B------:R-:W-:Y:S05]  /*6420*/  BSYNC.RECONVERGENT B1 ;  /* 0x0000000000017941 */ /* 0x000fea0003800200 */
.L_x_12557:
[----:B------:R-:W-:Y:S01]  /*6430*/  IMAD.SHL.U32 R0, R0, 0x100000, RZ ;  /* 0x0010000000007824 */ /* 0x000fe200078e00ff */
[----:B------:R-:W-:-:S04]  /*6440*/  LEA R2, R2, 0x3b800000, 0x17 ;  /* 0x3b80000002027811 */ /* 0x000fc800078eb8ff */
[----:B------:R-:W-:-:S07]  /*6450*/  LOP3.LUT R0, R2, R0, R7, 0xfe, !PT ;  /* 0x0000000002007212 */ /* 0x000fce00078efe07 */
.L_x_12556:
[----:B------:R-:W-:Y:S05]  /*6460*/  BSYNC.RECONVERGENT B0 ;  /* 0x0000000000007941 */ /* 0x000fea0003800200 */
.L_x_12555:
[----:B------:R-:W0:Y:S02]  /*6470*/  F2I.FTZ.TRUNC.NTZ R0, R0 ;  /* 0x0000000000007305 */ /* 0x000e24000021f100 */
[----:B0-----:R-:W-:Y:S01]  /*6480*/  PRMT R2, R0, 0x7610, R2 ;  /* 0x0000761000027816 */ /* 0x001fe20000000002 */
[----:B------:R-:W-:Y:S06]  /*6490*/  BRA `(.L_x_12540) ;  /* 0x0000000400107947 */ /* 0x000fec0003800000 */
.L_x_12553:
        /* <DEDUP_REMOVED lines=21> */
.L_x_12562:
[----:B------:R-:W-:Y:S05]  /*65f0*/  BSYNC.RECONVERGENT B1 ;  /* 0x0000000000017941 */ /* 0x000fea0003800200 */
.L_x_12561:
[----:B------:R-:W-:Y:S01]  /*6600*/  IMAD.SHL.U32 R0, R0, 0x200000, RZ ;  /* 0x0020000000007824 */ /* 0x000fe200078e00ff */
[----:B------:R-:W-:-:S04]  /*6610*/  LEA R2, R2, 0x37800000, 0x17 ;  /* 0x3780000002027811 */ /* 0x000fc800078eb8ff */
[----:B------:R-:W-:-:S07]  /*6620*/  LOP3.LUT R0, R2, R0, R7, 0xfe, !PT ;  /* 0x0000000002007212 */ /* 0x000fce00078efe07 */
.L_x_12560:
[----:B------:R-:W-:Y:S05]  /*6630*/  BSYNC.RECONVERGENT B0 ;  /* 0x0000000000007941 */ /* 0x000fea0003800200 */
.L_x_12559:
[----:B------:R-:W0:Y:S02]  /*6640*/  F2I.FTZ.TRUNC.NTZ R0, R0 ;  /* 0x0000000000007305 */ /* 0x000e24000021f100 */
[----:B0-----:R-:W-:Y:S01]  /*6650*/  PRMT R2, R0, 0x7610, R2 ;  /* 0x0000761000027816 */ /* 0x001fe20000000002 */
[----:B------:R-:W-:Y:S06]  /*6660*/  BRA `(.L_x_12540) ;  /* 0x00000000009c7947 */ /* 0x000fec0003800000 */
.L_x_12552:
        /* <DEDUP_REMOVED lines=14> */
.L_x_12566:
[----:B------:R-:W-:Y:S05]  /*6750*/  BSYNC.RECONVERGENT B0 ;  /* 0x0000000000007941 */ /* 0x000fea0003800200 */
.L_x_12565:
[----:B------:R-:W0:Y:S02]  /*6760*/  F2I.FTZ.TRUNC.NTZ R0, R0 ;  /* 0x0000000000007305 */ /* 0x000e24000021f100 */
[----:B0-----:R-:W-:Y:S01]  /*6770*/  PRMT R2, R0, 0x7610, R2 ;  /* 0x0000761000027816 */ /* 0x001fe20000000002 */
[----:B------:R-:W-:Y:S06]  /*6780*/  BRA `(.L_x_12540) ;  /* 0x0000000000547947 */ /* 0x000fec0003800000 */
.L_x_12539:
        /* <DEDUP_REMOVED lines=16> */
.L_x_12567:
[----:B------:R-:W-:Y:S01]  /*6890*/  PRMT R2, RZ, 0x7610, R2 ;  /* 0x00007610ff027816 */ /* 0x000fe20000000002 */
[----:B------:R-:W-:Y:S06]  /*68a0*/  BRA `(.L_x_12540) ;  /* 0x00000000000c7947 */ /* 0x000fec0003800000 */
.L_x_12564:
[----:B------:R0:W5:Y:S01]  /*68b0*/  LDG.E.U8 R2, desc[UR36][R4.64] ;  /* 0x0000002404027981 */ /* 0x000162000c1e1100 */
[----:B------:R-:W-:Y:S05]  /*68c0*/  BRA `(.L_x_12540) ;  /* 0x0000000000047947 */ /* 0x000fea0003800000 */
.L_x_12563:
[----:B------:R0:W5:Y:S02]  /*68d0*/  LDG.E.U8 R2, desc[UR36][R4.64] ;  /* 0x0000002404027981 */ /* 0x000164000c1e1100 */
.L_x_12540:
        /* <DEDUP_REMOVED lines=19> */
.L_x_12571:
[----:B------:R0:W5:Y:S01]  /*6a10*/  LDG.E.U8 R0, desc[UR36][R4.64] ;  /* 0x0000002404007981 */ /* 0x000162000c1e1100 */
[----:B------:R-:W-:Y:S05]  /*6a20*/  BRA `(.L_x_12573) ;  /* 0x0000000c00507947 */ /* 0x000fea0003800000 */
.L_x_12570:
        /* <DEDUP_REMOVED lines=8> */
.L_x_12575:
[----:B------:R0:W5:Y:S01]  /*6ab0*/  LDG.E.U8 R0, desc[UR36][R4.64] ;  /* 0x0000002404007981 */ /* 0x000162000c1e1100 */
[----:B------:R-:W-:Y:S05]  /*6ac0*/  BRA `(.L_x_12573) ;  /* 0x0000000c00287947 */ /* 0x000fea0003800000 */
.L_x_12574:
[----:B------:R0:W5:Y:S01]  /*6ad0*/  LDG.E.U16 R0, desc[UR36][R4.64] ;  /* 0x0000002404007981 */ /* 0x000162000c1e1500 */
[----:B------:R-:W-:Y:S05]  /*6ae0*/  BRA `(.L_x_12573) ;  /* 0x0000000c00207947 */ /* 0x000fea0003800000 */
.L_x_12569:
        /* <DEDUP_REMOVED lines=9> */
.L_x_12577:
[----:B------:R-:W2:Y:S02]  /*6b80*/  LDG.E.U16 R3, desc[UR36][R4.64] ;  /* 0x0000002404037981 */ /* 0x000ea4000c1e1500 */
[----:B--2---:R-:W-:-:S06]  /*6b90*/  HADD2.F32 R3, -RZ, R3.H0_H0 ;  /* 0x20000003ff037230 */ /* 0x004fcc0000004100 */
[----:B------:R-:W0:Y:S02]  /*6ba0*/  F2I.FTZ.TRUNC.NTZ R3, R3 ;  /* 0x0000000300037305 */ /* 0x000e24000021f100 */
[----:B0-----:R-:W-:Y:S01]  /*6bb0*/  PRMT R0, R3, 0x7610, R0 ;  /* 0x0000761003007816 */ /* 0x001fe20000000000 */
[----:B------:R-:W-:Y:S06]  /*6bc0*/  BRA `(.L_x_12573) ;  /* 0x0000000800e87947 */ /* 0x000fec0003800000 */
.L_x_12576:
        /* <DEDUP_REMOVED lines=9> */
.L_x_12579:
[----:B------:R-:W2:Y:S02]  /*6c60*/  LDG.E.U16 R4, desc[UR36][R4.64] ;  /* 0x0000002404047981 */ /* 0x000ea4000c1e1500 */
[----:B--2---:R-:W-:-:S06]  /*6c70*/  HADD2.F32 R3, -RZ, R4.H0_H0 ;  /* 0x20000004ff037230 */ /* 0x004fcc0000004100 */
[----:B------:R-:W0:Y:S02]  /*6c80*/  F2I.FTZ.TRUNC.NTZ R3, R3 ;  /* 0x0000000300037305 */ /* 0x000e24000021f100 */
[----:B0-----:R-:W-:Y:S01]  /*6c90*/  PRMT R0, R3, 0x7610, R0 ;  /* 0x0000761003007816 */ /* 0x001fe20000000000 */
[----:B------:R-:W-:Y:S06]  /*6ca0*/  BRA `(.L_x_12573) ;  /* 0x0000000800b07947 */ /* 0x000fec0003800000 */
.L_x_12578:
[----:B------:R-:W2:Y:S02]  /*6cb0*/  LDG.E.64 R4, desc[UR36][R4.64] ;  /* 0x0000002404047981 */ /* 0x000ea4000c1e1b00 */
[----:B--2---:R0:W1:Y:S01]  /*6cc0*/  F2I.F64.TRUNC R0, R4 ;  /* 0x0000000400007311 */ /* 0x004062000030d100 */
[----:B------:R-:W-:Y:S05]  /*6cd0*/  BRA `(.L_x_12573) ;  /* 0x0000000800a47947 */ /* 0x000fea0003800000 */
.L_x_12568:
        /* <DEDUP_REMOVED lines=12> */
.L_x_12582:
[----:B------:R-:W2:Y:S02]  /*6da0*/  LDG.E.64 R4, desc[UR36][R4.64] ;  /* 0x0000002404047981 */ /* 0x000ea4000c1e1b00 */
[----:B--2---:R3:W4:Y:S01]  /*6db0*/  F2I.F64.TRUNC R0, R4 ;  /* 0x0000000400007311 */ /* 0x004722000030d100 */
[----:B------:R-:W-:Y:S05]  /*6dc0*/  BRA `(.L_x_12573) ;  /* 0x0000000800687947 */ /* 0x000fea0003800000 */
.L_x_12581:
        /* <DEDUP_REMOVED lines=27> */
.L_x_12584:
        /* <DEDUP_REMOVED lines=15> */
.L_x_12583:
[----:B------:R-:W2:Y:S02]  /*7070*/  LDG.E.U16 R3, desc[UR36][R4.64] ;  /* 0x0000002404037981 */ /* 0x000ea4000c1e1500 */
[----:B--2---:R-:W-:-:S06]  /*7080*/  IMAD.U32 R3, R3, 0x10000, RZ ;  /* 0x0001000003037824 */ /* 0x004fcc00078e00ff */
[----:B------:R-:W0:Y:S02]  /*7090*/  F2I.FTZ.TRUNC.NTZ R3, R3 ;  /* 0x0000000300037305 */ /* 0x000e24000021f100 */
[----:B0-----:R-:W-:Y:S01]  /*70a0*/  PRMT R0, R3, 0x7610, R0 ;  /* 0x0000761003007816 */ /* 0x001fe20000000000 */
[----:B------:R-:W-:Y:S06]  /*70b0*/  BRA `(.L_x_12573) ;  /* 0x0000000400ac7947 */ /* 0x000fec0003800000 */
.L_x_12580:
        /* <DEDUP_REMOVED lines=10> */
.L_x_12587:
        /* <DEDUP_REMOVED lines=21> */
.L_x_12591:
[----:B------:R-:W-:Y:S05]  /*72b0*/  BSYNC.RECONVERGENT B1 ;  /* 0x0000000000017941 */ /* 0x000fea0003800200 */
.L_x_12590:
[----:B------:R-:W-:Y:S01]  /*72c0*/  IMAD.SHL.U32 R0, R0, 0x100000, RZ ;  /* 0x0010000000007824 */ /* 0x000fe200078e00ff */
[----:B------:R-:W-:-:S04]  /*72d0*/  LEA R3, R3, 0x3b800000, 0x17 ;  /* 0x3b80000003037811 */ /* 0x000fc800078eb8ff */
[----:B------:R-:W-:-:S07]  /*72e0*/  LOP3.LUT R3, R3, R0, R7, 0xfe, !PT ;  /* 0x0000000003037212 */ /* 0x000fce00078efe07 */
.L_x_12589:
[----:B------:R-:W-:Y:S05]  /*72f0*/  BSYNC.RECONVERGENT B0 ;  /* 0x0000000000007941 */ /* 0x000fea0003800200 */
.L_x_12588:
[----:B------:R-:W0:Y:S02]  /*7300*/  F2I.FTZ.TRUNC.NTZ R3, R3 ;  /* 0x0000000300037305 */ /* 0x000e24000021f100 */
[----:B0-----:R-:W-:Y:S01]  /*7310*/  PRMT R0, R3, 0x7610, R0 ;  /* 0x0000761003007816 */ /* 0x001fe20000000000 */
[----:B------:R-:W-:Y:S06]  /*7320*/  BRA `(.L_x_12573) ;  /* 0x0000000400107947 */ /* 0x000fec0003800000 */
.L_x_12586:
        /* <DEDUP_REMOVED lines=21> */
.L_x_12595:
[----:B------:R-:W-:Y:S05]  /*7480*/  BSYNC.RECONVERGENT B1 ;  /* 0x0000000000017941 */ /* 0x000fea0003800200 */
.L_x_12594:
[----:B------:R-:W-:Y:S01]  /*7490*/  IMAD.SHL.U32 R0, R0, 0x200000, RZ ;  /* 0x0020000000007824 */ /* 0x000fe200078e00ff */
[----:B------:R-:W-:-:S04]  /*74a0*/  LEA R3, R3, 0x37800000, 0x17 ;  /* 0x3780000003037811 */ /* 0x000fc800078eb8ff */
[----:B------:R-:W-:-:S07]  /*74b0*/  LOP3.LUT R3, R3, R0, R7, 0xfe, !PT ;  /* 0x0000000003037212 */ /* 0x000fce00078efe07 */
.L_x_12593:
[----:B------:R-:W-:Y:S05]  /*74c0*/  BSYNC.RECONVERGENT B0 ;  /* 0x0000000000007941 */ /* 0x000fea0003800200 */
.L_x_12592:
[----:B------:R-:W0:Y:S02]  /*74d0*/  F2I.FTZ.TRUNC.NTZ R3, R3 ;  /* 0x0000000300037305 */ /* 0x000e24000021f100 */
[----:B0-----:R-:W-:Y:S01]  /*74e0*/  PRMT R0, R3, 0x7610, R0 ;  /* 0x0000761003007816 */ /* 0x001fe20000000000 */
[----:B------:R-:W-:Y:S06]  /*74f0*/  BRA `(.L_x_12573) ;  /* 0x00000000009c7947 */ /* 0x000fec0003800000 */
.L_x_12585:
        /* <DEDUP_REMOVED lines=14> */
.L_x_12599:
[----:B------:R-:W-:Y:S05]  /*75e0*/  BSYNC.RECONVERGENT B0 ;  /* 0x0000000000007941 */ /* 0x000fea0003800200 */
.L_x_12598:
[----:B------:R-:W0:Y:S02]  /*75f0*/  F2I.FTZ.TRUNC.NTZ R3, R3 ;  /* 0x0000000300037305 */ /* 0x000e24000021f100 */
[----:B0-----:R-:W-:Y:S01]  /*7600*/  PRMT R0, R3, 0x7610, R0 ;  /* 0x0000761003007816 */ /* 0x001fe20000000000 */
[----:B------:R-:W-:Y:S06]  /*7610*/  BRA `(.L_x_12573) ;  /* 0x0000000000547947 */ /* 0x000fec0003800000 */
.L_x_12572:
        /* <DEDUP_REMOVED lines=16> */
.L_x_12600:
[----:B------:R-:W-:Y:S01]  /*7720*/  PRMT R0, RZ, 0x7610, R0 ;  /* 0x00007610ff007816 */ /* 0x000fe20000000000 */
[----:B------:R-:W-:Y:S06]  /*7730*/  BRA `(.L_x_12573) ;  /* 0x00000000000c7947 */ /* 0x000fec0003800000 */
.L_x_12597:
[----:B------:R1:W5:Y:S01]  /*7740*/  LDG.E.U8 R0, desc[UR36][R4.64] ;  /* 0x0000002404007981 */ /* 0x000362000c1e1100 */
[----:B------:R-:W-:Y:S05]  /*7750*/  BRA `(.L_x_12573) ;  /* 0x0000000000047947 */ /* 0x000fea0003800000 */
.L_x_12596:
[----:B------:R0:W5:Y:S02]  /*7760*/  LDG.E.U8 R0, desc[UR36][R4.64] ;  /* 0x0000002404007981 */ /* 0x000164000c1e1100 */
.L_x_12573:
[----:B-----5:R-:W-:Y:S02]  /*7770*/  LOP3.LUT P0, RZ, R2, 0xff, RZ, 0xc0, !PT ;  /* 0x000000ff02ff7812 */ /* 0x020fe4000780c0ff */
[----:B-1--4-:R-:W-:-:S04]  /*7780*/  LOP3.LUT P1, RZ, R0, 0xff, RZ, 0xc0, !PT ;  /* 0x000000ff00ff7812 */ /* 0x012fc8000782c0ff */
[----:B------:R-:W-:-:S13]  /*7790*/  PLOP3.LUT P0, PT, P0, P1, PT, 0x28, 0x82 ;  /* 0x000000000082781c */ /* 0x000fda0000702570 */
.L_x_12534:
[----:B------:R-:W-:Y:S05]  /*77a0*/  BSYNC.RECONVERGENT B6 ;  /* 0x0000000000067941 */ /* 0x000fea0003800200 */
.L_x_12533:
        /* <DEDUP_REMOVED lines=40> */
.L_x_12608:
[----:B------:R0:W-:Y:S01]  /*7a30*/  STG.E.U8 desc[UR36][R8.64], R11 ;  /* 0x0000000b08007986 */ /* 0x0001e2000c101124 */
[----:B------:R-:W-:Y:S05]  /*7a40*/  BRA `(.L_x_12610) ;  /* 0x0000000c00087947 */ /* 0x000fea0003800000 */
.L_x_12607:
        /* <DEDUP_REMOVED lines=10> */
.L_x_12612:
[----:B------:R0:W-:Y:S01]  /*7af0*/  STG.E desc[UR36][R8.64], R11 ;  /* 0x0000000b08007986 */ /* 0x0001e2000c101924 */
[----:B------:R-:W-:Y:S05]  /*7b00*/  BRA `(.L_x_12610) ;  /* 0x0000000800d87947 */ /* 0x000fea0003800000 */
.L_x_12611:
[----:B------:R0:W-:Y:S01]  /*7b10*/  STG.E.U16 desc[UR36][R8.64], R11 ;  /* 0x0000000b08007986 */ /* 0x0001e2000c101524 */
[----:B------:R-:W-:Y:S05]  /*7b20*/  BRA `(.L_x_12610) ;  /* 0x0000000800d07947 */ /* 0x000fea0003800000 */
.L_x_12606:
        /* <DEDUP_REMOVED lines=9> */
.L_x_12614:
[----:B------:R-:W0:Y:S02]  /*7bc0*/  I2F.S16 R0, R11 ;  /* 0x0000000b00007306 */ /* 0x000e240000101400 */
[----:B0-----:R-:W-:-:S05]  /*7bd0*/  F2FP.F16.F32.PACK_AB R0, RZ, R0 ;  /* 0x00000000ff00723e */ /* 0x001fca00000000ff */
[----:B------:R0:W-:Y:S01]  /*7be0*/  STG.E.U16 desc[UR36][R8.64], R0 ;  /* 0x0000000008007986 */ /* 0x0001e2000c101524 */
[----:B------:R-:W-:Y:S05]  /*7bf0*/  BRA `(.L_x_12610) ;  /* 0x00000008009c7947 */ /* 0x000fea0003800000 */
.L_x_12613:
        /* <DEDUP_REMOVED lines=10> */
.L_x_12616:
[----:B------:R-:W0:Y:S02]  /*7ca0*/  I2F.S16 R11, R11 ;  /* 0x0000000b000b7306 */ /* 0x000e240000101400 */
[----:B0-----:R-:W-:-:S04]  /*7cb0*/  F2FP.F16.F32.PACK_AB R3, RZ, R11 ;  /* 0x0000000bff03723e */ /* 0x001fc800000000ff */
[----:B------:R-:W-:-:S05]  /*7cc0*/  PRMT R3, R3, 0x5410, RZ ;  /* 0x0000541003037816 */ /* 0x000fca00000000ff */
[----:B------:R0:W-:Y:S01]  /*7cd0*/  STG.E desc[UR36][R8.64], R3 ;  /* 0x0000000308007986 */ /* 0x0001e2000c101924 */
[----:B------:R-:W-:Y:S05]  /*7ce0*/  BRA `(.L_x_12610) ;  /* 0x0000000800607947 */ /* 0x000fea0003800000 */
.L_x_12615:
[----:B------:R-:W0:Y:S02]  /*7cf0*/  I2F.F64.S16 R4, R11 ;  /* 0x0000000b00047312 */ /* 0x000e240000101c00 */
[----:B0-----:R0:W-:Y:S01]  /*7d00*/  STG.E.64 desc[UR36][R8.64], R4 ;  /* 0x0000000408007986 */ /* 0x0011e2000c101b24 */
[----:B------:R-:W-:Y:S05]  /*7d10*/  BRA `(.L_x_12610) ;  /* 0x0000000800547947 */ /* 0x000fea0003800000 */
.L_x_12605:
        /* <DEDUP_REMOVED lines=10> */
.L_x_12619:
[----:B------:R-:W0:Y:S01]  /*7dc0*/  I2F.F64.S16 R4, R11 ;  /* 0x0000000b00047312 */ /* 0x000e220000101c00 */
[----:B------:R-:W-:-:S05]  /*7dd0*/  CS2R R6, SRZ ;  /* 0x0000000000067805 */ /* 0x000fca000001ff00 */
[----:B0-----:R0:W-:Y:S01]  /*7de0*/  STG.E.128 desc[UR36][R8.64], R4 ;  /* 0x0000000408007986 */ /* 0x0011e2000c101d24 */
[----:B------:R-:W-:Y:S05]  /*7df0*/  BRA `(.L_x_12610) ;  /* 0x00000008001c7947 */ /* 0x000fea0003800000 */
.L_x_12618:
        /* <DEDUP_REMOVED lines=17> */
.L_x_12623:
[----:B------:R-:W-:Y:S05]  /*7f10*/  BSYNC.RECONVERGENT B0 ;  /* 0x0000000000007941 */ /* 0x000fea0003800200 */
.L_x_12622:
[----:B------:R0:W-:Y:S01]  /*7f20*/  STG.E.U8 desc[UR36][R8.64], R3 ;  /* 0x0000000308007986 */ /* 0x0001e2000c101124 */
[----:B------:R-:W-:Y:S05]  /*7f30*/  BRA `(.L_x_12610) ;  /* 0x0000000400cc7947 */ /* 0x000fea0003800000 */
.L_x_12621:
        /* <DEDUP_REMOVED lines=16> */
.L_x_12620:
[----:B------:R-:W0:Y:S02]  /*8040*/  I2F.S16 R0, R11 ;  /* 0x0000000b00007306 */ /* 0x000e240000101400 */
[----:B0-----:R-:W-:-:S05]  /*8050*/  F2FP.BF16.F32.PACK_AB R0, RZ, R0 ;  /* 0x00000000ff00723e */ /* 0x001fca00000010ff */
[----:B------:R0:W-:Y:S01]  /*8060*/  STG.E.U16 desc[UR36][R8.64], R0 ;  /* 0x0000000008007986 */ /* 0x0001e2000c101524 */
[----:B------:R-:W-:Y:S05]  /*8070*/  BRA `(.L_x_12610) ;  /* 0x00000004007c7947 */ /* 0x000fea0003800000 */
.L_x_12617:
        /* <DEDUP_REMOVED lines=10> */
.L_x_12626:
        /* <DEDUP_REMOVED lines=12> */
.L_x_12629:
[----:B------:R-:W-:-:S04]  /*81e0*/  SHF.R.U32.HI R0, RZ, 0x14, R11 ;  /* 0x00000014ff007819 */ /* 0x000fc8000001160b */
[----:B------:R-:W-:-:S04]  /*81f0*/  LOP3.LUT R0, R0, 0x1, RZ, 0xc0, !PT ;  /* 0x0000000100007812 */ /* 0x000fc800078ec0ff */
[----:B------:R-:W-:-:S04]  /*8200*/  IADD3 R0, PT, PT, R11, 0x487ffff, R0 ;  /* 0x0487ffff0b007810 */ /* 0x000fc80007ffe000 */
[----:B------:R-:W-:-:S04]  /*8210*/  SHF.R.U32.HI R0, RZ, 0x14, R0 ;  /* 0x00000014ff007819 */ /* 0x000fc80000011600 */
[----:B------:R-:W-:-:S07]  /*8220*/  LOP3.LUT R0, R0, 0xff, RZ, 0xc0, !PT ;  /* 0x000000ff00007812 */ /* 0x000fce00078ec0ff */
.L_x_12630:
[----:B------:R-:W-:-:S07]  /*8230*/  PRMT R4, R0, 0x7610, R4 ;  /* 0x0000761000047816 */ /* 0x000fce0000000004 */
.L_x_12628:
[----:B------:R-:W-:Y:S05]  /*8240*/  BSYNC.RECONVERGENT B0 ;  /* 0x0000000000007941 */ /* 0x000fea0003800200 */
.L_x_12627:
[----:B------:R0:W-:Y:S01]  /*8250*/  STG.E.U8 desc[UR36][R8.64], R4 ;  /* 0x0000000408007986 */ /* 0x0001e2000c101124 */
[----:B------:R-:W-:Y:S05]  /*8260*/  BRA `(.L_x_12610) ;  /* 0x0000000400007947 */ /* 0x000fea0003800000 */
.L_x_12625:
        /* <DEDUP_REMOVED lines=12> */
.L_x_12633:
[----:B------:R-:W-:-:S04]  /*8330*/  SHF.R.U32.HI R0, RZ, 0x15, R11 ;  /* 0x00000015ff007819 */ /* 0x000fc8000001160b */
[----:B------:R-:W-:-:S04]  /*8340*/  LOP3.LUT R0, R0, 0x1, RZ, 0xc0, !PT ;  /* 0x0000000100007812 */ /* 0x000fc800078ec0ff */
[----:B------:R-:W-:-:S04]  /*8350*/  IADD3 R0, PT, PT, R11, 0x88fffff, R0 ;  /* 0x088fffff0b007810 */ /* 0x000fc80007ffe000 */
[----:B------:R-:W-:-:S04]  /*8360*/  SHF.R.U32.HI R0, RZ, 0x15, R0 ;  /* 0x00000015ff007819 */ /* 0x000fc80000011600 */
[----:B------:R-:W-:-:S07]  /*8370*/  LOP3.LUT R0, R0, 0xff, RZ, 0xc0, !PT ;  /* 0x000000ff00007812 */ /* 0x000fce00078ec0ff */
.L_x_12634:
[----:B------:R-:W-:-:S07]  /*8380*/  PRMT R4, R0, 0x7610, R4 ;  /* 0x0000761000047816 */ /* 0x000fce0000000004 */
.L_x_12632:
[----:B------:R-:W-:Y:S05]  /*8390*/  BSYNC.RECONVERGENT B0 ;  /* 0x0000000000007941 */ /* 0x000fea0003800200 */
.L_x_12631:
[----:B------:R3:W-:Y:S01]  /*83a0*/  STG.E.U8 desc[UR36][R8.64], R4 ;  /* 0x0000000408007986 */ /* 0x0007e2000c101124 */
[----:B------:R-:W-:Y:S05]  /*83b0*/  BRA `(.L_x_12610) ;  /* 0x0000000000ac7947 */ /* 0x000fea0003800000 */
.L_x_12624:
[----:B------:R-:W-:-:S13]  /*83c0*/  ISETP.NE.AND P0, PT, R0, 0x1c, PT ;  /* 0x0000001c0000780c */ /* 0x000fda0003f05270 */
[----:B------:R-:W-:Y:S05]  /*83d0*/  @!P0 BRA `(.L_x_12635) ;  /* 0x0000000000a08947 */ /* 0x000fea0003800000 */
[----:B------:R-:W-:-:S13]  /*83e0*/  ISETP.NE.AND P0, PT, R0, 0x1d, PT ;  /* 0x0000001d0000780c */ /* 0x000fda0003f05270 */
[----:B------:R-:W-:Y:S05]  /*83f0*/  @!P0 BRA `(.L_x_12636) ;  /* 0x0000000000888947 */ /* 0x000fea0003800000 */
[----:B------:R-:W-:-:S13]  /*8400*/  ISETP.NE.AND P0, PT, R0, 0x2c, PT ;  /* 0x0000002c0000780c */ /* 0x000fda0003f05270 */
[----:B------:R-:W-:Y:S05]  /*8410*/  @!P0 BRA `(.L_x_12637) ;  /* 0x0000000000448947 */ /* 0x000fea0003800000 */
.L_x_12609:
        /* <DEDUP_REMOVED lines=16> */
.L_x_12638:
[----:B------:R-:W-:Y:S05]  /*8520*/  BRA `(.L_x_12610) ;  /* 0x0000000000507947 */ /* 0x000fea0003800000 */
.L_x_12637:
        /* <DEDUP_REMOVED lines=15> */
.L_x_12636:
[----:B------:R-:W-:Y:S02]  /*8620*/  IMAD.MOV.U32 R4, RZ, RZ, R11 ;  /* 0x000000ffff047224 */ /* 0x000fe400078e000b */
[----:B------:R-:W-:-:S05]  /*8630*/  IMAD.MOV.U32 R5, RZ, RZ, RZ ;  /* 0x000000ffff057224 */ /* 0x000fca00078e00ff */
[----:B------:R1:W-:Y:S01]  /*8640*/  STG.E.64 desc[UR36][R8.64], R4 ;  /* 0x0000000408007986 */ /* 0x0003e2000c101b24 */
[----:B------:R-:W-:Y:S05]  /*8650*/  BRA `(.L_x_12610) ;  /* 0x0000000000047947 */ /* 0x000fea0003800000 */
.L_x_12635:
[----:B------:R0:W-:Y:S02]  /*8660*/  STG.E desc[UR36][R8.64], R11 ;  /* 0x0000000b08007986 */ /* 0x0001e4000c101924 */
.L_x_12610:
[----:B------:R-:W-:Y:S05]  /*8670*/  BSYNC.RECONVERGENT B6 ;  /* 0x0000000000067941 */ /* 0x000fea0003800200 */
.L_x_12604:
        /* <DEDUP_REMOVED lines=24> */
.L_x_12644:
[----:B------:R4:W-:Y:S01]  /*8800*/  STG.E.U8 desc[UR36][R8.64], R24 ;  /* 0x0000001808007986 */ /* 0x0009e2000c101124 */
[----:B------:R-:W-:Y:S05]  /*8810*/  BRA `(.L_x_12646) ;  /* 0x0000000800fc7947 */ /* 0x000fea0003800000 */
.L_x_12643:
        /* <DEDUP_REMOVED lines=9> */
.L_x_12648:
[----:B------:R2:W-:Y:S01]  /*88b0*/  STG.E desc[UR36][R8.64], R24 ;  /* 0x0000001808007986 */ /* 0x0005e2000c101924 */
[----:B------:R-:W-:Y:S05]  /*88c0*/  BRA `(.L_x_12646) ;  /* 0x0000000800d07947 */ /* 0x000fea0003800000 */
.L_x_12647:
[----:B------:R0:W-:Y:S01]  /*88d0*/  STG.E.U16 desc[UR36][R8.64], R24 ;  /* 0x0000001808007986 */ /* 0x0001e2000c101524 */
[----:B------:R-:W-:Y:S05]  /*88e0*/  BRA `(.L_x_12646) ;  /* 0x0000000800c87947 */ /* 0x000fea0003800000 */
.L_x_12642:
        /* <DEDUP_REMOVED lines=9> */
.L_x_12650:
[----:B------:R-:W0:Y:S02]  /*8980*/  I2F.S16 R0, R24 ;  /* 0x0000001800007306 */ /* 0x000e240000101400 */
[----:B0-----:R-:W-:-:S05]  /*8990*/  F2FP.F16.F32.PACK_AB R0, RZ, R0 ;  /* 0x00000000ff00723e */ /* 0x001fca00000000ff */
[----:B------:R0:W-:Y:S01]  /*89a0*/  STG.E.U16 desc[UR36][R8.64], R0 ;  /* 0x0000000008007986 */ /* 0x0001e2000c101524 */
[----:B------:R-:W-:Y:S05]  /*89b0*/  BRA `(.L_x_12646) ;  /* 0x0000000800947947 */ /* 0x000fea0003800000 */
.L_x_12649:
        /* <DEDUP_REMOVED lines=10> */
.L_x_12652:
[----:B------:R-:W0:Y:S02]  /*8a60*/  I2F.S16 R24, R24 ;  /* 0x0000001800187306 */ /* 0x000e240000101400 */
[----:B0-----:R-:W-:-:S04]  /*8a70*/  F2FP.F16.F32.PACK_AB R3, RZ, R24 ;  /* 0x00000018ff03723e */ /* 0x001fc800000000ff */
[----:B------:R-:W-:-:S05]  /*8a80*/  PRMT R3, R3, 0x5410, RZ ;  /* 0x0000541003037816 */ /* 0x000fca00000000ff */
[----:B------:R0:W-:Y:S01]  /*8a90*/  STG.E desc[UR36][R8.64], R3 ;  /* 0x0000000308007986 */ /* 0x0001e2000c101924 */
[----:B------:R-:W-:Y:S05]  /*8aa0*/  BRA `(.L_x_12646) ;  /* 0x0000000800587947 */ /* 0x000fea0003800000 */
.L_x_12651:
[----:B------:R-:W0:Y:S02]  /*8ab0*/  I2F.F64.S16 R24, R24 ;  /* 0x0000001800187312 */ /* 0x000e240000101c00 */
[----:B0-----:R0:W-:Y:S01]  /*8ac0*/  STG.E.64 desc[UR36][R8.64], R24 ;  /* 0x0000001808007986 */ /* 0x0011e2000c101b24 */
[----:B------:R-:W-:Y:S05]  /*8ad0*/  BRA `(.L_x_12646) ;  /* 0x00000008004c7947 */ /* 0x000fea0003800000 */
.L_x_12641:
        /* <DEDUP_REMOVED lines=12> */
.L_x_12656:
        /* <DEDUP_REMOVED lines=16> */
.L_x_12659:
[----:B------:R-:W-:-:S07]  /*8ca0*/  PRMT R4, R0, 0x7610, R4 ;  /* 0x0000761000047816 */ /* 0x000fce0000000004 */
.L_x_12658:
[----:B------:R-:W-:Y:S05]  /*8cb0*/  BSYNC.RECONVERGENT B0 ;  /* 0x0000000000007941 */ /* 0x000fea0003800200 */
.L_x_12657:
[----:B------:R0:W-:Y:S01]  /*8cc0*/  STG.E.U8 desc[UR36][R8.64], R4 ;  /* 0x0000000408007986 */ /* 0x0001e2000c101124 */
[----:B------:R-:W-:Y:S05]  /*8cd0*/  BRA `(.L_x_12646) ;  /* 0x0000000400cc7947 */ /* 0x000fea0003800000 */
.L_x_12655:
        /* <DEDUP_REMOVED lines=16> */
.L_x_12662:
[----:B------:R-:W-:-:S07]  /*8de0*/  PRMT R4, R0, 0x7610, R4 ;  /* 0x0000761000047816 */ /* 0x000fce0000000004 */
.L_x_12661:
[----:B------:R-:W-:Y:S05]  /*8df0*/  BSYNC.RECONVERGENT B0 ;  /* 0x0000000000007941 */ /* 0x000fea0003800200 */
.L_x_12660:
[----:B------:R0:W-:Y:S01]  /*8e00*/  STG.E.U8 desc[UR36][R8.64], R4 ;  /* 0x0000000408007986 */ /* 0x0001e2000c101124 */
[----:B------:R-:W-:Y:S05]  /*8e10*/  BRA `(.L_x_12646) ;  /* 0x00000004007c7947 */ /* 0x000fea0003800000 */
.L_x_12654:
        /* <DEDUP_REMOVED lines=21> */
.L_x_12664:
[----:B------:R-:W-:-:S05]  /*8f70*/  IMAD.MOV.U32 R25, RZ, RZ, RZ ;  /* 0x000000ffff197224 */ /* 0x000fca00078e00ff */
[----:B------:R0:W-:Y:S01]  /*8f80*/  STG.E.64 desc[UR36][R8.64], R24 ;  /* 0x0000001808007986 */ /* 0x0001e2000c101b24 */
[----:B------:R-:W-:Y:S05]  /*8f90*/  BRA `(.L_x_12646) ;  /* 0x00000004001c7947 */ /* 0x000fea0003800000 */
.L_x_12663:
[----:B------:R0:W-:Y:S01]  /*8fa0*/  STG.E desc[UR36][R8.64], R24 ;  /* 0x0000001808007986 */ /* 0x0001e2000c101924 */
[----:B------:R-:W-:Y:S05]  /*8fb0*/  BRA `(.L_x_12646) ;  /* 0x0000000400147947 */ /* 0x000fea0003800000 */
.L_x_12653:
        /* <DEDUP_REMOVED lines=8> */
.L_x_12666:
[----:B------:R-:W0:Y:S01]  /*9040*/  I2F.F64.S16 R4, R24 ;  /* 0x0000001800047312 */ /* 0x000e220000101c00 */
[----:B------:R-:W-:-:S05]  /*9050*/  CS2R R6, SRZ ;  /* 0x0000000000067805 */ /* 0x000fca000001ff00 */
[----:B0-----:R0:W-:Y:S01]  /*9060*/  STG.E.128 desc[UR36][R8.64], R4 ;  /* 0x0000000408007986 */ /* 0x0011e2000c101d24 */
[----:B------:R-:W-:Y:S05]  /*9070*/  BRA `(.L_x_12646) ;  /* 0x0000000000e47947 */ /* 0x000fea0003800000 */
.L_x_12665:
[----:B------:R-:W-:-:S13]  /*9080*/  ISETP.NE.AND P0, PT, R0, 0xf, PT ;  /* 0x0000000f0000780c */ /* 0x000fda0003f05270 */
[----:B------:R-:W-:Y:S05]  /*9090*/  @!P0 BRA `(.L_x_12667) ;  /* 0x0000000000d08947 */ /* 0x000fea0003800000 */
[----:B------:R-:W-:-:S13]  /*90a0*/  ISETP.NE.AND P0, PT, R0, 0x17, PT ;  /* 0x000000170000780c */ /* 0x000fda0003f05270 */
[----:B------:R-:W-:Y:S05]  /*90b0*/  @!P0 BRA `(.L_x_12668) ;  /* 0x0000000000848947 */ /* 0x000fea0003800000 */
[----:B------:R-:W-:-:S13]  /*90c0*/  ISETP.NE.AND P0, PT, R0, 0x18, PT ;  /* 0x000000180000780c */ /* 0x000fda0003f05270 */
[----:B------:R-:W-:Y:S05]  /*90d0*/  @!P0 BRA `(.L_x_12669) ;  /* 0x0000000000448947 */ /* 0x000fea0003800000 */
.L_x_12645:
        /* <DEDUP_REMOVED lines=16> */
.L_x_12670:
[----:B------:R-:W-:Y:S05]  /*91e0*/  BRA `(.L_x_12646) ;  /* 0x0000000000887947 */ /* 0x000fea0003800000 */
.L_x_12669:
        /* <DEDUP_REMOVED lines=11> */
.L_x_12672:
[----:B------:R-:W-:Y:S05]  /*92a0*/  BSYNC.RECONVERGENT B0 ;  /* 0x0000000000007941 */ /* 0x000fea0003800200 */
.L_x_12671:
[----:B------:R0:W-:Y:S01]  /*92b0*/  STG.E.U8 desc[UR36][R8.64], R3 ;  /* 0x0000000308007986 */ /* 0x0001e2000c101124 */
[----:B------:R-:W-:Y:S05]  /*92c0*/  BRA `(.L_x_12646) ;  /* 0x0000000000507947 */ /* 0x000fea0003800000 */
.L_x_12668:
        /* <DEDUP_REMOVED lines=12> */
.L_x_12673:
[----:B------:R-:W-:Y:S01]  /*9390*/  IMAD.MOV.U32 R3, RZ, RZ, 0x7f ;  /* 0x0000007fff037424 */ /* 0x000fe200078e00ff */
[----:B------:R-:W-:-:S04]  /*93a0*/  ISETP.GT.U32.AND P0, PT, R5, 0x7f800000, PT ;  /* 0x7f8000000500780c */ /* 0x000fc80003f04070 */
[----:B------:R-:W-:-:S05]  /*93b0*/  SEL R3, R3, 0x7c, P0 ;  /* 0x0000007c03037807 */ /* 0x000fca0000000000 */
[----:B------:R0:W-:Y:S01]  /*93c0*/  STG.E.U8 desc[UR36][R8.64], R3 ;  /* 0x0000000308007986 */ /* 0x0001e2000c101124 */
[----:B------:R-:W-:Y:S05]  /*93d0*/  BRA `(.L_x_12646) ;  /* 0x00000000000c7947 */ /* 0x000fea0003800000 */
.L_x_12667:
[----:B------:R-:W0:Y:S02]  /*93e0*/  I2F.S16 R0, R24 ;  /* 0x0000001800007306 */ /* 0x000e240000101400 */
[----:B0-----:R-:W-:-:S05]  /*93f0*/  F2FP.BF16.F32.PACK_AB R0, RZ, R0 ;  /* 0x00000000ff00723e */ /* 0x001fca00000010ff */
[----:B------:R0:W-:Y:S02]  /*9400*/  STG.E.U16 desc[UR36][R8.64], R0 ;  /* 0x0000000008007986 */ /* 0x0001e4000c101524 */
.L_x_12646:
[----:B------:R-:W-:Y:S05]  /*9410*/  BSYNC.RECONVERGENT B6 ;  /* 0x0000000000067941 */ /* 0x000fea0003800200 */
.L_x_12640:
[----:B------:R-:W-:-:S07]  /*9420*/  VIADD R16, R16, 0x80 ;  /* 0x0000008010107836 */ /* 0x000fce0000000000 */
.L_x_12603:
[----:B------:R-:W-:-:S13]  /*9430*/  ISETP.GE.AND P0, PT, R16, R17, PT ;  /* 0x000000111000720c */ /* 0x000fda0003f06270 */
[----:B------:R-:W-:Y:S05]  /*9440*/  @P0 BREAK.RELIABLE B7 ;  /* 0x0000000000070942 */ /* 0x000fea0003800100 */
[----:B------:R-:W-:Y:S05]  /*9450*/  @P0 BRA `(.L_x_12639) ;  /* 0x0000000c00640947 */ /* 0x000fea0003800000 */
[----:B------:R-:W-:Y:S05]  /*9460*/  BSYNC.RELIABLE B7 ;  /* 0x0000000000077941 */ /* 0x000fea0003800100 */
.L_x_12602:
        /* <DEDUP_REMOVED lines=21> */
.L_x_12678:
[----:B------:R4:W-:Y:S01]  /*95c0*/  STG.E.U8 desc[UR36][R8.64], R2 ;  /* 0x0000000208007986 */ /* 0x0009e2000c101124 */
[----:B------:R-:W-:Y:S05]  /*95d0*/  BRA `(.L_x_12680) ;  /* 0x0000000800fc7947 */ /* 0x000fea0003800000 */
.L_x_12677:
        /* <DEDUP_REMOVED lines=9> */
.L_x_12682:
[----:B------:R2:W-:Y:S01]  /*9670*/  STG.E desc[UR36][R8.64], R2 ;  /* 0x0000000208007986 */ /* 0x0005e2000c101924 */
[----:B------:R-:W-:Y:S05]  /*9680*/  BRA `(.L_x_12680) ;  /* 0x0000000800d07947 */ /* 0x000fea0003800000 */
.L_x_12681:
[----:B------:R0:W-:Y:S01]  /*9690*/  STG.E.U16 desc[UR36][R8.64], R2 ;  /* 0x0000000208007986 */ /* 0x0001e2000c101524 */
[----:B------:R-:W-:Y:S05]  /*96a0*/  BRA `(.L_x_12680) ;  /* 0x0000000800c87947 */ /* 0x000fea0003800000 */
.L_x_12676:
        /* <DEDUP_REMOVED lines=9> */
.L_x_12684:
[----:B------:R-:W0:Y:S02]  /*9740*/  I2F.S16 R0, R2 ;  /* 0x0000000200007306 */ /* 0x000e240000101400 */
[----:B0-----:R-:W-:-:S05]  /*9750*/  F2FP.F16.F32.PACK_AB R0, RZ, R0 ;  /* 0x00000000ff00723e */ /* 0x001fca00000000ff */
[----:B------:R0:W-:Y:S01]  /*9760*/  STG.E.U16 desc[UR36][R8.64], R0 ;  /* 0x0000000008007986 */ /* 0x0001e2000c101524 */
[----:B------:R-:W-:Y:S05]  /*9770*/  BRA `(.L_x_12680) ;  /* 0x0000000800947947 */ /* 0x000fea0003800000 */
.L_x_12683:
        /* <DEDUP_REMOVED lines=10> */
.L_x_12686:
[----:B------:R-:W0:Y:S02]  /*9820*/  I2F.S16 R2, R2 ;  /* 0x0000000200027306 */ /* 0x000e240000101400 */
[----:B0-----:R-:W-:-:S04]  /*9830*/  F2FP.F16.F32.PACK_AB R3, RZ, R2 ;  /* 0x00000002ff03723e */ /* 0x001fc800000000ff */
[----:B------:R-:W-:-:S05]  /*9840*/  PRMT R3, R3, 0x5410, RZ ;  /* 0x0000541003037816 */ /* 0x000fca00000000ff */
[----:B------:R0:W-:Y:S01]  /*9850*/  STG.E desc[UR36][R8.64], R3 ;  /* 0x0000000308007986 */ /* 0x0001e2000c101924 */
[----:B------:R-:W-:Y:S05]  /*9860*/  BRA `(.L_x_12680) ;  /* 0x0000000800587947 */ /* 0x000fea0003800000 */
.L_x_12685:
[----:B------:R-:W0:Y:S02]  /*9870*/  I2F.F64.S16 R2, R2 ;  /* 0x0000000200027312 */ /* 0x000e240000101c00 */
[----:B0-----:R0:W-:Y:S01]  /*9880*/  STG.E.64 desc[UR36][R8.64], R2 ;  /* 0x0000000208007986 */ /* 0x0011e2000c101b24 */
[----:B------:R-:W-:Y:S05]  /*9890*/  BRA `(.L_x_12680) ;  /* 0x00000008004c7947 */ /* 0x000fea0003800000 */
.L_x_12675:
        /* <DEDUP_REMOVED lines=12> */
.L_x_12690:
        /* <DEDUP_REMOVED lines=16> */
.L_x_12693:
[----:B------:R-:W-:-:S07]  /*9a60*/  PRMT R4, R0, 0x7610, R4 ;  /* 0x0000761000047816 */ /* 0x000fce0000000004 */
.L_x_12692:
[----:B------:R-:W-:Y:S05]  /*9a70*/  BSYNC.RECONVERGENT B0 ;  /* 0x0000000000007941 */ /* 0x000fea0003800200 */
.L_x_12691:
[----:B------:R0:W-:Y:S01]  /*9a80*/  STG.E.U8 desc[UR36][R8.64], R4 ;  /* 0x0000000408007986 */ /* 0x0001e2000c101124 */
[----:B------:R-:W-:Y:S05]  /*9a90*/  BRA `(.L_x_12680) ;  /* 0x0000000400cc7947 */ /* 0x000fea0003800000 */
.L_x_12689:
        /* <DEDUP_REMOVED lines=16> */
.L_x_12696:
[----:B------:R-:W-:-:S07]  /*9ba0*/  PRMT R4, R0, 0x7610, R4 ;  /* 0x0000761000047816 */ /* 0x000fce0000000004 */
.L_x_12695:
[----:B------:R-:W-:Y:S05]  /*9bb0*/  BSYNC.RECONVERGENT B0 ;  /* 0x0000000000007941 */ /* 0x000fea0003800200 */
.L_x_12694:
[----:B------:R0:W-:Y:S01]  /*9bc0*/  STG.E.U8 desc[UR36][R8.64], R4 ;  /* 0x0000000408007986 */ /* 0x0001e2000c101124 */
[----:B------:R-:W-:Y:S05]  /*9bd0*/  BRA `(.L_x_12680) ;  /* 0x00000004007c7947 */ /* 0x000fea0003800000 */
.L_x_12688:
        /* <DEDUP_REMOVED lines=21> */
.L_x_12698:
[----:B------:R-:W-:-:S05]  /*9d30*/  IMAD.MOV.U32 R3, RZ, RZ, RZ ;  /* 0x000000ffff037224 */ /* 0x000fca00078e00ff */
[----:B------:R0:W-:Y:S01]  /*9d40*/  STG.E.64 desc[UR36][R8.64], R2 ;  /* 0x0000000208007986 */ /* 0x0001e2000c101b24 */
[----:B------:R-:W-:Y:S05]  /*9d50*/  BRA `(.L_x_12680) ;  /* 0x00000004001c7947 */ /* 0x000fea0003800000 */
.L_x_12697:
[----:B------:R0:W-:Y:S01]  /*9d60*/  STG.E desc[UR36][R8.64], R2 ;  /* 0x0000000208007986 */ /* 0x0001e2000c101924 */
[----:B------:R-:W-:Y:S05]  /*9d70*/  BRA `(.L_x_12680) ;  /* 0x0000000400147947 */ /* 0x000fea0003800000 */
.L_x_12687:
        /* <DEDUP_REMOVED lines=8> */
.L_x_12700:
[----:B------:R-:W0:Y:S01]  /*9e00*/  I2F.F64.S16 R4, R2 ;  /* 0x0000000200047312 */ /* 0x000e220000101c00 */
[----:B------:R-:W-:-:S05]  /*9e10*/  CS2R R6, SRZ ;  /* 0x0000000000067805 */ /* 0x000fca000001ff00 */
[----:B0-----:R0:W-:Y:S01]  /*9e20*/  STG.E.128 desc[UR36][R8.64], R4 ;  /* 0x0000000408007986 */ /* 0x0011e2000c101d24 */
[----:B------:R-:W-:Y:S05]  /*9e30*/  BRA `(.L_x_12680) ;  /* 0x0000000000e47947 */ /* 0x000fea0003800000 */
.L_x_12699:
[----:B------:R-:W-:-:S13]  /*9e40*/  ISETP.NE.AND P0, PT, R0, 0xf, PT ;  /* 0x0000000f0000780c */ /* 0x000fda0003f05270 */
[----:B------:R-:W-:Y:S05]  /*9e50*/  @!P0 BRA `(.L_x_12701) ;  /* 0x0000000000d08947 */ /* 0x000fea0003800000 */
[----:B------:R-:W-:-:S13]  /*9e60*/  ISETP.NE.AND P0, PT, R0, 0x17, PT ;  /* 0x000000170000780c */ /* 0x000fda0003f05270 */
[----:B------:R-:W-:Y:S05]  /*9e70*/  @!P0 BRA `(.L_x_12702) ;  /* 0x0000000000848947 */ /* 0x000fea0003800000 */
[----:B------:R-:W-:-:S13]  /*9e80*/  ISETP.NE.AND P0, PT, R0, 0x18, PT ;  /* 0x000000180000780c */ /* 0x000fda0003f05270 */
[----:B------:R-:W-:Y:S05]  /*9e90*/  @!P0 BRA `(.L_x_12703) ;  /* 0x0000000000448947 */ /* 0x000fea0003800000 */
.L_x_12679:
        /* <DEDUP_REMOVED lines=16> */
.L_x_12704:
[----:B------:R-:W-:Y:S05]  /*9fa0*/  BRA `(.L_x_12680) ;  /* 0x0000000000887947 */ /* 0x000fea0003800000 */
.L_x_12703:
        /* <DEDUP_REMOVED lines=11> */
.L_x_12706:
[----:B------:R-:W-:Y:S05]  /*a060*/  BSYNC.RECONVERGENT B0 ;  /* 0x0000000000007941 */ /* 0x000fea0003800200 */
.L_x_12705:
[----:B------:R0:W-:Y:S01]  /*a070*/  STG.E.U8 desc[UR36][R8.64], R3 ;  /* 0x0000000308007986 */ /* 0x0001e2000c101124 */
[----:B------:R-:W-:Y:S05]  /*a080*/  BRA `(.L_x_12680) ;  /* 0x0000000000507947 */ /* 0x000fea0003800000 */
.L_x_12702:
        /* <DEDUP_REMOVED lines=12> */
.L_x_12707:
[----:B------:R-:W-:Y:S01]  /*a150*/  IMAD.MOV.U32 R3, RZ, RZ, 0x7f ;  /* 0x0000007fff037424 */ /* 0x000fe200078e00ff */
[----:B------:R-:W-:-:S04]  /*a160*/  ISETP.GT.U32.AND P0, PT, R5, 0x7f800000, PT ;  /* 0x7f8000000500780c */ /* 0x000fc80003f04070 */
[----:B------:R-:W-:-:S05]  /*a170*/  SEL R3, R3, 0x7c, P0 ;  /* 0x0000007c03037807 */ /* 0x000fca0000000000 */
[----:B------:R0:W-:Y:S01]  /*a180*/  STG.E.U8 desc[UR36][R8.64], R3 ;  /* 0x0000000308007986 */ /* 0x0001e2000c101124 */
[----:B------:R-:W-:Y:S05]  /*a190*/  BRA `(.L_x_12680) ;  /* 0x00000000000c7947 */ /* 0x000fea0003800000 */
.L_x_12701:
[----:B------:R-:W0:Y:S02]  /*a1a0*/  I2F.S16 R0, R2 ;  /* 0x0000000200007306 */ /* 0x000e240000101400 */
[----:B0-----:R-:W-:-:S05]  /*a1b0*/  F2FP.BF16.F32.PACK_AB R0, RZ, R0 ;  /* 0x00000000ff00723e */ /* 0x001fca00000010ff */
[----:B------:R0:W-:Y:S02]  /*a1c0*/  STG.E.U16 desc[UR36][R8.64], R0 ;  /* 0x0000000008007986 */ /* 0x0001e4000c101524 */
.L_x_12680:
[----:B------:R-:W-:Y:S05]  /*a1d0*/  BSYNC.RECONVERGENT B6 ;  /* 0x0000000000067941 */ /* 0x000fea0003800200 */
.L_x_12674:
[----:B------:R-:W-:-:S07]  /*a1e0*/  VIADD R16, R16, 0x80 ;  /* 0x0000008010107836 */ /* 0x000fce0000000000 */
.L_x_12639:
[----:B------:R-:W-:Y:S05]  /*a1f0*/  BSYNC.RECONVERGENT B8 ;  /* 0x0000000000087941 */ /* 0x000fea0003800200 */
.L_x_12601:
        /* <DEDUP_REMOVED lines=21> */
.L_x_12711:
[----:B------:R-:W-:Y:S01]  /*a350*/  STG.E.U8 desc[UR36][R2.64], R22 ;  /* 0x0000001602007986 */ /* 0x000fe2000c101124 */
[----:B------:R-:W-:Y:S05]  /*a360*/  EXIT ;  /* 0x000000000000794d */ /* 0x000fea0003800000 */
.L_x_12710:
        /* <DEDUP_REMOVED lines=9> */
.L_x_12714:
[----:B------:R-:W-:Y:S01]  /*a400*/  STG.E desc[UR36][R2.64], R22 ;  /* 0x0000001602007986 */ /* 0x000fe2000c101924 */
[----:B------:R-:W-:Y:S05]  /*a410*/  EXIT ;  /* 0x000000000000794d */ /* 0x000fea0003800000 */
.L_x_12713:
[----:B------:R-:W-:Y:S01]  /*a420*/  STG.E.U16 desc[UR36][R2.64], R22 ;  /* 0x0000001602007986 */ /* 0x000fe2000c101524 */
[----:B------:R-:W-:Y:S05]  /*a430*/  EXIT ;  /* 0x000000000000794d */ /* 0x000fea0003800000 */
.L_x_12709:
        /* <DEDUP_REMOVED lines=9> */
.L_x_12716:
[----:B------:R-:W0:Y:S02]  /*a4d0*/  I2F.S16 R0, R22 ;  /* 0x0000001600007306 */ /* 0x000e240000101400 */
[----:B0-----:R-:W-:-:S05]  /*a4e0*/  F2FP.F16.F32.PACK_AB R0, RZ, R0 ;  /* 0x00000000ff00723e */ /* 0x001fca00000000ff */
[----:B------:R-:W-:Y:S01]  /*a4f0*/  STG.E.U16 desc[UR36][R2.64], R0 ;  /* 0x0000000002007986 */ /* 0x000fe2000c101524 */
[----:B------:R-:W-:Y:S05]  /*a500*/  EXIT ;  /* 0x000000000000794d */ /* 0x000fea0003800000 */
.L_x_12715:
        /* <DEDUP_REMOVED lines=10> */
.L_x_12718:
[----:B------:R-:W0:Y:S02]  /*a5b0*/  I2F.S16 R22, R22 ;  /* 0x0000001600167306 */ /* 0x000e240000101400 */
[----:B0-----:R-:W-:-:S04]  /*a5c0*/  F2FP.F16.F32.PACK_AB R5, RZ, R22 ;  /* 0x00000016ff05723e */ /* 0x001fc800000000ff */
[----:B------:R-:W-:-:S05]  /*a5d0*/  PRMT R5, R5, 0x5410, RZ ;  /* 0x0000541005057816 */ /* 0x000fca00000000ff */
[----:B------:R-:W-:Y:S01]  /*a5e0*/  STG.E desc[UR36][R2.64], R5 ;  /* 0x0000000502007986 */ /* 0x000fe2000c101924 */
[----:B------:R-:W-:Y:S05]  /*a5f0*/  EXIT ;  /* 0x000000000000794d */ /* 0x000fea0003800000 */
.L_x_12717:
[----:B------:R-:W0:Y:S02]  /*a600*/  I2F.F64.S16 R22, R22 ;  /* 0x0000001600167312 */ /* 0x000e240000101c00 */
[----:B0-----:R-:W-:Y:S01]  /*a610*/  STG.E.64 desc[UR36][R2.64], R22 ;  /* 0x0000001602007986 */ /* 0x001fe2000c101b24 */
[----:B------:R-:W-:Y:S05]  /*a620*/  EXIT ;  /* 0x000000000000794d */ /* 0x000fea0003800000 */
.L_x_12708:
        /* <DEDUP_REMOVED lines=12> */
.L_x_12722:
        /* <DEDUP_REMOVED lines=17> */
.L_x_12724:
[----:B------:R-:W-:Y:S05]  /*a800*/  BSYNC.RECONVERGENT B0 ;  /* 0x0000000000007941 */ /* 0x000fea0003800200 */
.L_x_12723:
[----:B------:R-:W-:Y:S01]  /*a810*/  STG.E.U8 desc[UR36][R2.64], R0 ;  /* 0x0000000002007986 */ /* 0x000fe2000c101124 */
[----:B------:R-:W-:Y:S05]  /*a820*/  EXIT ;  /* 0x000000000000794d */ /* 0x000fea0003800000 */
.L_x_12721:
        /* <DEDUP_REMOVED lines=17> */
.L_x_12726:
[----:B------:R-:W-:Y:S05]  /*a940*/  BSYNC.RECONVERGENT B0 ;  /* 0x0000000000007941 */ /* 0x000fea0003800200 */
.L_x_12725:
[----:B------:R-:W-:Y:S01]  /*a950*/  STG.E.U8 desc[UR36][R2.64], R0 ;  /* 0x0000000002007986 */ /* 0x000fe2000c101124 */
[----:B------:R-:W-:Y:S05]  /*a960*/  EXIT ;  /* 0x000000000000794d */ /* 0x000fea0003800000 */
.L_x_12720:
        /* <DEDUP_REMOVED lines=21> */
.L_x_12728:
[----:B------:R-:W-:-:S05]  /*aac0*/  IMAD.MOV.U32 R23, RZ, RZ, RZ ;  /* 0x000000ffff177224 */ /* 0x000fca00078e00ff */
[----:B------:R-:W-:Y:S01]  /*aad0*/  STG.E.64 desc[UR36][R2.64], R22 ;  /* 0x0000001602007986 */ /* 0x000fe2000c101b24 */
[----:B------:R-:W-:Y:S05]  /*aae0*/  EXIT ;  /* 0x000000000000794d */ /* 0x000fea0003800000 */
.L_x_12727:
[----:B------:R-:W-:Y:S01]  /*aaf0*/  STG.E desc[UR36][R2.64], R22 ;  /* 0x0000001602007986 */ /* 0x000fe2000c101924 */
[----:B------:R-:W-:Y:S05]  /*ab00*/  EXIT ;  /* 0x000000000000794d */ /* 0x000fea0003800000 */
.L_x_12719:
        /* <DEDUP_REMOVED lines=8> */
.L_x_12730:
[----:B------:R-:W0:Y:S01]  /*ab90*/  I2F.F64.S16 R4, R22 ;  /* 0x0000001600047312 */ /* 0x000e220000101c00 */
[----:B------:R-:W-:-:S05]  /*aba0*/  CS2R R6, SRZ ;  /* 0x0000000000067805 */ /* 0x000fca000001ff00 */
[----:B0-----:R-:W-:Y:S01]  /*abb0*/  STG.E.128 desc[UR36][R2.64], R4 ;  /* 0x0000000402007986 */ /* 0x001fe2000c101d24 */
[----:B------:R-:W-:Y:S05]  /*abc0*/  EXIT ;  /* 0x000000000000794d */ /* 0x000fea0003800000 */
.L_x_12729:
[----:B------:R-:W-:-:S13]  /*abd0*/  ISETP.NE.AND P0, PT, R0, 0xf, PT ;  /* 0x0000000f0000780c */ /* 0x000fda0003f05270 */
[----:B------:R-:W-:Y:S05]  /*abe0*/  @!P0 BRA `(.L_x_12731) ;  /* 0x0000000000d48947 */ /* 0x000fea0003800000 */
[----:B------:R-:W-:-:S13]  /*abf0*/  ISETP.NE.AND P0, PT, R0, 0x17, PT ;  /* 0x000000170000780c */ /* 0x000fda0003f05270 */
[----:B------:R-:W-:Y:S05]  /*ac00*/  @!P0 BRA `(.L_x_12732) ;  /* 0x0000000000848947 */ /* 0x000fea0003800000 */
[----:B------:R-:W-:-:S13]  /*ac10*/  ISETP.NE.AND P0, PT, R0, 0x18, PT ;  /* 0x000000180000780c */ /* 0x000fda0003f05270 */
[----:B------:R-:W-:Y:S05]  /*ac20*/  @!P0 BRA `(.L_x_12733) ;  /* 0x0000000000448947 */ /* 0x000fea0003800000 */
.L_x_12712:
        /* <DEDUP_REMOVED lines=16> */
.L_x_12734:
[----:B------:R-:W-:Y:S05]  /*ad30*/  EXIT ;  /* 0x000000000000794d */ /* 0x000fea0003800000 */
.L_x_12733:
        /* <DEDUP_REMOVED lines=11> */
.L_x_12736:
[----:B------:R-:W-:Y:S05]  /*adf0*/  BSYNC.RECONVERGENT B0 ;  /* 0x0000000000007941 */ /* 0x000fea0003800200 */
.L_x_12735:
[----:B------:R-:W-:Y:S01]  /*ae00*/  STG.E.U8 desc[UR36][R2.64], R5 ;  /* 0x0000000502007986 */ /* 0x000fe2000c101124 */
[----:B------:R-:W-:Y:S05]  /*ae10*/  EXIT ;  /* 0x000000000000794d */ /* 0x000fea0003800000 */
.L_x_12732:
        /* <DEDUP_REMOVED lines=13> */
.L_x_12737:
[----:B------:R-:W-:Y:S01]  /*aef0*/  IMAD.MOV.U32 R5, RZ, RZ, 0x7f ;  /* 0x0000007fff057424 */ /* 0x000fe200078e00ff */
[----:B------:R-:W-:-:S04]  /*af00*/  ISETP.GT.U32.AND P0, PT, R7, 0x7f800000, PT ;  /* 0x7f8000000700780c */ /* 0x000fc80003f04070 */
[----:B------:R-:W-:-:S05]  /*af10*/  SEL R5, R5, 0x7c, P0 ;  /* 0x0000007c05057807 */ /* 0x000fca0000000000 */
[----:B------:R-:W-:Y:S01]  /*af20*/  STG.E.U8 desc[UR36][R2.64], R5 ;  /* 0x0000000502007986 */ /* 0x000fe2000c101124 */
[----:B------:R-:W-:Y:S05]  /*af30*/  EXIT ;  /* 0x000000000000794d */ /* 0x000fea0003800000 */
.L_x_12731:
[----:B------:R-:W0:Y:S02]  /*af40*/  I2F.S16 R0, R22 ;  /* 0x0000001600007306 */ /* 0x000e240000101400 */
[----:B0-----:R-:W-:-:S05]  /*af50*/  F2FP.BF16.F32.PACK_AB R0, RZ, R0 ;  /* 0x00000000ff00723e */ /* 0x001fca00000010ff */
[----:B------:R-:W-:Y:S01]  /*af60*/  STG.E.U16 desc[UR36][R2.64], R0 ;  /* 0x0000000002007986 */ /* 0x000fe2000c101524 */
[----:B------:R-:W-:Y:S05]  /*af70*/  EXIT ;  /* 0x000000000000794d */ /* 0x000fea0003800000 */
.L_x_12738:
        /* <DEDUP_REMOVED lines=16> */
.L_x_43484:


//--------------------- .text._ZN2at6native18elementwise_kernelILi128ELi4EZNS0_22gpu_kernel_impl_nocastINS0_13BinaryFunctorIaabZZZNS0_23logical_xor_kernel_cudaERNS_14TensorIteratorEENKUlvE0_clEvENKUlvE0_clEvEUlaaE_EEEEvRNS_18TensorIteratorBaseERKT_EUliE_EEviT1_ --------------------------
	.section	.text._ZN2at6native18elementwise_kernelILi128ELi4EZNS0_22gpu_kernel_impl_nocastINS0_13BinaryFunctorIaabZZZNS0_23logical_xor_kernel_cudaERNS_14TensorIteratorEENKUlvE0_clEvENKUlvE0_clEvEUlaaE_EEEEvRNS_18TensorIteratorBaseERKT_EUliE_EEviT1_,"ax",@progbits
	.align	128
        .global         _ZN2at6native18elementwise_kernelILi128ELi4EZNS0_22gpu_kernel_impl_nocastINS0_13BinaryFunctorIaabZZZNS0_23logical_xor_kernel_cudaERNS_14TensorIteratorEENKUlvE0_clEvENKUlvE0_clEvEUlaaE_EEEEvRNS_18TensorIteratorBaseERKT_EUliE_EEviT1_
        .type           _ZN2at6native18elementwise_kernelILi128ELi4EZNS0_22gpu_kernel_impl_nocastINS0_13BinaryFunctorIaabZZZNS0_23logical_xor_kernel_cudaERNS_14TensorIteratorEENKUlvE0_clEvENKUlvE0_clEvEUlaaE_EEEEvRNS_18TensorIteratorBaseERKT_EUliE_EEviT1_,@function
        .size           _ZN2at6native18elementwise_kernelILi128ELi4EZNS0_22gpu_kernel_impl_nocastINS0_13BinaryFunctorIaabZZZNS0_23logical_xor_kernel_cudaERNS_14TensorIteratorEENKUlvE0_clEvENKUlvE0_clEvEUlaaE_EEEEvRNS_18TensorIteratorBaseERKT_EUliE_EEviT1_,(.L_x_43485 - _ZN2at6native18elementwise_kernelILi128ELi4EZNS0_22gpu_kernel_impl_nocastINS0_13BinaryFunctorIaabZZZNS0_23logical_xor_kernel_cudaERNS_14TensorIteratorEENKUlvE0_clEvENKUlvE0_clEvEUlaaE_EEEEvRNS_18TensorIteratorBaseERKT_EUliE_EEviT1_)
        .other          _ZN2at6native18elementwise_kernelILi128ELi4EZNS0_22gpu_kernel_impl_nocastINS0_13BinaryFunctorIaabZZZNS0_23logical_xor_kernel_cudaERNS_14TensorIteratorEENKUlvE0_clEvENKUlvE0_clEvEUlaaE_EEEEvRNS_18TensorIteratorBaseERKT_EUliE_EEviT1_,@"STO_CUDA_ENTRY STV_DEFAULT"
_ZN2at6native18elementwise_kernelILi128ELi4EZNS0_22gpu_kernel_impl_nocastINS0_13BinaryFunctorIaabZZZNS0_23logical_xor_kernel_cudaERNS_14TensorIteratorEENKUlvE0_clEvENKUlvE0_clEvEUlaaE_EEEEvRNS_18TensorIteratorBaseERKT_EUliE_EEviT1_:
.text._ZN2at6native18elementwise_kernelILi128ELi4EZNS0_22gpu_kernel_impl_nocastINS0_13BinaryFunctorIaabZZZNS0_23logical_xor_kernel_cudaERNS_14TensorIteratorEENKUlvE0_clEvENKUlvE0_clEvEUlaaE_EEEEvRNS_18TensorIteratorBaseERKT_EUliE_EEviT1_:
        /* <DEDUP_REMOVED lines=37> */
.L_x_12742:
[----:B------:R-:W-:-:S13]  /*0250*/  ISETP.GE.AND P0, PT, R3, UR4, PT ;  /* 0x0000000403007c0c */ /* 0x000fda000bf06270 */
[----:B------:R-:W-:Y:S05]  /*0260*/  @P0 BREAK.RELIABLE B1 ;  /* 0x0000000000010942 */ /* 0x000fea0003800100 */
[----:B------:R-:W-:Y:S05]  /*0270*/  @P0 BRA `(.L_x_12743) ;  /* 0x00000000002c0947 */ /* 0x000fea0003800000 */
[----:B------:R-:W-:Y:S05]  /*0280*/  BSYNC.RELIABLE B1 ;  /* 0x0000000000017941 */ /* 0x000fea0003800100 */
.L_x_12741:
        /* <DEDUP_REMOVED lines=10> */
.L_x_12743:
[----:B------:R-:W-:Y:S05]  /*0330*/  BSYNC.RECONVERGENT B0 ;  /* 0x0000000000007941 */ /* 0x000fea0003800200 */
.L_x_12740:
        /* <DEDUP_REMOVED lines=13> */
.L_x_12739:
        /* <DEDUP_REMOVED lines=356> */
.L_x_12747:
        /* <DEDUP_REMOVED lines=366> */
.L_x_12749:
        /* <DEDUP_REMOVED lines=15> */
.L_x_12746:
[----:B------:R-:W-:-:S13]  /*3220*/  ISETP.GE.AND P0, PT, R3, UR4, PT ;  /* 0x0000000403007c0c */ /* 0x000fda000bf06270 */
[----:B------:R-:W-:Y:S05]  /*3230*/  @P0 BREAK.RELIABLE B1 ;  /* 0x0000000000010942 */ /* 0x000fea0003800100 */
[----:B------:R-:W-:Y:S05]  /*3240*/  @P0 BRA `(.L_x_12748) ;  /* 0x0000001400b00947 */ /* 0x000fea0003800000 */
[----:B------:R-:W-:Y:S05]  /*3250*/  BSYNC.RELIABLE B1 ;  /* 0x0000000000017941 */ /* 0x000fea0003800100 */
.L_x_12745:
        /* <DEDUP_REMOVED lines=348> */
.L_x_12750:
        /* <DEDUP_REMOVED lines=15> */
.L_x_12748:
[----:B------:R-:W-:Y:S05]  /*4910*/  BSYNC.RECONVERGENT B0 ;  /* 0x0000000000007941 */ /* 0x000fea0003800200 */
.L_x_12744:
        /* <DEDUP_REMOVED lines=351> */
.L_x_12751:
        /* <DEDUP_REMOVED lines=15> */
.L_x_12752:
        /* <DEDUP_REMOVED lines=16> */
.L_x_43485:


//--------------------- .text._ZN2at6native27unrolled_elementwise_kernelINS0_13BinaryFunctorIaabZZZNS0_23logical_xor_kernel_cudaERNS_14TensorIteratorEENKUlvE0_clEvENKUlvE0_clEvEUlaaE_EESt5arrayIPcLm3EELi4E23TrivialOffsetCalculatorILi2EjESC_ILi1EjENS0_6memory15LoadWithoutCastENSF_16StoreWithoutCastEEEviT_T0_T2_T3_T4_T5_ --------------------------
	.section	.text._ZN2at6native27unrolled_elementwise_kernelINS0_13BinaryFunctorIaabZZZNS0_23logical_xor_kernel_cudaERNS_14TensorIteratorEENKUlvE0_clEvENKUlvE0_clEvEUlaaE_EESt5arrayIPcLm3EELi4E23TrivialOffsetCalculatorILi2EjESC_ILi1EjENS0_6memory15LoadWithoutCastENSF_16StoreWithoutCastEEEviT_T0_T2_T3_T4_T5_,"ax",@progbits
	.align	128
        .global         _ZN2at6native27unrolled_elementwise_kernelINS0_13BinaryFunctorIaabZZZNS0_23logical_xor_kernel_cudaERNS_14TensorIteratorEENKUlvE0_clEvENKUlvE0_clEvEUlaaE_EESt5arrayIPcLm3EELi4E23TrivialOffsetCalculatorILi2EjESC_ILi1EjENS0_6memory15LoadWithoutCastENSF_16StoreWithoutCastEEEviT_T0_T2_T3_T4_T5_
        .type           _ZN2at6native27unrolled_elementwise_kernelINS0_13BinaryFunctorIaabZZZNS0_23logical_xor_kernel_cudaERNS_14TensorIteratorEENKUlvE0_clEvENKUlvE0_clEvEUlaaE_EESt5arrayIPcLm3EELi4E23TrivialOffsetCalculatorILi2EjESC_ILi1EjENS0_6memory15LoadWithoutCastENSF_16StoreWithoutCastEEEviT_T0_T2_T3_T4_T5_,@function
        .size           _ZN2at6native27unrolled_elementwise_kernelINS0_13BinaryFunctorIaabZZZNS0_23logical_xor_kernel_cudaERNS_14TensorIteratorEENKUlvE0_clEvENKUlvE0_clEvEUlaaE_EESt5arrayIPcLm3EELi4E23TrivialOffsetCalculatorILi2EjESC_ILi1EjENS0_6memory15LoadWithoutCastENSF_16StoreWithoutCastEEEviT_T0_T2_T3_T4_T5_,(.L_x_43486 - _ZN2at6native27unrolled_elementwise_kernelINS0_13BinaryFunctorIaabZZZNS0_23logical_xor_kernel_cudaERNS_14TensorIteratorEENKUlvE0_clEvENKUlvE0_clEvEUlaaE_EESt5arrayIPcLm3EELi4E23TrivialOffsetCalculatorILi2EjESC_ILi1EjENS0_6memory15LoadWithoutCastENSF_16StoreWithoutCastEEEviT_T0_T2_T3_T4_T5_)
        .other          _ZN2at6native27unrolled_elementwise_kernelINS0_13BinaryFunctorIaabZZZNS0_23logical_xor_kernel_cudaERNS_14TensorIteratorEENKUlvE0_clEvENKUlvE0_clEvEUlaaE_EESt5arrayIPcLm3EELi4E23TrivialOffsetCalculatorILi2EjESC_ILi1EjENS0_6memory15LoadWithoutCastENSF_16StoreWithoutCastEEEviT_T0_T2_T3_T4_T5_,@"STO_CUDA_ENTRY STV_DEFAULT"
_ZN2at6native27unrolled_elementwise_kernelINS0_13BinaryFunctorIaabZZZNS0_23logical_xor_kernel_cudaERNS_14TensorIteratorEENKUlvE0_clEvENKUlvE0_clEvEUlaaE_EESt5arrayIPcLm3EELi4E23TrivialOffsetCalculatorILi2EjESC_ILi1EjENS0_6memory15LoadWithoutCastENSF_16StoreWithoutCastEEEviT_T0_T2_T3_T4_T5_:
.text._ZN2at6native27unrolled_elementwise_kernelINS0_13BinaryFunctorIaabZZZNS0_23logical_xor_kernel_cudaERNS_14TensorIteratorEENKUlvE0_clEvENKUlvE0_clEvEUlaaE_EESt5arrayIPcLm3EELi4E23TrivialOffsetCalculatorILi2EjESC_ILi1EjENS0_6memory15LoadWithoutCastENSF_16StoreWithoutCastEEEviT_T0_T2_T3_T4_T5_:
        /* <DEDUP_REMOVED lines=85> */
.L_x_12755:
[----:B------:R-:W-:Y:S05]  /*0550*/  BSYNC.RELIABLE B1 ;  /* 0x0000000000017941 */ /* 0x000fea0003800100 */
.L_x_12754:
[----:B------:R-:W-:-:S13]  /*0560*/  ISETP.GE.AND P0, PT, R19, R18, PT ;  /* 0x000000121300720c */ /* 0x000fda0003f06270 */
[----:B------:R-:W1:Y:S01]  /*0570*/  @!P0 LDC.64 R4, c[0x0][0x388] ;  /* 0x0000e200ff048b82 */ /* 0x000e620000000a00 */
[----:B0-----:R-:W-:Y:S02]  /*0580*/  @!P0 IMAD R3, R0, 0x200, R19 ;  /* 0x0000020000038824 */ /* 0x001fe400078e0213 */
[----:B------:R-:W-:-:S03]  /*0590*/  @!P0 VIADD R19, R19, 0x80 ;  /* 0x0000008013138836 */ /* 0x000fc60000000000 */
[----:B-1----:R-:W-:-:S05]  /*05a0*/  @!P0 IADD3 R2, P1, PT, R3, R4, RZ ;  /* 0x0000000403028210 */ /* 0x002fca0007f3e0ff */
[----:B------:R-:W-:-:S05]  /*05b0*/  @!P0 IMAD.X R3, RZ, RZ, R5, P1 ;  /* 0x000000ffff038224 */ /* 0x000fca00008e0605 */
[----:B------:R1:W-:Y:S03]  /*05c0*/  @!P0 STG.E.U8 desc[UR4][R2.64], R9 ;  /* 0x0000000902008986 */ /* 0x0003e6000c101104 */
.L_x_12756:
[----:B------:R-:W-:Y:S05]  /*05d0*/  BSYNC.RECONVERGENT B0 ;  /* 0x0000000000007941 */ /* 0x000fea0003800200 */
.L_x_12753:
        /* <DEDUP_REMOVED lines=9> */
.L_x_12757:
        /* <DEDUP_REMOVED lines=9> */
.L_x_43486:


//--------------------- .text._ZN2at6native29vectorized_elementwise_kernelILi2ENS0_13BinaryFunctorIaabZZZNS0_23logical_xor_kernel_cudaERNS_14TensorIteratorEENKUlvE0_clEvENKUlvE0_clEvEUlaaE_EESt5arrayIPcLm3EEEEviT0_T1_ --------------------------
	.section	.text._ZN2at6native29vectorized_elementwise_kernelILi2ENS0_13BinaryFunctorIaabZZZNS0_23logical_xor_kernel_cudaERNS_14TensorIteratorEENKUlvE0_clEvENKUlvE0_clEvEUlaaE_EESt5arrayIPcLm3EEEEviT0_T1_,"ax",@progbits
	.align	128
        .global         _ZN2at6native29vectorized_elementwise_kernelILi2ENS0_13BinaryFunctorIaabZZZNS0_23logical_xor_kernel_cudaERNS_14TensorIteratorEENKUlvE0_clEvENKUlvE0_clEvEUlaaE_EESt5arrayIPcLm3EEEEviT0_T1_
        .type           _ZN2at6native29vectorized_elementwise_kernelILi2ENS0_13BinaryFunctorIaabZZZNS0_23logical_xor_kernel_cudaERNS_14TensorIteratorEENKUlvE0_clEvENKUlvE0_clEvEUlaaE_EESt5arrayIPcLm3EEEEviT0_T1_,@function
        .size           _ZN2at6native29vectorized_elementwise_kernelILi2ENS0_13BinaryFunctorIaabZZZNS0_23logical_xor_kernel_cudaERNS_14TensorIteratorEENKUlvE0_clEvENKUlvE0_clEvEUlaaE_EESt5arrayIPcLm3EEEEviT0_T1_,(.L_x_43487 - _ZN2at6native29vectorized_elementwise_kernelILi2ENS0_13BinaryFunctorIaabZZZNS0_23logical_xor_kernel_cudaERNS_14TensorIteratorEENKUlvE0_clEvENKUlvE0_clEvEUlaaE_EESt5arrayIPcLm3EEEEviT0_T1_)
        .other          _ZN2at6native29vectorized_elementwise_kernelILi2ENS0_13BinaryFunctorIaabZZZNS0_23logical_xor_kernel_cudaERNS_14TensorIteratorEENKUlvE0_clEvENKUlvE0_clEvEUlaaE_EESt5arrayIPcLm3EEEEviT0_T1_,@"STO_CUDA_ENTRY STV_DEFAULT"
_ZN2at6native29vectorized_elementwise_kernelILi2ENS0_13BinaryFunctorIaabZZZNS0_23logical_xor_kernel_cudaERNS_14TensorIteratorEENKUlvE0_clEvENKUlvE0_clEvEUlaaE_EESt5arrayIPcLm3EEEEviT0_T1_:
.text._ZN2at6native29vectorized_elementwise_kernelILi2ENS0_13BinaryFunctorIaabZZZNS0_23logical_xor_kernel_cudaERNS_14TensorIteratorEENKUlvE0_clEvENKUlvE0_clEvEUlaaE_EESt5arrayIPcLm3EEEEviT0_T1_:
        /* <DEDUP_REMOVED lines=203> */
.L_x_12761:
        /* <DEDUP_REMOVED lines=8> */
.L_x_12762:
        /* <DEDUP_REMOVED lines=8> */
.L_x_12763:
        /* <DEDUP_REMOVED lines=8> */
.L_x_12764:
        /* <DEDUP_REMOVED lines=9> */
.L_x_12765:
[----:B------:R-:W-:Y:S05]  /*0ec0*/  BSYNC.RELIABLE B1 ;  /* 0x0000000000017941 */ /* 0x000fea0003800100 */
.L_x_12760:
[----:B------:R-:W-:-:S13]  /*0ed0*/  ISETP.GE.U32.AND P0, PT, R0, UR5, PT ;  /* 0x0000000500007c0c */ /* 0x000fda000bf06070 */
[----:B-1----:R-:W1:Y:S01]  /*0ee0*/  @!P0 LDC.64 R4, c[0x0][0x388] ;  /* 0x0000e200ff048b82 */ /* 0x002e620000000a00 */
[C---:B0-2---:R-:W-:Y:S02]  /*0ef0*/  @!P0 VIADD R3, R0.reuse, UR4 ;  /* 0x0000000400038c36 */ /* 0x045fe40008000000 */
[----:B------:R-:W-:-:S03]  /*0f00*/  @!P0 VIADD R0, R0, 0x80 ;  /* 0x0000008000008836 */ /* 0x000fc60000000000 */
[----:B-1----:R-:W-:-:S05]  /*0f10*/  @!P0 IADD3 R2, P1, PT, R3, R4, RZ ;  /* 0x0000000403028210 */ /* 0x002fca0007f3e0ff */
[----:B------:R-:W-:-:S05]  /*0f20*/  @!P0 IMAD.X R3, RZ, RZ, R5, P1 ;  /* 0x000000ffff038224 */ /* 0x000fca00008e0605 */
[----:B------:R3:W-:Y:S03]  /*0f30*/  @!P0 STG.E.U8 desc[UR12][R2.64], R13 ;  /* 0x0000000d02008986 */ /* 0x0007e6000c10110c */
.L_x_12766:
[----:B------:R-:W-:Y:S05]  /*0f40*/  BSYNC.RECONVERGENT B0 ;  /* 0x0000000000007941 */ /* 0x000fea0003800200 */
.L_x_12759:
        /* <DEDUP_REMOVED lines=9> */
.L_x_12758:
        /* <DEDUP_REMOVED lines=75> */
.L_x_12767:
        /* <DEDUP_REMOVED lines=15> */
.L_x_43487:


//--------------------- .text._ZN2at6native29vectorized_elementwise_kernelILi4ENS0_13BinaryFunctorIaabZZZNS0_23logical_xor_kernel_cudaERNS_14TensorIteratorEENKUlvE0_clEvENKUlvE0_clEvEUlaaE_EESt5arrayIPcLm3EEEEviT0_T1_ --------------------------
	.section	.text._ZN2at6native29vectorized_elementwise_kernelILi4ENS0_13BinaryFunctorIaabZZZNS0_23logical_xor_kernel_cudaERNS_14TensorIteratorEENKUlvE0_clEvENKUlvE0_clEvEUlaaE_EESt5arrayIPcLm3EEEEviT0_T1_,"ax",@progbits
	.align	128
        .global         _ZN2at6native29vectorized_elementwise_kernelILi4ENS0_13BinaryFunctorIaabZZZNS0_23logical_xor_kernel_cudaERNS_14TensorIteratorEENKUlvE0_clEvENKUlvE0_clEvEUlaaE_EESt5arrayIPcLm3EEEEviT0_T1_
        .type           _ZN2at6native29vectorized_elementwise_kernelILi4ENS0_13BinaryFunctorIaabZZZNS0_23logical_xor_kernel_cudaERNS_14TensorIteratorEENKUlvE0_clEvENKUlvE0_clEvEUlaaE_EESt5arrayIPcLm3EEEEviT0_T1_,@function
        .size           _ZN2at6native29vectorized_elementwise_kernelILi4ENS0_13BinaryFunctorIaabZZZNS0_23logical_xor_kernel_cudaERNS_14TensorIteratorEENKUlvE0_clEvENKUlvE0_clEvEUlaaE_EESt5arrayIPcLm3EEEEviT0_T1_,(.L_x_43488 - _ZN2at6native29vectorized_elementwise_kernelILi4ENS0_13BinaryFunctorIaabZZZNS0_23logical_xor_kernel_cudaERNS_14TensorIteratorEENKUlvE0_clEvENKUlvE0_clEvEUlaaE_EESt5arrayIPcLm3EEEEviT0_T1_)
        .other          _ZN2at6native29vectorized_elementwise_kernelILi4ENS0_13BinaryFunctorIaabZZZNS0_23logical_xor_kernel_cudaERNS_14TensorIteratorEENKUlvE0_clEvENKUlvE0_clEvEUlaaE_EESt5arrayIPcLm3EEEEviT0_T1_,@"STO_CUDA_ENTRY STV_DEFAULT"
_ZN2at6native29vectorized_elementwise_kernelILi4ENS0_13BinaryFunctorIaabZZZNS0_23logical_xor_kernel_cudaERNS_14TensorIteratorEENKUlvE0_clEvENKUlvE0_clEvEUlaaE_EESt5arrayIPcLm3EEEEviT0_T1_:
.text._ZN2at6native29vectorized_elementwise_kernelILi4ENS0_13BinaryFunctorIaabZZZNS0_23logical_xor_kernel_cudaERNS_14TensorIteratorEENKUlvE0_clEvENKUlvE0_clEvEUlaaE_EESt5arrayIPcLm3EEEEviT0_T1_:
        /* <DEDUP_REMOVED lines=203> */
.L_x_12771:
        /* <DEDUP_REMOVED lines=8> */
.L_x_12772:
        /* <DEDUP_REMOVED lines=8> */
.L_x_12773:
        /* <DEDUP_REMOVED lines=8> */
.L_x_12774:
        /* <DEDUP_REMOVED lines=9> */
.L_x_12775:
[----:B------:R-:W-:Y:S05]  /*0ec0*/  BSYNC.RELIABLE B1 ;  /* 0x0000000000017941 */ /* 0x000fea0003800100 */
.L_x_12770:
[----:B------:R-:W-:-:S13]  /*0ed0*/  ISETP.GE.U32.AND P0, PT, R0, UR5, PT ;  /* 0x0000000500007c0c */ /* 0x000fda000bf06070 */
[----:B-1----:R-:W1:Y:S01]  /*0ee0*/  @!P0 LDC.64 R4, c[0x0][0x388] ;  /* 0x0000e200ff048b82 */ /* 0x002e620000000a00 */
[C---:B0-2---:R-:W-:Y:S02]  /*0ef0*/  @!P0 VIADD R3, R0.reuse, UR4 ;  /* 0x0000000400038c36 */ /* 0x045fe40008000000 */
[----:B------:R-:W-:-:S03]  /*0f00*/  @!P0 VIADD R0, R0, 0x80 ;  /* 0x0000008000008836 */ /* 0x000fc60000000000 */
[----:B-1----:R-:W-:-:S05]  /*0f10*/  @!P0 IADD3 R2, P1, PT, R3, R4, RZ ;  /* 0x0000000403028210 */ /* 0x002fca0007f3e0ff */
[----:B------:R-:W-:-:S05]  /*0f20*/  @!P0 IMAD.X R3, RZ, RZ, R5, P1 ;  /* 0x000000ffff038224 */ /* 0x000fca00008e0605 */
[----:B------:R3:W-:Y:S03]  /*0f30*/  @!P0 STG.E.U8 desc[UR12][R2.64], R13 ;  /* 0x0000000d02008986 */ /* 0x0007e6000c10110c */
.L_x_12776:
[----:B------:R-:W-:Y:S05]  /*0f40*/  BSYNC.RECONVERGENT B0 ;  /* 0x0000000000007941 */ /* 0x000fea0003800200 */
.L_x_12769:
        /* <DEDUP_REMOVED lines=9> */
.L_x_12768:
        /* <DEDUP_REMOVED lines=71> */
.L_x_12777:
        /* <DEDUP_REMOVED lines=11> */
.L_x_43488:


//--------------------- .text._ZN2at6native29vectorized_elementwise_kernelILi8ENS0_13BinaryFunctorIaabZZZNS0_23logical_xor_kernel_cudaERNS_14TensorIteratorEENKUlvE0_clEvENKUlvE0_clEvEUlaaE_EESt5arrayIPcLm3EEEEviT0_T1_ --------------------------
	.section	.text._ZN2at6native29vectorized_elementwise_kernelILi8ENS0_13BinaryFunctorIaabZZZNS0_23logical_xor_kernel_cudaERNS_14TensorIteratorEENKUlvE0_clEvENKUlvE0_clEvEUlaaE_EESt5arrayIPcLm3EEEEviT0_T1_,"ax",@progbits
	.align	128
        .global         _ZN2at6native29vectorized_elementwise_kernelILi8ENS0_13BinaryFunctorIaabZZZNS0_23logical_xor_kernel_cudaERNS_14TensorIteratorEENKUlvE0_clEvENKUlvE0_clEvEUlaaE_EESt5arrayIPcLm3EEEEviT0_T1_
        .type           _ZN2at6native29vectorized_elementwise_kernelILi8ENS0_13BinaryFunctorIaabZZZNS0_23logical_xor_kernel_cudaERNS_14TensorIteratorEENKUlvE0_clEvENKUlvE0_clEvEUlaaE_EESt5arrayIPcLm3EEEEviT0_T1_,@function
        .size           _ZN2at6native29vectorized_elementwise_kernelILi8ENS0_13BinaryFunctorIaabZZZNS0_23logical_xor_kernel_cudaERNS_14TensorIteratorEENKUlvE0_clEvENKUlvE0_clEvEUlaaE_EESt5arrayIPcLm3EEEEviT0_T1_,(.L_x_43489 - _ZN2at6native29vectorized_elementwise_kernelILi8ENS0_13BinaryFunctorIaabZZZNS0_23logical_xor_kernel_cudaERNS_14TensorIteratorEENKUlvE0_clEvENKUlvE0_clEvEUlaaE_EESt5arrayIPcLm3EEEEviT0_T1_)
        .other          _ZN2at6native29vectorized_elementwise_kernelILi8ENS0_13BinaryFunctorIaabZZZNS0_23logical_xor_kernel_cudaERNS_14TensorIteratorEENKUlvE0_clEvENKUlvE0_clEvEUlaaE_EESt5arrayIPcLm3EEEEviT0_T1_,@"STO_CUDA_ENTRY STV_DEFAULT"
_ZN2at6native29vectorized_elementwise_kernelILi8ENS0_13BinaryFunctorIaabZZZNS0_23logical_xor_kernel_cudaERNS_14TensorIteratorEENKUlvE0_clEvENKUlvE0_clEvEUlaaE_EESt5arrayIPcLm3EEEEviT0_T1_:
.text._ZN2at6native29vectorized_elementwise_kernelILi8ENS0_13BinaryFunctorIaabZZZNS0_23logical_xor_kernel_cudaERNS_14TensorIteratorEENKUlvE0_clEvENKUlvE0_clEvEUlaaE_EESt5arrayIPcLm3EEEEviT0_T1_:
        /* <DEDUP_REMOVED lines=203> */
.L_x_12781:
        /* <DEDUP_REMOVED lines=8> */
.L_x_12782:
        /* <DEDUP_REMOVED lines=8> */
.L_x_12783:
        /* <DEDUP_REMOVED lines=8> */
.L_x_12784:
        /* <DEDUP_REMOVED lines=9> */
.L_x_12785:
[----:B------:R-:W-:Y:S05]  /*0ec0*/  BSYNC.RELIABLE B1 ;  /* 0x0000000000017941 */ /* 0x000fea0003800100 */
.L_x_12780:
[----:B------:R-:W-:-:S13]  /*0ed0*/  ISETP.GE.U32.AND P0, PT, R0, UR5, PT ;  /* 0x0000000500007c0c */ /* 0x000fda000bf06070 */
[----:B-1----:R-:W1:Y:S01]  /*0ee0*/  @!P0 LDC.64 R4, c[0x0][0x388] ;  /* 0x0000e200ff048b82 */ /* 0x002e620000000a00 */
[C---:B0-2---:R-:W-:Y:S02]  /*0ef0*/  @!P0 VIADD R3, R0.reuse, UR4 ;  /* 0x0000000400038c36 */ /* 0x045fe40008000000 */
[----:B------:R-:W-:-:S03]  /*0f00*/  @!P0 VIADD R0, R0, 0x80 ;  /* 0x0000008000008836 */ /* 0x000fc60000000000 */
[----:B-1----:R-:W-:-:S05]  /*0f10*/  @!P0 IADD3 R2, P1, PT, R3, R4, RZ ;  /* 0x0000000403028210 */ /* 0x002fca0007f3e0ff */
[----:B------:R-:W-:-:S05]  /*0f20*/  @!P0 IMAD.X R3, RZ, RZ, R5, P1 ;  /* 0x000000ffff038224 */ /* 0x000fca00008e0605 */
[----:B------:R3:W-:Y:S03]  /*0f30*/  @!P0 STG.E.U8 desc[UR12][R2.64], R13 ;  /* 0x0000000d02008986 */ /* 0x0007e6000c10110c */
.L_x_12786:
[----:B------:R-:W-:Y:S05]  /*0f40*/  BSYNC.RECONVERGENT B0 ;  /* 0x0000000000007941 */ /* 0x000fea0003800200 */
.L_x_12779:
        /* <DEDUP_REMOVED lines=9> */
.L_x_12778:
        /* <DEDUP_REMOVED lines=68> */
.L_x_12787:
        /* <DEDUP_REMOVED lines=14> */
.L_x_43489:


//--------------------- .text._ZN2at6native18elementwise_kernelILi128ELi4EZNS0_15gpu_kernel_implINS0_13AUnaryFunctorIhhbZZZNS0_23logical_xor_kernel_cudaERNS_14TensorIteratorEENKUlvE0_clEvENKUlvE_clEvEUlhhE_EEEEvRNS_18TensorIteratorBaseERKT_EUliE_EEviT1_ --------------------------
	.section	.text._ZN2at6native18elementwise_kernelILi128ELi4EZNS0_15gpu_kernel_implINS0_13AUnaryFunctorIhhbZZZNS0_23logical_xor_kernel_cudaERNS_14TensorIteratorEENKUlvE0_clEvENKUlvE_clEvEUlhhE_EEEEvRNS_18TensorIteratorBaseERKT_EUliE_EEviT1_,"ax",@progbits
	.align	128
        .global         _ZN2at6native18elementwise_kernelILi128ELi4EZNS0_15gpu_kernel_implINS0_13AUnaryFunctorIhhbZZZNS0_23logical_xor_kernel_cudaERNS_14TensorIteratorEENKUlvE0_clEvENKUlvE_clEvEUlhhE_EEEEvRNS_18TensorIteratorBaseERKT_EUliE_EEviT1_
        .type           _ZN2at6native18elementwise_kernelILi128ELi4EZNS0_15gpu_kernel_implINS0_13AUnaryFunctorIhhbZZZNS0_23logical_xor_kernel_cudaERNS_14TensorIteratorEENKUlvE0_clEvENKUlvE_clEvEUlhhE_EEEEvRNS_18TensorIteratorBaseERKT_EUliE_EEviT1_,@function
        .size           _ZN2at6native18elementwise_kernelILi128ELi4EZNS0_15gpu_kernel_implINS0_13AUnaryFunctorIhhbZZZNS0_23logical_xor_kernel_cudaERNS_14TensorIteratorEENKUlvE0_clEvENKUlvE_clEvEUlhhE_EEEEvRNS_18TensorIteratorBaseERKT_EUliE_EEviT1_,(.L_x_43490 - _ZN2at6native18elementwise_kernelILi128ELi4EZNS0_15gpu_kernel_implINS0_13AUnaryFunctorIhhbZZZNS0_23logical_xor_kernel_cudaERNS_14TensorIteratorEENKUlvE0_clEvENKUlvE_clEvEUlhhE_EEEEvRNS_18TensorIteratorBaseERKT_EUliE_EEviT1_)
        .other          _ZN2at6native18elementwise_kernelILi128ELi4EZNS0_15gpu_kernel_implINS0_13AUnaryFunctorIhhbZZZNS0_23logical_xor_kernel_cudaERNS_14TensorIteratorEENKUlvE0_clEvENKUlvE_clEvEUlhhE_EEEEvRNS_18TensorIteratorBaseERKT_EUliE_EEviT1_,@"STO_CUDA_ENTRY STV_DEFAULT"
_ZN2at6native18elementwise_kernelILi128ELi4EZNS0_15gpu_kernel_implINS0_13AUnaryFunctorIhhbZZZNS0_23logical_xor_kernel_cudaERNS_14TensorIteratorEENKUlvE0_clEvENKUlvE_clEvEUlhhE_EEEEvRNS_18TensorIteratorBaseERKT_EUliE_EEviT1_:
.text._ZN2at6native18elementwise_kernelILi128ELi4EZNS0_15gpu_kernel_implINS0_13AUnaryFunctorIhhbZZZNS0_23logical_xor_kernel_cudaERNS_14TensorIteratorEENKUlvE0_clEvENKUlvE_clEvEUlhhE_EEEEvRNS_18TensorIteratorBaseERKT_EUliE_EEviT1_:
        /* <DEDUP_REMOVED lines=320> */
.L_x_12790:
        /* <DEDUP_REMOVED lines=16> */
.L_x_12794:
[----:B------:R0:W5:Y:S01]  /*1500*/  LDG.E.U8 R0, desc[UR36][R4.64] ;  /* 0x0000002404007981 */ /* 0x000162000c1e1100 */
[----:B------:R-:W-:Y:S05]  /*1510*/  BRA `(.L_x_12796) ;  /* 0x0000000c005c7947 */ /* 0x000fea0003800000 */
.L_x_12793:
        /* <DEDUP_REMOVED lines=8> */
.L_x_12798:
[----:B------:R3:W5:Y:S01]  /*15a0*/  LDG.E.U8 R0, desc[UR36][R4.64] ;  /* 0x0000002404007981 */ /* 0x000762000c1e1100 */
[----:B------:R-:W-:Y:S05]  /*15b0*/  BRA `(.L_x_12796) ;  /* 0x0000000c00347947 */ /* 0x000fea0003800000 */
.L_x_12797:
[----:B------:R0:W5:Y:S01]  /*15c0*/  LDG.E.U16 R0, desc[UR36][R4.64] ;  /* 0x0000002404007981 */ /* 0x000162000c1e1500 */
[----:B------:R-:W-:Y:S05]  /*15d0*/  BRA `(.L_x_12796) ;  /* 0x0000000c002c7947 */ /* 0x000fea0003800000 */
.L_x_12792:
[----:B------:R-:W-:-:S09]  /*15e0*/  UISETP.GT.AND UP0, UPT, UR4, 0x6, UPT ;  /* 0x000000060400788c */ /* 0x000fd2000bf04270 */
[----:B------:R-:W-:Y:S05]  /*15f0*/  BRA.U UP0, `(.L_x_12799) ;  /* 0x0000000100347547 */ /* 0x000fea000b800000 */
[----:B------:R-:W-:-:S09]  /*1600*/  UISETP.NE.AND UP0, UPT, UR4, 0x5, UPT ;  /* 0x000000050400788c */ /* 0x000fd2000bf05270 */
[----:B------:R-:W-:Y:S05]  /*1610*/  BRA.U !UP0, `(.L_x_12800) ;  /* 0x0000000108187547 */ /* 0x000fea000b800000 */
[----:B------:R-:W-:-:S09]  /*1620*/  UISETP.NE.AND UP0, UPT, UR4, 0x6, UPT ;  /* 0x000000060400788c */ /* 0x000fd2000bf05270 */
[----:B------:R-:W-:Y:S05]  /*1630*/  BRA.U UP0, `(.L_x_12795) ;  /* 0x0000000900907547 */ /* 0x000fea000b800000 */
[----:B------:R-:W2:Y:S02]  /*1640*/  LDG.E R2, desc[UR36][R4.64] ;  /* 0x0000002404027981 */ /* 0x000ea4000c1e1900 */
[----:B--2---:R-:W0:Y:S02]  /*1650*/  F2I.S64.TRUNC R2, R2 ;  /* 0x0000000200027311 */ /* 0x004e24000020d900 */
[----:B0-----:R-:W-:Y:S01]  /*1660*/  PRMT R0, R2, 0x7610, R0 ;  /* 0x0000761002007816 */ /* 0x001fe20000000000 */
[----:B------:R-:W-:Y:S06]  /*1670*/  BRA `(.L_x_12796) ;  /* 0x0000000c00047947 */ /* 0x000fec0003800000 */
.L_x_12800:
[----:B------:R-:W2:Y:S02]  /*1680*/  LDG.E.U16 R2, desc[UR36][R4.64] ;  /* 0x0000002404027981 */ /* 0x000ea4000c1e1500 */
[----:B--2---:R-:W-:-:S06]  /*1690*/  HADD2.F32 R2, -RZ, R2.H0_H0 ;  /* 0x20000002ff027230 */ /* 0x004fcc0000004100 */
[----:B------:R-:W0:Y:S02]  /*16a0*/  F2I.S64.TRUNC R2, R2 ;  /* 0x0000000200027311 */ /* 0x000e24000020d900 */
[----:B0-----:R-:W-:Y:S01]  /*16b0*/  PRMT R0, R2, 0x7610, R0 ;  /* 0x0000761002007816 */ /* 0x001fe20000000000 */
[----:B------:R-:W-:Y:S06]  /*16c0*/  BRA `(.L_x_12796) ;  /* 0x0000000800f07947 */ /* 0x000fec0003800000 */
.L_x_12799:
[----:B------:R-:W-:-:S09]  /*16d0*/  UISETP.NE.AND UP0, UPT, UR4, 0x7, UPT ;  /* 0x000000070400788c */ /* 0x000fd2000bf05270 */
[----:B------:R-:W-:Y:S05]  /*16e0*/  BRA.U !UP0, `(.L_x_12801) ;  /* 0x0000000108347547 */ /* 0x000fea000b800000 */
        /* <DEDUP_REMOVED lines=8> */
.L_x_12802:
[----:B------:R-:W2:Y:S02]  /*1770*/  LDG.E.U16 R4, desc[UR36][R4.64] ;  /* 0x0000002404047981 */ /* 0x000ea4000c1e1500 */
[----:B--2---:R-:W-:-:S06]  /*1780*/  HADD2.F32 R2, -RZ, R4.H0_H0 ;  /* 0x20000004ff027230 */ /* 0x004fcc0000004100 */
[----:B------:R-:W0:Y:S02]  /*1790*/  F2I.S64.TRUNC R2, R2 ;  /* 0x0000000200027311 */ /* 0x000e24000020d900 */
[----:B0-----:R-:W-:Y:S01]  /*17a0*/  PRMT R0, R2, 0x7610, R0 ;  /* 0x0000761002007816 */ /* 0x001fe20000000000 */
[----:B------:R-:W-:Y:S06]  /*17b0*/  BRA `(.L_x_12796) ;  /* 0x0000000800b47947 */ /* 0x000fec0003800000 */
.L_x_12801:
[----:B------:R-:W2:Y:S02]  /*17c0*/  LDG.E.64 R2, desc[UR36][R4.64] ;  /* 0x0000002404027981 */ /* 0x000ea4000c1e1b00 */
[----:B--2---:R-:W0:Y:S02]  /*17d0*/  F2I.S64.F64.TRUNC R2, R2 ;  /* 0x0000000200027311 */ /* 0x004e24000030d900 */
[----:B0-----:R-:W-:Y:S01]  /*17e0*/  PRMT R0, R2, 0x7610, R0 ;  /* 0x0000761002007816 */ /* 0x001fe20000000000 */
[----:B------:R-:W-:Y:S06]  /*17f0*/  BRA `(.L_x_12796) ;  /* 0x0000000800a47947 */ /* 0x000fec0003800000 */
.L_x_12791:
        /* <DEDUP_REMOVED lines=12> */
.L_x_12805:
[----:B------:R-:W2:Y:S02]  /*18c0*/  LDG.E.64 R4, desc[UR36][R4.64] ;  /* 0x0000002404047981 */ /* 0x000ea4000c1e1b00 */
[----:B--2---:R-:W0:Y:S02]  /*18d0*/  F2I.S64.F64.TRUNC R2, R4 ;  /* 0x0000000400027311 */ /* 0x004e24000030d900 */
[----:B0-----:R-:W-:Y:S01]  /*18e0*/  PRMT R0, R2, 0x7610, R0 ;  /* 0x0000761002007816 */ /* 0x001fe20000000000 */
[----:B------:R-:W-:Y:S06]  /*18f0*/  BRA `(.L_x_12796) ;  /* 0x0000000800647947 */ /* 0x000fec0003800000 */
.L_x_12804:
        /* <DEDUP_REMOVED lines=24> */
[----:B------:R-:W0:Y:S02]  /*1a80*/  F2I.S64.TRUNC R2, R3 ;  /* 0x0000000300027311 */ /* 0x000e24000020d900 */
[----:B0-----:R-:W-:Y:S01]  /*1a90*/  PRMT R0, R2, 0x7610, R0 ;  /* 0x0000761002007816 */ /* 0x001fe20000000000 */
[----:B------:R-:W-:Y:S06]  /*1aa0*/  BRA `(.L_x_12796) ;  /* 0x0000000400f87947 */ /* 0x000fec0003800000 */
.L_x_12807:
        /* <DEDUP_REMOVED lines=11> */
[----:B------:R-:W0:Y:S02]  /*1b60*/  F2I.S64.TRUNC R2, R3 ;  /* 0x0000000300027311 */ /* 0x000e24000020d900 */
[----:B0-----:R-:W-:Y:S01]  /*1b70*/  PRMT R0, R2, 0x7610, R0 ;  /* 0x0000761002007816 */ /* 0x001fe20000000000 */
[----:B------:R-:W-:Y:S06]  /*1b80*/  BRA `(.L_x_12796) ;  /* 0x0000000400c07947 */ /* 0x000fec0003800000 */
.L_x_12806:
[----:B------:R-:W2:Y:S02]  /*1b90*/  LDG.E.U16 R2, desc[UR36][R4.64] ;  /* 0x0000002404027981 */ /* 0x000ea4000c1e1500 */
[----:B--2---:R-:W-:-:S06]  /*1ba0*/  IMAD.U32 R2, R2, 0x10000, RZ ;  /* 0x0001000002027824 */ /* 0x004fcc00078e00ff */
[----:B------:R-:W0:Y:S02]  /*1bb0*/  F2I.S64.TRUNC R2, R2 ;  /* 0x0000000200027311 */ /* 0x000e24000020d900 */
[----:B0-----:R-:W-:Y:S01]  /*1bc0*/  PRMT R0, R2, 0x7610, R0 ;  /* 0x0000761002007816 */ /* 0x001fe20000000000 */
[----:B------:R-:W-:Y:S06]  /*1bd0*/  BRA `(.L_x_12796) ;  /* 0x0000000400ac7947 */ /* 0x000fec0003800000 */
.L_x_12803:
        /* <DEDUP_REMOVED lines=10> */
.L_x_12810:
        /* <DEDUP_REMOVED lines=21> */
.L_x_12814:
[----:B------:R-:W-:Y:S05]  /*1dd0*/  BSYNC.RECONVERGENT B1 ;  /* 0x0000000000017941 */ /* 0x000fea0003800200 */
.L_x_12813:
[----:B------:R-:W-:Y:S01]  /*1de0*/  IMAD.SHL.U32 R0, R0, 0x100000, RZ ;  /* 0x0010000000007824 */ /* 0x000fe200078e00ff */
[----:B------:R-:W-:-:S04]  /*1df0*/  LEA R2, R2, 0x3b800000, 0x17 ;  /* 0x3b80000002027811 */ /* 0x000fc800078eb8ff */
[----:B------:R-:W-:-:S07]  /*1e00*/  LOP3.LUT R2, R2, R0, R7, 0xfe, !PT ;  /* 0x0000000002027212 */ /* 0x000fce00078efe07 */
.L_x_12812:
[----:B------:R-:W-:Y:S05]  /*1e10*/  BSYNC.RECONVERGENT B0 ;  /* 0x0000000000007941 */ /* 0x000fea0003800200 */
.L_x_12811:
[----:B------:R-:W0:Y:S02]  /*1e20*/  F2I.S64.TRUNC R2, R2 ;  /* 0x0000000200027311 */ /* 0x000e24000020d900 */
[----:B0-----:R-:W-:Y:S01]  /*1e30*/  PRMT R0, R2, 0x7610, R0 ;  /* 0x0000761002007816 */ /* 0x001fe20000000000 */
[----:B------:R-:W-:Y:S06]  /*1e40*/  BRA `(.L_x_12796) ;  /* 0x0000000400107947 */ /* 0x000fec0003800000 */
.L_x_12809:
        /* <DEDUP_REMOVED lines=21> */
.L_x_12818:
[----:B------:R-:W-:Y:S05]  /*1fa0*/  BSYNC.RECONVERGENT B1 ;  /* 0x0000000000017941 */ /* 0x000fea0003800200 */
.L_x_12817:
[----:B------:R-:W-:Y:S02]  /*1fb0*/  SHF.L.U32 R0, R0, 0x15, RZ ;  /* 0x0000001500007819 */ /* 0x000fe400000006ff */
[----:B------:R-:W-:-:S04]  /*1fc0*/  LEA R2, R2, 0x37800000, 0x17 ;  /* 0x3780000002027811 */ /* 0x000fc800078eb8ff */
[----:B------:R-:W-:-:S07]  /*1fd0*/  LOP3.LUT R2, R2, R0, R7, 0xfe, !PT ;  /* 0x0000000002027212 */ /* 0x000fce00078efe07 */
.L_x_12816:
[----:B------:R-:W-:Y:S05]  /*1fe0*/  BSYNC.RECONVERGENT B0 ;  /* 0x0000000000007941 */ /* 0x000fea0003800200 */
.L_x_12815:
[----:B------:R-:W0:Y:S02]  /*1ff0*/  F2I.S64.TRUNC R2, R2 ;  /* 0x0000000200027311 */ /* 0x000e24000020d900 */
[----:B0-----:R-:W-:Y:S01]  /*2000*/  PRMT R0, R2, 0x7610, R0 ;  /* 0x0000761002007816 */ /* 0x001fe20000000000 */
[----:B------:R-:W-:Y:S06]  /*2010*/  BRA `(.L_x_12796) ;  /* 0x00000000009c7947 */ /* 0x000fec0003800000 */
.L_x_12808:
[----:B------:R-:W-:-:S09]  /*2020*/  UISETP.NE.AND UP0, UPT, UR4, 0x1c, UPT ;  /* 0x0000001c0400788c */ /* 0x000fd2000bf05270 */
[----:B------:R-:W-:Y:S05]  /*2030*/  BRA.U !UP0, `(.L_x_12819) ;  /* 0x0000000108907547 */ /* 0x000fea000b800000 */
[----:B------:R-:W-:-:S09]  /*2040*/  UISETP.NE.AND UP0, UPT, UR4, 0x1d, UPT ;  /* 0x0000001d0400788c */ /* 0x000fd2000bf05270 */
[----:B------:R-:W-:Y:S05]  /*2050*/  BRA.U !UP0, `(.L_x_12820) ;  /* 0x0000000108807547 */ /* 0x000fea000b800000 */
[----:B------:R-:W-:-:S09]  /*2060*/  UISETP.NE.AND UP0, UPT, UR4, 0x2c, UPT ;  /* 0x0000002c0400788c */ /* 0x000fd2000bf05270 */
[----:B------:R-:W-:Y:S05]  /*2070*/  BRA.U !UP0, `(.L_x_12821) ;  /* 0x0000000108487547 */ /* 0x000fea000b800000 */
.L_x_12795:
        /* <DEDUP_REMOVED lines=16> */
.L_x_12822:
[----:B------:R-:W-:Y:S01]  /*2180*/  PRMT R0, RZ, 0x7610, R0 ;  /* 0x00007610ff007816 */ /* 0x000fe20000000000 */
[----:B------:R-:W-:Y:S06]  /*2190*/  BRA `(.L_x_12796) ;  /* 0x00000000003c7947 */ /* 0x000fec0003800000 */
.L_x_12821:
        /* <DEDUP_REMOVED lines=8> */
.L_x_12824:
[----:B------:R-:W-:Y:S05]  /*2220*/  BSYNC.RECONVERGENT B0 ;  /* 0x0000000000007941 */ /* 0x000fea0003800200 */
.L_x_12823:
[----:B------:R-:W0:Y:S02]  /*2230*/  F2I.S64.TRUNC R2, R2 ;  /* 0x0000000200027311 */ /* 0x000e24000020d900 */
[----:B0-----:R-:W-:Y:S01]  /*2240*/  PRMT R0, R2, 0x7610, R0 ;  /* 0x0000761002007816 */ /* 0x001fe20000000000 */
[----:B------:R-:W-:Y:S06]  /*2250*/  BRA `(.L_x_12796) ;  /* 0x00000000000c7947 */ /* 0x000fec0003800000 */
.L_x_12820:
[----:B------:R2:W5:Y:S01]  /*2260*/  LDG.E.U8 R0, desc[UR36][R4.64] ;  /* 0x0000002404007981 */ /* 0x000562000c1e1100 */
[----:B------:R-:W-:Y:S05]  /*2270*/  BRA `(.L_x_12796) ;  /* 0x0000000000047947 */ /* 0x000fea0003800000 */
.L_x_12819:
[----:B------:R1:W5:Y:S02]  /*2280*/  LDG.E.U8 R0, desc[UR36][R4.64] ;  /* 0x0000002404007981 */ /* 0x000364000c1e1100 */
.L_x_12796:
[----:B------:R-:W0:Y:S01]  /*2290*/  LDCU.64 UR6, c[0x0][0x580] ;  /* 0x0000b000ff0677ac */ /* 0x000e220008000a00 */
[----:B-----5:R-:W-:Y:S01]  /*22a0*/  LOP3.LUT P0, RZ, R0, 0xff, RZ, 0xc0, !PT ;  /* 0x000000ff00ff7812 */ /* 0x020fe2000780c0ff */
[----:B------:R-:W-:Y:S01]  /*22b0*/  BSSY.RECONVERGENT B6, `(.L_x_12825) ;  /* 0x00000d4000067945 */ /* 0x000fe20003800200 */
[----:B------:R-:W-:Y:S02]  /*22c0*/  UPRMT UR4, UR40, 0x9910, URZ ;  /* 0x0000991028047896 */ /* 0x000fe400080000ff */
[----:B------:R-:W-:Y:S02]  /*22d0*/  ISETP.NE.XOR P0, PT, RZ, UR43, P0 ;  /* 0x0000002bff007c0c */ /* 0x000fe40008705a70 */
[----:B------:R-:W-:Y:S02]  /*22e0*/  UISETP.GT.AND UP0, UPT, UR4, 0x9, UPT ;  /* 0x000000090400788c */ /* 0x000fe4000bf04270 */
[----:B01234-:R-:W-:Y:S02]  /*22f0*/  SEL R4, RZ, 0x1, !P0 ;  /* 0x00000001ff047807 */ /* 0x01ffe40004000000 */
        /* <DEDUP_REMOVED lines=13> */
.L_x_12829:
[----:B------:R3:W-:Y:S01]  /*23d0*/  STG.E.U8 desc[UR36][R2.64], R4 ;  /* 0x0000000402007986 */ /* 0x0007e2000c101124 */
[----:B------:R-:W-:Y:S05]  /*23e0*/  BRA `(.L_x_12831) ;  /* 0x0000000c00007947 */ /* 0x000fea0003800000 */
.L_x_12828:
        /* <DEDUP_REMOVED lines=9> */
.L_x_12833:
[----:B------:R1:W-:Y:S01]  /*2480*/  STG.E desc[UR36][R2.64], R4 ;  /* 0x0000000402007986 */ /* 0x0003e2000c101924 */
[----:B------:R-:W-:Y:S05]  /*2490*/  BRA `(.L_x_12831) ;  /* 0x0000000800d47947 */ /* 0x000fea0003800000 */
.L_x_12832:
[----:B------:R2:W-:Y:S01]  /*24a0*/  STG.E.U16 desc[UR36][R2.64], R4 ;  /* 0x0000000402007986 */ /* 0x0005e2000c101524 */
[----:B------:R-:W-:Y:S05]  /*24b0*/  BRA `(.L_x_12831) ;  /* 0x0000000800cc7947 */ /* 0x000fea0003800000 */
.L_x_12827:
        /* <DEDUP_REMOVED lines=9> */
.L_x_12835:
[----:B------:R-:W-:-:S04]  /*2550*/  I2FP.F32.U32 R0, R4 ;  /* 0x0000000400007245 */ /* 0x000fc80000201000 */
[----:B------:R-:W-:-:S05]  /*2560*/  F2FP.F16.F32.PACK_AB R0, RZ, R0 ;  /* 0x00000000ff00723e */ /* 0x000fca00000000ff */
[----:B------:R0:W-:Y:S01]  /*2570*/  STG.E.U16 desc[UR36][R2.64], R0 ;  /* 0x0000000002007986 */ /* 0x0001e2000c101524 */
[----:B------:R-:W-:Y:S05]  /*2580*/  BRA `(.L_x_12831) ;  /* 0x0000000800987947 */ /* 0x000fea0003800000 */
.L_x_12834:
        /* <DEDUP_REMOVED lines=10> */
.L_x_12837:
[----:B------:R-:W-:-:S04]  /*2630*/  I2FP.F32.U32 R4, R4 ;  /* 0x0000000400047245 */ /* 0x000fc80000201000 */
[----:B------:R-:W-:-:S04]  /*2640*/  F2FP.F16.F32.PACK_AB R5, RZ, R4 ;  /* 0x00000004ff05723e */ /* 0x000fc800000000ff */
[----:B------:R-:W-:-:S05]  /*2650*/  PRMT R5, R5, 0x5410, RZ ;  /* 0x0000541005057816 */ /* 0x000fca00000000ff */
[----:B------:R0:W-:Y:S01]  /*2660*/  STG.E desc[UR36][R2.64], R5 ;  /* 0x0000000502007986 */ /* 0x0001e2000c101924 */
[----:B------:R-:W-:Y:S05]  /*2670*/  BRA `(.L_x_12831) ;  /* 0x00000008005c7947 */ /* 0x000fea0003800000 */
.L_x_12836:
[----:B------:R-:W0:Y:S02]  /*2680*/  I2F.F64.U32 R4, R4 ;  /* 0x0000000400047312 */ /* 0x000e240000201800 */
[----:B0-----:R0:W-:Y:S01]  /*2690*/  STG.E.64 desc[UR36][R2.64], R4 ;  /* 0x0000000402007986 */ /* 0x0011e2000c101b24 */
[----:B------:R-:W-:Y:S05]  /*26a0*/  BRA `(.L_x_12831) ;  /* 0x0000000800507947 */ /* 0x000fea0003800000 */
.L_x_12826:
        /* <DEDUP_REMOVED lines=10> */
.L_x_12840:
[----:B------:R-:W0:Y:S01]  /*2750*/  I2F.F64.U32 R4, R4 ;  /* 0x0000000400047312 */ /* 0x000e220000201800 */
[----:B------:R-:W-:-:S05]  /*2760*/  CS2R R6, SRZ ;  /* 0x0000000000067805 */ /* 0x000fca000001ff00 */
[----:B0-----:R0:W-:Y:S01]  /*2770*/  STG.E.128 desc[UR36][R2.64], R4 ;  /* 0x0000000402007986 */ /* 0x0011e2000c101d24 */
[----:B------:R-:W-:Y:S05]  /*2780*/  BRA `(.L_x_12831) ;  /* 0x0000000800187947 */ /* 0x000fea0003800000 */
.L_x_12839:
        /* <DEDUP_REMOVED lines=17> */
.L_x_12844:
[----:B------:R-:W-:Y:S05]  /*28a0*/  BSYNC.RECONVERGENT B0 ;  /* 0x0000000000007941 */ /* 0x000fea0003800200 */
.L_x_12843:
[----:B------:R0:W-:Y:S01]  /*28b0*/  STG.E.U8 desc[UR36][R2.64], R5 ;  /* 0x0000000502007986 */ /* 0x0001e2000c101124 */
[----:B------:R-:W-:Y:S05]  /*28c0*/  BRA `(.L_x_12831) ;  /* 0x0000000400c87947 */ /* 0x000fea0003800000 */
.L_x_12842:
        /* <DEDUP_REMOVED lines=16> */
.L_x_12841:
[----:B------:R-:W-:-:S04]  /*29d0*/  I2FP.F32.U32 R0, R4 ;  /* 0x0000000400007245 */ /* 0x000fc80000201000 */
[----:B------:R-:W-:-:S05]  /*29e0*/  F2FP.BF16.F32.PACK_AB R0, RZ, R0 ;  /* 0x00000000ff00723e */ /* 0x000fca00000010ff */
[----:B------:R0:W-:Y:S01]  /*29f0*/  STG.E.U16 desc[UR36][R2.64], R0 ;  /* 0x0000000002007986 */ /* 0x0001e2000c101524 */
[----:B------:R-:W-:Y:S05]  /*2a00*/  BRA `(.L_x_12831) ;  /* 0x0000000400787947 */ /* 0x000fea0003800000 */
.L_x_12838:
        /* <DEDUP_REMOVED lines=10> */
.L_x_12847:
        /* <DEDUP_REMOVED lines=12> */
.L_x_12850:
[----:B------:R-:W-:-:S04]  /*2b70*/  SHF.R.U32.HI R0, RZ, 0x14, R5 ;  /* 0x00000014ff007819 */ /* 0x000fc80000011605 */
[----:B------:R-:W-:-:S04]  /*2b80*/  LOP3.LUT R0, R0, 0x1, RZ, 0xc0, !PT ;  /* 0x0000000100007812 */ /* 0x000fc800078ec0ff */
[----:B------:R-:W-:-:S04]  /*2b90*/  IADD3 R0, PT, PT, R5, 0x487ffff, R0 ;  /* 0x0487ffff05007810 */ /* 0x000fc80007ffe000 */
[----:B------:R-:W-:-:S04]  /*2ba0*/  SHF.R.U32.HI R0, RZ, 0x14, R0 ;  /* 0x00000014ff007819 */ /* 0x000fc80000011600 */
[----:B------:R-:W-:-:S07]  /*2bb0*/  LOP3.LUT R4, R0, 0xff, RZ, 0xc0, !PT ;  /* 0x000000ff00047812 */ /* 0x000fce00078ec0ff */
.L_x_12851:
[----:B------:R-:W-:-:S07]  /*2bc0*/  PRMT R0, R4, 0x7610, R0 ;  /* 0x0000761004007816 */ /* 0x000fce0000000000 */
.L_x_12849:
[----:B------:R-:W-:Y:S05]  /*2bd0*/  BSYNC.RECONVERGENT B0 ;  /* 0x0000000000007941 */ /* 0x000fea0003800200 */
.L_x_12848:
[----:B------:R0:W-:Y:S01]  /*2be0*/  STG.E.U8 desc[UR36][R2.64], R0 ;  /* 0x0000000002007986 */ /* 0x0001e2000c101124 */
[----:B------:R-:W-:Y:S05]  /*2bf0*/  BRA `(.L_x_12831) ;  /* 0x0000000000fc7947 */ /* 0x000fea0003800000 */
.L_x_12846:
        /* <DEDUP_REMOVED lines=12> */
.L_x_12854:
[----:B------:R-:W-:-:S04]  /*2cc0*/  SHF.R.U32.HI R0, RZ, 0x15, R5 ;  /* 0x00000015ff007819 */ /* 0x000fc80000011605 */
[----:B------:R-:W-:-:S04]  /*2cd0*/  LOP3.LUT R0, R0, 0x1, RZ, 0xc0, !PT ;  /* 0x0000000100007812 */ /* 0x000fc800078ec0ff */
[----:B------:R-:W-:-:S04]  /*2ce0*/  IADD3 R0, PT, PT, R5, 0x88fffff, R0 ;  /* 0x088fffff05007810 */ /* 0x000fc80007ffe000 */
[----:B------:R-:W-:-:S04]  /*2cf0*/  SHF.R.U32.HI R0, RZ, 0x15, R0 ;  /* 0x00000015ff007819 */ /* 0x000fc80000011600 */
[----:B------:R-:W-:-:S07]  /*2d00*/  LOP3.LUT R4, R0, 0xff, RZ, 0xc0, !PT ;  /* 0x000000ff00047812 */ /* 0x000fce00078ec0ff */
.L_x_12855:
[----:B------:R-:W-:-:S07]  /*2d10*/  PRMT R0, R4, 0x7610, R0 ;  /* 0x0000761004007816 */ /* 0x000fce0000000000 */
.L_x_12853:
[----:B------:R-:W-:Y:S05]  /*2d20*/  BSYNC.RECONVERGENT B0 ;  /* 0x0000000000007941 */ /* 0x000fea0003800200 */
.L_x_12852:
[----:B------:R0:W-:Y:S01]  /*2d30*/  STG.E.U8 desc[UR36][R2.64], R0 ;  /* 0x0000000002007986 */ /* 0x0001e2000c101124 */
[----:B------:R-:W-:Y:S05]  /*2d40*/  BRA `(.L_x_12831) ;  /* 0x0000000000a87947 */ /* 0x000fea0003800000 */
.L_x_12845:
[----:B------:R-:W-:-:S09]  /*2d50*/  UISETP.NE.AND UP0, UPT, UR4, 0x1c, UPT ;  /* 0x0000001c0400788c */ /* 0x000fd2000bf05270 */
[----:B------:R-:W-:Y:S05]  /*2d60*/  BRA.U !UP0, `(.L_x_12856) ;  /* 0x00000001089c7547 */ /* 0x000fea000b800000 */
[----:B------:R-:W-:-:S09]  /*2d70*/  UISETP.NE.AND UP0, UPT, UR4, 0x1d, UPT ;  /* 0x0000001d0400788c */ /* 0x000fd2000bf05270 */
[----:B------:R-:W-:Y:S05]  /*2d80*/  BRA.U !UP0, `(.L_x_12857) ;  /* 0x0000000108887547 */ /* 0x000fea000b800000 */
[----:B------:R-:W-:-:S09]  /*2d90*/  UISETP.NE.AND UP0, UPT, UR4, 0x2c, UPT ;  /* 0x0000002c0400788c */ /* 0x000fd2000bf05270 */
[----:B------:R-:W-:Y:S05]  /*2da0*/  BRA.U !UP0, `(.L_x_12858) ;  /* 0x0000000108447547 */ /* 0x000fea000b800000 */
.L_x_12830:
        /* <DEDUP_REMOVED lines=16> */
.L_x_12859:
[----:B------:R-:W-:Y:S05]  /*2eb0*/  BRA `(.L_x_12831) ;  /* 0x00000000004c7947 */ /* 0x000fea0003800000 */
.L_x_12858:
        /* <DEDUP_REMOVED lines=15> */
.L_x_12857:
[----:B------:R-:W-:-:S05]  /*2fb0*/  HFMA2 R5, -RZ, RZ, 0, 0 ;  /* 0x00000000ff057431 */ /* 0x000fca00000001ff */
[----:B------:R0:W-:Y:S01]  /*2fc0*/  STG.E.64 desc[UR36][R2.64], R4 ;  /* 0x0000000402007986 */ /* 0x0001e2000c101b24 */
[----:B------:R-:W-:Y:S05]  /*2fd0*/  BRA `(.L_x_12831) ;  /* 0x0000000000047947 */ /* 0x000fea0003800000 */
.L_x_12856:
[----:B------:R0:W-:Y:S02]  /*2fe0*/  STG.E desc[UR36][R2.64], R4 ;  /* 0x0000000402007986 */ /* 0x0001e4000c101924 */
.L_x_12831:
[----:B------:R-:W-:Y:S05]  /*2ff0*/  BSYNC.RECONVERGENT B6 ;  /* 0x0000000000067941 */ /* 0x000fea0003800200 */
.L_x_12825:
[----:B------:R-:W-:-:S07]  /*3000*/  VIADD R17, R17, 0x80 ;  /* 0x0000008011117836 */ /* 0x000fce0000000000 */
.L_x_12789:
[----:B------:R-:W-:Y:S05]  /*3010*/  BSYNC.RECONVERGENT B7 ;  /* 0x0000000000077941 */ /* 0x000fea0003800200 */
.L_x_12788:
[----:B------:R-:W5:Y:S01]  /*3020*/  LDCU UR4, c[0x0][0x380] ;  /* 0x00007000ff0477ac */ /* 0x000f620008000800 */
[----:B------:R-:W-:Y:S01]  /*3030*/  BSSY.RECONVERGENT B7, `(.L_x_12860) ;  /* 0x00002f2000077945 */ /* 0x000fe20003800200 */
[----:B-----5:R-:W-:-:S13]  /*3040*/  ISETP.GE.AND P0, PT, R17, UR4, PT ;  /* 0x0000000411007c0c */ /* 0x020fda000bf06270 */
[----:B------:R-:W-:Y:S05]  /*3050*/  @P0 BRA `(.L_x_12861) ;  /* 0x0000002c00bc0947 */ /* 0x000fea0003800000 */
[----:B------:R-:W5:Y:S01]  /*3060*/  LDCU UR4, c[0x0][0x388] ;  /* 0x00007100ff0477ac */ /* 0x000f620008000800 */
[----:B0-----:R-:W-:Y:S01]  /*3070*/  IMAD.MOV.U32 R0, RZ, RZ, RZ ;  /* 0x000000ffff007224 */ /* 0x001fe200078e00ff */
[----:B------:R-:W-:Y:S01]  /*3080*/  MOV R16, RZ ;  /* 0x000000ff00107202 */ /* 0x000fe20000000f00 */
        /* <DEDUP_REMOVED lines=300> */
.L_x_12862:
        /* <DEDUP_REMOVED lines=16> */
.L_x_12866:
[----:B------:R4:W5:Y:S01]  /*4450*/  LDG.E.U8 R0, desc[UR36][R4.64] ;  /* 0x0000002404007981 */ /* 0x000962000c1e1100 */
[----:B------:R-:W-:Y:S05]  /*4460*/  BRA `(.L_x_12868) ;  /* 0x0000000c005c7947 */ /* 0x000fea0003800000 */
.L_x_12865:
        /* <DEDUP_REMOVED lines=8> */
.L_x_12870:
[----:B------:R0:W5:Y:S01]  /*44f0*/  LDG.E.U8 R0, desc[UR36][R4.64] ;  /* 0x0000002404007981 */ /* 0x000162000c1e1100 */
[----:B------:R-:W-:Y:S05]  /*4500*/  BRA `(.L_x_12868) ;  /* 0x0000000c00347947 */ /* 0x000fea0003800000 */
.L_x_12869:
[----:B------:R0:W5:Y:S01]  /*4510*/  LDG.E.U16 R0, desc[UR36][R4.64] ;  /* 0x0000002404007981 */ /* 0x000162000c1e1500 */
[----:B------:R-:W-:Y:S05]  /*4520*/  BRA `(.L_x_12868) ;  /* 0x0000000c002c7947 */ /* 0x000fea0003800000 */
.L_x_12864:
        /* <DEDUP_REMOVED lines=10> */
.L_x_12872:
[----:B------:R-:W2:Y:S02]  /*45d0*/  LDG.E.U16 R2, desc[UR36][R4.64] ;  /* 0x0000002404027981 */ /* 0x000ea4000c1e1500 */
[----:B--2---:R-:W-:-:S06]  /*45e0*/  HADD2.F32 R2, -RZ, R2.H0_H0 ;  /* 0x20000002ff027230 */ /* 0x004fcc0000004100 */
[----:B------:R-:W0:Y:S02]  /*45f0*/  F2I.S64.TRUNC R2, R2 ;  /* 0x0000000200027311 */ /* 0x000e24000020d900 */
[----:B0-----:R-:W-:Y:S01]  /*4600*/  PRMT R0, R2, 0x7610, R0 ;  /* 0x0000761002007816 */ /* 0x001fe20000000000 */
[----:B------:R-:W-:Y:S06]  /*4610*/  BRA `(.L_x_12868) ;  /* 0x0000000800f07947 */ /* 0x000fec0003800000 */
.L_x_12871:
        /* <DEDUP_REMOVED lines=10> */
.L_x_12874:
[----:B------:R-:W2:Y:S02]  /*46c0*/  LDG.E.U16 R4, desc[UR36][R4.64] ;  /* 0x0000002404047981 */ /* 0x000ea4000c1e1500 */
[----:B--2---:R-:W-:-:S06]  /*46d0*/  HADD2.F32 R2, -RZ, R4.H0_H0 ;  /* 0x20000004ff027230 */ /* 0x004fcc0000004100 */
[----:B------:R-:W0:Y:S02]  /*46e0*/  F2I.S64.TRUNC R2, R2 ;  /* 0x0000000200027311 */ /* 0x000e24000020d900 */
[----:B0-----:R-:W-:Y:S01]  /*46f0*/  PRMT R0, R2, 0x7610, R0 ;  /* 0x0000761002007816 */ /* 0x001fe20000000000 */
[----:B------:R-:W-:Y:S06]  /*4700*/  BRA `(.L_x_12868) ;  /* 0x0000000800b47947 */ /* 0x000fec0003800000 */
.L_x_12873:
[----:B------:R-:W2:Y:S02]  /*4710*/  LDG.E.64 R2, desc[UR36][R4.64] ;  /* 0x0000002404027981 */ /* 0x000ea4000c1e1b00 */
[----:B--2---:R-:W0:Y:S02]  /*4720*/  F2I.S64.F64.TRUNC R2, R2 ;  /* 0x0000000200027311 */ /* 0x004e24000030d900 */
[----:B0-----:R-:W-:Y:S01]  /*4730*/  PRMT R0, R2, 0x7610, R0 ;  /* 0x0000761002007816 */ /* 0x001fe20000000000 */
[----:B------:R-:W-:Y:S06]  /*4740*/  BRA `(.L_x_12868) ;  /* 0x0000000800a47947 */ /* 0x000fec0003800000 */
.L_x_12863:
        /* <DEDUP_REMOVED lines=12> */
.L_x_12877:
[----:B------:R-:W2:Y:S02]  /*4810*/  LDG.E.64 R4, desc[UR36][R4.64] ;  /* 0x0000002404047981 */ /* 0x000ea4000c1e1b00 */
[----:B--2---:R-:W0:Y:S02]  /*4820*/  F2I.S64.F64.TRUNC R2, R4 ;  /* 0x0000000400027311 */ /* 0x004e24000030d900 */
[----:B0-----:R-:W-:Y:S01]  /*4830*/  PRMT R0, R2, 0x7610, R0 ;  /* 0x0000761002007816 */ /* 0x001fe20000000000 */
[----:B------:R-:W-:Y:S06]  /*4840*/  BRA `(.L_x_12868) ;  /* 0x0000000800647947 */ /* 0x000fec0003800000 */
.L_x_12876:
        /* <DEDUP_REMOVED lines=24> */
[----:B------:R-:W0:Y:S02]  /*49d0*/  F2I.S64.TRUNC R2, R3 ;  /* 0x0000000300027311 */ /* 0x000e24000020d900 */
[----:B0-----:R-:W-:Y:S01]  /*49e0*/  PRMT R0, R2, 0x7610, R0 ;  /* 0x0000761002007816 */ /* 0x001fe20000000000 */
[----:B------:R-:W-:Y:S06]  /*49f0*/  BRA `(.L_x_12868) ;  /* 0x0000000400f87947 */ /* 0x000fec0003800000 */
.L_x_12879:
        /* <DEDUP_REMOVED lines=11> */
[----:B------:R-:W0:Y:S02]  /*4ab0*/  F2I.S64.TRUNC R2, R3 ;  /* 0x0000000300027311 */ /* 0x000e24000020d900 */
[----:B0-----:R-:W-:Y:S01]  /*4ac0*/  PRMT R0, R2, 0x7610, R0 ;  /* 0x0000761002007816 */ /* 0x001fe20000000000 */
[----:B------:R-:W-:Y:S06]  /*4ad0*/  BRA `(.L_x_12868) ;  /* 0x0000000400c07947 */ /* 0x000fec0003800000 */
.L_x_12878:
[----:B------:R-:W2:Y:S02]  /*4ae0*/  LDG.E.U16 R2, desc[UR36][R4.64] ;  /* 0x0000002404027981 */ /* 0x000ea4000c1e1500 */
[----:B--2---:R-:W-:-:S06]  /*4af0*/  IMAD.U32 R2, R2, 0x10000, RZ ;  /* 0x0001000002027824 */ /* 0x004fcc00078e00ff */
[----:B------:R-:W0:Y:S02]  /*4b00*/  F2I.S64.TRUNC R2, R2 ;  /* 0x0000000200027311 */ /* 0x000e24000020d900 */
[----:B0-----:R-:W-:Y:S01]  /*4b10*/  PRMT R0, R2, 0x7610, R0 ;  /* 0x0000761002007816 */ /* 0x001fe20000000000 */
[----:B------:R-:W-:Y:S06]  /*4b20*/  BRA `(.L_x_12868) ;  /* 0x0000000400ac7947 */ /* 0x000fec0003800000 */
.L_x_12875:
        /* <DEDUP_REMOVED lines=10> */
.L_x_12882:
        /* <DEDUP_REMOVED lines=21> */
.L_x_12886:
[----:B------:R-:W-:Y:S05]  /*4d20*/  BSYNC.RECONVERGENT B1 ;  /* 0x0000000000017941 */ /* 0x000fea0003800200 */
.L_x_12885:
[----:B------:R-:W-:Y:S02]  /*4d30*/  SHF.L.U32 R0, R0, 0x14, RZ ;  /* 0x0000001400007819 */ /* 0x000fe400000006ff */
[----:B------:R-:W-:-:S04]  /*4d40*/  LEA R2, R2, 0x3b800000, 0x17 ;  /* 0x3b80000002027811 */ /* 0x000fc800078eb8ff */
[----:B------:R-:W-:-:S07]  /*4d50*/  LOP3.LUT R2, R2, R0, R7, 0xfe, !PT ;  /* 0x0000000002027212 */ /* 0x000fce00078efe07 */
.L_x_12884:
[----:B------:R-:W-:Y:S05]  /*4d60*/  BSYNC.RECONVERGENT B0 ;  /* 0x0000000000007941 */ /* 0x000fea0003800200 */
.L_x_12883:
[----:B------:R-:W0:Y:S02]  /*4d70*/  F2I.S64.TRUNC R2, R2 ;  /* 0x0000000200027311 */ /* 0x000e24000020d900 */
[----:B0-----:R-:W-:Y:S01]  /*4d80*/  PRMT R0, R2, 0x7610, R0 ;  /* 0x0000761002007816 */ /* 0x001fe20000000000 */
[----:B------:R-:W-:Y:S06]  /*4d90*/  BRA `(.L_x_12868) ;  /* 0x0000000400107947 */ /* 0x000fec0003800000 */
.L_x_12881:
        /* <DEDUP_REMOVED lines=21> */
.L_x_12890:
[----:B------:R-:W-:Y:S05]  /*4ef0*/  BSYNC.RECONVERGENT B1 ;  /* 0x0000000000017941 */ /* 0x000fea0003800200 */
.L_x_12889:
[----:B------:R-:W-:Y:S01]  /*4f00*/  IMAD.SHL.U32 R0, R0, 0x200000, RZ ;  /* 0x0020000000007824 */ /* 0x000fe200078e00ff */
[----:B------:R-:W-:-:S04]  /*4f10*/  LEA R2, R2, 0x37800000, 0x17 ;  /* 0x3780000002027811 */ /* 0x000fc800078eb8ff */
[----:B------:R-:W-:-:S07]  /*4f20*/  LOP3.LUT R2, R2, R0, R7, 0xfe, !PT ;  /* 0x0000000002027212 */ /* 0x000fce00078efe07 */
.L_x_12888:
[----:B------:R-:W-:Y:S05]  /*4f30*/  BSYNC.RECONVERGENT B0 ;  /* 0x0000000000007941 */ /* 0x000fea0003800200 */
.L_x_12887:
[----:B------:R-:W0:Y:S02]  /*4f40*/  F2I.S64.TRUNC R2, R2 ;  /* 0x0000000200027311 */ /* 0x000e24000020d900 */
[----:B0-----:R-:W-:Y:S01]  /*4f50*/  PRMT R0, R2, 0x7610, R0 ;  /* 0x0000761002007816 */ /* 0x001fe20000000000 */
[----:B------:R-:W-:Y:S06]  /*4f60*/  BRA `(.L_x_12868) ;  /* 0x00000000009c7947 */ /* 0x000fec0003800000 */
.L_x_12880:
        /* <DEDUP_REMOVED lines=14> */
.L_x_12894:
[----:B------:R-:W-:Y:S05]  /*5050*/  BSYNC.RECONVERGENT B0 ;  /* 0x0000000000007941 */ /* 0x000fea0003800200 */
.L_x_12893:
[----:B------:R-:W0:Y:S02]  /*5060*/  F2I.S64.TRUNC R2, R2 ;  /* 0x0000000200027311 */ /* 0x000e24000020d900 */
[----:B0-----:R-:W-:Y:S01]  /*5070*/  PRMT R0, R2, 0x7610, R0 ;  /* 0x0000761002007816 */ /* 0x001fe20000000000 */
[----:B------:R-:W-:Y:S06]  /*5080*/  BRA `(.L_x_12868) ;  /* 0x0000000000547947 */ /* 0x000fec0003800000 */
.L_x_12867:
        /* <DEDUP_REMOVED lines=16> */
.L_x_12895:
[----:B------:R-:W-:Y:S01]  /*5190*/  PRMT R0, RZ, 0x7610, R0 ;  /* 0x00007610ff007816 */ /* 0x000fe20000000000 */
[----:B------:R-:W-:Y:S06]  /*51a0*/  BRA `(.L_x_12868) ;  /* 0x00000000000c7947 */ /* 0x000fec0003800000 */
.L_x_12892:
[----:B------:R1:W5:Y:S01]  /*51b0*/  LDG.E.U8 R0, desc[UR36][R4.64] ;  /* 0x0000002404007981 */ /* 0x000362000c1e1100 */
[----:B------:R-:W-:Y:S05]  /*51c0*/  BRA `(.L_x_12868) ;  /* 0x0000000000047947 */ /* 0x000fea0003800000 */
.L_x_12891:
[----:B------:R2:W5:Y:S02]  /*51d0*/  LDG.E.U8 R0, desc[UR36][R4.64] ;  /* 0x0000002404007981 */ /* 0x000564000c1e1100 */
.L_x_12868:
[----:B------:R-:W0:Y:S01]  /*51e0*/  LDCU.64 UR6, c[0x0][0x580] ;  /* 0x0000b000ff0677ac */ /* 0x000e220008000a00 */
[----:B-----5:R-:W-:Y:S01]  /*51f0*/  LOP3.LUT P0, RZ, R0, 0xff, RZ, 0xc0, !PT ;  /* 0x000000ff00ff7812 */ /* 0x020fe2000780c0ff */
[----:B------:R-:W-:Y:S01]  /*5200*/  BSSY.RECONVERGENT B6, `(.L_x_12896) ;  /* 0x00000d3000067945 */ /* 0x000fe20003800200 */
[----:B------:R-:W-:Y:S02]  /*5210*/  UPRMT UR4, UR40, 0x9910, URZ ;  /* 0x0000991028047896 */ /* 0x000fe400080000ff */
[----:B------:R-:W-:Y:S02]  /*5220*/  ISETP.NE.XOR P0, PT, RZ, UR43, P0 ;  /* 0x0000002bff007c0c */ /* 0x000fe40008705a70 */
[----:B------:R-:W-:Y:S02]  /*5230*/  UISETP.GT.AND UP0, UPT, UR4, 0x9, UPT ;  /* 0x000000090400788c */ /* 0x000fe4000bf04270 */
[----:B01234-:R-:W-:Y:S02]  /*5240*/  SEL R4, RZ, 0x1, !P0 ;  /* 0x00000001ff047807 */ /* 0x01ffe40004000000 */
        /* <DEDUP_REMOVED lines=13> */
.L_x_12900:
[----:B------:R0:W-:Y:S01]  /*5320*/  STG.E.U8 desc[UR36][R2.64], R4 ;  /* 0x0000000402007986 */ /* 0x0001e2000c101124 */
[----:B------:R-:W-:Y:S05]  /*5330*/  BRA `(.L_x_12902) ;  /* 0x0000000800fc7947 */ /* 0x000fea0003800000 */
.L_x_12899:
        /* <DEDUP_REMOVED lines=9> */
.L_x_12904:
[----:B------:R0:W-:Y:S01]  /*53d0*/  STG.E desc[UR36][R2.64], R4 ;  /* 0x0000000402007986 */ /* 0x0001e2000c101924 */
[----:B------:R-:W-:Y:S05]  /*53e0*/  BRA `(.L_x_12902) ;  /* 0x0000000800d07947 */ /* 0x000fea0003800000 */
.L_x_12903:
[----:B------:R0:W-:Y:S01]  /*53f0*/  STG.E.U16 desc[UR36][R2.64], R4 ;  /* 0x0000000402007986 */ /* 0x0001e2000c101524 */
[----:B------:R-:W-:Y:S05]  /*5400*/  BRA `(.L_x_12902) ;  /* 0x0000000800c87947 */ /* 0x000fea0003800000 */
.L_x_12898:
        /* <DEDUP_REMOVED lines=9> */
.L_x_12906:
[----:B------:R-:W-:-:S04]  /*54a0*/  I2FP.F32.U32 R0, R4 ;  /* 0x0000000400007245 */ /* 0x000fc80000201000 */
[----:B------:R-:W-:-:S05]  /*54b0*/  F2FP.F16.F32.PACK_AB R0, RZ, R0 ;  /* 0x00000000ff00723e */ /* 0x000fca00000000ff */
[----:B------:R0:W-:Y:S01]  /*54c0*/  STG.E.U16 desc[UR36][R2.64], R0 ;  /* 0x0000000002007986 */ /* 0x0001e2000c101524 */
[----:B------:R-:W-:Y:S05]  /*54d0*/  BRA `(.L_x_12902) ;  /* 0x0000000800947947 */ /* 0x000fea0003800000 */
.L_x_12905:
        /* <DEDUP_REMOVED lines=10> */
.L_x_12908:
[----:B------:R-:W-:-:S04]  /*5580*/  I2FP.F32.U32 R4, R4 ;  /* 0x0000000400047245 */ /* 0x000fc80000201000 */
[----:B------:R-:W-:-:S04]  /*5590*/  F2FP.F16.F32.PACK_AB R5, RZ, R4 ;  /* 0x00000004ff05723e */ /* 0x000fc800000000ff */
[----:B------:R-:W-:-:S05]  /*55a0*/  PRMT R5, R5, 0x5410, RZ ;  /* 0x0000541005057816 */ /* 0x000fca00000000ff */
[----:B------:R0:W-:Y:S01]  /*55b0*/  STG.E desc[UR36][R2.64], R5 ;  /* 0x0000000502007986 */ /* 0x0001e2000c101924 */
[----:B------:R-:W-:Y:S05]  /*55c0*/  BRA `(.L_x_12902) ;  /* 0x0000000800587947 */ /* 0x000fea0003800000 */
.L_x_12907:
[----:B------:R-:W0:Y:S02]  /*55d0*/  I2F.F64.U32 R4, R4 ;  /* 0x0000000400047312 */ /* 0x000e240000201800 */
[----:B0-----:R0:W-:Y:S01]  /*55e0*/  STG.E.64 desc[UR36][R2.64], R4 ;  /* 0x0000000402007986 */ /* 0x0011e2000c101b24 */
[----:B------:R-:W-:Y:S05]  /*55f0*/  BRA `(.L_x_12902) ;  /* 0x00000008004c7947 */ /* 0x000fea0003800000 */
.L_x_12897:
        /* <DEDUP_REMOVED lines=12> */
.L_x_12912:
        /* <DEDUP_REMOVED lines=17> */
.L_x_12914:
[----:B------:R-:W-:Y:S05]  /*57d0*/  BSYNC.RECONVERGENT B0 ;  /* 0x0000000000007941 */ /* 0x000fea0003800200 */
.L_x_12913:
[----:B------:R0:W-:Y:S01]  /*57e0*/  STG.E.U8 desc[UR36][R2.64], R0 ;  /* 0x0000000002007986 */ /* 0x0001e2000c101124 */
[----:B------:R-:W-:Y:S05]  /*57f0*/  BRA `(.L_x_12902) ;  /* 0x0000000400cc7947 */ /* 0x000fea0003800000 */
.L_x_12911:
        /* <DEDUP_REMOVED lines=17> */
.L_x_12916:
[----:B------:R-:W-:Y:S05]  /*5910*/  BSYNC.RECONVERGENT B0 ;  /* 0x0000000000007941 */ /* 0x000fea0003800200 */
.L_x_12915:
[----:B------:R0:W-:Y:S01]  /*5920*/  STG.E.U8 desc[UR36][R2.64], R0 ;  /* 0x0000000002007986 */ /* 0x0001e2000c101124 */
[----:B------:R-:W-:Y:S05]  /*5930*/  BRA `(.L_x_12902) ;  /* 0x00000004007c7947 */ /* 0x000fea0003800000 */
.L_x_12910:
        /* <DEDUP_REMOVED lines=21> */
.L_x_12918:
[----:B------:R-:W-:-:S05]  /*5a90*/  IMAD.MOV.U32 R5, RZ, RZ, RZ ;  /* 0x000000ffff057224 */ /* 0x000fca00078e00ff */
[----:B------:R0:W-:Y:S01]  /*5aa0*/  STG.E.64 desc[UR36][R2.64], R4 ;  /* 0x0000000402007986 */ /* 0x0001e2000c101b24 */
[----:B------:R-:W-:Y:S05]  /*5ab0*/  BRA `(.L_x_12902) ;  /* 0x00000004001c7947 */ /* 0x000fea0003800000 */
.L_x_12917:
[----:B------:R0:W-:Y:S01]  /*5ac0*/  STG.E desc[UR36][R2.64], R4 ;  /* 0x0000000402007986 */ /* 0x0001e2000c101924 */
[----:B------:R-:W-:Y:S05]  /*5ad0*/  BRA `(.L_x_12902) ;  /* 0x0000000400147947 */ /* 0x000fea0003800000 */
.L_x_12909:
        /* <DEDUP_REMOVED lines=8> */
.L_x_12920:
[----:B------:R-:W0:Y:S01]  /*5b60*/  I2F.F64.U32 R4, R4 ;  /* 0x0000000400047312 */ /* 0x000e220000201800 */
[----:B------:R-:W-:-:S05]  /*5b70*/  CS2R R6, SRZ ;  /* 0x0000000000067805 */ /* 0x000fca000001ff00 */
[----:B0-----:R4:W-:Y:S01]  /*5b80*/  STG.E.128 desc[UR36][R2.64], R4 ;  /* 0x0000000402007986 */ /* 0x0019e2000c101d24 */
[----:B------:R-:W-:Y:S05]  /*5b90*/  BRA `(.L_x_12902) ;  /* 0x0000000000e47947 */ /* 0x000fea0003800000 */
.L_x_12919:
[----:B------:R-:W-:-:S09]  /*5ba0*/  UISETP.NE.AND UP0, UPT, UR4, 0xf, UPT ;  /* 0x0000000f0400788c */ /* 0x000fd2000bf05270 */
[----:B------:R-:W-:Y:S05]  /*5bb0*/  BRA.U !UP0, `(.L_x_12921) ;  /* 0x0000000108d07547 */ /* 0x000fea000b800000 */
[----:B------:R-:W-:-:S09]  /*5bc0*/  UISETP.NE.AND UP0, UPT, UR4, 0x17, UPT ;  /* 0x000000170400788c */ /* 0x000fd2000bf05270 */
[----:B------:R-:W-:Y:S05]  /*5bd0*/  BRA.U !UP0, `(.L_x_12922) ;  /* 0x0000000108847547 */ /* 0x000fea000b800000 */
[----:B------:R-:W-:-:S09]  /*5be0*/  UISETP.NE.AND UP0, UPT, UR4, 0x18, UPT ;  /* 0x000000180400788c */ /* 0x000fd2000bf05270 */
[----:B------:R-:W-:Y:S05]  /*5bf0*/  BRA.U !UP0, `(.L_x_12923) ;  /* 0x0000000108447547 */ /* 0x000fea000b800000 */
.L_x_12901:
        /* <DEDUP_REMOVED lines=16> */
.L_x_12924:
[----:B------:R-:W-:Y:S05]  /*5d00*/  BRA `(.L_x_12902) ;  /* 0x0000000000887947 */ /* 0x000fea0003800000 */
.L_x_12923:
        /* <DEDUP_REMOVED lines=11> */
.L_x_12926:
[----:B------:R-:W-:Y:S05]  /*5dc0*/  BSYNC.RECONVERGENT B0 ;  /* 0x0000000000007941 */ /* 0x000fea0003800200 */
.L_x_12925:
[----:B------:R3:W-:Y:S01]  /*5dd0*/  STG.E.U8 desc[UR36][R2.64], R5 ;  /* 0x0000000502007986 */ /* 0x0007e2000c101124 */
[----:B------:R-:W-:Y:S05]  /*5de0*/  BRA `(.L_x_12902) ;  /* 0x0000000000507947 */ /* 0x000fea0003800000 */
.L_x_12922:
        /* <DEDUP_REMOVED lines=12> */
.L_x_12927:
[----:B------:R-:W-:Y:S01]  /*5eb0*/  IMAD.MOV.U32 R5, RZ, RZ, 0x7f ;  /* 0x0000007fff057424 */ /* 0x000fe200078e00ff */
[----:B------:R-:W-:-:S04]  /*5ec0*/  ISETP.GT.U32.AND P0, PT, R7, 0x7f800000, PT ;  /* 0x7f8000000700780c */ /* 0x000fc80003f04070 */
[----:B------:R-:W-:-:S05]  /*5ed0*/  SEL R5, R5, 0x7c, P0 ;  /* 0x0000007c05057807 */ /* 0x000fca0000000000 */
[----:B------:R2:W-:Y:S01]  /*5ee0*/  STG.E.U8 desc[UR36][R2.64], R5 ;  /* 0x0000000502007986 */ /* 0x0005e2000c101124 */
[----:B------:R-:W-:Y:S05]  /*5ef0*/  BRA `(.L_x_12902) ;  /* 0x00000000000c7947 */ /* 0x000fea0003800000 */
.L_x_12921:
[----:B------:R-:W-:-:S04]  /*5f00*/  I2FP.F32.U32 R0, R4 ;  /* 0x0000000400007245 */ /* 0x000fc80000201000 */
[----:B------:R-:W-:-:S05]  /*5f10*/  F2FP.BF16.F32.PACK_AB R0, RZ, R0 ;  /* 0x00000000ff00723e */ /* 0x000fca00000010ff */
[----:B------:R0:W-:Y:S02]  /*5f20*/  STG.E.U16 desc[UR36][R2.64], R0 ;  /* 0x0000000002007986 */ /* 0x0001e4000c101524 */
.L_x_12902:
[----:B------:R-:W-:Y:S05]  /*5f30*/  BSYNC.RECONVERGENT B6 ;  /* 0x0000000000067941 */ /* 0x000fea0003800200 */
.L_x_12896:
[----:B------:R-:W-:-:S07]  /*5f40*/  VIADD R17, R17, 0x80 ;  /* 0x0000008011117836 */ /* 0x000fce0000000000 */
.L_x_12861:
[----:B------:R-:W-:Y:S05]  /*5f50*/  BSYNC.RECONVERGENT B7 ;  /* 0x0000000000077941 */ /* 0x000fea0003800200 */
.L_x_12860:
        /* <DEDUP_REMOVED lines=307> */
.L_x_12930:
        /* <DEDUP_REMOVED lines=16> */
.L_x_12934:
[----:B------:R0:W5:Y:S01]  /*7390*/  LDG.E.U8 R0, desc[UR36][R4.64] ;  /* 0x0000002404007981 */ /* 0x000162000c1e1100 */
[----:B------:R-:W-:Y:S05]  /*73a0*/  BRA `(.L_x_12936) ;  /* 0x0000000c005c7947 */ /* 0x000fea0003800000 */
.L_x_12933:
        /* <DEDUP_REMOVED lines=8> */
.L_x_12938:
[----:B------:R3:W5:Y:S01]  /*7430*/  LDG.E.U8 R0, desc[UR36][R4.64] ;  /* 0x0000002404007981 */ /* 0x000762000c1e1100 */
[----:B------:R-:W-:Y:S05]  /*7440*/  BRA `(.L_x_12936) ;  /* 0x0000000c00347947 */ /* 0x000fea0003800000 */
.L_x_12937:
[----:B------:R2:W5:Y:S01]  /*7450*/  LDG.E.U16 R0, desc[UR36][R4.64] ;  /* 0x0000002404007981 */ /* 0x000562000c1e1500 */
[----:B------:R-:W-:Y:S05]  /*7460*/  BRA `(.L_x_12936) ;  /* 0x0000000c002c7947 */ /* 0x000fea0003800000 */
.L_x_12932:
        /* <DEDUP_REMOVED lines=10> */
.L_x_12940:
[----:B------:R-:W2:Y:S02]  /*7510*/  LDG.E.U16 R2, desc[UR36][R4.64] ;  /* 0x0000002404027981 */ /* 0x000ea4000c1e1500 */
[----:B--2---:R-:W-:-:S06]  /*7520*/  HADD2.F32 R2, -RZ, R2.H0_H0 ;  /* 0x20000002ff027230 */ /* 0x004fcc0000004100 */
[----:B------:R-:W0:Y:S02]  /*7530*/  F2I.S64.TRUNC R2, R2 ;  /* 0x0000000200027311 */ /* 0x000e24000020d900 */
[----:B0-----:R-:W-:Y:S01]  /*7540*/  PRMT R0, R2, 0x7610, R0 ;  /* 0x0000761002007816 */ /* 0x001fe20000000000 */
[----:B------:R-:W-:Y:S06]  /*7550*/  BRA `(.L_x_12936) ;  /* 0x0000000800f07947 */ /* 0x000fec0003800000 */
.L_x_12939:
        /* <DEDUP_REMOVED lines=10> */
.L_x_12942:
[----:B------:R-:W2:Y:S02]  /*7600*/  LDG.E.U16 R4, desc[UR36][R4.64] ;  /* 0x0000002404047981 */ /* 0x000ea4000c1e1500 */
[----:B--2---:R-:W-:-:S06]  /*7610*/  HADD2.F32 R2, -RZ, R4.H0_H0 ;  /* 0x20000004ff027230 */ /* 0x004fcc0000004100 */
[----:B------:R-:W0:Y:S02]  /*7620*/  F2I.S64.TRUNC R2, R2 ;  /* 0x0000000200027311 */ /* 0x000e24000020d900 */
[----:B0-----:R-:W-:Y:S01]  /*7630*/  PRMT R0, R2, 0x7610, R0 ;  /* 0x0000761002007816 */ /* 0x001fe20000000000 */
[----:B------:R-:W-:Y:S06]  /*7640*/  BRA `(.L_x_12936) ;  /* 0x0000000800b47947 */ /* 0x000fec0003800000 */
.L_x_12941:
[----:B------:R-:W2:Y:S02]  /*7650*/  LDG.E.64 R2, desc[UR36][R4.64] ;  /* 0x0000002404027981 */ /* 0x000ea4000c1e1b00 */
[----:B--2---:R-:W0:Y:S02]  /*7660*/  F2I.S64.F64.TRUNC R2, R2 ;  /* 0x0000000200027311 */ /* 0x004e24000030d900 */
[----:B0-----:R-:W-:Y:S01]  /*7670*/  PRMT R0, R2, 0x7610, R0 ;  /* 0x0000761002007816 */ /* 0x001fe20000000000 */
[----:B------:R-:W-:Y:S06]  /*7680*/  BRA `(.L_x_12936) ;  /* 0x0000000800a47947 */ /* 0x000fec0003800000 */
.L_x_12931:
        /* <DEDUP_REMOVED lines=12> */
.L_x_12945:
[----:B------:R-:W2:Y:S02]  /*7750*/  LDG.E.64 R4, desc[UR36][R4.64] ;  /* 0x0000002404047981 */ /* 0x000ea4000c1e1b00 */
[----:B--2---:R-:W0:Y:S02]  /*7760*/  F2I.S64.F64.TRUNC R2, R4 ;  /* 0x0000000400027311 */ /* 0x004e24000030d900 */
[----:B0-----:R-:W-:Y:S01]  /*7770*/  PRMT R0, R2, 0x7610, R0 ;  /* 0x0000761002007816 */ /* 0x001fe20000000000 */
[----:B------:R-:W-:Y:S06]  /*7780*/  BRA `(.L_x_12936) ;  /* 0x0000000800647947 */ /* 0x000fec0003800000 */
.L_x_12944:
        /* <DEDUP_REMOVED lines=27> */
.L_x_12947:
        /* <DEDUP_REMOVED lines=14> */
.L_x_12946:
[----:B------:R-:W2:Y:S02]  /*7a20*/  LDG.E.U16 R2, desc[UR36][R4.64] ;  /* 0x0000002404027981 */ /* 0x000ea4000c1e1500 */
[----:B--2---:R-:W-:-:S06]  /*7a30*/  IMAD.U32 R2, R2, 0x10000, RZ ;  /* 0x0001000002027824 */ /* 0x004fcc00078e00ff */
[----:B------:R-:W0:Y:S02]  /*7a40*/  F2I.S64.TRUNC R2, R2 ;  /* 0x0000000200027311 */ /* 0x000e24000020d900 */
[----:B0-----:R-:W-:Y:S01]  /*7a50*/  PRMT R0, R2, 0x7610, R0 ;  /* 0x0000761002007816 */ /* 0x001fe20000000000 */
[----:B------:R-:W-:Y:S06]  /*7a60*/  BRA `(.L_x_12936) ;  /* 0x0000000400ac7947 */ /* 0x000fec0003800000 */
.L_x_12943:
        /* <DEDUP_REMOVED lines=10> */
.L_x_12950:
        /* <DEDUP_REMOVED lines=21> */
.L_x_12954:
[----:B------:R-:W-:Y:S05]  /*7c60*/  BSYNC.RECONVERGENT B1 ;  /* 0x0000000000017941 */ /* 0x000fea0003800200 */
.L_x_12953:
[----:B------:R-:W-:Y:S01]  /*7c70*/  IMAD.SHL.U32 R0, R0, 0x100000, RZ ;  /* 0x0010000000007824 */ /* 0x000fe200078e00ff */
[----:B------:R-:W-:-:S04]  /*7c80*/  LEA R2, R2, 0x3b800000, 0x17 ;  /* 0x3b80000002027811 */ /* 0x000fc800078eb8ff */
[----:B------:R-:W-:-:S07]  /*7c90*/  LOP3.LUT R2, R2, R0, R7, 0xfe, !PT ;  /* 0x0000000002027212 */ /* 0x000fce00078efe07 */
.L_x_12952:
[----:B------:R-:W-:Y:S05]  /*7ca0*/  BSYNC.RECONVERGENT B0 ;  /* 0x0000000000007941 */ /* 0x000fea0003800200 */
.L_x_12951:
[----:B------:R-:W0:Y:S02]  /*7cb0*/  F2I.S64.TRUNC R2, R2 ;  /* 0x0000000200027311 */ /* 0x000e24000020d900 */
[----:B0-----:R-:W-:Y:S01]  /*7cc0*/  PRMT R0, R2, 0x7610, R0 ;  /* 0x0000761002007816 */ /* 0x001fe20000000000 */
[----:B------:R-:W-:Y:S06]  /*7cd0*/  BRA `(.L_x_12936) ;  /* 0x0000000400107947 */ /* 0x000fec0003800000 */
.L_x_12949:
        /* <DEDUP_REMOVED lines=21> */
.L_x_12958:
[----:B------:R-:W-:Y:S05]  /*7e30*/  BSYNC.RECONVERGENT B1 ;  /* 0x0000000000017941 */ /* 0x000fea0003800200 */
.L_x_12957:
[----:B------:R-:W-:Y:S02]  /*7e40*/  SHF.L.U32 R0, R0, 0x15, RZ ;  /* 0x0000001500007819 */ /* 0x000fe400000006ff */
[----:B------:R-:W-:-:S04]  /*7e50*/  LEA R2, R2, 0x37800000, 0x17 ;  /* 0x3780000002027811 */ /* 0x000fc800078eb8ff */
[----:B------:R-:W-:-:S07]  /*7e60*/  LOP3.LUT R2, R2, R0, R7, 0xfe, !PT ;  /* 0x0000000002027212 */ /* 0x000fce00078efe07 */
.L_x_12956:
[----:B------:R-:W-:Y:S05]  /*7e70*/  BSYNC.RECONVERGENT B0 ;  /* 0x0000000000007941 */ /* 0x000fea0003800200 */
.L_x_12955:
[----:B------:R-:W0:Y:S02]  /*7e80*/  F2I.S64.TRUNC R2, R2 ;  /* 0x0000000200027311 */ /* 0x000e24000020d900 */
[----:B0-----:R-:W-:Y:S01]  /*7e90*/  PRMT R0, R2, 0x7610, R0 ;  /* 0x0000761002007816 */ /* 0x001fe20000000000 */
[----:B------:R-:W-:Y:S06]  /*7ea0*/  BRA `(.L_x_12936) ;  /* 0x00000000009c7947 */ /* 0x000fec0003800000 */
.L_x_12948:
        /* <DEDUP_REMOVED lines=14> */
.L_x_12962:
[----:B------:R-:W-:Y:S05]  /*7f90*/  BSYNC.RECONVERGENT B0 ;  /* 0x0000000000007941 */ /* 0x000fea0003800200 */
.L_x_12961:
[----:B------:R-:W0:Y:S02]  /*7fa0*/  F2I.S64.TRUNC R2, R2 ;  /* 0x0000000200027311 */ /* 0x000e24000020d900 */
[----:B0-----:R-:W-:Y:S01]  /*7fb0*/  PRMT R0, R2, 0x7610, R0 ;  /* 0x0000761002007816 */ /* 0x001fe20000000000 */
[----:B------:R-:W-:Y:S06]  /*7fc0*/  BRA `(.L_x_12936) ;  /* 0x0000000000547947 */ /* 0x000fec0003800000 */
.L_x_12935:
        /* <DEDUP_REMOVED lines=16> */
.L_x_12963:
[----:B------:R-:W-:Y:S01]  /*80d0*/  PRMT R0, RZ, 0x7610, R0 ;  /* 0x00007610ff007816 */ /* 0x000fe20000000000 */
[----:B------:R-:W-:Y:S06]  /*80e0*/  BRA `(.L_x_12936) ;  /* 0x00000000000c7947 */ /* 0x000fec0003800000 */
.L_x_12960:
[----:B------:R0:W5:Y:S01]  /*80f0*/  LDG.E.U8 R0, desc[UR36][R4.64] ;  /* 0x0000002404007981 */ /* 0x000162000c1e1100 */
[----:B------:R-:W-:Y:S05]  /*8100*/  BRA `(.L_x_12936) ;  /* 0x0000000000047947 */ /* 0x000fea0003800000 */
.L_x_12959:
[----:B------:R0:W5:Y:S02]  /*8110*/  LDG.E.U8 R0, desc[UR36][R4.64] ;  /* 0x0000002404007981 */ /* 0x000164000c1e1100 */
.L_x_12936:
        /* <DEDUP_REMOVED lines=20> */
.L_x_12968:
[----:B------:R0:W-:Y:S01]  /*8260*/  STG.E.U8 desc[UR36][R2.64], R4 ;  /* 0x0000000402007986 */ /* 0x0001e2000c101124 */
[----:B------:R-:W-:Y:S05]  /*8270*/  BRA `(.L_x_12970) ;  /* 0x0000000800fc7947 */ /* 0x000fea0003800000 */
.L_x_12967:
        /* <DEDUP_REMOVED lines=9> */
.L_x_12972:
[----:B------:R0:W-:Y:S01]  /*8310*/  STG.E desc[UR36][R2.64], R4 ;  /* 0x0000000402007986 */ /* 0x0001e2000c101924 */
[----:B------:R-:W-:Y:S05]  /*8320*/  BRA `(.L_x_12970) ;  /* 0x0000000800d07947 */ /* 0x000fea0003800000 */
.L_x_12971:
[----:B------:R0:W-:Y:S01]  /*8330*/  STG.E.U16 desc[UR36][R2.64], R4 ;  /* 0x0000000402007986 */ /* 0x0001e2000c101524 */
[----:B------:R-:W-:Y:S05]  /*8340*/  BRA `(.L_x_12970) ;  /* 0x0000000800c87947 */ /* 0x000fea0003800000 */
.L_x_12966:
        /* <DEDUP_REMOVED lines=9> */
.L_x_12974:
[----:B------:R-:W-:-:S04]  /*83e0*/  I2FP.F32.U32 R0, R4 ;  /* 0x0000000400007245 */ /* 0x000fc80000201000 */
[----:B------:R-:W-:-:S05]  /*83f0*/  F2FP.F16.F32.PACK_AB R0, RZ, R0 ;  /* 0x00000000ff00723e */ /* 0x000fca00000000ff */
[----:B------:R0:W-:Y:S01]  /*8400*/  STG.E.U16 desc[UR36][R2.64], R0 ;  /* 0x0000000002007986 */ /* 0x0001e2000c101524 */
[----:B------:R-:W-:Y:S05]  /*8410*/  BRA `(.L_x_12970) ;  /* 0x0000000800947947 */ /* 0x000fea0003800000 */
.L_x_12973:
        /* <DEDUP_REMOVED lines=10> */
.L_x_12976:
[----:B------:R-:W-:-:S04]  /*84c0*/  I2FP.F32.U32 R4, R4 ;  /* 0x0000000400047245 */ /* 0x000fc80000201000 */
[----:B------:R-:W-:-:S04]  /*84d0*/  F2FP.F16.F32.PACK_AB R5, RZ, R4 ;  /* 0x00000004ff05723e */ /* 0x000fc800000000ff */
[----:B------:R-:W-:-:S05]  /*84e0*/  PRMT R5, R5, 0x5410, RZ ;  /* 0x0000541005057816 */ /* 0x000fca00000000ff */
[----:B------:R0:W-:Y:S01]  /*84f0*/  STG.E desc[UR36][R2.64], R5 ;  /* 0x0000000502007986 */ /* 0x0001e2000c101924 */
[----:B------:R-:W-:Y:S05]  /*8500*/  BRA `(.L_x_12970) ;  /* 0x0000000800587947 */ /* 0x000fea0003800000 */
.L_x_12975:
[----:B------:R-:W0:Y:S02]  /*8510*/  I2F.F64.U32 R4, R4 ;  /* 0x0000000400047312 */ /* 0x000e240000201800 */
[----:B0-----:R0:W-:Y:S01]  /*8520*/  STG.E.64 desc[UR36][R2.64], R4 ;  /* 0x0000000402007986 */ /* 0x0011e2000c101b24 */
[----:B------:R-:W-:Y:S05]  /*8530*/  BRA `(.L_x_12970) ;  /* 0x00000008004c7947 */ /* 0x000fea0003800000 */
.L_x_12965:
        /* <DEDUP_REMOVED lines=12> */
.L_x_12980:
        /* <DEDUP_REMOVED lines=17> */
.L_x_12982:
[----:B------:R-:W-:Y:S05]  /*8710*/  BSYNC.RECONVERGENT B0 ;  /* 0x0000000000007941 */ /* 0x000fea0003800200 */
.L_x_12981:
[----:B------:R0:W-:Y:S01]  /*8720*/  STG.E.U8 desc[UR36][R2.64], R0 ;  /* 0x0000000002007986 */ /* 0x0001e2000c101124 */
[----:B------:R-:W-:Y:S05]  /*8730*/  BRA `(.L_x_12970) ;  /* 0x0000000400cc7947 */ /* 0x000fea0003800000 */
.L_x_12979:
        /* <DEDUP_REMOVED lines=17> */
.L_x_12984:
[----:B------:R-:W-:Y:S05]  /*8850*/  BSYNC.RECONVERGENT B0 ;  /* 0x0000000000007941 */ /* 0x000fea0003800200 */
.L_x_12983:
[----:B------:R0:W-:Y:S01]  /*8860*/  STG.E.U8 desc[UR36][R2.64], R0 ;  /* 0x0000000002007986 */ /* 0x0001e2000c101124 */
[----:B------:R-:W-:Y:S05]  /*8870*/  BRA `(.L_x_12970) ;  /* 0x00000004007c7947 */ /* 0x000fea0003800000 */
.L_x_12978:
        /* <DEDUP_REMOVED lines=21> */
.L_x_12986:
[----:B------:R-:W-:-:S05]  /*89d0*/  HFMA2 R5, -RZ, RZ, 0, 0 ;  /* 0x00000000ff057431 */ /* 0x000fca00000001ff */
[----:B------:R0:W-:Y:S01]  /*89e0*/  STG.E.64 desc[UR36][R2.64], R4 ;  /* 0x0000000402007986 */ /* 0x0001e2000c101b24 */
[----:B------:R-:W-:Y:S05]  /*89f0*/  BRA `(.L_x_12970) ;  /* 0x00000004001c7947 */ /* 0x000fea0003800000 */
.L_x_12985:
[----:B------:R0:W-:Y:S01]  /*8a00*/  STG.E desc[UR36][R2.64], R4 ;  /* 0x0000000402007986 */ /* 0x0001e2000c101924 */
[----:B------:R-:W-:Y:S05]  /*8a10*/  BRA `(.L_x_12970) ;  /* 0x0000000400147947 */ /* 0x000fea0003800000 */
.L_x_12977:
        /* <DEDUP_REMOVED lines=8> */
.L_x_12988:
[----:B------:R-:W0:Y:S01]  /*8aa0*/  I2F.F64.U32 R4, R4 ;  /* 0x0000000400047312 */ /* 0x000e220000201800 */
[----:B------:R-:W-:-:S05]  /*8ab0*/  CS2R R6, SRZ ;  /* 0x0000000000067805 */ /* 0x000fca000001ff00 */
[----:B0-----:R4:W-:Y:S01]  /*8ac0*/  STG.E.128 desc[UR36][R2.64], R4 ;  /* 0x0000000402007986 */ /* 0x0019e2000c101d24 */
[----:B------:R-:W-:Y:S05]  /*8ad0*/  BRA `(.L_x_12970) ;  /* 0x0000000000e47947 */ /* 0x000fea0003800000 */
.L_x_12987:
[----:B------:R-:W-:-:S09]  /*8ae0*/  UISETP.NE.AND UP0, UPT, UR4, 0xf, UPT ;  /* 0x0000000f0400788c */ /* 0x000fd2000bf05270 */
[----:B------:R-:W-:Y:S05]  /*8af0*/  BRA.U !UP0, `(.L_x_12989) ;  /* 0x0000000108d07547 */ /* 0x000fea000b800000 */
[----:B------:R-:W-:-:S09]  /*8b00*/  UISETP.NE.AND UP0, UPT, UR4, 0x17, UPT ;  /* 0x000000170400788c */ /* 0x000fd2000bf05270 */
[----:B------:R-:W-:Y:S05]  /*8b10*/  BRA.U !UP0, `(.L_x_12990) ;  /* 0x0000000108847547 */ /* 0x000fea000b800000 */
[----:B------:R-:W-:-:S09]  /*8b20*/  UISETP.NE.AND UP0, UPT, UR4, 0x18, UPT ;  /* 0x000000180400788c */ /* 0x000fd2000bf05270 */
[----:B------:R-:W-:Y:S05]  /*8b30*/  BRA.U !UP0, `(.L_x_12991) ;  /* 0x0000000108447547 */ /* 0x000fea000b800000 */
.L_x_12969:
        /* <DEDUP_REMOVED lines=16> */
.L_x_12992:
[----:B------:R-:W-:Y:S05]  /*8c40*/  BRA `(.L_x_12970) ;  /* 0x0000000000887947 */ /* 0x000fea0003800000 */
.L_x_12991:
        /* <DEDUP_REMOVED lines=11> */
.L_x_12994:
[----:B------:R-:W-:Y:S05]  /*8d00*/  BSYNC.RECONVERGENT B0 ;  /* 0x0000000000007941 */ /* 0x000fea0003800200 */
.L_x_12993:
[----:B------:R3:W-:Y:S01]  /*8d10*/  STG.E.U8 desc[UR36][R2.64], R5 ;  /* 0x0000000502007986 */ /* 0x0007e2000c101124 */
[----:B------:R-:W-:Y:S05]  /*8d20*/  BRA `(.L_x_12970) ;  /* 0x0000000000507947 */ /* 0x000fea0003800000 */
.L_x_12990:
        /* <DEDUP_REMOVED lines=12> */
.L_x_12995:
[----:B------:R-:W-:Y:S01]  /*8df0*/  IMAD.MOV.U32 R5, RZ, RZ, 0x7f ;  /* 0x0000007fff057424 */ /* 0x000fe200078e00ff */
[----:B------:R-:W-:-:S04]  /*8e00*/  ISETP.GT.U32.AND P0, PT, R7, 0x7f800000, PT ;  /* 0x7f8000000700780c */ /* 0x000fc80003f04070 */
[----:B------:R-:W-:-:S05]  /*8e10*/  SEL R5, R5, 0x7c, P0 ;  /* 0x0000007c05057807 */ /* 0x000fca0000000000 */
[----:B------:R2:W-:Y:S01]  /*8e20*/  STG.E.U8 desc[UR36][R2.64], R5 ;  /* 0x0000000502007986 */ /* 0x0005e2000c101124 */
[----:B------:R-:W-:Y:S05]  /*8e30*/  BRA `(.L_x_12970) ;  /* 0x00000000000c7947 */ /* 0x000fea0003800000 */
.L_x_12989:
[----:B------:R-:W-:-:S04]  /*8e40*/  I2FP.F32.U32 R0, R4 ;  /* 0x0000000400007245 */ /* 0x000fc80000201000 */
[----:B------:R-:W-:-:S05]  /*8e50*/  F2FP.BF16.F32.PACK_AB R0, RZ, R0 ;  /* 0x00000000ff00723e */ /* 0x000fca00000010ff */
[----:B------:R0:W-:Y:S02]  /*8e60*/  STG.E.U16 desc[UR36][R2.64], R0 ;  /* 0x0000000002007986 */ /* 0x0001e4000c101524 */
.L_x_12970:
[----:B------:R-:W-:Y:S05]  /*8e70*/  BSYNC.RECONVERGENT B6 ;  /* 0x0000000000067941 */ /* 0x000fea0003800200 */
.L_x_12964:
[----:B------:R-:W-:-:S07]  /*8e80*/  IADD3 R17, PT, PT, R17, 0x80, RZ ;  /* 0x0000008011117810 */ /* 0x000fce0007ffe0ff */
.L_x_12929:
[----:B------:R-:W-:Y:S05]  /*8e90*/  BSYNC.RECONVERGENT B7 ;  /* 0x0000000000077941 */ /* 0x000fea0003800200 */
.L_x_12928:
        /* <DEDUP_REMOVED lines=306> */
.L_x_12996:
        /* <DEDUP_REMOVED lines=18> */
.L_x_13000:
[----:B------:R4:W5:Y:S01]  /*a2e0*/  LDG.E.U8 R0, desc[UR36][R4.64] ;  /* 0x0000002404007981 */ /* 0x000962000c1e1100 */
[----:B------:R-:W-:Y:S05]  /*a2f0*/  BRA `(.L_x_13002) ;  /* 0x0000000c005c7947 */ /* 0x000fea0003800000 */
.L_x_12999:
        /* <DEDUP_REMOVED lines=8> */
.L_x_13004:
[----:B------:R2:W5:Y:S01]  /*a380*/  LDG.E.U8 R0, desc[UR36][R4.64] ;  /* 0x0000002404007981 */ /* 0x000562000c1e1100 */
[----:B------:R-:W-:Y:S05]  /*a390*/  BRA `(.L_x_13002) ;  /* 0x0000000c00347947 */ /* 0x000fea0003800000 */
.L_x_13003:
[----:B------:R0:W5:Y:S01]  /*a3a0*/  LDG.E.U16 R0, desc[UR36][R4.64] ;  /* 0x0000002404007981 */ /* 0x000162000c1e1500 */
[----:B------:R-:W-:Y:S05]  /*a3b0*/  BRA `(.L_x_13002) ;  /* 0x0000000c002c7947 */ /* 0x000fea0003800000 */
.L_x_12998:
        /* <DEDUP_REMOVED lines=10> */
.L_x_13006:
[----:B------:R-:W2:Y:S02]  /*a460*/  LDG.E.U16 R2, desc[UR36][R4.64] ;  /* 0x0000002404027981 */ /* 0x000ea4000c1e1500 */
[----:B--2---:R-:W-:-:S06]  /*a470*/  HADD2.F32 R2, -RZ, R2.H0_H0 ;  /* 0x20000002ff027230 */ /* 0x004fcc0000004100 */
[----:B------:R-:W0:Y:S02]  /*a480*/  F2I.S64.TRUNC R2, R2 ;  /* 0x0000000200027311 */ /* 0x000e24000020d900 */
[----:B0-----:R-:W-:Y:S01]  /*a490*/  PRMT R0, R2, 0x7610, R0 ;  /* 0x0000761002007816 */ /* 0x001fe20000000000 */
[----:B------:R-:W-:Y:S06]  /*a4a0*/  BRA `(.L_x_13002) ;  /* 0x0000000800f07947 */ /* 0x000fec0003800000 */
.L_x_13005:
        /* <DEDUP_REMOVED lines=10> */
.L_x_13008:
[----:B------:R-:W2:Y:S02]  /*a550*/  LDG.E.U16 R4, desc[UR36][R4.64] ;  /* 0x0000002404047981 */ /* 0x000ea4000c1e1500 */
[----:B--2---:R-:W-:-:S06]  /*a560*/  HADD2.F32 R2, -RZ, R4.H0_H0 ;  /* 0x20000004ff027230 */ /* 0x004fcc0000004100 */
[----:B------:R-:W0:Y:S02]  /*a570*/  F2I.S64.TRUNC R2, R2 ;  /* 0x0000000200027311 */ /* 0x000e24000020d900 */
[----:B0-----:R-:W-:Y:S01]  /*a580*/  PRMT R0, R2, 0x7610, R0 ;  /* 0x0000761002007816 */ /* 0x001fe20000000000 */
[----:B------:R-:W-:Y:S06]  /*a590*/  BRA `(.L_x_13002) ;  /* 0x0000000800b47947 */ /* 0x000fec0003800000 */
.L_x_13007:
[----:B------:R-:W2:Y:S02]  /*a5a0*/  LDG.E.64 R2, desc[UR36][R4.64] ;  /* 0x0000002404027981 */ /* 0x000ea4000c1e1b00 */
[----:B--2---:R-:W0:Y:S02]  /*a5b0*/  F2I.S64.F64.TRUNC R2, R2 ;  /* 0x0000000200027311 */ /* 0x004e24000030d900 */
[----:B0-----:R-:W-:Y:S01]  /*a5c0*/  PRMT R0, R2, 0x7610, R0 ;  /* 0x0000761002007816 */ /* 0x001fe20000000000 */
[----:B------:R-:W-:Y:S06]  /*a5d0*/  BRA `(.L_x_13002) ;  /* 0x0000000800a47947 */ /* 0x000fec0003800000 */
.L_x_12997:
        /* <DEDUP_REMOVED lines=12> */
.L_x_13011:
[----:B------:R-:W2:Y:S02]  /*a6a0*/  LDG.E.64 R4, desc[UR36][R4.64] ;  /* 0x0000002404047981 */ /* 0x000ea4000c1e1b00 */
[----:B--2---:R-:W0:Y:S02]  /*a6b0*/  F2I.S64.F64.TRUNC R2, R4 ;  /* 0x0000000400027311 */ /* 0x004e24000030d900 */
[----:B0-----:R-:W-:Y:S01]  /*a6c0*/  PRMT R0, R2, 0x7610, R0 ;  /* 0x0000761002007816 */ /* 0x001fe20000000000 */
[----:B------:R-:W-:Y:S06]  /*a6d0*/  BRA `(.L_x_13002) ;  /* 0x0000000800647947 */ /* 0x000fec0003800000 */
.L_x_13010:
        /* <DEDUP_REMOVED lines=27> */
.L_x_13013:
        /* <DEDUP_REMOVED lines=14> */
.L_x_13012:
[----:B------:R-:W2:Y:S02]  /*a970*/  LDG.E.U16 R2, desc[UR36][R4.64] ;  /* 0x0000002404027981 */ /* 0x000ea4000c1e1500 */
[----:B--2---:R-:W-:-:S06]  /*a980*/  IMAD.U32 R2, R2, 0x10000, RZ ;  /* 0x0001000002027824 */ /* 0x004fcc00078e00ff */
[----:B------:R-:W0:Y:S02]  /*a990*/  F2I.S64.TRUNC R2, R2 ;  /* 0x0000000200027311 */ /* 0x000e24000020d900 */
[----:B0-----:R-:W-:Y:S01]  /*a9a0*/  PRMT R0, R2, 0x7610, R0 ;  /* 0x0000761002007816 */ /* 0x001fe20000000000 */
[----:B------:R-:W-:Y:S06]  /*a9b0*/  BRA `(.L_x_13002) ;  /* 0x0000000400ac7947 */ /* 0x000fec0003800000 */
.L_x_13009:
        /* <DEDUP_REMOVED lines=10> */
.L_x_13016:
        /* <DEDUP_REMOVED lines=21> */
.L_x_13020:
[----:B------:R-:W-:Y:S05]  /*abb0*/  BSYNC.RECONVERGENT B1 ;  /* 0x0000000000017941 */ /* 0x000fea0003800200 */
.L_x_13019:
[----:B------:R-:W-:Y:S02]  /*abc0*/  SHF.L.U32 R0, R0, 0x14, RZ ;  /* 0x0000001400007819 */ /* 0x000fe400000006ff */
[----:B------:R-:W-:-:S04]  /*abd0*/  LEA R2, R2, 0x3b800000, 0x17 ;  /* 0x3b80000002027811 */ /* 0x000fc800078eb8ff */
[----:B------:R-:W-:-:S07]  /*abe0*/  LOP3.LUT R2, R2, R0, R7, 0xfe, !PT ;  /* 0x0000000002027212 */ /* 0x000fce00078efe07 */
.L_x_13018:
[----:B------:R-:W-:Y:S05]  /*abf0*/  BSYNC.RECONVERGENT B0 ;  /* 0x0000000000007941 */ /* 0x000fea0003800200 */
.L_x_13017:
[----:B------:R-:W0:Y:S02]  /*ac00*/  F2I.S64.TRUNC R2, R2 ;  /* 0x0000000200027311 */ /* 0x000e24000020d900 */
[----:B0-----:R-:W-:Y:S01]  /*ac10*/  PRMT R0, R2, 0x7610, R0 ;  /* 0x0000761002007816 */ /* 0x001fe20000000000 */
[----:B------:R-:W-:Y:S06]  /*ac20*/  BRA `(.L_x_13002) ;  /* 0x0000000400107947 */ /* 0x000fec0003800000 */
.L_x_13015:
        /* <DEDUP_REMOVED lines=21> */
.L_x_13024:
[----:B------:R-:W-:Y:S05]  /*ad80*/  BSYNC.RECONVERGENT B1 ;  /* 0x0000000000017941 */ /* 0x000fea0003800200 */
.L_x_13023:
[----:B------:R-:W-:Y:S01]  /*ad90*/  IMAD.SHL.U32 R0, R0, 0x200000, RZ ;  /* 0x0020000000007824 */ /* 0x000fe200078e00ff */
[----:B------:R-:W-:-:S04]  /*ada0*/  LEA R2, R2, 0x37800000, 0x17 ;  /* 0x3780000002027811 */ /* 0x000fc800078eb8ff */
[----:B------:R-:W-:-:S07]  /*adb0*/  LOP3.LUT R2, R2, R0, R7, 0xfe, !PT ;  /* 0x0000000002027212 */ /* 0x000fce00078efe07 */
.L_x_13022:
[----:B------:R-:W-:Y:S05]  /*adc0*/  BSYNC.RECONVERGENT B0 ;  /* 0x0000000000007941 */ /* 0x000fea0003800200 */
.L_x_13021:
[----:B------:R-:W0:Y:S02]  /*add0*/  F2I.S64.TRUNC R2, R2 ;  /* 0x0000000200027311 */ /* 0x000e24000020d900 */
[----:B0-----:R-:W-:Y:S01]  /*ade0*/  PRMT R0, R2, 0x7610, R0 ;  /* 0x0000761002007816 */ /* 0x001fe20000000000 */
[----:B------:R-:W-:Y:S06]  /*adf0*/  BRA `(.L_x_13002) ;  /* 0x00000000009c7947 */ /* 0x000fec0003800000 */
.L_x_13014:
        /* <DEDUP_REMOVED lines=14> */
.L_x_13028:
[----:B------:R-:W-:Y:S05]  /*aee0*/  BSYNC.RECONVERGENT B0 ;  /* 0x0000000000007941 */ /* 0x000fea0003800200 */
.L_x_13027:
[----:B------:R-:W0:Y:S02]  /*aef0*/  F2I.S64.TRUNC R2, R2 ;  /* 0x0000000200027311 */ /* 0x000e24000020d900 */
[----:B0-----:R-:W-:Y:S01]  /*af00*/  PRMT R0, R2, 0x7610, R0 ;  /* 0x0000761002007816 */ /* 0x001fe20000000000 */
[----:B------:R-:W-:Y:S06]  /*af10*/  BRA `(.L_x_13002) ;  /* 0x0000000000547947 */ /* 0x000fec0003800000 */
.L_x_13001:
        /* <DEDUP_REMOVED lines=16> */
.L_x_13029:
[----:B------:R-:W-:Y:S01]  /*b020*/  PRMT R0, RZ, 0x7610, R0 ;  /* 0x00007610ff007816 */ /* 0x000fe20000000000 */
[----:B------:R-:W-:Y:S06]  /*b030*/  BRA `(.L_x_13002) ;  /* 0x00000000000c7947 */ /* 0x000fec0003800000 */
.L_x_13026:
[----:B------:R0:W5:Y:S01]  /*b040*/  LDG.E.U8 R0, desc[UR36][R4.64] ;  /* 0x0000002404007981 */ /* 0x000162000c1e1100 */
[----:B------:R-:W-:Y:S05]  /*b050*/  BRA `(.L_x_13002) ;  /* 0x0000000000047947 */ /* 0x000fea0003800000 */
.L_x_13025:
[----:B------:R0:W5:Y:S02]  /*b060*/  LDG.E.U8 R0, desc[UR36][R4.64] ;  /* 0x0000002404007981 */ /* 0x000164000c1e1100 */
.L_x_13002:
[----:B------:R-:W-:Y:S01]  /*b070*/  UPRMT UR4, UR40, 0x9910, URZ ;  /* 0x0000991028047896 */ /* 0x000fe200080000ff */
[----:B-----5:R-:W-:-:S03]  /*b080*/  LOP3.LUT P0, RZ, R0, 0xff, RZ, 0xc0, !PT ;  /* 0x000000ff00ff7812 */ /* 0x020fc6000780c0ff */
[----:B------:R-:W-:Y:S01]  /*b090*/  UISETP.GT.AND UP0, UPT, UR4, 0x9, UPT ;  /* 0x000000090400788c */ /* 0x000fe2000bf04270 */
[----:B------:R-:W-:-:S04]  /*b0a0*/  ISETP.NE.XOR P0, PT, RZ, UR43, P0 ;  /* 0x0000002bff007c0c */ /* 0x000fc80008705a70 */
        /* <DEDUP_REMOVED lines=12> */
.L_x_13033:
[----:B------:R-:W-:Y:S01]  /*b170*/  STG.E.U8 desc[UR36][R16.64], R2 ;  /* 0x0000000210007986 */ /* 0x000fe2000c101124 */
[----:B------:R-:W-:Y:S05]  /*b180*/  EXIT ;  /* 0x000000000000794d */ /* 0x000fea0003800000 */
.L_x_13032:
        /* <DEDUP_REMOVED lines=9> */
.L_x_13036:
[----:B------:R-:W-:Y:S01]  /*b220*/  STG.E desc[UR36][R16.64], R2 ;  /* 0x0000000210007986 */ /* 0x000fe2000c101924 */
[----:B------:R-:W-:Y:S05]  /*b230*/  EXIT ;  /* 0x000000000000794d */ /* 0x000fea0003800000 */
.L_x_13035:
[----:B------:R-:W-:Y:S01]  /*b240*/  STG.E.U16 desc[UR36][R16.64], R2 ;  /* 0x0000000210007986 */ /* 0x000fe2000c101524 */
[----:B------:R-:W-:Y:S05]  /*b250*/  EXIT ;  /* 0x000000000000794d */ /* 0x000fea0003800000 */
.L_x_13031:
        /* <DEDUP_REMOVED lines=9> */
.L_x_13038:
[----:B------:R-:W-:-:S04]  /*b2f0*/  I2FP.F32.U32 R0, R2 ;  /* 0x0000000200007245 */ /* 0x000fc80000201000 */
[----:B------:R-:W-:-:S05]  /*b300*/  F2FP.F16.F32.PACK_AB R0, RZ, R0 ;  /* 0x00000000ff00723e */ /* 0x000fca00000000ff */
[----:B------:R-:W-:Y:S01]  /*b310*/  STG.E.U16 desc[UR36][R16.64], R0 ;  /* 0x0000000010007986 */ /* 0x000fe2000c101524 */
[----:B------:R-:W-:Y:S05]  /*b320*/  EXIT ;  /* 0x000000000000794d */ /* 0x000fea0003800000 */
.L_x_13037:
        /* <DEDUP_REMOVED lines=10> */
.L_x_13040:
[----:B------:R-:W-:-:S04]  /*b3d0*/  I2FP.F32.U32 R2, R2 ;  /* 0x0000000200027245 */ /* 0x000fc80000201000 */
[----:B------:R-:W-:-:S04]  /*b3e0*/  F2FP.F16.F32.PACK_AB R3, RZ, R2 ;  /* 0x00000002ff03723e */ /* 0x000fc800000000ff */
[----:B------:R-:W-:-:S05]  /*b3f0*/  PRMT R3, R3, 0x5410, RZ ;  /* 0x0000541003037816 */ /* 0x000fca00000000ff */
[----:B------:R-:W-:Y:S01]  /*b400*/  STG.E desc[UR36][R16.64], R3 ;  /* 0x0000000310007986 */ /* 0x000fe2000c101924 */
[----:B------:R-:W-:Y:S05]  /*b410*/  EXIT ;  /* 0x000000000000794d */ /* 0x000fea0003800000 */
.L_x_13039:
[----:B------:R-:W5:Y:S02]  /*b420*/  I2F.F64.U32 R2, R2 ;  /* 0x0000000200027312 */ /* 0x000f640000201800 */
[----:B-----5:R-:W-:Y:S01]  /*b430*/  STG.E.64 desc[UR36][R16.64], R2 ;  /* 0x0000000210007986 */ /* 0x020fe2000c101b24 */
[----:B------:R-:W-:Y:S05]  /*b440*/  EXIT ;  /* 0x000000000000794d */ /* 0x000fea0003800000 */
.L_x_13030:
        /* <DEDUP_REMOVED lines=12> */
.L_x_13044:
        /* <DEDUP_REMOVED lines=16> */
.L_x_13047:
[----:B------:R-:W-:-:S07]  /*b610*/  PRMT R8, R0, 0x7610, R8 ;  /* 0x0000761000087816 */ /* 0x000fce0000000008 */
.L_x_13046:
[----:B------:R-:W-:Y:S05]  /*b620*/  BSYNC.RECONVERGENT B0 ;  /* 0x0000000000007941 */ /* 0x000fea0003800200 */
.L_x_13045:
[----:B------:R-:W-:Y:S01]  /*b630*/  STG.E.U8 desc[UR36][R16.64], R8 ;  /* 0x0000000810007986 */ /* 0x000fe2000c101124 */
[----:B------:R-:W-:Y:S05]  /*b640*/  EXIT ;  /* 0x000000000000794d */ /* 0x000fea0003800000 */
.L_x_13043:
        /* <DEDUP_REMOVED lines=16> */
.L_x_13050:
[----:B------:R-:W-:-:S07]  /*b750*/  PRMT R8, R0, 0x7610, R8 ;  /* 0x0000761000087816 */ /* 0x000fce0000000008 */
.L_x_13049:
[----:B------:R-:W-:Y:S05]  /*b760*/  BSYNC.RECONVERGENT B0 ;  /* 0x0000000000007941 */ /* 0x000fea0003800200 */
.L_x_13048:
[----:B------:R-:W-:Y:S01]  /*b770*/  STG.E.U8 desc[UR36][R16.64], R8 ;  /* 0x0000000810007986 */ /* 0x000fe2000c101124 */
[----:B------:R-:W-:Y:S05]  /*b780*/  EXIT ;  /* 0x000000000000794d */ /* 0x000fea0003800000 */
.L_x_13042:
        /* <DEDUP_REMOVED lines=21> */
.L_x_13052:
[----:B------:R-:W-:-:S05]  /*b8e0*/  IMAD.MOV.U32 R3, RZ, RZ, RZ ;  /* 0x000000ffff037224 */ /* 0x000fca00078e00ff */
[----:B------:R-:W-:Y:S01]  /*b8f0*/  STG.E.64 desc[UR36][R16.64], R2 ;  /* 0x0000000210007986 */ /* 0x000fe2000c101b24 */
[----:B------:R-:W-:Y:S05]  /*b900*/  EXIT ;  /* 0x000000000000794d */ /* 0x000fea0003800000 */
.L_x_13051:
[----:B------:R-:W-:Y:S01]  /*b910*/  STG.E desc[UR36][R16.64], R2 ;  /* 0x0000000210007986 */ /* 0x000fe2000c101924 */
[----:B------:R-:W-:Y:S05]  /*b920*/  EXIT ;  /* 0x000000000000794d */ /* 0x000fea0003800000 */
.L_x_13041:
        /* <DEDUP_REMOVED lines=8> */
.L_x_13054:
[----:B01234-:R-:W0:Y:S01]  /*b9b0*/  I2F.F64.U32 R4, R2 ;  /* 0x0000000200047312 */ /* 0x01fe220000201800 */
[----:B------:R-:W-:-:S05]  /*b9c0*/  CS2R R6, SRZ ;  /* 0x0000000000067805 */ /* 0x000fca000001ff00 */
[----:B0-----:R-:W-:Y:S01]  /*b9d0*/  STG.E.128 desc[UR36][R16.64], R4 ;  /* 0x0000000410007986 */ /* 0x001fe2000c101d24 */
[----:B------:R-:W-:Y:S05]  /*b9e0*/  EXIT ;  /* 0x000000000000794d */ /* 0x000fea0003800000 */
.L_x_13053:
[----:B------:R-:W-:-:S09]  /*b9f0*/  UISETP.NE.AND UP0, UPT, UR4, 0xf, UPT ;  /* 0x0000000f0400788c */ /* 0x000fd2000bf05270 */
[----:B------:R-:W-:Y:S05]  /*ba00*/  BRA.U !UP0, `(.L_x_13055) ;  /* 0x0000000108d47547 */ /* 0x000fea000b800000 */
[----:B------:R-:W-:-:S09]  /*ba10*/  UISETP.NE.AND UP0, UPT, UR4, 0x17, UPT ;  /* 0x000000170400788c */ /* 0x000fd2000bf05270 */
[----:B------:R-:W-:Y:S05]  /*ba20*/  BRA.U !UP0, `(.L_x_13056) ;  /* 0x0000000108847547 */ /* 0x000fea000b800000 */
[----:B------:R-:W-:-:S09]  /*ba30*/  UISETP.NE.AND UP0, UPT, UR4, 0x18, UPT ;  /* 0x000000180400788c */ /* 0x000fd2000bf05270 */
[----:B------:R-:W-:Y:S05]  /*ba40*/  BRA.U !UP0, `(.L_x_13057) ;  /* 0x0000000108447547 */ /* 0x000fea000b800000 */
.L_x_13034:
[----:B------:R-:W-:Y:S01]  /*ba50*/  MOV R0, 0x0 ;  /* 0x0000000000007802 */ /* 0x000fe20000000f00 */
[----:B------:R-:W0:Y:S01]  /*ba60*/  LDCU.64 UR4, c[0x4][0x140] ;  /* 0x01002800ff0477ac */ /* 0x000e220008000a00 */
[----:B------:R-:W-:Y:S02]  /*ba70*/  HFMA2 R8, -RZ, RZ, 0, 6.020069122314453125e-06 ;  /* 0x00000065ff087431 */ /* 0x000fe400000001ff */
[----:B------:R-:W-:Y:S01]  /*ba80*/  IMAD.MOV.U32 R12, RZ, RZ, 0x1 ;  /* 0x00000001ff0c7424 */ /* 0x000fe200078e00ff */
[----:B------:R0:W0:Y:S01]  /*ba90*/  LDC.64 R2, c[0x4][R0] ;  /* 0x0100000000027b82 */ /* 0x0000220000000a00 */
[----:B------:R-:W5:Y:S01]  /*baa0*/  LDCU.64 UR6, c[0x4][0x148] ;  /* 0x01002900ff0677ac */ /* 0x000f620008000a00 */
[----:B------:R-:W-:Y:S01]  /*bab0*/  IMAD.MOV.U32 R13, RZ, RZ, RZ ;  /* 0x000000ffff0d7224 */ /* 0x000fe200078e00ff */
[----:B------:R-:W5:Y:S01]  /*bac0*/  LDCU.64 UR8, c[0x4][0x10] ;  /* 0x01000200ff0877ac */ /* 0x000f620008000a00 */
[----:B01234-:R-:W-:Y:S01]  /*bad0*/  MOV R4, UR4 ;  /* 0x0000000400047c02 */ /* 0x01ffe20008000f00 */
[----:B------:R-:W-:-:S02]  /*bae0*/  IMAD.U32 R5, RZ, RZ, UR5 ;  /* 0x00000005ff057e24 */ /* 0x000fc4000f8e00ff */
[----:B-----5:R-:W-:Y:S01]  /*baf0*/  IMAD.U32 R6, RZ, RZ, UR6 ;  /* 0x00000006ff067e24 */ /* 0x020fe2000f8e00ff */
[----:B------:R-:W-:Y:S01]  /*bb00*/  MOV R7, UR7 ;  /* 0x0000000700077c02 */ /* 0x000fe20008000f00 */
[----:B------:R-:W-:Y:S02]  /*bb10*/  IMAD.U32 R10, RZ, RZ, UR8 ;  /* 0x00000008ff0a7e24 */ /* 0x000fe4000f8e00ff */
[----:B------:R-:W-:-:S07]  /*bb20*/  IMAD.U32 R11, RZ, RZ, UR9 ;  /* 0x00000009ff0b7e24 */ /* 0x000fce000f8e00ff */
[----:B------:R-:W-:-:S07]  /*bb30*/  LEPC R20, `(.L_x_13058) ;  /* 0x000000001014794e */ /* 0x000fce0000000000 */
[----:B------:R-:W-:Y:S05]  /*bb40*/  CALL.ABS.NOINC R2 ;  /* 0x0000000002007343 */ /* 0x000fea0003c00000 */
.L_x_13058:
[----:B------:R-:W-:Y:S05]  /*bb50*/  EXIT ;  /* 0x000000000000794d */ /* 0x000fea0003800000 */
.L_x_13057:
[----:B01234-:R-:W-:Y:S01]  /*bb60*/  I2FP.F32.U32 R5, R2 ;  /* 0x0000000200057245 */ /* 0x01ffe20000201000 */
        /* <DEDUP_REMOVED lines=10> */
.L_x_13060:
[----:B------:R-:W-:Y:S05]  /*bc10*/  BSYNC.RECONVERGENT B0 ;  /* 0x0000000000007941 */ /* 0x000fea0003800200 */
.L_x_13059:
[----:B------:R-:W-:Y:S01]  /*bc20*/  STG.E.U8 desc[UR36][R16.64], R3 ;  /* 0x0000000310007986 */ /* 0x000fe2000c101124 */
[----:B------:R-:W-:Y:S05]  /*bc30*/  EXIT ;  /* 0x000000000000794d */ /* 0x000fea0003800000 */
.L_x_13056:
[----:B01234-:R-:W-:-:S04]  /*bc40*/  I2FP.F32.U32 R5, R2 ;  /* 0x0000000200057245 */ /* 0x01ffc80000201000 */
        /* <DEDUP_REMOVED lines=12> */
.L_x_13061:
[----:B------:R-:W-:Y:S01]  /*bd10*/  IMAD.MOV.U32 R3, RZ, RZ, 0x7f ;  /* 0x0000007fff037424 */ /* 0x000fe200078e00ff */
[----:B------:R-:W-:-:S04]  /*bd20*/  ISETP.GT.U32.AND P0, PT, R5, 0x7f800000, PT ;  /* 0x7f8000000500780c */ /* 0x000fc80003f04070 */
[----:B------:R-:W-:-:S05]  /*bd30*/  SEL R3, R3, 0x7c, P0 ;  /* 0x0000007c03037807 */ /* 0x000fca0000000000 */
[----:B------:R-:W-:Y:S01]  /*bd40*/  STG.E.U8 desc[UR36][R16.64], R3 ;  /* 0x0000000310007986 */ /* 0x000fe2000c101124 */
[----:B------:R-:W-:Y:S05]  /*bd50*/  EXIT ;  /* 0x000000000000794d */ /* 0x000fea0003800000 */
.L_x_13055:
[----:B------:R-:W-:-:S04]  /*bd60*/  I2FP.F32.U32 R0, R2 ;  /* 0x0000000200007245 */ /* 0x000fc80000201000 */
[----:B------:R-:W-:-:S05]  /*bd70*/  F2FP.BF16.F32.PACK_AB R0, RZ, R0 ;  /* 0x00000000ff00723e */ /* 0x000fca00000010ff */
[----:B------:R-:W-:Y:S01]  /*bd80*/  STG.E.U16 desc[UR36][R16.64], R0 ;  /* 0x0000000010007986 */ /* 0x000fe2000c101524 */
[----:B------:R-:W-:Y:S05]  /*bd90*/  EXIT ;  /* 0x000000000000794d */ /* 0x000fea0003800000 */
.L_x_13062:
        /* <DEDUP_REMOVED lines=14> */
.L_x_43490:


//--------------------- .text._ZN2at6native27unrolled_elementwise_kernelINS0_13AUnaryFunctorIhhbZZZNS0_23logical_xor_kernel_cudaERNS_14TensorIteratorEENKUlvE0_clEvENKUlvE_clEvEUlhhE_EESt5arrayIPcLm2EELi4E23TrivialOffsetCalculatorILi1EjESD_NS0_6memory12LoadWithCastILi1EEENSE_13StoreWithCastILi1EEEEEviT_T0_T2_T3_T4_T5_ --------------------------
	.section	.text._ZN2at6native27unrolled_elementwise_kernelINS0_13AUnaryFunctorIhhbZZZNS0_23logical_xor_kernel_cudaERNS_14TensorIteratorEENKUlvE0_clEvENKUlvE_clEvEUlhhE_EESt5arrayIPcLm2EELi4E23TrivialOffsetCalculatorILi1EjESD_NS0_6memory12LoadWithCastILi1EEENSE_13StoreWithCastILi1EEEEEviT_T0_T2_T3_T4_T5_,"ax",@progbits
	.align	128
        .global         _ZN2at6native27unrolled_elementwise_kernelINS0_13AUnaryFunctorIhhbZZZNS0_23logical_xor_kernel_cudaERNS_14TensorIteratorEENKUlvE0_clEvENKUlvE_clEvEUlhhE_EESt5arrayIPcLm2EELi4E23TrivialOffsetCalculatorILi1EjESD_NS0_6memory12LoadWithCastILi1EEENSE_13StoreWithCastILi1EEEEEviT_T0_T2_T3_T4_T5_
        .type           _ZN2at6native27unrolled_elementwise_kernelINS0_13AUnaryFunctorIhhbZZZNS0_23logical_xor_kernel_cudaERNS_14TensorIteratorEENKUlvE0_clEvENKUlvE_clEvEUlhhE_EESt5arrayIPcLm2EELi4E23TrivialOffsetCalculatorILi1EjESD_NS0_6memory12LoadWithCastILi1EEENSE_13StoreWithCastILi1EEEEEviT_T0_T2_T3_T4_T5_,@function
        .size           _ZN2at6native27unrolled_elementwise_kernelINS0_13AUnaryFunctorIhhbZZZNS0_23logical_xor_kernel_cudaERNS_14TensorIteratorEENKUlvE0_clEvENKUlvE_clEvEUlhhE_EESt5arrayIPcLm2EELi4E23TrivialOffsetCalculatorILi1EjESD_NS0_6memory12LoadWithCastILi1EEENSE_13StoreWithCastILi1EEEEEviT_T0_T2_T3_T4_T5_,(.L_x_43491 - _ZN2at6native27unrolled_elementwise_kernelINS0_13AUnaryFunctorIhhbZZZNS0_23logical_xor_kernel_cudaERNS_14TensorIteratorEENKUlvE0_clEvENKUlvE_clEvEUlhhE_EESt5arrayIPcLm2EELi4E23TrivialOffsetCalculatorILi1EjESD_NS0_6memory12LoadWithCastILi1EEENSE_13StoreWithCastILi1EEEEEviT_T0_T2_T3_T4_T5_)
        .other          _ZN2at6native27unrolled_elementwise_kernelINS0_13AUnaryFunctorIhhbZZZNS0_23logical_xor_kernel_cudaERNS_14TensorIteratorEENKUlvE0_clEvENKUlvE_clEvEUlhhE_EESt5arrayIPcLm2EELi4E23TrivialOffsetCalculatorILi1EjESD_NS0_6memory12LoadWithCastILi1EEENSE_13StoreWithCastILi1EEEEEviT_T0_T2_T3_T4_T5_,@"STO_CUDA_ENTRY STV_DEFAULT"
_ZN2at6native27unrolled_elementwise_kernelINS0_13AUnaryFunctorIhhbZZZNS0_23logical_xor_kernel_cudaERNS_14TensorIteratorEENKUlvE0_clEvENKUlvE_clEvEUlhhE_EESt5arrayIPcLm2EELi4E23TrivialOffsetCalculatorILi1EjESD_NS0_6memory12LoadWithCastILi1EEENSE_13StoreWithCastILi1EEEEEviT_T0_T2_T3_T4_T5_:
.text._ZN2at6native27unrolled_elementwise_kernelINS0_13AUnaryFunctorIhhbZZZNS0_23logical_xor_kernel_cudaERNS_14TensorIteratorEENKUlvE0_clEvENKUlvE_clEvEUlhhE_EESt5arrayIPcLm2EELi4E23TrivialOffsetCalculatorILi1EjESD_NS0_6memory12LoadWithCastILi1EEENSE_13StoreWithCastILi1EEEEEviT_T0_T2_T3_T4_T5_:
        /* <DEDUP_REMOVED lines=32> */
.L_x_13068:
[----:B------:R3:W5:Y:S01]  /*0200*/  LDG.E.U8 R0, desc[UR36][R6.64] ;  /* 0x0000002406007981 */ /* 0x000762000c1e1100 */
[----:B------:R-:W-:Y:S05]  /*0210*/  BRA `(.L_x_13070) ;  /* 0x0000000c00607947 */ /* 0x000fea0003800000 */
.L_x_13067:
        /* <DEDUP_REMOVED lines=8> */
.L_x_13072:
[----:B------:R1:W5:Y:S01]  /*02a0*/  LDG.E.U8 R0, desc[UR36][R6.64] ;  /* 0x0000002406007981 */ /* 0x000362000c1e1100 */
[----:B------:R-:W-:Y:S05]  /*02b0*/  BRA `(.L_x_13070) ;  /* 0x0000000c00387947 */ /* 0x000fea0003800000 */
.L_x_13071:
[----:B------:R2:W5:Y:S01]  /*02c0*/  LDG.E.U16 R0, desc[UR36][R6.64] ;  /* 0x0000002406007981 */ /* 0x000562000c1e1500 */
[----:B------:R-:W-:Y:S05]  /*02d0*/  BRA `(.L_x_13070) ;  /* 0x0000000c00307947 */ /* 0x000fea0003800000 */
.L_x_13066:
        /* <DEDUP_REMOVED lines=10> */
.L_x_13074:
[----:B------:R-:W2:Y:S02]  /*0380*/  LDG.E.U16 R4, desc[UR36][R6.64] ;  /* 0x0000002406047981 */ /* 0x000ea4000c1e1500 */
[----:B--2---:R-:W-:-:S06]  /*0390*/  HADD2.F32 R4, -RZ, R4.H0_H0 ;  /* 0x20000004ff047230 */ /* 0x004fcc0000004100 */
[----:B------:R-:W0:Y:S02]  /*03a0*/  F2I.S64.TRUNC R4, R4 ;  /* 0x0000000400047311 */ /* 0x000e24000020d900 */
[----:B0-----:R-:W-:Y:S01]  /*03b0*/  PRMT R0, R4, 0x7610, R0 ;  /* 0x0000761004007816 */ /* 0x001fe20000000000 */
[----:B------:R-:W-:Y:S06]  /*03c0*/  BRA `(.L_x_13070) ;  /* 0x0000000800f47947 */ /* 0x000fec0003800000 */
.L_x_13073:
        /* <DEDUP_REMOVED lines=10> */
.L_x_13076:
[----:B------:R-:W2:Y:S02]  /*0470*/  LDG.E.U16 R6, desc[UR36][R6.64] ;  /* 0x0000002406067981 */ /* 0x000ea4000c1e1500 */
[----:B--2---:R-:W-:-:S06]  /*0480*/  HADD2.F32 R4, -RZ, R6.H0_H0 ;  /* 0x20000006ff047230 */ /* 0x004fcc0000004100 */
[----:B------:R-:W0:Y:S02]  /*0490*/  F2I.S64.TRUNC R4, R4 ;  /* 0x0000000400047311 */ /* 0x000e24000020d900 */
[----:B0-----:R-:W-:Y:S01]  /*04a0*/  PRMT R0, R4, 0x7610, R0 ;  /* 0x0000761004007816 */ /* 0x001fe20000000000 */
[----:B------:R-:W-:Y:S06]  /*04b0*/  BRA `(.L_x_13070) ;  /* 0x0000000800b87947 */ /* 0x000fec0003800000 */
.L_x_13075:
[----:B------:R-:W2:Y:S02]  /*04c0*/  LDG.E.64 R4, desc[UR36][R6.64] ;  /* 0x0000002406047981 */ /* 0x000ea4000c1e1b00 */
[----:B--2---:R-:W0:Y:S02]  /*04d0*/  F2I.S64.F64.TRUNC R4, R4 ;  /* 0x0000000400047311 */ /* 0x004e24000030d900 */
[----:B0-----:R-:W-:Y:S01]  /*04e0*/  PRMT R0, R4, 0x7610, R0 ;  /* 0x0000761004007816 */ /* 0x001fe20000000000 */
[----:B------:R-:W-:Y:S06]  /*04f0*/  BRA `(.L_x_13070) ;  /* 0x0000000800a87947 */ /* 0x000fec0003800000 */
.L_x_13065:
        /* <DEDUP_REMOVED lines=12> */
.L_x_13079:
[----:B------:R-:W2:Y:S02]  /*05c0*/  LDG.E.64 R6, desc[UR36][R6.64] ;  /* 0x0000002406067981 */ /* 0x000ea4000c1e1b00 */
[----:B--2---:R-:W0:Y:S02]  /*05d0*/  F2I.S64.F64.TRUNC R4, R6 ;  /* 0x0000000600047311 */ /* 0x004e24000030d900 */
[----:B0-----:R-:W-:Y:S01]  /*05e0*/  PRMT R0, R4, 0x7610, R0 ;  /* 0x0000761004007816 */ /* 0x001fe20000000000 */
[----:B------:R-:W-:Y:S06]  /*05f0*/  BRA `(.L_x_13070) ;  /* 0x0000000800687947 */ /* 0x000fec0003800000 */
.L_x_13078:
        /* <DEDUP_REMOVED lines=24> */
[----:B------:R-:W0:Y:S02]  /*0780*/  F2I.S64.TRUNC R4, R3 ;  /* 0x0000000300047311 */ /* 0x000e24000020d900 */
[----:B0-----:R-:W-:Y:S01]  /*0790*/  PRMT R0, R4, 0x7610, R0 ;  /* 0x0000761004007816 */ /* 0x001fe20000000000 */
[----:B------:R-:W-:Y:S06]  /*07a0*/  BRA `(.L_x_13070) ;  /* 0x0000000400fc7947 */ /* 0x000fec0003800000 */
.L_x_13081:
        /* <DEDUP_REMOVED lines=12> */
[----:B------:R-:W0:Y:S02]  /*0870*/  F2I.S64.TRUNC R4, R3 ;  /* 0x0000000300047311 */ /* 0x000e24000020d900 */
[----:B0-----:R-:W-:Y:S01]  /*0880*/  PRMT R0, R4, 0x7610, R0 ;  /* 0x0000761004007816 */ /* 0x001fe20000000000 */
[----:B------:R-:W-:Y:S06]  /*0890*/  BRA `(.L_x_13070) ;  /* 0x0000000400c07947 */ /* 0x000fec0003800000 */
.L_x_13080:
[----:B------:R-:W2:Y:S02]  /*08a0*/  LDG.E.U16 R4, desc[UR36][R6.64] ;  /* 0x0000002406047981 */ /* 0x000ea4000c1e1500 */
[----:B--2---:R-:W-:-:S06]  /*08b0*/  IMAD.U32 R4, R4, 0x10000, RZ ;  /* 0x0001000004047824 */ /* 0x004fcc00078e00ff */
[----:B------:R-:W0:Y:S02]  /*08c0*/  F2I.S64.TRUNC R4, R4 ;  /* 0x0000000400047311 */ /* 0x000e24000020d900 */
[----:B0-----:R-:W-:Y:S01]  /*08d0*/  PRMT R0, R4, 0x7610, R0 ;  /* 0x0000761004007816 */ /* 0x001fe20000000000 */
[----:B------:R-:W-:Y:S06]  /*08e0*/  BRA `(.L_x_13070) ;  /* 0x0000000400ac7947 */ /* 0x000fec0003800000 */
.L_x_13077:
        /* <DEDUP_REMOVED lines=10> */
.L_x_13084:
        /* <DEDUP_REMOVED lines=21> */
.L_x_13088:
[----:B------:R-:W-:Y:S05]  /*0ae0*/  BSYNC.RECONVERGENT B1 ;  /* 0x0000000000017941 */ /* 0x000fea0003800200 */
.L_x_13087:
[----:B------:R-:W-:Y:S01]  /*0af0*/  IMAD.SHL.U32 R0, R0, 0x100000, RZ ;  /* 0x0010000000007824 */ /* 0x000fe200078e00ff */
[----:B------:R-:W-:-:S04]  /*0b00*/  LEA R3, R3, 0x3b800000, 0x17 ;  /* 0x3b80000003037811 */ /* 0x000fc800078eb8ff */
[----:B------:R-:W-:-:S07]  /*0b10*/  LOP3.LUT R4, R3, R0, R7, 0xfe, !PT ;  /* 0x0000000003047212 */ /* 0x000fce00078efe07 */
.L_x_13086:
[----:B------:R-:W-:Y:S05]  /*0b20*/  BSYNC.RECONVERGENT B0 ;  /* 0x0000000000007941 */ /* 0x000fea0003800200 */
.L_x_13085:
[----:B------:R-:W0:Y:S02]  /*0b30*/  F2I.S64.TRUNC R4, R4 ;  /* 0x0000000400047311 */ /* 0x000e24000020d900 */
[----:B0-----:R-:W-:Y:S01]  /*0b40*/  PRMT R0, R4, 0x7610, R0 ;  /* 0x0000761004007816 */ /* 0x001fe20000000000 */
[----:B------:R-:W-:Y:S06]  /*0b50*/  BRA `(.L_x_13070) ;  /* 0x0000000400107947 */ /* 0x000fec0003800000 */
.L_x_13083:
        /* <DEDUP_REMOVED lines=21> */
.L_x_13092:
[----:B------:R-:W-:Y:S05]  /*0cb0*/  BSYNC.RECONVERGENT B1 ;  /* 0x0000000000017941 */ /* 0x000fea0003800200 */
.L_x_13091:
[----:B------:R-:W-:Y:S01]  /*0cc0*/  IMAD.SHL.U32 R0, R0, 0x200000, RZ ;  /* 0x0020000000007824 */ /* 0x000fe200078e00ff */
[----:B------:R-:W-:-:S04]  /*0cd0*/  LEA R3, R3, 0x37800000, 0x17 ;  /* 0x3780000003037811 */ /* 0x000fc800078eb8ff */
[----:B------:R-:W-:-:S07]  /*0ce0*/  LOP3.LUT R4, R3, R0, R7, 0xfe, !PT ;  /* 0x0000000003047212 */ /* 0x000fce00078efe07 */
.L_x_13090:
[----:B------:R-:W-:Y:S05]  /*0cf0*/  BSYNC.RECONVERGENT B0 ;  /* 0x0000000000007941 */ /* 0x000fea0003800200 */
.L_x_13089:
[----:B------:R-:W0:Y:S02]  /*0d00*/  F2I.S64.TRUNC R4, R4 ;  /* 0x0000000400047311 */ /* 0x000e24000020d900 */
[----:B0-----:R-:W-:Y:S01]  /*0d10*/  PRMT R0, R4, 0x7610, R0 ;  /* 0x0000761004007816 */ /* 0x001fe20000000000 */
[----:B------:R-:W-:Y:S06]  /*0d20*/  BRA `(.L_x_13070) ;  /* 0x00000000009c7947 */ /* 0x000fec0003800000 */
.L_x_13082:
[----:B------:R-:W-:-:S09]  /*0d30*/  UISETP.NE.AND UP0, UPT, UR4, 0x1c, UPT ;  /* 0x0000001c0400788c */ /* 0x000fd2000bf05270 */
[----:B------:R-:W-:Y:S05]  /*0d40*/  BRA.U !UP0, `(.L_x_13093) ;  /* 0x0000000108907547 */ /* 0x000fea000b800000 */
[----:B------:R-:W-:-:S09]  /*0d50*/  UISETP.NE.AND UP0, UPT, UR4, 0x1d, UPT ;  /* 0x0000001d0400788c */ /* 0x000fd2000bf05270 */
[----:B------:R-:W-:Y:S05]  /*0d60*/  BRA.U !UP0, `(.L_x_13094) ;  /* 0x0000000108807547 */ /* 0x000fea000b800000 */
[----:B------:R-:W-:-:S09]  /*0d70*/  UISETP.NE.AND UP0, UPT, UR4, 0x2c, UPT ;  /* 0x0000002c0400788c */ /* 0x000fd2000bf05270 */
[----:B------:R-:W-:Y:S05]  /*0d80*/  BRA.U !UP0, `(.L_x_13095) ;  /* 0x0000000108487547 */ /* 0x000fea000b800000 */
.L_x_13069:
        /* <DEDUP_REMOVED lines=16> */
.L_x_13096:
[----:B------:R-:W-:Y:S01]  /*0e90*/  PRMT R0, RZ, 0x7610, R0 ;  /* 0x00007610ff007816 */ /* 0x000fe20000000000 */
[----:B------:R-:W-:Y:S06]  /*0ea0*/  BRA `(.L_x_13070) ;  /* 0x00000000003c7947 */ /* 0x000fec0003800000 */
.L_x_13095:
        /* <DEDUP_REMOVED lines=8> */
.L_x_13098:
[----:B------:R-:W-:Y:S05]  /*0f30*/  BSYNC.RECONVERGENT B0 ;  /* 0x0000000000007941 */ /* 0x000fea0003800200 */
.L_x_13097:
[----:B------:R-:W0:Y:S02]  /*0f40*/  F2I.S64.TRUNC R4, R4 ;  /* 0x0000000400047311 */ /* 0x000e24000020d900 */
[----:B0-----:R-:W-:Y:S01]  /*0f50*/  PRMT R0, R4, 0x7610, R0 ;  /* 0x0000761004007816 */ /* 0x001fe20000000000 */
[----:B------:R-:W-:Y:S06]  /*0f60*/  BRA `(.L_x_13070) ;  /* 0x00000000000c7947 */ /* 0x000fec0003800000 */
.L_x_13094:
[----:B------:R0:W5:Y:S01]  /*0f70*/  LDG.E.U8 R0, desc[UR36][R6.64] ;  /* 0x0000002406007981 */ /* 0x000162000c1e1100 */
[----:B------:R-:W-:Y:S05]  /*0f80*/  BRA `(.L_x_13070) ;  /* 0x0000000000047947 */ /* 0x000fea0003800000 */
.L_x_13093:
[----:B------:R0:W5:Y:S02]  /*0f90*/  LDG.E.U8 R0, desc[UR36][R6.64] ;  /* 0x0000002406007981 */ /* 0x000164000c1e1100 */
.L_x_13070:
[----:B-----5:R-:W-:Y:S01]  /*0fa0*/  LOP3.LUT P0, RZ, R0, 0xff, RZ, 0xc0, !PT ;  /* 0x000000ff00ff7812 */ /* 0x020fe2000780c0ff */
[----:B------:R-:W-:-:S03]  /*0fb0*/  VIADD R24, R2, 0x80 ;  /* 0x0000008002187836 */ /* 0x000fc60000000000 */
[----:B------:R-:W-:-:S09]  /*0fc0*/  P2R R16, PR, RZ, 0x1 ;  /* 0x00000001ff107803 */ /* 0x000fd20000000000 */
.L_x_13064:
[----:B------:R-:W-:Y:S05]  /*0fd0*/  BSYNC.RECONVERGENT B6 ;  /* 0x0000000000067941 */ /* 0x000fea0003800200 */
.L_x_13063:
[----:B------:R-:W-:Y:S01]  /*0fe0*/  ISETP.GE.AND P0, PT, R24, R19, PT ;  /* 0x000000131800720c */ /* 0x000fe20003f06270 */
[----:B------:R-:W-:Y:S01]  /*0ff0*/  BSSY.RECONVERGENT B6, `(.L_x_13099) ;  /* 0x00000f4000067945 */ /* 0x000fe20003800200 */
[----:B------:R-:W-:-:S04]  /*1000*/  PLOP3.LUT P1, PT, PT, PT, PT, 0x8, 0x80 ;  /* 0x000000000080781c */ /* 0x000fc80003f2e170 */
[----:B------:R-:W-:-:S07]  /*1010*/  P2R R17, PR, RZ, 0x2 ;  /* 0x00000002ff117803 */ /* 0x000fce0000000000 */
[----:B------:R-:W-:Y:S05]  /*1020*/  @P0 BRA `(.L_x_13100) ;  /* 0x0000000c00c00947 */ /* 0x000fea0003800000 */
[----:B01234-:R-:W0:Y:S01]  /*1030*/  LDC.64 R6, c[0x0][0x390] ;  /* 0x0000e400ff067b82 */ /* 0x01fe220000000a00 */
        /* <DEDUP_REMOVED lines=18> */
.L_x_13104:
[----:B------:R0:W5:Y:S01]  /*1160*/  LDG.E.U8 R0, desc[UR36][R6.64] ;  /* 0x0000002406007981 */ /* 0x000162000c1e1100 */
[----:B------:R-:W-:Y:S05]  /*1170*/  BRA `(.L_x_13106) ;  /* 0x0000000c00607947 */ /* 0x000fea0003800000 */
.L_x_13103:
        /* <DEDUP_REMOVED lines=8> */
.L_x_13108:
[----:B------:R4:W5:Y:S01]  /*1200*/  LDG.E.U8 R0, desc[UR36][R6.64] ;  /* 0x0000002406007981 */ /* 0x000962000c1e1100 */
[----:B------:R-:W-:Y:S05]  /*1210*/  BRA `(.L_x_13106) ;  /* 0x0000000c00387947 */ /* 0x000fea0003800000 */
.L_x_13107:
[----:B------:R0:W5:Y:S01]  /*1220*/  LDG.E.U16 R0, desc[UR36][R6.64] ;  /* 0x0000002406007981 */ /* 0x000162000c1e1500 */
[----:B------:R-:W-:Y:S05]  /*1230*/  BRA `(.L_x_13106) ;  /* 0x0000000c00307947 */ /* 0x000fea0003800000 */
.L_x_13102:
        /* <DEDUP_REMOVED lines=10> */
.L_x_13110:
[----:B------:R-:W2:Y:S02]  /*12e0*/  LDG.E.U16 R4, desc[UR36][R6.64] ;  /* 0x0000002406047981 */ /* 0x000ea4000c1e1500 */
[----:B--2---:R-:W-:-:S06]  /*12f0*/  HADD2.F32 R4, -RZ, R4.H0_H0 ;  /* 0x20000004ff047230 */ /* 0x004fcc0000004100 */
[----:B------:R-:W0:Y:S02]  /*1300*/  F2I.S64.TRUNC R4, R4 ;  /* 0x0000000400047311 */ /* 0x000e24000020d900 */
[----:B0-----:R-:W-:Y:S01]  /*1310*/  PRMT R0, R4, 0x7610, R0 ;  /* 0x0000761004007816 */ /* 0x001fe20000000000 */
[----:B------:R-:W-:Y:S06]  /*1320*/  BRA `(.L_x_13106) ;  /* 0x0000000800f47947 */ /* 0x000fec0003800000 */
.L_x_13109:
        /* <DEDUP_REMOVED lines=10> */
.L_x_13112:
[----:B------:R-:W2:Y:S02]  /*13d0*/  LDG.E.U16 R6, desc[UR36][R6.64] ;  /* 0x0000002406067981 */ /* 0x000ea4000c1e1500 */
[----:B--2---:R-:W-:-:S06]  /*13e0*/  HADD2.F32 R4, -RZ, R6.H0_H0 ;  /* 0x20000006ff047230 */ /* 0x004fcc0000004100 */
[----:B------:R-:W0:Y:S02]  /*13f0*/  F2I.S64.TRUNC R4, R4 ;  /* 0x0000000400047311 */ /* 0x000e24000020d900 */
[----:B0-----:R-:W-:Y:S01]  /*1400*/  PRMT R0, R4, 0x7610, R0 ;  /* 0x0000761004007816 */ /* 0x001fe20000000000 */
[----:B------:R-:W-:Y:S06]  /*1410*/  BRA `(.L_x_13106) ;  /* 0x0000000800b87947 */ /* 0x000fec0003800000 */
.L_x_13111:
[----:B------:R-:W2:Y:S02]  /*1420*/  LDG.E.64 R4, desc[UR36][R6.64] ;  /* 0x0000002406047981 */ /* 0x000ea4000c1e1b00 */
[----:B--2---:R-:W0:Y:S02]  /*1430*/  F2I.S64.F64.TRUNC R4, R4 ;  /* 0x0000000400047311 */ /* 0x004e24000030d900 */
[----:B0-----:R-:W-:Y:S01]  /*1440*/  PRMT R0, R4, 0x7610, R0 ;  /* 0x0000761004007816 */ /* 0x001fe20000000000 */
[----:B------:R-:W-:Y:S06]  /*1450*/  BRA `(.L_x_13106) ;  /* 0x0000000800a87947 */ /* 0x000fec0003800000 */
.L_x_13101:
        /* <DEDUP_REMOVED lines=12> */
.L_x_13115:
[----:B------:R-:W2:Y:S02]  /*1520*/  LDG.E.64 R6, desc[UR36][R6.64] ;  /* 0x0000002406067981 */ /* 0x000ea4000c1e1b00 */
[----:B--2---:R-:W0:Y:S02]  /*1530*/  F2I.S64.F64.TRUNC R4, R6 ;  /* 0x0000000600047311 */ /* 0x004e24000030d900 */
[----:B0-----:R-:W-:Y:S01]  /*1540*/  PRMT R0, R4, 0x7610, R0 ;  /* 0x0000761004007816 */ /* 0x001fe20000000000 */
[----:B------:R-:W-:Y:S06]  /*1550*/  BRA `(.L_x_13106) ;  /* 0x0000000800687947 */ /* 0x000fec0003800000 */
.L_x_13114:
        /* <DEDUP_REMOVED lines=27> */
.L_x_13117:
        /* <DEDUP_REMOVED lines=12> */
[----:B------:R-:W0:Y:S02]  /*17d0*/  F2I.S64.TRUNC R4, R3 ;  /* 0x0000000300047311 */ /* 0x000e24000020d900 */
[----:B0-----:R-:W-:Y:S01]  /*17e0*/  PRMT R0, R4, 0x7610, R0 ;  /* 0x0000761004007816 */ /* 0x001fe20000000000 */
[----:B------:R-:W-:Y:S06]  /*17f0*/  BRA `(.L_x_13106) ;  /* 0x0000000400c07947 */ /* 0x000fec0003800000 */
.L_x_13116:
[----:B------:R-:W2:Y:S02]  /*1800*/  LDG.E.U16 R4, desc[UR36][R6.64] ;  /* 0x0000002406047981 */ /* 0x000ea4000c1e1500 */
[----:B--2---:R-:W-:-:S06]  /*1810*/  IMAD.U32 R4, R4, 0x10000, RZ ;  /* 0x0001000004047824 */ /* 0x004fcc00078e00ff */
[----:B------:R-:W0:Y:S02]  /*1820*/  F2I.S64.TRUNC R4, R4 ;  /* 0x0000000400047311 */ /* 0x000e24000020d900 */
[----:B0-----:R-:W-:Y:S01]  /*1830*/  PRMT R0, R4, 0x7610, R0 ;  /* 0x0000761004007816 */ /* 0x001fe20000000000 */
[----:B------:R-:W-:Y:S06]  /*1840*/  BRA `(.L_x_13106) ;  /* 0x0000000400ac7947 */ /* 0x000fec0003800000 */
.L_x_13113:
        /* <DEDUP_REMOVED lines=10> */
.L_x_13120:
        /* <DEDUP_REMOVED lines=21> */
.L_x_13124:
[----:B------:R-:W-:Y:S05]  /*1a40*/  BSYNC.RECONVERGENT B1 ;  /* 0x0000000000017941 */ /* 0x000fea0003800200 */
.L_x_13123:
[----:B------:R-:W-:Y:S01]  /*1a50*/  IMAD.SHL.U32 R0, R0, 0x100000, RZ ;  /* 0x0010000000007824 */ /* 0x000fe200078e00ff */
[----:B------:R-:W-:-:S04]  /*1a60*/  LEA R3, R3, 0x3b800000, 0x17 ;  /* 0x3b80000003037811 */ /* 0x000fc800078eb8ff */
[----:B------:R-:W-:-:S07]  /*1a70*/  LOP3.LUT R4, R3, R0, R7, 0xfe, !PT ;  /* 0x0000000003047212 */ /* 0x000fce00078efe07 */
.L_x_13122:
[----:B------:R-:W-:Y:S05]  /*1a80*/  BSYNC.RECONVERGENT B0 ;  /* 0x0000000000007941 */ /* 0x000fea0003800200 */
.L_x_13121:
[----:B------:R-:W0:Y:S02]  /*1a90*/  F2I.S64.TRUNC R4, R4 ;  /* 0x0000000400047311 */ /* 0x000e24000020d900 */
[----:B0-----:R-:W-:Y:S01]  /*1aa0*/  PRMT R0, R4, 0x7610, R0 ;  /* 0x0000761004007816 */ /* 0x001fe20000000000 */
[----:B------:R-:W-:Y:S06]  /*1ab0*/  BRA `(.L_x_13106) ;  /* 0x0000000400107947 */ /* 0x000fec0003800000 */
.L_x_13119:
        /* <DEDUP_REMOVED lines=21> */
.L_x_13128:
[----:B------:R-:W-:Y:S05]  /*1c10*/  BSYNC.RECONVERGENT B1 ;  /* 0x0000000000017941 */ /* 0x000fea0003800200 */
.L_x_13127:
[----:B------:R-:W-:Y:S01]  /*1c20*/  IMAD.SHL.U32 R0, R0, 0x200000, RZ ;  /* 0x0020000000007824 */ /* 0x000fe200078e00ff */
[----:B------:R-:W-:-:S04]  /*1c30*/  LEA R3, R3, 0x37800000, 0x17 ;  /* 0x3780000003037811 */ /* 0x000fc800078eb8ff */
[----:B------:R-:W-:-:S07]  /*1c40*/  LOP3.LUT R4, R3, R0, R7, 0xfe, !PT ;  /* 0x0000000003047212 */ /* 0x000fce00078efe07 */
.L_x_13126:
[----:B------:R-:W-:Y:S05]  /*1c50*/  BSYNC.RECONVERGENT B0 ;  /* 0x0000000000007941 */ /* 0x000fea0003800200 */
.L_x_13125:
[----:B------:R-:W0:Y:S02]  /*1c60*/  F2I.S64.TRUNC R4, R4 ;  /* 0x0000000400047311 */ /* 0x000e24000020d900 */
[----:B0-----:R-:W-:Y:S01]  /*1c70*/  PRMT R0, R4, 0x7610, R0 ;  /* 0x0000761004007816 */ /* 0x001fe20000000000 */
[----:B------:R-:W-:Y:S06]  /*1c80*/  BRA `(.L_x_13106) ;  /* 0x00000000009c7947 */ /* 0x000fec0003800000 */
.L_x_13118:
        /* <DEDUP_REMOVED lines=14> */
.L_x_13132:
[----:B------:R-:W-:Y:S05]  /*1d70*/  BSYNC.RECONVERGENT B0 ;  /* 0x0000000000007941 */ /* 0x000fea0003800200 */
.L_x_13131:
[----:B------:R-:W0:Y:S02]  /*1d80*/  F2I.S64.TRUNC R4, R4 ;  /* 0x0000000400047311 */ /* 0x000e24000020d900 */
[----:B0-----:R-:W-:Y:S01]  /*1d90*/  PRMT R0, R4, 0x7610, R0 ;  /* 0x0000761004007816 */ /* 0x001fe20000000000 */
[----:B------:R-:W-:Y:S06]  /*1da0*/  BRA `(.L_x_13106) ;  /* 0x0000000000547947 */ /* 0x000fec0003800000 */
.L_x_13105:
        /* <DEDUP_REMOVED lines=16> */
.L_x_13133:
[----:B------:R-:W-:Y:S01]  /*1eb0*/  PRMT R0, RZ, 0x7610, R0 ;  /* 0x00007610ff007816 */ /* 0x000fe20000000000 */
[----:B------:R-:W-:Y:S06]  /*1ec0*/  BRA `(.L_x_13106) ;  /* 0x00000000000c7947 */ /* 0x000fec0003800000 */
.L_x_13130:
[----:B------:R1:W5:Y:S01]  /*1ed0*/  LDG.E.U8 R0, desc[UR36][R6.64] ;  /* 0x0000002406007981 */ /* 0x000362000c1e1100 */
[----:B------:R-:W-:Y:S05]  /*1ee0*/  BRA `(.L_x_13106) ;  /* 0x0000000000047947 */ /* 0x000fea0003800000 */
.L_x_13129:
[----:B------:R0:W5:Y:S02]  /*1ef0*/  LDG.E.U8 R0, desc[UR36][R6.64] ;  /* 0x0000002406007981 */ /* 0x000164000c1e1100 */
.L_x_13106:
[----:B-----5:R-:W-:Y:S01]  /*1f00*/  LOP3.LUT P0, RZ, R0, 0xff, RZ, 0xc0, !PT ;  /* 0x000000ff00ff7812 */ /* 0x020fe2000780c0ff */
[----:B------:R-:W-:-:S03]  /*1f10*/  VIADD R24, R24, 0x80 ;  /* 0x0000008018187836 */ /* 0x000fc60000000000 */
[----:B------:R-:W-:-:S09]  /*1f20*/  P2R R17, PR, RZ, 0x1 ;  /* 0x00000001ff117803 */ /* 0x000fd20000000000 */
.L_x_13100:
[----:B------:R-:W-:Y:S05]  /*1f30*/  BSYNC.RECONVERGENT B6 ;  /* 0x0000000000067941 */ /* 0x000fea0003800200 */
.L_x_13099:
        /* <DEDUP_REMOVED lines=24> */
.L_x_13139:
[----:B------:R0:W5:Y:S01]  /*20c0*/  LDG.E.U8 R0, desc[UR36][R6.64] ;  /* 0x0000002406007981 */ /* 0x000162000c1e1100 */
[----:B------:R-:W-:Y:S05]  /*20d0*/  BRA `(.L_x_13141) ;  /* 0x0000000c00607947 */ /* 0x000fea0003800000 */
.L_x_13138:
        /* <DEDUP_REMOVED lines=8> */
.L_x_13143:
[----:B------:R3:W5:Y:S01]  /*2160*/  LDG.E.U8 R0, desc[UR36][R6.64] ;  /* 0x0000002406007981 */ /* 0x000762000c1e1100 */
[----:B------:R-:W-:Y:S05]  /*2170*/  BRA `(.L_x_13141) ;  /* 0x0000000c00387947 */ /* 0x000fea0003800000 */
.L_x_13142:
[----:B------:R0:W5:Y:S01]  /*2180*/  LDG.E.U16 R0, desc[UR36][R6.64] ;  /* 0x0000002406007981 */ /* 0x000162000c1e1500 */
[----:B------:R-:W-:Y:S05]  /*2190*/  BRA `(.L_x_13141) ;  /* 0x0000000c00307947 */ /* 0x000fea0003800000 */
.L_x_13137:
        /* <DEDUP_REMOVED lines=10> */
.L_x_13145:
[----:B------:R-:W2:Y:S02]  /*2240*/  LDG.E.U16 R4, desc[UR36][R6.64] ;  /* 0x0000002406047981 */ /* 0x000ea4000c1e1500 */
[----:B--2---:R-:W-:-:S06]  /*2250*/  HADD2.F32 R4, -RZ, R4.H0_H0 ;  /* 0x20000004ff047230 */ /* 0x004fcc0000004100 */
[----:B------:R-:W0:Y:S02]  /*2260*/  F2I.S64.TRUNC R4, R4 ;  /* 0x0000000400047311 */ /* 0x000e24000020d900 */
[----:B0-----:R-:W-:Y:S01]  /*2270*/  PRMT R0, R4, 0x7610, R0 ;  /* 0x0000761004007816 */ /* 0x001fe20000000000 */
[----:B------:R-:W-:Y:S06]  /*2280*/  BRA `(.L_x_13141) ;  /* 0x0000000800f47947 */ /* 0x000fec0003800000 */
.L_x_13144:
        /* <DEDUP_REMOVED lines=10> */
.L_x_13147:
[----:B------:R-:W2:Y:S02]  /*2330*/  LDG.E.U16 R6, desc[UR36][R6.64] ;  /* 0x0000002406067981 */ /* 0x000ea4000c1e1500 */
[----:B--2---:R-:W-:-:S06]  /*2340*/  HADD2.F32 R4, -RZ, R6.H0_H0 ;  /* 0x20000006ff047230 */ /* 0x004fcc0000004100 */
[----:B------:R-:W0:Y:S02]  /*2350*/  F2I.S64.TRUNC R4, R4 ;  /* 0x0000000400047311 */ /* 0x000e24000020d900 */
[----:B0-----:R-:W-:Y:S01]  /*2360*/  PRMT R0, R4, 0x7610, R0 ;  /* 0x0000761004007816 */ /* 0x001fe20000000000 */
[----:B------:R-:W-:Y:S06]  /*2370*/  BRA `(.L_x_13141) ;  /* 0x0000000800b87947 */ /* 0x000fec0003800000 */
.L_x_13146:
[----:B------:R-:W2:Y:S02]  /*2380*/  LDG.E.64 R4, desc[UR36][R6.64] ;  /* 0x0000002406047981 */ /* 0x000ea4000c1e1b00 */
[----:B--2---:R-:W0:Y:S02]  /*2390*/  F2I.S64.F64.TRUNC R4, R4 ;  /* 0x0000000400047311 */ /* 0x004e24000030d900 */
[----:B0-----:R-:W-:Y:S01]  /*23a0*/  PRMT R0, R4, 0x7610, R0 ;  /* 0x0000761004007816 */ /* 0x001fe20000000000 */
[----:B------:R-:W-:Y:S06]  /*23b0*/  BRA `(.L_x_13141) ;  /* 0x0000000800a87947 */ /* 0x000fec0003800000 */
.L_x_13136:
        /* <DEDUP_REMOVED lines=12> */
.L_x_13150:
[----:B------:R-:W2:Y:S02]  /*2480*/  LDG.E.64 R6, desc[UR36][R6.64] ;  /* 0x0000002406067981 */ /* 0x000ea4000c1e1b00 */
[----:B--2---:R-:W0:Y:S02]  /*2490*/  F2I.S64.F64.TRUNC R4, R6 ;  /* 0x0000000600047311 */ /* 0x004e24000030d900 */
[----:B0-----:R-:W-:Y:S01]  /*24a0*/  PRMT R0, R4, 0x7610, R0 ;  /* 0x0000761004007816 */ /* 0x001fe20000000000 */
[----:B------:R-:W-:Y:S06]  /*24b0*/  BRA `(.L_x_13141) ;  /* 0x0000000800687947 */ /* 0x000fec0003800000 */
.L_x_13149:
        /* <DEDUP_REMOVED lines=27> */
.L_x_13152:
        /* <DEDUP_REMOVED lines=15> */
.L_x_13151:
[----:B------:R-:W2:Y:S02]  /*2760*/  LDG.E.U16 R4, desc[UR36][R6.64] ;  /* 0x0000002406047981 */ /* 0x000ea4000c1e1500 */
[----:B--2---:R-:W-:-:S06]  /*2770*/  IMAD.U32 R4, R4, 0x10000, RZ ;  /* 0x0001000004047824 */ /* 0x004fcc00078e00ff */
[----:B------:R-:W0:Y:S02]  /*2780*/  F2I.S64.TRUNC R4, R4 ;  /* 0x0000000400047311 */ /* 0x000e24000020d900 */
[----:B0-----:R-:W-:Y:S01]  /*2790*/  PRMT R0, R4, 0x7610, R0 ;  /* 0x0000761004007816 */ /* 0x001fe20000000000 */
[----:B------:R-:W-:Y:S06]  /*27a0*/  BRA `(.L_x_13141) ;  /* 0x0000000400ac7947 */ /* 0x000fec0003800000 */
.L_x_13148:
        /* <DEDUP_REMOVED lines=10> */
.L_x_13155:
        /* <DEDUP_REMOVED lines=21> */
.L_x_13159:
[----:B------:R-:W-:Y:S05]  /*29a0*/  BSYNC.RECONVERGENT B1 ;  /* 0x0000000000017941 */ /* 0x000fea0003800200 */
.L_x_13158:
[----:B------:R-:W-:Y:S01]  /*29b0*/  IMAD.SHL.U32 R0, R0, 0x100000, RZ ;  /* 0x0010000000007824 */ /* 0x000fe200078e00ff */
[----:B------:R-:W-:-:S04]  /*29c0*/  LEA R3, R3, 0x3b800000, 0x17 ;  /* 0x3b80000003037811 */ /* 0x000fc800078eb8ff */
[----:B------:R-:W-:-:S07]  /*29d0*/  LOP3.LUT R4, R3, R0, R7, 0xfe, !PT ;  /* 0x0000000003047212 */ /* 0x000fce00078efe07 */
.L_x_13157:
[----:B------:R-:W-:Y:S05]  /*29e0*/  BSYNC.RECONVERGENT B0 ;  /* 0x0000000000007941 */ /* 0x000fea0003800200 */
.L_x_13156:
[----:B------:R-:W0:Y:S02]  /*29f0*/  F2I.S64.TRUNC R4, R4 ;  /* 0x0000000400047311 */ /* 0x000e24000020d900 */
[----:B0-----:R-:W-:Y:S01]  /*2a00*/  PRMT R0, R4, 0x7610, R0 ;  /* 0x0000761004007816 */ /* 0x001fe20000000000 */
[----:B------:R-:W-:Y:S06]  /*2a10*/  BRA `(.L_x_13141) ;  /* 0x0000000400107947 */ /* 0x000fec0003800000 */
.L_x_13154:
        /* <DEDUP_REMOVED lines=21> */
.L_x_13163:
[----:B------:R-:W-:Y:S05]  /*2b70*/  BSYNC.RECONVERGENT B1 ;  /* 0x0000000000017941 */ /* 0x000fea0003800200 */
.L_x_13162:
[----:B------:R-:W-:Y:S01]  /*2b80*/  IMAD.SHL.U32 R0, R0, 0x200000, RZ ;  /* 0x0020000000007824 */ /* 0x000fe200078e00ff */
[----:B------:R-:W-:-:S04]  /*2b90*/  LEA R3, R3, 0x37800000, 0x17 ;  /* 0x3780000003037811 */ /* 0x000fc800078eb8ff */
[----:B------:R-:W-:-:S07]  /*2ba0*/  LOP3.LUT R4, R3, R0, R7, 0xfe, !PT ;  /* 0x0000000003047212 */ /* 0x000fce00078efe07 */
.L_x_13161:
[----:B------:R-:W-:Y:S05]  /*2bb0*/  BSYNC.RECONVERGENT B0 ;  /* 0x0000000000007941 */ /* 0x000fea0003800200 */
.L_x_13160:
[----:B------:R-:W0:Y:S02]  /*2bc0*/  F2I.S64.TRUNC R4, R4 ;  /* 0x0000000400047311 */ /* 0x000e24000020d900 */
[----:B0-----:R-:W-:Y:S01]  /*2bd0*/  PRMT R0, R4, 0x7610, R0 ;  /* 0x0000761004007816 */ /* 0x001fe20000000000 */
[----:B------:R-:W-:Y:S06]  /*2be0*/  BRA `(.L_x_13141) ;  /* 0x00000000009c7947 */ /* 0x000fec0003800000 */
.L_x_13153:
        /* <DEDUP_REMOVED lines=14> */
.L_x_13167:
[----:B------:R-:W-:Y:S05]  /*2cd0*/  BSYNC.RECONVERGENT B0 ;  /* 0x0000000000007941 */ /* 0x000fea0003800200 */
.L_x_13166:
[----:B------:R-:W0:Y:S02]  /*2ce0*/  F2I.S64.TRUNC R4, R4 ;  /* 0x0000000400047311 */ /* 0x000e24000020d900 */
[----:B0-----:R-:W-:Y:S01]  /*2cf0*/  PRMT R0, R4, 0x7610, R0 ;  /* 0x0000761004007816 */ /* 0x001fe20000000000 */
[----:B------:R-:W-:Y:S06]  /*2d00*/  BRA `(.L_x_13141) ;  /* 0x0000000000547947 */ /* 0x000fec0003800000 */
.L_x_13140:
        /* <DEDUP_REMOVED lines=16> */
.L_x_13168:
[----:B------:R-:W-:Y:S01]  /*2e10*/  PRMT R0, RZ, 0x7610, R0 ;  /* 0x00007610ff007816 */ /* 0x000fe20000000000 */
[----:B------:R-:W-:Y:S06]  /*2e20*/  BRA `(.L_x_13141) ;  /* 0x00000000000c7947 */ /* 0x000fec0003800000 */
.L_x_13165:
[----:B------:R2:W5:Y:S01]  /*2e30*/  LDG.E.U8 R0, desc[UR36][R6.64] ;  /* 0x0000002406007981 */ /* 0x000562000c1e1100 */
[----:B------:R-:W-:Y:S05]  /*2e40*/  BRA `(.L_x_13141) ;  /* 0x0000000000047947 */ /* 0x000fea0003800000 */
.L_x_13164:
[----:B------:R1:W5:Y:S02]  /*2e50*/  LDG.E.U8 R0, desc[UR36][R6.64] ;  /* 0x0000002406007981 */ /* 0x000364000c1e1100 */
.L_x_13141:
[----:B-----5:R-:W-:Y:S01]  /*2e60*/  LOP3.LUT P0, RZ, R0, 0xff, RZ, 0xc0, !PT ;  /* 0x000000ff00ff7812 */ /* 0x020fe2000780c0ff */
[----:B------:R-:W-:-:S03]  /*2e70*/  VIADD R24, R24, 0x80 ;  /* 0x0000008018187836 */ /* 0x000fc60000000000 */
[----:B------:R-:W-:-:S09]  /*2e80*/  P2R R22, PR, RZ, 0x1 ;  /* 0x00000001ff167803 */ /* 0x000fd20000000000 */
.L_x_13135:
[----:B------:R-:W-:Y:S05]  /*2e90*/  BSYNC.RECONVERGENT B6 ;  /* 0x0000000000067941 */ /* 0x000fea0003800200 */
.L_x_13134:
[----:B------:R-:W0:Y:S01]  /*2ea0*/  LDC.U8 R18, c[0x0][0x385] ;  /* 0x0000e140ff127b82 */ /* 0x000e220000000000 */
[----:B------:R-:W-:Y:S01]  /*2eb0*/  ISETP.GE.AND P1, PT, R24, R19, PT ;  /* 0x000000131800720c */ /* 0x000fe20003f26270 */
[----:B------:R-:W-:Y:S01]  /*2ec0*/  BSSY.RECONVERGENT B6, `(.L_x_13169) ;  /* 0x00000f1000067945 */ /* 0x000fe20003800200 */
[----:B------:R-:W-:-:S11]  /*2ed0*/  PLOP3.LUT P0, PT, PT, PT, PT, 0x8, 0x80 ;  /* 0x000000000080781c */ /* 0x000fd60003f0e170 */
        /* <DEDUP_REMOVED lines=20> */
.L_x_13174:
[----:B------:R0:W5:Y:S01]  /*3020*/  LDG.E.U8 R0, desc[UR36][R6.64] ;  /* 0x0000002406007981 */ /* 0x000162000c1e1100 */
[----:B------:R-:W-:Y:S05]  /*3030*/  BRA `(.L_x_13176) ;  /* 0x0000000c00607947 */ /* 0x000fea0003800000 */
.L_x_13173:
        /* <DEDUP_REMOVED lines=8> */
.L_x_13178:
[----:B------:R4:W5:Y:S01]  /*30c0*/  LDG.E.U8 R0, desc[UR36][R6.64] ;  /* 0x0000002406007981 */ /* 0x000962000c1e1100 */
[----:B------:R-:W-:Y:S05]  /*30d0*/  BRA `(.L_x_13176) ;  /* 0x0000000c00387947 */ /* 0x000fea0003800000 */
.L_x_13177:
[----:B------:R3:W5:Y:S01]  /*30e0*/  LDG.E.U16 R0, desc[UR36][R6.64] ;  /* 0x0000002406007981 */ /* 0x000762000c1e1500 */
[----:B------:R-:W-:Y:S05]  /*30f0*/  BRA `(.L_x_13176) ;  /* 0x0000000c00307947 */ /* 0x000fea0003800000 */
.L_x_13172:
        /* <DEDUP_REMOVED lines=10> */
.L_x_13180:
[----:B------:R-:W2:Y:S02]  /*31a0*/  LDG.E.U16 R4, desc[UR36][R6.64] ;  /* 0x0000002406047981 */ /* 0x000ea4000c1e1500 */
[----:B--2---:R-:W-:-:S06]  /*31b0*/  HADD2.F32 R4, -RZ, R4.H0_H0 ;  /* 0x20000004ff047230 */ /* 0x004fcc0000004100 */
[----:B------:R-:W0:Y:S02]  /*31c0*/  F2I.S64.TRUNC R4, R4 ;  /* 0x0000000400047311 */ /* 0x000e24000020d900 */
[----:B0-----:R-:W-:Y:S01]  /*31d0*/  PRMT R0, R4, 0x7610, R0 ;  /* 0x0000761004007816 */ /* 0x001fe20000000000 */
[----:B------:R-:W-:Y:S06]  /*31e0*/  BRA `(.L_x_13176) ;  /* 0x0000000800f47947 */ /* 0x000fec0003800000 */
.L_x_13179:
        /* <DEDUP_REMOVED lines=10> */
.L_x_13182:
[----:B------:R-:W2:Y:S02]  /*3290*/  LDG.E.U16 R6, desc[UR36][R6.64] ;  /* 0x0000002406067981 */ /* 0x000ea4000c1e1500 */
[----:B--2---:R-:W-:-:S06]  /*32a0*/  HADD2.F32 R4, -RZ, R6.H0_H0 ;  /* 0x20000006ff047230 */ /* 0x004fcc0000004100 */
[----:B------:R-:W0:Y:S02]  /*32b0*/  F2I.S64.TRUNC R4, R4 ;  /* 0x0000000400047311 */ /* 0x000e24000020d900 */
[----:B0-----:R-:W-:Y:S01]  /*32c0*/  PRMT R0, R4, 0x7610, R0 ;  /* 0x0000761004007816 */ /* 0x001fe20000000000 */
[----:B------:R-:W-:Y:S06]  /*32d0*/  BRA `(.L_x_13176) ;  /* 0x0000000800b87947 */ /* 0x000fec0003800000 */
.L_x_13181:
[----:B------:R-:W2:Y:S02]  /*32e0*/  LDG.E.64 R4, desc[UR36][R6.64] ;  /* 0x0000002406047981 */ /* 0x000ea4000c1e1b00 */
[----:B--2---:R-:W0:Y:S02]  /*32f0*/  F2I.S64.F64.TRUNC R4, R4 ;  /* 0x0000000400047311 */ /* 0x004e24000030d900 */
[----:B0-----:R-:W-:Y:S01]  /*3300*/  PRMT R0, R4, 0x7610, R0 ;  /* 0x0000761004007816 */ /* 0x001fe20000000000 */
[----:B------:R-:W-:Y:S06]  /*3310*/  BRA `(.L_x_13176) ;  /* 0x0000000800a87947 */ /* 0x000fec0003800000 */
.L_x_13171:
        /* <DEDUP_REMOVED lines=12> */
.L_x_13185:
[----:B------:R-:W2:Y:S02]  /*33e0*/  LDG.E.64 R6, desc[UR36][R6.64] ;  /* 0x0000002406067981 */ /* 0x000ea4000c1e1b00 */
[----:B--2---:R-:W0:Y:S02]  /*33f0*/  F2I.S64.F64.TRUNC R4, R6 ;  /* 0x0000000600047311 */ /* 0x004e24000030d900 */
[----:B0-----:R-:W-:Y:S01]  /*3400*/  PRMT R0, R4, 0x7610, R0 ;  /* 0x0000761004007816 */ /* 0x001fe20000000000 */
[----:B------:R-:W-:Y:S06]  /*3410*/  BRA `(.L_x_13176) ;  /* 0x0000000800687947 */ /* 0x000fec0003800000 */
.L_x_13184:
        /* <DEDUP_REMOVED lines=27> */
.L_x_13187:
        /* <DEDUP_REMOVED lines=15> */
.L_x_13186:
[----:B------:R-:W2:Y:S02]  /*36c0*/  LDG.E.U16 R4, desc[UR36][R6.64] ;  /* 0x0000002406047981 */ /* 0x000ea4000c1e1500 */
[----:B--2---:R-:W-:-:S06]  /*36d0*/  IMAD.U32 R4, R4, 0x10000, RZ ;  /* 0x0001000004047824 */ /* 0x004fcc00078e00ff */
[----:B------:R-:W0:Y:S02]  /*36e0*/  F2I.S64.TRUNC R4, R4 ;  /* 0x0000000400047311 */ /* 0x000e24000020d900 */
[----:B0-----:R-:W-:Y:S01]  /*36f0*/  PRMT R0, R4, 0x7610, R0 ;  /* 0x0000761004007816 */ /* 0x001fe20000000000 */
[----:B------:R-:W-:Y:S06]  /*3700*/  BRA `(.L_x_13176) ;  /* 0x0000000400ac7947 */ /* 0x000fec0003800000 */
.L_x_13183:
        /* <DEDUP_REMOVED lines=10> */
.L_x_13190:
        /* <DEDUP_REMOVED lines=21> */
.L_x_13194:
[----:B------:R-:W-:Y:S05]  /*3900*/  BSYNC.RECONVERGENT B1 ;  /* 0x0000000000017941 */ /* 0x000fea0003800200 */
.L_x_13193:
[----:B------:R-:W-:Y:S01]  /*3910*/  IMAD.SHL.U32 R0, R0, 0x100000, RZ ;  /* 0x0010000000007824 */ /* 0x000fe200078e00ff */
[----:B------:R-:W-:-:S04]  /*3920*/  LEA R3, R3, 0x3b800000, 0x17 ;  /* 0x3b80000003037811 */ /* 0x000fc800078eb8ff */
[----:B------:R-:W-:-:S07]  /*3930*/  LOP3.LUT R4, R3, R0, R7, 0xfe, !PT ;  /* 0x0000000003047212 */ /* 0x000fce00078efe07 */
.L_x_13192:
[----:B------:R-:W-:Y:S05]  /*3940*/  BSYNC.RECONVERGENT B0 ;  /* 0x0000000000007941 */ /* 0x000fea0003800200 */
.L_x_13191:
[----:B------:R-:W0:Y:S02]  /*3950*/  F2I.S64.TRUNC R4, R4 ;  /* 0x0000000400047311 */ /* 0x000e24000020d900 */
[----:B0-----:R-:W-:Y:S01]  /*3960*/  PRMT R0, R4, 0x7610, R0 ;  /* 0x0000761004007816 */ /* 0x001fe20000000000 */
[----:B------:R-:W-:Y:S06]  /*3970*/  BRA `(.L_x_13176) ;  /* 0x0000000400107947 */ /* 0x000fec0003800000 */
.L_x_13189:
        /* <DEDUP_REMOVED lines=21> */
.L_x_13198:
[----:B------:R-:W-:Y:S05]  /*3ad0*/  BSYNC.RECONVERGENT B1 ;  /* 0x0000000000017941 */ /* 0x000fea0003800200 */
.L_x_13197:
[----:B------:R-:W-:Y:S01]  /*3ae0*/  IMAD.SHL.U32 R0, R0, 0x200000, RZ ;  /* 0x0020000000007824 */ /* 0x000fe200078e00ff */
[----:B------:R-:W-:-:S04]  /*3af0*/  LEA R3, R3, 0x37800000, 0x17 ;  /* 0x3780000003037811 */ /* 0x000fc800078eb8ff */
[----:B------:R-:W-:-:S07]  /*3b00*/  LOP3.LUT R4, R3, R0, R7, 0xfe, !PT ;  /* 0x0000000003047212 */ /* 0x000fce00078efe07 */
.L_x_13196:
[----:B------:R-:W-:Y:S05]  /*3b10*/  BSYNC.RECONVERGENT B0 ;  /* 0x0000000000007941 */ /* 0x000fea0003800200 */
.L_x_13195:
[----:B------:R-:W0:Y:S02]  /*3b20*/  F2I.S64.TRUNC R4, R4 ;  /* 0x0000000400047311 */ /* 0x000e24000020d900 */
[----:B0-----:R-:W-:Y:S01]  /*3b30*/  PRMT R0, R4, 0x7610, R0 ;  /* 0x0000761004007816 */ /* 0x001fe20000000000 */
[----:B------:R-:W-:Y:S06]  /*3b40*/  BRA `(.L_x_13176) ;  /* 0x00000000009c7947 */ /* 0x000fec0003800000 */
.L_x_13188:
        /* <DEDUP_REMOVED lines=14> */
.L_x_13202:
[----:B------:R-:W-:Y:S05]  /*3c30*/  BSYNC.RECONVERGENT B0 ;  /* 0x0000000000007941 */ /* 0x000fea0003800200 */
.L_x_13201:
[----:B------:R-:W0:Y:S02]  /*3c40*/  F2I.S64.TRUNC R4, R4 ;  /* 0x0000000400047311 */ /* 0x000e24000020d900 */
[----:B0-----:R-:W-:Y:S01]  /*3c50*/  PRMT R0, R4, 0x7610, R0 ;  /* 0x0000761004007816 */ /* 0x001fe20000000000 */
[----:B------:R-:W-:Y:S06]  /*3c60*/  BRA `(.L_x_13176) ;  /* 0x0000000000547947 */ /* 0x000fec0003800000 */
.L_x_13175:
        /* <DEDUP_REMOVED lines=16> */
.L_x_13203:
[----:B------:R-:W-:Y:S01]  /*3d70*/  PRMT R0, RZ, 0x7610, R0 ;  /* 0x00007610ff007816 */ /* 0x000fe20000000000 */
[----:B------:R-:W-:Y:S06]  /*3d80*/  BRA `(.L_x_13176) ;  /* 0x00000000000c7947 */ /* 0x000fec0003800000 */
.L_x_13200:
[----:B------:R2:W5:Y:S01]  /*3d90*/  LDG.E.U8 R0, desc[UR36][R6.64] ;  /* 0x0000002406007981 */ /* 0x000562000c1e1100 */
[----:B------:R-:W-:Y:S05]  /*3da0*/  BRA `(.L_x_13176) ;  /* 0x0000000000047947 */ /* 0x000fea0003800000 */
.L_x_13199:
[----:B------:R1:W5:Y:S02]  /*3db0*/  LDG.E.U8 R0, desc[UR36][R6.64] ;  /* 0x0000002406007981 */ /* 0x000364000c1e1100 */
.L_x_13176:
[----:B-----5:R-:W-:-:S13]  /*3dc0*/  LOP3.LUT P0, RZ, R0, 0xff, RZ, 0xc0, !PT ;  /* 0x000000ff00ff7812 */ /* 0x020fda000780c0ff */
.L_x_13170:
[----:B------:R-:W-:Y:S05]  /*3dd0*/  BSYNC.RECONVERGENT B6 ;  /* 0x0000000000067941 */ /* 0x000fea0003800200 */
.L_x_13169:
[----:B------:R-:W-:Y:S01]  /*3de0*/  ISETP.NE.AND P2, PT, R17, RZ, PT ;  /* 0x000000ff1100720c */ /* 0x000fe20003f45270 */
[----:B------:R-:W-:Y:S01]  /*3df0*/  BSSY.RECONVERGENT B8, `(.L_x_13204) ;  /* 0x00002a5000087945 */ /* 0x000fe20003800200 */
[----:B------:R-:W1:Y:S01]  /*3e00*/  LDC.U8 R17, c[0x0][0x3a4] ;  /* 0x0000e900ff117b82 */ /* 0x000e620000000000 */
[----:B------:R-:W-:Y:S02]  /*3e10*/  ISETP.GE.AND P4, PT, R2, R19, PT ;  /* 0x000000130200720c */ /* 0x000fe40003f86270 */
[----:B------:R-:W-:Y:S01]  /*3e20*/  BSSY.RELIABLE B7, `(.L_x_13205) ;  /* 0x00001c7000077945 */ /* 0x000fe20003800100 */
[----:B------:R-:W-:Y:S02]  /*3e30*/  ISETP.NE.AND P1, PT, R16, RZ, PT ;  /* 0x000000ff1000720c */ /* 0x000fe40003f25270 */
[----:B------:R-:W-:Y:S02]  /*3e40*/  ISETP.NE.AND P3, PT, R22, RZ, PT ;  /* 0x000000ff1600720c */ /* 0x000fe40003f65270 */
[----:B0-----:R-:W-:-:S02]  /*3e50*/  ISETP.NE.XOR P1, PT, R18, RZ, P1 ;  /* 0x000000ff1200720c */ /* 0x001fc40000f25a70 */
        /* <DEDUP_REMOVED lines=11> */
[----:B-1----:R-:W-:Y:S01]  /*3f10*/  PRMT R4, R17, 0x9910, RZ ;  /* 0x0000991011047816 */ /* 0x002fe200000000ff */
        /* <DEDUP_REMOVED lines=18> */
.L_x_13211:
[----:B------:R0:W-:Y:S01]  /*4040*/  STG.E.U8 desc[UR36][R8.64], R11 ;  /* 0x0000000b08007986 */ /* 0x0001e2000c101124 */
[----:B------:R-:W-:Y:S05]  /*4050*/  BRA `(.L_x_13213) ;  /* 0x0000000c00087947 */ /* 0x000fea0003800000 */
.L_x_13210:
        /* <DEDUP_REMOVED lines=10> */
.L_x_13215:
[----:B------:R0:W-:Y:S01]  /*4100*/  STG.E desc[UR36][R8.64], R11 ;  /* 0x0000000b08007986 */ /* 0x0001e2000c101924 */
[----:B------:R-:W-:Y:S05]  /*4110*/  BRA `(.L_x_13213) ;  /* 0x0000000800d87947 */ /* 0x000fea0003800000 */
.L_x_13214:
[----:B------:R0:W-:Y:S01]  /*4120*/  STG.E.U16 desc[UR36][R8.64], R11 ;  /* 0x0000000b08007986 */ /* 0x0001e2000c101524 */
[----:B------:R-:W-:Y:S05]  /*4130*/  BRA `(.L_x_13213) ;  /* 0x0000000800d07947 */ /* 0x000fea0003800000 */
.L_x_13209:
        /* <DEDUP_REMOVED lines=9> */
.L_x_13217:
[----:B------:R-:W0:Y:S02]  /*41d0*/  I2F.S16 R0, R11 ;  /* 0x0000000b00007306 */ /* 0x000e240000101400 */
[----:B0-----:R-:W-:-:S05]  /*41e0*/  F2FP.F16.F32.PACK_AB R0, RZ, R0 ;  /* 0x00000000ff00723e */ /* 0x001fca00000000ff */
[----:B------:R0:W-:Y:S01]  /*41f0*/  STG.E.U16 desc[UR36][R8.64], R0 ;  /* 0x0000000008007986 */ /* 0x0001e2000c101524 */
[----:B------:R-:W-:Y:S05]  /*4200*/  BRA `(.L_x_13213) ;  /* 0x00000008009c7947 */ /* 0x000fea0003800000 */
.L_x_13216:
        /* <DEDUP_REMOVED lines=10> */
.L_x_13219:
[----:B------:R-:W0:Y:S02]  /*42b0*/  I2F.S16 R11, R11 ;  /* 0x0000000b000b7306 */ /* 0x000e240000101400 */
[----:B0-----:R-:W-:-:S04]  /*42c0*/  F2FP.F16.F32.PACK_AB R3, RZ, R11 ;  /* 0x0000000bff03723e */ /* 0x001fc800000000ff */
[----:B------:R-:W-:-:S05]  /*42d0*/  PRMT R3, R3, 0x5410, RZ ;  /* 0x0000541003037816 */ /* 0x000fca00000000ff */
[----:B------:R0:W-:Y:S01]  /*42e0*/  STG.E desc[UR36][R8.64], R3 ;  /* 0x0000000308007986 */ /* 0x0001e2000c101924 */
[----:B------:R-:W-:Y:S05]  /*42f0*/  BRA `(.L_x_13213) ;  /* 0x0000000800607947 */ /* 0x000fea0003800000 */
.L_x_13218:
[----:B------:R-:W0:Y:S02]  /*4300*/  I2F.F64.S16 R4, R11 ;  /* 0x0000000b00047312 */ /* 0x000e240000101c00 */
[----:B0-----:R0:W-:Y:S01]  /*4310*/  STG.E.64 desc[UR36][R8.64], R4 ;  /* 0x0000000408007986 */ /* 0x0011e2000c101b24 */
[----:B------:R-:W-:Y:S05]  /*4320*/  BRA `(.L_x_13213) ;  /* 0x0000000800547947 */ /* 0x000fea0003800000 */
.L_x_13208:
        /* <DEDUP_REMOVED lines=10> */
.L_x_13222:
[----:B------:R-:W0:Y:S01]  /*43d0*/  I2F.F64.S16 R4, R11 ;  /* 0x0000000b00047312 */ /* 0x000e220000101c00 */
[----:B--234-:R-:W-:-:S05]  /*43e0*/  CS2R R6, SRZ ;  /* 0x0000000000067805 */ /* 0x01cfca000001ff00 */
[----:B0-----:R0:W-:Y:S01]  /*43f0*/  STG.E.128 desc[UR36][R8.64], R4 ;  /* 0x0000000408007986 */ /* 0x0011e2000c101d24 */
[----:B------:R-:W-:Y:S05]  /*4400*/  BRA `(.L_x_13213) ;  /* 0x00000008001c7947 */ /* 0x000fea0003800000 */
.L_x_13221:
        /* <DEDUP_REMOVED lines=17> */
.L_x_13226:
[----:B------:R-:W-:Y:S05]  /*4520*/  BSYNC.RECONVERGENT B0 ;  /* 0x0000000000007941 */ /* 0x000fea0003800200 */
.L_x_13225:
[----:B------:R0:W-:Y:S01]  /*4530*/  STG.E.U8 desc[UR36][R8.64], R3 ;  /* 0x0000000308007986 */ /* 0x0001e2000c101124 */
[----:B------:R-:W-:Y:S05]  /*4540*/  BRA `(.L_x_13213) ;  /* 0x0000000400cc7947 */ /* 0x000fea0003800000 */
.L_x_13224:
        /* <DEDUP_REMOVED lines=16> */
.L_x_13223:
[----:B------:R-:W0:Y:S02]  /*4650*/  I2F.S16 R0, R11 ;  /* 0x0000000b00007306 */ /* 0x000e240000101400 */
[----:B0-----:R-:W-:-:S05]  /*4660*/  F2FP.BF16.F32.PACK_AB R0, RZ, R0 ;  /* 0x00000000ff00723e */ /* 0x001fca00000010ff */
[----:B------:R0:W-:Y:S01]  /*4670*/  STG.E.U16 desc[UR36][R8.64], R0 ;  /* 0x0000000008007986 */ /* 0x0001e2000c101524 */
[----:B------:R-:W-:Y:S05]  /*4680*/  BRA `(.L_x_13213) ;  /* 0x00000004007c7947 */ /* 0x000fea0003800000 */
.L_x_13220:
        /* <DEDUP_REMOVED lines=10> */
.L_x_13229:
        /* <DEDUP_REMOVED lines=12> */
.L_x_13232:
[----:B------:R-:W-:-:S04]  /*47f0*/  SHF.R.U32.HI R0, RZ, 0x14, R11 ;  /* 0x00000014ff007819 */ /* 0x000fc8000001160b */
[----:B------:R-:W-:-:S04]  /*4800*/  LOP3.LUT R0, R0, 0x1, RZ, 0xc0, !PT ;  /* 0x0000000100007812 */ /* 0x000fc800078ec0ff */
[----:B------:R-:W-:-:S04]  /*4810*/  IADD3 R0, PT, PT, R11, 0x487ffff, R0 ;  /* 0x0487ffff0b007810 */ /* 0x000fc80007ffe000 */
[----:B------:R-:W-:-:S04]  /*4820*/  SHF.R.U32.HI R0, RZ, 0x14, R0 ;  /* 0x00000014ff007819 */ /* 0x000fc80000011600 */
[----:B------:R-:W-:-:S07]  /*4830*/  LOP3.LUT R0, R0, 0xff, RZ, 0xc0, !PT ;  /* 0x000000ff00007812 */ /* 0x000fce00078ec0ff */
.L_x_13233:
[----:B------:R-:W-:-:S07]  /*4840*/  PRMT R4, R0, 0x7610, R4 ;  /* 0x0000761000047816 */ /* 0x000fce0000000004 */
.L_x_13231:
[----:B------:R-:W-:Y:S05]  /*4850*/  BSYNC.RECONVERGENT B0 ;  /* 0x0000000000007941 */ /* 0x000fea0003800200 */
.L_x_13230:
[----:B------:R0:W-:Y:S01]  /*4860*/  STG.E.U8 desc[UR36][R8.64], R4 ;  /* 0x0000000408007986 */ /* 0x0001e2000c101124 */
[----:B------:R-:W-:Y:S05]  /*4870*/  BRA `(.L_x_13213) ;  /* 0x0000000400007947 */ /* 0x000fea0003800000 */
.L_x_13228:
        /* <DEDUP_REMOVED lines=12> */
.L_x_13236:
[----:B------:R-:W-:-:S04]  /*4940*/  SHF.R.U32.HI R0, RZ, 0x15, R11 ;  /* 0x00000015ff007819 */ /* 0x000fc8000001160b */
[----:B------:R-:W-:-:S04]  /*4950*/  LOP3.LUT R0, R0, 0x1, RZ, 0xc0, !PT ;  /* 0x0000000100007812 */ /* 0x000fc800078ec0ff */
[----:B------:R-:W-:-:S04]  /*4960*/  IADD3 R0, PT, PT, R11, 0x88fffff, R0 ;  /* 0x088fffff0b007810 */ /* 0x000fc80007ffe000 */
[----:B------:R-:W-:-:S04]  /*4970*/  SHF.R.U32.HI R0, RZ, 0x15, R0 ;  /* 0x00000015ff007819 */ /* 0x000fc80000011600 */
[----:B------:R-:W-:-:S07]  /*4980*/  LOP3.LUT R0, R0, 0xff, RZ, 0xc0, !PT ;  /* 0x000000ff00007812 */ /* 0x000fce00078ec0ff */
.L_x_13237:
[----:B------:R-:W-:-:S07]  /*4990*/  PRMT R4, R0, 0x7610, R4 ;  /* 0x0000761000047816 */ /* 0x000fce0000000004 */
.L_x_13235:
[----:B------:R-:W-:Y:S05]  /*49a0*/  BSYNC.RECONVERGENT B0 ;  /* 0x0000000000007941 */ /* 0x000fea0003800200 */
.L_x_13234:
[----:B------:R0:W-:Y:S01]  /*49b0*/  STG.E.U8 desc[UR36][R8.64], R4 ;  /* 0x0000000408007986 */ /* 0x0001e2000c101124 */
[----:B------:R-:W-:Y:S05]  /*49c0*/  BRA `(.L_x_13213) ;  /* 0x0000000000ac7947 */ /* 0x000fea0003800000 */
.L_x_13227:
[----:B------:R-:W-:-:S13]  /*49d0*/  ISETP.NE.AND P0, PT, R0, 0x1c, PT ;  /* 0x0000001c0000780c */ /* 0x000fda0003f05270 */
[----:B------:R-:W-:Y:S05]  /*49e0*/  @!P0 BRA `(.L_x_13238) ;  /* 0x0000000000a08947 */ /* 0x000fea0003800000 */
[----:B------:R-:W-:-:S13]  /*49f0*/  ISETP.NE.AND P0, PT, R0, 0x1d, PT ;  /* 0x0000001d0000780c */ /* 0x000fda0003f05270 */
[----:B------:R-:W-:Y:S05]  /*4a00*/  @!P0 BRA `(.L_x_13239) ;  /* 0x0000000000888947 */ /* 0x000fea0003800000 */
[----:B------:R-:W-:-:S13]  /*4a10*/  ISETP.NE.AND P0, PT, R0, 0x2c, PT ;  /* 0x0000002c0000780c */ /* 0x000fda0003f05270 */
[----:B------:R-:W-:Y:S05]  /*4a20*/  @!P0 BRA `(.L_x_13240) ;  /* 0x0000000000448947 */ /* 0x000fea0003800000 */
.L_x_13212:
[----:B------:R-:W-:Y:S01]  /*4a30*/  MOV R14, 0x0 ;  /* 0x00000000000e7802 */ /* 0x000fe20000000f00 */
[----:B------:R-:W0:Y:S01]  /*4a40*/  LDCU.64 UR6, c[0x4][0x140] ;  /* 0x01002800ff0677ac */ /* 0x000e220008000a00 */
[----:B------:R-:W-:Y:S02]  /*4a50*/  IMAD.MOV.U32 R8, RZ, RZ, 0x65 ;  /* 0x00000065ff087424 */ /* 0x000fe400078e00ff */
[----:B------:R-:W-:Y:S01]  /*4a60*/  IMAD.MOV.U32 R12, RZ, RZ, 0x1 ;  /* 0x00000001ff0c7424 */ /* 0x000fe200078e00ff */
[----:B------:R-:W2:Y:S01]  /*4a70*/  LDCU.64 UR8, c[0x4][0x148] ;  /* 0x01002900ff0877ac */ /* 0x000ea20008000a00 */
[----:B------:R-:W1:Y:S01]  /*4a80*/  LDC.64 R14, c[0x4][R14] ;  /* 0x010000000e0e7b82 */ /* 0x000e620000000a00 */
[----:B------:R-:W-:Y:S01]  /*4a90*/  IMAD.MOV.U32 R13, RZ, RZ, RZ ;  /* 0x000000ffff0d7224 */ /* 0x000fe200078e00ff */
[----:B------:R-:W5:Y:S01]  /*4aa0*/  LDCU.64 UR4, c[0x4][0x10] ;  /* 0x01000200ff0477ac */ /* 0x000f620008000a00 */
[----:B0-----:R-:W-:Y:S02]  /*4ab0*/  IMAD.U32 R4, RZ, RZ, UR6 ;  /* 0x00000006ff047e24 */ /* 0x001fe4000f8e00ff */
[----:B------:R-:W-:-:S02]  /*4ac0*/  IMAD.U32 R5, RZ, RZ, UR7 ;  /* 0x00000007ff057e24 */ /* 0x000fc4000f8e00ff */
[----:B--234-:R-:W-:Y:S02]  /*4ad0*/  IMAD.U32 R6, RZ, RZ, UR8 ;  /* 0x00000008ff067e24 */ /* 0x01cfe4000f8e00ff */
[----:B------:R-:W-:Y:S02]  /*4ae0*/  IMAD.U32 R7, RZ, RZ, UR9 ;  /* 0x00000009ff077e24 */ /* 0x000fe4000f8e00ff */
[----:B-----5:R-:W-:Y:S02]  /*4af0*/  IMAD.U32 R10, RZ, RZ, UR4 ;  /* 0x00000004ff0a7e24 */ /* 0x020fe4000f8e00ff */
[----:B------:R-:W-:-:S07]  /*4b00*/  IMAD.U32 R11, RZ, RZ, UR5 ;  /* 0x00000005ff0b7e24 */ /* 0x000fce000f8e00ff */
[----:B------:R-:W-:-:S07]  /*4b10*/  LEPC R20, `(.L_x_13241) ;  /* 0x000000001014794e */ /* 0x000fce0000000000 */
[----:B-1----:R-:W-:Y:S05]  /*4b20*/  CALL.ABS.NOINC R14 ;  /* 0x000000000e007343 */ /* 0x002fea0003c00000 */
.L_x_13241:
[----:B------:R-:W-:Y:S05]  /*4b30*/  BRA `(.L_x_13213) ;  /* 0x0000000000507947 */ /* 0x000fea0003800000 */
.L_x_13240:
        /* <DEDUP_REMOVED lines=15> */
.L_x_13239:
[----:B------:R-:W-:Y:S02]  /*4c30*/  IMAD.MOV.U32 R4, RZ, RZ, R11 ;  /* 0x000000ffff047224 */ /* 0x000fe400078e000b */
[----:B------:R-:W-:-:S05]  /*4c40*/  IMAD.MOV.U32 R5, RZ, RZ, RZ ;  /* 0x000000ffff057224 */ /* 0x000fca00078e00ff */
[----:B------:R0:W-:Y:S01]  /*4c50*/  STG.E.64 desc[UR36][R8.64], R4 ;  /* 0x0000000408007986 */ /* 0x0001e2000c101b24 */
[----:B------:R-:W-:Y:S05]  /*4c60*/  BRA `(.L_x_13213) ;  /* 0x0000000000047947 */ /* 0x000fea0003800000 */
.L_x_13238:
[----:B------:R0:W-:Y:S02]  /*4c70*/  STG.E desc[UR36][R8.64], R11 ;  /* 0x0000000b08007986 */ /* 0x0001e4000c101924 */
.L_x_13213:
[----:B------:R-:W-:Y:S05]  /*4c80*/  BSYNC.RECONVERGENT B6 ;  /* 0x0000000000067941 */ /* 0x000fea0003800200 */
.L_x_13207:
[----:B------:R-:W-:-:S13]  /*4c90*/  ISETP.GE.AND P0, PT, R2, R19, PT ;  /* 0x000000130200720c */ /* 0x000fda0003f06270 */
[----:B------:R-:W-:Y:S05]  /*4ca0*/  @P0 BREAK.RELIABLE B7 ;  /* 0x0000000000070942 */ /* 0x000fea0003800100 */
[----:B------:R-:W-:Y:S05]  /*4cb0*/  @P0 BRA `(.L_x_13242) ;  /* 0x0000001800e00947 */ /* 0x000fea0003800000 */
[----:B------:R-:W5:Y:S01]  /*4cc0*/  LDCU UR4, c[0x0][0x3a8] ;  /* 0x00007500ff0477ac */ /* 0x000f620008000800 */
[----:B01----:R-:W0:Y:S01]  /*4cd0*/  LDC.64 R8, c[0x0][0x388] ;  /* 0x0000e200ff087b82 */ /* 0x003e220000000a00 */
        /* <DEDUP_REMOVED lines=19> */
.L_x_13247:
[----:B------:R0:W-:Y:S01]  /*4e10*/  STG.E.U8 desc[UR36][R8.64], R22 ;  /* 0x0000001608007986 */ /* 0x0001e2000c101124 */
[----:B------:R-:W-:Y:S05]  /*4e20*/  BRA `(.L_x_13249) ;  /* 0x0000000c00047947 */ /* 0x000fea0003800000 */
.L_x_13246:
        /* <DEDUP_REMOVED lines=10> */
.L_x_13251:
[----:B------:R0:W-:Y:S01]  /*4ed0*/  STG.E desc[UR36][R8.64], R22 ;  /* 0x0000001608007986 */ /* 0x0001e2000c101924 */
[----:B------:R-:W-:Y:S05]  /*4ee0*/  BRA `(.L_x_13249) ;  /* 0x0000000800d47947 */ /* 0x000fea0003800000 */
.L_x_13250:
[----:B------:R0:W-:Y:S01]  /*4ef0*/  STG.E.U16 desc[UR36][R8.64], R22 ;  /* 0x0000001608007986 */ /* 0x0001e2000c101524 */
[----:B------:R-:W-:Y:S05]  /*4f00*/  BRA `(.L_x_13249) ;  /* 0x0000000800cc7947 */ /* 0x000fea0003800000 */
.L_x_13245:
        /* <DEDUP_REMOVED lines=9> */
.L_x_13253:
[----:B------:R-:W0:Y:S02]  /*4fa0*/  I2F.S16 R0, R22 ;  /* 0x0000001600007306 */ /* 0x000e240000101400 */
[----:B0-----:R-:W-:-:S05]  /*4fb0*/  F2FP.F16.F32.PACK_AB R0, RZ, R0 ;  /* 0x00000000ff00723e */ /* 0x001fca00000000ff */
[----:B------:R0:W-:Y:S01]  /*4fc0*/  STG.E.U16 desc[UR36][R8.64], R0 ;  /* 0x0000000008007986 */ /* 0x0001e2000c101524 */
[----:B------:R-:W-:Y:S05]  /*4fd0*/  BRA `(.L_x_13249) ;  /* 0x0000000800987947 */ /* 0x000fea0003800000 */
.L_x_13252:
        /* <DEDUP_REMOVED lines=10> */
.L_x_13255:
[----:B------:R-:W0:Y:S02]  /*5080*/  I2F.S16 R22, R22 ;  /* 0x0000001600167306 */ /* 0x000e240000101400 */
[----:B0-----:R-:W-:-:S04]  /*5090*/  F2FP.F16.F32.PACK_AB R3, RZ, R22 ;  /* 0x00000016ff03723e */ /* 0x001fc800000000ff */
[----:B------:R-:W-:-:S05]  /*50a0*/  PRMT R3, R3, 0x5410, RZ ;  /* 0x0000541003037816 */ /* 0x000fca00000000ff */
[----:B------:R0:W-:Y:S01]  /*50b0*/  STG.E desc[UR36][R8.64], R3 ;  /* 0x0000000308007986 */ /* 0x0001e2000c101924 */
[----:B------:R-:W-:Y:S05]  /*50c0*/  BRA `(.L_x_13249) ;  /* 0x00000008005c7947 */ /* 0x000fea0003800000 */
.L_x_13254:
[----:B------:R-:W0:Y:S02]  /*50d0*/  I2F.F64.S16 R4, R22 ;  /* 0x0000001600047312 */ /* 0x000e240000101c00 */
[----:B0-----:R0:W-:Y:S01]  /*50e0*/  STG.E.64 desc[UR36][R8.64], R4 ;  /* 0x0000000408007986 */ /* 0x0011e2000c101b24 */
[----:B------:R-:W-:Y:S05]  /*50f0*/  BRA `(.L_x_13249) ;  /* 0x0000000800507947 */ /* 0x000fea0003800000 */
.L_x_13244:
        /* <DEDUP_REMOVED lines=12> */
.L_x_13259:
        /* <DEDUP_REMOVED lines=16> */
.L_x_13262:
[----:B------:R-:W-:-:S07]  /*52c0*/  PRMT R4, R0, 0x7610, R4 ;  /* 0x0000761000047816 */ /* 0x000fce0000000004 */
.L_x_13261:
[----:B------:R-:W-:Y:S05]  /*52d0*/  BSYNC.RECONVERGENT B0 ;  /* 0x0000000000007941 */ /* 0x000fea0003800200 */
.L_x_13260:
[----:B------:R0:W-:Y:S01]  /*52e0*/  STG.E.U8 desc[UR36][R8.64], R4 ;  /* 0x0000000408007986 */ /* 0x0001e2000c101124 */
[----:B------:R-:W-:Y:S05]  /*52f0*/  BRA `(.L_x_13249) ;  /* 0x0000000400d07947 */ /* 0x000fea0003800000 */
.L_x_13258:
        /* <DEDUP_REMOVED lines=16> */
.L_x_13265:
[----:B------:R-:W-:-:S07]  /*5400*/  PRMT R4, R0, 0x7610, R4 ;  /* 0x0000761000047816 */ /* 0x000fce0000000004 */
.L_x_13264:
[----:B------:R-:W-:Y:S05]  /*5410*/  BSYNC.RECONVERGENT B0 ;  /* 0x0000000000007941 */ /* 0x000fea0003800200 */
.L_x_13263:
[----:B------:R0:W-:Y:S01]  /*5420*/  STG.E.U8 desc[UR36][R8.64], R4 ;  /* 0x0000000408007986 */ /* 0x0001e2000c101124 */
[----:B------:R-:W-:Y:S05]  /*5430*/  BRA `(.L_x_13249) ;  /* 0x0000000400807947 */ /* 0x000fea0003800000 */
.L_x_13257:
        /* <DEDUP_REMOVED lines=21> */
.L_x_13267:
[----:B------:R-:W-:Y:S02]  /*5590*/  IMAD.MOV.U32 R4, RZ, RZ, R22 ;  /* 0x000000ffff047224 */ /* 0x000fe400078e0016 */
[----:B------:R-:W-:-:S05]  /*55a0*/  IMAD.MOV.U32 R5, RZ, RZ, RZ ;  /* 0x000000ffff057224 */ /* 0x000fca00078e00ff */
[----:B------:R0:W-:Y:S01]  /*55b0*/  STG.E.64 desc[UR36][R8.64], R4 ;  /* 0x0000000408007986 */ /* 0x0001e2000c101b24 */
[----:B------:R-:W-:Y:S05]  /*55c0*/  BRA `(.L_x_13249) ;  /* 0x00000004001c7947 */ /* 0x000fea0003800000 */
.L_x_13266:
[----:B------:R0:W-:Y:S01]  /*55d0*/  STG.E desc[UR36][R8.64], R22 ;  /* 0x0000001608007986 */ /* 0x0001e2000c101924 */
[----:B------:R-:W-:Y:S05]  /*55e0*/  BRA `(.L_x_13249) ;  /* 0x0000000400147947 */ /* 0x000fea0003800000 */
.L_x_13256:
        /* <DEDUP_REMOVED lines=8> */
.L_x_13269:
[----:B------:R-:W0:Y:S01]  /*5670*/  I2F.F64.S16 R4, R22 ;  /* 0x0000001600047312 */ /* 0x000e220000101c00 */
[----:B--234-:R-:W-:-:S05]  /*5680*/  CS2R R6, SRZ ;  /* 0x0000000000067805 */ /* 0x01cfca000001ff00 */
[----:B0-----:R0:W-:Y:S01]  /*5690*/  STG.E.128 desc[UR36][R8.64], R4 ;  /* 0x0000000408007986 */ /* 0x0011e2000c101d24 */
[----:B------:R-:W-:Y:S05]  /*56a0*/  BRA `(.L_x_13249) ;  /* 0x0000000000e47947 */ /* 0x000fea0003800000 */
.L_x_13268:
[----:B------:R-:W-:-:S13]  /*56b0*/  ISETP.NE.AND P0, PT, R0, 0xf, PT ;  /* 0x0000000f0000780c */ /* 0x000fda0003f05270 */
[----:B------:R-:W-:Y:S05]  /*56c0*/  @!P0 BRA `(.L_x_13270) ;  /* 0x0000000000d08947 */ /* 0x000fea0003800000 */
[----:B------:R-:W-:-:S13]  /*56d0*/  ISETP.NE.AND P0, PT, R0, 0x17, PT ;  /* 0x000000170000780c */ /* 0x000fda0003f05270 */
[----:B------:R-:W-:Y:S05]  /*56e0*/  @!P0 BRA `(.L_x_13271) ;  /* 0x0000000000848947 */ /* 0x000fea0003800000 */
[----:B------:R-:W-:-:S13]  /*56f0*/  ISETP.NE.AND P0, PT, R0, 0x18, PT ;  /* 0x000000180000780c */ /* 0x000fda0003f05270 */
[----:B------:R-:W-:Y:S05]  /*5700*/  @!P0 BRA `(.L_x_13272) ;  /* 0x0000000000448947 */ /* 0x000fea0003800000 */
.L_x_13248:
        /* <DEDUP_REMOVED lines=16> */
.L_x_13273:
[----:B------:R-:W-:Y:S05]  /*5810*/  BRA `(.L_x_13249) ;  /* 0x0000000000887947 */ /* 0x000fea0003800000 */
.L_x_13272:
        /* <DEDUP_REMOVED lines=11> */
.L_x_13275:
[----:B------:R-:W-:Y:S05]  /*58d0*/  BSYNC.RECONVERGENT B0 ;  /* 0x0000000000007941 */ /* 0x000fea0003800200 */
.L_x_13274:
[----:B------:R0:W-:Y:S01]  /*58e0*/  STG.E.U8 desc[UR36][R8.64], R3 ;  /* 0x0000000308007986 */ /* 0x0001e2000c101124 */
[----:B------:R-:W-:Y:S05]  /*58f0*/  BRA `(.L_x_13249) ;  /* 0x0000000000507947 */ /* 0x000fea0003800000 */
.L_x_13271:
        /* <DEDUP_REMOVED lines=12> */
.L_x_13276:
[----:B------:R-:W-:Y:S01]  /*59c0*/  IMAD.MOV.U32 R3, RZ, RZ, 0x7f ;  /* 0x0000007fff037424 */ /* 0x000fe200078e00ff */
[----:B------:R-:W-:-:S04]  /*59d0*/  ISETP.GT.U32.AND P0, PT, R5, 0x7f800000, PT ;  /* 0x7f8000000500780c */ /* 0x000fc80003f04070 */
[----:B------:R-:W-:-:S05]  /*59e0*/  SEL R3, R3, 0x7c, P0 ;  /* 0x0000007c03037807 */ /* 0x000fca0000000000 */
[----:B------:R0:W-:Y:S01]  /*59f0*/  STG.E.U8 desc[UR36][R8.64], R3 ;  /* 0x0000000308007986 */ /* 0x0001e2000c101124 */
[----:B------:R-:W-:Y:S05]  /*5a00*/  BRA `(.L_x_13249) ;  /* 0x00000000000c7947 */ /* 0x000fea0003800000 */
.L_x_13270:
[----:B------:R-:W0:Y:S02]  /*5a10*/  I2F.S16 R0, R22 ;  /* 0x0000001600007306 */ /* 0x000e240000101400 */
[----:B0-----:R-:W-:-:S05]  /*5a20*/  F2FP.BF16.F32.PACK_AB R0, RZ, R0 ;  /* 0x00000000ff00723e */ /* 0x001fca00000010ff */
[----:B------:R0:W-:Y:S02]  /*5a30*/  STG.E.U16 desc[UR36][R8.64], R0 ;  /* 0x0000000008007986 */ /* 0x0001e4000c101524 */
.L_x_13249:
[----:B------:R-:W-:Y:S05]  /*5a40*/  BSYNC.RECONVERGENT B6 ;  /* 0x0000000000067941 */ /* 0x000fea0003800200 */
.L_x_13243:
[----:B------:R-:W-:-:S07]  /*5a50*/  VIADD R2, R2, 0x80 ;  /* 0x0000008002027836 */ /* 0x000fce0000000000 */
.L_x_13206:
[----:B------:R-:W-:-:S13]  /*5a60*/  ISETP.GE.AND P0, PT, R2, R19, PT ;  /* 0x000000130200720c */ /* 0x000fda0003f06270 */
[----:B------:R-:W-:Y:S05]  /*5a70*/  @P0 BREAK.RELIABLE B7 ;  /* 0x0000000000070942 */ /* 0x000fea0003800100 */
[----:B------:R-:W-:Y:S05]  /*5a80*/  @P0 BRA `(.L_x_13242) ;  /* 0x0000000c006c0947 */ /* 0x000fea0003800000 */
[----:B------:R-:W-:Y:S05]  /*5a90*/  BSYNC.RELIABLE B7 ;  /* 0x0000000000077941 */ /* 0x000fea0003800100 */
.L_x_13205:
        /* <DEDUP_REMOVED lines=21> */
.L_x_13281:
[----:B------:R0:W-:Y:S01]  /*5bf0*/  STG.E.U8 desc[UR36][R8.64], R18 ;  /* 0x0000001208007986 */ /* 0x0001e2000c101124 */
[----:B------:R-:W-:Y:S05]  /*5c00*/  BRA `(.L_x_13283) ;  /* 0x0000000c00047947 */ /* 0x000fea0003800000 */
.L_x_13280:
        /* <DEDUP_REMOVED lines=10> */
.L_x_13285:
[----:B------:R0:W-:Y:S01]  /*5cb0*/  STG.E desc[UR36][R8.64], R18 ;  /* 0x0000001208007986 */ /* 0x0001e2000c101924 */
[----:B------:R-:W-:Y:S05]  /*5cc0*/  BRA `(.L_x_13283) ;  /* 0x0000000800d47947 */ /* 0x000fea0003800000 */
.L_x_13284:
[----:B------:R0:W-:Y:S01]  /*5cd0*/  STG.E.U16 desc[UR36][R8.64], R18 ;  /* 0x0000001208007986 */ /* 0x0001e2000c101524 */
[----:B------:R-:W-:Y:S05]  /*5ce0*/  BRA `(.L_x_13283) ;  /* 0x0000000800cc7947 */ /* 0x000fea0003800000 */
.L_x_13279:
        /* <DEDUP_REMOVED lines=9> */
.L_x_13287:
[----:B------:R-:W0:Y:S02]  /*5d80*/  I2F.S16 R0, R18 ;  /* 0x0000001200007306 */ /* 0x000e240000101400 */
[----:B0-----:R-:W-:-:S05]  /*5d90*/  F2FP.F16.F32.PACK_AB R0, RZ, R0 ;  /* 0x00000000ff00723e */ /* 0x001fca00000000ff */
[----:B------:R0:W-:Y:S01]  /*5da0*/  STG.E.U16 desc[UR36][R8.64], R0 ;  /* 0x0000000008007986 */ /* 0x0001e2000c101524 */
[----:B------:R-:W-:Y:S05]  /*5db0*/  BRA `(.L_x_13283) ;  /* 0x0000000800987947 */ /* 0x000fea0003800000 */
.L_x_13286:
        /* <DEDUP_REMOVED lines=10> */
.L_x_13289:
[----:B------:R-:W0:Y:S02]  /*5e60*/  I2F.S16 R18, R18 ;  /* 0x0000001200127306 */ /* 0x000e240000101400 */
[----:B0-----:R-:W-:-:S04]  /*5e70*/  F2FP.F16.F32.PACK_AB R3, RZ, R18 ;  /* 0x00000012ff03723e */ /* 0x001fc800000000ff */
[----:B------:R-:W-:-:S05]  /*5e80*/  PRMT R3, R3, 0x5410, RZ ;  /* 0x0000541003037816 */ /* 0x000fca00000000ff */
[----:B------:R0:W-:Y:S01]  /*5e90*/  STG.E desc[UR36][R8.64], R3 ;  /* 0x0000000308007986 */ /* 0x0001e2000c101924 */
[----:B------:R-:W-:Y:S05]  /*5ea0*/  BRA `(.L_x_13283) ;  /* 0x00000008005c7947 */ /* 0x000fea0003800000 */
.L_x_13288:
[----:B------:R-:W0:Y:S02]  /*5eb0*/  I2F.F64.S16 R4, R18 ;  /* 0x0000001200047312 */ /* 0x000e240000101c00 */
[----:B0-----:R0:W-:Y:S01]  /*5ec0*/  STG.E.64 desc[UR36][R8.64], R4 ;  /* 0x0000000408007986 */ /* 0x0011e2000c101b24 */
[----:B------:R-:W-:Y:S05]  /*5ed0*/  BRA `(.L_x_13283) ;  /* 0x0000000800507947 */ /* 0x000fea0003800000 */
.L_x_13278:
        /* <DEDUP_REMOVED lines=12> */
.L_x_13293:
        /* <DEDUP_REMOVED lines=16> */
.L_x_13296:
[----:B------:R-:W-:-:S07]  /*60a0*/  PRMT R4, R0, 0x7610, R4 ;  /* 0x0000761000047816 */ /* 0x000fce0000000004 */
.L_x_13295:
[----:B------:R-:W-:Y:S05]  /*60b0*/  BSYNC.RECONVERGENT B0 ;  /* 0x0000000000007941 */ /* 0x000fea0003800200 */
.L_x_13294:
[----:B------:R0:W-:Y:S01]  /*60c0*/  STG.E.U8 desc[UR36][R8.64], R4 ;  /* 0x0000000408007986 */ /* 0x0001e2000c101124 */
[----:B------:R-:W-:Y:S05]  /*60d0*/  BRA `(.L_x_13283) ;  /* 0x0000000400d07947 */ /* 0x000fea0003800000 */
.L_x_13292:
        /* <DEDUP_REMOVED lines=16> */
.L_x_13299:
[----:B------:R-:W-:-:S07]  /*61e0*/  PRMT R4, R0, 0x7610, R4 ;  /* 0x0000761000047816 */ /* 0x000fce0000000004 */
.L_x_13298:
[----:B------:R-:W-:Y:S05]  /*61f0*/  BSYNC.RECONVERGENT B0 ;  /* 0x0000000000007941 */ /* 0x000fea0003800200 */
.L_x_13297:
[----:B------:R0:W-:Y:S01]  /*6200*/  STG.E.U8 desc[UR36][R8.64], R4 ;  /* 0x0000000408007986 */ /* 0x0001e2000c101124 */
[----:B------:R-:W-:Y:S05]  /*6210*/  BRA `(.L_x_13283) ;  /* 0x0000000400807947 */ /* 0x000fea0003800000 */
.L_x_13291:
        /* <DEDUP_REMOVED lines=21> */
.L_x_13301:
[----:B------:R-:W-:Y:S02]  /*6370*/  IMAD.MOV.U32 R4, RZ, RZ, R18 ;  /* 0x000000ffff047224 */ /* 0x000fe400078e0012 */
[----:B------:R-:W-:-:S05]  /*6380*/  IMAD.MOV.U32 R5, RZ, RZ, RZ ;  /* 0x000000ffff057224 */ /* 0x000fca00078e00ff */
[----:B------:R0:W-:Y:S01]  /*6390*/  STG.E.64 desc[UR36][R8.64], R4 ;  /* 0x0000000408007986 */ /* 0x0001e2000c101b24 */
[----:B------:R-:W-:Y:S05]  /*63a0*/  BRA `(.L_x_13283) ;  /* 0x00000004001c7947 */ /* 0x000fea0003800000 */
.L_x_13300:
[----:B------:R0:W-:Y:S01]  /*63b0*/  STG.E desc[UR36][R8.64], R18 ;  /* 0x0000001208007986 */ /* 0x0001e2000c101924 */
[----:B------:R-:W-:Y:S05]  /*63c0*/  BRA `(.L_x_13283) ;  /* 0x0000000400147947 */ /* 0x000fea0003800000 */
.L_x_13290:
        /* <DEDUP_REMOVED lines=8> */
.L_x_13303:
[----:B------:R-:W0:Y:S01]  /*6450*/  I2F.F64.S16 R4, R18 ;  /* 0x0000001200047312 */ /* 0x000e220000101c00 */
[----:B--234-:R-:W-:-:S05]  /*6460*/  CS2R R6, SRZ ;  /* 0x0000000000067805 */ /* 0x01cfca000001ff00 */
[----:B0-----:R0:W-:Y:S01]  /*6470*/  STG.E.128 desc[UR36][R8.64], R4 ;  /* 0x0000000408007986 */ /* 0x0011e2000c101d24 */
[----:B------:R-:W-:Y:S05]  /*6480*/  BRA `(.L_x_13283) ;  /* 0x0000000000e47947 */ /* 0x000fea0003800000 */
.L_x_13302:
[----:B------:R-:W-:-:S13]  /*6490*/  ISETP.NE.AND P0, PT, R0, 0xf, PT ;  /* 0x0000000f0000780c */ /* 0x000fda0003f05270 */
[----:B------:R-:W-:Y:S05]  /*64a0*/  @!P0 BRA `(.L_x_13304) ;  /* 0x0000000000d08947 */ /* 0x000fea0003800000 */
[----:B------:R-:W-:-:S13]  /*64b0*/  ISETP.NE.AND P0, PT, R0, 0x17, PT ;  /* 0x000000170000780c */ /* 0x000fda0003f05270 */
[----:B------:R-:W-:Y:S05]  /*64c0*/  @!P0 BRA `(.L_x_13305) ;  /* 0x0000000000848947 */ /* 0x000fea0003800000 */
[----:B------:R-:W-:-:S13]  /*64d0*/  ISETP.NE.AND P0, PT, R0, 0x18, PT ;  /* 0x000000180000780c */ /* 0x000fda0003f05270 */
[----:B------:R-:W-:Y:S05]  /*64e0*/  @!P0 BRA `(.L_x_13306) ;  /* 0x0000000000448947 */ /* 0x000fea0003800000 */
.L_x_13282:
        /* <DEDUP_REMOVED lines=16> */
.L_x_13307:
[----:B------:R-:W-:Y:S05]  /*65f0*/  BRA `(.L_x_13283) ;  /* 0x0000000000887947 */ /* 0x000fea0003800000 */
.L_x_13306:
        /* <DEDUP_REMOVED lines=11> */
.L_x_13309:
[----:B------:R-:W-:Y:S05]  /*66b0*/  BSYNC.RECONVERGENT B0 ;  /* 0x0000000000007941 */ /* 0x000fea0003800200 */
.L_x_13308:
[----:B------:R0:W-:Y:S01]  /*66c0*/  STG.E.U8 desc[UR36][R8.64], R3 ;  /* 0x0000000308007986 */ /* 0x0001e2000c101124 */
[----:B------:R-:W-:Y:S05]  /*66d0*/  BRA `(.L_x_13283) ;  /* 0x0000000000507947 */ /* 0x000fea0003800000 */
.L_x_13305:
        /* <DEDUP_REMOVED lines=12> */
.L_x_13310:
[----:B------:R-:W-:Y:S01]  /*67a0*/  IMAD.MOV.U32 R3, RZ, RZ, 0x7f ;  /* 0x0000007fff037424 */ /* 0x000fe200078e00ff */
[----:B------:R-:W-:-:S04]  /*67b0*/  ISETP.GT.U32.AND P0, PT, R5, 0x7f800000, PT ;  /* 0x7f8000000500780c */ /* 0x000fc80003f04070 */
[----:B------:R-:W-:-:S05]  /*67c0*/  SEL R3, R3, 0x7c, P0 ;  /* 0x0000007c03037807 */ /* 0x000fca0000000000 */
[----:B------:R0:W-:Y:S01]  /*67d0*/  STG.E.U8 desc[UR36][R8.64], R3 ;  /* 0x0000000308007986 */ /* 0x0001e2000c101124 */
[----:B------:R-:W-:Y:S05]  /*67e0*/  BRA `(.L_x_13283) ;  /* 0x00000000000c7947 */ /* 0x000fea0003800000 */
.L_x_13304:
[----:B------:R-:W0:Y:S02]  /*67f0*/  I2F.S16 R0, R18 ;  /* 0x0000001200007306 */ /* 0x000e240000101400 */
[----:B0-----:R-:W-:-:S05]  /*6800*/  F2FP.BF16.F32.PACK_AB R0, RZ, R0 ;  /* 0x00000000ff00723e */ /* 0x001fca00000010ff */
[----:B------:R0:W-:Y:S02]  /*6810*/  STG.E.U16 desc[UR36][R8.64], R0 ;  /* 0x0000000008007986 */ /* 0x0001e4000c101524 */
.L_x_13283:
[----:B------:R-:W-:Y:S05]  /*6820*/  BSYNC.RECONVERGENT B6 ;  /* 0x0000000000067941 */ /* 0x000fea0003800200 */
.L_x_13277:
[----:B------:R-:W-:-:S07]  /*6830*/  VIADD R2, R2, 0x80 ;  /* 0x0000008002027836 */ /* 0x000fce0000000000 */
.L_x_13242:
[----:B------:R-:W-:Y:S05]  /*6840*/  BSYNC.RECONVERGENT B8 ;  /* 0x0000000000087941 */ /* 0x000fea0003800200 */
.L_x_13204:
[----:B------:R-:W-:-:S13]  /*6850*/  ISETP.GE.AND P0, PT, R2, R19, PT ;  /* 0x000000130200720c */ /* 0x000fda0003f06270 */
[----:B------:R-:W-:Y:S05]  /*6860*/  @P0 EXIT ;  /* 0x000000000000094d */ /* 0x000fea0003800000 */
[----:B0-----:R-:W0:Y:S01]  /*6870*/  LDC.64 R4, c[0x0][0x388] ;  /* 0x0000e200ff047b82 */ /* 0x001e220000000a00 */
[----:B------:R-:W5:Y:S01]  /*6880*/  LDCU UR4, c[0x0][0x3a8] ;  /* 0x00007500ff0477ac */ /* 0x000f620008000800 */
[----:B-1----:R-:W-:Y:S01]  /*6890*/  PRMT R0, R17, 0x9910, RZ ;  /* 0x0000991011007816 */ /* 0x002fe200000000ff */
[----:B------:R-:W-:-:S03]  /*68a0*/  IMAD R2, R23, 0x200, R2 ;  /* 0x0000020017027824 */ /* 0x000fc600078e0202 */
[----:B------:R-:W-:Y:S01]  /*68b0*/  ISETP.GT.AND P1, PT, R0, 0x9, PT ;  /* 0x000000090000780c */ /* 0x000fe20003f24270 */
[----:B-----5:R-:W-:-:S05]  /*68c0*/  IMAD R3, R2, UR4, RZ ;  /* 0x0000000402037c24 */ /* 0x020fca000f8e02ff */
        /* <DEDUP_REMOVED lines=13> */
.L_x_13314:
[----:B------:R-:W-:Y:S01]  /*69a0*/  STG.E.U8 desc[UR36][R2.64], R16 ;  /* 0x0000001002007986 */ /* 0x000fe2000c101124 */
[----:B------:R-:W-:Y:S05]  /*69b0*/  EXIT ;  /* 0x000000000000794d */ /* 0x000fea0003800000 */
.L_x_13313:
        /* <DEDUP_REMOVED lines=9> */
.L_x_13317:
[----:B------:R-:W-:Y:S01]  /*6a50*/  STG.E desc[UR36][R2.64], R16 ;  /* 0x0000001002007986 */ /* 0x000fe2000c101924 */
[----:B------:R-:W-:Y:S05]  /*6a60*/  EXIT ;  /* 0x000000000000794d */ /* 0x000fea0003800000 */
.L_x_13316:
[----:B------:R-:W-:Y:S01]  /*6a70*/  STG.E.U16 desc[UR36][R2.64], R16 ;  /* 0x0000001002007986 */ /* 0x000fe2000c101524 */
[----:B------:R-:W-:Y:S05]  /*6a80*/  EXIT ;  /* 0x000000000000794d */ /* 0x000fea0003800000 */
.L_x_13312:
        /* <DEDUP_REMOVED lines=9> */
.L_x_13319:
[----:B------:R-:W0:Y:S02]  /*6b20*/  I2F.S16 R0, R16 ;  /* 0x0000001000007306 */ /* 0x000e240000101400 */
[----:B0-----:R-:W-:-:S05]  /*6b30*/  F2FP.F16.F32.PACK_AB R0, RZ, R0 ;  /* 0x00000000ff00723e */ /* 0x001fca00000000ff */
[----:B------:R-:W-:Y:S01]  /*6b40*/  STG.E.U16 desc[UR36][R2.64], R0 ;  /* 0x0000000002007986 */ /* 0x000fe2000c101524 */
[----:B------:R-:W-:Y:S05]  /*6b50*/  EXIT ;  /* 0x000000000000794d */ /* 0x000fea0003800000 */
.L_x_13318:
        /* <DEDUP_REMOVED lines=10> */
.L_x_13321:
[----:B------:R-:W0:Y:S02]  /*6c00*/  I2F.S16 R16, R16 ;  /* 0x0000001000107306 */ /* 0x000e240000101400 */
[----:B0-----:R-:W-:-:S04]  /*6c10*/  F2FP.F16.F32.PACK_AB R5, RZ, R16 ;  /* 0x00000010ff05723e */ /* 0x001fc800000000ff */
[----:B------:R-:W-:-:S05]  /*6c20*/  PRMT R5, R5, 0x5410, RZ ;  /* 0x0000541005057816 */ /* 0x000fca00000000ff */
[----:B------:R-:W-:Y:S01]  /*6c30*/  STG.E desc[UR36][R2.64], R5 ;  /* 0x0000000502007986 */ /* 0x000fe2000c101924 */
[----:B------:R-:W-:Y:S05]  /*6c40*/  EXIT ;  /* 0x000000000000794d */ /* 0x000fea0003800000 */
.L_x_13320:
[----:B------:R-:W0:Y:S02]  /*6c50*/  I2F.F64.S16 R16, R16 ;  /* 0x0000001000107312 */ /* 0x000e240000101c00 */
[----:B0-----:R-:W-:Y:S01]  /*6c60*/  STG.E.64 desc[UR36][R2.64], R16 ;  /* 0x0000001002007986 */ /* 0x001fe2000c101b24 */
[----:B------:R-:W-:Y:S05]  /*6c70*/  EXIT ;  /* 0x000000000000794d */ /* 0x000fea0003800000 */
.L_x_13311:
        /* <DEDUP_REMOVED lines=12> */
.L_x_13325:
        /* <DEDUP_REMOVED lines=17> */
.L_x_13327:
[----:B------:R-:W-:Y:S05]  /*6e50*/  BSYNC.RECONVERGENT B0 ;  /* 0x0000000000007941 */ /* 0x000fea0003800200 */
.L_x_13326:
[----:B------:R-:W-:Y:S01]  /*6e60*/  STG.E.U8 desc[UR36][R2.64], R0 ;  /* 0x0000000002007986 */ /* 0x000fe2000c101124 */
[----:B------:R-:W-:Y:S05]  /*6e70*/  EXIT ;  /* 0x000000000000794d */ /* 0x000fea0003800000 */
.L_x_13324:
        /* <DEDUP_REMOVED lines=17> */
.L_x_13329:
[----:B------:R-:W-:Y:S05]  /*6f90*/  BSYNC.RECONVERGENT B0 ;  /* 0x0000000000007941 */ /* 0x000fea0003800200 */
.L_x_13328:
[----:B------:R-:W-:Y:S01]  /*6fa0*/  STG.E.U8 desc[UR36][R2.64], R0 ;  /* 0x0000000002007986 */ /* 0x000fe2000c101124 */
[----:B------:R-:W-:Y:S05]  /*6fb0*/  EXIT ;  /* 0x000000000000794d */ /* 0x000fea0003800000 */
.L_x_13323:
        /* <DEDUP_REMOVED lines=21> */
.L_x_13331:
[----:B------:R-:W-:-:S05]  /*7110*/  IMAD.MOV.U32 R17, RZ, RZ, RZ ;  /* 0x000000ffff117224 */ /* 0x000fca00078e00ff */
[----:B------:R-:W-:Y:S01]  /*7120*/  STG.E.64 desc[UR36][R2.64], R16 ;  /* 0x0000001002007986 */ /* 0x000fe2000c101b24 */
[----:B------:R-:W-:Y:S05]  /*7130*/  EXIT ;  /* 0x000000000000794d */ /* 0x000fea0003800000 */
.L_x_13330:
[----:B------:R-:W-:Y:S01]  /*7140*/  STG.E desc[UR36][R2.64], R16 ;  /* 0x0000001002007986 */ /* 0x000fe2000c101924 */
[----:B------:R-:W-:Y:S05]  /*7150*/  EXIT ;  /* 0x000000000000794d */ /* 0x000fea0003800000 */
.L_x_13322:
        /* <DEDUP_REMOVED lines=8> */
.L_x_13333:
[----:B------:R-:W0:Y:S01]  /*71e0*/  I2F.F64.S16 R16, R16 ;  /* 0x0000001000107312 */ /* 0x000e220000101c00 */
[----:B------:R-:W-:-:S05]  /*71f0*/  CS2R R18, SRZ ;  /* 0x0000000000127805 */ /* 0x000fca000001ff00 */
[----:B0-----:R-:W-:Y:S01]  /*7200*/  STG.E.128 desc[UR36][R2.64], R16 ;  /* 0x0000001002007986 */ /* 0x001fe2000c101d24 */
[----:B------:R-:W-:Y:S05]  /*7210*/  EXIT ;  /* 0x000000000000794d */ /* 0x000fea0003800000 */
.L_x_13332:
[----:B------:R-:W-:-:S13]  /*7220*/  ISETP.NE.AND P0, PT, R0, 0xf, PT ;  /* 0x0000000f0000780c */ /* 0x000fda0003f05270 */
[----:B------:R-:W-:Y:S05]  /*7230*/  @!P0 BRA `(.L_x_13334) ;  /* 0x0000000000d48947 */ /* 0x000fea0003800000 */
[----:B------:R-:W-:-:S13]  /*7240*/  ISETP.NE.AND P0, PT, R0, 0x17, PT ;  /* 0x000000170000780c */ /* 0x000fda0003f05270 */
[----:B------:R-:W-:Y:S05]  /*7250*/  @!P0 BRA `(.L_x_13335) ;  /* 0x0000000000848947 */ /* 0x000fea0003800000 */
[----:B------:R-:W-:-:S13]  /*7260*/  ISETP.NE.AND P0, PT, R0, 0x18, PT ;  /* 0x000000180000780c */ /* 0x000fda0003f05270 */
[----:B------:R-:W-:Y:S05]  /*7270*/  @!P0 BRA `(.L_x_13336) ;  /* 0x0000000000448947 */ /* 0x000fea0003800000 */
.L_x_13315:
[----:B------:R-:W-:Y:S01]  /*7280*/  MOV R0, 0x0 ;  /* 0x0000000000007802 */ /* 0x000fe20000000f00 */
[----:B------:R-:W0:Y:S01]  /*7290*/  LDCU.64 UR4, c[0x4][0x140] ;  /* 0x01002800ff0477ac */ /* 0x000e220008000a00 */
[----:B------:R-:W-:Y:S02]  /*72a0*/  IMAD.MOV.U32 R8, RZ, RZ, 0x65 ;  /* 0x00000065ff087424 */ /* 0x000fe400078e00ff */
[----:B------:R1:W1:Y:S01]  /*72b0*/  LDC.64 R2, c[0x4][R0] ;  /* 0x0100000000027b82 */ /* 0x0002620000000a00 */
[----:B------:R-:W2:Y:S01]  /*72c0*/  LDCU.64 UR6, c[0x4][0x148] ;  /* 0x01002900ff0677ac */ /* 0x000ea20008000a00 */
[----:B------:R-:W-:Y:S02]  /*72d0*/  IMAD.MOV.U32 R12, RZ, RZ, 0x1 ;  /* 0x00000001ff0c7424 */ /* 0x000fe400078e00ff */
[----:B------:R-:W-:Y:S01]  /*72e0*/  IMAD.MOV.U32 R13, RZ, RZ, RZ ;  /* 0x000000ffff0d7224 */ /* 0x000fe200078e00ff */
[----:B------:R-:W5:Y:S01]  /*72f0*/  LDCU.64 UR8, c[0x4][0x10] ;  /* 0x01000200ff0877ac */ /* 0x000f620008000a00 */
[----:B0-----:R-:W-:-:S02]  /*7300*/  IMAD.U32 R4, RZ, RZ, UR4 ;  /* 0x00000004ff047e24 */ /* 0x001fc4000f8e00ff */
[----:B------:R-:W-:Y:S02]  /*7310*/  IMAD.U32 R5, RZ, RZ, UR5 ;  /* 0x00000005ff057e24 */ /* 0x000fe4000f8e00ff */
[----:B--234-:R-:W-:Y:S02]  /*7320*/  IMAD.U32 R6, RZ, RZ, UR6 ;  /* 0x00000006ff067e24 */ /* 0x01cfe4000f8e00ff */
[----:B------:R-:W-:Y:S02]  /*7330*/  IMAD.U32 R7, RZ, RZ, UR7 ;  /* 0x00000007ff077e24 */ /* 0x000fe4000f8e00ff */
[----:B-----5:R-:W-:Y:S02]  /*7340*/  IMAD.U32 R10, RZ, RZ, UR8 ;  /* 0x00000008ff0a7e24 */ /* 0x020fe4000f8e00ff */
[----:B------:R-:W-:-:S07]  /*7350*/  IMAD.U32 R11, RZ, RZ, UR9 ;  /* 0x00000009ff0b7e24 */ /* 0x000fce000f8e00ff */
[----:B------:R-:W-:-:S07]  /*7360*/  LEPC R20, `(.L_x_13337) ;  /* 0x000000001014794e */ /* 0x000fce0000000000 */
[----:B-1----:R-:W-:Y:S05]  /*7370*/  CALL.ABS.NOINC R2 ;  /* 0x0000000002007343 */ /* 0x002fea0003c00000 */
.L_x_13337:
[----:B------:R-:W-:Y:S05]  /*7380*/  EXIT ;  /* 0x000000000000794d */ /* 0x000fea0003800000 */
.L_x_13336:
[----:B--234-:R-:W0:Y:S01]  /*7390*/  I2F.S16 R7, R16 ;  /* 0x0000001000077306 */ /* 0x01ce220000101400 */
        /* <DEDUP_REMOVED lines=10> */
.L_x_13339:
[----:B------:R-:W-:Y:S05]  /*7440*/  BSYNC.RECONVERGENT B0 ;  /* 0x0000000000007941 */ /* 0x000fea0003800200 */
.L_x_13338:
[----:B------:R-:W-:Y:S01]  /*7450*/  STG.E.U8 desc[UR36][R2.64], R5 ;  /* 0x0000000502007986 */ /* 0x000fe2000c101124 */
[----:B------:R-:W-:Y:S05]  /*7460*/  EXIT ;  /* 0x000000000000794d */ /* 0x000fea0003800000 */
.L_x_13335:
[----:B--234-:R-:W0:Y:S02]  /*7470*/  I2F.S16 R7, R16 ;  /* 0x0000001000077306 */ /* 0x01ce240000101400 */
        /* <DEDUP_REMOVED lines=12> */
.L_x_13340:
[----:B------:R-:W-:Y:S01]  /*7540*/  IMAD.MOV.U32 R5, RZ, RZ, 0x7f ;  /* 0x0000007fff057424 */ /* 0x000fe200078e00ff */
[----:B------:R-:W-:-:S04]  /*7550*/  ISETP.GT.U32.AND P0, PT, R7, 0x7f800000, PT ;  /* 0x7f8000000700780c */ /* 0x000fc80003f04070 */
[----:B------:R-:W-:-:S05]  /*7560*/  SEL R5, R5, 0x7c, P0 ;  /* 0x0000007c05057807 */ /* 0x000fca0000000000 */
[----:B------:R-:W-:Y:S01]  /*7570*/  STG.E.U8 desc[UR36][R2.64], R5 ;  /* 0x0000000502007986 */ /* 0x000fe2000c101124 */
[----:B------:R-:W-:Y:S05]  /*7580*/  EXIT ;  /* 0x000000000000794d */ /* 0x000fea0003800000 */
.L_x_13334:
[----:B------:R-:W0:Y:S02]  /*7590*/  I2F.S16 R0, R16 ;  /* 0x0000001000007306 */ /* 0x000e240000101400 */
[----:B0-----:R-:W-:-:S05]  /*75a0*/  F2FP.BF16.F32.PACK_AB R0, RZ, R0 ;  /* 0x00000000ff00723e */ /* 0x001fca00000010ff */
[----:B------:R-:W-:Y:S01]  /*75b0*/  STG.E.U16 desc[UR36][R2.64], R0 ;  /* 0x0000000002007986 */ /* 0x000fe2000c101524 */
[----:B------:R-:W-:Y:S05]  /*75c0*/  EXIT ;  /* 0x000000000000794d */ /* 0x000fea0003800000 */
.L_x_13341:
        /* <DEDUP_REMOVED lines=11> */
.L_x_43491:


//--------------------- .text._ZN2at6native18elementwise_kernelILi128ELi4EZNS0_22gpu_kernel_impl_nocastINS0_13AUnaryFunctorIhhbZZZNS0_23logical_xor_kernel_cudaERNS_14TensorIteratorEENKUlvE0_clEvENKUlvE_clEvEUlhhE_EEEEvRNS_18TensorIteratorBaseERKT_EUliE_EEviT1_ --------------------------
	.section	.text._ZN2at6native18elementwise_kernelILi128ELi4EZNS0_22gpu_kernel_impl_nocastINS0_13AUnaryFunctorIhhbZZZNS0_23logical_xor_kernel_cudaERNS_14TensorIteratorEENKUlvE0_clEvENKUlvE_clEvEUlhhE_EEEEvRNS_18TensorIteratorBaseERKT_EUliE_EEviT1_,"ax",@progbits
	.align	128
        .global         _ZN2at6native18elementwise_kernelILi128ELi4EZNS0_22gpu_kernel_impl_nocastINS0_13AUnaryFunctorIhhbZZZNS0_23logical_xor_kernel_cudaERNS_14TensorIteratorEENKUlvE0_clEvENKUlvE_clEvEUlhhE_EEEEvRNS_18TensorIteratorBaseERKT_EUliE_EEviT1_
        .type           _ZN2at6native18elementwise_kernelILi128ELi4EZNS0_22gpu_kernel_impl_nocastINS0_13AUnaryFunctorIhhbZZZNS0_23logical_xor_kernel_cudaERNS_14TensorIteratorEENKUlvE0_clEvENKUlvE_clEvEUlhhE_EEEEvRNS_18TensorIteratorBaseERKT_EUliE_EEviT1_,@function
        .size           _ZN2at6native18elementwise_kernelILi128ELi4EZNS0_22gpu_kernel_impl_nocastINS0_13AUnaryFunctorIhhbZZZNS0_23logical_xor_kernel_cudaERNS_14TensorIteratorEENKUlvE0_clEvENKUlvE_clEvEUlhhE_EEEEvRNS_18TensorIteratorBaseERKT_EUliE_EEviT1_,(.L_x_43492 - _ZN2at6native18elementwise_kernelILi128ELi4EZNS0_22gpu_kernel_impl_nocastINS0_13AUnaryFunctorIhhbZZZNS0_23logical_xor_kernel_cudaERNS_14TensorIteratorEENKUlvE0_clEvENKUlvE_clEvEUlhhE_EEEEvRNS_18TensorIteratorBaseERKT_EUliE_EEviT1_)
        .other          _ZN2at6native18elementwise_kernelILi128ELi4EZNS0_22gpu_kernel_impl_nocastINS0_13AUnaryFunctorIhhbZZZNS0_23logical_xor_kernel_cudaERNS_14TensorIteratorEENKUlvE0_clEvENKUlvE_clEvEUlhhE_EEEEvRNS_18TensorIteratorBaseERKT_EUliE_EEviT1_,@"STO_CUDA_ENTRY STV_DEFAULT"
_ZN2at6native18elementwise_kernelILi128ELi4EZNS0_22gpu_kernel_impl_nocastINS0_13AUnaryFunctorIhhbZZZNS0_23logical_xor_kernel_cudaERNS_14TensorIteratorEENKUlvE0_clEvENKUlvE_clEvEUlhhE_EEEEvRNS_18TensorIteratorBaseERKT_EUliE_EEviT1_:
.text._ZN2at6native18elementwise_kernelILi128ELi4EZNS0_22gpu_kernel_impl_nocastINS0_13AUnaryFunctorIhhbZZZNS0_23logical_xor_kernel_cudaERNS_14TensorIteratorEENKUlvE0_clEvENKUlvE_clEvEUlhhE_EEEEvRNS_18TensorIteratorBaseERKT_EUliE_EEviT1_:
        /* <DEDUP_REMOVED lines=34> */
.L_x_13345:
[----:B------:R-:W-:-:S13]  /*0220*/  ISETP.GE.AND P0, PT, R3, UR4, PT ;  /* 0x0000000403007c0c */ /* 0x000fda000bf06270 */
[----:B------:R-:W-:Y:S05]  /*0230*/  @P0 BREAK.RELIABLE B1 ;  /* 0x0000000000010942 */ /* 0x000fea0003800100 */
[----:B------:R-:W-:Y:S05]  /*0240*/  @P0 BRA `(.L_x_13346) ;  /* 0x0000000000240947 */ /* 0x000fea0003800000 */
[----:B------:R-:W-:Y:S05]  /*0250*/  BSYNC.RELIABLE B1 ;  /* 0x0000000000017941 */ /* 0x000fea0003800100 */
.L_x_13344:
        /* <DEDUP_REMOVED lines=8> */
.L_x_13346:
[----:B------:R-:W-:Y:S05]  /*02e0*/  BSYNC.RECONVERGENT B0 ;  /* 0x0000000000007941 */ /* 0x000fea0003800200 */
.L_x_13343:
        /* <DEDUP_REMOVED lines=11> */
.L_x_13342:
        /* <DEDUP_REMOVED lines=306> */
.L_x_13350:
        /* <DEDUP_REMOVED lines=312> */
.L_x_13352:
        /* <DEDUP_REMOVED lines=11> */
.L_x_13349:
[----:B------:R-:W-:-:S13]  /*2af0*/  ISETP.GE.AND P0, PT, R3, UR4, PT ;  /* 0x0000000403007c0c */ /* 0x000fda000bf06270 */
[----:B------:R-:W-:Y:S05]  /*2b00*/  @P0 BREAK.RELIABLE B1 ;  /* 0x0000000000010942 */ /* 0x000fea0003800100 */
[----:B------:R-:W-:Y:S05]  /*2b10*/  @P0 BRA `(.L_x_13351) ;  /* 0x0000001000d80947 */ /* 0x000fea0003800000 */
[----:B------:R-:W-:Y:S05]  /*2b20*/  BSYNC.RELIABLE B1 ;  /* 0x0000000000017941 */ /* 0x000fea0003800100 */
.L_x_13348:
        /* <DEDUP_REMOVED lines=298> */
.L_x_13353:
        /* <DEDUP_REMOVED lines=11> */
.L_x_13351:
[----:B------:R-:W-:Y:S05]  /*3e80*/  BSYNC.RECONVERGENT B0 ;  /* 0x0000000000007941 */ /* 0x000fea0003800200 */
.L_x_13347:
        /* <DEDUP_REMOVED lines=301> */
.L_x_13354:
        /* <DEDUP_REMOVED lines=11> */
.L_x_13355:
        /* <DEDUP_REMOVED lines=15> */
.L_x_43492:


//--------------------- .text._ZN2at6native27unrolled_elementwise_kernelINS0_13AUnaryFunctorIhhbZZZNS0_23logical_xor_kernel_cudaERNS_14TensorIteratorEENKUlvE0_clEvENKUlvE_clEvEUlhhE_EESt5arrayIPcLm2EELi4E23TrivialOffsetCalculatorILi1EjESD_NS0_6memory15LoadWithoutCastENSE_16StoreWithoutCastEEEviT_T0_T2_T3_T4_T5_ --------------------------
	.section	.text._ZN2at6native27unrolled_elementwise_kernelINS0_13AUnaryFunctorIhhbZZZNS0_23logical_xor_kernel_cudaERNS_14TensorIteratorEENKUlvE0_clEvENKUlvE_clEvEUlhhE_EESt5arrayIPcLm2EELi4E23TrivialOffsetCalculatorILi1EjESD_NS0_6memory15LoadWithoutCastENSE_16StoreWithoutCastEEEviT_T0_T2_T3_T4_T5_,"ax",@progbits
	.align	128
        .global         _ZN2at6native27unrolled_elementwise_kernelINS0_13AUnaryFunctorIhhbZZZNS0_23logical_xor_kernel_cudaERNS_14TensorIteratorEENKUlvE0_clEvENKUlvE_clEvEUlhhE_EESt5arrayIPcLm2EELi4E23TrivialOffsetCalculatorILi1EjESD_NS0_6memory15LoadWithoutCastENSE_16StoreWithoutCastEEEviT_T0_T2_T3_T4_T5_
        .type           _ZN2at6native27unrolled_elementwise_kernelINS0_13AUnaryFunctorIhhbZZZNS0_23logical_xor_kernel_cudaERNS_14TensorIteratorEENKUlvE0_clEvENKUlvE_clEvEUlhhE_EESt5arrayIPcLm2EELi4E23TrivialOffsetCalculatorILi1EjESD_NS0_6memory15LoadWithoutCastENSE_16StoreWithoutCastEEEviT_T0_T2_T3_T4_T5_,@function
        .size           _ZN2at6native27unrolled_elementwise_kernelINS0_13AUnaryFunctorIhhbZZZNS0_23logical_xor_kernel_cudaERNS_14TensorIteratorEENKUlvE0_clEvENKUlvE_clEvEUlhhE_EESt5arrayIPcLm2EELi4E23TrivialOffsetCalculatorILi1EjESD_NS0_6memory15LoadWithoutCastENSE_16StoreWithoutCastEEEviT_T0_T2_T3_T4_T5_,(.L_x_43493 - _ZN2at6native27unrolled_elementwise_kernelINS0_13AUnaryFunctorIhhbZZZNS0_23logical_xor_kernel_cudaERNS_14TensorIteratorEENKUlvE0_clEvENKUlvE_clEvEUlhhE_EESt5arrayIPcLm2EELi4E23TrivialOffsetCalculatorILi1EjESD_NS0_6memory15LoadWithoutCastENSE_16StoreWithoutCastEEEviT_T0_T2_T3_T4_T5_)
        .other          _ZN2at6native27unrolled_elementwise_kernelINS0_13AUnaryFunctorIhhbZZZNS0_23logical_xor_kernel_cudaERNS_14TensorIteratorEENKUlvE0_clEvENKUlvE_clEvEUlhhE_EESt5arrayIPcLm2EELi4E23TrivialOffsetCalculatorILi1EjESD_NS0_6memory15LoadWithoutCastENSE_16StoreWithoutCastEEEviT_T0_T2_T3_T4_T5_,@"STO_CUDA_ENTRY STV_DEFAULT"
_ZN2at6native27unrolled_elementwise_kernelINS0_13AUnaryFunctorIhhbZZZNS0_23logical_xor_kernel_cudaERNS_14TensorIteratorEENKUlvE0_clEvENKUlvE_clEvEUlhhE_EESt5arrayIPcLm2EELi4E23TrivialOffsetCalculatorILi1EjESD_NS0_6memory15LoadWithoutCastENSE_16StoreWithoutCastEEEviT_T0_T2_T3_T4_T5_:
.text._ZN2at6native27unrolled_elementwise_kernelINS0_13AUnaryFunctorIhhbZZZNS0_23logical_xor_kernel_cudaERNS_14TensorIteratorEENKUlvE0_clEvENKUlvE_clEvEUlhhE_EESt5arrayIPcLm2EELi4E23TrivialOffsetCalculatorILi1EjESD_NS0_6memory15LoadWithoutCastENSE_16StoreWithoutCastEEEviT_T0_T2_T3_T4_T5_:
        /* <DEDUP_REMOVED lines=66> */
.L_x_13358:
[----:B------:R-:W-:Y:S05]  /*0420*/  BSYNC.RELIABLE B1 ;  /* 0x0000000000017941 */ /* 0x000fea0003800100 */
.L_x_13357:
[----:B------:R-:W-:-:S13]  /*0430*/  ISETP.GE.AND P0, PT, R5, R4, PT ;  /* 0x000000040500720c */ /* 0x000fda0003f06270 */
[----:B------:R-:W1:Y:S01]  /*0440*/  @!P0 LDC.64 R6, c[0x0][0x388] ;  /* 0x0000e200ff068b82 */ /* 0x000e620000000a00 */
[----:B0-----:R-:W-:Y:S02]  /*0450*/  @!P0 IMAD R3, R0, 0x200, R5 ;  /* 0x0000020000038824 */ /* 0x001fe400078e0205 */
[----:B------:R-:W-:-:S03]  /*0460*/  @!P0 VIADD R5, R5, 0x80 ;  /* 0x0000008005058836 */ /* 0x000fc60000000000 */
[----:B-1----:R-:W-:-:S05]  /*0470*/  @!P0 IADD3 R2, P1, PT, R3, R6, RZ ;  /* 0x0000000603028210 */ /* 0x002fca0007f3e0ff */
[----:B------:R-:W-:-:S05]  /*0480*/  @!P0 IMAD.X R3, RZ, RZ, R7, P1 ;  /* 0x000000ffff038224 */ /* 0x000fca00008e0607 */
[----:B------:R1:W-:Y:S03]  /*0490*/  @!P0 STG.E.U8 desc[UR4][R2.64], R11 ;  /* 0x0000000b02008986 */ /* 0x0003e6000c101104 */
.L_x_13359:
[----:B------:R-:W-:Y:S05]  /*04a0*/  BSYNC.RECONVERGENT B0 ;  /* 0x0000000000007941 */ /* 0x000fea0003800200 */
.L_x_13356:
        /* <DEDUP_REMOVED lines=9> */
.L_x_13360:
        /* <DEDUP_REMOVED lines=12> */
.L_x_43493:


//--------------------- .text._ZN2at6native29vectorized_elementwise_kernelILi2ENS0_13AUnaryFunctorIhhbZZZNS0_23logical_xor_kernel_cudaERNS_14TensorIteratorEENKUlvE0_clEvENKUlvE_clEvEUlhhE_EESt5arrayIPcLm2EEEEviT0_T1_ --------------------------
	.section	.text._ZN2at6native29vectorized_elementwise_kernelILi2ENS0_13AUnaryFunctorIhhbZZZNS0_23logical_xor_kernel_cudaERNS_14TensorIteratorEENKUlvE0_clEvENKUlvE_clEvEUlhhE_EESt5arrayIPcLm2EEEEviT0_T1_,"ax",@progbits
	.align	128
        .global         _ZN2at6native29vectorized_elementwise_kernelILi2ENS0_13AUnaryFunctorIhhbZZZNS0_23logical_xor_kernel_cudaERNS_14TensorIteratorEENKUlvE0_clEvENKUlvE_clEvEUlhhE_EESt5arrayIPcLm2EEEEviT0_T1_
        .type           _ZN2at6native29vectorized_elementwise_kernelILi2ENS0_13AUnaryFunctorIhhbZZZNS0_23logical_xor_kernel_cudaERNS_14TensorIteratorEENKUlvE0_clEvENKUlvE_clEvEUlhhE_EESt5arrayIPcLm2EEEEviT0_T1_,@function
        .size           _ZN2at6native29vectorized_elementwise_kernelILi2ENS0_13AUnaryFunctorIhhbZZZNS0_23logical_xor_kernel_cudaERNS_14TensorIteratorEENKUlvE0_clEvENKUlvE_clEvEUlhhE_EESt5arrayIPcLm2EEEEviT0_T1_,(.L_x_43494 - _ZN2at6native29vectorized_elementwise_kernelILi2ENS0_13AUnaryFunctorIhhbZZZNS0_23logical_xor_kernel_cudaERNS_14TensorIteratorEENKUlvE0_clEvENKUlvE_clEvEUlhhE_EESt5arrayIPcLm2EEEEviT0_T1_)
        .other          _ZN2at6native29vectorized_elementwise_kernelILi2ENS0_13AUnaryFunctorIhhbZZZNS0_23logical_xor_kernel_cudaERNS_14TensorIteratorEENKUlvE0_clEvENKUlvE_clEvEUlhhE_EESt5arrayIPcLm2EEEEviT0_T1_,@"STO_CUDA_ENTRY STV_DEFAULT"
_ZN2at6native29vectorized_elementwise_kernelILi2ENS0_13AUnaryFunctorIhhbZZZNS0_23logical_xor_kernel_cudaERNS_14TensorIteratorEENKUlvE0_clEvENKUlvE_clEvEUlhhE_EESt5arrayIPcLm2EEEEviT0_T1_:
.text._ZN2at6native29vectorized_elementwise_kernelILi2ENS0_13AUnaryFunctorIhhbZZZNS0_23logical_xor_kernel_cudaERNS_14TensorIteratorEENKUlvE0_clEvENKUlvE_clEvEUlhhE_EESt5arrayIPcLm2EEEEviT0_T1_:
        /* <DEDUP_REMOVED lines=114> */
.L_x_13364:
        /* <DEDUP_REMOVED lines=8> */
.L_x_13365:
        /* <DEDUP_REMOVED lines=8> */
.L_x_13366:
        /* <DEDUP_REMOVED lines=8> */
.L_x_13367:
        /* <DEDUP_REMOVED lines=9> */
.L_x_13368:
[----:B------:R-:W-:Y:S05]  /*0930*/  BSYNC.RELIABLE B1 ;  /* 0x0000000000017941 */ /* 0x000fea0003800100 */
.L_x_13363:
[----:B------:R-:W-:-:S13]  /*0940*/  ISETP.GE.U32.AND P0, PT, R0, UR5, PT ;  /* 0x0000000500007c0c */ /* 0x000fda000bf06070 */
[----:B0-----:R-:W0:Y:S01]  /*0950*/  @!P0 LDC.64 R6, c[0x0][0x388] ;  /* 0x0000e200ff068b82 */ /* 0x001e220000000a00 */
[C---:B-12---:R-:W-:Y:S02]  /*0960*/  @!P0 VIADD R5, R0.reuse, UR4 ;  /* 0x0000000400058c36 */ /* 0x046fe40008000000 */
[----:B------:R-:W-:-:S03]  /*0970*/  @!P0 VIADD R0, R0, 0x80 ;  /* 0x0000008000008836 */ /* 0x000fc60000000000 */
[----:B0-----:R-:W-:-:S05]  /*0980*/  @!P0 IADD3 R4, P1, PT, R5, R6, RZ ;  /* 0x0000000605048210 */ /* 0x001fca0007f3e0ff */
[----:B------:R-:W-:-:S05]  /*0990*/  @!P0 IMAD.X R5, RZ, RZ, R7, P1 ;  /* 0x000000ffff058224 */ /* 0x000fca00008e0607 */
[----:B------:R3:W-:Y:S03]  /*09a0*/  @!P0 STG.E.U8 desc[UR8][R4.64], R3 ;  /* 0x0000000304008986 */ /* 0x0007e6000c101108 */
.L_x_13369:
[----:B------:R-:W-:Y:S05]  /*09b0*/  BSYNC.RECONVERGENT B0 ;  /* 0x0000000000007941 */ /* 0x000fea0003800200 */
.L_x_13362:
        /* <DEDUP_REMOVED lines=9> */
.L_x_13361:
        /* <DEDUP_REMOVED lines=51> */
.L_x_13370:
        /* <DEDUP_REMOVED lines=16> */
.L_x_43494:


//--------------------- .text._ZN2at6native29vectorized_elementwise_kernelILi4ENS0_13AUnaryFunctorIhhbZZZNS0_23logical_xor_kernel_cudaERNS_14TensorIteratorEENKUlvE0_clEvENKUlvE_clEvEUlhhE_EESt5arrayIPcLm2EEEEviT0_T1_ --------------------------
	.section	.text._ZN2at6native29vectorized_elementwise_kernelILi4ENS0_13AUnaryFunctorIhhbZZZNS0_23logical_xor_kernel_cudaERNS_14TensorIteratorEENKUlvE0_clEvENKUlvE_clEvEUlhhE_EESt5arrayIPcLm2EEEEviT0_T1_,"ax",@progbits
	.align	128
        .global         _ZN2at6native29vectorized_elementwise_kernelILi4ENS0_13AUnaryFunctorIhhbZZZNS0_23logical_xor_kernel_cudaERNS_14TensorIteratorEENKUlvE0_clEvENKUlvE_clEvEUlhhE_EESt5arrayIPcLm2EEEEviT0_T1_
        .type           _ZN2at6native29vectorized_elementwise_kernelILi4ENS0_13AUnaryFunctorIhhbZZZNS0_23logical_xor_kernel_cudaERNS_14TensorIteratorEENKUlvE0_clEvENKUlvE_clEvEUlhhE_EESt5arrayIPcLm2EEEEviT0_T1_,@function
        .size           _ZN2at6native29vectorized_elementwise_kernelILi4ENS0_13AUnaryFunctorIhhbZZZNS0_23logical_xor_kernel_cudaERNS_14TensorIteratorEENKUlvE0_clEvENKUlvE_clEvEUlhhE_EESt5arrayIPcLm2EEEEviT0_T1_,(.L_x_43495 - _ZN2at6native29vectorized_elementwise_kernelILi4ENS0_13AUnaryFunctorIhhbZZZNS0_23logical_xor_kernel_cudaERNS_14TensorIteratorEENKUlvE0_clEvENKUlvE_clEvEUlhhE_EESt5arrayIPcLm2EEEEviT0_T1_)
        .other          _ZN2at6native29vectorized_elementwise_kernelILi4ENS0_13AUnaryFunctorIhhbZZZNS0_23logical_xor_kernel_cudaERNS_14TensorIteratorEENKUlvE0_clEvENKUlvE_clEvEUlhhE_EESt5arrayIPcLm2EEEEviT0_T1_,@"STO_CUDA_ENTRY STV_DEFAULT"
_ZN2at6native29vectorized_elementwise_kernelILi4ENS0_13AUnaryFunctorIhhbZZZNS0_23logical_xor_kernel_cudaERNS_14TensorIteratorEENKUlvE0_clEvENKUlvE_clEvEUlhhE_EESt5arrayIPcLm2EEEEviT0_T1_:
.text._ZN2at6native29vectorized_elementwise_kernelILi4ENS0_13AUnaryFunctorIhhbZZZNS0_23logical_xor_kernel_cudaERNS_14TensorIteratorEENKUlvE0_clEvENKUlvE_clEvEUlhhE_EESt5arrayIPcLm2EEEEviT0_T1_:
        /* <DEDUP_REMOVED lines=114> */
.L_x_13374:
        /* <DEDUP_REMOVED lines=8> */
.L_x_13375:
        /* <DEDUP_REMOVED lines=8> */
.L_x_13376:
        /* <DEDUP_REMOVED lines=8> */
.L_x_13377:
        /* <DEDUP_REMOVED lines=9> */
.L_x_13378:
[----:B------:R-:W-:Y:S05]  /*0930*/  BSYNC.RELIABLE B1 ;  /* 0x0000000000017941 */ /* 0x000fea0003800100 */
.L_x_13373:
[----:B------:R-:W-:-:S13]  /*0940*/  ISETP.GE.U32.AND P0, PT, R0, UR5, PT ;  /* 0x0000000500007c0c */ /* 0x000fda000bf06070 */
[----:B0-----:R-:W0:Y:S01]  /*0950*/  @!P0 LDC.64 R6, c[0x0][0x388] ;  /* 0x0000e200ff068b82 */ /* 0x001e220000000a00 */
[C---:B-12---:R-:W-:Y:S02]  /*0960*/  @!P0 VIADD R5, R0.reuse, UR4 ;  /* 0x0000000400058c36 */ /* 0x046fe40008000000 */
[----:B------:R-:W-:-:S03]  /*0970*/  @!P0 VIADD R0, R0, 0x80 ;  /* 0x0000008000008836 */ /* 0x000fc60000000000 */
[----:B0-----:R-:W-:-:S05]  /*0980*/  @!P0 IADD3 R4, P1, PT, R5, R6, RZ ;  /* 0x0000000605048210 */ /* 0x001fca0007f3e0ff */
[----:B------:R-:W-:-:S05]  /*0990*/  @!P0 IMAD.X R5, RZ, RZ, R7, P1 ;  /* 0x000000ffff058224 */ /* 0x000fca00008e0607 */
[----:B------:R3:W-:Y:S03]  /*09a0*/  @!P0 STG.E.U8 desc[UR8][R4.64], R3 ;  /* 0x0000000304008986 */ /* 0x0007e6000c101108 */
.L_x_13379:
[----:B------:R-:W-:Y:S05]  /*09b0*/  BSYNC.RECONVERGENT B0 ;  /* 0x0000000000007941 */ /* 0x000fea0003800200 */
.L_x_13372:
        /* <DEDUP_REMOVED lines=9> */
.L_x_13371:
        /* <DEDUP_REMOVED lines=49> */
.L_x_13380:
        /* <DEDUP_REMOVED lines=10> */
.L_x_43495:


//--------------------- .text._ZN2at6native29vectorized_elementwise_kernelILi8ENS0_13AUnaryFunctorIhhbZZZNS0_23logical_xor_kernel_cudaERNS_14TensorIteratorEENKUlvE0_clEvENKUlvE_clEvEUlhhE_EESt5arrayIPcLm2EEEEviT0_T1_ --------------------------
	.section	.text._ZN2at6native29vectorized_elementwise_kernelILi8ENS0_13AUnaryFunctorIhhbZZZNS0_23logical_xor_kernel_cudaERNS_14TensorIteratorEENKUlvE0_clEvENKUlvE_clEvEUlhhE_EESt5arrayIPcLm2EEEEviT0_T1_,"ax",@progbits
	.align	128
        .global         _ZN2at6native29vectorized_elementwise_kernelILi8ENS0_13AUnaryFunctorIhhbZZZNS0_23logical_xor_kernel_cudaERNS_14TensorIteratorEENKUlvE0_clEvENKUlvE_clEvEUlhhE_EESt5arrayIPcLm2EEEEviT0_T1_
        .type           _ZN2at6native29vectorized_elementwise_kernelILi8ENS0_13AUnaryFunctorIhhbZZZNS0_23logical_xor_kernel_cudaERNS_14TensorIteratorEENKUlvE0_clEvENKUlvE_clEvEUlhhE_EESt5arrayIPcLm2EEEEviT0_T1_,@function
        .size           _ZN2at6native29vectorized_elementwise_kernelILi8ENS0_13AUnaryFunctorIhhbZZZNS0_23logical_xor_kernel_cudaERNS_14TensorIteratorEENKUlvE0_clEvENKUlvE_clEvEUlhhE_EESt5arrayIPcLm2EEEEviT0_T1_,(.L_x_43496 - _ZN2at6native29vectorized_elementwise_kernelILi8ENS0_13AUnaryFunctorIhhbZZZNS0_23logical_xor_kernel_cudaERNS_14TensorIteratorEENKUlvE0_clEvENKUlvE_clEvEUlhhE_EESt5arrayIPcLm2EEEEviT0_T1_)
        .other          _ZN2at6native29vectorized_elementwise_kernelILi8ENS0_13AUnaryFunctorIhhbZZZNS0_23logical_xor_kernel_cudaERNS_14TensorIteratorEENKUlvE0_clEvENKUlvE_clEvEUlhhE_EESt5arrayIPcLm2EEEEviT0_T1_,@"STO_CUDA_ENTRY STV_DEFAULT"
_ZN2at6native29vectorized_elementwise_kernelILi8ENS0_13AUnaryFunctorIhhbZZZNS0_23logical_xor_kernel_cudaERNS_14TensorIteratorEENKUlvE0_clEvENKUlvE_clEvEUlhhE_EESt5arrayIPcLm2EEEEviT0_T1_:
.text._ZN2at6native29vectorized_elementwise_kernelILi8ENS0_13AUnaryFunctorIhhbZZZNS0_23logical_xor_kernel_cudaERNS_14TensorIteratorEENKUlvE0_clEvENKUlvE_clEvEUlhhE_EESt5arrayIPcLm2EEEEviT0_T1_:
        /* <DEDUP_REMOVED lines=114> */
.L_x_13384:
        /* <DEDUP_REMOVED lines=8> */
.L_x_13385:
        /* <DEDUP_REMOVED lines=8> */
.L_x_13386:
        /* <DEDUP_REMOVED lines=8> */
.L_x_13387:
        /* <DEDUP_REMOVED lines=9> */
.L_x_13388:
[----:B------:R-:W-:Y:S05]  /*0930*/  BSYNC.RELIABLE B1 ;  /* 0x0000000000017941 */ /* 0x000fea0003800100 */
.L_x_13383:
[----:B------:R-:W-:-:S13]  /*0940*/  ISETP.GE.U32.AND P0, PT, R0, UR5, PT ;  /* 0x0000000500007c0c */ /* 0x000fda000bf06070 */
[----:B0-----:R-:W0:Y:S01]  /*0950*/  @!P0 LDC.64 R6, c[0x0][0x388] ;  /* 0x0000e200ff068b82 */ /* 0x001e220000000a00 */
[C---:B-12---:R-:W-:Y:S02]  /*0960*/  @!P0 VIADD R5, R0.reuse, UR4 ;  /* 0x0000000400058c36 */ /* 0x046fe40008000000 */
[----:B------:R-:W-:-:S03]  /*0970*/  @!P0 VIADD R0, R0, 0x80 ;  /* 0x0000008000008836 */ /* 0x000fc60000000000 */
[----:B0-----:R-:W-:-:S05]  /*0980*/  @!P0 IADD3 R4, P1, PT, R5, R6, RZ ;  /* 0x0000000605048210 */ /* 0x001fca0007f3e0ff */
[----:B------:R-:W-:-:S05]  /*0990*/  @!P0 IMAD.X R5, RZ, RZ, R7, P1 ;  /* 0x000000ffff058224 */ /* 0x000fca00008e0607 */
[----:B------:R3:W-:Y:S03]  /*09a0*/  @!P0 STG.E.U8 desc[UR8][R4.64], R3 ;  /* 0x0000000304008986 */ /* 0x0007e6000c101108 */
.L_x_13389:
[----:B------:R-:W-:Y:S05]  /*09b0*/  BSYNC.RECONVERGENT B0 ;  /* 0x0000000000007941 */ /* 0x000fea0003800200 */
.L_x_13382:
        /* <DEDUP_REMOVED lines=9> */
.L_x_13381:
        /* <DEDUP_REMOVED lines=47> */
.L_x_13390:
        /* <DEDUP_REMOVED lines=12> */
.L_x_43496:


//--------------------- .text._ZN2at6native18elementwise_kernelILi128ELi4EZNS0_15gpu_kernel_implINS0_13BinaryFunctorIhhbZZZNS0_23logical_xor_kernel_cudaERNS_14TensorIteratorEENKUlvE0_clEvENKUlvE_clEvEUlhhE_EEEEvRNS_18TensorIteratorBaseERKT_EUliE_EEviT1_ --------------------------
	.section	.text._ZN2at6native18elementwise_kernelILi128ELi4EZNS0_15gpu_kernel_implINS0_13BinaryFunctorIhhbZZZNS0_23logical_xor_kernel_cudaERNS_14TensorIteratorEENKUlvE0_clEvENKUlvE_clEvEUlhhE_EEEEvRNS_18TensorIteratorBaseERKT_EUliE_EEviT1_,"ax",@progbits
	.align	128
        .global         _ZN2at6native18elementwise_kernelILi128ELi4EZNS0_15gpu_kernel_implINS0_13BinaryFunctorIhhbZZZNS0_23logical_xor_kernel_cudaERNS_14TensorIteratorEENKUlvE0_clEvENKUlvE_clEvEUlhhE_EEEEvRNS_18TensorIteratorBaseERKT_EUliE_EEviT1_
        .type           _ZN2at6native18elementwise_kernelILi128ELi4EZNS0_15gpu_kernel_implINS0_13BinaryFunctorIhhbZZZNS0_23logical_xor_kernel_cudaERNS_14TensorIteratorEENKUlvE0_clEvENKUlvE_clEvEUlhhE_EEEEvRNS_18TensorIteratorBaseERKT_EUliE_EEviT1_,@function
        .size           _ZN2at6native18elementwise_kernelILi128ELi4EZNS0_15gpu_kernel_implINS0_13BinaryFunctorIhhbZZZNS0_23logical_xor_kernel_cudaERNS_14TensorIteratorEENKUlvE0_clEvENKUlvE_clEvEUlhhE_EEEEvRNS_18TensorIteratorBaseERKT_EUliE_EEviT1_,(.L_x_43497 - _ZN2at6native18elementwise_kernelILi128ELi4EZNS0_15gpu_kernel_implINS0_13BinaryFunctorIhhbZZZNS0_23logical_xor_kernel_cudaERNS_14TensorIteratorEENKUlvE0_clEvENKUlvE_clEvEUlhhE_EEEEvRNS_18TensorIteratorBaseERKT_EUliE_EEviT1_)
        .other          _ZN2at6native18elementwise_kernelILi128ELi4EZNS0_15gpu_kernel_implINS0_13BinaryFunctorIhhbZZZNS0_23logical_xor_kernel_cudaERNS_14TensorIteratorEENKUlvE0_clEvENKUlvE_clEvEUlhhE_EEEEvRNS_18TensorIteratorBaseERKT_EUliE_EEviT1_,@"STO_CUDA_ENTRY STV_DEFAULT"
_ZN2at6native18elementwise_kernelILi128ELi4EZNS0_15gpu_kernel_implINS0_13BinaryFunctorIhhbZZZNS0_23logical_xor_kernel_cudaERNS_14TensorIteratorEENKUlvE0_clEvENKUlvE_clEvEUlhhE_EEEEvRNS_18TensorIteratorBaseERKT_EUliE_EEviT1_:
.text._ZN2at6native18elementwise_kernelILi128ELi4EZNS0_15gpu_kernel_implINS0_13BinaryFunctorIhhbZZZNS0_23logical_xor_kernel_cudaERNS_14TensorIteratorEENKUlvE0_clEvENKUlvE_clEvEUlhhE_EEEEvRNS_18TensorIteratorBaseERKT_EUliE_EEviT1_:
        /* <DEDUP_REMOVED lines=371> */
.L_x_13393:
        /* <DEDUP_REMOVED lines=16> */
.L_x_13397:
[----:B------:R0:W5:Y:S01]  /*1830*/  LDG.E.U8 R19, desc[UR36][R4.64] ;  /* 0x0000002404137981 */ /* 0x000162000c1e1100 */
[----:B------:R-:W-:Y:S05]  /*1840*/  BRA `(.L_x_13399) ;  /* 0x0000000c005c7947 */ /* 0x000fea0003800000 */
.L_x_13396:
        /* <DEDUP_REMOVED lines=8> */
.L_x_13401:
[----:B------:R3:W5:Y:S01]  /*18d0*/  LDG.E.U8 R19, desc[UR36][R4.64] ;  /* 0x0000002404137981 */ /* 0x000762000c1e1100 */
[----:B------:R-:W-:Y:S05]  /*18e0*/  BRA `(.L_x_13399) ;  /* 0x0000000c00347947 */ /* 0x000fea0003800000 */
.L_x_13400:
[----:B------:R0:W5:Y:S01]  /*18f0*/  LDG.E.U16 R19, desc[UR36][R4.64] ;  /* 0x0000002404137981 */ /* 0x000162000c1e1500 */
[----:B------:R-:W-:Y:S05]  /*1900*/  BRA `(.L_x_13399) ;  /* 0x0000000c002c7947 */ /* 0x000fea0003800000 */
.L_x_13395:
        /* <DEDUP_REMOVED lines=10> */
.L_x_13403:
[----:B------:R-:W2:Y:S02]  /*19b0*/  LDG.E.U16 R2, desc[UR36][R4.64] ;  /* 0x0000002404027981 */ /* 0x000ea4000c1e1500 */
[----:B--2---:R-:W-:-:S06]  /*19c0*/  HADD2.F32 R2, -RZ, R2.H0_H0 ;  /* 0x20000002ff027230 */ /* 0x004fcc0000004100 */
[----:B------:R-:W0:Y:S02]  /*19d0*/  F2I.S64.TRUNC R2, R2 ;  /* 0x0000000200027311 */ /* 0x000e24000020d900 */
[----:B0-----:R-:W-:Y:S01]  /*19e0*/  PRMT R19, R2, 0x7610, R19 ;  /* 0x0000761002137816 */ /* 0x001fe20000000013 */
[----:B------:R-:W-:Y:S06]  /*19f0*/  BRA `(.L_x_13399) ;  /* 0x0000000800f07947 */ /* 0x000fec0003800000 */
.L_x_13402:
        /* <DEDUP_REMOVED lines=10> */
.L_x_13405:
[----:B------:R-:W2:Y:S02]  /*1aa0*/  LDG.E.U16 R4, desc[UR36][R4.64] ;  /* 0x0000002404047981 */ /* 0x000ea4000c1e1500 */
[----:B--2---:R-:W-:-:S06]  /*1ab0*/  HADD2.F32 R2, -RZ, R4.H0_H0 ;  /* 0x20000004ff027230 */ /* 0x004fcc0000004100 */
[----:B------:R-:W0:Y:S02]  /*1ac0*/  F2I.S64.TRUNC R2, R2 ;  /* 0x0000000200027311 */ /* 0x000e24000020d900 */
[----:B0-----:R-:W-:Y:S01]  /*1ad0*/  PRMT R19, R2, 0x7610, R19 ;  /* 0x0000761002137816 */ /* 0x001fe20000000013 */
[----:B------:R-:W-:Y:S06]  /*1ae0*/  BRA `(.L_x_13399) ;  /* 0x0000000800b47947 */ /* 0x000fec0003800000 */
.L_x_13404:
[----:B------:R-:W2:Y:S02]  /*1af0*/  LDG.E.64 R2, desc[UR36][R4.64] ;  /* 0x0000002404027981 */ /* 0x000ea4000c1e1b00 */
[----:B--2---:R-:W0:Y:S02]  /*1b00*/  F2I.S64.F64.TRUNC R2, R2 ;  /* 0x0000000200027311 */ /* 0x004e24000030d900 */
[----:B0-----:R-:W-:Y:S01]  /*1b10*/  PRMT R19, R2, 0x7610, R19 ;  /* 0x0000761002137816 */ /* 0x001fe20000000013 */
[----:B------:R-:W-:Y:S06]  /*1b20*/  BRA `(.L_x_13399) ;  /* 0x0000000800a47947 */ /* 0x000fec0003800000 */
.L_x_13394:
        /* <DEDUP_REMOVED lines=12> */
.L_x_13408:
[----:B------:R-:W2:Y:S02]  /*1bf0*/  LDG.E.64 R4, desc[UR36][R4.64] ;  /* 0x0000002404047981 */ /* 0x000ea4000c1e1b00 */
[----:B--2---:R-:W0:Y:S02]  /*1c00*/  F2I.S64.F64.TRUNC R2, R4 ;  /* 0x0000000400027311 */ /* 0x004e24000030d900 */
[----:B0-----:R-:W-:Y:S01]  /*1c10*/  PRMT R19, R2, 0x7610, R19 ;  /* 0x0000761002137816 */ /* 0x001fe20000000013 */
[----:B------:R-:W-:Y:S06]  /*1c20*/  BRA `(.L_x_13399) ;  /* 0x0000000800647947 */ /* 0x000fec0003800000 */
.L_x_13407:
        /* <DEDUP_REMOVED lines=27> */
.L_x_13410:
        /* <DEDUP_REMOVED lines=14> */
.L_x_13409:
[----:B------:R-:W2:Y:S02]  /*1ec0*/  LDG.E.U16 R2, desc[UR36][R4.64] ;  /* 0x0000002404027981 */ /* 0x000ea4000c1e1500 */
[----:B--2---:R-:W-:-:S06]  /*1ed0*/  SHF.L.U32 R2, R2, 0x10, RZ ;  /* 0x0000001002027819 */ /* 0x004fcc00000006ff */
[----:B------:R-:W0:Y:S02]  /*1ee0*/  F2I.S64.TRUNC R2, R2 ;  /* 0x0000000200027311 */ /* 0x000e24000020d900 */
[----:B0-----:R-:W-:Y:S01]  /*1ef0*/  PRMT R19, R2, 0x7610, R19 ;  /* 0x0000761002137816 */ /* 0x001fe20000000013 */
[----:B------:R-:W-:Y:S06]  /*1f00*/  BRA `(.L_x_13399) ;  /* 0x0000000400ac7947 */ /* 0x000fec0003800000 */
.L_x_13406:
        /* <DEDUP_REMOVED lines=10> */
.L_x_13413:
        /* <DEDUP_REMOVED lines=21> */
.L_x_13417:
[----:B------:R-:W-:Y:S05]  /*2100*/  BSYNC.RECONVERGENT B1 ;  /* 0x0000000000017941 */ /* 0x000fea0003800200 */
.L_x_13416:
[----:B------:R-:W-:Y:S01]  /*2110*/  IMAD.SHL.U32 R0, R0, 0x100000, RZ ;  /* 0x0010000000007824 */ /* 0x000fe200078e00ff */
[----:B------:R-:W-:-:S04]  /*2120*/  LEA R2, R2, 0x3b800000, 0x17 ;  /* 0x3b80000002027811 */ /* 0x000fc800078eb8ff */
[----:B------:R-:W-:-:S07]  /*2130*/  LOP3.LUT R2, R2, R0, R7, 0xfe, !PT ;  /* 0x0000000002027212 */ /* 0x000fce00078efe07 */
.L_x_13415:
[----:B------:R-:W-:Y:S05]  /*2140*/  BSYNC.RECONVERGENT B0 ;  /* 0x0000000000007941 */ /* 0x000fea0003800200 */
.L_x_13414:
[----:B------:R-:W0:Y:S02]  /*2150*/  F2I.S64.TRUNC R2, R2 ;  /* 0x0000000200027311 */ /* 0x000e24000020d900 */
[----:B0-----:R-:W-:Y:S01]  /*2160*/  PRMT R19, R2, 0x7610, R19 ;  /* 0x0000761002137816 */ /* 0x001fe20000000013 */
[----:B------:R-:W-:Y:S06]  /*2170*/  BRA `(.L_x_13399) ;  /* 0x0000000400107947 */ /* 0x000fec0003800000 */
.L_x_13412:
        /* <DEDUP_REMOVED lines=21> */
.L_x_13421:
[----:B------:R-:W-:Y:S05]  /*22d0*/  BSYNC.RECONVERGENT B1 ;  /* 0x0000000000017941 */ /* 0x000fea0003800200 */
.L_x_13420:
[----:B------:R-:W-:Y:S01]  /*22e0*/  IMAD.SHL.U32 R0, R0, 0x200000, RZ ;  /* 0x0020000000007824 */ /* 0x000fe200078e00ff */
[----:B------:R-:W-:-:S04]  /*22f0*/  LEA R2, R2, 0x37800000, 0x17 ;  /* 0x3780000002027811 */ /* 0x000fc800078eb8ff */
[----:B------:R-:W-:-:S07]  /*2300*/  LOP3.LUT R2, R2, R0, R7, 0xfe, !PT ;  /* 0x0000000002027212 */ /* 0x000fce00078efe07 */
.L_x_13419:
[----:B------:R-:W-:Y:S05]  /*2310*/  BSYNC.RECONVERGENT B0 ;  /* 0x0000000000007941 */ /* 0x000fea0003800200 */
.L_x_13418:
[----:B------:R-:W0:Y:S02]  /*2320*/  F2I.S64.TRUNC R2, R2 ;  /* 0x0000000200027311 */ /* 0x000e24000020d900 */
[----:B0-----:R-:W-:Y:S01]  /*2330*/  PRMT R19, R2, 0x7610, R19 ;  /* 0x0000761002137816 */ /* 0x001fe20000000013 */
[----:B------:R-:W-:Y:S06]  /*2340*/  BRA `(.L_x_13399) ;  /* 0x00000000009c7947 */ /* 0x000fec0003800000 */
.L_x_13411:
[----:B------:R-:W-:-:S09]  /*2350*/  UISETP.NE.AND UP0, UPT, UR4, 0x1c, UPT ;  /* 0x0000001c0400788c */ /* 0x000fd2000bf05270 */
[----:B------:R-:W-:Y:S05]  /*2360*/  BRA.U !UP0, `(.L_x_13422) ;  /* 0x0000000108907547 */ /* 0x000fea000b800000 */
[----:B------:R-:W-:-:S09]  /*2370*/  UISETP.NE.AND UP0, UPT, UR4, 0x1d, UPT ;  /* 0x0000001d0400788c */ /* 0x000fd2000bf05270 */
[----:B------:R-:W-:Y:S05]  /*2380*/  BRA.U !UP0, `(.L_x_13423) ;  /* 0x0000000108807547 */ /* 0x000fea000b800000 */
[----:B------:R-:W-:-:S09]  /*2390*/  UISETP.NE.AND UP0, UPT, UR4, 0x2c, UPT ;  /* 0x0000002c0400788c */ /* 0x000fd2000bf05270 */
[----:B------:R-:W-:Y:S05]  /*23a0*/  BRA.U !UP0, `(.L_x_13424) ;  /* 0x0000000108487547 */ /* 0x000fea000b800000 */
.L_x_13398:
        /* <DEDUP_REMOVED lines=16> */
.L_x_13425:
[----:B------:R-:W-:Y:S01]  /*24b0*/  PRMT R19, RZ, 0x7610, R19 ;  /* 0x00007610ff137816 */ /* 0x000fe20000000013 */
[----:B------:R-:W-:Y:S06]  /*24c0*/  BRA `(.L_x_13399) ;  /* 0x00000000003c7947 */ /* 0x000fec0003800000 */
.L_x_13424:
        /* <DEDUP_REMOVED lines=8> */
.L_x_13427:
[----:B------:R-:W-:Y:S05]  /*2550*/  BSYNC.RECONVERGENT B0 ;  /* 0x0000000000007941 */ /* 0x000fea0003800200 */
.L_x_13426:
[----:B------:R-:W0:Y:S02]  /*2560*/  F2I.S64.TRUNC R2, R2 ;  /* 0x0000000200027311 */ /* 0x000e24000020d900 */
[----:B0-----:R-:W-:Y:S01]  /*2570*/  PRMT R19, R2, 0x7610, R19 ;  /* 0x0000761002137816 */ /* 0x001fe20000000013 */
[----:B------:R-:W-:Y:S06]  /*2580*/  BRA `(.L_x_13399) ;  /* 0x00000000000c7947 */ /* 0x000fec0003800000 */
.L_x_13423:
[----:B------:R2:W5:Y:S01]  /*2590*/  LDG.E.U8 R19, desc[UR36][R4.64] ;  /* 0x0000002404137981 */ /* 0x000562000c1e1100 */
[----:B------:R-:W-:Y:S05]  /*25a0*/  BRA `(.L_x_13399) ;  /* 0x0000000000047947 */ /* 0x000fea0003800000 */
.L_x_13422:
[----:B------:R1:W5:Y:S02]  /*25b0*/  LDG.E.U8 R19, desc[UR36][R4.64] ;  /* 0x0000002404137981 */ /* 0x000364000c1e1100 */
.L_x_13399:
[----:B------:R-:W0:Y:S01]  /*25c0*/  LDCU.64 UR6, c[0x0][0x5f8] ;  /* 0x0000bf00ff0677ac */ /* 0x000e220008000a00 */
[----:B------:R-:W-:-:S04]  /*25d0*/  UPRMT UR4, UR42, 0x9910, URZ ;  /* 0x000099102a047896 */ /* 0x000fc800080000ff */
[----:B------:R-:W-:Y:S01]  /*25e0*/  UISETP.GT.AND UP0, UPT, UR4, 0x9, UPT ;  /* 0x000000090400788c */ /* 0x000fe2000bf04270 */
[----:B01234-:R-:W-:-:S05]  /*25f0*/  IADD3 R4, P0, PT, R18, UR6, RZ ;  /* 0x0000000612047c10 */ /* 0x01ffca000ff1e0ff */
        /* <DEDUP_REMOVED lines=12> */
.L_x_13431:
[----:B------:R3:W5:Y:S01]  /*26c0*/  LDG.E.U8 R0, desc[UR36][R4.64] ;  /* 0x0000002404007981 */ /* 0x000762000c1e1100 */
[----:B------:R-:W-:Y:S05]  /*26d0*/  BRA `(.L_x_13433) ;  /* 0x0000000c005c7947 */ /* 0x000fea0003800000 */
.L_x_13430:
        /* <DEDUP_REMOVED lines=8> */
.L_x_13435:
[----:B------:R1:W5:Y:S01]  /*2760*/  LDG.E.U8 R0, desc[UR36][R4.64] ;  /* 0x0000002404007981 */ /* 0x000362000c1e1100 */
[----:B------:R-:W-:Y:S05]  /*2770*/  BRA `(.L_x_13433) ;  /* 0x0000000c00347947 */ /* 0x000fea0003800000 */
.L_x_13434:
[----:B------:R2:W5:Y:S01]  /*2780*/  LDG.E.U16 R0, desc[UR36][R4.64] ;  /* 0x0000002404007981 */ /* 0x000562000c1e1500 */
[----:B------:R-:W-:Y:S05]  /*2790*/  BRA `(.L_x_13433) ;  /* 0x0000000c002c7947 */ /* 0x000fea0003800000 */
.L_x_13429:
        /* <DEDUP_REMOVED lines=10> */
.L_x_13437:
[----:B------:R-:W2:Y:S02]  /*2840*/  LDG.E.U16 R2, desc[UR36][R4.64] ;  /* 0x0000002404027981 */ /* 0x000ea4000c1e1500 */
[----:B--2---:R-:W-:-:S06]  /*2850*/  HADD2.F32 R2, -RZ, R2.H0_H0 ;  /* 0x20000002ff027230 */ /* 0x004fcc0000004100 */
[----:B------:R-:W0:Y:S02]  /*2860*/  F2I.S64.TRUNC R2, R2 ;  /* 0x0000000200027311 */ /* 0x000e24000020d900 */
[----:B0-----:R-:W-:Y:S01]  /*2870*/  PRMT R0, R2, 0x7610, R0 ;  /* 0x0000761002007816 */ /* 0x001fe20000000000 */
[----:B------:R-:W-:Y:S06]  /*2880*/  BRA `(.L_x_13433) ;  /* 0x0000000800f07947 */ /* 0x000fec0003800000 */
.L_x_13436:
        /* <DEDUP_REMOVED lines=10> */
.L_x_13439:
[----:B------:R-:W2:Y:S02]  /*2930*/  LDG.E.U16 R4, desc[UR36][R4.64] ;  /* 0x0000002404047981 */ /* 0x000ea4000c1e1500 */
[----:B--2---:R-:W-:-:S06]  /*2940*/  HADD2.F32 R2, -RZ, R4.H0_H0 ;  /* 0x20000004ff027230 */ /* 0x004fcc0000004100 */
[----:B------:R-:W0:Y:S02]  /*2950*/  F2I.S64.TRUNC R2, R2 ;  /* 0x0000000200027311 */ /* 0x000e24000020d900 */
[----:B0-----:R-:W-:Y:S01]  /*2960*/  PRMT R0, R2, 0x7610, R0 ;  /* 0x0000761002007816 */ /* 0x001fe20000000000 */
[----:B------:R-:W-:Y:S06]  /*2970*/  BRA `(.L_x_13433) ;  /* 0x0000000800b47947 */ /* 0x000fec0003800000 */
.L_x_13438:
[----:B------:R-:W2:Y:S02]  /*2980*/  LDG.E.64 R2, desc[UR36][R4.64] ;  /* 0x0000002404027981 */ /* 0x000ea4000c1e1b00 */
[----:B--2---:R-:W0:Y:S02]  /*2990*/  F2I.S64.F64.TRUNC R2, R2 ;  /* 0x0000000200027311 */ /* 0x004e24000030d900 */
[----:B0-----:R-:W-:Y:S01]  /*29a0*/  PRMT R0, R2, 0x7610, R0 ;  /* 0x0000761002007816 */ /* 0x001fe20000000000 */
[----:B------:R-:W-:Y:S06]  /*29b0*/  BRA `(.L_x_13433) ;  /* 0x0000000800a47947 */ /* 0x000fec0003800000 */
.L_x_13428:
        /* <DEDUP_REMOVED lines=12> */
.L_x_13442:
[----:B------:R-:W2:Y:S02]  /*2a80*/  LDG.E.64 R4, desc[UR36][R4.64] ;  /* 0x0000002404047981 */ /* 0x000ea4000c1e1b00 */
[----:B--2---:R-:W0:Y:S02]  /*2a90*/  F2I.S64.F64.TRUNC R2, R4 ;  /* 0x0000000400027311 */ /* 0x004e24000030d900 */
[----:B0-----:R-:W-:Y:S01]  /*2aa0*/  PRMT R0, R2, 0x7610, R0 ;  /* 0x0000761002007816 */ /* 0x001fe20000000000 */
[----:B------:R-:W-:Y:S06]  /*2ab0*/  BRA `(.L_x_13433) ;  /* 0x0000000800647947 */ /* 0x000fec0003800000 */
.L_x_13441:
        /* <DEDUP_REMOVED lines=27> */
.L_x_13444:
        /* <DEDUP_REMOVED lines=14> */
.L_x_13443:
[----:B------:R-:W2:Y:S02]  /*2d50*/  LDG.E.U16 R2, desc[UR36][R4.64] ;  /* 0x0000002404027981 */ /* 0x000ea4000c1e1500 */
[----:B--2---:R-:W-:-:S06]  /*2d60*/  IMAD.U32 R2, R2, 0x10000, RZ ;  /* 0x0001000002027824 */ /* 0x004fcc00078e00ff */
[----:B------:R-:W0:Y:S02]  /*2d70*/  F2I.S64.TRUNC R2, R2 ;  /* 0x0000000200027311 */ /* 0x000e24000020d900 */
[----:B0-----:R-:W-:Y:S01]  /*2d80*/  PRMT R0, R2, 0x7610, R0 ;  /* 0x0000761002007816 */ /* 0x001fe20000000000 */
[----:B------:R-:W-:Y:S06]  /*2d90*/  BRA `(.L_x_13433) ;  /* 0x0000000400ac7947 */ /* 0x000fec0003800000 */
.L_x_13440:
        /* <DEDUP_REMOVED lines=10> */
.L_x_13447:
        /* <DEDUP_REMOVED lines=21> */
.L_x_13451:
[----:B------:R-:W-:Y:S05]  /*2f90*/  BSYNC.RECONVERGENT B1 ;  /* 0x0000000000017941 */ /* 0x000fea0003800200 */
.L_x_13450:
[----:B------:R-:W-:Y:S01]  /*2fa0*/  IMAD.SHL.U32 R0, R0, 0x100000, RZ ;  /* 0x0010000000007824 */ /* 0x000fe200078e00ff */
[----:B------:R-:W-:-:S04]  /*2fb0*/  LEA R2, R2, 0x3b800000, 0x17 ;  /* 0x3b80000002027811 */ /* 0x000fc800078eb8ff */
[----:B------:R-:W-:-:S07]  /*2fc0*/  LOP3.LUT R2, R2, R0, R7, 0xfe, !PT ;  /* 0x0000000002027212 */ /* 0x000fce00078efe07 */
.L_x_13449:
[----:B------:R-:W-:Y:S05]  /*2fd0*/  BSYNC.RECONVERGENT B0 ;  /* 0x0000000000007941 */ /* 0x000fea0003800200 */
.L_x_13448:
[----:B------:R-:W0:Y:S02]  /*2fe0*/  F2I.S64.TRUNC R2, R2 ;  /* 0x0000000200027311 */ /* 0x000e24000020d900 */
[----:B0-----:R-:W-:Y:S01]  /*2ff0*/  PRMT R0, R2, 0x7610, R0 ;  /* 0x0000761002007816 */ /* 0x001fe20000000000 */
[----:B------:R-:W-:Y:S06]  /*3000*/  BRA `(.L_x_13433) ;  /* 0x0000000400107947 */ /* 0x000fec0003800000 */
.L_x_13446:
        /* <DEDUP_REMOVED lines=21> */
.L_x_13455:
[----:B------:R-:W-:Y:S05]  /*3160*/  BSYNC.RECONVERGENT B1 ;  /* 0x0000000000017941 */ /* 0x000fea0003800200 */
.L_x_13454:
[----:B------:R-:W-:Y:S01]  /*3170*/  IMAD.SHL.U32 R0, R0, 0x200000, RZ ;  /* 0x0020000000007824 */ /* 0x000fe200078e00ff */
[----:B------:R-:W-:-:S04]  /*3180*/  LEA R2, R2, 0x37800000, 0x17 ;  /* 0x3780000002027811 */ /* 0x000fc800078eb8ff */
[----:B------:R-:W-:-:S07]  /*3190*/  LOP3.LUT R2, R2, R0, R7, 0xfe, !PT ;  /* 0x0000000002027212 */ /* 0x000fce00078efe07 */
.L_x_13453:
[----:B------:R-:W-:Y:S05]  /*31a0*/  BSYNC.RECONVERGENT B0 ;  /* 0x0000000000007941 */ /* 0x000fea0003800200 */
.L_x_13452:
[----:B------:R-:W0:Y:S02]  /*31b0*/  F2I.S64.TRUNC R2, R2 ;  /* 0x0000000200027311 */ /* 0x000e24000020d900 */
[----:B0-----:R-:W-:Y:S01]  /*31c0*/  PRMT R0, R2, 0x7610, R0 ;  /* 0x0000761002007816 */ /* 0x001fe20000000000 */
[----:B------:R-:W-:Y:S06]  /*31d0*/  BRA `(.L_x_13433) ;  /* 0x00000000009c7947 */ /* 0x000fec0003800000 */
.L_x_13445:
[----:B------:R-:W-:-:S09]  /*31e0*/  UISETP.NE.AND UP0, UPT, UR4, 0x1c, UPT ;  /* 0x0000001c0400788c */ /* 0x000fd2000bf05270 */
[----:B------:R-:W-:Y:S05]  /*31f0*/  BRA.U !UP0, `(.L_x_13456) ;  /* 0x0000000108907547 */ /* 0x000fea000b800000 */
[----:B------:R-:W-:-:S09]  /*3200*/  UISETP.NE.AND UP0, UPT, UR4, 0x1d, UPT ;  /* 0x0000001d0400788c */ /* 0x000fd2000bf05270 */
[----:B------:R-:W-:Y:S05]  /*3210*/  BRA.U !UP0, `(.L_x_13457) ;  /* 0x0000000108807547 */ /* 0x000fea000b800000 */
[----:B------:R-:W-:-:S09]  /*3220*/  UISETP.NE.AND UP0, UPT, UR4, 0x2c, UPT ;  /* 0x0000002c0400788c */ /* 0x000fd2000bf05270 */
[----:B------:R-:W-:Y:S05]  /*3230*/  BRA.U !UP0, `(.L_x_13458) ;  /* 0x0000000108487547 */ /* 0x000fea000b800000 */
.L_x_13432:
        /* <DEDUP_REMOVED lines=15> */
[----:B--2--5:R-:W-:Y:S05]  /*3330*/  CALL.ABS.NOINC R2 ;  /* 0x0000000002007343 */ /* 0x024fea0003c00000 */
.L_x_13459:
[----:B------:R-:W-:Y:S01]  /*3340*/  PRMT R0, RZ, 0x7610, R0 ;  /* 0x00007610ff007816 */ /* 0x000fe20000000000 */
[----:B------:R-:W-:Y:S06]  /*3350*/  BRA `(.L_x_13433) ;  /* 0x00000000003c7947 */ /* 0x000fec0003800000 */
.L_x_13458:
        /* <DEDUP_REMOVED lines=8> */
.L_x_13461:
[----:B------:R-:W-:Y:S05]  /*33e0*/  BSYNC.RECONVERGENT B0 ;  /* 0x0000000000007941 */ /* 0x000fea0003800200 */
.L_x_13460:
[----:B------:R-:W0:Y:S02]  /*33f0*/  F2I.S64.TRUNC R2, R2 ;  /* 0x0000000200027311 */ /* 0x000e24000020d900 */
[----:B0-----:R-:W-:Y:S01]  /*3400*/  PRMT R0, R2, 0x7610, R0 ;  /* 0x0000761002007816 */ /* 0x001fe20000000000 */
[----:B------:R-:W-:Y:S06]  /*3410*/  BRA `(.L_x_13433) ;  /* 0x00000000000c7947 */ /* 0x000fec0003800000 */
.L_x_13457:
[----:B------:R0:W5:Y:S01]  /*3420*/  LDG.E.U8 R0, desc[UR36][R4.64] ;  /* 0x0000002404007981 */ /* 0x000162000c1e1100 */
[----:B------:R-:W-:Y:S05]  /*3430*/  BRA `(.L_x_13433) ;  /* 0x0000000000047947 */ /* 0x000fea0003800000 */
.L_x_13456:
[----:B------:R0:W5:Y:S02]  /*3440*/  LDG.E.U8 R0, desc[UR36][R4.64] ;  /* 0x0000002404007981 */ /* 0x000164000c1e1100 */
.L_x_13433:
[----:B------:R-:W0:Y:S01]  /*3450*/  LDCU.64 UR6, c[0x0][0x5e8] ;  /* 0x0000bd00ff0677ac */ /* 0x000e220008000a00 */
[----:B-----5:R-:W-:Y:S01]  /*3460*/  LOP3.LUT P0, RZ, R19, 0xff, RZ, 0xc0, !PT ;  /* 0x000000ff13ff7812 */ /* 0x020fe2000780c0ff */
[----:B------:R-:W-:Y:S01]  /*3470*/  BSSY.RECONVERGENT B6, `(.L_x_13462) ;  /* 0x00000d5000067945 */ /* 0x000fe20003800200 */
[----:B------:R-:W-:Y:S01]  /*3480*/  LOP3.LUT P1, RZ, R0, 0xff, RZ, 0xc0, !PT ;  /* 0x000000ff00ff7812 */ /* 0x000fe2000782c0ff */
[----:B------:R-:W-:-:S03]  /*3490*/  UPRMT UR4, UR43, 0x9910, URZ ;  /* 0x000099102b047896 */ /* 0x000fc600080000ff */
[----:B------:R-:W-:Y:S01]  /*34a0*/  PLOP3.LUT P0, PT, P0, P1, PT, 0x28, 0x82 ;  /* 0x000000000082781c */ /* 0x000fe20000702570 */
[----:B------:R-:W-:-:S03]  /*34b0*/  UISETP.GT.AND UP0, UPT, UR4, 0x9, UPT ;  /* 0x000000090400788c */ /* 0x000fc6000bf04270 */
        /* <DEDUP_REMOVED lines=14> */
.L_x_13466:
[----:B------:R1:W-:Y:S01]  /*35a0*/  STG.E.U8 desc[UR36][R2.64], R4 ;  /* 0x0000000402007986 */ /* 0x0003e2000c101124 */
[----:B------:R-:W-:Y:S05]  /*35b0*/  BRA `(.L_x_13468) ;  /* 0x0000000c00007947 */ /* 0x000fea0003800000 */
.L_x_13465:
        /* <DEDUP_REMOVED lines=9> */
.L_x_13470:
[----:B------:R3:W-:Y:S01]  /*3650*/  STG.E desc[UR36][R2.64], R4 ;  /* 0x0000000402007986 */ /* 0x0007e2000c101924 */
[----:B------:R-:W-:Y:S05]  /*3660*/  BRA `(.L_x_13468) ;  /* 0x0000000800d47947 */ /* 0x000fea0003800000 */
.L_x_13469:
[----:B------:R2:W-:Y:S01]  /*3670*/  STG.E.U16 desc[UR36][R2.64], R4 ;  /* 0x0000000402007986 */ /* 0x0005e2000c101524 */
[----:B------:R-:W-:Y:S05]  /*3680*/  BRA `(.L_x_13468) ;  /* 0x0000000800cc7947 */ /* 0x000fea0003800000 */
.L_x_13464:
        /* <DEDUP_REMOVED lines=9> */
.L_x_13472:
[----:B------:R-:W-:-:S04]  /*3720*/  I2FP.F32.U32 R0, R4 ;  /* 0x0000000400007245 */ /* 0x000fc80000201000 */
[----:B------:R-:W-:-:S05]  /*3730*/  F2FP.F16.F32.PACK_AB R0, RZ, R0 ;  /* 0x00000000ff00723e */ /* 0x000fca00000000ff */
[----:B------:R0:W-:Y:S01]  /*3740*/  STG.E.U16 desc[UR36][R2.64], R0 ;  /* 0x0000000002007986 */ /* 0x0001e2000c101524 */
[----:B------:R-:W-:Y:S05]  /*3750*/  BRA `(.L_x_13468) ;  /* 0x0000000800987947 */ /* 0x000fea0003800000 */
.L_x_13471:
        /* <DEDUP_REMOVED lines=10> */
.L_x_13474:
[----:B------:R-:W-:-:S04]  /*3800*/  I2FP.F32.U32 R4, R4 ;  /* 0x0000000400047245 */ /* 0x000fc80000201000 */
[----:B------:R-:W-:-:S04]  /*3810*/  F2FP.F16.F32.PACK_AB R5, RZ, R4 ;  /* 0x00000004ff05723e */ /* 0x000fc800000000ff */
[----:B------:R-:W-:-:S05]  /*3820*/  PRMT R5, R5, 0x5410, RZ ;  /* 0x0000541005057816 */ /* 0x000fca00000000ff */
[----:B------:R0:W-:Y:S01]  /*3830*/  STG.E desc[UR36][R2.64], R5 ;  /* 0x0000000502007986 */ /* 0x0001e2000c101924 */
[----:B------:R-:W-:Y:S05]  /*3840*/  BRA `(.L_x_13468) ;  /* 0x00000008005c7947 */ /* 0x000fea0003800000 */
.L_x_13473:
[----:B------:R-:W0:Y:S02]  /*3850*/  I2F.F64.U32 R4, R4 ;  /* 0x0000000400047312 */ /* 0x000e240000201800 */
[----:B0-----:R0:W-:Y:S01]  /*3860*/  STG.E.64 desc[UR36][R2.64], R4 ;  /* 0x0000000402007986 */ /* 0x0011e2000c101b24 */
[----:B------:R-:W-:Y:S05]  /*3870*/  BRA `(.L_x_13468) ;  /* 0x0000000800507947 */ /* 0x000fea0003800000 */
.L_x_13463:
        /* <DEDUP_REMOVED lines=10> */
.L_x_13477:
[----:B------:R-:W0:Y:S01]  /*3920*/  I2F.F64.U32 R4, R4 ;  /* 0x0000000400047312 */ /* 0x000e220000201800 */
[----:B------:R-:W-:-:S05]  /*3930*/  CS2R R6, SRZ ;  /* 0x0000000000067805 */ /* 0x000fca000001ff00 */
[----:B0-----:R0:W-:Y:S01]  /*3940*/  STG.E.128 desc[UR36][R2.64], R4 ;  /* 0x0000000402007986 */ /* 0x0011e2000c101d24 */
[----:B------:R-:W-:Y:S05]  /*3950*/  BRA `(.L_x_13468) ;  /* 0x0000000800187947 */ /* 0x000fea0003800000 */
.L_x_13476:
        /* <DEDUP_REMOVED lines=17> */
.L_x_13481:
[----:B------:R-:W-:Y:S05]  /*3a70*/  BSYNC.RECONVERGENT B0 ;  /* 0x0000000000007941 */ /* 0x000fea0003800200 */
.L_x_13480:
[----:B------:R0:W-:Y:S01]  /*3a80*/  STG.E.U8 desc[UR36][R2.64], R5 ;  /* 0x0000000502007986 */ /* 0x0001e2000c101124 */
[----:B------:R-:W-:Y:S05]  /*3a90*/  BRA `(.L_x_13468) ;  /* 0x0000000400c87947 */ /* 0x000fea0003800000 */
.L_x_13479:
        /* <DEDUP_REMOVED lines=16> */
.L_x_13478:
[----:B------:R-:W-:-:S04]  /*3ba0*/  I2FP.F32.U32 R0, R4 ;  /* 0x0000000400007245 */ /* 0x000fc80000201000 */
[----:B------:R-:W-:-:S05]  /*3bb0*/  F2FP.BF16.F32.PACK_AB R0, RZ, R0 ;  /* 0x00000000ff00723e */ /* 0x000fca00000010ff */
[----:B------:R0:W-:Y:S01]  /*3bc0*/  STG.E.U16 desc[UR36][R2.64], R0 ;  /* 0x0000000002007986 */ /* 0x0001e2000c101524 */
[----:B------:R-:W-:Y:S05]  /*3bd0*/  BRA `(.L_x_13468) ;  /* 0x0000000400787947 */ /* 0x000fea0003800000 */
.L_x_13475:
        /* <DEDUP_REMOVED lines=10> */
.L_x_13484:
        /* <DEDUP_REMOVED lines=12> */
.L_x_13487:
[----:B------:R-:W-:-:S04]  /*3d40*/  SHF.R.U32.HI R0, RZ, 0x14, R5 ;  /* 0x00000014ff007819 */ /* 0x000fc80000011605 */
[----:B------:R-:W-:-:S04]  /*3d50*/  LOP3.LUT R0, R0, 0x1, RZ, 0xc0, !PT ;  /* 0x0000000100007812 */ /* 0x000fc800078ec0ff */
[----:B------:R-:W-:-:S04]  /*3d60*/  IADD3 R0, PT, PT, R5, 0x487ffff, R0 ;  /* 0x0487ffff05007810 */ /* 0x000fc80007ffe000 */
[----:B------:R-:W-:-:S04]  /*3d70*/  SHF.R.U32.HI R0, RZ, 0x14, R0 ;  /* 0x00000014ff007819 */ /* 0x000fc80000011600 */
[----:B------:R-:W-:-:S07]  /*3d80*/  LOP3.LUT R4, R0, 0xff, RZ, 0xc0, !PT ;  /* 0x000000ff00047812 */ /* 0x000fce00078ec0ff */
.L_x_13488:
[----:B------:R-:W-:-:S07]  /*3d90*/  PRMT R0, R4, 0x7610, R0 ;  /* 0x0000761004007816 */ /* 0x000fce0000000000 */
.L_x_13486:
[----:B------:R-:W-:Y:S05]  /*3da0*/  BSYNC.RECONVERGENT B0 ;  /* 0x0000000000007941 */ /* 0x000fea0003800200 */
.L_x_13485:
[----:B------:R0:W-:Y:S01]  /*3db0*/  STG.E.U8 desc[UR36][R2.64], R0 ;  /* 0x0000000002007986 */ /* 0x0001e2000c101124 */
[----:B------:R-:W-:Y:S05]  /*3dc0*/  BRA `(.L_x_13468) ;  /* 0x0000000000fc7947 */ /* 0x000fea0003800000 */
.L_x_13483:
        /* <DEDUP_REMOVED lines=12> */
.L_x_13491:
[----:B------:R-:W-:-:S04]  /*3e90*/  SHF.R.U32.HI R0, RZ, 0x15, R5 ;  /* 0x00000015ff007819 */ /* 0x000fc80000011605 */
[----:B------:R-:W-:-:S04]  /*3ea0*/  LOP3.LUT R0, R0, 0x1, RZ, 0xc0, !PT ;  /* 0x0000000100007812 */ /* 0x000fc800078ec0ff */
[----:B------:R-:W-:-:S04]  /*3eb0*/  IADD3 R0, PT, PT, R5, 0x88fffff, R0 ;  /* 0x088fffff05007810 */ /* 0x000fc80007ffe000 */
[----:B------:R-:W-:-:S04]  /*3ec0*/  SHF.R.U32.HI R0, RZ, 0x15, R0 ;  /* 0x00000015ff007819 */ /* 0x000fc80000011600 */
[----:B------:R-:W-:-:S07]  /*3ed0*/  LOP3.LUT R4, R0, 0xff, RZ, 0xc0, !PT ;  /* 0x000000ff00047812 */ /* 0x000fce00078ec0ff */
.L_x_13492:
[----:B------:R-:W-:-:S07]  /*3ee0*/  PRMT R0, R4, 0x7610, R0 ;  /* 0x0000761004007816 */ /* 0x000fce0000000000 */
.L_x_13490:
[----:B------:R-:W-:Y:S05]  /*3ef0*/  BSYNC.RECONVERGENT B0 ;  /* 0x0000000000007941 */ /* 0x000fea0003800200 */
.L_x_13489:
[----:B------:R0:W-:Y:S01]  /*3f00*/  STG.E.U8 desc[UR36][R2.64], R0 ;  /* 0x0000000002007986 */ /* 0x0001e2000c101124 */
[----:B------:R-:W-:Y:S05]  /*3f10*/  BRA `(.L_x_13468) ;  /* 0x0000000000a87947 */ /* 0x000fea0003800000 */
.L_x_13482:
[----:B------:R-:W-:-:S09]  /*3f20*/  UISETP.NE.AND UP0, UPT, UR4, 0x1c, UPT ;  /* 0x0000001c0400788c */ /* 0x000fd2000bf05270 */
[----:B------:R-:W-:Y:S05]  /*3f30*/  BRA.U !UP0, `(.L_x_13493) ;  /* 0x00000001089c7547 */ /* 0x000fea000b800000 */
[----:B------:R-:W-:-:S09]  /*3f40*/  UISETP.NE.AND UP0, UPT, UR4, 0x1d, UPT ;  /* 0x0000001d0400788c */ /* 0x000fd2000bf05270 */
[----:B------:R-:W-:Y:S05]  /*3f50*/  BRA.U !UP0, `(.L_x_13494) ;  /* 0x0000000108887547 */ /* 0x000fea000b800000 */
[----:B------:R-:W-:-:S09]  /*3f60*/  UISETP.NE.AND UP0, UPT, UR4, 0x2c, UPT ;  /* 0x0000002c0400788c */ /* 0x000fd2000bf05270 */
[----:B------:R-:W-:Y:S05]  /*3f70*/  BRA.U !UP0, `(.L_x_13495) ;  /* 0x0000000108447547 */ /* 0x000fea000b800000 */
.L_x_13467:
        /* <DEDUP_REMOVED lines=16> */
.L_x_13496:
[----:B------:R-:W-:Y:S05]  /*4080*/  BRA `(.L_x_13468) ;  /* 0x00000000004c7947 */ /* 0x000fea0003800000 */
.L_x_13495:
        /* <DEDUP_REMOVED lines=15> */
.L_x_13494:
[----:B------:R-:W-:-:S05]  /*4180*/  MOV R5, RZ ;  /* 0x000000ff00057202 */ /* 0x000fca0000000f00 */
[----:B------:R0:W-:Y:S01]  /*4190*/  STG.E.64 desc[UR36][R2.64], R4 ;  /* 0x0000000402007986 */ /* 0x0001e2000c101b24 */
[----:B------:R-:W-:Y:S05]  /*41a0*/  BRA `(.L_x_13468) ;  /* 0x0000000000047947 */ /* 0x000fea0003800000 */
.L_x_13493:
[----:B------:R0:W-:Y:S02]  /*41b0*/  STG.E desc[UR36][R2.64], R4 ;  /* 0x0000000402007986 */ /* 0x0001e4000c101924 */
.L_x_13468:
[----:B------:R-:W-:Y:S05]  /*41c0*/  BSYNC.RECONVERGENT B6 ;  /* 0x0000000000067941 */ /* 0x000fea0003800200 */
.L_x_13462:
[----:B------:R-:W-:-:S07]  /*41d0*/  VIADD R17, R17, 0x80 ;  /* 0x0000008011117836 */ /* 0x000fce0000000000 */
.L_x_13392:
[----:B------:R-:W-:Y:S05]  /*41e0*/  BSYNC.RECONVERGENT B7 ;  /* 0x0000000000077941 */ /* 0x000fea0003800200 */
.L_x_13391:
        /* <DEDUP_REMOVED lines=358> */
.L_x_13499:
        /* <DEDUP_REMOVED lines=16> */
.L_x_13503:
[----:B------:R3:W5:Y:S01]  /*5950*/  LDG.E.U8 R19, desc[UR36][R4.64] ;  /* 0x0000002404137981 */ /* 0x000762000c1e1100 */
[----:B------:R-:W-:Y:S05]  /*5960*/  BRA `(.L_x_13505) ;  /* 0x0000000c005c7947 */ /* 0x000fea0003800000 */
.L_x_13502:
        /* <DEDUP_REMOVED lines=8> */
.L_x_13507:
[----:B------:R0:W5:Y:S01]  /*59f0*/  LDG.E.U8 R19, desc[UR36][R4.64] ;  /* 0x0000002404137981 */ /* 0x000162000c1e1100 */
[----:B------:R-:W-:Y:S05]  /*5a00*/  BRA `(.L_x_13505) ;  /* 0x0000000c00347947 */ /* 0x000fea0003800000 */
.L_x_13506:
[----:B------:R0:W5:Y:S01]  /*5a10*/  LDG.E.U16 R19, desc[UR36][R4.64] ;  /* 0x0000002404137981 */ /* 0x000162000c1e1500 */
[----:B------:R-:W-:Y:S05]  /*5a20*/  BRA `(.L_x_13505) ;  /* 0x0000000c002c7947 */ /* 0x000fea0003800000 */
.L_x_13501:
        /* <DEDUP_REMOVED lines=10> */
.L_x_13509:
[----:B------:R-:W2:Y:S02]  /*5ad0*/  LDG.E.U16 R2, desc[UR36][R4.64] ;  /* 0x0000002404027981 */ /* 0x000ea4000c1e1500 */
[----:B--2---:R-:W-:-:S06]  /*5ae0*/  HADD2.F32 R2, -RZ, R2.H0_H0 ;  /* 0x20000002ff027230 */ /* 0x004fcc0000004100 */
[----:B------:R-:W0:Y:S02]  /*5af0*/  F2I.S64.TRUNC R2, R2 ;  /* 0x0000000200027311 */ /* 0x000e24000020d900 */
[----:B0-----:R-:W-:Y:S01]  /*5b00*/  PRMT R19, R2, 0x7610, R19 ;  /* 0x0000761002137816 */ /* 0x001fe20000000013 */
[----:B------:R-:W-:Y:S06]  /*5b10*/  BRA `(.L_x_13505) ;  /* 0x0000000800f07947 */ /* 0x000fec0003800000 */
.L_x_13508:
        /* <DEDUP_REMOVED lines=10> */
.L_x_13511:
[----:B------:R-:W2:Y:S02]  /*5bc0*/  LDG.E.U16 R4, desc[UR36][R4.64] ;  /* 0x0000002404047981 */ /* 0x000ea4000c1e1500 */
[----:B--2---:R-:W-:-:S06]  /*5bd0*/  HADD2.F32 R2, -RZ, R4.H0_H0 ;  /* 0x20000004ff027230 */ /* 0x004fcc0000004100 */
[----:B------:R-:W0:Y:S02]  /*5be0*/  F2I.S64.TRUNC R2, R2 ;  /* 0x0000000200027311 */ /* 0x000e24000020d900 */
[----:B0-----:R-:W-:Y:S01]  /*5bf0*/  PRMT R19, R2, 0x7610, R19 ;  /* 0x0000761002137816 */ /* 0x001fe20000000013 */
[----:B------:R-:W-:Y:S06]  /*5c00*/  BRA `(.L_x_13505) ;  /* 0x0000000800b47947 */ /* 0x000fec0003800000 */
.L_x_13510:
[----:B------:R-:W2:Y:S02]  /*5c10*/  LDG.E.64 R2, desc[UR36][R4.64] ;  /* 0x0000002404027981 */ /* 0x000ea4000c1e1b00 */
[----:B--2---:R-:W0:Y:S02]  /*5c20*/  F2I.S64.F64.TRUNC R2, R2 ;  /* 0x0000000200027311 */ /* 0x004e24000030d900 */
[----:B0-----:R-:W-:Y:S01]  /*5c30*/  PRMT R19, R2, 0x7610, R19 ;  /* 0x0000761002137816 */ /* 0x001fe20000000013 */
[----:B------:R-:W-:Y:S06]  /*5c40*/  BRA `(.L_x_13505) ;  /* 0x0000000800a47947 */ /* 0x000fec0003800000 */
.L_x_13500:
        /* <DEDUP_REMOVED lines=12> */
.L_x_13514:
[----:B------:R-:W2:Y:S02]  /*5d10*/  LDG.E.64 R4, desc[UR36][R4.64] ;  /* 0x0000002404047981 */ /* 0x000ea4000c1e1b00 */
[----:B--2---:R-:W0:Y:S02]  /*5d20*/  F2I.S64.F64.TRUNC R2, R4 ;  /* 0x0000000400027311 */ /* 0x004e24000030d900 */
[----:B0-----:R-:W-:Y:S01]  /*5d30*/  PRMT R19, R2, 0x7610, R19 ;  /* 0x0000761002137816 */ /* 0x001fe20000000013 */
[----:B------:R-:W-:Y:S06]  /*5d40*/  BRA `(.L_x_13505) ;  /* 0x0000000800647947 */ /* 0x000fec0003800000 */
.L_x_13513:
        /* <DEDUP_REMOVED lines=27> */
.L_x_13516:
        /* <DEDUP_REMOVED lines=14> */
.L_x_13515:
[----:B------:R-:W2:Y:S02]  /*5fe0*/  LDG.E.U16 R2, desc[UR36][R4.64] ;  /* 0x0000002404027981 */ /* 0x000ea4000c1e1500 */
[----:B--2---:R-:W-:-:S06]  /*5ff0*/  IMAD.U32 R2, R2, 0x10000, RZ ;  /* 0x0001000002027824 */ /* 0x004fcc00078e00ff */
[----:B------:R-:W0:Y:S02]  /*6000*/  F2I.S64.TRUNC R2, R2 ;  /* 0x0000000200027311 */ /* 0x000e24000020d900 */
[----:B0-----:R-:W-:Y:S01]  /*6010*/  PRMT R19, R2, 0x7610, R19 ;  /* 0x0000761002137816 */ /* 0x001fe20000000013 */
[----:B------:R-:W-:Y:S06]  /*6020*/  BRA `(.L_x_13505) ;  /* 0x0000000400ac7947 */ /* 0x000fec0003800000 */
.L_x_13512:
        /* <DEDUP_REMOVED lines=10> */
.L_x_13519:
        /* <DEDUP_REMOVED lines=21> */
.L_x_13523:
[----:B------:R-:W-:Y:S05]  /*6220*/  BSYNC.RECONVERGENT B1 ;  /* 0x0000000000017941 */ /* 0x000fea0003800200 */
.L_x_13522:
[----:B------:R-:W-:Y:S01]  /*6230*/  IMAD.SHL.U32 R0, R0, 0x100000, RZ ;  /* 0x0010000000007824 */ /* 0x000fe200078e00ff */
[----:B------:R-:W-:-:S04]  /*6240*/  LEA R2, R2, 0x3b800000, 0x17 ;  /* 0x3b80000002027811 */ /* 0x000fc800078eb8ff */
[----:B------:R-:W-:-:S07]  /*6250*/  LOP3.LUT R2, R2, R0, R7, 0xfe, !PT ;  /* 0x0000000002027212 */ /* 0x000fce00078efe07 */
.L_x_13521:
[----:B------:R-:W-:Y:S05]  /*6260*/  BSYNC.RECONVERGENT B0 ;  /* 0x0000000000007941 */ /* 0x000fea0003800200 */
.L_x_13520:
[----:B------:R-:W0:Y:S02]  /*6270*/  F2I.S64.TRUNC R2, R2 ;  /* 0x0000000200027311 */ /* 0x000e24000020d900 */
[----:B0-----:R-:W-:Y:S01]  /*6280*/  PRMT R19, R2, 0x7610, R19 ;  /* 0x0000761002137816 */ /* 0x001fe20000000013 */
[----:B------:R-:W-:Y:S06]  /*6290*/  BRA `(.L_x_13505) ;  /* 0x0000000400107947 */ /* 0x000fec0003800000 */
.L_x_13518:
        /* <DEDUP_REMOVED lines=21> */
.L_x_13527:
[----:B------:R-:W-:Y:S05]  /*63f0*/  BSYNC.RECONVERGENT B1 ;  /* 0x0000000000017941 */ /* 0x000fea0003800200 */
.L_x_13526:
[----:B------:R-:W-:Y:S01]  /*6400*/  IMAD.SHL.U32 R0, R0, 0x200000, RZ ;  /* 0x0020000000007824 */ /* 0x000fe200078e00ff */
[----:B------:R-:W-:-:S04]  /*6410*/  LEA R2, R2, 0x37800000, 0x17 ;  /* 0x3780000002027811 */ /* 0x000fc800078eb8ff */
[----:B------:R-:W-:-:S07]  /*6420*/  LOP3.LUT R2, R2, R0, R7, 0xfe, !PT ;  /* 0x0000000002027212 */ /* 0x000fce00078efe07 */
.L_x_13525:
[----:B------:R-:W-:Y:S05]  /*6430*/  BSYNC.RECONVERGENT B0 ;  /* 0x0000000000007941 */ /* 0x000fea0003800200 */
.L_x_13524:
[----:B------:R-:W0:Y:S02]  /*6440*/  F2I.S64.TRUNC R2, R2 ;  /* 0x0000000200027311 */ /* 0x000e24000020d900 */
[----:B0-----:R-:W-:Y:S01]  /*6450*/  PRMT R19, R2, 0x7610, R19 ;  /* 0x0000761002137816 */ /* 0x001fe20000000013 */
[----:B------:R-:W-:Y:S06]  /*6460*/  BRA `(.L_x_13505) ;  /* 0x00000000009c7947 */ /* 0x000fec0003800000 */
.L_x_13517:
        /* <DEDUP_REMOVED lines=14> */
.L_x_13531:
[----:B------:R-:W-:Y:S05]  /*6550*/  BSYNC.RECONVERGENT B0 ;  /* 0x0000000000007941 */ /* 0x000fea0003800200 */
.L_x_13530:
[----:B------:R-:W0:Y:S02]  /*6560*/  F2I.S64.TRUNC R2, R2 ;  /* 0x0000000200027311 */ /* 0x000e24000020d900 */
[----:B0-----:R-:W-:Y:S01]  /*6570*/  PRMT R19, R2, 0x7610, R19 ;  /* 0x0000761002137816 */ /* 0x001fe20000000013 */
[----:B------:R-:W-:Y:S06]  /*6580*/  BRA `(.L_x_13505) ;  /* 0x0000000000547947 */ /* 0x000fec0003800000 */
.L_x_13504:
        /* <DEDUP_REMOVED lines=16> */
.L_x_13532:
[----:B------:R-:W-:Y:S01]  /*6690*/  PRMT R19, RZ, 0x7610, R19 ;  /* 0x00007610ff137816 */ /* 0x000fe20000000013 */
[----:B------:R-:W-:Y:S06]  /*66a0*/  BRA `(.L_x_13505) ;  /* 0x00000000000c7947 */ /* 0x000fec0003800000 */
.L_x_13529:
[----:B------:R2:W5:Y:S01]  /*66b0*/  LDG.E.U8 R19, desc[UR36][R4.64] ;  /* 0x0000002404137981 */ /* 0x000562000c1e1100 */
[----:B------:R-:W-:Y:S05]  /*66c0*/  BRA `(.L_x_13505) ;  /* 0x0000000000047947 */ /* 0x000fea0003800000 */
.L_x_13528:
[----:B------:R1:W5:Y:S02]  /*66d0*/  LDG.E.U8 R19, desc[UR36][R4.64] ;  /* 0x0000002404137981 */ /* 0x000364000c1e1100 */
.L_x_13505:
[----:B------:R-:W0:Y:S01]  /*66e0*/  LDCU.64 UR6, c[0x0][0x5f8] ;  /* 0x0000bf00ff0677ac */ /* 0x000e220008000a00 */
[----:B------:R-:W-:-:S04]  /*66f0*/  UPRMT UR4, UR42, 0x9910, URZ ;  /* 0x000099102a047896 */ /* 0x000fc800080000ff */
[----:B------:R-:W-:Y:S01]  /*6700*/  UISETP.GT.AND UP0, UPT, UR4, 0x9, UPT ;  /* 0x000000090400788c */ /* 0x000fe2000bf04270 */
[----:B01234-:R-:W-:-:S04]  /*6710*/  IADD3 R4, P0, PT, R18, UR6, RZ ;  /* 0x0000000612047c10 */ /* 0x01ffc8000ff1e0ff */
        /* <DEDUP_REMOVED lines=12> */
.L_x_13536:
[----:B------:R0:W5:Y:S01]  /*67e0*/  LDG.E.U8 R0, desc[UR36][R4.64] ;  /* 0x0000002404007981 */ /* 0x000162000c1e1100 */
[----:B------:R-:W-:Y:S05]  /*67f0*/  BRA `(.L_x_13538) ;  /* 0x0000000c005c7947 */ /* 0x000fea0003800000 */
.L_x_13535:
        /* <DEDUP_REMOVED lines=8> */
.L_x_13540:
[----:B------:R3:W5:Y:S01]  /*6880*/  LDG.E.U8 R0, desc[UR36][R4.64] ;  /* 0x0000002404007981 */ /* 0x000762000c1e1100 */
[----:B------:R-:W-:Y:S05]  /*6890*/  BRA `(.L_x_13538) ;  /* 0x0000000c00347947 */ /* 0x000fea0003800000 */
.L_x_13539:
[----:B------:R0:W5:Y:S01]  /*68a0*/  LDG.E.U16 R0, desc[UR36][R4.64] ;  /* 0x0000002404007981 */ /* 0x000162000c1e1500 */
[----:B------:R-:W-:Y:S05]  /*68b0*/  BRA `(.L_x_13538) ;  /* 0x0000000c002c7947 */ /* 0x000fea0003800000 */
.L_x_13534:
        /* <DEDUP_REMOVED lines=10> */
.L_x_13542:
[----:B------:R-:W2:Y:S02]  /*6960*/  LDG.E.U16 R2, desc[UR36][R4.64] ;  /* 0x0000002404027981 */ /* 0x000ea4000c1e1500 */
[----:B--2---:R-:W-:-:S06]  /*6970*/  HADD2.F32 R2, -RZ, R2.H0_H0 ;  /* 0x20000002ff027230 */ /* 0x004fcc0000004100 */
[----:B------:R-:W0:Y:S02]  /*6980*/  F2I.S64.TRUNC R2, R2 ;  /* 0x0000000200027311 */ /* 0x000e24000020d900 */
[----:B0-----:R-:W-:Y:S01]  /*6990*/  PRMT R0, R2, 0x7610, R0 ;  /* 0x0000761002007816 */ /* 0x001fe20000000000 */
[----:B------:R-:W-:Y:S06]  /*69a0*/  BRA `(.L_x_13538) ;  /* 0x0000000800f07947 */ /* 0x000fec0003800000 */
.L_x_13541:
        /* <DEDUP_REMOVED lines=10> */
.L_x_13544:
[----:B------:R-:W2:Y:S02]  /*6a50*/  LDG.E.U16 R4, desc[UR36][R4.64] ;  /* 0x0000002404047981 */ /* 0x000ea4000c1e1500 */
[----:B--2---:R-:W-:-:S06]  /*6a60*/  HADD2.F32 R2, -RZ, R4.H0_H0 ;  /* 0x20000004ff027230 */ /* 0x004fcc0000004100 */
[----:B------:R-:W0:Y:S02]  /*6a70*/  F2I.S64.TRUNC R2, R2 ;  /* 0x0000000200027311 */ /* 0x000e24000020d900 */
[----:B0-----:R-:W-:Y:S01]  /*6a80*/  PRMT R0, R2, 0x7610, R0 ;  /* 0x0000761002007816 */ /* 0x001fe20000000000 */
[----:B------:R-:W-:Y:S06]  /*6a90*/  BRA `(.L_x_13538) ;  /* 0x0000000800b47947 */ /* 0x000fec0003800000 */
.L_x_13543:
[----:B------:R-:W2:Y:S02]  /*6aa0*/  LDG.E.64 R2, desc[UR36][R4.64] ;  /* 0x0000002404027981 */ /* 0x000ea4000c1e1b00 */
[----:B--2---:R-:W0:Y:S02]  /*6ab0*/  F2I.S64.F64.TRUNC R2, R2 ;  /* 0x0000000200027311 */ /* 0x004e24000030d900 */
[----:B0-----:R-:W-:Y:S01]  /*6ac0*/  PRMT R0, R2, 0x7610, R0 ;  /* 0x0000761002007816 */ /* 0x001fe20000000000 */
[----:B------:R-:W-:Y:S06]  /*6ad0*/  BRA `(.L_x_13538) ;  /* 0x0000000800a47947 */ /* 0x000fec0003800000 */
.L_x_13533:
        /* <DEDUP_REMOVED lines=12> */
.L_x_13547:
[----:B------:R-:W2:Y:S02]  /*6ba0*/  LDG.E.64 R4, desc[UR36][R4.64] ;  /* 0x0000002404047981 */ /* 0x000ea4000c1e1b00 */
[----:B--2---:R-:W0:Y:S02]  /*6bb0*/  F2I.S64.F64.TRUNC R2, R4 ;  /* 0x0000000400027311 */ /* 0x004e24000030d900 */
[----:B0-----:R-:W-:Y:S01]  /*6bc0*/  PRMT R0, R2, 0x7610, R0 ;  /* 0x0000761002007816 */ /* 0x001fe20000000000 */
[----:B------:R-:W-:Y:S06]  /*6bd0*/  BRA `(.L_x_13538) ;  /* 0x0000000800647947 */ /* 0x000fec0003800000 */
.L_x_13546:
        /* <DEDUP_REMOVED lines=27> */
.L_x_13549:
        /* <DEDUP_REMOVED lines=14> */
.L_x_13548:
[----:B------:R-:W2:Y:S02]  /*6e70*/  LDG.E.U16 R2, desc[UR36][R4.64] ;  /* 0x0000002404027981 */ /* 0x000ea4000c1e1500 */
[----:B--2---:R-:W-:-:S06]  /*6e80*/  IMAD.U32 R2, R2, 0x10000, RZ ;  /* 0x0001000002027824 */ /* 0x004fcc00078e00ff */
[----:B------:R-:W0:Y:S02]  /*6e90*/  F2I.S64.TRUNC R2, R2 ;  /* 0x0000000200027311 */ /* 0x000e24000020d900 */
[----:B0-----:R-:W-:Y:S01]  /*6ea0*/  PRMT R0, R2, 0x7610, R0 ;  /* 0x0000761002007816 */ /* 0x001fe20000000000 */
[----:B------:R-:W-:Y:S06]  /*6eb0*/  BRA `(.L_x_13538) ;  /* 0x0000000400ac7947 */ /* 0x000fec0003800000 */
.L_x_13545:
        /* <DEDUP_REMOVED lines=10> */
.L_x_13552:
        /* <DEDUP_REMOVED lines=21> */
.L_x_13556:
[----:B------:R-:W-:Y:S05]  /*70b0*/  BSYNC.RECONVERGENT B1 ;  /* 0x0000000000017941 */ /* 0x000fea0003800200 */
.L_x_13555:
[----:B------:R-:W-:Y:S01]  /*70c0*/  IMAD.SHL.U32 R0, R0, 0x100000, RZ ;  /* 0x0010000000007824 */ /* 0x000fe200078e00ff */
[----:B------:R-:W-:-:S04]  /*70d0*/  LEA R2, R2, 0x3b800000, 0x17 ;  /* 0x3b80000002027811 */ /* 0x000fc800078eb8ff */
[----:B------:R-:W-:-:S07]  /*70e0*/  LOP3.LUT R2, R2, R0, R7, 0xfe, !PT ;  /* 0x0000000002027212 */ /* 0x000fce00078efe07 */
.L_x_13554:
[----:B------:R-:W-:Y:S05]  /*70f0*/  BSYNC.RECONVERGENT B0 ;  /* 0x0000000000007941 */ /* 0x000fea0003800200 */
.L_x_13553:
[----:B------:R-:W0:Y:S02]  /*7100*/  F2I.S64.TRUNC R2, R2 ;  /* 0x0000000200027311 */ /* 0x000e24000020d900 */
[----:B0-----:R-:W-:Y:S01]  /*7110*/  PRMT R0, R2, 0x7610, R0 ;  /* 0x0000761002007816 */ /* 0x001fe20000000000 */
[----:B------:R-:W-:Y:S06]  /*7120*/  BRA `(.L_x_13538) ;  /* 0x0000000400107947 */ /* 0x000fec0003800000 */
.L_x_13551:
        /* <DEDUP_REMOVED lines=21> */
.L_x_13560:
[----:B------:R-:W-:Y:S05]  /*7280*/  BSYNC.RECONVERGENT B1 ;  /* 0x0000000000017941 */ /* 0x000fea0003800200 */
.L_x_13559:
[----:B------:R-:W-:Y:S02]  /*7290*/  SHF.L.U32 R0, R0, 0x15, RZ ;  /* 0x0000001500007819 */ /* 0x000fe400000006ff */
[----:B------:R-:W-:-:S04]  /*72a0*/  LEA R2, R2, 0x37800000, 0x17 ;  /* 0x3780000002027811 */ /* 0x000fc800078eb8ff */
[----:B------:R-:W-:-:S07]  /*72b0*/  LOP3.LUT R2, R2, R0, R7, 0xfe, !PT ;  /* 0x0000000002027212 */ /* 0x000fce00078efe07 */
.L_x_13558:
[----:B------:R-:W-:Y:S05]  /*72c0*/  BSYNC.RECONVERGENT B0 ;  /* 0x0000000000007941 */ /* 0x000fea0003800200 */
.L_x_13557:
[----:B------:R-:W0:Y:S02]  /*72d0*/  F2I.S64.TRUNC R2, R2 ;  /* 0x0000000200027311 */ /* 0x000e24000020d900 */
[----:B0-----:R-:W-:Y:S01]  /*72e0*/  PRMT R0, R2, 0x7610, R0 ;  /* 0x0000761002007816 */ /* 0x001fe20000000000 */
[----:B------:R-:W-:Y:S06]  /*72f0*/  BRA `(.L_x_13538) ;  /* 0x00000000009c7947 */ /* 0x000fec0003800000 */
.L_x_13550:
        /* <DEDUP_REMOVED lines=14> */
.L_x_13564:
[----:B------:R-:W-:Y:S05]  /*73e0*/  BSYNC.RECONVERGENT B0 ;  /* 0x0000000000007941 */ /* 0x000fea0003800200 */
.L_x_13563:
[----:B------:R-:W0:Y:S02]  /*73f0*/  F2I.S64.TRUNC R2, R2 ;  /* 0x0000000200027311 */ /* 0x000e24000020d900 */
[----:B0-----:R-:W-:Y:S01]  /*7400*/  PRMT R0, R2, 0x7610, R0 ;  /* 0x0000761002007816 */ /* 0x001fe20000000000 */
[----:B------:R-:W-:Y:S06]  /*7410*/  BRA `(.L_x_13538) ;  /* 0x0000000000547947 */ /* 0x000fec0003800000 */
.L_x_13537:
        /* <DEDUP_REMOVED lines=16> */
.L_x_13565:
[----:B------:R-:W-:Y:S01]  /*7520*/  PRMT R0, RZ, 0x7610, R0 ;  /* 0x00007610ff007816 */ /* 0x000fe20000000000 */
[----:B------:R-:W-:Y:S06]  /*7530*/  BRA `(.L_x_13538) ;  /* 0x00000000000c7947 */ /* 0x000fec0003800000 */
.L_x_13562:
[----:B------:R1:W5:Y:S01]  /*7540*/  LDG.E.U8 R0, desc[UR36][R4.64] ;  /* 0x0000002404007981 */ /* 0x000362000c1e1100 */
[----:B------:R-:W-:Y:S05]  /*7550*/  BRA `(.L_x_13538) ;  /* 0x0000000000047947 */ /* 0x000fea0003800000 */
.L_x_13561:
[----:B------:R2:W5:Y:S02]  /*7560*/  LDG.E.U8 R0, desc[UR36][R4.64] ;  /* 0x0000002404007981 */ /* 0x000564000c1e1100 */
.L_x_13538:
        /* <DEDUP_REMOVED lines=21> */
.L_x_13570:
[----:B------:R4:W-:Y:S01]  /*76c0*/  STG.E.U8 desc[UR36][R2.64], R4 ;  /* 0x0000000402007986 */ /* 0x0009e2000c101124 */
[----:B------:R-:W-:Y:S05]  /*76d0*/  BRA `(.L_x_13572) ;  /* 0x0000000800fc7947 */ /* 0x000fea0003800000 */
.L_x_13569:
        /* <DEDUP_REMOVED lines=9> */
.L_x_13574:
[----:B------:R2:W-:Y:S01]  /*7770*/  STG.E desc[UR36][R2.64], R4 ;  /* 0x0000000402007986 */ /* 0x0005e2000c101924 */
[----:B------:R-:W-:Y:S05]  /*7780*/  BRA `(.L_x_13572) ;  /* 0x0000000800d07947 */ /* 0x000fea0003800000 */
.L_x_13573:
[----:B------:R0:W-:Y:S01]  /*7790*/  STG.E.U16 desc[UR36][R2.64], R4 ;  /* 0x0000000402007986 */ /* 0x0001e2000c101524 */
[----:B------:R-:W-:Y:S05]  /*77a0*/  BRA `(.L_x_13572) ;  /* 0x0000000800c87947 */ /* 0x000fea0003800000 */
.L_x_13568:
        /* <DEDUP_REMOVED lines=9> */
.L_x_13576:
[----:B------:R-:W-:-:S04]  /*7840*/  I2FP.F32.U32 R0, R4 ;  /* 0x0000000400007245 */ /* 0x000fc80000201000 */
[----:B------:R-:W-:-:S05]  /*7850*/  F2FP.F16.F32.PACK_AB R0, RZ, R0 ;  /* 0x00000000ff00723e */ /* 0x000fca00000000ff */
[----:B------:R0:W-:Y:S01]  /*7860*/  STG.E.U16 desc[UR36][R2.64], R0 ;  /* 0x0000000002007986 */ /* 0x0001e2000c101524 */
[----:B------:R-:W-:Y:S05]  /*7870*/  BRA `(.L_x_13572) ;  /* 0x0000000800947947 */ /* 0x000fea0003800000 */
.L_x_13575:
        /* <DEDUP_REMOVED lines=10> */
.L_x_13578:
[----:B------:R-:W-:-:S04]  /*7920*/  I2FP.F32.U32 R4, R4 ;  /* 0x0000000400047245 */ /* 0x000fc80000201000 */
[----:B------:R-:W-:-:S04]  /*7930*/  F2FP.F16.F32.PACK_AB R5, RZ, R4 ;  /* 0x00000004ff05723e */ /* 0x000fc800000000ff */
[----:B------:R-:W-:-:S05]  /*7940*/  PRMT R5, R5, 0x5410, RZ ;  /* 0x0000541005057816 */ /* 0x000fca00000000ff */
[----:B------:R0:W-:Y:S01]  /*7950*/  STG.E desc[UR36][R2.64], R5 ;  /* 0x0000000502007986 */ /* 0x0001e2000c101924 */
[----:B------:R-:W-:Y:S05]  /*7960*/  BRA `(.L_x_13572) ;  /* 0x0000000800587947 */ /* 0x000fea0003800000 */
.L_x_13577:
[----:B------:R-:W0:Y:S02]  /*7970*/  I2F.F64.U32 R4, R4 ;  /* 0x0000000400047312 */ /* 0x000e240000201800 */
[----:B0-----:R0:W-:Y:S01]  /*7980*/  STG.E.64 desc[UR36][R2.64], R4 ;  /* 0x0000000402007986 */ /* 0x0011e2000c101b24 */
[----:B------:R-:W-:Y:S05]  /*7990*/  BRA `(.L_x_13572) ;  /* 0x00000008004c7947 */ /* 0x000fea0003800000 */
.L_x_13567:
        /* <DEDUP_REMOVED lines=12> */
.L_x_13582:
        /* <DEDUP_REMOVED lines=17> */
.L_x_13584:
[----:B------:R-:W-:Y:S05]  /*7b70*/  BSYNC.RECONVERGENT B0 ;  /* 0x0000000000007941 */ /* 0x000fea0003800200 */
.L_x_13583:
[----:B------:R0:W-:Y:S01]  /*7b80*/  STG.E.U8 desc[UR36][R2.64], R0 ;  /* 0x0000000002007986 */ /* 0x0001e2000c101124 */
[----:B------:R-:W-:Y:S05]  /*7b90*/  BRA `(.L_x_13572) ;  /* 0x0000000400cc7947 */ /* 0x000fea0003800000 */
.L_x_13581:
        /* <DEDUP_REMOVED lines=17> */
.L_x_13586:
[----:B------:R-:W-:Y:S05]  /*7cb0*/  BSYNC.RECONVERGENT B0 ;  /* 0x0000000000007941 */ /* 0x000fea0003800200 */
.L_x_13585:
[----:B------:R0:W-:Y:S01]  /*7cc0*/  STG.E.U8 desc[UR36][R2.64], R0 ;  /* 0x0000000002007986 */ /* 0x0001e2000c101124 */
[----:B------:R-:W-:Y:S05]  /*7cd0*/  BRA `(.L_x_13572) ;  /* 0x00000004007c7947 */ /* 0x000fea0003800000 */
.L_x_13580:
        /* <DEDUP_REMOVED lines=21> */
.L_x_13588:
[----:B------:R-:W-:-:S05]  /*7e30*/  MOV R5, RZ ;  /* 0x000000ff00057202 */ /* 0x000fca0000000f00 */
[----:B------:R0:W-:Y:S01]  /*7e40*/  STG.E.64 desc[UR36][R2.64], R4 ;  /* 0x0000000402007986 */ /* 0x0001e2000c101b24 */
[----:B------:R-:W-:Y:S05]  /*7e50*/  BRA `(.L_x_13572) ;  /* 0x00000004001c7947 */ /* 0x000fea0003800000 */
.L_x_13587:
[----:B------:R0:W-:Y:S01]  /*7e60*/  STG.E desc[UR36][R2.64], R4 ;  /* 0x0000000402007986 */ /* 0x0001e2000c101924 */
[----:B------:R-:W-:Y:S05]  /*7e70*/  BRA `(.L_x_13572) ;  /* 0x0000000400147947 */ /* 0x000fea0003800000 */
.L_x_13579:
        /* <DEDUP_REMOVED lines=8> */
.L_x_13590:
[----:B------:R-:W0:Y:S01]  /*7f00*/  I2F.F64.U32 R4, R4 ;  /* 0x0000000400047312 */ /* 0x000e220000201800 */
[----:B------:R-:W-:-:S05]  /*7f10*/  CS2R R6, SRZ ;  /* 0x0000000000067805 */ /* 0x000fca000001ff00 */
[----:B0-----:R0:W-:Y:S01]  /*7f20*/  STG.E.128 desc[UR36][R2.64], R4 ;  /* 0x0000000402007986 */ /* 0x0011e2000c101d24 */
[----:B------:R-:W-:Y:S05]  /*7f30*/  BRA `(.L_x_13572) ;  /* 0x0000000000e47947 */ /* 0x000fea0003800000 */
.L_x_13589:
[----:B------:R-:W-:-:S09]  /*7f40*/  UISETP.NE.AND UP0, UPT, UR4, 0xf, UPT ;  /* 0x0000000f0400788c */ /* 0x000fd2000bf05270 */
[----:B------:R-:W-:Y:S05]  /*7f50*/  BRA.U !UP0, `(.L_x_13591) ;  /* 0x0000000108d07547 */ /* 0x000fea000b800000 */
[----:B------:R-:W-:-:S09]  /*7f60*/  UISETP.NE.AND UP0, UPT, UR4, 0x17, UPT ;  /* 0x000000170400788c */ /* 0x000fd2000bf05270 */
[----:B------:R-:W-:Y:S05]  /*7f70*/  BRA.U !UP0, `(.L_x_13592) ;  /* 0x0000000108847547 */ /* 0x000fea000b800000 */
[----:B------:R-:W-:-:S09]  /*7f80*/  UISETP.NE.AND UP0, UPT, UR4, 0x18, UPT ;  /* 0x000000180400788c */ /* 0x000fd2000bf05270 */
[----:B------:R-:W-:Y:S05]  /*7f90*/  BRA.U !UP0, `(.L_x_13593) ;  /* 0x0000000108447547 */ /* 0x000fea000b800000 */
.L_x_13571:
        /* <DEDUP_REMOVED lines=16> */
.L_x_13594:
[----:B------:R-:W-:Y:S05]  /*80a0*/  BRA `(.L_x_13572) ;  /* 0x0000000000887947 */ /* 0x000fea0003800000 */
.L_x_13593:
        /* <DEDUP_REMOVED lines=11> */
.L_x_13596:
[----:B------:R-:W-:Y:S05]  /*8160*/  BSYNC.RECONVERGENT B0 ;  /* 0x0000000000007941 */ /* 0x000fea0003800200 */
.L_x_13595:
[----:B------:R0:W-:Y:S01]  /*8170*/  STG.E.U8 desc[UR36][R2.64], R5 ;  /* 0x0000000502007986 */ /* 0x0001e2000c101124 */
[----:B------:R-:W-:Y:S05]  /*8180*/  BRA `(.L_x_13572) ;  /* 0x0000000000507947 */ /* 0x000fea0003800000 */
.L_x_13592:
        /* <DEDUP_REMOVED lines=12> */
.L_x_13597:
[----:B------:R-:W-:Y:S01]  /*8250*/  IMAD.MOV.U32 R5, RZ, RZ, 0x7f ;  /* 0x0000007fff057424 */ /* 0x000fe200078e00ff */
[----:B------:R-:W-:-:S04]  /*8260*/  ISETP.GT.U32.AND P0, PT, R7, 0x7f800000, PT ;  /* 0x7f8000000700780c */ /* 0x000fc80003f04070 */
[----:B------:R-:W-:-:S05]  /*8270*/  SEL R5, R5, 0x7c, P0 ;  /* 0x0000007c05057807 */ /* 0x000fca0000000000 */
[----:B------:R0:W-:Y:S01]  /*8280*/  STG.E.U8 desc[UR36][R2.64], R5 ;  /* 0x0000000502007986 */ /* 0x0001e2000c101124 */
[----:B------:R-:W-:Y:S05]  /*8290*/  BRA `(.L_x_13572) ;  /* 0x00000000000c7947 */ /* 0x000fea0003800000 */
.L_x_13591:
[----:B------:R-:W-:-:S04]  /*82a0*/  I2FP.F32.U32 R0, R4 ;  /* 0x0000000400007245 */ /* 0x000fc80000201000 */
[----:B------:R-:W-:-:S05]  /*82b0*/  F2FP.BF16.F32.PACK_AB R0, RZ, R0 ;  /* 0x00000000ff00723e */ /* 0x000fca00000010ff */
[----:B------:R0:W-:Y:S02]  /*82c0*/  STG.E.U16 desc[UR36][R2.64], R0 ;  /* 0x0000000002007986 */ /* 0x0001e4000c101524 */
.L_x_13572:
[----:B------:R-:W-:Y:S05]  /*82d0*/  BSYNC.RECONVERGENT B6 ;  /* 0x0000000000067941 */ /* 0x000fea0003800200 */
.L_x_13566:
[----:B------:R-:W-:-:S07]  /*82e0*/  IADD3 R17, PT, PT, R17, 0x80, RZ ;  /* 0x0000008011117810 */ /* 0x000fce0007ffe0ff */
.L_x_13498:
[----:B------:R-:W-:Y:S05]  /*82f0*/  BSYNC.RECONVERGENT B7 ;  /* 0x0000000000077941 */ /* 0x000fea0003800200 */
.L_x_13497:
        /* <DEDUP_REMOVED lines=358> */
.L_x_13600:
        /* <DEDUP_REMOVED lines=16> */
.L_x_13604:
[----:B------:R3:W5:Y:S01]  /*9a60*/  LDG.E.U8 R19, desc[UR36][R4.64] ;  /* 0x0000002404137981 */ /* 0x000762000c1e1100 */
[----:B------:R-:W-:Y:S05]  /*9a70*/  BRA `(.L_x_13606) ;  /* 0x0000000c005c7947 */ /* 0x000fea0003800000 */
.L_x_13603:
        /* <DEDUP_REMOVED lines=8> */
.L_x_13608:
[----:B------:R0:W5:Y:S01]  /*9b00*/  LDG.E.U8 R19, desc[UR36][R4.64] ;  /* 0x0000002404137981 */ /* 0x000162000c1e1100 */
[----:B------:R-:W-:Y:S05]  /*9b10*/  BRA `(.L_x_13606) ;  /* 0x0000000c00347947 */ /* 0x000fea0003800000 */
.L_x_13607:
[----:B------:R0:W5:Y:S01]  /*9b20*/  LDG.E.U16 R19, desc[UR36][R4.64] ;  /* 0x0000002404137981 */ /* 0x000162000c1e1500 */
[----:B------:R-:W-:Y:S05]  /*9b30*/  BRA `(.L_x_13606) ;  /* 0x0000000c002c7947 */ /* 0x000fea0003800000 */
.L_x_13602:
        /* <DEDUP_REMOVED lines=10> */
.L_x_13610:
[----:B------:R-:W2:Y:S02]  /*9be0*/  LDG.E.U16 R2, desc[UR36][R4.64] ;  /* 0x0000002404027981 */ /* 0x000ea4000c1e1500 */
[----:B--2---:R-:W-:-:S06]  /*9bf0*/  HADD2.F32 R2, -RZ, R2.H0_H0 ;  /* 0x20000002ff027230 */ /* 0x004fcc0000004100 */
[----:B------:R-:W0:Y:S02]  /*9c00*/  F2I.S64.TRUNC R2, R2 ;  /* 0x0000000200027311 */ /* 0x000e24000020d900 */
[----:B0-----:R-:W-:Y:S01]  /*9c10*/  PRMT R19, R2, 0x7610, R19 ;  /* 0x0000761002137816 */ /* 0x001fe20000000013 */
[----:B------:R-:W-:Y:S06]  /*9c20*/  BRA `(.L_x_13606) ;  /* 0x0000000800f07947 */ /* 0x000fec0003800000 */
.L_x_13609:
        /* <DEDUP_REMOVED lines=10> */
.L_x_13612:
[----:B------:R-:W2:Y:S02]  /*9cd0*/  LDG.E.U16 R4, desc[UR36][R4.64] ;  /* 0x0000002404047981 */ /* 0x000ea4000c1e1500 */
[----:B--2---:R-:W-:-:S06]  /*9ce0*/  HADD2.F32 R2, -RZ, R4.H0_H0 ;  /* 0x20000004ff027230 */ /* 0x004fcc0000004100 */
[----:B------:R-:W0:Y:S02]  /*9cf0*/  F2I.S64.TRUNC R2, R2 ;  /* 0x0000000200027311 */ /* 0x000e24000020d900 */
[----:B0-----:R-:W-:Y:S01]  /*9d00*/  PRMT R19, R2, 0x7610, R19 ;  /* 0x0000761002137816 */ /* 0x001fe20000000013 */
[----:B------:R-:W-:Y:S06]  /*9d10*/  BRA `(.L_x_13606) ;  /* 0x0000000800b47947 */ /* 0x000fec0003800000 */
.L_x_13611:
[----:B------:R-:W2:Y:S02]  /*9d20*/  LDG.E.64 R2, desc[UR36][R4.64] ;  /* 0x0000002404027981 */ /* 0x000ea4000c1e1b00 */
[----:B--2---:R-:W0:Y:S02]  /*9d30*/  F2I.S64.F64.TRUNC R2, R2 ;  /* 0x0000000200027311 */ /* 0x004e24000030d900 */
[----:B0-----:R-:W-:Y:S01]  /*9d40*/  PRMT R19, R2, 0x7610, R19 ;  /* 0x0000761002137816 */ /* 0x001fe20000000013 */
[----:B------:R-:W-:Y:S06]  /*9d50*/  BRA `(.L_x_13606) ;  /* 0x0000000800a47947 */ /* 0x000fec0003800000 */
.L_x_13601:
        /* <DEDUP_REMOVED lines=12> */
.L_x_13615:
[----:B------:R-:W2:Y:S02]  /*9e20*/  LDG.E.64 R4, desc[UR36][R4.64] ;  /* 0x0000002404047981 */ /* 0x000ea4000c1e1b00 */
[----:B--2---:R-:W0:Y:S02]  /*9e30*/  F2I.S64.F64.TRUNC R2, R4 ;  /* 0x0000000400027311 */ /* 0x004e24000030d900 */
[----:B0-----:R-:W-:Y:S01]  /*9e40*/  PRMT R19, R2, 0x7610, R19 ;  /* 0x0000761002137816 */ /* 0x001fe20000000013 */
[----:B------:R-:W-:Y:S06]  /*9e50*/  BRA `(.L_x_13606) ;  /* 0x0000000800647947 */ /* 0x000fec0003800000 */
.L_x_13614:
        /* <DEDUP_REMOVED lines=27> */
.L_x_13617:
        /* <DEDUP_REMOVED lines=14> */
.L_x_13616:
[----:B------:R-:W2:Y:S02]  /*a0f0*/  LDG.E.U16 R2, desc[UR36][R4.64] ;  /* 0x0000002404027981 */ /* 0x000ea4000c1e1500 */
[----:B--2---:R-:W-:-:S06]  /*a100*/  SHF.L.U32 R2, R2, 0x10, RZ ;  /* 0x0000001002027819 */ /* 0x004fcc00000006ff */
[----:B------:R-:W0:Y:S02]  /*a110*/  F2I.S64.TRUNC R2, R2 ;  /* 0x0000000200027311 */ /* 0x000e24000020d900 */
[----:B0-----:R-:W-:Y:S01]  /*a120*/  PRMT R19, R2, 0x7610, R19 ;  /* 0x0000761002137816 */ /* 0x001fe20000000013 */
[----:B------:R-:W-:Y:S06]  /*a130*/  BRA `(.L_x_13606) ;  /* 0x0000000400ac7947 */ /* 0x000fec0003800000 */
.L_x_13613:
        /* <DEDUP_REMOVED lines=10> */
.L_x_13620:
        /* <DEDUP_REMOVED lines=21> */
.L_x_13624:
[----:B------:R-:W-:Y:S05]  /*a330*/  BSYNC.RECONVERGENT B1 ;  /* 0x0000000000017941 */ /* 0x000fea0003800200 */
.L_x_13623:
[----:B------:R-:W-:Y:S01]  /*a340*/  IMAD.SHL.U32 R0, R0, 0x100000, RZ ;  /* 0x0010000000007824 */ /* 0x000fe200078e00ff */
[----:B------:R-:W-:-:S04]  /*a350*/  LEA R2, R2, 0x3b800000, 0x17 ;  /* 0x3b80000002027811 */ /* 0x000fc800078eb8ff */
[----:B------:R-:W-:-:S07]  /*a360*/  LOP3.LUT R2, R2, R0, R7, 0xfe, !PT ;  /* 0x0000000002027212 */ /* 0x000fce00078efe07 */
.L_x_13622:
[----:B------:R-:W-:Y:S05]  /*a370*/  BSYNC.RECONVERGENT B0 ;  /* 0x0000000000007941 */ /* 0x000fea0003800200 */
.L_x_13621:
[----:B------:R-:W0:Y:S02]  /*a380*/  F2I.S64.TRUNC R2, R2 ;  /* 0x0000000200027311 */ /* 0x000e24000020d900 */
[----:B0-----:R-:W-:Y:S01]  /*a390*/  PRMT R19, R2, 0x7610, R19 ;  /* 0x0000761002137816 */ /* 0x001fe20000000013 */
[----:B------:R-:W-:Y:S06]  /*a3a0*/  BRA `(.L_x_13606) ;  /* 0x0000000400107947 */ /* 0x000fec0003800000 */
.L_x_13619:
        /* <DEDUP_REMOVED lines=21> */
.L_x_13628:
[----:B------:R-:W-:Y:S05]  /*a500*/  BSYNC.RECONVERGENT B1 ;  /* 0x0000000000017941 */ /* 0x000fea0003800200 */
.L_x_13627:
[----:B------:R-:W-:Y:S01]  /*a510*/  IMAD.SHL.U32 R0, R0, 0x200000, RZ ;  /* 0x0020000000007824 */ /* 0x000fe200078e00ff */
[----:B------:R-:W-:-:S04]  /*a520*/  LEA R2, R2, 0x37800000, 0x17 ;  /* 0x3780000002027811 */ /* 0x000fc800078eb8ff */
[----:B------:R-:W-:-:S07]  /*a530*/  LOP3.LUT R2, R2, R0, R7, 0xfe, !PT ;  /* 0x0000000002027212 */ /* 0x000fce00078efe07 */
.L_x_13626:
[----:B------:R-:W-:Y:S05]  /*a540*/  BSYNC.RECONVERGENT B0 ;  /* 0x0000000000007941 */ /* 0x000fea0003800200 */
.L_x_13625:
[----:B------:R-:W0:Y:S02]  /*a550*/  F2I.S64.TRUNC R2, R2 ;  /* 0x0000000200027311 */ /* 0x000e24000020d900 */
[----:B0-----:R-:W-:Y:S01]  /*a560*/  PRMT R19, R2, 0x7610, R19 ;  /* 0x0000761002137816 */ /* 0x001fe20000000013 */
[----:B------:R-:W-:Y:S06]  /*a570*/  BRA `(.L_x_13606) ;  /* 0x00000000009c7947 */ /* 0x000fec0003800000 */
.L_x_13618:
        /* <DEDUP_REMOVED lines=14> */
.L_x_13632:
[----:B------:R-:W-:Y:S05]  /*a660*/  BSYNC.RECONVERGENT B0 ;  /* 0x0000000000007941 */ /* 0x000fea0003800200 */
.L_x_13631:
[----:B------:R-:W0:Y:S02]  /*a670*/  F2I.S64.TRUNC R2, R2 ;  /* 0x0000000200027311 */ /* 0x000e24000020d900 */
[----:B0-----:R-:W-:Y:S01]  /*a680*/  PRMT R19, R2, 0x7610, R19 ;  /* 0x0000761002137816 */ /* 0x001fe20000000013 */
[----:B------:R-:W-:Y:S06]  /*a690*/  BRA `(.L_x_13606) ;  /* 0x0000000000547947 */ /* 0x000fec0003800000 */
.L_x_13605:
        /* <DEDUP_REMOVED lines=16> */
.L_x_13633:
[----:B------:R-:W-:Y:S01]  /*a7a0*/  PRMT R19, RZ, 0x7610, R19 ;  /* 0x00007610ff137816 */ /* 0x000fe20000000013 */
[----:B------:R-:W-:Y:S06]  /*a7b0*/  BRA `(.L_x_13606) ;  /* 0x00000000000c7947 */ /* 0x000fec0003800000 */
.L_x_13630:
[----:B------:R2:W5:Y:S01]  /*a7c0*/  LDG.E.U8 R19, desc[UR36][R4.64] ;  /* 0x0000002404137981 */ /* 0x000562000c1e1100 */
[----:B------:R-:W-:Y:S05]  /*a7d0*/  BRA `(.L_x_13606) ;  /* 0x0000000000047947 */ /* 0x000fea0003800000 */
.L_x_13629:
[----:B------:R1:W5:Y:S02]  /*a7e0*/  LDG.E.U8 R19, desc[UR36][R4.64] ;  /* 0x0000002404137981 */ /* 0x000364000c1e1100 */
.L_x_13606:
        /* <DEDUP_REMOVED lines=16> */
.L_x_13637:
[----:B------:R0:W5:Y:S01]  /*a8f0*/  LDG.E.U8 R0, desc[UR36][R4.64] ;  /* 0x0000002404007981 */ /* 0x000162000c1e1100 */
[----:B------:R-:W-:Y:S05]  /*a900*/  BRA `(.L_x_13639) ;  /* 0x0000000c005c7947 */ /* 0x000fea0003800000 */
.L_x_13636:
        /* <DEDUP_REMOVED lines=8> */
.L_x_13641:
[----:B------:R4:W5:Y:S01]  /*a990*/  LDG.E.U8 R0, desc[UR36][R4.64] ;  /* 0x0000002404007981 */ /* 0x000962000c1e1100 */
[----:B------:R-:W-:Y:S05]  /*a9a0*/  BRA `(.L_x_13639) ;  /* 0x0000000c00347947 */ /* 0x000fea0003800000 */
.L_x_13640:
[----:B------:R0:W5:Y:S01]  /*a9b0*/  LDG.E.U16 R0, desc[UR36][R4.64] ;  /* 0x0000002404007981 */ /* 0x000162000c1e1500 */
[----:B------:R-:W-:Y:S05]  /*a9c0*/  BRA `(.L_x_13639) ;  /* 0x0000000c002c7947 */ /* 0x000fea0003800000 */
.L_x_13635:
        /* <DEDUP_REMOVED lines=10> */
.L_x_13643:
[----:B------:R-:W2:Y:S02]  /*aa70*/  LDG.E.U16 R2, desc[UR36][R4.64] ;  /* 0x0000002404027981 */ /* 0x000ea4000c1e1500 */
[----:B--2---:R-:W-:-:S06]  /*aa80*/  HADD2.F32 R2, -RZ, R2.H0_H0 ;  /* 0x20000002ff027230 */ /* 0x004fcc0000004100 */
[----:B------:R-:W0:Y:S02]  /*aa90*/  F2I.S64.TRUNC R2, R2 ;  /* 0x0000000200027311 */ /* 0x000e24000020d900 */
[----:B0-----:R-:W-:Y:S01]  /*aaa0*/  PRMT R0, R2, 0x7610, R0 ;  /* 0x0000761002007816 */ /* 0x001fe20000000000 */
[----:B------:R-:W-:Y:S06]  /*aab0*/  BRA `(.L_x_13639) ;  /* 0x0000000800f07947 */ /* 0x000fec0003800000 */
.L_x_13642:
        /* <DEDUP_REMOVED lines=10> */
.L_x_13645:
[----:B------:R-:W2:Y:S02]  /*ab60*/  LDG.E.U16 R4, desc[UR36][R4.64] ;  /* 0x0000002404047981 */ /* 0x000ea4000c1e1500 */
[----:B--2---:R-:W-:-:S06]  /*ab70*/  HADD2.F32 R2, -RZ, R4.H0_H0 ;  /* 0x20000004ff027230 */ /* 0x004fcc0000004100 */
[----:B------:R-:W0:Y:S02]  /*ab80*/  F2I.S64.TRUNC R2, R2 ;  /* 0x0000000200027311 */ /* 0x000e24000020d900 */
[----:B0-----:R-:W-:Y:S01]  /*ab90*/  PRMT R0, R2, 0x7610, R0 ;  /* 0x0000761002007816 */ /* 0x001fe20000000000 */
[----:B------:R-:W-:Y:S06]  /*aba0*/  BRA `(.L_x_13639) ;  /* 0x0000000800b47947 */ /* 0x000fec0003800000 */
.L_x_13644:
[----:B------:R-:W2:Y:S02]  /*abb0*/  LDG.E.64 R2, desc[UR36][R4.64] ;  /* 0x0000002404027981 */ /* 0x000ea4000c1e1b00 */
[----:B--2---:R-:W0:Y:S02]  /*abc0*/  F2I.S64.F64.TRUNC R2, R2 ;  /* 0x0000000200027311 */ /* 0x004e24000030d900 */
[----:B0-----:R-:W-:Y:S01]  /*abd0*/  PRMT R0, R2, 0x7610, R0 ;  /* 0x0000761002007816 */ /* 0x001fe20000000000 */
[----:B------:R-:W-:Y:S06]  /*abe0*/  BRA `(.L_x_13639) ;  /* 0x0000000800a47947 */ /* 0x000fec0003800000 */
.L_x_13634:
        /* <DEDUP_REMOVED lines=12> */
.L_x_13648:
[----:B------:R-:W2:Y:S02]  /*acb0*/  LDG.E.64 R4, desc[UR36][R4.64] ;  /* 0x0000002404047981 */ /* 0x000ea4000c1e1b00 */
[----:B--2---:R-:W0:Y:S02]  /*acc0*/  F2I.S64.F64.TRUNC R2, R4 ;  /* 0x0000000400027311 */ /* 0x004e24000030d900 */
[----:B0-----:R-:W-:Y:S01]  /*acd0*/  PRMT R0, R2, 0x7610, R0 ;  /* 0x0000761002007816 */ /* 0x001fe20000000000 */
[----:B------:R-:W-:Y:S06]  /*ace0*/  BRA `(.L_x_13639) ;  /* 0x0000000800647947 */ /* 0x000fec0003800000 */
.L_x_13647:
        /* <DEDUP_REMOVED lines=27> */
.L_x_13650:
        /* <DEDUP_REMOVED lines=14> */
.L_x_13649:
[----:B------:R-:W2:Y:S02]  /*af80*/  LDG.E.U16 R2, desc[UR36][R4.64] ;  /* 0x0000002404027981 */ /* 0x000ea4000c1e1500 */
[----:B--2---:R-:W-:-:S06]  /*af90*/  IMAD.U32 R2, R2, 0x10000, RZ ;  /* 0x0001000002027824 */ /* 0x004fcc00078e00ff */
[----:B------:R-:W0:Y:S02]  /*afa0*/  F2I.S64.TRUNC R2, R2 ;  /* 0x0000000200027311 */ /* 0x000e24000020d900 */
[----:B0-----:R-:W-:Y:S01]  /*afb0*/  PRMT R0, R2, 0x7610, R0 ;  /* 0x0000761002007816 */ /* 0x001fe20000000000 */
[----:B------:R-:W-:Y:S06]  /*afc0*/  BRA `(.L_x_13639) ;  /* 0x0000000400ac7947 */ /* 0x000fec0003800000 */
.L_x_13646:
        /* <DEDUP_REMOVED lines=10> */
.L_x_13653:
        /* <DEDUP_REMOVED lines=21> */
.L_x_13657:
[----:B------:R-:W-:Y:S05]  /*b1c0*/  BSYNC.RECONVERGENT B1 ;  /* 0x0000000000017941 */ /* 0x000fea0003800200 */
.L_x_13656:
[----:B------:R-:W-:Y:S01]  /*b1d0*/  IMAD.SHL.U32 R0, R0, 0x100000, RZ ;  /* 0x0010000000007824 */ /* 0x000fe200078e00ff */
[----:B------:R-:W-:-:S04]  /*b1e0*/  LEA R2, R2, 0x3b800000, 0x17 ;  /* 0x3b80000002027811 */ /* 0x000fc800078eb8ff */
[----:B------:R-:W-:-:S07]  /*b1f0*/  LOP3.LUT R2, R2, R0, R7, 0xfe, !PT ;  /* 0x0000000002027212 */ /* 0x000fce00078efe07 */
.L_x_13655:
[----:B------:R-:W-:Y:S05]  /*b200*/  BSYNC.RECONVERGENT B0 ;  /* 0x0000000000007941 */ /* 0x000fea0003800200 */
.L_x_13654:
[----:B------:R-:W0:Y:S02]  /*b210*/  F2I.S64.TRUNC R2, R2 ;  /* 0x0000000200027311 */ /* 0x000e24000020d900 */
[----:B0-----:R-:W-:Y:S01]  /*b220*/  PRMT R0, R2, 0x7610, R0 ;  /* 0x0000761002007816 */ /* 0x001fe20000000000 */
[----:B------:R-:W-:Y:S06]  /*b230*/  BRA `(.L_x_13639) ;  /* 0x0000000400107947 */ /* 0x000fec0003800000 */
.L_x_13652:
        /* <DEDUP_REMOVED lines=21> */
.L_x_13661:
[----:B------:R-:W-:Y:S05]  /*b390*/  BSYNC.RECONVERGENT B1 ;  /* 0x0000000000017941 */ /* 0x000fea0003800200 */
.L_x_13660:
[----:B------:R-:W-:Y:S01]  /*b3a0*/  IMAD.SHL.U32 R0, R0, 0x200000, RZ ;  /* 0x0020000000007824 */ /* 0x000fe200078e00ff */
[----:B------:R-:W-:-:S04]  /*b3b0*/  LEA R2, R2, 0x37800000, 0x17 ;  /* 0x3780000002027811 */ /* 0x000fc800078eb8ff */
[----:B------:R-:W-:-:S07]  /*b3c0*/  LOP3.LUT R2, R2, R0, R7, 0xfe, !PT ;  /* 0x0000000002027212 */ /* 0x000fce00078efe07 */
.L_x_13659:
[----:B------:R-:W-:Y:S05]  /*b3d0*/  BSYNC.RECONVERGENT B0 ;  /* 0x0000000000007941 */ /* 0x000fea0003800200 */
.L_x_13658:
[----:B------:R-:W0:Y:S02]  /*b3e0*/  F2I.S64.TRUNC R2, R2 ;  /* 0x0000000200027311 */ /* 0x000e24000020d900 */
[----:B0-----:R-:W-:Y:S01]  /*b3f0*/  PRMT R0, R2, 0x7610, R0 ;  /* 0x0000761002007816 */ /* 0x001fe20000000000 */
[----:B------:R-:W-:Y:S06]  /*b400*/  BRA `(.L_x_13639) ;  /* 0x00000000009c7947 */ /* 0x000fec0003800000 */
.L_x_13651:
        /* <DEDUP_REMOVED lines=14> */
.L_x_13665:
[----:B------:R-:W-:Y:S05]  /*b4f0*/  BSYNC.RECONVERGENT B0 ;  /* 0x0000000000007941 */ /* 0x000fea0003800200 */
.L_x_13664:
[----:B------:R-:W0:Y:S02]  /*b500*/  F2I.S64.TRUNC R2, R2 ;  /* 0x0000000200027311 */ /* 0x000e24000020d900 */
[----:B0-----:R-:W-:Y:S01]  /*b510*/  PRMT R0, R2, 0x7610, R0 ;  /* 0x0000761002007816 */ /* 0x001fe20000000000 */
[----:B------:R-:W-:Y:S06]  /*b520*/  BRA `(.L_x_13639) ;  /* 0x0000000000547947 */ /* 0x000fec0003800000 */
.L_x_13638:
        /* <DEDUP_REMOVED lines=15> */
[----:B--2--5:R-:W-:Y:S05]  /*b620*/  CALL.ABS.NOINC R2 ;  /* 0x0000000002007343 */ /* 0x024fea0003c00000 */
.L_x_13666:
[----:B------:R-:W-:Y:S01]  /*b630*/  PRMT R0, RZ, 0x7610, R0 ;  /* 0x00007610ff007816 */ /* 0x000fe20000000000 */
[----:B------:R-:W-:Y:S06]  /*b640*/  BRA `(.L_x_13639) ;  /* 0x00000000000c7947 */ /* 0x000fec0003800000 */
.L_x_13663:
[----:B------:R2:W5:Y:S01]  /*b650*/  LDG.E.U8 R0, desc[UR36][R4.64] ;  /* 0x0000002404007981 */ /* 0x000562000c1e1100 */
[----:B------:R-:W-:Y:S05]  /*b660*/  BRA `(.L_x_13639) ;  /* 0x0000000000047947 */ /* 0x000fea0003800000 */
.L_x_13662:
[----:B------:R1:W5:Y:S02]  /*b670*/  LDG.E.U8 R0, desc[UR36][R4.64] ;  /* 0x0000002404007981 */ /* 0x000364000c1e1100 */
.L_x_13639:
        /* <DEDUP_REMOVED lines=21> */
.L_x_13671:
[----:B------:R4:W-:Y:S01]  /*b7d0*/  STG.E.U8 desc[UR36][R2.64], R4 ;  /* 0x0000000402007986 */ /* 0x0009e2000c101124 */
[----:B------:R-:W-:Y:S05]  /*b7e0*/  BRA `(.L_x_13673) ;  /* 0x0000000800fc7947 */ /* 0x000fea0003800000 */
.L_x_13670:
        /* <DEDUP_REMOVED lines=9> */
.L_x_13675:
[----:B------:R2:W-:Y:S01]  /*b880*/  STG.E desc[UR36][R2.64], R4 ;  /* 0x0000000402007986 */ /* 0x0005e2000c101924 */
[----:B------:R-:W-:Y:S05]  /*b890*/  BRA `(.L_x_13673) ;  /* 0x0000000800d07947 */ /* 0x000fea0003800000 */
.L_x_13674:
[----:B------:R0:W-:Y:S01]  /*b8a0*/  STG.E.U16 desc[UR36][R2.64], R4 ;  /* 0x0000000402007986 */ /* 0x0001e2000c101524 */
[----:B------:R-:W-:Y:S05]  /*b8b0*/  BRA `(.L_x_13673) ;  /* 0x0000000800c87947 */ /* 0x000fea0003800000 */
.L_x_13669:
        /* <DEDUP_REMOVED lines=9> */
.L_x_13677:
[----:B------:R-:W-:-:S04]  /*b950*/  I2FP.F32.U32 R0, R4 ;  /* 0x0000000400007245 */ /* 0x000fc80000201000 */
[----:B------:R-:W-:-:S05]  /*b960*/  F2FP.F16.F32.PACK_AB R0, RZ, R0 ;  /* 0x00000000ff00723e */ /* 0x000fca00000000ff */
[----:B------:R0:W-:Y:S01]  /*b970*/  STG.E.U16 desc[UR36][R2.64], R0 ;  /* 0x0000000002007986 */ /* 0x0001e2000c101524 */
[----:B------:R-:W-:Y:S05]  /*b980*/  BRA `(.L_x_13673) ;  /* 0x0000000800947947 */ /* 0x000fea0003800000 */
.L_x_13676:
        /* <DEDUP_REMOVED lines=10> */
.L_x_13679:
[----:B------:R-:W-:-:S04]  /*ba30*/  I2FP.F32.U32 R4, R4 ;  /* 0x0000000400047245 */ /* 0x000fc80000201000 */
[----:B------:R-:W-:-:S04]  /*ba40*/  F2FP.F16.F32.PACK_AB R5, RZ, R4 ;  /* 0x00000004ff05723e */ /* 0x000fc800000000ff */
[----:B------:R-:W-:-:S05]  /*ba50*/  PRMT R5, R5, 0x5410, RZ ;  /* 0x0000541005057816 */ /* 0x000fca00000000ff */
[----:B------:R0:W-:Y:S01]  /*ba60*/  STG.E desc[UR36][R2.64], R5 ;  /* 0x0000000502007986 */ /* 0x0001e2000c101924 */
[----:B------:R-:W-:Y:S05]  /*ba70*/  BRA `(.L_x_13673) ;  /* 0x0000000800587947 */ /* 0x000fea0003800000 */
.L_x_13678:
[----:B------:R-:W0:Y:S02]  /*ba80*/  I2F.F64.U32 R4, R4 ;  /* 0x0000000400047312 */ /* 0x000e240000201800 */
[----:B0-----:R0:W-:Y:S01]  /*ba90*/  STG.E.64 desc[UR36][R2.64], R4 ;  /* 0x0000000402007986 */ /* 0x0011e2000c101b24 */
[----:B------:R-:W-:Y:S05]  /*baa0*/  BRA `(.L_x_13673) ;  /* 0x00000008004c7947 */ /* 0x000fea0003800000 */
.L_x_13668:
        /* <DEDUP_REMOVED lines=12> */
.L_x_13683:
        /* <DEDUP_REMOVED lines=17> */
.L_x_13685:
[----:B------:R-:W-:Y:S05]  /*bc80*/  BSYNC.RECONVERGENT B0 ;  /* 0x0000000000007941 */ /* 0x000fea0003800200 */
.L_x_13684:
[----:B------:R0:W-:Y:S01]  /*bc90*/  STG.E.U8 desc[UR36][R2.64], R0 ;  /* 0x0000000002007986 */ /* 0x0001e2000c101124 */
[----:B------:R-:W-:Y:S05]  /*bca0*/  BRA `(.L_x_13673) ;  /* 0x0000000400cc7947 */ /* 0x000fea0003800000 */
.L_x_13682:
        /* <DEDUP_REMOVED lines=17> */
.L_x_13687:
[----:B------:R-:W-:Y:S05]  /*bdc0*/  BSYNC.RECONVERGENT B0 ;  /* 0x0000000000007941 */ /* 0x000fea0003800200 */
.L_x_13686:
[----:B------:R0:W-:Y:S01]  /*bdd0*/  STG.E.U8 desc[UR36][R2.64], R0 ;  /* 0x0000000002007986 */ /* 0x0001e2000c101124 */
[----:B------:R-:W-:Y:S05]  /*bde0*/  BRA `(.L_x_13673) ;  /* 0x00000004007c7947 */ /* 0x000fea0003800000 */
.L_x_13681:
        /* <DEDUP_REMOVED lines=21> */
.L_x_13689:
[----:B------:R-:W-:-:S05]  /*bf40*/  IMAD.MOV.U32 R5, RZ, RZ, RZ ;  /* 0x000000ffff057224 */ /* 0x000fca00078e00ff */
[----:B------:R0:W-:Y:S01]  /*bf50*/  STG.E.64 desc[UR36][R2.64], R4 ;  /* 0x0000000402007986 */ /* 0x0001e2000c101b24 */
[----:B------:R-:W-:Y:S05]  /*bf60*/  BRA `(.L_x_13673) ;  /* 0x00000004001c7947 */ /* 0x000fea0003800000 */
.L_x_13688:
[----:B------:R0:W-:Y:S01]  /*bf70*/  STG.E desc[UR36][R2.64], R4 ;  /* 0x0000000402007986 */ /* 0x0001e2000c101924 */
[----:B------:R-:W-:Y:S05]  /*bf80*/  BRA `(.L_x_13673) ;  /* 0x0000000400147947 */ /* 0x000fea0003800000 */
.L_x_13680:
        /* <DEDUP_REMOVED lines=8> */
.L_x_13691:
[----:B------:R-:W0:Y:S01]  /*c010*/  I2F.F64.U32 R4, R4 ;  /* 0x0000000400047312 */ /* 0x000e220000201800 */
[----:B------:R-:W-:-:S05]  /*c020*/  CS2R R6, SRZ ;  /* 0x0000000000067805 */ /* 0x000fca000001ff00 */
[----:B0-----:R0:W-:Y:S01]  /*c030*/  STG.E.128 desc[UR36][R2.64], R4 ;  /* 0x0000000402007986 */ /* 0x0011e2000c101d24 */
[----:B------:R-:W-:Y:S05]  /*c040*/  BRA `(.L_x_13673) ;  /* 0x0000000000e47947 */ /* 0x000fea0003800000 */
.L_x_13690:
[----:B------:R-:W-:-:S09]  /*c050*/  UISETP.NE.AND UP0, UPT, UR4, 0xf, UPT ;  /* 0x0000000f0400788c */ /* 0x000fd2000bf05270 */
[----:B------:R-:W-:Y:S05]  /*c060*/  BRA.U !UP0, `(.L_x_13692) ;  /* 0x0000000108d07547 */ /* 0x000fea000b800000 */
[----:B------:R-:W-:-:S09]  /*c070*/  UISETP.NE.AND UP0, UPT, UR4, 0x17, UPT ;  /* 0x000000170400788c */ /* 0x000fd2000bf05270 */
[----:B------:R-:W-:Y:S05]  /*c080*/  BRA.U !UP0, `(.L_x_13693) ;  /* 0x0000000108847547 */ /* 0x000fea000b800000 */
[----:B------:R-:W-:-:S09]  /*c090*/  UISETP.NE.AND UP0, UPT, UR4, 0x18, UPT ;  /* 0x000000180400788c */ /* 0x000fd2000bf05270 */
[----:B------:R-:W-:Y:S05]  /*c0a0*/  BRA.U !UP0, `(.L_x_13694) ;  /* 0x0000000108447547 */ /* 0x000fea000b800000 */
.L_x_13672:
        /* <DEDUP_REMOVED lines=16> */
.L_x_13695:
[----:B------:R-:W-:Y:S05]  /*c1b0*/  BRA `(.L_x_13673) ;  /* 0x0000000000887947 */ /* 0x000fea0003800000 */
.L_x_13694:
        /* <DEDUP_REMOVED lines=11> */
.L_x_13697:
[----:B------:R-:W-:Y:S05]  /*c270*/  BSYNC.RECONVERGENT B0 ;  /* 0x0000000000007941 */ /* 0x000fea0003800200 */
.L_x_13696:
[----:B------:R0:W-:Y:S01]  /*c280*/  STG.E.U8 desc[UR36][R2.64], R5 ;  /* 0x0000000502007986 */ /* 0x0001e2000c101124 */
[----:B------:R-:W-:Y:S05]  /*c290*/  BRA `(.L_x_13673) ;  /* 0x0000000000507947 */ /* 0x000fea0003800000 */
.L_x_13693:
        /* <DEDUP_REMOVED lines=12> */
.L_x_13698:
[----:B------:R-:W-:Y:S01]  /*c360*/  IMAD.MOV.U32 R5, RZ, RZ, 0x7f ;  /* 0x0000007fff057424 */ /* 0x000fe200078e00ff */
[----:B------:R-:W-:-:S04]  /*c370*/  ISETP.GT.U32.AND P0, PT, R7, 0x7f800000, PT ;  /* 0x7f8000000700780c */ /* 0x000fc80003f04070 */
[----:B------:R-:W-:-:S05]  /*c380*/  SEL R5, R5, 0x7c, P0 ;  /* 0x0000007c05057807 */ /* 0x000fca0000000000 */
[----:B------:R0:W-:Y:S01]  /*c390*/  STG.E.U8 desc[UR36][R2.64], R5 ;  /* 0x0000000502007986 */ /* 0x0001e2000c101124 */
[----:B------:R-:W-:Y:S05]  /*c3a0*/  BRA `(.L_x_13673) ;  /* 0x00000000000c7947 */ /* 0x000fea0003800000 */
.L_x_13692:
[----:B------:R-:W-:-:S04]  /*c3b0*/  I2FP.F32.U32 R0, R4 ;  /* 0x0000000400007245 */ /* 0x000fc80000201000 */
[----:B------:R-:W-:-:S05]  /*c3c0*/  F2FP.BF16.F32.PACK_AB R0, RZ, R0 ;  /* 0x00000000ff00723e */ /* 0x000fca00000010ff */
[----:B------:R0:W-:Y:S02]  /*c3d0*/  STG.E.U16 desc[UR36][R2.64], R0 ;  /* 0x0000000002007986 */ /* 0x0001e4000c101524 */
.L_x_13673:
[----:B------:R-:W-:Y:S05]  /*c3e0*/  BSYNC.RECONVERGENT B6 ;  /* 0x0000000000067941 */ /* 0x000fea0003800200 */
.L_x_13667:
[----:B------:R-:W-:-:S07]  /*c3f0*/  VIADD R17, R17, 0x80 ;  /* 0x0000008011117836 */ /* 0x000fce0000000000 */
.L_x_13599:
[----:B------:R-:W-:Y:S05]  /*c400*/  BSYNC.RECONVERGENT B7 ;  /* 0x0000000000077941 */ /* 0x000fea0003800200 */
.L_x_13598:
[----:B------:R-:W5:Y:S02]  /*c410*/  LDCU UR4, c[0x0][0x380] ;  /* 0x00007000ff0477ac */ /* 0x000f640008000800 */
[----:B-----5:R-:W-:-:S13]  /*c420*/  ISETP.GE.AND P0, PT, R17, UR4, PT ;  /* 0x0000000411007c0c */ /* 0x020fda000bf06270 */
[----:B------:R-:W-:Y:S05]  /*c430*/  @P0 EXIT ;  /* 0x000000000000094d */ /* 0x000fea0003800000 */
[----:B------:R-:W5:Y:S01]  /*c440*/  LDCU UR4, c[0x0][0x388] ;  /* 0x00007100ff0477ac */ /* 0x000f620008000800 */
[----:B------:R-:W-:Y:S01]  /*c450*/  MOV R18, RZ ;  /* 0x000000ff00127202 */ /* 0x000fe20000000f00 */
        /* <DEDUP_REMOVED lines=352> */
.L_x_13699:
        /* <DEDUP_REMOVED lines=19> */
.L_x_13703:
[----:B------:R0:W5:Y:S01]  /*db90*/  LDG.E.U8 R19, desc[UR36][R4.64] ;  /* 0x0000002404137981 */ /* 0x000162000c1e1100 */
[----:B------:R-:W-:Y:S05]  /*dba0*/  BRA `(.L_x_13705) ;  /* 0x0000000c005c7947 */ /* 0x000fea0003800000 */
.L_x_13702:
        /* <DEDUP_REMOVED lines=8> */
.L_x_13707:
[----:B------:R4:W5:Y:S01]  /*dc30*/  LDG.E.U8 R19, desc[UR36][R4.64] ;  /* 0x0000002404137981 */ /* 0x000962000c1e1100 */
[----:B------:R-:W-:Y:S05]  /*dc40*/  BRA `(.L_x_13705) ;  /* 0x0000000c00347947 */ /* 0x000fea0003800000 */
.L_x_13706:
[----:B------:R0:W5:Y:S01]  /*dc50*/  LDG.E.U16 R19, desc[UR36][R4.64] ;  /* 0x0000002404137981 */ /* 0x000162000c1e1500 */
[----:B------:R-:W-:Y:S05]  /*dc60*/  BRA `(.L_x_13705) ;  /* 0x0000000c002c7947 */ /* 0x000fea0003800000 */
.L_x_13701:
        /* <DEDUP_REMOVED lines=10> */
.L_x_13709:
[----:B------:R-:W2:Y:S02]  /*dd10*/  LDG.E.U16 R2, desc[UR36][R4.64] ;  /* 0x0000002404027981 */ /* 0x000ea4000c1e1500 */
[----:B--2---:R-:W-:-:S06]  /*dd20*/  HADD2.F32 R2, -RZ, R2.H0_H0 ;  /* 0x20000002ff027230 */ /* 0x004fcc0000004100 */
[----:B------:R-:W0:Y:S02]  /*dd30*/  F2I.S64.TRUNC R2, R2 ;  /* 0x0000000200027311 */ /* 0x000e24000020d900 */
[----:B0-----:R-:W-:Y:S01]  /*dd40*/  PRMT R19, R2, 0x7610, R19 ;  /* 0x0000761002137816 */ /* 0x001fe20000000013 */
[----:B------:R-:W-:Y:S06]  /*dd50*/  BRA `(.L_x_13705) ;  /* 0x0000000800f07947 */ /* 0x000fec0003800000 */
.L_x_13708:
        /* <DEDUP_REMOVED lines=10> */
.L_x_13711:
[----:B------:R-:W2:Y:S02]  /*de00*/  LDG.E.U16 R4, desc[UR36][R4.64] ;  /* 0x0000002404047981 */ /* 0x000ea4000c1e1500 */
[----:B--2---:R-:W-:-:S06]  /*de10*/  HADD2.F32 R2, -RZ, R4.H0_H0 ;  /* 0x20000004ff027230 */ /* 0x004fcc0000004100 */
[----:B------:R-:W0:Y:S02]  /*de20*/  F2I.S64.TRUNC R2, R2 ;  /* 0x0000000200027311 */ /* 0x000e24000020d900 */
[----:B0-----:R-:W-:Y:S01]  /*de30*/  PRMT R19, R2, 0x7610, R19 ;  /* 0x0000761002137816 */ /* 0x001fe20000000013 */
[----:B------:R-:W-:Y:S06]  /*de40*/  BRA `(.L_x_13705) ;  /* 0x0000000800b47947 */ /* 0x000fec0003800000 */
.L_x_13710:
[----:B------:R-:W2:Y:S02]  /*de50*/  LDG.E.64 R2, desc[UR36][R4.64] ;  /* 0x0000002404027981 */ /* 0x000ea4000c1e1b00 */
[----:B--2---:R-:W0:Y:S02]  /*de60*/  F2I.S64.F64.TRUNC R2, R2 ;  /* 0x0000000200027311 */ /* 0x004e24000030d900 */
[----:B0-----:R-:W-:Y:S01]  /*de70*/  PRMT R19, R2, 0x7610, R19 ;  /* 0x0000761002137816 */ /* 0x001fe20000000013 */
[----:B------:R-:W-:Y:S06]  /*de80*/  BRA `(.L_x_13705) ;  /* 0x0000000800a47947 */ /* 0x000fec0003800000 */
.L_x_13700:
        /* <DEDUP_REMOVED lines=12> */
.L_x_13714:
[----:B------:R-:W2:Y:S02]  /*df50*/  LDG.E.64 R4, desc[UR36][R4.64] ;  /* 0x0000002404047981 */ /* 0x000ea4000c1e1b00 */
[----:B--2---:R-:W0:Y:S02]  /*df60*/  F2I.S64.F64.TRUNC R2, R4 ;  /* 0x0000000400027311 */ /* 0x004e24000030d900 */
[----:B0-----:R-:W-:Y:S01]  /*df70*/  PRMT R19, R2, 0x7610, R19 ;  /* 0x0000761002137816 */ /* 0x001fe20000000013 */
[----:B------:R-:W-:Y:S06]  /*df80*/  BRA `(.L_x_13705) ;  /* 0x0000000800647947 */ /* 0x000fec0003800000 */
.L_x_13713:
        /* <DEDUP_REMOVED lines=27> */
.L_x_13716:
        /* <DEDUP_REMOVED lines=14> */
.L_x_13715:
[----:B------:R-:W2:Y:S02]  /*e220*/  LDG.E.U16 R2, desc[UR36][R4.64] ;  /* 0x0000002404027981 */ /* 0x000ea4000c1e1500 */
[----:B--2---:R-:W-:-:S06]  /*e230*/  SHF.L.U32 R2, R2, 0x10, RZ ;  /* 0x0000001002027819 */ /* 0x004fcc00000006ff */
[----:B------:R-:W0:Y:S02]  /*e240*/  F2I.S64.TRUNC R2, R2 ;  /* 0x0000000200027311 */ /* 0x000e24000020d900 */
[----:B0-----:R-:W-:Y:S01]  /*e250*/  PRMT R19, R2, 0x7610, R19 ;  /* 0x0000761002137816 */ /* 0x001fe20000000013 */
[----:B------:R-:W-:Y:S06]  /*e260*/  BRA `(.L_x_13705) ;  /* 0x0000000400ac7947 */ /* 0x000fec0003800000 */
.L_x_13712:
        /* <DEDUP_REMOVED lines=10> */
.L_x_13719:
        /* <DEDUP_REMOVED lines=21> */
.L_x_13723:
[----:B------:R-:W-:Y:S05]  /*e460*/  BSYNC.RECONVERGENT B1 ;  /* 0x0000000000017941 */ /* 0x000fea0003800200 */
.L_x_13722:
[----:B------:R-:W-:Y:S01]  /*e470*/  IMAD.SHL.U32 R0, R0, 0x100000, RZ ;  /* 0x0010000000007824 */ /* 0x000fe200078e00ff */
[----:B------:R-:W-:-:S04]  /*e480*/  LEA R2, R2, 0x3b800000, 0x17 ;  /* 0x3b80000002027811 */ /* 0x000fc800078eb8ff */
[----:B------:R-:W-:-:S07]  /*e490*/  LOP3.LUT R2, R2, R0, R7, 0xfe, !PT ;  /* 0x0000000002027212 */ /* 0x000fce00078efe07 */
.L_x_13721:
[----:B------:R-:W-:Y:S05]  /*e4a0*/  BSYNC.RECONVERGENT B0 ;  /* 0x0000000000007941 */ /* 0x000fea0003800200 */
.L_x_13720:
[----:B------:R-:W0:Y:S02]  /*e4b0*/  F2I.S64.TRUNC R2, R2 ;  /* 0x0000000200027311 */ /* 0x000e24000020d900 */
[----:B0-----:R-:W-:Y:S01]  /*e4c0*/  PRMT R19, R2, 0x7610, R19 ;  /* 0x0000761002137816 */ /* 0x001fe20000000013 */
[----:B------:R-:W-:Y:S06]  /*e4d0*/  BRA `(.L_x_13705) ;  /* 0x0000000400107947 */ /* 0x000fec0003800000 */
.L_x_13718:
        /* <DEDUP_REMOVED lines=21> */
.L_x_13727:
[----:B------:R-:W-:Y:S05]  /*e630*/  BSYNC.RECONVERGENT B1 ;  /* 0x0000000000017941 */ /* 0x000fea0003800200 */
.L_x_13726:
[----:B------:R-:W-:Y:S01]  /*e640*/  IMAD.SHL.U32 R0, R0, 0x200000, RZ ;  /* 0x0020000000007824 */ /* 0x000fe200078e00ff */
[----:B------:R-:W-:-:S04]  /*e650*/  LEA R2, R2, 0x37800000, 0x17 ;  /* 0x3780000002027811 */ /* 0x000fc800078eb8ff */
[----:B------:R-:W-:-:S07]  /*e660*/  LOP3.LUT R2, R2, R0, R7, 0xfe, !PT ;  /* 0x0000000002027212 */ /* 0x000fce00078efe07 */
.L_x_13725:
[----:B------:R-:W-:Y:S05]  /*e670*/  BSYNC.RECONVERGENT B0 ;  /* 0x0000000000007941 */ /* 0x000fea0003800200 */
.L_x_13724:
[----:B------:R-:W0:Y:S02]  /*e680*/  F2I.S64.TRUNC R2, R2 ;  /* 0x0000000200027311 */ /* 0x000e24000020d900 */
[----:B0-----:R-:W-:Y:S01]  /*e690*/  PRMT R19, R2, 0x7610, R19 ;  /* 0x0000761002137816 */ /* 0x001fe20000000013 */
[----:B------:R-:W-:Y:S06]  /*e6a0*/  BRA `(.L_x_13705) ;  /* 0x00000000009c7947 */ /* 0x000fec0003800000 */
.L_x_13717:
        /* <DEDUP_REMOVED lines=14> */
.L_x_13731:
[----:B------:R-:W-:Y:S05]  /*e790*/  BSYNC.RECONVERGENT B0 ;  /* 0x0000000000007941 */ /* 0x000fea0003800200 */
.L_x_13730:
[----:B------:R-:W0:Y:S02]  /*e7a0*/  F2I.S64.TRUNC R2, R2 ;  /* 0x0000000200027311 */ /* 0x000e24000020d900 */
[----:B0-----:R-:W-:Y:S01]  /*e7b0*/  PRMT R19, R2, 0x7610, R19 ;  /* 0x0000761002137816 */ /* 0x001fe20000000013 */
[----:B------:R-:W-:Y:S06]  /*e7c0*/  BRA `(.L_x_13705) ;  /* 0x0000000000547947 */ /* 0x000fec0003800000 */
.L_x_13704:
        /* <DEDUP_REMOVED lines=16> */
.L_x_13732:
[----:B------:R-:W-:Y:S01]  /*e8d0*/  PRMT R19, RZ, 0x7610, R19 ;  /* 0x00007610ff137816 */ /* 0x000fe20000000013 */
[----:B------:R-:W-:Y:S06]  /*e8e0*/  BRA `(.L_x_13705) ;  /* 0x00000000000c7947 */ /* 0x000fec0003800000 */
.L_x_13729:
[----:B------:R0:W5:Y:S01]  /*e8f0*/  LDG.E.U8 R19, desc[UR36][R4.64] ;  /* 0x0000002404137981 */ /* 0x000162000c1e1100 */
[----:B------:R-:W-:Y:S05]  /*e900*/  BRA `(.L_x_13705) ;  /* 0x0000000000047947 */ /* 0x000fea0003800000 */
.L_x_13728:
[----:B------:R1:W5:Y:S02]  /*e910*/  LDG.E.U8 R19, desc[UR36][R4.64] ;  /* 0x0000002404137981 */ /* 0x000364000c1e1100 */
.L_x_13705:
        /* <DEDUP_REMOVED lines=16> */
.L_x_13736:
[----:B------:R1:W5:Y:S01]  /*ea20*/  LDG.E.U8 R0, desc[UR36][R4.64] ;  /* 0x0000002404007981 */ /* 0x000362000c1e1100 */
[----:B------:R-:W-:Y:S05]  /*ea30*/  BRA `(.L_x_13738) ;  /* 0x0000000c005c7947 */ /* 0x000fea0003800000 */
.L_x_13735:
        /* <DEDUP_REMOVED lines=8> */
.L_x_13740:
[----:B------:R3:W5:Y:S01]  /*eac0*/  LDG.E.U8 R0, desc[UR36][R4.64] ;  /* 0x0000002404007981 */ /* 0x000762000c1e1100 */
[----:B------:R-:W-:Y:S05]  /*ead0*/  BRA `(.L_x_13738) ;  /* 0x0000000c00347947 */ /* 0x000fea0003800000 */
.L_x_13739:
[----:B------:R4:W5:Y:S01]  /*eae0*/  LDG.E.U16 R0, desc[UR36][R4.64] ;  /* 0x0000002404007981 */ /* 0x000962000c1e1500 */
[----:B------:R-:W-:Y:S05]  /*eaf0*/  BRA `(.L_x_13738) ;  /* 0x0000000c002c7947 */ /* 0x000fea0003800000 */
.L_x_13734:
        /* <DEDUP_REMOVED lines=10> */
.L_x_13742:
[----:B------:R-:W2:Y:S02]  /*eba0*/  LDG.E.U16 R2, desc[UR36][R4.64] ;  /* 0x0000002404027981 */ /* 0x000ea4000c1e1500 */
[----:B--2---:R-:W-:-:S06]  /*ebb0*/  HADD2.F32 R2, -RZ, R2.H0_H0 ;  /* 0x20000002ff027230 */ /* 0x004fcc0000004100 */
[----:B------:R-:W0:Y:S02]  /*ebc0*/  F2I.S64.TRUNC R2, R2 ;  /* 0x0000000200027311 */ /* 0x000e24000020d900 */
[----:B0-----:R-:W-:Y:S01]  /*ebd0*/  PRMT R0, R2, 0x7610, R0 ;  /* 0x0000761002007816 */ /* 0x001fe20000000000 */
[----:B------:R-:W-:Y:S06]  /*ebe0*/  BRA `(.L_x_13738) ;  /* 0x0000000800f07947 */ /* 0x000fec0003800000 */
.L_x_13741:
        /* <DEDUP_REMOVED lines=10> */
.L_x_13744:
[----:B------:R-:W2:Y:S02]  /*ec90*/  LDG.E.U16 R4, desc[UR36][R4.64] ;  /* 0x0000002404047981 */ /* 0x000ea4000c1e1500 */
[----:B--2---:R-:W-:-:S06]  /*eca0*/  HADD2.F32 R2, -RZ, R4.H0_H0 ;  /* 0x20000004ff027230 */ /* 0x004fcc0000004100 */
[----:B------:R-:W0:Y:S02]  /*ecb0*/  F2I.S64.TRUNC R2, R2 ;  /* 0x0000000200027311 */ /* 0x000e24000020d900 */
[----:B0-----:R-:W-:Y:S01]  /*ecc0*/  PRMT R0, R2, 0x7610, R0 ;  /* 0x0000761002007816 */ /* 0x001fe20000000000 */
[----:B------:R-:W-:Y:S06]  /*ecd0*/  BRA `(.L_x_13738) ;  /* 0x0000000800b47947 */ /* 0x000fec0003800000 */
.L_x_13743:
[----:B------:R-:W2:Y:S02]  /*ece0*/  LDG.E.64 R2, desc[UR36][R4.64] ;  /* 0x0000002404027981 */ /* 0x000ea4000c1e1b00 */
[----:B--2---:R-:W0:Y:S02]  /*ecf0*/  F2I.S64.F64.TRUNC R2, R2 ;  /* 0x0000000200027311 */ /* 0x004e24000030d900 */
[----:B0-----:R-:W-:Y:S01]  /*ed00*/  PRMT R0, R2, 0x7610, R0 ;  /* 0x0000761002007816 */ /* 0x001fe20000000000 */
[----:B------:R-:W-:Y:S06]  /*ed10*/  BRA `(.L_x_13738) ;  /* 0x0000000800a47947 */ /* 0x000fec0003800000 */
.L_x_13733:
        /* <DEDUP_REMOVED lines=12> */
.L_x_13747:
[----:B------:R-:W2:Y:S02]  /*ede0*/  LDG.E.64 R4, desc[UR36][R4.64] ;  /* 0x0000002404047981 */ /* 0x000ea4000c1e1b00 */
[----:B--2---:R-:W0:Y:S02]  /*edf0*/  F2I.S64.F64.TRUNC R2, R4 ;  /* 0x0000000400027311 */ /* 0x004e24000030d900 */
[----:B0-----:R-:W-:Y:S01]  /*ee00*/  PRMT R0, R2, 0x7610, R0 ;  /* 0x0000761002007816 */ /* 0x001fe20000000000 */
[----:B------:R-:W-:Y:S06]  /*ee10*/  BRA `(.L_x_13738) ;  /* 0x0000000800647947 */ /* 0x000fec0003800000 */
.L_x_13746:
        /* <DEDUP_REMOVED lines=27> */
.L_x_13749:
        /* <DEDUP_REMOVED lines=14> */
.L_x_13748:
[----:B------:R-:W2:Y:S02]  /*f0b0*/  LDG.E.U16 R2, desc[UR36][R4.64] ;  /* 0x0000002404027981 */ /* 0x000ea4000c1e1500 */
[----:B--2---:R-:W-:-:S06]  /*f0c0*/  IMAD.U32 R2, R2, 0x10000, RZ ;  /* 0x0001000002027824 */ /* 0x004fcc00078e00ff */
[----:B------:R-:W0:Y:S02]  /*f0d0*/  F2I.S64.TRUNC R2, R2 ;  /* 0x0000000200027311 */ /* 0x000e24000020d900 */
[----:B0-----:R-:W-:Y:S01]  /*f0e0*/  PRMT R0, R2, 0x7610, R0 ;  /* 0x0000761002007816 */ /* 0x001fe20000000000 */
[----:B------:R-:W-:Y:S06]  /*f0f0*/  BRA `(.L_x_13738) ;  /* 0x0000000400ac7947 */ /* 0x000fec0003800000 */
.L_x_13745:
        /* <DEDUP_REMOVED lines=10> */
.L_x_13752:
        /* <DEDUP_REMOVED lines=21> */
.L_x_13756:
[----:B------:R-:W-:Y:S05]  /*f2f0*/  BSYNC.RECONVERGENT B1 ;  /* 0x0000000000017941 */ /* 0x000fea0003800200 */
.L_x_13755:
[----:B------:R-:W-:Y:S01]  /*f300*/  IMAD.SHL.U32 R0, R0, 0x100000, RZ ;  /* 0x0010000000007824 */ /* 0x000fe200078e00ff */
[----:B------:R-:W-:-:S04]  /*f310*/  LEA R2, R2, 0x3b800000, 0x17 ;  /* 0x3b80000002027811 */ /* 0x000fc800078eb8ff */
[----:B------:R-:W-:-:S07]  /*f320*/  LOP3.LUT R2, R2, R0, R7, 0xfe, !PT ;  /* 0x0000000002027212 */ /* 0x000fce00078efe07 */
.L_x_13754:
[----:B------:R-:W-:Y:S05]  /*f330*/  BSYNC.RECONVERGENT B0 ;  /* 0x0000000000007941 */ /* 0x000fea0003800200 */
.L_x_13753:
[----:B------:R-:W0:Y:S02]  /*f340*/  F2I.S64.TRUNC R2, R2 ;  /* 0x0000000200027311 */ /* 0x000e24000020d900 */
[----:B0-----:R-:W-:Y:S01]  /*f350*/  PRMT R0, R2, 0x7610, R0 ;  /* 0x0000761002007816 */ /* 0x001fe20000000000 */
[----:B------:R-:W-:Y:S06]  /*f360*/  BRA `(.L_x_13738) ;  /* 0x0000000400107947 */ /* 0x000fec0003800000 */
.L_x_13751:
        /* <DEDUP_REMOVED lines=21> */
.L_x_13760:
[----:B------:R-:W-:Y:S05]  /*f4c0*/  BSYNC.RECONVERGENT B1 ;  /* 0x0000000000017941 */ /* 0x000fea0003800200 */
.L_x_13759:
[----:B------:R-:W-:Y:S01]  /*f4d0*/  IMAD.SHL.U32 R0, R0, 0x200000, RZ ;  /* 0x0020000000007824 */ /* 0x000fe200078e00ff */
[----:B------:R-:W-:-:S04]  /*f4e0*/  LEA R2, R2, 0x37800000, 0x17 ;  /* 0x3780000002027811 */ /* 0x000fc800078eb8ff */
[----:B------:R-:W-:-:S07]  /*f4f0*/  LOP3.LUT R2, R2, R0, R7, 0xfe, !PT ;  /* 0x0000000002027212 */ /* 0x000fce00078efe07 */
.L_x_13758:
[----:B------:R-:W-:Y:S05]  /*f500*/  BSYNC.RECONVERGENT B0 ;  /* 0x0000000000007941 */ /* 0x000fea0003800200 */
.L_x_13757:
[----:B------:R-:W0:Y:S02]  /*f510*/  F2I.S64.TRUNC R2, R2 ;  /* 0x0000000200027311 */ /* 0x000e24000020d900 */
[----:B0-----:R-:W-:Y:S01]  /*f520*/  PRMT R0, R2, 0x7610, R0 ;  /* 0x0000761002007816 */ /* 0x001fe20000000000 */
[----:B------:R-:W-:Y:S06]  /*f530*/  BRA `(.L_x_13738) ;  /* 0x00000000009c7947 */ /* 0x000fec0003800000 */
.L_x_13750:
        /* <DEDUP_REMOVED lines=14> */
.L_x_13764:
[----:B------:R-:W-:Y:S05]  /*f620*/  BSYNC.RECONVERGENT B0 ;  /* 0x0000000000007941 */ /* 0x000fea0003800200 */
.L_x_13763:
[----:B------:R-:W0:Y:S02]  /*f630*/  F2I.S64.TRUNC R2, R2 ;  /* 0x0000000200027311 */ /* 0x000e24000020d900 */
[----:B0-----:R-:W-:Y:S01]  /*f640*/  PRMT R0, R2, 0x7610, R0 ;  /* 0x0000761002007816 */ /* 0x001fe20000000000 */
[----:B------:R-:W-:Y:S06]  /*f650*/  BRA `(.L_x_13738) ;  /* 0x0000000000547947 */ /* 0x000fec0003800000 */
.L_x_13737:
        /* <DEDUP_REMOVED lines=15> */
[----:B--2--5:R-:W-:Y:S05]  /*f750*/  CALL.ABS.NOINC R2 ;  /* 0x0000000002007343 */ /* 0x024fea0003c00000 */
.L_x_13765:
[----:B------:R-:W-:Y:S01]  /*f760*/  PRMT R0, RZ, 0x7610, R0 ;  /* 0x00007610ff007816 */ /* 0x000fe20000000000 */
[----:B------:R-:W-:Y:S06]  /*f770*/  BRA `(.L_x_13738) ;  /* 0x00000000000c7947 */ /* 0x000fec0003800000 */
.L_x_13762:
[----:B------:R0:W5:Y:S01]  /*f780*/  LDG.E.U8 R0, desc[UR36][R4.64] ;  /* 0x0000002404007981 */ /* 0x000162000c1e1100 */
[----:B------:R-:W-:Y:S05]  /*f790*/  BRA `(.L_x_13738) ;  /* 0x0000000000047947 */ /* 0x000fea0003800000 */
.L_x_13761:
[----:B------:R0:W5:Y:S02]  /*f7a0*/  LDG.E.U8 R0, desc[UR36][R4.64] ;  /* 0x0000002404007981 */ /* 0x000164000c1e1100 */
.L_x_13738:
[----:B------:R-:W-:Y:S01]  /*f7b0*/  UPRMT UR4, UR43, 0x9910, URZ ;  /* 0x000099102b047896 */ /* 0x000fe200080000ff */
[----:B-----5:R-:W-:Y:S02]  /*f7c0*/  LOP3.LUT P0, RZ, R19, 0xff, RZ, 0xc0, !PT ;  /* 0x000000ff13ff7812 */ /* 0x020fe4000780c0ff */
[----:B------:R-:W-:Y:S01]  /*f7d0*/  LOP3.LUT P1, RZ, R0, 0xff, RZ, 0xc0, !PT ;  /* 0x000000ff00ff7812 */ /* 0x000fe2000782c0ff */
[----:B------:R-:W-:-:S03]  /*f7e0*/  UISETP.GT.AND UP0, UPT, UR4, 0x9, UPT ;  /* 0x000000090400788c */ /* 0x000fc6000bf04270 */
[----:B------:R-:W-:-:S04]  /*f7f0*/  PLOP3.LUT P0, PT, P0, P1, PT, 0x28, 0x82 ;  /* 0x000000000082781c */ /* 0x000fc80000702570 */
        /* <DEDUP_REMOVED lines=12> */
.L_x_13769:
[----:B------:R-:W-:Y:S01]  /*f8c0*/  STG.E.U8 desc[UR36][R16.64], R2 ;  /* 0x0000000210007986 */ /* 0x000fe2000c101124 */
[----:B------:R-:W-:Y:S05]  /*f8d0*/  EXIT ;  /* 0x000000000000794d */ /* 0x000fea0003800000 */
.L_x_13768:
        /* <DEDUP_REMOVED lines=9> */
.L_x_13772:
[----:B------:R-:W-:Y:S01]  /*f970*/  STG.E desc[UR36][R16.64], R2 ;  /* 0x0000000210007986 */ /* 0x000fe2000c101924 */
[----:B------:R-:W-:Y:S05]  /*f980*/  EXIT ;  /* 0x000000000000794d */ /* 0x000fea0003800000 */
.L_x_13771:
[----:B------:R-:W-:Y:S01]  /*f990*/  STG.E.U16 desc[UR36][R16.64], R2 ;  /* 0x0000000210007986 */ /* 0x000fe2000c101524 */
[----:B------:R-:W-:Y:S05]  /*f9a0*/  EXIT ;  /* 0x000000000000794d */ /* 0x000fea0003800000 */
.L_x_13767:
        /* <DEDUP_REMOVED lines=9> */
.L_x_13774:
[----:B------:R-:W-:-:S04]  /*fa40*/  I2FP.F32.U32 R0, R2 ;  /* 0x0000000200007245 */ /* 0x000fc80000201000 */
[----:B------:R-:W-:-:S05]  /*fa50*/  F2FP.F16.F32.PACK_AB R0, RZ, R0 ;  /* 0x00000000ff00723e */ /* 0x000fca00000000ff */
[----:B------:R-:W-:Y:S01]  /*fa60*/  STG.E.U16 desc[UR36][R16.64], R0 ;  /* 0x0000000010007986 */ /* 0x000fe2000c101524 */
[----:B------:R-:W-:Y:S05]  /*fa70*/  EXIT ;  /* 0x000000000000794d */ /* 0x000fea0003800000 */
.L_x_13773:
        /* <DEDUP_REMOVED lines=10> */
.L_x_13776:
[----:B------:R-:W-:-:S04]  /*fb20*/  I2FP.F32.U32 R2, R2 ;  /* 0x0000000200027245 */ /* 0x000fc80000201000 */
[----:B------:R-:W-:-:S04]  /*fb30*/  F2FP.F16.F32.PACK_AB R3, RZ, R2 ;  /* 0x00000002ff03723e */ /* 0x000fc800000000ff */
[----:B------:R-:W-:-:S05]  /*fb40*/  PRMT R3, R3, 0x5410, RZ ;  /* 0x0000541003037816 */ /* 0x000fca00000000ff */
[----:B------:R-:W-:Y:S01]  /*fb50*/  STG.E desc[UR36][R16.64], R3 ;  /* 0x0000000310007986 */ /* 0x000fe2000c101924 */
[----:B------:R-:W-:Y:S05]  /*fb60*/  EXIT ;  /* 0x000000000000794d */ /* 0x000fea0003800000 */
.L_x_13775:
[----:B------:R-:W5:Y:S02]  /*fb70*/  I2F.F64.U32 R2, R2 ;  /* 0x0000000200027312 */ /* 0x000f640000201800 */
[----:B-----5:R-:W-:Y:S01]  /*fb80*/  STG.E.64 desc[UR36][R16.64], R2 ;  /* 0x0000000210007986 */ /* 0x020fe2000c101b24 */
[----:B------:R-:W-:Y:S05]  /*fb90*/  EXIT ;  /* 0x000000000000794d */ /* 0x000fea0003800000 */
.L_x_13766:
        /* <DEDUP_REMOVED lines=12> */
.L_x_13780:
        /* <DEDUP_REMOVED lines=16> */
.L_x_13783:
[----:B------:R-:W-:-:S07]  /*fd60*/  PRMT R8, R0, 0x7610, R8 ;  /* 0x0000761000087816 */ /* 0x000fce0000000008 */
.L_x_13782:
[----:B------:R-:W-:Y:S05]  /*fd70*/  BSYNC.RECONVERGENT B0 ;  /* 0x0000000000007941 */ /* 0x000fea0003800200 */
.L_x_13781:
[----:B------:R-:W-:Y:S01]  /*fd80*/  STG.E.U8 desc[UR36][R16.64], R8 ;  /* 0x0000000810007986 */ /* 0x000fe2000c101124 */
[----:B------:R-:W-:Y:S05]  /*fd90*/  EXIT ;  /* 0x000000000000794d */ /* 0x000fea0003800000 */
.L_x_13779:
        /* <DEDUP_REMOVED lines=16> */
.L_x_13786:
[----:B------:R-:W-:-:S07]  /*fea0*/  PRMT R8, R0, 0x7610, R8 ;  /* 0x0000761000087816 */ /* 0x000fce0000000008 */
.L_x_13785:
[----:B------:R-:W-:Y:S05]  /*feb0*/  BSYNC.RECONVERGENT B0 ;  /* 0x0000000000007941 */ /* 0x000fea0003800200 */
.L_x_13784:
[----:B------:R-:W-:Y:S01]  /*fec0*/  STG.E.U8 desc[UR36][R16.64], R8 ;  /* 0x0000000810007986 */ /* 0x000fe2000c101124 */
[----:B------:R-:W-:Y:S05]  /*fed0*/  EXIT ;  /* 0x000000000000794d */ /* 0x000fea0003800000 */
.L_x_13778:
        /* <DEDUP_REMOVED lines=21> */
.L_x_13788:
[----:B------:R-:W-:-:S05]  /*10030*/  IMAD.MOV.U32 R3, RZ, RZ, RZ ;  /* 0x000000ffff037224 */ /* 0x000fca00078e00ff */
[----:B------:R-:W-:Y:S01]  /*10040*/  STG.E.64 desc[UR36][R16.64], R2 ;  /* 0x0000000210007986 */ /* 0x000fe2000c101b24 */
[----:B------:R-:W-:Y:S05]  /*10050*/  EXIT ;  /* 0x000000000000794d */ /* 0x000fea0003800000 */
.L_x_13787:
[----:B------:R-:W-:Y:S01]  /*10060*/  STG.E desc[UR36][R16.64], R2 ;  /* 0x0000000210007986 */ /* 0x000fe2000c101924 */
[----:B------:R-:W-:Y:S05]  /*10070*/  EXIT ;  /* 0x000000000000794d */ /* 0x000fea0003800000 */
.L_x_13777:
        /* <DEDUP_REMOVED lines=8> */
.L_x_13790:
[----:B01234-:R-:W0:Y:S01]  /*10100*/  I2F.F64.U32 R4, R2 ;  /* 0x0000000200047312 */ /* 0x01fe220000201800 */
[----:B------:R-:W-:-:S05]  /*10110*/  CS2R R6, SRZ ;  /* 0x0000000000067805 */ /* 0x000fca000001ff00 */
[----:B0-----:R-:W-:Y:S01]  /*10120*/  STG.E.128 desc[UR36][R16.64], R4 ;  /* 0x0000000410007986 */ /* 0x001fe2000c101d24 */
[----:B------:R-:W-:Y:S05]  /*10130*/  EXIT ;  /* 0x000000000000794d */ /* 0x000fea0003800000 */
.L_x_13789:
[----:B------:R-:W-:-:S09]  /*10140*/  UISETP.NE.AND UP0, UPT, UR4, 0xf, UPT ;  /* 0x0000000f0400788c */ /* 0x000fd2000bf05270 */
[----:B------:R-:W-:Y:S05]  /*10150*/  BRA.U !UP0, `(.L_x_13791) ;  /* 0x0000000108d47547 */ /* 0x000fea000b800000 */
[----:B------:R-:W-:-:S09]  /*10160*/  UISETP.NE.AND UP0, UPT, UR4, 0x17, UPT ;  /* 0x000000170400788c */ /* 0x000fd2000bf05270 */
[----:B------:R-:W-:Y:S05]  /*10170*/  BRA.U !UP0, `(.L_x_13792) ;  /* 0x0000000108847547 */ /* 0x000fea000b800000 */
[----:B------:R-:W-:-:S09]  /*10180*/  UISETP.NE.AND UP0, UPT, UR4, 0x18, UPT ;  /* 0x000000180400788c */ /* 0x000fd2000bf05270 */
[----:B------:R-:W-:Y:S05]  /*10190*/  BRA.U !UP0, `(.L_x_13793) ;  /* 0x0000000108447547 */ /* 0x000fea000b800000 */
.L_x_13770:
        /* <DEDUP_REMOVED lines=16> */
.L_x_13794:
[----:B------:R-:W-:Y:S05]  /*102a0*/  EXIT ;  /* 0x000000000000794d */ /* 0x000fea0003800000 */
.L_x_13793:
        /* <DEDUP_REMOVED lines=11> */
.L_x_13796:
[----:B------:R-:W-:Y:S05]  /*10360*/  BSYNC.RECONVERGENT B0 ;  /* 0x0000000000007941 */ /* 0x000fea0003800200 */
.L_x_13795:
[----:B------:R-:W-:Y:S01]  /*10370*/  STG.E.U8 desc[UR36][R16.64], R3 ;  /* 0x0000000310007986 */ /* 0x000fe2000c101124 */
[----:B------:R-:W-:Y:S05]  /*10380*/  EXIT ;  /* 0x000000000000794d */ /* 0x000fea0003800000 */
.L_x_13792:
        /* <DEDUP_REMOVED lines=13> */
.L_x_13797:
[----:B------:R-:W-:Y:S01]  /*10460*/  IMAD.MOV.U32 R3, RZ, RZ, 0x7f ;  /* 0x0000007fff037424 */ /* 0x000fe200078e00ff */
[----:B------:R-:W-:-:S04]  /*10470*/  ISETP.GT.U32.AND P0, PT, R5, 0x7f800000, PT ;  /* 0x7f8000000500780c */ /* 0x000fc80003f04070 */
[----:B------:R-:W-:-:S05]  /*10480*/  SEL R3, R3, 0x7c, P0 ;  /* 0x0000007c03037807 */ /* 0x000fca0000000000 */
[----:B------:R-:W-:Y:S01]  /*10490*/  STG.E.U8 desc[UR36][R16.64], R3 ;  /* 0x0000000310007986 */ /* 0x000fe2000c101124 */
[----:B------:R-:W-:Y:S05]  /*104a0*/  EXIT ;  /* 0x000000000000794d */ /* 0x000fea0003800000 */
.L_x_13791:
[----:B------:R-:W-:-:S04]  /*104b0*/  I2FP.F32.U32 R0, R2 ;  /* 0x0000000200007245 */ /* 0x000fc80000201000 */
[----:B------:R-:W-:-:S05]  /*104c0*/  F2FP.BF16.F32.PACK_AB R0, RZ, R0 ;  /* 0x00000000ff00723e */ /* 0x000fca00000010ff */
[----:B------:R-:W-:Y:S01]  /*104d0*/  STG.E.U16 desc[UR36][R16.64], R0 ;  /* 0x0000000010007986 */ /* 0x000fe2000c101524 */
[----:B------:R-:W-:Y:S05]  /*104e0*/  EXIT ;  /* 0x000000000000794d */ /* 0x000fea0003800000 */
.L_x_13798:
        /* <DEDUP_REMOVED lines=9> */
.L_x_43497:


//--------------------- .text._ZN2at6native27unrolled_elementwise_kernelINS0_13BinaryFunctorIhhbZZZNS0_23logical_xor_kernel_cudaERNS_14TensorIteratorEENKUlvE0_clEvENKUlvE_clEvEUlhhE_EESt5arrayIPcLm3EELi4E23TrivialOffsetCalculatorILi2EjESC_ILi1EjENS0_6memory12LoadWithCastILi2EEENSF_13StoreWithCastILi1EEEEEviT_T0_T2_T3_T4_T5_ --------------------------
	.section	.text._ZN2at6native27unrolled_elementwise_kernelINS0_13BinaryFunctorIhhbZZZNS0_23logical_xor_kernel_cudaERNS_14TensorIteratorEENKUlvE0_clEvENKUlvE_clEvEUlhhE_EESt5arrayIPcLm3EELi4E23TrivialOffsetCalculatorILi2EjESC_ILi1EjENS0_6memory12LoadWithCastILi2EEENSF_13StoreWithCastILi1EEEEEviT_T0_T2_T3_T4_T5_,"ax",@progbits
	.align	128
        .global         _ZN2at6native27unrolled_elementwise_kernelINS0_13BinaryFunctorIhhbZZZNS0_23logical_xor_kernel_cudaERNS_14TensorIteratorEENKUlvE0_clEvENKUlvE_clEvEUlhhE_EESt5arrayIPcLm3EELi4E23TrivialOffsetCalculatorILi2EjESC_ILi1EjENS0_6memory12LoadWithCastILi2EEENSF_13StoreWithCastILi1EEEEEviT_T0_T2_T3_T4_T5_
        .type           _ZN2at6native27unrolled_elementwise_kernelINS0_13BinaryFunctorIhhbZZZNS0_23logical_xor_kernel_cudaERNS_14TensorIteratorEENKUlvE0_clEvENKUlvE_clEvEUlhhE_EESt5arrayIPcLm3EELi4E23TrivialOffsetCalculatorILi2EjESC_ILi1EjENS0_6memory12LoadWithCastILi2EEENSF_13StoreWithCastILi1EEEEEviT_T0_T2_T3_T4_T5_,@function
        .size           _ZN2at6native27unrolled_elementwise_kernelINS0_13BinaryFunctorIhhbZZZNS0_23logical_xor_kernel_cudaERNS_14TensorIteratorEENKUlvE0_clEvENKUlvE_clEvEUlhhE_EESt5arrayIPcLm3EELi4E23TrivialOffsetCalculatorILi2EjESC_ILi1EjENS0_6memory12LoadWithCastILi2EEENSF_13StoreWithCastILi1EEEEEviT_T0_T2_T3_T4_T5_,(.L_x_43498 - _ZN2at6native27unrolled_elementwise_kernelINS0_13BinaryFunctorIhhbZZZNS0_23logical_xor_kernel_cudaERNS_14TensorIteratorEENKUlvE0_clEvENKUlvE_clEvEUlhhE_EESt5arrayIPcLm3EELi4E23TrivialOffsetCalculatorILi2EjESC_ILi1EjENS0_6memory12LoadWithCastILi2EEENSF_13StoreWithCastILi1EEEEEviT_T0_T2_T3_T4_T5_)
        .other          _ZN2at6native27unrolled_elementwise_kernelINS0_13BinaryFunctorIhhbZZZNS0_23logical_xor_kernel_cudaERNS_14TensorIteratorEENKUlvE0_clEvENKUlvE_clEvEUlhhE_EESt5arrayIPcLm3EELi4E23TrivialOffsetCalculatorILi2EjESC_ILi1EjENS0_6memory12LoadWithCastILi2EEENSF_13StoreWithCastILi1EEEEEviT_T0_T2_T3_T4_T5_,@"STO_CUDA_ENTRY STV_DEFAULT"
_ZN2at6native27unrolled_elementwise_kernelINS0_13BinaryFunctorIhhbZZZNS0_23logical_xor_kernel_cudaERNS_14TensorIteratorEENKUlvE0_clEvENKUlvE_clEvEUlhhE_EESt5arrayIPcLm3EELi4E23TrivialOffsetCalculatorILi2EjESC_ILi1EjENS0_6memory12LoadWithCastILi2EEENSF_13StoreWithCastILi1EEEEEviT_T0_T2_T3_T4_T5_:
.text._ZN2at6native27unrolled_elementwise_kernelINS0_13BinaryFunctorIhhbZZZNS0_23logical_xor_kernel_cudaERNS_14TensorIteratorEENKUlvE0_clEvENKUlvE_clEvEUlhhE_EESt5arrayIPcLm3EELi4E23TrivialOffsetCalculatorILi2EjESC_ILi1EjENS0_6memory12LoadWithCastILi2EEENSF_13StoreWithCastILi1EEEEEviT_T0_T2_T3_T4_T5_:
        /* <DEDUP_REMOVED lines=35> */
.L_x_13804:
[----:B------:R3:W5:Y:S01]  /*0230*/  LDG.E.U8 R22, desc[UR36][R4.64] ;  /* 0x0000002404167981 */ /* 0x000762000c1e1100 */
[----:B------:R-:W-:Y:S05]  /*0240*/  BRA `(.L_x_13806) ;  /* 0x0000000c005c7947 */ /* 0x000fea0003800000 */
.L_x_13803:
        /* <DEDUP_REMOVED lines=8> */
.L_x_13808:
[----:B------:R1:W5:Y:S01]  /*02d0*/  LDG.E.U8 R22, desc[UR36][R4.64] ;  /* 0x0000002404167981 */ /* 0x000362000c1e1100 */
[----:B------:R-:W-:Y:S05]  /*02e0*/  BRA `(.L_x_13806) ;  /* 0x0000000c00347947 */ /* 0x000fea0003800000 */
.L_x_13807:
[----:B------:R2:W5:Y:S01]  /*02f0*/  LDG.E.U16 R22, desc[UR36][R4.64] ;  /* 0x0000002404167981 */ /* 0x000562000c1e1500 */
[----:B------:R-:W-:Y:S05]  /*0300*/  BRA `(.L_x_13806) ;  /* 0x0000000c002c7947 */ /* 0x000fea0003800000 */
.L_x_13802:
        /* <DEDUP_REMOVED lines=10> */
.L_x_13810:
[----:B------:R-:W2:Y:S02]  /*03b0*/  LDG.E.U16 R2, desc[UR36][R4.64] ;  /* 0x0000002404027981 */ /* 0x000ea4000c1e1500 */
[----:B--2---:R-:W-:-:S06]  /*03c0*/  HADD2.F32 R2, -RZ, R2.H0_H0 ;  /* 0x20000002ff027230 */ /* 0x004fcc0000004100 */
[----:B------:R-:W0:Y:S02]  /*03d0*/  F2I.S64.TRUNC R2, R2 ;  /* 0x0000000200027311 */ /* 0x000e24000020d900 */
[----:B0-----:R-:W-:Y:S01]  /*03e0*/  PRMT R22, R2, 0x7610, R22 ;  /* 0x0000761002167816 */ /* 0x001fe20000000016 */
[----:B------:R-:W-:Y:S06]  /*03f0*/  BRA `(.L_x_13806) ;  /* 0x0000000800f07947 */ /* 0x000fec0003800000 */
.L_x_13809:
        /* <DEDUP_REMOVED lines=10> */
.L_x_13812:
[----:B------:R-:W2:Y:S02]  /*04a0*/  LDG.E.U16 R4, desc[UR36][R4.64] ;  /* 0x0000002404047981 */ /* 0x000ea4000c1e1500 */
[----:B--2---:R-:W-:-:S06]  /*04b0*/  HADD2.F32 R2, -RZ, R4.H0_H0 ;  /* 0x20000004ff027230 */ /* 0x004fcc0000004100 */
[----:B------:R-:W0:Y:S02]  /*04c0*/  F2I.S64.TRUNC R2, R2 ;  /* 0x0000000200027311 */ /* 0x000e24000020d900 */
[----:B0-----:R-:W-:Y:S01]  /*04d0*/  PRMT R22, R2, 0x7610, R22 ;  /* 0x0000761002167816 */ /* 0x001fe20000000016 */
[----:B------:R-:W-:Y:S06]  /*04e0*/  BRA `(.L_x_13806) ;  /* 0x0000000800b47947 */ /* 0x000fec0003800000 */
.L_x_13811:
[----:B------:R-:W2:Y:S02]  /*04f0*/  LDG.E.64 R2, desc[UR36][R4.64] ;  /* 0x0000002404027981 */ /* 0x000ea4000c1e1b00 */
[----:B--2---:R-:W0:Y:S02]  /*0500*/  F2I.S64.F64.TRUNC R2, R2 ;  /* 0x0000000200027311 */ /* 0x004e24000030d900 */
[----:B0-----:R-:W-:Y:S01]  /*0510*/  PRMT R22, R2, 0x7610, R22 ;  /* 0x0000761002167816 */ /* 0x001fe20000000016 */
[----:B------:R-:W-:Y:S06]  /*0520*/  BRA `(.L_x_13806) ;  /* 0x0000000800a47947 */ /* 0x000fec0003800000 */
.L_x_13801:
        /* <DEDUP_REMOVED lines=12> */
.L_x_13815:
[----:B------:R-:W2:Y:S02]  /*05f0*/  LDG.E.64 R4, desc[UR36][R4.64] ;  /* 0x0000002404047981 */ /* 0x000ea4000c1e1b00 */
[----:B--2---:R-:W0:Y:S02]  /*0600*/  F2I.S64.F64.TRUNC R2, R4 ;  /* 0x0000000400027311 */ /* 0x004e24000030d900 */
[----:B0-----:R-:W-:Y:S01]  /*0610*/  PRMT R22, R2, 0x7610, R22 ;  /* 0x0000761002167816 */ /* 0x001fe20000000016 */
[----:B------:R-:W-:Y:S06]  /*0620*/  BRA `(.L_x_13806) ;  /* 0x0000000800647947 */ /* 0x000fec0003800000 */
.L_x_13814:
        /* <DEDUP_REMOVED lines=27> */
.L_x_13817:
        /* <DEDUP_REMOVED lines=14> */
.L_x_13816:
[----:B------:R-:W2:Y:S02]  /*08c0*/  LDG.E.U16 R2, desc[UR36][R4.64] ;  /* 0x0000002404027981 */ /* 0x000ea4000c1e1500 */
[----:B--2---:R-:W-:-:S06]  /*08d0*/  IMAD.U32 R2, R2, 0x10000, RZ ;  /* 0x0001000002027824 */ /* 0x004fcc00078e00ff */
[----:B------:R-:W0:Y:S02]  /*08e0*/  F2I.S64.TRUNC R2, R2 ;  /* 0x0000000200027311 */ /* 0x000e24000020d900 */
[----:B0-----:R-:W-:Y:S01]  /*08f0*/  PRMT R22, R2, 0x7610, R22 ;  /* 0x0000761002167816 */ /* 0x001fe20000000016 */
[----:B------:R-:W-:Y:S06]  /*0900*/  BRA `(.L_x_13806) ;  /* 0x0000000400ac7947 */ /* 0x000fec0003800000 */
.L_x_13813:
        /* <DEDUP_REMOVED lines=10> */
.L_x_13820:
        /* <DEDUP_REMOVED lines=21> */
.L_x_13824:
[----:B------:R-:W-:Y:S05]  /*0b00*/  BSYNC.RECONVERGENT B1 ;  /* 0x0000000000017941 */ /* 0x000fea0003800200 */
.L_x_13823:
[----:B------:R-:W-:Y:S01]  /*0b10*/  IMAD.SHL.U32 R0, R0, 0x100000, RZ ;  /* 0x0010000000007824 */ /* 0x000fe200078e00ff */
[----:B------:R-:W-:-:S04]  /*0b20*/  LEA R2, R2, 0x3b800000, 0x17 ;  /* 0x3b80000002027811 */ /* 0x000fc800078eb8ff */
[----:B------:R-:W-:-:S07]  /*0b30*/  LOP3.LUT R2, R2, R0, R7, 0xfe, !PT ;  /* 0x0000000002027212 */ /* 0x000fce00078efe07 */
.L_x_13822:
[----:B------:R-:W-:Y:S05]  /*0b40*/  BSYNC.RECONVERGENT B0 ;  /* 0x0000000000007941 */ /* 0x000fea0003800200 */
.L_x_13821:
[----:B------:R-:W0:Y:S02]  /*0b50*/  F2I.S64.TRUNC R2, R2 ;  /* 0x0000000200027311 */ /* 0x000e24000020d900 */
[----:B0-----:R-:W-:Y:S01]  /*0b60*/  PRMT R22, R2, 0x7610, R22 ;  /* 0x0000761002167816 */ /* 0x001fe20000000016 */
[----:B------:R-:W-:Y:S06]  /*0b70*/  BRA `(.L_x_13806) ;  /* 0x0000000400107947 */ /* 0x000fec0003800000 */
.L_x_13819:
        /* <DEDUP_REMOVED lines=21> */
.L_x_13828:
[----:B------:R-:W-:Y:S05]  /*0cd0*/  BSYNC.RECONVERGENT B1 ;  /* 0x0000000000017941 */ /* 0x000fea0003800200 */
.L_x_13827:
[----:B------:R-:W-:Y:S01]  /*0ce0*/  IMAD.SHL.U32 R0, R0, 0x200000, RZ ;  /* 0x0020000000007824 */ /* 0x000fe200078e00ff */
[----:B------:R-:W-:-:S04]  /*0cf0*/  LEA R2, R2, 0x37800000, 0x17 ;  /* 0x3780000002027811 */ /* 0x000fc800078eb8ff */
[----:B------:R-:W-:-:S07]  /*0d00*/  LOP3.LUT R2, R2, R0, R7, 0xfe, !PT ;  /* 0x0000000002027212 */ /* 0x000fce00078efe07 */
.L_x_13826:
[----:B------:R-:W-:Y:S05]  /*0d10*/  BSYNC.RECONVERGENT B0 ;  /* 0x0000000000007941 */ /* 0x000fea0003800200 */
.L_x_13825:
[----:B------:R-:W0:Y:S02]  /*0d20*/  F2I.S64.TRUNC R2, R2 ;  /* 0x0000000200027311 */ /* 0x000e24000020d900 */
[----:B0-----:R-:W-:Y:S01]  /*0d30*/  PRMT R22, R2, 0x7610, R22 ;  /* 0x0000761002167816 */ /* 0x001fe20000000016 */
[----:B------:R-:W-:Y:S06]  /*0d40*/  BRA `(.L_x_13806) ;  /* 0x00000000009c7947 */ /* 0x000fec0003800000 */
.L_x_13818:
[----:B------:R-:W-:-:S09]  /*0d50*/  UISETP.NE.AND UP0, UPT, UR4, 0x1c, UPT ;  /* 0x0000001c0400788c */ /* 0x000fd2000bf05270 */
[----:B------:R-:W-:Y:S05]  /*0d60*/  BRA.U !UP0, `(.L_x_13829) ;  /* 0x0000000108907547 */ /* 0x000fea000b800000 */
[----:B------:R-:W-:-:S09]  /*0d70*/  UISETP.NE.AND UP0, UPT, UR4, 0x1d, UPT ;  /* 0x0000001d0400788c */ /* 0x000fd2000bf05270 */
[----:B------:R-:W-:Y:S05]  /*0d80*/  BRA.U !UP0, `(.L_x_13830) ;  /* 0x0000000108807547 */ /* 0x000fea000b800000 */
[----:B------:R-:W-:-:S09]  /*0d90*/  UISETP.NE.AND UP0, UPT, UR4, 0x2c, UPT ;  /* 0x0000002c0400788c */ /* 0x000fd2000bf05270 */
[----:B------:R-:W-:Y:S05]  /*0da0*/  BRA.U !UP0, `(.L_x_13831) ;  /* 0x0000000108487547 */ /* 0x000fea000b800000 */
.L_x_13805:
        /* <DEDUP_REMOVED lines=16> */
.L_x_13832:
[----:B------:R-:W-:Y:S01]  /*0eb0*/  PRMT R22, RZ, 0x7610, R22 ;  /* 0x00007610ff167816 */ /* 0x000fe20000000016 */
[----:B------:R-:W-:Y:S06]  /*0ec0*/  BRA `(.L_x_13806) ;  /* 0x00000000003c7947 */ /* 0x000fec0003800000 */
.L_x_13831:
        /* <DEDUP_REMOVED lines=8> */
.L_x_13834:
[----:B------:R-:W-:Y:S05]  /*0f50*/  BSYNC.RECONVERGENT B0 ;  /* 0x0000000000007941 */ /* 0x000fea0003800200 */
.L_x_13833:
[----:B------:R-:W0:Y:S02]  /*0f60*/  F2I.S64.TRUNC R2, R2 ;  /* 0x0000000200027311 */ /* 0x000e24000020d900 */
[----:B0-----:R-:W-:Y:S01]  /*0f70*/  PRMT R22, R2, 0x7610, R22 ;  /* 0x0000761002167816 */ /* 0x001fe20000000016 */
[----:B------:R-:W-:Y:S06]  /*0f80*/  BRA `(.L_x_13806) ;  /* 0x00000000000c7947 */ /* 0x000fec0003800000 */
.L_x_13830:
[----:B------:R0:W5:Y:S01]  /*0f90*/  LDG.E.U8 R22, desc[UR36][R4.64] ;  /* 0x0000002404167981 */ /* 0x000162000c1e1100 */
[----:B------:R-:W-:Y:S05]  /*0fa0*/  BRA `(.L_x_13806) ;  /* 0x0000000000047947 */ /* 0x000fea0003800000 */
.L_x_13829:
[----:B------:R0:W5:Y:S02]  /*0fb0*/  LDG.E.U8 R22, desc[UR36][R4.64] ;  /* 0x0000002404167981 */ /* 0x000164000c1e1100 */
.L_x_13806:
        /* <DEDUP_REMOVED lines=18> */
.L_x_13838:
[----:B------:R1:W5:Y:S01]  /*10e0*/  LDG.E.U8 R0, desc[UR36][R4.64] ;  /* 0x0000002404007981 */ /* 0x000362000c1e1100 */
[----:B------:R-:W-:Y:S05]  /*10f0*/  BRA `(.L_x_13840) ;  /* 0x0000000c005c7947 */ /* 0x000fea0003800000 */
.L_x_13837:
        /* <DEDUP_REMOVED lines=8> */
.L_x_13842:
[----:B------:R3:W5:Y:S01]  /*1180*/  LDG.E.U8 R0, desc[UR36][R4.64] ;  /* 0x0000002404007981 */ /* 0x000762000c1e1100 */
[----:B------:R-:W-:Y:S05]  /*1190*/  BRA `(.L_x_13840) ;  /* 0x0000000c00347947 */ /* 0x000fea0003800000 */
.L_x_13841:
[----:B------:R2:W5:Y:S01]  /*11a0*/  LDG.E.U16 R0, desc[UR36][R4.64] ;  /* 0x0000002404007981 */ /* 0x000562000c1e1500 */
[----:B------:R-:W-:Y:S05]  /*11b0*/  BRA `(.L_x_13840) ;  /* 0x0000000c002c7947 */ /* 0x000fea0003800000 */
.L_x_13836:
        /* <DEDUP_REMOVED lines=10> */
.L_x_13844:
[----:B------:R-:W2:Y:S02]  /*1260*/  LDG.E.U16 R2, desc[UR36][R4.64] ;  /* 0x0000002404027981 */ /* 0x000ea4000c1e1500 */
[----:B--2---:R-:W-:-:S06]  /*1270*/  HADD2.F32 R2, -RZ, R2.H0_H0 ;  /* 0x20000002ff027230 */ /* 0x004fcc0000004100 */
[----:B------:R-:W0:Y:S02]  /*1280*/  F2I.S64.TRUNC R2, R2 ;  /* 0x0000000200027311 */ /* 0x000e24000020d900 */
[----:B0-----:R-:W-:Y:S01]  /*1290*/  PRMT R0, R2, 0x7610, R0 ;  /* 0x0000761002007816 */ /* 0x001fe20000000000 */
[----:B------:R-:W-:Y:S06]  /*12a0*/  BRA `(.L_x_13840) ;  /* 0x0000000800f07947 */ /* 0x000fec0003800000 */
.L_x_13843:
        /* <DEDUP_REMOVED lines=10> */
.L_x_13846:
[----:B------:R-:W2:Y:S02]  /*1350*/  LDG.E.U16 R4, desc[UR36][R4.64] ;  /* 0x0000002404047981 */ /* 0x000ea4000c1e1500 */
[----:B--2---:R-:W-:-:S06]  /*1360*/  HADD2.F32 R2, -RZ, R4.H0_H0 ;  /* 0x20000004ff027230 */ /* 0x004fcc0000004100 */
[----:B------:R-:W0:Y:S02]  /*1370*/  F2I.S64.TRUNC R2, R2 ;  /* 0x0000000200027311 */ /* 0x000e24000020d900 */
[----:B0-----:R-:W-:Y:S01]  /*1380*/  PRMT R0, R2, 0x7610, R0 ;  /* 0x0000761002007816 */ /* 0x001fe20000000000 */
[----:B------:R-:W-:Y:S06]  /*1390*/  BRA `(.L_x_13840) ;  /* 0x0000000800b47947 */ /* 0x000fec0003800000 */
.L_x_13845:
[----:B------:R-:W2:Y:S02]  /*13a0*/  LDG.E.64 R2, desc[UR36][R4.64] ;  /* 0x0000002404027981 */ /* 0x000ea4000c1e1b00 */
[----:B--2---:R-:W0:Y:S02]  /*13b0*/  F2I.S64.F64.TRUNC R2, R2 ;  /* 0x0000000200027311 */ /* 0x004e24000030d900 */
[----:B0-----:R-:W-:Y:S01]  /*13c0*/  PRMT R0, R2, 0x7610, R0 ;  /* 0x0000761002007816 */ /* 0x001fe20000000000 */
[----:B------:R-:W-:Y:S06]  /*13d0*/  BRA `(.L_x_13840) ;  /* 0x0000000800a47947 */ /* 0x000fec0003800000 */
.L_x_13835:
        /* <DEDUP_REMOVED lines=12> */
.L_x_13849:
[----:B------:R-:W2:Y:S02]  /*14a0*/  LDG.E.64 R4, desc[UR36][R4.64] ;  /* 0x0000002404047981 */ /* 0x000ea4000c1e1b00 */
[----:B--2---:R-:W0:Y:S02]  /*14b0*/  F2I.S64.F64.TRUNC R2, R4 ;  /* 0x0000000400027311 */ /* 0x004e24000030d900 */
[----:B0-----:R-:W-:Y:S01]  /*14c0*/  PRMT R0, R2, 0x7610, R0 ;  /* 0x0000761002007816 */ /* 0x001fe20000000000 */
[----:B------:R-:W-:Y:S06]  /*14d0*/  BRA `(.L_x_13840) ;  /* 0x0000000800647947 */ /* 0x000fec0003800000 */
.L_x_13848:
        /* <DEDUP_REMOVED lines=27> */
.L_x_13851:
        /* <DEDUP_REMOVED lines=14> */
.L_x_13850:
[----:B------:R-:W2:Y:S02]  /*1770*/  LDG.E.U16 R2, desc[UR36][R4.64] ;  /* 0x0000002404027981 */ /* 0x000ea4000c1e1500 */
[----:B--2---:R-:W-:-:S06]  /*1780*/  IMAD.U32 R2, R2, 0x10000, RZ ;  /* 0x0001000002027824 */ /* 0x004fcc00078e00ff */
[----:B------:R-:W0:Y:S02]  /*1790*/  F2I.S64.TRUNC R2, R2 ;  /* 0x0000000200027311 */ /* 0x000e24000020d900 */
[----:B0-----:R-:W-:Y:S01]  /*17a0*/  PRMT R0, R2, 0x7610, R0 ;  /* 0x0000761002007816 */ /* 0x001fe20000000000 */
[----:B------:R-:W-:Y:S06]  /*17b0*/  BRA `(.L_x_13840) ;  /* 0x0000000400ac7947 */ /* 0x000fec0003800000 */
.L_x_13847:
        /* <DEDUP_REMOVED lines=10> */
.L_x_13854:
        /* <DEDUP_REMOVED lines=21> */
.L_x_13858:
[----:B------:R-:W-:Y:S05]  /*19b0*/  BSYNC.RECONVERGENT B1 ;  /* 0x0000000000017941 */ /* 0x000fea0003800200 */
.L_x_13857:
[----:B------:R-:W-:Y:S01]  /*19c0*/  IMAD.SHL.U32 R0, R0, 0x100000, RZ ;  /* 0x0010000000007824 */ /* 0x000fe200078e00ff */
[----:B------:R-:W-:-:S04]  /*19d0*/  LEA R2, R2, 0x3b800000, 0x17 ;  /* 0x3b80000002027811 */ /* 0x000fc800078eb8ff */
[----:B------:R-:W-:-:S07]  /*19e0*/  LOP3.LUT R2, R2, R0, R7, 0xfe, !PT ;  /* 0x0000000002027212 */ /* 0x000fce00078efe07 */
.L_x_13856:
[----:B------:R-:W-:Y:S05]  /*19f0*/  BSYNC.RECONVERGENT B0 ;  /* 0x0000000000007941 */ /* 0x000fea0003800200 */
.L_x_13855:
[----:B------:R-:W0:Y:S02]  /*1a00*/  F2I.S64.TRUNC R2, R2 ;  /* 0x0000000200027311 */ /* 0x000e24000020d900 */
[----:B0-----:R-:W-:Y:S01]  /*1a10*/  PRMT R0, R2, 0x7610, R0 ;  /* 0x0000761002007816 */ /* 0x001fe20000000000 */
[----:B------:R-:W-:Y:S06]  /*1a20*/  BRA `(.L_x_13840) ;  /* 0x0000000400107947 */ /* 0x000fec0003800000 */
.L_x_13853:
        /* <DEDUP_REMOVED lines=21> */
.L_x_13862:
[----:B------:R-:W-:Y:S05]  /*1b80*/  BSYNC.RECONVERGENT B1 ;  /* 0x0000000000017941 */ /* 0x000fea0003800200 */
.L_x_13861:
[----:B------:R-:W-:Y:S01]  /*1b90*/  IMAD.SHL.U32 R0, R0, 0x200000, RZ ;  /* 0x0020000000007824 */ /* 0x000fe200078e00ff */
[----:B------:R-:W-:-:S04]  /*1ba0*/  LEA R2, R2, 0x37800000, 0x17 ;  /* 0x3780000002027811 */ /* 0x000fc800078eb8ff */
[----:B------:R-:W-:-:S07]  /*1bb0*/  LOP3.LUT R2, R2, R0, R7, 0xfe, !PT ;  /* 0x0000000002027212 */ /* 0x000fce00078efe07 */
.L_x_13860:
[----:B------:R-:W-:Y:S05]  /*1bc0*/  BSYNC.RECONVERGENT B0 ;  /* 0x0000000000007941 */ /* 0x000fea0003800200 */
.L_x_13859:
[----:B------:R-:W0:Y:S02]  /*1bd0*/  F2I.S64.TRUNC R2, R2 ;  /* 0x0000000200027311 */ /* 0x000e24000020d900 */
[----:B0-----:R-:W-:Y:S01]  /*1be0*/  PRMT R0, R2, 0x7610, R0 ;  /* 0x0000761002007816 */ /* 0x001fe20000000000 */
[----:B------:R-:W-:Y:S06]  /*1bf0*/  BRA `(.L_x_13840) ;  /* 0x00000000009c7947 */ /* 0x000fec0003800000 */
.L_x_13852:
[----:B------:R-:W-:-:S09]  /*1c00*/  UISETP.NE.AND UP0, UPT, UR4, 0x1c, UPT ;  /* 0x0000001c0400788c */ /* 0x000fd2000bf05270 */
[----:B------:R-:W-:Y:S05]  /*1c10*/  BRA.U !UP0, `(.L_x_13863) ;  /* 0x0000000108907547 */ /* 0x000fea000b800000 */
[----:B------:R-:W-:-:S09]  /*1c20*/  UISETP.NE.AND UP0, UPT, UR4, 0x1d, UPT ;  /* 0x0000001d0400788c */ /* 0x000fd2000bf05270 */
[----:B------:R-:W-:Y:S05]  /*1c30*/  BRA.U !UP0, `(.L_x_13864) ;  /* 0x0000000108807547 */ /* 0x000fea000b800000 */
[----:B------:R-:W-:-:S09]  /*1c40*/  UISETP.NE.AND UP0, UPT, UR4, 0x2c, UPT ;  /* 0x0000002c0400788c */ /* 0x000fd2000bf05270 */
[----:B------:R-:W-:Y:S05]  /*1c50*/  BRA.U !UP0, `(.L_x_13865) ;  /* 0x0000000108487547 */ /* 0x000fea000b800000 */
.L_x_13839:
        /* <DEDUP_REMOVED lines=16> */
.L_x_13866:
[----:B------:R-:W-:Y:S01]  /*1d60*/  PRMT R0, RZ, 0x7610, R0 ;  /* 0x00007610ff007816 */ /* 0x000fe20000000000 */
[----:B------:R-:W-:Y:S06]  /*1d70*/  BRA `(.L_x_13840) ;  /* 0x00000000003c7947 */ /* 0x000fec0003800000 */
.L_x_13865:
        /* <DEDUP_REMOVED lines=8> */
.L_x_13868:
[----:B------:R-:W-:Y:S05]  /*1e00*/  BSYNC.RECONVERGENT B0 ;  /* 0x0000000000007941 */ /* 0x000fea0003800200 */
.L_x_13867:
[----:B------:R-:W0:Y:S02]  /*1e10*/  F2I.S64.TRUNC R2, R2 ;  /* 0x0000000200027311 */ /* 0x000e24000020d900 */
[----:B0-----:R-:W-:Y:S01]  /*1e20*/  PRMT R0, R2, 0x7610, R0 ;  /* 0x0000761002007816 */ /* 0x001fe20000000000 */
[----:B------:R-:W-:Y:S06]  /*1e30*/  BRA `(.L_x_13840) ;  /* 0x00000000000c7947 */ /* 0x000fec0003800000 */
.L_x_13864:
[----:B------:R0:W5:Y:S01]  /*1e40*/  LDG.E.U8 R0, desc[UR36][R4.64] ;  /* 0x0000002404007981 */ /* 0x000162000c1e1100 */
[----:B------:R-:W-:Y:S05]  /*1e50*/  BRA `(.L_x_13840) ;  /* 0x0000000000047947 */ /* 0x000fea0003800000 */
.L_x_13863:
[----:B------:R0:W5:Y:S02]  /*1e60*/  LDG.E.U8 R0, desc[UR36][R4.64] ;  /* 0x0000002404007981 */ /* 0x000164000c1e1100 */
.L_x_13840:
[----:B-----5:R-:W-:Y:S01]  /*1e70*/  LOP3.LUT P1, RZ, R22, 0xff, RZ, 0xc0, !PT ;  /* 0x000000ff16ff7812 */ /* 0x020fe2000782c0ff */
[----:B------:R-:W-:Y:S01]  /*1e80*/  VIADD R2, R16, 0x80 ;  /* 0x0000008010027836 */ /* 0x000fe20000000000 */
[----:B------:R-:W-:Y:S02]  /*1e90*/  LOP3.LUT P0, RZ, R0, 0xff, RZ, 0xc0, !PT ;  /* 0x000000ff00ff7812 */ /* 0x000fe4000780c0ff */
[----:B------:R-:W-:Y:S02]  /*1ea0*/  P2R R22, PR, RZ, 0x2 ;  /* 0x00000002ff167803 */ /* 0x000fe40000000000 */
[----:B------:R-:W-:-:S09]  /*1eb0*/  P2R R18, PR, RZ, 0x1 ;  /* 0x00000001ff127803 */ /* 0x000fd20000000000 */
.L_x_13800:
[----:B------:R-:W-:Y:S05]  /*1ec0*/  BSYNC.RECONVERGENT B6 ;  /* 0x0000000000067941 */ /* 0x000fea0003800200 */
.L_x_13799:
[----:B------:R-:W-:Y:S01]  /*1ed0*/  ISETP.GE.AND P0, PT, R2, R17, PT ;  /* 0x000000110200720c */ /* 0x000fe20003f06270 */
[----:B------:R-:W-:Y:S01]  /*1ee0*/  BSSY.RECONVERGENT B6, `(.L_x_13869) ;  /* 0x00001e4000067945 */ /* 0x000fe20003800200 */
[----:B------:R-:W-:Y:S02]  /*1ef0*/  PLOP3.LUT P2, PT, PT, PT, PT, 0x8, 0x80 ;  /* 0x000000000080781c */ /* 0x000fe40003f4e170 */
[----:B------:R-:W-:Y:S02]  /*1f00*/  PLOP3.LUT P1, PT, PT, PT, PT, 0x8, 0x80 ;  /* 0x000000000080781c */ /* 0x000fe40003f2e170 */
[----:B------:R-:W-:Y:S02]  /*1f10*/  P2R R24, PR, RZ, 0x4 ;  /* 0x00000004ff187803 */ /* 0x000fe40000000000 */
[----:B------:R-:W-:-:S05]  /*1f20*/  P2R R23, PR, RZ, 0x2 ;  /* 0x00000002ff177803 */ /* 0x000fca0000000000 */
[----:B------:R-:W-:Y:S05]  /*1f30*/  @P0 BRA `(.L_x_13870) ;  /* 0x0000001c00780947 */ /* 0x000fea0003800000 */
[----:B------:R-:W5:Y:S01]  /*1f40*/  LDC.64 R6, c[0x0][0x390] ;  /* 0x0000e400ff067b82 */ /* 0x000f620000000a00 */
[----:B------:R-:W0:Y:S01]  /*1f50*/  LDCU UR5, c[0x0][0x3a8] ;  /* 0x00007500ff0577ac */ /* 0x000e220008000800 */
[----:B------:R-:W-:Y:S01]  /*1f60*/  IMAD R24, R19, 0x200, R2 ;  /* 0x0000020013187824 */ /* 0x000fe200078e0202 */
[----:B------:R-:W-:-:S04]  /*1f70*/  UPRMT UR4, UR38, 0x9910, URZ ;  /* 0x0000991026047896 */ /* 0x000fc800080000ff */
[----:B------:R-:W-:Y:S01]  /*1f80*/  UISETP.GT.AND UP0, UPT, UR4, 0x9, UPT ;  /* 0x000000090400788c */ /* 0x000fe2000bf04270 */
[----:B0-----:R-:W-:-:S05]  /*1f90*/  IMAD R3, R24, UR5, RZ ;  /* 0x0000000518037c24 */ /* 0x001fca000f8e02ff */
[----:B-----5:R-:W-:-:S05]  /*1fa0*/  IADD3 R6, P0, PT, R3, R6, RZ ;  /* 0x0000000603067210 */ /* 0x020fca0007f1e0ff */
        /* <DEDUP_REMOVED lines=12> */
.L_x_13874:
[----:B------:R0:W5:Y:S01]  /*2070*/  LDG.E.U8 R23, desc[UR36][R6.64] ;  /* 0x0000002406177981 */ /* 0x000162000c1e1100 */
[----:B------:R-:W-:Y:S05]  /*2080*/  BRA `(.L_x_13876) ;  /* 0x0000000c00607947 */ /* 0x000fea0003800000 */
.L_x_13873:
        /* <DEDUP_REMOVED lines=8> */
.L_x_13878:
[----:B------:R0:W5:Y:S01]  /*2110*/  LDG.E.U8 R23, desc[UR36][R6.64] ;  /* 0x0000002406177981 */ /* 0x000162000c1e1100 */
[----:B------:R-:W-:Y:S05]  /*2120*/  BRA `(.L_x_13876) ;  /* 0x0000000c00387947 */ /* 0x000fea0003800000 */
.L_x_13877:
[----:B------:R0:W5:Y:S01]  /*2130*/  LDG.E.U16 R23, desc[UR36][R6.64] ;  /* 0x0000002406177981 */ /* 0x000162000c1e1500 */
[----:B------:R-:W-:Y:S05]  /*2140*/  BRA `(.L_x_13876) ;  /* 0x0000000c00307947 */ /* 0x000fea0003800000 */
.L_x_13872:
[----:B------:R-:W-:-:S09]  /*2150*/  UISETP.GT.AND UP0, UPT, UR4, 0x6, UPT ;  /* 0x000000060400788c */ /* 0x000fd2000bf04270 */
[----:B------:R-:W-:Y:S05]  /*2160*/  BRA.U UP0, `(.L_x_13879) ;  /* 0x0000000100347547 */ /* 0x000fea000b800000 */
[----:B------:R-:W-:-:S09]  /*2170*/  UISETP.NE.AND UP0, UPT, UR4, 0x5, UPT ;  /* 0x000000050400788c */ /* 0x000fd2000bf05270 */
[----:B------:R-:W-:Y:S05]  /*2180*/  BRA.U !UP0, `(.L_x_13880) ;  /* 0x0000000108187547 */ /* 0x000fea000b800000 */
[----:B------:R-:W-:-:S09]  /*2190*/  UISETP.NE.AND UP0, UPT, UR4, 0x6, UPT ;  /* 0x000000060400788c */ /* 0x000fd2000bf05270 */
[----:B------:R-:W-:Y:S05]  /*21a0*/  BRA.U UP0, `(.L_x_13875) ;  /* 0x0000000900c47547 */ /* 0x000fea000b800000 */
[----:B-1234-:R-:W2:Y:S02]  /*21b0*/  LDG.E R4, desc[UR36][R6.64] ;  /* 0x0000002406047981 */ /* 0x01eea4000c1e1900 */
[----:B--2---:R-:W0:Y:S02]  /*21c0*/  F2I.S64.TRUNC R4, R4 ;  /* 0x0000000400047311 */ /* 0x004e24000020d900 */
[----:B0-----:R-:W-:Y:S01]  /*21d0*/  PRMT R23, R4, 0x7610, R23 ;  /* 0x0000761004177816 */ /* 0x001fe20000000017 */
[----:B------:R-:W-:Y:S06]  /*21e0*/  BRA `(.L_x_13876) ;  /* 0x0000000c00087947 */ /* 0x000fec0003800000 */
.L_x_13880:
[----:B-1234-:R-:W2:Y:S02]  /*21f0*/  LDG.E.U16 R4, desc[UR36][R6.64] ;  /* 0x0000002406047981 */ /* 0x01eea4000c1e1500 */
[----:B--2---:R-:W-:-:S06]  /*2200*/  HADD2.F32 R4, -RZ, R4.H0_H0 ;  /* 0x20000004ff047230 */ /* 0x004fcc0000004100 */
[----:B------:R-:W0:Y:S02]  /*2210*/  F2I.S64.TRUNC R4, R4 ;  /* 0x0000000400047311 */ /* 0x000e24000020d900 */
[----:B0-----:R-:W-:Y:S01]  /*2220*/  PRMT R23, R4, 0x7610, R23 ;  /* 0x0000761004177816 */ /* 0x001fe20000000017 */
[----:B------:R-:W-:Y:S06]  /*2230*/  BRA `(.L_x_13876) ;  /* 0x0000000800f47947 */ /* 0x000fec0003800000 */
.L_x_13879:
[----:B------:R-:W-:-:S09]  /*2240*/  UISETP.NE.AND UP0, UPT, UR4, 0x7, UPT ;  /* 0x000000070400788c */ /* 0x000fd2000bf05270 */
[----:B------:R-:W-:Y:S05]  /*2250*/  BRA.U !UP0, `(.L_x_13881) ;  /* 0x0000000108347547 */ /* 0x000fea000b800000 */
        /* <DEDUP_REMOVED lines=8> */
.L_x_13882:
[----:B------:R-:W1:Y:S02]  /*22e0*/  LDG.E.U16 R6, desc[UR36][R6.64] ;  /* 0x0000002406067981 */ /* 0x000e64000c1e1500 */
[----:B-1234-:R-:W-:-:S06]  /*22f0*/  HADD2.F32 R4, -RZ, R6.H0_H0 ;  /* 0x20000006ff047230 */ /* 0x01efcc0000004100 */
[----:B------:R-:W0:Y:S02]  /*2300*/  F2I.S64.TRUNC R4, R4 ;  /* 0x0000000400047311 */ /* 0x000e24000020d900 */
[----:B0-----:R-:W-:Y:S01]  /*2310*/  PRMT R23, R4, 0x7610, R23 ;  /* 0x0000761004177816 */ /* 0x001fe20000000017 */
[----:B------:R-:W-:Y:S06]  /*2320*/  BRA `(.L_x_13876) ;  /* 0x0000000800b87947 */ /* 0x000fec0003800000 */
.L_x_13881:
[----:B-1234-:R-:W2:Y:S02]  /*2330*/  LDG.E.64 R4, desc[UR36][R6.64] ;  /* 0x0000002406047981 */ /* 0x01eea4000c1e1b00 */
[----:B--2---:R-:W0:Y:S02]  /*2340*/  F2I.S64.F64.TRUNC R4, R4 ;  /* 0x0000000400047311 */ /* 0x004e24000030d900 */
[----:B0-----:R-:W-:Y:S01]  /*2350*/  PRMT R23, R4, 0x7610, R23 ;  /* 0x0000761004177816 */ /* 0x001fe20000000017 */
[----:B------:R-:W-:Y:S06]  /*2360*/  BRA `(.L_x_13876) ;  /* 0x0000000800a87947 */ /* 0x000fec0003800000 */
.L_x_13871:
        /* <DEDUP_REMOVED lines=8> */
[----:B------:R-:W5:Y:S02]  /*23f0*/  LDG.E.U8 R6, desc[UR36][R6.64] ;  /* 0x0000002406067981 */ /* 0x000f64000c1e1100 */
[----:B-----5:R-:W-:-:S04]  /*2400*/  ISETP.NE.AND P0, PT, R6, RZ, PT ;  /* 0x000000ff0600720c */ /* 0x020fc80003f05270 */
[----:B------:R-:W-:Y:S01]  /*2410*/  SEL R23, RZ, 0x1, !P0 ;  /* 0x00000001ff177807 */ /* 0x000fe20004000000 */
[----:B------:R-:W-:Y:S08]  /*2420*/  BRA `(.L_x_13876) ;  /* 0x0000000800787947 */ /* 0x000ff00003800000 */
.L_x_13885:
[----:B------:R-:W1:Y:S02]  /*2430*/  LDG.E.64 R6, desc[UR36][R6.64] ;  /* 0x0000002406067981 */ /* 0x000e64000c1e1b00 */
[----:B-1234-:R-:W0:Y:S02]  /*2440*/  F2I.S64.F64.TRUNC R4, R6 ;  /* 0x0000000600047311 */ /* 0x01ee24000030d900 */
[----:B0-----:R-:W-:Y:S01]  /*2450*/  PRMT R23, R4, 0x7610, R23 ;  /* 0x0000761004177816 */ /* 0x001fe20000000017 */
[----:B------:R-:W-:Y:S06]  /*2460*/  BRA `(.L_x_13876) ;  /* 0x0000000800687947 */ /* 0x000fec0003800000 */
.L_x_13884:
[----:B------:R-:W-:-:S09]  /*2470*/  UISETP.NE.AND UP0, UPT, UR4, 0xf, UPT ;  /* 0x0000000f0400788c */ /* 0x000fd2000bf05270 */
[----:B------:R-:W-:Y:S05]  /*2480*/  BRA.U !UP0, `(.L_x_13886) ;  /* 0x0000000108a07547 */ /* 0x000fea000b800000 */
[----:B------:R-:W-:-:S09]  /*2490*/  UISETP.NE.AND UP0, UPT, UR4, 0x17, UPT ;  /* 0x000000170400788c */ /* 0x000fd2000bf05270 */
[----:B------:R-:W-:Y:S05]  /*24a0*/  BRA.U !UP0, `(.L_x_13887) ;  /* 0x00000001085c7547 */ /* 0x000fea000b800000 */
[----:B------:R-:W-:-:S09]  /*24b0*/  UISETP.NE.AND UP0, UPT, UR4, 0x18, UPT ;  /* 0x000000180400788c */ /* 0x000fd2000bf05270 */
[----:B------:R-:W-:Y:S05]  /*24c0*/  BRA.U UP0, `(.L_x_13875) ;  /* 0x0000000500fc7547 */ /* 0x000fea000b800000 */
[----:B------:R-:W5:Y:S01]  /*24d0*/  LDG.E.U8 R0, desc[UR36][R6.64] ;  /* 0x0000002406007981 */ /* 0x000f62000c1e1100 */
[----:B-1234-:R-:W-:Y:S02]  /*24e0*/  IMAD.MOV.U32 R5, RZ, RZ, 0x1f ;  /* 0x0000001fff057424 */ /* 0x01efe400078e00ff */
[----:B-----5:R-:W-:-:S05]  /*24f0*/  IMAD.SHL.U32 R0, R0, 0x1000000, RZ ;  /* 0x0100000000007824 */ /* 0x020fca00078e00ff */
        /* <DEDUP_REMOVED lines=18> */
.L_x_13887:
[----:B-1234-:R-:W2:Y:S02]  /*2620*/  LDG.E.U8 R4, desc[UR36][R6.64] ;  /* 0x0000002406047981 */ /* 0x01eea4000c1e1100 */
        /* <DEDUP_REMOVED lines=14> */
.L_x_13886:
[----:B-1234-:R-:W2:Y:S02]  /*2710*/  LDG.E.U16 R4, desc[UR36][R6.64] ;  /* 0x0000002406047981 */ /* 0x01eea4000c1e1500 */
[----:B--2---:R-:W-:-:S06]  /*2720*/  IMAD.U32 R4, R4, 0x10000, RZ ;  /* 0x0001000004047824 */ /* 0x004fcc00078e00ff */
[----:B------:R-:W0:Y:S02]  /*2730*/  F2I.S64.TRUNC R4, R4 ;  /* 0x0000000400047311 */ /* 0x000e24000020d900 */
[----:B0-----:R-:W-:Y:S01]  /*2740*/  PRMT R23, R4, 0x7610, R23 ;  /* 0x0000761004177816 */ /* 0x001fe20000000017 */
[----:B------:R-:W-:Y:S06]  /*2750*/  BRA `(.L_x_13876) ;  /* 0x0000000400ac7947 */ /* 0x000fec0003800000 */
.L_x_13883:
        /* <DEDUP_REMOVED lines=10> */
.L_x_13890:
[----:B------:R-:W5:Y:S01]  /*2800*/  LDG.E.U8 R6, desc[UR36][R6.64] ;  /* 0x0000002406067981 */ /* 0x000f62000c1e1100 */
[----:B------:R-:W-:Y:S01]  /*2810*/  BSSY.RECONVERGENT B0, `(.L_x_13891) ;  /* 0x0000018000007945 */ /* 0x000fe20003800200 */
[----:B-1234-:R-:W-:Y:S01]  /*2820*/  IMAD.MOV.U32 R4, RZ, RZ, RZ ;  /* 0x000000ffff047224 */ /* 0x01efe200078e00ff */
[----:B-----5:R-:W-:-:S13]  /*2830*/  ISETP.NE.AND P0, PT, R6, RZ, PT ;  /* 0x000000ff0600720c */ /* 0x020fda0003f05270 */
        /* <DEDUP_REMOVED lines=17> */
.L_x_13894:
[----:B------:R-:W-:Y:S05]  /*2950*/  BSYNC.RECONVERGENT B1 ;  /* 0x0000000000017941 */ /* 0x000fea0003800200 */
.L_x_13893:
[----:B------:R-:W-:Y:S01]  /*2960*/  IMAD.SHL.U32 R0, R0, 0x100000, RZ ;  /* 0x0010000000007824 */ /* 0x000fe200078e00ff */
[----:B------:R-:W-:-:S04]  /*2970*/  LEA R3, R3, 0x3b800000, 0x17 ;  /* 0x3b80000003037811 */ /* 0x000fc800078eb8ff */
[----:B------:R-:W-:-:S07]  /*2980*/  LOP3.LUT R4, R3, R0, R7, 0xfe, !PT ;  /* 0x0000000003047212 */ /* 0x000fce00078efe07 */
.L_x_13892:
[----:B------:R-:W-:Y:S05]  /*2990*/  BSYNC.RECONVERGENT B0 ;  /* 0x0000000000007941 */ /* 0x000fea0003800200 */
.L_x_13891:
[----:B------:R-:W0:Y:S02]  /*29a0*/  F2I.S64.TRUNC R4, R4 ;  /* 0x0000000400047311 */ /* 0x000e24000020d900 */
[----:B0-----:R-:W-:Y:S01]  /*29b0*/  PRMT R23, R4, 0x7610, R23 ;  /* 0x0000761004177816 */ /* 0x001fe20000000017 */
[----:B------:R-:W-:Y:S06]  /*29c0*/  BRA `(.L_x_13876) ;  /* 0x0000000400107947 */ /* 0x000fec0003800000 */
.L_x_13889:
        /* <DEDUP_REMOVED lines=21> */
.L_x_13898:
[----:B------:R-:W-:Y:S05]  /*2b20*/  BSYNC.RECONVERGENT B1 ;  /* 0x0000000000017941 */ /* 0x000fea0003800200 */
.L_x_13897:
[----:B------:R-:W-:Y:S01]  /*2b30*/  IMAD.SHL.U32 R0, R0, 0x200000, RZ ;  /* 0x0020000000007824 */ /* 0x000fe200078e00ff */
[----:B------:R-:W-:-:S04]  /*2b40*/  LEA R3, R3, 0x37800000, 0x17 ;  /* 0x3780000003037811 */ /* 0x000fc800078eb8ff */
[----:B------:R-:W-:-:S07]  /*2b50*/  LOP3.LUT R4, R3, R0, R7, 0xfe, !PT ;  /* 0x0000000003047212 */ /* 0x000fce00078efe07 */
.L_x_13896:
[----:B------:R-:W-:Y:S05]  /*2b60*/  BSYNC.RECONVERGENT B0 ;  /* 0x0000000000007941 */ /* 0x000fea0003800200 */
.L_x_13895:
[----:B------:R-:W0:Y:S02]  /*2b70*/  F2I.S64.TRUNC R4, R4 ;  /* 0x0000000400047311 */ /* 0x000e24000020d900 */
[----:B0-----:R-:W-:Y:S01]  /*2b80*/  PRMT R23, R4, 0x7610, R23 ;  /* 0x0000761004177816 */ /* 0x001fe20000000017 */
[----:B------:R-:W-:Y:S06]  /*2b90*/  BRA `(.L_x_13876) ;  /* 0x00000000009c7947 */ /* 0x000fec0003800000 */
.L_x_13888:
[----:B------:R-:W-:-:S09]  /*2ba0*/  UISETP.NE.AND UP0, UPT, UR4, 0x1c, UPT ;  /* 0x0000001c0400788c */ /* 0x000fd2000bf05270 */
[----:B------:R-:W-:Y:S05]  /*2bb0*/  BRA.U !UP0, `(.L_x_13899) ;  /* 0x0000000108907547 */ /* 0x000fea000b800000 */
[----:B------:R-:W-:-:S09]  /*2bc0*/  UISETP.NE.AND UP0, UPT, UR4, 0x1d, UPT ;  /* 0x0000001d0400788c */ /* 0x000fd2000bf05270 */
[----:B------:R-:W-:Y:S05]  /*2bd0*/  BRA.U !UP0, `(.L_x_13900) ;  /* 0x0000000108807547 */ /* 0x000fea000b800000 */
[----:B------:R-:W-:-:S09]  /*2be0*/  UISETP.NE.AND UP0, UPT, UR4, 0x2c, UPT ;  /* 0x0000002c0400788c */ /* 0x000fd2000bf05270 */
[----:B------:R-:W-:Y:S05]  /*2bf0*/  BRA.U UP0, `(.L_x_13875) ;  /* 0x0000000100307547 */ /* 0x000fea000b800000 */
[----:B------:R-:W5:Y:S01]  /*2c00*/  LDG.E.U8 R6, desc[UR36][R6.64] ;  /* 0x0000002406067981 */ /* 0x000f62000c1e1100 */
[----:B------:R-:W-:Y:S01]  /*2c10*/  BSSY.RECONVERGENT B0, `(.L_x_13901) ;  /* 0x0000007000007945 */ /* 0x000fe20003800200 */
[----:B-1234-:R-:W-:Y:S01]  /*2c20*/  IMAD.MOV.U32 R4, RZ, RZ, 0x400000 ;  /* 0x00400000ff047424 */ /* 0x01efe200078e00ff */
[----:B-----5:R-:W-:-:S13]  /*2c30*/  ISETP.NE.AND P0, PT, R6, RZ, PT ;  /* 0x000000ff0600720c */ /* 0x020fda0003f05270 */
[----:B------:R-:W-:Y:S05]  /*2c40*/  @!P0 BRA `(.L_x_13902) ;  /* 0x00000000000c8947 */ /* 0x000fea0003800000 */
[----:B------:R-:W-:-:S13]  /*2c50*/  ISETP.NE.AND P0, PT, R6, 0xff, PT ;  /* 0x000000ff0600780c */ /* 0x000fda0003f05270 */
[----:B------:R-:W-:Y:S02]  /*2c60*/  @!P0 IMAD.MOV.U32 R4, RZ, RZ, 0x7f800001 ;  /* 0x7f800001ff048424 */ /* 0x000fe400078e00ff */
[----:B------:R-:W-:-:S07]  /*2c70*/  @P0 IMAD.SHL.U32 R4, R6, 0x800000, RZ ;  /* 0x0080000006040824 */ /* 0x000fce00078e00ff */
.L_x_13902:
[----:B------:R-:W-:Y:S05]  /*2c80*/  BSYNC.RECONVERGENT B0 ;  /* 0x0000000000007941 */ /* 0x000fea0003800200 */
.L_x_13901:
[----:B------:R-:W0:Y:S02]  /*2c90*/  F2I.S64.TRUNC R4, R4 ;  /* 0x0000000400047311 */ /* 0x000e24000020d900 */
[----:B0-----:R-:W-:Y:S01]  /*2ca0*/  PRMT R23, R4, 0x7610, R23 ;  /* 0x0000761004177816 */ /* 0x001fe20000000017 */
[----:B------:R-:W-:Y:S06]  /*2cb0*/  BRA `(.L_x_13876) ;  /* 0x0000000000547947 */ /* 0x000fec0003800000 */
.L_x_13875:
[----:B------:R-:W-:Y:S01]  /*2cc0*/  MOV R14, 0x0 ;  /* 0x00000000000e7802 */ /* 0x000fe20000000f00 */
[----:B------:R-:W1:Y:S01]  /*2cd0*/  LDCU.64 UR4, c[0x4][0x140] ;  /* 0x01002800ff0477ac */ /* 0x000e620008000a00 */
[----:B------:R-:W-:Y:S02]  /*2ce0*/  IMAD.MOV.U32 R8, RZ, RZ, 0x4e ;  /* 0x0000004eff087424 */ /* 0x000fe400078e00ff */
[----:B------:R-:W-:Y:S01]  /*2cf0*/  IMAD.MOV.U32 R12, RZ, RZ, 0x1 ;  /* 0x00000001ff0c7424 */ /* 0x000fe200078e00ff */
[----:B------:R-:W0:Y:S01]  /*2d00*/  LDCU.64 UR6, c[0x4][0x148] ;  /* 0x01002900ff0677ac */ /* 0x000e220008000a00 */
[----:B------:R-:W0:Y:S01]  /*2d10*/  LDC.64 R14, c[0x4][R14] ;  /* 0x010000000e0e7b82 */ /* 0x000e220000000a00 */
[----:B------:R-:W-:Y:S01]  /*2d20*/  IMAD.MOV.U32 R13, RZ, RZ, RZ ;  /* 0x000000ffff0d7224 */ /* 0x000fe200078e00ff */
[----:B------:R-:W5:Y:S01]  /*2d30*/  LDCU.64 UR8, c[0x4][0x8] ;  /* 0x01000100ff0877ac */ /* 0x000f620008000a00 */
[----:B-1234-:R-:W-:Y:S02]  /*2d40*/  IMAD.U32 R4, RZ, RZ, UR4 ;  /* 0x00000004ff047e24 */ /* 0x01efe4000f8e00ff */
[----:B------:R-:W-:-:S02]  /*2d50*/  IMAD.U32 R5, RZ, RZ, UR5 ;  /* 0x00000005ff057e24 */ /* 0x000fc4000f8e00ff */
[----:B0-----:R-:W-:Y:S02]  /*2d60*/  IMAD.U32 R6, RZ, RZ, UR6 ;  /* 0x00000006ff067e24 */ /* 0x001fe4000f8e00ff */
[----:B------:R-:W-:Y:S02]  /*2d70*/  IMAD.U32 R7, RZ, RZ, UR7 ;  /* 0x00000007ff077e24 */ /* 0x000fe4000f8e00ff */
[----:B-----5:R-:W-:Y:S02]  /*2d80*/  IMAD.U32 R10, RZ, RZ, UR8 ;  /* 0x00000008ff0a7e24 */ /* 0x020fe4000f8e00ff */
[----:B------:R-:W-:-:S07]  /*2d90*/  IMAD.U32 R11, RZ, RZ, UR9 ;  /* 0x00000009ff0b7e24 */ /* 0x000fce000f8e00ff */
[----:B------:R-:W-:-:S07]  /*2da0*/  LEPC R20, `(.L_x_13903) ;  /* 0x000000001014794e */ /* 0x000fce0000000000 */
[----:B------:R-:W-:Y:S05]  /*2db0*/  CALL.ABS.NOINC R14 ;  /* 0x000000000e007343 */ /* 0x000fea0003c00000 */
.L_x_13903:
[----:B------:R-:W-:Y:S01]  /*2dc0*/  PRMT R23, RZ, 0x7610, R23 ;  /* 0x00007610ff177816 */ /* 0x000fe20000000017 */
[----:B------:R-:W-:Y:S06]  /*2dd0*/  BRA `(.L_x_13876) ;  /* 0x00000000000c7947 */ /* 0x000fec0003800000 */
.L_x_13900:
[----:B------:R0:W5:Y:S01]  /*2de0*/  LDG.E.U8 R23, desc[UR36][R6.64] ;  /* 0x0000002406177981 */ /* 0x000162000c1e1100 */
[----:B------:R-:W-:Y:S05]  /*2df0*/  BRA `(.L_x_13876) ;  /* 0x0000000000047947 */ /* 0x000fea0003800000 */
.L_x_13899:
[----:B------:R0:W5:Y:S02]  /*2e00*/  LDG.E.U8 R23, desc[UR36][R6.64] ;  /* 0x0000002406177981 */ /* 0x000164000c1e1100 */
.L_x_13876:
        /* <DEDUP_REMOVED lines=18> */
.L_x_13907:
[----:B------:R0:W5:Y:S01]  /*2f30*/  LDG.E.U8 R0, desc[UR36][R6.64] ;  /* 0x0000002406007981 */ /* 0x000162000c1e1100 */
[----:B------:R-:W-:Y:S05]  /*2f40*/  BRA `(.L_x_13909) ;  /* 0x0000000c00607947 */ /* 0x000fea0003800000 */
.L_x_13906:
        /* <DEDUP_REMOVED lines=8> */
.L_x_13911:
[----:B------:R0:W5:Y:S01]  /*2fd0*/  LDG.E.U8 R0, desc[UR36][R6.64] ;  /* 0x0000002406007981 */ /* 0x000162000c1e1100 */
[----:B------:R-:W-:Y:S05]  /*2fe0*/  BRA `(.L_x_13909) ;  /* 0x0000000c00387947 */ /* 0x000fea0003800000 */
.L_x_13910:
[----:B------:R0:W5:Y:S01]  /*2ff0*/  LDG.E.U16 R0, desc[UR36][R6.64] ;  /* 0x0000002406007981 */ /* 0x000162000c1e1500 */
[----:B------:R-:W-:Y:S05]  /*3000*/  BRA `(.L_x_13909) ;  /* 0x0000000c00307947 */ /* 0x000fea0003800000 */
.L_x_13905:
[----:B------:R-:W-:-:S09]  /*3010*/  UISETP.GT.AND UP0, UPT, UR4, 0x6, UPT ;  /* 0x000000060400788c */ /* 0x000fd2000bf04270 */
[----:B------:R-:W-:Y:S05]  /*3020*/  BRA.U UP0, `(.L_x_13912) ;  /* 0x0000000100347547 */ /* 0x000fea000b800000 */
[----:B------:R-:W-:-:S09]  /*3030*/  UISETP.NE.AND UP0, UPT, UR4, 0x5, UPT ;  /* 0x000000050400788c */ /* 0x000fd2000bf05270 */
[----:B------:R-:W-:Y:S05]  /*3040*/  BRA.U !UP0, `(.L_x_13913) ;  /* 0x0000000108187547 */ /* 0x000fea000b800000 */
[----:B------:R-:W-:-:S09]  /*3050*/  UISETP.NE.AND UP0, UPT, UR4, 0x6, UPT ;  /* 0x000000060400788c */ /* 0x000fd2000bf05270 */
[----:B------:R-:W-:Y:S05]  /*3060*/  BRA.U UP0, `(.L_x_13908) ;  /* 0x0000000900c47547 */ /* 0x000fea000b800000 */
[----:B--234-:R-:W2:Y:S02]  /*3070*/  LDG.E R4, desc[UR36][R6.64] ;  /* 0x0000002406047981 */ /* 0x01cea4000c1e1900 */
[----:B--2---:R-:W0:Y:S02]  /*3080*/  F2I.S64.TRUNC R4, R4 ;  /* 0x0000000400047311 */ /* 0x004e24000020d900 */
[----:B0-----:R-:W-:Y:S01]  /*3090*/  PRMT R0, R4, 0x7610, R0 ;  /* 0x0000761004007816 */ /* 0x001fe20000000000 */
[----:B------:R-:W-:Y:S06]  /*30a0*/  BRA `(.L_x_13909) ;  /* 0x0000000c00087947 */ /* 0x000fec0003800000 */
.L_x_13913:
[----:B--234-:R-:W2:Y:S02]  /*30b0*/  LDG.E.U16 R4, desc[UR36][R6.64] ;  /* 0x0000002406047981 */ /* 0x01cea4000c1e1500 */
[----:B--2---:R-:W-:-:S06]  /*30c0*/  HADD2.F32 R4, -RZ, R4.H0_H0 ;  /* 0x20000004ff047230 */ /* 0x004fcc0000004100 */
[----:B------:R-:W0:Y:S02]  /*30d0*/  F2I.S64.TRUNC R4, R4 ;  /* 0x0000000400047311 */ /* 0x000e24000020d900 */
[----:B0-----:R-:W-:Y:S01]  /*30e0*/  PRMT R0, R4, 0x7610, R0 ;  /* 0x0000761004007816 */ /* 0x001fe20000000000 */
[----:B------:R-:W-:Y:S06]  /*30f0*/  BRA `(.L_x_13909) ;  /* 0x0000000800f47947 */ /* 0x000fec0003800000 */
.L_x_13912:
[----:B------:R-:W-:-:S09]  /*3100*/  UISETP.NE.AND UP0, UPT, UR4, 0x7, UPT ;  /* 0x000000070400788c */ /* 0x000fd2000bf05270 */
[----:B------:R-:W-:Y:S05]  /*3110*/  BRA.U !UP0, `(.L_x_13914) ;  /* 0x0000000108347547 */ /* 0x000fea000b800000 */
        /* <DEDUP_REMOVED lines=8> */
.L_x_13915:
[----:B------:R-:W2:Y:S02]  /*31a0*/  LDG.E.U16 R6, desc[UR36][R6.64] ;  /* 0x0000002406067981 */ /* 0x000ea4000c1e1500 */
[----:B--234-:R-:W-:-:S06]  /*31b0*/  HADD2.F32 R4, -RZ, R6.H0_H0 ;  /* 0x20000006ff047230 */ /* 0x01cfcc0000004100 */
[----:B------:R-:W0:Y:S02]  /*31c0*/  F2I.S64.TRUNC R4, R4 ;  /* 0x0000000400047311 */ /* 0x000e24000020d900 */
[----:B0-----:R-:W-:Y:S01]  /*31d0*/  PRMT R0, R4, 0x7610, R0 ;  /* 0x0000761004007816 */ /* 0x001fe20000000000 */
[----:B------:R-:W-:Y:S06]  /*31e0*/  BRA `(.L_x_13909) ;  /* 0x0000000800b87947 */ /* 0x000fec0003800000 */
.L_x_13914:
[----:B--234-:R-:W2:Y:S02]  /*31f0*/  LDG.E.64 R4, desc[UR36][R6.64] ;  /* 0x0000002406047981 */ /* 0x01cea4000c1e1b00 */
[----:B--2---:R-:W0:Y:S02]  /*3200*/  F2I.S64.F64.TRUNC R4, R4 ;  /* 0x0000000400047311 */ /* 0x004e24000030d900 */
[----:B0-----:R-:W-:Y:S01]  /*3210*/  PRMT R0, R4, 0x7610, R0 ;  /* 0x0000761004007816 */ /* 0x001fe20000000000 */
[----:B------:R-:W-:Y:S06]  /*3220*/  BRA `(.L_x_13909) ;  /* 0x0000000800a87947 */ /* 0x000fec0003800000 */
.L_x_13904:
        /* <DEDUP_REMOVED lines=12> */
.L_x_13918:
[----:B------:R-:W2:Y:S02]  /*32f0*/  LDG.E.64 R6, desc[UR36][R6.64] ;  /* 0x0000002406067981 */ /* 0x000ea4000c1e1b00 */
[----:B--234-:R-:W0:Y:S02]  /*3300*/  F2I.S64.F64.TRUNC R4, R6 ;  /* 0x0000000600047311 */ /* 0x01ce24000030d900 */
[----:B0-----:R-:W-:Y:S01]  /*3310*/  PRMT R0, R4, 0x7610, R0 ;  /* 0x0000761004007816 */ /* 0x001fe20000000000 */
[----:B------:R-:W-:Y:S06]  /*3320*/  BRA `(.L_x_13909) ;  /* 0x0000000800687947 */ /* 0x000fec0003800000 */
.L_x_13917:
[----:B------:R-:W-:-:S09]  /*3330*/  UISETP.NE.AND UP0, UPT, UR4, 0xf, UPT ;  /* 0x0000000f0400788c */ /* 0x000fd2000bf05270 */
[----:B------:R-:W-:Y:S05]  /*3340*/  BRA.U !UP0, `(.L_x_13919) ;  /* 0x0000000108a07547 */ /* 0x000fea000b800000 */
[----:B------:R-:W-:-:S09]  /*3350*/  UISETP.NE.AND UP0, UPT, UR4, 0x17, UPT ;  /* 0x000000170400788c */ /* 0x000fd2000bf05270 */
[----:B------:R-:W-:Y:S05]  /*3360*/  BRA.U !UP0, `(.L_x_13920) ;  /* 0x00000001085c7547 */ /* 0x000fea000b800000 */
[----:B------:R-:W-:-:S09]  /*3370*/  UISETP.NE.AND UP0, UPT, UR4, 0x18, UPT ;  /* 0x000000180400788c */ /* 0x000fd2000bf05270 */
[----:B------:R-:W-:Y:S05]  /*3380*/  BRA.U UP0, `(.L_x_13908) ;  /* 0x0000000500fc7547 */ /* 0x000fea000b800000 */
[----:B------:R-:W2:Y:S02]  /*3390*/  LDG.E.U8 R0, desc[UR36][R6.64] ;  /* 0x0000002406007981 */ /* 0x000ea4000c1e1100 */
[----:B--234-:R-:W-:Y:S02]  /*33a0*/  IMAD.MOV.U32 R5, RZ, RZ, 0x1f ;  /* 0x0000001fff057424 */ /* 0x01cfe400078e00ff */
[----:B------:R-:W-:-:S05]  /*33b0*/  IMAD.SHL.U32 R0, R0, 0x1000000, RZ ;  /* 0x0100000000007824 */ /* 0x000fca00078e00ff */
        /* <DEDUP_REMOVED lines=18> */
.L_x_13920:
[----:B--234-:R-:W2:Y:S02]  /*34e0*/  LDG.E.U8 R4, desc[UR36][R6.64] ;  /* 0x0000002406047981 */ /* 0x01cea4000c1e1100 */
        /* <DEDUP_REMOVED lines=14> */
.L_x_13919:
[----:B--234-:R-:W2:Y:S02]  /*35d0*/  LDG.E.U16 R4, desc[UR36][R6.64] ;  /* 0x0000002406047981 */ /* 0x01cea4000c1e1500 */
[----:B--2---:R-:W-:-:S06]  /*35e0*/  IMAD.U32 R4, R4, 0x10000, RZ ;  /* 0x0001000004047824 */ /* 0x004fcc00078e00ff */
[----:B------:R-:W0:Y:S02]  /*35f0*/  F2I.S64.TRUNC R4, R4 ;  /* 0x0000000400047311 */ /* 0x000e24000020d900 */
[----:B0-----:R-:W-:Y:S01]  /*3600*/  PRMT R0, R4, 0x7610, R0 ;  /* 0x0000761004007816 */ /* 0x001fe20000000000 */
[----:B------:R-:W-:Y:S06]  /*3610*/  BRA `(.L_x_13909) ;  /* 0x0000000400ac7947 */ /* 0x000fec0003800000 */
.L_x_13916:
        /* <DEDUP_REMOVED lines=10> */
.L_x_13923:
[----:B------:R-:W2:Y:S01]  /*36c0*/  LDG.E.U8 R6, desc[UR36][R6.64] ;  /* 0x0000002406067981 */ /* 0x000ea2000c1e1100 */
[----:B------:R-:W-:Y:S01]  /*36d0*/  BSSY.RECONVERGENT B0, `(.L_x_13924) ;  /* 0x0000018000007945 */ /* 0x000fe20003800200 */
[----:B--234-:R-:W-:Y:S01]  /*36e0*/  IMAD.MOV.U32 R4, RZ, RZ, RZ ;  /* 0x000000ffff047224 */ /* 0x01cfe200078e00ff */
[----:B------:R-:W-:-:S13]  /*36f0*/  ISETP.NE.AND P0, PT, R6, RZ, PT ;  /* 0x000000ff0600720c */ /* 0x000fda0003f05270 */
        /* <DEDUP_REMOVED lines=17> */
.L_x_13927:
[----:B------:R-:W-:Y:S05]  /*3810*/  BSYNC.RECONVERGENT B1 ;  /* 0x0000000000017941 */ /* 0x000fea0003800200 */
.L_x_13926:
[----:B------:R-:W-:Y:S01]  /*3820*/  IMAD.SHL.U32 R0, R0, 0x100000, RZ ;  /* 0x0010000000007824 */ /* 0x000fe200078e00ff */
[----:B------:R-:W-:-:S04]  /*3830*/  LEA R3, R3, 0x3b800000, 0x17 ;  /* 0x3b80000003037811 */ /* 0x000fc800078eb8ff */
[----:B------:R-:W-:-:S07]  /*3840*/  LOP3.LUT R4, R3, R0, R7, 0xfe, !PT ;  /* 0x0000000003047212 */ /* 0x000fce00078efe07 */
.L_x_13925:
[----:B------:R-:W-:Y:S05]  /*3850*/  BSYNC.RECONVERGENT B0 ;  /* 0x0000000000007941 */ /* 0x000fea0003800200 */
.L_x_13924:
[----:B------:R-:W0:Y:S02]  /*3860*/  F2I.S64.TRUNC R4, R4 ;  /* 0x0000000400047311 */ /* 0x000e24000020d900 */
[----:B0-----:R-:W-:Y:S01]  /*3870*/  PRMT R0, R4, 0x7610, R0 ;  /* 0x0000761004007816 */ /* 0x001fe20000000000 */
[----:B------:R-:W-:Y:S06]  /*3880*/  BRA `(.L_x_13909) ;  /* 0x0000000400107947 */ /* 0x000fec0003800000 */
.L_x_13922:
        /* <DEDUP_REMOVED lines=21> */
.L_x_13931:
[----:B------:R-:W-:Y:S05]  /*39e0*/  BSYNC.RECONVERGENT B1 ;  /* 0x0000000000017941 */ /* 0x000fea0003800200 */
.L_x_13930:
[----:B------:R-:W-:Y:S01]  /*39f0*/  IMAD.SHL.U32 R0, R0, 0x200000, RZ ;  /* 0x0020000000007824 */ /* 0x000fe200078e00ff */
[----:B------:R-:W-:-:S04]  /*3a00*/  LEA R3, R3, 0x37800000, 0x17 ;  /* 0x3780000003037811 */ /* 0x000fc800078eb8ff */
[----:B------:R-:W-:-:S07]  /*3a10*/  LOP3.LUT R4, R3, R0, R7, 0xfe, !PT ;  /* 0x0000000003047212 */ /* 0x000fce00078efe07 */
.L_x_13929:
[----:B------:R-:W-:Y:S05]  /*3a20*/  BSYNC.RECONVERGENT B0 ;  /* 0x0000000000007941 */ /* 0x000fea0003800200 */
.L_x_13928:
[----:B------:R-:W0:Y:S02]  /*3a30*/  F2I.S64.TRUNC R4, R4 ;  /* 0x0000000400047311 */ /* 0x000e24000020d900 */
[----:B0-----:R-:W-:Y:S01]  /*3a40*/  PRMT R0, R4, 0x7610, R0 ;  /* 0x0000761004007816 */ /* 0x001fe20000000000 */
[----:B------:R-:W-:Y:S06]  /*3a50*/  BRA `(.L_x_13909) ;  /* 0x00000000009c7947 */ /* 0x000fec0003800000 */
.L_x_13921:
        /* <DEDUP_REMOVED lines=8> */
[----:B--234-:R-:W-:Y:S01]  /*3ae0*/  IMAD.MOV.U32 R4, RZ, RZ, 0x400000 ;  /* 0x00400000ff047424 */ /* 0x01cfe200078e00ff */
[----:B------:R-:W-:-:S13]  /*3af0*/  ISETP.NE.AND P0, PT, R6, RZ, PT ;  /* 0x000000ff0600720c */ /* 0x000fda0003f05270 */
[----:B------:R-:W-:Y:S05]  /*3b00*/  @!P0 BRA `(.L_x_13935) ;  /* 0x00000000000c8947 */ /* 0x000fea0003800000 */
[----:B------:R-:W-:-:S13]  /*3b10*/  ISETP.NE.AND P0, PT, R6, 0xff, PT ;  /* 0x000000ff0600780c */ /* 0x000fda0003f05270 */
[----:B------:R-:W-:Y:S02]  /*3b20*/  @!P0 IMAD.MOV.U32 R4, RZ, RZ, 0x7f800001 ;  /* 0x7f800001ff048424 */ /* 0x000fe400078e00ff */
[----:B------:R-:W-:-:S07]  /*3b30*/  @P0 IMAD.SHL.U32 R4, R6, 0x800000, RZ ;  /* 0x0080000006040824 */ /* 0x000fce00078e00ff */
.L_x_13935:
[----:B------:R-:W-:Y:S05]  /*3b40*/  BSYNC.RECONVERGENT B0 ;  /* 0x0000000000007941 */ /* 0x000fea0003800200 */
.L_x_13934:
[----:B------:R-:W0:Y:S02]  /*3b50*/  F2I.S64.TRUNC R4, R4 ;  /* 0x0000000400047311 */ /* 0x000e24000020d900 */
[----:B0-----:R-:W-:Y:S01]  /*3b60*/  PRMT R0, R4, 0x7610, R0 ;  /* 0x0000761004007816 */ /* 0x001fe20000000000 */
[----:B------:R-:W-:Y:S06]  /*3b70*/  BRA `(.L_x_13909) ;  /* 0x0000000000547947 */ /* 0x000fec0003800000 */
.L_x_13908:
[----:B------:R-:W-:Y:S01]  /*3b80*/  MOV R14, 0x0 ;  /* 0x00000000000e7802 */ /* 0x000fe20000000f00 */
[----:B------:R-:W2:Y:S01]  /*3b90*/  LDCU.64 UR4, c[0x4][0x140] ;  /* 0x01002800ff0477ac */ /* 0x000ea20008000a00 */
[----:B------:R-:W-:Y:S02]  /*3ba0*/  IMAD.MOV.U32 R8, RZ, RZ, 0x4e ;  /* 0x0000004eff087424 */ /* 0x000fe400078e00ff */
[----:B------:R-:W-:Y:S01]  /*3bb0*/  IMAD.MOV.U32 R12, RZ, RZ, 0x1 ;  /* 0x00000001ff0c7424 */ /* 0x000fe200078e00ff */
[----:B------:R-:W0:Y:S01]  /*3bc0*/  LDCU.64 UR6, c[0x4][0x148] ;  /* 0x01002900ff0677ac */ /* 0x000e220008000a00 */
[----:B------:R-:W1:Y:S01]  /*3bd0*/  LDC.64 R14, c[0x4][R14] ;  /* 0x010000000e0e7b82 */ /* 0x000e620000000a00 */
[----:B------:R-:W-:Y:S01]  /*3be0*/  IMAD.MOV.U32 R13, RZ, RZ, RZ ;  /* 0x000000ffff0d7224 */ /* 0x000fe200078e00ff */
[----:B------:R-:W0:Y:S01]  /*3bf0*/  LDCU.64 UR8, c[0x4][0x8] ;  /* 0x01000100ff0877ac */ /* 0x000e220008000a00 */
[----:B--234-:R-:W-:Y:S02]  /*3c00*/  IMAD.U32 R4, RZ, RZ, UR4 ;  /* 0x00000004ff047e24 */ /* 0x01cfe4000f8e00ff */
[----:B------:R-:W-:-:S02]  /*3c10*/  IMAD.U32 R5, RZ, RZ, UR5 ;  /* 0x00000005ff057e24 */ /* 0x000fc4000f8e00ff */
[----:B0-----:R-:W-:Y:S02]  /*3c20*/  IMAD.U32 R6, RZ, RZ, UR6 ;  /* 0x00000006ff067e24 */ /* 0x001fe4000f8e00ff */
[----:B------:R-:W-:Y:S02]  /*3c30*/  IMAD.U32 R7, RZ, RZ, UR7 ;  /* 0x00000007ff077e24 */ /* 0x000fe4000f8e00ff */
[----:B------:R-:W-:Y:S02]  /*3c40*/  IMAD.U32 R10, RZ, RZ, UR8 ;  /* 0x00000008ff0a7e24 */ /* 0x000fe4000f8e00ff */
[----:B------:R-:W-:-:S07]  /*3c50*/  IMAD.U32 R11, RZ, RZ, UR9 ;  /* 0x00000009ff0b7e24 */ /* 0x000fce000f8e00ff */
[----:B------:R-:W-:-:S07]  /*3c60*/  LEPC R20, `(.L_x_13936) ;  /* 0x000000001014794e */ /* 0x000fce0000000000 */
[----:B-1---5:R-:W-:Y:S05]  /*3c70*/  CALL.ABS.NOINC R14 ;  /* 0x000000000e007343 */ /* 0x022fea0003c00000 */
.L_x_13936:
[----:B------:R-:W-:Y:S01]  /*3c80*/  PRMT R0, RZ, 0x7610, R0 ;  /* 0x00007610ff007816 */ /* 0x000fe20000000000 */
[----:B------:R-:W-:Y:S06]  /*3c90*/  BRA `(.L_x_13909) ;  /* 0x00000000000c7947 */ /* 0x000fec0003800000 */
.L_x_13933:
[----:B------:R1:W5:Y:S01]  /*3ca0*/  LDG.E.U8 R0, desc[UR36][R6.64] ;  /* 0x0000002406007981 */ /* 0x000362000c1e1100 */
[----:B------:R-:W-:Y:S05]  /*3cb0*/  BRA `(.L_x_13909) ;  /* 0x0000000000047947 */ /* 0x000fea0003800000 */
.L_x_13932:
[----:B------:R0:W5:Y:S02]  /*3cc0*/  LDG.E.U8 R0, desc[UR36][R6.64] ;  /* 0x0000002406007981 */ /* 0x000164000c1e1100 */
.L_x_13909:
[----:B-----5:R-:W-:Y:S01]  /*3cd0*/  LOP3.LUT P1, RZ, R23, 0xff, RZ, 0xc0, !PT ;  /* 0x000000ff17ff7812 */ /* 0x020fe2000782c0ff */
[----:B------:R-:W-:Y:S01]  /*3ce0*/  VIADD R2, R2, 0x80 ;  /* 0x0000008002027836 */ /* 0x000fe20000000000 */
[----:B------:R-:W-:Y:S02]  /*3cf0*/  LOP3.LUT P0, RZ, R0, 0xff, RZ, 0xc0, !PT ;  /* 0x000000ff00ff7812 */ /* 0x000fe4000780c0ff */
[----:B------:R-:W-:Y:S02]  /*3d00*/  P2R R24, PR, RZ, 0x2 ;  /* 0x00000002ff187803 */ /* 0x000fe40000000000 */
[----:B------:R-:W-:-:S09]  /*3d10*/  P2R R23, PR, RZ, 0x1 ;  /* 0x00000001ff177803 */ /* 0x000fd20000000000 */
.L_x_13870:
[----:B------:R-:W-:Y:S05]  /*3d20*/  BSYNC.RECONVERGENT B6 ;  /* 0x0000000000067941 */ /* 0x000fea0003800200 */
.L_x_13869:
[----:B------:R-:W-:Y:S01]  /*3d30*/  ISETP.GE.AND P0, PT, R2, R17, PT ;  /* 0x000000110200720c */ /* 0x000fe20003f06270 */
[----:B------:R-:W-:Y:S01]  /*3d40*/  BSSY.RECONVERGENT B6, `(.L_x_13937) ;  /* 0x00001e5000067945 */ /* 0x000fe20003800200 */
[----:B------:R-:W-:Y:S02]  /*3d50*/  PLOP3.LUT P2, PT, PT, PT, PT, 0x8, 0x80 ;  /* 0x000000000080781c */ /* 0x000fe40003f4e170 */
[----:B------:R-:W-:Y:S02]  /*3d60*/  PLOP3.LUT P1, PT, PT, PT, PT, 0x8, 0x80 ;  /* 0x000000000080781c */ /* 0x000fe40003f2e170 */
[----:B------:R-:W-:Y:S02]  /*3d70*/  P2R R26, PR, RZ, 0x4 ;  /* 0x00000004ff1a7803 */ /* 0x000fe40000000000 */
[----:B------:R-:W-:-:S05]  /*3d80*/  P2R R25, PR, RZ, 0x2 ;  /* 0x00000002ff197803 */ /* 0x000fca0000000000 */
        /* <DEDUP_REMOVED lines=20> */
.L_x_13942:
[----:B------:R0:W5:Y:S01]  /*3ed0*/  LDG.E.U8 R25, desc[UR36][R6.64] ;  /* 0x0000002406197981 */ /* 0x000162000c1e1100 */
[----:B------:R-:W-:Y:S05]  /*3ee0*/  BRA `(.L_x_13944) ;  /* 0x0000000c00607947 */ /* 0x000fea0003800000 */
.L_x_13941:
        /* <DEDUP_REMOVED lines=8> */
.L_x_13946:
[----:B------:R0:W5:Y:S01]  /*3f70*/  LDG.E.U8 R25, desc[UR36][R6.64] ;  /* 0x0000002406197981 */ /* 0x000162000c1e1100 */
[----:B------:R-:W-:Y:S05]  /*3f80*/  BRA `(.L_x_13944) ;  /* 0x0000000c00387947 */ /* 0x000fea0003800000 */
.L_x_13945:
[----:B------:R0:W5:Y:S01]  /*3f90*/  LDG.E.U16 R25, desc[UR36][R6.64] ;  /* 0x0000002406197981 */ /* 0x000162000c1e1500 */
[----:B------:R-:W-:Y:S05]  /*3fa0*/  BRA `(.L_x_13944) ;  /* 0x0000000c00307947 */ /* 0x000fea0003800000 */
.L_x_13940:
        /* <DEDUP_REMOVED lines=10> */
.L_x_13948:
[----:B--234-:R-:W2:Y:S02]  /*4050*/  LDG.E.U16 R4, desc[UR36][R6.64] ;  /* 0x0000002406047981 */ /* 0x01cea4000c1e1500 */
[----:B--2---:R-:W-:-:S06]  /*4060*/  HADD2.F32 R4, -RZ, R4.H0_H0 ;  /* 0x20000004ff047230 */ /* 0x004fcc0000004100 */
[----:B------:R-:W0:Y:S02]  /*4070*/  F2I.S64.TRUNC R4, R4 ;  /* 0x0000000400047311 */ /* 0x000e24000020d900 */
[----:B0-----:R-:W-:Y:S01]  /*4080*/  PRMT R25, R4, 0x7610, R25 ;  /* 0x0000761004197816 */ /* 0x001fe20000000019 */
[----:B------:R-:W-:Y:S06]  /*4090*/  BRA `(.L_x_13944) ;  /* 0x0000000800f47947 */ /* 0x000fec0003800000 */
.L_x_13947:
        /* <DEDUP_REMOVED lines=10> */
.L_x_13950:
[----:B------:R-:W2:Y:S02]  /*4140*/  LDG.E.U16 R6, desc[UR36][R6.64] ;  /* 0x0000002406067981 */ /* 0x000ea4000c1e1500 */
[----:B--234-:R-:W-:-:S06]  /*4150*/  HADD2.F32 R4, -RZ, R6.H0_H0 ;  /* 0x20000006ff047230 */ /* 0x01cfcc0000004100 */
[----:B------:R-:W0:Y:S02]  /*4160*/  F2I.S64.TRUNC R4, R4 ;  /* 0x0000000400047311 */ /* 0x000e24000020d900 */
[----:B0-----:R-:W-:Y:S01]  /*4170*/  PRMT R25, R4, 0x7610, R25 ;  /* 0x0000761004197816 */ /* 0x001fe20000000019 */
[----:B------:R-:W-:Y:S06]  /*4180*/  BRA `(.L_x_13944) ;  /* 0x0000000800b87947 */ /* 0x000fec0003800000 */
.L_x_13949:
[----:B--234-:R-:W2:Y:S02]  /*4190*/  LDG.E.64 R4, desc[UR36][R6.64] ;  /* 0x0000002406047981 */ /* 0x01cea4000c1e1b00 */
[----:B--2---:R-:W0:Y:S02]  /*41a0*/  F2I.S64.F64.TRUNC R4, R4 ;  /* 0x0000000400047311 */ /* 0x004e24000030d900 */
[----:B0-----:R-:W-:Y:S01]  /*41b0*/  PRMT R25, R4, 0x7610, R25 ;  /* 0x0000761004197816 */ /* 0x001fe20000000019 */
[----:B------:R-:W-:Y:S06]  /*41c0*/  BRA `(.L_x_13944) ;  /* 0x0000000800a87947 */ /* 0x000fec0003800000 */
.L_x_13939:
        /* <DEDUP_REMOVED lines=12> */
.L_x_13953:
[----:B------:R-:W2:Y:S02]  /*4290*/  LDG.E.64 R6, desc[UR36][R6.64] ;  /* 0x0000002406067981 */ /* 0x000ea4000c1e1b00 */
[----:B--234-:R-:W0:Y:S02]  /*42a0*/  F2I.S64.F64.TRUNC R4, R6 ;  /* 0x0000000600047311 */ /* 0x01ce24000030d900 */
[----:B0-----:R-:W-:Y:S01]  /*42b0*/  PRMT R25, R4, 0x7610, R25 ;  /* 0x0000761004197816 */ /* 0x001fe20000000019 */
[----:B------:R-:W-:Y:S06]  /*42c0*/  BRA `(.L_x_13944) ;  /* 0x0000000800687947 */ /* 0x000fec0003800000 */
.L_x_13952:
[----:B------:R-:W-:-:S09]  /*42d0*/  UISETP.NE.AND UP0, UPT, UR4, 0xf, UPT ;  /* 0x0000000f0400788c */ /* 0x000fd2000bf05270 */
[----:B------:R-:W-:Y:S05]  /*42e0*/  BRA.U !UP0, `(.L_x_13954) ;  /* 0x0000000108a07547 */ /* 0x000fea000b800000 */
[----:B------:R-:W-:-:S09]  /*42f0*/  UISETP.NE.AND UP0, UPT, UR4, 0x17, UPT ;  /* 0x000000170400788c */ /* 0x000fd2000bf05270 */
[----:B------:R-:W-:Y:S05]  /*4300*/  BRA.U !UP0, `(.L_x_13955) ;  /* 0x00000001085c7547 */ /* 0x000fea000b800000 */
[----:B------:R-:W-:-:S09]  /*4310*/  UISETP.NE.AND UP0, UPT, UR4, 0x18, UPT ;  /* 0x000000180400788c */ /* 0x000fd2000bf05270 */
[----:B------:R-:W-:Y:S05]  /*4320*/  BRA.U UP0, `(.L_x_13943) ;  /* 0x0000000500fc7547 */ /* 0x000fea000b800000 */
[----:B------:R-:W5:Y:S01]  /*4330*/  LDG.E.U8 R0, desc[UR36][R6.64] ;  /* 0x0000002406007981 */ /* 0x000f62000c1e1100 */
[----:B--234-:R-:W-:Y:S02]  /*4340*/  IMAD.MOV.U32 R5, RZ, RZ, 0x1f ;  /* 0x0000001fff057424 */ /* 0x01cfe400078e00ff */
        /* <DEDUP_REMOVED lines=19> */
.L_x_13955:
        /* <DEDUP_REMOVED lines=15> */
.L_x_13954:
[----:B--234-:R-:W2:Y:S02]  /*4570*/  LDG.E.U16 R4, desc[UR36][R6.64] ;  /* 0x0000002406047981 */ /* 0x01cea4000c1e1500 */
[----:B--2---:R-:W-:-:S06]  /*4580*/  IMAD.U32 R4, R4, 0x10000, RZ ;  /* 0x0001000004047824 */ /* 0x004fcc00078e00ff */
[----:B------:R-:W0:Y:S02]  /*4590*/  F2I.S64.TRUNC R4, R4 ;  /* 0x0000000400047311 */ /* 0x000e24000020d900 */
[----:B0-----:R-:W-:Y:S01]  /*45a0*/  PRMT R25, R4, 0x7610, R25 ;  /* 0x0000761004197816 */ /* 0x001fe20000000019 */
[----:B------:R-:W-:Y:S06]  /*45b0*/  BRA `(.L_x_13944) ;  /* 0x0000000400ac7947 */ /* 0x000fec0003800000 */
.L_x_13951:
        /* <DEDUP_REMOVED lines=10> */
.L_x_13958:
[----:B------:R-:W5:Y:S01]  /*4660*/  LDG.E.U8 R6, desc[UR36][R6.64] ;  /* 0x0000002406067981 */ /* 0x000f62000c1e1100 */
[----:B------:R-:W-:Y:S01]  /*4670*/  BSSY.RECONVERGENT B0, `(.L_x_13959) ;  /* 0x0000018000007945 */ /* 0x000fe20003800200 */
[----:B--234-:R-:W-:Y:S01]  /*4680*/  IMAD.MOV.U32 R4, RZ, RZ, RZ ;  /* 0x000000ffff047224 */ /* 0x01cfe200078e00ff */
        /* <DEDUP_REMOVED lines=18> */
.L_x_13962:
[----:B------:R-:W-:Y:S05]  /*47b0*/  BSYNC.RECONVERGENT B1 ;  /* 0x0000000000017941 */ /* 0x000fea0003800200 */
.L_x_13961:
[----:B------:R-:W-:Y:S01]  /*47c0*/  IMAD.SHL.U32 R0, R0, 0x100000, RZ ;  /* 0x0010000000007824 */ /* 0x000fe200078e00ff */
[----:B------:R-:W-:-:S04]  /*47d0*/  LEA R3, R3, 0x3b800000, 0x17 ;  /* 0x3b80000003037811 */ /* 0x000fc800078eb8ff */
[----:B------:R-:W-:-:S07]  /*47e0*/  LOP3.LUT R4, R3, R0, R7, 0xfe, !PT ;  /* 0x0000000003047212 */ /* 0x000fce00078efe07 */
.L_x_13960:
[----:B------:R-:W-:Y:S05]  /*47f0*/  BSYNC.RECONVERGENT B0 ;  /* 0x0000000000007941 */ /* 0x000fea0003800200 */
.L_x_13959:
[----:B------:R-:W0:Y:S02]  /*4800*/  F2I.S64.TRUNC R4, R4 ;  /* 0x0000000400047311 */ /* 0x000e24000020d900 */
[----:B0-----:R-:W-:Y:S01]  /*4810*/  PRMT R25, R4, 0x7610, R25 ;  /* 0x0000761004197816 */ /* 0x001fe20000000019 */
[----:B------:R-:W-:Y:S06]  /*4820*/  BRA `(.L_x_13944) ;  /* 0x0000000400107947 */ /* 0x000fec0003800000 */
.L_x_13957:
        /* <DEDUP_REMOVED lines=21> */
.L_x_13966:
[----:B------:R-:W-:Y:S05]  /*4980*/  BSYNC.RECONVERGENT B1 ;  /* 0x0000000000017941 */ /* 0x000fea0003800200 */
.L_x_13965:
[----:B------:R-:W-:Y:S01]  /*4990*/  IMAD.SHL.U32 R0, R0, 0x200000, RZ ;  /* 0x0020000000007824 */ /* 0x000fe200078e00ff */
[----:B------:R-:W-:-:S04]  /*49a0*/  LEA R3, R3, 0x37800000, 0x17 ;  /* 0x3780000003037811 */ /* 0x000fc800078eb8ff */
[----:B------:R-:W-:-:S07]  /*49b0*/  LOP3.LUT R4, R3, R0, R7, 0xfe, !PT ;  /* 0x0000000003047212 */ /* 0x000fce00078efe07 */
.L_x_13964:
[----:B------:R-:W-:Y:S05]  /*49c0*/  BSYNC.RECONVERGENT B0 ;  /* 0x0000000000007941 */ /* 0x000fea0003800200 */
.L_x_13963:
[----:B------:R-:W0:Y:S02]  /*49d0*/  F2I.S64.TRUNC R4, R4 ;  /* 0x0000000400047311 */ /* 0x000e24000020d900 */
[----:B0-----:R-:W-:Y:S01]  /*49e0*/  PRMT R25, R4, 0x7610, R25 ;  /* 0x0000761004197816 */ /* 0x001fe20000000019 */
[----:B------:R-:W-:Y:S06]  /*49f0*/  BRA `(.L_x_13944) ;  /* 0x00000000009c7947 */ /* 0x000fec0003800000 */
.L_x_13956:
        /* <DEDUP_REMOVED lines=8> */
[----:B--234-:R-:W-:Y:S01]  /*4a80*/  IMAD.MOV.U32 R4, RZ, RZ, 0x400000 ;  /* 0x00400000ff047424 */ /* 0x01cfe200078e00ff */
[----:B-----5:R-:W-:-:S13]  /*4a90*/  ISETP.NE.AND P0, PT, R6, RZ, PT ;  /* 0x000000ff0600720c */ /* 0x020fda0003f05270 */
[----:B------:R-:W-:Y:S05]  /*4aa0*/  @!P0 BRA `(.L_x_13970) ;  /* 0x00000000000c8947 */ /* 0x000fea0003800000 */
[----:B------:R-:W-:-:S13]  /*4ab0*/  ISETP.NE.AND P0, PT, R6, 0xff, PT ;  /* 0x000000ff0600780c */ /* 0x000fda0003f05270 */
[----:B------:R-:W-:Y:S02]  /*4ac0*/  @!P0 IMAD.MOV.U32 R4, RZ, RZ, 0x7f800001 ;  /* 0x7f800001ff048424 */ /* 0x000fe400078e00ff */
[----:B------:R-:W-:-:S07]  /*4ad0*/  @P0 IMAD.SHL.U32 R4, R6, 0x800000, RZ ;  /* 0x0080000006040824 */ /* 0x000fce00078e00ff */
.L_x_13970:
[----:B------:R-:W-:Y:S05]  /*4ae0*/  BSYNC.RECONVERGENT B0 ;  /* 0x0000000000007941 */ /* 0x000fea0003800200 */
.L_x_13969:
[----:B------:R-:W0:Y:S02]  /*4af0*/  F2I.S64.TRUNC R4, R4 ;  /* 0x0000000400047311 */ /* 0x000e24000020d900 */
[----:B0-----:R-:W-:Y:S01]  /*4b00*/  PRMT R25, R4, 0x7610, R25 ;  /* 0x0000761004197816 */ /* 0x001fe20000000019 */
[----:B------:R-:W-:Y:S06]  /*4b10*/  BRA `(.L_x_13944) ;  /* 0x0000000000547947 */ /* 0x000fec0003800000 */
.L_x_13943:
[----:B------:R-:W-:Y:S01]  /*4b20*/  MOV R14, 0x0 ;  /* 0x00000000000e7802 */ /* 0x000fe20000000f00 */
[----:B------:R-:W2:Y:S01]  /*4b30*/  LDCU.64 UR4, c[0x4][0x140] ;  /* 0x01002800ff0477ac */ /* 0x000ea20008000a00 */
[----:B------:R-:W-:Y:S02]  /*4b40*/  IMAD.MOV.U32 R8, RZ, RZ, 0x4e ;  /* 0x0000004eff087424 */ /* 0x000fe400078e00ff */
[----:B------:R-:W-:Y:S01]  /*4b50*/  IMAD.MOV.U32 R12, RZ, RZ, 0x1 ;  /* 0x00000001ff0c7424 */ /* 0x000fe200078e00ff */
[----:B------:R-:W0:Y:S01]  /*4b60*/  LDCU.64 UR6, c[0x4][0x148] ;  /* 0x01002900ff0677ac */ /* 0x000e220008000a00 */
[----:B------:R-:W1:Y:S01]  /*4b70*/  LDC.64 R14, c[0x4][R14] ;  /* 0x010000000e0e7b82 */ /* 0x000e620000000a00 */
[----:B------:R-:W-:Y:S01]  /*4b80*/  IMAD.MOV.U32 R13, RZ, RZ, RZ ;  /* 0x000000ffff0d7224 */ /* 0x000fe200078e00ff */
[----:B------:R-:W5:Y:S01]  /*4b90*/  LDCU.64 UR8, c[0x4][0x8] ;  /* 0x01000100ff0877ac */ /* 0x000f620008000a00 */
[----:B--234-:R-:W-:Y:S02]  /*4ba0*/  IMAD.U32 R4, RZ, RZ, UR4 ;  /* 0x00000004ff047e24 */ /* 0x01cfe4000f8e00ff */
[----:B------:R-:W-:-:S02]  /*4bb0*/  IMAD.U32 R5, RZ, RZ, UR5 ;  /* 0x00000005ff057e24 */ /* 0x000fc4000f8e00ff */
[----:B0-----:R-:W-:Y:S02]  /*4bc0*/  IMAD.U32 R6, RZ, RZ, UR6 ;  /* 0x00000006ff067e24 */ /* 0x001fe4000f8e00ff */
[----:B------:R-:W-:Y:S02]  /*4bd0*/  IMAD.U32 R7, RZ, RZ, UR7 ;  /* 0x00000007ff077e24 */ /* 0x000fe4000f8e00ff */
[----:B-----5:R-:W-:Y:S02]  /*4be0*/  IMAD.U32 R10, RZ, RZ, UR8 ;  /* 0x00000008ff0a7e24 */ /* 0x020fe4000f8e00ff */
[----:B------:R-:W-:-:S07]  /*4bf0*/  IMAD.U32 R11, RZ, RZ, UR9 ;  /* 0x00000009ff0b7e24 */ /* 0x000fce000f8e00ff */
[----:B------:R-:W-:-:S07]  /*4c00*/  LEPC R20, `(.L_x_13971) ;  /* 0x000000001014794e */ /* 0x000fce0000000000 */
[----:B-1----:R-:W-:Y:S05]  /*4c10*/  CALL.ABS.NOINC R14 ;  /* 0x000000000e007343 */ /* 0x002fea0003c00000 */
.L_x_13971:
[----:B------:R-:W-:Y:S01]  /*4c20*/  PRMT R25, RZ, 0x7610, R25 ;  /* 0x00007610ff197816 */ /* 0x000fe20000000019 */
[----:B------:R-:W-:Y:S06]  /*4c30*/  BRA `(.L_x_13944) ;  /* 0x00000000000c7947 */ /* 0x000fec0003800000 */
.L_x_13968:
[----:B------:R1:W5:Y:S01]  /*4c40*/  LDG.E.U8 R25, desc[UR36][R6.64] ;  /* 0x0000002406197981 */ /* 0x000362000c1e1100 */
[----:B------:R-:W-:Y:S05]  /*4c50*/  BRA `(.L_x_13944) ;  /* 0x0000000000047947 */ /* 0x000fea0003800000 */
.L_x_13967:
[----:B------:R0:W5:Y:S02]  /*4c60*/  LDG.E.U8 R25, desc[UR36][R6.64] ;  /* 0x0000002406197981 */ /* 0x000164000c1e1100 */
.L_x_13944:
        /* <DEDUP_REMOVED lines=19> */
.L_x_13975:
[----:B------:R0:W5:Y:S01]  /*4da0*/  LDG.E.U8 R0, desc[UR36][R6.64] ;  /* 0x0000002406007981 */ /* 0x000162000c1e1100 */
[----:B------:R-:W-:Y:S05]  /*4db0*/  BRA `(.L_x_13977) ;  /* 0x0000000c00607947 */ /* 0x000fea0003800000 */
.L_x_13974:
        /* <DEDUP_REMOVED lines=8> */
.L_x_13979:
[----:B------:R0:W5:Y:S01]  /*4e40*/  LDG.E.U8 R0, desc[UR36][R6.64] ;  /* 0x0000002406007981 */ /* 0x000162000c1e1100 */
[----:B------:R-:W-:Y:S05]  /*4e50*/  BRA `(.L_x_13977) ;  /* 0x0000000c00387947 */ /* 0x000fea0003800000 */
.L_x_13978:
[----:B------:R0:W5:Y:S01]  /*4e60*/  LDG.E.U16 R0, desc[UR36][R6.64] ;  /* 0x0000002406007981 */ /* 0x000162000c1e1500 */
[----:B------:R-:W-:Y:S05]  /*4e70*/  BRA `(.L_x_13977) ;  /* 0x0000000c00307947 */ /* 0x000fea0003800000 */
.L_x_13973:
[----:B------:R-:W-:-:S09]  /*4e80*/  UISETP.GT.AND UP0, UPT, UR4, 0x6, UPT ;  /* 0x000000060400788c */ /* 0x000fd2000bf04270 */
[----:B------:R-:W-:Y:S05]  /*4e90*/  BRA.U UP0, `(.L_x_13980) ;  /* 0x0000000100347547 */ /* 0x000fea000b800000 */
[----:B------:R-:W-:-:S09]  /*4ea0*/  UISETP.NE.AND UP0, UPT, UR4, 0x5, UPT ;  /* 0x000000050400788c */ /* 0x000fd2000bf05270 */
[----:B------:R-:W-:Y:S05]  /*4eb0*/  BRA.U !UP0, `(.L_x_13981) ;  /* 0x0000000108187547 */ /* 0x000fea000b800000 */
[----:B------:R-:W-:-:S09]  /*4ec0*/  UISETP.NE.AND UP0, UPT, UR4, 0x6, UPT ;  /* 0x000000060400788c */ /* 0x000fd2000bf05270 */
[----:B------:R-:W-:Y:S05]  /*4ed0*/  BRA.U UP0, `(.L_x_13976) ;  /* 0x0000000900c47547 */ /* 0x000fea000b800000 */
[----:B---34-:R-:W2:Y:S02]  /*4ee0*/  LDG.E R4, desc[UR36][R6.64] ;  /* 0x0000002406047981 */ /* 0x018ea4000c1e1900 */
[----:B--2---:R-:W0:Y:S02]  /*4ef0*/  F2I.S64.TRUNC R4, R4 ;  /* 0x0000000400047311 */ /* 0x004e24000020d900 */
[----:B0-----:R-:W-:Y:S01]  /*4f00*/  PRMT R0, R4, 0x7610, R0 ;  /* 0x0000761004007816 */ /* 0x001fe20000000000 */
[----:B------:R-:W-:Y:S06]  /*4f10*/  BRA `(.L_x_13977) ;  /* 0x0000000c00087947 */ /* 0x000fec0003800000 */
.L_x_13981:
[----:B---34-:R-:W2:Y:S02]  /*4f20*/  LDG.E.U16 R4, desc[UR36][R6.64] ;  /* 0x0000002406047981 */ /* 0x018ea4000c1e1500 */
[----:B--2---:R-:W-:-:S06]  /*4f30*/  HADD2.F32 R4, -RZ, R4.H0_H0 ;  /* 0x20000004ff047230 */ /* 0x004fcc0000004100 */
[----:B------:R-:W0:Y:S02]  /*4f40*/  F2I.S64.TRUNC R4, R4 ;  /* 0x0000000400047311 */ /* 0x000e24000020d900 */
[----:B0-----:R-:W-:Y:S01]  /*4f50*/  PRMT R0, R4, 0x7610, R0 ;  /* 0x0000761004007816 */ /* 0x001fe20000000000 */
[----:B------:R-:W-:Y:S06]  /*4f60*/  BRA `(.L_x_13977) ;  /* 0x0000000800f47947 */ /* 0x000fec0003800000 */
.L_x_13980:
[----:B------:R-:W-:-:S09]  /*4f70*/  UISETP.NE.AND UP0, UPT, UR4, 0x7, UPT ;  /* 0x000000070400788c */ /* 0x000fd2000bf05270 */
[----:B------:R-:W-:Y:S05]  /*4f80*/  BRA.U !UP0, `(.L_x_13982) ;  /* 0x0000000108347547 */ /* 0x000fea000b800000 */
        /* <DEDUP_REMOVED lines=8> */
.L_x_13983:
[----:B------:R-:W3:Y:S02]  /*5010*/  LDG.E.U16 R6, desc[UR36][R6.64] ;  /* 0x0000002406067981 */ /* 0x000ee4000c1e1500 */
[----:B---34-:R-:W-:-:S06]  /*5020*/  HADD2.F32 R4, -RZ, R6.H0_H0 ;  /* 0x20000006ff047230 */ /* 0x018fcc0000004100 */
[----:B------:R-:W0:Y:S02]  /*5030*/  F2I.S64.TRUNC R4, R4 ;  /* 0x0000000400047311 */ /* 0x000e24000020d900 */
[----:B0-----:R-:W-:Y:S01]  /*5040*/  PRMT R0, R4, 0x7610, R0 ;  /* 0x0000761004007816 */ /* 0x001fe20000000000 */
[----:B------:R-:W-:Y:S06]  /*5050*/  BRA `(.L_x_13977) ;  /* 0x0000000800b87947 */ /* 0x000fec0003800000 */
.L_x_13982:
[----:B---34-:R-:W2:Y:S02]  /*5060*/  LDG.E.64 R4, desc[UR36][R6.64] ;  /* 0x0000002406047981 */ /* 0x018ea4000c1e1b00 */
[----:B--2---:R-:W0:Y:S02]  /*5070*/  F2I.S64.F64.TRUNC R4, R4 ;  /* 0x0000000400047311 */ /* 0x004e24000030d900 */
[----:B0-----:R-:W-:Y:S01]  /*5080*/  PRMT R0, R4, 0x7610, R0 ;  /* 0x0000761004007816 */ /* 0x001fe20000000000 */
[----:B------:R-:W-:Y:S06]  /*5090*/  BRA `(.L_x_13977) ;  /* 0x0000000800a87947 */ /* 0x000fec0003800000 */
.L_x_13972:
        /* <DEDUP_REMOVED lines=12> */
.L_x_13986:
[----:B------:R-:W3:Y:S02]  /*5160*/  LDG.E.64 R6, desc[UR36][R6.64] ;  /* 0x0000002406067981 */ /* 0x000ee4000c1e1b00 */
[----:B---34-:R-:W0:Y:S02]  /*5170*/  F2I.S64.F64.TRUNC R4, R6 ;  /* 0x0000000600047311 */ /* 0x018e24000030d900 */
[----:B0-----:R-:W-:Y:S01]  /*5180*/  PRMT R0, R4, 0x7610, R0 ;  /* 0x0000761004007816 */ /* 0x001fe20000000000 */
[----:B------:R-:W-:Y:S06]  /*5190*/  BRA `(.L_x_13977) ;  /* 0x0000000800687947 */ /* 0x000fec0003800000 */
.L_x_13985:
[----:B------:R-:W-:-:S09]  /*51a0*/  UISETP.NE.AND UP0, UPT, UR4, 0xf, UPT ;  /* 0x0000000f0400788c */ /* 0x000fd2000bf05270 */
[----:B------:R-:W-:Y:S05]  /*51b0*/  BRA.U !UP0, `(.L_x_13987) ;  /* 0x0000000108a07547 */ /* 0x000fea000b800000 */
[----:B------:R-:W-:-:S09]  /*51c0*/  UISETP.NE.AND UP0, UPT, UR4, 0x17, UPT ;  /* 0x000000170400788c */ /* 0x000fd2000bf05270 */
[----:B------:R-:W-:Y:S05]  /*51d0*/  BRA.U !UP0, `(.L_x_13988) ;  /* 0x00000001085c7547 */ /* 0x000fea000b800000 */
[----:B------:R-:W-:-:S09]  /*51e0*/  UISETP.NE.AND UP0, UPT, UR4, 0x18, UPT ;  /* 0x000000180400788c */ /* 0x000fd2000bf05270 */
[----:B------:R-:W-:Y:S05]  /*51f0*/  BRA.U UP0, `(.L_x_13976) ;  /* 0x0000000500fc7547 */ /* 0x000fea000b800000 */
[----:B------:R-:W2:Y:S01]  /*5200*/  LDG.E.U8 R0, desc[UR36][R6.64] ;  /* 0x0000002406007981 */ /* 0x000ea2000c1e1100 */
[----:B---34-:R-:W-:Y:S02]  /*5210*/  IMAD.MOV.U32 R5, RZ, RZ, 0x1f ;  /* 0x0000001fff057424 */ /* 0x018fe400078e00ff */
        /* <DEDUP_REMOVED lines=19> */
.L_x_13988:
[----:B---34-:R-:W2:Y:S02]  /*5350*/  LDG.E.U8 R4, desc[UR36][R6.64] ;  /* 0x0000002406047981 */ /* 0x018ea4000c1e1100 */
        /* <DEDUP_REMOVED lines=14> */
.L_x_13987:
[----:B---34-:R-:W2:Y:S02]  /*5440*/  LDG.E.U16 R4, desc[UR36][R6.64] ;  /* 0x0000002406047981 */ /* 0x018ea4000c1e1500 */
[----:B--2---:R-:W-:-:S06]  /*5450*/  IMAD.U32 R4, R4, 0x10000, RZ ;  /* 0x0001000004047824 */ /* 0x004fcc00078e00ff */
[----:B------:R-:W0:Y:S02]  /*5460*/  F2I.S64.TRUNC R4, R4 ;  /* 0x0000000400047311 */ /* 0x000e24000020d900 */
[----:B0-----:R-:W-:Y:S01]  /*5470*/  PRMT R0, R4, 0x7610, R0 ;  /* 0x0000761004007816 */ /* 0x001fe20000000000 */
[----:B------:R-:W-:Y:S06]  /*5480*/  BRA `(.L_x_13977) ;  /* 0x0000000400ac7947 */ /* 0x000fec0003800000 */
.L_x_13984:
        /* <DEDUP_REMOVED lines=10> */
.L_x_13991:
[----:B------:R-:W2:Y:S01]  /*5530*/  LDG.E.U8 R6, desc[UR36][R6.64] ;  /* 0x0000002406067981 */ /* 0x000ea2000c1e1100 */
[----:B------:R-:W-:Y:S01]  /*5540*/  BSSY.RECONVERGENT B0, `(.L_x_13992) ;  /* 0x0000018000007945 */ /* 0x000fe20003800200 */
[----:B---34-:R-:W-:Y:S01]  /*5550*/  IMAD.MOV.U32 R4, RZ, RZ, RZ ;  /* 0x000000ffff047224 */ /* 0x018fe200078e00ff */
        /* <DEDUP_REMOVED lines=18> */
.L_x_13995:
[----:B------:R-:W-:Y:S05]  /*5680*/  BSYNC.RECONVERGENT B1 ;  /* 0x0000000000017941 */ /* 0x000fea0003800200 */
.L_x_13994:
[----:B------:R-:W-:Y:S01]  /*5690*/  IMAD.SHL.U32 R0, R0, 0x100000, RZ ;  /* 0x0010000000007824 */ /* 0x000fe200078e00ff */
[----:B------:R-:W-:-:S04]  /*56a0*/  LEA R3, R3, 0x3b800000, 0x17 ;  /* 0x3b80000003037811 */ /* 0x000fc800078eb8ff */
[----:B------:R-:W-:-:S07]  /*56b0*/  LOP3.LUT R4, R3, R0, R7, 0xfe, !PT ;  /* 0x0000000003047212 */ /* 0x000fce00078efe07 */
.L_x_13993:
[----:B------:R-:W-:Y:S05]  /*56c0*/  BSYNC.RECONVERGENT B0 ;  /* 0x0000000000007941 */ /* 0x000fea0003800200 */
.L_x_13992:
[----:B------:R-:W0:Y:S02]  /*56d0*/  F2I.S64.TRUNC R4, R4 ;  /* 0x0000000400047311 */ /* 0x000e24000020d900 */
[----:B0-----:R-:W-:Y:S01]  /*56e0*/  PRMT R0, R4, 0x7610, R0 ;  /* 0x0000761004007816 */ /* 0x001fe20000000000 */
[----:B------:R-:W-:Y:S06]  /*56f0*/  BRA `(.L_x_13977) ;  /* 0x0000000400107947 */ /* 0x000fec0003800000 */
.L_x_13990:
        /* <DEDUP_REMOVED lines=21> */
.L_x_13999:
[----:B------:R-:W-:Y:S05]  /*5850*/  BSYNC.RECONVERGENT B1 ;  /* 0x0000000000017941 */ /* 0x000fea0003800200 */
.L_x_13998:
[----:B------:R-:W-:Y:S01]  /*5860*/  IMAD.SHL.U32 R0, R0, 0x200000, RZ ;  /* 0x0020000000007824 */ /* 0x000fe200078e00ff */
[----:B------:R-:W-:-:S04]  /*5870*/  LEA R3, R3, 0x37800000, 0x17 ;  /* 0x3780000003037811 */ /* 0x000fc800078eb8ff */
[----:B------:R-:W-:-:S07]  /*5880*/  LOP3.LUT R4, R3, R0, R7, 0xfe, !PT ;  /* 0x0000000003047212 */ /* 0x000fce00078efe07 */
.L_x_13997:
[----:B------:R-:W-:Y:S05]  /*5890*/  BSYNC.RECONVERGENT B0 ;  /* 0x0000000000007941 */ /* 0x000fea0003800200 */
.L_x_13996:
[----:B------:R-:W0:Y:S02]  /*58a0*/  F2I.S64.TRUNC R4, R4 ;  /* 0x0000000400047311 */ /* 0x000e24000020d900 */
[----:B0-----:R-:W-:Y:S01]  /*58b0*/  PRMT R0, R4, 0x7610, R0 ;  /* 0x0000761004007816 */ /* 0x001fe20000000000 */
[----:B------:R-:W-:Y:S06]  /*58c0*/  BRA `(.L_x_13977) ;  /* 0x00000000009c7947 */ /* 0x000fec0003800000 */
.L_x_13989:
        /* <DEDUP_REMOVED lines=8> */
[----:B---34-:R-:W-:Y:S01]  /*5950*/  IMAD.MOV.U32 R4, RZ, RZ, 0x400000 ;  /* 0x00400000ff047424 */ /* 0x018fe200078e00ff */
[----:B--2---:R-:W-:-:S13]  /*5960*/  ISETP.NE.AND P0, PT, R6, RZ, PT ;  /* 0x000000ff0600720c */ /* 0x004fda0003f05270 */
[----:B------:R-:W-:Y:S05]  /*5970*/  @!P0 BRA `(.L_x_14003) ;  /* 0x00000000000c8947 */ /* 0x000fea0003800000 */
[----:B------:R-:W-:-:S13]  /*5980*/  ISETP.NE.AND P0, PT, R6, 0xff, PT ;  /* 0x000000ff0600780c */ /* 0x000fda0003f05270 */
[----:B------:R-:W-:Y:S02]  /*5990*/  @!P0 IMAD.MOV.U32 R4, RZ, RZ, 0x7f800001 ;  /* 0x7f800001ff048424 */ /* 0x000fe400078e00ff */
[----:B------:R-:W-:-:S07]  /*59a0*/  @P0 IMAD.SHL.U32 R4, R6, 0x800000, RZ ;  /* 0x0080000006040824 */ /* 0x000fce00078e00ff */
.L_x_14003:
[----:B------:R-:W-:Y:S05]  /*59b0*/  BSYNC.RECONVERGENT B0 ;  /* 0x0000000000007941 */ /* 0x000fea0003800200 */
.L_x_14002:
[----:B------:R-:W0:Y:S02]  /*59c0*/  F2I.S64.TRUNC R4, R4 ;  /* 0x0000000400047311 */ /* 0x000e24000020d900 */
[----:B0-----:R-:W-:Y:S01]  /*59d0*/  PRMT R0, R4, 0x7610, R0 ;  /* 0x0000761004007816 */ /* 0x001fe20000000000 */
[----:B------:R-:W-:Y:S06]  /*59e0*/  BRA `(.L_x_13977) ;  /* 0x0000000000547947 */ /* 0x000fec0003800000 */
.L_x_13976:
[----:B------:R-:W-:Y:S01]  /*59f0*/  MOV R14, 0x0 ;  /* 0x00000000000e7802 */ /* 0x000fe20000000f00 */
[----:B------:R-:W3:Y:S01]  /*5a00*/  LDCU.64 UR4, c[0x4][0x140] ;  /* 0x01002800ff0477ac */ /* 0x000ee20008000a00 */
[----:B------:R-:W-:Y:S02]  /*5a10*/  IMAD.MOV.U32 R8, RZ, RZ, 0x4e ;  /* 0x0000004eff087424 */ /* 0x000fe400078e00ff */
[----:B------:R-:W-:Y:S01]  /*5a20*/  IMAD.MOV.U32 R12, RZ, RZ, 0x1 ;  /* 0x00000001ff0c7424 */ /* 0x000fe200078e00ff */
[----:B------:R-:W0:Y:S01]  /*5a30*/  LDCU.64 UR6, c[0x4][0x148] ;  /* 0x01002900ff0677ac */ /* 0x000e220008000a00 */
[----:B------:R-:W1:Y:S01]  /*5a40*/  LDC.64 R14, c[0x4][R14] ;  /* 0x010000000e0e7b82 */ /* 0x000e620000000a00 */
[----:B------:R-:W-:Y:S01]  /*5a50*/  IMAD.MOV.U32 R13, RZ, RZ, RZ ;  /* 0x000000ffff0d7224 */ /* 0x000fe200078e00ff */
[----:B------:R-:W2:Y:S01]  /*5a60*/  LDCU.64 UR8, c[0x4][0x8] ;  /* 0x01000100ff0877ac */ /* 0x000ea20008000a00 */
[----:B---34-:R-:W-:Y:S02]  /*5a70*/  IMAD.U32 R4, RZ, RZ, UR4 ;  /* 0x00000004ff047e24 */ /* 0x018fe4000f8e00ff */
[----:B------:R-:W-:-:S02]  /*5a80*/  IMAD.U32 R5, RZ, RZ, UR5 ;  /* 0x00000005ff057e24 */ /* 0x000fc4000f8e00ff */
[----:B0-----:R-:W-:Y:S02]  /*5a90*/  IMAD.U32 R6, RZ, RZ, UR6 ;  /* 0x00000006ff067e24 */ /* 0x001fe4000f8e00ff */
[----:B------:R-:W-:Y:S02]  /*5aa0*/  IMAD.U32 R7, RZ, RZ, UR7 ;  /* 0x00000007ff077e24 */ /* 0x000fe4000f8e00ff */
[----:B--2---:R-:W-:Y:S02]  /*5ab0*/  IMAD.U32 R10, RZ, RZ, UR8 ;  /* 0x00000008ff0a7e24 */ /* 0x004fe4000f8e00ff */
[----:B------:R-:W-:-:S07]  /*5ac0*/  IMAD.U32 R11, RZ, RZ, UR9 ;  /* 0x00000009ff0b7e24 */ /* 0x000fce000f8e00ff */
[----:B------:R-:W-:-:S07]  /*5ad0*/  LEPC R20, `(.L_x_14004) ;  /* 0x000000001014794e */ /* 0x000fce0000000000 */
[----:B-1---5:R-:W-:Y:S05]  /*5ae0*/  CALL.ABS.NOINC R14 ;  /* 0x000000000e007343 */ /* 0x022fea0003c00000 */
.L_x_14004:
[----:B------:R-:W-:Y:S01]  /*5af0*/  PRMT R0, RZ, 0x7610, R0 ;  /* 0x00007610ff007816 */ /* 0x000fe20000000000 */
[----:B------:R-:W-:Y:S06]  /*5b00*/  BRA `(.L_x_13977) ;  /* 0x00000000000c7947 */ /* 0x000fec0003800000 */
.L_x_14001:
[----:B------:R1:W5:Y:S01]  /*5b10*/  LDG.E.U8 R0, desc[UR36][R6.64] ;  /* 0x0000002406007981 */ /* 0x000362000c1e1100 */
[----:B------:R-:W-:Y:S05]  /*5b20*/  BRA `(.L_x_13977) ;  /* 0x0000000000047947 */ /* 0x000fea0003800000 */
.L_x_14000:
[----:B------:R2:W5:Y:S02]  /*5b30*/  LDG.E.U8 R0, desc[UR36][R6.64] ;  /* 0x0000002406007981 */ /* 0x000564000c1e1100 */
.L_x_13977:
[----:B-----5:R-:W-:Y:S01]  /*5b40*/  LOP3.LUT P1, RZ, R25, 0xff, RZ, 0xc0, !PT ;  /* 0x000000ff19ff7812 */ /* 0x020fe2000782c0ff */
[----:B------:R-:W-:Y:S01]  /*5b50*/  VIADD R2, R2, 0x80 ;  /* 0x0000008002027836 */ /* 0x000fe20000000000 */
[----:B------:R-:W-:Y:S02]  /*5b60*/  LOP3.LUT P0, RZ, R0, 0xff, RZ, 0xc0, !PT ;  /* 0x000000ff00ff7812 */ /* 0x000fe4000780c0ff */
[----:B------:R-:W-:Y:S02]  /*5b70*/  P2R R26, PR, RZ, 0x2 ;  /* 0x00000002ff1a7803 */ /* 0x000fe40000000000 */
[----:B------:R-:W-:-:S09]  /*5b80*/  P2R R25, PR, RZ, 0x1 ;  /* 0x00000001ff197803 */ /* 0x000fd20000000000 */
.L_x_13938:
[----:B------:R-:W-:Y:S05]  /*5b90*/  BSYNC.RECONVERGENT B6 ;  /* 0x0000000000067941 */ /* 0x000fea0003800200 */
.L_x_13937:
[----:B------:R-:W-:Y:S01]  /*5ba0*/  ISETP.GE.AND P1, PT, R2, R17, PT ;  /* 0x000000110200720c */ /* 0x000fe20003f26270 */
[----:B------:R-:W-:Y:S01]  /*5bb0*/  BSSY.RECONVERGENT B6, `(.L_x_14005) ;  /* 0x00001d4000067945 */ /* 0x000fe20003800200 */
[----:B------:R-:W-:-:S11]  /*5bc0*/  PLOP3.LUT P0, PT, PT, PT, PT, 0x8, 0x80 ;  /* 0x000000000080781c */ /* 0x000fd60003f0e170 */
[----:B------:R-:W-:Y:S05]  /*5bd0*/  @P1 BRA `(.L_x_14006) ;  /* 0x0000001c00441947 */ /* 0x000fea0003800000 */
[----:B012---:R-:W0:Y:S01]  /*5be0*/  LDC.64 R6, c[0x0][0x390] ;  /* 0x0000e400ff067b82 */ /* 0x007e220000000a00 */
        /* <DEDUP_REMOVED lines=18> */
.L_x_14010:
[----:B------:R0:W5:Y:S01]  /*5d10*/  LDG.E.U8 R2, desc[UR36][R6.64] ;  /* 0x0000002406027981 */ /* 0x000162000c1e1100 */
[----:B------:R-:W-:Y:S05]  /*5d20*/  BRA `(.L_x_14012) ;  /* 0x0000000c00307947 */ /* 0x000fea0003800000 */
.L_x_14009:
        /* <DEDUP_REMOVED lines=8> */
.L_x_14014:
[----:B------:R0:W5:Y:S01]  /*5db0*/  LDG.E.U8 R2, desc[UR36][R6.64] ;  /* 0x0000002406027981 */ /* 0x000162000c1e1100 */
[----:B------:R-:W-:Y:S05]  /*5dc0*/  BRA `(.L_x_14012) ;  /* 0x0000000c00087947 */ /* 0x000fea0003800000 */
.L_x_14013:
[----:B------:R2:W5:Y:S01]  /*5dd0*/  LDG.E.U16 R2, desc[UR36][R6.64] ;  /* 0x0000002406027981 */ /* 0x000562000c1e1500 */
[----:B------:R-:W-:Y:S05]  /*5de0*/  BRA `(.L_x_14012) ;  /* 0x0000000c00007947 */ /* 0x000fea0003800000 */
.L_x_14008:
        /* <DEDUP_REMOVED lines=9> */
.L_x_14016:
[----:B------:R-:W2:Y:S02]  /*5e80*/  LDG.E.U16 R3, desc[UR36][R6.64] ;  /* 0x0000002406037981 */ /* 0x000ea4000c1e1500 */
[----:B--2---:R-:W-:-:S06]  /*5e90*/  HADD2.F32 R3, -RZ, R3.H0_H0 ;  /* 0x20000003ff037230 */ /* 0x004fcc0000004100 */
[----:B------:R-:W0:Y:S01]  /*5ea0*/  F2I.S64.TRUNC R2, R3 ;  /* 0x0000000300027311 */ /* 0x000e22000020d900 */
[----:B------:R-:W-:Y:S05]  /*5eb0*/  BRA `(.L_x_14012) ;  /* 0x0000000800cc7947 */ /* 0x000fea0003800000 */
.L_x_14015:
        /* <DEDUP_REMOVED lines=9> */
.L_x_14018:
[----:B------:R-:W2:Y:S02]  /*5f50*/  LDG.E.U16 R6, desc[UR36][R6.64] ;  /* 0x0000002406067981 */ /* 0x000ea4000c1e1500 */
[----:B--2---:R-:W-:-:S06]  /*5f60*/  HADD2.F32 R3, -RZ, R6.H0_H0 ;  /* 0x20000006ff037230 */ /* 0x004fcc0000004100 */
[----:B------:R-:W0:Y:S01]  /*5f70*/  F2I.S64.TRUNC R2, R3 ;  /* 0x0000000300027311 */ /* 0x000e22000020d900 */
[----:B------:R-:W-:Y:S05]  /*5f80*/  BRA `(.L_x_14012) ;  /* 0x0000000800987947 */ /* 0x000fea0003800000 */
.L_x_14017:
[----:B---34-:R-:W2:Y:S02]  /*5f90*/  LDG.E.64 R4, desc[UR36][R6.64] ;  /* 0x0000002406047981 */ /* 0x018ea4000c1e1b00 */
[----:B--2---:R-:W0:Y:S02]  /*5fa0*/  F2I.S64.F64.TRUNC R4, R4 ;  /* 0x0000000400047311 */ /* 0x004e24000030d900 */
[----:B0-----:R-:W-:Y:S01]  /*5fb0*/  PRMT R2, R4, 0x7610, R2 ;  /* 0x0000761004027816 */ /* 0x001fe20000000002 */
[----:B------:R-:W-:Y:S06]  /*5fc0*/  BRA `(.L_x_14012) ;  /* 0x0000000800887947 */ /* 0x000fec0003800000 */
.L_x_14007:
        /* <DEDUP_REMOVED lines=12> */
.L_x_14021:
[----:B------:R-:W2:Y:S02]  /*6090*/  LDG.E.64 R6, desc[UR36][R6.64] ;  /* 0x0000002406067981 */ /* 0x000ea4000c1e1b00 */
[----:B--2---:R0:W1:Y:S01]  /*60a0*/  F2I.S64.F64.TRUNC R2, R6 ;  /* 0x0000000600027311 */ /* 0x004062000030d900 */
[----:B------:R-:W-:Y:S05]  /*60b0*/  BRA `(.L_x_14012) ;  /* 0x00000008004c7947 */ /* 0x000fea0003800000 */
.L_x_14020:
        /* <DEDUP_REMOVED lines=26> */
.L_x_14023:
        /* <DEDUP_REMOVED lines=13> */
.L_x_14022:
[----:B------:R-:W2:Y:S02]  /*6330*/  LDG.E.U16 R3, desc[UR36][R6.64] ;  /* 0x0000002406037981 */ /* 0x000ea4000c1e1500 */
[----:B--2---:R-:W-:-:S06]  /*6340*/  IMAD.U32 R3, R3, 0x10000, RZ ;  /* 0x0001000003037824 */ /* 0x004fcc00078e00ff */
[----:B------:R-:W0:Y:S01]  /*6350*/  F2I.S64.TRUNC R2, R3 ;  /* 0x0000000300027311 */ /* 0x000e22000020d900 */
[----:B------:R-:W-:Y:S05]  /*6360*/  BRA `(.L_x_14012) ;  /* 0x0000000400a07947 */ /* 0x000fea0003800000 */
.L_x_14019:
        /* <DEDUP_REMOVED lines=10> */
.L_x_14026:
        /* <DEDUP_REMOVED lines=18> */
[----:B---34-:R-:W-:-:S05]  /*6530*/  VIADD R5, R3, 0xffffffe4 ;  /* 0xffffffe403057836 */ /* 0x018fca0000000000 */
[----:B------:R-:W-:-:S04]  /*6540*/  SHF.L.U32 R5, R0, R5, RZ ;  /* 0x0000000500057219 */ /* 0x000fc800000006ff */
[----:B------:R-:W-:-:S07]  /*6550*/  LOP3.LUT R0, R5, 0x7, RZ, 0xc0, !PT ;  /* 0x0000000705007812 */ /* 0x000fce00078ec0ff */
.L_x_14030:
[----:B------:R-:W-:Y:S05]  /*6560*/  BSYNC.RECONVERGENT B1 ;  /* 0x0000000000017941 */ /* 0x000fea0003800200 */
.L_x_14029:
[----:B------:R-:W-:Y:S01]  /*6570*/  IMAD.SHL.U32 R0, R0, 0x100000, RZ ;  /* 0x0010000000007824 */ /* 0x000fe200078e00ff */
[----:B------:R-:W-:-:S04]  /*6580*/  LEA R2, R2, 0x3b800000, 0x17 ;  /* 0x3b80000002027811 */ /* 0x000fc800078eb8ff */
[----:B------:R-:W-:-:S07]  /*6590*/  LOP3.LUT R3, R2, R0, R7, 0xfe, !PT ;  /* 0x0000000002037212 */ /* 0x000fce00078efe07 */
.L_x_14028:
[----:B------:R-:W-:Y:S05]  /*65a0*/  BSYNC.RECONVERGENT B0 ;  /* 0x0000000000007941 */ /* 0x000fea0003800200 */
.L_x_14027:
[----:B------:R-:W0:Y:S01]  /*65b0*/  F2I.S64.TRUNC R2, R3 ;  /* 0x0000000300027311 */ /* 0x000e22000020d900 */
[----:B------:R-:W-:Y:S05]  /*65c0*/  BRA `(.L_x_14012) ;  /* 0x0000000400087947 */ /* 0x000fea0003800000 */
.L_x_14025:
        /* <DEDUP_REMOVED lines=21> */
.L_x_14034:
[----:B------:R-:W-:Y:S05]  /*6720*/  BSYNC.RECONVERGENT B1 ;  /* 0x0000000000017941 */ /* 0x000fea0003800200 */
.L_x_14033:
[----:B------:R-:W-:Y:S01]  /*6730*/  IMAD.SHL.U32 R0, R0, 0x200000, RZ ;  /* 0x0020000000007824 */ /* 0x000fe200078e00ff */
[----:B------:R-:W-:-:S04]  /*6740*/  LEA R2, R2, 0x37800000, 0x17 ;  /* 0x3780000002027811 */ /* 0x000fc800078eb8ff */
[----:B------:R-:W-:-:S07]  /*6750*/  LOP3.LUT R3, R2, R0, R7, 0xfe, !PT ;  /* 0x0000000002037212 */ /* 0x000fce00078efe07 */
.L_x_14032:
[----:B------:R-:W-:Y:S05]  /*6760*/  BSYNC.RECONVERGENT B0 ;  /* 0x0000000000007941 */ /* 0x000fea0003800200 */
.L_x_14031:
[----:B------:R-:W0:Y:S01]  /*6770*/  F2I.S64.TRUNC R2, R3 ;  /* 0x0000000300027311 */ /* 0x000e22000020d900 */
[----:B------:R-:W-:Y:S05]  /*6780*/  BRA `(.L_x_14012) ;  /* 0x0000000000987947 */ /* 0x000fea0003800000 */
.L_x_14024:
        /* <DEDUP_REMOVED lines=14> */
.L_x_14038:
[----:B------:R-:W-:Y:S05]  /*6870*/  BSYNC.RECONVERGENT B0 ;  /* 0x0000000000007941 */ /* 0x000fea0003800200 */
.L_x_14037:
[----:B------:R-:W0:Y:S01]  /*6880*/  F2I.S64.TRUNC R2, R3 ;  /* 0x0000000300027311 */ /* 0x000e22000020d900 */
[----:B------:R-:W-:Y:S05]  /*6890*/  BRA `(.L_x_14012) ;  /* 0x0000000000547947 */ /* 0x000fea0003800000 */
.L_x_14011:
        /* <DEDUP_REMOVED lines=15> */
[----:B-1----:R-:W-:Y:S05]  /*6990*/  CALL.ABS.NOINC R2 ;  /* 0x0000000002007343 */ /* 0x002fea0003c00000 */
.L_x_14039:
[----:B------:R-:W-:Y:S01]  /*69a0*/  PRMT R2, RZ, 0x7610, R2 ;  /* 0x00007610ff027816 */ /* 0x000fe20000000002 */
[----:B------:R-:W-:Y:S06]  /*69b0*/  BRA `(.L_x_14012) ;  /* 0x00000000000c7947 */ /* 0x000fec0003800000 */
.L_x_14036:
[----:B------:R0:W5:Y:S01]  /*69c0*/  LDG.E.U8 R2, desc[UR36][R6.64] ;  /* 0x0000002406027981 */ /* 0x000162000c1e1100 */
[----:B------:R-:W-:Y:S05]  /*69d0*/  BRA `(.L_x_14012) ;  /* 0x0000000000047947 */ /* 0x000fea0003800000 */
.L_x_14035:
[----:B------:R0:W5:Y:S02]  /*69e0*/  LDG.E.U8 R2, desc[UR36][R6.64] ;  /* 0x0000002406027981 */ /* 0x000164000c1e1100 */
.L_x_14012:
[----:B------:R-:W3:Y:S01]  /*69f0*/  LDCU.U8 UR6, c[0x0][0x3a5] ;  /* 0x000074a0ff0677ac */ /* 0x000ee20008000000 */
[----:B012---:R-:W0:Y:S01]  /*6a00*/  LDC.64 R6, c[0x0][0x398] ;  /* 0x0000e600ff067b82 */ /* 0x007e220000000a00 */
        /* <DEDUP_REMOVED lines=17> */
.L_x_14043:
[----:B------:R3:W5:Y:S01]  /*6b20*/  LDG.E.U8 R0, desc[UR36][R6.64] ;  /* 0x0000002406007981 */ /* 0x000762000c1e1100 */
[----:B------:R-:W-:Y:S05]  /*6b30*/  BRA `(.L_x_14045) ;  /* 0x0000000c00607947 */ /* 0x000fea0003800000 */
.L_x_14042:
        /* <DEDUP_REMOVED lines=8> */
.L_x_14047:
[----:B------:R0:W5:Y:S01]  /*6bc0*/  LDG.E.U8 R0, desc[UR36][R6.64] ;  /* 0x0000002406007981 */ /* 0x000162000c1e1100 */
[----:B------:R-:W-:Y:S05]  /*6bd0*/  BRA `(.L_x_14045) ;  /* 0x0000000c00387947 */ /* 0x000fea0003800000 */
.L_x_14046:
[----:B------:R0:W5:Y:S01]  /*6be0*/  LDG.E.U16 R0, desc[UR36][R6.64] ;  /* 0x0000002406007981 */ /* 0x000162000c1e1500 */
[----:B------:R-:W-:Y:S05]  /*6bf0*/  BRA `(.L_x_14045) ;  /* 0x0000000c00307947 */ /* 0x000fea0003800000 */
.L_x_14041:
[----:B------:R-:W-:-:S09]  /*6c00*/  UISETP.GT.AND UP0, UPT, UR4, 0x6, UPT ;  /* 0x000000060400788c */ /* 0x000fd2000bf04270 */
[----:B------:R-:W-:Y:S05]  /*6c10*/  BRA.U UP0, `(.L_x_14048) ;  /* 0x0000000100347547 */ /* 0x000fea000b800000 */
[----:B------:R-:W-:-:S09]  /*6c20*/  UISETP.NE.AND UP0, UPT, UR4, 0x5, UPT ;  /* 0x000000050400788c */ /* 0x000fd2000bf05270 */
[----:B------:R-:W-:Y:S05]  /*6c30*/  BRA.U !UP0, `(.L_x_14049) ;  /* 0x0000000108187547 */ /* 0x000fea000b800000 */
[----:B------:R-:W-:-:S09]  /*6c40*/  UISETP.NE.AND UP0, UPT, UR4, 0x6, UPT ;  /* 0x000000060400788c */ /* 0x000fd2000bf05270 */
[----:B------:R-:W-:Y:S05]  /*6c50*/  BRA.U UP0, `(.L_x_14044) ;  /* 0x0000000900c47547 */ /* 0x000fea000b800000 */
[----:B----4-:R-:W2:Y:S02]  /*6c60*/  LDG.E R4, desc[UR36][R6.64] ;  /* 0x0000002406047981 */ /* 0x010ea4000c1e1900 */
[----:B--2---:R-:W0:Y:S02]  /*6c70*/  F2I.S64.TRUNC R4, R4 ;  /* 0x0000000400047311 */ /* 0x004e24000020d900 */
[----:B0-----:R-:W-:Y:S01]  /*6c80*/  PRMT R0, R4, 0x7610, R0 ;  /* 0x0000761004007816 */ /* 0x001fe20000000000 */
[----:B------:R-:W-:Y:S06]  /*6c90*/  BRA `(.L_x_14045) ;  /* 0x0000000c00087947 */ /* 0x000fec0003800000 */
.L_x_14049:
[----:B----4-:R-:W2:Y:S02]  /*6ca0*/  LDG.E.U16 R4, desc[UR36][R6.64] ;  /* 0x0000002406047981 */ /* 0x010ea4000c1e1500 */
[----:B--2---:R-:W-:-:S06]  /*6cb0*/  HADD2.F32 R4, -RZ, R4.H0_H0 ;  /* 0x20000004ff047230 */ /* 0x004fcc0000004100 */
[----:B------:R-:W0:Y:S02]  /*6cc0*/  F2I.S64.TRUNC R4, R4 ;  /* 0x0000000400047311 */ /* 0x000e24000020d900 */
[----:B0-----:R-:W-:Y:S01]  /*6cd0*/  PRMT R0, R4, 0x7610, R0 ;  /* 0x0000761004007816 */ /* 0x001fe20000000000 */
[----:B------:R-:W-:Y:S06]  /*6ce0*/  BRA `(.L_x_14045) ;  /* 0x0000000800f47947 */ /* 0x000fec0003800000 */
.L_x_14048:
[----:B------:R-:W-:-:S09]  /*6cf0*/  UISETP.NE.AND UP0, UPT, UR4, 0x7, UPT ;  /* 0x000000070400788c */ /* 0x000fd2000bf05270 */
[----:B------:R-:W-:Y:S05]  /*6d00*/  BRA.U !UP0, `(.L_x_14050) ;  /* 0x0000000108347547 */ /* 0x000fea000b800000 */
        /* <DEDUP_REMOVED lines=8> */
.L_x_14051:
[----:B------:R-:W4:Y:S02]  /*6d90*/  LDG.E.U16 R6, desc[UR36][R6.64] ;  /* 0x0000002406067981 */ /* 0x000f24000c1e1500 */
[----:B----4-:R-:W-:-:S06]  /*6da0*/  HADD2.F32 R4, -RZ, R6.H0_H0 ;  /* 0x20000006ff047230 */ /* 0x010fcc0000004100 */
[----:B------:R-:W0:Y:S02]  /*6db0*/  F2I.S64.TRUNC R4, R4 ;  /* 0x0000000400047311 */ /* 0x000e24000020d900 */
[----:B0-----:R-:W-:Y:S01]  /*6dc0*/  PRMT R0, R4, 0x7610, R0 ;  /* 0x0000761004007816 */ /* 0x001fe20000000000 */
[----:B------:R-:W-:Y:S06]  /*6dd0*/  BRA `(.L_x_14045) ;  /* 0x0000000800b87947 */ /* 0x000fec0003800000 */
.L_x_14050:
[----:B----4-:R-:W2:Y:S02]  /*6de0*/  LDG.E.64 R4, desc[UR36][R6.64] ;  /* 0x0000002406047981 */ /* 0x010ea4000c1e1b00 */
[----:B--2---:R-:W0:Y:S02]  /*6df0*/  F2I.S64.F64.TRUNC R4, R4 ;  /* 0x0000000400047311 */ /* 0x004e24000030d900 */
[----:B0-----:R-:W-:Y:S01]  /*6e00*/  PRMT R0, R4, 0x7610, R0 ;  /* 0x0000761004007816 */ /* 0x001fe20000000000 */
[----:B------:R-:W-:Y:S06]  /*6e10*/  BRA `(.L_x_14045) ;  /* 0x0000000800a87947 */ /* 0x000fec0003800000 */
.L_x_14040:
        /* <DEDUP_REMOVED lines=12> */
.L_x_14054:
[----:B------:R-:W4:Y:S02]  /*6ee0*/  LDG.E.64 R6, desc[UR36][R6.64] ;  /* 0x0000002406067981 */ /* 0x000f24000c1e1b00 */
[----:B----4-:R-:W0:Y:S02]  /*6ef0*/  F2I.S64.F64.TRUNC R4, R6 ;  /* 0x0000000600047311 */ /* 0x010e24000030d900 */
[----:B0-----:R-:W-:Y:S01]  /*6f00*/  PRMT R0, R4, 0x7610, R0 ;  /* 0x0000761004007816 */ /* 0x001fe20000000000 */
[----:B------:R-:W-:Y:S06]  /*6f10*/  BRA `(.L_x_14045) ;  /* 0x0000000800687947 */ /* 0x000fec0003800000 */
.L_x_14053:
[----:B------:R-:W-:-:S09]  /*6f20*/  UISETP.NE.AND UP0, UPT, UR4, 0xf, UPT ;  /* 0x0000000f0400788c */ /* 0x000fd2000bf05270 */
[----:B------:R-:W-:Y:S05]  /*6f30*/  BRA.U !UP0, `(.L_x_14055) ;  /* 0x0000000108a07547 */ /* 0x000fea000b800000 */
[----:B------:R-:W-:-:S09]  /*6f40*/  UISETP.NE.AND UP0, UPT, UR4, 0x17, UPT ;  /* 0x000000170400788c */ /* 0x000fd2000bf05270 */
[----:B------:R-:W-:Y:S05]  /*6f50*/  BRA.U !UP0, `(.L_x_14056) ;  /* 0x00000001085c7547 */ /* 0x000fea000b800000 */
[----:B------:R-:W-:-:S09]  /*6f60*/  UISETP.NE.AND UP0, UPT, UR4, 0x18, UPT ;  /* 0x000000180400788c */ /* 0x000fd2000bf05270 */
[----:B------:R-:W-:Y:S05]  /*6f70*/  BRA.U UP0, `(.L_x_14044) ;  /* 0x0000000500fc7547 */ /* 0x000fea000b800000 */
[----:B------:R-:W2:Y:S01]  /*6f80*/  LDG.E.U8 R0, desc[UR36][R6.64] ;  /* 0x0000002406007981 */ /* 0x000ea2000c1e1100 */
[----:B----4-:R-:W-:Y:S02]  /*6f90*/  IMAD.MOV.U32 R5, RZ, RZ, 0x1f ;  /* 0x0000001fff057424 */ /* 0x010fe400078e00ff */
        /* <DEDUP_REMOVED lines=19> */
.L_x_14056:
[----:B----4-:R-:W2:Y:S02]  /*70d0*/  LDG.E.U8 R4, desc[UR36][R6.64] ;  /* 0x0000002406047981 */ /* 0x010ea4000c1e1100 */
        /* <DEDUP_REMOVED lines=14> */
.L_x_14055:
[----:B----4-:R-:W2:Y:S02]  /*71c0*/  LDG.E.U16 R4, desc[UR36][R6.64] ;  /* 0x0000002406047981 */ /* 0x010ea4000c1e1500 */
[----:B--2---:R-:W-:-:S06]  /*71d0*/  IMAD.U32 R4, R4, 0x10000, RZ ;  /* 0x0001000004047824 */ /* 0x004fcc00078e00ff */
[----:B------:R-:W0:Y:S02]  /*71e0*/  F2I.S64.TRUNC R4, R4 ;  /* 0x0000000400047311 */ /* 0x000e24000020d900 */
[----:B0-----:R-:W-:Y:S01]  /*71f0*/  PRMT R0, R4, 0x7610, R0 ;  /* 0x0000761004007816 */ /* 0x001fe20000000000 */
[----:B------:R-:W-:Y:S06]  /*7200*/  BRA `(.L_x_14045) ;  /* 0x0000000400ac7947 */ /* 0x000fec0003800000 */
.L_x_14052:
        /* <DEDUP_REMOVED lines=10> */
.L_x_14059:
[----:B------:R-:W2:Y:S01]  /*72b0*/  LDG.E.U8 R6, desc[UR36][R6.64] ;  /* 0x0000002406067981 */ /* 0x000ea2000c1e1100 */
[----:B------:R-:W-:Y:S01]  /*72c0*/  BSSY.RECONVERGENT B0, `(.L_x_14060) ;  /* 0x0000018000007945 */ /* 0x000fe20003800200 */
[----:B----4-:R-:W-:Y:S01]  /*72d0*/  IMAD.MOV.U32 R4, RZ, RZ, RZ ;  /* 0x000000ffff047224 */ /* 0x010fe200078e00ff */
        /* <DEDUP_REMOVED lines=18> */
.L_x_14063:
[----:B------:R-:W-:Y:S05]  /*7400*/  BSYNC.RECONVERGENT B1 ;  /* 0x0000000000017941 */ /* 0x000fea0003800200 */
.L_x_14062:
[----:B------:R-:W-:Y:S01]  /*7410*/  IMAD.SHL.U32 R0, R0, 0x100000, RZ ;  /* 0x0010000000007824 */ /* 0x000fe200078e00ff */
[----:B------:R-:W-:-:S04]  /*7420*/  LEA R3, R3, 0x3b800000, 0x17 ;  /* 0x3b80000003037811 */ /* 0x000fc800078eb8ff */
[----:B------:R-:W-:-:S07]  /*7430*/  LOP3.LUT R4, R3, R0, R7, 0xfe, !PT ;  /* 0x0000000003047212 */ /* 0x000fce00078efe07 */
.L_x_14061:
[----:B------:R-:W-:Y:S05]  /*7440*/  BSYNC.RECONVERGENT B0 ;  /* 0x0000000000007941 */ /* 0x000fea0003800200 */
.L_x_14060:
[----:B------:R-:W0:Y:S02]  /*7450*/  F2I.S64.TRUNC R4, R4 ;  /* 0x0000000400047311 */ /* 0x000e24000020d900 */
[----:B0-----:R-:W-:Y:S01]  /*7460*/  PRMT R0, R4, 0x7610, R0 ;  /* 0x0000761004007816 */ /* 0x001fe20000000000 */
[----:B------:R-:W-:Y:S06]  /*7470*/  BRA `(.L_x_14045) ;  /* 0x0000000400107947 */ /* 0x000fec0003800000 */
.L_x_14058:
        /* <DEDUP_REMOVED lines=21> */
.L_x_14067:
[----:B------:R-:W-:Y:S05]  /*75d0*/  BSYNC.RECONVERGENT B1 ;  /* 0x0000000000017941 */ /* 0x000fea0003800200 */
.L_x_14066:
[----:B------:R-:W-:Y:S01]  /*75e0*/  IMAD.SHL.U32 R0, R0, 0x200000, RZ ;  /* 0x0020000000007824 */ /* 0x000fe200078e00ff */
[----:B------:R-:W-:-:S04]  /*75f0*/  LEA R3, R3, 0x37800000, 0x17 ;  /* 0x3780000003037811 */ /* 0x000fc800078eb8ff */
[----:B------:R-:W-:-:S07]  /*7600*/  LOP3.LUT R4, R3, R0, R7, 0xfe, !PT ;  /* 0x0000000003047212 */ /* 0x000fce00078efe07 */
.L_x_14065:
[----:B------:R-:W-:Y:S05]  /*7610*/  BSYNC.RECONVERGENT B0 ;  /* 0x0000000000007941 */ /* 0x000fea0003800200 */
.L_x_14064:
[----:B------:R-:W0:Y:S02]  /*7620*/  F2I.S64.TRUNC R4, R4 ;  /* 0x0000000400047311 */ /* 0x000e24000020d900 */
[----:B0-----:R-:W-:Y:S01]  /*7630*/  PRMT R0, R4, 0x7610, R0 ;  /* 0x0000761004007816 */ /* 0x001fe20000000000 */
[----:B------:R-:W-:Y:S06]  /*7640*/  BRA `(.L_x_14045) ;  /* 0x00000000009c7947 */ /* 0x000fec0003800000 */
.L_x_14057:
        /* <DEDUP_REMOVED lines=8> */
[----:B----4-:R-:W-:Y:S01]  /*76d0*/  IMAD.MOV.U32 R4, RZ, RZ, 0x400000 ;  /* 0x00400000ff047424 */ /* 0x010fe200078e00ff */
[----:B--2---:R-:W-:-:S13]  /*76e0*/  ISETP.NE.AND P0, PT, R6, RZ, PT ;  /* 0x000000ff0600720c */ /* 0x004fda0003f05270 */
[----:B------:R-:W-:Y:S05]  /*76f0*/  @!P0 BRA `(.L_x_14071) ;  /* 0x00000000000c8947 */ /* 0x000fea0003800000 */
[----:B------:R-:W-:-:S13]  /*7700*/  ISETP.NE.AND P0, PT, R6, 0xff, PT ;  /* 0x000000ff0600780c */ /* 0x000fda0003f05270 */
[----:B------:R-:W-:Y:S02]  /*7710*/  @!P0 IMAD.MOV.U32 R4, RZ, RZ, 0x7f800001 ;  /* 0x7f800001ff048424 */ /* 0x000fe400078e00ff */
[----:B------:R-:W-:-:S07]  /*7720*/  @P0 IMAD.SHL.U32 R4, R6, 0x800000, RZ ;  /* 0x0080000006040824 */ /* 0x000fce00078e00ff */
.L_x_14071:
[----:B------:R-:W-:Y:S05]  /*7730*/  BSYNC.RECONVERGENT B0 ;  /* 0x0000000000007941 */ /* 0x000fea0003800200 */
.L_x_14070:
[----:B------:R-:W0:Y:S02]  /*7740*/  F2I.S64.TRUNC R4, R4 ;  /* 0x0000000400047311 */ /* 0x000e24000020d900 */
[----:B0-----:R-:W-:Y:S01]  /*7750*/  PRMT R0, R4, 0x7610, R0 ;  /* 0x0000761004007816 */ /* 0x001fe20000000000 */
[----:B------:R-:W-:Y:S06]  /*7760*/  BRA `(.L_x_14045) ;  /* 0x0000000000547947 */ /* 0x000fec0003800000 */
.L_x_14044:
[----:B------:R-:W-:Y:S01]  /*7770*/  MOV R14, 0x0 ;  /* 0x00000000000e7802 */ /* 0x000fe20000000f00 */
[----:B------:R-:W4:Y:S01]  /*7780*/  LDCU.64 UR4, c[0x4][0x140] ;  /* 0x01002800ff0477ac */ /* 0x000f220008000a00 */
[----:B------:R-:W-:Y:S02]  /*7790*/  IMAD.MOV.U32 R8, RZ, RZ, 0x4e ;  /* 0x0000004eff087424 */ /* 0x000fe400078e00ff */
[----:B------:R-:W-:Y:S01]  /*77a0*/  IMAD.MOV.U32 R12, RZ, RZ, 0x1 ;  /* 0x00000001ff0c7424 */ /* 0x000fe200078e00ff */
[----:B------:R-:W0:Y:S01]  /*77b0*/  LDCU.64 UR6, c[0x4][0x148] ;  /* 0x01002900ff0677ac */ /* 0x000e220008000a00 */
[----:B------:R-:W1:Y:S01]  /*77c0*/  LDC.64 R14, c[0x4][R14] ;  /* 0x010000000e0e7b82 */ /* 0x000e620000000a00 */
[----:B------:R-:W-:Y:S01]  /*77d0*/  IMAD.MOV.U32 R13, RZ, RZ, RZ ;  /* 0x000000ffff0d7224 */ /* 0x000fe200078e00ff */
[----:B------:R-:W2:Y:S01]  /*77e0*/  LDCU.64 UR8, c[0x4][0x8] ;  /* 0x01000100ff0877ac */ /* 0x000ea20008000a00 */
[----:B----4-:R-:W-:Y:S02]  /*77f0*/  IMAD.U32 R4, RZ, RZ, UR4 ;  /* 0x00000004ff047e24 */ /* 0x010fe4000f8e00ff */
[----:B------:R-:W-:-:S02]  /*7800*/  IMAD.U32 R5, RZ, RZ, UR5 ;  /* 0x00000005ff057e24 */ /* 0x000fc4000f8e00ff */
[----:B0-----:R-:W-:Y:S02]  /*7810*/  IMAD.U32 R6, RZ, RZ, UR6 ;  /* 0x00000006ff067e24 */ /* 0x001fe4000f8e00ff */
[----:B------:R-:W-:Y:S02]  /*7820*/  IMAD.U32 R7, RZ, RZ, UR7 ;  /* 0x00000007ff077e24 */ /* 0x000fe4000f8e00ff */
[----:B--2---:R-:W-:Y:S02]  /*7830*/  IMAD.U32 R10, RZ, RZ, UR8 ;  /* 0x00000008ff0a7e24 */ /* 0x004fe4000f8e00ff */
[----:B------:R-:W-:-:S07]  /*7840*/  IMAD.U32 R11, RZ, RZ, UR9 ;  /* 0x00000009ff0b7e24 */ /* 0x000fce000f8e00ff */
[----:B------:R-:W-:-:S07]  /*7850*/  LEPC R20, `(.L_x_14072) ;  /* 0x000000001014794e */ /* 0x000fce0000000000 */
[----:B-1---5:R-:W-:Y:S05]  /*7860*/  CALL.ABS.NOINC R14 ;  /* 0x000000000e007343 */ /* 0x022fea0003c00000 */
.L_x_14072:
[----:B------:R-:W-:Y:S01]  /*7870*/  PRMT R0, RZ, 0x7610, R0 ;  /* 0x00007610ff007816 */ /* 0x000fe20000000000 */
[----:B------:R-:W-:Y:S06]  /*7880*/  BRA `(.L_x_14045) ;  /* 0x00000000000c7947 */ /* 0x000fec0003800000 */
.L_x_14069:
[----:B------:R1:W5:Y:S01]  /*7890*/  LDG.E.U8 R0, desc[UR36][R6.64] ;  /* 0x0000002406007981 */ /* 0x000362000c1e1100 */
[----:B------:R-:W-:Y:S05]  /*78a0*/  BRA `(.L_x_14045) ;  /* 0x0000000000047947 */ /* 0x000fea0003800000 */
.L_x_14068:
[----:B------:R0:W5:Y:S02]  /*78b0*/  LDG.E.U8 R0, desc[UR36][R6.64] ;  /* 0x0000002406007981 */ /* 0x000164000c1e1100 */
.L_x_14045:
[----:B-----5:R-:W-:Y:S02]  /*78c0*/  LOP3.LUT P0, RZ, R2, 0xff, RZ, 0xc0, !PT ;  /* 0x000000ff02ff7812 */ /* 0x020fe4000780c0ff */
[----:B------:R-:W-:-:S04]  /*78d0*/  LOP3.LUT P1, RZ, R0, 0xff, RZ, 0xc0, !PT ;  /* 0x000000ff00ff7812 */ /* 0x000fc8000782c0ff */
[----:B------:R-:W-:-:S13]  /*78e0*/  PLOP3.LUT P0, PT, P0, P1, PT, 0x28, 0x82 ;  /* 0x000000000082781c */ /* 0x000fda0000702570 */
.L_x_14006:
[----:B------:R-:W-:Y:S05]  /*78f0*/  BSYNC.RECONVERGENT B6 ;  /* 0x0000000000067941 */ /* 0x000fea0003800200 */
.L_x_14005:
        /* <DEDUP_REMOVED lines=40> */
.L_x_14080:
[----:B------:R0:W-:Y:S01]  /*7b80*/  STG.E.U8 desc[UR36][R8.64], R11 ;  /* 0x0000000b08007986 */ /* 0x0001e2000c101124 */
[----:B------:R-:W-:Y:S05]  /*7b90*/  BRA `(.L_x_14082) ;  /* 0x0000000c00087947 */ /* 0x000fea0003800000 */
.L_x_14079:
        /* <DEDUP_REMOVED lines=10> */
.L_x_14084:
[----:B------:R0:W-:Y:S01]  /*7c40*/  STG.E desc[UR36][R8.64], R11 ;  /* 0x0000000b08007986 */ /* 0x0001e2000c101924 */
[----:B------:R-:W-:Y:S05]  /*7c50*/  BRA `(.L_x_14082) ;  /* 0x0000000800d87947 */ /* 0x000fea0003800000 */
.L_x_14083:
[----:B------:R0:W-:Y:S01]  /*7c60*/  STG.E.U16 desc[UR36][R8.64], R11 ;  /* 0x0000000b08007986 */ /* 0x0001e2000c101524 */
[----:B------:R-:W-:Y:S05]  /*7c70*/  BRA `(.L_x_14082) ;  /* 0x0000000800d07947 */ /* 0x000fea0003800000 */
.L_x_14078:
        /* <DEDUP_REMOVED lines=9> */
.L_x_14086:
[----:B------:R-:W0:Y:S02]  /*7d10*/  I2F.S16 R0, R11 ;  /* 0x0000000b00007306 */ /* 0x000e240000101400 */
[----:B0-----:R-:W-:-:S05]  /*7d20*/  F2FP.F16.F32.PACK_AB R0, RZ, R0 ;  /* 0x00000000ff00723e */ /* 0x001fca00000000ff */
[----:B------:R0:W-:Y:S01]  /*7d30*/  STG.E.U16 desc[UR36][R8.64], R0 ;  /* 0x0000000008007986 */ /* 0x0001e2000c101524 */
[----:B------:R-:W-:Y:S05]  /*7d40*/  BRA `(.L_x_14082) ;  /* 0x00000008009c7947 */ /* 0x000fea0003800000 */
.L_x_14085:
        /* <DEDUP_REMOVED lines=10> */
.L_x_14088:
[----:B------:R-:W0:Y:S02]  /*7df0*/  I2F.S16 R11, R11 ;  /* 0x0000000b000b7306 */ /* 0x000e240000101400 */
[----:B0-----:R-:W-:-:S04]  /*7e00*/  F2FP.F16.F32.PACK_AB R3, RZ, R11 ;  /* 0x0000000bff03723e */ /* 0x001fc800000000ff */
[----:B------:R-:W-:-:S05]  /*7e10*/  PRMT R3, R3, 0x5410, RZ ;  /* 0x0000541003037816 */ /* 0x000fca00000000ff */
[----:B------:R0:W-:Y:S01]  /*7e20*/  STG.E desc[UR36][R8.64], R3 ;  /* 0x0000000308007986 */ /* 0x0001e2000c101924 */
[----:B------:R-:W-:Y:S05]  /*7e30*/  BRA `(.L_x_14082) ;  /* 0x0000000800607947 */ /* 0x000fea0003800000 */
.L_x_14087:
[----:B------:R-:W0:Y:S02]  /*7e40*/  I2F.F64.S16 R4, R11 ;  /* 0x0000000b00047312 */ /* 0x000e240000101c00 */
[----:B0-----:R0:W-:Y:S01]  /*7e50*/  STG.E.64 desc[UR36][R8.64], R4 ;  /* 0x0000000408007986 */ /* 0x0011e2000c101b24 */
[----:B------:R-:W-:Y:S05]  /*7e60*/  BRA `(.L_x_14082) ;  /* 0x0000000800547947 */ /* 0x000fea0003800000 */
.L_x_14077:
        /* <DEDUP_REMOVED lines=10> */
.L_x_14091:
[----:B------:R-:W0:Y:S01]  /*7f10*/  I2F.F64.S16 R4, R11 ;  /* 0x0000000b00047312 */ /* 0x000e220000101c00 */
[----:B------:R-:W-:-:S05]  /*7f20*/  CS2R R6, SRZ ;  /* 0x0000000000067805 */ /* 0x000fca000001ff00 */
[----:B0-----:R0:W-:Y:S01]  /*7f30*/  STG.E.128 desc[UR36][R8.64], R4 ;  /* 0x0000000408007986 */ /* 0x0011e2000c101d24 */
[----:B------:R-:W-:Y:S05]  /*7f40*/  BRA `(.L_x_14082) ;  /* 0x00000008001c7947 */ /* 0x000fea0003800000 */
.L_x_14090:
        /* <DEDUP_REMOVED lines=17> */
.L_x_14095:
[----:B------:R-:W-:Y:S05]  /*8060*/  BSYNC.RECONVERGENT B0 ;  /* 0x0000000000007941 */ /* 0x000fea0003800200 */
.L_x_14094:
[----:B------:R0:W-:Y:S01]  /*8070*/  STG.E.U8 desc[UR36][R8.64], R3 ;  /* 0x0000000308007986 */ /* 0x0001e2000c101124 */
[----:B------:R-:W-:Y:S05]  /*8080*/  BRA `(.L_x_14082) ;  /* 0x0000000400cc7947 */ /* 0x000fea0003800000 */
.L_x_14093:
        /* <DEDUP_REMOVED lines=16> */
.L_x_14092:
[----:B------:R-:W0:Y:S02]  /*8190*/  I2F.S16 R0, R11 ;  /* 0x0000000b00007306 */ /* 0x000e240000101400 */
[----:B0-----:R-:W-:-:S05]  /*81a0*/  F2FP.BF16.F32.PACK_AB R0, RZ, R0 ;  /* 0x00000000ff00723e */ /* 0x001fca00000010ff */
[----:B------:R0:W-:Y:S01]  /*81b0*/  STG.E.U16 desc[UR36][R8.64], R0 ;  /* 0x0000000008007986 */ /* 0x0001e2000c101524 */
[----:B------:R-:W-:Y:S05]  /*81c0*/  BRA `(.L_x_14082) ;  /* 0x00000004007c7947 */ /* 0x000fea0003800000 */
.L_x_14089:
        /* <DEDUP_REMOVED lines=10> */
.L_x_14098:
        /* <DEDUP_REMOVED lines=12> */
.L_x_14101:
[----:B------:R-:W-:-:S04]  /*8330*/  SHF.R.U32.HI R0, RZ, 0x14, R11 ;  /* 0x00000014ff007819 */ /* 0x000fc8000001160b */
[----:B------:R-:W-:-:S04]  /*8340*/  LOP3.LUT R0, R0, 0x1, RZ, 0xc0, !PT ;  /* 0x0000000100007812 */ /* 0x000fc800078ec0ff */
[----:B------:R-:W-:-:S04]  /*8350*/  IADD3 R0, PT, PT, R11, 0x487ffff, R0 ;  /* 0x0487ffff0b007810 */ /* 0x000fc80007ffe000 */
[----:B------:R-:W-:-:S04]  /*8360*/  SHF.R.U32.HI R0, RZ, 0x14, R0 ;  /* 0x00000014ff007819 */ /* 0x000fc80000011600 */
[----:B------:R-:W-:-:S07]  /*8370*/  LOP3.LUT R0, R0, 0xff, RZ, 0xc0, !PT ;  /* 0x000000ff00007812 */ /* 0x000fce00078ec0ff */
.L_x_14102:
[----:B------:R-:W-:-:S07]  /*8380*/  PRMT R4, R0, 0x7610, R4 ;  /* 0x0000761000047816 */ /* 0x000fce0000000004 */
.L_x_14100:
[----:B------:R-:W-:Y:S05]  /*8390*/  BSYNC.RECONVERGENT B0 ;  /* 0x0000000000007941 */ /* 0x000fea0003800200 */
.L_x_14099:
[----:B------:R0:W-:Y:S01]  /*83a0*/  STG.E.U8 desc[UR36][R8.64], R4 ;  /* 0x0000000408007986 */ /* 0x0001e2000c101124 */
[----:B------:R-:W-:Y:S05]  /*83b0*/  BRA `(.L_x_14082) ;  /* 0x0000000400007947 */ /* 0x000fea0003800000 */
.L_x_14097:
        /* <DEDUP_REMOVED lines=12> */
.L_x_14105:
[----:B------:R-:W-:-:S04]  /*8480*/  SHF.R.U32.HI R0, RZ, 0x15, R11 ;  /* 0x00000015ff007819 */ /* 0x000fc8000001160b */
[----:B------:R-:W-:-:S04]  /*8490*/  LOP3.LUT R0, R0, 0x1, RZ, 0xc0, !PT ;  /* 0x0000000100007812 */ /* 0x000fc800078ec0ff */
[----:B------:R-:W-:-:S04]  /*84a0*/  IADD3 R0, PT, PT, R11, 0x88fffff, R0 ;  /* 0x088fffff0b007810 */ /* 0x000fc80007ffe000 */
[----:B------:R-:W-:-:S04]  /*84b0*/  SHF.R.U32.HI R0, RZ, 0x15, R0 ;  /* 0x00000015ff007819 */ /* 0x000fc80000011600 */
[----:B------:R-:W-:-:S07]  /*84c0*/  LOP3.LUT R0, R0, 0xff, RZ, 0xc0, !PT ;  /* 0x000000ff00007812 */ /* 0x000fce00078ec0ff */
.L_x_14106:
[----:B------:R-:W-:-:S07]  /*84d0*/  PRMT R4, R0, 0x7610, R4 ;  /* 0x0000761000047816 */ /* 0x000fce0000000004 */
.L_x_14104:
[----:B------:R-:W-:Y:S05]  /*84e0*/  BSYNC.RECONVERGENT B0 ;  /* 0x0000000000007941 */ /* 0x000fea0003800200 */
.L_x_14103:
[----:B------:R3:W-:Y:S01]  /*84f0*/  STG.E.U8 desc[UR36][R8.64], R4 ;  /* 0x0000000408007986 */ /* 0x0007e2000c101124 */
[----:B------:R-:W-:Y:S05]  /*8500*/  BRA `(.L_x_14082) ;  /* 0x0000000000ac7947 */ /* 0x000fea0003800000 */
.L_x_14096:
[----:B------:R-:W-:-:S13]  /*8510*/  ISETP.NE.AND P0, PT, R0, 0x1c, PT ;  /* 0x0000001c0000780c */ /* 0x000fda0003f05270 */
[----:B------:R-:W-:Y:S05]  /*8520*/  @!P0 BRA `(.L_x_14107) ;  /* 0x0000000000a08947 */ /* 0x000fea0003800000 */
[----:B------:R-:W-:-:S13]  /*8530*/  ISETP.NE.AND P0, PT, R0, 0x1d, PT ;  /* 0x0000001d0000780c */ /* 0x000fda0003f05270 */
[----:B------:R-:W-:Y:S05]  /*8540*/  @!P0 BRA `(.L_x_14108) ;  /* 0x0000000000888947 */ /* 0x000fea0003800000 */
[----:B------:R-:W-:-:S13]  /*8550*/  ISETP.NE.AND P0, PT, R0, 0x2c, PT ;  /* 0x0000002c0000780c */ /* 0x000fda0003f05270 */
[----:B------:R-:W-:Y:S05]  /*8560*/  @!P0 BRA `(.L_x_14109) ;  /* 0x0000000000448947 */ /* 0x000fea0003800000 */
.L_x_14081:
        /* <DEDUP_REMOVED lines=16> */
.L_x_14110:
[----:B------:R-:W-:Y:S05]  /*8670*/  BRA `(.L_x_14082) ;  /* 0x0000000000507947 */ /* 0x000fea0003800000 */
.L_x_14109:
        /* <DEDUP_REMOVED lines=15> */
.L_x_14108:
[----:B------:R-:W-:Y:S02]  /*8770*/  IMAD.MOV.U32 R4, RZ, RZ, R11 ;  /* 0x000000ffff047224 */ /* 0x000fe400078e000b */
[----:B------:R-:W-:-:S05]  /*8780*/  IMAD.MOV.U32 R5, RZ, RZ, RZ ;  /* 0x000000ffff057224 */ /* 0x000fca00078e00ff */
[----:B------:R1:W-:Y:S01]  /*8790*/  STG.E.64 desc[UR36][R8.64], R4 ;  /* 0x0000000408007986 */ /* 0x0003e2000c101b24 */
[----:B------:R-:W-:Y:S05]  /*87a0*/  BRA `(.L_x_14082) ;  /* 0x0000000000047947 */ /* 0x000fea0003800000 */
.L_x_14107:
[----:B------:R0:W-:Y:S02]  /*87b0*/  STG.E desc[UR36][R8.64], R11 ;  /* 0x0000000b08007986 */ /* 0x0001e4000c101924 */
.L_x_14082:
[----:B------:R-:W-:Y:S05]  /*87c0*/  BSYNC.RECONVERGENT B6 ;  /* 0x0000000000067941 */ /* 0x000fea0003800200 */
.L_x_14076:
        /* <DEDUP_REMOVED lines=24> */
.L_x_14116:
[----:B------:R4:W-:Y:S01]  /*8950*/  STG.E.U8 desc[UR36][R8.64], R24 ;  /* 0x0000001808007986 */ /* 0x0009e2000c101124 */
[----:B------:R-:W-:Y:S05]  /*8960*/  BRA `(.L_x_14118) ;  /* 0x0000000800fc7947 */ /* 0x000fea0003800000 */
.L_x_14115:
        /* <DEDUP_REMOVED lines=9> */
.L_x_14120:
[----:B------:R2:W-:Y:S01]  /*8a00*/  STG.E desc[UR36][R8.64], R24 ;  /* 0x0000001808007986 */ /* 0x0005e2000c101924 */
[----:B------:R-:W-:Y:S05]  /*8a10*/  BRA `(.L_x_14118) ;  /* 0x0000000800d07947 */ /* 0x000fea0003800000 */
.L_x_14119:
[----:B------:R0:W-:Y:S01]  /*8a20*/  STG.E.U16 desc[UR36][R8.64], R24 ;  /* 0x0000001808007986 */ /* 0x0001e2000c101524 */
[----:B------:R-:W-:Y:S05]  /*8a30*/  BRA `(.L_x_14118) ;  /* 0x0000000800c87947 */ /* 0x000fea0003800000 */
.L_x_14114:
        /* <DEDUP_REMOVED lines=9> */
.L_x_14122:
[----:B------:R-:W0:Y:S02]  /*8ad0*/  I2F.S16 R0, R24 ;  /* 0x0000001800007306 */ /* 0x000e240000101400 */
[----:B0-----:R-:W-:-:S05]  /*8ae0*/  F2FP.F16.F32.PACK_AB R0, RZ, R0 ;  /* 0x00000000ff00723e */ /* 0x001fca00000000ff */
[----:B------:R0:W-:Y:S01]  /*8af0*/  STG.E.U16 desc[UR36][R8.64], R0 ;  /* 0x0000000008007986 */ /* 0x0001e2000c101524 */
[----:B------:R-:W-:Y:S05]  /*8b00*/  BRA `(.L_x_14118) ;  /* 0x0000000800947947 */ /* 0x000fea0003800000 */
.L_x_14121:
        /* <DEDUP_REMOVED lines=10> */
.L_x_14124:
[----:B------:R-:W0:Y:S02]  /*8bb0*/  I2F.S16 R24, R24 ;  /* 0x0000001800187306 */ /* 0x000e240000101400 */
[----:B0-----:R-:W-:-:S04]  /*8bc0*/  F2FP.F16.F32.PACK_AB R3, RZ, R24 ;  /* 0x00000018ff03723e */ /* 0x001fc800000000ff */
[----:B------:R-:W-:-:S05]  /*8bd0*/  PRMT R3, R3, 0x5410, RZ ;  /* 0x0000541003037816 */ /* 0x000fca00000000ff */
[----:B------:R0:W-:Y:S01]  /*8be0*/  STG.E desc[UR36][R8.64], R3 ;  /* 0x0000000308007986 */ /* 0x0001e2000c101924 */
[----:B------:R-:W-:Y:S05]  /*8bf0*/  BRA `(.L_x_14118) ;  /* 0x0000000800587947 */ /* 0x000fea0003800000 */
.L_x_14123:
[----:B------:R-:W0:Y:S02]  /*8c00*/  I2F.F64.S16 R24, R24 ;  /* 0x0000001800187312 */ /* 0x000e240000101c00 */
[----:B0-----:R0:W-:Y:S01]  /*8c10*/  STG.E.64 desc[UR36][R8.64], R24 ;  /* 0x0000001808007986 */ /* 0x0011e2000c101b24 */
[----:B------:R-:W-:Y:S05]  /*8c20*/  BRA `(.L_x_14118) ;  /* 0x00000008004c7947 */ /* 0x000fea0003800000 */
.L_x_14113:
        /* <DEDUP_REMOVED lines=12> */
.L_x_14128:
        /* <DEDUP_REMOVED lines=16> */
.L_x_14131:
[----:B------:R-:W-:-:S07]  /*8df0*/  PRMT R4, R0, 0x7610, R4 ;  /* 0x0000761000047816 */ /* 0x000fce0000000004 */
.L_x_14130:
[----:B------:R-:W-:Y:S05]  /*8e00*/  BSYNC.RECONVERGENT B0 ;  /* 0x0000000000007941 */ /* 0x000fea0003800200 */
.L_x_14129:
[----:B------:R0:W-:Y:S01]  /*8e10*/  STG.E.U8 desc[UR36][R8.64], R4 ;  /* 0x0000000408007986 */ /* 0x0001e2000c101124 */
[----:B------:R-:W-:Y:S05]  /*8e20*/  BRA `(.L_x_14118) ;  /* 0x0000000400cc7947 */ /* 0x000fea0003800000 */
.L_x_14127:
        /* <DEDUP_REMOVED lines=16> */
.L_x_14134:
[----:B------:R-:W-:-:S07]  /*8f30*/  PRMT R4, R0, 0x7610, R4 ;  /* 0x0000761000047816 */ /* 0x000fce0000000004 */
.L_x_14133:
[----:B------:R-:W-:Y:S05]  /*8f40*/  BSYNC.RECONVERGENT B0 ;  /* 0x0000000000007941 */ /* 0x000fea0003800200 */
.L_x_14132:
[----:B------:R0:W-:Y:S01]  /*8f50*/  STG.E.U8 desc[UR36][R8.64], R4 ;  /* 0x0000000408007986 */ /* 0x0001e2000c101124 */
[----:B------:R-:W-:Y:S05]  /*8f60*/  BRA `(.L_x_14118) ;  /* 0x00000004007c7947 */ /* 0x000fea0003800000 */
.L_x_14126:
        /* <DEDUP_REMOVED lines=21> */
.L_x_14136:
[----:B------:R-:W-:-:S05]  /*90c0*/  IMAD.MOV.U32 R25, RZ, RZ, RZ ;  /* 0x000000ffff197224 */ /* 0x000fca00078e00ff */
[----:B------:R0:W-:Y:S01]  /*90d0*/  STG.E.64 desc[UR36][R8.64], R24 ;  /* 0x0000001808007986 */ /* 0x0001e2000c101b24 */
[----:B------:R-:W-:Y:S05]  /*90e0*/  BRA `(.L_x_14118) ;  /* 0x00000004001c7947 */ /* 0x000fea0003800000 */
.L_x_14135:
[----:B------:R0:W-:Y:S01]  /*90f0*/  STG.E desc[UR36][R8.64], R24 ;  /* 0x0000001808007986 */ /* 0x0001e2000c101924 */
[----:B------:R-:W-:Y:S05]  /*9100*/  BRA `(.L_x_14118) ;  /* 0x0000000400147947 */ /* 0x000fea0003800000 */
.L_x_14125:
        /* <DEDUP_REMOVED lines=8> */
.L_x_14138:
[----:B------:R-:W0:Y:S01]  /*9190*/  I2F.F64.S16 R4, R24 ;  /* 0x0000001800047312 */ /* 0x000e220000101c00 */
[----:B------:R-:W-:-:S05]  /*91a0*/  CS2R R6, SRZ ;  /* 0x0000000000067805 */ /* 0x000fca000001ff00 */
[----:B0-----:R0:W-:Y:S01]  /*91b0*/  STG.E.128 desc[UR36][R8.64], R4 ;  /* 0x0000000408007986 */ /* 0x0011e2000c101d24 */
[----:B------:R-:W-:Y:S05]  /*91c0*/  BRA `(.L_x_14118) ;  /* 0x0000000000e47947 */ /* 0x000fea0003800000 */
.L_x_14137:
[----:B------:R-:W-:-:S13]  /*91d0*/  ISETP.NE.AND P0, PT, R0, 0xf, PT ;  /* 0x0000000f0000780c */ /* 0x000fda0003f05270 */
[----:B------:R-:W-:Y:S05]  /*91e0*/  @!P0 BRA `(.L_x_14139) ;  /* 0x0000000000d08947 */ /* 0x000fea0003800000 */
[----:B------:R-:W-:-:S13]  /*91f0*/  ISETP.NE.AND P0, PT, R0, 0x17, PT ;  /* 0x000000170000780c */ /* 0x000fda0003f05270 */
[----:B------:R-:W-:Y:S05]  /*9200*/  @!P0 BRA `(.L_x_14140) ;  /* 0x0000000000848947 */ /* 0x000fea0003800000 */
[----:B------:R-:W-:-:S13]  /*9210*/  ISETP.NE.AND P0, PT, R0, 0x18, PT ;  /* 0x000000180000780c */ /* 0x000fda0003f05270 */
[----:B------:R-:W-:Y:S05]  /*9220*/  @!P0 BRA `(.L_x_14141) ;  /* 0x0000000000448947 */ /* 0x000fea0003800000 */
.L_x_14117:
        /* <DEDUP_REMOVED lines=16> */
.L_x_14142:
[----:B------:R-:W-:Y:S05]  /*9330*/  BRA `(.L_x_14118) ;  /* 0x0000000000887947 */ /* 0x000fea0003800000 */
.L_x_14141:
        /* <DEDUP_REMOVED lines=11> */
.L_x_14144:
[----:B------:R-:W-:Y:S05]  /*93f0*/  BSYNC.RECONVERGENT B0 ;  /* 0x0000000000007941 */ /* 0x000fea0003800200 */
.L_x_14143:
[----:B------:R0:W-:Y:S01]  /*9400*/  STG.E.U8 desc[UR36][R8.64], R3 ;  /* 0x0000000308007986 */ /* 0x0001e2000c101124 */
[----:B------:R-:W-:Y:S05]  /*9410*/  BRA `(.L_x_14118) ;  /* 0x0000000000507947 */ /* 0x000fea0003800000 */
.L_x_14140:
        /* <DEDUP_REMOVED lines=12> */
.L_x_14145:
[----:B------:R-:W-:Y:S01]  /*94e0*/  IMAD.MOV.U32 R3, RZ, RZ, 0x7f ;  /* 0x0000007fff037424 */ /* 0x000fe200078e00ff */
[----:B------:R-:W-:-:S04]  /*94f0*/  ISETP.GT.U32.AND P0, PT, R5, 0x7f800000, PT ;  /* 0x7f8000000500780c */ /* 0x000fc80003f04070 */
[----:B------:R-:W-:-:S05]  /*9500*/  SEL R3, R3, 0x7c, P0 ;  /* 0x0000007c03037807 */ /* 0x000fca0000000000 */
[----:B------:R0:W-:Y:S01]  /*9510*/  STG.E.U8 desc[UR36][R8.64], R3 ;  /* 0x0000000308007986 */ /* 0x0001e2000c101124 */
[----:B------:R-:W-:Y:S05]  /*9520*/  BRA `(.L_x_14118) ;  /* 0x00000000000c7947 */ /* 0x000fea0003800000 */
.L_x_14139:
[----:B------:R-:W0:Y:S02]  /*9530*/  I2F.S16 R0, R24 ;  /* 0x0000001800007306 */ /* 0x000e240000101400 */
[----:B0-----:R-:W-:-:S05]  /*9540*/  F2FP.BF16.F32.PACK_AB R0, RZ, R0 ;  /* 0x00000000ff00723e */ /* 0x001fca00000010ff */
[----:B------:R0:W-:Y:S02]  /*9550*/  STG.E.U16 desc[UR36][R8.64], R0 ;  /* 0x0000000008007986 */ /* 0x0001e4000c101524 */
.L_x_14118:
[----:B------:R-:W-:Y:S05]  /*9560*/  BSYNC.RECONVERGENT B6 ;  /* 0x0000000000067941 */ /* 0x000fea0003800200 */
.L_x_14112:
[----:B------:R-:W-:-:S07]  /*9570*/  VIADD R16, R16, 0x80 ;  /* 0x0000008010107836 */ /* 0x000fce0000000000 */
.L_x_14075:
[----:B------:R-:W-:-:S13]  /*9580*/  ISETP.GE.AND P0, PT, R16, R17, PT ;  /* 0x000000111000720c */ /* 0x000fda0003f06270 */
[----:B------:R-:W-:Y:S05]  /*9590*/  @P0 BREAK.RELIABLE B7 ;  /* 0x0000000000070942 */ /* 0x000fea0003800100 */
[----:B------:R-:W-:Y:S05]  /*95a0*/  @P0 BRA `(.L_x_14111) ;  /* 0x0000000c00640947 */ /* 0x000fea0003800000 */
[----:B------:R-:W-:Y:S05]  /*95b0*/  BSYNC.RELIABLE B7 ;  /* 0x0000000000077941 */ /* 0x000fea0003800100 */
.L_x_14074:
        /* <DEDUP_REMOVED lines=21> */
.L_x_14150:
[----:B------:R4:W-:Y:S01]  /*9710*/  STG.E.U8 desc[UR36][R8.64], R2 ;  /* 0x0000000208007986 */ /* 0x0009e2000c101124 */
[----:B------:R-:W-:Y:S05]  /*9720*/  BRA `(.L_x_14152) ;  /* 0x0000000800fc7947 */ /* 0x000fea0003800000 */
.L_x_14149:
        /* <DEDUP_REMOVED lines=9> */
.L_x_14154:
[----:B------:R2:W-:Y:S01]  /*97c0*/  STG.E desc[UR36][R8.64], R2 ;  /* 0x0000000208007986 */ /* 0x0005e2000c101924 */
[----:B------:R-:W-:Y:S05]  /*97d0*/  BRA `(.L_x_14152) ;  /* 0x0000000800d07947 */ /* 0x000fea0003800000 */
.L_x_14153:
[----:B------:R0:W-:Y:S01]  /*97e0*/  STG.E.U16 desc[UR36][R8.64], R2 ;  /* 0x0000000208007986 */ /* 0x0001e2000c101524 */
[----:B------:R-:W-:Y:S05]  /*97f0*/  BRA `(.L_x_14152) ;  /* 0x0000000800c87947 */ /* 0x000fea0003800000 */
.L_x_14148:
        /* <DEDUP_REMOVED lines=9> */
.L_x_14156:
[----:B------:R-:W0:Y:S02]  /*9890*/  I2F.S16 R0, R2 ;  /* 0x0000000200007306 */ /* 0x000e240000101400 */
[----:B0-----:R-:W-:-:S05]  /*98a0*/  F2FP.F16.F32.PACK_AB R0, RZ, R0 ;  /* 0x00000000ff00723e */ /* 0x001fca00000000ff */
[----:B------:R0:W-:Y:S01]  /*98b0*/  STG.E.U16 desc[UR36][R8.64], R0 ;  /* 0x0000000008007986 */ /* 0x0001e2000c101524 */
[----:B------:R-:W-:Y:S05]  /*98c0*/  BRA `(.L_x_14152) ;  /* 0x0000000800947947 */ /* 0x000fea0003800000 */
.L_x_14155:
        /* <DEDUP_REMOVED lines=10> */
.L_x_14158:
[----:B------:R-:W0:Y:S02]  /*9970*/  I2F.S16 R2, R2 ;  /* 0x0000000200027306 */ /* 0x000e240000101400 */
[----:B0-----:R-:W-:-:S04]  /*9980*/  F2FP.F16.F32.PACK_AB R3, RZ, R2 ;  /* 0x00000002ff03723e */ /* 0x001fc800000000ff */
[----:B------:R-:W-:-:S05]  /*9990*/  PRMT R3, R3, 0x5410, RZ ;  /* 0x0000541003037816 */ /* 0x000fca00000000ff */
[----:B------:R0:W-:Y:S01]  /*99a0*/  STG.E desc[UR36][R8.64], R3 ;  /* 0x0000000308007986 */ /* 0x0001e2000c101924 */
[----:B------:R-:W-:Y:S05]  /*99b0*/  BRA `(.L_x_14152) ;  /* 0x0000000800587947 */ /* 0x000fea0003800000 */
.L_x_14157:
[----:B------:R-:W0:Y:S02]  /*99c0*/  I2F.F64.S16 R2, R2 ;  /* 0x0000000200027312 */ /* 0x000e240000101c00 */
[----:B0-----:R0:W-:Y:S01]  /*99d0*/  STG.E.64 desc[UR36][R8.64], R2 ;  /* 0x0000000208007986 */ /* 0x0011e2000c101b24 */
[----:B------:R-:W-:Y:S05]  /*99e0*/  BRA `(.L_x_14152) ;  /* 0x00000008004c7947 */ /* 0x000fea0003800000 */
.L_x_14147:
        /* <DEDUP_REMOVED lines=12> */
.L_x_14162:
        /* <DEDUP_REMOVED lines=16> */
.L_x_14165:
[----:B------:R-:W-:-:S07]  /*9bb0*/  PRMT R4, R0, 0x7610, R4 ;  /* 0x0000761000047816 */ /* 0x000fce0000000004 */
.L_x_14164:
[----:B------:R-:W-:Y:S05]  /*9bc0*/  BSYNC.RECONVERGENT B0 ;  /* 0x0000000000007941 */ /* 0x000fea0003800200 */
.L_x_14163:
[----:B------:R0:W-:Y:S01]  /*9bd0*/  STG.E.U8 desc[UR36][R8.64], R4 ;  /* 0x0000000408007986 */ /* 0x0001e2000c101124 */
[----:B------:R-:W-:Y:S05]  /*9be0*/  BRA `(.L_x_14152) ;  /* 0x0000000400cc7947 */ /* 0x000fea0003800000 */
.L_x_14161:
        /* <DEDUP_REMOVED lines=16> */
.L_x_14168:
[----:B------:R-:W-:-:S07]  /*9cf0*/  PRMT R4, R0, 0x7610, R4 ;  /* 0x0000761000047816 */ /* 0x000fce0000000004 */
.L_x_14167:
[----:B------:R-:W-:Y:S05]  /*9d00*/  BSYNC.RECONVERGENT B0 ;  /* 0x0000000000007941 */ /* 0x000fea0003800200 */
.L_x_14166:
[----:B------:R0:W-:Y:S01]  /*9d10*/  STG.E.U8 desc[UR36][R8.64], R4 ;  /* 0x0000000408007986 */ /* 0x0001e2000c101124 */
[----:B------:R-:W-:Y:S05]  /*9d20*/  BRA `(.L_x_14152) ;  /* 0x00000004007c7947 */ /* 0x000fea0003800000 */
.L_x_14160:
        /* <DEDUP_REMOVED lines=21> */
.L_x_14170:
[----:B------:R-:W-:-:S05]  /*9e80*/  IMAD.MOV.U32 R3, RZ, RZ, RZ ;  /* 0x000000ffff037224 */ /* 0x000fca00078e00ff */
[----:B------:R0:W-:Y:S01]  /*9e90*/  STG.E.64 desc[UR36][R8.64], R2 ;  /* 0x0000000208007986 */ /* 0x0001e2000c101b24 */
[----:B------:R-:W-:Y:S05]  /*9ea0*/  BRA `(.L_x_14152) ;  /* 0x00000004001c7947 */ /* 0x000fea0003800000 */
.L_x_14169:
[----:B------:R0:W-:Y:S01]  /*9eb0*/  STG.E desc[UR36][R8.64], R2 ;  /* 0x0000000208007986 */ /* 0x0001e2000c101924 */
[----:B------:R-:W-:Y:S05]  /*9ec0*/  BRA `(.L_x_14152) ;  /* 0x0000000400147947 */ /* 0x000fea0003800000 */
.L_x_14159:
        /* <DEDUP_REMOVED lines=8> */
.L_x_14172:
[----:B------:R-:W0:Y:S01]  /*9f50*/  I2F.F64.S16 R4, R2 ;  /* 0x0000000200047312 */ /* 0x000e220000101c00 */
[----:B------:R-:W-:-:S05]  /*9f60*/  CS2R R6, SRZ ;  /* 0x0000000000067805 */ /* 0x000fca000001ff00 */
[----:B0-----:R0:W-:Y:S01]  /*9f70*/  STG.E.128 desc[UR36][R8.64], R4 ;  /* 0x0000000408007986 */ /* 0x0011e2000c101d24 */
[----:B------:R-:W-:Y:S05]  /*9f80*/  BRA `(.L_x_14152) ;  /* 0x0000000000e47947 */ /* 0x000fea0003800000 */
.L_x_14171:
[----:B------:R-:W-:-:S13]  /*9f90*/  ISETP.NE.AND P0, PT, R0, 0xf, PT ;  /* 0x0000000f0000780c */ /* 0x000fda0003f05270 */
[----:B------:R-:W-:Y:S05]  /*9fa0*/  @!P0 BRA `(.L_x_14173) ;  /* 0x0000000000d08947 */ /* 0x000fea0003800000 */
[----:B------:R-:W-:-:S13]  /*9fb0*/  ISETP.NE.AND P0, PT, R0, 0x17, PT ;  /* 0x000000170000780c */ /* 0x000fda0003f05270 */
[----:B------:R-:W-:Y:S05]  /*9fc0*/  @!P0 BRA `(.L_x_14174) ;  /* 0x0000000000848947 */ /* 0x000fea0003800000 */
[----:B------:R-:W-:-:S13]  /*9fd0*/  ISETP.NE.AND P0, PT, R0, 0x18, PT ;  /* 0x000000180000780c */ /* 0x000fda0003f05270 */
[----:B------:R-:W-:Y:S05]  /*9fe0*/  @!P0 BRA `(.L_x_14175) ;  /* 0x0000000000448947 */ /* 0x000fea0003800000 */
.L_x_14151:
        /* <DEDUP_REMOVED lines=16> */
.L_x_14176:
[----:B------:R-:W-:Y:S05]  /*a0f0*/  BRA `(.L_x_14152) ;  /* 0x0000000000887947 */ /* 0x000fea0003800000 */
.L_x_14175:
        /* <DEDUP_REMOVED lines=11> */
.L_x_14178:
[----:B------:R-:W-:Y:S05]  /*a1b0*/  BSYNC.RECONVERGENT B0 ;  /* 0x0000000000007941 */ /* 0x000fea0003800200 */
.L_x_14177:
[----:B------:R0:W-:Y:S01]  /*a1c0*/  STG.E.U8 desc[UR36][R8.64], R3 ;  /* 0x0000000308007986 */ /* 0x0001e2000c101124 */
[----:B------:R-:W-:Y:S05]  /*a1d0*/  BRA `(.L_x_14152) ;  /* 0x0000000000507947 */ /* 0x000fea0003800000 */
.L_x_14174:
        /* <DEDUP_REMOVED lines=12> */
.L_x_14179:
[----:B------:R-:W-:Y:S01]  /*a2a0*/  IMAD.MOV.U32 R3, RZ, RZ, 0x7f ;  /* 0x0000007fff037424 */ /* 0x000fe200078e00ff */
[----:B------:R-:W-:-:S04]  /*a2b0*/  ISETP.GT.U32.AND P0, PT, R5, 0x7f800000, PT ;  /* 0x7f8000000500780c */ /* 0x000fc80003f04070 */
[----:B------:R-:W-:-:S05]  /*a2c0*/  SEL R3, R3, 0x7c, P0 ;  /* 0x0000007c03037807 */ /* 0x000fca0000000000 */
[----:B------:R0:W-:Y:S01]  /*a2d0*/  STG.E.U8 desc[UR36][R8.64], R3 ;  /* 0x0000000308007986 */ /* 0x0001e2000c101124 */
[----:B------:R-:W-:Y:S05]  /*a2e0*/  BRA `(.L_x_14152) ;  /* 0x00000000000c7947 */ /* 0x000fea0003800000 */
.L_x_14173:
[----:B------:R-:W0:Y:S02]  /*a2f0*/  I2F.S16 R0, R2 ;  /* 0x0000000200007306 */ /* 0x000e240000101400 */
[----:B0-----:R-:W-:-:S05]  /*a300*/  F2FP.BF16.F32.PACK_AB R0, RZ, R0 ;  /* 0x00000000ff00723e */ /* 0x001fca00000010ff */
[----:B------:R0:W-:Y:S02]  /*a310*/  STG.E.U16 desc[UR36][R8.64], R0 ;  /* 0x0000000008007986 */ /* 0x0001e4000c101524 */
.L_x_14152:
[----:B------:R-:W-:Y:S05]  /*a320*/  BSYNC.RECONVERGENT B6 ;  /* 0x0000000000067941 */ /* 0x000fea0003800200 */
.L_x_14146:
[----:B------:R-:W-:-:S07]  /*a330*/  VIADD R16, R16, 0x80 ;  /* 0x0000008010107836 */ /* 0x000fce0000000000 */
.L_x_14111:
[----:B------:R-:W-:Y:S05]  /*a340*/  BSYNC.RECONVERGENT B8 ;  /* 0x0000000000087941 */ /* 0x000fea0003800200 */
.L_x_14073:
        /* <DEDUP_REMOVED lines=21> */
.L_x_14183:
[----:B------:R-:W-:Y:S01]  /*a4a0*/  STG.E.U8 desc[UR36][R2.64], R22 ;  /* 0x0000001602007986 */ /* 0x000fe2000c101124 */
[----:B------:R-:W-:Y:S05]  /*a4b0*/  EXIT ;  /* 0x000000000000794d */ /* 0x000fea0003800000 */
.L_x_14182:
        /* <DEDUP_REMOVED lines=9> */
.L_x_14186:
[----:B------:R-:W-:Y:S01]  /*a550*/  STG.E desc[UR36][R2.64], R22 ;  /* 0x0000001602007986 */ /* 0x000fe2000c101924 */
[----:B------:R-:W-:Y:S05]  /*a560*/  EXIT ;  /* 0x000000000000794d */ /* 0x000fea0003800000 */
.L_x_14185:
[----:B------:R-:W-:Y:S01]  /*a570*/  STG.E.U16 desc[UR36][R2.64], R22 ;  /* 0x0000001602007986 */ /* 0x000fe2000c101524 */
[----:B------:R-:W-:Y:S05]  /*a580*/  EXIT ;  /* 0x000000000000794d */ /* 0x000fea0003800000 */
.L_x_14181:
        /* <DEDUP_REMOVED lines=9> */
.L_x_14188:
[----:B------:R-:W0:Y:S02]  /*a620*/  I2F.S16 R0, R22 ;  /* 0x0000001600007306 */ /* 0x000e240000101400 */
[----:B0-----:R-:W-:-:S05]  /*a630*/  F2FP.F16.F32.PACK_AB R0, RZ, R0 ;  /* 0x00000000ff00723e */ /* 0x001fca00000000ff */
[----:B------:R-:W-:Y:S01]  /*a640*/  STG.E.U16 desc[UR36][R2.64], R0 ;  /* 0x0000000002007986 */ /* 0x000fe2000c101524 */
[----:B------:R-:W-:Y:S05]  /*a650*/  EXIT ;  /* 0x000000000000794d */ /* 0x000fea0003800000 */
.L_x_14187:
        /* <DEDUP_REMOVED lines=10> */
.L_x_14190:
[----:B------:R-:W0:Y:S02]  /*a700*/  I2F.S16 R22, R22 ;  /* 0x0000001600167306 */ /* 0x000e240000101400 */
[----:B0-----:R-:W-:-:S04]  /*a710*/  F2FP.F16.F32.PACK_AB R5, RZ, R22 ;  /* 0x00000016ff05723e */ /* 0x001fc800000000ff */
[----:B------:R-:W-:-:S05]  /*a720*/  PRMT R5, R5, 0x5410, RZ ;  /* 0x0000541005057816 */ /* 0x000fca00000000ff */
[----:B------:R-:W-:Y:S01]  /*a730*/  STG.E desc[UR36][R2.64], R5 ;  /* 0x0000000502007986 */ /* 0x000fe2000c101924 */
[----:B------:R-:W-:Y:S05]  /*a740*/  EXIT ;  /* 0x000000000000794d */ /* 0x000fea0003800000 */
.L_x_14189:
[----:B------:R-:W0:Y:S02]  /*a750*/  I2F.F64.S16 R22, R22 ;  /* 0x0000001600167312 */ /* 0x000e240000101c00 */
[----:B0-----:R-:W-:Y:S01]  /*a760*/  STG.E.64 desc[UR36][R2.64], R22 ;  /* 0x0000001602007986 */ /* 0x001fe2000c101b24 */
[----:B------:R-:W-:Y:S05]  /*a770*/  EXIT ;  /* 0x000000000000794d */ /* 0x000fea0003800000 */
.L_x_14180:
        /* <DEDUP_REMOVED lines=12> */
.L_x_14194:
        /* <DEDUP_REMOVED lines=17> */
.L_x_14196:
[----:B------:R-:W-:Y:S05]  /*a950*/  BSYNC.RECONVERGENT B0 ;  /* 0x0000000000007941 */ /* 0x000fea0003800200 */
.L_x_14195:
[----:B------:R-:W-:Y:S01]  /*a960*/  STG.E.U8 desc[UR36][R2.64], R0 ;  /* 0x0000000002007986 */ /* 0x000fe2000c101124 */
[----:B------:R-:W-:Y:S05]  /*a970*/  EXIT ;  /* 0x000000000000794d */ /* 0x000fea0003800000 */
.L_x_14193:
        /* <DEDUP_REMOVED lines=17> */
.L_x_14198:
[----:B------:R-:W-:Y:S05]  /*aa90*/  BSYNC.RECONVERGENT B0 ;  /* 0x0000000000007941 */ /* 0x000fea0003800200 */
.L_x_14197:
[----:B------:R-:W-:Y:S01]  /*aaa0*/  STG.E.U8 desc[UR36][R2.64], R0 ;  /* 0x0000000002007986 */ /* 0x000fe2000c101124 */
[----:B------:R-:W-:Y:S05]  /*aab0*/  EXIT ;  /* 0x000000000000794d */ /* 0x000fea0003800000 */
.L_x_14192:
        /* <DEDUP_REMOVED lines=21> */
.L_x_14200:
[----:B------:R-:W-:-:S05]  /*ac10*/  IMAD.MOV.U32 R23, RZ, RZ, RZ ;  /* 0x000000ffff177224 */ /* 0x000fca00078e00ff */
[----:B------:R-:W-:Y:S01]  /*ac20*/  STG.E.64 desc[UR36][R2.64], R22 ;  /* 0x0000001602007986 */ /* 0x000fe2000c101b24 */
[----:B------:R-:W-:Y:S05]  /*ac30*/  EXIT ;  /* 0x000000000000794d */ /* 0x000fea0003800000 */
.L_x_14199:
[----:B------:R-:W-:Y:S01]  /*ac40*/  STG.E desc[UR36][R2.64], R22 ;  /* 0x0000001602007986 */ /* 0x000fe2000c101924 */
[----:B------:R-:W-:Y:S05]  /*ac50*/  EXIT ;  /* 0x000000000000794d */ /* 0x000fea0003800000 */
.L_x_14191:
        /* <DEDUP_REMOVED lines=8> */
.L_x_14202:
[----:B------:R-:W0:Y:S01]  /*ace0*/  I2F.F64.S16 R4, R22 ;  /* 0x0000001600047312 */ /* 0x000e220000101c00 */
[----:B------:R-:W-:-:S05]  /*acf0*/  CS2R R6, SRZ ;  /* 0x0000000000067805 */ /* 0x000fca000001ff00 */
[----:B0-----:R-:W-:Y:S01]  /*ad00*/  STG.E.128 desc[UR36][R2.64], R4 ;  /* 0x0000000402007986 */ /* 0x001fe2000c101d24 */
[----:B------:R-:W-:Y:S05]  /*ad10*/  EXIT ;  /* 0x000000000000794d */ /* 0x000fea0003800000 */
.L_x_14201:
[----:B------:R-:W-:-:S13]  /*ad20*/  ISETP.NE.AND P0, PT, R0, 0xf, PT ;  /* 0x0000000f0000780c */ /* 0x000fda0003f05270 */
[----:B------:R-:W-:Y:S05]  /*ad30*/  @!P0 BRA `(.L_x_14203) ;  /* 0x0000000000d48947 */ /* 0x000fea0003800000 */
[----:B------:R-:W-:-:S13]  /*ad40*/  ISETP.NE.AND P0, PT, R0, 0x17, PT ;  /* 0x000000170000780c */ /* 0x000fda0003f05270 */
[----:B------:R-:W-:Y:S05]  /*ad50*/  @!P0 BRA `(.L_x_14204) ;  /* 0x0000000000848947 */ /* 0x000fea0003800000 */
[----:B------:R-:W-:-:S13]  /*ad60*/  ISETP.NE.AND P0, PT, R0, 0x18, PT ;  /* 0x000000180000780c */ /* 0x000fda0003f05270 */
[----:B------:R-:W-:Y:S05]  /*ad70*/  @!P0 BRA `(.L_x_14205) ;  /* 0x0000000000448947 */ /* 0x000fea0003800000 */
.L_x_14184:
        /* <DEDUP_REMOVED lines=16> */
.L_x_14206:
[----:B------:R-:W-:Y:S05]  /*ae80*/  EXIT ;  /* 0x000000000000794d */ /* 0x000fea0003800000 */
.L_x_14205:
        /* <DEDUP_REMOVED lines=11> */
.L_x_14208:
[----:B------:R-:W-:Y:S05]  /*af40*/  BSYNC.RECONVERGENT B0 ;  /* 0x0000000000007941 */ /* 0x000fea0003800200 */
.L_x_14207:
[----:B------:R-:W-:Y:S01]  /*af50*/  STG.E.U8 desc[UR36][R2.64], R5 ;  /* 0x0000000502007986 */ /* 0x000fe2000c101124 */
[----:B------:R-:W-:Y:S05]  /*af60*/  EXIT ;  /* 0x000000000000794d */ /* 0x000fea0003800000 */
.L_x_14204:
        /* <DEDUP_REMOVED lines=13> */
.L_x_14209:
[----:B------:R-:W-:Y:S01]  /*b040*/  IMAD.MOV.U32 R5, RZ, RZ, 0x7f ;  /* 0x0000007fff057424 */ /* 0x000fe200078e00ff */
[----:B------:R-:W-:-:S04]  /*b050*/  ISETP.GT.U32.AND P0, PT, R7, 0x7f800000, PT ;  /* 0x7f8000000700780c */ /* 0x000fc80003f04070 */
[----:B------:R-:W-:-:S05]  /*b060*/  SEL R5, R5, 0x7c, P0 ;  /* 0x0000007c05057807 */ /* 0x000fca0000000000 */
[----:B------:R-:W-:Y:S01]  /*b070*/  STG.E.U8 desc[UR36][R2.64], R5 ;  /* 0x0000000502007986 */ /* 0x000fe2000c101124 */
[----:B------:R-:W-:Y:S05]  /*b080*/  EXIT ;  /* 0x000000000000794d */ /* 0x000fea0003800000 */
.L_x_14203:
[----:B------:R-:W0:Y:S02]  /*b090*/  I2F.S16 R0, R22 ;  /* 0x0000001600007306 */ /* 0x000e240000101400 */
[----:B0-----:R-:W-:-:S05]  /*b0a0*/  F2FP.BF16.F32.PACK_AB R0, RZ, R0 ;  /* 0x00000000ff00723e */ /* 0x001fca00000010ff */
[----:B------:R-:W-:Y:S01]  /*b0b0*/  STG.E.U16 desc[UR36][R2.64], R0 ;  /* 0x0000000002007986 */ /* 0x000fe2000c101524 */
[----:B------:R-:W-:Y:S05]  /*b0c0*/  EXIT ;  /* 0x000000000000794d */ /* 0x000fea0003800000 */
.L_x_14210:
        /* <DEDUP_REMOVED lines=11> */
.L_x_43498:


//--------------------- .text._ZN2at6native18elementwise_kernelILi128ELi4EZNS0_22gpu_kernel_impl_nocastINS0_13BinaryFunctorIhhbZZZNS0_23logical_xor_kernel_cudaERNS_14TensorIteratorEENKUlvE0_clEvENKUlvE_clEvEUlhhE_EEEEvRNS_18TensorIteratorBaseERKT_EUliE_EEviT1_ --------------------------
	.section	.text._ZN2at6native18elementwise_kernelILi128ELi4EZNS0_22gpu_kernel_impl_nocastINS0_13BinaryFunctorIhhbZZZNS0_23logical_xor_kernel_cudaERNS_14TensorIteratorEENKUlvE0_clEvENKUlvE_clEvEUlhhE_EEEEvRNS_18TensorIteratorBaseERKT_EUliE_EEviT1_,"ax",@progbits
	.align	128
        .global         _ZN2at6native18elementwise_kernelILi128ELi4EZNS0_22gpu_kernel_impl_nocastINS0_13BinaryFunctorIhhbZZZNS0_23logical_xor_kernel_cudaERNS_14TensorIteratorEENKUlvE0_clEvENKUlvE_clEvEUlhhE_EEEEvRNS_18TensorIteratorBaseERKT_EUliE_EEviT1_
        .type           _ZN2at6native18elementwise_kernelILi128ELi4EZNS0_22gpu_kernel_impl_nocastINS0_13BinaryFunctorIhhbZZZNS0_23logical_xor_kernel_cudaERNS_14TensorIteratorEENKUlvE0_clEvENKUlvE_clEvEUlhhE_EEEEvRNS_18TensorIteratorBaseERKT_EUliE_EEviT1_,@function
        .size           _ZN2at6native18elementwise_kernelILi128ELi4EZNS0_22gpu_kernel_impl_nocastINS0_13BinaryFunctorIhhbZZZNS0_23logical_xor_kernel_cudaERNS_14TensorIteratorEENKUlvE0_clEvENKUlvE_clEvEUlhhE_EEEEvRNS_18TensorIteratorBaseERKT_EUliE_EEviT1_,(.L_x_43499 - _ZN2at6native18elementwise_kernelILi128ELi4EZNS0_22gpu_kernel_impl_nocastINS0_13BinaryFunctorIhhbZZZNS0_23logical_xor_kernel_cudaERNS_14TensorIteratorEENKUlvE0_clEvENKUlvE_clEvEUlhhE_EEEEvRNS_18TensorIteratorBaseERKT_EUliE_EEviT1_)
        .other          _ZN2at6native18elementwise_kernelILi128ELi4EZNS0_22gpu_kernel_impl_nocastINS0_13BinaryFunctorIhhbZZZNS0_23logical_xor_kernel_cudaERNS_14TensorIteratorEENKUlvE0_clEvENKUlvE_clEvEUlhhE_EEEEvRNS_18TensorIteratorBaseERKT_EUliE_EEviT1_,@"STO_CUDA_ENTRY STV_DEFAULT"
_ZN2at6native18elementwise_kernelILi128ELi4EZNS0_22gpu_kernel_impl_nocastINS0_13BinaryFunctorIhhbZZZNS0_23logical_xor_kernel_cudaERNS_14TensorIteratorEENKUlvE0_clEvENKUlvE_clEvEUlhhE_EEEEvRNS_18TensorIteratorBaseERKT_EUliE_EEviT1_:
.text._ZN2at6native18elementwise_kernelILi128ELi4EZNS0_22gpu_kernel_impl_nocastINS0_13BinaryFunctorIhhbZZZNS0_23logical_xor_kernel_cudaERNS_14TensorIteratorEENKUlvE0_clEvENKUlvE_clEvEUlhhE_EEEEvRNS_18TensorIteratorBaseERKT_EUliE_EEviT1_:
        /* <DEDUP_REMOVED lines=37> */
.L_x_14214:
[----:B------:R-:W-:-:S13]  /*0250*/  ISETP.GE.AND P0, PT, R3, UR4, PT ;  /* 0x0000000403007c0c */ /* 0x000fda000bf06270 */
[----:B------:R-:W-:Y:S05]  /*0260*/  @P0 BREAK.RELIABLE B1 ;  /* 0x0000000000010942 */ /* 0x000fea0003800100 */
[----:B------:R-:W-:Y:S05]  /*0270*/  @P0 BRA `(.L_x_14215) ;  /* 0x00000000002c0947 */ /* 0x000fea0003800000 */
[----:B------:R-:W-:Y:S05]  /*0280*/  BSYNC.RELIABLE B1 ;  /* 0x0000000000017941 */ /* 0x000fea0003800100 */
.L_x_14213:
        /* <DEDUP_REMOVED lines=10> */
.L_x_14215:
[----:B------:R-:W-:Y:S05]  /*0330*/  BSYNC.RECONVERGENT B0 ;  /* 0x0000000000007941 */ /* 0x000fea0003800200 */
.L_x_14212:
        /* <DEDUP_REMOVED lines=13> */
.L_x_14211:
        /* <DEDUP_REMOVED lines=356> */
.L_x_14219:
        /* <DEDUP_REMOVED lines=366> */
.L_x_14221:
        /* <DEDUP_REMOVED lines=15> */
.L_x_14218:
[----:B------:R-:W-:-:S13]  /*3220*/  ISETP.GE.AND P0, PT, R3, UR4, PT ;  /* 0x0000000403007c0c */ /* 0x000fda000bf06270 */
[----:B------:R-:W-:Y:S05]  /*3230*/  @P0 BREAK.RELIABLE B1 ;  /* 0x0000000000010942 */ /* 0x000fea0003800100 */
[----:B------:R-:W-:Y:S05]  /*3240*/  @P0 BRA `(.L_x_14220) ;  /* 0x0000001400b00947 */ /* 0x000fea0003800000 */
[----:B------:R-:W-:Y:S05]  /*3250*/  BSYNC.RELIABLE B1 ;  /* 0x0000000000017941 */ /* 0x000fea0003800100 */
.L_x_14217:
        /* <DEDUP_REMOVED lines=348> */
.L_x_14222:
        /* <DEDUP_REMOVED lines=15> */
.L_x_14220:
[----:B------:R-:W-:Y:S05]  /*4910*/  BSYNC.RECONVERGENT B0 ;  /* 0x0000000000007941 */ /* 0x000fea0003800200 */
.L_x_14216:
        /* <DEDUP_REMOVED lines=351> */
.L_x_14223:
        /* <DEDUP_REMOVED lines=15> */
.L_x_14224:
        /* <DEDUP_REMOVED lines=16> */
.L_x_43499:


//--------------------- .text._ZN2at6native27unrolled_elementwise_kernelINS0_13BinaryFunctorIhhbZZZNS0_23logical_xor_kernel_cudaERNS_14TensorIteratorEENKUlvE0_clEvENKUlvE_clEvEUlhhE_EESt5arrayIPcLm3EELi4E23TrivialOffsetCalculatorILi2EjESC_ILi1EjENS0_6memory15LoadWithoutCastENSF_16StoreWithoutCastEEEviT_T0_T2_T3_T4_T5_ --------------------------
	.section	.text._ZN2at6native27unrolled_elementwise_kernelINS0_13BinaryFunctorIhhbZZZNS0_23logical_xor_kernel_cudaERNS_14TensorIteratorEENKUlvE0_clEvENKUlvE_clEvEUlhhE_EESt5arrayIPcLm3EELi4E23TrivialOffsetCalculatorILi2EjESC_ILi1EjENS0_6memory15LoadWithoutCastENSF_16StoreWithoutCastEEEviT_T0_T2_T3_T4_T5_,"ax",@progbits
	.align	128
        .global         _ZN2at6native27unrolled_elementwise_kernelINS0_13BinaryFunctorIhhbZZZNS0_23logical_xor_kernel_cudaERNS_14TensorIteratorEENKUlvE0_clEvENKUlvE_clEvEUlhhE_EESt5arrayIPcLm3EELi4E23TrivialOffsetCalculatorILi2EjESC_ILi1EjENS0_6memory15LoadWithoutCastENSF_16StoreWithoutCastEEEviT_T0_T2_T3_T4_T5_
        .type           _ZN2at6native27unrolled_elementwise_kernelINS0_13BinaryFunctorIhhbZZZNS0_23logical_xor_kernel_cudaERNS_14TensorIteratorEENKUlvE0_clEvENKUlvE_clEvEUlhhE_EESt5arrayIPcLm3EELi4E23TrivialOffsetCalculatorILi2EjESC_ILi1EjENS0_6memory15LoadWithoutCastENSF_16StoreWithoutCastEEEviT_T0_T2_T3_T4_T5_,@function
        .size           _ZN2at6native27unrolled_elementwise_kernelINS0_13BinaryFunctorIhhbZZZNS0_23logical_xor_kernel_cudaERNS_14TensorIteratorEENKUlvE0_clEvENKUlvE_clEvEUlhhE_EESt5arrayIPcLm3EELi4E23TrivialOffsetCalculatorILi2EjESC_ILi1EjENS0_6memory15LoadWithoutCastENSF_16StoreWithoutCastEEEviT_T0_T2_T3_T4_T5_,(.L_x_43500 - _ZN2at6native27unrolled_elementwise_kernelINS0_13BinaryFunctorIhhbZZZNS0_23logical_xor_kernel_cudaERNS_14TensorIteratorEENKUlvE0_clEvENKUlvE_clEvEUlhhE_EESt5arrayIPcLm3EELi4E23TrivialOffsetCalculatorILi2EjESC_ILi1EjENS0_6memory15LoadWithoutCastENSF_16StoreWithoutCastEEEviT_T0_T2_T3_T4_T5_)
        .other          _ZN2at6native27unrolled_elementwise_kernelINS0_13BinaryFunctorIhhbZZZNS0_23logical_xor_kernel_cudaERNS_14TensorIteratorEENKUlvE0_clEvENKUlvE_clEvEUlhhE_EESt5arrayIPcLm3EELi4E23TrivialOffsetCalculatorILi2EjESC_ILi1EjENS0_6memory15LoadWithoutCastENSF_16StoreWithoutCastEEEviT_T0_T2_T3_T4_T5_,@"STO_CUDA_ENTRY STV_DEFAULT"
_ZN2at6native27unrolled_elementwise_kernelINS0_13BinaryFunctorIhhbZZZNS0_23logical_xor_kernel_cudaERNS_14TensorIteratorEENKUlvE0_clEvENKUlvE_clEvEUlhhE_EESt5arrayIPcLm3EELi4E23TrivialOffsetCalculatorILi2EjESC_ILi1EjENS0_6memory15LoadWithoutCastENSF_16StoreWithoutCastEEEviT_T0_T2_T3_T4_T5_:
.text._ZN2at6native27unrolled_elementwise_kernelINS0_13BinaryFunctorIhhbZZZNS0_23logical_xor_kernel_cudaERNS_14TensorIteratorEENKUlvE0_clEvENKUlvE_clEvEUlhhE_EESt5arrayIPcLm3EELi4E23TrivialOffsetCalculatorILi2EjESC_ILi1EjENS0_6memory15LoadWithoutCastENSF_16StoreWithoutCastEEEviT_T0_T2_T3_T4_T5_:
        /* <DEDUP_REMOVED lines=85> */
.L_x_14227:
[----:B------:R-:W-:Y:S05]  /*0550*/  BSYNC.RELIABLE B1 ;  /* 0x0000000000017941 */ /* 0x000fea0003800100 */
.L_x_14226:
[----:B------:R-:W-:-:S13]  /*0560*/  ISETP.GE.AND P0, PT, R19, R18, PT ;  /* 0x000000121300720c */ /* 0x000fda0003f06270 */
[----:B------:R-:W1:Y:S01]  /*0570*/  @!P0 LDC.64 R4, c[0x0][0x388] ;  /* 0x0000e200ff048b82 */ /* 0x000e620000000a00 */
[----:B0-----:R-:W-:Y:S02]  /*0580*/  @!P0 IMAD R3, R0, 0x200, R19 ;  /* 0x0000020000038824 */ /* 0x001fe400078e0213 */
[----:B------:R-:W-:-:S03]  /*0590*/  @!P0 VIADD R19, R19, 0x80 ;  /* 0x0000008013138836 */ /* 0x000fc60000000000 */
[----:B-1----:R-:W-:-:S05]  /*05a0*/  @!P0 IADD3 R2, P1, PT, R3, R4, RZ ;  /* 0x0000000403028210 */ /* 0x002fca0007f3e0ff */
[----:B------:R-:W-:-:S05]  /*05b0*/  @!P0 IMAD.X R3, RZ, RZ, R5, P1 ;  /* 0x000000ffff038224 */ /* 0x000fca00008e0605 */
[----:B------:R1:W-:Y:S03]  /*05c0*/  @!P0 STG.E.U8 desc[UR4][R2.64], R9 ;  /* 0x0000000902008986 */ /* 0x0003e6000c101104 */
.L_x_14228:
[----:B------:R-:W-:Y:S05]  /*05d0*/  BSYNC.RECONVERGENT B0 ;  /* 0x0000000000007941 */ /* 0x000fea0003800200 */
.L_x_14225:
        /* <DEDUP_REMOVED lines=9> */
.L_x_14229:
        /* <DEDUP_REMOVED lines=9> */
.L_x_43500:


//--------------------- .text._ZN2at6native29vectorized_elementwise_kernelILi2ENS0_13BinaryFunctorIhhbZZZNS0_23logical_xor_kernel_cudaERNS_14TensorIteratorEENKUlvE0_clEvENKUlvE_clEvEUlhhE_EESt5arrayIPcLm3EEEEviT0_T1_ --------------------------
	.section	.text._ZN2at6native29vectorized_elementwise_kernelILi2ENS0_13BinaryFunctorIhhbZZZNS0_23logical_xor_kernel_cudaERNS_14TensorIteratorEENKUlvE0_clEvENKUlvE_clEvEUlhhE_EESt5arrayIPcLm3EEEEviT0_T1_,"ax",@progbits
	.align	128
        .global         _ZN2at6native29vectorized_elementwise_kernelILi2ENS0_13BinaryFunctorIhhbZZZNS0_23logical_xor_kernel_cudaERNS_14TensorIteratorEENKUlvE0_clEvENKUlvE_clEvEUlhhE_EESt5arrayIPcLm3EEEEviT0_T1_
        .type           _ZN2at6native29vectorized_elementwise_kernelILi2ENS0_13BinaryFunctorIhhbZZZNS0_23logical_xor_kernel_cudaERNS_14TensorIteratorEENKUlvE0_clEvENKUlvE_clEvEUlhhE_EESt5arrayIPcLm3EEEEviT0_T1_,@function
        .size           _ZN2at6native29vectorized_elementwise_kernelILi2ENS0_13BinaryFunctorIhhbZZZNS0_23logical_xor_kernel_cudaERNS_14TensorIteratorEENKUlvE0_clEvENKUlvE_clEvEUlhhE_EESt5arrayIPcLm3EEEEviT0_T1_,(.L_x_43501 - _ZN2at6native29vectorized_elementwise_kernelILi2ENS0_13BinaryFunctorIhhbZZZNS0_23logical_xor_kernel_cudaERNS_14TensorIteratorEENKUlvE0_clEvENKUlvE_clEvEUlhhE_EESt5arrayIPcLm3EEEEviT0_T1_)
        .other          _ZN2at6native29vectorized_elementwise_kernelILi2ENS0_13BinaryFunctorIhhbZZZNS0_23logical_xor_kernel_cudaERNS_14TensorIteratorEENKUlvE0_clEvENKUlvE_clEvEUlhhE_EESt5arrayIPcLm3EEEEviT0_T1_,@"STO_CUDA_ENTRY STV_DEFAULT"
_ZN2at6native29vectorized_elementwise_kernelILi2ENS0_13BinaryFunctorIhhbZZZNS0_23logical_xor_kernel_cudaERNS_14TensorIteratorEENKUlvE0_clEvENKUlvE_clEvEUlhhE_EESt5arrayIPcLm3EEEEviT0_T1_:
.text._ZN2at6native29vectorized_elementwise_kernelILi2ENS0_13BinaryFunctorIhhbZZZNS0_23logical_xor_kernel_cudaERNS_14TensorIteratorEENKUlvE0_clEvENKUlvE_clEvEUlhhE_EESt5arrayIPcLm3EEEEviT0_T1_:
        /* <DEDUP_REMOVED lines=203> */
.L_x_14233:
        /* <DEDUP_REMOVED lines=8> */
.L_x_14234:
        /* <DEDUP_REMOVED lines=8> */
.L_x_14235:
        /* <DEDUP_REMOVED lines=8> */
.L_x_14236:
        /* <DEDUP_REMOVED lines=9> */
.L_x_14237:
[----:B------:R-:W-:Y:S05]  /*0ec0*/  BSYNC.RELIABLE B1 ;  /* 0x0000000000017941 */ /* 0x000fea0003800100 */
.L_x_14232:
[----:B------:R-:W-:-:S13]  /*0ed0*/  ISETP.GE.U32.AND P0, PT, R0, UR5, PT ;  /* 0x0000000500007c0c */ /* 0x000fda000bf06070 */
[----:B-1----:R-:W1:Y:S01]  /*0ee0*/  @!P0 LDC.64 R4, c[0x0][0x388] ;  /* 0x0000e200ff048b82 */ /* 0x002e620000000a00 */
[C---:B0-2---:R-:W-:Y:S02]  /*0ef0*/  @!P0 VIADD R3, R0.reuse, UR4 ;  /* 0x0000000400038c36 */ /* 0x045fe40008000000 */
[----:B------:R-:W-:-:S03]  /*0f00*/  @!P0 VIADD R0, R0, 0x80 ;  /* 0x0000008000008836 */ /* 0x000fc60000000000 */
[----:B-1----:R-:W-:-:S05]  /*0f10*/  @!P0 IADD3 R2, P1, PT, R3, R4, RZ ;  /* 0x0000000403028210 */ /* 0x002fca0007f3e0ff */
[----:B------:R-:W-:-:S05]  /*0f20*/  @!P0 IMAD.X R3, RZ, RZ, R5, P1 ;  /* 0x000000ffff038224 */ /* 0x000fca00008e0605 */
[----:B------:R3:W-:Y:S03]  /*0f30*/  @!P0 STG.E.U8 desc[UR12][R2.64], R13 ;  /* 0x0000000d02008986 */ /* 0x0007e6000c10110c */
.L_x_14238:
[----:B------:R-:W-:Y:S05]  /*0f40*/  BSYNC.RECONVERGENT B0 ;  /* 0x0000000000007941 */ /* 0x000fea0003800200 */
.L_x_14231:
        /* <DEDUP_REMOVED lines=9> */
.L_x_14230:
        /* <DEDUP_REMOVED lines=75> */
.L_x_14239:
        /* <DEDUP_REMOVED lines=15> */
.L_x_43501:


//--------------------- .text._ZN2at6native29vectorized_elementwise_kernelILi4ENS0_13BinaryFunctorIhhbZZZNS0_23logical_xor_kernel_cudaERNS_14TensorIteratorEENKUlvE0_clEvENKUlvE_clEvEUlhhE_EESt5arrayIPcLm3EEEEviT0_T1_ --------------------------
	.section	.text._ZN2at6native29vectorized_elementwise_kernelILi4ENS0_13BinaryFunctorIhhbZZZNS0_23logical_xor_kernel_cudaERNS_14TensorIteratorEENKUlvE0_clEvENKUlvE_clEvEUlhhE_EESt5arrayIPcLm3EEEEviT0_T1_,"ax",@progbits
	.align	128
        .global         _ZN2at6native29vectorized_elementwise_kernelILi4ENS0_13BinaryFunctorIhhbZZZNS0_23logical_xor_kernel_cudaERNS_14TensorIteratorEENKUlvE0_clEvENKUlvE_clEvEUlhhE_EESt5arrayIPcLm3EEEEviT0_T1_
        .type           _ZN2at6native29vectorized_elementwise_kernelILi4ENS0_13BinaryFunctorIhhbZZZNS0_23logical_xor_kernel_cudaERNS_14TensorIteratorEENKUlvE0_clEvENKUlvE_clEvEUlhhE_EESt5arrayIPcLm3EEEEviT0_T1_,@function
        .size           _ZN2at6native29vectorized_elementwise_kernelILi4ENS0_13BinaryFunctorIhhbZZZNS0_23logical_xor_kernel_cudaERNS_14TensorIteratorEENKUlvE0_clEvENKUlvE_clEvEUlhhE_EESt5arrayIPcLm3EEEEviT0_T1_,(.L_x_43502 - _ZN2at6native29vectorized_elementwise_kernelILi4ENS0_13BinaryFunctorIhhbZZZNS0_23logical_xor_kernel_cudaERNS_14TensorIteratorEENKUlvE0_clEvENKUlvE_clEvEUlhhE_EESt5arrayIPcLm3EEEEviT0_T1_)
        .other          _ZN2at6native29vectorized_elementwise_kernelILi4ENS0_13BinaryFunctorIhhbZZZNS0_23logical_xor_kernel_cudaERNS_14TensorIteratorEENKUlvE0_clEvENKUlvE_clEvEUlhhE_EESt5arrayIPcLm3EEEEviT0_T1_,@"STO_CUDA_ENTRY STV_DEFAULT"
_ZN2at6native29vectorized_elementwise_kernelILi4ENS0_13BinaryFunctorIhhbZZZNS0_23logical_xor_kernel_cudaERNS_14TensorIteratorEENKUlvE0_clEvENKUlvE_clEvEUlhhE_EESt5arrayIPcLm3EEEEviT0_T1_:
.text._ZN2at6native29vectorized_elementwise_kernelILi4ENS0_13BinaryFunctorIhhbZZZNS0_23logical_xor_kernel_cudaERNS_14TensorIteratorEENKUlvE0_clEvENKUlvE_clEvEUlhhE_EESt5arrayIPcLm3EEEEviT0_T1_:
        /* <DEDUP_REMOVED lines=203> */
.L_x_14243:
        /* <DEDUP_REMOVED lines=8> */
.L_x_14244:
        /* <DEDUP_REMOVED lines=8> */
.L_x_14245:
        /* <DEDUP_REMOVED lines=8> */
.L_x_14246:
        /* <DEDUP_REMOVED lines=9> */
.L_x_14247:
[----:B------:R-:W-:Y:S05]  /*0ec0*/  BSYNC.RELIABLE B1 ;  /* 0x0000000000017941 */ /* 0x000fea0003800100 */
.L_x_14242:
[----:B------:R-:W-:-:S13]  /*0ed0*/  ISETP.GE.U32.AND P0, PT, R0, UR5, PT ;  /* 0x0000000500007c0c */ /* 0x000fda000bf06070 */
[----:B-1----:R-:W1:Y:S01]  /*0ee0*/  @!P0 LDC.64 R4, c[0x0][0x388] ;  /* 0x0000e200ff048b82 */ /* 0x002e620000000a00 */
[C---:B0-2---:R-:W-:Y:S02]  /*0ef0*/  @!P0 VIADD R3, R0.reuse, UR4 ;  /* 0x0000000400038c36 */ /* 0x045fe40008000000 */
[----:B------:R-:W-:-:S03]  /*0f00*/  @!P0 VIADD R0, R0, 0x80 ;  /* 0x0000008000008836 */ /* 0x000fc60000000000 */
[----:B-1----:R-:W-:-:S05]  /*0f10*/  @!P0 IADD3 R2, P1, PT, R3, R4, RZ ;  /* 0x0000000403028210 */ /* 0x002fca0007f3e0ff */
[----:B------:R-:W-:-:S05]  /*0f20*/  @!P0 IMAD.X R3, RZ, RZ, R5, P1 ;  /* 0x000000ffff038224 */ /* 0x000fca00008e0605 */
[----:B------:R3:W-:Y:S03]  /*0f30*/  @!P0 STG.E.U8 desc[UR12][R2.64], R13 ;  /* 0x0000000d02008986 */ /* 0x0007e6000c10110c */
.L_x_14248:
[----:B------:R-:W-:Y:S05]  /*0f40*/  BSYNC.RECONVERGENT B0 ;  /* 0x0000000000007941 */ /* 0x000fea0003800200 */
.L_x_14241:
        /* <DEDUP_REMOVED lines=9> */
.L_x_14240:
        /* <DEDUP_REMOVED lines=71> */
.L_x_14249:
        /* <DEDUP_REMOVED lines=11> */
.L_x_43502:


//--------------------- .text._ZN2at6native29vectorized_elementwise_kernelILi8ENS0_13BinaryFunctorIhhbZZZNS0_23logical_xor_kernel_cudaERNS_14TensorIteratorEENKUlvE0_clEvENKUlvE_clEvEUlhhE_EESt5arrayIPcLm3EEEEviT0_T1_ --------------------------
	.section	.text._ZN2at6native29vectorized_elementwise_kernelILi8ENS0_13BinaryFunctorIhhbZZZNS0_23logical_xor_kernel_cudaERNS_14TensorIteratorEENKUlvE0_clEvENKUlvE_clEvEUlhhE_EESt5arrayIPcLm3EEEEviT0_T1_,"ax",@progbits
	.align	128
        .global         _ZN2at6native29vectorized_elementwise_kernelILi8ENS0_13BinaryFunctorIhhbZZZNS0_23logical_xor_kernel_cudaERNS_14TensorIteratorEENKUlvE0_clEvENKUlvE_clEvEUlhhE_EESt5arrayIPcLm3EEEEviT0_T1_
        .type           _ZN2at6native29vectorized_elementwise_kernelILi8ENS0_13BinaryFunctorIhhbZZZNS0_23logical_xor_kernel_cudaERNS_14TensorIteratorEENKUlvE0_clEvENKUlvE_clEvEUlhhE_EESt5arrayIPcLm3EEEEviT0_T1_,@function
        .size           _ZN2at6native29vectorized_elementwise_kernelILi8ENS0_13BinaryFunctorIhhbZZZNS0_23logical_xor_kernel_cudaERNS_14TensorIteratorEENKUlvE0_clEvENKUlvE_clEvEUlhhE_EESt5arrayIPcLm3EEEEviT0_T1_,(.L_x_43503 - _ZN2at6native29vectorized_elementwise_kernelILi8ENS0_13BinaryFunctorIhhbZZZNS0_23logical_xor_kernel_cudaERNS_14TensorIteratorEENKUlvE0_clEvENKUlvE_clEvEUlhhE_EESt5arrayIPcLm3EEEEviT0_T1_)
        .other          _ZN2at6native29vectorized_elementwise_kernelILi8ENS0_13BinaryFunctorIhhbZZZNS0_23logical_xor_kernel_cudaERNS_14TensorIteratorEENKUlvE0_clEvENKUlvE_clEvEUlhhE_EESt5arrayIPcLm3EEEEviT0_T1_,@"STO_CUDA_ENTRY STV_DEFAULT"
_ZN2at6native29vectorized_elementwise_kernelILi8ENS0_13BinaryFunctorIhhbZZZNS0_23logical_xor_kernel_cudaERNS_14TensorIteratorEENKUlvE0_clEvENKUlvE_clEvEUlhhE_EESt5arrayIPcLm3EEEEviT0_T1_:
.text._ZN2at6native29vectorized_elementwise_kernelILi8ENS0_13BinaryFunctorIhhbZZZNS0_23logical_xor_kernel_cudaERNS_14TensorIteratorEENKUlvE0_clEvENKUlvE_clEvEUlhhE_EESt5arrayIPcLm3EEEEviT0_T1_:
        /* <DEDUP_REMOVED lines=203> */
.L_x_14253:
        /* <DEDUP_REMOVED lines=8> */
.L_x_14254:
        /* <DEDUP_REMOVED lines=8> */
.L_x_14255:
        /* <DEDUP_REMOVED lines=8> */
.L_x_14256:
        /* <DEDUP_REMOVED lines=9> */
.L_x_14257:
[----:B------:R-:W-:Y:S05]  /*0ec0*/  BSYNC.RELIABLE B1 ;  /* 0x0000000000017941 */ /* 0x000fea0003800100 */
.L_x_14252:
[----:B------:R-:W-:-:S13]  /*0ed0*/  ISETP.GE.U32.AND P0, PT, R0, UR5, PT ;  /* 0x0000000500007c0c */ /* 0x000fda000bf06070 */
[----:B-1----:R-:W1:Y:S01]  /*0ee0*/  @!P0 LDC.64 R4, c[0x0][0x388] ;  /* 0x0000e200ff048b82 */ /* 0x002e620000000a00 */
[C---:B0-2---:R-:W-:Y:S02]  /*0ef0*/  @!P0 VIADD R3, R0.reuse, UR4 ;  /* 0x0000000400038c36 */ /* 0x045fe40008000000 */
[----:B------:R-:W-:-:S03]  /*0f00*/  @!P0 VIADD R0, R0, 0x80 ;  /* 0x0000008000008836 */ /* 0x000fc60000000000 */
[----:B-1----:R-:W-:-:S05]  /*0f10*/  @!P0 IADD3 R2, P1, PT, R3, R4, RZ ;  /* 0x0000000403028210 */ /* 0x002fca0007f3e0ff */
[----:B------:R-:W-:-:S05]  /*0f20*/  @!P0 IMAD.X R3, RZ, RZ, R5, P1 ;  /* 0x000000ffff038224 */ /* 0x000fca00008e0605 */
[----:B------:R3:W-:Y:S03]  /*0f30*/  @!P0 STG.E.U8 desc[UR12][R2.64], R13 ;  /* 0x0000000d02008986 */ /* 0x0007e6000c10110c */
.L_x_14258:
[----:B------:R-:W-:Y:S05]  /*0f40*/  BSYNC.RECONVERGENT B0 ;  /* 0x0000000000007941 */ /* 0x000fea0003800200 */
.L_x_14251:
        /* <DEDUP_REMOVED lines=9> */
.L_x_14250:
        /* <DEDUP_REMOVED lines=68> */
.L_x_14259:
        /* <DEDUP_REMOVED lines=14> */
.L_x_43503:


//--------------------- .text._ZN2at6native18elementwise_kernelILi128ELi4EZNS0_15gpu_kernel_implINS0_13AUnaryFunctorIN3c108BFloat16ES5_bZZZNS0_22logical_or_kernel_cudaERNS_14TensorIteratorEENKUlvE0_clEvENKUlvE8_clEvEUlS5_S5_E_EEEEvRNS_18TensorIteratorBaseERKT_EUliE_EEviT1_ --------------------------
	.section	.text._ZN2at6native18elementwise_kernelILi128ELi4EZNS0_15gpu_kernel_implINS0_13AUnaryFunctorIN3c108BFloat16ES5_bZZZNS0_22logical_or_kernel_cudaERNS_14TensorIteratorEENKUlvE0_clEvENKUlvE8_clEvEUlS5_S5_E_EEEEvRNS_18TensorIteratorBaseERKT_EUliE_EEviT1_,"ax",@progbits
	.align	128
        .global         _ZN2at6native18elementwise_kernelILi128ELi4EZNS0_15gpu_kernel_implINS0_13AUnaryFunctorIN3c108BFloat16ES5_bZZZNS0_22logical_or_kernel_cudaERNS_14TensorIteratorEENKUlvE0_clEvENKUlvE8_clEvEUlS5_S5_E_EEEEvRNS_18TensorIteratorBaseERKT_EUliE_EEviT1_
        .type           _ZN2at6native18elementwise_kernelILi128ELi4EZNS0_15gpu_kernel_implINS0_13AUnaryFunctorIN3c108BFloat16ES5_bZZZNS0_22logical_or_kernel_cudaERNS_14TensorIteratorEENKUlvE0_clEvENKUlvE8_clEvEUlS5_S5_E_EEEEvRNS_18TensorIteratorBaseERKT_EUliE_EEviT1_,@function
        .size           _ZN2at6native18elementwise_kernelILi128ELi4EZNS0_15gpu_kernel_implINS0_13AUnaryFunctorIN3c108BFloat16ES5_bZZZNS0_22logical_or_kernel_cudaERNS_14TensorIteratorEENKUlvE0_clEvENKUlvE8_clEvEUlS5_S5_E_EEEEvRNS_18TensorIteratorBaseERKT_EUliE_EEviT1_,(.L_x_43504 - _ZN2at6native18elementwise_kernelILi128ELi4EZNS0_15gpu_kernel_implINS0_13AUnaryFunctorIN3c108BFloat16ES5_bZZZNS0_22logical_or_kernel_cudaERNS_14TensorIteratorEENKUlvE0_clEvENKUlvE8_clEvEUlS5_S5_E_EEEEvRNS_18TensorIteratorBaseERKT_EUliE_EEviT1_)
        .other          _ZN2at6native18elementwise_kernelILi128ELi4EZNS0_15gpu_kernel_implINS0_13AUnaryFunctorIN3c108BFloat16ES5_bZZZNS0_22logical_or_kernel_cudaERNS_14TensorIteratorEENKUlvE0_clEvENKUlvE8_clEvEUlS5_S5_E_EEEEvRNS_18TensorIteratorBaseERKT_EUliE_EEviT1_,@"STO_CUDA_ENTRY STV_DEFAULT"
_ZN2at6native18elementwise_kernelILi128ELi4EZNS0_15gpu_kernel_implINS0_13AUnaryFunctorIN3c108BFloat16ES5_bZZZNS0_22logical_or_kernel_cudaERNS_14TensorIteratorEENKUlvE0_clEvENKUlvE8_clEvEUlS5_S5_E_EEEEvRNS_18TensorIteratorBaseERKT_EUliE_EEviT1_:
.text._ZN2at6native18elementwise_kernelILi128ELi4EZNS0_15gpu_kernel_implINS0_13AUnaryFunctorIN3c108BFloat16ES5_bZZZNS0_22logical_or_kernel_cudaERNS_14TensorIteratorEENKUlvE0_clEvENKUlvE8_clEvEUlS5_S5_E_EEEEvRNS_18TensorIteratorBaseERKT_EUliE_EEviT1_:
        /* <DEDUP_REMOVED lines=320> */
.L_x_14262:
        /* <DEDUP_REMOVED lines=18> */
.L_x_14266:
[----:B------:R-:W2:Y:S02]  /*1520*/  LDG.E.U8 R2, desc[UR36][R2.64] ;  /* 0x0000002402027981 */ /* 0x000ea4000c1e1100 */
[----:B--2---:R-:W-:-:S04]  /*1530*/  I2FP.F32.U32 R0, R2 ;  /* 0x0000000200007245 */ /* 0x004fc80000201000 */
[----:B------:R-:W-:Y:S01]  /*1540*/  F2FP.BF16.F32.PACK_AB R0, RZ, R0 ;  /* 0x00000000ff00723e */ /* 0x000fe200000010ff */
[----:B------:R-:W-:Y:S06]  /*1550*/  BRA `(.L_x_14268) ;  /* 0x0000000c00847947 */ /* 0x000fec0003800000 */
.L_x_14265:
        /* <DEDUP_REMOVED lines=10> */
.L_x_14270:
[----:B------:R-:W2:Y:S02]  /*1600*/  LDG.E R2, desc[UR36][R2.64] ;  /* 0x0000002402027981 */ /* 0x000ea4000c1e1900 */
[----:B--2---:R-:W-:-:S04]  /*1610*/  I2FP.F32.S32 R0, R2 ;  /* 0x0000000200007245 */ /* 0x004fc80000201400 */
[----:B------:R-:W-:Y:S01]  /*1620*/  F2FP.BF16.F32.PACK_AB R0, RZ, R0 ;  /* 0x00000000ff00723e */ /* 0x000fe200000010ff */
[----:B------:R-:W-:Y:S06]  /*1630*/  BRA `(.L_x_14268) ;  /* 0x0000000c004c7947 */ /* 0x000fec0003800000 */
.L_x_14269:
[----:B------:R-:W2:Y:S02]  /*1640*/  LDG.E.U16 R2, desc[UR36][R2.64] ;  /* 0x0000002402027981 */ /* 0x000ea4000c1e1500 */
[----:B--2---:R-:W0:Y:S02]  /*1650*/  I2F.S16 R0, R2 ;  /* 0x0000000200007306 */ /* 0x004e240000101400 */
[----:B0-----:R-:W-:Y:S01]  /*1660*/  F2FP.BF16.F32.PACK_AB R0, RZ, R0 ;  /* 0x00000000ff00723e */ /* 0x001fe200000010ff */
[----:B------:R-:W-:Y:S06]  /*1670*/  BRA `(.L_x_14268) ;  /* 0x0000000c003c7947 */ /* 0x000fec0003800000 */
.L_x_14264:
        /* <DEDUP_REMOVED lines=9> */
.L_x_14272:
[----:B------:R-:W2:Y:S02]  /*1710*/  LDG.E.U16 R0, desc[UR36][R2.64] ;  /* 0x0000002402007981 */ /* 0x000ea4000c1e1500 */
[----:B--2---:R-:W-:-:S05]  /*1720*/  HADD2.F32 R0, -RZ, R0.H0_H0 ;  /* 0x20000000ff007230 */ /* 0x004fca0000004100 */
[----:B------:R-:W-:Y:S01]  /*1730*/  F2FP.BF16.F32.PACK_AB R0, RZ, R0 ;  /* 0x00000000ff00723e */ /* 0x000fe200000010ff */
[----:B------:R-:W-:Y:S06]  /*1740*/  BRA `(.L_x_14268) ;  /* 0x0000000c00087947 */ /* 0x000fec0003800000 */
.L_x_14271:
        /* <DEDUP_REMOVED lines=9> */
.L_x_14274:
[----:B------:R-:W2:Y:S02]  /*17e0*/  LDG.E.U16 R2, desc[UR36][R2.64] ;  /* 0x0000002402027981 */ /* 0x000ea4000c1e1500 */
[----:B--2---:R-:W-:-:S05]  /*17f0*/  HADD2.F32 R0, -RZ, R2.H0_H0 ;  /* 0x20000002ff007230 */ /* 0x004fca0000004100 */
[----:B------:R-:W-:Y:S01]  /*1800*/  F2FP.BF16.F32.PACK_AB R0, RZ, R0 ;  /* 0x00000000ff00723e */ /* 0x000fe200000010ff */
[----:B------:R-:W-:Y:S06]  /*1810*/  BRA `(.L_x_14268) ;  /* 0x0000000800d47947 */ /* 0x000fec0003800000 */
.L_x_14273:
        /* <DEDUP_REMOVED lines=8> */
.L_x_14263:
        /* <DEDUP_REMOVED lines=13> */
.L_x_14277:
        /* <DEDUP_REMOVED lines=8> */
.L_x_14276:
        /* <DEDUP_REMOVED lines=27> */
.L_x_14279:
        /* <DEDUP_REMOVED lines=13> */
.L_x_14278:
[----:B------:R0:W5:Y:S01]  /*1c70*/  LDG.E.U16 R0, desc[UR36][R2.64] ;  /* 0x0000002402007981 */ /* 0x000162000c1e1500 */
[----:B------:R-:W-:Y:S05]  /*1c80*/  BRA `(.L_x_14268) ;  /* 0x0000000400b87947 */ /* 0x000fea0003800000 */
.L_x_14275:
        /* <DEDUP_REMOVED lines=12> */
.L_x_14282:
        /* <DEDUP_REMOVED lines=21> */
.L_x_14286:
[----:B------:R-:W-:Y:S05]  /*1ea0*/  BSYNC.RECONVERGENT B1 ;  /* 0x0000000000017941 */ /* 0x000fea0003800200 */
.L_x_14285:
[----:B------:R-:W-:Y:S01]  /*1eb0*/  IMAD.SHL.U32 R0, R0, 0x100000, RZ ;  /* 0x0010000000007824 */ /* 0x000fe200078e00ff */
[----:B------:R-:W-:-:S04]  /*1ec0*/  LEA R2, R2, 0x3b800000, 0x17 ;  /* 0x3b80000002027811 */ /* 0x000fc800078eb8ff */
[----:B------:R-:W-:-:S07]  /*1ed0*/  LOP3.LUT R0, R2, R0, R7, 0xfe, !PT ;  /* 0x0000000002007212 */ /* 0x000fce00078efe07 */
.L_x_14284:
[----:B------:R-:W-:Y:S05]  /*1ee0*/  BSYNC.RECONVERGENT B0 ;  /* 0x0000000000007941 */ /* 0x000fea0003800200 */
.L_x_14283:
[----:B------:R-:W-:Y:S01]  /*1ef0*/  F2FP.BF16.F32.PACK_AB R0, RZ, R0 ;  /* 0x00000000ff00723e */ /* 0x000fe200000010ff */
[----:B------:R-:W-:Y:S06]  /*1f00*/  BRA `(.L_x_14268) ;  /* 0x0000000400187947 */ /* 0x000fec0003800000 */
.L_x_14281:
        /* <DEDUP_REMOVED lines=21> */
.L_x_14290:
[----:B------:R-:W-:Y:S05]  /*2060*/  BSYNC.RECONVERGENT B1 ;  /* 0x0000000000017941 */ /* 0x000fea0003800200 */
.L_x_14289:
[----:B------:R-:W-:Y:S02]  /*2070*/  SHF.L.U32 R0, R0, 0x15, RZ ;  /* 0x0000001500007819 */ /* 0x000fe400000006ff */
[----:B------:R-:W-:-:S04]  /*2080*/  LEA R2, R2, 0x37800000, 0x17 ;  /* 0x3780000002027811 */ /* 0x000fc800078eb8ff */
[----:B------:R-:W-:-:S07]  /*2090*/  LOP3.LUT R0, R2, R0, R7, 0xfe, !PT ;  /* 0x0000000002007212 */ /* 0x000fce00078efe07 */
.L_x_14288:
[----:B------:R-:W-:Y:S05]  /*20a0*/  BSYNC.RECONVERGENT B0 ;  /* 0x0000000000007941 */ /* 0x000fea0003800200 */
.L_x_14287:
[----:B------:R-:W-:Y:S01]  /*20b0*/  F2FP.BF16.F32.PACK_AB R0, RZ, R0 ;  /* 0x00000000ff00723e */ /* 0x000fe200000010ff */
[----:B------:R-:W-:Y:S06]  /*20c0*/  BRA `(.L_x_14268) ;  /* 0x0000000000a87947 */ /* 0x000fec0003800000 */
.L_x_14280:
[----:B------:R-:W-:-:S09]  /*20d0*/  UISETP.NE.AND UP0, UPT, UR4, 0x1c, UPT ;  /* 0x0000001c0400788c */ /* 0x000fd2000bf05270 */
[----:B------:R-:W-:Y:S05]  /*20e0*/  BRA.U !UP0, `(.L_x_14291) ;  /* 0x0000000108947547 */ /* 0x000fea000b800000 */
[----:B------:R-:W-:-:S09]  /*20f0*/  UISETP.NE.AND UP0, UPT, UR4, 0x1d, UPT ;  /* 0x0000001d0400788c */ /* 0x000fd2000bf05270 */
[----:B------:R-:W-:Y:S05]  /*2100*/  BRA.U !UP0, `(.L_x_14292) ;  /* 0x00000001087c7547 */ /* 0x000fea000b800000 */
[----:B------:R-:W-:-:S09]  /*2110*/  UISETP.NE.AND UP0, UPT, UR4, 0x2c, UPT ;  /* 0x0000002c0400788c */ /* 0x000fd2000bf05270 */
[----:B------:R-:W-:Y:S05]  /*2120*/  BRA.U !UP0, `(.L_x_14293) ;  /* 0x0000000108487547 */ /* 0x000fea000b800000 */
.L_x_14267:
        /* <DEDUP_REMOVED lines=16> */
.L_x_14294:
[----:B------:R-:W-:Y:S01]  /*2230*/  PRMT R0, RZ, 0x7610, R0 ;  /* 0x00007610ff007816 */ /* 0x000fe20000000000 */
[----:B------:R-:W-:Y:S06]  /*2240*/  BRA `(.L_x_14268) ;  /* 0x0000000000487947 */ /* 0x000fec0003800000 */
.L_x_14293:
        /* <DEDUP_REMOVED lines=8> */
.L_x_14296:
[----:B------:R-:W-:Y:S05]  /*22d0*/  BSYNC.RECONVERGENT B0 ;  /* 0x0000000000007941 */ /* 0x000fea0003800200 */
.L_x_14295:
[----:B------:R-:W-:Y:S01]  /*22e0*/  F2FP.BF16.F32.PACK_AB R0, RZ, R0 ;  /* 0x00000000ff00723e */ /* 0x000fe200000010ff */
[----:B------:R-:W-:Y:S06]  /*22f0*/  BRA `(.L_x_14268) ;  /* 0x00000000001c7947 */ /* 0x000fec0003800000 */
.L_x_14292:
[----:B------:R-:W2:Y:S02]  /*2300*/  LDG.E.64 R2, desc[UR36][R2.64] ;  /* 0x0000002402027981 */ /* 0x000ea4000c1e1b00 */
[----:B--2---:R-:W0:Y:S02]  /*2310*/  I2F.U64 R0, R2 ;  /* 0x0000000200007312 */ /* 0x004e240000301000 */
[----:B0-----:R-:W-:Y:S01]  /*2320*/  F2FP.BF16.F32.PACK_AB R0, RZ, R0 ;  /* 0x00000000ff00723e */ /* 0x001fe200000010ff */
[----:B------:R-:W-:Y:S06]  /*2330*/  BRA `(.L_x_14268) ;  /* 0x00000000000c7947 */ /* 0x000fec0003800000 */
.L_x_14291:
[----:B------:R-:W2:Y:S02]  /*2340*/  LDG.E R2, desc[UR36][R2.64] ;  /* 0x0000002402027981 */ /* 0x000ea4000c1e1900 */
[----:B--2---:R-:W-:-:S04]  /*2350*/  I2FP.F32.U32 R0, R2 ;  /* 0x0000000200007245 */ /* 0x004fc80000201000 */
[----:B------:R-:W-:-:S07]  /*2360*/  F2FP.BF16.F32.PACK_AB R0, RZ, R0 ;  /* 0x00000000ff00723e */ /* 0x000fce00000010ff */
.L_x_14268:
[----:B------:R-:W-:Y:S01]  /*2370*/  USHF.L.U32 UR4, UR43, 0x10, URZ ;  /* 0x000000102b047899 */ /* 0x000fe200080006ff */
[----:B------:R-:W-:Y:S01]  /*2380*/  BSSY.RECONVERGENT B6, `(.L_x_14297) ;  /* 0x00000d7000067945 */ /* 0x000fe20003800200 */
[----:B------:R-:W0:Y:S04]  /*2390*/  LDCU.64 UR6, c[0x0][0x580] ;  /* 0x0000b000ff0677ac */ /* 0x000e280008000a00 */
[----:B------:R-:W-:Y:S01]  /*23a0*/  FSETP.NEU.FTZ.AND P0, PT, RZ, UR4, PT ;  /* 0x00000004ff007c0b */ /* 0x000fe2000bf1d000 */
[----:B------:R-:W-:-:S04]  /*23b0*/  UPRMT UR4, UR39, 0x9910, URZ ;  /* 0x0000991027047896 */ /* 0x000fc800080000ff */
[----:B------:R-:W-:-:S08]  /*23c0*/  UISETP.GT.AND UP0, UPT, UR4, 0x9, UPT ;  /* 0x000000090400788c */ /* 0x000fd0000bf04270 */
[----:B-----5:R-:W-:Y:S01]  /*23d0*/  @!P0 IMAD.U32 R0, R0, 0x10000, RZ ;  /* 0x0001000000008824 */ /* 0x020fe200078e00ff */
[----:B0-----:R-:W-:-:S04]  /*23e0*/  IADD3 R2, P1, PT, R16, UR6, RZ ;  /* 0x0000000610027c10 */ /* 0x001fc8000ff3e0ff */
[----:B------:R-:W-:Y:S01]  /*23f0*/  FSETP.NEU.OR P0, PT, R0, RZ, P0 ;  /* 0x000000ff0000720b */ /* 0x000fe2000070d400 */
[----:B------:R-:W-:-:S03]  /*2400*/  IMAD.X R3, RZ, RZ, UR7, P1 ;  /* 0x00000007ff037e24 */ /* 0x000fc600088e06ff */
        /* <DEDUP_REMOVED lines=12> */
.L_x_14301:
[----:B------:R3:W-:Y:S01]  /*24d0*/  STG.E.U8 desc[UR36][R2.64], R4 ;  /* 0x0000000402007986 */ /* 0x0007e2000c101124 */
[----:B------:R-:W-:Y:S05]  /*24e0*/  BRA `(.L_x_14303) ;  /* 0x0000000c00007947 */ /* 0x000fea0003800000 */
.L_x_14300:
        /* <DEDUP_REMOVED lines=9> */
.L_x_14305:
[----:B------:R1:W-:Y:S01]  /*2580*/  STG.E desc[UR36][R2.64], R4 ;  /* 0x0000000402007986 */ /* 0x0003e2000c101924 */
[----:B------:R-:W-:Y:S05]  /*2590*/  BRA `(.L_x_14303) ;  /* 0x0000000800d47947 */ /* 0x000fea0003800000 */
.L_x_14304:
[----:B------:R2:W-:Y:S01]  /*25a0*/  STG.E.U16 desc[UR36][R2.64], R4 ;  /* 0x0000000402007986 */ /* 0x0005e2000c101524 */
[----:B------:R-:W-:Y:S05]  /*25b0*/  BRA `(.L_x_14303) ;  /* 0x0000000800cc7947 */ /* 0x000fea0003800000 */
.L_x_14299:
        /* <DEDUP_REMOVED lines=9> */
.L_x_14307:
[----:B------:R-:W-:-:S04]  /*2650*/  I2FP.F32.U32 R0, R4 ;  /* 0x0000000400007245 */ /* 0x000fc80000201000 */
[----:B------:R-:W-:-:S05]  /*2660*/  F2FP.F16.F32.PACK_AB R0, RZ, R0 ;  /* 0x00000000ff00723e */ /* 0x000fca00000000ff */
[----:B------:R0:W-:Y:S01]  /*2670*/  STG.E.U16 desc[UR36][R2.64], R0 ;  /* 0x0000000002007986 */ /* 0x0001e2000c101524 */
[----:B------:R-:W-:Y:S05]  /*2680*/  BRA `(.L_x_14303) ;  /* 0x0000000800987947 */ /* 0x000fea0003800000 */
.L_x_14306:
        /* <DEDUP_REMOVED lines=10> */
.L_x_14309:
[----:B------:R-:W-:-:S04]  /*2730*/  I2FP.F32.U32 R4, R4 ;  /* 0x0000000400047245 */ /* 0x000fc80000201000 */
[----:B------:R-:W-:-:S04]  /*2740*/  F2FP.F16.F32.PACK_AB R5, RZ, R4 ;  /* 0x00000004ff05723e */ /* 0x000fc800000000ff */
[----:B------:R-:W-:-:S05]  /*2750*/  PRMT R5, R5, 0x5410, RZ ;  /* 0x0000541005057816 */ /* 0x000fca00000000ff */
[----:B------:R0:W-:Y:S01]  /*2760*/  STG.E desc[UR36][R2.64], R5 ;  /* 0x0000000502007986 */ /* 0x0001e2000c101924 */
[----:B------:R-:W-:Y:S05]  /*2770*/  BRA `(.L_x_14303) ;  /* 0x00000008005c7947 */ /* 0x000fea0003800000 */
.L_x_14308:
[----:B------:R-:W0:Y:S02]  /*2780*/  I2F.F64.U32 R4, R4 ;  /* 0x0000000400047312 */ /* 0x000e240000201800 */
[----:B0-----:R0:W-:Y:S01]  /*2790*/  STG.E.64 desc[UR36][R2.64], R4 ;  /* 0x0000000402007986 */ /* 0x0011e2000c101b24 */
[----:B------:R-:W-:Y:S05]  /*27a0*/  BRA `(.L_x_14303) ;  /* 0x0000000800507947 */ /* 0x000fea0003800000 */
.L_x_14298:
        /* <DEDUP_REMOVED lines=10> */
.L_x_14312:
[----:B------:R-:W0:Y:S01]  /*2850*/  I2F.F64.U32 R4, R4 ;  /* 0x0000000400047312 */ /* 0x000e220000201800 */
[----:B------:R-:W-:-:S05]  /*2860*/  CS2R R6, SRZ ;  /* 0x0000000000067805 */ /* 0x000fca000001ff00 */
[----:B0-----:R0:W-:Y:S01]  /*2870*/  STG.E.128 desc[UR36][R2.64], R4 ;  /* 0x0000000402007986 */ /* 0x0011e2000c101d24 */
[----:B------:R-:W-:Y:S05]  /*2880*/  BRA `(.L_x_14303) ;  /* 0x0000000800187947 */ /* 0x000fea0003800000 */
.L_x_14311:
        /* <DEDUP_REMOVED lines=17> */
.L_x_14316:
[----:B------:R-:W-:Y:S05]  /*29a0*/  BSYNC.RECONVERGENT B0 ;  /* 0x0000000000007941 */ /* 0x000fea0003800200 */
.L_x_14315:
[----:B------:R0:W-:Y:S01]  /*29b0*/  STG.E.U8 desc[UR36][R2.64], R5 ;  /* 0x0000000502007986 */ /* 0x0001e2000c101124 */
[----:B------:R-:W-:Y:S05]  /*29c0*/  BRA `(.L_x_14303) ;  /* 0x0000000400c87947 */ /* 0x000fea0003800000 */
.L_x_14314:
        /* <DEDUP_REMOVED lines=16> */
.L_x_14313:
[----:B------:R-:W-:-:S04]  /*2ad0*/  I2FP.F32.U32 R0, R4 ;  /* 0x0000000400007245 */ /* 0x000fc80000201000 */
[----:B------:R-:W-:-:S05]  /*2ae0*/  F2FP.BF16.F32.PACK_AB R0, RZ, R0 ;  /* 0x00000000ff00723e */ /* 0x000fca00000010ff */
[----:B------:R0:W-:Y:S01]  /*2af0*/  STG.E.U16 desc[UR36][R2.64], R0 ;  /* 0x0000000002007986 */ /* 0x0001e2000c101524 */
[----:B------:R-:W-:Y:S05]  /*2b00*/  BRA `(.L_x_14303) ;  /* 0x0000000400787947 */ /* 0x000fea0003800000 */
.L_x_14310:
        /* <DEDUP_REMOVED lines=10> */
.L_x_14319:
        /* <DEDUP_REMOVED lines=12> */
.L_x_14322:
[----:B------:R-:W-:-:S04]  /*2c70*/  SHF.R.U32.HI R0, RZ, 0x14, R5 ;  /* 0x00000014ff007819 */ /* 0x000fc80000011605 */
[----:B------:R-:W-:-:S04]  /*2c80*/  LOP3.LUT R0, R0, 0x1, RZ, 0xc0, !PT ;  /* 0x0000000100007812 */ /* 0x000fc800078ec0ff */
[----:B------:R-:W-:-:S04]  /*2c90*/  IADD3 R0, PT, PT, R5, 0x487ffff, R0 ;  /* 0x0487ffff05007810 */ /* 0x000fc80007ffe000 */
[----:B------:R-:W-:-:S04]  /*2ca0*/  SHF.R.U32.HI R0, RZ, 0x14, R0 ;  /* 0x00000014ff007819 */ /* 0x000fc80000011600 */
[----:B------:R-:W-:-:S07]  /*2cb0*/  LOP3.LUT R4, R0, 0xff, RZ, 0xc0, !PT ;  /* 0x000000ff00047812 */ /* 0x000fce00078ec0ff */
.L_x_14323:
[----:B------:R-:W-:-:S07]  /*2cc0*/  PRMT R0, R4, 0x7610, R0 ;  /* 0x0000761004007816 */ /* 0x000fce0000000000 */
.L_x_14321:
[----:B------:R-:W-:Y:S05]  /*2cd0*/  BSYNC.RECONVERGENT B0 ;  /* 0x0000000000007941 */ /* 0x000fea0003800200 */
.L_x_14320:
[----:B------:R0:W-:Y:S01]  /*2ce0*/  STG.E.U8 desc[UR36][R2.64], R0 ;  /* 0x0000000002007986 */ /* 0x0001e2000c101124 */
[----:B------:R-:W-:Y:S05]  /*2cf0*/  BRA `(.L_x_14303) ;  /* 0x0000000000fc7947 */ /* 0x000fea0003800000 */
.L_x_14318:
        /* <DEDUP_REMOVED lines=12> */
.L_x_14326:
[----:B------:R-:W-:-:S04]  /*2dc0*/  SHF.R.U32.HI R0, RZ, 0x15, R5 ;  /* 0x00000015ff007819 */ /* 0x000fc80000011605 */
[----:B------:R-:W-:-:S04]  /*2dd0*/  LOP3.LUT R0, R0, 0x1, RZ, 0xc0, !PT ;  /* 0x0000000100007812 */ /* 0x000fc800078ec0ff */
[----:B------:R-:W-:-:S04]  /*2de0*/  IADD3 R0, PT, PT, R5, 0x88fffff, R0 ;  /* 0x088fffff05007810 */ /* 0x000fc80007ffe000 */
[----:B------:R-:W-:-:S04]  /*2df0*/  SHF.R.U32.HI R0, RZ, 0x15, R0 ;  /* 0x00000015ff007819 */ /* 0x000fc80000011600 */
[----:B------:R-:W-:-:S07]  /*2e00*/  LOP3.LUT R4, R0, 0xff, RZ, 0xc0, !PT ;  /* 0x000000ff00047812 */ /* 0x000fce00078ec0ff */
.L_x_14327:
[----:B------:R-:W-:-:S07]  /*2e10*/  PRMT R0, R4, 0x7610, R0 ;  /* 0x0000761004007816 */ /* 0x000fce0000000000 */
.L_x_14325:
[----:B------:R-:W-:Y:S05]  /*2e20*/  BSYNC.RECONVERGENT B0 ;  /* 0x0000000000007941 */ /* 0x000fea0003800200 */
.L_x_14324:
[----:B------:R0:W-:Y:S01]  /*2e30*/  STG.E.U8 desc[UR36][R2.64], R0 ;  /* 0x0000000002007986 */ /* 0x0001e2000c101124 */
[----:B------:R-:W-:Y:S05]  /*2e40*/  BRA `(.L_x_14303) ;  /* 0x0000000000a87947 */ /* 0x000fea0003800000 */
.L_x_14317:
[----:B------:R-:W-:-:S09]  /*2e50*/  UISETP.NE.AND UP0, UPT, UR4, 0x1c, UPT ;  /* 0x0000001c0400788c */ /* 0x000fd2000bf05270 */
[----:B------:R-:W-:Y:S05]  /*2e60*/  BRA.U !UP0, `(.L_x_14328) ;  /* 0x00000001089c7547 */ /* 0x000fea000b800000 */
[----:B------:R-:W-:-:S09]  /*2e70*/  UISETP.NE.AND UP0, UPT, UR4, 0x1d, UPT ;  /* 0x0000001d0400788c */ /* 0x000fd2000bf05270 */
[----:B------:R-:W-:Y:S05]  /*2e80*/  BRA.U !UP0, `(.L_x_14329) ;  /* 0x0000000108887547 */ /* 0x000fea000b800000 */
[----:B------:R-:W-:-:S09]  /*2e90*/  UISETP.NE.AND UP0, UPT, UR4, 0x2c, UPT ;  /* 0x0000002c0400788c */ /* 0x000fd2000bf05270 */
[----:B------:R-:W-:Y:S05]  /*2ea0*/  BRA.U !UP0, `(.L_x_14330) ;  /* 0x0000000108447547 */ /* 0x000fea000b800000 */
.L_x_14302:
        /* <DEDUP_REMOVED lines=16> */
.L_x_14331:
[----:B------:R-:W-:Y:S05]  /*2fb0*/  BRA `(.L_x_14303) ;  /* 0x00000000004c7947 */ /* 0x000fea0003800000 */
.L_x_14330:
        /* <DEDUP_REMOVED lines=15> */
.L_x_14329:
[----:B------:R-:W-:-:S05]  /*30b0*/  IMAD.MOV.U32 R5, RZ, RZ, RZ ;  /* 0x000000ffff057224 */ /* 0x000fca00078e00ff */
[----:B------:R0:W-:Y:S01]  /*30c0*/  STG.E.64 desc[UR36][R2.64], R4 ;  /* 0x0000000402007986 */ /* 0x0001e2000c101b24 */
[----:B------:R-:W-:Y:S05]  /*30d0*/  BRA `(.L_x_14303) ;  /* 0x0000000000047947 */ /* 0x000fea0003800000 */
.L_x_14328:
[----:B------:R0:W-:Y:S02]  /*30e0*/  STG.E desc[UR36][R2.64], R4 ;  /* 0x0000000402007986 */ /* 0x0001e4000c101924 */
.L_x_14303:
[----:B------:R-:W-:Y:S05]  /*30f0*/  BSYNC.RECONVERGENT B6 ;  /* 0x0000000000067941 */ /* 0x000fea0003800200 */
.L_x_14297:
[----:B------:R-:W-:-:S07]  /*3100*/  VIADD R17, R17, 0x80 ;  /* 0x0000008011117836 */ /* 0x000fce0000000000 */
.L_x_14261:
[----:B------:R-:W-:Y:S05]  /*3110*/  BSYNC.RECONVERGENT B7 ;  /* 0x0000000000077941 */ /* 0x000fea0003800200 */
.L_x_14260:
        /* <DEDUP_REMOVED lines=307> */
.L_x_14334:
        /* <DEDUP_REMOVED lines=18> */
.L_x_14338:
[----:B------:R-:W2:Y:S02]  /*4570*/  LDG.E.U8 R2, desc[UR36][R2.64] ;  /* 0x0000002402027981 */ /* 0x000ea4000c1e1100 */
[----:B--2---:R-:W-:-:S04]  /*4580*/  I2FP.F32.U32 R0, R2 ;  /* 0x0000000200007245 */ /* 0x004fc80000201000 */
[----:B------:R-:W-:Y:S01]  /*4590*/  F2FP.BF16.F32.PACK_AB R0, RZ, R0 ;  /* 0x00000000ff00723e */ /* 0x000fe200000010ff */
[----:B------:R-:W-:Y:S06]  /*45a0*/  BRA `(.L_x_14340) ;  /* 0x0000000c00847947 */ /* 0x000fec0003800000 */
.L_x_14337:
        /* <DEDUP_REMOVED lines=10> */
.L_x_14342:
[----:B------:R-:W2:Y:S02]  /*4650*/  LDG.E R2, desc[UR36][R2.64] ;  /* 0x0000002402027981 */ /* 0x000ea4000c1e1900 */
[----:B--2---:R-:W-:-:S04]  /*4660*/  I2FP.F32.S32 R0, R2 ;  /* 0x0000000200007245 */ /* 0x004fc80000201400 */
[----:B------:R-:W-:Y:S01]  /*4670*/  F2FP.BF16.F32.PACK_AB R0, RZ, R0 ;  /* 0x00000000ff00723e */ /* 0x000fe200000010ff */
[----:B------:R-:W-:Y:S06]  /*4680*/  BRA `(.L_x_14340) ;  /* 0x0000000c004c7947 */ /* 0x000fec0003800000 */
.L_x_14341:
[----:B------:R-:W2:Y:S02]  /*4690*/  LDG.E.U16 R2, desc[UR36][R2.64] ;  /* 0x0000002402027981 */ /* 0x000ea4000c1e1500 */
[----:B--2---:R-:W0:Y:S02]  /*46a0*/  I2F.S16 R0, R2 ;  /* 0x0000000200007306 */ /* 0x004e240000101400 */
[----:B0-----:R-:W-:Y:S01]  /*46b0*/  F2FP.BF16.F32.PACK_AB R0, RZ, R0 ;  /* 0x00000000ff00723e */ /* 0x001fe200000010ff */
[----:B------:R-:W-:Y:S06]  /*46c0*/  BRA `(.L_x_14340) ;  /* 0x0000000c003c7947 */ /* 0x000fec0003800000 */
.L_x_14336:
        /* <DEDUP_REMOVED lines=9> */
.L_x_14344:
[----:B------:R-:W2:Y:S02]  /*4760*/  LDG.E.U16 R0, desc[UR36][R2.64] ;  /* 0x0000002402007981 */ /* 0x000ea4000c1e1500 */
[----:B--2---:R-:W-:-:S05]  /*4770*/  HADD2.F32 R0, -RZ, R0.H0_H0 ;  /* 0x20000000ff007230 */ /* 0x004fca0000004100 */
[----:B------:R-:W-:Y:S01]  /*4780*/  F2FP.BF16.F32.PACK_AB R0, RZ, R0 ;  /* 0x00000000ff00723e */ /* 0x000fe200000010ff */
[----:B------:R-:W-:Y:S06]  /*4790*/  BRA `(.L_x_14340) ;  /* 0x0000000c00087947 */ /* 0x000fec0003800000 */
.L_x_14343:
        /* <DEDUP_REMOVED lines=9> */
.L_x_14346:
[----:B------:R-:W2:Y:S02]  /*4830*/  LDG.E.U16 R2, desc[UR36][R2.64] ;  /* 0x0000002402027981 */ /* 0x000ea4000c1e1500 */
[----:B--2---:R-:W-:-:S05]  /*4840*/  HADD2.F32 R0, -RZ, R2.H0_H0 ;  /* 0x20000002ff007230 */ /* 0x004fca0000004100 */
[----:B------:R-:W-:Y:S01]  /*4850*/  F2FP.BF16.F32.PACK_AB R0, RZ, R0 ;  /* 0x00000000ff00723e */ /* 0x000fe200000010ff */
[----:B------:R-:W-:Y:S06]  /*4860*/  BRA `(.L_x_14340) ;  /* 0x0000000800d47947 */ /* 0x000fec0003800000 */
.L_x_14345:
        /* <DEDUP_REMOVED lines=8> */
.L_x_14335:
        /* <DEDUP_REMOVED lines=13> */
.L_x_14349:
        /* <DEDUP_REMOVED lines=8> */
.L_x_14348:
        /* <DEDUP_REMOVED lines=27> */
.L_x_14351:
        /* <DEDUP_REMOVED lines=13> */
.L_x_14350:
[----:B------:R0:W5:Y:S01]  /*4cc0*/  LDG.E.U16 R0, desc[UR36][R2.64] ;  /* 0x0000002402007981 */ /* 0x000162000c1e1500 */
[----:B------:R-:W-:Y:S05]  /*4cd0*/  BRA `(.L_x_14340) ;  /* 0x0000000400b87947 */ /* 0x000fea0003800000 */
.L_x_14347:
        /* <DEDUP_REMOVED lines=12> */
.L_x_14354:
        /* <DEDUP_REMOVED lines=21> */
.L_x_14358:
[----:B------:R-:W-:Y:S05]  /*4ef0*/  BSYNC.RECONVERGENT B1 ;  /* 0x0000000000017941 */ /* 0x000fea0003800200 */
.L_x_14357:
[----:B------:R-:W-:Y:S01]  /*4f00*/  IMAD.SHL.U32 R0, R0, 0x100000, RZ ;  /* 0x0010000000007824 */ /* 0x000fe200078e00ff */
[----:B------:R-:W-:-:S04]  /*4f10*/  LEA R2, R2, 0x3b800000, 0x17 ;  /* 0x3b80000002027811 */ /* 0x000fc800078eb8ff */
[----:B------:R-:W-:-:S07]  /*4f20*/  LOP3.LUT R0, R2, R0, R7, 0xfe, !PT ;  /* 0x0000000002007212 */ /* 0x000fce00078efe07 */
.L_x_14356:
[----:B------:R-:W-:Y:S05]  /*4f30*/  BSYNC.RECONVERGENT B0 ;  /* 0x0000000000007941 */ /* 0x000fea0003800200 */
.L_x_14355:
[----:B------:R-:W-:Y:S01]  /*4f40*/  F2FP.BF16.F32.PACK_AB R0, RZ, R0 ;  /* 0x00000000ff00723e */ /* 0x000fe200000010ff */
[----:B------:R-:W-:Y:S06]  /*4f50*/  BRA `(.L_x_14340) ;  /* 0x0000000400187947 */ /* 0x000fec0003800000 */
.L_x_14353:
        /* <DEDUP_REMOVED lines=21> */
.L_x_14362:
[----:B------:R-:W-:Y:S05]  /*50b0*/  BSYNC.RECONVERGENT B1 ;  /* 0x0000000000017941 */ /* 0x000fea0003800200 */
.L_x_14361:
[----:B------:R-:W-:Y:S01]  /*50c0*/  IMAD.SHL.U32 R0, R0, 0x200000, RZ ;  /* 0x0020000000007824 */ /* 0x000fe200078e00ff */
[----:B------:R-:W-:-:S04]  /*50d0*/  LEA R2, R2, 0x37800000, 0x17 ;  /* 0x3780000002027811 */ /* 0x000fc800078eb8ff */
[----:B------:R-:W-:-:S07]  /*50e0*/  LOP3.LUT R0, R2, R0, R7, 0xfe, !PT ;  /* 0x0000000002007212 */ /* 0x000fce00078efe07 */
.L_x_14360:
[----:B------:R-:W-:Y:S05]  /*50f0*/  BSYNC.RECONVERGENT B0 ;  /* 0x0000000000007941 */ /* 0x000fea0003800200 */
.L_x_14359:
[----:B------:R-:W-:Y:S01]  /*5100*/  F2FP.BF16.F32.PACK_AB R0, RZ, R0 ;  /* 0x00000000ff00723e */ /* 0x000fe200000010ff */
[----:B------:R-:W-:Y:S06]  /*5110*/  BRA `(.L_x_14340) ;  /* 0x0000000000a87947 */ /* 0x000fec0003800000 */
.L_x_14352:
        /* <DEDUP_REMOVED lines=14> */
.L_x_14366:
[----:B------:R-:W-:Y:S05]  /*5200*/  BSYNC.RECONVERGENT B0 ;  /* 0x0000000000007941 */ /* 0x000fea0003800200 */
.L_x_14365:
[----:B------:R-:W-:Y:S01]  /*5210*/  F2FP.BF16.F32.PACK_AB R0, RZ, R0 ;  /* 0x00000000ff00723e */ /* 0x000fe200000010ff */
[----:B------:R-:W-:Y:S06]  /*5220*/  BRA `(.L_x_14340) ;  /* 0x0000000000647947 */ /* 0x000fec0003800000 */
.L_x_14339:
        /* <DEDUP_REMOVED lines=16> */
.L_x_14367:
[----:B------:R-:W-:Y:S01]  /*5330*/  PRMT R0, RZ, 0x7610, R0 ;  /* 0x00007610ff007816 */ /* 0x000fe20000000000 */
[----:B------:R-:W-:Y:S06]  /*5340*/  BRA `(.L_x_14340) ;  /* 0x00000000001c7947 */ /* 0x000fec0003800000 */
.L_x_14364:
[----:B------:R-:W2:Y:S02]  /*5350*/  LDG.E.64 R2, desc[UR36][R2.64] ;  /* 0x0000002402027981 */ /* 0x000ea4000c1e1b00 */
[----:B--2---:R-:W0:Y:S02]  /*5360*/  I2F.U64 R0, R2 ;  /* 0x0000000200007312 */ /* 0x004e240000301000 */
[----:B0-----:R-:W-:Y:S01]  /*5370*/  F2FP.BF16.F32.PACK_AB R0, RZ, R0 ;  /* 0x00000000ff00723e */ /* 0x001fe200000010ff */
[----:B------:R-:W-:Y:S06]  /*5380*/  BRA `(.L_x_14340) ;  /* 0x00000000000c7947 */ /* 0x000fec0003800000 */
.L_x_14363:
[----:B------:R-:W2:Y:S02]  /*5390*/  LDG.E R2, desc[UR36][R2.64] ;  /* 0x0000002402027981 */ /* 0x000ea4000c1e1900 */
[----:B--2---:R-:W-:-:S04]  /*53a0*/  I2FP.F32.U32 R0, R2 ;  /* 0x0000000200007245 */ /* 0x004fc80000201000 */
[----:B------:R-:W-:-:S07]  /*53b0*/  F2FP.BF16.F32.PACK_AB R0, RZ, R0 ;  /* 0x00000000ff00723e */ /* 0x000fce00000010ff */
.L_x_14340:
[----:B------:R-:W-:Y:S01]  /*53c0*/  USHF.L.U32 UR4, UR43, 0x10, URZ ;  /* 0x000000102b047899 */ /* 0x000fe200080006ff */
[----:B------:R-:W-:Y:S01]  /*53d0*/  BSSY.RECONVERGENT B6, `(.L_x_14368) ;  /* 0x00000d6000067945 */ /* 0x000fe20003800200 */
[----:B------:R-:W0:Y:S04]  /*53e0*/  LDCU.64 UR6, c[0x0][0x580] ;  /* 0x0000b000ff0677ac */ /* 0x000e280008000a00 */
[----:B------:R-:W-:Y:S01]  /*53f0*/  FSETP.NEU.FTZ.AND P0, PT, RZ, UR4, PT ;  /* 0x00000004ff007c0b */ /* 0x000fe2000bf1d000 */
[----:B------:R-:W-:-:S04]  /*5400*/  UPRMT UR4, UR39, 0x9910, URZ ;  /* 0x0000991027047896 */ /* 0x000fc800080000ff */
[----:B------:R-:W-:-:S08]  /*5410*/  UISETP.GT.AND UP0, UPT, UR4, 0x9, UPT ;  /* 0x000000090400788c */ /* 0x000fd0000bf04270 */
[----:B-----5:R-:W-:Y:S02]  /*5420*/  @!P0 SHF.L.U32 R0, R0, 0x10, RZ ;  /* 0x0000001000008819 */ /* 0x020fe400000006ff */
[----:B0-----:R-:W-:Y:S02]  /*5430*/  IADD3 R2, P1, PT, R16, UR6, RZ ;  /* 0x0000000610027c10 */ /* 0x001fe4000ff3e0ff */
[----:B------:R-:W-:-:S03]  /*5440*/  FSETP.NEU.OR P0, PT, R0, RZ, P0 ;  /* 0x000000ff0000720b */ /* 0x000fc6000070d400 */
        /* <DEDUP_REMOVED lines=13> */
.L_x_14372:
[----:B------:R0:W-:Y:S01]  /*5520*/  STG.E.U8 desc[UR36][R2.64], R4 ;  /* 0x0000000402007986 */ /* 0x0001e2000c101124 */
[----:B------:R-:W-:Y:S05]  /*5530*/  BRA `(.L_x_14374) ;  /* 0x0000000800fc7947 */ /* 0x000fea0003800000 */
.L_x_14371:
        /* <DEDUP_REMOVED lines=9> */
.L_x_14376:
[----:B------:R0:W-:Y:S01]  /*55d0*/  STG.E desc[UR36][R2.64], R4 ;  /* 0x0000000402007986 */ /* 0x0001e2000c101924 */
[----:B------:R-:W-:Y:S05]  /*55e0*/  BRA `(.L_x_14374) ;  /* 0x0000000800d07947 */ /* 0x000fea0003800000 */
.L_x_14375:
[----:B------:R0:W-:Y:S01]  /*55f0*/  STG.E.U16 desc[UR36][R2.64], R4 ;  /* 0x0000000402007986 */ /* 0x0001e2000c101524 */
[----:B------:R-:W-:Y:S05]  /*5600*/  BRA `(.L_x_14374) ;  /* 0x0000000800c87947 */ /* 0x000fea0003800000 */
.L_x_14370:
        /* <DEDUP_REMOVED lines=9> */
.L_x_14378:
[----:B------:R-:W-:-:S04]  /*56a0*/  I2FP.F32.U32 R0, R4 ;  /* 0x0000000400007245 */ /* 0x000fc80000201000 */
[----:B------:R-:W-:-:S05]  /*56b0*/  F2FP.F16.F32.PACK_AB R0, RZ, R0 ;  /* 0x00000000ff00723e */ /* 0x000fca00000000ff */
[----:B------:R0:W-:Y:S01]  /*56c0*/  STG.E.U16 desc[UR36][R2.64], R0 ;  /* 0x0000000002007986 */ /* 0x0001e2000c101524 */
[----:B------:R-:W-:Y:S05]  /*56d0*/  BRA `(.L_x_14374) ;  /* 0x0000000800947947 */ /* 0x000fea0003800000 */
.L_x_14377:
        /* <DEDUP_REMOVED lines=10> */
.L_x_14380:
[----:B------:R-:W-:-:S04]  /*5780*/  I2FP.F32.U32 R4, R4 ;  /* 0x0000000400047245 */ /* 0x000fc80000201000 */
[----:B------:R-:W-:-:S04]  /*5790*/  F2FP.F16.F32.PACK_AB R5, RZ, R4 ;  /* 0x00000004ff05723e */ /* 0x000fc800000000ff */
[----:B------:R-:W-:-:S05]  /*57a0*/  PRMT R5, R5, 0x5410, RZ ;  /* 0x0000541005057816 */ /* 0x000fca00000000ff */
[----:B------:R0:W-:Y:S01]  /*57b0*/  STG.E desc[UR36][R2.64], R5 ;  /* 0x0000000502007986 */ /* 0x0001e2000c101924 */
[----:B------:R-:W-:Y:S05]  /*57c0*/  BRA `(.L_x_14374) ;  /* 0x0000000800587947 */ /* 0x000fea0003800000 */
.L_x_14379:
[----:B------:R-:W0:Y:S02]  /*57d0*/  I2F.F64.U32 R4, R4 ;  /* 0x0000000400047312 */ /* 0x000e240000201800 */
[----:B0-----:R0:W-:Y:S01]  /*57e0*/  STG.E.64 desc[UR36][R2.64], R4 ;  /* 0x0000000402007986 */ /* 0x0011e2000c101b24 */
[----:B------:R-:W-:Y:S05]  /*57f0*/  BRA `(.L_x_14374) ;  /* 0x00000008004c7947 */ /* 0x000fea0003800000 */
.L_x_14369:
        /* <DEDUP_REMOVED lines=12> */
.L_x_14384:
        /* <DEDUP_REMOVED lines=17> */
.L_x_14386:
[----:B------:R-:W-:Y:S05]  /*59d0*/  BSYNC.RECONVERGENT B0 ;  /* 0x0000000000007941 */ /* 0x000fea0003800200 */
.L_x_14385:
[----:B------:R0:W-:Y:S01]  /*59e0*/  STG.E.U8 desc[UR36][R2.64], R0 ;  /* 0x0000000002007986 */ /* 0x0001e2000c101124 */
[----:B------:R-:W-:Y:S05]  /*59f0*/  BRA `(.L_x_14374) ;  /* 0x0000000400cc7947 */ /* 0x000fea0003800000 */
.L_x_14383:
        /* <DEDUP_REMOVED lines=17> */
.L_x_14388:
[----:B------:R-:W-:Y:S05]  /*5b10*/  BSYNC.RECONVERGENT B0 ;  /* 0x0000000000007941 */ /* 0x000fea0003800200 */
.L_x_14387:
[----:B------:R0:W-:Y:S01]  /*5b20*/  STG.E.U8 desc[UR36][R2.64], R0 ;  /* 0x0000000002007986 */ /* 0x0001e2000c101124 */
[----:B------:R-:W-:Y:S05]  /*5b30*/  BRA `(.L_x_14374) ;  /* 0x00000004007c7947 */ /* 0x000fea0003800000 */
.L_x_14382:
        /* <DEDUP_REMOVED lines=21> */
.L_x_14390:
[----:B------:R-:W-:-:S05]  /*5c90*/  MOV R5, RZ ;  /* 0x000000ff00057202 */ /* 0x000fca0000000f00 */
[----:B------:R0:W-:Y:S01]  /*5ca0*/  STG.E.64 desc[UR36][R2.64], R4 ;  /* 0x0000000402007986 */ /* 0x0001e2000c101b24 */
[----:B------:R-:W-:Y:S05]  /*5cb0*/  BRA `(.L_x_14374) ;  /* 0x00000004001c7947 */ /* 0x000fea0003800000 */
.L_x_14389:
[----:B------:R0:W-:Y:S01]  /*5cc0*/  STG.E desc[UR36][R2.64], R4 ;  /* 0x0000000402007986 */ /* 0x0001e2000c101924 */
[----:B------:R-:W-:Y:S05]  /*5cd0*/  BRA `(.L_x_14374) ;  /* 0x0000000400147947 */ /* 0x000fea0003800000 */
.L_x_14381:
        /* <DEDUP_REMOVED lines=8> */
.L_x_14392:
[----:B------:R-:W0:Y:S01]  /*5d60*/  I2F.F64.U32 R4, R4 ;  /* 0x0000000400047312 */ /* 0x000e220000201800 */
[----:B------:R-:W-:-:S05]  /*5d70*/  CS2R R6, SRZ ;  /* 0x0000000000067805 */ /* 0x000fca000001ff00 */
[----:B0-----:R4:W-:Y:S01]  /*5d80*/  STG.E.128 desc[UR36][R2.64], R4 ;  /* 0x0000000402007986 */ /* 0x0019e2000c101d24 */
[----:B------:R-:W-:Y:S05]  /*5d90*/  BRA `(.L_x_14374) ;  /* 0x0000000000e47947 */ /* 0x000fea0003800000 */
.L_x_14391:
[----:B------:R-:W-:-:S09]  /*5da0*/  UISETP.NE.AND UP0, UPT, UR4, 0xf, UPT ;  /* 0x0000000f0400788c */ /* 0x000fd2000bf05270 */
[----:B------:R-:W-:Y:S05]  /*5db0*/  BRA.U !UP0, `(.L_x_14393) ;  /* 0x0000000108d07547 */ /* 0x000fea000b800000 */
[----:B------:R-:W-:-:S09]  /*5dc0*/  UISETP.NE.AND UP0, UPT, UR4, 0x17, UPT ;  /* 0x000000170400788c */ /* 0x000fd2000bf05270 */
[----:B------:R-:W-:Y:S05]  /*5dd0*/  BRA.U !UP0, `(.L_x_14394) ;  /* 0x0000000108847547 */ /* 0x000fea000b800000 */
[----:B------:R-:W-:-:S09]  /*5de0*/  UISETP.NE.AND UP0, UPT, UR4, 0x18, UPT ;  /* 0x000000180400788c */ /* 0x000fd2000bf05270 */
[----:B------:R-:W-:Y:S05]  /*5df0*/  BRA.U !UP0, `(.L_x_14395) ;  /* 0x0000000108447547 */ /* 0x000fea000b800000 */
.L_x_14373:
        /* <DEDUP_REMOVED lines=16> */
.L_x_14396:
[----:B------:R-:W-:Y:S05]  /*5f00*/  BRA `(.L_x_14374) ;  /* 0x0000000000887947 */ /* 0x000fea0003800000 */
.L_x_14395:
        /* <DEDUP_REMOVED lines=11> */
.L_x_14398:
[----:B------:R-:W-:Y:S05]  /*5fc0*/  BSYNC.RECONVERGENT B0 ;  /* 0x0000000000007941 */ /* 0x000fea0003800200 */
.L_x_14397:
[----:B------:R3:W-:Y:S01]  /*5fd0*/  STG.E.U8 desc[UR36][R2.64], R5 ;  /* 0x0000000502007986 */ /* 0x0007e2000c101124 */
[----:B------:R-:W-:Y:S05]  /*5fe0*/  BRA `(.L_x_14374) ;  /* 0x0000000000507947 */ /* 0x000fea0003800000 */
.L_x_14394:
        /* <DEDUP_REMOVED lines=12> */
.L_x_14399:
[----:B------:R-:W-:Y:S01]  /*60b0*/  IMAD.MOV.U32 R5, RZ, RZ, 0x7f ;  /* 0x0000007fff057424 */ /* 0x000fe200078e00ff */
[----:B------:R-:W-:-:S04]  /*60c0*/  ISETP.GT.U32.AND P0, PT, R7, 0x7f800000, PT ;  /* 0x7f8000000700780c */ /* 0x000fc80003f04070 */
[----:B------:R-:W-:-:S05]  /*60d0*/  SEL R5, R5, 0x7c, P0 ;  /* 0x0000007c05057807 */ /* 0x000fca0000000000 */
[----:B------:R2:W-:Y:S01]  /*60e0*/  STG.E.U8 desc[UR36][R2.64], R5 ;  /* 0x0000000502007986 */ /* 0x0005e2000c101124 */
[----:B------:R-:W-:Y:S05]  /*60f0*/  BRA `(.L_x_14374) ;  /* 0x00000000000c7947 */ /* 0x000fea0003800000 */
.L_x_14393:
[----:B------:R-:W-:-:S04]  /*6100*/  I2FP.F32.U32 R0, R4 ;  /* 0x0000000400007245 */ /* 0x000fc80000201000 */
[----:B------:R-:W-:-:S05]  /*6110*/  F2FP.BF16.F32.PACK_AB R0, RZ, R0 ;  /* 0x00000000ff00723e */ /* 0x000fca00000010ff */
[----:B------:R0:W-:Y:S02]  /*6120*/  STG.E.U16 desc[UR36][R2.64], R0 ;  /* 0x0000000002007986 */ /* 0x0001e4000c101524 */
.L_x_14374:
[----:B------:R-:W-:Y:S05]  /*6130*/  BSYNC.RECONVERGENT B6 ;  /* 0x0000000000067941 */ /* 0x000fea0003800200 */
.L_x_14368:
[----:B------:R-:W-:-:S07]  /*6140*/  IADD3 R17, PT, PT, R17, 0x80, RZ ;  /* 0x0000008011117810 */ /* 0x000fce0007ffe0ff */
.L_x_14333:
[----:B------:R-:W-:Y:S05]  /*6150*/  BSYNC.RECONVERGENT B7 ;  /* 0x0000000000077941 */ /* 0x000fea0003800200 */
.L_x_14332:
        /* <DEDUP_REMOVED lines=307> */
.L_x_14402:
        /* <DEDUP_REMOVED lines=18> */
.L_x_14406:
[----:B------:R-:W2:Y:S02]  /*75b0*/  LDG.E.U8 R2, desc[UR36][R2.64] ;  /* 0x0000002402027981 */ /* 0x000ea4000c1e1100 */
[----:B--2---:R-:W-:-:S04]  /*75c0*/  I2FP.F32.U32 R0, R2 ;  /* 0x0000000200007245 */ /* 0x004fc80000201000 */
[----:B------:R-:W-:Y:S01]  /*75d0*/  F2FP.BF16.F32.PACK_AB R0, RZ, R0 ;  /* 0x00000000ff00723e */ /* 0x000fe200000010ff */
[----:B------:R-:W-:Y:S06]  /*75e0*/  BRA `(.L_x_14408) ;  /* 0x0000000c00847947 */ /* 0x000fec0003800000 */
.L_x_14405:
        /* <DEDUP_REMOVED lines=10> */
.L_x_14410:
[----:B------:R-:W2:Y:S02]  /*7690*/  LDG.E R2, desc[UR36][R2.64] ;  /* 0x0000002402027981 */ /* 0x000ea4000c1e1900 */
[----:B--2---:R-:W-:-:S04]  /*76a0*/  I2FP.F32.S32 R0, R2 ;  /* 0x0000000200007245 */ /* 0x004fc80000201400 */
[----:B------:R-:W-:Y:S01]  /*76b0*/  F2FP.BF16.F32.PACK_AB R0, RZ, R0 ;  /* 0x00000000ff00723e */ /* 0x000fe200000010ff */
[----:B------:R-:W-:Y:S06]  /*76c0*/  BRA `(.L_x_14408) ;  /* 0x0000000c004c7947 */ /* 0x000fec0003800000 */
.L_x_14409:
[----:B------:R-:W2:Y:S02]  /*76d0*/  LDG.E.U16 R2, desc[UR36][R2.64] ;  /* 0x0000002402027981 */ /* 0x000ea4000c1e1500 */
[----:B--2---:R-:W0:Y:S02]  /*76e0*/  I2F.S16 R0, R2 ;  /* 0x0000000200007306 */ /* 0x004e240000101400 */
[----:B0-----:R-:W-:Y:S01]  /*76f0*/  F2FP.BF16.F32.PACK_AB R0, RZ, R0 ;  /* 0x00000000ff00723e */ /* 0x001fe200000010ff */
[----:B------:R-:W-:Y:S06]  /*7700*/  BRA `(.L_x_14408) ;  /* 0x0000000c003c7947 */ /* 0x000fec0003800000 */
.L_x_14404:
        /* <DEDUP_REMOVED lines=9> */
.L_x_14412:
[----:B------:R-:W2:Y:S02]  /*77a0*/  LDG.E.U16 R0, desc[UR36][R2.64] ;  /* 0x0000002402007981 */ /* 0x000ea4000c1e1500 */
[----:B--2---:R-:W-:-:S05]  /*77b0*/  HADD2.F32 R0, -RZ, R0.H0_H0 ;  /* 0x20000000ff007230 */ /* 0x004fca0000004100 */
[----:B------:R-:W-:Y:S01]  /*77c0*/  F2FP.BF16.F32.PACK_AB R0, RZ, R0 ;  /* 0x00000000ff00723e */ /* 0x000fe200000010ff */
[----:B------:R-:W-:Y:S06]  /*77d0*/  BRA `(.L_x_14408) ;  /* 0x0000000c00087947 */ /* 0x000fec0003800000 */
.L_x_14411:
        /* <DEDUP_REMOVED lines=9> */
.L_x_14414:
[----:B------:R-:W2:Y:S02]  /*7870*/  LDG.E.U16 R2, desc[UR36][R2.64] ;  /* 0x0000002402027981 */ /* 0x000ea4000c1e1500 */
[----:B--2---:R-:W-:-:S05]  /*7880*/  HADD2.F32 R0, -RZ, R2.H0_H0 ;  /* 0x20000002ff007230 */ /* 0x004fca0000004100 */
[----:B------:R-:W-:Y:S01]  /*7890*/  F2FP.BF16.F32.PACK_AB R0, RZ, R0 ;  /* 0x00000000ff00723e */ /* 0x000fe200000010ff */
[----:B------:R-:W-:Y:S06]  /*78a0*/  BRA `(.L_x_14408) ;  /* 0x0000000800d47947 */ /* 0x000fec0003800000 */
.L_x_14413:
        /* <DEDUP_REMOVED lines=8> */
.L_x_14403:
        /* <DEDUP_REMOVED lines=13> */
.L_x_14417:
        /* <DEDUP_REMOVED lines=8> */
.L_x_14416:
        /* <DEDUP_REMOVED lines=27> */
.L_x_14419:
        /* <DEDUP_REMOVED lines=13> */
.L_x_14418:
[----:B------:R0:W5:Y:S01]  /*7d00*/  LDG.E.U16 R0, desc[UR36][R2.64] ;  /* 0x0000002402007981 */ /* 0x000162000c1e1500 */
[----:B------:R-:W-:Y:S05]  /*7d10*/  BRA `(.L_x_14408) ;  /* 0x0000000400b87947 */ /* 0x000fea0003800000 */
.L_x_14415:
        /* <DEDUP_REMOVED lines=12> */
.L_x_14422:
        /* <DEDUP_REMOVED lines=21> */
.L_x_14426:
[----:B------:R-:W-:Y:S05]  /*7f30*/  BSYNC.RECONVERGENT B1 ;  /* 0x0000000000017941 */ /* 0x000fea0003800200 */
.L_x_14425:
[----:B------:R-:W-:Y:S01]  /*7f40*/  IMAD.SHL.U32 R0, R0, 0x100000, RZ ;  /* 0x0010000000007824 */ /* 0x000fe200078e00ff */
[----:B------:R-:W-:-:S04]  /*7f50*/  LEA R2, R2, 0x3b800000, 0x17 ;  /* 0x3b80000002027811 */ /* 0x000fc800078eb8ff */
[----:B------:R-:W-:-:S07]  /*7f60*/  LOP3.LUT R0, R2, R0, R7, 0xfe, !PT ;  /* 0x0000000002007212 */ /* 0x000fce00078efe07 */
.L_x_14424:
[----:B------:R-:W-:Y:S05]  /*7f70*/  BSYNC.RECONVERGENT B0 ;  /* 0x0000000000007941 */ /* 0x000fea0003800200 */
.L_x_14423:
[----:B------:R-:W-:Y:S01]  /*7f80*/  F2FP.BF16.F32.PACK_AB R0, RZ, R0 ;  /* 0x00000000ff00723e */ /* 0x000fe200000010ff */
[----:B------:R-:W-:Y:S06]  /*7f90*/  BRA `(.L_x_14408) ;  /* 0x0000000400187947 */ /* 0x000fec0003800000 */
.L_x_14421:
        /* <DEDUP_REMOVED lines=21> */
.L_x_14430:
[----:B------:R-:W-:Y:S05]  /*80f0*/  BSYNC.RECONVERGENT B1 ;  /* 0x0000000000017941 */ /* 0x000fea0003800200 */
.L_x_14429:
[----:B------:R-:W-:Y:S02]  /*8100*/  SHF.L.U32 R0, R0, 0x15, RZ ;  /* 0x0000001500007819 */ /* 0x000fe400000006ff */
[----:B------:R-:W-:-:S04]  /*8110*/  LEA R2, R2, 0x37800000, 0x17 ;  /* 0x3780000002027811 */ /* 0x000fc800078eb8ff */
[----:B------:R-:W-:-:S07]  /*8120*/  LOP3.LUT R0, R2, R0, R7, 0xfe, !PT ;  /* 0x0000000002007212 */ /* 0x000fce00078efe07 */
.L_x_14428:
[----:B------:R-:W-:Y:S05]  /*8130*/  BSYNC.RECONVERGENT B0 ;  /* 0x0000000000007941 */ /* 0x000fea0003800200 */
.L_x_14427:
[----:B------:R-:W-:Y:S01]  /*8140*/  F2FP.BF16.F32.PACK_AB R0, RZ, R0 ;  /* 0x00000000ff00723e */ /* 0x000fe200000010ff */
[----:B------:R-:W-:Y:S06]  /*8150*/  BRA `(.L_x_14408) ;  /* 0x0000000000a87947 */ /* 0x000fec0003800000 */
.L_x_14420:
        /* <DEDUP_REMOVED lines=14> */
.L_x_14434:
[----:B------:R-:W-:Y:S05]  /*8240*/  BSYNC.RECONVERGENT B0 ;  /* 0x0000000000007941 */ /* 0x000fea0003800200 */
.L_x_14433:
[----:B------:R-:W-:Y:S01]  /*8250*/  F2FP.BF16.F32.PACK_AB R0, RZ, R0 ;  /* 0x00000000ff00723e */ /* 0x000fe200000010ff */
[----:B------:R-:W-:Y:S06]  /*8260*/  BRA `(.L_x_14408) ;  /* 0x0000000000647947 */ /* 0x000fec0003800000 */
.L_x_14407:
        /* <DEDUP_REMOVED lines=16> */
.L_x_14435:
[----:B------:R-:W-:Y:S01]  /*8370*/  PRMT R0, RZ, 0x7610, R0 ;  /* 0x00007610ff007816 */ /* 0x000fe20000000000 */
[----:B------:R-:W-:Y:S06]  /*8380*/  BRA `(.L_x_14408) ;  /* 0x00000000001c7947 */ /* 0x000fec0003800000 */
.L_x_14432:
[----:B------:R-:W2:Y:S02]  /*8390*/  LDG.E.64 R2, desc[UR36][R2.64] ;  /* 0x0000002402027981 */ /* 0x000ea4000c1e1b00 */
[----:B--2---:R-:W0:Y:S02]  /*83a0*/  I2F.U64 R0, R2 ;  /* 0x0000000200007312 */ /* 0x004e240000301000 */
[----:B0-----:R-:W-:Y:S01]  /*83b0*/  F2FP.BF16.F32.PACK_AB R0, RZ, R0 ;  /* 0x00000000ff00723e */ /* 0x001fe200000010ff */
[----:B------:R-:W-:Y:S06]  /*83c0*/  BRA `(.L_x_14408) ;  /* 0x00000000000c7947 */ /* 0x000fec0003800000 */
.L_x_14431:
[----:B------:R-:W2:Y:S02]  /*83d0*/  LDG.E R2, desc[UR36][R2.64] ;  /* 0x0000002402027981 */ /* 0x000ea4000c1e1900 */
[----:B--2---:R-:W-:-:S04]  /*83e0*/  I2FP.F32.U32 R0, R2 ;  /* 0x0000000200007245 */ /* 0x004fc80000201000 */
[----:B------:R-:W-:-:S07]  /*83f0*/  F2FP.BF16.F32.PACK_AB R0, RZ, R0 ;  /* 0x00000000ff00723e */ /* 0x000fce00000010ff */
.L_x_14408:
        /* <DEDUP_REMOVED lines=22> */
.L_x_14440:
[----:B------:R0:W-:Y:S01]  /*8560*/  STG.E.U8 desc[UR36][R2.64], R4 ;  /* 0x0000000402007986 */ /* 0x0001e2000c101124 */
[----:B------:R-:W-:Y:S05]  /*8570*/  BRA `(.L_x_14442) ;  /* 0x0000000800fc7947 */ /* 0x000fea0003800000 */
.L_x_14439:
        /* <DEDUP_REMOVED lines=9> */
.L_x_14444:
[----:B------:R0:W-:Y:S01]  /*8610*/  STG.E desc[UR36][R2.64], R4 ;  /* 0x0000000402007986 */ /* 0x0001e2000c101924 */
[----:B------:R-:W-:Y:S05]  /*8620*/  BRA `(.L_x_14442) ;  /* 0x0000000800d07947 */ /* 0x000fea0003800000 */
.L_x_14443:
[----:B------:R0:W-:Y:S01]  /*8630*/  STG.E.U16 desc[UR36][R2.64], R4 ;  /* 0x0000000402007986 */ /* 0x0001e2000c101524 */
[----:B------:R-:W-:Y:S05]  /*8640*/  BRA `(.L_x_14442) ;  /* 0x0000000800c87947 */ /* 0x000fea0003800000 */
.L_x_14438:
        /* <DEDUP_REMOVED lines=9> */
.L_x_14446:
[----:B------:R-:W-:-:S04]  /*86e0*/  I2FP.F32.U32 R0, R4 ;  /* 0x0000000400007245 */ /* 0x000fc80000201000 */
[----:B------:R-:W-:-:S05]  /*86f0*/  F2FP.F16.F32.PACK_AB R0, RZ, R0 ;  /* 0x00000000ff00723e */ /* 0x000fca00000000ff */
[----:B------:R0:W-:Y:S01]  /*8700*/  STG.E.U16 desc[UR36][R2.64], R0 ;  /* 0x0000000002007986 */ /* 0x0001e2000c101524 */
[----:B------:R-:W-:Y:S05]  /*8710*/  BRA `(.L_x_14442) ;  /* 0x0000000800947947 */ /* 0x000fea0003800000 */
.L_x_14445:
        /* <DEDUP_REMOVED lines=10> */
.L_x_14448:
[----:B------:R-:W-:-:S04]  /*87c0*/  I2FP.F32.U32 R4, R4 ;  /* 0x0000000400047245 */ /* 0x000fc80000201000 */
[----:B------:R-:W-:-:S04]  /*87d0*/  F2FP.F16.F32.PACK_AB R5, RZ, R4 ;  /* 0x00000004ff05723e */ /* 0x000fc800000000ff */
[----:B------:R-:W-:-:S05]  /*87e0*/  PRMT R5, R5, 0x5410, RZ ;  /* 0x0000541005057816 */ /* 0x000fca00000000ff */
[----:B------:R0:W-:Y:S01]  /*87f0*/  STG.E desc[UR36][R2.64], R5 ;  /* 0x0000000502007986 */ /* 0x0001e2000c101924 */
[----:B------:R-:W-:Y:S05]  /*8800*/  BRA `(.L_x_14442) ;  /* 0x0000000800587947 */ /* 0x000fea0003800000 */
.L_x_14447:
[----:B------:R-:W0:Y:S02]  /*8810*/  I2F.F64.U32 R4, R4 ;  /* 0x0000000400047312 */ /* 0x000e240000201800 */
[----:B0-----:R0:W-:Y:S01]  /*8820*/  STG.E.64 desc[UR36][R2.64], R4 ;  /* 0x0000000402007986 */ /* 0x0011e2000c101b24 */
[----:B------:R-:W-:Y:S05]  /*8830*/  BRA `(.L_x_14442) ;  /* 0x00000008004c7947 */ /* 0x000fea0003800000 */
.L_x_14437:
        /* <DEDUP_REMOVED lines=12> */
.L_x_14452:
        /* <DEDUP_REMOVED lines=17> */
.L_x_14454:
[----:B------:R-:W-:Y:S05]  /*8a10*/  BSYNC.RECONVERGENT B0 ;  /* 0x0000000000007941 */ /* 0x000fea0003800200 */
.L_x_14453:
[----:B------:R0:W-:Y:S01]  /*8a20*/  STG.E.U8 desc[UR36][R2.64], R0 ;  /* 0x0000000002007986 */ /* 0x0001e2000c101124 */
[----:B------:R-:W-:Y:S05]  /*8a30*/  BRA `(.L_x_14442) ;  /* 0x0000000400cc7947 */ /* 0x000fea0003800000 */
.L_x_14451:
        /* <DEDUP_REMOVED lines=17> */
.L_x_14456:
[----:B------:R-:W-:Y:S05]  /*8b50*/  BSYNC.RECONVERGENT B0 ;  /* 0x0000000000007941 */ /* 0x000fea0003800200 */
.L_x_14455:
[----:B------:R0:W-:Y:S01]  /*8b60*/  STG.E.U8 desc[UR36][R2.64], R0 ;  /* 0x0000000002007986 */ /* 0x0001e2000c101124 */
[----:B------:R-:W-:Y:S05]  /*8b70*/  BRA `(.L_x_14442) ;  /* 0x00000004007c7947 */ /* 0x000fea0003800000 */
.L_x_14450:
        /* <DEDUP_REMOVED lines=21> */
.L_x_14458:
[----:B------:R-:W-:-:S05]  /*8cd0*/  IMAD.MOV.U32 R5, RZ, RZ, RZ ;  /* 0x000000ffff057224 */ /* 0x000fca00078e00ff */
[----:B------:R0:W-:Y:S01]  /*8ce0*/  STG.E.64 desc[UR36][R2.64], R4 ;  /* 0x0000000402007986 */ /* 0x0001e2000c101b24 */
[----:B------:R-:W-:Y:S05]  /*8cf0*/  BRA `(.L_x_14442) ;  /* 0x00000004001c7947 */ /* 0x000fea0003800000 */
.L_x_14457:
[----:B------:R0:W-:Y:S01]  /*8d00*/  STG.E desc[UR36][R2.64], R4 ;  /* 0x0000000402007986 */ /* 0x0001e2000c101924 */
[----:B------:R-:W-:Y:S05]  /*8d10*/  BRA `(.L_x_14442) ;  /* 0x0000000400147947 */ /* 0x000fea0003800000 */
.L_x_14449:
        /* <DEDUP_REMOVED lines=8> */
.L_x_14460:
[----:B------:R-:W0:Y:S01]  /*8da0*/  I2F.F64.U32 R4, R4 ;  /* 0x0000000400047312 */ /* 0x000e220000201800 */
[----:B------:R-:W-:-:S05]  /*8db0*/  CS2R R6, SRZ ;  /* 0x0000000000067805 */ /* 0x000fca000001ff00 */
[----:B0-----:R4:W-:Y:S01]  /*8dc0*/  STG.E.128 desc[UR36][R2.64], R4 ;  /* 0x0000000402007986 */ /* 0x0019e2000c101d24 */
[----:B------:R-:W-:Y:S05]  /*8dd0*/  BRA `(.L_x_14442) ;  /* 0x0000000000e47947 */ /* 0x000fea0003800000 */
.L_x_14459:
[----:B------:R-:W-:-:S09]  /*8de0*/  UISETP.NE.AND UP0, UPT, UR4, 0xf, UPT ;  /* 0x0000000f0400788c */ /* 0x000fd2000bf05270 */
[----:B------:R-:W-:Y:S05]  /*8df0*/  BRA.U !UP0, `(.L_x_14461) ;  /* 0x0000000108d07547 */ /* 0x000fea000b800000 */
[----:B------:R-:W-:-:S09]  /*8e00*/  UISETP.NE.AND UP0, UPT, UR4, 0x17, UPT ;  /* 0x000000170400788c */ /* 0x000fd2000bf05270 */
[----:B------:R-:W-:Y:S05]  /*8e10*/  BRA.U !UP0, `(.L_x_14462) ;  /* 0x0000000108847547 */ /* 0x000fea000b800000 */
[----:B------:R-:W-:-:S09]  /*8e20*/  UISETP.NE.AND UP0, UPT, UR4, 0x18, UPT ;  /* 0x000000180400788c */ /* 0x000fd2000bf05270 */
[----:B------:R-:W-:Y:S05]  /*8e30*/  BRA.U !UP0, `(.L_x_14463) ;  /* 0x0000000108447547 */ /* 0x000fea000b800000 */
.L_x_14441:
        /* <DEDUP_REMOVED lines=16> */
.L_x_14464:
[----:B------:R-:W-:Y:S05]  /*8f40*/  BRA `(.L_x_14442) ;  /* 0x0000000000887947 */ /* 0x000fea0003800000 */
.L_x_14463:
        /* <DEDUP_REMOVED lines=11> */
.L_x_14466:
[----:B------:R-:W-:Y:S05]  /*9000*/  BSYNC.RECONVERGENT B0 ;  /* 0x0000000000007941 */ /* 0x000fea0003800200 */
.L_x_14465:
[----:B------:R3:W-:Y:S01]  /*9010*/  STG.E.U8 desc[UR36][R2.64], R5 ;  /* 0x0000000502007986 */ /* 0x0007e2000c101124 */
[----:B------:R-:W-:Y:S05]  /*9020*/  BRA `(.L_x_14442) ;  /* 0x0000000000507947 */ /* 0x000fea0003800000 */
.L_x_14462:
        /* <DEDUP_REMOVED lines=12> */
.L_x_14467:
[----:B------:R-:W-:Y:S02]  /*90f0*/  ISETP.GT.U32.AND P0, PT, R7, 0x7f800000, PT ;  /* 0x7f8000000700780c */ /* 0x000fe40003f04070 */
[----:B------:R-:W-:-:S04]  /*9100*/  MOV R5, 0x7f ;  /* 0x0000007f00057802 */ /* 0x000fc80000000f00 */
[----:B------:R-:W-:-:S05]  /*9110*/  SEL R5, R5, 0x7c, P0 ;  /* 0x0000007c05057807 */ /* 0x000fca0000000000 */
[----:B------:R2:W-:Y:S01]  /*9120*/  STG.E.U8 desc[UR36][R2.64], R5 ;  /* 0x0000000502007986 */ /* 0x0005e2000c101124 */
[----:B------:R-:W-:Y:S05]  /*9130*/  BRA `(.L_x_14442) ;  /* 0x00000000000c7947 */ /* 0x000fea0003800000 */
.L_x_14461:
[----:B------:R-:W-:-:S04]  /*9140*/  I2FP.F32.U32 R0, R4 ;  /* 0x0000000400007245 */ /* 0x000fc80000201000 */
[----:B------:R-:W-:-:S05]  /*9150*/  F2FP.BF16.F32.PACK_AB R0, RZ, R0 ;  /* 0x00000000ff00723e */ /* 0x000fca00000010ff */
[----:B------:R0:W-:Y:S02]  /*9160*/  STG.E.U16 desc[UR36][R2.64], R0 ;  /* 0x0000000002007986 */ /* 0x0001e4000c101524 */
.L_x_14442:
[----:B------:R-:W-:Y:S05]  /*9170*/  BSYNC.RECONVERGENT B6 ;  /* 0x0000000000067941 */ /* 0x000fea0003800200 */
.L_x_14436:
[----:B------:R-:W-:-:S07]  /*9180*/  VIADD R17, R17, 0x80 ;  /* 0x0000008011117836 */ /* 0x000fce0000000000 */
.L_x_14401:
[----:B------:R-:W-:Y:S05]  /*9190*/  BSYNC.RECONVERGENT B7 ;  /* 0x0000000000077941 */ /* 0x000fea0003800200 */
.L_x_14400:
        /* <DEDUP_REMOVED lines=306> */
.L_x_14468:
        /* <DEDUP_REMOVED lines=20> */
.L_x_14472:
[----:B------:R-:W2:Y:S02]  /*a600*/  LDG.E.U8 R2, desc[UR36][R2.64] ;  /* 0x0000002402027981 */ /* 0x000ea4000c1e1100 */
[----:B--2---:R-:W-:-:S04]  /*a610*/  I2FP.F32.U32 R0, R2 ;  /* 0x0000000200007245 */ /* 0x004fc80000201000 */
[----:B------:R-:W-:Y:S01]  /*a620*/  F2FP.BF16.F32.PACK_AB R0, RZ, R0 ;  /* 0x00000000ff00723e */ /* 0x000fe200000010ff */
[----:B------:R-:W-:Y:S06]  /*a630*/  BRA `(.L_x_14474) ;  /* 0x0000000c00847947 */ /* 0x000fec0003800000 */
.L_x_14471:
        /* <DEDUP_REMOVED lines=10> */
.L_x_14476:
[----:B------:R-:W2:Y:S02]  /*a6e0*/  LDG.E R2, desc[UR36][R2.64] ;  /* 0x0000002402027981 */ /* 0x000ea4000c1e1900 */
[----:B--2---:R-:W-:-:S04]  /*a6f0*/  I2FP.F32.S32 R0, R2 ;  /* 0x0000000200007245 */ /* 0x004fc80000201400 */
[----:B------:R-:W-:Y:S01]  /*a700*/  F2FP.BF16.F32.PACK_AB R0, RZ, R0 ;  /* 0x00000000ff00723e */ /* 0x000fe200000010ff */
[----:B------:R-:W-:Y:S06]  /*a710*/  BRA `(.L_x_14474) ;  /* 0x0000000c004c7947 */ /* 0x000fec0003800000 */
.L_x_14475:
[----:B------:R-:W2:Y:S02]  /*a720*/  LDG.E.U16 R2, desc[UR36][R2.64] ;  /* 0x0000002402027981 */ /* 0x000ea4000c1e1500 */
[----:B--2---:R-:W0:Y:S02]  /*a730*/  I2F.S16 R0, R2 ;  /* 0x0000000200007306 */ /* 0x004e240000101400 */
[----:B0-----:R-:W-:Y:S01]  /*a740*/  F2FP.BF16.F32.PACK_AB R0, RZ, R0 ;  /* 0x00000000ff00723e */ /* 0x001fe200000010ff */
[----:B------:R-:W-:Y:S06]  /*a750*/  BRA `(.L_x_14474) ;  /* 0x0000000c003c7947 */ /* 0x000fec0003800000 */
.L_x_14470:
        /* <DEDUP_REMOVED lines=9> */
.L_x_14478:
[----:B------:R-:W2:Y:S02]  /*a7f0*/  LDG.E.U16 R0, desc[UR36][R2.64] ;  /* 0x0000002402007981 */ /* 0x000ea4000c1e1500 */
[----:B--2---:R-:W-:-:S05]  /*a800*/  HADD2.F32 R0, -RZ, R0.H0_H0 ;  /* 0x20000000ff007230 */ /* 0x004fca0000004100 */
[----:B------:R-:W-:Y:S01]  /*a810*/  F2FP.BF16.F32.PACK_AB R0, RZ, R0 ;  /* 0x00000000ff00723e */ /* 0x000fe200000010ff */
[----:B------:R-:W-:Y:S06]  /*a820*/  BRA `(.L_x_14474) ;  /* 0x0000000c00087947 */ /* 0x000fec0003800000 */
.L_x_14477:
        /* <DEDUP_REMOVED lines=9> */
.L_x_14480:
[----:B------:R-:W2:Y:S02]  /*a8c0*/  LDG.E.U16 R2, desc[UR36][R2.64] ;  /* 0x0000002402027981 */ /* 0x000ea4000c1e1500 */
[----:B--2---:R-:W-:-:S05]  /*a8d0*/  HADD2.F32 R0, -RZ, R2.H0_H0 ;  /* 0x20000002ff007230 */ /* 0x004fca0000004100 */
[----:B------:R-:W-:Y:S01]  /*a8e0*/  F2FP.BF16.F32.PACK_AB R0, RZ, R0 ;  /* 0x00000000ff00723e */ /* 0x000fe200000010ff */
[----:B------:R-:W-:Y:S06]  /*a8f0*/  BRA `(.L_x_14474) ;  /* 0x0000000800d47947 */ /* 0x000fec0003800000 */
.L_x_14479:
        /* <DEDUP_REMOVED lines=8> */
.L_x_14469:
        /* <DEDUP_REMOVED lines=13> */
.L_x_14483:
        /* <DEDUP_REMOVED lines=8> */
.L_x_14482:
        /* <DEDUP_REMOVED lines=27> */
.L_x_14485:
        /* <DEDUP_REMOVED lines=13> */
.L_x_14484:
[----:B------:R0:W5:Y:S01]  /*ad50*/  LDG.E.U16 R0, desc[UR36][R2.64] ;  /* 0x0000002402007981 */ /* 0x000162000c1e1500 */
[----:B------:R-:W-:Y:S05]  /*ad60*/  BRA `(.L_x_14474) ;  /* 0x0000000400b87947 */ /* 0x000fea0003800000 */
.L_x_14481:
        /* <DEDUP_REMOVED lines=12> */
.L_x_14488:
        /* <DEDUP_REMOVED lines=21> */
.L_x_14492:
[----:B------:R-:W-:Y:S05]  /*af80*/  BSYNC.RECONVERGENT B1 ;  /* 0x0000000000017941 */ /* 0x000fea0003800200 */
.L_x_14491:
[----:B------:R-:W-:Y:S01]  /*af90*/  IMAD.SHL.U32 R0, R0, 0x100000, RZ ;  /* 0x0010000000007824 */ /* 0x000fe200078e00ff */
[----:B------:R-:W-:-:S04]  /*afa0*/  LEA R2, R2, 0x3b800000, 0x17 ;  /* 0x3b80000002027811 */ /* 0x000fc800078eb8ff */
[----:B------:R-:W-:-:S07]  /*afb0*/  LOP3.LUT R0, R2, R0, R7, 0xfe, !PT ;  /* 0x0000000002007212 */ /* 0x000fce00078efe07 */
.L_x_14490:
[----:B------:R-:W-:Y:S05]  /*afc0*/  BSYNC.RECONVERGENT B0 ;  /* 0x0000000000007941 */ /* 0x000fea0003800200 */
.L_x_14489:
[----:B------:R-:W-:Y:S01]  /*afd0*/  F2FP.BF16.F32.PACK_AB R0, RZ, R0 ;  /* 0x00000000ff00723e */ /* 0x000fe200000010ff */
[----:B------:R-:W-:Y:S06]  /*afe0*/  BRA `(.L_x_14474) ;  /* 0x0000000400187947 */ /* 0x000fec0003800000 */
.L_x_14487:
        /* <DEDUP_REMOVED lines=21> */
.L_x_14496:
[----:B------:R-:W-:Y:S05]  /*b140*/  BSYNC.RECONVERGENT B1 ;  /* 0x0000000000017941 */ /* 0x000fea0003800200 */
.L_x_14495:
[----:B------:R-:W-:Y:S01]  /*b150*/  IMAD.SHL.U32 R0, R0, 0x200000, RZ ;  /* 0x0020000000007824 */ /* 0x000fe200078e00ff */
[----:B------:R-:W-:-:S04]  /*b160*/  LEA R2, R2, 0x37800000, 0x17 ;  /* 0x3780000002027811 */ /* 0x000fc800078eb8ff */
[----:B------:R-:W-:-:S07]  /*b170*/  LOP3.LUT R0, R2, R0, R7, 0xfe, !PT ;  /* 0x0000000002007212 */ /* 0x000fce00078efe07 */
.L_x_14494:
[----:B------:R-:W-:Y:S05]  /*b180*/  BSYNC.RECONVERGENT B0 ;  /* 0x0000000000007941 */ /* 0x000fea0003800200 */
.L_x_14493:
[----:B------:R-:W-:Y:S01]  /*b190*/  F2FP.BF16.F32.PACK_AB R0, RZ, R0 ;  /* 0x00000000ff00723e */ /* 0x000fe200000010ff */
[----:B------:R-:W-:Y:S06]  /*b1a0*/  BRA `(.L_x_14474) ;  /* 0x0000000000a87947 */ /* 0x000fec0003800000 */
.L_x_14486:
        /* <DEDUP_REMOVED lines=14> */
.L_x_14500:
[----:B------:R-:W-:Y:S05]  /*b290*/  BSYNC.RECONVERGENT B0 ;  /* 0x0000000000007941 */ /* 0x000fea0003800200 */
.L_x_14499:
[----:B------:R-:W-:Y:S01]  /*b2a0*/  F2FP.BF16.F32.PACK_AB R0, RZ, R0 ;  /* 0x00000000ff00723e */ /* 0x000fe200000010ff */
[----:B------:R-:W-:Y:S06]  /*b2b0*/  BRA `(.L_x_14474) ;  /* 0x0000000000647947 */ /* 0x000fec0003800000 */
.L_x_14473:
        /* <DEDUP_REMOVED lines=16> */
.L_x_14501:
[----:B------:R-:W-:Y:S01]  /*b3c0*/  PRMT R0, RZ, 0x7610, R0 ;  /* 0x00007610ff007816 */ /* 0x000fe20000000000 */
[----:B------:R-:W-:Y:S06]  /*b3d0*/  BRA `(.L_x_14474) ;  /* 0x00000000001c7947 */ /* 0x000fec0003800000 */
.L_x_14498:
[----:B------:R-:W2:Y:S02]  /*b3e0*/  LDG.E.64 R2, desc[UR36][R2.64] ;  /* 0x0000002402027981 */ /* 0x000ea4000c1e1b00 */
[----:B--2---:R-:W0:Y:S02]  /*b3f0*/  I2F.U64 R0, R2 ;  /* 0x0000000200007312 */ /* 0x004e240000301000 */
[----:B0-----:R-:W-:Y:S01]  /*b400*/  F2FP.BF16.F32.PACK_AB R0, RZ, R0 ;  /* 0x00000000ff00723e */ /* 0x001fe200000010ff */
[----:B------:R-:W-:Y:S06]  /*b410*/  BRA `(.L_x_14474) ;  /* 0x00000000000c7947 */ /* 0x000fec0003800000 */
.L_x_14497:
[----:B------:R-:W2:Y:S02]  /*b420*/  LDG.E R2, desc[UR36][R2.64] ;  /* 0x0000002402027981 */ /* 0x000ea4000c1e1900 */
[----:B--2---:R-:W-:-:S04]  /*b430*/  I2FP.F32.U32 R0, R2 ;  /* 0x0000000200007245 */ /* 0x004fc80000201000 */
[----:B------:R-:W-:-:S07]  /*b440*/  F2FP.BF16.F32.PACK_AB R0, RZ, R0 ;  /* 0x00000000ff00723e */ /* 0x000fce00000010ff */
.L_x_14474:
[----:B------:R-:W-:-:S06]  /*b450*/  USHF.L.U32 UR4, UR43, 0x10, URZ ;  /* 0x000000102b047899 */ /* 0x000fcc00080006ff */
[----:B------:R-:W-:Y:S01]  /*b460*/  FSETP.NEU.FTZ.AND P0, PT, RZ, UR4, PT ;  /* 0x00000004ff007c0b */ /* 0x000fe2000bf1d000 */
[----:B------:R-:W-:-:S04]  /*b470*/  UPRMT UR4, UR39, 0x9910, URZ ;  /* 0x0000991027047896 */ /* 0x000fc800080000ff */
[----:B------:R-:W-:-:S08]  /*b480*/  UISETP.GT.AND UP0, UPT, UR4, 0x9, UPT ;  /* 0x000000090400788c */ /* 0x000fd0000bf04270 */
[----:B-----5:R-:W-:-:S05]  /*b490*/  @!P0 IMAD.U32 R0, R0, 0x10000, RZ ;  /* 0x0001000000008824 */ /* 0x020fca00078e00ff */
[----:B------:R-:W-:-:S04]  /*b4a0*/  FSETP.NEU.OR P0, PT, R0, RZ, P0 ;  /* 0x000000ff0000720b */ /* 0x000fc8000070d400 */
        /* <DEDUP_REMOVED lines=12> */
.L_x_14505:
[----:B------:R-:W-:Y:S01]  /*b570*/  STG.E.U8 desc[UR36][R16.64], R2 ;  /* 0x0000000210007986 */ /* 0x000fe2000c101124 */
[----:B------:R-:W-:Y:S05]  /*b580*/  EXIT ;  /* 0x000000000000794d */ /* 0x000fea0003800000 */
.L_x_14504:
        /* <DEDUP_REMOVED lines=9> */
.L_x_14508:
[----:B------:R-:W-:Y:S01]  /*b620*/  STG.E desc[UR36][R16.64], R2 ;  /* 0x0000000210007986 */ /* 0x000fe2000c101924 */
[----:B------:R-:W-:Y:S05]  /*b630*/  EXIT ;  /* 0x000000000000794d */ /* 0x000fea0003800000 */
.L_x_14507:
[----:B------:R-:W-:Y:S01]  /*b640*/  STG.E.U16 desc[UR36][R16.64], R2 ;  /* 0x0000000210007986 */ /* 0x000fe2000c101524 */
[----:B------:R-:W-:Y:S05]  /*b650*/  EXIT ;  /* 0x000000000000794d */ /* 0x000fea0003800000 */
.L_x_14503:
        /* <DEDUP_REMOVED lines=9> */
.L_x_14510:
[----:B------:R-:W-:-:S04]  /*b6f0*/  I2FP.F32.U32 R0, R2 ;  /* 0x0000000200007245 */ /* 0x000fc80000201000 */
[----:B------:R-:W-:-:S05]  /*b700*/  F2FP.F16.F32.PACK_AB R0, RZ, R0 ;  /* 0x00000000ff00723e */ /* 0x000fca00000000ff */
[----:B------:R-:W-:Y:S01]  /*b710*/  STG.E.U16 desc[UR36][R16.64], R0 ;  /* 0x0000000010007986 */ /* 0x000fe2000c101524 */
[----:B------:R-:W-:Y:S05]  /*b720*/  EXIT ;  /* 0x000000000000794d */ /* 0x000fea0003800000 */
.L_x_14509:
        /* <DEDUP_REMOVED lines=10> */
.L_x_14512:
[----:B------:R-:W-:-:S04]  /*b7d0*/  I2FP.F32.U32 R2, R2 ;  /* 0x0000000200027245 */ /* 0x000fc80000201000 */
[----:B------:R-:W-:-:S04]  /*b7e0*/  F2FP.F16.F32.PACK_AB R3, RZ, R2 ;  /* 0x00000002ff03723e */ /* 0x000fc800000000ff */
[----:B------:R-:W-:-:S05]  /*b7f0*/  PRMT R3, R3, 0x5410, RZ ;  /* 0x0000541003037816 */ /* 0x000fca00000000ff */
[----:B------:R-:W-:Y:S01]  /*b800*/  STG.E desc[UR36][R16.64], R3 ;  /* 0x0000000310007986 */ /* 0x000fe2000c101924 */
[----:B------:R-:W-:Y:S05]  /*b810*/  EXIT ;  /* 0x000000000000794d */ /* 0x000fea0003800000 */
.L_x_14511:
[----:B------:R-:W0:Y:S02]  /*b820*/  I2F.F64.U32 R2, R2 ;  /* 0x0000000200027312 */ /* 0x000e240000201800 */
[----:B0-----:R-:W-:Y:S01]  /*b830*/  STG.E.64 desc[UR36][R16.64], R2 ;  /* 0x0000000210007986 */ /* 0x001fe2000c101b24 */
[----:B------:R-:W-:Y:S05]  /*b840*/  EXIT ;  /* 0x000000000000794d */ /* 0x000fea0003800000 */
.L_x_14502:
        /* <DEDUP_REMOVED lines=12> */
.L_x_14516:
        /* <DEDUP_REMOVED lines=16> */
.L_x_14519:
[----:B------:R-:W-:-:S07]  /*ba10*/  PRMT R8, R0, 0x7610, R8 ;  /* 0x0000761000087816 */ /* 0x000fce0000000008 */
.L_x_14518:
[----:B------:R-:W-:Y:S05]  /*ba20*/  BSYNC.RECONVERGENT B0 ;  /* 0x0000000000007941 */ /* 0x000fea0003800200 */
.L_x_14517:
[----:B------:R-:W-:Y:S01]  /*ba30*/  STG.E.U8 desc[UR36][R16.64], R8 ;  /* 0x0000000810007986 */ /* 0x000fe2000c101124 */
[----:B------:R-:W-:Y:S05]  /*ba40*/  EXIT ;  /* 0x000000000000794d */ /* 0x000fea0003800000 */
.L_x_14515:
        /* <DEDUP_REMOVED lines=16> */
.L_x_14522:
[----:B------:R-:W-:-:S07]  /*bb50*/  PRMT R8, R0, 0x7610, R8 ;  /* 0x0000761000087816 */ /* 0x000fce0000000008 */
.L_x_14521:
[----:B------:R-:W-:Y:S05]  /*bb60*/  BSYNC.RECONVERGENT B0 ;  /* 0x0000000000007941 */ /* 0x000fea0003800200 */
.L_x_14520:
[----:B------:R-:W-:Y:S01]  /*bb70*/  STG.E.U8 desc[UR36][R16.64], R8 ;  /* 0x0000000810007986 */ /* 0x000fe2000c101124 */
[----:B------:R-:W-:Y:S05]  /*bb80*/  EXIT ;  /* 0x000000000000794d */ /* 0x000fea0003800000 */
.L_x_14514:
        /* <DEDUP_REMOVED lines=21> */
.L_x_14524:
[----:B------:R-:W-:-:S05]  /*bce0*/  IMAD.MOV.U32 R3, RZ, RZ, RZ ;  /* 0x000000ffff037224 */ /* 0x000fca00078e00ff */
[----:B------:R-:W-:Y:S01]  /*bcf0*/  STG.E.64 desc[UR36][R16.64], R2 ;  /* 0x0000000210007986 */ /* 0x000fe2000c101b24 */
[----:B------:R-:W-:Y:S05]  /*bd00*/  EXIT ;  /* 0x000000000000794d */ /* 0x000fea0003800000 */
.L_x_14523:
[----:B------:R-:W-:Y:S01]  /*bd10*/  STG.E desc[UR36][R16.64], R2 ;  /* 0x0000000210007986 */ /* 0x000fe2000c101924 */
[----:B------:R-:W-:Y:S05]  /*bd20*/  EXIT ;  /* 0x000000000000794d */ /* 0x000fea0003800000 */
.L_x_14513:
        /* <DEDUP_REMOVED lines=8> */
.L_x_14526:
[----:B------:R-:W0:Y:S01]  /*bdb0*/  I2F.F64.U32 R4, R2 ;  /* 0x0000000200047312 */ /* 0x000e220000201800 */
[----:B------:R-:W-:-:S05]  /*bdc0*/  CS2R R6, SRZ ;  /* 0x0000000000067805 */ /* 0x000fca000001ff00 */
[----:B0-----:R-:W-:Y:S01]  /*bdd0*/  STG.E.128 desc[UR36][R16.64], R4 ;  /* 0x0000000410007986 */ /* 0x001fe2000c101d24 */
[----:B------:R-:W-:Y:S05]  /*bde0*/  EXIT ;  /* 0x000000000000794d */ /* 0x000fea0003800000 */
.L_x_14525:
[----:B------:R-:W-:-:S09]  /*bdf0*/  UISETP.NE.AND UP0, UPT, UR4, 0xf, UPT ;  /* 0x0000000f0400788c */ /* 0x000fd2000bf05270 */
[----:B------:R-:W-:Y:S05]  /*be00*/  BRA.U !UP0, `(.L_x_14527) ;  /* 0x0000000108d47547 */ /* 0x000fea000b800000 */
[----:B------:R-:W-:-:S09]  /*be10*/  UISETP.NE.AND UP0, UPT, UR4, 0x17, UPT ;  /* 0x000000170400788c */ /* 0x000fd2000bf05270 */
[----:B------:R-:W-:Y:S05]  /*be20*/  BRA.U !UP0, `(.L_x_14528) ;  /* 0x0000000108847547 */ /* 0x000fea000b800000 */
[----:B------:R-:W-:-:S09]  /*be30*/  UISETP.NE.AND UP0, UPT, UR4, 0x18, UPT ;  /* 0x000000180400788c */ /* 0x000fd2000bf05270 */
[----:B------:R-:W-:Y:S05]  /*be40*/  BRA.U !UP0, `(.L_x_14529) ;  /* 0x0000000108447547 */ /* 0x000fea000b800000 */
.L_x_14506:
        /* <DEDUP_REMOVED lines=16> */
.L_x_14530:
[----:B------:R-:W-:Y:S05]  /*bf50*/  EXIT ;  /* 0x000000000000794d */ /* 0x000fea0003800000 */
.L_x_14529:
        /* <DEDUP_REMOVED lines=11> */
.L_x_14532:
[----:B------:R-:W-:Y:S05]  /*c010*/  BSYNC.RECONVERGENT B0 ;  /* 0x0000000000007941 */ /* 0x000fea0003800200 */
.L_x_14531:
[----:B------:R-:W-:Y:S01]  /*c020*/  STG.E.U8 desc[UR36][R16.64], R3 ;  /* 0x0000000310007986 */ /* 0x000fe2000c101124 */
[----:B------:R-:W-:Y:S05]  /*c030*/  EXIT ;  /* 0x000000000000794d */ /* 0x000fea0003800000 */
.L_x_14528:
        /* <DEDUP_REMOVED lines=13> */
.L_x_14533:
[----:B------:R-:W-:Y:S01]  /*c110*/  IMAD.MOV.U32 R3, RZ, RZ, 0x7f ;  /* 0x0000007fff037424 */ /* 0x000fe200078e00ff */
[----:B------:R-:W-:-:S04]  /*c120*/  ISETP.GT.U32.AND P0, PT, R5, 0x7f800000, PT ;  /* 0x7f8000000500780c */ /* 0x000fc80003f04070 */
[----:B------:R-:W-:-:S05]  /*c130*/  SEL R3, R3, 0x7c, P0 ;  /* 0x0000007c03037807 */ /* 0x000fca0000000000 */
[----:B------:R-:W-:Y:S01]  /*c140*/  STG.E.U8 desc[UR36][R16.64], R3 ;  /* 0x0000000310007986 */ /* 0x000fe2000c101124 */
[----:B------:R-:W-:Y:S05]  /*c150*/  EXIT ;  /* 0x000000000000794d */ /* 0x000fea0003800000 */
.L_x_14527:
[----:B------:R-:W-:-:S04]  /*c160*/  I2FP.F32.U32 R0, R2 ;  /* 0x0000000200007245 */ /* 0x000fc80000201000 */
[----:B------:R-:W-:-:S05]  /*c170*/  F2FP.BF16.F32.PACK_AB R0, RZ, R0 ;  /* 0x00000000ff00723e */ /* 0x000fca00000010ff */
[----:B------:R-:W-:Y:S01]  /*c180*/  STG.E.U16 desc[UR36][R16.64], R0 ;  /* 0x0000000010007986 */ /* 0x000fe2000c101524 */
[----:B------:R-:W-:Y:S05]  /*c190*/  EXIT ;  /* 0x000000000000794d */ /* 0x000fea0003800000 */
.L_x_14534:
        /* <DEDUP_REMOVED lines=14> */
.L_x_43504:


//--------------------- .text._ZN2at6native27unrolled_elementwise_kernelINS0_13AUnaryFunctorIN3c108BFloat16ES4_bZZZNS0_22logical_or_kernel_cudaERNS_14TensorIteratorEENKUlvE0_clEvENKUlvE8_clEvEUlS4_S4_E_EESt5arrayIPcLm2EELi4E23TrivialOffsetCalculatorILi1EjESF_NS0_6memory12LoadWithCastILi1EEENSG_13StoreWithCastILi1EEEEEviT_T0_T2_T3_T4_T5_ --------------------------
	.section	.text._ZN2at6native27unrolled_elementwise_kernelINS0_13AUnaryFunctorIN3c108BFloat16ES4_bZZZNS0_22logical_or_kernel_cudaERNS_14TensorIteratorEENKUlvE0_clEvENKUlvE8_clEvEUlS4_S4_E_EESt5arrayIPcLm2EELi4E23TrivialOffsetCalculatorILi1EjESF_NS0_6memory12LoadWithCastILi1EEENSG_13StoreWithCastILi1EEEEEviT_T0_T2_T3_T4_T5_,"ax",@progbits
	.align	128
        .global         _ZN2at6native27unrolled_elementwise_kernelINS0_13AUnaryFunctorIN3c108BFloat16ES4_bZZZNS0_22logical_or_kernel_cudaERNS_14TensorIteratorEENKUlvE0_clEvENKUlvE8_clEvEUlS4_S4_E_EESt5arrayIPcLm2EELi4E23TrivialOffsetCalculatorILi1EjESF_NS0_6memory12LoadWithCastILi1EEENSG_13StoreWithCastILi1EEEEEviT_T0_T2_T3_T4_T5_
        .type           _ZN2at6native27unrolled_elementwise_kernelINS0_13AUnaryFunctorIN3c108BFloat16ES4_bZZZNS0_22logical_or_kernel_cudaERNS_14TensorIteratorEENKUlvE0_clEvENKUlvE8_clEvEUlS4_S4_E_EESt5arrayIPcLm2EELi4E23TrivialOffsetCalculatorILi1EjESF_NS0_6memory12LoadWithCastILi1EEENSG_13StoreWithCastILi1EEEEEviT_T0_T2_T3_T4_T5_,@function
        .size           _ZN2at6native27unrolled_elementwise_kernelINS0_13AUnaryFunctorIN3c108BFloat16ES4_bZZZNS0_22logical_or_kernel_cudaERNS_14TensorIteratorEENKUlvE0_clEvENKUlvE8_clEvEUlS4_S4_E_EESt5arrayIPcLm2EELi4E23TrivialOffsetCalculatorILi1EjESF_NS0_6memory12LoadWithCastILi1EEENSG_13StoreWithCastILi1EEEEEviT_T0_T2_T3_T4_T5_,(.L_x_43505 - _ZN2at6native27unrolled_elementwise_kernelINS0_13AUnaryFunctorIN3c108BFloat16ES4_bZZZNS0_22logical_or_kernel_cudaERNS_14TensorIteratorEENKUlvE0_clEvENKUlvE8_clEvEUlS4_S4_E_EESt5arrayIPcLm2EELi4E23TrivialOffsetCalculatorILi1EjESF_NS0_6memory12LoadWithCastILi1EEENSG_13StoreWithCastILi1EEEEEviT_T0_T2_T3_T4_T5_)
        .other          _ZN2at6native27unrolled_elementwise_kernelINS0_13AUnaryFunctorIN3c108BFloat16ES4_bZZZNS0_22logical_or_kernel_cudaERNS_14TensorIteratorEENKUlvE0_clEvENKUlvE8_clEvEUlS4_S4_E_EESt5arrayIPcLm2EELi4E23TrivialOffsetCalculatorILi1EjESF_NS0_6memory12LoadWithCastILi1EEENSG_13StoreWithCastILi1EEEEEviT_T0_T2_T3_T4_T5_,@"STO_CUDA_ENTRY STV_DEFAULT"
_ZN2at6native27unrolled_elementwise_kernelINS0_13AUnaryFunctorIN3c108BFloat16ES4_bZZZNS0_22logical_or_kernel_cudaERNS_14TensorIteratorEENKUlvE0_clEvENKUlvE8_clEvEUlS4_S4_E_EESt5arrayIPcLm2EELi4E23TrivialOffsetCalculatorILi1EjESF_NS0_6memory12LoadWithCastILi1EEENSG_13StoreWithCastILi1EEEEEviT_T0_T2_T3_T4_T5_:
.text._ZN2at6native27unrolled_elementwise_kernelINS0_13AUnaryFunctorIN3c108BFloat16ES4_bZZZNS0_22logical_or_kernel_cudaERNS_14TensorIteratorEENKUlvE0_clEvENKUlvE8_clEvEUlS4_S4_E_EESt5arrayIPcLm2EELi4E23TrivialOffsetCalculatorILi1EjESF_NS0_6memory12LoadWithCastILi1EEENSG_13StoreWithCastILi1EEEEEviT_T0_T2_T3_T4_T5_:
        /* <DEDUP_REMOVED lines=34> */
.L_x_14540:
[----:B------:R-:W2:Y:S02]  /*0220*/  LDG.E.U8 R4, desc[UR36][R4.64] ;  /* 0x0000002404047981 */ /* 0x000ea4000c1e1100 */
[----:B--2---:R-:W-:-:S04]  /*0230*/  I2FP.F32.U32 R0, R4 ;  /* 0x0000000400007245 */ /* 0x004fc80000201000 */
[----:B------:R-:W-:-:S04]  /*0240*/  F2FP.BF16.F32.PACK_AB R0, RZ, R0 ;  /* 0x00000000ff00723e */ /* 0x000fc800000010ff */
[----:B------:R-:W-:Y:S01]  /*0250*/  PRMT R22, R0, 0x7610, R22 ;  /* 0x0000761000167816 */ /* 0x000fe20000000016 */
[----:B------:R-:W-:Y:S06]  /*0260*/  BRA `(.L_x_14542) ;  /* 0x0000000c00c47947 */ /* 0x000fec0003800000 */
.L_x_14539:
        /* <DEDUP_REMOVED lines=11> */
.L_x_14544:
[----:B------:R-:W2:Y:S02]  /*0320*/  LDG.E R4, desc[UR36][R4.64] ;  /* 0x0000002404047981 */ /* 0x000ea4000c1e1900 */
[----:B--2---:R-:W-:-:S04]  /*0330*/  I2FP.F32.S32 R0, R4 ;  /* 0x0000000400007245 */ /* 0x004fc80000201400 */
[----:B------:R-:W-:-:S04]  /*0340*/  F2FP.BF16.F32.PACK_AB R0, RZ, R0 ;  /* 0x00000000ff00723e */ /* 0x000fc800000010ff */
[----:B------:R-:W-:Y:S01]  /*0350*/  PRMT R22, R0, 0x7610, R22 ;  /* 0x0000761000167816 */ /* 0x000fe20000000016 */
[----:B------:R-:W-:Y:S06]  /*0360*/  BRA `(.L_x_14542) ;  /* 0x0000000c00847947 */ /* 0x000fec0003800000 */
.L_x_14543:
[----:B------:R-:W2:Y:S02]  /*0370*/  LDG.E.U16 R4, desc[UR36][R4.64] ;  /* 0x0000002404047981 */ /* 0x000ea4000c1e1500 */
[----:B--2---:R-:W0:Y:S02]  /*0380*/  I2F.S16 R0, R4 ;  /* 0x0000000400007306 */ /* 0x004e240000101400 */
[----:B0-----:R-:W-:-:S04]  /*0390*/  F2FP.BF16.F32.PACK_AB R0, RZ, R0 ;  /* 0x00000000ff00723e */ /* 0x001fc800000010ff */
[----:B------:R-:W-:Y:S01]  /*03a0*/  PRMT R22, R0, 0x7610, R22 ;  /* 0x0000761000167816 */ /* 0x000fe20000000016 */
[----:B------:R-:W-:Y:S06]  /*03b0*/  BRA `(.L_x_14542) ;  /* 0x0000000c00707947 */ /* 0x000fec0003800000 */
.L_x_14538:
        /* <DEDUP_REMOVED lines=9> */
.L_x_14546:
[----:B------:R-:W2:Y:S02]  /*0450*/  LDG.E.U16 R0, desc[UR36][R4.64] ;  /* 0x0000002404007981 */ /* 0x000ea4000c1e1500 */
[----:B--2---:R-:W-:-:S05]  /*0460*/  HADD2.F32 R0, -RZ, R0.H0_H0 ;  /* 0x20000000ff007230 */ /* 0x004fca0000004100 */
[----:B------:R-:W-:-:S04]  /*0470*/  F2FP.BF16.F32.PACK_AB R0, RZ, R0 ;  /* 0x00000000ff00723e */ /* 0x000fc800000010ff */
[----:B------:R-:W-:Y:S01]  /*0480*/  PRMT R22, R0, 0x7610, R22 ;  /* 0x0000761000167816 */ /* 0x000fe20000000016 */
[----:B------:R-:W-:Y:S06]  /*0490*/  BRA `(.L_x_14542) ;  /* 0x0000000c00387947 */ /* 0x000fec0003800000 */
.L_x_14545:
        /* <DEDUP_REMOVED lines=9> */
.L_x_14548:
[----:B------:R-:W2:Y:S02]  /*0530*/  LDG.E.U16 R4, desc[UR36][R4.64] ;  /* 0x0000002404047981 */ /* 0x000ea4000c1e1500 */
[----:B--2---:R-:W-:-:S05]  /*0540*/  HADD2.F32 R0, -RZ, R4.H0_H0 ;  /* 0x20000004ff007230 */ /* 0x004fca0000004100 */
[----:B------:R-:W-:-:S04]  /*0550*/  F2FP.BF16.F32.PACK_AB R0, RZ, R0 ;  /* 0x00000000ff00723e */ /* 0x000fc800000010ff */
[----:B------:R-:W-:Y:S01]  /*0560*/  PRMT R22, R0, 0x7610, R22 ;  /* 0x0000761000167816 */ /* 0x000fe20000000016 */
[----:B------:R-:W-:Y:S06]  /*0570*/  BRA `(.L_x_14542) ;  /* 0x0000000c00007947 */ /* 0x000fec0003800000 */
.L_x_14547:
        /* <DEDUP_REMOVED lines=9> */
.L_x_14537:
        /* <DEDUP_REMOVED lines=14> */
.L_x_14551:
        /* <DEDUP_REMOVED lines=9> */
.L_x_14550:
        /* <DEDUP_REMOVED lines=27> */
.L_x_14553:
        /* <DEDUP_REMOVED lines=15> */
.L_x_14552:
[----:B------:R0:W5:Y:S01]  /*0a20*/  LDG.E.U16 R22, desc[UR36][R4.64] ;  /* 0x0000002404167981 */ /* 0x000162000c1e1500 */
[----:B------:R-:W-:Y:S05]  /*0a30*/  BRA `(.L_x_14542) ;  /* 0x0000000400d07947 */ /* 0x000fea0003800000 */
.L_x_14549:
        /* <DEDUP_REMOVED lines=13> */
.L_x_14556:
        /* <DEDUP_REMOVED lines=21> */
.L_x_14560:
[----:B------:R-:W-:Y:S05]  /*0c60*/  BSYNC.RECONVERGENT B1 ;  /* 0x0000000000017941 */ /* 0x000fea0003800200 */
.L_x_14559:
[----:B------:R-:W-:Y:S01]  /*0c70*/  IMAD.SHL.U32 R0, R0, 0x100000, RZ ;  /* 0x0010000000007824 */ /* 0x000fe200078e00ff */
[----:B------:R-:W-:-:S04]  /*0c80*/  LEA R3, R3, 0x3b800000, 0x17 ;  /* 0x3b80000003037811 */ /* 0x000fc800078eb8ff */
[----:B------:R-:W-:-:S07]  /*0c90*/  LOP3.LUT R0, R3, R0, R7, 0xfe, !PT ;  /* 0x0000000003007212 */ /* 0x000fce00078efe07 */
.L_x_14558:
[----:B------:R-:W-:Y:S05]  /*0ca0*/  BSYNC.RECONVERGENT B0 ;  /* 0x0000000000007941 */ /* 0x000fea0003800200 */
.L_x_14557:
[----:B------:R-:W-:-:S04]  /*0cb0*/  F2FP.BF16.F32.PACK_AB R0, RZ, R0 ;  /* 0x00000000ff00723e */ /* 0x000fc800000010ff */
[----:B------:R-:W-:Y:S01]  /*0cc0*/  PRMT R22, R0, 0x7610, R22 ;  /* 0x0000761000167816 */ /* 0x000fe20000000016 */
[----:B------:R-:W-:Y:S06]  /*0cd0*/  BRA `(.L_x_14542) ;  /* 0x0000000400287947 */ /* 0x000fec0003800000 */
.L_x_14555:
        /* <DEDUP_REMOVED lines=21> */
.L_x_14564:
[----:B------:R-:W-:Y:S05]  /*0e30*/  BSYNC.RECONVERGENT B1 ;  /* 0x0000000000017941 */ /* 0x000fea0003800200 */
.L_x_14563:
[----:B------:R-:W-:Y:S01]  /*0e40*/  IMAD.SHL.U32 R0, R0, 0x200000, RZ ;  /* 0x0020000000007824 */ /* 0x000fe200078e00ff */
[----:B------:R-:W-:-:S04]  /*0e50*/  LEA R3, R3, 0x37800000, 0x17 ;  /* 0x3780000003037811 */ /* 0x000fc800078eb8ff */
[----:B------:R-:W-:-:S07]  /*0e60*/  LOP3.LUT R0, R3, R0, R7, 0xfe, !PT ;  /* 0x0000000003007212 */ /* 0x000fce00078efe07 */
.L_x_14562:
[----:B------:R-:W-:Y:S05]  /*0e70*/  BSYNC.RECONVERGENT B0 ;  /* 0x0000000000007941 */ /* 0x000fea0003800200 */
.L_x_14561:
[----:B------:R-:W-:-:S04]  /*0e80*/  F2FP.BF16.F32.PACK_AB R0, RZ, R0 ;  /* 0x00000000ff00723e */ /* 0x000fc800000010ff */
[----:B------:R-:W-:Y:S01]  /*0e90*/  PRMT R22, R0, 0x7610, R22 ;  /* 0x0000761000167816 */ /* 0x000fe20000000016 */
[----:B------:R-:W-:Y:S06]  /*0ea0*/  BRA `(.L_x_14542) ;  /* 0x0000000000b47947 */ /* 0x000fec0003800000 */
.L_x_14554:
[----:B------:R-:W-:-:S09]  /*0eb0*/  UISETP.NE.AND UP0, UPT, UR4, 0x1c, UPT ;  /* 0x0000001c0400788c */ /* 0x000fd2000bf05270 */
[----:B------:R-:W-:Y:S05]  /*0ec0*/  BRA.U !UP0, `(.L_x_14565) ;  /* 0x00000001089c7547 */ /* 0x000fea000b800000 */
[----:B------:R-:W-:-:S09]  /*0ed0*/  UISETP.NE.AND UP0, UPT, UR4, 0x1d, UPT ;  /* 0x0000001d0400788c */ /* 0x000fd2000bf05270 */
[----:B------:R-:W-:Y:S05]  /*0ee0*/  BRA.U !UP0, `(.L_x_14566) ;  /* 0x0000000108807547 */ /* 0x000fea000b800000 */
[----:B------:R-:W-:-:S09]  /*0ef0*/  UISETP.NE.AND UP0, UPT, UR4, 0x2c, UPT ;  /* 0x0000002c0400788c */ /* 0x000fd2000bf05270 */
[----:B------:R-:W-:Y:S05]  /*0f00*/  BRA.U !UP0, `(.L_x_14567) ;  /* 0x0000000108487547 */ /* 0x000fea000b800000 */
.L_x_14541:
        /* <DEDUP_REMOVED lines=16> */
.L_x_14568:
[----:B------:R-:W-:Y:S01]  /*1010*/  PRMT R22, RZ, 0x7610, R22 ;  /* 0x00007610ff167816 */ /* 0x000fe20000000016 */
[----:B------:R-:W-:Y:S06]  /*1020*/  BRA `(.L_x_14542) ;  /* 0x0000000000547947 */ /* 0x000fec0003800000 */
.L_x_14567:
        /* <DEDUP_REMOVED lines=8> */
.L_x_14570:
[----:B------:R-:W-:Y:S05]  /*10b0*/  BSYNC.RECONVERGENT B0 ;  /* 0x0000000000007941 */ /* 0x000fea0003800200 */
.L_x_14569:
[----:B------:R-:W-:-:S04]  /*10c0*/  F2FP.BF16.F32.PACK_AB R0, RZ, R0 ;  /* 0x00000000ff00723e */ /* 0x000fc800000010ff */
[----:B------:R-:W-:Y:S01]  /*10d0*/  PRMT R22, R0, 0x7610, R22 ;  /* 0x0000761000167816 */ /* 0x000fe20000000016 */
[----:B------:R-:W-:Y:S06]  /*10e0*/  BRA `(.L_x_14542) ;  /* 0x0000000000247947 */ /* 0x000fec0003800000 */
.L_x_14566:
[----:B------:R-:W2:Y:S02]  /*10f0*/  LDG.E.64 R4, desc[UR36][R4.64] ;  /* 0x0000002404047981 */ /* 0x000ea4000c1e1b00 */
[----:B--2---:R-:W0:Y:S02]  /*1100*/  I2F.U64 R0, R4 ;  /* 0x0000000400007312 */ /* 0x004e240000301000 */
[----:B0-----:R-:W-:-:S04]  /*1110*/  F2FP.BF16.F32.PACK_AB R0, RZ, R0 ;  /* 0x00000000ff00723e */ /* 0x001fc800000010ff */
[----:B------:R-:W-:Y:S01]  /*1120*/  PRMT R22, R0, 0x7610, R22 ;  /* 0x0000761000167816 */ /* 0x000fe20000000016 */
[----:B------:R-:W-:Y:S06]  /*1130*/  BRA `(.L_x_14542) ;  /* 0x0000000000107947 */ /* 0x000fec0003800000 */
.L_x_14565:
[----:B------:R-:W2:Y:S02]  /*1140*/  LDG.E R4, desc[UR36][R4.64] ;  /* 0x0000002404047981 */ /* 0x000ea4000c1e1900 */
[----:B--2---:R-:W-:-:S04]  /*1150*/  I2FP.F32.U32 R0, R4 ;  /* 0x0000000400007245 */ /* 0x004fc80000201000 */
[----:B------:R-:W-:-:S04]  /*1160*/  F2FP.BF16.F32.PACK_AB R0, RZ, R0 ;  /* 0x00000000ff00723e */ /* 0x000fc800000010ff */
[----:B------:R-:W-:-:S07]  /*1170*/  PRMT R22, R0, 0x7610, R22 ;  /* 0x0000761000167816 */ /* 0x000fce0000000016 */
.L_x_14542:
[----:B------:R-:W-:-:S07]  /*1180*/  VIADD R17, R23, 0x80 ;  /* 0x0000008017117836 */ /* 0x000fce0000000000 */
.L_x_14536:
[----:B------:R-:W-:Y:S05]  /*1190*/  BSYNC.RECONVERGENT B6 ;  /* 0x0000000000067941 */ /* 0x000fea0003800200 */
.L_x_14535:
        /* <DEDUP_REMOVED lines=26> */
.L_x_14576:
[----:B------:R-:W2:Y:S02]  /*1340*/  LDG.E.U8 R4, desc[UR36][R4.64] ;  /* 0x0000002404047981 */ /* 0x000ea4000c1e1100 */
[----:B--2---:R-:W-:-:S04]  /*1350*/  I2FP.F32.U32 R0, R4 ;  /* 0x0000000400007245 */ /* 0x004fc80000201000 */
[----:B------:R-:W-:-:S04]  /*1360*/  F2FP.BF16.F32.PACK_AB R0, RZ, R0 ;  /* 0x00000000ff00723e */ /* 0x000fc800000010ff */
[----:B------:R-:W-:Y:S01]  /*1370*/  PRMT R18, R0, 0x7610, R18 ;  /* 0x0000761000127816 */ /* 0x000fe20000000012 */
[----:B------:R-:W-:Y:S06]  /*1380*/  BRA `(.L_x_14578) ;  /* 0x0000000c00c47947 */ /* 0x000fec0003800000 */
.L_x_14575:
        /* <DEDUP_REMOVED lines=11> */
.L_x_14580:
[----:B------:R-:W2:Y:S02]  /*1440*/  LDG.E R4, desc[UR36][R4.64] ;  /* 0x0000002404047981 */ /* 0x000ea4000c1e1900 */
[----:B--2---:R-:W-:-:S04]  /*1450*/  I2FP.F32.S32 R0, R4 ;  /* 0x0000000400007245 */ /* 0x004fc80000201400 */
[----:B------:R-:W-:-:S04]  /*1460*/  F2FP.BF16.F32.PACK_AB R0, RZ, R0 ;  /* 0x00000000ff00723e */ /* 0x000fc800000010ff */
[----:B------:R-:W-:Y:S01]  /*1470*/  PRMT R18, R0, 0x7610, R18 ;  /* 0x0000761000127816 */ /* 0x000fe20000000012 */
[----:B------:R-:W-:Y:S06]  /*1480*/  BRA `(.L_x_14578) ;  /* 0x0000000c00847947 */ /* 0x000fec0003800000 */
.L_x_14579:
[----:B------:R-:W2:Y:S02]  /*1490*/  LDG.E.U16 R4, desc[UR36][R4.64] ;  /* 0x0000002404047981 */ /* 0x000ea4000c1e1500 */
[----:B--2---:R-:W0:Y:S02]  /*14a0*/  I2F.S16 R0, R4 ;  /* 0x0000000400007306 */ /* 0x004e240000101400 */
[----:B0-----:R-:W-:-:S04]  /*14b0*/  F2FP.BF16.F32.PACK_AB R0, RZ, R0 ;  /* 0x00000000ff00723e */ /* 0x001fc800000010ff */
[----:B------:R-:W-:Y:S01]  /*14c0*/  PRMT R18, R0, 0x7610, R18 ;  /* 0x0000761000127816 */ /* 0x000fe20000000012 */
[----:B------:R-:W-:Y:S06]  /*14d0*/  BRA `(.L_x_14578) ;  /* 0x0000000c00707947 */ /* 0x000fec0003800000 */
.L_x_14574:
        /* <DEDUP_REMOVED lines=9> */
.L_x_14582:
[----:B------:R-:W2:Y:S02]  /*1570*/  LDG.E.U16 R0, desc[UR36][R4.64] ;  /* 0x0000002404007981 */ /* 0x000ea4000c1e1500 */
[----:B--2---:R-:W-:-:S05]  /*1580*/  HADD2.F32 R0, -RZ, R0.H0_H0 ;  /* 0x20000000ff007230 */ /* 0x004fca0000004100 */
[----:B------:R-:W-:-:S04]  /*1590*/  F2FP.BF16.F32.PACK_AB R0, RZ, R0 ;  /* 0x00000000ff00723e */ /* 0x000fc800000010ff */
[----:B------:R-:W-:Y:S01]  /*15a0*/  PRMT R18, R0, 0x7610, R18 ;  /* 0x0000761000127816 */ /* 0x000fe20000000012 */
[----:B------:R-:W-:Y:S06]  /*15b0*/  BRA `(.L_x_14578) ;  /* 0x0000000c00387947 */ /* 0x000fec0003800000 */
.L_x_14581:
        /* <DEDUP_REMOVED lines=9> */
.L_x_14584:
[----:B------:R-:W2:Y:S02]  /*1650*/  LDG.E.U16 R4, desc[UR36][R4.64] ;  /* 0x0000002404047981 */ /* 0x000ea4000c1e1500 */
[----:B--2---:R-:W-:-:S05]  /*1660*/  HADD2.F32 R0, -RZ, R4.H0_H0 ;  /* 0x20000004ff007230 */ /* 0x004fca0000004100 */
[----:B------:R-:W-:-:S04]  /*1670*/  F2FP.BF16.F32.PACK_AB R0, RZ, R0 ;  /* 0x00000000ff00723e */ /* 0x000fc800000010ff */
[----:B------:R-:W-:Y:S01]  /*1680*/  PRMT R18, R0, 0x7610, R18 ;  /* 0x0000761000127816 */ /* 0x000fe20000000012 */
[----:B------:R-:W-:Y:S06]  /*1690*/  BRA `(.L_x_14578) ;  /* 0x0000000c00007947 */ /* 0x000fec0003800000 */
.L_x_14583:
        /* <DEDUP_REMOVED lines=9> */
.L_x_14573:
        /* <DEDUP_REMOVED lines=14> */
.L_x_14587:
        /* <DEDUP_REMOVED lines=9> */
.L_x_14586:
        /* <DEDUP_REMOVED lines=27> */
.L_x_14589:
        /* <DEDUP_REMOVED lines=15> */
.L_x_14588:
[----:B------:R0:W5:Y:S01]  /*1b40*/  LDG.E.U16 R18, desc[UR36][R4.64] ;  /* 0x0000002404127981 */ /* 0x000162000c1e1500 */
[----:B------:R-:W-:Y:S05]  /*1b50*/  BRA `(.L_x_14578) ;  /* 0x0000000400d07947 */ /* 0x000fea0003800000 */
.L_x_14585:
        /* <DEDUP_REMOVED lines=13> */
.L_x_14592:
        /* <DEDUP_REMOVED lines=21> */
.L_x_14596:
[----:B------:R-:W-:Y:S05]  /*1d80*/  BSYNC.RECONVERGENT B1 ;  /* 0x0000000000017941 */ /* 0x000fea0003800200 */
.L_x_14595:
[----:B------:R-:W-:Y:S01]  /*1d90*/  IMAD.SHL.U32 R0, R0, 0x100000, RZ ;  /* 0x0010000000007824 */ /* 0x000fe200078e00ff */
[----:B------:R-:W-:-:S04]  /*1da0*/  LEA R3, R3, 0x3b800000, 0x17 ;  /* 0x3b80000003037811 */ /* 0x000fc800078eb8ff */
[----:B------:R-:W-:-:S07]  /*1db0*/  LOP3.LUT R0, R3, R0, R7, 0xfe, !PT ;  /* 0x0000000003007212 */ /* 0x000fce00078efe07 */
.L_x_14594:
[----:B------:R-:W-:Y:S05]  /*1dc0*/  BSYNC.RECONVERGENT B0 ;  /* 0x0000000000007941 */ /* 0x000fea0003800200 */
.L_x_14593:
[----:B------:R-:W-:-:S04]  /*1dd0*/  F2FP.BF16.F32.PACK_AB R0, RZ, R0 ;  /* 0x00000000ff00723e */ /* 0x000fc800000010ff */
[----:B------:R-:W-:Y:S01]  /*1de0*/  PRMT R18, R0, 0x7610, R18 ;  /* 0x0000761000127816 */ /* 0x000fe20000000012 */
[----:B------:R-:W-:Y:S06]  /*1df0*/  BRA `(.L_x_14578) ;  /* 0x0000000400287947 */ /* 0x000fec0003800000 */
.L_x_14591:
        /* <DEDUP_REMOVED lines=21> */
.L_x_14600:
[----:B------:R-:W-:Y:S05]  /*1f50*/  BSYNC.RECONVERGENT B1 ;  /* 0x0000000000017941 */ /* 0x000fea0003800200 */
.L_x_14599:
[----:B------:R-:W-:Y:S01]  /*1f60*/  IMAD.SHL.U32 R0, R0, 0x200000, RZ ;  /* 0x0020000000007824 */ /* 0x000fe200078e00ff */
[----:B------:R-:W-:-:S04]  /*1f70*/  LEA R3, R3, 0x37800000, 0x17 ;  /* 0x3780000003037811 */ /* 0x000fc800078eb8ff */
[----:B------:R-:W-:-:S07]  /*1f80*/  LOP3.LUT R0, R3, R0, R7, 0xfe, !PT ;  /* 0x0000000003007212 */ /* 0x000fce00078efe07 */
.L_x_14598:
[----:B------:R-:W-:Y:S05]  /*1f90*/  BSYNC.RECONVERGENT B0 ;  /* 0x0000000000007941 */ /* 0x000fea0003800200 */
.L_x_14597:
[----:B------:R-:W-:-:S04]  /*1fa0*/  F2FP.BF16.F32.PACK_AB R0, RZ, R0 ;  /* 0x00000000ff00723e */ /* 0x000fc800000010ff */
[----:B------:R-:W-:Y:S01]  /*1fb0*/  PRMT R18, R0, 0x7610, R18 ;  /* 0x0000761000127816 */ /* 0x000fe20000000012 */
[----:B------:R-:W-:Y:S06]  /*1fc0*/  BRA `(.L_x_14578) ;  /* 0x0000000000b47947 */ /* 0x000fec0003800000 */
.L_x_14590:
        /* <DEDUP_REMOVED lines=14> */
.L_x_14604:
[----:B------:R-:W-:Y:S05]  /*20b0*/  BSYNC.RECONVERGENT B0 ;  /* 0x0000000000007941 */ /* 0x000fea0003800200 */
.L_x_14603:
[----:B------:R-:W-:-:S04]  /*20c0*/  F2FP.BF16.F32.PACK_AB R0, RZ, R0 ;  /* 0x00000000ff00723e */ /* 0x000fc800000010ff */
[----:B------:R-:W-:Y:S01]  /*20d0*/  PRMT R18, R0, 0x7610, R18 ;  /* 0x0000761000127816 */ /* 0x000fe20000000012 */
[----:B------:R-:W-:Y:S06]  /*20e0*/  BRA `(.L_x_14578) ;  /* 0x00000000006c7947 */ /* 0x000fec0003800000 */
.L_x_14577:
        /* <DEDUP_REMOVED lines=16> */
.L_x_14605:
[----:B------:R-:W-:Y:S01]  /*21f0*/  PRMT R18, RZ, 0x7610, R18 ;  /* 0x00007610ff127816 */ /* 0x000fe20000000012 */
[----:B------:R-:W-:Y:S06]  /*2200*/  BRA `(.L_x_14578) ;  /* 0x0000000000247947 */ /* 0x000fec0003800000 */
.L_x_14602:
[----:B------:R-:W2:Y:S02]  /*2210*/  LDG.E.64 R4, desc[UR36][R4.64] ;  /* 0x0000002404047981 */ /* 0x000ea4000c1e1b00 */
[----:B--2---:R-:W0:Y:S02]  /*2220*/  I2F.U64 R0, R4 ;  /* 0x0000000400007312 */ /* 0x004e240000301000 */
[----:B0-----:R-:W-:-:S04]  /*2230*/  F2FP.BF16.F32.PACK_AB R0, RZ, R0 ;  /* 0x00000000ff00723e */ /* 0x001fc800000010ff */
[----:B------:R-:W-:Y:S01]  /*2240*/  PRMT R18, R0, 0x7610, R18 ;  /* 0x0000761000127816 */ /* 0x000fe20000000012 */
[----:B------:R-:W-:Y:S06]  /*2250*/  BRA `(.L_x_14578) ;  /* 0x0000000000107947 */ /* 0x000fec0003800000 */
.L_x_14601:
[----:B------:R-:W2:Y:S02]  /*2260*/  LDG.E R4, desc[UR36][R4.64] ;  /* 0x0000002404047981 */ /* 0x000ea4000c1e1900 */
[----:B--2---:R-:W-:-:S04]  /*2270*/  I2FP.F32.U32 R0, R4 ;  /* 0x0000000400007245 */ /* 0x004fc80000201000 */
[----:B------:R-:W-:-:S04]  /*2280*/  F2FP.BF16.F32.PACK_AB R0, RZ, R0 ;  /* 0x00000000ff00723e */ /* 0x000fc800000010ff */
[----:B------:R-:W-:-:S07]  /*2290*/  PRMT R18, R0, 0x7610, R18 ;  /* 0x0000761000127816 */ /* 0x000fce0000000012 */
.L_x_14578:
[----:B------:R-:W-:-:S07]  /*22a0*/  VIADD R17, R17, 0x80 ;  /* 0x0000008011117836 */ /* 0x000fce0000000000 */
.L_x_14572:
[----:B------:R-:W-:Y:S05]  /*22b0*/  BSYNC.RECONVERGENT B6 ;  /* 0x0000000000067941 */ /* 0x000fea0003800200 */
.L_x_14571:
        /* <DEDUP_REMOVED lines=26> */
.L_x_14611:
[----:B------:R-:W2:Y:S02]  /*2460*/  LDG.E.U8 R4, desc[UR36][R4.64] ;  /* 0x0000002404047981 */ /* 0x000ea4000c1e1100 */
[----:B--2---:R-:W-:-:S04]  /*2470*/  I2FP.F32.U32 R0, R4 ;  /* 0x0000000400007245 */ /* 0x004fc80000201000 */
[----:B------:R-:W-:-:S04]  /*2480*/  F2FP.BF16.F32.PACK_AB R0, RZ, R0 ;  /* 0x00000000ff00723e */ /* 0x000fc800000010ff */
[----:B------:R-:W-:Y:S01]  /*2490*/  PRMT R25, R0, 0x7610, R25 ;  /* 0x0000761000197816 */ /* 0x000fe20000000019 */
[----:B------:R-:W-:Y:S06]  /*24a0*/  BRA `(.L_x_14613) ;  /* 0x0000000c00c47947 */ /* 0x000fec0003800000 */
.L_x_14610:
        /* <DEDUP_REMOVED lines=11> */
.L_x_14615:
[----:B------:R-:W2:Y:S02]  /*2560*/  LDG.E R4, desc[UR36][R4.64] ;  /* 0x0000002404047981 */ /* 0x000ea4000c1e1900 */
[----:B--2---:R-:W-:-:S04]  /*2570*/  I2FP.F32.S32 R0, R4 ;  /* 0x0000000400007245 */ /* 0x004fc80000201400 */
[----:B------:R-:W-:-:S04]  /*2580*/  F2FP.BF16.F32.PACK_AB R0, RZ, R0 ;  /* 0x00000000ff00723e */ /* 0x000fc800000010ff */
[----:B------:R-:W-:Y:S01]  /*2590*/  PRMT R25, R0, 0x7610, R25 ;  /* 0x0000761000197816 */ /* 0x000fe20000000019 */
[----:B------:R-:W-:Y:S06]  /*25a0*/  BRA `(.L_x_14613) ;  /* 0x0000000c00847947 */ /* 0x000fec0003800000 */
.L_x_14614:
[----:B------:R-:W2:Y:S02]  /*25b0*/  LDG.E.U16 R4, desc[UR36][R4.64] ;  /* 0x0000002404047981 */ /* 0x000ea4000c1e1500 */
[----:B--2---:R-:W0:Y:S02]  /*25c0*/  I2F.S16 R0, R4 ;  /* 0x0000000400007306 */ /* 0x004e240000101400 */
[----:B0-----:R-:W-:-:S04]  /*25d0*/  F2FP.BF16.F32.PACK_AB R0, RZ, R0 ;  /* 0x00000000ff00723e */ /* 0x001fc800000010ff */
[----:B------:R-:W-:Y:S01]  /*25e0*/  PRMT R25, R0, 0x7610, R25 ;  /* 0x0000761000197816 */ /* 0x000fe20000000019 */
[----:B------:R-:W-:Y:S06]  /*25f0*/  BRA `(.L_x_14613) ;  /* 0x0000000c00707947 */ /* 0x000fec0003800000 */
.L_x_14609:
        /* <DEDUP_REMOVED lines=9> */
.L_x_14617:
[----:B------:R-:W2:Y:S02]  /*2690*/  LDG.E.U16 R0, desc[UR36][R4.64] ;  /* 0x0000002404007981 */ /* 0x000ea4000c1e1500 */
[----:B--2---:R-:W-:-:S05]  /*26a0*/  HADD2.F32 R0, -RZ, R0.H0_H0 ;  /* 0x20000000ff007230 */ /* 0x004fca0000004100 */
[----:B------:R-:W-:-:S04]  /*26b0*/  F2FP.BF16.F32.PACK_AB R0, RZ, R0 ;  /* 0x00000000ff00723e */ /* 0x000fc800000010ff */
[----:B------:R-:W-:Y:S01]  /*26c0*/  PRMT R25, R0, 0x7610, R25 ;  /* 0x0000761000197816 */ /* 0x000fe20000000019 */
[----:B------:R-:W-:Y:S06]  /*26d0*/  BRA `(.L_x_14613) ;  /* 0x0000000c00387947 */ /* 0x000fec0003800000 */
.L_x_14616:
        /* <DEDUP_REMOVED lines=9> */
.L_x_14619:
[----:B------:R-:W2:Y:S02]  /*2770*/  LDG.E.U16 R4, desc[UR36][R4.64] ;  /* 0x0000002404047981 */ /* 0x000ea4000c1e1500 */
[----:B--2---:R-:W-:-:S05]  /*2780*/  HADD2.F32 R0, -RZ, R4.H0_H0 ;  /* 0x20000004ff007230 */ /* 0x004fca0000004100 */
[----:B------:R-:W-:-:S04]  /*2790*/  F2FP.BF16.F32.PACK_AB R0, RZ, R0 ;  /* 0x00000000ff00723e */ /* 0x000fc800000010ff */
[----:B------:R-:W-:Y:S01]  /*27a0*/  PRMT R25, R0, 0x7610, R25 ;  /* 0x0000761000197816 */ /* 0x000fe20000000019 */
[----:B------:R-:W-:Y:S06]  /*27b0*/  BRA `(.L_x_14613) ;  /* 0x0000000c00007947 */ /* 0x000fec0003800000 */
.L_x_14618:
        /* <DEDUP_REMOVED lines=9> */
.L_x_14608:
        /* <DEDUP_REMOVED lines=14> */
.L_x_14622:
        /* <DEDUP_REMOVED lines=9> */
.L_x_14621:
        /* <DEDUP_REMOVED lines=27> */
.L_x_14624:
        /* <DEDUP_REMOVED lines=15> */
.L_x_14623:
[----:B------:R0:W5:Y:S01]  /*2c60*/  LDG.E.U16 R25, desc[UR36][R4.64] ;  /* 0x0000002404197981 */ /* 0x000162000c1e1500 */
[----:B------:R-:W-:Y:S05]  /*2c70*/  BRA `(.L_x_14613) ;  /* 0x0000000400d07947 */ /* 0x000fea0003800000 */
.L_x_14620:
        /* <DEDUP_REMOVED lines=13> */
.L_x_14627:
        /* <DEDUP_REMOVED lines=21> */
.L_x_14631:
[----:B------:R-:W-:Y:S05]  /*2ea0*/  BSYNC.RECONVERGENT B1 ;  /* 0x0000000000017941 */ /* 0x000fea0003800200 */
.L_x_14630:
[----:B------:R-:W-:Y:S01]  /*2eb0*/  IMAD.SHL.U32 R0, R0, 0x100000, RZ ;  /* 0x0010000000007824 */ /* 0x000fe200078e00ff */
[----:B------:R-:W-:-:S04]  /*2ec0*/  LEA R3, R3, 0x3b800000, 0x17 ;  /* 0x3b80000003037811 */ /* 0x000fc800078eb8ff */
[----:B------:R-:W-:-:S07]  /*2ed0*/  LOP3.LUT R0, R3, R0, R7, 0xfe, !PT ;  /* 0x0000000003007212 */ /* 0x000fce00078efe07 */
.L_x_14629:
[----:B------:R-:W-:Y:S05]  /*2ee0*/  BSYNC.RECONVERGENT B0 ;  /* 0x0000000000007941 */ /* 0x000fea0003800200 */
.L_x_14628:
[----:B------:R-:W-:-:S04]  /*2ef0*/  F2FP.BF16.F32.PACK_AB R0, RZ, R0 ;  /* 0x00000000ff00723e */ /* 0x000fc800000010ff */
[----:B------:R-:W-:Y:S01]  /*2f00*/  PRMT R25, R0, 0x7610, R25 ;  /* 0x0000761000197816 */ /* 0x000fe20000000019 */
[----:B------:R-:W-:Y:S06]  /*2f10*/  BRA `(.L_x_14613) ;  /* 0x0000000400287947 */ /* 0x000fec0003800000 */
.L_x_14626:
        /* <DEDUP_REMOVED lines=21> */
.L_x_14635:
[----:B------:R-:W-:Y:S05]  /*3070*/  BSYNC.RECONVERGENT B1 ;  /* 0x0000000000017941 */ /* 0x000fea0003800200 */
.L_x_14634:
[----:B------:R-:W-:Y:S01]  /*3080*/  IMAD.SHL.U32 R0, R0, 0x200000, RZ ;  /* 0x0020000000007824 */ /* 0x000fe200078e00ff */
[----:B------:R-:W-:-:S04]  /*3090*/  LEA R3, R3, 0x37800000, 0x17 ;  /* 0x3780000003037811 */ /* 0x000fc800078eb8ff */
[----:B------:R-:W-:-:S07]  /*30a0*/  LOP3.LUT R0, R3, R0, R7, 0xfe, !PT ;  /* 0x0000000003007212 */ /* 0x000fce00078efe07 */
.L_x_14633:
[----:B------:R-:W-:Y:S05]  /*30b0*/  BSYNC.RECONVERGENT B0 ;  /* 0x0000000000007941 */ /* 0x000fea0003800200 */
.L_x_14632:
[----:B------:R-:W-:-:S04]  /*30c0*/  F2FP.BF16.F32.PACK_AB R0, RZ, R0 ;  /* 0x00000000ff00723e */ /* 0x000fc800000010ff */
[----:B------:R-:W-:Y:S01]  /*30d0*/  PRMT R25, R0, 0x7610, R25 ;  /* 0x0000761000197816 */ /* 0x000fe20000000019 */
[----:B------:R-:W-:Y:S06]  /*30e0*/  BRA `(.L_x_14613) ;  /* 0x0000000000b47947 */ /* 0x000fec0003800000 */
.L_x_14625:
        /* <DEDUP_REMOVED lines=14> */
.L_x_14639:
[----:B------:R-:W-:Y:S05]  /*31d0*/  BSYNC.RECONVERGENT B0 ;  /* 0x0000000000007941 */ /* 0x000fea0003800200 */
.L_x_14638:
[----:B------:R-:W-:-:S04]  /*31e0*/  F2FP.BF16.F32.PACK_AB R0, RZ, R0 ;  /* 0x00000000ff00723e */ /* 0x000fc800000010ff */
[----:B------:R-:W-:Y:S01]  /*31f0*/  PRMT R25, R0, 0x7610, R25 ;  /* 0x0000761000197816 */ /* 0x000fe20000000019 */
[----:B------:R-:W-:Y:S06]  /*3200*/  BRA `(.L_x_14613) ;  /* 0x00000000006c7947 */ /* 0x000fec0003800000 */
.L_x_14612:
        /* <DEDUP_REMOVED lines=16> */
.L_x_14640:
[----:B------:R-:W-:Y:S01]  /*3310*/  PRMT R25, RZ, 0x7610, R25 ;  /* 0x00007610ff197816 */ /* 0x000fe20000000019 */
[----:B------:R-:W-:Y:S06]  /*3320*/  BRA `(.L_x_14613) ;  /* 0x0000000000247947 */ /* 0x000fec0003800000 */
.L_x_14637:
[----:B------:R-:W2:Y:S02]  /*3330*/  LDG.E.64 R4, desc[UR36][R4.64] ;  /* 0x0000002404047981 */ /* 0x000ea4000c1e1b00 */
[----:B--2---:R-:W0:Y:S02]  /*3340*/  I2F.U64 R0, R4 ;  /* 0x0000000400007312 */ /* 0x004e240000301000 */
[----:B0-----:R-:W-:-:S04]  /*3350*/  F2FP.BF16.F32.PACK_AB R0, RZ, R0 ;  /* 0x00000000ff00723e */ /* 0x001fc800000010ff */
[----:B------:R-:W-:Y:S01]  /*3360*/  PRMT R25, R0, 0x7610, R25 ;  /* 0x0000761000197816 */ /* 0x000fe20000000019 */
[----:B------:R-:W-:Y:S06]  /*3370*/  BRA `(.L_x_14613) ;  /* 0x0000000000107947 */ /* 0x000fec0003800000 */
.L_x_14636:
[----:B------:R-:W2:Y:S02]  /*3380*/  LDG.E R4, desc[UR36][R4.64] ;  /* 0x0000002404047981 */ /* 0x000ea4000c1e1900 */
[----:B--2---:R-:W-:-:S04]  /*3390*/  I2FP.F32.U32 R0, R4 ;  /* 0x0000000400007245 */ /* 0x004fc80000201000 */
[----:B------:R-:W-:-:S04]  /*33a0*/  F2FP.BF16.F32.PACK_AB R0, RZ, R0 ;  /* 0x00000000ff00723e */ /* 0x000fc800000010ff */
[----:B------:R-:W-:-:S07]  /*33b0*/  PRMT R25, R0, 0x7610, R25 ;  /* 0x0000761000197816 */ /* 0x000fce0000000019 */
.L_x_14613:
[----:B------:R-:W-:-:S07]  /*33c0*/  VIADD R17, R17, 0x80 ;  /* 0x0000008011117836 */ /* 0x000fce0000000000 */
.L_x_14607:
[----:B------:R-:W-:Y:S05]  /*33d0*/  BSYNC.RECONVERGENT B6 ;  /* 0x0000000000067941 */ /* 0x000fea0003800200 */
.L_x_14606:
        /* <DEDUP_REMOVED lines=25> */
.L_x_14646:
[----:B------:R-:W2:Y:S02]  /*3570*/  LDG.E.U8 R4, desc[UR36][R4.64] ;  /* 0x0000002404047981 */ /* 0x000ea4000c1e1100 */
[----:B--2---:R-:W-:-:S04]  /*3580*/  I2FP.F32.U32 R0, R4 ;  /* 0x0000000400007245 */ /* 0x004fc80000201000 */
[----:B------:R-:W-:Y:S01]  /*3590*/  F2FP.BF16.F32.PACK_AB R0, RZ, R0 ;  /* 0x00000000ff00723e */ /* 0x000fe200000010ff */
[----:B------:R-:W-:Y:S06]  /*35a0*/  BRA `(.L_x_14642) ;  /* 0x0000000c00887947 */ /* 0x000fec0003800000 */
.L_x_14645:
        /* <DEDUP_REMOVED lines=10> */
.L_x_14649:
[----:B------:R-:W2:Y:S02]  /*3650*/  LDG.E R4, desc[UR36][R4.64] ;  /* 0x0000002404047981 */ /* 0x000ea4000c1e1900 */
[----:B--2---:R-:W-:-:S04]  /*3660*/  I2FP.F32.S32 R0, R4 ;  /* 0x0000000400007245 */ /* 0x004fc80000201400 */
[----:B------:R-:W-:Y:S01]  /*3670*/  F2FP.BF16.F32.PACK_AB R0, RZ, R0 ;  /* 0x00000000ff00723e */ /* 0x000fe200000010ff */
[----:B------:R-:W-:Y:S06]  /*3680*/  BRA `(.L_x_14642) ;  /* 0x0000000c00507947 */ /* 0x000fec0003800000 */
.L_x_14648:
[----:B------:R-:W2:Y:S02]  /*3690*/  LDG.E.U16 R4, desc[UR36][R4.64] ;  /* 0x0000002404047981 */ /* 0x000ea4000c1e1500 */
[----:B--2---:R-:W0:Y:S02]  /*36a0*/  I2F.S16 R0, R4 ;  /* 0x0000000400007306 */ /* 0x004e240000101400 */
[----:B0-----:R-:W-:Y:S01]  /*36b0*/  F2FP.BF16.F32.PACK_AB R0, RZ, R0 ;  /* 0x00000000ff00723e */ /* 0x001fe200000010ff */
[----:B------:R-:W-:Y:S06]  /*36c0*/  BRA `(.L_x_14642) ;  /* 0x0000000c00407947 */ /* 0x000fec0003800000 */
.L_x_14644:
        /* <DEDUP_REMOVED lines=9> */
.L_x_14651:
[----:B------:R-:W2:Y:S02]  /*3760*/  LDG.E.U16 R0, desc[UR36][R4.64] ;  /* 0x0000002404007981 */ /* 0x000ea4000c1e1500 */
[----:B--2---:R-:W-:-:S05]  /*3770*/  HADD2.F32 R0, -RZ, R0.H0_H0 ;  /* 0x20000000ff007230 */ /* 0x004fca0000004100 */
[----:B------:R-:W-:Y:S01]  /*3780*/  F2FP.BF16.F32.PACK_AB R0, RZ, R0 ;  /* 0x00000000ff00723e */ /* 0x000fe200000010ff */
[----:B------:R-:W-:Y:S06]  /*3790*/  BRA `(.L_x_14642) ;  /* 0x0000000c000c7947 */ /* 0x000fec0003800000 */
.L_x_14650:
        /* <DEDUP_REMOVED lines=9> */
.L_x_14653:
[----:B------:R-:W2:Y:S02]  /*3830*/  LDG.E.U16 R4, desc[UR36][R4.64] ;  /* 0x0000002404047981 */ /* 0x000ea4000c1e1500 */
[----:B--2---:R-:W-:-:S05]  /*3840*/  HADD2.F32 R0, -RZ, R4.H0_H0 ;  /* 0x20000004ff007230 */ /* 0x004fca0000004100 */
[----:B------:R-:W-:Y:S01]  /*3850*/  F2FP.BF16.F32.PACK_AB R0, RZ, R0 ;  /* 0x00000000ff00723e */ /* 0x000fe200000010ff */
[----:B------:R-:W-:Y:S06]  /*3860*/  BRA `(.L_x_14642) ;  /* 0x0000000800d87947 */ /* 0x000fec0003800000 */
.L_x_14652:
        /* <DEDUP_REMOVED lines=8> */
.L_x_14643:
        /* <DEDUP_REMOVED lines=13> */
.L_x_14656:
        /* <DEDUP_REMOVED lines=8> */
.L_x_14655:
        /* <DEDUP_REMOVED lines=27> */
.L_x_14658:
        /* <DEDUP_REMOVED lines=14> */
.L_x_14657:
[----:B------:R1:W5:Y:S01]  /*3cd0*/  LDG.E.U16 R0, desc[UR36][R4.64] ;  /* 0x0000002404007981 */ /* 0x000362000c1e1500 */
[----:B------:R-:W-:Y:S05]  /*3ce0*/  BRA `(.L_x_14642) ;  /* 0x0000000400b87947 */ /* 0x000fea0003800000 */
.L_x_14654:
        /* <DEDUP_REMOVED lines=12> */
.L_x_14661:
        /* <DEDUP_REMOVED lines=21> */
.L_x_14665:
[----:B------:R-:W-:Y:S05]  /*3f00*/  BSYNC.RECONVERGENT B1 ;  /* 0x0000000000017941 */ /* 0x000fea0003800200 */
.L_x_14664:
[----:B------:R-:W-:Y:S01]  /*3f10*/  IMAD.SHL.U32 R0, R0, 0x100000, RZ ;  /* 0x0010000000007824 */ /* 0x000fe200078e00ff */
[----:B------:R-:W-:-:S04]  /*3f20*/  LEA R3, R3, 0x3b800000, 0x17 ;  /* 0x3b80000003037811 */ /* 0x000fc800078eb8ff */
[----:B------:R-:W-:-:S07]  /*3f30*/  LOP3.LUT R0, R3, R0, R7, 0xfe, !PT ;  /* 0x0000000003007212 */ /* 0x000fce00078efe07 */
.L_x_14663:
[----:B------:R-:W-:Y:S05]  /*3f40*/  BSYNC.RECONVERGENT B0 ;  /* 0x0000000000007941 */ /* 0x000fea0003800200 */
.L_x_14662:
[----:B------:R-:W-:Y:S01]  /*3f50*/  F2FP.BF16.F32.PACK_AB R0, RZ, R0 ;  /* 0x00000000ff00723e */ /* 0x000fe200000010ff */
[----:B------:R-:W-:Y:S06]  /*3f60*/  BRA `(.L_x_14642) ;  /* 0x0000000400187947 */ /* 0x000fec0003800000 */
.L_x_14660:
        /* <DEDUP_REMOVED lines=21> */
.L_x_14669:
[----:B------:R-:W-:Y:S05]  /*40c0*/  BSYNC.RECONVERGENT B1 ;  /* 0x0000000000017941 */ /* 0x000fea0003800200 */
.L_x_14668:
[----:B------:R-:W-:Y:S01]  /*40d0*/  IMAD.SHL.U32 R0, R0, 0x200000, RZ ;  /* 0x0020000000007824 */ /* 0x000fe200078e00ff */
[----:B------:R-:W-:-:S04]  /*40e0*/  LEA R3, R3, 0x37800000, 0x17 ;  /* 0x3780000003037811 */ /* 0x000fc800078eb8ff */
[----:B------:R-:W-:-:S07]  /*40f0*/  LOP3.LUT R0, R3, R0, R7, 0xfe, !PT ;  /* 0x0000000003007212 */ /* 0x000fce00078efe07 */
.L_x_14667:
[----:B------:R-:W-:Y:S05]  /*4100*/  BSYNC.RECONVERGENT B0 ;  /* 0x0000000000007941 */ /* 0x000fea0003800200 */
.L_x_14666:
[----:B------:R-:W-:Y:S01]  /*4110*/  F2FP.BF16.F32.PACK_AB R0, RZ, R0 ;  /* 0x00000000ff00723e */ /* 0x000fe200000010ff */
[----:B------:R-:W-:Y:S06]  /*4120*/  BRA `(.L_x_14642) ;  /* 0x0000000000a87947 */ /* 0x000fec0003800000 */
.L_x_14659:
        /* <DEDUP_REMOVED lines=14> */
.L_x_14673:
[----:B------:R-:W-:Y:S05]  /*4210*/  BSYNC.RECONVERGENT B0 ;  /* 0x0000000000007941 */ /* 0x000fea0003800200 */
.L_x_14672:
[----:B------:R-:W-:Y:S01]  /*4220*/  F2FP.BF16.F32.PACK_AB R0, RZ, R0 ;  /* 0x00000000ff00723e */ /* 0x000fe200000010ff */
[----:B------:R-:W-:Y:S06]  /*4230*/  BRA `(.L_x_14642) ;  /* 0x0000000000647947 */ /* 0x000fec0003800000 */
.L_x_14647:
        /* <DEDUP_REMOVED lines=16> */
.L_x_14674:
[----:B------:R-:W-:Y:S01]  /*4340*/  PRMT R0, RZ, 0x7610, R0 ;  /* 0x00007610ff007816 */ /* 0x000fe20000000000 */
[----:B------:R-:W-:Y:S06]  /*4350*/  BRA `(.L_x_14642) ;  /* 0x00000000001c7947 */ /* 0x000fec0003800000 */
.L_x_14671:
[----:B------:R-:W2:Y:S02]  /*4360*/  LDG.E.64 R4, desc[UR36][R4.64] ;  /* 0x0000002404047981 */ /* 0x000ea4000c1e1b00 */
[----:B--2---:R-:W0:Y:S02]  /*4370*/  I2F.U64 R0, R4 ;  /* 0x0000000400007312 */ /* 0x004e240000301000 */
[----:B0-----:R-:W-:Y:S01]  /*4380*/  F2FP.BF16.F32.PACK_AB R0, RZ, R0 ;  /* 0x00000000ff00723e */ /* 0x001fe200000010ff */
[----:B------:R-:W-:Y:S06]  /*4390*/  BRA `(.L_x_14642) ;  /* 0x00000000000c7947 */ /* 0x000fec0003800000 */
.L_x_14670:
[----:B------:R-:W2:Y:S02]  /*43a0*/  LDG.E R4, desc[UR36][R4.64] ;  /* 0x0000002404047981 */ /* 0x000ea4000c1e1900 */
[----:B--2---:R-:W-:-:S04]  /*43b0*/  I2FP.F32.U32 R0, R4 ;  /* 0x0000000400007245 */ /* 0x004fc80000201000 */
[----:B------:R-:W-:-:S07]  /*43c0*/  F2FP.BF16.F32.PACK_AB R0, RZ, R0 ;  /* 0x00000000ff00723e */ /* 0x000fce00000010ff */
.L_x_14642:
[----:B------:R-:W-:Y:S05]  /*43d0*/  BSYNC.RECONVERGENT B6 ;  /* 0x0000000000067941 */ /* 0x000fea0003800200 */
.L_x_14641:
[C---:B------:R-:W-:Y:S01]  /*43e0*/  VIADD R3, R23.reuse, 0x100 ;  /* 0x0000010017037836 */ /* 0x040fe20000000000 */
[----:B------:R-:W2:Y:S01]  /*43f0*/  LDC.U8 R17, c[0x0][0x3a4] ;  /* 0x0000e900ff117b82 */ /* 0x000ea20000000000 */
[CC--:B------:R-:W-:Y:S01]  /*4400*/  ISETP.GE.AND P3, PT, R23.reuse, R16.reuse, PT ;  /* 0x000000101700720c */ /* 0x0c0fe20003f66270 */
[----:B01----:R-:W-:Y:S01]  /*4410*/  VIADD R5, R23, 0x180 ;  /* 0x0000018017057836 */ /* 0x003fe20000000000 */
[----:B------:R-:W-:Y:S01]  /*4420*/  BSSY.RECONVERGENT B0, `(.L_x_14675) ;  /* 0x000000c000007945 */ /* 0x000fe20003800200 */
[-C--:B------:R-:W-:Y:S01]  /*4430*/  ISETP.GE.AND P1, PT, R3, R16.reuse, PT ;  /* 0x000000100300720c */ /* 0x080fe20003f26270 */
[----:B------:R-:W-:Y:S02]  /*4440*/  VIADD R19, R23, 0x80 ;  /* 0x0000008017137836 */ /* 0x000fe40000000000 */
[-C--:B------:R-:W-:Y:S01]  /*4450*/  ISETP.GE.AND P2, PT, R5, R16.reuse, PT ;  /* 0x000000100500720c */ /* 0x080fe20003f46270 */
[----:B------:R-:W0:Y:S02]  /*4460*/  LDC.U16 R3, c[0x0][0x386] ;  /* 0x0000e180ff037b82 */ /* 0x000e240000000400 */
[----:B------:R-:W-:-:S04]  /*4470*/  ISETP.GE.AND P4, PT, R19, R16, PT ;  /* 0x000000101300720c */ /* 0x000fc80003f86270 */
[----:B------:R-:W-:Y:S09]  /*4480*/  @P3 BRA `(.L_x_14676) ;  /* 0x0000000000143947 */ /* 0x000ff20003800000 */
[----:B0-----:R-:W-:-:S05]  /*4490*/  IMAD.U32 R4, R3, 0x10000, RZ ;  /* 0x0001000003047824 */ /* 0x001fca00078e00ff */
[----:B------:R-:W-:-:S13]  /*44a0*/  FSETP.NEU.FTZ.AND P0, PT, R4, RZ, PT ;  /* 0x000000ff0400720b */ /* 0x000fda0003f1d000 */
[----:B-----5:R-:W-:-:S05]  /*44b0*/  @!P0 IMAD.U32 R22, R22, 0x10000, RZ ;  /* 0x0001000016168824 */ /* 0x020fca00078e00ff */
[----:B------:R-:W-:-:S04]  /*44c0*/  FSETP.NEU.OR P0, PT, R22, RZ, P0 ;  /* 0x000000ff1600720b */ /* 0x000fc8000070d400 */
[----:B------:R-:W-:-:S09]  /*44d0*/  SEL R5, RZ, 0x1, !P0 ;  /* 0x00000001ff057807 */ /* 0x000fd20004000000 */
.L_x_14676:
[----:B------:R-:W-:Y:S05]  /*44e0*/  BSYNC.RECONVERGENT B0 ;  /* 0x0000000000007941 */ /* 0x000fea0003800200 */
.L_x_14675:
[----:B------:R-:W-:Y:S04]  /*44f0*/  BSSY.RECONVERGENT B0, `(.L_x_14677) ;  /* 0x0000007000007945 */ /* 0x000fe80003800200 */
[----:B------:R-:W-:Y:S05]  /*4500*/  @P4 BRA `(.L_x_14678) ;  /* 0x0000000000144947 */ /* 0x000fea0003800000 */
[----:B0-----:R-:W-:-:S05]  /*4510*/  IMAD.U32 R4, R3, 0x10000, RZ ;  /* 0x0001000003047824 */ /* 0x001fca00078e00ff */
[----:B------:R-:W-:-:S13]  /*4520*/  FSETP.NEU.FTZ.AND P0, PT, R4, RZ, PT ;  /* 0x000000ff0400720b */ /* 0x000fda0003f1d000 */
[----:B-----5:R-:W-:-:S05]  /*4530*/  @!P0 IMAD.U32 R18, R18, 0x10000, RZ ;  /* 0x0001000012128824 */ /* 0x020fca00078e00ff */
[----:B------:R-:W-:-:S04]  /*4540*/  FSETP.NEU.OR P0, PT, R18, RZ, P0 ;  /* 0x000000ff1200720b */ /* 0x000fc8000070d400 */
[----:B------:R-:W-:-:S09]  /*4550*/  SEL R24, RZ, 0x1, !P0 ;  /* 0x00000001ff187807 */ /* 0x000fd20004000000 */
.L_x_14678:
[----:B------:R-:W-:Y:S05]  /*4560*/  BSYNC.RECONVERGENT B0 ;  /* 0x0000000000007941 */ /* 0x000fea0003800200 */
.L_x_14677:
[----:B------:R-:W-:Y:S04]  /*4570*/  BSSY.RECONVERGENT B0, `(.L_x_14679) ;  /* 0x0000007000007945 */ /* 0x000fe80003800200 */
[----:B------:R-:W-:Y:S05]  /*4580*/  @P1 BRA `(.L_x_14680) ;  /* 0x0000000000141947 */ /* 0x000fea0003800000 */
[----:B0-----:R-:W-:-:S05]  /*4590*/  IMAD.U32 R4, R3, 0x10000, RZ ;  /* 0x0001000003047824 */ /* 0x001fca00078e00ff */
[----:B------:R-:W-:-:S13]  /*45a0*/  FSETP.NEU.FTZ.AND P0, PT, R4, RZ, PT ;  /* 0x000000ff0400720b */ /* 0x000fda0003f1d000 */
[----:B-----5:R-:W-:-:S05]  /*45b0*/  @!P0 IMAD.U32 R25, R25, 0x10000, RZ ;  /* 0x0001000019198824 */ /* 0x020fca00078e00ff */
[----:B------:R-:W-:-:S04]  /*45c0*/  FSETP.NEU.OR P0, PT, R25, RZ, P0 ;  /* 0x000000ff1900720b */ /* 0x000fc8000070d400 */
[----:B------:R-:W-:-:S09]  /*45d0*/  SEL R18, RZ, 0x1, !P0 ;  /* 0x00000001ff127807 */ /* 0x000fd20004000000 */
.L_x_14680:
[----:B------:R-:W-:Y:S05]  /*45e0*/  BSYNC.RECONVERGENT B0 ;  /* 0x0000000000007941 */ /* 0x000fea0003800200 */
.L_x_14679:
[----:B------:R-:W-:Y:S04]  /*45f0*/  BSSY.RECONVERGENT B0, `(.L_x_14681) ;  /* 0x0000007000007945 */ /* 0x000fe80003800200 */
[----:B------:R-:W-:Y:S05]  /*4600*/  @P2 BRA `(.L_x_14682) ;  /* 0x0000000000142947 */ /* 0x000fea0003800000 */
[----:B0-----:R-:W-:-:S05]  /*4610*/  IMAD.U32 R3, R3, 0x10000, RZ ;  /* 0x0001000003037824 */ /* 0x001fca00078e00ff */
[----:B------:R-:W-:-:S13]  /*4620*/  FSETP.NEU.FTZ.AND P0, PT, R3, RZ, PT ;  /* 0x000000ff0300720b */ /* 0x000fda0003f1d000 */
[----:B-----5:R-:W-:-:S05]  /*4630*/  @!P0 IMAD.U32 R0, R0, 0x10000, RZ ;  /* 0x0001000000008824 */ /* 0x020fca00078e00ff */
[----:B------:R-:W-:-:S04]  /*4640*/  FSETP.NEU.OR P0, PT, R0, RZ, P0 ;  /* 0x000000ff0000720b */ /* 0x000fc8000070d400 */
[----:B------:R-:W-:-:S09]  /*4650*/  SEL R22, RZ, 0x1, !P0 ;  /* 0x00000001ff167807 */ /* 0x000fd20004000000 */
.L_x_14682:
[----:B------:R-:W-:Y:S05]  /*4660*/  BSYNC.RECONVERGENT B0 ;  /* 0x0000000000007941 */ /* 0x000fea0003800200 */
.L_x_14681:
[----:B------:R-:W-:Y:S04]  /*4670*/  BSSY.RECONVERGENT B6, `(.L_x_14683) ;  /* 0x00000ff000067945 */ /* 0x000fe80003800200 */
[----:B------:R-:W-:Y:S05]  /*4680*/  @P3 BRA `(.L_x_14684) ;  /* 0x0000000c00f43947 */ /* 0x000fea0003800000 */
[----:B------:R-:W0:Y:S01]  /*4690*/  LDCU UR4, c[0x0][0x3a8] ;  /* 0x00007500ff0477ac */ /* 0x000e220008000800 */
[----:B------:R-:W1:Y:S01]  /*46a0*/  LDC.64 R8, c[0x0][0x388] ;  /* 0x0000e200ff087b82 */ /* 0x000e620000000a00 */
[----:B-----5:R-:W-:Y:S01]  /*46b0*/  IMAD R0, R2, 0x200, R23 ;  /* 0x0000020002007824 */ /* 0x020fe200078e0217 */
[----:B--2---:R-:W-:-:S03]  /*46c0*/  PRMT R4, R17, 0x9910, RZ ;  /* 0x0000991011047816 */ /* 0x004fc600000000ff */
        /* <DEDUP_REMOVED lines=17> */
.L_x_14688:
[----:B------:R0:W-:Y:S01]  /*47e0*/  STG.E.U8 desc[UR36][R8.64], R5 ;  /* 0x0000000508007986 */ /* 0x0001e2000c101124 */
[----:B------:R-:W-:Y:S01]  /*47f0*/  IMAD.MOV.U32 R23, RZ, RZ, R19 ;  /* 0x000000ffff177224 */ /* 0x000fe200078e0013 */
[----:B------:R-:W-:Y:S06]  /*4800*/  BRA `(.L_x_14684) ;  /* 0x0000000c00947947 */ /* 0x000fec0003800000 */
.L_x_14687:
        /* <DEDUP_REMOVED lines=11> */
.L_x_14691:
[----:B------:R4:W-:Y:S01]  /*48c0*/  STG.E desc[UR36][R8.64], R5 ;  /* 0x0000000508007986 */ /* 0x0009e2000c101924 */
[----:B------:R-:W-:Y:S01]  /*48d0*/  IMAD.MOV.U32 R23, RZ, RZ, R19 ;  /* 0x000000ffff177224 */ /* 0x000fe200078e0013 */
[----:B------:R-:W-:Y:S06]  /*48e0*/  BRA `(.L_x_14684) ;  /* 0x0000000c005c7947 */ /* 0x000fec0003800000 */
.L_x_14690:
[----:B------:R1:W-:Y:S01]  /*48f0*/  STG.E.U16 desc[UR36][R8.64], R5 ;  /* 0x0000000508007986 */ /* 0x0003e2000c101524 */
[----:B------:R-:W-:Y:S01]  /*4900*/  IMAD.MOV.U32 R23, RZ, RZ, R19 ;  /* 0x000000ffff177224 */ /* 0x000fe200078e0013 */
[----:B------:R-:W-:Y:S06]  /*4910*/  BRA `(.L_x_14684) ;  /* 0x0000000c00507947 */ /* 0x000fec0003800000 */
.L_x_14686:
        /* <DEDUP_REMOVED lines=10> */
.L_x_14693:
[----:B------:R-:W0:Y:S01]  /*49c0*/  I2F.S16 R0, R5 ;  /* 0x0000000500007306 */ /* 0x000e220000101400 */
[----:B------:R-:W-:Y:S01]  /*49d0*/  IMAD.MOV.U32 R23, RZ, RZ, R19 ;  /* 0x000000ffff177224 */ /* 0x000fe200078e0013 */
[----:B0-----:R-:W-:-:S05]  /*49e0*/  F2FP.F16.F32.PACK_AB R0, RZ, R0 ;  /* 0x00000000ff00723e */ /* 0x001fca00000000ff */
[----:B------:R0:W-:Y:S01]  /*49f0*/  STG.E.U16 desc[UR36][R8.64], R0 ;  /* 0x0000000008007986 */ /* 0x0001e2000c101524 */
[----:B------:R-:W-:Y:S05]  /*4a00*/  BRA `(.L_x_14684) ;  /* 0x0000000c00147947 */ /* 0x000fea0003800000 */
.L_x_14692:
        /* <DEDUP_REMOVED lines=11> */
.L_x_14695:
[----:B------:R-:W0:Y:S01]  /*4ac0*/  I2F.S16 R5, R5 ;  /* 0x0000000500057306 */ /* 0x000e220000101400 */
[----:B------:R-:W-:Y:S01]  /*4ad0*/  IMAD.MOV.U32 R23, RZ, RZ, R19 ;  /* 0x000000ffff177224 */ /* 0x000fe200078e0013 */
[----:B0-----:R-:W-:-:S04]  /*4ae0*/  F2FP.F16.F32.PACK_AB R3, RZ, R5 ;  /* 0x00000005ff03723e */ /* 0x001fc800000000ff */
[----:B------:R-:W-:-:S05]  /*4af0*/  PRMT R3, R3, 0x5410, RZ ;  /* 0x0000541003037816 */ /* 0x000fca00000000ff */
[----:B------:R0:W-:Y:S01]  /*4b00*/  STG.E desc[UR36][R8.64], R3 ;  /* 0x0000000308007986 */ /* 0x0001e2000c101924 */
[----:B------:R-:W-:Y:S05]  /*4b10*/  BRA `(.L_x_14684) ;  /* 0x0000000800d07947 */ /* 0x000fea0003800000 */
.L_x_14694:
[----:B------:R-:W0:Y:S01]  /*4b20*/  I2F.F64.S16 R4, R5 ;  /* 0x0000000500047312 */ /* 0x000e220000101c00 */
[----:B------:R-:W-:Y:S01]  /*4b30*/  IMAD.MOV.U32 R23, RZ, RZ, R19 ;  /* 0x000000ffff177224 */ /* 0x000fe200078e0013 */
[----:B0-----:R0:W-:Y:S01]  /*4b40*/  STG.E.64 desc[UR36][R8.64], R4 ;  /* 0x0000000408007986 */ /* 0x0011e2000c101b24 */
[----:B------:R-:W-:Y:S05]  /*4b50*/  BRA `(.L_x_14684) ;  /* 0x0000000800c07947 */ /* 0x000fea0003800000 */
.L_x_14685:
        /* <DEDUP_REMOVED lines=8> */
[----:B------:R-:W-:Y:S01]  /*4be0*/  ISETP.NE.AND P0, PT, R5, RZ, PT ;  /* 0x000000ff0500720c */ /* 0x000fe20003f05270 */
[----:B------:R-:W-:-:S03]  /*4bf0*/  IMAD.MOV.U32 R23, RZ, RZ, R19 ;  /* 0x000000ffff177224 */ /* 0x000fc600078e0013 */
[----:B------:R-:W-:-:S05]  /*4c00*/  SEL R3, RZ, 0x1, !P0 ;  /* 0x00000001ff037807 */ /* 0x000fca0004000000 */
[----:B------:R0:W-:Y:S01]  /*4c10*/  STG.E.U8 desc[UR36][R8.64], R3 ;  /* 0x0000000308007986 */ /* 0x0001e2000c101124 */
[----:B------:R-:W-:Y:S05]  /*4c20*/  BRA `(.L_x_14684) ;  /* 0x00000008008c7947 */ /* 0x000fea0003800000 */
.L_x_14698:
[----:B------:R-:W0:Y:S01]  /*4c30*/  I2F.F64.S16 R4, R5 ;  /* 0x0000000500047312 */ /* 0x000e220000101c00 */
[----:B------:R-:W-:Y:S01]  /*4c40*/  CS2R R6, SRZ ;  /* 0x0000000000067805 */ /* 0x000fe2000001ff00 */
[----:B------:R-:W-:-:S04]  /*4c50*/  IMAD.MOV.U32 R23, RZ, RZ, R19 ;  /* 0x000000ffff177224 */ /* 0x000fc800078e0013 */
[----:B0-----:R0:W-:Y:S01]  /*4c60*/  STG.E.128 desc[UR36][R8.64], R4 ;  /* 0x0000000408007986 */ /* 0x0011e2000c101d24 */
[----:B------:R-:W-:Y:S05]  /*4c70*/  BRA `(.L_x_14684) ;  /* 0x0000000800787947 */ /* 0x000fea0003800000 */
.L_x_14697:
        /* <DEDUP_REMOVED lines=19> */
.L_x_14702:
[----:B------:R-:W-:Y:S05]  /*4db0*/  BSYNC.RECONVERGENT B0 ;  /* 0x0000000000007941 */ /* 0x000fea0003800200 */
.L_x_14701:
[----:B------:R-:W-:Y:S01]  /*4dc0*/  LOP3.LUT R7, R0, 0x80, R7, 0xf8, !PT ;  /* 0x0000008000077812 */ /* 0x000fe200078ef807 */
[----:B------:R-:W-:-:S04]  /*4dd0*/  IMAD.MOV.U32 R23, RZ, RZ, R19 ;  /* 0x000000ffff177224 */ /* 0x000fc800078e0013 */
[----:B------:R0:W-:Y:S01]  /*4de0*/  STG.E.U8 desc[UR36][R8.64], R7 ;  /* 0x0000000708007986 */ /* 0x0001e2000c101124 */
[----:B------:R-:W-:Y:S05]  /*4df0*/  BRA `(.L_x_14684) ;  /* 0x0000000800187947 */ /* 0x000fea0003800000 */
.L_x_14700:
        /* <DEDUP_REMOVED lines=15> */
.L_x_14704:
[----:B------:R-:W-:Y:S05]  /*4ef0*/  BSYNC.RECONVERGENT B0 ;  /* 0x0000000000007941 */ /* 0x000fea0003800200 */
.L_x_14703:
[----:B------:R-:W-:Y:S01]  /*4f00*/  LOP3.LUT R7, R0, 0x80, R7, 0xf8, !PT ;  /* 0x0000008000077812 */ /* 0x000fe200078ef807 */
[----:B------:R-:W-:-:S04]  /*4f10*/  IMAD.MOV.U32 R23, RZ, RZ, R19 ;  /* 0x000000ffff177224 */ /* 0x000fc800078e0013 */
[----:B------:R0:W-:Y:S01]  /*4f20*/  STG.E.U8 desc[UR36][R8.64], R7 ;  /* 0x0000000708007986 */ /* 0x0001e2000c101124 */
[----:B------:R-:W-:Y:S05]  /*4f30*/  BRA `(.L_x_14684) ;  /* 0x0000000400c87947 */ /* 0x000fea0003800000 */
.L_x_14699:
[----:B------:R-:W0:Y:S01]  /*4f40*/  I2F.S16 R0, R5 ;  /* 0x0000000500007306 */ /* 0x000e220000101400 */
[----:B------:R-:W-:Y:S01]  /*4f50*/  IMAD.MOV.U32 R23, RZ, RZ, R19 ;  /* 0x000000ffff177224 */ /* 0x000fe200078e0013 */
[----:B0-----:R-:W-:-:S05]  /*4f60*/  F2FP.BF16.F32.PACK_AB R0, RZ, R0 ;  /* 0x00000000ff00723e */ /* 0x001fca00000010ff */
[----:B------:R0:W-:Y:S01]  /*4f70*/  STG.E.U16 desc[UR36][R8.64], R0 ;  /* 0x0000000008007986 */ /* 0x0001e2000c101524 */
[----:B------:R-:W-:Y:S05]  /*4f80*/  BRA `(.L_x_14684) ;  /* 0x0000000400b47947 */ /* 0x000fea0003800000 */
.L_x_14696:
        /* <DEDUP_REMOVED lines=11> */
.L_x_14707:
        /* <DEDUP_REMOVED lines=13> */
.L_x_14710:
[----:B------:R-:W-:-:S04]  /*5110*/  SHF.R.U32.HI R0, RZ, 0x14, R3 ;  /* 0x00000014ff007819 */ /* 0x000fc80000011603 */
[----:B------:R-:W-:-:S04]  /*5120*/  LOP3.LUT R0, R0, 0x1, RZ, 0xc0, !PT ;  /* 0x0000000100007812 */ /* 0x000fc800078ec0ff */
[----:B------:R-:W-:-:S04]  /*5130*/  IADD3 R0, PT, PT, R3, 0x487ffff, R0 ;  /* 0x0487ffff03007810 */ /* 0x000fc80007ffe000 */
[----:B------:R-:W-:-:S04]  /*5140*/  SHF.R.U32.HI R0, RZ, 0x14, R0 ;  /* 0x00000014ff007819 */ /* 0x000fc80000011600 */
[----:B------:R-:W-:-:S07]  /*5150*/  LOP3.LUT R0, R0, 0xff, RZ, 0xc0, !PT ;  /* 0x000000ff00007812 */ /* 0x000fce00078ec0ff */
.L_x_14711:
[----:B------:R-:W-:-:S04]  /*5160*/  SHF.R.U32.HI R3, RZ, 0x18, R3 ;  /* 0x00000018ff037819 */ /* 0x000fc80000011603 */
[----:B------:R-:W-:-:S04]  /*5170*/  LOP3.LUT R0, R0, 0x80, R3, 0xf8, !PT ;  /* 0x0000008000007812 */ /* 0x000fc800078ef803 */
[----:B------:R-:W-:-:S07]  /*5180*/  PRMT R4, R0, 0x7610, R4 ;  /* 0x0000761000047816 */ /* 0x000fce0000000004 */
.L_x_14709:
[----:B------:R-:W-:Y:S05]  /*5190*/  BSYNC.RECONVERGENT B0 ;  /* 0x0000000000007941 */ /* 0x000fea0003800200 */
.L_x_14708:
[----:B------:R0:W-:Y:S01]  /*51a0*/  STG.E.U8 desc[UR36][R8.64], R4 ;  /* 0x0000000408007986 */ /* 0x0001e2000c101124 */
[----:B------:R-:W-:Y:S01]  /*51b0*/  IMAD.MOV.U32 R23, RZ, RZ, R19 ;  /* 0x000000ffff177224 */ /* 0x000fe200078e0013 */
[----:B------:R-:W-:Y:S06]  /*51c0*/  BRA `(.L_x_14684) ;  /* 0x0000000400247947 */ /* 0x000fec0003800000 */
.L_x_14706:
        /* <DEDUP_REMOVED lines=13> */
.L_x_14714:
[----:B------:R-:W-:-:S04]  /*52a0*/  SHF.R.U32.HI R0, RZ, 0x15, R3 ;  /* 0x00000015ff007819 */ /* 0x000fc80000011603 */
[----:B------:R-:W-:-:S04]  /*52b0*/  LOP3.LUT R0, R0, 0x1, RZ, 0xc0, !PT ;  /* 0x0000000100007812 */ /* 0x000fc800078ec0ff */
[----:B------:R-:W-:-:S04]  /*52c0*/  IADD3 R0, PT, PT, R3, 0x88fffff, R0 ;  /* 0x088fffff03007810 */ /* 0x000fc80007ffe000 */
[----:B------:R-:W-:-:S04]  /*52d0*/  SHF.R.U32.HI R0, RZ, 0x15, R0 ;  /* 0x00000015ff007819 */ /* 0x000fc80000011600 */
[----:B------:R-:W-:-:S07]  /*52e0*/  LOP3.LUT R0, R0, 0xff, RZ, 0xc0, !PT ;  /* 0x000000ff00007812 */ /* 0x000fce00078ec0ff */
.L_x_14715:
[----:B------:R-:W-:-:S04]  /*52f0*/  SHF.R.U32.HI R3, RZ, 0x18, R3 ;  /* 0x00000018ff037819 */ /* 0x000fc80000011603 */
[----:B------:R-:W-:-:S04]  /*5300*/  LOP3.LUT R0, R0, 0x80, R3, 0xf8, !PT ;  /* 0x0000008000007812 */ /* 0x000fc800078ef803 */
[----:B------:R-:W-:-:S07]  /*5310*/  PRMT R4, R0, 0x7610, R4 ;  /* 0x0000761000047816 */ /* 0x000fce0000000004 */
.L_x_14713:
[----:B------:R-:W-:Y:S05]  /*5320*/  BSYNC.RECONVERGENT B0 ;  /* 0x0000000000007941 */ /* 0x000fea0003800200 */
.L_x_14712:
[----:B------:R0:W-:Y:S01]  /*5330*/  STG.E.U8 desc[UR36][R8.64], R4 ;  /* 0x0000000408007986 */ /* 0x0001e2000c101124 */
[----:B------:R-:W-:Y:S01]  /*5340*/  IMAD.MOV.U32 R23, RZ, RZ, R19 ;  /* 0x000000ffff177224 */ /* 0x000fe200078e0013 */
[----:B------:R-:W-:Y:S06]  /*5350*/  BRA `(.L_x_14684) ;  /* 0x0000000000c07947 */ /* 0x000fec0003800000 */
.L_x_14705:
[----:B------:R-:W-:-:S13]  /*5360*/  ISETP.NE.AND P0, PT, R0, 0x1c, PT ;  /* 0x0000001c0000780c */ /* 0x000fda0003f05270 */
[----:B------:R-:W-:Y:S05]  /*5370*/  @!P0 BRA `(.L_x_14716) ;  /* 0x0000000000b08947 */ /* 0x000fea0003800000 */
[----:B------:R-:W-:-:S13]  /*5380*/  ISETP.NE.AND P0, PT, R0, 0x1d, PT ;  /* 0x0000001d0000780c */ /* 0x000fda0003f05270 */
[----:B------:R-:W-:Y:S05]  /*5390*/  @!P0 BRA `(.L_x_14717) ;  /* 0x0000000000948947 */ /* 0x000fea0003800000 */
[----:B------:R-:W-:-:S13]  /*53a0*/  ISETP.NE.AND P0, PT, R0, 0x2c, PT ;  /* 0x0000002c0000780c */ /* 0x000fda0003f05270 */
[----:B------:R-:W-:Y:S05]  /*53b0*/  @!P0 BRA `(.L_x_14718) ;  /* 0x0000000000488947 */ /* 0x000fea0003800000 */
.L_x_14689:
        /* <DEDUP_REMOVED lines=16> */
.L_x_14719:
[----:B------:R-:W-:Y:S01]  /*54c0*/  IMAD.MOV.U32 R23, RZ, RZ, R19 ;  /* 0x000000ffff177224 */ /* 0x000fe200078e0013 */
[----:B------:R-:W-:Y:S06]  /*54d0*/  BRA `(.L_x_14684) ;  /* 0x0000000000607947 */ /* 0x000fec0003800000 */
.L_x_14718:
        /* <DEDUP_REMOVED lines=17> */
.L_x_14717:
[--C-:B------:R-:W-:Y:S01]  /*55f0*/  SHF.R.S32.HI R7, RZ, 0x1f, R5.reuse ;  /* 0x0000001fff077819 */ /* 0x100fe20000011405 */
[----:B------:R-:W-:Y:S02]  /*5600*/  IMAD.MOV.U32 R6, RZ, RZ, R5 ;  /* 0x000000ffff067224 */ /* 0x000fe400078e0005 */
[----:B------:R-:W-:-:S03]  /*5610*/  IMAD.MOV.U32 R23, RZ, RZ, R19 ;  /* 0x000000ffff177224 */ /* 0x000fc600078e0013 */
[----:B------:R0:W-:Y:S01]  /*5620*/  STG.E.64 desc[UR36][R8.64], R6 ;  /* 0x0000000608007986 */ /* 0x0001e2000c101b24 */
[----:B------:R-:W-:Y:S05]  /*5630*/  BRA `(.L_x_14684) ;  /* 0x0000000000087947 */ /* 0x000fea0003800000 */
.L_x_14716:
[----:B------:R0:W-:Y:S01]  /*5640*/  STG.E desc[UR36][R8.64], R5 ;  /* 0x0000000508007986 */ /* 0x0001e2000c101924 */
[----:B------:R-:W-:-:S07]  /*5650*/  IMAD.MOV.U32 R23, RZ, RZ, R19 ;  /* 0x000000ffff177224 */ /* 0x000fce00078e0013 */
.L_x_14684:
[----:B------:R-:W-:Y:S05]  /*5660*/  BSYNC.RECONVERGENT B6 ;  /* 0x0000000000067941 */ /* 0x000fea0003800200 */
.L_x_14683:
[----:B------:R-:W-:Y:S01]  /*5670*/  ISETP.GE.AND P0, PT, R23, R16, PT ;  /* 0x000000101700720c */ /* 0x000fe20003f06270 */
[----:B------:R-:W-:-:S12]  /*5680*/  BSSY.RECONVERGENT B6, `(.L_x_14720) ;  /* 0x00001ce000067945 */ /* 0x000fd80003800200 */
[----:B------:R-:W-:Y:S05]  /*5690*/  @P0 BRA `(.L_x_14721) ;  /* 0x0000001c00300947 */ /* 0x000fea0003800000 */
[----:B------:R-:W2:Y:S01]  /*56a0*/  LDCU UR4, c[0x0][0x3a8] ;  /* 0x00007500ff0477ac */ /* 0x000ea20008000800 */
[----:B01--4-:R-:W0:Y:S01]  /*56b0*/  LDC.64 R4, c[0x0][0x388] ;  /* 0x0000e200ff047b82 */ /* 0x013e220000000a00 */
[----:B-----5:R-:W-:Y:S01]  /*56c0*/  IMAD R0, R2, 0x200, R23 ;  /* 0x0000020002007824 */ /* 0x020fe200078e0217 */
[----:B--23--:R-:W-:-:S03]  /*56d0*/  PRMT R6, R17, 0x9910, RZ ;  /* 0x0000991011067816 */ /* 0x00cfc600000000ff */
[----:B------:R-:W-:Y:S02]  /*56e0*/  IMAD R3, R0, UR4, RZ ;  /* 0x0000000400037c24 */ /* 0x000fe4000f8e02ff */
        /* <DEDUP_REMOVED lines=15> */
.L_x_14725:
[----:B------:R3:W-:Y:S01]  /*57e0*/  STG.E.U8 desc[UR36][R4.64], R24 ;  /* 0x0000001804007986 */ /* 0x0007e2000c101124 */
[----:B------:R-:W-:Y:S05]  /*57f0*/  BRA `(.L_x_14727) ;  /* 0x0000000c00387947 */ /* 0x000fea0003800000 */
.L_x_14724:
        /* <DEDUP_REMOVED lines=9> */
.L_x_14729:
[----:B------:R2:W-:Y:S01]  /*5890*/  STG.E desc[UR36][R4.64], R24 ;  /* 0x0000001804007986 */ /* 0x0005e2000c101924 */
[----:B------:R-:W-:Y:S05]  /*58a0*/  BRA `(.L_x_14727) ;  /* 0x0000000c000c7947 */ /* 0x000fea0003800000 */
.L_x_14728:
[----:B------:R0:W-:Y:S01]  /*58b0*/  STG.E.U16 desc[UR36][R4.64], R24 ;  /* 0x0000001804007986 */ /* 0x0001e2000c101524 */
[----:B------:R-:W-:Y:S05]  /*58c0*/  BRA `(.L_x_14727) ;  /* 0x0000000c00047947 */ /* 0x000fea0003800000 */
.L_x_14723:
        /* <DEDUP_REMOVED lines=9> */
.L_x_14731:
[----:B------:R-:W0:Y:S02]  /*5960*/  I2F.S16 R0, R24 ;  /* 0x0000001800007306 */ /* 0x000e240000101400 */
[----:B0-----:R-:W-:-:S05]  /*5970*/  F2FP.F16.F32.PACK_AB R0, RZ, R0 ;  /* 0x00000000ff00723e */ /* 0x001fca00000000ff */
[----:B------:R0:W-:Y:S01]  /*5980*/  STG.E.U16 desc[UR36][R4.64], R0 ;  /* 0x0000000004007986 */ /* 0x0001e2000c101524 */
[----:B------:R-:W-:Y:S05]  /*5990*/  BRA `(.L_x_14727) ;  /* 0x0000000800d07947 */ /* 0x000fea0003800000 */
.L_x_14730:
        /* <DEDUP_REMOVED lines=10> */
.L_x_14733:
[----:B------:R-:W0:Y:S02]  /*5a40*/  I2F.S16 R24, R24 ;  /* 0x0000001800187306 */ /* 0x000e240000101400 */
[----:B0-----:R-:W-:-:S04]  /*5a50*/  F2FP.F16.F32.PACK_AB R3, RZ, R24 ;  /* 0x00000018ff03723e */ /* 0x001fc800000000ff */
[----:B------:R-:W-:-:S05]  /*5a60*/  PRMT R3, R3, 0x5410, RZ ;  /* 0x0000541003037816 */ /* 0x000fca00000000ff */
[----:B------:R0:W-:Y:S01]  /*5a70*/  STG.E desc[UR36][R4.64], R3 ;  /* 0x0000000304007986 */ /* 0x0001e2000c101924 */
[----:B------:R-:W-:Y:S05]  /*5a80*/  BRA `(.L_x_14727) ;  /* 0x0000000800947947 */ /* 0x000fea0003800000 */
.L_x_14732:
[----:B------:R-:W0:Y:S02]  /*5a90*/  I2F.F64.S16 R24, R24 ;  /* 0x0000001800187312 */ /* 0x000e240000101c00 */
[----:B0-----:R0:W-:Y:S01]  /*5aa0*/  STG.E.64 desc[UR36][R4.64], R24 ;  /* 0x0000001804007986 */ /* 0x0011e2000c101b24 */
[----:B------:R-:W-:Y:S05]  /*5ab0*/  BRA `(.L_x_14727) ;  /* 0x0000000800887947 */ /* 0x000fea0003800000 */
.L_x_14722:
        /* <DEDUP_REMOVED lines=12> */
.L_x_14737:
        /* <DEDUP_REMOVED lines=18> */
.L_x_14740:
[----:B------:R-:W-:-:S04]  /*5ca0*/  SHF.R.U32.HI R3, RZ, 0x18, R7 ;  /* 0x00000018ff037819 */ /* 0x000fc80000011607 */
[----:B------:R-:W-:-:S07]  /*5cb0*/  LOP3.LUT R0, R0, 0x80, R3, 0xf8, !PT ;  /* 0x0000008000007812 */ /* 0x000fce00078ef803 */
.L_x_14739:
[----:B------:R-:W-:Y:S05]  /*5cc0*/  BSYNC.RECONVERGENT B0 ;  /* 0x0000000000007941 */ /* 0x000fea0003800200 */
.L_x_14738:
[----:B------:R0:W-:Y:S01]  /*5cd0*/  STG.E.U8 desc[UR36][R4.64], R0 ;  /* 0x0000000004007986 */ /* 0x0001e2000c101124 */
[----:B------:R-:W-:Y:S05]  /*5ce0*/  BRA `(.L_x_14727) ;  /* 0x0000000400fc7947 */ /* 0x000fea0003800000 */
.L_x_14736:
        /* <DEDUP_REMOVED lines=18> */
.L_x_14743:
[----:B------:R-:W-:-:S04]  /*5e10*/  SHF.R.U32.HI R3, RZ, 0x18, R7 ;  /* 0x00000018ff037819 */ /* 0x000fc80000011607 */
[----:B------:R-:W-:-:S07]  /*5e20*/  LOP3.LUT R0, R0, 0x80, R3, 0xf8, !PT ;  /* 0x0000008000007812 */ /* 0x000fce00078ef803 */
.L_x_14742:
[----:B------:R-:W-:Y:S05]  /*5e30*/  BSYNC.RECONVERGENT B0 ;  /* 0x0000000000007941 */ /* 0x000fea0003800200 */
.L_x_14741:
[----:B------:R0:W-:Y:S01]  /*5e40*/  STG.E.U8 desc[UR36][R4.64], R0 ;  /* 0x0000000004007986 */ /* 0x0001e2000c101124 */
[----:B------:R-:W-:Y:S05]  /*5e50*/  BRA `(.L_x_14727) ;  /* 0x0000000400a07947 */ /* 0x000fea0003800000 */
.L_x_14735:
        /* <DEDUP_REMOVED lines=22> */
.L_x_14745:
[----:B------:R-:W-:-:S05]  /*5fc0*/  SHF.R.S32.HI R25, RZ, 0x1f, R24 ;  /* 0x0000001fff197819 */ /* 0x000fca0000011418 */
[----:B------:R0:W-:Y:S01]  /*5fd0*/  STG.E.64 desc[UR36][R4.64], R24 ;  /* 0x0000001804007986 */ /* 0x0001e2000c101b24 */
[----:B------:R-:W-:Y:S05]  /*5fe0*/  BRA `(.L_x_14727) ;  /* 0x00000004003c7947 */ /* 0x000fea0003800000 */
.L_x_14744:
[----:B------:R0:W-:Y:S01]  /*5ff0*/  STG.E desc[UR36][R4.64], R24 ;  /* 0x0000001804007986 */ /* 0x0001e2000c101924 */
[----:B------:R-:W-:Y:S05]  /*6000*/  BRA `(.L_x_14727) ;  /* 0x0000000400347947 */ /* 0x000fea0003800000 */
.L_x_14734:
        /* <DEDUP_REMOVED lines=10> */
.L_x_14747:
[----:B------:R-:W0:Y:S01]  /*60b0*/  I2F.F64.S16 R24, R24 ;  /* 0x0000001800187312 */ /* 0x000e220000101c00 */
[----:B------:R-:W-:-:S05]  /*60c0*/  CS2R R26, SRZ ;  /* 0x00000000001a7805 */ /* 0x000fca000001ff00 */
[----:B0-----:R0:W-:Y:S01]  /*60d0*/  STG.E.128 desc[UR36][R4.64], R24 ;  /* 0x0000001804007986 */ /* 0x0011e2000c101d24 */
[----:B------:R-:W-:Y:S05]  /*60e0*/  BRA `(.L_x_14727) ;  /* 0x0000000000fc7947 */ /* 0x000fea0003800000 */
.L_x_14746:
[----:B------:R-:W-:-:S13]  /*60f0*/  ISETP.NE.AND P0, PT, R0, 0xf, PT ;  /* 0x0000000f0000780c */ /* 0x000fda0003f05270 */
[----:B------:R-:W-:Y:S05]  /*6100*/  @!P0 BRA `(.L_x_14748) ;  /* 0x0000000000e88947 */ /* 0x000fea0003800000 */
[----:B------:R-:W-:-:S13]  /*6110*/  ISETP.NE.AND P0, PT, R0, 0x17, PT ;  /* 0x000000170000780c */ /* 0x000fda0003f05270 */
[----:B------:R-:W-:Y:S05]  /*6120*/  @!P0 BRA `(.L_x_14749) ;  /* 0x0000000000908947 */ /* 0x000fea0003800000 */
[----:B------:R-:W-:-:S13]  /*6130*/  ISETP.NE.AND P0, PT, R0, 0x18, PT ;  /* 0x000000180000780c */ /* 0x000fda0003f05270 */
[----:B------:R-:W-:Y:S05]  /*6140*/  @!P0 BRA `(.L_x_14750) ;  /* 0x0000000000448947 */ /* 0x000fea0003800000 */
.L_x_14726:
        /* <DEDUP_REMOVED lines=16> */
.L_x_14751:
[----:B------:R-:W-:Y:S05]  /*6250*/  BRA `(.L_x_14727) ;  /* 0x0000000000a07947 */ /* 0x000fea0003800000 */
.L_x_14750:
        /* <DEDUP_REMOVED lines=13> */
.L_x_14753:
[----:B------:R-:W-:Y:S05]  /*6330*/  BSYNC.RECONVERGENT B0 ;  /* 0x0000000000007941 */ /* 0x000fea0003800200 */
.L_x_14752:
[----:B------:R-:W-:-:S05]  /*6340*/  LOP3.LUT R3, R0, 0x80, R3, 0xf8, !PT ;  /* 0x0000008000037812 */ /* 0x000fca00078ef803 */
[----:B------:R0:W-:Y:S01]  /*6350*/  STG.E.U8 desc[UR36][R4.64], R3 ;  /* 0x0000000304007986 */ /* 0x0001e2000c101124 */
[----:B------:R-:W-:Y:S05]  /*6360*/  BRA `(.L_x_14727) ;  /* 0x00000000005c7947 */ /* 0x000fea0003800000 */
.L_x_14749:
        /* <DEDUP_REMOVED lines=12> */
.L_x_14755:
[----:B------:R-:W-:Y:S01]  /*6430*/  IMAD.MOV.U32 R0, RZ, RZ, 0x7f ;  /* 0x0000007fff007424 */ /* 0x000fe200078e00ff */
[----:B------:R-:W-:-:S04]  /*6440*/  ISETP.GT.U32.AND P0, PT, R3, 0x7f800000, PT ;  /* 0x7f8000000300780c */ /* 0x000fc80003f04070 */
[----:B------:R-:W-:-:S09]  /*6450*/  SEL R0, R0, 0x7c, P0 ;  /* 0x0000007c00007807 */ /* 0x000fd20000000000 */
.L_x_14756:
[----:B------:R-:W-:Y:S05]  /*6460*/  BSYNC.RECONVERGENT B0 ;  /* 0x0000000000007941 */ /* 0x000fea0003800200 */
.L_x_14754:
[----:B------:R-:W-:-:S04]  /*6470*/  SHF.R.U32.HI R3, RZ, 0x18, R7 ;  /* 0x00000018ff037819 */ /* 0x000fc80000011607 */
[----:B------:R-:W-:-:S05]  /*6480*/  LOP3.LUT R3, R0, 0x80, R3, 0xf8, !PT ;  /* 0x0000008000037812 */ /* 0x000fca00078ef803 */
[----:B------:R0:W-:Y:S01]  /*6490*/  STG.E.U8 desc[UR36][R4.64], R3 ;  /* 0x0000000304007986 */ /* 0x0001e2000c101124 */
[----:B------:R-:W-:Y:S05]  /*64a0*/  BRA `(.L_x_14727) ;  /* 0x00000000000c7947 */ /* 0x000fea0003800000 */
.L_x_14748:
[----:B------:R-:W0:Y:S02]  /*64b0*/  I2F.S16 R0, R24 ;  /* 0x0000001800007306 */ /* 0x000e240000101400 */
[----:B0-----:R-:W-:-:S05]  /*64c0*/  F2FP.BF16.F32.PACK_AB R0, RZ, R0 ;  /* 0x00000000ff00723e */ /* 0x001fca00000010ff */
[----:B------:R0:W-:Y:S02]  /*64d0*/  STG.E.U16 desc[UR36][R4.64], R0 ;  /* 0x0000000004007986 */ /* 0x0001e4000c101524 */
.L_x_14727:
[----:B------:R-:W-:-:S05]  /*64e0*/  VIADD R23, R23, 0x80 ;  /* 0x0000008017177836 */ /* 0x000fca0000000000 */
[----:B------:R-:W-:-:S13]  /*64f0*/  ISETP.GE.AND P0, PT, R23, R16, PT ;  /* 0x000000101700720c */ /* 0x000fda0003f06270 */
[----:B------:R-:W-:Y:S05]  /*6500*/  @P0 BRA `(.L_x_14721) ;  /* 0x0000000c00940947 */ /* 0x000fea0003800000 */
[----:B------:R-:W5:Y:S01]  /*6510*/  LDCU UR4, c[0x0][0x3a8] ;  /* 0x00007500ff0477ac */ /* 0x000f620008000800 */
[----:B------:R-:W5:Y:S01]  /*6520*/  LDC.64 R8, c[0x0][0x388] ;  /* 0x0000e200ff087b82 */ /* 0x000f620000000a00 */
[----:B0-----:R-:W-:Y:S01]  /*6530*/  IMAD R0, R2, 0x200, R23 ;  /* 0x0000020002007824 */ /* 0x001fe200078e0217 */
[----:B-1234-:R-:W-:-:S03]  /*6540*/  PRMT R4, R17, 0x9910, RZ ;  /* 0x0000991011047816 */ /* 0x01efc600000000ff */
        /* <DEDUP_REMOVED lines=16> */
.L_x_14760:
[----:B------:R0:W-:Y:S01]  /*6650*/  STG.E.U8 desc[UR36][R8.64], R18 ;  /* 0x0000001208007986 */ /* 0x0001e2000c101124 */
[----:B------:R-:W-:Y:S05]  /*6660*/  BRA `(.L_x_14762) ;  /* 0x0000000c00387947 */ /* 0x000fea0003800000 */
.L_x_14759:
        /* <DEDUP_REMOVED lines=9> */
.L_x_14764:
[----:B------:R0:W-:Y:S01]  /*6700*/  STG.E desc[UR36][R8.64], R18 ;  /* 0x0000001208007986 */ /* 0x0001e2000c101924 */
[----:B------:R-:W-:Y:S05]  /*6710*/  BRA `(.L_x_14762) ;  /* 0x0000000c000c7947 */ /* 0x000fea0003800000 */
.L_x_14763:
[----:B------:R0:W-:Y:S01]  /*6720*/  STG.E.U16 desc[UR36][R8.64], R18 ;  /* 0x0000001208007986 */ /* 0x0001e2000c101524 */
[----:B------:R-:W-:Y:S05]  /*6730*/  BRA `(.L_x_14762) ;  /* 0x0000000c00047947 */ /* 0x000fea0003800000 */
.L_x_14758:
        /* <DEDUP_REMOVED lines=9> */
.L_x_14766:
[----:B------:R-:W0:Y:S02]  /*67d0*/  I2F.S16 R0, R18 ;  /* 0x0000001200007306 */ /* 0x000e240000101400 */
[----:B0-----:R-:W-:-:S05]  /*67e0*/  F2FP.F16.F32.PACK_AB R0, RZ, R0 ;  /* 0x00000000ff00723e */ /* 0x001fca00000000ff */
[----:B------:R0:W-:Y:S01]  /*67f0*/  STG.E.U16 desc[UR36][R8.64], R0 ;  /* 0x0000000008007986 */ /* 0x0001e2000c101524 */
[----:B------:R-:W-:Y:S05]  /*6800*/  BRA `(.L_x_14762) ;  /* 0x0000000800d07947 */ /* 0x000fea0003800000 */
.L_x_14765:
        /* <DEDUP_REMOVED lines=10> */
.L_x_14768:
[----:B------:R-:W0:Y:S02]  /*68b0*/  I2F.S16 R18, R18 ;  /* 0x0000001200127306 */ /* 0x000e240000101400 */
[----:B0-----:R-:W-:-:S04]  /*68c0*/  F2FP.F16.F32.PACK_AB R3, RZ, R18 ;  /* 0x00000012ff03723e */ /* 0x001fc800000000ff */
[----:B------:R-:W-:-:S05]  /*68d0*/  PRMT R3, R3, 0x5410, RZ ;  /* 0x0000541003037816 */ /* 0x000fca00000000ff */
[----:B------:R0:W-:Y:S01]  /*68e0*/  STG.E desc[UR36][R8.64], R3 ;  /* 0x0000000308007986 */ /* 0x0001e2000c101924 */
[----:B------:R-:W-:Y:S05]  /*68f0*/  BRA `(.L_x_14762) ;  /* 0x0000000800947947 */ /* 0x000fea0003800000 */
.L_x_14767:
[----:B------:R-:W0:Y:S02]  /*6900*/  I2F.F64.S16 R18, R18 ;  /* 0x0000001200127312 */ /* 0x000e240000101c00 */
[----:B0-----:R0:W-:Y:S01]  /*6910*/  STG.E.64 desc[UR36][R8.64], R18 ;  /* 0x0000001208007986 */ /* 0x0011e2000c101b24 */
[----:B------:R-:W-:Y:S05]  /*6920*/  BRA `(.L_x_14762) ;  /* 0x0000000800887947 */ /* 0x000fea0003800000 */
.L_x_14757:
        /* <DEDUP_REMOVED lines=12> */
.L_x_14772:
        /* <DEDUP_REMOVED lines=17> */
.L_x_14775:
[----:B------:R-:W-:-:S04]  /*6b00*/  SHF.R.U32.HI R3, RZ, 0x18, R5 ;  /* 0x00000018ff037819 */ /* 0x000fc80000011605 */
[----:B------:R-:W-:-:S04]  /*6b10*/  LOP3.LUT R0, R0, 0x80, R3, 0xf8, !PT ;  /* 0x0000008000007812 */ /* 0x000fc800078ef803 */
[----:B------:R-:W-:-:S07]  /*6b20*/  PRMT R4, R0, 0x7610, R4 ;  /* 0x0000761000047816 */ /* 0x000fce0000000004 */
.L_x_14774:
[----:B------:R-:W-:Y:S05]  /*6b30*/  BSYNC.RECONVERGENT B0 ;  /* 0x0000000000007941 */ /* 0x000fea0003800200 */
.L_x_14773:
[----:B------:R0:W-:Y:S01]  /*6b40*/  STG.E.U8 desc[UR36][R8.64], R4 ;  /* 0x0000000408007986 */ /* 0x0001e2000c101124 */
[----:B------:R-:W-:Y:S05]  /*6b50*/  BRA `(.L_x_14762) ;  /* 0x0000000400fc7947 */ /* 0x000fea0003800000 */
.L_x_14771:
        /* <DEDUP_REMOVED lines=17> */
.L_x_14778:
[----:B------:R-:W-:-:S04]  /*6c70*/  SHF.R.U32.HI R3, RZ, 0x18, R5 ;  /* 0x00000018ff037819 */ /* 0x000fc80000011605 */
[----:B------:R-:W-:-:S04]  /*6c80*/  LOP3.LUT R0, R0, 0x80, R3, 0xf8, !PT ;  /* 0x0000008000007812 */ /* 0x000fc800078ef803 */
[----:B------:R-:W-:-:S07]  /*6c90*/  PRMT R4, R0, 0x7610, R4 ;  /* 0x0000761000047816 */ /* 0x000fce0000000004 */
.L_x_14777:
[----:B------:R-:W-:Y:S05]  /*6ca0*/  BSYNC.RECONVERGENT B0 ;  /* 0x0000000000007941 */ /* 0x000fea0003800200 */
.L_x_14776:
[----:B------:R0:W-:Y:S01]  /*6cb0*/  STG.E.U8 desc[UR36][R8.64], R4 ;  /* 0x0000000408007986 */ /* 0x0001e2000c101124 */
[----:B------:R-:W-:Y:S05]  /*6cc0*/  BRA `(.L_x_14762) ;  /* 0x0000000400a07947 */ /* 0x000fea0003800000 */
.L_x_14770:
        /* <DEDUP_REMOVED lines=22> */
.L_x_14780:
[----:B------:R-:W-:-:S05]  /*6e30*/  SHF.R.S32.HI R19, RZ, 0x1f, R18 ;  /* 0x0000001fff137819 */ /* 0x000fca0000011412 */
[----:B------:R0:W-:Y:S01]  /*6e40*/  STG.E.64 desc[UR36][R8.64], R18 ;  /* 0x0000001208007986 */ /* 0x0001e2000c101b24 */
[----:B------:R-:W-:Y:S05]  /*6e50*/  BRA `(.L_x_14762) ;  /* 0x00000004003c7947 */ /* 0x000fea0003800000 */
.L_x_14779:
[----:B------:R0:W-:Y:S01]  /*6e60*/  STG.E desc[UR36][R8.64], R18 ;  /* 0x0000001208007986 */ /* 0x0001e2000c101924 */
[----:B------:R-:W-:Y:S05]  /*6e70*/  BRA `(.L_x_14762) ;  /* 0x0000000400347947 */ /* 0x000fea0003800000 */
.L_x_14769:
        /* <DEDUP_REMOVED lines=10> */
.L_x_14782:
[----:B------:R-:W0:Y:S01]  /*6f20*/  I2F.F64.S16 R4, R18 ;  /* 0x0000001200047312 */ /* 0x000e220000101c00 */
[----:B------:R-:W-:-:S05]  /*6f30*/  CS2R R6, SRZ ;  /* 0x0000000000067805 */ /* 0x000fca000001ff00 */
[----:B0-----:R3:W-:Y:S01]  /*6f40*/  STG.E.128 desc[UR36][R8.64], R4 ;  /* 0x0000000408007986 */ /* 0x0017e2000c101d24 */
[----:B------:R-:W-:Y:S05]  /*6f50*/  BRA `(.L_x_14762) ;  /* 0x0000000000fc7947 */ /* 0x000fea0003800000 */
.L_x_14781:
[----:B------:R-:W-:-:S13]  /*6f60*/  ISETP.NE.AND P0, PT, R0, 0xf, PT ;  /* 0x0000000f0000780c */ /* 0x000fda0003f05270 */
[----:B------:R-:W-:Y:S05]  /*6f70*/  @!P0 BRA `(.L_x_14783) ;  /* 0x0000000000e88947 */ /* 0x000fea0003800000 */
[----:B------:R-:W-:-:S13]  /*6f80*/  ISETP.NE.AND P0, PT, R0, 0x17, PT ;  /* 0x000000170000780c */ /* 0x000fda0003f05270 */
[----:B------:R-:W-:Y:S05]  /*6f90*/  @!P0 BRA `(.L_x_14784) ;  /* 0x0000000000908947 */ /* 0x000fea0003800000 */
[----:B------:R-:W-:-:S13]  /*6fa0*/  ISETP.NE.AND P0, PT, R0, 0x18, PT ;  /* 0x000000180000780c */ /* 0x000fda0003f05270 */
[----:B------:R-:W-:Y:S05]  /*6fb0*/  @!P0 BRA `(.L_x_14785) ;  /* 0x0000000000448947 */ /* 0x000fea0003800000 */
.L_x_14761:
        /* <DEDUP_REMOVED lines=16> */
.L_x_14786:
[----:B------:R-:W-:Y:S05]  /*70c0*/  BRA `(.L_x_14762) ;  /* 0x0000000000a07947 */ /* 0x000fea0003800000 */
.L_x_14785:
        /* <DEDUP_REMOVED lines=13> */
.L_x_14788:
[----:B------:R-:W-:Y:S05]  /*71a0*/  BSYNC.RECONVERGENT B0 ;  /* 0x0000000000007941 */ /* 0x000fea0003800200 */
.L_x_14787:
[----:B------:R-:W-:-:S05]  /*71b0*/  LOP3.LUT R3, R0, 0x80, R3, 0xf8, !PT ;  /* 0x0000008000037812 */ /* 0x000fca00078ef803 */
[----:B------:R1:W-:Y:S01]  /*71c0*/  STG.E.U8 desc[UR36][R8.64], R3 ;  /* 0x0000000308007986 */ /* 0x0003e2000c101124 */
[----:B------:R-:W-:Y:S05]  /*71d0*/  BRA `(.L_x_14762) ;  /* 0x00000000005c7947 */ /* 0x000fea0003800000 */
.L_x_14784:
        /* <DEDUP_REMOVED lines=12> */
.L_x_14790:
[----:B------:R-:W-:Y:S01]  /*72a0*/  IMAD.MOV.U32 R0, RZ, RZ, 0x7f ;  /* 0x0000007fff007424 */ /* 0x000fe200078e00ff */
[----:B------:R-:W-:-:S04]  /*72b0*/  ISETP.GT.U32.AND P0, PT, R3, 0x7f800000, PT ;  /* 0x7f8000000300780c */ /* 0x000fc80003f04070 */
[----:B------:R-:W-:-:S09]  /*72c0*/  SEL R0, R0, 0x7c, P0 ;  /* 0x0000007c00007807 */ /* 0x000fd20000000000 */
.L_x_14791:
[----:B------:R-:W-:Y:S05]  /*72d0*/  BSYNC.RECONVERGENT B0 ;  /* 0x0000000000007941 */ /* 0x000fea0003800200 */
.L_x_14789:
[----:B------:R-:W-:-:S04]  /*72e0*/  SHF.R.U32.HI R3, RZ, 0x18, R5 ;  /* 0x00000018ff037819 */ /* 0x000fc80000011605 */
[----:B------:R-:W-:-:S05]  /*72f0*/  LOP3.LUT R3, R0, 0x80, R3, 0xf8, !PT ;  /* 0x0000008000037812 */ /* 0x000fca00078ef803 */
[----:B------:R0:W-:Y:S01]  /*7300*/  STG.E.U8 desc[UR36][R8.64], R3 ;  /* 0x0000000308007986 */ /* 0x0001e2000c101124 */
[----:B------:R-:W-:Y:S05]  /*7310*/  BRA `(.L_x_14762) ;  /* 0x00000000000c7947 */ /* 0x000fea0003800000 */
.L_x_14783:
[----:B------:R-:W0:Y:S02]  /*7320*/  I2F.S16 R0, R18 ;  /* 0x0000001200007306 */ /* 0x000e240000101400 */
[----:B0-----:R-:W-:-:S05]  /*7330*/  F2FP.BF16.F32.PACK_AB R0, RZ, R0 ;  /* 0x00000000ff00723e */ /* 0x001fca00000010ff */
[----:B------:R2:W-:Y:S02]  /*7340*/  STG.E.U16 desc[UR36][R8.64], R0 ;  /* 0x0000000008007986 */ /* 0x0005e4000c101524 */
.L_x_14762:
[----:B------:R-:W-:-:S07]  /*7350*/  VIADD R23, R23, 0x80 ;  /* 0x0000008017177836 */ /* 0x000fce0000000000 */
.L_x_14721:
[----:B------:R-:W-:Y:S05]  /*7360*/  BSYNC.RECONVERGENT B6 ;  /* 0x0000000000067941 */ /* 0x000fea0003800200 */
.L_x_14720:
[----:B------:R-:W-:-:S13]  /*7370*/  ISETP.GE.AND P0, PT, R23, R16, PT ;  /* 0x000000101700720c */ /* 0x000fda0003f06270 */
[----:B------:R-:W-:Y:S05]  /*7380*/  @P0 EXIT ;  /* 0x000000000000094d */ /* 0x000fea0003800000 */
[----:B01234-:R-:W0:Y:S01]  /*7390*/  LDC.64 R4, c[0x0][0x388] ;  /* 0x0000e200ff047b82 */ /* 0x01fe220000000a00 */
[----:B------:R-:W1:Y:S01]  /*73a0*/  LDCU UR4, c[0x0][0x3a8] ;  /* 0x00007500ff0477ac */ /* 0x000e620008000800 */
[----:B-----5:R-:W-:Y:S01]  /*73b0*/  PRMT R0, R17, 0x9910, RZ ;  /* 0x0000991011007816 */ /* 0x020fe200000000ff */
        /* <DEDUP_REMOVED lines=16> */
.L_x_14795:
[----:B------:R-:W-:Y:S01]  /*74c0*/  STG.E.U8 desc[UR36][R2.64], R22 ;  /* 0x0000001602007986 */ /* 0x000fe2000c101124 */
[----:B------:R-:W-:Y:S05]  /*74d0*/  EXIT ;  /* 0x000000000000794d */ /* 0x000fea0003800000 */
.L_x_14794:
        /* <DEDUP_REMOVED lines=9> */
.L_x_14798:
[----:B------:R-:W-:Y:S01]  /*7570*/  STG.E desc[UR36][R2.64], R22 ;  /* 0x0000001602007986 */ /* 0x000fe2000c101924 */
[----:B------:R-:W-:Y:S05]  /*7580*/  EXIT ;  /* 0x000000000000794d */ /* 0x000fea0003800000 */
.L_x_14797:
[----:B------:R-:W-:Y:S01]  /*7590*/  STG.E.U16 desc[UR36][R2.64], R22 ;  /* 0x0000001602007986 */ /* 0x000fe2000c101524 */
[----:B------:R-:W-:Y:S05]  /*75a0*/  EXIT ;  /* 0x000000000000794d */ /* 0x000fea0003800000 */
.L_x_14793:
        /* <DEDUP_REMOVED lines=9> */
.L_x_14800:
[----:B------:R-:W0:Y:S02]  /*7640*/  I2F.S16 R0, R22 ;  /* 0x0000001600007306 */ /* 0x000e240000101400 */
[----:B0-----:R-:W-:-:S05]  /*7650*/  F2FP.F16.F32.PACK_AB R0, RZ, R0 ;  /* 0x00000000ff00723e */ /* 0x001fca00000000ff */
[----:B------:R-:W-:Y:S01]  /*7660*/  STG.E.U16 desc[UR36][R2.64], R0 ;  /* 0x0000000002007986 */ /* 0x000fe2000c101524 */
[----:B------:R-:W-:Y:S05]  /*7670*/  EXIT ;  /* 0x000000000000794d */ /* 0x000fea0003800000 */
.L_x_14799:
        /* <DEDUP_REMOVED lines=10> */
.L_x_14802:
[----:B------:R-:W0:Y:S02]  /*7720*/  I2F.S16 R22, R22 ;  /* 0x0000001600167306 */ /* 0x000e240000101400 */
[----:B0-----:R-:W-:-:S04]  /*7730*/  F2FP.F16.F32.PACK_AB R5, RZ, R22 ;  /* 0x00000016ff05723e */ /* 0x001fc800000000ff */
[----:B------:R-:W-:-:S05]  /*7740*/  PRMT R5, R5, 0x5410, RZ ;  /* 0x0000541005057816 */ /* 0x000fca00000000ff */
[----:B------:R-:W-:Y:S01]  /*7750*/  STG.E desc[UR36][R2.64], R5 ;  /* 0x0000000502007986 */ /* 0x000fe2000c101924 */
[----:B------:R-:W-:Y:S05]  /*7760*/  EXIT ;  /* 0x000000000000794d */ /* 0x000fea0003800000 */
.L_x_14801:
[----:B------:R-:W0:Y:S02]  /*7770*/  I2F.F64.S16 R22, R22 ;  /* 0x0000001600167312 */ /* 0x000e240000101c00 */
[----:B0-----:R-:W-:Y:S01]  /*7780*/  STG.E.64 desc[UR36][R2.64], R22 ;  /* 0x0000001602007986 */ /* 0x001fe2000c101b24 */
[----:B------:R-:W-:Y:S05]  /*7790*/  EXIT ;  /* 0x000000000000794d */ /* 0x000fea0003800000 */
.L_x_14792:
        /* <DEDUP_REMOVED lines=12> */
.L_x_14806:
        /* <DEDUP_REMOVED lines=18> */
.L_x_14809:
[----:B------:R-:W-:-:S04]  /*7980*/  SHF.R.U32.HI R5, RZ, 0x18, R5 ;  /* 0x00000018ff057819 */ /* 0x000fc80000011605 */
[----:B------:R-:W-:-:S07]  /*7990*/  LOP3.LUT R0, R0, 0x80, R5, 0xf8, !PT ;  /* 0x0000008000007812 */ /* 0x000fce00078ef805 */
.L_x_14808:
[----:B------:R-:W-:Y:S05]  /*79a0*/  BSYNC.RECONVERGENT B0 ;  /* 0x0000000000007941 */ /* 0x000fea0003800200 */
.L_x_14807:
[----:B------:R-:W-:Y:S01]  /*79b0*/  STG.E.U8 desc[UR36][R2.64], R0 ;  /* 0x0000000002007986 */ /* 0x000fe2000c101124 */
[----:B------:R-:W-:Y:S05]  /*79c0*/  EXIT ;  /* 0x000000000000794d */ /* 0x000fea0003800000 */
.L_x_14805:
        /* <DEDUP_REMOVED lines=18> */
.L_x_14812:
[----:B------:R-:W-:-:S04]  /*7af0*/  SHF.R.U32.HI R5, RZ, 0x18, R5 ;  /* 0x00000018ff057819 */ /* 0x000fc80000011605 */
[----:B------:R-:W-:-:S07]  /*7b00*/  LOP3.LUT R0, R0, 0x80, R5, 0xf8, !PT ;  /* 0x0000008000007812 */ /* 0x000fce00078ef805 */
.L_x_14811:
[----:B------:R-:W-:Y:S05]  /*7b10*/  BSYNC.RECONVERGENT B0 ;  /* 0x0000000000007941 */ /* 0x000fea0003800200 */
.L_x_14810:
[----:B------:R-:W-:Y:S01]  /*7b20*/  STG.E.U8 desc[UR36][R2.64], R0 ;  /* 0x0000000002007986 */ /* 0x000fe2000c101124 */
[----:B------:R-:W-:Y:S05]  /*7b30*/  EXIT ;  /* 0x000000000000794d */ /* 0x000fea0003800000 */
.L_x_14804:
        /* <DEDUP_REMOVED lines=22> */
.L_x_14814:
[----:B------:R-:W-:-:S05]  /*7ca0*/  SHF.R.S32.HI R23, RZ, 0x1f, R22 ;  /* 0x0000001fff177819 */ /* 0x000fca0000011416 */
[----:B------:R-:W-:Y:S01]  /*7cb0*/  STG.E.64 desc[UR36][R2.64], R22 ;  /* 0x0000001602007986 */ /* 0x000fe2000c101b24 */
[----:B------:R-:W-:Y:S05]  /*7cc0*/  EXIT ;  /* 0x000000000000794d */ /* 0x000fea0003800000 */
.L_x_14813:
[----:B------:R-:W-:Y:S01]  /*7cd0*/  STG.E desc[UR36][R2.64], R22 ;  /* 0x0000001602007986 */ /* 0x000fe2000c101924 */
[----:B------:R-:W-:Y:S05]  /*7ce0*/  EXIT ;  /* 0x000000000000794d */ /* 0x000fea0003800000 */
.L_x_14803:
        /* <DEDUP_REMOVED lines=10> */
.L_x_14816:
[----:B------:R-:W0:Y:S01]  /*7d90*/  I2F.F64.S16 R4, R22 ;  /* 0x0000001600047312 */ /* 0x000e220000101c00 */
[----:B------:R-:W-:-:S05]  /*7da0*/  CS2R R6, SRZ ;  /* 0x0000000000067805 */ /* 0x000fca000001ff00 */
[----:B0-----:R-:W-:Y:S01]  /*7db0*/  STG.E.128 desc[UR36][R2.64], R4 ;  /* 0x0000000402007986 */ /* 0x001fe2000c101d24 */
[----:B------:R-:W-:Y:S05]  /*7dc0*/  EXIT ;  /* 0x000000000000794d */ /* 0x000fea0003800000 */
.L_x_14815:
[----:B------:R-:W-:-:S13]  /*7dd0*/  ISETP.NE.AND P0, PT, R0, 0xf, PT ;  /* 0x0000000f0000780c */ /* 0x000fda0003f05270 */
[----:B------:R-:W-:Y:S05]  /*7de0*/  @!P0 BRA `(.L_x_14817) ;  /* 0x0000000000e88947 */ /* 0x000fea0003800000 */
[----:B------:R-:W-:-:S13]  /*7df0*/  ISETP.NE.AND P0, PT, R0, 0x17, PT ;  /* 0x000000170000780c */ /* 0x000fda0003f05270 */
[----:B------:R-:W-:Y:S05]  /*7e00*/  @!P0 BRA `(.L_x_14818) ;  /* 0x0000000000908947 */ /* 0x000fea0003800000 */
[----:B------:R-:W-:-:S13]  /*7e10*/  ISETP.NE.AND P0, PT, R0, 0x18, PT ;  /* 0x000000180000780c */ /* 0x000fda0003f05270 */
[----:B------:R-:W-:Y:S05]  /*7e20*/  @!P0 BRA `(.L_x_14819) ;  /* 0x0000000000448947 */ /* 0x000fea0003800000 */
.L_x_14796:
        /* <DEDUP_REMOVED lines=16> */
.L_x_14820:
[----:B------:R-:W-:Y:S05]  /*7f30*/  EXIT ;  /* 0x000000000000794d */ /* 0x000fea0003800000 */
.L_x_14819:
        /* <DEDUP_REMOVED lines=13> */
.L_x_14822:
[----:B------:R-:W-:Y:S05]  /*8010*/  BSYNC.RECONVERGENT B0 ;  /* 0x0000000000007941 */ /* 0x000fea0003800200 */
.L_x_14821:
[----:B------:R-:W-:-:S05]  /*8020*/  LOP3.LUT R5, R0, 0x80, R5, 0xf8, !PT ;  /* 0x0000008000057812 */ /* 0x000fca00078ef805 */
[----:B------:R-:W-:Y:S01]  /*8030*/  STG.E.U8 desc[UR36][R2.64], R5 ;  /* 0x0000000502007986 */ /* 0x000fe2000c101124 */
[----:B------:R-:W-:Y:S05]  /*8040*/  EXIT ;  /* 0x000000000000794d */ /* 0x000fea0003800000 */
.L_x_14818:
        /* <DEDUP_REMOVED lines=12> */
.L_x_14824:
[----:B------:R-:W-:Y:S01]  /*8110*/  IMAD.MOV.U32 R0, RZ, RZ, 0x7f ;  /* 0x0000007fff007424 */ /* 0x000fe200078e00ff */
[----:B------:R-:W-:-:S04]  /*8120*/  ISETP.GT.U32.AND P0, PT, R4, 0x7f800000, PT ;  /* 0x7f8000000400780c */ /* 0x000fc80003f04070 */
[----:B------:R-:W-:-:S09]  /*8130*/  SEL R0, R0, 0x7c, P0 ;  /* 0x0000007c00007807 */ /* 0x000fd20000000000 */
.L_x_14825:
[----:B------:R-:W-:Y:S05]  /*8140*/  BSYNC.RECONVERGENT B0 ;  /* 0x0000000000007941 */ /* 0x000fea0003800200 */
.L_x_14823:
[----:B------:R-:W-:-:S04]  /*8150*/  SHF.R.U32.HI R5, RZ, 0x18, R5 ;  /* 0x00000018ff057819 */ /* 0x000fc80000011605 */
[----:B------:R-:W-:-:S05]  /*8160*/  LOP3.LUT R5, R0, 0x80, R5, 0xf8, !PT ;  /* 0x0000008000057812 */ /* 0x000fca00078ef805 */
[----:B------:R-:W-:Y:S01]  /*8170*/  STG.E.U8 desc[UR36][R2.64], R5 ;  /* 0x0000000502007986 */ /* 0x000fe2000c101124 */
[----:B------:R-:W-:Y:S05]  /*8180*/  EXIT ;  /* 0x000000000000794d */ /* 0x000fea0003800000 */
.L_x_14817:
[----:B------:R-:W0:Y:S02]  /*8190*/  I2F.S16 R0, R22 ;  /* 0x0000001600007306 */ /* 0x000e240000101400 */
[----:B0-----:R-:W-:-:S05]  /*81a0*/  F2FP.BF16.F32.PACK_AB R0, RZ, R0 ;  /* 0x00000000ff00723e */ /* 0x001fca00000010ff */
[----:B------:R-:W-:Y:S01]  /*81b0*/  STG.E.U16 desc[UR36][R2.64], R0 ;  /* 0x0000000002007986 */ /* 0x000fe2000c101524 */
[----:B------:R-:W-:Y:S05]  /*81c0*/  EXIT ;  /* 0x000000000000794d */ /* 0x000fea0003800000 */
.L_x_14826:
        /* <DEDUP_REMOVED lines=11> */
.L_x_43505:


//--------------------- .text._ZN2at6native18elementwise_kernelILi128ELi4EZNS0_22gpu_kernel_impl_nocastINS0_13AUnaryFunctorIN3c108BFloat16ES5_bZZZNS0_22logical_or_kernel_cudaERNS_14TensorIteratorEENKUlvE0_clEvENKUlvE8_clEvEUlS5_S5_E_EEEEvRNS_18TensorIteratorBaseERKT_EUliE_EEviT1_ --------------------------
	.section	.text._ZN2at6native18elementwise_kernelILi128ELi4EZNS0_22gpu_kernel_impl_nocastINS0_13AUnaryFunctorIN3c108BFloat16ES5_bZZZNS0_22logical_or_kernel_cudaERNS_14TensorIteratorEENKUlvE0_clEvENKUlvE8_clEvEUlS5_S5_E_EEEEvRNS_18TensorIteratorBaseERKT_EUliE_EEviT1_,"ax",@progbits
	.align	128
        .global         _ZN2at6native18elementwise_kernelILi128ELi4EZNS0_22gpu_kernel_impl_nocastINS0_13AUnaryFunctorIN3c108BFloat16ES5_bZZZNS0_22logical_or_kernel_cudaERNS_14TensorIteratorEENKUlvE0_clEvENKUlvE8_clEvEUlS5_S5_E_EEEEvRNS_18TensorIteratorBaseERKT_EUliE_EEviT1_
        .type           _ZN2at6native18elementwise_kernelILi128ELi4EZNS0_22gpu_kernel_impl_nocastINS0_13AUnaryFunctorIN3c108BFloat16ES5_bZZZNS0_22logical_or_kernel_cudaERNS_14TensorIteratorEENKUlvE0_clEvENKUlvE8_clEvEUlS5_S5_E_EEEEvRNS_18TensorIteratorBaseERKT_EUliE_EEviT1_,@function
        .size           _ZN2at6native18elementwise_kernelILi128ELi4EZNS0_22gpu_kernel_impl_nocastINS0_13AUnaryFunctorIN3c108BFloat16ES5_bZZZNS0_22logical_or_kernel_cudaERNS_14TensorIteratorEENKUlvE0_clEvENKUlvE8_clEvEUlS5_S5_E_EEEEvRNS_18TensorIteratorBaseERKT_EUliE_EEviT1_,(.L_x_43506 - _ZN2at6native18elementwise_kernelILi128ELi4EZNS0_22gpu_kernel_impl_nocastINS0_13AUnaryFunctorIN3c108BFloat16ES5_bZZZNS0_22logical_or_kernel_cudaERNS_14TensorIteratorEENKUlvE0_clEvENKUlvE8_clEvEUlS5_S5_E_EEEEvRNS_18TensorIteratorBaseERKT_EUliE_EEviT1_)
        .other          _ZN2at6native18elementwise_kernelILi128ELi4EZNS0_22gpu_kernel_impl_nocastINS0_13AUnaryFunctorIN3c108BFloat16ES5_bZZZNS0_22logical_or_kernel_cudaERNS_14TensorIteratorEENKUlvE0_clEvENKUlvE8_clEvEUlS5_S5_E_EEEEvRNS_18TensorIteratorBaseERKT_EUliE_EEviT1_,@"STO_CUDA_ENTRY STV_DEFAULT"
_ZN2at6native18elementwise_kernelILi128ELi4EZNS0_22gpu_kernel_impl_nocastINS0_13AUnaryFunctorIN3c108BFloat16ES5_bZZZNS0_22logical_or_kernel_cudaERNS_14TensorIteratorEENKUlvE0_clEvENKUlvE8_clEvEUlS5_S5_E_EEEEvRNS_18TensorIteratorBaseERKT_EUliE_EEviT1_:
.text._ZN2at6native18elementwise_kernelILi128ELi4EZNS0_22gpu_kernel_impl_nocastINS0_13AUnaryFunctorIN3c108BFloat16ES5_bZZZNS0_22logical_or_kernel_cudaERNS_14TensorIteratorEENKUlvE0_clEvENKUlvE8_clEvEUlS5_S5_E_EEEEvRNS_18TensorIteratorBaseERKT_EUliE_EEviT1_:
        /* <DEDUP_REMOVED lines=16> */
[----:B0-----:R-:W2:Y:S01]  /*0100*/  LDG.E.U16 R4, desc[UR6][R4.64] ;  /* 0x0000000604047981 */ /* 0x001ea2000c1e1500 */
[----:B------:R-:W-:-:S05]  /*0110*/  USHF.L.U32 UR4, UR5, 0x10, URZ ;  /* 0x0000001005047899 */ /* 0x000fca00080006ff */
[----:B------:R-:W0:Y:S01]  /*0120*/  LDC.64 R6, c[0x0][0x580] ;  /* 0x00016000ff067b82 */ /* 0x000e220000000a00 */
[----:B------:R-:W-:Y:S02]  /*0130*/  IADD3 R3, PT, PT, R3, 0x80, RZ ;  /* 0x0000008003037810 */ /* 0x000fe40007ffe0ff */
[----:B------:R-:W-:-:S13]  /*0140*/  FSETP.NEU.FTZ.AND P0, PT, RZ, UR4, PT ;  /* 0x00000004ff007c0b */ /* 0x000fda000bf1d000 */
[----:B--2---:R-:W-:-:S04]  /*0150*/  @!P0 SHF.L.U32 R0, R4, 0x10, RZ ;  /* 0x0000001004008819 */ /* 0x004fc800000006ff */
[----:B------:R-:W-:-:S04]  /*0160*/  FSETP.NEU.OR P0, PT, R0, RZ, P0 ;  /* 0x000000ff0000720b */ /* 0x000fc8000070d400 */
[----:B------:R-:W-:Y:S02]  /*0170*/  SEL R9, RZ, 0x1, !P0 ;  /* 0x00000001ff097807 */ /* 0x000fe40004000000 */
[----:B------:R-:W-:-:S03]  /*0180*/  ISETP.GE.AND P0, PT, R3, UR8, PT ;  /* 0x0000000803007c0c */ /* 0x000fc6000bf06270 */
[----:B0-----:R0:W-:Y:S10]  /*0190*/  STG.E.U8 desc[UR6][R6.64], R9 ;  /* 0x0000000906007986 */ /* 0x0011f4000c101106 */
[----:B------:R-:W-:Y:S05]  /*01a0*/  @P0 BREAK.RELIABLE B1 ;  /* 0x0000000000010942 */ /* 0x000fea0003800100 */
[----:B------:R-:W-:Y:S05]  /*01b0*/  @P0 BRA `(.L_x_14831) ;  /* 0x0000000000600947 */ /* 0x000fea0003800000 */
[----:B------:R-:W1:Y:S02]  /*01c0*/  LDC.64 R4, c[0x0][0x588] ;  /* 0x00016200ff047b82 */ /* 0x000e640000000a00 */
[----:B-1----:R-:W2:Y:S01]  /*01d0*/  LDG.E.U16 R4, desc[UR6][R4.64] ;  /* 0x0000000604047981 */ /* 0x002ea2000c1e1500 */
[----:B------:R-:W-:-:S05]  /*01e0*/  USHF.L.U32 UR4, UR5, 0x10, URZ ;  /* 0x0000001005047899 */ /* 0x000fca00080006ff */
[----:B0-----:R-:W0:Y:S01]  /*01f0*/  LDC.64 R6, c[0x0][0x580] ;  /* 0x00016000ff067b82 */ /* 0x001e220000000a00 */
[----:B------:R-:W-:Y:S02]  /*0200*/  IADD3 R3, PT, PT, R3, 0x80, RZ ;  /* 0x0000008003037810 */ /* 0x000fe40007ffe0ff */
[----:B------:R-:W-:-:S13]  /*0210*/  FSETP.NEU.FTZ.AND P0, PT, RZ, UR4, PT ;  /* 0x00000004ff007c0b */ /* 0x000fda000bf1d000 */
[----:B--2---:R-:W-:-:S04]  /*0220*/  @!P0 SHF.L.U32 R0, R4, 0x10, RZ ;  /* 0x0000001004008819 */ /* 0x004fc800000006ff */
[----:B------:R-:W-:-:S04]  /*0230*/  FSETP.NEU.OR P0, PT, R0, RZ, P0 ;  /* 0x000000ff0000720b */ /* 0x000fc8000070d400 */
[----:B------:R-:W-:-:S05]  /*0240*/  SEL R9, RZ, 0x1, !P0 ;  /* 0x00000001ff097807 */ /* 0x000fca0004000000 */
[----:B0-----:R0:W-:Y:S04]  /*0250*/  STG.E.U8 desc[UR6][R6.64], R9 ;  /* 0x0000000906007986 */ /* 0x0011e8000c101106 */
.L_x_14830:
[----:B------:R-:W-:-:S13]  /*0260*/  ISETP.GE.AND P0, PT, R3, UR8, PT ;  /* 0x0000000803007c0c */ /* 0x000fda000bf06270 */
[----:B------:R-:W-:Y:S05]  /*0270*/  @P0 BREAK.RELIABLE B1 ;  /* 0x0000000000010942 */ /* 0x000fea0003800100 */
[----:B------:R-:W-:Y:S05]  /*0280*/  @P0 BRA `(.L_x_14831) ;  /* 0x00000000002c0947 */ /* 0x000fea0003800000 */
[----:B------:R-:W-:Y:S05]  /*0290*/  BSYNC.RELIABLE B1 ;  /* 0x0000000000017941 */ /* 0x000fea0003800100 */
.L_x_14829:
[----:B------:R-:W1:Y:S02]  /*02a0*/  LDC.64 R4, c[0x0][0x588] ;  /* 0x00016200ff047b82 */ /* 0x000e640000000a00 */
[----:B-1----:R-:W2:Y:S01]  /*02b0*/  LDG.E.U16 R4, desc[UR6][R4.64] ;  /* 0x0000000604047981 */ /* 0x002ea2000c1e1500 */
[----:B------:R-:W-:-:S05]  /*02c0*/  USHF.L.U32 UR4, UR5, 0x10, URZ ;  /* 0x0000001005047899 */ /* 0x000fca00080006ff */
[----:B0-----:R-:W0:Y:S01]  /*02d0*/  LDC.64 R6, c[0x0][0x580] ;  /* 0x00016000ff067b82 */ /* 0x001e220000000a00 */
[----:B------:R-:W-:Y:S01]  /*02e0*/  VIADD R3, R3, 0x80 ;  /* 0x0000008003037836 */ /* 0x000fe20000000000 */
[----:B------:R-:W-:-:S13]  /*02f0*/  FSETP.NEU.FTZ.AND P0, PT, RZ, UR4, PT ;  /* 0x00000004ff007c0b */ /* 0x000fda000bf1d000 */
[----:B--2---:R-:W-:-:S04]  /*0300*/  @!P0 SHF.L.U32 R0, R4, 0x10, RZ ;  /* 0x0000001004008819 */ /* 0x004fc800000006ff */
[----:B------:R-:W-:-:S04]  /*0310*/  FSETP.NEU.OR P0, PT, R0, RZ, P0 ;  /* 0x000000ff0000720b */ /* 0x000fc8000070d400 */
[----:B------:R-:W-:-:S05]  /*0320*/  SEL R9, RZ, 0x1, !P0 ;  /* 0x00000001ff097807 */ /* 0x000fca0004000000 */
[----:B0-----:R1:W-:Y:S04]  /*0330*/  STG.E.U8 desc[UR6][R6.64], R9 ;  /* 0x0000000906007986 */ /* 0x0013e8000c101106 */
.L_x_14831:
[----:B------:R-:W-:Y:S05]  /*0340*/  BSYNC.RECONVERGENT B0 ;  /* 0x0000000000007941 */ /* 0x000fea0003800200 */
.L_x_14828:
[----:B------:R-:W-:Y:S05]  /*0350*/  WARPSYNC.ALL ;  /* 0x0000000000007948 */ /* 0x000fea0003800000 */
[----:B------:R-:W-:-:S13]  /*0360*/  ISETP.GE.AND P0, PT, R3, UR8, PT ;  /* 0x0000000803007c0c */ /* 0x000fda000bf06270 */
[----:B------:R-:W-:Y:S05]  /*0370*/  @P0 EXIT ;  /* 0x000000000000094d */ /* 0x000fea0003800000 */
[----:B------:R-:W2:Y:S02]  /*0380*/  LDC.64 R2, c[0x0][0x588] ;  /* 0x00016200ff027b82 */ /* 0x000ea40000000a00 */
[----:B--2---:R-:W2:Y:S01]  /*0390*/  LDG.E.U16 R2, desc[UR6][R2.64] ;  /* 0x0000000602027981 */ /* 0x004ea2000c1e1500 */
[----:B------:R-:W-:-:S05]  /*03a0*/  USHF.L.U32 UR4, UR5, 0x10, URZ ;  /* 0x0000001005047899 */ /* 0x000fca00080006ff */
[----:B------:R-:W3:Y:S01]  /*03b0*/  LDC.64 R4, c[0x0][0x580] ;  /* 0x00016000ff047b82 */ /* 0x000ee20000000a00 */
[----:B------:R-:W-:-:S13]  /*03c0*/  FSETP.NEU.FTZ.AND P0, PT, RZ, UR4, PT ;  /* 0x00000004ff007c0b */ /* 0x000fda000bf1d000 */
[----:B--2---:R-:W-:-:S04]  /*03d0*/  @!P0 SHF.L.U32 R0, R2, 0x10, RZ ;  /* 0x0000001002008819 */ /* 0x004fc800000006ff */
[----:B------:R-:W-:-:S04]  /*03e0*/  FSETP.NEU.OR P0, PT, R0, RZ, P0 ;  /* 0x000000ff0000720b */ /* 0x000fc8000070d400 */
[----:B01----:R-:W-:-:S05]  /*03f0*/  SEL R7, RZ, 0x1, !P0 ;  /* 0x00000001ff077807 */ /* 0x003fca0004000000 */
[----:B---3--:R-:W-:Y:S01]  /*0400*/  STG.E.U8 desc[UR6][R4.64], R7 ;  /* 0x0000000704007986 */ /* 0x008fe2000c101106 */
[----:B------:R-:W-:Y:S05]  /*0410*/  EXIT ;  /* 0x000000000000794d */ /* 0x000fea0003800000 */
.L_x_14827:
        /* <DEDUP_REMOVED lines=306> */
.L_x_14835:
[----:B------:R-:W0:Y:S02]  /*1740*/  LDCU.64 UR8, c[0x0][0x588] ;  /* 0x0000b100ff0877ac */ /* 0x000e240008000a00 */
[----:B0-----:R-:W-:-:S05]  /*1750*/  IADD3 R6, P0, PT, R4, UR8, RZ ;  /* 0x0000000804067c10 */ /* 0x001fca000ff1e0ff */
[----:B------:R-:W-:Y:S01]  /*1760*/  IMAD.X R7, RZ, RZ, UR9, P0 ;  /* 0x00000009ff077e24 */ /* 0x000fe200080e06ff */
[----:B------:R-:W-:Y:S01]  /*1770*/  USHF.L.U32 UR10, UR5, 0x10, URZ ;  /* 0x00000010050a7899 */ /* 0x000fe200080006ff */
[----:B------:R-:W0:Y:S03]  /*1780*/  LDCU.64 UR8, c[0x0][0x580] ;  /* 0x0000b000ff0877ac */ /* 0x000e260008000a00 */
[----:B------:R-:W2:Y:S01]  /*1790*/  LDG.E.U16 R6, desc[UR6][R6.64] ;  /* 0x0000000606067981 */ /* 0x000ea2000c1e1500 */
[----:B------:R-:W-:Y:S02]  /*17a0*/  IADD3 R3, PT, PT, R3, 0x80, RZ ;  /* 0x0000008003037810 */ /* 0x000fe40007ffe0ff */
[----:B------:R-:W-:Y:S02]  /*17b0*/  FSETP.NEU.FTZ.AND P0, PT, RZ, UR10, PT ;  /* 0x0000000aff007c0b */ /* 0x000fe4000bf1d000 */
[----:B0-----:R-:W-:-:S04]  /*17c0*/  IADD3 R4, P1, PT, R5, UR8, RZ ;  /* 0x0000000805047c10 */ /* 0x001fc8000ff3e0ff */
[----:B------:R-:W-:-:S07]  /*17d0*/  IADD3.X R5, PT, PT, RZ, UR9, RZ, P1, !PT ;  /* 0x00000009ff057c10 */ /* 0x000fce0008ffe4ff */
[----:B--2---:R-:W-:-:S04]  /*17e0*/  @!P0 SHF.L.U32 R8, R6, 0x10, RZ ;  /* 0x0000001006088819 */ /* 0x004fc800000006ff */
[----:B------:R-:W-:-:S04]  /*17f0*/  FSETP.NEU.OR P0, PT, R8, RZ, P0 ;  /* 0x000000ff0800720b */ /* 0x000fc8000070d400 */
        /* <DEDUP_REMOVED lines=303> */
.L_x_14837:
[----:B------:R-:W0:Y:S01]  /*2af0*/  LDCU.64 UR8, c[0x0][0x588] ;  /* 0x0000b100ff0877ac */ /* 0x000e220008000a00 */
[----:B------:R-:W1:Y:S01]  /*2b00*/  LDCU.64 UR10, c[0x0][0x580] ;  /* 0x0000b000ff0a77ac */ /* 0x000e620008000a00 */
[----:B0-----:R-:W-:-:S04]  /*2b10*/  IADD3 R6, P0, PT, R4, UR8, RZ ;  /* 0x0000000804067c10 */ /* 0x001fc8000ff1e0ff */
[----:B------:R-:W-:-:S05]  /*2b20*/  IADD3.X R7, PT, PT, RZ, UR9, RZ, P0, !PT ;  /* 0x00000009ff077c10 */ /* 0x000fca00087fe4ff */
[----:B------:R-:W2:Y:S01]  /*2b30*/  LDG.E.U16 R6, desc[UR6][R6.64] ;  /* 0x0000000606067981 */ /* 0x000ea2000c1e1500 */
[----:B------:R-:W-:Y:S01]  /*2b40*/  USHF.L.U32 UR8, UR5, 0x10, URZ ;  /* 0x0000001005087899 */ /* 0x000fe200080006ff */
[----:B-1----:R-:W-:Y:S02]  /*2b50*/  IADD3 R4, P1, PT, R5, UR10, RZ ;  /* 0x0000000a05047c10 */ /* 0x002fe4000ff3e0ff */
[----:B------:R-:W-:Y:S02]  /*2b60*/  IADD3 R3, PT, PT, R3, 0x80, RZ ;  /* 0x0000008003037810 */ /* 0x000fe40007ffe0ff */
[----:B------:R-:W-:Y:S02]  /*2b70*/  IADD3.X R5, PT, PT, RZ, UR11, RZ, P1, !PT ;  /* 0x0000000bff057c10 */ /* 0x000fe40008ffe4ff */
[----:B------:R-:W-:-:S13]  /*2b80*/  FSETP.NEU.FTZ.AND P0, PT, RZ, UR8, PT ;  /* 0x00000008ff007c0b */ /* 0x000fda000bf1d000 */
[----:B--2---:R-:W-:-:S05]  /*2b90*/  @!P0 IMAD.U32 R8, R6, 0x10000, RZ ;  /* 0x0001000006088824 */ /* 0x004fca00078e00ff */
[----:B------:R-:W-:-:S04]  /*2ba0*/  FSETP.NEU.OR P0, PT, R8, RZ, P0 ;  /* 0x000000ff0800720b */ /* 0x000fc8000070d400 */
[----:B------:R-:W-:-:S05]  /*2bb0*/  SEL R9, RZ, 0x1, !P0 ;  /* 0x00000001ff097807 */ /* 0x000fca0004000000 */
[----:B------:R0:W-:Y:S04]  /*2bc0*/  STG.E.U8 desc[UR6][R4.64], R9 ;  /* 0x0000000904007986 */ /* 0x0001e8000c101106 */
.L_x_14834:
[----:B------:R-:W-:-:S13]  /*2bd0*/  ISETP.GE.AND P0, PT, R3, UR4, PT ;  /* 0x0000000403007c0c */ /* 0x000fda000bf06270 */
[----:B------:R-:W-:Y:S05]  /*2be0*/  @P0 BREAK.RELIABLE B1 ;  /* 0x0000000000010942 */ /* 0x000fea0003800100 */
[----:B------:R-:W-:Y:S05]  /*2bf0*/  @P0 BRA `(.L_x_14836) ;  /* 0x0000001000e40947 */ /* 0x000fea0003800000 */
[----:B------:R-:W-:Y:S05]  /*2c00*/  BSYNC.RELIABLE B1 ;  /* 0x0000000000017941 */ /* 0x000fea0003800100 */
.L_x_14833:
        /* <DEDUP_REMOVED lines=298> */
.L_x_14838:
[----:B------:R-:W0:Y:S01]  /*3eb0*/  LDCU.64 UR8, c[0x0][0x588] ;  /* 0x0000b100ff0877ac */ /* 0x000e220008000a00 */
[----:B------:R-:W1:Y:S01]  /*3ec0*/  LDCU.64 UR10, c[0x0][0x580] ;  /* 0x0000b000ff0a77ac */ /* 0x000e620008000a00 */
[----:B0-----:R-:W-:-:S04]  /*3ed0*/  IADD3 R6, P0, PT, R4, UR8, RZ ;  /* 0x0000000804067c10 */ /* 0x001fc8000ff1e0ff */
[----:B------:R-:W-:-:S05]  /*3ee0*/  IADD3.X R7, PT, PT, RZ, UR9, RZ, P0, !PT ;  /* 0x00000009ff077c10 */ /* 0x000fca00087fe4ff */
[----:B------:R-:W2:Y:S01]  /*3ef0*/  LDG.E.U16 R6, desc[UR6][R6.64] ;  /* 0x0000000606067981 */ /* 0x000ea2000c1e1500 */
[----:B------:R-:W-:Y:S01]  /*3f00*/  USHF.L.U32 UR8, UR5, 0x10, URZ ;  /* 0x0000001005087899 */ /* 0x000fe200080006ff */
[----:B-1----:R-:W-:Y:S02]  /*3f10*/  IADD3 R4, P1, PT, R5, UR10, RZ ;  /* 0x0000000a05047c10 */ /* 0x002fe4000ff3e0ff */
[----:B------:R-:W-:-:S03]  /*3f20*/  IADD3 R3, PT, PT, R3, 0x80, RZ ;  /* 0x0000008003037810 */ /* 0x000fc60007ffe0ff */
[----:B------:R-:W-:Y:S01]  /*3f30*/  FSETP.NEU.FTZ.AND P0, PT, RZ, UR8, PT ;  /* 0x00000008ff007c0b */ /* 0x000fe2000bf1d000 */
[----:B------:R-:W-:-:S12]  /*3f40*/  IMAD.X R5, RZ, RZ, UR11, P1 ;  /* 0x0000000bff057e24 */ /* 0x000fd800088e06ff */
[----:B--2---:R-:W-:-:S04]  /*3f50*/  @!P0 SHF.L.U32 R8, R6, 0x10, RZ ;  /* 0x0000001006088819 */ /* 0x004fc800000006ff */
[----:B------:R-:W-:-:S04]  /*3f60*/  FSETP.NEU.OR P0, PT, R8, RZ, P0 ;  /* 0x000000ff0800720b */ /* 0x000fc8000070d400 */
[----:B------:R-:W-:-:S05]  /*3f70*/  SEL R9, RZ, 0x1, !P0 ;  /* 0x00000001ff097807 */ /* 0x000fca0004000000 */
[----:B------:R1:W-:Y:S04]  /*3f80*/  STG.E.U8 desc[UR6][R4.64], R9 ;  /* 0x0000000904007986 */ /* 0x0003e8000c101106 */
.L_x_14836:
[----:B------:R-:W-:Y:S05]  /*3f90*/  BSYNC.RECONVERGENT B0 ;  /* 0x0000000000007941 */ /* 0x000fea0003800200 */
.L_x_14832:
        /* <DEDUP_REMOVED lines=301> */
.L_x_14839:
[----:B------:R-:W0:Y:S02]  /*5270*/  LDCU.128 UR8, c[0x0][0x580] ;  /* 0x0000b000ff0877ac */ /* 0x000e240008000c00 */
[----:B0-----:R-:W-:-:S04]  /*5280*/  IADD3 R4, P0, PT, R2, UR10, RZ ;  /* 0x0000000a02047c10 */ /* 0x001fc8000ff1e0ff */
[----:B------:R-:W-:-:S05]  /*5290*/  IADD3.X R5, PT, PT, RZ, UR11, RZ, P0, !PT ;  /* 0x0000000bff057c10 */ /* 0x000fca00087fe4ff */
[----:B------:R-:W2:Y:S01]  /*52a0*/  LDG.E.U16 R0, desc[UR6][R4.64] ;  /* 0x0000000604007981 */ /* 0x000ea2000c1e1500 */
[----:B------:R-:W-:Y:S01]  /*52b0*/  USHF.L.U32 UR4, UR5, 0x10, URZ ;  /* 0x0000001005047899 */ /* 0x000fe200080006ff */
[----:B------:R-:W-:-:S04]  /*52c0*/  IADD3 R2, P1, PT, R3, UR8, RZ ;  /* 0x0000000803027c10 */ /* 0x000fc8000ff3e0ff */
[----:B------:R-:W-:Y:S02]  /*52d0*/  IADD3.X R3, PT, PT, RZ, UR9, RZ, P1, !PT ;  /* 0x00000009ff037c10 */ /* 0x000fe40008ffe4ff */
[----:B------:R-:W-:-:S13]  /*52e0*/  FSETP.NEU.FTZ.AND P0, PT, RZ, UR4, PT ;  /* 0x00000004ff007c0b */ /* 0x000fda000bf1d000 */
[----:B--2---:R-:W-:-:S04]  /*52f0*/  @!P0 SHF.L.U32 R0, R0, 0x10, RZ ;  /* 0x0000001000008819 */ /* 0x004fc800000006ff */
[----:B------:R-:W-:-:S04]  /*5300*/  FSETP.NEU.OR P0, PT, R0, RZ, P0 ;  /* 0x000000ff0000720b */ /* 0x000fc8000070d400 */
[----:B------:R-:W-:-:S05]  /*5310*/  SEL R7, RZ, 0x1, !P0 ;  /* 0x00000001ff077807 */ /* 0x000fca0004000000 */
[----:B------:R-:W-:Y:S01]  /*5320*/  STG.E.U8 desc[UR6][R2.64], R7 ;  /* 0x0000000702007986 */ /* 0x000fe2000c101106 */
[----:B------:R-:W-:Y:S05]  /*5330*/  EXIT ;  /* 0x000000000000794d */ /* 0x000fea0003800000 */
.L_x_14840:
        /* <DEDUP_REMOVED lines=12> */
.L_x_43506:


//--------------------- .text._ZN2at6native27unrolled_elementwise_kernelINS0_13AUnaryFunctorIN3c108BFloat16ES4_bZZZNS0_22logical_or_kernel_cudaERNS_14TensorIteratorEENKUlvE0_clEvENKUlvE8_clEvEUlS4_S4_E_EESt5arrayIPcLm2EELi4E23TrivialOffsetCalculatorILi1EjESF_NS0_6memory15LoadWithoutCastENSG_16StoreWithoutCastEEEviT_T0_T2_T3_T4_T5_ --------------------------
	.section	.text._ZN2at6native27unrolled_elementwise_kernelINS0_13AUnaryFunctorIN3c108BFloat16ES4_bZZZNS0_22logical_or_kernel_cudaERNS_14TensorIteratorEENKUlvE0_clEvENKUlvE8_clEvEUlS4_S4_E_EESt5arrayIPcLm2EELi4E23TrivialOffsetCalculatorILi1EjESF_NS0_6memory15LoadWithoutCastENSG_16StoreWithoutCastEEEviT_T0_T2_T3_T4_T5_,"ax",@progbits
	.align	128
        .global         _ZN2at6native27unrolled_elementwise_kernelINS0_13AUnaryFunctorIN3c108BFloat16ES4_bZZZNS0_22logical_or_kernel_cudaERNS_14TensorIteratorEENKUlvE0_clEvENKUlvE8_clEvEUlS4_S4_E_EESt5arrayIPcLm2EELi4E23TrivialOffsetCalculatorILi1EjESF_NS0_6memory15LoadWithoutCastENSG_16StoreWithoutCastEEEviT_T0_T2_T3_T4_T5_
        .type           _ZN2at6native27unrolled_elementwise_kernelINS0_13AUnaryFunctorIN3c108BFloat16ES4_bZZZNS0_22logical_or_kernel_cudaERNS_14TensorIteratorEENKUlvE0_clEvENKUlvE8_clEvEUlS4_S4_E_EESt5arrayIPcLm2EELi4E23TrivialOffsetCalculatorILi1EjESF_NS0_6memory15LoadWithoutCastENSG_16StoreWithoutCastEEEviT_T0_T2_T3_T4_T5_,@function
        .size           _ZN2at6native27unrolled_elementwise_kernelINS0_13AUnaryFunctorIN3c108BFloat16ES4_bZZZNS0_22logical_or_kernel_cudaERNS_14TensorIteratorEENKUlvE0_clEvENKUlvE8_clEvEUlS4_S4_E_EESt5arrayIPcLm2EELi4E23TrivialOffsetCalculatorILi1EjESF_NS0_6memory15LoadWithoutCastENSG_16StoreWithoutCastEEEviT_T0_T2_T3_T4_T5_,(.L_x_43507 - _ZN2at6native27unrolled_elementwise_kernelINS0_13AUnaryFunctorIN3c108BFloat16ES4_bZZZNS0_22logical_or_kernel_cudaERNS_14TensorIteratorEENKUlvE0_clEvENKUlvE8_clEvEUlS4_S4_E_EESt5arrayIPcLm2EELi4E23TrivialOffsetCalculatorILi1EjESF_NS0_6memory15LoadWithoutCastENSG_16StoreWithoutCastEEEviT_T0_T2_T3_T4_T5_)
        .other          _ZN2at6native27unrolled_elementwise_kernelINS0_13AUnaryFunctorIN3c108BFloat16ES4_bZZZNS0_22logical_or_kernel_cudaERNS_14TensorIteratorEENKUlvE0_clEvENKUlvE8_clEvEUlS4_S4_E_EESt5arrayIPcLm2EELi4E23TrivialOffsetCalculatorILi1EjESF_NS0_6memory15LoadWithoutCastENSG_16StoreWithoutCastEEEviT_T0_T2_T3_T4_T5_,@"STO_CUDA_ENTRY STV_DEFAULT"
_ZN2at6native27unrolled_elementwise_kernelINS0_13AUnaryFunctorIN3c108BFloat16ES4_bZZZNS0_22logical_or_kernel_cudaERNS_14TensorIteratorEENKUlvE0_clEvENKUlvE8_clEvEUlS4_S4_E_EESt5arrayIPcLm2EELi4E23TrivialOffsetCalculatorILi1EjESF_NS0_6memory15LoadWithoutCastENSG_16StoreWithoutCastEEEviT_T0_T2_T3_T4_T5_:
.text._ZN2at6native27unrolled_elementwise_kernelINS0_13AUnaryFunctorIN3c108BFloat16ES4_bZZZNS0_22logical_or_kernel_cudaERNS_14TensorIteratorEENKUlvE0_clEvENKUlvE8_clEvEUlS4_S4_E_EESt5arrayIPcLm2EELi4E23TrivialOffsetCalculatorILi1EjESF_NS0_6memory15LoadWithoutCastENSG_16StoreWithoutCastEEEviT_T0_T2_T3_T4_T5_:
[----:B------:R-:W-:Y:S01]  /*0000*/  LDC R1, c[0x0][0x37c] ;  /* 0x0000df00ff017b82 */ /* 0x000fe20000000800 */
[----:B------:R-:W0:Y:S07]  /*0010*/  S2R R0, SR_CTAID.X ;  /* 0x0000000000007919 */ /* 0x000e2e0000002500 */
[----:B------:R-:W0:Y:S01]  /*0020*/  LDC R3, c[0x0][0x380] ;  /* 0x0000e000ff037b82 */ /* 0x000e220000000800 */
[----:B------:R-:W1:Y:S01]  /*0030*/  LDCU.64 UR6, c[0x0][0x358] ;  /* 0x00006b00ff0677ac */ /* 0x000e620008000a00 */
[----:B------:R-:W-:Y:S01]  /*0040*/  PRMT R16, RZ, 0x7610, R16 ;  /* 0x00007610ff107816 */ /* 0x000fe20000000010 */
[----:B------:R-:W2:Y:S01]  /*0050*/  S2R R7, SR_TID.X ;  /* 0x0000000000077919 */ /* 0x000ea20000002100 */
[----:B------:R-:W-:Y:S01]  /*0060*/  PRMT R6, RZ, 0x7610, R6 ;  /* 0x00007610ff067816 */ /* 0x000fe20000000006 */
[----:B0-----:R-:W-:-:S02]  /*0070*/  IMAD R2, R0, -0x200, R3 ;  /* 0xfffffe0000027824 */ /* 0x001fc400078e0203 */
[----:B--2---:R-:W-:-:S03]  /*0080*/  IMAD.MOV.U32 R3, RZ, RZ, R7 ;  /* 0x000000ffff037224 */ /* 0x004fc600078e0007 */
[----:B------:R-:W-:-:S13]  /*0090*/  ISETP.GE.AND P0, PT, R7, R2, PT ;  /* 0x000000020700720c */ /* 0x000fda0003f06270 */
[----:B------:R-:W-:-:S05]  /*00a0*/  @!P0 VIADD R7, R3, 0x80 ;  /* 0x0000008003078836 */ /* 0x000fca0000000000 */
[----:B------:R-:W-:-:S13]  /*00b0*/  ISETP.GE.AND P1, PT, R7, R2, PT ;  /* 0x000000020700720c */ /* 0x000fda0003f26270 */
[----:B------:R-:W-:Y:S01]  /*00c0*/  @!P1 IMAD R13, R0, 0x200, R7 ;  /* 0x00000200000d9824 */ /* 0x000fe200078e0207 */
[----:B------:R-:W0:Y:S01]  /*00d0*/  @!P1 LDC.64 R8, c[0x0][0x390] ;  /* 0x0000e400ff089b82 */ /* 0x000e220000000a00 */
[----:B------:R-:W-:-:S05]  /*00e0*/  @!P1 VIADD R7, R7, 0x80 ;  /* 0x0000008007079836 */ /* 0x000fca0000000000 */
[----:B------:R-:W-:-:S13]  /*00f0*/  ISETP.GE.AND P3, PT, R7, R2, PT ;  /* 0x000000020700720c */ /* 0x000fda0003f66270 */
[----:B------:R-:W2:Y:S01]  /*0100*/  @!P3 LDC.64 R4, c[0x0][0x390] ;  /* 0x0000e400ff04bb82 */ /* 0x000ea20000000a00 */
[----:B------:R-:W-:Y:S02]  /*0110*/  @!P3 IMAD R15, R0, 0x200, R7 ;  /* 0x00000200000fb824 */ /* 0x000fe400078e0207 */
[----:B------:R-:W-:Y:S02]  /*0120*/  @!P3 VIADD R7, R7, 0x80 ;  /* 0x000000800707b836 */ /* 0x000fe40000000000 */
[----:B0-----:R-:W-:-:S03]  /*0130*/  @!P1 IMAD.WIDE.U32 R8, R13, 0x2, R8 ;  /* 0x000000020d089825 */ /* 0x001fc600078e0008 */
[-C--:B------:R-:W-:Y:S02]  /*0140*/  ISETP.GE.AND P2, PT, R7, R2.reuse, PT ;  /* 0x000000020700720c */ /* 0x080fe40003f46270 */
[----:B-1----:R-:W5:Y:S01]  /*0150*/  @!P1 LDG.E.U16 R16, desc[UR6][R8.64] ;  /* 0x0000000608109981 */ /* 0x002f62000c1e1500 */
[----:B------:R-:W-:-:S10]  /*0160*/  ISETP.GE.AND P1, PT, R3, R2, PT ;  /* 0x000000020300720c */ /* 0x000fd40003f26270 */
[----:B------:R-:W0:Y:S01]  /*0170*/  @!P2 LDC.64 R10, c[0x0][0x390] ;  /* 0x0000e400ff0aab82 */ /* 0x000e220000000a00 */
[----:B------:R-:W-:Y:S02]  /*0180*/  @!P2 IMAD R7, R0, 0x200, R7 ;  /* 0x000002000007a824 */ /* 0x000fe400078e0207 */
[----:B--2---:R-:W-:-:S05]  /*0190*/  @!P3 IMAD.WIDE.U32 R12, R15, 0x2, R4 ;  /* 0x000000020f0cb825 */ /* 0x004fca00078e0004 */
[----:B------:R-:W1:Y:S08]  /*01a0*/  @!P0 LDC.64 R4, c[0x0][0x390] ;  /* 0x0000e400ff048b82 */ /* 0x000e700000000a00 */
[----:B------:R-:W2:Y:S01]  /*01b0*/  @!P1 LDC.64 R18, c[0x0][0x388] ;  /* 0x0000e200ff129b82 */ /* 0x000ea20000000a00 */
[----:B------:R-:W-:Y:S01]  /*01c0*/  @!P0 IMAD R15, R0, 0x200, R3 ;  /* 0x00000200000f8824 */ /* 0x000fe200078e0203 */
[----:B------:R-:W-:Y:S01]  /*01d0*/  PRMT R14, RZ, 0x7610, R14 ;  /* 0x00007610ff0e7816 */ /* 0x000fe2000000000e */
[----:B0-----:R-:W-:Y:S01]  /*01e0*/  @!P2 IMAD.WIDE.U32 R10, R7, 0x2, R10 ;  /* 0x00000002070aa825 */ /* 0x001fe200078e000a */
[----:B------:R-:W-:-:S04]  /*01f0*/  PRMT R7, RZ, 0x7610, R7 ;  /* 0x00007610ff077816 */ /* 0x000fc80000000007 */
[----:B------:R0:W5:Y:S01]  /*0200*/  @!P2 LDG.E.U16 R6, desc[UR6][R10.64] ;  /* 0x000000060a06a981 */ /* 0x000162000c1e1500 */
[----:B-1----:R-:W-:-:S03]  /*0210*/  @!P0 IMAD.WIDE.U32 R4, R15, 0x2, R4 ;  /* 0x000000020f048825 */ /* 0x002fc600078e0004 */
[----:B------:R1:W5:Y:S01]  /*0220*/  @!P3 LDG.E.U16 R7, desc[UR6][R12.64] ;  /* 0x000000060c07b981 */ /* 0x000362000c1e1500 */
[----:B------:R-:W-:-:S03]  /*0230*/  VIADD R15, R3, 0x80 ;  /* 0x00000080030f7836 */ /* 0x000fc60000000000 */
[----:B------:R2:W5:Y:S01]  /*0240*/  @!P0 LDG.E.U16 R14, desc[UR6][R4.64] ;  /* 0x00000006040e8981 */ /* 0x000562000c1e1500 */
[----:B0-----:R-:W-:Y:S02]  /*0250*/  @!P1 IMAD R11, R0, 0x200, R3 ;  /* 0x00000200000b9824 */ /* 0x001fe400078e0203 */
[C---:B------:R-:W-:Y:S02]  /*0260*/  VIADD R9, R3.reuse, 0x100 ;  /* 0x0000010003097836 */ /* 0x040fe40000000000 */
[----:B-1----:R-:W-:Y:S02]  /*0270*/  VIADD R13, R3, 0x180 ;  /* 0x00000180030d7836 */ /* 0x002fe40000000000 */
[----:B------:R-:W-:Y:S01]  /*0280*/  @!P1 IMAD.MOV.U32 R3, RZ, RZ, R15 ;  /* 0x000000ffff039224 */ /* 0x000fe200078e000f */
[----:B--2---:R-:W-:Y:S01]  /*0290*/  @!P1 IADD3 R4, P0, PT, R11, R18, RZ ;  /* 0x000000120b049210 */ /* 0x004fe20007f1e0ff */
[----:B------:R-:W0:Y:S01]  /*02a0*/  LDCU.U16 UR5, c[0x0][0x386] ;  /* 0x000070c0ff0577ac */ /* 0x000e220008000400 */
[----:B------:R-:W-:Y:S01]  /*02b0*/  BSSY.RECONVERGENT B0, `(.L_x_14841) ;  /* 0x000000c000007945 */ /* 0x000fe20003800200 */
[----:B------:R-:W-:-:S02]  /*02c0*/  ISETP.GE.AND P2, PT, R15, R2, PT ;  /* 0x000000020f00720c */ /* 0x000fc40003f46270 */
[-C--:B------:R-:W-:Y:S01]  /*02d0*/  ISETP.GE.AND P3, PT, R9, R2.reuse, PT ;  /* 0x000000020900720c */ /* 0x080fe20003f66270 */
[----:B------:R-:W-:Y:S01]  /*02e0*/  @!P1 IMAD.X R5, RZ, RZ, R19, P0 ;  /* 0x000000ffff059224 */ /* 0x000fe200000e0613 */
[-C--:B------:R-:W-:Y:S02]  /*02f0*/  ISETP.GE.AND P4, PT, R13, R2.reuse, PT ;  /* 0x000000020d00720c */ /* 0x080fe40003f86270 */
[----:B------:R-:W-:Y:S01]  /*0300*/  ISETP.GE.AND P5, PT, R3, R2, PT ;  /* 0x000000020300720c */ /* 0x000fe20003fa6270 */
[----:B------:R-:W-:-:S12]  /*0310*/  @P1 BRA `(.L_x_14842) ;  /* 0x0000000000141947 */ /* 0x000fd80003800000 */
[----:B0-----:R-:W-:-:S06]  /*0320*/  USHF.L.U32 UR4, UR5, 0x10, URZ ;  /* 0x0000001005047899 */ /* 0x001fcc00080006ff */
[----:B------:R-:W-:-:S13]  /*0330*/  FSETP.NEU.FTZ.AND P0, PT, RZ, UR4, PT ;  /* 0x00000004ff007c0b */ /* 0x000fda000bf1d000 */
[----:B-----5:R-:W-:-:S05]  /*0340*/  @!P0 IMAD.U32 R14, R14, 0x10000, RZ ;  /* 0x000100000e0e8824 */ /* 0x020fca00078e00ff */
[----:B------:R-:W-:-:S04]  /*0350*/  FSETP.NEU.OR P0, PT, R14, RZ, P0 ;  /* 0x000000ff0e00720b */ /* 0x000fc8000070d400 */
[----:B------:R-:W-:-:S09]  /*0360*/  SEL R9, RZ, 0x1, !P0 ;  /* 0x00000001ff097807 */ /* 0x000fd20004000000 */
.L_x_14842:
[----:B0-----:R-:W-:Y:S05]  /*0370*/  BSYNC.RECONVERGENT B0 ;  /* 0x0000000000007941 */ /* 0x001fea0003800200 */
.L_x_14841:
[----:B------:R-:W-:Y:S04]  /*0380*/  BSSY.RECONVERGENT B0, `(.L_x_14843) ;  /* 0x0000007000007945 */ /* 0x000fe80003800200 */
[----:B------:R-:W-:Y:S05]  /*0390*/  @P2 BRA `(.L_x_14844) ;  /* 0x0000000000142947 */ /* 0x000fea0003800000 */
[----:B------:R-:W-:-:S06]  /*03a0*/  USHF.L.U32 UR4, UR5, 0x10, URZ ;  /* 0x0000001005047899 */ /* 0x000fcc00080006ff */
[----:B------:R-:W-:-:S13]  /*03b0*/  FSETP.NEU.FTZ.AND P0, PT, RZ, UR4, PT ;  /* 0x00000004ff007c0b */ /* 0x000fda000bf1d000 */
[----:B-----5:R-:W-:-:S05]  /*03c0*/  @!P0 IMAD.U32 R16, R16, 0x10000, RZ ;  /* 0x0001000010108824 */ /* 0x020fca00078e00ff */
[----:B------:R-:W-:-:S04]  /*03d0*/  FSETP.NEU.OR P0, PT, R16, RZ, P0 ;  /* 0x000000ff1000720b */ /* 0x000fc8000070d400 */
[----:B------:R-:W-:-:S09]  /*03e0*/  SEL R11, RZ, 0x1, !P0 ;  /* 0x00000001ff0b7807 */ /* 0x000fd20004000000 */
.L_x_14844:
[----:B------:R-:W-:Y:S05]  /*03f0*/  BSYNC.RECONVERGENT B0 ;  /* 0x0000000000007941 */ /* 0x000fea0003800200 */
.L_x_14843:
[----:B------:R-:W-:Y:S04]  /*0400*/  BSSY.RECONVERGENT B0, `(.L_x_14845) ;  /* 0x0000007000007945 */ /* 0x000fe80003800200 */
[----:B------:R-:W-:Y:S05]  /*0410*/  @P3 BRA `(.L_x_14846) ;  /* 0x0000000000143947 */ /* 0x000fea0003800000 */
[----:B------:R-:W-:-:S06]  /*0420*/  USHF.L.U32 UR4, UR5, 0x10, URZ ;  /* 0x0000001005047899 */ /* 0x000fcc00080006ff */
[----:B------:R-:W-:-:S13]  /*0430*/  FSETP.NEU.FTZ.AND P0, PT, RZ, UR4, PT ;  /* 0x00000004ff007c0b */ /* 0x000fda000bf1d000 */
[----:B-----5:R-:W-:-:S05]  /*0440*/  @!P0 IMAD.U32 R7, R7, 0x10000, RZ ;  /* 0x0001000007078824 */ /* 0x020fca00078e00ff */
[----:B------:R-:W-:-:S04]  /*0450*/  FSETP.NEU.OR P0, PT, R7, RZ, P0 ;  /* 0x000000ff0700720b */ /* 0x000fc8000070d400 */
[----:B------:R-:W-:-:S09]  /*0460*/  SEL R13, RZ, 0x1, !P0 ;  /* 0x00000001ff0d7807 */ /* 0x000fd20004000000 */
.L_x_14846:
[----:B------:R-:W-:Y:S05]  /*0470*/  BSYNC.RECONVERGENT B0 ;  /* 0x0000000000007941 */ /* 0x000fea0003800200 */
.L_x_14845:
[----:B------:R-:W-:Y:S04]  /*0480*/  BSSY.RECONVERGENT B0, `(.L_x_14847) ;  /* 0x0000007000007945 */ /* 0x000fe80003800200 */
[----:B------:R-:W-:Y:S05]  /*0490*/  @P4 BRA `(.L_x_14848) ;  /* 0x0000000000144947 */ /* 0x000fea0003800000 */
[----:B------:R-:W-:-:S06]  /*04a0*/  USHF.L.U32 UR4, UR5, 0x10, URZ ;  /* 0x0000001005047899 */ /* 0x000fcc00080006ff */
[----:B------:R-:W-:-:S13]  /*04b0*/  FSETP.NEU.FTZ.AND P0, PT, RZ, UR4, PT ;  /* 0x00000004ff007c0b */ /* 0x000fda000bf1d000 */
[----:B-----5:R-:W-:-:S05]  /*04c0*/  @!P0 IMAD.U32 R6, R6, 0x10000, RZ ;  /* 0x0001000006068824 */ /* 0x020fca00078e00ff */
[----:B------:R-:W-:-:S04]  /*04d0*/  FSETP.NEU.OR P0, PT, R6, RZ, P0 ;  /* 0x000000ff0600720b */ /* 0x000fc8000070d400 */
[----:B------:R-:W-:-:S09]  /*04e0*/  SEL R15, RZ, 0x1, !P0 ;  /* 0x00000001ff0f7807 */ /* 0x000fd20004000000 */
.L_x_14848:
[----:B------:R-:W-:Y:S05]  /*04f0*/  BSYNC.RECONVERGENT B0 ;  /* 0x0000000000007941 */ /* 0x000fea0003800200 */
.L_x_14847:
[----:B------:R0:W-:Y:S01]  /*0500*/  @!P1 STG.E.U8 desc[UR6][R4.64], R9 ;  /* 0x0000000904009986 */ /* 0x0001e2000c101106 */
[----:B------:R-:W-:Y:S04]  /*0510*/  BSSY.RECONVERGENT B0, `(.L_x_14849) ;  /* 0x000000e000007945 */ /* 0x000fe80003800200 */
[----:B------:R-:W-:Y:S05]  /*0520*/  @P5 BRA `(.L_x_14850) ;  /* 0x0000000000305947 */ /* 0x000fea0003800000 */
[----:B0-----:R-:W-:Y:S01]  /*0530*/  IMAD R4, R0, 0x200, R3 ;  /* 0x0000020000047824 */ /* 0x001fe200078e0203 */
[----:B------:R-:W0:Y:S01]  /*0540*/  LDCU.64 UR4, c[0x0][0x388] ;  /* 0x00007100ff0477ac */ /* 0x000e220008000a00 */
[----:B------:R-:W-:-:S05]  /*0550*/  VIADD R3, R3, 0x80 ;  /* 0x0000008003037836 */ /* 0x000fca0000000000 */
[----:B------:R-:W-:Y:S02]  /*0560*/  ISETP.GE.AND P1, PT, R3, R2, PT ;  /* 0x000000020300720c */ /* 0x000fe40003f26270 */
[----:B0-----:R-:W-:-:S11]  /*0570*/  IADD3 R4, P0, PT, R4, UR4, RZ ;  /* 0x0000000404047c10 */ /* 0x001fd6000ff1e0ff */
[----:B-----5:R-:W-:Y:S02]  /*0580*/  @!P1 IMAD R6, R0, 0x200, R3 ;  /* 0x0000020000069824 */ /* 0x020fe400078e0203 */
[----:B------:R-:W-:Y:S02]  /*0590*/  @!P1 VIADD R3, R3, 0x80 ;  /* 0x0000008003039836 */ /* 0x000fe40000000000 */
[----:B------:R-:W-:Y:S01]  /*05a0*/  IMAD.X R5, RZ, RZ, UR5, P0 ;  /* 0x00000005ff057e24 */ /* 0x000fe200080e06ff */
[----:B------:R-:W-:-:S04]  /*05b0*/  @!P1 IADD3 R6, P2, PT, R6, UR4, RZ ;  /* 0x0000000406069c10 */ /* 0x000fc8000ff5e0ff */
[----:B------:R1:W-:Y:S01]  /*05c0*/  STG.E.U8 desc[UR6][R4.64], R11 ;  /* 0x0000000b04007986 */ /* 0x0003e2000c101106 */
[----:B------:R-:W-:-:S05]  /*05d0*/  @!P1 IMAD.X R7, RZ, RZ, UR5, P2 ;  /* 0x00000005ff079e24 */ /* 0x000fca00090e06ff */
[----:B------:R1:W-:Y:S03]  /*05e0*/  @!P1 STG.E.U8 desc[UR6][R6.64], R13 ;  /* 0x0000000d06009986 */ /* 0x0003e6000c101106 */
.L_x_14850:
[----:B------:R-:W-:Y:S05]  /*05f0*/  BSYNC.RECONVERGENT B0 ;  /* 0x0000000000007941 */ /* 0x000fea0003800200 */
.L_x_14849:
        /* <DEDUP_REMOVED lines=8> */
.L_x_14851:
        /* <DEDUP_REMOVED lines=16> */
.L_x_43507:


//--------------------- .text._ZN2at6native29vectorized_elementwise_kernelILi2ENS0_13AUnaryFunctorIN3c108BFloat16ES4_bZZZNS0_22logical_or_kernel_cudaERNS_14TensorIteratorEENKUlvE0_clEvENKUlvE8_clEvEUlS4_S4_E_EESt5arrayIPcLm2EEEEviT0_T1_ --------------------------
	.section	.text._ZN2at6native29vectorized_elementwise_kernelILi2ENS0_13AUnaryFunctorIN3c108BFloat16ES4_bZZZNS0_22logical_or_kernel_cudaERNS_14TensorIteratorEENKUlvE0_clEvENKUlvE8_clEvEUlS4_S4_E_EESt5arrayIPcLm2EEEEviT0_T1_,"ax",@progbits
	.align	128
        .global         _ZN2at6native29vectorized_elementwise_kernelILi2ENS0_13AUnaryFunctorIN3c108BFloat16ES4_bZZZNS0_22logical_or_kernel_cudaERNS_14TensorIteratorEENKUlvE0_clEvENKUlvE8_clEvEUlS4_S4_E_EESt5arrayIPcLm2EEEEviT0_T1_
        .type           _ZN2at6native29vectorized_elementwise_kernelILi2ENS0_13AUnaryFunctorIN3c108BFloat16ES4_bZZZNS0_22logical_or_kernel_cudaERNS_14TensorIteratorEENKUlvE0_clEvENKUlvE8_clEvEUlS4_S4_E_EESt5arrayIPcLm2EEEEviT0_T1_,@function
        .size           _ZN2at6native29vectorized_elementwise_kernelILi2ENS0_13AUnaryFunctorIN3c108BFloat16ES4_bZZZNS0_22logical_or_kernel_cudaERNS_14TensorIteratorEENKUlvE0_clEvENKUlvE8_clEvEUlS4_S4_E_EESt5arrayIPcLm2EEEEviT0_T1_,(.L_x_43508 - _ZN2at6native29vectorized_elementwise_kernelILi2ENS0_13AUnaryFunctorIN3c108BFloat16ES4_bZZZNS0_22logical_or_kernel_cudaERNS_14TensorIteratorEENKUlvE0_clEvENKUlvE8_clEvEUlS4_S4_E_EESt5arrayIPcLm2EEEEviT0_T1_)
        .other          _ZN2at6native29vectorized_elementwise_kernelILi2ENS0_13AUnaryFunctorIN3c108BFloat16ES4_bZZZNS0_22logical_or_kernel_cudaERNS_14TensorIteratorEENKUlvE0_clEvENKUlvE8_clEvEUlS4_S4_E_EESt5arrayIPcLm2EEEEviT0_T1_,@"STO_CUDA_ENTRY STV_DEFAULT"
_ZN2at6native29vectorized_elementwise_kernelILi2ENS0_13AUnaryFunctorIN3c108BFloat16ES4_bZZZNS0_22logical_or_kernel_cudaERNS_14TensorIteratorEENKUlvE0_clEvENKUlvE8_clEvEUlS4_S4_E_EESt5arrayIPcLm2EEEEviT0_T1_:
.text._ZN2at6native29vectorized_elementwise_kernelILi2ENS0_13AUnaryFunctorIN3c108BFloat16ES4_bZZZNS0_22logical_or_kernel_cudaERNS_14TensorIteratorEENKUlvE0_clEvENKUlvE8_clEvEUlS4_S4_E_EESt5arrayIPcLm2EEEEviT0_T1_:
[----:B------:R-:W-:Y:S01]  /*0000*/  LDC R1, c[0x0][0x37c] ;  /* 0x0000df00ff017b82 */ /* 0x000fe20000000800 */
[----:B------:R-:W0:Y:S01]  /*0010*/  S2R R8, SR_CTAID.X ;  /* 0x0000000000087919 */ /* 0x000e220000002500 */
[----:B------:R-:W1:Y:S01]  /*0020*/  LDCU UR5, c[0x0][0x380] ;  /* 0x00007000ff0577ac */ /* 0x000e620008000800 */
[----:B------:R-:W2:Y:S01]  /*0030*/  LDCU.64 UR6, c[0x0][0x358] ;  /* 0x00006b00ff0677ac */ /* 0x000ea20008000a00 */
[----:B------:R-:W3:Y:S01]  /*0040*/  LDCU.U16 UR4, c[0x0][0x386] ;  /* 0x000070c0ff0477ac */ /* 0x000ee20008000400 */
[----:B0-----:R-:W-:-:S05]  /*0050*/  IMAD.SHL.U32 R8, R8, 0x400, RZ ;  /* 0x0000040008087824 */ /* 0x001fca00078e00ff */
[----:B-1----:R-:W-:-:S04]  /*0060*/  IADD3 R9, PT, PT, -R8, UR5, RZ ;  /* 0x0000000508097c10 */ /* 0x002fc8000fffe1ff */
[----:B------:R-:W-:-:S13]  /*0070*/  ISETP.GT.U32.AND P0, PT, R9, 0x3ff, PT ;  /* 0x000003ff0900780c */ /* 0x000fda0003f04070 */
[----:B--23--:R-:W-:Y:S05]  /*0080*/  @P0 BRA `(.L_x_14852) ;  /* 0x0000000c002c0947 */ /* 0x00cfea0003800000 */
[----:B------:R-:W0:Y:S01]  /*0090*/  S2R R16, SR_TID.X ;  /* 0x0000000000107919 */ /* 0x000e220000002100 */
[----:B------:R-:W-:Y:S02]  /*00a0*/  PRMT R0, RZ, 0x7610, R0 ;  /* 0x00007610ff007816 */ /* 0x000fe40000000000 */
[----:B0-----:R-:W-:Y:S01]  /*00b0*/  ISETP.GE.U32.AND P0, PT, R16, R9, PT ;  /* 0x000000091000720c */ /* 0x001fe20003f06070 */
[----:B------:R-:W-:-:S12]  /*00c0*/  IMAD.MOV.U32 R11, RZ, RZ, R16 ;  /* 0x000000ffff0b7224 */ /* 0x000fd800078e0010 */
        /* <DEDUP_REMOVED lines=10> */
[----:B------:R-:W-:Y:S02]  /*0170*/  ISETP.GE.U32.AND P4, PT, R16, R9, PT ;  /* 0x000000091000720c */ /* 0x000fe40003f86070 */
[----:B------:R0:W5:Y:S11]  /*0180*/  @!P6 LDG.E.U16 R0, desc[UR6][R22.64] ;  /* 0x000000061600e981 */ /* 0x000176000c1e1500 */
[----:B------:R-:W-:Y:S01]  /*0190*/  @!P4 IMAD.IADD R25, R8, 0x1, R16 ;  /* 0x000000010819c824 */ /* 0x000fe200078e0210 */
[----:B------:R-:W2:Y:S01]  /*01a0*/  @!P4 LDC.64 R2, c[0x0][0x390] ;  /* 0x0000e400ff02cb82 */ /* 0x000ea20000000a00 */
        /* <DEDUP_REMOVED lines=8> */
[----:B------:R-:W-:-:S05]  /*0230*/  @!P2 VIADD R16, R16, 0x80 ;  /* 0x000000801010a836 */ /* 0x000fca0000000000 */
[----:B------:R-:W-:Y:S01]  /*0240*/  ISETP.GE.U32.AND P1, PT, R16, R9, PT ;  /* 0x000000091000720c */ /* 0x000fe20003f26070 */
[----:B--2---:R-:W-:-:S12]  /*0250*/  @!P4 IMAD.WIDE.U32 R24, R25, 0x2, R2 ;  /* 0x000000021918c825 */ /* 0x004fd800078e0002 */
[----:B------:R-:W2:Y:S01]  /*0260*/  @!P1 LDC.64 R2, c[0x0][0x390] ;  /* 0x0000e400ff029b82 */ /* 0x000ea20000000a00 */
[----:B------:R-:W-:Y:S02]  /*0270*/  @!P1 IMAD.IADD R19, R8, 0x1, R16 ;  /* 0x0000000108139824 */ /* 0x000fe400078e0210 */
[----:B------:R-:W-:-:S05]  /*0280*/  @!P1 VIADD R16, R16, 0x80 ;  /* 0x0000008010109836 */ /* 0x000fca0000000000 */
[----:B------:R-:W-:Y:S01]  /*0290*/  ISETP.GE.U32.AND P6, PT, R16, R9, PT ;  /* 0x000000091000720c */ /* 0x000fe20003fc6070 */
[----:B0-----:R-:W-:-:S04]  /*02a0*/  @!P3 IMAD.WIDE.U32 R22, R15, 0x2, R12 ;  /* 0x000000020f16b825 */ /* 0x001fc800078e000c */
[----:B---3--:R-:W-:-:S08]  /*02b0*/  @!P2 IMAD.WIDE.U32 R6, R17, 0x2, R6 ;  /* 0x000000021106a825 */ /* 0x008fd000078e0006 */
[C---:B------:R-:W-:Y:S02]  /*02c0*/  @!P6 IMAD.IADD R13, R8.reuse, 0x1, R16 ;  /* 0x00000001080de824 */ /* 0x040fe400078e0210 */
[----:B--2---:R-:W-:Y:S02]  /*02d0*/  @!P1 IMAD.WIDE.U32 R16, R19, 0x2, R2 ;  /* 0x0000000213109825 */ /* 0x004fe400078e0002 */
[----:B------:R-:W0:Y:S02]  /*02e0*/  @!P0 LDC.64 R18, c[0x0][0x390] ;  /* 0x0000e400ff128b82 */ /* 0x000e240000000a00 */
[----:B------:R-:W-:Y:S01]  /*02f0*/  @!P0 IMAD.IADD R3, R8, 0x1, R11 ;  /* 0x0000000108038824 */ /* 0x000fe200078e020b */
[----:B------:R-:W-:-:S03]  /*0300*/  PRMT R15, RZ, 0x7610, R15 ;  /* 0x00007610ff0f7816 */ /* 0x000fc6000000000f */
[----:B0-----:R-:W-:-:S05]  /*0310*/  @!P0 IMAD.WIDE.U32 R18, R3, 0x2, R18 ;  /* 0x0000000203128825 */ /* 0x001fca00078e0012 */
[----:B------:R-:W5:Y:S01]  /*0320*/  @!P0 LDG.E.U16 R15, desc[UR6][R18.64] ;  /* 0x00000006120f8981 */ /* 0x000f62000c1e1500 */
[----:B-1----:R-:W-:Y:S02]  /*0330*/  @!P5 IMAD.WIDE.U32 R20, R21, 0x2, R4 ;  /* 0x000000021514d825 */ /* 0x002fe400078e0004 */
[----:B------:R-:W0:Y:S01]  /*0340*/  @!P6 LDC.64 R4, c[0x0][0x390] ;  /* 0x0000e400ff04eb82 */ /* 0x000e220000000a00 */
[----:B------:R-:W-:-:S06]  /*0350*/  PRMT R10, RZ, 0x7610, R10 ;  /* 0x00007610ff0a7816 */ /* 0x000fcc000000000a */
[----:B------:R0:W5:Y:S02]  /*0360*/  @!P5 LDG.E.U16 R10, desc[UR6][R20.64] ;  /* 0x00000006140ad981 */ /* 0x000164000c1e1500 */
[----:B0-----:R-:W-:Y:S01]  /*0370*/  @!P6 IMAD.WIDE.U32 R20, R13, 0x2, R4 ;  /* 0x000000020d14e825 */ /* 0x001fe200078e0004 */
[----:B------:R-:W-:-:S06]  /*0380*/  PRMT R13, RZ, 0x7610, R13 ;  /* 0x00007610ff0d7816 */ /* 0x000fcc000000000d */
[----:B------:R0:W5:Y:S01]  /*0390*/  @!P1 LDG.E.U16 R13, desc[UR6][R16.64] ;  /* 0x00000006100d9981 */ /* 0x000162000c1e1500 */
[C---:B------:R-:W-:Y:S02]  /*03a0*/  ISETP.GE.U32.AND P1, PT, R11.reuse, R9, PT ;  /* 0x000000090b00720c */ /* 0x040fe40003f26070 */
[----:B------:R-:W-:Y:S02]  /*03b0*/  PRMT R5, RZ, 0x7610, R5 ;  /* 0x00007610ff057816 */ /* 0x000fe40000000005 */
[----:B------:R-:W-:Y:S02]  /*03c0*/  PRMT R12, RZ, 0x7610, R12 ;  /* 0x00007610ff0c7816 */ /* 0x000fe4000000000c */
[----:B------:R-:W-:Y:S02]  /*03d0*/  PRMT R4, RZ, 0x7610, R4 ;  /* 0x00007610ff047816 */ /* 0x000fe40000000004 */
[----:B------:R-:W-:Y:S01]  /*03e0*/  PRMT R14, RZ, 0x7610, R14 ;  /* 0x00007610ff0e7816 */ /* 0x000fe2000000000e */
[----:B------:R1:W5:Y:S04]  /*03f0*/  @!P2 LDG.E.U16 R5, desc[UR6][R6.64] ;  /* 0x000000060605a981 */ /* 0x000368000c1e1500 */
[----:B------:R-:W2:Y:S01]  /*0400*/  @!P1 LDC.64 R2, c[0x0][0x388] ;  /* 0x0000e200ff029b82 */ /* 0x000ea20000000a00 */
[----:B------:R3:W5:Y:S01]  /*0410*/  @!P3 LDG.E.U16 R12, desc[UR6][R22.64] ;  /* 0x00000006160cb981 */ /* 0x000762000c1e1500 */
[----:B0-----:R-:W-:-:S03]  /*0420*/  VIADD R16, R11, 0x200 ;  /* 0x000002000b107836 */ /* 0x001fc60000000000 */
[----:B------:R0:W5:Y:S01]  /*0430*/  @!P6 LDG.E.U16 R4, desc[UR6][R20.64] ;  /* 0x000000061404e981 */ /* 0x000162000c1e1500 */
[C---:B-1----:R-:W-:Y:S01]  /*0440*/  VIADD R6, R11.reuse, 0x180 ;  /* 0x000001800b067836 */ /* 0x042fe20000000000 */
[----:B------:R-:W-:Y:S01]  /*0450*/  BSSY.RECONVERGENT B0, `(.L_x_14853) ;  /* 0x0000010000007945 */ /* 0x000fe20003800200 */
[----:B------:R-:W-:Y:S01]  /*0460*/  @!P1 IMAD.IADD R17, R8, 0x1, R11 ;  /* 0x0000000108119824 */ /* 0x000fe200078e020b */
[----:B------:R1:W5:Y:S01]  /*0470*/  @!P4 LDG.E.U16 R14, desc[UR6][R24.64] ;  /* 0x00000006180ec981 */ /* 0x000362000c1e1500 */
[C---:B---3--:R-:W-:Y:S02]  /*0480*/  VIADD R22, R11.reuse, 0x100 ;  /* 0x000001000b167836 */ /* 0x048fe40000000000 */
[C---:B0-----:R-:W-:Y:S01]  /*0490*/  VIADD R20, R11.reuse, 0x280 ;  /* 0x000002800b147836 */ /* 0x041fe20000000000 */
[-C--:B------:R-:W-:Y:S01]  /*04a0*/  ISETP.GE.U32.AND P3, PT, R6, R9.reuse, PT ;  /* 0x000000090600720c */ /* 0x080fe20003f66070 */
[----:B------:R-:W-:Y:S01]  /*04b0*/  VIADD R6, R11, 0x80 ;  /* 0x000000800b067836 */ /* 0x000fe20000000000 */
[----:B------:R-:W-:-:S02]  /*04c0*/  ISETP.GE.U32.AND P2, PT, R22, R9, PT ;  /* 0x000000091600720c */ /* 0x000fc40003f46070 */
[-C--:B------:R-:W-:Y:S02]  /*04d0*/  ISETP.GE.U32.AND P4, PT, R16, R9.reuse, PT ;  /* 0x000000091000720c */ /* 0x080fe40003f86070 */
[----:B------:R-:W-:Y:S01]  /*04e0*/  ISETP.GE.U32.AND P5, PT, R20, R9, PT ;  /* 0x000000091400720c */ /* 0x000fe20003fa6070 */
[----:B-1----:R-:W-:-:S12]  /*04f0*/  @P1 BRA `(.L_x_14854) ;  /* 0x0000000000141947 */ /* 0x002fd80003800000 */
[----:B------:R-:W-:-:S06]  /*0500*/  USHF.L.U32 UR5, UR4, 0x10, URZ ;  /* 0x0000001004057899 */ /* 0x000fcc00080006ff */
[----:B------:R-:W-:-:S13]  /*0510*/  FSETP.NEU.FTZ.AND P0, PT, RZ, UR5, PT ;  /* 0x00000005ff007c0b */ /* 0x000fda000bf1d000 */
[----:B-----5:R-:W-:-:S05]  /*0520*/  @!P0 IMAD.U32 R15, R15, 0x10000, RZ ;  /* 0x000100000f0f8824 */ /* 0x020fca00078e00ff */
[----:B------:R-:W-:-:S04]  /*0530*/  FSETP.NEU.OR P0, PT, R15, RZ, P0 ;  /* 0x000000ff0f00720b */ /* 0x000fc8000070d400 */
[----:B------:R-:W-:-:S09]  /*0540*/  SEL R7, RZ, 0x1, !P0 ;  /* 0x00000001ff077807 */ /* 0x000fd20004000000 */
.L_x_14854:
[----:B------:R-:W-:Y:S05]  /*0550*/  BSYNC.RECONVERGENT B0 ;  /* 0x0000000000007941 */ /* 0x000fea0003800200 */
.L_x_14853:
[----:B------:R-:W-:Y:S01]  /*0560*/  ISETP.GE.U32.AND P0, PT, R6, R9, PT ;  /* 0x000000090600720c */ /* 0x000fe20003f06070 */
[----:B------:R-:W-:Y:S01]  /*0570*/  BSSY.RECONVERGENT B0, `(.L_x_14855) ;  /* 0x000000a000007945 */ /* 0x000fe20003800200 */
[----:B--2---:R-:W-:Y:S01]  /*0580*/  @!P1 IADD3 R2, P6, PT, R17, R2, RZ ;  /* 0x0000000211029210 */ /* 0x004fe20007fde0ff */
[C---:B------:R-:W-:Y:S02]  /*0590*/  VIADD R16, R11.reuse, 0x300 ;  /* 0x000003000b107836 */ /* 0x040fe40000000000 */
[----:B------:R-:W-:-:S08]  /*05a0*/  VIADD R18, R11, 0x380 ;  /* 0x000003800b127836 */ /* 0x000fd00000000000 */
[----:B------:R-:W-:Y:S05]  /*05b0*/  @P0 BRA `(.L_x_14856) ;  /* 0x0000000000140947 */ /* 0x000fea0003800000 */
[----:B------:R-:W-:-:S06]  /*05c0*/  USHF.L.U32 UR5, UR4, 0x10, URZ ;  /* 0x0000001004057899 */ /* 0x000fcc00080006ff */
[----:B------:R-:W-:-:S13]  /*05d0*/  FSETP.NEU.FTZ.AND P0, PT, RZ, UR5, PT ;  /* 0x00000005ff007c0b */ /* 0x000fda000bf1d000 */
[----:B-----5:R-:W-:-:S05]  /*05e0*/  @!P0 IMAD.U32 R0, R0, 0x10000, RZ ;  /* 0x0001000000008824 */ /* 0x020fca00078e00ff */
[----:B------:R-:W-:-:S04]  /*05f0*/  FSETP.NEU.OR P0, PT, R0, RZ, P0 ;  /* 0x000000ff0000720b */ /* 0x000fc8000070d400 */
[----:B------:R-:W-:-:S09]  /*0600*/  SEL R0, RZ, 0x1, !P0 ;  /* 0x00000001ff007807 */ /* 0x000fd20004000000 */
.L_x_14856:
[----:B------:R-:W-:Y:S05]  /*0610*/  BSYNC.RECONVERGENT B0 ;  /* 0x0000000000007941 */ /* 0x000fea0003800200 */
.L_x_14855:
[----:B------:R-:W-:Y:S01]  /*0620*/  BSSY.RECONVERGENT B0, `(.L_x_14857) ;  /* 0x000000a000007945 */ /* 0x000fe20003800200 */
[----:B------:R-:W-:Y:S01]  /*0630*/  @!P1 IMAD.X R3, RZ, RZ, R3, P6 ;  /* 0x000000ffff039224 */ /* 0x000fe200030e0603 */
[-C--:B------:R-:W-:Y:S02]  /*0640*/  ISETP.GE.U32.AND P0, PT, R16, R9.reuse, PT ;  /* 0x000000091000720c */ /* 0x080fe40003f06070 */
[----:B------:R-:W-:Y:S01]  /*0650*/  ISETP.GE.U32.AND P6, PT, R18, R9, PT ;  /* 0x000000091200720c */ /* 0x000fe20003fc6070 */
[----:B------:R-:W-:-:S12]  /*0660*/  @P2 BRA `(.L_x_14858) ;  /* 0x0000000000142947 */ /* 0x000fd80003800000 */
[----:B------:R-:W-:-:S06]  /*0670*/  USHF.L.U32 UR5, UR4, 0x10, URZ ;  /* 0x0000001004057899 */ /* 0x000fcc00080006ff */
[----:B------:R-:W-:-:S13]  /*0680*/  FSETP.NEU.FTZ.AND P2, PT, RZ, UR5, PT ;  /* 0x00000005ff007c0b */ /* 0x000fda000bf5d000 */
[----:B-----5:R-:W-:-:S05]  /*0690*/  @!P2 IMAD.U32 R10, R10, 0x10000, RZ ;  /* 0x000100000a0aa824 */ /* 0x020fca00078e00ff */
[----:B------:R-:W-:-:S04]  /*06a0*/  FSETP.NEU.OR P2, PT, R10, RZ, P2 ;  /* 0x000000ff0a00720b */ /* 0x000fc8000174d400 */
[----:B------:R-:W-:-:S09]  /*06b0*/  SEL R15, RZ, 0x1, !P2 ;  /* 0x00000001ff0f7807 */ /* 0x000fd20005000000 */
.L_x_14858:
[----:B------:R-:W-:Y:S05]  /*06c0*/  BSYNC.RECONVERGENT B0 ;  /* 0x0000000000007941 */ /* 0x000fea0003800200 */
.L_x_14857:
[----:B------:R-:W-:Y:S04]  /*06d0*/  BSSY.RECONVERGENT B0, `(.L_x_14859) ;  /* 0x0000007000007945 */ /* 0x000fe80003800200 */
[----:B------:R-:W-:Y:S05]  /*06e0*/  @P3 BRA `(.L_x_14860) ;  /* 0x0000000000143947 */ /* 0x000fea0003800000 */
[----:B------:R-:W-:-:S06]  /*06f0*/  USHF.L.U32 UR5, UR4, 0x10, URZ ;  /* 0x0000001004057899 */ /* 0x000fcc00080006ff */
[----:B------:R-:W-:-:S13]  /*0700*/  FSETP.NEU.FTZ.AND P2, PT, RZ, UR5, PT ;  /* 0x00000005ff007c0b */ /* 0x000fda000bf5d000 */
[----:B-----5:R-:W-:-:S05]  /*0710*/  @!P2 IMAD.U32 R14, R14, 0x10000, RZ ;  /* 0x000100000e0ea824 */ /* 0x020fca00078e00ff */
[----:B------:R-:W-:-:S04]  /*0720*/  FSETP.NEU.OR P2, PT, R14, RZ, P2 ;  /* 0x000000ff0e00720b */ /* 0x000fc8000174d400 */
[----:B------:R-:W-:-:S09]  /*0730*/  SEL R10, RZ, 0x1, !P2 ;  /* 0x00000001ff0a7807 */ /* 0x000fd20005000000 */
.L_x_14860:
[----:B------:R-:W-:Y:S05]  /*0740*/  BSYNC.RECONVERGENT B0 ;  /* 0x0000000000007941 */ /* 0x000fea0003800200 */
.L_x_14859:
[----:B------:R-:W-:Y:S04]  /*0750*/  BSSY.RECONVERGENT B0, `(.L_x_14861) ;  /* 0x0000007000007945 */ /* 0x000fe80003800200 */
[----:B------:R-:W-:Y:S05]  /*0760*/  @P4 BRA `(.L_x_14862) ;  /* 0x0000000000144947 */ /* 0x000fea0003800000 */
[----:B------:R-:W-:-:S06]  /*0770*/  USHF.L.U32 UR5, UR4, 0x10, URZ ;  /* 0x0000001004057899 */ /* 0x000fcc00080006ff */
[----:B------:R-:W-:-:S13]  /*0780*/  FSETP.NEU.FTZ.AND P2, PT, RZ, UR5, PT ;  /* 0x00000005ff007c0b */ /* 0x000fda000bf5d000 */
[----:B-----5:R-:W-:-:S05]  /*0790*/  @!P2 IMAD.U32 R12, R12, 0x10000, RZ ;  /* 0x000100000c0ca824 */ /* 0x020fca00078e00ff */
[----:B------:R-:W-:-:S04]  /*07a0*/  FSETP.NEU.OR P2, PT, R12, RZ, P2 ;  /* 0x000000ff0c00720b */ /* 0x000fc8000174d400 */
[----:B------:R-:W-:-:S09]  /*07b0*/  SEL R12, RZ, 0x1, !P2 ;  /* 0x00000001ff0c7807 */ /* 0x000fd20005000000 */
.L_x_14862:
[----:B------:R-:W-:Y:S05]  /*07c0*/  BSYNC.RECONVERGENT B0 ;  /* 0x0000000000007941 */ /* 0x000fea0003800200 */
.L_x_14861:
[----:B------:R-:W-:Y:S04]  /*07d0*/  BSSY.RECONVERGENT B0, `(.L_x_14863) ;  /* 0x0000007000007945 */ /* 0x000fe80003800200 */
[----:B------:R-:W-:Y:S05]  /*07e0*/  @P5 BRA `(.L_x_14864) ;  /* 0x0000000000145947 */ /* 0x000fea0003800000 */
[----:B------:R-:W-:-:S06]  /*07f0*/  USHF.L.U32 UR5, UR4, 0x10, URZ ;  /* 0x0000001004057899 */ /* 0x000fcc00080006ff */
[----:B------:R-:W-:-:S13]  /*0800*/  FSETP.NEU.FTZ.AND P2, PT, RZ, UR5, PT ;  /* 0x00000005ff007c0b */ /* 0x000fda000bf5d000 */
[----:B-----5:R-:W-:-:S05]  /*0810*/  @!P2 IMAD.U32 R5, R5, 0x10000, RZ ;  /* 0x000100000505a824 */ /* 0x020fca00078e00ff */
[----:B------:R-:W-:-:S04]  /*0820*/  FSETP.NEU.OR P2, PT, R5, RZ, P2 ;  /* 0x000000ff0500720b */ /* 0x000fc8000174d400 */
[----:B------:R-:W-:-:S09]  /*0830*/  SEL R5, RZ, 0x1, !P2 ;  /* 0x00000001ff057807 */ /* 0x000fd20005000000 */
.L_x_14864:
[----:B------:R-:W-:Y:S05]  /*0840*/  BSYNC.RECONVERGENT B0 ;  /* 0x0000000000007941 */ /* 0x000fea0003800200 */
.L_x_14863:
[----:B------:R-:W-:Y:S04]  /*0850*/  BSSY.RECONVERGENT B0, `(.L_x_14865) ;  /* 0x0000007000007945 */ /* 0x000fe80003800200 */
[----:B------:R-:W-:Y:S05]  /*0860*/  @P0 BRA `(.L_x_14866) ;  /* 0x0000000000140947 */ /* 0x000fea0003800000 */
[----:B------:R-:W-:-:S06]  /*0870*/  USHF.L.U32 UR5, UR4, 0x10, URZ ;  /* 0x0000001004057899 */ /* 0x000fcc00080006ff */
[----:B------:R-:W-:-:S13]  /*0880*/  FSETP.NEU.FTZ.AND P0, PT, RZ, UR5, PT ;  /* 0x00000005ff007c0b */ /* 0x000fda000bf1d000 */
[----:B-----5:R-:W-:-:S05]  /*0890*/  @!P0 IMAD.U32 R13, R13, 0x10000, RZ ;  /* 0x000100000d0d8824 */ /* 0x020fca00078e00ff */
[----:B------:R-:W-:-:S04]  /*08a0*/  FSETP.NEU.OR P0, PT, R13, RZ, P0 ;  /* 0x000000ff0d00720b */ /* 0x000fc8000070d400 */
[----:B------:R-:W-:-:S09]  /*08b0*/  SEL R13, RZ, 0x1, !P0 ;  /* 0x00000001ff0d7807 */ /* 0x000fd20004000000 */
.L_x_14866:
[----:B------:R-:W-:Y:S05]  /*08c0*/  BSYNC.RECONVERGENT B0 ;  /* 0x0000000000007941 */ /* 0x000fea0003800200 */
.L_x_14865:
[----:B------:R-:W-:Y:S04]  /*08d0*/  BSSY.RECONVERGENT B0, `(.L_x_14867) ;  /* 0x0000007000007945 */ /* 0x000fe80003800200 */
[----:B------:R-:W-:Y:S05]  /*08e0*/  @P6 BRA `(.L_x_14868) ;  /* 0x0000000000146947 */ /* 0x000fea0003800000 */
[----:B------:R-:W-:-:S06]  /*08f0*/  USHF.L.U32 UR5, UR4, 0x10, URZ ;  /* 0x0000001004057899 */ /* 0x000fcc00080006ff */
[----:B------:R-:W-:-:S13]  /*0900*/  FSETP.NEU.FTZ.AND P0, PT, RZ, UR5, PT ;  /* 0x00000005ff007c0b */ /* 0x000fda000bf1d000 */
[----:B-----5:R-:W-:-:S05]  /*0910*/  @!P0 IMAD.U32 R4, R4, 0x10000, RZ ;  /* 0x0001000004048824 */ /* 0x020fca00078e00ff */
[----:B------:R-:W-:-:S04]  /*0920*/  FSETP.NEU.OR P0, PT, R4, RZ, P0 ;  /* 0x000000ff0400720b */ /* 0x000fc8000070d400 */
[----:B------:R-:W-:-:S09]  /*0930*/  SEL R4, RZ, 0x1, !P0 ;  /* 0x00000001ff047807 */ /* 0x000fd20004000000 */
.L_x_14868:
[----:B------:R-:W-:Y:S05]  /*0940*/  BSYNC.RECONVERGENT B0 ;  /* 0x0000000000007941 */ /* 0x000fea0003800200 */
.L_x_14867:
[----:B------:R0:W-:Y:S01]  /*0950*/  @!P1 STG.E.U8 desc[UR6][R2.64], R7 ;  /* 0x0000000702009986 */ /* 0x0001e2000c101106 */
[----:B------:R-:W-:Y:S01]  /*0960*/  @!P1 IMAD.MOV.U32 R11, RZ, RZ, R6 ;  /* 0x000000ffff0b9224 */ /* 0x000fe200078e0006 */
[----:B------:R-:W-:Y:S04]  /*0970*/  BSSY.RECONVERGENT B0, `(.L_x_14869) ;  /* 0x0000033000007945 */ /* 0x000fe80003800200 */
[----:B------:R-:W-:Y:S01]  /*0980*/  BSSY.RELIABLE B1, `(.L_x_14870) ;  /* 0x000002a000017945 */ /* 0x000fe20003800100 */
[----:B------:R-:W-:-:S13]  /*0990*/  ISETP.GE.U32.AND P0, PT, R11, R9, PT ;  /* 0x000000090b00720c */ /* 0x000fda0003f06070 */
[----:B0-----:R-:W-:Y:S05]  /*09a0*/  @P0 BRA `(.L_x_14871) ;  /* 0x0000000000380947 */ /* 0x001fea0003800000 */
[----:B------:R-:W0:Y:S01]  /*09b0*/  LDCU.64 UR4, c[0x0][0x388] ;  /* 0x00007100ff0477ac */ /* 0x000e220008000a00 */
[----:B------:R-:W-:Y:S02]  /*09c0*/  IMAD.IADD R2, R8, 0x1, R11 ;  /* 0x0000000108027824 */ /* 0x000fe400078e020b */
[----:B------:R-:W-:-:S03]  /*09d0*/  VIADD R11, R11, 0x80 ;  /* 0x000000800b0b7836 */ /* 0x000fc60000000000 */
[----:B0-----:R-:W-:-:S05]  /*09e0*/  IADD3 R2, P0, PT, R2, UR4, RZ ;  /* 0x0000000402027c10 */ /* 0x001fca000ff1e0ff */
[----:B------:R-:W-:Y:S01]  /*09f0*/  IMAD.X R3, RZ, RZ, UR5, P0 ;  /* 0x00000005ff037e24 */ /* 0x000fe200080e06ff */
[----:B------:R-:W-:-:S04]  /*0a00*/  ISETP.GE.U32.AND P0, PT, R11, R9, PT ;  /* 0x000000090b00720c */ /* 0x000fc80003f06070 */
[----:B-----5:R0:W-:Y:S09]  /*0a10*/  STG.E.U8 desc[UR6][R2.64], R0 ;  /* 0x0000000002007986 */ /* 0x0201f2000c101106 */
[----:B------:R-:W-:Y:S05]  /*0a20*/  @P0 BRA `(.L_x_14872) ;  /* 0x0000000000380947 */ /* 0x000fea0003800000 */
[----:B------:R-:W1:Y:S01]  /*0a30*/  LDCU.64 UR4, c[0x0][0x388] ;  /* 0x00007100ff0477ac */ /* 0x000e620008000a00 */
[----:B0-----:R-:W-:Y:S02]  /*0a40*/  IMAD.IADD R2, R8, 0x1, R11 ;  /* 0x0000000108027824 */ /* 0x001fe400078e020b */
[----:B------:R-:W-:-:S03]  /*0a50*/  VIADD R11, R11, 0x80 ;  /* 0x000000800b0b7836 */ /* 0x000fc60000000000 */
[----:B-1----:R-:W-:-:S05]  /*0a60*/  IADD3 R2, P0, PT, R2, UR4, RZ ;  /* 0x0000000402027c10 */ /* 0x002fca000ff1e0ff */
[----:B------:R-:W-:-:S05]  /*0a70*/  IMAD.X R3, RZ, RZ, UR5, P0 ;  /* 0x00000005ff037e24 */ /* 0x000fca00080e06ff */
[----:B------:R0:W-:Y:S03]  /*0a80*/  STG.E.U8 desc[UR6][R2.64], R15 ;  /* 0x0000000f02007986 */ /* 0x0001e6000c101106 */
.L_x_14871:
[----:B------:R-:W-:-:S13]  /*0a90*/  ISETP.GE.U32.AND P0, PT, R11, R9, PT ;  /* 0x000000090b00720c */ /* 0x000fda0003f06070 */
[----:B------:R-:W-:Y:S05]  /*0aa0*/  @P0 BRA `(.L_x_14873) ;  /* 0x0000000000380947 */ /* 0x000fea0003800000 */
[----:B------:R-:W1:Y:S01]  /*0ab0*/  LDCU.64 UR4, c[0x0][0x388] ;  /* 0x00007100ff0477ac */ /* 0x000e620008000a00 */
[----:B0-----:R-:W-:Y:S02]  /*0ac0*/  IMAD.IADD R2, R8, 0x1, R11 ;  /* 0x0000000108027824 */ /* 0x001fe400078e020b */
[----:B------:R-:W-:-:S03]  /*0ad0*/  VIADD R11, R11, 0x80 ;  /* 0x000000800b0b7836 */ /* 0x000fc60000000000 */
[----:B-1----:R-:W-:-:S05]  /*0ae0*/  IADD3 R2, P0, PT, R2, UR4, RZ ;  /* 0x0000000402027c10 */ /* 0x002fca000ff1e0ff */
[----:B------:R-:W-:-:S05]  /*0af0*/  IMAD.X R3, RZ, RZ, UR5, P0 ;  /* 0x00000005ff037e24 */ /* 0x000fca00080e06ff */
[----:B-----5:R1:W-:Y:S03]  /*0b00*/  STG.E.U8 desc[UR6][R2.64], R10 ;  /* 0x0000000a02007986 */ /* 0x0203e6000c101106 */
.L_x_14872:
        /* <DEDUP_REMOVED lines=8> */
.L_x_14873:
        /* <DEDUP_REMOVED lines=8> */
[----:B-----5:R2:W-:Y:S03]  /*0c10*/  STG.E.U8 desc[UR6][R2.64], R5 ;  /* 0x0000000502007986 */ /* 0x0205e6000c101106 */
.L_x_14874:
[----:B------:R-:W-:Y:S05]  /*0c20*/  BSYNC.RELIABLE B1 ;  /* 0x0000000000017941 */ /* 0x000fea0003800100 */
.L_x_14870:
[----:B------:R-:W-:-:S13]  /*0c30*/  ISETP.GE.U32.AND P0, PT, R11, R9, PT ;  /* 0x000000090b00720c */ /* 0x000fda0003f06070 */
[----:B------:R-:W3:Y:S01]  /*0c40*/  @!P0 LDC.64 R6, c[0x0][0x388] ;  /* 0x0000e200ff068b82 */ /* 0x000ee20000000a00 */
[----:B012---:R-:W-:Y:S02]  /*0c50*/  @!P0 IMAD.IADD R3, R8, 0x1, R11 ;  /* 0x0000000108038824 */ /* 0x007fe400078e020b */
[----:B------:R-:W-:-:S03]  /*0c60*/  @!P0 VIADD R11, R11, 0x80 ;  /* 0x000000800b0b8836 */ /* 0x000fc60000000000 */
[----:B---3--:R-:W-:-:S05]  /*0c70*/  @!P0 IADD3 R2, P1, PT, R3, R6, RZ ;  /* 0x0000000603028210 */ /* 0x008fca0007f3e0ff */
[----:B------:R-:W-:-:S05]  /*0c80*/  @!P0 IMAD.X R3, RZ, RZ, R7, P1 ;  /* 0x000000ffff038224 */ /* 0x000fca00008e0607 */
[----:B------:R2:W-:Y:S03]  /*0c90*/  @!P0 STG.E.U8 desc[UR6][R2.64], R13 ;  /* 0x0000000d02008986 */ /* 0x0005e6000c101106 */
.L_x_14875:
[----:B------:R-:W-:Y:S05]  /*0ca0*/  BSYNC.RECONVERGENT B0 ;  /* 0x0000000000007941 */ /* 0x000fea0003800200 */
.L_x_14869:
[----:B------:R-:W-:Y:S05]  /*0cb0*/  WARPSYNC.ALL ;  /* 0x0000000000007948 */ /* 0x000fea0003800000 */
[----:B------:R-:W-:-:S13]  /*0cc0*/  ISETP.GE.U32.AND P0, PT, R11, R9, PT ;  /* 0x000000090b00720c */ /* 0x000fda0003f06070 */
[----:B------:R-:W-:Y:S05]  /*0cd0*/  @P0 EXIT ;  /* 0x000000000000094d */ /* 0x000fea0003800000 */
[----:B------:R-:W3:Y:S01]  /*0ce0*/  LDCU.64 UR4, c[0x0][0x388] ;  /* 0x00007100ff0477ac */ /* 0x000ee20008000a00 */
[----:B012---:R-:W-:-:S05]  /*0cf0*/  IMAD.IADD R2, R8, 0x1, R11 ;  /* 0x0000000108027824 */ /* 0x007fca00078e020b */
[----:B---3--:R-:W-:-:S05]  /*0d00*/  IADD3 R2, P0, PT, R2, UR4, RZ ;  /* 0x0000000402027c10 */ /* 0x008fca000ff1e0ff */
[----:B------:R-:W-:-:S05]  /*0d10*/  IMAD.X R3, RZ, RZ, UR5, P0 ;  /* 0x00000005ff037e24 */ /* 0x000fca00080e06ff */
[----:B-----5:R-:W-:Y:S01]  /*0d20*/  STG.E.U8 desc[UR6][R2.64], R4 ;  /* 0x0000000402007986 */ /* 0x020fe2000c101106 */
[----:B------:R-:W-:Y:S05]  /*0d30*/  EXIT ;  /* 0x000000000000794d */ /* 0x000fea0003800000 */
.L_x_14852:
[----:B------:R-:W-:Y:S01]  /*0d40*/  USHF.L.U32 UR4, UR4, 0x10, URZ ;  /* 0x0000001004047899 */ /* 0x000fe200080006ff */
[----:B------:R-:W0:Y:S01]  /*0d50*/  S2R R0, SR_TID.X ;  /* 0x0000000000007919 */ /* 0x000e220000002100 */
[----:B------:R-:W-:Y:S02]  /*0d60*/  IMAD.MOV.U32 R4, RZ, RZ, 0x1 ;  /* 0x00000001ff047424 */ /* 0x000fe400078e00ff */
[----:B------:R-:W-:Y:S02]  /*0d70*/  IMAD.MOV.U32 R5, RZ, RZ, 0x1 ;  /* 0x00000001ff057424 */ /* 0x000fe400078e00ff */
[----:B------:R-:W-:Y:S01]  /*0d80*/  FSETP.NEU.FTZ.AND P0, PT, RZ, UR4, PT ;  /* 0x00000004ff007c0b */ /* 0x000fe2000bf1d000 */
[----:B------:R-:W-:Y:S02]  /*0d90*/  IMAD.MOV.U32 R6, RZ, RZ, 0x1 ;  /* 0x00000001ff067424 */ /* 0x000fe400078e00ff */
[----:B------:R-:W-:Y:S02]  /*0da0*/  IMAD.MOV.U32 R7, RZ, RZ, 0x1 ;  /* 0x00000001ff077424 */ /* 0x000fe400078e00ff */
[----:B------:R-:W-:-:S02]  /*0db0*/  IMAD.MOV.U32 R9, RZ, RZ, 0x1 ;  /* 0x00000001ff097424 */ /* 0x000fc400078e00ff */
[----:B------:R-:W-:Y:S02]  /*0dc0*/  IMAD.MOV.U32 R10, RZ, RZ, 0x1 ;  /* 0x00000001ff0a7424 */ /* 0x000fe400078e00ff */
[----:B------:R-:W-:Y:S02]  /*0dd0*/  IMAD.MOV.U32 R11, RZ, RZ, 0x1 ;  /* 0x00000001ff0b7424 */ /* 0x000fe400078e00ff */
[----:B------:R-:W-:Y:S02]  /*0de0*/  IMAD.MOV.U32 R12, RZ, RZ, 0x1 ;  /* 0x00000001ff0c7424 */ /* 0x000fe400078e00ff */
[----:B------:R-:W-:Y:S05]  /*0df0*/  @P0 BRA `(.L_x_14876) ;  /* 0x00000000008c0947 */ /* 0x000fea0003800000 */
[----:B------:R-:W1:Y:S02]  /*0e00*/  LDC.64 R2, c[0x0][0x390] ;  /* 0x0000e400ff027b82 */ /* 0x000e640000000a00 */
[----:B-1----:R-:W-:-:S04]  /*0e10*/  IMAD.WIDE.U32 R2, R8, 0x2, R2 ;  /* 0x0000000208027825 */ /* 0x002fc800078e0002 */
[----:B0-----:R-:W-:-:S05]  /*0e20*/  IMAD.WIDE.U32 R2, R0, 0x4, R2 ;  /* 0x0000000400027825 */ /* 0x001fca00078e0002 */
[----:B------:R-:W2:Y:S04]  /*0e30*/  LDG.E R4, desc[UR6][R2.64] ;  /* 0x0000000602047981 */ /* 0x000ea8000c1e1900 */
[----:B------:R-:W3:Y:S04]  /*0e40*/  LDG.E R5, desc[UR6][R2.64+0x200] ;  /* 0x0002000602057981 */ /* 0x000ee8000c1e1900 */
[----:B------:R-:W4:Y:S04]  /*0e50*/  LDG.E R6, desc[UR6][R2.64+0x400] ;  /* 0x0004000602067981 */ /* 0x000f28000c1e1900 */
[----:B------:R-:W5:Y:S01]  /*0e60*/  LDG.E R7, desc[UR6][R2.64+0x600] ;  /* 0x0006000602077981 */ /* 0x000f62000c1e1900 */
[C---:B--2---:R-:W-:Y:S01]  /*0e70*/  PRMT R9, R4.reuse, 0x7632, R9 ;  /* 0x0000763204097816 */ /* 0x044fe20000000009 */
[----:B------:R-:W-:Y:S01]  /*0e80*/  IMAD.U32 R10, R4, 0x10000, RZ ;  /* 0x00010000040a7824 */ /* 0x000fe200078e00ff */
[----:B---3--:R-:W-:-:S03]  /*0e90*/  PRMT R4, R5, 0x7632, R4 ;  /* 0x0000763205047816 */ /* 0x008fc60000000004 */
[----:B------:R-:W-:Y:S01]  /*0ea0*/  IMAD.U32 R9, R9, 0x10000, RZ ;  /* 0x0001000009097824 */ /* 0x000fe200078e00ff */
[----:B------:R-:W-:Y:S01]  /*0eb0*/  FSETP.NEU.FTZ.AND P6, PT, R10, RZ, PT ;  /* 0x000000ff0a00720b */ /* 0x000fe20003fdd000 */
[----:B------:R-:W-:Y:S02]  /*0ec0*/  IMAD.U32 R5, R5, 0x10000, RZ ;  /* 0x0001000005057824 */ /* 0x000fe400078e00ff */
[----:B------:R-:W-:Y:S01]  /*0ed0*/  IMAD.U32 R10, R4, 0x10000, RZ ;  /* 0x00010000040a7824 */ /* 0x000fe200078e00ff */
[C---:B----4-:R-:W-:Y:S01]  /*0ee0*/  PRMT R4, R6.reuse, 0x7632, R4 ;  /* 0x0000763206047816 */ /* 0x050fe20000000004 */
[----:B------:R-:W-:Y:S01]  /*0ef0*/  IMAD.U32 R6, R6, 0x10000, RZ ;  /* 0x0001000006067824 */ /* 0x000fe200078e00ff */
[C---:B-----5:R-:W-:Y:S01]  /*0f00*/  PRMT R2, R7.reuse, 0x7632, R2 ;  /* 0x0000763207027816 */ /* 0x060fe20000000002 */
[----:B------:R-:W-:Y:S01]  /*0f10*/  IMAD.U32 R7, R7, 0x10000, RZ ;  /* 0x0001000007077824 */ /* 0x000fe200078e00ff */
[----:B------:R-:W-:Y:S01]  /*0f20*/  SEL R12, RZ, 0x1, !P6 ;  /* 0x00000001ff0c7807 */ /* 0x000fe20007000000 */
[----:B------:R-:W-:Y:S01]  /*0f30*/  IMAD.U32 R4, R4, 0x10000, RZ ;  /* 0x0001000004047824 */ /* 0x000fe200078e00ff */
[----:B------:R-:W-:Y:S01]  /*0f40*/  FSETP.NEU.FTZ.AND P2, PT, R9, RZ, PT ;  /* 0x000000ff0900720b */ /* 0x000fe20003f5d000 */
[----:B------:R-:W-:Y:S01]  /*0f50*/  IMAD.U32 R2, R2, 0x10000, RZ ;  /* 0x0001000002027824 */ /* 0x000fe200078e00ff */
[----:B------:R-:W-:-:S02]  /*0f60*/  FSETP.NEU.FTZ.AND P5, PT, R5, RZ, PT ;  /* 0x000000ff0500720b */ /* 0x000fc40003fbd000 */
[----:B------:R-:W-:Y:S02]  /*0f70*/  FSETP.NEU.FTZ.AND P1, PT, R10, RZ, PT ;  /* 0x000000ff0a00720b */ /* 0x000fe40003f3d000 */
[----:B------:R-:W-:Y:S02]  /*0f80*/  FSETP.NEU.FTZ.AND P4, PT, R6, RZ, PT ;  /* 0x000000ff0600720b */ /* 0x000fe40003f9d000 */
[----:B------:R-:W-:Y:S02]  /*0f90*/  FSETP.NEU.FTZ.AND P0, PT, R4, RZ, PT ;  /* 0x000000ff0400720b */ /* 0x000fe40003f1d000 */
[----:B------:R-:W-:Y:S02]  /*0fa0*/  FSETP.NEU.FTZ.AND P3, PT, R7, RZ, PT ;  /* 0x000000ff0700720b */ /* 0x000fe40003f7d000 */
[----:B------:R-:W-:Y:S02]  /*0fb0*/  FSETP.NEU.FTZ.AND P6, PT, R2, RZ, PT ;  /* 0x000000ff0200720b */ /* 0x000fe40003fdd000 */
[----:B------:R-:W-:-:S02]  /*0fc0*/  SEL R10, RZ, 0x1, !P5 ;  /* 0x00000001ff0a7807 */ /* 0x000fc40006800000 */
[----:B------:R-:W-:Y:S02]  /*0fd0*/  SEL R7, RZ, 0x1, !P4 ;  /* 0x00000001ff077807 */ /* 0x000fe40006000000 */
[----:B------:R-:W-:Y:S02]  /*0fe0*/  SEL R5, RZ, 0x1, !P3 ;  /* 0x00000001ff057807 */ /* 0x000fe40005800000 */
[----:B------:R-:W-:Y:S02]  /*0ff0*/  SEL R11, RZ, 0x1, !P2 ;  /* 0x00000001ff0b7807 */ /* 0x000fe40005000000 */
[----:B------:R-:W-:Y:S02]  /*1000*/  SEL R9, RZ, 0x1, !P1 ;  /* 0x00000001ff097807 */ /* 0x000fe40004800000 */
[----:B------:R-:W-:Y:S02]  /*1010*/  SEL R6, RZ, 0x1, !P0 ;  /* 0x00000001ff067807 */ /* 0x000fe40004000000 */
[----:B------:R-:W-:-:S07]  /*1020*/  SEL R4, RZ, 0x1, !P6 ;  /* 0x00000001ff047807 */ /* 0x000fce0007000000 */
.L_x_14876:
[----:B------:R-:W1:Y:S01]  /*1030*/  LDCU.64 UR4, c[0x0][0x388] ;  /* 0x00007100ff0477ac */ /* 0x000e620008000a00 */
[----:B------:R-:W-:Y:S02]  /*1040*/  PRMT R11, R11, 0x7604, R12 ;  /* 0x000076040b0b7816 */ /* 0x000fe4000000000c */
[----:B------:R-:W-:Y:S02]  /*1050*/  PRMT R9, R9, 0x7604, R10 ;  /* 0x0000760409097816 */ /* 0x000fe4000000000a */
[----:B------:R-:W-:Y:S02]  /*1060*/  PRMT R7, R6, 0x7604, R7 ;  /* 0x0000760406077816 */ /* 0x000fe40000000007 */
[----:B------:R-:W-:Y:S02]  /*1070*/  PRMT R5, R4, 0x7604, R5 ;  /* 0x0000760404057816 */ /* 0x000fe40000000005 */
[----:B-1----:R-:W-:-:S05]  /*1080*/  IADD3 R2, P0, PT, R8, UR4, RZ ;  /* 0x0000000408027c10 */ /* 0x002fca000ff1e0ff */
[----:B------:R-:W-:Y:S02]  /*1090*/  IMAD.X R3, RZ, RZ, UR5, P0 ;  /* 0x00000005ff037e24 */ /* 0x000fe400080e06ff */
[----:B0-----:R-:W-:-:S05]  /*10a0*/  IMAD.WIDE.U32 R2, R0, 0x2, R2 ;  /* 0x0000000200027825 */ /* 0x001fca00078e0002 */
[----:B------:R-:W-:Y:S04]  /*10b0*/  STG.E.U16 desc[UR6][R2.64], R11 ;  /* 0x0000000b02007986 */ /* 0x000fe8000c101506 */
[----:B------:R-:W-:Y:S04]  /*10c0*/  STG.E.U16 desc[UR6][R2.64+0x100], R9 ;  /* 0x0001000902007986 */ /* 0x000fe8000c101506 */
[----:B------:R-:W-:Y:S04]  /*10d0*/  STG.E.U16 desc[UR6][R2.64+0x200], R7 ;  /* 0x0002000702007986 */ /* 0x000fe8000c101506 */
[----:B------:R-:W-:Y:S01]  /*10e0*/  STG.E.U16 desc[UR6][R2.64+0x300], R5 ;  /* 0x0003000502007986 */ /* 0x000fe2000c101506 */
[----:B------:R-:W-:Y:S05]  /*10f0*/  EXIT ;  /* 0x000000000000794d */ /* 0x000fea0003800000 */
.L_x_14877:
        /* <DEDUP_REMOVED lines=16> */
.L_x_43508:


//--------------------- .text._ZN2at6native29vectorized_elementwise_kernelILi4ENS0_13AUnaryFunctorIN3c108BFloat16ES4_bZZZNS0_22logical_or_kernel_cudaERNS_14TensorIteratorEENKUlvE0_clEvENKUlvE8_clEvEUlS4_S4_E_EESt5arrayIPcLm2EEEEviT0_T1_ --------------------------
	.section	.text._ZN2at6native29vectorized_elementwise_kernelILi4ENS0_13AUnaryFunctorIN3c108BFloat16ES4_bZZZNS0_22logical_or_kernel_cudaERNS_14TensorIteratorEENKUlvE0_clEvENKUlvE8_clEvEUlS4_S4_E_EESt5arrayIPcLm2EEEEviT0_T1_,"ax",@progbits
	.align	128
        .global         _ZN2at6native29vectorized_elementwise_kernelILi4ENS0_13AUnaryFunctorIN3c108BFloat16ES4_bZZZNS0_22logical_or_kernel_cudaERNS_14TensorIteratorEENKUlvE0_clEvENKUlvE8_clEvEUlS4_S4_E_EESt5arrayIPcLm2EEEEviT0_T1_
        .type           _ZN2at6native29vectorized_elementwise_kernelILi4ENS0_13AUnaryFunctorIN3c108BFloat16ES4_bZZZNS0_22logical_or_kernel_cudaERNS_14TensorIteratorEENKUlvE0_clEvENKUlvE8_clEvEUlS4_S4_E_EESt5arrayIPcLm2EEEEviT0_T1_,@function
        .size           _ZN2at6native29vectorized_elementwise_kernelILi4ENS0_13AUnaryFunctorIN3c108BFloat16ES4_bZZZNS0_22logical_or_kernel_cudaERNS_14TensorIteratorEENKUlvE0_clEvENKUlvE8_clEvEUlS4_S4_E_EESt5arrayIPcLm2EEEEviT0_T1_,(.L_x_43509 - _ZN2at6native29vectorized_elementwise_kernelILi4ENS0_13AUnaryFunctorIN3c108BFloat16ES4_bZZZNS0_22logical_or_kernel_cudaERNS_14TensorIteratorEENKUlvE0_clEvENKUlvE8_clEvEUlS4_S4_E_EESt5arrayIPcLm2EEEEviT0_T1_)
        .other          _ZN2at6native29vectorized_elementwise_kernelILi4ENS0_13AUnaryFunctorIN3c108BFloat16ES4_bZZZNS0_22logical_or_kernel_cudaERNS_14TensorIteratorEENKUlvE0_clEvENKUlvE8_clEvEUlS4_S4_E_EESt5arrayIPcLm2EEEEviT0_T1_,@"STO_CUDA_ENTRY STV_DEFAULT"
_ZN2at6native29vectorized_elementwise_kernelILi4ENS0_13AUnaryFunctorIN3c108BFloat16ES4_bZZZNS0_22logical_or_kernel_cudaERNS_14TensorIteratorEENKUlvE0_clEvENKUlvE8_clEvEUlS4_S4_E_EESt5arrayIPcLm2EEEEviT0_T1_:
.text._ZN2at6native29vectorized_elementwise_kernelILi4ENS0_13AUnaryFunctorIN3c108BFloat16ES4_bZZZNS0_22logical_or_kernel_cudaERNS_14TensorIteratorEENKUlvE0_clEvENKUlvE8_clEvEUlS4_S4_E_EESt5arrayIPcLm2EEEEviT0_T1_:
        /* <DEDUP_REMOVED lines=85> */
.L_x_14880:
[----:B------:R-:W-:Y:S05]  /*0550*/  BSYNC.RECONVERGENT B0 ;  /* 0x0000000000007941 */ /* 0x000fea0003800200 */
.L_x_14879:
        /* <DEDUP_REMOVED lines=11> */
.L_x_14882:
[----:B------:R-:W-:Y:S05]  /*0610*/  BSYNC.RECONVERGENT B0 ;  /* 0x0000000000007941 */ /* 0x000fea0003800200 */
.L_x_14881:
        /* <DEDUP_REMOVED lines=10> */
.L_x_14884:
[----:B------:R-:W-:Y:S05]  /*06c0*/  BSYNC.RECONVERGENT B0 ;  /* 0x0000000000007941 */ /* 0x000fea0003800200 */
.L_x_14883:
[----:B------:R-:W-:Y:S04]  /*06d0*/  BSSY.RECONVERGENT B0, `(.L_x_14885) ;  /* 0x0000007000007945 */ /* 0x000fe80003800200 */
[----:B------:R-:W-:Y:S05]  /*06e0*/  @P3 BRA `(.L_x_14886) ;  /* 0x0000000000143947 */ /* 0x000fea0003800000 */
[----:B------:R-:W-:-:S06]  /*06f0*/  USHF.L.U32 UR5, UR4, 0x10, URZ ;  /* 0x0000001004057899 */ /* 0x000fcc00080006ff */
[----:B------:R-:W-:-:S13]  /*0700*/  FSETP.NEU.FTZ.AND P2, PT, RZ, UR5, PT ;  /* 0x00000005ff007c0b */ /* 0x000fda000bf5d000 */
[----:B-----5:R-:W-:-:S05]  /*0710*/  @!P2 IMAD.U32 R14, R14, 0x10000, RZ ;  /* 0x000100000e0ea824 */ /* 0x020fca00078e00ff */
[----:B------:R-:W-:-:S04]  /*0720*/  FSETP.NEU.OR P2, PT, R14, RZ, P2 ;  /* 0x000000ff0e00720b */ /* 0x000fc8000174d400 */
[----:B------:R-:W-:-:S09]  /*0730*/  SEL R10, RZ, 0x1, !P2 ;  /* 0x00000001ff0a7807 */ /* 0x000fd20005000000 */
.L_x_14886:
[----:B------:R-:W-:Y:S05]  /*0740*/  BSYNC.RECONVERGENT B0 ;  /* 0x0000000000007941 */ /* 0x000fea0003800200 */
.L_x_14885:
[----:B------:R-:W-:Y:S04]  /*0750*/  BSSY.RECONVERGENT B0, `(.L_x_14887) ;  /* 0x0000007000007945 */ /* 0x000fe80003800200 */
[----:B------:R-:W-:Y:S05]  /*0760*/  @P4 BRA `(.L_x_14888) ;  /* 0x0000000000144947 */ /* 0x000fea0003800000 */
[----:B------:R-:W-:-:S06]  /*0770*/  USHF.L.U32 UR5, UR4, 0x10, URZ ;  /* 0x0000001004057899 */ /* 0x000fcc00080006ff */
[----:B------:R-:W-:-:S13]  /*0780*/  FSETP.NEU.FTZ.AND P2, PT, RZ, UR5, PT ;  /* 0x00000005ff007c0b */ /* 0x000fda000bf5d000 */
[----:B-----5:R-:W-:-:S05]  /*0790*/  @!P2 IMAD.U32 R12, R12, 0x10000, RZ ;  /* 0x000100000c0ca824 */ /* 0x020fca00078e00ff */
[----:B------:R-:W-:-:S04]  /*07a0*/  FSETP.NEU.OR P2, PT, R12, RZ, P2 ;  /* 0x000000ff0c00720b */ /* 0x000fc8000174d400 */
[----:B------:R-:W-:-:S09]  /*07b0*/  SEL R12, RZ, 0x1, !P2 ;  /* 0x00000001ff0c7807 */ /* 0x000fd20005000000 */
.L_x_14888:
[----:B------:R-:W-:Y:S05]  /*07c0*/  BSYNC.RECONVERGENT B0 ;  /* 0x0000000000007941 */ /* 0x000fea0003800200 */
.L_x_14887:
[----:B------:R-:W-:Y:S04]  /*07d0*/  BSSY.RECONVERGENT B0, `(.L_x_14889) ;  /* 0x0000007000007945 */ /* 0x000fe80003800200 */
[----:B------:R-:W-:Y:S05]  /*07e0*/  @P5 BRA `(.L_x_14890) ;  /* 0x0000000000145947 */ /* 0x000fea0003800000 */
[----:B------:R-:W-:-:S06]  /*07f0*/  USHF.L.U32 UR5, UR4, 0x10, URZ ;  /* 0x0000001004057899 */ /* 0x000fcc00080006ff */
[----:B------:R-:W-:-:S13]  /*0800*/  FSETP.NEU.FTZ.AND P2, PT, RZ, UR5, PT ;  /* 0x00000005ff007c0b */ /* 0x000fda000bf5d000 */
[----:B-----5:R-:W-:-:S05]  /*0810*/  @!P2 IMAD.U32 R5, R5, 0x10000, RZ ;  /* 0x000100000505a824 */ /* 0x020fca00078e00ff */
[----:B------:R-:W-:-:S04]  /*0820*/  FSETP.NEU.OR P2, PT, R5, RZ, P2 ;  /* 0x000000ff0500720b */ /* 0x000fc8000174d400 */
[----:B------:R-:W-:-:S09]  /*0830*/  SEL R5, RZ, 0x1, !P2 ;  /* 0x00000001ff057807 */ /* 0x000fd20005000000 */
.L_x_14890:
[----:B------:R-:W-:Y:S05]  /*0840*/  BSYNC.RECONVERGENT B0 ;  /* 0x0000000000007941 */ /* 0x000fea0003800200 */
.L_x_14889:
[----:B------:R-:W-:Y:S04]  /*0850*/  BSSY.RECONVERGENT B0, `(.L_x_14891) ;  /* 0x0000007000007945 */ /* 0x000fe80003800200 */
[----:B------:R-:W-:Y:S05]  /*0860*/  @P0 BRA `(.L_x_14892) ;  /* 0x0000000000140947 */ /* 0x000fea0003800000 */
[----:B------:R-:W-:-:S06]  /*0870*/  USHF.L.U32 UR5, UR4, 0x10, URZ ;  /* 0x0000001004057899 */ /* 0x000fcc00080006ff */
[----:B------:R-:W-:-:S13]  /*0880*/  FSETP.NEU.FTZ.AND P0, PT, RZ, UR5, PT ;  /* 0x00000005ff007c0b */ /* 0x000fda000bf1d000 */
[----:B-----5:R-:W-:-:S05]  /*0890*/  @!P0 IMAD.U32 R13, R13, 0x10000, RZ ;  /* 0x000100000d0d8824 */ /* 0x020fca00078e00ff */
[----:B------:R-:W-:-:S04]  /*08a0*/  FSETP.NEU.OR P0, PT, R13, RZ, P0 ;  /* 0x000000ff0d00720b */ /* 0x000fc8000070d400 */
[----:B------:R-:W-:-:S09]  /*08b0*/  SEL R13, RZ, 0x1, !P0 ;  /* 0x00000001ff0d7807 */ /* 0x000fd20004000000 */
.L_x_14892:
[----:B------:R-:W-:Y:S05]  /*08c0*/  BSYNC.RECONVERGENT B0 ;  /* 0x0000000000007941 */ /* 0x000fea0003800200 */
.L_x_14891:
[----:B------:R-:W-:Y:S04]  /*08d0*/  BSSY.RECONVERGENT B0, `(.L_x_14893) ;  /* 0x0000007000007945 */ /* 0x000fe80003800200 */
[----:B------:R-:W-:Y:S05]  /*08e0*/  @P6 BRA `(.L_x_14894) ;  /* 0x0000000000146947 */ /* 0x000fea0003800000 */
[----:B------:R-:W-:-:S06]  /*08f0*/  USHF.L.U32 UR5, UR4, 0x10, URZ ;  /* 0x0000001004057899 */ /* 0x000fcc00080006ff */
[----:B------:R-:W-:-:S13]  /*0900*/  FSETP.NEU.FTZ.AND P0, PT, RZ, UR5, PT ;  /* 0x00000005ff007c0b */ /* 0x000fda000bf1d000 */
[----:B-----5:R-:W-:-:S05]  /*0910*/  @!P0 IMAD.U32 R4, R4, 0x10000, RZ ;  /* 0x0001000004048824 */ /* 0x020fca00078e00ff */
[----:B------:R-:W-:-:S04]  /*0920*/  FSETP.NEU.OR P0, PT, R4, RZ, P0 ;  /* 0x000000ff0400720b */ /* 0x000fc8000070d400 */
[----:B------:R-:W-:-:S09]  /*0930*/  SEL R4, RZ, 0x1, !P0 ;  /* 0x00000001ff047807 */ /* 0x000fd20004000000 */
.L_x_14894:
[----:B------:R-:W-:Y:S05]  /*0940*/  BSYNC.RECONVERGENT B0 ;  /* 0x0000000000007941 */ /* 0x000fea0003800200 */
.L_x_14893:
        /* <DEDUP_REMOVED lines=20> */
.L_x_14897:
        /* <DEDUP_REMOVED lines=8> */
.L_x_14898:
        /* <DEDUP_REMOVED lines=8> */
.L_x_14899:
        /* <DEDUP_REMOVED lines=9> */
.L_x_14900:
[----:B------:R-:W-:Y:S05]  /*0c20*/  BSYNC.RELIABLE B1 ;  /* 0x0000000000017941 */ /* 0x000fea0003800100 */
.L_x_14896:
[----:B------:R-:W-:-:S13]  /*0c30*/  ISETP.GE.U32.AND P0, PT, R11, R9, PT ;  /* 0x000000090b00720c */ /* 0x000fda0003f06070 */
[----:B------:R-:W3:Y:S01]  /*0c40*/  @!P0 LDC.64 R6, c[0x0][0x388] ;  /* 0x0000e200ff068b82 */ /* 0x000ee20000000a00 */
[----:B012---:R-:W-:Y:S02]  /*0c50*/  @!P0 IMAD.IADD R3, R8, 0x1, R11 ;  /* 0x0000000108038824 */ /* 0x007fe400078e020b */
[----:B------:R-:W-:-:S03]  /*0c60*/  @!P0 VIADD R11, R11, 0x80 ;  /* 0x000000800b0b8836 */ /* 0x000fc60000000000 */
[----:B---3--:R-:W-:-:S05]  /*0c70*/  @!P0 IADD3 R2, P1, PT, R3, R6, RZ ;  /* 0x0000000603028210 */ /* 0x008fca0007f3e0ff */
[----:B------:R-:W-:-:S05]  /*0c80*/  @!P0 IMAD.X R3, RZ, RZ, R7, P1 ;  /* 0x000000ffff038224 */ /* 0x000fca00008e0607 */
[----:B------:R2:W-:Y:S03]  /*0c90*/  @!P0 STG.E.U8 desc[UR6][R2.64], R13 ;  /* 0x0000000d02008986 */ /* 0x0005e6000c101106 */
.L_x_14901:
[----:B------:R-:W-:Y:S05]  /*0ca0*/  BSYNC.RECONVERGENT B0 ;  /* 0x0000000000007941 */ /* 0x000fea0003800200 */
.L_x_14895:
        /* <DEDUP_REMOVED lines=9> */
.L_x_14878:
        /* <DEDUP_REMOVED lines=15> */
[----:B------:R-:W2:Y:S04]  /*0e30*/  LDG.E.64 R6, desc[UR6][R2.64] ;  /* 0x0000000602067981 */ /* 0x000ea8000c1e1b00 */
[----:B------:R-:W3:Y:S01]  /*0e40*/  LDG.E.64 R10, desc[UR6][R2.64+0x400] ;  /* 0x00040006020a7981 */ /* 0x000ee2000c1e1b00 */
[C---:B--2---:R-:W-:Y:S01]  /*0e50*/  PRMT R4, R6.reuse, 0x7632, R4 ;  /* 0x0000763206047816 */ /* 0x044fe20000000004 */
[----:B------:R-:W-:Y:S01]  /*0e60*/  IMAD.U32 R6, R6, 0x10000, RZ ;  /* 0x0001000006067824 */ /* 0x000fe200078e00ff */
[C---:B------:R-:W-:Y:S01]  /*0e70*/  PRMT R5, R7.reuse, 0x7632, R5 ;  /* 0x0000763207057816 */ /* 0x040fe20000000005 */
[----:B------:R-:W-:Y:S01]  /*0e80*/  IMAD.U32 R7, R7, 0x10000, RZ ;  /* 0x0001000007077824 */ /* 0x000fe200078e00ff */
[----:B---3--:R-:W-:Y:S01]  /*0e90*/  PRMT R2, R10, 0x7632, R2 ;  /* 0x000076320a027816 */ /* 0x008fe20000000002 */
[----:B------:R-:W-:Y:S01]  /*0ea0*/  IMAD.U32 R4, R4, 0x10000, RZ ;  /* 0x0001000004047824 */ /* 0x000fe200078e00ff */
[----:B------:R-:W-:Y:S01]  /*0eb0*/  PRMT R3, R11, 0x7632, R3 ;  /* 0x000076320b037816 */ /* 0x000fe20000000003 */
[----:B------:R-:W-:Y:S01]  /*0ec0*/  IMAD.U32 R5, R5, 0x10000, RZ ;  /* 0x0001000005057824 */ /* 0x000fe200078e00ff */
[----:B------:R-:W-:Y:S01]  /*0ed0*/  FSETP.NEU.FTZ.AND P6, PT, R6, RZ, PT ;  /* 0x000000ff0600720b */ /* 0x000fe20003fdd000 */
[----:B------:R-:W-:Y:S01]  /*0ee0*/  IMAD.U32 R2, R2, 0x10000, RZ ;  /* 0x0001000002027824 */ /* 0x000fe200078e00ff */
[----:B------:R-:W-:Y:S01]  /*0ef0*/  FSETP.NEU.FTZ.AND P2, PT, R4, RZ, PT ;  /* 0x000000ff0400720b */ /* 0x000fe20003f5d000 */
[----:B------:R-:W-:Y:S01]  /*0f00*/  IMAD.U32 R4, R10, 0x10000, RZ ;  /* 0x000100000a047824 */ /* 0x000fe200078e00ff */
[----:B------:R-:W-:Y:S01]  /*0f10*/  FSETP.NEU.FTZ.AND P1, PT, R5, RZ, PT ;  /* 0x000000ff0500720b */ /* 0x000fe20003f3d000 */
[----:B------:R-:W-:Y:S01]  /*0f20*/  IMAD.U32 R5, R11, 0x10000, RZ ;  /* 0x000100000b057824 */ /* 0x000fe200078e00ff */
[----:B------:R-:W-:Y:S01]  /*0f30*/  SEL R10, RZ, 0x1, !P6 ;  /* 0x00000001ff0a7807 */ /* 0x000fe20007000000 */
[----:B------:R-:W-:Y:S01]  /*0f40*/  IMAD.U32 R3, R3, 0x10000, RZ ;  /* 0x0001000003037824 */ /* 0x000fe200078e00ff */
[----:B------:R-:W-:-:S02]  /*0f50*/  FSETP.NEU.FTZ.AND P5, PT, R7, RZ, PT ;  /* 0x000000ff0700720b */ /* 0x000fc40003fbd000 */
[----:B------:R-:W-:Y:S02]  /*0f60*/  FSETP.NEU.FTZ.AND P4, PT, R4, RZ, PT ;  /* 0x000000ff0400720b */ /* 0x000fe40003f9d000 */
[----:B------:R-:W-:Y:S02]  /*0f70*/  FSETP.NEU.FTZ.AND P3, PT, R5, RZ, PT ;  /* 0x000000ff0500720b */ /* 0x000fe40003f7d000 */
[----:B------:R-:W-:Y:S02]  /*0f80*/  FSETP.NEU.FTZ.AND P0, PT, R2, RZ, PT ;  /* 0x000000ff0200720b */ /* 0x000fe40003f1d000 */
[----:B------:R-:W-:Y:S02]  /*0f90*/  FSETP.NEU.FTZ.AND P6, PT, R3, RZ, PT ;  /* 0x000000ff0300720b */ /* 0x000fe40003fdd000 */
[----:B------:R-:W-:Y:S02]  /*0fa0*/  SEL R7, RZ, 0x1, !P5 ;  /* 0x00000001ff077807 */ /* 0x000fe40006800000 */
[----:B------:R-:W-:-:S02]  /*0fb0*/  SEL R2, RZ, 0x1, !P4 ;  /* 0x00000001ff027807 */ /* 0x000fc40006000000 */
[----:B------:R-:W-:Y:S02]  /*0fc0*/  SEL R4, RZ, 0x1, !P3 ;  /* 0x00000001ff047807 */ /* 0x000fe40005800000 */
[----:B------:R-:W-:Y:S02]  /*0fd0*/  SEL R9, RZ, 0x1, !P2 ;  /* 0x00000001ff097807 */ /* 0x000fe40005000000 */
[----:B------:R-:W-:Y:S02]  /*0fe0*/  SEL R6, RZ, 0x1, !P1 ;  /* 0x00000001ff067807 */ /* 0x000fe40004800000 */
[----:B------:R-:W-:Y:S02]  /*0ff0*/  SEL R5, RZ, 0x1, !P0 ;  /* 0x00000001ff057807 */ /* 0x000fe40004000000 */
[----:B------:R-:W-:-:S07]  /*1000*/  SEL R3, RZ, 0x1, !P6 ;  /* 0x00000001ff037807 */ /* 0x000fce0007000000 */
.L_x_14902:
[----:B------:R-:W1:Y:S01]  /*1010*/  LDCU.64 UR4, c[0x0][0x388] ;  /* 0x00007100ff0477ac */ /* 0x000e620008000a00 */
[----:B------:R-:W-:Y:S02]  /*1020*/  LOP3.LUT R6, R6, 0xffff, RZ, 0xc0, !PT ;  /* 0x0000ffff06067812 */ /* 0x000fe400078ec0ff */
[----:B------:R-:W-:Y:S02]  /*1030*/  LOP3.LUT R7, R7, 0xffff, RZ, 0xc0, !PT ;  /* 0x0000ffff07077812 */ /* 0x000fe400078ec0ff */
[----:B------:R-:W-:Y:S02]  /*1040*/  LOP3.LUT R9, R9, 0xffff, RZ, 0xc0, !PT ;  /* 0x0000ffff09097812 */ /* 0x000fe400078ec0ff */
[----:B------:R-:W-:Y:S02]  /*1050*/  LOP3.LUT R10, R10, 0xffff, RZ, 0xc0, !PT ;  /* 0x0000ffff0a0a7812 */ /* 0x000fe400078ec0ff */
[----:B------:R-:W-:Y:S02]  /*1060*/  LOP3.LUT R3, R3, 0xffff, RZ, 0xc0, !PT ;  /* 0x0000ffff03037812 */ /* 0x000fe400078ec0ff */
[----:B------:R-:W-:-:S02]  /*1070*/  LOP3.LUT R4, R4, 0xffff, RZ, 0xc0, !PT ;  /* 0x0000ffff04047812 */ /* 0x000fc400078ec0ff */
[----:B------:R-:W-:Y:S02]  /*1080*/  LOP3.LUT R5, R5, 0xffff, RZ, 0xc0, !PT ;  /* 0x0000ffff05057812 */ /* 0x000fe400078ec0ff */
[----:B------:R-:W-:Y:S02]  /*1090*/  LOP3.LUT R2, R2, 0xffff, RZ, 0xc0, !PT ;  /* 0x0000ffff02027812 */ /* 0x000fe400078ec0ff */
[----:B------:R-:W-:Y:S02]  /*10a0*/  PRMT R6, R7, 0x3340, R6 ;  /* 0x0000334007067816 */ /* 0x000fe40000000006 */
[----:B-1----:R-:W-:Y:S02]  /*10b0*/  IADD3 R8, P0, PT, R8, UR4, RZ ;  /* 0x0000000408087c10 */ /* 0x002fe4000ff1e0ff */
[----:B------:R-:W-:Y:S02]  /*10c0*/  PRMT R7, R10, 0x3340, R9 ;  /* 0x000033400a077816 */ /* 0x000fe40000000009 */
[----:B------:R-:W-:Y:S01]  /*10d0*/  PRMT R4, R4, 0x3340, R3 ;  /* 0x0000334004047816 */ /* 0x000fe20000000003 */
[----:B------:R-:W-:Y:S01]  /*10e0*/  IMAD.X R9, RZ, RZ, UR5, P0 ;  /* 0x00000005ff097e24 */ /* 0x000fe200080e06ff */
[----:B------:R-:W-:-:S02]  /*10f0*/  PRMT R5, R2, 0x3340, R5 ;  /* 0x0000334002057816 */ /* 0x000fc40000000005 */
[----:B------:R-:W-:Y:S01]  /*1100*/  PRMT R7, R7, 0x5410, R6 ;  /* 0x0000541007077816 */ /* 0x000fe20000000006 */
[----:B0-----:R-:W-:Y:S01]  /*1110*/  IMAD.WIDE.U32 R2, R0, 0x4, R8 ;  /* 0x0000000400027825 */ /* 0x001fe200078e0008 */
[----:B------:R-:W-:-:S04]  /*1120*/  PRMT R5, R5, 0x5410, R4 ;  /* 0x0000541005057816 */ /* 0x000fc80000000004 */
[----:B------:R-:W-:Y:S04]  /*1130*/  STG.E desc[UR6][R2.64], R7 ;  /* 0x0000000702007986 */ /* 0x000fe8000c101906 */
[----:B------:R-:W-:Y:S01]  /*1140*/  STG.E desc[UR6][R2.64+0x200], R5 ;  /* 0x0002000502007986 */ /* 0x000fe2000c101906 */
[----:B------:R-:W-:Y:S05]  /*1150*/  EXIT ;  /* 0x000000000000794d */ /* 0x000fea0003800000 */
.L_x_14903:
        /* <DEDUP_REMOVED lines=10> */
.L_x_43509:


//--------------------- .text._ZN2at6native29vectorized_elementwise_kernelILi8ENS0_13AUnaryFunctorIN3c108BFloat16ES4_bZZZNS0_22logical_or_kernel_cudaERNS_14TensorIteratorEENKUlvE0_clEvENKUlvE8_clEvEUlS4_S4_E_EESt5arrayIPcLm2EEEEviT0_T1_ --------------------------
	.section	.text._ZN2at6native29vectorized_elementwise_kernelILi8ENS0_13AUnaryFunctorIN3c108BFloat16ES4_bZZZNS0_22logical_or_kernel_cudaERNS_14TensorIteratorEENKUlvE0_clEvENKUlvE8_clEvEUlS4_S4_E_EESt5arrayIPcLm2EEEEviT0_T1_,"ax",@progbits
	.align	128
        .global         _ZN2at6native29vectorized_elementwise_kernelILi8ENS0_13AUnaryFunctorIN3c108BFloat16ES4_bZZZNS0_22logical_or_kernel_cudaERNS_14TensorIteratorEENKUlvE0_clEvENKUlvE8_clEvEUlS4_S4_E_EESt5arrayIPcLm2EEEEviT0_T1_
        .type           _ZN2at6native29vectorized_elementwise_kernelILi8ENS0_13AUnaryFunctorIN3c108BFloat16ES4_bZZZNS0_22logical_or_kernel_cudaERNS_14TensorIteratorEENKUlvE0_clEvENKUlvE8_clEvEUlS4_S4_E_EESt5arrayIPcLm2EEEEviT0_T1_,@function
        .size           _ZN2at6native29vectorized_elementwise_kernelILi8ENS0_13AUnaryFunctorIN3c108BFloat16ES4_bZZZNS0_22logical_or_kernel_cudaERNS_14TensorIteratorEENKUlvE0_clEvENKUlvE8_clEvEUlS4_S4_E_EESt5arrayIPcLm2EEEEviT0_T1_,(.L_x_43510 - _ZN2at6native29vectorized_elementwise_kernelILi8ENS0_13AUnaryFunctorIN3c108BFloat16ES4_bZZZNS0_22logical_or_kernel_cudaERNS_14TensorIteratorEENKUlvE0_clEvENKUlvE8_clEvEUlS4_S4_E_EESt5arrayIPcLm2EEEEviT0_T1_)
        .other          _ZN2at6native29vectorized_elementwise_kernelILi8ENS0_13AUnaryFunctorIN3c108BFloat16ES4_bZZZNS0_22logical_or_kernel_cudaERNS_14TensorIteratorEENKUlvE0_clEvENKUlvE8_clEvEUlS4_S4_E_EESt5arrayIPcLm2EEEEviT0_T1_,@"STO_CUDA_ENTRY STV_DEFAULT"
_ZN2at6native29vectorized_elementwise_kernelILi8ENS0_13AUnaryFunctorIN3c108BFloat16ES4_bZZZNS0_22logical_or_kernel_cudaERNS_14TensorIteratorEENKUlvE0_clEvENKUlvE8_clEvEUlS4_S4_E_EESt5arrayIPcLm2EEEEviT0_T1_:
.text._ZN2at6native29vectorized_elementwise_kernelILi8ENS0_13AUnaryFunctorIN3c108BFloat16ES4_bZZZNS0_22logical_or_kernel_cudaERNS_14TensorIteratorEENKUlvE0_clEvENKUlvE8_clEvEUlS4_S4_E_EESt5arrayIPcLm2EEEEviT0_T1_:
        /* <DEDUP_REMOVED lines=85> */
.L_x_14906:
[----:B------:R-:W-:Y:S05]  /*0550*/  BSYNC.RECONVERGENT B0 ;  /* 0x0000000000007941 */ /* 0x000fea0003800200 */
.L_x_14905:
        /* <DEDUP_REMOVED lines=11> */
.L_x_14908:
[----:B------:R-:W-:Y:S05]  /*0610*/  BSYNC.RECONVERGENT B0 ;  /* 0x0000000000007941 */ /* 0x000fea0003800200 */
.L_x_14907:
        /* <DEDUP_REMOVED lines=10> */
.L_x_14910:
[----:B------:R-:W-:Y:S05]  /*06c0*/  BSYNC.RECONVERGENT B0 ;  /* 0x0000000000007941 */ /* 0x000fea0003800200 */
.L_x_14909:
[----:B------:R-:W-:Y:S04]  /*06d0*/  BSSY.RECONVERGENT B0, `(.L_x_14911) ;  /* 0x0000007000007945 */ /* 0x000fe80003800200 */
[----:B------:R-:W-:Y:S05]  /*06e0*/  @P3 BRA `(.L_x_14912) ;  /* 0x0000000000143947 */ /* 0x000fea0003800000 */
[----:B------:R-:W-:-:S06]  /*06f0*/  USHF.L.U32 UR5, UR4, 0x10, URZ ;  /* 0x0000001004057899 */ /* 0x000fcc00080006ff */
[----:B------:R-:W-:-:S13]  /*0700*/  FSETP.NEU.FTZ.AND P2, PT, RZ, UR5, PT ;  /* 0x00000005ff007c0b */ /* 0x000fda000bf5d000 */
[----:B-----5:R-:W-:-:S05]  /*0710*/  @!P2 IMAD.U32 R14, R14, 0x10000, RZ ;  /* 0x000100000e0ea824 */ /* 0x020fca00078e00ff */
[----:B------:R-:W-:-:S04]  /*0720*/  FSETP.NEU.OR P2, PT, R14, RZ, P2 ;  /* 0x000000ff0e00720b */ /* 0x000fc8000174d400 */
[----:B------:R-:W-:-:S09]  /*0730*/  SEL R10, RZ, 0x1, !P2 ;  /* 0x00000001ff0a7807 */ /* 0x000fd20005000000 */
.L_x_14912:
[----:B------:R-:W-:Y:S05]  /*0740*/  BSYNC.RECONVERGENT B0 ;  /* 0x0000000000007941 */ /* 0x000fea0003800200 */
.L_x_14911:
[----:B------:R-:W-:Y:S04]  /*0750*/  BSSY.RECONVERGENT B0, `(.L_x_14913) ;  /* 0x0000007000007945 */ /* 0x000fe80003800200 */
[----:B------:R-:W-:Y:S05]  /*0760*/  @P4 BRA `(.L_x_14914) ;  /* 0x0000000000144947 */ /* 0x000fea0003800000 */
[----:B------:R-:W-:-:S06]  /*0770*/  USHF.L.U32 UR5, UR4, 0x10, URZ ;  /* 0x0000001004057899 */ /* 0x000fcc00080006ff */
[----:B------:R-:W-:-:S13]  /*0780*/  FSETP.NEU.FTZ.AND P2, PT, RZ, UR5, PT ;  /* 0x00000005ff007c0b */ /* 0x000fda000bf5d000 */
[----:B-----5:R-:W-:-:S05]  /*0790*/  @!P2 IMAD.U32 R12, R12, 0x10000, RZ ;  /* 0x000100000c0ca824 */ /* 0x020fca00078e00ff */
[----:B------:R-:W-:-:S04]  /*07a0*/  FSETP.NEU.OR P2, PT, R12, RZ, P2 ;  /* 0x000000ff0c00720b */ /* 0x000fc8000174d400 */
[----:B------:R-:W-:-:S09]  /*07b0*/  SEL R12, RZ, 0x1, !P2 ;  /* 0x00000001ff0c7807 */ /* 0x000fd20005000000 */
.L_x_14914:
[----:B------:R-:W-:Y:S05]  /*07c0*/  BSYNC.RECONVERGENT B0 ;  /* 0x0000000000007941 */ /* 0x000fea0003800200 */
.L_x_14913:
[----:B------:R-:W-:Y:S04]  /*07d0*/  BSSY.RECONVERGENT B0, `(.L_x_14915) ;  /* 0x0000007000007945 */ /* 0x000fe80003800200 */
[----:B------:R-:W-:Y:S05]  /*07e0*/  @P5 BRA `(.L_x_14916) ;  /* 0x0000000000145947 */ /* 0x000fea0003800000 */
[----:B------:R-:W-:-:S06]  /*07f0*/  USHF.L.U32 UR5, UR4, 0x10, URZ ;  /* 0x0000001004057899 */ /* 0x000fcc00080006ff */
[----:B------:R-:W-:-:S13]  /*0800*/  FSETP.NEU.FTZ.AND P2, PT, RZ, UR5, PT ;  /* 0x00000005ff007c0b */ /* 0x000fda000bf5d000 */
[----:B-----5:R-:W-:-:S05]  /*0810*/  @!P2 IMAD.U32 R5, R5, 0x10000, RZ ;  /* 0x000100000505a824 */ /* 0x020fca00078e00ff */
[----:B------:R-:W-:-:S04]  /*0820*/  FSETP.NEU.OR P2, PT, R5, RZ, P2 ;  /* 0x000000ff0500720b */ /* 0x000fc8000174d400 */
[----:B------:R-:W-:-:S09]  /*0830*/  SEL R5, RZ, 0x1, !P2 ;  /* 0x00000001ff057807 */ /* 0x000fd20005000000 */
.L_x_14916:
[----:B------:R-:W-:Y:S05]  /*0840*/  BSYNC.RECONVERGENT B0 ;  /* 0x0000000000007941 */ /* 0x000fea0003800200 */
.L_x_14915:
[----:B------:R-:W-:Y:S04]  /*0850*/  BSSY.RECONVERGENT B0, `(.L_x_14917) ;  /* 0x0000007000007945 */ /* 0x000fe80003800200 */
[----:B------:R-:W-:Y:S05]  /*0860*/  @P0 BRA `(.L_x_14918) ;  /* 0x0000000000140947 */ /* 0x000fea0003800000 */
[----:B------:R-:W-:-:S06]  /*0870*/  USHF.L.U32 UR5, UR4, 0x10, URZ ;  /* 0x0000001004057899 */ /* 0x000fcc00080006ff */
[----:B------:R-:W-:-:S13]  /*0880*/  FSETP.NEU.FTZ.AND P0, PT, RZ, UR5, PT ;  /* 0x00000005ff007c0b */ /* 0x000fda000bf1d000 */
[----:B-----5:R-:W-:-:S05]  /*0890*/  @!P0 IMAD.U32 R13, R13, 0x10000, RZ ;  /* 0x000100000d0d8824 */ /* 0x020fca00078e00ff */
[----:B------:R-:W-:-:S04]  /*08a0*/  FSETP.NEU.OR P0, PT, R13, RZ, P0 ;  /* 0x000000ff0d00720b */ /* 0x000fc8000070d400 */
[----:B------:R-:W-:-:S09]  /*08b0*/  SEL R13, RZ, 0x1, !P0 ;  /* 0x00000001ff0d7807 */ /* 0x000fd20004000000 */
.L_x_14918:
[----:B------:R-:W-:Y:S05]  /*08c0*/  BSYNC.RECONVERGENT B0 ;  /* 0x0000000000007941 */ /* 0x000fea0003800200 */
.L_x_14917:
[----:B------:R-:W-:Y:S04]  /*08d0*/  BSSY.RECONVERGENT B0, `(.L_x_14919) ;  /* 0x0000007000007945 */ /* 0x000fe80003800200 */
[----:B------:R-:W-:Y:S05]  /*08e0*/  @P6 BRA `(.L_x_14920) ;  /* 0x0000000000146947 */ /* 0x000fea0003800000 */
[----:B------:R-:W-:-:S06]  /*08f0*/  USHF.L.U32 UR5, UR4, 0x10, URZ ;  /* 0x0000001004057899 */ /* 0x000fcc00080006ff */
[----:B------:R-:W-:-:S13]  /*0900*/  FSETP.NEU.FTZ.AND P0, PT, RZ, UR5, PT ;  /* 0x00000005ff007c0b */ /* 0x000fda000bf1d000 */
[----:B-----5:R-:W-:-:S05]  /*0910*/  @!P0 IMAD.U32 R4, R4, 0x10000, RZ ;  /* 0x0001000004048824 */ /* 0x020fca00078e00ff */
[----:B------:R-:W-:-:S04]  /*0920*/  FSETP.NEU.OR P0, PT, R4, RZ, P0 ;  /* 0x000000ff0400720b */ /* 0x000fc8000070d400 */
[----:B------:R-:W-:-:S09]  /*0930*/  SEL R4, RZ, 0x1, !P0 ;  /* 0x00000001ff047807 */ /* 0x000fd20004000000 */
.L_x_14920:
[----:B------:R-:W-:Y:S05]  /*0940*/  BSYNC.RECONVERGENT B0 ;  /* 0x0000000000007941 */ /* 0x000fea0003800200 */
.L_x_14919:
        /* <DEDUP_REMOVED lines=20> */
.L_x_14923:
        /* <DEDUP_REMOVED lines=8> */
.L_x_14924:
        /* <DEDUP_REMOVED lines=8> */
.L_x_14925:
        /* <DEDUP_REMOVED lines=9> */
.L_x_14926:
[----:B------:R-:W-:Y:S05]  /*0c20*/  BSYNC.RELIABLE B1 ;  /* 0x0000000000017941 */ /* 0x000fea0003800100 */
.L_x_14922:
[----:B------:R-:W-:-:S13]  /*0c30*/  ISETP.GE.U32.AND P0, PT, R11, R9, PT ;  /* 0x000000090b00720c */ /* 0x000fda0003f06070 */
[----:B------:R-:W3:Y:S01]  /*0c40*/  @!P0 LDC.64 R6, c[0x0][0x388] ;  /* 0x0000e200ff068b82 */ /* 0x000ee20000000a00 */
[----:B012---:R-:W-:Y:S02]  /*0c50*/  @!P0 IMAD.IADD R3, R8, 0x1, R11 ;  /* 0x0000000108038824 */ /* 0x007fe400078e020b */
[----:B------:R-:W-:-:S03]  /*0c60*/  @!P0 VIADD R11, R11, 0x80 ;  /* 0x000000800b0b8836 */ /* 0x000fc60000000000 */
[----:B---3--:R-:W-:-:S05]  /*0c70*/  @!P0 IADD3 R2, P1, PT, R3, R6, RZ ;  /* 0x0000000603028210 */ /* 0x008fca0007f3e0ff */
[----:B------:R-:W-:-:S05]  /*0c80*/  @!P0 IMAD.X R3, RZ, RZ, R7, P1 ;  /* 0x000000ffff038224 */ /* 0x000fca00008e0607 */
[----:B------:R2:W-:Y:S03]  /*0c90*/  @!P0 STG.E.U8 desc[UR6][R2.64], R13 ;  /* 0x0000000d02008986 */ /* 0x0005e6000c101106 */
.L_x_14927:
[----:B------:R-:W-:Y:S05]  /*0ca0*/  BSYNC.RECONVERGENT B0 ;  /* 0x0000000000007941 */ /* 0x000fea0003800200 */
.L_x_14921:
        /* <DEDUP_REMOVED lines=9> */
.L_x_14904:
        /* <DEDUP_REMOVED lines=15> */
[----:B------:R-:W2:Y:S02]  /*0e30*/  LDG.E.128 R4, desc[UR6][R2.64] ;  /* 0x0000000602047981 */ /* 0x000ea4000c1e1d00 */
[C---:B--2---:R-:W-:Y:S01]  /*0e40*/  PRMT R9, R4.reuse, 0x7632, R9 ;  /* 0x0000763204097816 */ /* 0x044fe20000000009 */
[----:B------:R-:W-:Y:S01]  /*0e50*/  IMAD.U32 R10, R4, 0x10000, RZ ;  /* 0x00010000040a7824 */ /* 0x000fe200078e00ff */
[C---:B------:R-:W-:Y:S01]  /*0e60*/  PRMT R4, R5.reuse, 0x7632, R4 ;  /* 0x0000763205047816 */ /* 0x040fe20000000004 */
        /* <DEDUP_REMOVED lines=25> */
.L_x_14928:
[----:B------:R-:W1:Y:S01]  /*1000*/  LDCU.64 UR4, c[0x0][0x388] ;  /* 0x00007100ff0477ac */ /* 0x000e620008000a00 */
[----:B------:R-:W-:Y:S02]  /*1010*/  LOP3.LUT R2, R2, 0xffff, RZ, 0xc0, !PT ;  /* 0x0000ffff02027812 */ /* 0x000fe400078ec0ff */
[----:B------:R-:W-:Y:S02]  /*1020*/  LOP3.LUT R3, R3, 0xffff, RZ, 0xc0, !PT ;  /* 0x0000ffff03037812 */ /* 0x000fe400078ec0ff */
[----:B------:R-:W-:Y:S02]  /*1030*/  LOP3.LUT R11, R4, 0xffff, RZ, 0xc0, !PT ;  /* 0x0000ffff040b7812 */ /* 0x000fe400078ec0ff */
[----:B------:R-:W-:Y:S02]  /*1040*/  PRMT R4, R3, 0x3340, R2 ;  /* 0x0000334003047816 */ /* 0x000fe40000000002 */
[----:B------:R-:W-:Y:S02]  /*1050*/  LOP3.LUT R12, R5, 0xffff, RZ, 0xc0, !PT ;  /* 0x0000ffff050c7812 */ /* 0x000fe400078ec0ff */
[----:B------:R-:W-:-:S02]  /*1060*/  LOP3.LUT R6, R6, 0xffff, RZ, 0xc0, !PT ;  /* 0x0000ffff06067812 */ /* 0x000fc400078ec0ff */
[----:B------:R-:W-:Y:S02]  /*1070*/  LOP3.LUT R7, R7, 0xffff, RZ, 0xc0, !PT ;  /* 0x0000ffff07077812 */ /* 0x000fe400078ec0ff */
[----:B------:R-:W-:Y:S02]  /*1080*/  LOP3.LUT R9, R9, 0xffff, RZ, 0xc0, !PT ;  /* 0x0000ffff09097812 */ /* 0x000fe400078ec0ff */
[----:B------:R-:W-:Y:S02]  /*1090*/  LOP3.LUT R10, R10, 0xffff, RZ, 0xc0, !PT ;  /* 0x0000ffff0a0a7812 */ /* 0x000fe400078ec0ff */
[----:B-1----:R-:W-:Y:S02]  /*10a0*/  IADD3 R2, P0, PT, R8, UR4, RZ ;  /* 0x0000000408027c10 */ /* 0x002fe4000ff1e0ff */
[----:B------:R-:W-:Y:S02]  /*10b0*/  PRMT R11, R12, 0x3340, R11 ;  /* 0x000033400c0b7816 */ /* 0x000fe4000000000b */
[----:B------:R-:W-:Y:S01]  /*10c0*/  PRMT R6, R7, 0x3340, R6 ;  /* 0x0000334007067816 */ /* 0x000fe20000000006 */
[----:B------:R-:W-:Y:S01]  /*10d0*/  IMAD.X R3, RZ, RZ, UR5, P0 ;  /* 0x00000005ff037e24 */ /* 0x000fe200080e06ff */
[----:B------:R-:W-:-:S02]  /*10e0*/  PRMT R9, R10, 0x3340, R9 ;  /* 0x000033400a097816 */ /* 0x000fc40000000009 */
[----:B------:R-:W-:Y:S01]  /*10f0*/  PRMT R7, R11, 0x5410, R4 ;  /* 0x000054100b077816 */ /* 0x000fe20000000004 */
[----:B0-----:R-:W-:Y:S01]  /*1100*/  IMAD.WIDE.U32 R2, R0, 0x8, R2 ;  /* 0x0000000800027825 */ /* 0x001fe200078e0002 */
[----:B------:R-:W-:-:S05]  /*1110*/  PRMT R6, R9, 0x5410, R6 ;  /* 0x0000541009067816 */ /* 0x000fca0000000006 */
[----:B------:R-:W-:Y:S01]  /*1120*/  STG.E.64 desc[UR6][R2.64], R6 ;  /* 0x0000000602007986 */ /* 0x000fe2000c101b06 */
[----:B------:R-:W-:Y:S05]  /*1130*/  EXIT ;  /* 0x000000000000794d */ /* 0x000fea0003800000 */
.L_x_14929:
        /* <DEDUP_REMOVED lines=12> */
.L_x_43510:


//--------------------- .text._ZN2at6native18elementwise_kernelILi128ELi4EZNS0_15gpu_kernel_implINS0_13BinaryFunctorIN3c108BFloat16ES5_bZZZNS0_22logical_or_kernel_cudaERNS_14TensorIteratorEENKUlvE0_clEvENKUlvE8_clEvEUlS5_S5_E_EEEEvRNS_18TensorIteratorBaseERKT_EUliE_EEviT1_ --------------------------
	.section	.text._ZN2at6native18elementwise_kernelILi128ELi4EZNS0_15gpu_kernel_implINS0_13BinaryFunctorIN3c108BFloat16ES5_bZZZNS0_22logical_or_kernel_cudaERNS_14TensorIteratorEENKUlvE0_clEvENKUlvE8_clEvEUlS5_S5_E_EEEEvRNS_18TensorIteratorBaseERKT_EUliE_EEviT1_,"ax",@progbits
	.align	128
        .global         _ZN2at6native18elementwise_kernelILi128ELi4EZNS0_15gpu_kernel_implINS0_13BinaryFunctorIN3c108BFloat16ES5_bZZZNS0_22logical_or_kernel_cudaERNS_14TensorIteratorEENKUlvE0_clEvENKUlvE8_clEvEUlS5_S5_E_EEEEvRNS_18TensorIteratorBaseERKT_EUliE_EEviT1_
        .type           _ZN2at6native18elementwise_kernelILi128ELi4EZNS0_15gpu_kernel_implINS0_13BinaryFunctorIN3c108BFloat16ES5_bZZZNS0_22logical_or_kernel_cudaERNS_14TensorIteratorEENKUlvE0_clEvENKUlvE8_clEvEUlS5_S5_E_EEEEvRNS_18TensorIteratorBaseERKT_EUliE_EEviT1_,@function
        .size           _ZN2at6native18elementwise_kernelILi128ELi4EZNS0_15gpu_kernel_implINS0_13BinaryFunctorIN3c108BFloat16ES5_bZZZNS0_22logical_or_kernel_cudaERNS_14TensorIteratorEENKUlvE0_clEvENKUlvE8_clEvEUlS5_S5_E_EEEEvRNS_18TensorIteratorBaseERKT_EUliE_EEviT1_,(.L_x_43511 - _ZN2at6native18elementwise_kernelILi128ELi4EZNS0_15gpu_kernel_implINS0_13BinaryFunctorIN3c108BFloat16ES5_bZZZNS0_22logical_or_kernel_cudaERNS_14TensorIteratorEENKUlvE0_clEvENKUlvE8_clEvEUlS5_S5_E_EEEEvRNS_18TensorIteratorBaseERKT_EUliE_EEviT1_)
        .other          _ZN2at6native18elementwise_kernelILi128ELi4EZNS0_15gpu_kernel_implINS0_13BinaryFunctorIN3c108BFloat16ES5_bZZZNS0_22logical_or_kernel_cudaERNS_14TensorIteratorEENKUlvE0_clEvENKUlvE8_clEvEUlS5_S5_E_EEEEvRNS_18TensorIteratorBaseERKT_EUliE_EEviT1_,@"STO_CUDA_ENTRY STV_DEFAULT"
_ZN2at6native18elementwise_kernelILi128ELi4EZNS0_15gpu_kernel_implINS0_13BinaryFunctorIN3c108BFloat16ES5_bZZZNS0_22logical_or_kernel_cudaERNS_14TensorIteratorEENKUlvE0_clEvENKUlvE8_clEvEUlS5_S5_E_EEEEvRNS_18TensorIteratorBaseERKT_EUliE_EEviT1_:
.text._ZN2at6native18elementwise_kernelILi128ELi4EZNS0_15gpu_kernel_implINS0_13BinaryFunctorIN3c108BFloat16ES5_bZZZNS0_22logical_or_kernel_cudaERNS_14TensorIteratorEENKUlvE0_clEvENKUlvE8_clEvEUlS5_S5_E_EEEEvRNS_18TensorIteratorBaseERKT_EUliE_EEviT1_:
        /* <DEDUP_REMOVED lines=371> */
.L_x_14932:
        /* <DEDUP_REMOVED lines=19> */
.L_x_14936:
[----:B------:R-:W2:Y:S02]  /*1860*/  LDG.E.U8 R2, desc[UR36][R2.64] ;  /* 0x0000002402027981 */ /* 0x000ea4000c1e1100 */
[----:B--2---:R-:W-:-:S04]  /*1870*/  I2FP.F32.U32 R0, R2 ;  /* 0x0000000200007245 */ /* 0x004fc80000201000 */
[----:B------:R-:W-:-:S04]  /*1880*/  F2FP.BF16.F32.PACK_AB R0, RZ, R0 ;  /* 0x00000000ff00723e */ /* 0x000fc800000010ff */
[----:B------:R-:W-:Y:S01]  /*1890*/  PRMT R19, R0, 0x7610, R19 ;  /* 0x0000761000137816 */ /* 0x000fe20000000013 */
[----:B------:R-:W-:Y:S06]  /*18a0*/  BRA `(.L_x_14938) ;  /* 0x0000000c00c07947 */ /* 0x000fec0003800000 */
.L_x_14935:
        /* <DEDUP_REMOVED lines=11> */
.L_x_14940:
[----:B------:R-:W2:Y:S02]  /*1960*/  LDG.E R2, desc[UR36][R2.64] ;  /* 0x0000002402027981 */ /* 0x000ea4000c1e1900 */
[----:B--2---:R-:W-:-:S04]  /*1970*/  I2FP.F32.S32 R0, R2 ;  /* 0x0000000200007245 */ /* 0x004fc80000201400 */
[----:B------:R-:W-:-:S04]  /*1980*/  F2FP.BF16.F32.PACK_AB R0, RZ, R0 ;  /* 0x00000000ff00723e */ /* 0x000fc800000010ff */
[----:B------:R-:W-:Y:S01]  /*1990*/  PRMT R19, R0, 0x7610, R19 ;  /* 0x0000761000137816 */ /* 0x000fe20000000013 */
[----:B------:R-:W-:Y:S06]  /*19a0*/  BRA `(.L_x_14938) ;  /* 0x0000000c00807947 */ /* 0x000fec0003800000 */
.L_x_14939:
[----:B------:R-:W2:Y:S02]  /*19b0*/  LDG.E.U16 R2, desc[UR36][R2.64] ;  /* 0x0000002402027981 */ /* 0x000ea4000c1e1500 */
[----:B--2---:R-:W0:Y:S02]  /*19c0*/  I2F.S16 R0, R2 ;  /* 0x0000000200007306 */ /* 0x004e240000101400 */
[----:B0-----:R-:W-:-:S04]  /*19d0*/  F2FP.BF16.F32.PACK_AB R0, RZ, R0 ;  /* 0x00000000ff00723e */ /* 0x001fc800000010ff */
[----:B------:R-:W-:Y:S01]  /*19e0*/  PRMT R19, R0, 0x7610, R19 ;  /* 0x0000761000137816 */ /* 0x000fe20000000013 */
[----:B------:R-:W-:Y:S06]  /*19f0*/  BRA `(.L_x_14938) ;  /* 0x0000000c006c7947 */ /* 0x000fec0003800000 */
.L_x_14934:
        /* <DEDUP_REMOVED lines=9> */
.L_x_14942:
[----:B------:R-:W2:Y:S02]  /*1a90*/  LDG.E.U16 R0, desc[UR36][R2.64] ;  /* 0x0000002402007981 */ /* 0x000ea4000c1e1500 */
[----:B--2---:R-:W-:-:S05]  /*1aa0*/  HADD2.F32 R0, -RZ, R0.H0_H0 ;  /* 0x20000000ff007230 */ /* 0x004fca0000004100 */
[----:B------:R-:W-:-:S04]  /*1ab0*/  F2FP.BF16.F32.PACK_AB R0, RZ, R0 ;  /* 0x00000000ff00723e */ /* 0x000fc800000010ff */
[----:B------:R-:W-:Y:S01]  /*1ac0*/  PRMT R19, R0, 0x7610, R19 ;  /* 0x0000761000137816 */ /* 0x000fe20000000013 */
[----:B------:R-:W-:Y:S06]  /*1ad0*/  BRA `(.L_x_14938) ;  /* 0x0000000c00347947 */ /* 0x000fec0003800000 */
.L_x_14941:
        /* <DEDUP_REMOVED lines=9> */
.L_x_14944:
[----:B------:R-:W2:Y:S02]  /*1b70*/  LDG.E.U16 R2, desc[UR36][R2.64] ;  /* 0x0000002402027981 */ /* 0x000ea4000c1e1500 */
[----:B--2---:R-:W-:-:S05]  /*1b80*/  HADD2.F32 R0, -RZ, R2.H0_H0 ;  /* 0x20000002ff007230 */ /* 0x004fca0000004100 */
[----:B------:R-:W-:-:S04]  /*1b90*/  F2FP.BF16.F32.PACK_AB R0, RZ, R0 ;  /* 0x00000000ff00723e */ /* 0x000fc800000010ff */
[----:B------:R-:W-:Y:S01]  /*1ba0*/  PRMT R19, R0, 0x7610, R19 ;  /* 0x0000761000137816 */ /* 0x000fe20000000013 */
[----:B------:R-:W-:Y:S06]  /*1bb0*/  BRA `(.L_x_14938) ;  /* 0x0000000800fc7947 */ /* 0x000fec0003800000 */
.L_x_14943:
        /* <DEDUP_REMOVED lines=9> */
.L_x_14933:
        /* <DEDUP_REMOVED lines=14> */
.L_x_14947:
        /* <DEDUP_REMOVED lines=9> */
.L_x_14946:
        /* <DEDUP_REMOVED lines=27> */
.L_x_14949:
        /* <DEDUP_REMOVED lines=14> */
.L_x_14948:
[----:B------:R0:W5:Y:S01]  /*2050*/  LDG.E.U16 R19, desc[UR36][R2.64] ;  /* 0x0000002402137981 */ /* 0x000162000c1e1500 */
[----:B------:R-:W-:Y:S05]  /*2060*/  BRA `(.L_x_14938) ;  /* 0x0000000400d07947 */ /* 0x000fea0003800000 */
.L_x_14945:
        /* <DEDUP_REMOVED lines=13> */
.L_x_14952:
        /* <DEDUP_REMOVED lines=21> */
.L_x_14956:
[----:B------:R-:W-:Y:S05]  /*2290*/  BSYNC.RECONVERGENT B1 ;  /* 0x0000000000017941 */ /* 0x000fea0003800200 */
.L_x_14955:
[----:B------:R-:W-:Y:S01]  /*22a0*/  IMAD.SHL.U32 R0, R0, 0x100000, RZ ;  /* 0x0010000000007824 */ /* 0x000fe200078e00ff */
[----:B------:R-:W-:-:S04]  /*22b0*/  LEA R2, R2, 0x3b800000, 0x17 ;  /* 0x3b80000002027811 */ /* 0x000fc800078eb8ff */
[----:B------:R-:W-:-:S07]  /*22c0*/  LOP3.LUT R0, R2, R0, R7, 0xfe, !PT ;  /* 0x0000000002007212 */ /* 0x000fce00078efe07 */
.L_x_14954:
[----:B------:R-:W-:Y:S05]  /*22d0*/  BSYNC.RECONVERGENT B0 ;  /* 0x0000000000007941 */ /* 0x000fea0003800200 */
.L_x_14953:
[----:B------:R-:W-:-:S04]  /*22e0*/  F2FP.BF16.F32.PACK_AB R0, RZ, R0 ;  /* 0x00000000ff00723e */ /* 0x000fc800000010ff */
[----:B------:R-:W-:Y:S01]  /*22f0*/  PRMT R19, R0, 0x7610, R19 ;  /* 0x0000761000137816 */ /* 0x000fe20000000013 */
[----:B------:R-:W-:Y:S06]  /*2300*/  BRA `(.L_x_14938) ;  /* 0x0000000400287947 */ /* 0x000fec0003800000 */
.L_x_14951:
        /* <DEDUP_REMOVED lines=21> */
.L_x_14960:
[----:B------:R-:W-:Y:S05]  /*2460*/  BSYNC.RECONVERGENT B1 ;  /* 0x0000000000017941 */ /* 0x000fea0003800200 */
.L_x_14959:
[----:B------:R-:W-:Y:S01]  /*2470*/  IMAD.SHL.U32 R0, R0, 0x200000, RZ ;  /* 0x0020000000007824 */ /* 0x000fe200078e00ff */
[----:B------:R-:W-:-:S04]  /*2480*/  LEA R2, R2, 0x37800000, 0x17 ;  /* 0x3780000002027811 */ /* 0x000fc800078eb8ff */
[----:B------:R-:W-:-:S07]  /*2490*/  LOP3.LUT R0, R2, R0, R7, 0xfe, !PT ;  /* 0x0000000002007212 */ /* 0x000fce00078efe07 */
.L_x_14958:
[----:B------:R-:W-:Y:S05]  /*24a0*/  BSYNC.RECONVERGENT B0 ;  /* 0x0000000000007941 */ /* 0x000fea0003800200 */
.L_x_14957:
[----:B------:R-:W-:-:S04]  /*24b0*/  F2FP.BF16.F32.PACK_AB R0, RZ, R0 ;  /* 0x00000000ff00723e */ /* 0x000fc800000010ff */
[----:B------:R-:W-:Y:S01]  /*24c0*/  PRMT R19, R0, 0x7610, R19 ;  /* 0x0000761000137816 */ /* 0x000fe20000000013 */
[----:B------:R-:W-:Y:S06]  /*24d0*/  BRA `(.L_x_14938) ;  /* 0x0000000000b47947 */ /* 0x000fec0003800000 */
.L_x_14950:
[----:B------:R-:W-:-:S09]  /*24e0*/  UISETP.NE.AND UP0, UPT, UR4, 0x1c, UPT ;  /* 0x0000001c0400788c */ /* 0x000fd2000bf05270 */
[----:B------:R-:W-:Y:S05]  /*24f0*/  BRA.U !UP0, `(.L_x_14961) ;  /* 0x00000001089c7547 */ /* 0x000fea000b800000 */
[----:B------:R-:W-:-:S09]  /*2500*/  UISETP.NE.AND UP0, UPT, UR4, 0x1d, UPT ;  /* 0x0000001d0400788c */ /* 0x000fd2000bf05270 */
[----:B------:R-:W-:Y:S05]  /*2510*/  BRA.U !UP0, `(.L_x_14962) ;  /* 0x0000000108807547 */ /* 0x000fea000b800000 */
[----:B------:R-:W-:-:S09]  /*2520*/  UISETP.NE.AND UP0, UPT, UR4, 0x2c, UPT ;  /* 0x0000002c0400788c */ /* 0x000fd2000bf05270 */
[----:B------:R-:W-:Y:S05]  /*2530*/  BRA.U !UP0, `(.L_x_14963) ;  /* 0x0000000108487547 */ /* 0x000fea000b800000 */
.L_x_14937:
        /* <DEDUP_REMOVED lines=16> */
.L_x_14964:
[----:B------:R-:W-:Y:S01]  /*2640*/  PRMT R19, RZ, 0x7610, R19 ;  /* 0x00007610ff137816 */ /* 0x000fe20000000013 */
[----:B------:R-:W-:Y:S06]  /*2650*/  BRA `(.L_x_14938) ;  /* 0x0000000000547947 */ /* 0x000fec0003800000 */
.L_x_14963:
        /* <DEDUP_REMOVED lines=8> */
.L_x_14966:
[----:B------:R-:W-:Y:S05]  /*26e0*/  BSYNC.RECONVERGENT B0 ;  /* 0x0000000000007941 */ /* 0x000fea0003800200 */
.L_x_14965:
[----:B------:R-:W-:-:S04]  /*26f0*/  F2FP.BF16.F32.PACK_AB R0, RZ, R0 ;  /* 0x00000000ff00723e */ /* 0x000fc800000010ff */
[----:B------:R-:W-:Y:S01]  /*2700*/  PRMT R19, R0, 0x7610, R19 ;  /* 0x0000761000137816 */ /* 0x000fe20000000013 */
[----:B------:R-:W-:Y:S06]  /*2710*/  BRA `(.L_x_14938) ;  /* 0x0000000000247947 */ /* 0x000fec0003800000 */
.L_x_14962:
[----:B------:R-:W2:Y:S02]  /*2720*/  LDG.E.64 R2, desc[UR36][R2.64] ;  /* 0x0000002402027981 */ /* 0x000ea4000c1e1b00 */
[----:B--2---:R-:W0:Y:S02]  /*2730*/  I2F.U64 R0, R2 ;  /* 0x0000000200007312 */ /* 0x004e240000301000 */
[----:B0-----:R-:W-:-:S04]  /*2740*/  F2FP.BF16.F32.PACK_AB R0, RZ, R0 ;  /* 0x00000000ff00723e */ /* 0x001fc800000010ff */
[----:B------:R-:W-:Y:S01]  /*2750*/  PRMT R19, R0, 0x7610, R19 ;  /* 0x0000761000137816 */ /* 0x000fe20000000013 */
[----:B------:R-:W-:Y:S06]  /*2760*/  BRA `(.L_x_14938) ;  /* 0x0000000000107947 */ /* 0x000fec0003800000 */
.L_x_14961:
[----:B------:R-:W2:Y:S02]  /*2770*/  LDG.E R2, desc[UR36][R2.64] ;  /* 0x0000002402027981 */ /* 0x000ea4000c1e1900 */
[----:B--2---:R-:W-:-:S04]  /*2780*/  I2FP.F32.U32 R0, R2 ;  /* 0x0000000200007245 */ /* 0x004fc80000201000 */
[----:B------:R-:W-:-:S04]  /*2790*/  F2FP.BF16.F32.PACK_AB R0, RZ, R0 ;  /* 0x00000000ff00723e */ /* 0x000fc800000010ff */
[----:B------:R-:W-:-:S07]  /*27a0*/  PRMT R19, R0, 0x7610, R19 ;  /* 0x0000761000137816 */ /* 0x000fce0000000013 */
.L_x_14938:
        /* <DEDUP_REMOVED lines=18> */
.L_x_14970:
[----:B------:R-:W2:Y:S02]  /*28d0*/  LDG.E.U8 R2, desc[UR36][R2.64] ;  /* 0x0000002402027981 */ /* 0x000ea4000c1e1100 */
[----:B--2---:R-:W-:-:S04]  /*28e0*/  I2FP.F32.U32 R0, R2 ;  /* 0x0000000200007245 */ /* 0x004fc80000201000 */
[----:B------:R-:W-:Y:S01]  /*28f0*/  F2FP.BF16.F32.PACK_AB R0, RZ, R0 ;  /* 0x00000000ff00723e */ /* 0x000fe200000010ff */
[----:B------:R-:W-:Y:S06]  /*2900*/  BRA `(.L_x_14972) ;  /* 0x0000000c00847947 */ /* 0x000fec0003800000 */
.L_x_14969:
        /* <DEDUP_REMOVED lines=10> */
.L_x_14974:
[----:B------:R-:W2:Y:S02]  /*29b0*/  LDG.E R2, desc[UR36][R2.64] ;  /* 0x0000002402027981 */ /* 0x000ea4000c1e1900 */
[----:B--2---:R-:W-:-:S04]  /*29c0*/  I2FP.F32.S32 R0, R2 ;  /* 0x0000000200007245 */ /* 0x004fc80000201400 */
[----:B------:R-:W-:Y:S01]  /*29d0*/  F2FP.BF16.F32.PACK_AB R0, RZ, R0 ;  /* 0x00000000ff00723e */ /* 0x000fe200000010ff */
[----:B------:R-:W-:Y:S06]  /*29e0*/  BRA `(.L_x_14972) ;  /* 0x0000000c004c7947 */ /* 0x000fec0003800000 */
.L_x_14973:
[----:B------:R-:W2:Y:S02]  /*29f0*/  LDG.E.U16 R2, desc[UR36][R2.64] ;  /* 0x0000002402027981 */ /* 0x000ea4000c1e1500 */
[----:B--2---:R-:W0:Y:S02]  /*2a00*/  I2F.S16 R0, R2 ;  /* 0x0000000200007306 */ /* 0x004e240000101400 */
[----:B0-----:R-:W-:Y:S01]  /*2a10*/  F2FP.BF16.F32.PACK_AB R0, RZ, R0 ;  /* 0x00000000ff00723e */ /* 0x001fe200000010ff */
[----:B------:R-:W-:Y:S06]  /*2a20*/  BRA `(.L_x_14972) ;  /* 0x0000000c003c7947 */ /* 0x000fec0003800000 */
.L_x_14968:
        /* <DEDUP_REMOVED lines=9> */
.L_x_14976:
[----:B------:R-:W2:Y:S02]  /*2ac0*/  LDG.E.U16 R0, desc[UR36][R2.64] ;  /* 0x0000002402007981 */ /* 0x000ea4000c1e1500 */
[----:B--2---:R-:W-:-:S05]  /*2ad0*/  HADD2.F32 R0, -RZ, R0.H0_H0 ;  /* 0x20000000ff007230 */ /* 0x004fca0000004100 */
[----:B------:R-:W-:Y:S01]  /*2ae0*/  F2FP.BF16.F32.PACK_AB R0, RZ, R0 ;  /* 0x00000000ff00723e */ /* 0x000fe200000010ff */
[----:B------:R-:W-:Y:S06]  /*2af0*/  BRA `(.L_x_14972) ;  /* 0x0000000c00087947 */ /* 0x000fec0003800000 */
.L_x_14975:
        /* <DEDUP_REMOVED lines=9> */
.L_x_14978:
[----:B------:R-:W2:Y:S02]  /*2b90*/  LDG.E.U16 R2, desc[UR36][R2.64] ;  /* 0x0000002402027981 */ /* 0x000ea4000c1e1500 */
[----:B--2---:R-:W-:-:S05]  /*2ba0*/  HADD2.F32 R0, -RZ, R2.H0_H0 ;  /* 0x20000002ff007230 */ /* 0x004fca0000004100 */
[----:B------:R-:W-:Y:S01]  /*2bb0*/  F2FP.BF16.F32.PACK_AB R0, RZ, R0 ;  /* 0x00000000ff00723e */ /* 0x000fe200000010ff */
[----:B------:R-:W-:Y:S06]  /*2bc0*/  BRA `(.L_x_14972) ;  /* 0x0000000800d47947 */ /* 0x000fec0003800000 */
.L_x_14977:
        /* <DEDUP_REMOVED lines=8> */
.L_x_14967:
        /* <DEDUP_REMOVED lines=13> */
.L_x_14981:
        /* <DEDUP_REMOVED lines=8> */
.L_x_14980:
        /* <DEDUP_REMOVED lines=27> */
.L_x_14983:
        /* <DEDUP_REMOVED lines=13> */
.L_x_14982:
[----:B------:R0:W5:Y:S01]  /*3020*/  LDG.E.U16 R0, desc[UR36][R2.64] ;  /* 0x0000002402007981 */ /* 0x000162000c1e1500 */
[----:B------:R-:W-:Y:S05]  /*3030*/  BRA `(.L_x_14972) ;  /* 0x0000000400b87947 */ /* 0x000fea0003800000 */
.L_x_14979:
        /* <DEDUP_REMOVED lines=12> */
.L_x_14986:
        /* <DEDUP_REMOVED lines=21> */
.L_x_14990:
[----:B------:R-:W-:Y:S05]  /*3250*/  BSYNC.RECONVERGENT B1 ;  /* 0x0000000000017941 */ /* 0x000fea0003800200 */
.L_x_14989:
[----:B------:R-:W-:Y:S01]  /*3260*/  IMAD.SHL.U32 R0, R0, 0x100000, RZ ;  /* 0x0010000000007824 */ /* 0x000fe200078e00ff */
[----:B------:R-:W-:-:S04]  /*3270*/  LEA R2, R2, 0x3b800000, 0x17 ;  /* 0x3b80000002027811 */ /* 0x000fc800078eb8ff */
[----:B------:R-:W-:-:S07]  /*3280*/  LOP3.LUT R0, R2, R0, R7, 0xfe, !PT ;  /* 0x0000000002007212 */ /* 0x000fce00078efe07 */
.L_x_14988:
[----:B------:R-:W-:Y:S05]  /*3290*/  BSYNC.RECONVERGENT B0 ;  /* 0x0000000000007941 */ /* 0x000fea0003800200 */
.L_x_14987:
[----:B------:R-:W-:Y:S01]  /*32a0*/  F2FP.BF16.F32.PACK_AB R0, RZ, R0 ;  /* 0x00000000ff00723e */ /* 0x000fe200000010ff */
[----:B------:R-:W-:Y:S06]  /*32b0*/  BRA `(.L_x_14972) ;  /* 0x0000000400187947 */ /* 0x000fec0003800000 */
.L_x_14985:
        /* <DEDUP_REMOVED lines=21> */
.L_x_14994:
[----:B------:R-:W-:Y:S05]  /*3410*/  BSYNC.RECONVERGENT B1 ;  /* 0x0000000000017941 */ /* 0x000fea0003800200 */
.L_x_14993:
[----:B------:R-:W-:Y:S01]  /*3420*/  IMAD.SHL.U32 R0, R0, 0x200000, RZ ;  /* 0x0020000000007824 */ /* 0x000fe200078e00ff */
[----:B------:R-:W-:-:S04]  /*3430*/  LEA R2, R2, 0x37800000, 0x17 ;  /* 0x3780000002027811 */ /* 0x000fc800078eb8ff */
[----:B------:R-:W-:-:S07]  /*3440*/  LOP3.LUT R0, R2, R0, R7, 0xfe, !PT ;  /* 0x0000000002007212 */ /* 0x000fce00078efe07 */
.L_x_14992:
[----:B------:R-:W-:Y:S05]  /*3450*/  BSYNC.RECONVERGENT B0 ;  /* 0x0000000000007941 */ /* 0x000fea0003800200 */
.L_x_14991:
[----:B------:R-:W-:Y:S01]  /*3460*/  F2FP.BF16.F32.PACK_AB R0, RZ, R0 ;  /* 0x00000000ff00723e */ /* 0x000fe200000010ff */
[----:B------:R-:W-:Y:S06]  /*3470*/  BRA `(.L_x_14972) ;  /* 0x0000000000a87947 */ /* 0x000fec0003800000 */
.L_x_14984:
[----:B------:R-:W-:-:S09]  /*3480*/  UISETP.NE.AND UP0, UPT, UR4, 0x1c, UPT ;  /* 0x0000001c0400788c */ /* 0x000fd2000bf05270 */
[----:B------:R-:W-:Y:S05]  /*3490*/  BRA.U !UP0, `(.L_x_14995) ;  /* 0x0000000108947547 */ /* 0x000fea000b800000 */
[----:B------:R-:W-:-:S09]  /*34a0*/  UISETP.NE.AND UP0, UPT, UR4, 0x1d, UPT ;  /* 0x0000001d0400788c */ /* 0x000fd2000bf05270 */
[----:B------:R-:W-:Y:S05]  /*34b0*/  BRA.U !UP0, `(.L_x_14996) ;  /* 0x00000001087c7547 */ /* 0x000fea000b800000 */
[----:B------:R-:W-:-:S09]  /*34c0*/  UISETP.NE.AND UP0, UPT, UR4, 0x2c, UPT ;  /* 0x0000002c0400788c */ /* 0x000fd2000bf05270 */
[----:B------:R-:W-:Y:S05]  /*34d0*/  BRA.U !UP0, `(.L_x_14997) ;  /* 0x0000000108487547 */ /* 0x000fea000b800000 */
.L_x_14971:
        /* <DEDUP_REMOVED lines=16> */
.L_x_14998:
[----:B------:R-:W-:Y:S01]  /*35e0*/  PRMT R0, RZ, 0x7610, R0 ;  /* 0x00007610ff007816 */ /* 0x000fe20000000000 */
[----:B------:R-:W-:Y:S06]  /*35f0*/  BRA `(.L_x_14972) ;  /* 0x0000000000487947 */ /* 0x000fec0003800000 */
.L_x_14997:
        /* <DEDUP_REMOVED lines=8> */
.L_x_15000:
[----:B------:R-:W-:Y:S05]  /*3680*/  BSYNC.RECONVERGENT B0 ;  /* 0x0000000000007941 */ /* 0x000fea0003800200 */
.L_x_14999:
[----:B------:R-:W-:Y:S01]  /*3690*/  F2FP.BF16.F32.PACK_AB R0, RZ, R0 ;  /* 0x00000000ff00723e */ /* 0x000fe200000010ff */
[----:B------:R-:W-:Y:S06]  /*36a0*/  BRA `(.L_x_14972) ;  /* 0x00000000001c7947 */ /* 0x000fec0003800000 */
.L_x_14996:
[----:B------:R-:W2:Y:S02]  /*36b0*/  LDG.E.64 R2, desc[UR36][R2.64] ;  /* 0x0000002402027981 */ /* 0x000ea4000c1e1b00 */
[----:B--2---:R-:W0:Y:S02]  /*36c0*/  I2F.U64 R0, R2 ;  /* 0x0000000200007312 */ /* 0x004e240000301000 */
[----:B0-----:R-:W-:Y:S01]  /*36d0*/  F2FP.BF16.F32.PACK_AB R0, RZ, R0 ;  /* 0x00000000ff00723e */ /* 0x001fe200000010ff */
[----:B------:R-:W-:Y:S06]  /*36e0*/  BRA `(.L_x_14972) ;  /* 0x00000000000c7947 */ /* 0x000fec0003800000 */
.L_x_14995:
[----:B------:R-:W2:Y:S02]  /*36f0*/  LDG.E R2, desc[UR36][R2.64] ;  /* 0x0000002402027981 */ /* 0x000ea4000c1e1900 */
[----:B--2---:R-:W-:-:S04]  /*3700*/  I2FP.F32.U32 R0, R2 ;  /* 0x0000000200007245 */ /* 0x004fc80000201000 */
[----:B------:R-:W-:-:S07]  /*3710*/  F2FP.BF16.F32.PACK_AB R0, RZ, R0 ;  /* 0x00000000ff00723e */ /* 0x000fce00000010ff */
.L_x_14972:
[----:B-----5:R-:W-:Y:S01]  /*3720*/  IMAD.U32 R19, R19, 0x10000, RZ ;  /* 0x0001000013137824 */ /* 0x020fe200078e00ff */
[----:B------:R-:W0:Y:S01]  /*3730*/  LDCU.64 UR6, c[0x0][0x5e8] ;  /* 0x0000bd00ff0677ac */ /* 0x000e220008000a00 */
[----:B------:R-:W-:Y:S03]  /*3740*/  BSSY.RECONVERGENT B6, `(.L_x_15001) ;  /* 0x00000d6000067945 */ /* 0x000fe60003800200 */
[----:B------:R-:W-:Y:S01]  /*3750*/  FSETP.NEU.FTZ.AND P0, PT, R19, RZ, PT ;  /* 0x000000ff1300720b */ /* 0x000fe20003f1d000 */
[----:B------:R-:W-:-:S04]  /*3760*/  UPRMT UR4, UR43, 0x9910, URZ ;  /* 0x000099102b047896 */ /* 0x000fc800080000ff */
[----:B------:R-:W-:-:S08]  /*3770*/  UISETP.GT.AND UP0, UPT, UR4, 0x9, UPT ;  /* 0x000000090400788c */ /* 0x000fd0000bf04270 */
[----:B------:R-:W-:Y:S01]  /*3780*/  @!P0 IMAD.U32 R0, R0, 0x10000, RZ ;  /* 0x0001000000008824 */ /* 0x000fe200078e00ff */
        /* <DEDUP_REMOVED lines=15> */
.L_x_15005:
[----:B------:R1:W-:Y:S01]  /*3880*/  STG.E.U8 desc[UR36][R2.64], R4 ;  /* 0x0000000402007986 */ /* 0x0003e2000c101124 */
[----:B------:R-:W-:Y:S05]  /*3890*/  BRA `(.L_x_15007) ;  /* 0x0000000c00007947 */ /* 0x000fea0003800000 */
.L_x_15004:
        /* <DEDUP_REMOVED lines=9> */
.L_x_15009:
[----:B------:R3:W-:Y:S01]  /*3930*/  STG.E desc[UR36][R2.64], R4 ;  /* 0x0000000402007986 */ /* 0x0007e2000c101924 */
[----:B------:R-:W-:Y:S05]  /*3940*/  BRA `(.L_x_15007) ;  /* 0x0000000800d47947 */ /* 0x000fea0003800000 */
.L_x_15008:
[----:B------:R2:W-:Y:S01]  /*3950*/  STG.E.U16 desc[UR36][R2.64], R4 ;  /* 0x0000000402007986 */ /* 0x0005e2000c101524 */
[----:B------:R-:W-:Y:S05]  /*3960*/  BRA `(.L_x_15007) ;  /* 0x0000000800cc7947 */ /* 0x000fea0003800000 */
.L_x_15003:
        /* <DEDUP_REMOVED lines=9> */
.L_x_15011:
[----:B------:R-:W-:-:S04]  /*3a00*/  I2FP.F32.U32 R0, R4 ;  /* 0x0000000400007245 */ /* 0x000fc80000201000 */
[----:B------:R-:W-:-:S05]  /*3a10*/  F2FP.F16.F32.PACK_AB R0, RZ, R0 ;  /* 0x00000000ff00723e */ /* 0x000fca00000000ff */
[----:B------:R0:W-:Y:S01]  /*3a20*/  STG.E.U16 desc[UR36][R2.64], R0 ;  /* 0x0000000002007986 */ /* 0x0001e2000c101524 */
[----:B------:R-:W-:Y:S05]  /*3a30*/  BRA `(.L_x_15007) ;  /* 0x0000000800987947 */ /* 0x000fea0003800000 */
.L_x_15010:
        /* <DEDUP_REMOVED lines=10> */
.L_x_15013:
[----:B------:R-:W-:-:S04]  /*3ae0*/  I2FP.F32.U32 R4, R4 ;  /* 0x0000000400047245 */ /* 0x000fc80000201000 */
[----:B------:R-:W-:-:S04]  /*3af0*/  F2FP.F16.F32.PACK_AB R5, RZ, R4 ;  /* 0x00000004ff05723e */ /* 0x000fc800000000ff */
[----:B------:R-:W-:-:S05]  /*3b00*/  PRMT R5, R5, 0x5410, RZ ;  /* 0x0000541005057816 */ /* 0x000fca00000000ff */
[----:B------:R0:W-:Y:S01]  /*3b10*/  STG.E desc[UR36][R2.64], R5 ;  /* 0x0000000502007986 */ /* 0x0001e2000c101924 */
[----:B------:R-:W-:Y:S05]  /*3b20*/  BRA `(.L_x_15007) ;  /* 0x00000008005c7947 */ /* 0x000fea0003800000 */
.L_x_15012:
[----:B------:R-:W0:Y:S02]  /*3b30*/  I2F.F64.U32 R4, R4 ;  /* 0x0000000400047312 */ /* 0x000e240000201800 */
[----:B0-----:R0:W-:Y:S01]  /*3b40*/  STG.E.64 desc[UR36][R2.64], R4 ;  /* 0x0000000402007986 */ /* 0x0011e2000c101b24 */
[----:B------:R-:W-:Y:S05]  /*3b50*/  BRA `(.L_x_15007) ;  /* 0x0000000800507947 */ /* 0x000fea0003800000 */
.L_x_15002:
        /* <DEDUP_REMOVED lines=10> */
.L_x_15016:
[----:B------:R-:W0:Y:S01]  /*3c00*/  I2F.F64.U32 R4, R4 ;  /* 0x0000000400047312 */ /* 0x000e220000201800 */
[----:B------:R-:W-:-:S05]  /*3c10*/  CS2R R6, SRZ ;  /* 0x0000000000067805 */ /* 0x000fca000001ff00 */
[----:B0-----:R0:W-:Y:S01]  /*3c20*/  STG.E.128 desc[UR36][R2.64], R4 ;  /* 0x0000000402007986 */ /* 0x0011e2000c101d24 */
[----:B------:R-:W-:Y:S05]  /*3c30*/  BRA `(.L_x_15007) ;  /* 0x0000000800187947 */ /* 0x000fea0003800000 */
.L_x_15015:
        /* <DEDUP_REMOVED lines=17> */
.L_x_15020:
[----:B------:R-:W-:Y:S05]  /*3d50*/  BSYNC.RECONVERGENT B0 ;  /* 0x0000000000007941 */ /* 0x000fea0003800200 */
.L_x_15019:
[----:B------:R0:W-:Y:S01]  /*3d60*/  STG.E.U8 desc[UR36][R2.64], R5 ;  /* 0x0000000502007986 */ /* 0x0001e2000c101124 */
[----:B------:R-:W-:Y:S05]  /*3d70*/  BRA `(.L_x_15007) ;  /* 0x0000000400c87947 */ /* 0x000fea0003800000 */
.L_x_15018:
        /* <DEDUP_REMOVED lines=16> */
.L_x_15017:
[----:B------:R-:W-:-:S04]  /*3e80*/  I2FP.F32.U32 R0, R4 ;  /* 0x0000000400007245 */ /* 0x000fc80000201000 */
[----:B------:R-:W-:-:S05]  /*3e90*/  F2FP.BF16.F32.PACK_AB R0, RZ, R0 ;  /* 0x00000000ff00723e */ /* 0x000fca00000010ff */
[----:B------:R0:W-:Y:S01]  /*3ea0*/  STG.E.U16 desc[UR36][R2.64], R0 ;  /* 0x0000000002007986 */ /* 0x0001e2000c101524 */
[----:B------:R-:W-:Y:S05]  /*3eb0*/  BRA `(.L_x_15007) ;  /* 0x0000000400787947 */ /* 0x000fea0003800000 */
.L_x_15014:
        /* <DEDUP_REMOVED lines=10> */
.L_x_15023:
        /* <DEDUP_REMOVED lines=12> */
.L_x_15026:
[----:B------:R-:W-:-:S04]  /*4020*/  SHF.R.U32.HI R0, RZ, 0x14, R5 ;  /* 0x00000014ff007819 */ /* 0x000fc80000011605 */
[----:B------:R-:W-:-:S04]  /*4030*/  LOP3.LUT R0, R0, 0x1, RZ, 0xc0, !PT ;  /* 0x0000000100007812 */ /* 0x000fc800078ec0ff */
[----:B------:R-:W-:-:S04]  /*4040*/  IADD3 R0, PT, PT, R5, 0x487ffff, R0 ;  /* 0x0487ffff05007810 */ /* 0x000fc80007ffe000 */
[----:B------:R-:W-:-:S04]  /*4050*/  SHF.R.U32.HI R0, RZ, 0x14, R0 ;  /* 0x00000014ff007819 */ /* 0x000fc80000011600 */
[----:B------:R-:W-:-:S07]  /*4060*/  LOP3.LUT R4, R0, 0xff, RZ, 0xc0, !PT ;  /* 0x000000ff00047812 */ /* 0x000fce00078ec0ff */
.L_x_15027:
[----:B------:R-:W-:-:S07]  /*4070*/  PRMT R0, R4, 0x7610, R0 ;  /* 0x0000761004007816 */ /* 0x000fce0000000000 */
.L_x_15025:
[----:B------:R-:W-:Y:S05]  /*4080*/  BSYNC.RECONVERGENT B0 ;  /* 0x0000000000007941 */ /* 0x000fea0003800200 */
.L_x_15024:
[----:B------:R0:W-:Y:S01]  /*4090*/  STG.E.U8 desc[UR36][R2.64], R0 ;  /* 0x0000000002007986 */ /* 0x0001e2000c101124 */
[----:B------:R-:W-:Y:S05]  /*40a0*/  BRA `(.L_x_15007) ;  /* 0x0000000000fc7947 */ /* 0x000fea0003800000 */
.L_x_15022:
        /* <DEDUP_REMOVED lines=12> */
.L_x_15030:
[----:B------:R-:W-:-:S04]  /*4170*/  SHF.R.U32.HI R0, RZ, 0x15, R5 ;  /* 0x00000015ff007819 */ /* 0x000fc80000011605 */
[----:B------:R-:W-:-:S04]  /*4180*/  LOP3.LUT R0, R0, 0x1, RZ, 0xc0, !PT ;  /* 0x0000000100007812 */ /* 0x000fc800078ec0ff */
[----:B------:R-:W-:-:S04]  /*4190*/  IADD3 R0, PT, PT, R5, 0x88fffff, R0 ;  /* 0x088fffff05007810 */ /* 0x000fc80007ffe000 */
[----:B------:R-:W-:-:S04]  /*41a0*/  SHF.R.U32.HI R0, RZ, 0x15, R0 ;  /* 0x00000015ff007819 */ /* 0x000fc80000011600 */
[----:B------:R-:W-:-:S07]  /*41b0*/  LOP3.LUT R4, R0, 0xff, RZ, 0xc0, !PT ;  /* 0x000000ff00047812 */ /* 0x000fce00078ec0ff */
.L_x_15031:
[----:B------:R-:W-:-:S07]  /*41c0*/  PRMT R0, R4, 0x7610, R0 ;  /* 0x0000761004007816 */ /* 0x000fce0000000000 */
.L_x_15029:
[----:B------:R-:W-:Y:S05]  /*41d0*/  BSYNC.RECONVERGENT B0 ;  /* 0x0000000000007941 */ /* 0x000fea0003800200 */
.L_x_15028:
[----:B------:R0:W-:Y:S01]  /*41e0*/  STG.E.U8 desc[UR36][R2.64], R0 ;  /* 0x0000000002007986 */ /* 0x0001e2000c101124 */
[----:B------:R-:W-:Y:S05]  /*41f0*/  BRA `(.L_x_15007) ;  /* 0x0000000000a87947 */ /* 0x000fea0003800000 */
.L_x_15021:
[----:B------:R-:W-:-:S09]  /*4200*/  UISETP.NE.AND UP0, UPT, UR4, 0x1c, UPT ;  /* 0x0000001c0400788c */ /* 0x000fd2000bf05270 */
[----:B------:R-:W-:Y:S05]  /*4210*/  BRA.U !UP0, `(.L_x_15032) ;  /* 0x00000001089c7547 */ /* 0x000fea000b800000 */
[----:B------:R-:W-:-:S09]  /*4220*/  UISETP.NE.AND UP0, UPT, UR4, 0x1d, UPT ;  /* 0x0000001d0400788c */ /* 0x000fd2000bf05270 */
[----:B------:R-:W-:Y:S05]  /*4230*/  BRA.U !UP0, `(.L_x_15033) ;  /* 0x0000000108887547 */ /* 0x000fea000b800000 */
[----:B------:R-:W-:-:S09]  /*4240*/  UISETP.NE.AND UP0, UPT, UR4, 0x2c, UPT ;  /* 0x0000002c0400788c */ /* 0x000fd2000bf05270 */
[----:B------:R-:W-:Y:S05]  /*4250*/  BRA.U !UP0, `(.L_x_15034) ;  /* 0x0000000108447547 */ /* 0x000fea000b800000 */
.L_x_15006:
        /* <DEDUP_REMOVED lines=16> */
.L_x_15035:
[----:B------:R-:W-:Y:S05]  /*4360*/  BRA `(.L_x_15007) ;  /* 0x00000000004c7947 */ /* 0x000fea0003800000 */
.L_x_15034:
        /* <DEDUP_REMOVED lines=15> */
.L_x_15033:
[----:B------:R-:W-:-:S05]  /*4460*/  IMAD.MOV.U32 R5, RZ, RZ, RZ ;  /* 0x000000ffff057224 */ /* 0x000fca00078e00ff */
[----:B------:R0:W-:Y:S01]  /*4470*/  STG.E.64 desc[UR36][R2.64], R4 ;  /* 0x0000000402007986 */ /* 0x0001e2000c101b24 */
[----:B------:R-:W-:Y:S05]  /*4480*/  BRA `(.L_x_15007) ;  /* 0x0000000000047947 */ /* 0x000fea0003800000 */
.L_x_15032:
[----:B------:R0:W-:Y:S02]  /*4490*/  STG.E desc[UR36][R2.64], R4 ;  /* 0x0000000402007986 */ /* 0x0001e4000c101924 */
.L_x_15007:
[----:B------:R-:W-:Y:S05]  /*44a0*/  BSYNC.RECONVERGENT B6 ;  /* 0x0000000000067941 */ /* 0x000fea0003800200 */
.L_x_15001:
[----:B------:R-:W-:-:S07]  /*44b0*/  VIADD R17, R17, 0x80 ;  /* 0x0000008011117836 */ /* 0x000fce0000000000 */
.L_x_14931:
[----:B------:R-:W-:Y:S05]  /*44c0*/  BSYNC.RECONVERGENT B7 ;  /* 0x0000000000077941 */ /* 0x000fea0003800200 */
.L_x_14930:
        /* <DEDUP_REMOVED lines=358> */
.L_x_15038:
        /* <DEDUP_REMOVED lines=19> */
.L_x_15042:
[----:B------:R-:W2:Y:S02]  /*5c60*/  LDG.E.U8 R2, desc[UR36][R2.64] ;  /* 0x0000002402027981 */ /* 0x000ea4000c1e1100 */
[----:B--2---:R-:W-:-:S04]  /*5c70*/  I2FP.F32.U32 R0, R2 ;  /* 0x0000000200007245 */ /* 0x004fc80000201000 */
[----:B------:R-:W-:-:S04]  /*5c80*/  F2FP.BF16.F32.PACK_AB R0, RZ, R0 ;  /* 0x00000000ff00723e */ /* 0x000fc800000010ff */
[----:B------:R-:W-:Y:S01]  /*5c90*/  PRMT R19, R0, 0x7610, R19 ;  /* 0x0000761000137816 */ /* 0x000fe20000000013 */
[----:B------:R-:W-:Y:S06]  /*5ca0*/  BRA `(.L_x_15044) ;  /* 0x0000000c00c07947 */ /* 0x000fec0003800000 */
.L_x_15041:
        /* <DEDUP_REMOVED lines=11> */
.L_x_15046:
[----:B------:R-:W2:Y:S02]  /*5d60*/  LDG.E R2, desc[UR36][R2.64] ;  /* 0x0000002402027981 */ /* 0x000ea4000c1e1900 */
[----:B--2---:R-:W-:-:S04]  /*5d70*/  I2FP.F32.S32 R0, R2 ;  /* 0x0000000200007245 */ /* 0x004fc80000201400 */
[----:B------:R-:W-:-:S04]  /*5d80*/  F2FP.BF16.F32.PACK_AB R0, RZ, R0 ;  /* 0x00000000ff00723e */ /* 0x000fc800000010ff */
[----:B------:R-:W-:Y:S01]  /*5d90*/  PRMT R19, R0, 0x7610, R19 ;  /* 0x0000761000137816 */ /* 0x000fe20000000013 */
[----:B------:R-:W-:Y:S06]  /*5da0*/  BRA `(.L_x_15044) ;  /* 0x0000000c00807947 */ /* 0x000fec0003800000 */
.L_x_15045:
[----:B------:R-:W2:Y:S02]  /*5db0*/  LDG.E.U16 R2, desc[UR36][R2.64] ;  /* 0x0000002402027981 */ /* 0x000ea4000c1e1500 */
[----:B--2---:R-:W0:Y:S02]  /*5dc0*/  I2F.S16 R0, R2 ;  /* 0x0000000200007306 */ /* 0x004e240000101400 */
[----:B0-----:R-:W-:-:S04]  /*5dd0*/  F2FP.BF16.F32.PACK_AB R0, RZ, R0 ;  /* 0x00000000ff00723e */ /* 0x001fc800000010ff */
[----:B------:R-:W-:Y:S01]  /*5de0*/  PRMT R19, R0, 0x7610, R19 ;  /* 0x0000761000137816 */ /* 0x000fe20000000013 */
[----:B------:R-:W-:Y:S06]  /*5df0*/  BRA `(.L_x_15044) ;  /* 0x0000000c006c7947 */ /* 0x000fec0003800000 */
.L_x_15040:
        /* <DEDUP_REMOVED lines=9> */
.L_x_15048:
[----:B------:R-:W2:Y:S02]  /*5e90*/  LDG.E.U16 R0, desc[UR36][R2.64] ;  /* 0x0000002402007981 */ /* 0x000ea4000c1e1500 */
[----:B--2---:R-:W-:-:S05]  /*5ea0*/  HADD2.F32 R0, -RZ, R0.H0_H0 ;  /* 0x20000000ff007230 */ /* 0x004fca0000004100 */
[----:B------:R-:W-:-:S04]  /*5eb0*/  F2FP.BF16.F32.PACK_AB R0, RZ, R0 ;  /* 0x00000000ff00723e */ /* 0x000fc800000010ff */
[----:B------:R-:W-:Y:S01]  /*5ec0*/  PRMT R19, R0, 0x7610, R19 ;  /* 0x0000761000137816 */ /* 0x000fe20000000013 */
[----:B------:R-:W-:Y:S06]  /*5ed0*/  BRA `(.L_x_15044) ;  /* 0x0000000c00347947 */ /* 0x000fec0003800000 */
.L_x_15047:
        /* <DEDUP_REMOVED lines=9> */
.L_x_15050:
[----:B------:R-:W2:Y:S02]  /*5f70*/  LDG.E.U16 R2, desc[UR36][R2.64] ;  /* 0x0000002402027981 */ /* 0x000ea4000c1e1500 */
[----:B--2---:R-:W-:-:S05]  /*5f80*/  HADD2.F32 R0, -RZ, R2.H0_H0 ;  /* 0x20000002ff007230 */ /* 0x004fca0000004100 */
[----:B------:R-:W-:-:S04]  /*5f90*/  F2FP.BF16.F32.PACK_AB R0, RZ, R0 ;  /* 0x00000000ff00723e */ /* 0x000fc800000010ff */
[----:B------:R-:W-:Y:S01]  /*5fa0*/  PRMT R19, R0, 0x7610, R19 ;  /* 0x0000761000137816 */ /* 0x000fe20000000013 */
[----:B------:R-:W-:Y:S06]  /*5fb0*/  BRA `(.L_x_15044) ;  /* 0x0000000800fc7947 */ /* 0x000fec0003800000 */
.L_x_15049:
        /* <DEDUP_REMOVED lines=9> */
.L_x_15039:
        /* <DEDUP_REMOVED lines=14> */
.L_x_15053:
        /* <DEDUP_REMOVED lines=9> */
.L_x_15052:
        /* <DEDUP_REMOVED lines=27> */
.L_x_15055:
        /* <DEDUP_REMOVED lines=14> */
.L_x_15054:
[----:B------:R0:W5:Y:S01]  /*6450*/  LDG.E.U16 R19, desc[UR36][R2.64] ;  /* 0x0000002402137981 */ /* 0x000162000c1e1500 */
[----:B------:R-:W-:Y:S05]  /*6460*/  BRA `(.L_x_15044) ;  /* 0x0000000400d07947 */ /* 0x000fea0003800000 */
.L_x_15051:
        /* <DEDUP_REMOVED lines=13> */
.L_x_15058:
        /* <DEDUP_REMOVED lines=21> */
.L_x_15062:
[----:B------:R-:W-:Y:S05]  /*6690*/  BSYNC.RECONVERGENT B1 ;  /* 0x0000000000017941 */ /* 0x000fea0003800200 */
.L_x_15061:
[----:B------:R-:W-:Y:S02]  /*66a0*/  SHF.L.U32 R0, R0, 0x14, RZ ;  /* 0x0000001400007819 */ /* 0x000fe400000006ff */
[----:B------:R-:W-:-:S04]  /*66b0*/  LEA R2, R2, 0x3b800000, 0x17 ;  /* 0x3b80000002027811 */ /* 0x000fc800078eb8ff */
[----:B------:R-:W-:-:S07]  /*66c0*/  LOP3.LUT R0, R2, R0, R7, 0xfe, !PT ;  /* 0x0000000002007212 */ /* 0x000fce00078efe07 */
.L_x_15060:
[----:B------:R-:W-:Y:S05]  /*66d0*/  BSYNC.RECONVERGENT B0 ;  /* 0x0000000000007941 */ /* 0x000fea0003800200 */
.L_x_15059:
[----:B------:R-:W-:-:S04]  /*66e0*/  F2FP.BF16.F32.PACK_AB R0, RZ, R0 ;  /* 0x00000000ff00723e */ /* 0x000fc800000010ff */
[----:B------:R-:W-:Y:S01]  /*66f0*/  PRMT R19, R0, 0x7610, R19 ;  /* 0x0000761000137816 */ /* 0x000fe20000000013 */
[----:B------:R-:W-:Y:S06]  /*6700*/  BRA `(.L_x_15044) ;  /* 0x0000000400287947 */ /* 0x000fec0003800000 */
.L_x_15057:
        /* <DEDUP_REMOVED lines=21> */
.L_x_15066:
[----:B------:R-:W-:Y:S05]  /*6860*/  BSYNC.RECONVERGENT B1 ;  /* 0x0000000000017941 */ /* 0x000fea0003800200 */
.L_x_15065:
[----:B------:R-:W-:Y:S01]  /*6870*/  IMAD.SHL.U32 R0, R0, 0x200000, RZ ;  /* 0x0020000000007824 */ /* 0x000fe200078e00ff */
[----:B------:R-:W-:-:S04]  /*6880*/  LEA R2, R2, 0x37800000, 0x17 ;  /* 0x3780000002027811 */ /* 0x000fc800078eb8ff */
[----:B------:R-:W-:-:S07]  /*6890*/  LOP3.LUT R0, R2, R0, R7, 0xfe, !PT ;  /* 0x0000000002007212 */ /* 0x000fce00078efe07 */
.L_x_15064:
[----:B------:R-:W-:Y:S05]  /*68a0*/  BSYNC.RECONVERGENT B0 ;  /* 0x0000000000007941 */ /* 0x000fea0003800200 */
.L_x_15063:
[----:B------:R-:W-:-:S04]  /*68b0*/  F2FP.BF16.F32.PACK_AB R0, RZ, R0 ;  /* 0x00000000ff00723e */ /* 0x000fc800000010ff */
[----:B------:R-:W-:Y:S01]  /*68c0*/  PRMT R19, R0, 0x7610, R19 ;  /* 0x0000761000137816 */ /* 0x000fe20000000013 */
[----:B------:R-:W-:Y:S06]  /*68d0*/  BRA `(.L_x_15044) ;  /* 0x0000000000b47947 */ /* 0x000fec0003800000 */
.L_x_15056:
        /* <DEDUP_REMOVED lines=14> */
.L_x_15070:
[----:B------:R-:W-:Y:S05]  /*69c0*/  BSYNC.RECONVERGENT B0 ;  /* 0x0000000000007941 */ /* 0x000fea0003800200 */
.L_x_15069:
[----:B------:R-:W-:-:S04]  /*69d0*/  F2FP.BF16.F32.PACK_AB R0, RZ, R0 ;  /* 0x00000000ff00723e */ /* 0x000fc800000010ff */
[----:B------:R-:W-:Y:S01]  /*69e0*/  PRMT R19, R0, 0x7610, R19 ;  /* 0x0000761000137816 */ /* 0x000fe20000000013 */
[----:B------:R-:W-:Y:S06]  /*69f0*/  BRA `(.L_x_15044) ;  /* 0x00000000006c7947 */ /* 0x000fec0003800000 */
.L_x_15043:
        /* <DEDUP_REMOVED lines=16> */
.L_x_15071:
[----:B------:R-:W-:Y:S01]  /*6b00*/  PRMT R19, RZ, 0x7610, R19 ;  /* 0x00007610ff137816 */ /* 0x000fe20000000013 */
[----:B------:R-:W-:Y:S06]  /*6b10*/  BRA `(.L_x_15044) ;  /* 0x0000000000247947 */ /* 0x000fec0003800000 */
.L_x_15068:
[----:B------:R-:W2:Y:S02]  /*6b20*/  LDG.E.64 R2, desc[UR36][R2.64] ;  /* 0x0000002402027981 */ /* 0x000ea4000c1e1b00 */
[----:B--2---:R-:W0:Y:S02]  /*6b30*/  I2F.U64 R0, R2 ;  /* 0x0000000200007312 */ /* 0x004e240000301000 */
[----:B0-----:R-:W-:-:S04]  /*6b40*/  F2FP.BF16.F32.PACK_AB R0, RZ, R0 ;  /* 0x00000000ff00723e */ /* 0x001fc800000010ff */
[----:B------:R-:W-:Y:S01]  /*6b50*/  PRMT R19, R0, 0x7610, R19 ;  /* 0x0000761000137816 */ /* 0x000fe20000000013 */
[----:B------:R-:W-:Y:S06]  /*6b60*/  BRA `(.L_x_15044) ;  /* 0x0000000000107947 */ /* 0x000fec0003800000 */
.L_x_15067:
[----:B------:R-:W2:Y:S02]  /*6b70*/  LDG.E R2, desc[UR36][R2.64] ;  /* 0x0000002402027981 */ /* 0x000ea4000c1e1900 */
[----:B--2---:R-:W-:-:S04]  /*6b80*/  I2FP.F32.U32 R0, R2 ;  /* 0x0000000200007245 */ /* 0x004fc80000201000 */
[----:B------:R-:W-:-:S04]  /*6b90*/  F2FP.BF16.F32.PACK_AB R0, RZ, R0 ;  /* 0x00000000ff00723e */ /* 0x000fc800000010ff */
[----:B------:R-:W-:-:S07]  /*6ba0*/  PRMT R19, R0, 0x7610, R19 ;  /* 0x0000761000137816 */ /* 0x000fce0000000013 */
.L_x_15044:
        /* <DEDUP_REMOVED lines=18> */
.L_x_15075:
[----:B------:R-:W2:Y:S02]  /*6cd0*/  LDG.E.U8 R2, desc[UR36][R2.64] ;  /* 0x0000002402027981 */ /* 0x000ea4000c1e1100 */
[----:B--2---:R-:W-:-:S04]  /*6ce0*/  I2FP.F32.U32 R0, R2 ;  /* 0x0000000200007245 */ /* 0x004fc80000201000 */
[----:B------:R-:W-:Y:S01]  /*6cf0*/  F2FP.BF16.F32.PACK_AB R0, RZ, R0 ;  /* 0x00000000ff00723e */ /* 0x000fe200000010ff */
[----:B------:R-:W-:Y:S06]  /*6d00*/  BRA `(.L_x_15077) ;  /* 0x0000000c00847947 */ /* 0x000fec0003800000 */
.L_x_15074:
        /* <DEDUP_REMOVED lines=10> */
.L_x_15079:
[----:B------:R-:W2:Y:S02]  /*6db0*/  LDG.E R2, desc[UR36][R2.64] ;  /* 0x0000002402027981 */ /* 0x000ea4000c1e1900 */
[----:B--2---:R-:W-:-:S04]  /*6dc0*/  I2FP.F32.S32 R0, R2 ;  /* 0x0000000200007245 */ /* 0x004fc80000201400 */
[----:B------:R-:W-:Y:S01]  /*6dd0*/  F2FP.BF16.F32.PACK_AB R0, RZ, R0 ;  /* 0x00000000ff00723e */ /* 0x000fe200000010ff */
[----:B------:R-:W-:Y:S06]  /*6de0*/  BRA `(.L_x_15077) ;  /* 0x0000000c004c7947 */ /* 0x000fec0003800000 */
.L_x_15078:
[----:B------:R-:W2:Y:S02]  /*6df0*/  LDG.E.U16 R2, desc[UR36][R2.64] ;  /* 0x0000002402027981 */ /* 0x000ea4000c1e1500 */
[----:B--2---:R-:W0:Y:S02]  /*6e00*/  I2F.S16 R0, R2 ;  /* 0x0000000200007306 */ /* 0x004e240000101400 */
[----:B0-----:R-:W-:Y:S01]  /*6e10*/  F2FP.BF16.F32.PACK_AB R0, RZ, R0 ;  /* 0x00000000ff00723e */ /* 0x001fe200000010ff */
[----:B------:R-:W-:Y:S06]  /*6e20*/  BRA `(.L_x_15077) ;  /* 0x0000000c003c7947 */ /* 0x000fec0003800000 */
.L_x_15073:
        /* <DEDUP_REMOVED lines=9> */
.L_x_15081:
[----:B------:R-:W2:Y:S02]  /*6ec0*/  LDG.E.U16 R0, desc[UR36][R2.64] ;  /* 0x0000002402007981 */ /* 0x000ea4000c1e1500 */
[----:B--2---:R-:W-:-:S05]  /*6ed0*/  HADD2.F32 R0, -RZ, R0.H0_H0 ;  /* 0x20000000ff007230 */ /* 0x004fca0000004100 */
[----:B------:R-:W-:Y:S01]  /*6ee0*/  F2FP.BF16.F32.PACK_AB R0, RZ, R0 ;  /* 0x00000000ff00723e */ /* 0x000fe200000010ff */
[----:B------:R-:W-:Y:S06]  /*6ef0*/  BRA `(.L_x_15077) ;  /* 0x0000000c00087947 */ /* 0x000fec0003800000 */
.L_x_15080:
        /* <DEDUP_REMOVED lines=9> */
.L_x_15083:
[----:B------:R-:W2:Y:S02]  /*6f90*/  LDG.E.U16 R2, desc[UR36][R2.64] ;  /* 0x0000002402027981 */ /* 0x000ea4000c1e1500 */
[----:B--2---:R-:W-:-:S05]  /*6fa0*/  HADD2.F32 R0, -RZ, R2.H0_H0 ;  /* 0x20000002ff007230 */ /* 0x004fca0000004100 */
[----:B------:R-:W-:Y:S01]  /*6fb0*/  F2FP.BF16.F32.PACK_AB R0, RZ, R0 ;  /* 0x00000000ff00723e */ /* 0x000fe200000010ff */
[----:B------:R-:W-:Y:S06]  /*6fc0*/  BRA `(.L_x_15077) ;  /* 0x0000000800d47947 */ /* 0x000fec0003800000 */
.L_x_15082:
        /* <DEDUP_REMOVED lines=8> */
.L_x_15072:
        /* <DEDUP_REMOVED lines=13> */
.L_x_15086:
        /* <DEDUP_REMOVED lines=8> */
.L_x_15085:
        /* <DEDUP_REMOVED lines=27> */
.L_x_15088:
        /* <DEDUP_REMOVED lines=13> */
.L_x_15087:
[----:B------:R0:W5:Y:S01]  /*7420*/  LDG.E.U16 R0, desc[UR36][R2.64] ;  /* 0x0000002402007981 */ /* 0x000162000c1e1500 */
[----:B------:R-:W-:Y:S05]  /*7430*/  BRA `(.L_x_15077) ;  /* 0x0000000400b87947 */ /* 0x000fea0003800000 */
.L_x_15084:
        /* <DEDUP_REMOVED lines=12> */
.L_x_15091:
        /* <DEDUP_REMOVED lines=21> */
.L_x_15095:
[----:B------:R-:W-:Y:S05]  /*7650*/  BSYNC.RECONVERGENT B1 ;  /* 0x0000000000017941 */ /* 0x000fea0003800200 */
.L_x_15094:
[----:B------:R-:W-:Y:S02]  /*7660*/  SHF.L.U32 R0, R0, 0x14, RZ ;  /* 0x0000001400007819 */ /* 0x000fe400000006ff */
[----:B------:R-:W-:-:S04]  /*7670*/  LEA R2, R2, 0x3b800000, 0x17 ;  /* 0x3b80000002027811 */ /* 0x000fc800078eb8ff */
[----:B------:R-:W-:-:S07]  /*7680*/  LOP3.LUT R0, R2, R0, R7, 0xfe, !PT ;  /* 0x0000000002007212 */ /* 0x000fce00078efe07 */
.L_x_15093:
[----:B------:R-:W-:Y:S05]  /*7690*/  BSYNC.RECONVERGENT B0 ;  /* 0x0000000000007941 */ /* 0x000fea0003800200 */
.L_x_15092:
[----:B------:R-:W-:Y:S01]  /*76a0*/  F2FP.BF16.F32.PACK_AB R0, RZ, R0 ;  /* 0x00000000ff00723e */ /* 0x000fe200000010ff */
[----:B------:R-:W-:Y:S06]  /*76b0*/  BRA `(.L_x_15077) ;  /* 0x0000000400187947 */ /* 0x000fec0003800000 */
.L_x_15090:
        /* <DEDUP_REMOVED lines=21> */
.L_x_15099:
[----:B------:R-:W-:Y:S05]  /*7810*/  BSYNC.RECONVERGENT B1 ;  /* 0x0000000000017941 */ /* 0x000fea0003800200 */
.L_x_15098:
[----:B------:R-:W-:Y:S01]  /*7820*/  IMAD.SHL.U32 R0, R0, 0x200000, RZ ;  /* 0x0020000000007824 */ /* 0x000fe200078e00ff */
[----:B------:R-:W-:-:S04]  /*7830*/  LEA R2, R2, 0x37800000, 0x17 ;  /* 0x3780000002027811 */ /* 0x000fc800078eb8ff */
[----:B------:R-:W-:-:S07]  /*7840*/  LOP3.LUT R0, R2, R0, R7, 0xfe, !PT ;  /* 0x0000000002007212 */ /* 0x000fce00078efe07 */
.L_x_15097:
[----:B------:R-:W-:Y:S05]  /*7850*/  BSYNC.RECONVERGENT B0 ;  /* 0x0000000000007941 */ /* 0x000fea0003800200 */
.L_x_15096:
[----:B------:R-:W-:Y:S01]  /*7860*/  F2FP.BF16.F32.PACK_AB R0, RZ, R0 ;  /* 0x00000000ff00723e */ /* 0x000fe200000010ff */
[----:B------:R-:W-:Y:S06]  /*7870*/  BRA `(.L_x_15077) ;  /* 0x0000000000a87947 */ /* 0x000fec0003800000 */
.L_x_15089:
        /* <DEDUP_REMOVED lines=14> */
.L_x_15103:
[----:B------:R-:W-:Y:S05]  /*7960*/  BSYNC.RECONVERGENT B0 ;  /* 0x0000000000007941 */ /* 0x000fea0003800200 */
.L_x_15102:
[----:B------:R-:W-:Y:S01]  /*7970*/  F2FP.BF16.F32.PACK_AB R0, RZ, R0 ;  /* 0x00000000ff00723e */ /* 0x000fe200000010ff */
[----:B------:R-:W-:Y:S06]  /*7980*/  BRA `(.L_x_15077) ;  /* 0x0000000000647947 */ /* 0x000fec0003800000 */
.L_x_15076:
        /* <DEDUP_REMOVED lines=16> */
.L_x_15104:
[----:B------:R-:W-:Y:S01]  /*7a90*/  PRMT R0, RZ, 0x7610, R0 ;  /* 0x00007610ff007816 */ /* 0x000fe20000000000 */
[----:B------:R-:W-:Y:S06]  /*7aa0*/  BRA `(.L_x_15077) ;  /* 0x00000000001c7947 */ /* 0x000fec0003800000 */
.L_x_15101:
[----:B------:R-:W2:Y:S02]  /*7ab0*/  LDG.E.64 R2, desc[UR36][R2.64] ;  /* 0x0000002402027981 */ /* 0x000ea4000c1e1b00 */
[----:B--2---:R-:W0:Y:S02]  /*7ac0*/  I2F.U64 R0, R2 ;  /* 0x0000000200007312 */ /* 0x004e240000301000 */
[----:B0-----:R-:W-:Y:S01]  /*7ad0*/  F2FP.BF16.F32.PACK_AB R0, RZ, R0 ;  /* 0x00000000ff00723e */ /* 0x001fe200000010ff */
[----:B------:R-:W-:Y:S06]  /*7ae0*/  BRA `(.L_x_15077) ;  /* 0x00000000000c7947 */ /* 0x000fec0003800000 */
.L_x_15100:
[----:B------:R-:W2:Y:S02]  /*7af0*/  LDG.E R2, desc[UR36][R2.64] ;  /* 0x0000002402027981 */ /* 0x000ea4000c1e1900 */
[----:B--2---:R-:W-:-:S04]  /*7b00*/  I2FP.F32.U32 R0, R2 ;  /* 0x0000000200007245 */ /* 0x004fc80000201000 */
[----:B------:R-:W-:-:S07]  /*7b10*/  F2FP.BF16.F32.PACK_AB R0, RZ, R0 ;  /* 0x00000000ff00723e */ /* 0x000fce00000010ff */
.L_x_15077:
        /* <DEDUP_REMOVED lines=22> */
.L_x_15109:
[----:B------:R4:W-:Y:S01]  /*7c80*/  STG.E.U8 desc[UR36][R2.64], R4 ;  /* 0x0000000402007986 */ /* 0x0009e2000c101124 */
[----:B------:R-:W-:Y:S05]  /*7c90*/  BRA `(.L_x_15111) ;  /* 0x0000000800fc7947 */ /* 0x000fea0003800000 */
.L_x_15108:
        /* <DEDUP_REMOVED lines=9> */
.L_x_15113:
[----:B------:R2:W-:Y:S01]  /*7d30*/  STG.E desc[UR36][R2.64], R4 ;  /* 0x0000000402007986 */ /* 0x0005e2000c101924 */
[----:B------:R-:W-:Y:S05]  /*7d40*/  BRA `(.L_x_15111) ;  /* 0x0000000800d07947 */ /* 0x000fea0003800000 */
.L_x_15112:
[----:B------:R0:W-:Y:S01]  /*7d50*/  STG.E.U16 desc[UR36][R2.64], R4 ;  /* 0x0000000402007986 */ /* 0x0001e2000c101524 */
[----:B------:R-:W-:Y:S05]  /*7d60*/  BRA `(.L_x_15111) ;  /* 0x0000000800c87947 */ /* 0x000fea0003800000 */
.L_x_15107:
        /* <DEDUP_REMOVED lines=9> */
.L_x_15115:
[----:B------:R-:W-:-:S04]  /*7e00*/  I2FP.F32.U32 R0, R4 ;  /* 0x0000000400007245 */ /* 0x000fc80000201000 */
[----:B------:R-:W-:-:S05]  /*7e10*/  F2FP.F16.F32.PACK_AB R0, RZ, R0 ;  /* 0x00000000ff00723e */ /* 0x000fca00000000ff */
[----:B------:R0:W-:Y:S01]  /*7e20*/  STG.E.U16 desc[UR36][R2.64], R0 ;  /* 0x0000000002007986 */ /* 0x0001e2000c101524 */
[----:B------:R-:W-:Y:S05]  /*7e30*/  BRA `(.L_x_15111) ;  /* 0x0000000800947947 */ /* 0x000fea0003800000 */
.L_x_15114:
        /* <DEDUP_REMOVED lines=10> */
.L_x_15117:
[----:B------:R-:W-:-:S04]  /*7ee0*/  I2FP.F32.U32 R4, R4 ;  /* 0x0000000400047245 */ /* 0x000fc80000201000 */
[----:B------:R-:W-:-:S04]  /*7ef0*/  F2FP.F16.F32.PACK_AB R5, RZ, R4 ;  /* 0x00000004ff05723e */ /* 0x000fc800000000ff */
[----:B------:R-:W-:-:S05]  /*7f00*/  PRMT R5, R5, 0x5410, RZ ;  /* 0x0000541005057816 */ /* 0x000fca00000000ff */
[----:B------:R0:W-:Y:S01]  /*7f10*/  STG.E desc[UR36][R2.64], R5 ;  /* 0x0000000502007986 */ /* 0x0001e2000c101924 */
[----:B------:R-:W-:Y:S05]  /*7f20*/  BRA `(.L_x_15111) ;  /* 0x0000000800587947 */ /* 0x000fea0003800000 */
.L_x_15116:
[----:B------:R-:W0:Y:S02]  /*7f30*/  I2F.F64.U32 R4, R4 ;  /* 0x0000000400047312 */ /* 0x000e240000201800 */
[----:B0-----:R0:W-:Y:S01]  /*7f40*/  STG.E.64 desc[UR36][R2.64], R4 ;  /* 0x0000000402007986 */ /* 0x0011e2000c101b24 */
[----:B------:R-:W-:Y:S05]  /*7f50*/  BRA `(.L_x_15111) ;  /* 0x00000008004c7947 */ /* 0x000fea0003800000 */
.L_x_15106:
        /* <DEDUP_REMOVED lines=12> */
.L_x_15121:
        /* <DEDUP_REMOVED lines=17> */
.L_x_15123:
[----:B------:R-:W-:Y:S05]  /*8130*/  BSYNC.RECONVERGENT B0 ;  /* 0x0000000000007941 */ /* 0x000fea0003800200 */
.L_x_15122:
[----:B------:R0:W-:Y:S01]  /*8140*/  STG.E.U8 desc[UR36][R2.64], R0 ;  /* 0x0000000002007986 */ /* 0x0001e2000c101124 */
[----:B------:R-:W-:Y:S05]  /*8150*/  BRA `(.L_x_15111) ;  /* 0x0000000400cc7947 */ /* 0x000fea0003800000 */
.L_x_15120:
        /* <DEDUP_REMOVED lines=17> */
.L_x_15125:
[----:B------:R-:W-:Y:S05]  /*8270*/  BSYNC.RECONVERGENT B0 ;  /* 0x0000000000007941 */ /* 0x000fea0003800200 */
.L_x_15124:
[----:B------:R0:W-:Y:S01]  /*8280*/  STG.E.U8 desc[UR36][R2.64], R0 ;  /* 0x0000000002007986 */ /* 0x0001e2000c101124 */
[----:B------:R-:W-:Y:S05]  /*8290*/  BRA `(.L_x_15111) ;  /* 0x00000004007c7947 */ /* 0x000fea0003800000 */
.L_x_15119:
        /* <DEDUP_REMOVED lines=21> */
.L_x_15127:
[----:B------:R-:W-:-:S05]  /*83f0*/  IMAD.MOV.U32 R5, RZ, RZ, RZ ;  /* 0x000000ffff057224 */ /* 0x000fca00078e00ff */
[----:B------:R0:W-:Y:S01]  /*8400*/  STG.E.64 desc[UR36][R2.64], R4 ;  /* 0x0000000402007986 */ /* 0x0001e2000c101b24 */
[----:B------:R-:W-:Y:S05]  /*8410*/  BRA `(.L_x_15111) ;  /* 0x00000004001c7947 */ /* 0x000fea0003800000 */
.L_x_15126:
[----:B------:R0:W-:Y:S01]  /*8420*/  STG.E desc[UR36][R2.64], R4 ;  /* 0x0000000402007986 */ /* 0x0001e2000c101924 */
[----:B------:R-:W-:Y:S05]  /*8430*/  BRA `(.L_x_15111) ;  /* 0x0000000400147947 */ /* 0x000fea0003800000 */
.L_x_15118:
        /* <DEDUP_REMOVED lines=8> */
.L_x_15129:
[----:B------:R-:W0:Y:S01]  /*84c0*/  I2F.F64.U32 R4, R4 ;  /* 0x0000000400047312 */ /* 0x000e220000201800 */
[----:B------:R-:W-:-:S05]  /*84d0*/  CS2R R6, SRZ ;  /* 0x0000000000067805 */ /* 0x000fca000001ff00 */
[----:B0-----:R0:W-:Y:S01]  /*84e0*/  STG.E.128 desc[UR36][R2.64], R4 ;  /* 0x0000000402007986 */ /* 0x0011e2000c101d24 */
[----:B------:R-:W-:Y:S05]  /*84f0*/  BRA `(.L_x_15111) ;  /* 0x0000000000e47947 */ /* 0x000fea0003800000 */
.L_x_15128:
[----:B------:R-:W-:-:S09]  /*8500*/  UISETP.NE.AND UP0, UPT, UR4, 0xf, UPT ;  /* 0x0000000f0400788c */ /* 0x000fd2000bf05270 */
[----:B------:R-:W-:Y:S05]  /*8510*/  BRA.U !UP0, `(.L_x_15130) ;  /* 0x0000000108d07547 */ /* 0x000fea000b800000 */
[----:B------:R-:W-:-:S09]  /*8520*/  UISETP.NE.AND UP0, UPT, UR4, 0x17, UPT ;  /* 0x000000170400788c */ /* 0x000fd2000bf05270 */
[----:B------:R-:W-:Y:S05]  /*8530*/  BRA.U !UP0, `(.L_x_15131) ;  /* 0x0000000108847547 */ /* 0x000fea000b800000 */
[----:B------:R-:W-:-:S09]  /*8540*/  UISETP.NE.AND UP0, UPT, UR4, 0x18, UPT ;  /* 0x000000180400788c */ /* 0x000fd2000bf05270 */
[----:B------:R-:W-:Y:S05]  /*8550*/  BRA.U !UP0, `(.L_x_15132) ;  /* 0x0000000108447547 */ /* 0x000fea000b800000 */
.L_x_15110:
        /* <DEDUP_REMOVED lines=16> */
.L_x_15133:
[----:B------:R-:W-:Y:S05]  /*8660*/  BRA `(.L_x_15111) ;  /* 0x0000000000887947 */ /* 0x000fea0003800000 */
.L_x_15132:
        /* <DEDUP_REMOVED lines=11> */
.L_x_15135:
[----:B------:R-:W-:Y:S05]  /*8720*/  BSYNC.RECONVERGENT B0 ;  /* 0x0000000000007941 */ /* 0x000fea0003800200 */
.L_x_15134:
[----:B------:R0:W-:Y:S01]  /*8730*/  STG.E.U8 desc[UR36][R2.64], R5 ;  /* 0x0000000502007986 */ /* 0x0001e2000c101124 */
[----:B------:R-:W-:Y:S05]  /*8740*/  BRA `(.L_x_15111) ;  /* 0x0000000000507947 */ /* 0x000fea0003800000 */
.L_x_15131:
        /* <DEDUP_REMOVED lines=12> */
.L_x_15136:
[----:B------:R-:W-:Y:S01]  /*8810*/  IMAD.MOV.U32 R5, RZ, RZ, 0x7f ;  /* 0x0000007fff057424 */ /* 0x000fe200078e00ff */
[----:B------:R-:W-:-:S04]  /*8820*/  ISETP.GT.U32.AND P0, PT, R7, 0x7f800000, PT ;  /* 0x7f8000000700780c */ /* 0x000fc80003f04070 */
[----:B------:R-:W-:-:S05]  /*8830*/  SEL R5, R5, 0x7c, P0 ;  /* 0x0000007c05057807 */ /* 0x000fca0000000000 */
[----:B------:R0:W-:Y:S01]  /*8840*/  STG.E.U8 desc[UR36][R2.64], R5 ;  /* 0x0000000502007986 */ /* 0x0001e2000c101124 */
[----:B------:R-:W-:Y:S05]  /*8850*/  BRA `(.L_x_15111) ;  /* 0x00000000000c7947 */ /* 0x000fea0003800000 */
.L_x_15130:
[----:B------:R-:W-:-:S04]  /*8860*/  I2FP.F32.U32 R0, R4 ;  /* 0x0000000400007245 */ /* 0x000fc80000201000 */
[----:B------:R-:W-:-:S05]  /*8870*/  F2FP.BF16.F32.PACK_AB R0, RZ, R0 ;  /* 0x00000000ff00723e */ /* 0x000fca00000010ff */
[----:B------:R0:W-:Y:S02]  /*8880*/  STG.E.U16 desc[UR36][R2.64], R0 ;  /* 0x0000000002007986 */ /* 0x0001e4000c101524 */
.L_x_15111:
[----:B------:R-:W-:Y:S05]  /*8890*/  BSYNC.RECONVERGENT B6 ;  /* 0x0000000000067941 */ /* 0x000fea0003800200 */
.L_x_15105:
[----:B------:R-:W-:-:S07]  /*88a0*/  VIADD R17, R17, 0x80 ;  /* 0x0000008011117836 */ /* 0x000fce0000000000 */
.L_x_15037:
[----:B------:R-:W-:Y:S05]  /*88b0*/  BSYNC.RECONVERGENT B7 ;  /* 0x0000000000077941 */ /* 0x000fea0003800200 */
.L_x_15036:
        /* <DEDUP_REMOVED lines=358> */
.L_x_15139:
        /* <DEDUP_REMOVED lines=19> */
.L_x_15143:
[----:B------:R-:W2:Y:S02]  /*a050*/  LDG.E.U8 R2, desc[UR36][R2.64] ;  /* 0x0000002402027981 */ /* 0x000ea4000c1e1100 */
[----:B--2---:R-:W-:-:S04]  /*a060*/  I2FP.F32.U32 R0, R2 ;  /* 0x0000000200007245 */ /* 0x004fc80000201000 */
[----:B------:R-:W-:-:S04]  /*a070*/  F2FP.BF16.F32.PACK_AB R0, RZ, R0 ;  /* 0x00000000ff00723e */ /* 0x000fc800000010ff */
[----:B------:R-:W-:Y:S01]  /*a080*/  PRMT R19, R0, 0x7610, R19 ;  /* 0x0000761000137816 */ /* 0x000fe20000000013 */
[----:B------:R-:W-:Y:S06]  /*a090*/  BRA `(.L_x_15145) ;  /* 0x0000000c00c07947 */ /* 0x000fec0003800000 */
.L_x_15142:
        /* <DEDUP_REMOVED lines=11> */
.L_x_15147:
[----:B------:R-:W2:Y:S02]  /*a150*/  LDG.E R2, desc[UR36][R2.64] ;  /* 0x0000002402027981 */ /* 0x000ea4000c1e1900 */
[----:B--2---:R-:W-:-:S04]  /*a160*/  I2FP.F32.S32 R0, R2 ;  /* 0x0000000200007245 */ /* 0x004fc80000201400 */
[----:B------:R-:W-:-:S04]  /*a170*/  F2FP.BF16.F32.PACK_AB R0, RZ, R0 ;  /* 0x00000000ff00723e */ /* 0x000fc800000010ff */
[----:B------:R-:W-:Y:S01]  /*a180*/  PRMT R19, R0, 0x7610, R19 ;  /* 0x0000761000137816 */ /* 0x000fe20000000013 */
[----:B------:R-:W-:Y:S06]  /*a190*/  BRA `(.L_x_15145) ;  /* 0x0000000c00807947 */ /* 0x000fec0003800000 */
.L_x_15146:
[----:B------:R-:W2:Y:S02]  /*a1a0*/  LDG.E.U16 R2, desc[UR36][R2.64] ;  /* 0x0000002402027981 */ /* 0x000ea4000c1e1500 */
[----:B--2---:R-:W0:Y:S02]  /*a1b0*/  I2F.S16 R0, R2 ;  /* 0x0000000200007306 */ /* 0x004e240000101400 */
[----:B0-----:R-:W-:-:S04]  /*a1c0*/  F2FP.BF16.F32.PACK_AB R0, RZ, R0 ;  /* 0x00000000ff00723e */ /* 0x001fc800000010ff */
[----:B------:R-:W-:Y:S01]  /*a1d0*/  PRMT R19, R0, 0x7610, R19 ;  /* 0x0000761000137816 */ /* 0x000fe20000000013 */
[----:B------:R-:W-:Y:S06]  /*a1e0*/  BRA `(.L_x_15145) ;  /* 0x0000000c006c7947 */ /* 0x000fec0003800000 */
.L_x_15141:
        /* <DEDUP_REMOVED lines=9> */
.L_x_15149:
[----:B------:R-:W2:Y:S02]  /*a280*/  LDG.E.U16 R0, desc[UR36][R2.64] ;  /* 0x0000002402007981 */ /* 0x000ea4000c1e1500 */
[----:B--2---:R-:W-:-:S05]  /*a290*/  HADD2.F32 R0, -RZ, R0.H0_H0 ;  /* 0x20000000ff007230 */ /* 0x004fca0000004100 */
[----:B------:R-:W-:-:S04]  /*a2a0*/  F2FP.BF16.F32.PACK_AB R0, RZ, R0 ;  /* 0x00000000ff00723e */ /* 0x000fc800000010ff */
[----:B------:R-:W-:Y:S01]  /*a2b0*/  PRMT R19, R0, 0x7610, R19 ;  /* 0x0000761000137816 */ /* 0x000fe20000000013 */
[----:B------:R-:W-:Y:S06]  /*a2c0*/  BRA `(.L_x_15145) ;  /* 0x0000000c00347947 */ /* 0x000fec0003800000 */
.L_x_15148:
        /* <DEDUP_REMOVED lines=9> */
.L_x_15151:
[----:B------:R-:W2:Y:S02]  /*a360*/  LDG.E.U16 R2, desc[UR36][R2.64] ;  /* 0x0000002402027981 */ /* 0x000ea4000c1e1500 */
[----:B--2---:R-:W-:-:S05]  /*a370*/  HADD2.F32 R0, -RZ, R2.H0_H0 ;  /* 0x20000002ff007230 */ /* 0x004fca0000004100 */
[----:B------:R-:W-:-:S04]  /*a380*/  F2FP.BF16.F32.PACK_AB R0, RZ, R0 ;  /* 0x00000000ff00723e */ /* 0x000fc800000010ff */
[----:B------:R-:W-:Y:S01]  /*a390*/  PRMT R19, R0, 0x7610, R19 ;  /* 0x0000761000137816 */ /* 0x000fe20000000013 */
[----:B------:R-:W-:Y:S06]  /*a3a0*/  BRA `(.L_x_15145) ;  /* 0x0000000800fc7947 */ /* 0x000fec0003800000 */
.L_x_15150:
        /* <DEDUP_REMOVED lines=9> */
.L_x_15140:
        /* <DEDUP_REMOVED lines=14> */
.L_x_15154:
        /* <DEDUP_REMOVED lines=9> */
.L_x_15153:
        /* <DEDUP_REMOVED lines=27> */
.L_x_15156:
        /* <DEDUP_REMOVED lines=14> */
.L_x_15155:
[----:B------:R0:W5:Y:S01]  /*a840*/  LDG.E.U16 R19, desc[UR36][R2.64] ;  /* 0x0000002402137981 */ /* 0x000162000c1e1500 */
[----:B------:R-:W-:Y:S05]  /*a850*/  BRA `(.L_x_15145) ;  /* 0x0000000400d07947 */ /* 0x000fea0003800000 */
.L_x_15152:
        /* <DEDUP_REMOVED lines=13> */
.L_x_15159:
        /* <DEDUP_REMOVED lines=21> */
.L_x_15163:
[----:B------:R-:W-:Y:S05]  /*aa80*/  BSYNC.RECONVERGENT B1 ;  /* 0x0000000000017941 */ /* 0x000fea0003800200 */
.L_x_15162:
[----:B------:R-:W-:Y:S01]  /*aa90*/  IMAD.SHL.U32 R0, R0, 0x100000, RZ ;  /* 0x0010000000007824 */ /* 0x000fe200078e00ff */
[----:B------:R-:W-:-:S04]  /*aaa0*/  LEA R2, R2, 0x3b800000, 0x17 ;  /* 0x3b80000002027811 */ /* 0x000fc800078eb8ff */
[----:B------:R-:W-:-:S07]  /*aab0*/  LOP3.LUT R0, R2, R0, R7, 0xfe, !PT ;  /* 0x0000000002007212 */ /* 0x000fce00078efe07 */
.L_x_15161:
[----:B------:R-:W-:Y:S05]  /*aac0*/  BSYNC.RECONVERGENT B0 ;  /* 0x0000000000007941 */ /* 0x000fea0003800200 */
.L_x_15160:
[----:B------:R-:W-:-:S04]  /*aad0*/  F2FP.BF16.F32.PACK_AB R0, RZ, R0 ;  /* 0x00000000ff00723e */ /* 0x000fc800000010ff */
[----:B------:R-:W-:Y:S01]  /*aae0*/  PRMT R19, R0, 0x7610, R19 ;  /* 0x0000761000137816 */ /* 0x000fe20000000013 */
[----:B------:R-:W-:Y:S06]  /*aaf0*/  BRA `(.L_x_15145) ;  /* 0x0000000400287947 */ /* 0x000fec0003800000 */
.L_x_15158:
        /* <DEDUP_REMOVED lines=21> */
.L_x_15167:
[----:B------:R-:W-:Y:S05]  /*ac50*/  BSYNC.RECONVERGENT B1 ;  /* 0x0000000000017941 */ /* 0x000fea0003800200 */
.L_x_15166:
[----:B------:R-:W-:Y:S01]  /*ac60*/  IMAD.SHL.U32 R0, R0, 0x200000, RZ ;  /* 0x0020000000007824 */ /* 0x000fe200078e00ff */
[----:B------:R-:W-:-:S04]  /*ac70*/  LEA R2, R2, 0x37800000, 0x17 ;  /* 0x3780000002027811 */ /* 0x000fc800078eb8ff */
[----:B------:R-:W-:-:S07]  /*ac80*/  LOP3.LUT R0, R2, R0, R7, 0xfe, !PT ;  /* 0x0000000002007212 */ /* 0x000fce00078efe07 */
.L_x_15165:
[----:B------:R-:W-:Y:S05]  /*ac90*/  BSYNC.RECONVERGENT B0 ;  /* 0x0000000000007941 */ /* 0x000fea0003800200 */
.L_x_15164:
[----:B------:R-:W-:-:S04]  /*aca0*/  F2FP.BF16.F32.PACK_AB R0, RZ, R0 ;  /* 0x00000000ff00723e */ /* 0x000fc800000010ff */
[----:B------:R-:W-:Y:S01]  /*acb0*/  PRMT R19, R0, 0x7610, R19 ;  /* 0x0000761000137816 */ /* 0x000fe20000000013 */
[----:B------:R-:W-:Y:S06]  /*acc0*/  BRA `(.L_x_15145) ;  /* 0x0000000000b47947 */ /* 0x000fec0003800000 */
.L_x_15157:
        /* <DEDUP_REMOVED lines=14> */
.L_x_15171:
[----:B------:R-:W-:Y:S05]  /*adb0*/  BSYNC.RECONVERGENT B0 ;  /* 0x0000000000007941 */ /* 0x000fea0003800200 */
.L_x_15170:
[----:B------:R-:W-:-:S04]  /*adc0*/  F2FP.BF16.F32.PACK_AB R0, RZ, R0 ;  /* 0x00000000ff00723e */ /* 0x000fc800000010ff */
[----:B------:R-:W-:Y:S01]  /*add0*/  PRMT R19, R0, 0x7610, R19 ;  /* 0x0000761000137816 */ /* 0x000fe20000000013 */
[----:B------:R-:W-:Y:S06]  /*ade0*/  BRA `(.L_x_15145) ;  /* 0x00000000006c7947 */ /* 0x000fec0003800000 */
.L_x_15144:
        /* <DEDUP_REMOVED lines=16> */
.L_x_15172:
[----:B------:R-:W-:Y:S01]  /*aef0*/  PRMT R19, RZ, 0x7610, R19 ;  /* 0x00007610ff137816 */ /* 0x000fe20000000013 */
[----:B------:R-:W-:Y:S06]  /*af00*/  BRA `(.L_x_15145) ;  /* 0x0000000000247947 */ /* 0x000fec0003800000 */
.L_x_15169:
[----:B------:R-:W2:Y:S02]  /*af10*/  LDG.E.64 R2, desc[UR36][R2.64] ;  /* 0x0000002402027981 */ /* 0x000ea4000c1e1b00 */
[----:B--2---:R-:W0:Y:S02]  /*af20*/  I2F.U64 R0, R2 ;  /* 0x0000000200007312 */ /* 0x004e240000301000 */
[----:B0-----:R-:W-:-:S04]  /*af30*/  F2FP.BF16.F32.PACK_AB R0, RZ, R0 ;  /* 0x00000000ff00723e */ /* 0x001fc800000010ff */
[----:B------:R-:W-:Y:S01]  /*af40*/  PRMT R19, R0, 0x7610, R19 ;  /* 0x0000761000137816 */ /* 0x000fe20000000013 */
[----:B------:R-:W-:Y:S06]  /*af50*/  BRA `(.L_x_15145) ;  /* 0x0000000000107947 */ /* 0x000fec0003800000 */
.L_x_15168:
[----:B------:R-:W2:Y:S02]  /*af60*/  LDG.E R2, desc[UR36][R2.64] ;  /* 0x0000002402027981 */ /* 0x000ea4000c1e1900 */
[----:B--2---:R-:W-:-:S04]  /*af70*/  I2FP.F32.U32 R0, R2 ;  /* 0x0000000200007245 */ /* 0x004fc80000201000 */
[----:B------:R-:W-:-:S04]  /*af80*/  F2FP.BF16.F32.PACK_AB R0, RZ, R0 ;  /* 0x00000000ff00723e */ /* 0x000fc800000010ff */
[----:B------:R-:W-:-:S07]  /*af90*/  PRMT R19, R0, 0x7610, R19 ;  /* 0x0000761000137816 */ /* 0x000fce0000000013 */
.L_x_15145:
        /* <DEDUP_REMOVED lines=18> */
.L_x_15176:
[----:B------:R-:W2:Y:S02]  /*b0c0*/  LDG.E.U8 R2, desc[UR36][R2.64] ;  /* 0x0000002402027981 */ /* 0x000ea4000c1e1100 */
[----:B--2---:R-:W-:-:S04]  /*b0d0*/  I2FP.F32.U32 R0, R2 ;  /* 0x0000000200007245 */ /* 0x004fc80000201000 */
[----:B------:R-:W-:Y:S01]  /*b0e0*/  F2FP.BF16.F32.PACK_AB R0, RZ, R0 ;  /* 0x00000000ff00723e */ /* 0x000fe200000010ff */
[----:B------:R-:W-:Y:S06]  /*b0f0*/  BRA `(.L_x_15178) ;  /* 0x0000000c00847947 */ /* 0x000fec0003800000 */
.L_x_15175:
        /* <DEDUP_REMOVED lines=10> */
.L_x_15180:
[----:B------:R-:W2:Y:S02]  /*b1a0*/  LDG.E R2, desc[UR36][R2.64] ;  /* 0x0000002402027981 */ /* 0x000ea4000c1e1900 */
[----:B--2---:R-:W-:-:S04]  /*b1b0*/  I2FP.F32.S32 R0, R2 ;  /* 0x0000000200007245 */ /* 0x004fc80000201400 */
[----:B------:R-:W-:Y:S01]  /*b1c0*/  F2FP.BF16.F32.PACK_AB R0, RZ, R0 ;  /* 0x00000000ff00723e */ /* 0x000fe200000010ff */
[----:B------:R-:W-:Y:S06]  /*b1d0*/  BRA `(.L_x_15178) ;  /* 0x0000000c004c7947 */ /* 0x000fec0003800000 */
.L_x_15179:
[----:B------:R-:W2:Y:S02]  /*b1e0*/  LDG.E.U16 R2, desc[UR36][R2.64] ;  /* 0x0000002402027981 */ /* 0x000ea4000c1e1500 */
[----:B--2---:R-:W0:Y:S02]  /*b1f0*/  I2F.S16 R0, R2 ;  /* 0x0000000200007306 */ /* 0x004e240000101400 */
[----:B0-----:R-:W-:Y:S01]  /*b200*/  F2FP.BF16.F32.PACK_AB R0, RZ, R0 ;  /* 0x00000000ff00723e */ /* 0x001fe200000010ff */
[----:B------:R-:W-:Y:S06]  /*b210*/  BRA `(.L_x_15178) ;  /* 0x0000000c003c7947 */ /* 0x000fec0003800000 */
.L_x_15174:
        /* <DEDUP_REMOVED lines=9> */
.L_x_15182:
[----:B------:R-:W2:Y:S02]  /*b2b0*/  LDG.E.U16 R0, desc[UR36][R2.64] ;  /* 0x0000002402007981 */ /* 0x000ea4000c1e1500 */
[----:B--2---:R-:W-:-:S05]  /*b2c0*/  HADD2.F32 R0, -RZ, R0.H0_H0 ;  /* 0x20000000ff007230 */ /* 0x004fca0000004100 */
[----:B------:R-:W-:Y:S01]  /*b2d0*/  F2FP.BF16.F32.PACK_AB R0, RZ, R0 ;  /* 0x00000000ff00723e */ /* 0x000fe200000010ff */
[----:B------:R-:W-:Y:S06]  /*b2e0*/  BRA `(.L_x_15178) ;  /* 0x0000000c00087947 */ /* 0x000fec0003800000 */
.L_x_15181:
        /* <DEDUP_REMOVED lines=9> */
.L_x_15184:
[----:B------:R-:W2:Y:S02]  /*b380*/  LDG.E.U16 R2, desc[UR36][R2.64] ;  /* 0x0000002402027981 */ /* 0x000ea4000c1e1500 */
[----:B--2---:R-:W-:-:S05]  /*b390*/  HADD2.F32 R0, -RZ, R2.H0_H0 ;  /* 0x20000002ff007230 */ /* 0x004fca0000004100 */
[----:B------:R-:W-:Y:S01]  /*b3a0*/  F2FP.BF16.F32.PACK_AB R0, RZ, R0 ;  /* 0x00000000ff00723e */ /* 0x000fe200000010ff */
[----:B------:R-:W-:Y:S06]  /*b3b0*/  BRA `(.L_x_15178) ;  /* 0x0000000800d47947 */ /* 0x000fec0003800000 */
.L_x_15183:
        /* <DEDUP_REMOVED lines=8> */
.L_x_15173:
        /* <DEDUP_REMOVED lines=13> */
.L_x_15187:
        /* <DEDUP_REMOVED lines=8> */
.L_x_15186:
        /* <DEDUP_REMOVED lines=27> */
.L_x_15189:
        /* <DEDUP_REMOVED lines=13> */
.L_x_15188:
[----:B------:R0:W5:Y:S01]  /*b810*/  LDG.E.U16 R0, desc[UR36][R2.64] ;  /* 0x0000002402007981 */ /* 0x000162000c1e1500 */
[----:B------:R-:W-:Y:S05]  /*b820*/  BRA `(.L_x_15178) ;  /* 0x0000000400b87947 */ /* 0x000fea0003800000 */
.L_x_15185:
        /* <DEDUP_REMOVED lines=12> */
.L_x_15192:
        /* <DEDUP_REMOVED lines=21> */
.L_x_15196:
[----:B------:R-:W-:Y:S05]  /*ba40*/  BSYNC.RECONVERGENT B1 ;  /* 0x0000000000017941 */ /* 0x000fea0003800200 */
.L_x_15195:
[----:B------:R-:W-:Y:S01]  /*ba50*/  IMAD.SHL.U32 R0, R0, 0x100000, RZ ;  /* 0x0010000000007824 */ /* 0x000fe200078e00ff */
[----:B------:R-:W-:-:S04]  /*ba60*/  LEA R2, R2, 0x3b800000, 0x17 ;  /* 0x3b80000002027811 */ /* 0x000fc800078eb8ff */
[----:B------:R-:W-:-:S07]  /*ba70*/  LOP3.LUT R0, R2, R0, R7, 0xfe, !PT ;  /* 0x0000000002007212 */ /* 0x000fce00078efe07 */
.L_x_15194:
[----:B------:R-:W-:Y:S05]  /*ba80*/  BSYNC.RECONVERGENT B0 ;  /* 0x0000000000007941 */ /* 0x000fea0003800200 */
.L_x_15193:
[----:B------:R-:W-:Y:S01]  /*ba90*/  F2FP.BF16.F32.PACK_AB R0, RZ, R0 ;  /* 0x00000000ff00723e */ /* 0x000fe200000010ff */
[----:B------:R-:W-:Y:S06]  /*baa0*/  BRA `(.L_x_15178) ;  /* 0x0000000400187947 */ /* 0x000fec0003800000 */
.L_x_15191:
        /* <DEDUP_REMOVED lines=21> */
.L_x_15200:
[----:B------:R-:W-:Y:S05]  /*bc00*/  BSYNC.RECONVERGENT B1 ;  /* 0x0000000000017941 */ /* 0x000fea0003800200 */
.L_x_15199:
[----:B------:R-:W-:Y:S01]  /*bc10*/  IMAD.SHL.U32 R0, R0, 0x200000, RZ ;  /* 0x0020000000007824 */ /* 0x000fe200078e00ff */
[----:B------:R-:W-:-:S04]  /*bc20*/  LEA R2, R2, 0x37800000, 0x17 ;  /* 0x3780000002027811 */ /* 0x000fc800078eb8ff */
[----:B------:R-:W-:-:S07]  /*bc30*/  LOP3.LUT R0, R2, R0, R7, 0xfe, !PT ;  /* 0x0000000002007212 */ /* 0x000fce00078efe07 */
.L_x_15198:
[----:B------:R-:W-:Y:S05]  /*bc40*/  BSYNC.RECONVERGENT B0 ;  /* 0x0000000000007941 */ /* 0x000fea0003800200 */
.L_x_15197:
[----:B------:R-:W-:Y:S01]  /*bc50*/  F2FP.BF16.F32.PACK_AB R0, RZ, R0 ;  /* 0x00000000ff00723e */ /* 0x000fe200000010ff */
[----:B------:R-:W-:Y:S06]  /*bc60*/  BRA `(.L_x_15178) ;  /* 0x0000000000a87947 */ /* 0x000fec0003800000 */
.L_x_15190:
        /* <DEDUP_REMOVED lines=14> */
.L_x_15204:
[----:B------:R-:W-:Y:S05]  /*bd50*/  BSYNC.RECONVERGENT B0 ;  /* 0x0000000000007941 */ /* 0x000fea0003800200 */
.L_x_15203:
[----:B------:R-:W-:Y:S01]  /*bd60*/  F2FP.BF16.F32.PACK_AB R0, RZ, R0 ;  /* 0x00000000ff00723e */ /* 0x000fe200000010ff */
[----:B------:R-:W-:Y:S06]  /*bd70*/  BRA `(.L_x_15178) ;  /* 0x0000000000647947 */ /* 0x000fec0003800000 */
.L_x_15177:
        /* <DEDUP_REMOVED lines=16> */
.L_x_15205:
[----:B------:R-:W-:Y:S01]  /*be80*/  PRMT R0, RZ, 0x7610, R0 ;  /* 0x00007610ff007816 */ /* 0x000fe20000000000 */
[----:B------:R-:W-:Y:S06]  /*be90*/  BRA `(.L_x_15178) ;  /* 0x00000000001c7947 */ /* 0x000fec0003800000 */
.L_x_15202:
[----:B------:R-:W2:Y:S02]  /*bea0*/  LDG.E.64 R2, desc[UR36][R2.64] ;  /* 0x0000002402027981 */ /* 0x000ea4000c1e1b00 */
[----:B--2---:R-:W0:Y:S02]  /*beb0*/  I2F.U64 R0, R2 ;  /* 0x0000000200007312 */ /* 0x004e240000301000 */
[----:B0-----:R-:W-:Y:S01]  /*bec0*/  F2FP.BF16.F32.PACK_AB R0, RZ, R0 ;  /* 0x00000000ff00723e */ /* 0x001fe200000010ff */
[----:B------:R-:W-:Y:S06]  /*bed0*/  BRA `(.L_x_15178) ;  /* 0x00000000000c7947 */ /* 0x000fec0003800000 */
.L_x_15201:
[----:B------:R-:W2:Y:S02]  /*bee0*/  LDG.E R2, desc[UR36][R2.64] ;  /* 0x0000002402027981 */ /* 0x000ea4000c1e1900 */
[----:B--2---:R-:W-:-:S04]  /*bef0*/  I2FP.F32.U32 R0, R2 ;  /* 0x0000000200007245 */ /* 0x004fc80000201000 */
[----:B------:R-:W-:-:S07]  /*bf00*/  F2FP.BF16.F32.PACK_AB R0, RZ, R0 ;  /* 0x00000000ff00723e */ /* 0x000fce00000010ff */
.L_x_15178:
        /* <DEDUP_REMOVED lines=22> */
.L_x_15210:
[----:B------:R4:W-:Y:S01]  /*c070*/  STG.E.U8 desc[UR36][R2.64], R4 ;  /* 0x0000000402007986 */ /* 0x0009e2000c101124 */
[----:B------:R-:W-:Y:S05]  /*c080*/  BRA `(.L_x_15212) ;  /* 0x0000000800fc7947 */ /* 0x000fea0003800000 */
.L_x_15209:
        /* <DEDUP_REMOVED lines=9> */
.L_x_15214:
[----:B------:R2:W-:Y:S01]  /*c120*/  STG.E desc[UR36][R2.64], R4 ;  /* 0x0000000402007986 */ /* 0x0005e2000c101924 */
[----:B------:R-:W-:Y:S05]  /*c130*/  BRA `(.L_x_15212) ;  /* 0x0000000800d07947 */ /* 0x000fea0003800000 */
.L_x_15213:
[----:B------:R0:W-:Y:S01]  /*c140*/  STG.E.U16 desc[UR36][R2.64], R4 ;  /* 0x0000000402007986 */ /* 0x0001e2000c101524 */
[----:B------:R-:W-:Y:S05]  /*c150*/  BRA `(.L_x_15212) ;  /* 0x0000000800c87947 */ /* 0x000fea0003800000 */
.L_x_15208:
        /* <DEDUP_REMOVED lines=9> */
.L_x_15216:
[----:B------:R-:W-:-:S04]  /*c1f0*/  I2FP.F32.U32 R0, R4 ;  /* 0x0000000400007245 */ /* 0x000fc80000201000 */
[----:B------:R-:W-:-:S05]  /*c200*/  F2FP.F16.F32.PACK_AB R0, RZ, R0 ;  /* 0x00000000ff00723e */ /* 0x000fca00000000ff */
[----:B------:R0:W-:Y:S01]  /*c210*/  STG.E.U16 desc[UR36][R2.64], R0 ;  /* 0x0000000002007986 */ /* 0x0001e2000c101524 */
[----:B------:R-:W-:Y:S05]  /*c220*/  BRA `(.L_x_15212) ;  /* 0x0000000800947947 */ /* 0x000fea0003800000 */
.L_x_15215:
        /* <DEDUP_REMOVED lines=10> */
.L_x_15218:
[----:B------:R-:W-:-:S04]  /*c2d0*/  I2FP.F32.U32 R4, R4 ;  /* 0x0000000400047245 */ /* 0x000fc80000201000 */
[----:B------:R-:W-:-:S04]  /*c2e0*/  F2FP.F16.F32.PACK_AB R5, RZ, R4 ;  /* 0x00000004ff05723e */ /* 0x000fc800000000ff */
[----:B------:R-:W-:-:S05]  /*c2f0*/  PRMT R5, R5, 0x5410, RZ ;  /* 0x0000541005057816 */ /* 0x000fca00000000ff */
[----:B------:R0:W-:Y:S01]  /*c300*/  STG.E desc[UR36][R2.64], R5 ;  /* 0x0000000502007986 */ /* 0x0001e2000c101924 */
[----:B------:R-:W-:Y:S05]  /*c310*/  BRA `(.L_x_15212) ;  /* 0x0000000800587947 */ /* 0x000fea0003800000 */
.L_x_15217:
[----:B------:R-:W0:Y:S02]  /*c320*/  I2F.F64.U32 R4, R4 ;  /* 0x0000000400047312 */ /* 0x000e240000201800 */
[----:B0-----:R0:W-:Y:S01]  /*c330*/  STG.E.64 desc[UR36][R2.64], R4 ;  /* 0x0000000402007986 */ /* 0x0011e2000c101b24 */
[----:B------:R-:W-:Y:S05]  /*c340*/  BRA `(.L_x_15212) ;  /* 0x00000008004c7947 */ /* 0x000fea0003800000 */
.L_x_15207:
        /* <DEDUP_REMOVED lines=12> */
.L_x_15222:
        /* <DEDUP_REMOVED lines=17> */
.L_x_15224:
[----:B------:R-:W-:Y:S05]  /*c520*/  BSYNC.RECONVERGENT B0 ;  /* 0x0000000000007941 */ /* 0x000fea0003800200 */
.L_x_15223:
[----:B------:R0:W-:Y:S01]  /*c530*/  STG.E.U8 desc[UR36][R2.64], R0 ;  /* 0x0000000002007986 */ /* 0x0001e2000c101124 */
[----:B------:R-:W-:Y:S05]  /*c540*/  BRA `(.L_x_15212) ;  /* 0x0000000400cc7947 */ /* 0x000fea0003800000 */
.L_x_15221:
        /* <DEDUP_REMOVED lines=17> */
.L_x_15226:
[----:B------:R-:W-:Y:S05]  /*c660*/  BSYNC.RECONVERGENT B0 ;  /* 0x0000000000007941 */ /* 0x000fea0003800200 */
.L_x_15225:
[----:B------:R0:W-:Y:S01]  /*c670*/  STG.E.U8 desc[UR36][R2.64], R0 ;  /* 0x0000000002007986 */ /* 0x0001e2000c101124 */
[----:B------:R-:W-:Y:S05]  /*c680*/  BRA `(.L_x_15212) ;  /* 0x00000004007c7947 */ /* 0x000fea0003800000 */
.L_x_15220:
        /* <DEDUP_REMOVED lines=21> */
.L_x_15228:
[----:B------:R-:W-:-:S05]  /*c7e0*/  IMAD.MOV.U32 R5, RZ, RZ, RZ ;  /* 0x000000ffff057224 */ /* 0x000fca00078e00ff */
[----:B------:R0:W-:Y:S01]  /*c7f0*/  STG.E.64 desc[UR36][R2.64], R4 ;  /* 0x0000000402007986 */ /* 0x0001e2000c101b24 */
[----:B------:R-:W-:Y:S05]  /*c800*/  BRA `(.L_x_15212) ;  /* 0x00000004001c7947 */ /* 0x000fea0003800000 */
.L_x_15227:
[----:B------:R0:W-:Y:S01]  /*c810*/  STG.E desc[UR36][R2.64], R4 ;  /* 0x0000000402007986 */ /* 0x0001e2000c101924 */
[----:B------:R-:W-:Y:S05]  /*c820*/  BRA `(.L_x_15212) ;  /* 0x0000000400147947 */ /* 0x000fea0003800000 */
.L_x_15219:
        /* <DEDUP_REMOVED lines=8> */
.L_x_15230:
[----:B------:R-:W0:Y:S01]  /*c8b0*/  I2F.F64.U32 R4, R4 ;  /* 0x0000000400047312 */ /* 0x000e220000201800 */
[----:B------:R-:W-:-:S05]  /*c8c0*/  CS2R R6, SRZ ;  /* 0x0000000000067805 */ /* 0x000fca000001ff00 */
[----:B0-----:R0:W-:Y:S01]  /*c8d0*/  STG.E.128 desc[UR36][R2.64], R4 ;  /* 0x0000000402007986 */ /* 0x0011e2000c101d24 */
[----:B------:R-:W-:Y:S05]  /*c8e0*/  BRA `(.L_x_15212) ;  /* 0x0000000000e47947 */ /* 0x000fea0003800000 */
.L_x_15229:
[----:B------:R-:W-:-:S09]  /*c8f0*/  UISETP.NE.AND UP0, UPT, UR4, 0xf, UPT ;  /* 0x0000000f0400788c */ /* 0x000fd2000bf05270 */
[----:B------:R-:W-:Y:S05]  /*c900*/  BRA.U !UP0, `(.L_x_15231) ;  /* 0x0000000108d07547 */ /* 0x000fea000b800000 */
[----:B------:R-:W-:-:S09]  /*c910*/  UISETP.NE.AND UP0, UPT, UR4, 0x17, UPT ;  /* 0x000000170400788c */ /* 0x000fd2000bf05270 */
[----:B------:R-:W-:Y:S05]  /*c920*/  BRA.U !UP0, `(.L_x_15232) ;  /* 0x0000000108847547 */ /* 0x000fea000b800000 */
[----:B------:R-:W-:-:S09]  /*c930*/  UISETP.NE.AND UP0, UPT, UR4, 0x18, UPT ;  /* 0x000000180400788c */ /* 0x000fd2000bf05270 */
[----:B------:R-:W-:Y:S05]  /*c940*/  BRA.U !UP0, `(.L_x_15233) ;  /* 0x0000000108447547 */ /* 0x000fea000b800000 */
.L_x_15211:
        /* <DEDUP_REMOVED lines=16> */
.L_x_15234:
[----:B------:R-:W-:Y:S05]  /*ca50*/  BRA `(.L_x_15212) ;  /* 0x0000000000887947 */ /* 0x000fea0003800000 */
.L_x_15233:
        /* <DEDUP_REMOVED lines=11> */
.L_x_15236:
[----:B------:R-:W-:Y:S05]  /*cb10*/  BSYNC.RECONVERGENT B0 ;  /* 0x0000000000007941 */ /* 0x000fea0003800200 */
.L_x_15235:
[----:B------:R0:W-:Y:S01]  /*cb20*/  STG.E.U8 desc[UR36][R2.64], R5 ;  /* 0x0000000502007986 */ /* 0x0001e2000c101124 */
[----:B------:R-:W-:Y:S05]  /*cb30*/  BRA `(.L_x_15212) ;  /* 0x0000000000507947 */ /* 0x000fea0003800000 */
.L_x_15232:
        /* <DEDUP_REMOVED lines=12> */
.L_x_15237:
[----:B------:R-:W-:Y:S01]  /*cc00*/  IMAD.MOV.U32 R5, RZ, RZ, 0x7f ;  /* 0x0000007fff057424 */ /* 0x000fe200078e00ff */
[----:B------:R-:W-:-:S04]  /*cc10*/  ISETP.GT.U32.AND P0, PT, R7, 0x7f800000, PT ;  /* 0x7f8000000700780c */ /* 0x000fc80003f04070 */
[----:B------:R-:W-:-:S05]  /*cc20*/  SEL R5, R5, 0x7c, P0 ;  /* 0x0000007c05057807 */ /* 0x000fca0000000000 */
[----:B------:R0:W-:Y:S01]  /*cc30*/  STG.E.U8 desc[UR36][R2.64], R5 ;  /* 0x0000000502007986 */ /* 0x0001e2000c101124 */
[----:B------:R-:W-:Y:S05]  /*cc40*/  BRA `(.L_x_15212) ;  /* 0x00000000000c7947 */ /* 0x000fea0003800000 */
.L_x_15231:
[----:B------:R-:W-:-:S04]  /*cc50*/  I2FP.F32.U32 R0, R4 ;  /* 0x0000000400007245 */ /* 0x000fc80000201000 */
[----:B------:R-:W-:-:S05]  /*cc60*/  F2FP.BF16.F32.PACK_AB R0, RZ, R0 ;  /* 0x00000000ff00723e */ /* 0x000fca00000010ff */
[----:B------:R0:W-:Y:S02]  /*cc70*/  STG.E.U16 desc[UR36][R2.64], R0 ;  /* 0x0000000002007986 */ /* 0x0001e4000c101524 */
.L_x_15212:
[----:B------:R-:W-:Y:S05]  /*cc80*/  BSYNC.RECONVERGENT B6 ;  /* 0x0000000000067941 */ /* 0x000fea0003800200 */
.L_x_15206:
[----:B------:R-:W-:-:S07]  /*cc90*/  VIADD R17, R17, 0x80 ;  /* 0x0000008011117836 */ /* 0x000fce0000000000 */
.L_x_15138:
[----:B------:R-:W-:Y:S05]  /*cca0*/  BSYNC.RECONVERGENT B7 ;  /* 0x0000000000077941 */ /* 0x000fea0003800200 */
.L_x_15137:
        /* <DEDUP_REMOVED lines=357> */
.L_x_15238:
        /* <DEDUP_REMOVED lines=22> */
.L_x_15242:
[----:B------:R-:W2:Y:S02]  /*e460*/  LDG.E.U8 R2, desc[UR36][R2.64] ;  /* 0x0000002402027981 */ /* 0x000ea4000c1e1100 */
[----:B--2---:R-:W-:-:S04]  /*e470*/  I2FP.F32.U32 R0, R2 ;  /* 0x0000000200007245 */ /* 0x004fc80000201000 */
[----:B------:R-:W-:-:S04]  /*e480*/  F2FP.BF16.F32.PACK_AB R0, RZ, R0 ;  /* 0x00000000ff00723e */ /* 0x000fc800000010ff */
[----:B------:R-:W-:Y:S01]  /*e490*/  PRMT R19, R0, 0x7610, R19 ;  /* 0x0000761000137816 */ /* 0x000fe20000000013 */
[----:B------:R-:W-:Y:S06]  /*e4a0*/  BRA `(.L_x_15244) ;  /* 0x0000000c00c07947 */ /* 0x000fec0003800000 */
.L_x_15241:
        /* <DEDUP_REMOVED lines=11> */
.L_x_15246:
[----:B------:R-:W2:Y:S02]  /*e560*/  LDG.E R2, desc[UR36][R2.64] ;  /* 0x0000002402027981 */ /* 0x000ea4000c1e1900 */
[----:B--2---:R-:W-:-:S04]  /*e570*/  I2FP.F32.S32 R0, R2 ;  /* 0x0000000200007245 */ /* 0x004fc80000201400 */
[----:B------:R-:W-:-:S04]  /*e580*/  F2FP.BF16.F32.PACK_AB R0, RZ, R0 ;  /* 0x00000000ff00723e */ /* 0x000fc800000010ff */
[----:B------:R-:W-:Y:S01]  /*e590*/  PRMT R19, R0, 0x7610, R19 ;  /* 0x0000761000137816 */ /* 0x000fe20000000013 */
[----:B------:R-:W-:Y:S06]  /*e5a0*/  BRA `(.L_x_15244) ;  /* 0x0000000c00807947 */ /* 0x000fec0003800000 */
.L_x_15245:
[----:B------:R-:W2:Y:S02]  /*e5b0*/  LDG.E.U16 R2, desc[UR36][R2.64] ;  /* 0x0000002402027981 */ /* 0x000ea4000c1e1500 */
[----:B--2---:R-:W0:Y:S02]  /*e5c0*/  I2F.S16 R0, R2 ;  /* 0x0000000200007306 */ /* 0x004e240000101400 */
[----:B0-----:R-:W-:-:S04]  /*e5d0*/  F2FP.BF16.F32.PACK_AB R0, RZ, R0 ;  /* 0x00000000ff00723e */ /* 0x001fc800000010ff */
[----:B------:R-:W-:Y:S01]  /*e5e0*/  PRMT R19, R0, 0x7610, R19 ;  /* 0x0000761000137816 */ /* 0x000fe20000000013 */
[----:B------:R-:W-:Y:S06]  /*e5f0*/  BRA `(.L_x_15244) ;  /* 0x0000000c006c7947 */ /* 0x000fec0003800000 */
.L_x_15240:
        /* <DEDUP_REMOVED lines=9> */
.L_x_15248:
[----:B------:R-:W2:Y:S02]  /*e690*/  LDG.E.U16 R0, desc[UR36][R2.64] ;  /* 0x0000002402007981 */ /* 0x000ea4000c1e1500 */
[----:B--2---:R-:W-:-:S05]  /*e6a0*/  HADD2.F32 R0, -RZ, R0.H0_H0 ;  /* 0x20000000ff007230 */ /* 0x004fca0000004100 */
[----:B------:R-:W-:-:S04]  /*e6b0*/  F2FP.BF16.F32.PACK_AB R0, RZ, R0 ;  /* 0x00000000ff00723e */ /* 0x000fc800000010ff */
[----:B------:R-:W-:Y:S01]  /*e6c0*/  PRMT R19, R0, 0x7610, R19 ;  /* 0x0000761000137816 */ /* 0x000fe20000000013 */
[----:B------:R-:W-:Y:S06]  /*e6d0*/  BRA `(.L_x_15244) ;  /* 0x0000000c00347947 */ /* 0x000fec0003800000 */
.L_x_15247:
        /* <DEDUP_REMOVED lines=9> */
.L_x_15250:
[----:B------:R-:W2:Y:S02]  /*e770*/  LDG.E.U16 R2, desc[UR36][R2.64] ;  /* 0x0000002402027981 */ /* 0x000ea4000c1e1500 */
[----:B--2---:R-:W-:-:S05]  /*e780*/  HADD2.F32 R0, -RZ, R2.H0_H0 ;  /* 0x20000002ff007230 */ /* 0x004fca0000004100 */
[----:B------:R-:W-:-:S04]  /*e790*/  F2FP.BF16.F32.PACK_AB R0, RZ, R0 ;  /* 0x00000000ff00723e */ /* 0x000fc800000010ff */
[----:B------:R-:W-:Y:S01]  /*e7a0*/  PRMT R19, R0, 0x7610, R19 ;  /* 0x0000761000137816 */ /* 0x000fe20000000013 */
[----:B------:R-:W-:Y:S06]  /*e7b0*/  BRA `(.L_x_15244) ;  /* 0x0000000800fc7947 */ /* 0x000fec0003800000 */
.L_x_15249:
        /* <DEDUP_REMOVED lines=9> */
.L_x_15239:
        /* <DEDUP_REMOVED lines=14> */
.L_x_15253:
        /* <DEDUP_REMOVED lines=9> */
.L_x_15252:
        /* <DEDUP_REMOVED lines=27> */
.L_x_15255:
        /* <DEDUP_REMOVED lines=14> */
.L_x_15254:
[----:B------:R0:W5:Y:S01]  /*ec50*/  LDG.E.U16 R19, desc[UR36][R2.64] ;  /* 0x0000002402137981 */ /* 0x000162000c1e1500 */
[----:B------:R-:W-:Y:S05]  /*ec60*/  BRA `(.L_x_15244) ;  /* 0x0000000400d07947 */ /* 0x000fea0003800000 */
.L_x_15251:
        /* <DEDUP_REMOVED lines=13> */
.L_x_15258:
        /* <DEDUP_REMOVED lines=21> */
.L_x_15262:
[----:B------:R-:W-:Y:S05]  /*ee90*/  BSYNC.RECONVERGENT B1 ;  /* 0x0000000000017941 */ /* 0x000fea0003800200 */
.L_x_15261:
[----:B------:R-:W-:Y:S01]  /*eea0*/  IMAD.SHL.U32 R0, R0, 0x100000, RZ ;  /* 0x0010000000007824 */ /* 0x000fe200078e00ff */
[----:B------:R-:W-:-:S04]  /*eeb0*/  LEA R2, R2, 0x3b800000, 0x17 ;  /* 0x3b80000002027811 */ /* 0x000fc800078eb8ff */
[----:B------:R-:W-:-:S07]  /*eec0*/  LOP3.LUT R0, R2, R0, R7, 0xfe, !PT ;  /* 0x0000000002007212 */ /* 0x000fce00078efe07 */
.L_x_15260:
[----:B------:R-:W-:Y:S05]  /*eed0*/  BSYNC.RECONVERGENT B0 ;  /* 0x0000000000007941 */ /* 0x000fea0003800200 */
.L_x_15259:
[----:B------:R-:W-:-:S04]  /*eee0*/  F2FP.BF16.F32.PACK_AB R0, RZ, R0 ;  /* 0x00000000ff00723e */ /* 0x000fc800000010ff */
[----:B------:R-:W-:Y:S01]  /*eef0*/  PRMT R19, R0, 0x7610, R19 ;  /* 0x0000761000137816 */ /* 0x000fe20000000013 */
[----:B------:R-:W-:Y:S06]  /*ef00*/  BRA `(.L_x_15244) ;  /* 0x0000000400287947 */ /* 0x000fec0003800000 */
.L_x_15257:
        /* <DEDUP_REMOVED lines=21> */
.L_x_15266:
[----:B------:R-:W-:Y:S05]  /*f060*/  BSYNC.RECONVERGENT B1 ;  /* 0x0000000000017941 */ /* 0x000fea0003800200 */
.L_x_15265:
[----:B------:R-:W-:Y:S01]  /*f070*/  IMAD.SHL.U32 R0, R0, 0x200000, RZ ;  /* 0x0020000000007824 */ /* 0x000fe200078e00ff */
[----:B------:R-:W-:-:S04]  /*f080*/  LEA R2, R2, 0x37800000, 0x17 ;  /* 0x3780000002027811 */ /* 0x000fc800078eb8ff */
[----:B------:R-:W-:-:S07]  /*f090*/  LOP3.LUT R0, R2, R0, R7, 0xfe, !PT ;  /* 0x0000000002007212 */ /* 0x000fce00078efe07 */
.L_x_15264:
[----:B------:R-:W-:Y:S05]  /*f0a0*/  BSYNC.RECONVERGENT B0 ;  /* 0x0000000000007941 */ /* 0x000fea0003800200 */
.L_x_15263:
[----:B------:R-:W-:-:S04]  /*f0b0*/  F2FP.BF16.F32.PACK_AB R0, RZ, R0 ;  /* 0x00000000ff00723e */ /* 0x000fc800000010ff */
[----:B------:R-:W-:Y:S01]  /*f0c0*/  PRMT R19, R0, 0x7610, R19 ;  /* 0x0000761000137816 */ /* 0x000fe20000000013 */
[----:B------:R-:W-:Y:S06]  /*f0d0*/  BRA `(.L_x_15244) ;  /* 0x0000000000b47947 */ /* 0x000fec0003800000 */
.L_x_15256:
        /* <DEDUP_REMOVED lines=14> */
.L_x_15270:
[----:B------:R-:W-:Y:S05]  /*f1c0*/  BSYNC.RECONVERGENT B0 ;  /* 0x0000000000007941 */ /* 0x000fea0003800200 */
.L_x_15269:
[----:B------:R-:W-:-:S04]  /*f1d0*/  F2FP.BF16.F32.PACK_AB R0, RZ, R0 ;  /* 0x00000000ff00723e */ /* 0x000fc800000010ff */
[----:B------:R-:W-:Y:S01]  /*f1e0*/  PRMT R19, R0, 0x7610, R19 ;  /* 0x0000761000137816 */ /* 0x000fe20000000013 */
[----:B------:R-:W-:Y:S06]  /*f1f0*/  BRA `(.L_x_15244) ;  /* 0x00000000006c7947 */ /* 0x000fec0003800000 */
.L_x_15243:
        /* <DEDUP_REMOVED lines=16> */
.L_x_15271:
[----:B------:R-:W-:Y:S01]  /*f300*/  PRMT R19, RZ, 0x7610, R19 ;  /* 0x00007610ff137816 */ /* 0x000fe20000000013 */
[----:B------:R-:W-:Y:S06]  /*f310*/  BRA `(.L_x_15244) ;  /* 0x0000000000247947 */ /* 0x000fec0003800000 */
.L_x_15268:
[----:B------:R-:W2:Y:S02]  /*f320*/  LDG.E.64 R2, desc[UR36][R2.64] ;  /* 0x0000002402027981 */ /* 0x000ea4000c1e1b00 */
[----:B--2---:R-:W0:Y:S02]  /*f330*/  I2F.U64 R0, R2 ;  /* 0x0000000200007312 */ /* 0x004e240000301000 */
[----:B0-----:R-:W-:-:S04]  /*f340*/  F2FP.BF16.F32.PACK_AB R0, RZ, R0 ;  /* 0x00000000ff00723e */ /* 0x001fc800000010ff */
[----:B------:R-:W-:Y:S01]  /*f350*/  PRMT R19, R0, 0x7610, R19 ;  /* 0x0000761000137816 */ /* 0x000fe20000000013 */
[----:B------:R-:W-:Y:S06]  /*f360*/  BRA `(.L_x_15244) ;  /* 0x0000000000107947 */ /* 0x000fec0003800000 */
.L_x_15267:
[----:B------:R-:W2:Y:S02]  /*f370*/  LDG.E R2, desc[UR36][R2.64] ;  /* 0x0000002402027981 */ /* 0x000ea4000c1e1900 */
[----:B--2---:R-:W-:-:S04]  /*f380*/  I2FP.F32.U32 R0, R2 ;  /* 0x0000000200007245 */ /* 0x004fc80000201000 */
[----:B------:R-:W-:-:S04]  /*f390*/  F2FP.BF16.F32.PACK_AB R0, RZ, R0 ;  /* 0x00000000ff00723e */ /* 0x000fc800000010ff */
[----:B------:R-:W-:-:S07]  /*f3a0*/  PRMT R19, R0, 0x7610, R19 ;  /* 0x0000761000137816 */ /* 0x000fce0000000013 */
.L_x_15244:
        /* <DEDUP_REMOVED lines=18> */
.L_x_15275:
[----:B------:R-:W2:Y:S02]  /*f4d0*/  LDG.E.U8 R2, desc[UR36][R2.64] ;  /* 0x0000002402027981 */ /* 0x000ea4000c1e1100 */
[----:B--2---:R-:W-:-:S04]  /*f4e0*/  I2FP.F32.U32 R0, R2 ;  /* 0x0000000200007245 */ /* 0x004fc80000201000 */
[----:B------:R-:W-:Y:S01]  /*f4f0*/  F2FP.BF16.F32.PACK_AB R0, RZ, R0 ;  /* 0x00000000ff00723e */ /* 0x000fe200000010ff */
[----:B------:R-:W-:Y:S06]  /*f500*/  BRA `(.L_x_15277) ;  /* 0x0000000c00847947 */ /* 0x000fec0003800000 */
.L_x_15274:
        /* <DEDUP_REMOVED lines=10> */
.L_x_15279:
[----:B------:R-:W2:Y:S02]  /*f5b0*/  LDG.E R2, desc[UR36][R2.64] ;  /* 0x0000002402027981 */ /* 0x000ea4000c1e1900 */
[----:B--2---:R-:W-:-:S04]  /*f5c0*/  I2FP.F32.S32 R0, R2 ;  /* 0x0000000200007245 */ /* 0x004fc80000201400 */
[----:B------:R-:W-:Y:S01]  /*f5d0*/  F2FP.BF16.F32.PACK_AB R0, RZ, R0 ;  /* 0x00000000ff00723e */ /* 0x000fe200000010ff */
[----:B------:R-:W-:Y:S06]  /*f5e0*/  BRA `(.L_x_15277) ;  /* 0x0000000c004c7947 */ /* 0x000fec0003800000 */
.L_x_15278:
[----:B------:R-:W2:Y:S02]  /*f5f0*/  LDG.E.U16 R2, desc[UR36][R2.64] ;  /* 0x0000002402027981 */ /* 0x000ea4000c1e1500 */
[----:B--2---:R-:W0:Y:S02]  /*f600*/  I2F.S16 R0, R2 ;  /* 0x0000000200007306 */ /* 0x004e240000101400 */
[----:B0-----:R-:W-:Y:S01]  /*f610*/  F2FP.BF16.F32.PACK_AB R0, RZ, R0 ;  /* 0x00000000ff00723e */ /* 0x001fe200000010ff */
[----:B------:R-:W-:Y:S06]  /*f620*/  BRA `(.L_x_15277) ;  /* 0x0000000c003c7947 */ /* 0x000fec0003800000 */
.L_x_15273:
        /* <DEDUP_REMOVED lines=9> */
.L_x_15281:
[----:B------:R-:W2:Y:S02]  /*f6c0*/  LDG.E.U16 R0, desc[UR36][R2.64] ;  /* 0x0000002402007981 */ /* 0x000ea4000c1e1500 */
[----:B--2---:R-:W-:-:S05]  /*f6d0*/  HADD2.F32 R0, -RZ, R0.H0_H0 ;  /* 0x20000000ff007230 */ /* 0x004fca0000004100 */
[----:B------:R-:W-:Y:S01]  /*f6e0*/  F2FP.BF16.F32.PACK_AB R0, RZ, R0 ;  /* 0x00000000ff00723e */ /* 0x000fe200000010ff */
[----:B------:R-:W-:Y:S06]  /*f6f0*/  BRA `(.L_x_15277) ;  /* 0x0000000c00087947 */ /* 0x000fec0003800000 */
.L_x_15280:
        /* <DEDUP_REMOVED lines=9> */
.L_x_15283:
[----:B------:R-:W2:Y:S02]  /*f790*/  LDG.E.U16 R2, desc[UR36][R2.64] ;  /* 0x0000002402027981 */ /* 0x000ea4000c1e1500 */
[----:B--2---:R-:W-:-:S05]  /*f7a0*/  HADD2.F32 R0, -RZ, R2.H0_H0 ;  /* 0x20000002ff007230 */ /* 0x004fca0000004100 */
[----:B------:R-:W-:Y:S01]  /*f7b0*/  F2FP.BF16.F32.PACK_AB R0, RZ, R0 ;  /* 0x00000000ff00723e */ /* 0x000fe200000010ff */
[----:B------:R-:W-:Y:S06]  /*f7c0*/  BRA `(.L_x_15277) ;  /* 0x0000000800d47947 */ /* 0x000fec0003800000 */
.L_x_15282:
        /* <DEDUP_REMOVED lines=8> */
.L_x_15272:
        /* <DEDUP_REMOVED lines=13> */
.L_x_15286:
        /* <DEDUP_REMOVED lines=8> */
.L_x_15285:
        /* <DEDUP_REMOVED lines=27> */
.L_x_15288:
        /* <DEDUP_REMOVED lines=13> */
.L_x_15287:
[----:B------:R0:W5:Y:S01]  /*fc20*/  LDG.E.U16 R0, desc[UR36][R2.64] ;  /* 0x0000002402007981 */ /* 0x000162000c1e1500 */
[----:B------:R-:W-:Y:S05]  /*fc30*/  BRA `(.L_x_15277) ;  /* 0x0000000400b87947 */ /* 0x000fea0003800000 */
.L_x_15284:
        /* <DEDUP_REMOVED lines=12> */
.L_x_15291:
        /* <DEDUP_REMOVED lines=21> */
.L_x_15295:
[----:B------:R-:W-:Y:S05]  /*fe50*/  BSYNC.RECONVERGENT B1 ;  /* 0x0000000000017941 */ /* 0x000fea0003800200 */
.L_x_15294:
[----:B------:R-:W-:Y:S01]  /*fe60*/  IMAD.SHL.U32 R0, R0, 0x100000, RZ ;  /* 0x0010000000007824 */ /* 0x000fe200078e00ff */
[----:B------:R-:W-:-:S04]  /*fe70*/  LEA R2, R2, 0x3b800000, 0x17 ;  /* 0x3b80000002027811 */ /* 0x000fc800078eb8ff */
[----:B------:R-:W-:-:S07]  /*fe80*/  LOP3.LUT R0, R2, R0, R7, 0xfe, !PT ;  /* 0x0000000002007212 */ /* 0x000fce00078efe07 */
.L_x_15293:
[----:B------:R-:W-:Y:S05]  /*fe90*/  BSYNC.RECONVERGENT B0 ;  /* 0x0000000000007941 */ /* 0x000fea0003800200 */
.L_x_15292:
[----:B------:R-:W-:Y:S01]  /*fea0*/  F2FP.BF16.F32.PACK_AB R0, RZ, R0 ;  /* 0x00000000ff00723e */ /* 0x000fe200000010ff */
[----:B------:R-:W-:Y:S06]  /*feb0*/  BRA `(.L_x_15277) ;  /* 0x0000000400187947 */ /* 0x000fec0003800000 */
.L_x_15290:
        /* <DEDUP_REMOVED lines=21> */
.L_x_15299:
[----:B------:R-:W-:Y:S05]  /*10010*/  BSYNC.RECONVERGENT B1 ;  /* 0x0000000000017941 */ /* 0x000fea0003800200 */
.L_x_15298:
[----:B------:R-:W-:Y:S01]  /*10020*/  IMAD.SHL.U32 R0, R0, 0x200000, RZ ;  /* 0x0020000000007824 */ /* 0x000fe200078e00ff */
[----:B------:R-:W-:-:S04]  /*10030*/  LEA R2, R2, 0x37800000, 0x17 ;  /* 0x3780000002027811 */ /* 0x000fc800078eb8ff */
[----:B------:R-:W-:-:S07]  /*10040*/  LOP3.LUT R0, R2, R0, R7, 0xfe, !PT ;  /* 0x0000000002007212 */ /* 0x000fce00078efe07 */
.L_x_15297:
[----:B------:R-:W-:Y:S05]  /*10050*/  BSYNC.RECONVERGENT B0 ;  /* 0x0000000000007941 */ /* 0x000fea0003800200 */
.L_x_15296:
[----:B------:R-:W-:Y:S01]  /*10060*/  F2FP.BF16.F32.PACK_AB R0, RZ, R0 ;  /* 0x00000000ff00723e */ /* 0x000fe200000010ff */
[----:B------:R-:W-:Y:S06]  /*10070*/  BRA `(.L_x_15277) ;  /* 0x0000000000a87947 */ /* 0x000fec0003800000 */
.L_x_15289:
        /* <DEDUP_REMOVED lines=14> */
.L_x_15303:
[----:B------:R-:W-:Y:S05]  /*10160*/  BSYNC.RECONVERGENT B0 ;  /* 0x0000000000007941 */ /* 0x000fea0003800200 */
.L_x_15302:
[----:B------:R-:W-:Y:S01]  /*10170*/  F2FP.BF16.F32.PACK_AB R0, RZ, R0 ;  /* 0x00000000ff00723e */ /* 0x000fe200000010ff */
[----:B------:R-:W-:Y:S06]  /*10180*/  BRA `(.L_x_15277) ;  /* 0x0000000000647947 */ /* 0x000fec0003800000 */
.L_x_15276:
        /* <DEDUP_REMOVED lines=16> */
.L_x_15304:
[----:B------:R-:W-:Y:S01]  /*10290*/  PRMT R0, RZ, 0x7610, R0 ;  /* 0x00007610ff007816 */ /* 0x000fe20000000000 */
[----:B------:R-:W-:Y:S06]  /*102a0*/  BRA `(.L_x_15277) ;  /* 0x00000000001c7947 */ /* 0x000fec0003800000 */
.L_x_15301:
[----:B------:R-:W2:Y:S02]  /*102b0*/  LDG.E.64 R2, desc[UR36][R2.64] ;  /* 0x0000002402027981 */ /* 0x000ea4000c1e1b00 */
[----:B--2---:R-:W0:Y:S02]  /*102c0*/  I2F.U64 R0, R2 ;  /* 0x0000000200007312 */ /* 0x004e240000301000 */
[----:B0-----:R-:W-:Y:S01]  /*102d0*/  F2FP.BF16.F32.PACK_AB R0, RZ, R0 ;  /* 0x00000000ff00723e */ /* 0x001fe200000010ff */
[----:B------:R-:W-:Y:S06]  /*102e0*/  BRA `(.L_x_15277) ;  /* 0x00000000000c7947 */ /* 0x000fec0003800000 */
.L_x_15300:
[----:B------:R-:W2:Y:S02]  /*102f0*/  LDG.E R2, desc[UR36][R2.64] ;  /* 0x0000002402027981 */ /* 0x000ea4000c1e1900 */
[----:B--2---:R-:W-:-:S04]  /*10300*/  I2FP.F32.U32 R0, R2 ;  /* 0x0000000200007245 */ /* 0x004fc80000201000 */
[----:B------:R-:W-:-:S07]  /*10310*/  F2FP.BF16.F32.PACK_AB R0, RZ, R0 ;  /* 0x00000000ff00723e */ /* 0x000fce00000010ff */
.L_x_15277:
[----:B-----5:R-:W-:Y:S01]  /*10320*/  IMAD.U32 R19, R19, 0x10000, RZ ;  /* 0x0001000013137824 */ /* 0x020fe200078e00ff */
[----:B------:R-:W-:-:S04]  /*10330*/  UPRMT UR4, UR43, 0x9910, URZ ;  /* 0x000099102b047896 */ /* 0x000fc800080000ff */
[----:B------:R-:W-:Y:S01]  /*10340*/  FSETP.NEU.FTZ.AND P0, PT, R19, RZ, PT ;  /* 0x000000ff1300720b */ /* 0x000fe20003f1d000 */
[----:B------:R-:W-:-:S12]  /*10350*/  UISETP.GT.AND UP0, UPT, UR4, 0x9, UPT ;  /* 0x000000090400788c */ /* 0x000fd8000bf04270 */
[----:B------:R-:W-:-:S05]  /*10360*/  @!P0 IMAD.U32 R0, R0, 0x10000, RZ ;  /* 0x0001000000008824 */ /* 0x000fca00078e00ff */
        /* <DEDUP_REMOVED lines=13> */
.L_x_15308:
[----:B------:R-:W-:Y:S01]  /*10440*/  STG.E.U8 desc[UR36][R16.64], R2 ;  /* 0x0000000210007986 */ /* 0x000fe2000c101124 */
[----:B------:R-:W-:Y:S05]  /*10450*/  EXIT ;  /* 0x000000000000794d */ /* 0x000fea0003800000 */
.L_x_15307:
        /* <DEDUP_REMOVED lines=9> */
.L_x_15311:
[----:B------:R-:W-:Y:S01]  /*104f0*/  STG.E desc[UR36][R16.64], R2 ;  /* 0x0000000210007986 */ /* 0x000fe2000c101924 */
[----:B------:R-:W-:Y:S05]  /*10500*/  EXIT ;  /* 0x000000000000794d */ /* 0x000fea0003800000 */
.L_x_15310:
[----:B------:R-:W-:Y:S01]  /*10510*/  STG.E.U16 desc[UR36][R16.64], R2 ;  /* 0x0000000210007986 */ /* 0x000fe2000c101524 */
[----:B------:R-:W-:Y:S05]  /*10520*/  EXIT ;  /* 0x000000000000794d */ /* 0x000fea0003800000 */
.L_x_15306:
        /* <DEDUP_REMOVED lines=9> */
.L_x_15313:
[----:B------:R-:W-:-:S04]  /*105c0*/  I2FP.F32.U32 R0, R2 ;  /* 0x0000000200007245 */ /* 0x000fc80000201000 */
[----:B------:R-:W-:-:S05]  /*105d0*/  F2FP.F16.F32.PACK_AB R0, RZ, R0 ;  /* 0x00000000ff00723e */ /* 0x000fca00000000ff */
[----:B------:R-:W-:Y:S01]  /*105e0*/  STG.E.U16 desc[UR36][R16.64], R0 ;  /* 0x0000000010007986 */ /* 0x000fe2000c101524 */
[----:B------:R-:W-:Y:S05]  /*105f0*/  EXIT ;  /* 0x000000000000794d */ /* 0x000fea0003800000 */
.L_x_15312:
        /* <DEDUP_REMOVED lines=10> */
.L_x_15315:
[----:B------:R-:W-:-:S04]  /*106a0*/  I2FP.F32.U32 R2, R2 ;  /* 0x0000000200027245 */ /* 0x000fc80000201000 */
[----:B------:R-:W-:-:S04]  /*106b0*/  F2FP.F16.F32.PACK_AB R3, RZ, R2 ;  /* 0x00000002ff03723e */ /* 0x000fc800000000ff */
[----:B------:R-:W-:-:S05]  /*106c0*/  PRMT R3, R3, 0x5410, RZ ;  /* 0x0000541003037816 */ /* 0x000fca00000000ff */
[----:B------:R-:W-:Y:S01]  /*106d0*/  STG.E desc[UR36][R16.64], R3 ;  /* 0x0000000310007986 */ /* 0x000fe2000c101924 */
[----:B------:R-:W-:Y:S05]  /*106e0*/  EXIT ;  /* 0x000000000000794d */ /* 0x000fea0003800000 */
.L_x_15314:
[----:B------:R-:W0:Y:S02]  /*106f0*/  I2F.F64.U32 R2, R2 ;  /* 0x0000000200027312 */ /* 0x000e240000201800 */
[----:B0-----:R-:W-:Y:S01]  /*10700*/  STG.E.64 desc[UR36][R16.64], R2 ;  /* 0x0000000210007986 */ /* 0x001fe2000c101b24 */
[----:B------:R-:W-:Y:S05]  /*10710*/  EXIT ;  /* 0x000000000000794d */ /* 0x000fea0003800000 */
.L_x_15305:
        /* <DEDUP_REMOVED lines=12> */
.L_x_15319:
        /* <DEDUP_REMOVED lines=16> */
.L_x_15322:
[----:B------:R-:W-:-:S07]  /*108e0*/  PRMT R8, R0, 0x7610, R8 ;  /* 0x0000761000087816 */ /* 0x000fce0000000008 */
.L_x_15321:
[----:B------:R-:W-:Y:S05]  /*108f0*/  BSYNC.RECONVERGENT B0 ;  /* 0x0000000000007941 */ /* 0x000fea0003800200 */
.L_x_15320:
[----:B------:R-:W-:Y:S01]  /*10900*/  STG.E.U8 desc[UR36][R16.64], R8 ;  /* 0x0000000810007986 */ /* 0x000fe2000c101124 */
[----:B------:R-:W-:Y:S05]  /*10910*/  EXIT ;  /* 0x000000000000794d */ /* 0x000fea0003800000 */
.L_x_15318:
        /* <DEDUP_REMOVED lines=16> */
.L_x_15325:
[----:B------:R-:W-:-:S07]  /*10a20*/  PRMT R8, R0, 0x7610, R8 ;  /* 0x0000761000087816 */ /* 0x000fce0000000008 */
.L_x_15324:
[----:B------:R-:W-:Y:S05]  /*10a30*/  BSYNC.RECONVERGENT B0 ;  /* 0x0000000000007941 */ /* 0x000fea0003800200 */
.L_x_15323:
[----:B------:R-:W-:Y:S01]  /*10a40*/  STG.E.U8 desc[UR36][R16.64], R8 ;  /* 0x0000000810007986 */ /* 0x000fe2000c101124 */
[----:B------:R-:W-:Y:S05]  /*10a50*/  EXIT ;  /* 0x000000000000794d */ /* 0x000fea0003800000 */
.L_x_15317:
        /* <DEDUP_REMOVED lines=21> */
.L_x_15327:
[----:B------:R-:W-:-:S05]  /*10bb0*/  IMAD.MOV.U32 R3, RZ, RZ, RZ ;  /* 0x000000ffff037224 */ /* 0x000fca00078e00ff */
[----:B------:R-:W-:Y:S01]  /*10bc0*/  STG.E.64 desc[UR36][R16.64], R2 ;  /* 0x0000000210007986 */ /* 0x000fe2000c101b24 */
[----:B------:R-:W-:Y:S05]  /*10bd0*/  EXIT ;  /* 0x000000000000794d */ /* 0x000fea0003800000 */
.L_x_15326:
[----:B------:R-:W-:Y:S01]  /*10be0*/  STG.E desc[UR36][R16.64], R2 ;  /* 0x0000000210007986 */ /* 0x000fe2000c101924 */
[----:B------:R-:W-:Y:S05]  /*10bf0*/  EXIT ;  /* 0x000000000000794d */ /* 0x000fea0003800000 */
.L_x_15316:
        /* <DEDUP_REMOVED lines=8> */
.L_x_15329:
[----:B------:R-:W0:Y:S01]  /*10c80*/  I2F.F64.U32 R4, R2 ;  /* 0x0000000200047312 */ /* 0x000e220000201800 */
[----:B------:R-:W-:-:S05]  /*10c90*/  CS2R R6, SRZ ;  /* 0x0000000000067805 */ /* 0x000fca000001ff00 */
[----:B0-----:R-:W-:Y:S01]  /*10ca0*/  STG.E.128 desc[UR36][R16.64], R4 ;  /* 0x0000000410007986 */ /* 0x001fe2000c101d24 */
[----:B------:R-:W-:Y:S05]  /*10cb0*/  EXIT ;  /* 0x000000000000794d */ /* 0x000fea0003800000 */
.L_x_15328:
[----:B------:R-:W-:-:S09]  /*10cc0*/  UISETP.NE.AND UP0, UPT, UR4, 0xf, UPT ;  /* 0x0000000f0400788c */ /* 0x000fd2000bf05270 */
[----:B------:R-:W-:Y:S05]  /*10cd0*/  BRA.U !UP0, `(.L_x_15330) ;  /* 0x0000000108d47547 */ /* 0x000fea000b800000 */
[----:B------:R-:W-:-:S09]  /*10ce0*/  UISETP.NE.AND UP0, UPT, UR4, 0x17, UPT ;  /* 0x000000170400788c */ /* 0x000fd2000bf05270 */
[----:B------:R-:W-:Y:S05]  /*10cf0*/  BRA.U !UP0, `(.L_x_15331) ;  /* 0x0000000108847547 */ /* 0x000fea000b800000 */
[----:B------:R-:W-:-:S09]  /*10d00*/  UISETP.NE.AND UP0, UPT, UR4, 0x18, UPT ;  /* 0x000000180400788c */ /* 0x000fd2000bf05270 */
[----:B------:R-:W-:Y:S05]  /*10d10*/  BRA.U !UP0, `(.L_x_15332) ;  /* 0x0000000108447547 */ /* 0x000fea000b800000 */
.L_x_15309:
        /* <DEDUP_REMOVED lines=16> */
.L_x_15333:
[----:B------:R-:W-:Y:S05]  /*10e20*/  EXIT ;  /* 0x000000000000794d */ /* 0x000fea0003800000 */
.L_x_15332:
        /* <DEDUP_REMOVED lines=11> */
.L_x_15335:
[----:B------:R-:W-:Y:S05]  /*10ee0*/  BSYNC.RECONVERGENT B0 ;  /* 0x0000000000007941 */ /* 0x000fea0003800200 */
.L_x_15334:
[----:B------:R-:W-:Y:S01]  /*10ef0*/  STG.E.U8 desc[UR36][R16.64], R3 ;  /* 0x0000000310007986 */ /* 0x000fe2000c101124 */
[----:B------:R-:W-:Y:S05]  /*10f00*/  EXIT ;  /* 0x000000000000794d */ /* 0x000fea0003800000 */
.L_x_15331:
        /* <DEDUP_REMOVED lines=13> */
.L_x_15336:
[----:B------:R-:W-:Y:S01]  /*10fe0*/  IMAD.MOV.U32 R3, RZ, RZ, 0x7f ;  /* 0x0000007fff037424 */ /* 0x000fe200078e00ff */
[----:B------:R-:W-:-:S04]  /*10ff0*/  ISETP.GT.U32.AND P0, PT, R5, 0x7f800000, PT ;  /* 0x7f8000000500780c */ /* 0x000fc80003f04070 */
[----:B------:R-:W-:-:S05]  /*11000*/  SEL R3, R3, 0x7c, P0 ;  /* 0x0000007c03037807 */ /* 0x000fca0000000000 */
[----:B------:R-:W-:Y:S01]  /*11010*/  STG.E.U8 desc[UR36][R16.64], R3 ;  /* 0x0000000310007986 */ /* 0x000fe2000c101124 */
[----:B------:R-:W-:Y:S05]  /*11020*/  EXIT ;  /* 0x000000000000794d */ /* 0x000fea0003800000 */
.L_x_15330:
[----:B------:R-:W-:-:S04]  /*11030*/  I2FP.F32.U32 R0, R2 ;  /* 0x0000000200007245 */ /* 0x000fc80000201000 */
[----:B------:R-:W-:-:S05]  /*11040*/  F2FP.BF16.F32.PACK_AB R0, RZ, R0 ;  /* 0x00000000ff00723e */ /* 0x000fca00000010ff */
[----:B------:R-:W-:Y:S01]  /*11050*/  STG.E.U16 desc[UR36][R16.64], R0 ;  /* 0x0000000010007986 */ /* 0x000fe2000c101524 */
[----:B------:R-:W-:Y:S05]  /*11060*/  EXIT ;  /* 0x000000000000794d */ /* 0x000fea0003800000 */
.L_x_15337:
        /* <DEDUP_REMOVED lines=9> */
.L_x_43511:


//--------------------- .text._ZN2at6native27unrolled_elementwise_kernelINS0_13BinaryFunctorIN3c108BFloat16ES4_bZZZNS0_22logical_or_kernel_cudaERNS_14TensorIteratorEENKUlvE0_clEvENKUlvE8_clEvEUlS4_S4_E_EESt5arrayIPcLm3EELi4E23TrivialOffsetCalculatorILi2EjESE_ILi1EjENS0_6memory12LoadWithCastILi2EEENSH_13StoreWithCastILi1EEEEEviT_T0_T2_T3_T4_T5_ --------------------------
	.section	.text._ZN2at6native27unrolled_elementwise_kernelINS0_13BinaryFunctorIN3c108BFloat16ES4_bZZZNS0_22logical_or_kernel_cudaERNS_14TensorIteratorEENKUlvE0_clEvENKUlvE8_clEvEUlS4_S4_E_EESt5arrayIPcLm3EELi4E23TrivialOffsetCalculatorILi2EjESE_ILi1EjENS0_6memory12LoadWithCastILi2EEENSH_13StoreWithCastILi1EEEEEviT_T0_T2_T3_T4_T5_,"ax",@progbits
	.align	128
        .global         _ZN2at6native27unrolled_elementwise_kernelINS0_13BinaryFunctorIN3c108BFloat16ES4_bZZZNS0_22logical_or_kernel_cudaERNS_14TensorIteratorEENKUlvE0_clEvENKUlvE8_clEvEUlS4_S4_E_EESt5arrayIPcLm3EELi4E23TrivialOffsetCalculatorILi2EjESE_ILi1EjENS0_6memory12LoadWithCastILi2EEENSH_13StoreWithCastILi1EEEEEviT_T0_T2_T3_T4_T5_
        .type           _ZN2at6native27unrolled_elementwise_kernelINS0_13BinaryFunctorIN3c108BFloat16ES4_bZZZNS0_22logical_or_kernel_cudaERNS_14TensorIteratorEENKUlvE0_clEvENKUlvE8_clEvEUlS4_S4_E_EESt5arrayIPcLm3EELi4E23TrivialOffsetCalculatorILi2EjESE_ILi1EjENS0_6memory12LoadWithCastILi2EEENSH_13StoreWithCastILi1EEEEEviT_T0_T2_T3_T4_T5_,@function
        .size           _ZN2at6native27unrolled_elementwise_kernelINS0_13BinaryFunctorIN3c108BFloat16ES4_bZZZNS0_22logical_or_kernel_cudaERNS_14TensorIteratorEENKUlvE0_clEvENKUlvE8_clEvEUlS4_S4_E_EESt5arrayIPcLm3EELi4E23TrivialOffsetCalculatorILi2EjESE_ILi1EjENS0_6memory12LoadWithCastILi2EEENSH_13StoreWithCastILi1EEEEEviT_T0_T2_T3_T4_T5_,(.L_x_43512 - _ZN2at6native27unrolled_elementwise_kernelINS0_13BinaryFunctorIN3c108BFloat16ES4_bZZZNS0_22logical_or_kernel_cudaERNS_14TensorIteratorEENKUlvE0_clEvENKUlvE8_clEvEUlS4_S4_E_EESt5arrayIPcLm3EELi4E23TrivialOffsetCalculatorILi2EjESE_ILi1EjENS0_6memory12LoadWithCastILi2EEENSH_13StoreWithCastILi1EEEEEviT_T0_T2_T3_T4_T5_)
        .other          _ZN2at6native27unrolled_elementwise_kernelINS0_13BinaryFunctorIN3c108BFloat16ES4_bZZZNS0_22logical_or_kernel_cudaERNS_14TensorIteratorEENKUlvE0_clEvENKUlvE8_clEvEUlS4_S4_E_EESt5arrayIPcLm3EELi4E23TrivialOffsetCalculatorILi2EjESE_ILi1EjENS0_6memory12LoadWithCastILi2EEENSH_13StoreWithCastILi1EEEEEviT_T0_T2_T3_T4_T5_,@"STO_CUDA_ENTRY STV_DEFAULT"
_ZN2at6native27unrolled_elementwise_kernelINS0_13BinaryFunctorIN3c108BFloat16ES4_bZZZNS0_22logical_or_kernel_cudaERNS_14TensorIteratorEENKUlvE0_clEvENKUlvE8_clEvEUlS4_S4_E_EESt5arrayIPcLm3EELi4E23TrivialOffsetCalculatorILi2EjESE_ILi1EjENS0_6memory12LoadWithCastILi2EEENSH_13StoreWithCastILi1EEEEEviT_T0_T2_T3_T4_T5_:
.text._ZN2at6native27unrolled_elementwise_kernelINS0_13BinaryFunctorIN3c108BFloat16ES4_bZZZNS0_22logical_or_kernel_cudaERNS_14TensorIteratorEENKUlvE0_clEvENKUlvE8_clEvEUlS4_S4_E_EESt5arrayIPcLm3EELi4E23TrivialOffsetCalculatorILi2EjESE_ILi1EjENS0_6memory12LoadWithCastILi2EEENSH_13StoreWithCastILi1EEEEEviT_T0_T2_T3_T4_T5_:
        /* <DEDUP_REMOVED lines=36> */
.L_x_15343:
[----:B------:R-:W2:Y:S02]  /*0240*/  LDG.E.U8 R4, desc[UR36][R4.64] ;  /* 0x0000002404047981 */ /* 0x000ea4000c1e1100 */
[----:B--2---:R-:W-:-:S04]  /*0250*/  I2FP.F32.U32 R0, R4 ;  /* 0x0000000400007245 */ /* 0x004fc80000201000 */
[----:B------:R-:W-:-:S04]  /*0260*/  F2FP.BF16.F32.PACK_AB R0, RZ, R0 ;  /* 0x00000000ff00723e */ /* 0x000fc800000010ff */
[----:B------:R-:W-:Y:S01]  /*0270*/  PRMT R28, R0, 0x7610, R28 ;  /* 0x00007610001c7816 */ /* 0x000fe2000000001c */
[----:B------:R-:W-:Y:S06]  /*0280*/  BRA `(.L_x_15345) ;  /* 0x0000000c00c47947 */ /* 0x000fec0003800000 */
.L_x_15342:
        /* <DEDUP_REMOVED lines=11> */
.L_x_15347:
[----:B------:R-:W2:Y:S02]  /*0340*/  LDG.E R4, desc[UR36][R4.64] ;  /* 0x0000002404047981 */ /* 0x000ea4000c1e1900 */
[----:B--2---:R-:W-:-:S04]  /*0350*/  I2FP.F32.S32 R0, R4 ;  /* 0x0000000400007245 */ /* 0x004fc80000201400 */
[----:B------:R-:W-:-:S04]  /*0360*/  F2FP.BF16.F32.PACK_AB R0, RZ, R0 ;  /* 0x00000000ff00723e */ /* 0x000fc800000010ff */
[----:B------:R-:W-:Y:S01]  /*0370*/  PRMT R28, R0, 0x7610, R28 ;  /* 0x00007610001c7816 */ /* 0x000fe2000000001c */
[----:B------:R-:W-:Y:S06]  /*0380*/  BRA `(.L_x_15345) ;  /* 0x0000000c00847947 */ /* 0x000fec0003800000 */
.L_x_15346:
[----:B------:R-:W2:Y:S02]  /*0390*/  LDG.E.U16 R4, desc[UR36][R4.64] ;  /* 0x0000002404047981 */ /* 0x000ea4000c1e1500 */
[----:B--2---:R-:W0:Y:S02]  /*03a0*/  I2F.S16 R0, R4 ;  /* 0x0000000400007306 */ /* 0x004e240000101400 */
[----:B0-----:R-:W-:-:S04]  /*03b0*/  F2FP.BF16.F32.PACK_AB R0, RZ, R0 ;  /* 0x00000000ff00723e */ /* 0x001fc800000010ff */
[----:B------:R-:W-:Y:S01]  /*03c0*/  PRMT R28, R0, 0x7610, R28 ;  /* 0x00007610001c7816 */ /* 0x000fe2000000001c */
[----:B------:R-:W-:Y:S06]  /*03d0*/  BRA `(.L_x_15345) ;  /* 0x0000000c00707947 */ /* 0x000fec0003800000 */
.L_x_15341:
        /* <DEDUP_REMOVED lines=9> */
.L_x_15349:
[----:B------:R-:W2:Y:S02]  /*0470*/  LDG.E.U16 R0, desc[UR36][R4.64] ;  /* 0x0000002404007981 */ /* 0x000ea4000c1e1500 */
[----:B--2---:R-:W-:-:S05]  /*0480*/  HADD2.F32 R0, -RZ, R0.H0_H0 ;  /* 0x20000000ff007230 */ /* 0x004fca0000004100 */
[----:B------:R-:W-:-:S04]  /*0490*/  F2FP.BF16.F32.PACK_AB R0, RZ, R0 ;  /* 0x00000000ff00723e */ /* 0x000fc800000010ff */
[----:B------:R-:W-:Y:S01]  /*04a0*/  PRMT R28, R0, 0x7610, R28 ;  /* 0x00007610001c7816 */ /* 0x000fe2000000001c */
[----:B------:R-:W-:Y:S06]  /*04b0*/  BRA `(.L_x_15345) ;  /* 0x0000000c00387947 */ /* 0x000fec0003800000 */
.L_x_15348:
        /* <DEDUP_REMOVED lines=9> */
.L_x_15351:
[----:B------:R-:W2:Y:S02]  /*0550*/  LDG.E.U16 R4, desc[UR36][R4.64] ;  /* 0x0000002404047981 */ /* 0x000ea4000c1e1500 */
[----:B--2---:R-:W-:-:S05]  /*0560*/  HADD2.F32 R0, -RZ, R4.H0_H0 ;  /* 0x20000004ff007230 */ /* 0x004fca0000004100 */
[----:B------:R-:W-:-:S04]  /*0570*/  F2FP.BF16.F32.PACK_AB R0, RZ, R0 ;  /* 0x00000000ff00723e */ /* 0x000fc800000010ff */
[----:B------:R-:W-:Y:S01]  /*0580*/  PRMT R28, R0, 0x7610, R28 ;  /* 0x00007610001c7816 */ /* 0x000fe2000000001c */
[----:B------:R-:W-:Y:S06]  /*0590*/  BRA `(.L_x_15345) ;  /* 0x0000000c00007947 */ /* 0x000fec0003800000 */
.L_x_15350:
        /* <DEDUP_REMOVED lines=9> */
.L_x_15340:
        /* <DEDUP_REMOVED lines=14> */
.L_x_15354:
        /* <DEDUP_REMOVED lines=9> */
.L_x_15353:
        /* <DEDUP_REMOVED lines=27> */
.L_x_15356:
        /* <DEDUP_REMOVED lines=15> */
.L_x_15355:
[----:B------:R0:W5:Y:S01]  /*0a40*/  LDG.E.U16 R28, desc[UR36][R4.64] ;  /* 0x00000024041c7981 */ /* 0x000162000c1e1500 */
[----:B------:R-:W-:Y:S05]  /*0a50*/  BRA `(.L_x_15345) ;  /* 0x0000000400d07947 */ /* 0x000fea0003800000 */
.L_x_15352:
        /* <DEDUP_REMOVED lines=13> */
.L_x_15359:
        /* <DEDUP_REMOVED lines=21> */
.L_x_15363:
[----:B------:R-:W-:Y:S05]  /*0c80*/  BSYNC.RECONVERGENT B1 ;  /* 0x0000000000017941 */ /* 0x000fea0003800200 */
.L_x_15362:
[----:B------:R-:W-:Y:S01]  /*0c90*/  IMAD.SHL.U32 R0, R0, 0x100000, RZ ;  /* 0x0010000000007824 */ /* 0x000fe200078e00ff */
[----:B------:R-:W-:-:S04]  /*0ca0*/  LEA R3, R3, 0x3b800000, 0x17 ;  /* 0x3b80000003037811 */ /* 0x000fc800078eb8ff */
[----:B------:R-:W-:-:S07]  /*0cb0*/  LOP3.LUT R0, R3, R0, R7, 0xfe, !PT ;  /* 0x0000000003007212 */ /* 0x000fce00078efe07 */
.L_x_15361:
[----:B------:R-:W-:Y:S05]  /*0cc0*/  BSYNC.RECONVERGENT B0 ;  /* 0x0000000000007941 */ /* 0x000fea0003800200 */
.L_x_15360:
[----:B------:R-:W-:-:S04]  /*0cd0*/  F2FP.BF16.F32.PACK_AB R0, RZ, R0 ;  /* 0x00000000ff00723e */ /* 0x000fc800000010ff */
[----:B------:R-:W-:Y:S01]  /*0ce0*/  PRMT R28, R0, 0x7610, R28 ;  /* 0x00007610001c7816 */ /* 0x000fe2000000001c */
[----:B------:R-:W-:Y:S06]  /*0cf0*/  BRA `(.L_x_15345) ;  /* 0x0000000400287947 */ /* 0x000fec0003800000 */
.L_x_15358:
        /* <DEDUP_REMOVED lines=21> */
.L_x_15367:
[----:B------:R-:W-:Y:S05]  /*0e50*/  BSYNC.RECONVERGENT B1 ;  /* 0x0000000000017941 */ /* 0x000fea0003800200 */
.L_x_15366:
[----:B------:R-:W-:Y:S01]  /*0e60*/  IMAD.SHL.U32 R0, R0, 0x200000, RZ ;  /* 0x0020000000007824 */ /* 0x000fe200078e00ff */
[----:B------:R-:W-:-:S04]  /*0e70*/  LEA R3, R3, 0x37800000, 0x17 ;  /* 0x3780000003037811 */ /* 0x000fc800078eb8ff */
[----:B------:R-:W-:-:S07]  /*0e80*/  LOP3.LUT R0, R3, R0, R7, 0xfe, !PT ;  /* 0x0000000003007212 */ /* 0x000fce00078efe07 */
.L_x_15365:
[----:B------:R-:W-:Y:S05]  /*0e90*/  BSYNC.RECONVERGENT B0 ;  /* 0x0000000000007941 */ /* 0x000fea0003800200 */
.L_x_15364:
[----:B------:R-:W-:-:S04]  /*0ea0*/  F2FP.BF16.F32.PACK_AB R0, RZ, R0 ;  /* 0x00000000ff00723e */ /* 0x000fc800000010ff */
[----:B------:R-:W-:Y:S01]  /*0eb0*/  PRMT R28, R0, 0x7610, R28 ;  /* 0x00007610001c7816 */ /* 0x000fe2000000001c */
[----:B------:R-:W-:Y:S06]  /*0ec0*/  BRA `(.L_x_15345) ;  /* 0x0000000000b47947 */ /* 0x000fec0003800000 */
.L_x_15357:
[----:B------:R-:W-:-:S09]  /*0ed0*/  UISETP.NE.AND UP0, UPT, UR4, 0x1c, UPT ;  /* 0x0000001c0400788c */ /* 0x000fd2000bf05270 */
[----:B------:R-:W-:Y:S05]  /*0ee0*/  BRA.U !UP0, `(.L_x_15368) ;  /* 0x00000001089c7547 */ /* 0x000fea000b800000 */
[----:B------:R-:W-:-:S09]  /*0ef0*/  UISETP.NE.AND UP0, UPT, UR4, 0x1d, UPT ;  /* 0x0000001d0400788c */ /* 0x000fd2000bf05270 */
[----:B------:R-:W-:Y:S05]  /*0f00*/  BRA.U !UP0, `(.L_x_15369) ;  /* 0x0000000108807547 */ /* 0x000fea000b800000 */
[----:B------:R-:W-:-:S09]  /*0f10*/  UISETP.NE.AND UP0, UPT, UR4, 0x2c, UPT ;  /* 0x0000002c0400788c */ /* 0x000fd2000bf05270 */
[----:B------:R-:W-:Y:S05]  /*0f20*/  BRA.U !UP0, `(.L_x_15370) ;  /* 0x0000000108487547 */ /* 0x000fea000b800000 */
.L_x_15344:
        /* <DEDUP_REMOVED lines=16> */
.L_x_15371:
[----:B------:R-:W-:Y:S01]  /*1030*/  PRMT R28, RZ, 0x7610, R28 ;  /* 0x00007610ff1c7816 */ /* 0x000fe2000000001c */
[----:B------:R-:W-:Y:S06]  /*1040*/  BRA `(.L_x_15345) ;  /* 0x0000000000547947 */ /* 0x000fec0003800000 */
.L_x_15370:
        /* <DEDUP_REMOVED lines=8> */
.L_x_15373:
[----:B------:R-:W-:Y:S05]  /*10d0*/  BSYNC.RECONVERGENT B0 ;  /* 0x0000000000007941 */ /* 0x000fea0003800200 */
.L_x_15372:
[----:B------:R-:W-:-:S04]  /*10e0*/  F2FP.BF16.F32.PACK_AB R0, RZ, R0 ;  /* 0x00000000ff00723e */ /* 0x000fc800000010ff */
[----:B------:R-:W-:Y:S01]  /*10f0*/  PRMT R28, R0, 0x7610, R28 ;  /* 0x00007610001c7816 */ /* 0x000fe2000000001c */
[----:B------:R-:W-:Y:S06]  /*1100*/  BRA `(.L_x_15345) ;  /* 0x0000000000247947 */ /* 0x000fec0003800000 */
.L_x_15369:
[----:B------:R-:W2:Y:S02]  /*1110*/  LDG.E.64 R4, desc[UR36][R4.64] ;  /* 0x0000002404047981 */ /* 0x000ea4000c1e1b00 */
[----:B--2---:R-:W0:Y:S02]  /*1120*/  I2F.U64 R0, R4 ;  /* 0x0000000400007312 */ /* 0x004e240000301000 */
[----:B0-----:R-:W-:-:S04]  /*1130*/  F2FP.BF16.F32.PACK_AB R0, RZ, R0 ;  /* 0x00000000ff00723e */ /* 0x001fc800000010ff */
[----:B------:R-:W-:Y:S01]  /*1140*/  PRMT R28, R0, 0x7610, R28 ;  /* 0x00007610001c7816 */ /* 0x000fe2000000001c */
[----:B------:R-:W-:Y:S06]  /*1150*/  BRA `(.L_x_15345) ;  /* 0x0000000000107947 */ /* 0x000fec0003800000 */
.L_x_15368:
[----:B------:R-:W2:Y:S02]  /*1160*/  LDG.E R4, desc[UR36][R4.64] ;  /* 0x0000002404047981 */ /* 0x000ea4000c1e1900 */
[----:B--2---:R-:W-:-:S04]  /*1170*/  I2FP.F32.U32 R0, R4 ;  /* 0x0000000400007245 */ /* 0x004fc80000201000 */
[----:B------:R-:W-:-:S04]  /*1180*/  F2FP.BF16.F32.PACK_AB R0, RZ, R0 ;  /* 0x00000000ff00723e */ /* 0x000fc800000010ff */
[----:B------:R-:W-:-:S07]  /*1190*/  PRMT R28, R0, 0x7610, R28 ;  /* 0x00007610001c7816 */ /* 0x000fce000000001c */
.L_x_15345:
        /* <DEDUP_REMOVED lines=21> */
.L_x_15377:
[----:B------:R-:W2:Y:S02]  /*12f0*/  LDG.E.U8 R4, desc[UR36][R4.64] ;  /* 0x0000002404047981 */ /* 0x000ea4000c1e1100 */
[----:B--2---:R-:W-:-:S04]  /*1300*/  I2FP.F32.U32 R0, R4 ;  /* 0x0000000400007245 */ /* 0x004fc80000201000 */
[----:B------:R-:W-:-:S04]  /*1310*/  F2FP.BF16.F32.PACK_AB R0, RZ, R0 ;  /* 0x00000000ff00723e */ /* 0x000fc800000010ff */
[----:B------:R-:W-:Y:S01]  /*1320*/  PRMT R24, R0, 0x7610, R24 ;  /* 0x0000761000187816 */ /* 0x000fe20000000018 */
[----:B------:R-:W-:Y:S06]  /*1330*/  BRA `(.L_x_15379) ;  /* 0x0000000c00c47947 */ /* 0x000fec0003800000 */
.L_x_15376:
        /* <DEDUP_REMOVED lines=11> */
.L_x_15381:
[----:B------:R-:W2:Y:S02]  /*13f0*/  LDG.E R4, desc[UR36][R4.64] ;  /* 0x0000002404047981 */ /* 0x000ea4000c1e1900 */
[----:B--2---:R-:W-:-:S04]  /*1400*/  I2FP.F32.S32 R0, R4 ;  /* 0x0000000400007245 */ /* 0x004fc80000201400 */
[----:B------:R-:W-:-:S04]  /*1410*/  F2FP.BF16.F32.PACK_AB R0, RZ, R0 ;  /* 0x00000000ff00723e */ /* 0x000fc800000010ff */
[----:B------:R-:W-:Y:S01]  /*1420*/  PRMT R24, R0, 0x7610, R24 ;  /* 0x0000761000187816 */ /* 0x000fe20000000018 */
[----:B------:R-:W-:Y:S06]  /*1430*/  BRA `(.L_x_15379) ;  /* 0x0000000c00847947 */ /* 0x000fec0003800000 */
.L_x_15380:
[----:B------:R-:W2:Y:S02]  /*1440*/  LDG.E.U16 R4, desc[UR36][R4.64] ;  /* 0x0000002404047981 */ /* 0x000ea4000c1e1500 */
[----:B--2---:R-:W0:Y:S02]  /*1450*/  I2F.S16 R0, R4 ;  /* 0x0000000400007306 */ /* 0x004e240000101400 */
[----:B0-----:R-:W-:-:S04]  /*1460*/  F2FP.BF16.F32.PACK_AB R0, RZ, R0 ;  /* 0x00000000ff00723e */ /* 0x001fc800000010ff */
[----:B------:R-:W-:Y:S01]  /*1470*/  PRMT R24, R0, 0x7610, R24 ;  /* 0x0000761000187816 */ /* 0x000fe20000000018 */
[----:B------:R-:W-:Y:S06]  /*1480*/  BRA `(.L_x_15379) ;  /* 0x0000000c00707947 */ /* 0x000fec0003800000 */
.L_x_15375:
        /* <DEDUP_REMOVED lines=9> */
.L_x_15383:
[----:B------:R-:W2:Y:S02]  /*1520*/  LDG.E.U16 R0, desc[UR36][R4.64] ;  /* 0x0000002404007981 */ /* 0x000ea4000c1e1500 */
[----:B--2---:R-:W-:-:S05]  /*1530*/  HADD2.F32 R0, -RZ, R0.H0_H0 ;  /* 0x20000000ff007230 */ /* 0x004fca0000004100 */
[----:B------:R-:W-:-:S04]  /*1540*/  F2FP.BF16.F32.PACK_AB R0, RZ, R0 ;  /* 0x00000000ff00723e */ /* 0x000fc800000010ff */
[----:B------:R-:W-:Y:S01]  /*1550*/  PRMT R24, R0, 0x7610, R24 ;  /* 0x0000761000187816 */ /* 0x000fe20000000018 */
[----:B------:R-:W-:Y:S06]  /*1560*/  BRA `(.L_x_15379) ;  /* 0x0000000c00387947 */ /* 0x000fec0003800000 */
.L_x_15382:
        /* <DEDUP_REMOVED lines=9> */
.L_x_15385:
[----:B------:R-:W2:Y:S02]  /*1600*/  LDG.E.U16 R4, desc[UR36][R4.64] ;  /* 0x0000002404047981 */ /* 0x000ea4000c1e1500 */
[----:B--2---:R-:W-:-:S05]  /*1610*/  HADD2.F32 R0, -RZ, R4.H0_H0 ;  /* 0x20000004ff007230 */ /* 0x004fca0000004100 */
[----:B------:R-:W-:-:S04]  /*1620*/  F2FP.BF16.F32.PACK_AB R0, RZ, R0 ;  /* 0x00000000ff00723e */ /* 0x000fc800000010ff */
[----:B------:R-:W-:Y:S01]  /*1630*/  PRMT R24, R0, 0x7610, R24 ;  /* 0x0000761000187816 */ /* 0x000fe20000000018 */
[----:B------:R-:W-:Y:S06]  /*1640*/  BRA `(.L_x_15379) ;  /* 0x0000000c00007947 */ /* 0x000fec0003800000 */
.L_x_15384:
        /* <DEDUP_REMOVED lines=9> */
.L_x_15374:
        /* <DEDUP_REMOVED lines=14> */
.L_x_15388:
        /* <DEDUP_REMOVED lines=9> */
.L_x_15387:
        /* <DEDUP_REMOVED lines=27> */
.L_x_15390:
        /* <DEDUP_REMOVED lines=15> */
.L_x_15389:
[----:B------:R0:W5:Y:S01]  /*1af0*/  LDG.E.U16 R24, desc[UR36][R4.64] ;  /* 0x0000002404187981 */ /* 0x000162000c1e1500 */
[----:B------:R-:W-:Y:S05]  /*1b00*/  BRA `(.L_x_15379) ;  /* 0x0000000400d07947 */ /* 0x000fea0003800000 */
.L_x_15386:
        /* <DEDUP_REMOVED lines=13> */
.L_x_15393:
        /* <DEDUP_REMOVED lines=21> */
.L_x_15397:
[----:B------:R-:W-:Y:S05]  /*1d30*/  BSYNC.RECONVERGENT B1 ;  /* 0x0000000000017941 */ /* 0x000fea0003800200 */
.L_x_15396:
[----:B------:R-:W-:Y:S01]  /*1d40*/  IMAD.SHL.U32 R0, R0, 0x100000, RZ ;  /* 0x0010000000007824 */ /* 0x000fe200078e00ff */
[----:B------:R-:W-:-:S04]  /*1d50*/  LEA R3, R3, 0x3b800000, 0x17 ;  /* 0x3b80000003037811 */ /* 0x000fc800078eb8ff */
[----:B------:R-:W-:-:S07]  /*1d60*/  LOP3.LUT R0, R3, R0, R7, 0xfe, !PT ;  /* 0x0000000003007212 */ /* 0x000fce00078efe07 */
.L_x_15395:
[----:B------:R-:W-:Y:S05]  /*1d70*/  BSYNC.RECONVERGENT B0 ;  /* 0x0000000000007941 */ /* 0x000fea0003800200 */
.L_x_15394:
[----:B------:R-:W-:-:S04]  /*1d80*/  F2FP.BF16.F32.PACK_AB R0, RZ, R0 ;  /* 0x00000000ff00723e */ /* 0x000fc800000010ff */
[----:B------:R-:W-:Y:S01]  /*1d90*/  PRMT R24, R0, 0x7610, R24 ;  /* 0x0000761000187816 */ /* 0x000fe20000000018 */
[----:B------:R-:W-:Y:S06]  /*1da0*/  BRA `(.L_x_15379) ;  /* 0x0000000400287947 */ /* 0x000fec0003800000 */
.L_x_15392:
        /* <DEDUP_REMOVED lines=21> */
.L_x_15401:
[----:B------:R-:W-:Y:S05]  /*1f00*/  BSYNC.RECONVERGENT B1 ;  /* 0x0000000000017941 */ /* 0x000fea0003800200 */
.L_x_15400:
[----:B------:R-:W-:Y:S01]  /*1f10*/  IMAD.SHL.U32 R0, R0, 0x200000, RZ ;  /* 0x0020000000007824 */ /* 0x000fe200078e00ff */
[----:B------:R-:W-:-:S04]  /*1f20*/  LEA R3, R3, 0x37800000, 0x17 ;  /* 0x3780000003037811 */ /* 0x000fc800078eb8ff */
[----:B------:R-:W-:-:S07]  /*1f30*/  LOP3.LUT R0, R3, R0, R7, 0xfe, !PT ;  /* 0x0000000003007212 */ /* 0x000fce00078efe07 */
.L_x_15399:
[----:B------:R-:W-:Y:S05]  /*1f40*/  BSYNC.RECONVERGENT B0 ;  /* 0x0000000000007941 */ /* 0x000fea0003800200 */
.L_x_15398:
[----:B------:R-:W-:-:S04]  /*1f50*/  F2FP.BF16.F32.PACK_AB R0, RZ, R0 ;  /* 0x00000000ff00723e */ /* 0x000fc800000010ff */
[----:B------:R-:W-:Y:S01]  /*1f60*/  PRMT R24, R0, 0x7610, R24 ;  /* 0x0000761000187816 */ /* 0x000fe20000000018 */
[----:B------:R-:W-:Y:S06]  /*1f70*/  BRA `(.L_x_15379) ;  /* 0x0000000000b47947 */ /* 0x000fec0003800000 */
.L_x_15391:
[----:B------:R-:W-:-:S09]  /*1f80*/  UISETP.NE.AND UP0, UPT, UR4, 0x1c, UPT ;  /* 0x0000001c0400788c */ /* 0x000fd2000bf05270 */
[----:B------:R-:W-:Y:S05]  /*1f90*/  BRA.U !UP0, `(.L_x_15402) ;  /* 0x00000001089c7547 */ /* 0x000fea000b800000 */
[----:B------:R-:W-:-:S09]  /*1fa0*/  UISETP.NE.AND UP0, UPT, UR4, 0x1d, UPT ;  /* 0x0000001d0400788c */ /* 0x000fd2000bf05270 */
[----:B------:R-:W-:Y:S05]  /*1fb0*/  BRA.U !UP0, `(.L_x_15403) ;  /* 0x0000000108807547 */ /* 0x000fea000b800000 */
[----:B------:R-:W-:-:S09]  /*1fc0*/  UISETP.NE.AND UP0, UPT, UR4, 0x2c, UPT ;  /* 0x0000002c0400788c */ /* 0x000fd2000bf05270 */
[----:B------:R-:W-:Y:S05]  /*1fd0*/  BRA.U !UP0, `(.L_x_15404) ;  /* 0x0000000108487547 */ /* 0x000fea000b800000 */
.L_x_15378:
        /* <DEDUP_REMOVED lines=16> */
.L_x_15405:
[----:B------:R-:W-:Y:S01]  /*20e0*/  PRMT R24, RZ, 0x7610, R24 ;  /* 0x00007610ff187816 */ /* 0x000fe20000000018 */
[----:B------:R-:W-:Y:S06]  /*20f0*/  BRA `(.L_x_15379) ;  /* 0x0000000000547947 */ /* 0x000fec0003800000 */
.L_x_15404:
        /* <DEDUP_REMOVED lines=8> */
.L_x_15407:
[----:B------:R-:W-:Y:S05]  /*2180*/  BSYNC.RECONVERGENT B0 ;  /* 0x0000000000007941 */ /* 0x000fea0003800200 */
.L_x_15406:
[----:B------:R-:W-:-:S04]  /*2190*/  F2FP.BF16.F32.PACK_AB R0, RZ, R0 ;  /* 0x00000000ff00723e */ /* 0x000fc800000010ff */
[----:B------:R-:W-:Y:S01]  /*21a0*/  PRMT R24, R0, 0x7610, R24 ;  /* 0x0000761000187816 */ /* 0x000fe20000000018 */
[----:B------:R-:W-:Y:S06]  /*21b0*/  BRA `(.L_x_15379) ;  /* 0x0000000000247947 */ /* 0x000fec0003800000 */
.L_x_15403:
[----:B------:R-:W2:Y:S02]  /*21c0*/  LDG.E.64 R4, desc[UR36][R4.64] ;  /* 0x0000002404047981 */ /* 0x000ea4000c1e1b00 */
[----:B--2---:R-:W0:Y:S02]  /*21d0*/  I2F.U64 R0, R4 ;  /* 0x0000000400007312 */ /* 0x004e240000301000 */
[----:B0-----:R-:W-:-:S04]  /*21e0*/  F2FP.BF16.F32.PACK_AB R0, RZ, R0 ;  /* 0x00000000ff00723e */ /* 0x001fc800000010ff */
[----:B------:R-:W-:Y:S01]  /*21f0*/  PRMT R24, R0, 0x7610, R24 ;  /* 0x0000761000187816 */ /* 0x000fe20000000018 */
[----:B------:R-:W-:Y:S06]  /*2200*/  BRA `(.L_x_15379) ;  /* 0x0000000000107947 */ /* 0x000fec0003800000 */
.L_x_15402:
[----:B------:R-:W2:Y:S02]  /*2210*/  LDG.E R4, desc[UR36][R4.64] ;  /* 0x0000002404047981 */ /* 0x000ea4000c1e1900 */
[----:B--2---:R-:W-:-:S04]  /*2220*/  I2FP.F32.U32 R0, R4 ;  /* 0x0000000400007245 */ /* 0x004fc80000201000 */
[----:B------:R-:W-:-:S04]  /*2230*/  F2FP.BF16.F32.PACK_AB R0, RZ, R0 ;  /* 0x00000000ff00723e */ /* 0x000fc800000010ff */
[----:B------:R-:W-:-:S07]  /*2240*/  PRMT R24, R0, 0x7610, R24 ;  /* 0x0000761000187816 */ /* 0x000fce0000000018 */
.L_x_15379:
[----:B------:R-:W-:-:S07]  /*2250*/  VIADD R17, R23, 0x80 ;  /* 0x0000008017117836 */ /* 0x000fce0000000000 */
.L_x_15339:
[----:B------:R-:W-:Y:S05]  /*2260*/  BSYNC.RECONVERGENT B6 ;  /* 0x0000000000067941 */ /* 0x000fea0003800200 */
.L_x_15338:
        /* <DEDUP_REMOVED lines=27> */
.L_x_15413:
[----:B------:R-:W2:Y:S02]  /*2420*/  LDG.E.U8 R4, desc[UR36][R4.64] ;  /* 0x0000002404047981 */ /* 0x000ea4000c1e1100 */
[----:B--2---:R-:W-:-:S04]  /*2430*/  I2FP.F32.U32 R0, R4 ;  /* 0x0000000400007245 */ /* 0x004fc80000201000 */
[----:B------:R-:W-:-:S04]  /*2440*/  F2FP.BF16.F32.PACK_AB R0, RZ, R0 ;  /* 0x00000000ff00723e */ /* 0x000fc800000010ff */
[----:B------:R-:W-:Y:S01]  /*2450*/  PRMT R26, R0, 0x7610, R26 ;  /* 0x00007610001a7816 */ /* 0x000fe2000000001a */
[----:B------:R-:W-:Y:S06]  /*2460*/  BRA `(.L_x_15415) ;  /* 0x0000000c00c47947 */ /* 0x000fec0003800000 */
.L_x_15412:
        /* <DEDUP_REMOVED lines=11> */
.L_x_15417:
[----:B------:R-:W2:Y:S02]  /*2520*/  LDG.E R4, desc[UR36][R4.64] ;  /* 0x0000002404047981 */ /* 0x000ea4000c1e1900 */
[----:B--2---:R-:W-:-:S04]  /*2530*/  I2FP.F32.S32 R0, R4 ;  /* 0x0000000400007245 */ /* 0x004fc80000201400 */
[----:B------:R-:W-:-:S04]  /*2540*/  F2FP.BF16.F32.PACK_AB R0, RZ, R0 ;  /* 0x00000000ff00723e */ /* 0x000fc800000010ff */
[----:B------:R-:W-:Y:S01]  /*2550*/  PRMT R26, R0, 0x7610, R26 ;  /* 0x00007610001a7816 */ /* 0x000fe2000000001a */
[----:B------:R-:W-:Y:S06]  /*2560*/  BRA `(.L_x_15415) ;  /* 0x0000000c00847947 */ /* 0x000fec0003800000 */
.L_x_15416:
[----:B------:R-:W2:Y:S02]  /*2570*/  LDG.E.U16 R4, desc[UR36][R4.64] ;  /* 0x0000002404047981 */ /* 0x000ea4000c1e1500 */
[----:B--2---:R-:W0:Y:S02]  /*2580*/  I2F.S16 R0, R4 ;  /* 0x0000000400007306 */ /* 0x004e240000101400 */
[----:B0-----:R-:W-:-:S04]  /*2590*/  F2FP.BF16.F32.PACK_AB R0, RZ, R0 ;  /* 0x00000000ff00723e */ /* 0x001fc800000010ff */
[----:B------:R-:W-:Y:S01]  /*25a0*/  PRMT R26, R0, 0x7610, R26 ;  /* 0x00007610001a7816 */ /* 0x000fe2000000001a */
[----:B------:R-:W-:Y:S06]  /*25b0*/  BRA `(.L_x_15415) ;  /* 0x0000000c00707947 */ /* 0x000fec0003800000 */
.L_x_15411:
        /* <DEDUP_REMOVED lines=9> */
.L_x_15419:
[----:B------:R-:W2:Y:S02]  /*2650*/  LDG.E.U16 R0, desc[UR36][R4.64] ;  /* 0x0000002404007981 */ /* 0x000ea4000c1e1500 */
[----:B--2---:R-:W-:-:S05]  /*2660*/  HADD2.F32 R0, -RZ, R0.H0_H0 ;  /* 0x20000000ff007230 */ /* 0x004fca0000004100 */
[----:B------:R-:W-:-:S04]  /*2670*/  F2FP.BF16.F32.PACK_AB R0, RZ, R0 ;  /* 0x00000000ff00723e */ /* 0x000fc800000010ff */
[----:B------:R-:W-:Y:S01]  /*2680*/  PRMT R26, R0, 0x7610, R26 ;  /* 0x00007610001a7816 */ /* 0x000fe2000000001a */
[----:B------:R-:W-:Y:S06]  /*2690*/  BRA `(.L_x_15415) ;  /* 0x0000000c00387947 */ /* 0x000fec0003800000 */
.L_x_15418:
        /* <DEDUP_REMOVED lines=9> */
.L_x_15421:
[----:B------:R-:W2:Y:S02]  /*2730*/  LDG.E.U16 R4, desc[UR36][R4.64] ;  /* 0x0000002404047981 */ /* 0x000ea4000c1e1500 */
[----:B--2---:R-:W-:-:S05]  /*2740*/  HADD2.F32 R0, -RZ, R4.H0_H0 ;  /* 0x20000004ff007230 */ /* 0x004fca0000004100 */
[----:B------:R-:W-:-:S04]  /*2750*/  F2FP.BF16.F32.PACK_AB R0, RZ, R0 ;  /* 0x00000000ff00723e */ /* 0x000fc800000010ff */
[----:B------:R-:W-:Y:S01]  /*2760*/  PRMT R26, R0, 0x7610, R26 ;  /* 0x00007610001a7816 */ /* 0x000fe2000000001a */
[----:B------:R-:W-:Y:S06]  /*2770*/  BRA `(.L_x_15415) ;  /* 0x0000000c00007947 */ /* 0x000fec0003800000 */
.L_x_15420:
        /* <DEDUP_REMOVED lines=9> */
.L_x_15410:
        /* <DEDUP_REMOVED lines=14> */
.L_x_15424:
        /* <DEDUP_REMOVED lines=9> */
.L_x_15423:
        /* <DEDUP_REMOVED lines=27> */
.L_x_15426:
        /* <DEDUP_REMOVED lines=15> */
.L_x_15425:
[----:B------:R0:W5:Y:S01]  /*2c20*/  LDG.E.U16 R26, desc[UR36][R4.64] ;  /* 0x00000024041a7981 */ /* 0x000162000c1e1500 */
[----:B------:R-:W-:Y:S05]  /*2c30*/  BRA `(.L_x_15415) ;  /* 0x0000000400d07947 */ /* 0x000fea0003800000 */
.L_x_15422:
        /* <DEDUP_REMOVED lines=13> */
.L_x_15429:
        /* <DEDUP_REMOVED lines=21> */
.L_x_15433:
[----:B------:R-:W-:Y:S05]  /*2e60*/  BSYNC.RECONVERGENT B1 ;  /* 0x0000000000017941 */ /* 0x000fea0003800200 */
.L_x_15432:
[----:B------:R-:W-:Y:S01]  /*2e70*/  IMAD.SHL.U32 R0, R0, 0x100000, RZ ;  /* 0x0010000000007824 */ /* 0x000fe200078e00ff */
[----:B------:R-:W-:-:S04]  /*2e80*/  LEA R3, R3, 0x3b800000, 0x17 ;  /* 0x3b80000003037811 */ /* 0x000fc800078eb8ff */
[----:B------:R-:W-:-:S07]  /*2e90*/  LOP3.LUT R0, R3, R0, R7, 0xfe, !PT ;  /* 0x0000000003007212 */ /* 0x000fce00078efe07 */
.L_x_15431:
[----:B------:R-:W-:Y:S05]  /*2ea0*/  BSYNC.RECONVERGENT B0 ;  /* 0x0000000000007941 */ /* 0x000fea0003800200 */
.L_x_15430:
[----:B------:R-:W-:-:S04]  /*2eb0*/  F2FP.BF16.F32.PACK_AB R0, RZ, R0 ;  /* 0x00000000ff00723e */ /* 0x000fc800000010ff */
[----:B------:R-:W-:Y:S01]  /*2ec0*/  PRMT R26, R0, 0x7610, R26 ;  /* 0x00007610001a7816 */ /* 0x000fe2000000001a */
[----:B------:R-:W-:Y:S06]  /*2ed0*/  BRA `(.L_x_15415) ;  /* 0x0000000400287947 */ /* 0x000fec0003800000 */
.L_x_15428:
        /* <DEDUP_REMOVED lines=21> */
.L_x_15437:
[----:B------:R-:W-:Y:S05]  /*3030*/  BSYNC.RECONVERGENT B1 ;  /* 0x0000000000017941 */ /* 0x000fea0003800200 */
.L_x_15436:
[----:B------:R-:W-:Y:S01]  /*3040*/  IMAD.SHL.U32 R0, R0, 0x200000, RZ ;  /* 0x0020000000007824 */ /* 0x000fe200078e00ff */
[----:B------:R-:W-:-:S04]  /*3050*/  LEA R3, R3, 0x37800000, 0x17 ;  /* 0x3780000003037811 */ /* 0x000fc800078eb8ff */
[----:B------:R-:W-:-:S07]  /*3060*/  LOP3.LUT R0, R3, R0, R7, 0xfe, !PT ;  /* 0x0000000003007212 */ /* 0x000fce00078efe07 */
.L_x_15435:
[----:B------:R-:W-:Y:S05]  /*3070*/  BSYNC.RECONVERGENT B0 ;  /* 0x0000000000007941 */ /* 0x000fea0003800200 */
.L_x_15434:
[----:B------:R-:W-:-:S04]  /*3080*/  F2FP.BF16.F32.PACK_AB R0, RZ, R0 ;  /* 0x00000000ff00723e */ /* 0x000fc800000010ff */
[----:B------:R-:W-:Y:S01]  /*3090*/  PRMT R26, R0, 0x7610, R26 ;  /* 0x00007610001a7816 */ /* 0x000fe2000000001a */
[----:B------:R-:W-:Y:S06]  /*30a0*/  BRA `(.L_x_15415) ;  /* 0x0000000000b47947 */ /* 0x000fec0003800000 */
.L_x_15427:
        /* <DEDUP_REMOVED lines=14> */
.L_x_15441:
[----:B------:R-:W-:Y:S05]  /*3190*/  BSYNC.RECONVERGENT B0 ;  /* 0x0000000000007941 */ /* 0x000fea0003800200 */
.L_x_15440:
[----:B------:R-:W-:-:S04]  /*31a0*/  F2FP.BF16.F32.PACK_AB R0, RZ, R0 ;  /* 0x00000000ff00723e */ /* 0x000fc800000010ff */
[----:B------:R-:W-:Y:S01]  /*31b0*/  PRMT R26, R0, 0x7610, R26 ;  /* 0x00007610001a7816 */ /* 0x000fe2000000001a */
[----:B------:R-:W-:Y:S06]  /*31c0*/  BRA `(.L_x_15415) ;  /* 0x00000000006c7947 */ /* 0x000fec0003800000 */
.L_x_15414:
        /* <DEDUP_REMOVED lines=16> */
.L_x_15442:
[----:B------:R-:W-:Y:S01]  /*32d0*/  PRMT R26, RZ, 0x7610, R26 ;  /* 0x00007610ff1a7816 */ /* 0x000fe2000000001a */
[----:B------:R-:W-:Y:S06]  /*32e0*/  BRA `(.L_x_15415) ;  /* 0x0000000000247947 */ /* 0x000fec0003800000 */
.L_x_15439:
[----:B------:R-:W2:Y:S02]  /*32f0*/  LDG.E.64 R4, desc[UR36][R4.64] ;  /* 0x0000002404047981 */ /* 0x000ea4000c1e1b00 */
[----:B--2---:R-:W0:Y:S02]  /*3300*/  I2F.U64 R0, R4 ;  /* 0x0000000400007312 */ /* 0x004e240000301000 */
[----:B0-----:R-:W-:-:S04]  /*3310*/  F2FP.BF16.F32.PACK_AB R0, RZ, R0 ;  /* 0x00000000ff00723e */ /* 0x001fc800000010ff */
[----:B------:R-:W-:Y:S01]  /*3320*/  PRMT R26, R0, 0x7610, R26 ;  /* 0x00007610001a7816 */ /* 0x000fe2000000001a */
[----:B------:R-:W-:Y:S06]  /*3330*/  BRA `(.L_x_15415) ;  /* 0x0000000000107947 */ /* 0x000fec0003800000 */
.L_x_15438:
[----:B------:R-:W2:Y:S02]  /*3340*/  LDG.E R4, desc[UR36][R4.64] ;  /* 0x0000002404047981 */ /* 0x000ea4000c1e1900 */
[----:B--2---:R-:W-:-:S04]  /*3350*/  I2FP.F32.U32 R0, R4 ;  /* 0x0000000400007245 */ /* 0x004fc80000201000 */
[----:B------:R-:W-:-:S04]  /*3360*/  F2FP.BF16.F32.PACK_AB R0, RZ, R0 ;  /* 0x00000000ff00723e */ /* 0x000fc800000010ff */
[----:B------:R-:W-:-:S07]  /*3370*/  PRMT R26, R0, 0x7610, R26 ;  /* 0x00007610001a7816 */ /* 0x000fce000000001a */
.L_x_15415:
        /* <DEDUP_REMOVED lines=21> */
.L_x_15446:
[----:B------:R-:W2:Y:S02]  /*34d0*/  LDG.E.U8 R4, desc[UR36][R4.64] ;  /* 0x0000002404047981 */ /* 0x000ea4000c1e1100 */
[----:B--2---:R-:W-:-:S04]  /*34e0*/  I2FP.F32.U32 R0, R4 ;  /* 0x0000000400007245 */ /* 0x004fc80000201000 */
[----:B------:R-:W-:-:S04]  /*34f0*/  F2FP.BF16.F32.PACK_AB R0, RZ, R0 ;  /* 0x00000000ff00723e */ /* 0x000fc800000010ff */
[----:B------:R-:W-:Y:S01]  /*3500*/  PRMT R27, R0, 0x7610, R27 ;  /* 0x00007610001b7816 */ /* 0x000fe2000000001b */
[----:B------:R-:W-:Y:S06]  /*3510*/  BRA `(.L_x_15448) ;  /* 0x0000000c00c47947 */ /* 0x000fec0003800000 */
.L_x_15445:
        /* <DEDUP_REMOVED lines=11> */
.L_x_15450:
[----:B------:R-:W2:Y:S02]  /*35d0*/  LDG.E R4, desc[UR36][R4.64] ;  /* 0x0000002404047981 */ /* 0x000ea4000c1e1900 */
[----:B--2---:R-:W-:-:S04]  /*35e0*/  I2FP.F32.S32 R0, R4 ;  /* 0x0000000400007245 */ /* 0x004fc80000201400 */
[----:B------:R-:W-:-:S04]  /*35f0*/  F2FP.BF16.F32.PACK_AB R0, RZ, R0 ;  /* 0x00000000ff00723e */ /* 0x000fc800000010ff */
[----:B------:R-:W-:Y:S01]  /*3600*/  PRMT R27, R0, 0x7610, R27 ;  /* 0x00007610001b7816 */ /* 0x000fe2000000001b */
[----:B------:R-:W-:Y:S06]  /*3610*/  BRA `(.L_x_15448) ;  /* 0x0000000c00847947 */ /* 0x000fec0003800000 */
.L_x_15449:
[----:B------:R-:W2:Y:S02]  /*3620*/  LDG.E.U16 R4, desc[UR36][R4.64] ;  /* 0x0000002404047981 */ /* 0x000ea4000c1e1500 */
[----:B--2---:R-:W0:Y:S02]  /*3630*/  I2F.S16 R0, R4 ;  /* 0x0000000400007306 */ /* 0x004e240000101400 */
[----:B0-----:R-:W-:-:S04]  /*3640*/  F2FP.BF16.F32.PACK_AB R0, RZ, R0 ;  /* 0x00000000ff00723e */ /* 0x001fc800000010ff */
[----:B------:R-:W-:Y:S01]  /*3650*/  PRMT R27, R0, 0x7610, R27 ;  /* 0x00007610001b7816 */ /* 0x000fe2000000001b */
[----:B------:R-:W-:Y:S06]  /*3660*/  BRA `(.L_x_15448) ;  /* 0x0000000c00707947 */ /* 0x000fec0003800000 */
.L_x_15444:
        /* <DEDUP_REMOVED lines=9> */
.L_x_15452:
[----:B------:R-:W2:Y:S02]  /*3700*/  LDG.E.U16 R0, desc[UR36][R4.64] ;  /* 0x0000002404007981 */ /* 0x000ea4000c1e1500 */
[----:B--2---:R-:W-:-:S05]  /*3710*/  HADD2.F32 R0, -RZ, R0.H0_H0 ;  /* 0x20000000ff007230 */ /* 0x004fca0000004100 */
[----:B------:R-:W-:-:S04]  /*3720*/  F2FP.BF16.F32.PACK_AB R0, RZ, R0 ;  /* 0x00000000ff00723e */ /* 0x000fc800000010ff */
[----:B------:R-:W-:Y:S01]  /*3730*/  PRMT R27, R0, 0x7610, R27 ;  /* 0x00007610001b7816 */ /* 0x000fe2000000001b */
[----:B------:R-:W-:Y:S06]  /*3740*/  BRA `(.L_x_15448) ;  /* 0x0000000c00387947 */ /* 0x000fec0003800000 */
.L_x_15451:
        /* <DEDUP_REMOVED lines=9> */
.L_x_15454:
[----:B------:R-:W2:Y:S02]  /*37e0*/  LDG.E.U16 R4, desc[UR36][R4.64] ;  /* 0x0000002404047981 */ /* 0x000ea4000c1e1500 */
[----:B--2---:R-:W-:-:S05]  /*37f0*/  HADD2.F32 R0, -RZ, R4.H0_H0 ;  /* 0x20000004ff007230 */ /* 0x004fca0000004100 */
[----:B------:R-:W-:-:S04]  /*3800*/  F2FP.BF16.F32.PACK_AB R0, RZ, R0 ;  /* 0x00000000ff00723e */ /* 0x000fc800000010ff */
[----:B------:R-:W-:Y:S01]  /*3810*/  PRMT R27, R0, 0x7610, R27 ;  /* 0x00007610001b7816 */ /* 0x000fe2000000001b */
[----:B------:R-:W-:Y:S06]  /*3820*/  BRA `(.L_x_15448) ;  /* 0x0000000c00007947 */ /* 0x000fec0003800000 */
.L_x_15453:
        /* <DEDUP_REMOVED lines=9> */
.L_x_15443:
        /* <DEDUP_REMOVED lines=14> */
.L_x_15457:
        /* <DEDUP_REMOVED lines=9> */
.L_x_15456:
        /* <DEDUP_REMOVED lines=27> */
.L_x_15459:
        /* <DEDUP_REMOVED lines=15> */
.L_x_15458:
[----:B------:R0:W5:Y:S01]  /*3cd0*/  LDG.E.U16 R27, desc[UR36][R4.64] ;  /* 0x00000024041b7981 */ /* 0x000162000c1e1500 */
[----:B------:R-:W-:Y:S05]  /*3ce0*/  BRA `(.L_x_15448) ;  /* 0x0000000400d07947 */ /* 0x000fea0003800000 */
.L_x_15455:
        /* <DEDUP_REMOVED lines=13> */
.L_x_15462:
        /* <DEDUP_REMOVED lines=21> */
.L_x_15466:
[----:B------:R-:W-:Y:S05]  /*3f10*/  BSYNC.RECONVERGENT B1 ;  /* 0x0000000000017941 */ /* 0x000fea0003800200 */
.L_x_15465:
[----:B------:R-:W-:Y:S01]  /*3f20*/  IMAD.SHL.U32 R0, R0, 0x100000, RZ ;  /* 0x0010000000007824 */ /* 0x000fe200078e00ff */
[----:B------:R-:W-:-:S04]  /*3f30*/  LEA R3, R3, 0x3b800000, 0x17 ;  /* 0x3b80000003037811 */ /* 0x000fc800078eb8ff */
[----:B------:R-:W-:-:S07]  /*3f40*/  LOP3.LUT R0, R3, R0, R7, 0xfe, !PT ;  /* 0x0000000003007212 */ /* 0x000fce00078efe07 */
.L_x_15464:
[----:B------:R-:W-:Y:S05]  /*3f50*/  BSYNC.RECONVERGENT B0 ;  /* 0x0000000000007941 */ /* 0x000fea0003800200 */
.L_x_15463:
[----:B------:R-:W-:-:S04]  /*3f60*/  F2FP.BF16.F32.PACK_AB R0, RZ, R0 ;  /* 0x00000000ff00723e */ /* 0x000fc800000010ff */
[----:B------:R-:W-:Y:S01]  /*3f70*/  PRMT R27, R0, 0x7610, R27 ;  /* 0x00007610001b7816 */ /* 0x000fe2000000001b */
[----:B------:R-:W-:Y:S06]  /*3f80*/  BRA `(.L_x_15448) ;  /* 0x0000000400287947 */ /* 0x000fec0003800000 */
.L_x_15461:
        /* <DEDUP_REMOVED lines=21> */
.L_x_15470:
[----:B------:R-:W-:Y:S05]  /*40e0*/  BSYNC.RECONVERGENT B1 ;  /* 0x0000000000017941 */ /* 0x000fea0003800200 */
.L_x_15469:
[----:B------:R-:W-:Y:S01]  /*40f0*/  IMAD.SHL.U32 R0, R0, 0x200000, RZ ;  /* 0x0020000000007824 */ /* 0x000fe200078e00ff */
[----:B------:R-:W-:-:S04]  /*4100*/  LEA R3, R3, 0x37800000, 0x17 ;  /* 0x3780000003037811 */ /* 0x000fc800078eb8ff */
[----:B------:R-:W-:-:S07]  /*4110*/  LOP3.LUT R0, R3, R0, R7, 0xfe, !PT ;  /* 0x0000000003007212 */ /* 0x000fce00078efe07 */
.L_x_15468:
[----:B------:R-:W-:Y:S05]  /*4120*/  BSYNC.RECONVERGENT B0 ;  /* 0x0000000000007941 */ /* 0x000fea0003800200 */
.L_x_15467:
[----:B------:R-:W-:-:S04]  /*4130*/  F2FP.BF16.F32.PACK_AB R0, RZ, R0 ;  /* 0x00000000ff00723e */ /* 0x000fc800000010ff */
[----:B------:R-:W-:Y:S01]  /*4140*/  PRMT R27, R0, 0x7610, R27 ;  /* 0x00007610001b7816 */ /* 0x000fe2000000001b */
[----:B------:R-:W-:Y:S06]  /*4150*/  BRA `(.L_x_15448) ;  /* 0x0000000000b47947 */ /* 0x000fec0003800000 */
.L_x_15460:
        /* <DEDUP_REMOVED lines=14> */
.L_x_15474:
[----:B------:R-:W-:Y:S05]  /*4240*/  BSYNC.RECONVERGENT B0 ;  /* 0x0000000000007941 */ /* 0x000fea0003800200 */
.L_x_15473:
[----:B------:R-:W-:-:S04]  /*4250*/  F2FP.BF16.F32.PACK_AB R0, RZ, R0 ;  /* 0x00000000ff00723e */ /* 0x000fc800000010ff */
[----:B------:R-:W-:Y:S01]  /*4260*/  PRMT R27, R0, 0x7610, R27 ;  /* 0x00007610001b7816 */ /* 0x000fe2000000001b */
[----:B------:R-:W-:Y:S06]  /*4270*/  BRA `(.L_x_15448) ;  /* 0x00000000006c7947 */ /* 0x000fec0003800000 */
.L_x_15447:
        /* <DEDUP_REMOVED lines=16> */
.L_x_15475:
[----:B------:R-:W-:Y:S01]  /*4380*/  PRMT R27, RZ, 0x7610, R27 ;  /* 0x00007610ff1b7816 */ /* 0x000fe2000000001b */
[----:B------:R-:W-:Y:S06]  /*4390*/  BRA `(.L_x_15448) ;  /* 0x0000000000247947 */ /* 0x000fec0003800000 */
.L_x_15472:
[----:B------:R-:W2:Y:S02]  /*43a0*/  LDG.E.64 R4, desc[UR36][R4.64] ;  /* 0x0000002404047981 */ /* 0x000ea4000c1e1b00 */
[----:B--2---:R-:W0:Y:S02]  /*43b0*/  I2F.U64 R0, R4 ;  /* 0x0000000400007312 */ /* 0x004e240000301000 */
[----:B0-----:R-:W-:-:S04]  /*43c0*/  F2FP.BF16.F32.PACK_AB R0, RZ, R0 ;  /* 0x00000000ff00723e */ /* 0x001fc800000010ff */
[----:B------:R-:W-:Y:S01]  /*43d0*/  PRMT R27, R0, 0x7610, R27 ;  /* 0x00007610001b7816 */ /* 0x000fe2000000001b */
[----:B------:R-:W-:Y:S06]  /*43e0*/  BRA `(.L_x_15448) ;  /* 0x0000000000107947 */ /* 0x000fec0003800000 */
.L_x_15471:
[----:B------:R-:W2:Y:S02]  /*43f0*/  LDG.E R4, desc[UR36][R4.64] ;  /* 0x0000002404047981 */ /* 0x000ea4000c1e1900 */
[----:B--2---:R-:W-:-:S04]  /*4400*/  I2FP.F32.U32 R0, R4 ;  /* 0x0000000400007245 */ /* 0x004fc80000201000 */
[----:B------:R-:W-:-:S04]  /*4410*/  F2FP.BF16.F32.PACK_AB R0, RZ, R0 ;  /* 0x00000000ff00723e */ /* 0x000fc800000010ff */
[----:B------:R-:W-:-:S07]  /*4420*/  PRMT R27, R0, 0x7610, R27 ;  /* 0x00007610001b7816 */ /* 0x000fce000000001b */
.L_x_15448:
[----:B------:R-:W-:-:S07]  /*4430*/  VIADD R17, R17, 0x80 ;  /* 0x0000008011117836 */ /* 0x000fce0000000000 */
.L_x_15409:
[----:B------:R-:W-:Y:S05]  /*4440*/  BSYNC.RECONVERGENT B6 ;  /* 0x0000000000067941 */ /* 0x000fea0003800200 */
.L_x_15408:
        /* <DEDUP_REMOVED lines=27> */
.L_x_15481:
[----:B------:R-:W2:Y:S02]  /*4600*/  LDG.E.U8 R4, desc[UR36][R4.64] ;  /* 0x0000002404047981 */ /* 0x000ea4000c1e1100 */
[----:B--2---:R-:W-:-:S04]  /*4610*/  I2FP.F32.U32 R0, R4 ;  /* 0x0000000400007245 */ /* 0x004fc80000201000 */
[----:B------:R-:W-:-:S04]  /*4620*/  F2FP.BF16.F32.PACK_AB R0, RZ, R0 ;  /* 0x00000000ff00723e */ /* 0x000fc800000010ff */
[----:B------:R-:W-:Y:S01]  /*4630*/  PRMT R18, R0, 0x7610, R18 ;  /* 0x0000761000127816 */ /* 0x000fe20000000012 */
[----:B------:R-:W-:Y:S06]  /*4640*/  BRA `(.L_x_15483) ;  /* 0x0000000c00c47947 */ /* 0x000fec0003800000 */
.L_x_15480:
        /* <DEDUP_REMOVED lines=11> */
.L_x_15485:
[----:B------:R-:W2:Y:S02]  /*4700*/  LDG.E R4, desc[UR36][R4.64] ;  /* 0x0000002404047981 */ /* 0x000ea4000c1e1900 */
[----:B--2---:R-:W-:-:S04]  /*4710*/  I2FP.F32.S32 R0, R4 ;  /* 0x0000000400007245 */ /* 0x004fc80000201400 */
[----:B------:R-:W-:-:S04]  /*4720*/  F2FP.BF16.F32.PACK_AB R0, RZ, R0 ;  /* 0x00000000ff00723e */ /* 0x000fc800000010ff */
[----:B------:R-:W-:Y:S01]  /*4730*/  PRMT R18, R0, 0x7610, R18 ;  /* 0x0000761000127816 */ /* 0x000fe20000000012 */
[----:B------:R-:W-:Y:S06]  /*4740*/  BRA `(.L_x_15483) ;  /* 0x0000000c00847947 */ /* 0x000fec0003800000 */
.L_x_15484:
[----:B------:R-:W2:Y:S02]  /*4750*/  LDG.E.U16 R4, desc[UR36][R4.64] ;  /* 0x0000002404047981 */ /* 0x000ea4000c1e1500 */
[----:B--2---:R-:W0:Y:S02]  /*4760*/  I2F.S16 R0, R4 ;  /* 0x0000000400007306 */ /* 0x004e240000101400 */
[----:B0-----:R-:W-:-:S04]  /*4770*/  F2FP.BF16.F32.PACK_AB R0, RZ, R0 ;  /* 0x00000000ff00723e */ /* 0x001fc800000010ff */
[----:B------:R-:W-:Y:S01]  /*4780*/  PRMT R18, R0, 0x7610, R18 ;  /* 0x0000761000127816 */ /* 0x000fe20000000012 */
[----:B------:R-:W-:Y:S06]  /*4790*/  BRA `(.L_x_15483) ;  /* 0x0000000c00707947 */ /* 0x000fec0003800000 */
.L_x_15479:
        /* <DEDUP_REMOVED lines=9> */
.L_x_15487:
[----:B------:R-:W2:Y:S02]  /*4830*/  LDG.E.U16 R0, desc[UR36][R4.64] ;  /* 0x0000002404007981 */ /* 0x000ea4000c1e1500 */
[----:B--2---:R-:W-:-:S05]  /*4840*/  HADD2.F32 R0, -RZ, R0.H0_H0 ;  /* 0x20000000ff007230 */ /* 0x004fca0000004100 */
[----:B------:R-:W-:-:S04]  /*4850*/  F2FP.BF16.F32.PACK_AB R0, RZ, R0 ;  /* 0x00000000ff00723e */ /* 0x000fc800000010ff */
[----:B------:R-:W-:Y:S01]  /*4860*/  PRMT R18, R0, 0x7610, R18 ;  /* 0x0000761000127816 */ /* 0x000fe20000000012 */
[----:B------:R-:W-:Y:S06]  /*4870*/  BRA `(.L_x_15483) ;  /* 0x0000000c00387947 */ /* 0x000fec0003800000 */
.L_x_15486:
        /* <DEDUP_REMOVED lines=9> */
.L_x_15489:
[----:B------:R-:W2:Y:S02]  /*4910*/  LDG.E.U16 R4, desc[UR36][R4.64] ;  /* 0x0000002404047981 */ /* 0x000ea4000c1e1500 */
[----:B--2---:R-:W-:-:S05]  /*4920*/  HADD2.F32 R0, -RZ, R4.H0_H0 ;  /* 0x20000004ff007230 */ /* 0x004fca0000004100 */
[----:B------:R-:W-:-:S04]  /*4930*/  F2FP.BF16.F32.PACK_AB R0, RZ, R0 ;  /* 0x00000000ff00723e */ /* 0x000fc800000010ff */
[----:B------:R-:W-:Y:S01]  /*4940*/  PRMT R18, R0, 0x7610, R18 ;  /* 0x0000761000127816 */ /* 0x000fe20000000012 */
[----:B------:R-:W-:Y:S06]  /*4950*/  BRA `(.L_x_15483) ;  /* 0x0000000c00007947 */ /* 0x000fec0003800000 */
.L_x_15488:
        /* <DEDUP_REMOVED lines=9> */
.L_x_15478:
        /* <DEDUP_REMOVED lines=14> */
.L_x_15492:
        /* <DEDUP_REMOVED lines=9> */
.L_x_15491:
        /* <DEDUP_REMOVED lines=27> */
.L_x_15494:
        /* <DEDUP_REMOVED lines=15> */
.L_x_15493:
[----:B------:R0:W5:Y:S01]  /*4e00*/  LDG.E.U16 R18, desc[UR36][R4.64] ;  /* 0x0000002404127981 */ /* 0x000162000c1e1500 */
[----:B------:R-:W-:Y:S05]  /*4e10*/  BRA `(.L_x_15483) ;  /* 0x0000000400d07947 */ /* 0x000fea0003800000 */
.L_x_15490:
        /* <DEDUP_REMOVED lines=13> */
.L_x_15497:
        /* <DEDUP_REMOVED lines=21> */
.L_x_15501:
[----:B------:R-:W-:Y:S05]  /*5040*/  BSYNC.RECONVERGENT B1 ;  /* 0x0000000000017941 */ /* 0x000fea0003800200 */
.L_x_15500:
[----:B------:R-:W-:Y:S01]  /*5050*/  IMAD.SHL.U32 R0, R0, 0x100000, RZ ;  /* 0x0010000000007824 */ /* 0x000fe200078e00ff */
[----:B------:R-:W-:-:S04]  /*5060*/  LEA R3, R3, 0x3b800000, 0x17 ;  /* 0x3b80000003037811 */ /* 0x000fc800078eb8ff */
[----:B------:R-:W-:-:S07]  /*5070*/  LOP3.LUT R0, R3, R0, R7, 0xfe, !PT ;  /* 0x0000000003007212 */ /* 0x000fce00078efe07 */
.L_x_15499:
[----:B------:R-:W-:Y:S05]  /*5080*/  BSYNC.RECONVERGENT B0 ;  /* 0x0000000000007941 */ /* 0x000fea0003800200 */
.L_x_15498:
[----:B------:R-:W-:-:S04]  /*5090*/  F2FP.BF16.F32.PACK_AB R0, RZ, R0 ;  /* 0x00000000ff00723e */ /* 0x000fc800000010ff */
[----:B------:R-:W-:Y:S01]  /*50a0*/  PRMT R18, R0, 0x7610, R18 ;  /* 0x0000761000127816 */ /* 0x000fe20000000012 */
[----:B------:R-:W-:Y:S06]  /*50b0*/  BRA `(.L_x_15483) ;  /* 0x0000000400287947 */ /* 0x000fec0003800000 */
.L_x_15496:
        /* <DEDUP_REMOVED lines=21> */
.L_x_15505:
[----:B------:R-:W-:Y:S05]  /*5210*/  BSYNC.RECONVERGENT B1 ;  /* 0x0000000000017941 */ /* 0x000fea0003800200 */
.L_x_15504:
[----:B------:R-:W-:Y:S01]  /*5220*/  IMAD.SHL.U32 R0, R0, 0x200000, RZ ;  /* 0x0020000000007824 */ /* 0x000fe200078e00ff */
[----:B------:R-:W-:-:S04]  /*5230*/  LEA R3, R3, 0x37800000, 0x17 ;  /* 0x3780000003037811 */ /* 0x000fc800078eb8ff */
[----:B------:R-:W-:-:S07]  /*5240*/  LOP3.LUT R0, R3, R0, R7, 0xfe, !PT ;  /* 0x0000000003007212 */ /* 0x000fce00078efe07 */
.L_x_15503:
[----:B------:R-:W-:Y:S05]  /*5250*/  BSYNC.RECONVERGENT B0 ;  /* 0x0000000000007941 */ /* 0x000fea0003800200 */
.L_x_15502:
[----:B------:R-:W-:-:S04]  /*5260*/  F2FP.BF16.F32.PACK_AB R0, RZ, R0 ;  /* 0x00000000ff00723e */ /* 0x000fc800000010ff */
[----:B------:R-:W-:Y:S01]  /*5270*/  PRMT R18, R0, 0x7610, R18 ;  /* 0x0000761000127816 */ /* 0x000fe20000000012 */
[----:B------:R-:W-:Y:S06]  /*5280*/  BRA `(.L_x_15483) ;  /* 0x0000000000b47947 */ /* 0x000fec0003800000 */
.L_x_15495:
        /* <DEDUP_REMOVED lines=14> */
.L_x_15509:
[----:B------:R-:W-:Y:S05]  /*5370*/  BSYNC.RECONVERGENT B0 ;  /* 0x0000000000007941 */ /* 0x000fea0003800200 */
.L_x_15508:
[----:B------:R-:W-:-:S04]  /*5380*/  F2FP.BF16.F32.PACK_AB R0, RZ, R0 ;  /* 0x00000000ff00723e */ /* 0x000fc800000010ff */
[----:B------:R-:W-:Y:S01]  /*5390*/  PRMT R18, R0, 0x7610, R18 ;  /* 0x0000761000127816 */ /* 0x000fe20000000012 */
[----:B------:R-:W-:Y:S06]  /*53a0*/  BRA `(.L_x_15483) ;  /* 0x00000000006c7947 */ /* 0x000fec0003800000 */
.L_x_15482:
        /* <DEDUP_REMOVED lines=16> */
.L_x_15510:
[----:B------:R-:W-:Y:S01]  /*54b0*/  PRMT R18, RZ, 0x7610, R18 ;  /* 0x00007610ff127816 */ /* 0x000fe20000000012 */
[----:B------:R-:W-:Y:S06]  /*54c0*/  BRA `(.L_x_15483) ;  /* 0x0000000000247947 */ /* 0x000fec0003800000 */
.L_x_15507:
[----:B------:R-:W2:Y:S02]  /*54d0*/  LDG.E.64 R4, desc[UR36][R4.64] ;  /* 0x0000002404047981 */ /* 0x000ea4000c1e1b00 */
[----:B--2---:R-:W0:Y:S02]  /*54e0*/  I2F.U64 R0, R4 ;  /* 0x0000000400007312 */ /* 0x004e240000301000 */
[----:B0-----:R-:W-:-:S04]  /*54f0*/  F2FP.BF16.F32.PACK_AB R0, RZ, R0 ;  /* 0x00000000ff00723e */ /* 0x001fc800000010ff */
[----:B------:R-:W-:Y:S01]  /*5500*/  PRMT R18, R0, 0x7610, R18 ;  /* 0x0000761000127816 */ /* 0x000fe20000000012 */
[----:B------:R-:W-:Y:S06]  /*5510*/  BRA `(.L_x_15483) ;  /* 0x0000000000107947 */ /* 0x000fec0003800000 */
.L_x_15506:
[----:B------:R-:W2:Y:S02]  /*5520*/  LDG.E R4, desc[UR36][R4.64] ;  /* 0x0000002404047981 */ /* 0x000ea4000c1e1900 */
[----:B--2---:R-:W-:-:S04]  /*5530*/  I2FP.F32.U32 R0, R4 ;  /* 0x0000000400007245 */ /* 0x004fc80000201000 */
[----:B------:R-:W-:-:S04]  /*5540*/  F2FP.BF16.F32.PACK_AB R0, RZ, R0 ;  /* 0x00000000ff00723e */ /* 0x000fc800000010ff */
[----:B------:R-:W-:-:S07]  /*5550*/  PRMT R18, R0, 0x7610, R18 ;  /* 0x0000761000127816 */ /* 0x000fce0000000012 */
.L_x_15483:
        /* <DEDUP_REMOVED lines=22> */
.L_x_15514:
[----:B------:R-:W2:Y:S02]  /*56c0*/  LDG.E.U8 R4, desc[UR36][R4.64] ;  /* 0x0000002404047981 */ /* 0x000ea4000c1e1100 */
[----:B--2---:R-:W-:-:S04]  /*56d0*/  I2FP.F32.U32 R0, R4 ;  /* 0x0000000400007245 */ /* 0x004fc80000201000 */
[----:B------:R-:W-:-:S04]  /*56e0*/  F2FP.BF16.F32.PACK_AB R0, RZ, R0 ;  /* 0x00000000ff00723e */ /* 0x000fc800000010ff */
[----:B------:R-:W-:Y:S01]  /*56f0*/  PRMT R25, R0, 0x7610, R25 ;  /* 0x0000761000197816 */ /* 0x000fe20000000019 */
[----:B------:R-:W-:Y:S06]  /*5700*/  BRA `(.L_x_15516) ;  /* 0x0000000c00c47947 */ /* 0x000fec0003800000 */
.L_x_15513:
        /* <DEDUP_REMOVED lines=11> */
.L_x_15518:
[----:B------:R-:W2:Y:S02]  /*57c0*/  LDG.E R4, desc[UR36][R4.64] ;  /* 0x0000002404047981 */ /* 0x000ea4000c1e1900 */
[----:B--2---:R-:W-:-:S04]  /*57d0*/  I2FP.F32.S32 R0, R4 ;  /* 0x0000000400007245 */ /* 0x004fc80000201400 */
[----:B------:R-:W-:-:S04]  /*57e0*/  F2FP.BF16.F32.PACK_AB R0, RZ, R0 ;  /* 0x00000000ff00723e */ /* 0x000fc800000010ff */
[----:B------:R-:W-:Y:S01]  /*57f0*/  PRMT R25, R0, 0x7610, R25 ;  /* 0x0000761000197816 */ /* 0x000fe20000000019 */
[----:B------:R-:W-:Y:S06]  /*5800*/  BRA `(.L_x_15516) ;  /* 0x0000000c00847947 */ /* 0x000fec0003800000 */
.L_x_15517:
[----:B------:R-:W2:Y:S02]  /*5810*/  LDG.E.U16 R4, desc[UR36][R4.64] ;  /* 0x0000002404047981 */ /* 0x000ea4000c1e1500 */
[----:B--2---:R-:W0:Y:S02]  /*5820*/  I2F.S16 R0, R4 ;  /* 0x0000000400007306 */ /* 0x004e240000101400 */
[----:B0-----:R-:W-:-:S04]  /*5830*/  F2FP.BF16.F32.PACK_AB R0, RZ, R0 ;  /* 0x00000000ff00723e */ /* 0x001fc800000010ff */
[----:B------:R-:W-:Y:S01]  /*5840*/  PRMT R25, R0, 0x7610, R25 ;  /* 0x0000761000197816 */ /* 0x000fe20000000019 */
[----:B------:R-:W-:Y:S06]  /*5850*/  BRA `(.L_x_15516) ;  /* 0x0000000c00707947 */ /* 0x000fec0003800000 */
.L_x_15512:
        /* <DEDUP_REMOVED lines=9> */
.L_x_15520:
[----:B------:R-:W2:Y:S02]  /*58f0*/  LDG.E.U16 R0, desc[UR36][R4.64] ;  /* 0x0000002404007981 */ /* 0x000ea4000c1e1500 */
[----:B--2---:R-:W-:-:S05]  /*5900*/  HADD2.F32 R0, -RZ, R0.H0_H0 ;  /* 0x20000000ff007230 */ /* 0x004fca0000004100 */
[----:B------:R-:W-:-:S04]  /*5910*/  F2FP.BF16.F32.PACK_AB R0, RZ, R0 ;  /* 0x00000000ff00723e */ /* 0x000fc800000010ff */
[----:B------:R-:W-:Y:S01]  /*5920*/  PRMT R25, R0, 0x7610, R25 ;  /* 0x0000761000197816 */ /* 0x000fe20000000019 */
[----:B------:R-:W-:Y:S06]  /*5930*/  BRA `(.L_x_15516) ;  /* 0x0000000c00387947 */ /* 0x000fec0003800000 */
.L_x_15519:
        /* <DEDUP_REMOVED lines=9> */
.L_x_15522:
[----:B------:R-:W2:Y:S02]  /*59d0*/  LDG.E.U16 R4, desc[UR36][R4.64] ;  /* 0x0000002404047981 */ /* 0x000ea4000c1e1500 */
[----:B--2---:R-:W-:-:S05]  /*59e0*/  HADD2.F32 R0, -RZ, R4.H0_H0 ;  /* 0x20000004ff007230 */ /* 0x004fca0000004100 */
[----:B------:R-:W-:-:S04]  /*59f0*/  F2FP.BF16.F32.PACK_AB R0, RZ, R0 ;  /* 0x00000000ff00723e */ /* 0x000fc800000010ff */
[----:B------:R-:W-:Y:S01]  /*5a00*/  PRMT R25, R0, 0x7610, R25 ;  /* 0x0000761000197816 */ /* 0x000fe20000000019 */
[----:B------:R-:W-:Y:S06]  /*5a10*/  BRA `(.L_x_15516) ;  /* 0x0000000c00007947 */ /* 0x000fec0003800000 */
.L_x_15521:
        /* <DEDUP_REMOVED lines=9> */
.L_x_15511:
        /* <DEDUP_REMOVED lines=14> */
.L_x_15525:
        /* <DEDUP_REMOVED lines=9> */
.L_x_15524:
        /* <DEDUP_REMOVED lines=27> */
.L_x_15527:
        /* <DEDUP_REMOVED lines=15> */
.L_x_15526:
[----:B------:R0:W5:Y:S01]  /*5ec0*/  LDG.E.U16 R25, desc[UR36][R4.64] ;  /* 0x0000002404197981 */ /* 0x000162000c1e1500 */
[----:B------:R-:W-:Y:S05]  /*5ed0*/  BRA `(.L_x_15516) ;  /* 0x0000000400d07947 */ /* 0x000fea0003800000 */
.L_x_15523:
        /* <DEDUP_REMOVED lines=13> */
.L_x_15530:
        /* <DEDUP_REMOVED lines=21> */
.L_x_15534:
[----:B------:R-:W-:Y:S05]  /*6100*/  BSYNC.RECONVERGENT B1 ;  /* 0x0000000000017941 */ /* 0x000fea0003800200 */
.L_x_15533:
[----:B------:R-:W-:Y:S01]  /*6110*/  IMAD.SHL.U32 R0, R0, 0x100000, RZ ;  /* 0x0010000000007824 */ /* 0x000fe200078e00ff */
[----:B------:R-:W-:-:S04]  /*6120*/  LEA R3, R3, 0x3b800000, 0x17 ;  /* 0x3b80000003037811 */ /* 0x000fc800078eb8ff */
[----:B------:R-:W-:-:S07]  /*6130*/  LOP3.LUT R0, R3, R0, R7, 0xfe, !PT ;  /* 0x0000000003007212 */ /* 0x000fce00078efe07 */
.L_x_15532:
[----:B------:R-:W-:Y:S05]  /*6140*/  BSYNC.RECONVERGENT B0 ;  /* 0x0000000000007941 */ /* 0x000fea0003800200 */
.L_x_15531:
[----:B------:R-:W-:-:S04]  /*6150*/  F2FP.BF16.F32.PACK_AB R0, RZ, R0 ;  /* 0x00000000ff00723e */ /* 0x000fc800000010ff */
[----:B------:R-:W-:Y:S01]  /*6160*/  PRMT R25, R0, 0x7610, R25 ;  /* 0x0000761000197816 */ /* 0x000fe20000000019 */
[----:B------:R-:W-:Y:S06]  /*6170*/  BRA `(.L_x_15516) ;  /* 0x0000000400287947 */ /* 0x000fec0003800000 */
.L_x_15529:
        /* <DEDUP_REMOVED lines=21> */
.L_x_15538:
[----:B------:R-:W-:Y:S05]  /*62d0*/  BSYNC.RECONVERGENT B1 ;  /* 0x0000000000017941 */ /* 0x000fea0003800200 */
.L_x_15537:
[----:B------:R-:W-:Y:S01]  /*62e0*/  IMAD.SHL.U32 R0, R0, 0x200000, RZ ;  /* 0x0020000000007824 */ /* 0x000fe200078e00ff */
[----:B------:R-:W-:-:S04]  /*62f0*/  LEA R3, R3, 0x37800000, 0x17 ;  /* 0x3780000003037811 */ /* 0x000fc800078eb8ff */
[----:B------:R-:W-:-:S07]  /*6300*/  LOP3.LUT R0, R3, R0, R7, 0xfe, !PT ;  /* 0x0000000003007212 */ /* 0x000fce00078efe07 */
.L_x_15536:
[----:B------:R-:W-:Y:S05]  /*6310*/  BSYNC.RECONVERGENT B0 ;  /* 0x0000000000007941 */ /* 0x000fea0003800200 */
.L_x_15535:
[----:B------:R-:W-:-:S04]  /*6320*/  F2FP.BF16.F32.PACK_AB R0, RZ, R0 ;  /* 0x00000000ff00723e */ /* 0x000fc800000010ff */
[----:B------:R-:W-:Y:S01]  /*6330*/  PRMT R25, R0, 0x7610, R25 ;  /* 0x0000761000197816 */ /* 0x000fe20000000019 */
[----:B------:R-:W-:Y:S06]  /*6340*/  BRA `(.L_x_15516) ;  /* 0x0000000000b47947 */ /* 0x000fec0003800000 */
.L_x_15528:
        /* <DEDUP_REMOVED lines=14> */
.L_x_15542:
[----:B------:R-:W-:Y:S05]  /*6430*/  BSYNC.RECONVERGENT B0 ;  /* 0x0000000000007941 */ /* 0x000fea0003800200 */
.L_x_15541:
[----:B------:R-:W-:-:S04]  /*6440*/  F2FP.BF16.F32.PACK_AB R0, RZ, R0 ;  /* 0x00000000ff00723e */ /* 0x000fc800000010ff */
[----:B------:R-:W-:Y:S01]  /*6450*/  PRMT R25, R0, 0x7610, R25 ;  /* 0x0000761000197816 */ /* 0x000fe20000000019 */
[----:B------:R-:W-:Y:S06]  /*6460*/  BRA `(.L_x_15516) ;  /* 0x00000000006c7947 */ /* 0x000fec0003800000 */
.L_x_15515:
        /* <DEDUP_REMOVED lines=16> */
.L_x_15543:
[----:B------:R-:W-:Y:S01]  /*6570*/  PRMT R25, RZ, 0x7610, R25 ;  /* 0x00007610ff197816 */ /* 0x000fe20000000019 */
[----:B------:R-:W-:Y:S06]  /*6580*/  BRA `(.L_x_15516) ;  /* 0x0000000000247947 */ /* 0x000fec0003800000 */
.L_x_15540:
[----:B------:R-:W2:Y:S02]  /*6590*/  LDG.E.64 R4, desc[UR36][R4.64] ;  /* 0x0000002404047981 */ /* 0x000ea4000c1e1b00 */
[----:B--2---:R-:W0:Y:S02]  /*65a0*/  I2F.U64 R0, R4 ;  /* 0x0000000400007312 */ /* 0x004e240000301000 */
[----:B0-----:R-:W-:-:S04]  /*65b0*/  F2FP.BF16.F32.PACK_AB R0, RZ, R0 ;  /* 0x00000000ff00723e */ /* 0x001fc800000010ff */
[----:B------:R-:W-:Y:S01]  /*65c0*/  PRMT R25, R0, 0x7610, R25 ;  /* 0x0000761000197816 */ /* 0x000fe20000000019 */
[----:B------:R-:W-:Y:S06]  /*65d0*/  BRA `(.L_x_15516) ;  /* 0x0000000000107947 */ /* 0x000fec0003800000 */
.L_x_15539:
[----:B------:R-:W2:Y:S02]  /*65e0*/  LDG.E R4, desc[UR36][R4.64] ;  /* 0x0000002404047981 */ /* 0x000ea4000c1e1900 */
[----:B--2---:R-:W-:-:S04]  /*65f0*/  I2FP.F32.U32 R0, R4 ;  /* 0x0000000400007245 */ /* 0x004fc80000201000 */
[----:B------:R-:W-:-:S04]  /*6600*/  F2FP.BF16.F32.PACK_AB R0, RZ, R0 ;  /* 0x00000000ff00723e */ /* 0x000fc800000010ff */
[----:B------:R-:W-:-:S07]  /*6610*/  PRMT R25, R0, 0x7610, R25 ;  /* 0x0000761000197816 */ /* 0x000fce0000000019 */
.L_x_15516:
[----:B------:R-:W-:-:S07]  /*6620*/  VIADD R17, R17, 0x80 ;  /* 0x0000008011117836 */ /* 0x000fce0000000000 */
.L_x_15477:
[----:B------:R-:W-:Y:S05]  /*6630*/  BSYNC.RECONVERGENT B6 ;  /* 0x0000000000067941 */ /* 0x000fea0003800200 */
.L_x_15476:
        /* <DEDUP_REMOVED lines=27> */
.L_x_15549:
[----:B------:R-:W2:Y:S02]  /*67f0*/  LDG.E.U8 R4, desc[UR36][R4.64] ;  /* 0x0000002404047981 */ /* 0x000ea4000c1e1100 */
[----:B--2---:R-:W-:-:S04]  /*6800*/  I2FP.F32.U32 R0, R4 ;  /* 0x0000000400007245 */ /* 0x004fc80000201000 */
[----:B------:R-:W-:-:S04]  /*6810*/  F2FP.BF16.F32.PACK_AB R0, RZ, R0 ;  /* 0x00000000ff00723e */ /* 0x000fc800000010ff */
[----:B------:R-:W-:Y:S01]  /*6820*/  PRMT R22, R0, 0x7610, R22 ;  /* 0x0000761000167816 */ /* 0x000fe20000000016 */
[----:B------:R-:W-:Y:S06]  /*6830*/  BRA `(.L_x_15551) ;  /* 0x0000000c00c47947 */ /* 0x000fec0003800000 */
.L_x_15548:
        /* <DEDUP_REMOVED lines=11> */
.L_x_15553:
[----:B------:R-:W2:Y:S02]  /*68f0*/  LDG.E R4, desc[UR36][R4.64] ;  /* 0x0000002404047981 */ /* 0x000ea4000c1e1900 */
[----:B--2---:R-:W-:-:S04]  /*6900*/  I2FP.F32.S32 R0, R4 ;  /* 0x0000000400007245 */ /* 0x004fc80000201400 */
[----:B------:R-:W-:-:S04]  /*6910*/  F2FP.BF16.F32.PACK_AB R0, RZ, R0 ;  /* 0x00000000ff00723e */ /* 0x000fc800000010ff */
[----:B------:R-:W-:Y:S01]  /*6920*/  PRMT R22, R0, 0x7610, R22 ;  /* 0x0000761000167816 */ /* 0x000fe20000000016 */
[----:B------:R-:W-:Y:S06]  /*6930*/  BRA `(.L_x_15551) ;  /* 0x0000000c00847947 */ /* 0x000fec0003800000 */
.L_x_15552:
[----:B------:R-:W2:Y:S02]  /*6940*/  LDG.E.U16 R4, desc[UR36][R4.64] ;  /* 0x0000002404047981 */ /* 0x000ea4000c1e1500 */
[----:B--2---:R-:W0:Y:S02]  /*6950*/  I2F.S16 R0, R4 ;  /* 0x0000000400007306 */ /* 0x004e240000101400 */
[----:B0-----:R-:W-:-:S04]  /*6960*/  F2FP.BF16.F32.PACK_AB R0, RZ, R0 ;  /* 0x00000000ff00723e */ /* 0x001fc800000010ff */
[----:B------:R-:W-:Y:S01]  /*6970*/  PRMT R22, R0, 0x7610, R22 ;  /* 0x0000761000167816 */ /* 0x000fe20000000016 */
[----:B------:R-:W-:Y:S06]  /*6980*/  BRA `(.L_x_15551) ;  /* 0x0000000c00707947 */ /* 0x000fec0003800000 */
.L_x_15547:
        /* <DEDUP_REMOVED lines=9> */
.L_x_15555:
[----:B------:R-:W2:Y:S02]  /*6a20*/  LDG.E.U16 R0, desc[UR36][R4.64] ;  /* 0x0000002404007981 */ /* 0x000ea4000c1e1500 */
[----:B--2---:R-:W-:-:S05]  /*6a30*/  HADD2.F32 R0, -RZ, R0.H0_H0 ;  /* 0x20000000ff007230 */ /* 0x004fca0000004100 */
[----:B------:R-:W-:-:S04]  /*6a40*/  F2FP.BF16.F32.PACK_AB R0, RZ, R0 ;  /* 0x00000000ff00723e */ /* 0x000fc800000010ff */
[----:B------:R-:W-:Y:S01]  /*6a50*/  PRMT R22, R0, 0x7610, R22 ;  /* 0x0000761000167816 */ /* 0x000fe20000000016 */
[----:B------:R-:W-:Y:S06]  /*6a60*/  BRA `(.L_x_15551) ;  /* 0x0000000c00387947 */ /* 0x000fec0003800000 */
.L_x_15554:
        /* <DEDUP_REMOVED lines=9> */
.L_x_15557:
[----:B------:R-:W2:Y:S02]  /*6b00*/  LDG.E.U16 R4, desc[UR36][R4.64] ;  /* 0x0000002404047981 */ /* 0x000ea4000c1e1500 */
[----:B--2---:R-:W-:-:S05]  /*6b10*/  HADD2.F32 R0, -RZ, R4.H0_H0 ;  /* 0x20000004ff007230 */ /* 0x004fca0000004100 */
[----:B------:R-:W-:-:S04]  /*6b20*/  F2FP.BF16.F32.PACK_AB R0, RZ, R0 ;  /* 0x00000000ff00723e */ /* 0x000fc800000010ff */
[----:B------:R-:W-:Y:S01]  /*6b30*/  PRMT R22, R0, 0x7610, R22 ;  /* 0x0000761000167816 */ /* 0x000fe20000000016 */
[----:B------:R-:W-:Y:S06]  /*6b40*/  BRA `(.L_x_15551) ;  /* 0x0000000c00007947 */ /* 0x000fec0003800000 */
.L_x_15556:
        /* <DEDUP_REMOVED lines=9> */
.L_x_15546:
        /* <DEDUP_REMOVED lines=14> */
.L_x_15560:
        /* <DEDUP_REMOVED lines=9> */
.L_x_15559:
        /* <DEDUP_REMOVED lines=27> */
.L_x_15562:
        /* <DEDUP_REMOVED lines=15> */
.L_x_15561:
[----:B------:R0:W5:Y:S01]  /*6ff0*/  LDG.E.U16 R22, desc[UR36][R4.64] ;  /* 0x0000002404167981 */ /* 0x000162000c1e1500 */
[----:B------:R-:W-:Y:S05]  /*7000*/  BRA `(.L_x_15551) ;  /* 0x0000000400d07947 */ /* 0x000fea0003800000 */
.L_x_15558:
        /* <DEDUP_REMOVED lines=13> */
.L_x_15565:
        /* <DEDUP_REMOVED lines=21> */
.L_x_15569:
[----:B------:R-:W-:Y:S05]  /*7230*/  BSYNC.RECONVERGENT B1 ;  /* 0x0000000000017941 */ /* 0x000fea0003800200 */
.L_x_15568:
[----:B------:R-:W-:Y:S01]  /*7240*/  IMAD.SHL.U32 R0, R0, 0x100000, RZ ;  /* 0x0010000000007824 */ /* 0x000fe200078e00ff */
[----:B------:R-:W-:-:S04]  /*7250*/  LEA R3, R3, 0x3b800000, 0x17 ;  /* 0x3b80000003037811 */ /* 0x000fc800078eb8ff */
[----:B------:R-:W-:-:S07]  /*7260*/  LOP3.LUT R0, R3, R0, R7, 0xfe, !PT ;  /* 0x0000000003007212 */ /* 0x000fce00078efe07 */
.L_x_15567:
[----:B------:R-:W-:Y:S05]  /*7270*/  BSYNC.RECONVERGENT B0 ;  /* 0x0000000000007941 */ /* 0x000fea0003800200 */
.L_x_15566:
[----:B------:R-:W-:-:S04]  /*7280*/  F2FP.BF16.F32.PACK_AB R0, RZ, R0 ;  /* 0x00000000ff00723e */ /* 0x000fc800000010ff */
[----:B------:R-:W-:Y:S01]  /*7290*/  PRMT R22, R0, 0x7610, R22 ;  /* 0x0000761000167816 */ /* 0x000fe20000000016 */
[----:B------:R-:W-:Y:S06]  /*72a0*/  BRA `(.L_x_15551) ;  /* 0x0000000400287947 */ /* 0x000fec0003800000 */
.L_x_15564:
        /* <DEDUP_REMOVED lines=21> */
.L_x_15573:
[----:B------:R-:W-:Y:S05]  /*7400*/  BSYNC.RECONVERGENT B1 ;  /* 0x0000000000017941 */ /* 0x000fea0003800200 */
.L_x_15572:
[----:B------:R-:W-:Y:S01]  /*7410*/  IMAD.SHL.U32 R0, R0, 0x200000, RZ ;  /* 0x0020000000007824 */ /* 0x000fe200078e00ff */
[----:B------:R-:W-:-:S04]  /*7420*/  LEA R3, R3, 0x37800000, 0x17 ;  /* 0x3780000003037811 */ /* 0x000fc800078eb8ff */
[----:B------:R-:W-:-:S07]  /*7430*/  LOP3.LUT R0, R3, R0, R7, 0xfe, !PT ;  /* 0x0000000003007212 */ /* 0x000fce00078efe07 */
.L_x_15571:
[----:B------:R-:W-:Y:S05]  /*7440*/  BSYNC.RECONVERGENT B0 ;  /* 0x0000000000007941 */ /* 0x000fea0003800200 */
.L_x_15570:
[----:B------:R-:W-:-:S04]  /*7450*/  F2FP.BF16.F32.PACK_AB R0, RZ, R0 ;  /* 0x00000000ff00723e */ /* 0x000fc800000010ff */
[----:B------:R-:W-:Y:S01]  /*7460*/  PRMT R22, R0, 0x7610, R22 ;  /* 0x0000761000167816 */ /* 0x000fe20000000016 */
[----:B------:R-:W-:Y:S06]  /*7470*/  BRA `(.L_x_15551) ;  /* 0x0000000000b47947 */ /* 0x000fec0003800000 */
.L_x_15563:
        /* <DEDUP_REMOVED lines=14> */
.L_x_15577:
[----:B------:R-:W-:Y:S05]  /*7560*/  BSYNC.RECONVERGENT B0 ;  /* 0x0000000000007941 */ /* 0x000fea0003800200 */
.L_x_15576:
[----:B------:R-:W-:-:S04]  /*7570*/  F2FP.BF16.F32.PACK_AB R0, RZ, R0 ;  /* 0x00000000ff00723e */ /* 0x000fc800000010ff */
[----:B------:R-:W-:Y:S01]  /*7580*/  PRMT R22, R0, 0x7610, R22 ;  /* 0x0000761000167816 */ /* 0x000fe20000000016 */
[----:B------:R-:W-:Y:S06]  /*7590*/  BRA `(.L_x_15551) ;  /* 0x00000000006c7947 */ /* 0x000fec0003800000 */
.L_x_15550:
        /* <DEDUP_REMOVED lines=16> */
.L_x_15578:
[----:B------:R-:W-:Y:S01]  /*76a0*/  PRMT R22, RZ, 0x7610, R22 ;  /* 0x00007610ff167816 */ /* 0x000fe20000000016 */
[----:B------:R-:W-:Y:S06]  /*76b0*/  BRA `(.L_x_15551) ;  /* 0x0000000000247947 */ /* 0x000fec0003800000 */
.L_x_15575:
[----:B------:R-:W2:Y:S02]  /*76c0*/  LDG.E.64 R4, desc[UR36][R4.64] ;  /* 0x0000002404047981 */ /* 0x000ea4000c1e1b00 */
[----:B--2---:R-:W0:Y:S02]  /*76d0*/  I2F.U64 R0, R4 ;  /* 0x0000000400007312 */ /* 0x004e240000301000 */
[----:B0-----:R-:W-:-:S04]  /*76e0*/  F2FP.BF16.F32.PACK_AB R0, RZ, R0 ;  /* 0x00000000ff00723e */ /* 0x001fc800000010ff */
[----:B------:R-:W-:Y:S01]  /*76f0*/  PRMT R22, R0, 0x7610, R22 ;  /* 0x0000761000167816 */ /* 0x000fe20000000016 */
[----:B------:R-:W-:Y:S06]  /*7700*/  BRA `(.L_x_15551) ;  /* 0x0000000000107947 */ /* 0x000fec0003800000 */
.L_x_15574:
[----:B------:R-:W2:Y:S02]  /*7710*/  LDG.E R4, desc[UR36][R4.64] ;  /* 0x0000002404047981 */ /* 0x000ea4000c1e1900 */
[----:B--2---:R-:W-:-:S04]  /*7720*/  I2FP.F32.U32 R0, R4 ;  /* 0x0000000400007245 */ /* 0x004fc80000201000 */
[----:B------:R-:W-:-:S04]  /*7730*/  F2FP.BF16.F32.PACK_AB R0, RZ, R0 ;  /* 0x00000000ff00723e */ /* 0x000fc800000010ff */
[----:B------:R-:W-:-:S07]  /*7740*/  PRMT R22, R0, 0x7610, R22 ;  /* 0x0000761000167816 */ /* 0x000fce0000000016 */
.L_x_15551:
        /* <DEDUP_REMOVED lines=21> */
.L_x_15582:
[----:B------:R-:W2:Y:S02]  /*78a0*/  LDG.E.U8 R4, desc[UR36][R4.64] ;  /* 0x0000002404047981 */ /* 0x000ea4000c1e1100 */
[----:B--2---:R-:W-:-:S04]  /*78b0*/  I2FP.F32.U32 R0, R4 ;  /* 0x0000000400007245 */ /* 0x004fc80000201000 */
[----:B------:R-:W-:Y:S01]  /*78c0*/  F2FP.BF16.F32.PACK_AB R0, RZ, R0 ;  /* 0x00000000ff00723e */ /* 0x000fe200000010ff */
[----:B------:R-:W-:Y:S06]  /*78d0*/  BRA `(.L_x_15545) ;  /* 0x0000000c00887947 */ /* 0x000fec0003800000 */
.L_x_15581:
        /* <DEDUP_REMOVED lines=10> */
.L_x_15585:
[----:B------:R-:W2:Y:S02]  /*7980*/  LDG.E R4, desc[UR36][R4.64] ;  /* 0x0000002404047981 */ /* 0x000ea4000c1e1900 */
[----:B--2---:R-:W-:-:S04]  /*7990*/  I2FP.F32.S32 R0, R4 ;  /* 0x0000000400007245 */ /* 0x004fc80000201400 */
[----:B------:R-:W-:Y:S01]  /*79a0*/  F2FP.BF16.F32.PACK_AB R0, RZ, R0 ;  /* 0x00000000ff00723e */ /* 0x000fe200000010ff */
[----:B------:R-:W-:Y:S06]  /*79b0*/  BRA `(.L_x_15545) ;  /* 0x0000000c00507947 */ /* 0x000fec0003800000 */
.L_x_15584:
[----:B------:R-:W2:Y:S02]  /*79c0*/  LDG.E.U16 R4, desc[UR36][R4.64] ;  /* 0x0000002404047981 */ /* 0x000ea4000c1e1500 */
[----:B--2---:R-:W0:Y:S02]  /*79d0*/  I2F.S16 R0, R4 ;  /* 0x0000000400007306 */ /* 0x004e240000101400 */
[----:B0-----:R-:W-:Y:S01]  /*79e0*/  F2FP.BF16.F32.PACK_AB R0, RZ, R0 ;  /* 0x00000000ff00723e */ /* 0x001fe200000010ff */
[----:B------:R-:W-:Y:S06]  /*79f0*/  BRA `(.L_x_15545) ;  /* 0x0000000c00407947 */ /* 0x000fec0003800000 */
.L_x_15580:
        /* <DEDUP_REMOVED lines=9> */
.L_x_15587:
[----:B------:R-:W2:Y:S02]  /*7a90*/  LDG.E.U16 R0, desc[UR36][R4.64] ;  /* 0x0000002404007981 */ /* 0x000ea4000c1e1500 */
[----:B--2---:R-:W-:-:S05]  /*7aa0*/  HADD2.F32 R0, -RZ, R0.H0_H0 ;  /* 0x20000000ff007230 */ /* 0x004fca0000004100 */
[----:B------:R-:W-:Y:S01]  /*7ab0*/  F2FP.BF16.F32.PACK_AB R0, RZ, R0 ;  /* 0x00000000ff00723e */ /* 0x000fe200000010ff */
[----:B------:R-:W-:Y:S06]  /*7ac0*/  BRA `(.L_x_15545) ;  /* 0x0000000c000c7947 */ /* 0x000fec0003800000 */
.L_x_15586:
        /* <DEDUP_REMOVED lines=9> */
.L_x_15589:
[----:B------:R-:W2:Y:S02]  /*7b60*/  LDG.E.U16 R4, desc[UR36][R4.64] ;  /* 0x0000002404047981 */ /* 0x000ea4000c1e1500 */
[----:B--2---:R-:W-:-:S05]  /*7b70*/  HADD2.F32 R0, -RZ, R4.H0_H0 ;  /* 0x20000004ff007230 */ /* 0x004fca0000004100 */
[----:B------:R-:W-:Y:S01]  /*7b80*/  F2FP.BF16.F32.PACK_AB R0, RZ, R0 ;  /* 0x00000000ff00723e */ /* 0x000fe200000010ff */
[----:B------:R-:W-:Y:S06]  /*7b90*/  BRA `(.L_x_15545) ;  /* 0x0000000800d87947 */ /* 0x000fec0003800000 */
.L_x_15588:
        /* <DEDUP_REMOVED lines=8> */
.L_x_15579:
        /* <DEDUP_REMOVED lines=13> */
.L_x_15592:
        /* <DEDUP_REMOVED lines=8> */
.L_x_15591:
        /* <DEDUP_REMOVED lines=27> */
.L_x_15594:
        /* <DEDUP_REMOVED lines=14> */
.L_x_15593:
[----:B------:R1:W5:Y:S01]  /*8000*/  LDG.E.U16 R0, desc[UR36][R4.64] ;  /* 0x0000002404007981 */ /* 0x000362000c1e1500 */
[----:B------:R-:W-:Y:S05]  /*8010*/  BRA `(.L_x_15545) ;  /* 0x0000000400b87947 */ /* 0x000fea0003800000 */
.L_x_15590:
        /* <DEDUP_REMOVED lines=12> */
.L_x_15597:
        /* <DEDUP_REMOVED lines=21> */
.L_x_15601:
[----:B------:R-:W-:Y:S05]  /*8230*/  BSYNC.RECONVERGENT B1 ;  /* 0x0000000000017941 */ /* 0x000fea0003800200 */
.L_x_15600:
[----:B------:R-:W-:Y:S01]  /*8240*/  IMAD.SHL.U32 R0, R0, 0x100000, RZ ;  /* 0x0010000000007824 */ /* 0x000fe200078e00ff */
[----:B------:R-:W-:-:S04]  /*8250*/  LEA R3, R3, 0x3b800000, 0x17 ;  /* 0x3b80000003037811 */ /* 0x000fc800078eb8ff */
[----:B------:R-:W-:-:S07]  /*8260*/  LOP3.LUT R0, R3, R0, R7, 0xfe, !PT ;  /* 0x0000000003007212 */ /* 0x000fce00078efe07 */
.L_x_15599:
[----:B------:R-:W-:Y:S05]  /*8270*/  BSYNC.RECONVERGENT B0 ;  /* 0x0000000000007941 */ /* 0x000fea0003800200 */
.L_x_15598:
[----:B------:R-:W-:Y:S01]  /*8280*/  F2FP.BF16.F32.PACK_AB R0, RZ, R0 ;  /* 0x00000000ff00723e */ /* 0x000fe200000010ff */
[----:B------:R-:W-:Y:S06]  /*8290*/  BRA `(.L_x_15545) ;  /* 0x0000000400187947 */ /* 0x000fec0003800000 */
.L_x_15596:
        /* <DEDUP_REMOVED lines=21> */
.L_x_15605:
[----:B------:R-:W-:Y:S05]  /*83f0*/  BSYNC.RECONVERGENT B1 ;  /* 0x0000000000017941 */ /* 0x000fea0003800200 */
.L_x_15604:
[----:B------:R-:W-:Y:S01]  /*8400*/  IMAD.SHL.U32 R0, R0, 0x200000, RZ ;  /* 0x0020000000007824 */ /* 0x000fe200078e00ff */
[----:B------:R-:W-:-:S04]  /*8410*/  LEA R3, R3, 0x37800000, 0x17 ;  /* 0x3780000003037811 */ /* 0x000fc800078eb8ff */
[----:B------:R-:W-:-:S07]  /*8420*/  LOP3.LUT R0, R3, R0, R7, 0xfe, !PT ;  /* 0x0000000003007212 */ /* 0x000fce00078efe07 */
.L_x_15603:
[----:B------:R-:W-:Y:S05]  /*8430*/  BSYNC.RECONVERGENT B0 ;  /* 0x0000000000007941 */ /* 0x000fea0003800200 */
.L_x_15602:
[----:B------:R-:W-:Y:S01]  /*8440*/  F2FP.BF16.F32.PACK_AB R0, RZ, R0 ;  /* 0x00000000ff00723e */ /* 0x000fe200000010ff */
[----:B------:R-:W-:Y:S06]  /*8450*/  BRA `(.L_x_15545) ;  /* 0x0000000000a87947 */ /* 0x000fec0003800000 */
.L_x_15595:
        /* <DEDUP_REMOVED lines=14> */
.L_x_15609:
[----:B------:R-:W-:Y:S05]  /*8540*/  BSYNC.RECONVERGENT B0 ;  /* 0x0000000000007941 */ /* 0x000fea0003800200 */
.L_x_15608:
[----:B------:R-:W-:Y:S01]  /*8550*/  F2FP.BF16.F32.PACK_AB R0, RZ, R0 ;  /* 0x00000000ff00723e */ /* 0x000fe200000010ff */
[----:B------:R-:W-:Y:S06]  /*8560*/  BRA `(.L_x_15545) ;  /* 0x0000000000647947 */ /* 0x000fec0003800000 */
.L_x_15583:
        /* <DEDUP_REMOVED lines=16> */
.L_x_15610:
[----:B------:R-:W-:Y:S01]  /*8670*/  PRMT R0, RZ, 0x7610, R0 ;  /* 0x00007610ff007816 */ /* 0x000fe20000000000 */
[----:B------:R-:W-:Y:S06]  /*8680*/  BRA `(.L_x_15545) ;  /* 0x00000000001c7947 */ /* 0x000fec0003800000 */
.L_x_15607:
[----:B------:R-:W2:Y:S02]  /*8690*/  LDG.E.64 R4, desc[UR36][R4.64] ;  /* 0x0000002404047981 */ /* 0x000ea4000c1e1b00 */
[----:B--2---:R-:W0:Y:S02]  /*86a0*/  I2F.U64 R0, R4 ;  /* 0x0000000400007312 */ /* 0x004e240000301000 */
[----:B0-----:R-:W-:Y:S01]  /*86b0*/  F2FP.BF16.F32.PACK_AB R0, RZ, R0 ;  /* 0x00000000ff00723e */ /* 0x001fe200000010ff */
[----:B------:R-:W-:Y:S06]  /*86c0*/  BRA `(.L_x_15545) ;  /* 0x00000000000c7947 */ /* 0x000fec0003800000 */
.L_x_15606:
[----:B------:R-:W2:Y:S02]  /*86d0*/  LDG.E R4, desc[UR36][R4.64] ;  /* 0x0000002404047981 */ /* 0x000ea4000c1e1900 */
[----:B--2---:R-:W-:-:S04]  /*86e0*/  I2FP.F32.U32 R0, R4 ;  /* 0x0000000400007245 */ /* 0x004fc80000201000 */
[----:B------:R-:W-:-:S07]  /*86f0*/  F2FP.BF16.F32.PACK_AB R0, RZ, R0 ;  /* 0x00000000ff00723e */ /* 0x000fce00000010ff */
.L_x_15545:
[----:B------:R-:W-:Y:S05]  /*8700*/  BSYNC.RECONVERGENT B6 ;  /* 0x0000000000067941 */ /* 0x000fea0003800200 */
.L_x_15544:
[----:B------:R-:W2:Y:S01]  /*8710*/  LDC.U8 R17, c[0x0][0x3b0] ;  /* 0x0000ec00ff117b82 */ /* 0x000ea20000000000 */
[CC--:B------:R-:W-:Y:S01]  /*8720*/  ISETP.GE.AND P3, PT, R23.reuse, R16.reuse, PT ;  /* 0x000000101700720c */ /* 0x0c0fe20003f66270 */
[C---:B------:R-:W-:Y:S01]  /*8730*/  VIADD R3, R23.reuse, 0x100 ;  /* 0x0000010017037836 */ /* 0x040fe20000000000 */
[----:B------:R-:W-:Y:S01]  /*8740*/  BSSY.RECONVERGENT B0, `(.L_x_15611) ;  /* 0x000000c000007945 */ /* 0x000fe20003800200 */
[C---:B01----:R-:W-:Y:S02]  /*8750*/  VIADD R5, R23.reuse, 0x180 ;  /* 0x0000018017057836 */ /* 0x043fe40000000000 */
[----:B------:R-:W-:Y:S01]  /*8760*/  VIADD R19, R23, 0x80 ;  /* 0x0000008017137836 */ /* 0x000fe20000000000 */
[-C--:B------:R-:W-:Y:S02]  /*8770*/  ISETP.GE.AND P1, PT, R3, R16.reuse, PT ;  /* 0x000000100300720c */ /* 0x080fe40003f26270 */
[-C--:B------:R-:W-:Y:S02]  /*8780*/  ISETP.GE.AND P2, PT, R5, R16.reuse, PT ;  /* 0x000000100500720c */ /* 0x080fe40003f46270 */
[----:B------:R-:W-:-:S03]  /*8790*/  ISETP.GE.AND P4, PT, R19, R16, PT ;  /* 0x000000101300720c */ /* 0x000fc60003f86270 */
[----:B------:R-:W-:Y:S10]  /*87a0*/  @P3 BRA `(.L_x_15612) ;  /* 0x0000000000143947 */ /* 0x000ff40003800000 */
[----:B-----5:R-:W-:-:S05]  /*87b0*/  IMAD.U32 R28, R28, 0x10000, RZ ;  /* 0x000100001c1c7824 */ /* 0x020fca00078e00ff */
[----:B------:R-:W-:-:S13]  /*87c0*/  FSETP.NEU.FTZ.AND P0, PT, R28, RZ, PT ;  /* 0x000000ff1c00720b */ /* 0x000fda0003f1d000 */
[----:B------:R-:W-:-:S05]  /*87d0*/  @!P0 IMAD.U32 R24, R24, 0x10000, RZ ;  /* 0x0001000018188824 */ /* 0x000fca00078e00ff */
[----:B------:R-:W-:-:S04]  /*87e0*/  FSETP.NEU.OR P0, PT, R24, RZ, P0 ;  /* 0x000000ff1800720b */ /* 0x000fc8000070d400 */
[----:B------:R-:W-:-:S09]  /*87f0*/  SEL R5, RZ, 0x1, !P0 ;  /* 0x00000001ff057807 */ /* 0x000fd20004000000 */
.L_x_15612:
[----:B------:R-:W-:Y:S05]  /*8800*/  BSYNC.RECONVERGENT B0 ;  /* 0x0000000000007941 */ /* 0x000fea0003800200 */
.L_x_15611:
[----:B------:R-:W-:Y:S04]  /*8810*/  BSSY.RECONVERGENT B0, `(.L_x_15613) ;  /* 0x0000007000007945 */ /* 0x000fe80003800200 */
[----:B------:R-:W-:Y:S05]  /*8820*/  @P4 BRA `(.L_x_15614) ;  /* 0x0000000000144947 */ /* 0x000fea0003800000 */
[----:B-----5:R-:W-:-:S05]  /*8830*/  IMAD.U32 R26, R26, 0x10000, RZ ;  /* 0x000100001a1a7824 */ /* 0x020fca00078e00ff */
[----:B------:R-:W-:-:S13]  /*8840*/  FSETP.NEU.FTZ.AND P0, PT, R26, RZ, PT ;  /* 0x000000ff1a00720b */ /* 0x000fda0003f1d000 */
[----:B------:R-:W-:-:S05]  /*8850*/  @!P0 IMAD.U32 R27, R27, 0x10000, RZ ;  /* 0x000100001b1b8824 */ /* 0x000fca00078e00ff */
[----:B------:R-:W-:-:S04]  /*8860*/  FSETP.NEU.OR P0, PT, R27, RZ, P0 ;  /* 0x000000ff1b00720b */ /* 0x000fc8000070d400 */
[----:B------:R-:W-:-:S09]  /*8870*/  SEL R24, RZ, 0x1, !P0 ;  /* 0x00000001ff187807 */ /* 0x000fd20004000000 */
.L_x_15614:
[----:B------:R-:W-:Y:S05]  /*8880*/  BSYNC.RECONVERGENT B0 ;  /* 0x0000000000007941 */ /* 0x000fea0003800200 */
.L_x_15613:
[----:B------:R-:W-:Y:S04]  /*8890*/  BSSY.RECONVERGENT B0, `(.L_x_15615) ;  /* 0x0000007000007945 */ /* 0x000fe80003800200 */
[----:B------:R-:W-:Y:S05]  /*88a0*/  @P1 BRA `(.L_x_15616) ;  /* 0x0000000000141947 */ /* 0x000fea0003800000 */
[----:B-----5:R-:W-:-:S05]  /*88b0*/  IMAD.U32 R18, R18, 0x10000, RZ ;  /* 0x0001000012127824 */ /* 0x020fca00078e00ff */
[----:B------:R-:W-:-:S13]  /*88c0*/  FSETP.NEU.FTZ.AND P0, PT, R18, RZ, PT ;  /* 0x000000ff1200720b */ /* 0x000fda0003f1d000 */
[----:B------:R-:W-:-:S05]  /*88d0*/  @!P0 IMAD.U32 R25, R25, 0x10000, RZ ;  /* 0x0001000019198824 */ /* 0x000fca00078e00ff */
[----:B------:R-:W-:-:S04]  /*88e0*/  FSETP.NEU.OR P0, PT, R25, RZ, P0 ;  /* 0x000000ff1900720b */ /* 0x000fc8000070d400 */
[----:B------:R-:W-:-:S09]  /*88f0*/  SEL R18, RZ, 0x1, !P0 ;  /* 0x00000001ff127807 */ /* 0x000fd20004000000 */
.L_x_15616:
[----:B------:R-:W-:Y:S05]  /*8900*/  BSYNC.RECONVERGENT B0 ;  /* 0x0000000000007941 */ /* 0x000fea0003800200 */
.L_x_15615:
[----:B------:R-:W-:Y:S04]  /*8910*/  BSSY.RECONVERGENT B0, `(.L_x_15617) ;  /* 0x0000007000007945 */ /* 0x000fe80003800200 */
[----:B------:R-:W-:Y:S05]  /*8920*/  @P2 BRA `(.L_x_15618) ;  /* 0x0000000000142947 */ /* 0x000fea0003800000 */
[----:B-----5:R-:W-:-:S05]  /*8930*/  IMAD.U32 R22, R22, 0x10000, RZ ;  /* 0x0001000016167824 */ /* 0x020fca00078e00ff */
[----:B------:R-:W-:-:S13]  /*8940*/  FSETP.NEU.FTZ.AND P0, PT, R22, RZ, PT ;  /* 0x000000ff1600720b */ /* 0x000fda0003f1d000 */
[----:B------:R-:W-:-:S05]  /*8950*/  @!P0 IMAD.U32 R0, R0, 0x10000, RZ ;  /* 0x0001000000008824 */ /* 0x000fca00078e00ff */
[----:B------:R-:W-:-:S04]  /*8960*/  FSETP.NEU.OR P0, PT, R0, RZ, P0 ;  /* 0x000000ff0000720b */ /* 0x000fc8000070d400 */
[----:B------:R-:W-:-:S09]  /*8970*/  SEL R22, RZ, 0x1, !P0 ;  /* 0x00000001ff167807 */ /* 0x000fd20004000000 */
.L_x_15618:
[----:B------:R-:W-:Y:S05]  /*8980*/  BSYNC.RECONVERGENT B0 ;  /* 0x0000000000007941 */ /* 0x000fea0003800200 */
.L_x_15617:
        /* <DEDUP_REMOVED lines=23> */
.L_x_15624:
[----:B------:R0:W-:Y:S01]  /*8b00*/  STG.E.U8 desc[UR36][R8.64], R5 ;  /* 0x0000000508007986 */ /* 0x0001e2000c101124 */
[----:B------:R-:W-:Y:S01]  /*8b10*/  IMAD.MOV.U32 R23, RZ, RZ, R19 ;  /* 0x000000ffff177224 */ /* 0x000fe200078e0013 */
[----:B------:R-:W-:Y:S06]  /*8b20*/  BRA `(.L_x_15620) ;  /* 0x0000000c00947947 */ /* 0x000fec0003800000 */
.L_x_15623:
        /* <DEDUP_REMOVED lines=11> */
.L_x_15627:
[----:B------:R0:W-:Y:S01]  /*8be0*/  STG.E desc[UR36][R8.64], R5 ;  /* 0x0000000508007986 */ /* 0x0001e2000c101924 */
[----:B------:R-:W-:Y:S01]  /*8bf0*/  IMAD.MOV.U32 R23, RZ, RZ, R19 ;  /* 0x000000ffff177224 */ /* 0x000fe200078e0013 */
[----:B------:R-:W-:Y:S06]  /*8c00*/  BRA `(.L_x_15620) ;  /* 0x0000000c005c7947 */ /* 0x000fec0003800000 */
.L_x_15626:
[----:B------:R0:W-:Y:S01]  /*8c10*/  STG.E.U16 desc[UR36][R8.64], R5 ;  /* 0x0000000508007986 */ /* 0x0001e2000c101524 */
[----:B------:R-:W-:Y:S01]  /*8c20*/  IMAD.MOV.U32 R23, RZ, RZ, R19 ;  /* 0x000000ffff177224 */ /* 0x000fe200078e0013 */
[----:B------:R-:W-:Y:S06]  /*8c30*/  BRA `(.L_x_15620) ;  /* 0x0000000c00507947 */ /* 0x000fec0003800000 */
.L_x_15622:
        /* <DEDUP_REMOVED lines=10> */
.L_x_15629:
[----:B------:R-:W0:Y:S01]  /*8ce0*/  I2F.S16 R0, R5 ;  /* 0x0000000500007306 */ /* 0x000e220000101400 */
[----:B------:R-:W-:Y:S01]  /*8cf0*/  IMAD.MOV.U32 R23, RZ, RZ, R19 ;  /* 0x000000ffff177224 */ /* 0x000fe200078e0013 */
[----:B0-----:R-:W-:-:S05]  /*8d00*/  F2FP.F16.F32.PACK_AB R0, RZ, R0 ;  /* 0x00000000ff00723e */ /* 0x001fca00000000ff */
[----:B------:R0:W-:Y:S01]  /*8d10*/  STG.E.U16 desc[UR36][R8.64], R0 ;  /* 0x0000000008007986 */ /* 0x0001e2000c101524 */
[----:B------:R-:W-:Y:S05]  /*8d20*/  BRA `(.L_x_15620) ;  /* 0x0000000c00147947 */ /* 0x000fea0003800000 */
.L_x_15628:
        /* <DEDUP_REMOVED lines=11> */
.L_x_15631:
[----:B------:R-:W0:Y:S01]  /*8de0*/  I2F.S16 R5, R5 ;  /* 0x0000000500057306 */ /* 0x000e220000101400 */
[----:B------:R-:W-:Y:S01]  /*8df0*/  IMAD.MOV.U32 R23, RZ, RZ, R19 ;  /* 0x000000ffff177224 */ /* 0x000fe200078e0013 */
[----:B0-----:R-:W-:-:S04]  /*8e00*/  F2FP.F16.F32.PACK_AB R3, RZ, R5 ;  /* 0x00000005ff03723e */ /* 0x001fc800000000ff */
[----:B------:R-:W-:-:S05]  /*8e10*/  PRMT R3, R3, 0x5410, RZ ;  /* 0x0000541003037816 */ /* 0x000fca00000000ff */
[----:B------:R0:W-:Y:S01]  /*8e20*/  STG.E desc[UR36][R8.64], R3 ;  /* 0x0000000308007986 */ /* 0x0001e2000c101924 */
[----:B------:R-:W-:Y:S05]  /*8e30*/  BRA `(.L_x_15620) ;  /* 0x0000000800d07947 */ /* 0x000fea0003800000 */
.L_x_15630:
[----:B------:R-:W0:Y:S01]  /*8e40*/  I2F.F64.S16 R4, R5 ;  /* 0x0000000500047312 */ /* 0x000e220000101c00 */
[----:B------:R-:W-:Y:S01]  /*8e50*/  IMAD.MOV.U32 R23, RZ, RZ, R19 ;  /* 0x000000ffff177224 */ /* 0x000fe200078e0013 */
[----:B0-----:R0:W-:Y:S01]  /*8e60*/  STG.E.64 desc[UR36][R8.64], R4 ;  /* 0x0000000408007986 */ /* 0x0011e2000c101b24 */
[----:B------:R-:W-:Y:S05]  /*8e70*/  BRA `(.L_x_15620) ;  /* 0x0000000800c07947 */ /* 0x000fea0003800000 */
.L_x_15621:
        /* <DEDUP_REMOVED lines=13> */
.L_x_15634:
[----:B------:R-:W0:Y:S01]  /*8f50*/  I2F.F64.S16 R4, R5 ;  /* 0x0000000500047312 */ /* 0x000e220000101c00 */
[----:B------:R-:W-:Y:S01]  /*8f60*/  CS2R R6, SRZ ;  /* 0x0000000000067805 */ /* 0x000fe2000001ff00 */
[----:B------:R-:W-:-:S04]  /*8f70*/  IMAD.MOV.U32 R23, RZ, RZ, R19 ;  /* 0x000000ffff177224 */ /* 0x000fc800078e0013 */
[----:B0-----:R0:W-:Y:S01]  /*8f80*/  STG.E.128 desc[UR36][R8.64], R4 ;  /* 0x0000000408007986 */ /* 0x0011e2000c101d24 */
[----:B------:R-:W-:Y:S05]  /*8f90*/  BRA `(.L_x_15620) ;  /* 0x0000000800787947 */ /* 0x000fea0003800000 */
.L_x_15633:
        /* <DEDUP_REMOVED lines=19> */
.L_x_15638:
[----:B------:R-:W-:Y:S05]  /*90d0*/  BSYNC.RECONVERGENT B0 ;  /* 0x0000000000007941 */ /* 0x000fea0003800200 */
.L_x_15637:
[----:B------:R-:W-:Y:S01]  /*90e0*/  LOP3.LUT R7, R0, 0x80, R7, 0xf8, !PT ;  /* 0x0000008000077812 */ /* 0x000fe200078ef807 */
[----:B------:R-:W-:-:S04]  /*90f0*/  IMAD.MOV.U32 R23, RZ, RZ, R19 ;  /* 0x000000ffff177224 */ /* 0x000fc800078e0013 */
[----:B------:R0:W-:Y:S01]  /*9100*/  STG.E.U8 desc[UR36][R8.64], R7 ;  /* 0x0000000708007986 */ /* 0x0001e2000c101124 */
[----:B------:R-:W-:Y:S05]  /*9110*/  BRA `(.L_x_15620) ;  /* 0x0000000800187947 */ /* 0x000fea0003800000 */
.L_x_15636:
        /* <DEDUP_REMOVED lines=15> */
.L_x_15640:
[----:B------:R-:W-:Y:S05]  /*9210*/  BSYNC.RECONVERGENT B0 ;  /* 0x0000000000007941 */ /* 0x000fea0003800200 */
.L_x_15639:
[----:B------:R-:W-:Y:S01]  /*9220*/  LOP3.LUT R7, R0, 0x80, R7, 0xf8, !PT ;  /* 0x0000008000077812 */ /* 0x000fe200078ef807 */
[----:B------:R-:W-:-:S04]  /*9230*/  IMAD.MOV.U32 R23, RZ, RZ, R19 ;  /* 0x000000ffff177224 */ /* 0x000fc800078e0013 */
[----:B------:R0:W-:Y:S01]  /*9240*/  STG.E.U8 desc[UR36][R8.64], R7 ;  /* 0x0000000708007986 */ /* 0x0001e2000c101124 */
[----:B------:R-:W-:Y:S05]  /*9250*/  BRA `(.L_x_15620) ;  /* 0x0000000400c87947 */ /* 0x000fea0003800000 */
.L_x_15635:
[----:B------:R-:W0:Y:S01]  /*9260*/  I2F.S16 R0, R5 ;  /* 0x0000000500007306 */ /* 0x000e220000101400 */
[----:B------:R-:W-:Y:S01]  /*9270*/  IMAD.MOV.U32 R23, RZ, RZ, R19 ;  /* 0x000000ffff177224 */ /* 0x000fe200078e0013 */
[----:B0-----:R-:W-:-:S05]  /*9280*/  F2FP.BF16.F32.PACK_AB R0, RZ, R0 ;  /* 0x00000000ff00723e */ /* 0x001fca00000010ff */
[----:B------:R0:W-:Y:S01]  /*9290*/  STG.E.U16 desc[UR36][R8.64], R0 ;  /* 0x0000000008007986 */ /* 0x0001e2000c101524 */
[----:B------:R-:W-:Y:S05]  /*92a0*/  BRA `(.L_x_15620) ;  /* 0x0000000400b47947 */ /* 0x000fea0003800000 */
.L_x_15632:
        /* <DEDUP_REMOVED lines=11> */
.L_x_15643:
        /* <DEDUP_REMOVED lines=13> */
.L_x_15646:
[----:B------:R-:W-:-:S04]  /*9430*/  SHF.R.U32.HI R0, RZ, 0x14, R3 ;  /* 0x00000014ff007819 */ /* 0x000fc80000011603 */
[----:B------:R-:W-:-:S04]  /*9440*/  LOP3.LUT R0, R0, 0x1, RZ, 0xc0, !PT ;  /* 0x0000000100007812 */ /* 0x000fc800078ec0ff */
[----:B------:R-:W-:-:S04]  /*9450*/  IADD3 R0, PT, PT, R3, 0x487ffff, R0 ;  /* 0x0487ffff03007810 */ /* 0x000fc80007ffe000 */
[----:B------:R-:W-:-:S04]  /*9460*/  SHF.R.U32.HI R0, RZ, 0x14, R0 ;  /* 0x00000014ff007819 */ /* 0x000fc80000011600 */
[----:B------:R-:W-:-:S07]  /*9470*/  LOP3.LUT R0, R0, 0xff, RZ, 0xc0, !PT ;  /* 0x000000ff00007812 */ /* 0x000fce00078ec0ff */
.L_x_15647:
[----:B------:R-:W-:-:S04]  /*9480*/  SHF.R.U32.HI R3, RZ, 0x18, R3 ;  /* 0x00000018ff037819 */ /* 0x000fc80000011603 */
[----:B------:R-:W-:-:S04]  /*9490*/  LOP3.LUT R0, R0, 0x80, R3, 0xf8, !PT ;  /* 0x0000008000007812 */ /* 0x000fc800078ef803 */
[----:B------:R-:W-:-:S07]  /*94a0*/  PRMT R4, R0, 0x7610, R4 ;  /* 0x0000761000047816 */ /* 0x000fce0000000004 */
.L_x_15645:
[----:B------:R-:W-:Y:S05]  /*94b0*/  BSYNC.RECONVERGENT B0 ;  /* 0x0000000000007941 */ /* 0x000fea0003800200 */
.L_x_15644:
[----:B------:R0:W-:Y:S01]  /*94c0*/  STG.E.U8 desc[UR36][R8.64], R4 ;  /* 0x0000000408007986 */ /* 0x0001e2000c101124 */
[----:B------:R-:W-:Y:S01]  /*94d0*/  IMAD.MOV.U32 R23, RZ, RZ, R19 ;  /* 0x000000ffff177224 */ /* 0x000fe200078e0013 */
[----:B------:R-:W-:Y:S06]  /*94e0*/  BRA `(.L_x_15620) ;  /* 0x0000000400247947 */ /* 0x000fec0003800000 */
.L_x_15642:
        /* <DEDUP_REMOVED lines=13> */
.L_x_15650:
[----:B------:R-:W-:-:S04]  /*95c0*/  SHF.R.U32.HI R0, RZ, 0x15, R3 ;  /* 0x00000015ff007819 */ /* 0x000fc80000011603 */
[----:B------:R-:W-:-:S04]  /*95d0*/  LOP3.LUT R0, R0, 0x1, RZ, 0xc0, !PT ;  /* 0x0000000100007812 */ /* 0x000fc800078ec0ff */
[----:B------:R-:W-:-:S04]  /*95e0*/  IADD3 R0, PT, PT, R3, 0x88fffff, R0 ;  /* 0x088fffff03007810 */ /* 0x000fc80007ffe000 */
[----:B------:R-:W-:-:S04]  /*95f0*/  SHF.R.U32.HI R0, RZ, 0x15, R0 ;  /* 0x00000015ff007819 */ /* 0x000fc80000011600 */
[----:B------:R-:W-:-:S07]  /*9600*/  LOP3.LUT R0, R0, 0xff, RZ, 0xc0, !PT ;  /* 0x000000ff00007812 */ /* 0x000fce00078ec0ff */
.L_x_15651:
[----:B------:R-:W-:-:S04]  /*9610*/  SHF.R.U32.HI R3, RZ, 0x18, R3 ;  /* 0x00000018ff037819 */ /* 0x000fc80000011603 */
[----:B------:R-:W-:-:S04]  /*9620*/  LOP3.LUT R0, R0, 0x80, R3, 0xf8, !PT ;  /* 0x0000008000007812 */ /* 0x000fc800078ef803 */
[----:B------:R-:W-:-:S07]  /*9630*/  PRMT R4, R0, 0x7610, R4 ;  /* 0x0000761000047816 */ /* 0x000fce0000000004 */
.L_x_15649:
[----:B------:R-:W-:Y:S05]  /*9640*/  BSYNC.RECONVERGENT B0 ;  /* 0x0000000000007941 */ /* 0x000fea0003800200 */
.L_x_15648:
[----:B------:R4:W-:Y:S01]  /*9650*/  STG.E.U8 desc[UR36][R8.64], R4 ;  /* 0x0000000408007986 */ /* 0x0009e2000c101124 */
[----:B------:R-:W-:Y:S01]  /*9660*/  IMAD.MOV.U32 R23, RZ, RZ, R19 ;  /* 0x000000ffff177224 */ /* 0x000fe200078e0013 */
[----:B------:R-:W-:Y:S06]  /*9670*/  BRA `(.L_x_15620) ;  /* 0x0000000000c07947 */ /* 0x000fec0003800000 */
.L_x_15641:
[----:B------:R-:W-:-:S13]  /*9680*/  ISETP.NE.AND P0, PT, R0, 0x1c, PT ;  /* 0x0000001c0000780c */ /* 0x000fda0003f05270 */
[----:B------:R-:W-:Y:S05]  /*9690*/  @!P0 BRA `(.L_x_15652) ;  /* 0x0000000000b08947 */ /* 0x000fea0003800000 */
[----:B------:R-:W-:-:S13]  /*96a0*/  ISETP.NE.AND P0, PT, R0, 0x1d, PT ;  /* 0x0000001d0000780c */ /* 0x000fda0003f05270 */
[----:B------:R-:W-:Y:S05]  /*96b0*/  @!P0 BRA `(.L_x_15653) ;  /* 0x0000000000948947 */ /* 0x000fea0003800000 */
[----:B------:R-:W-:-:S13]  /*96c0*/  ISETP.NE.AND P0, PT, R0, 0x2c, PT ;  /* 0x0000002c0000780c */ /* 0x000fda0003f05270 */
[----:B------:R-:W-:Y:S05]  /*96d0*/  @!P0 BRA `(.L_x_15654) ;  /* 0x0000000000488947 */ /* 0x000fea0003800000 */
.L_x_15625:
        /* <DEDUP_REMOVED lines=16> */
.L_x_15655:
[----:B------:R-:W-:Y:S01]  /*97e0*/  IMAD.MOV.U32 R23, RZ, RZ, R19 ;  /* 0x000000ffff177224 */ /* 0x000fe200078e0013 */
[----:B------:R-:W-:Y:S06]  /*97f0*/  BRA `(.L_x_15620) ;  /* 0x0000000000607947 */ /* 0x000fec0003800000 */
.L_x_15654:
        /* <DEDUP_REMOVED lines=17> */
.L_x_15653:
[--C-:B------:R-:W-:Y:S01]  /*9910*/  SHF.R.S32.HI R7, RZ, 0x1f, R5.reuse ;  /* 0x0000001fff077819 */ /* 0x100fe20000011405 */
[----:B------:R-:W-:Y:S02]  /*9920*/  IMAD.MOV.U32 R6, RZ, RZ, R5 ;  /* 0x000000ffff067224 */ /* 0x000fe400078e0005 */
[----:B------:R-:W-:-:S03]  /*9930*/  IMAD.MOV.U32 R23, RZ, RZ, R19 ;  /* 0x000000ffff177224 */ /* 0x000fc600078e0013 */
[----:B------:R1:W-:Y:S01]  /*9940*/  STG.E.64 desc[UR36][R8.64], R6 ;  /* 0x0000000608007986 */ /* 0x0003e2000c101b24 */
[----:B------:R-:W-:Y:S05]  /*9950*/  BRA `(.L_x_15620) ;  /* 0x0000000000087947 */ /* 0x000fea0003800000 */
.L_x_15652:
[----:B------:R0:W-:Y:S01]  /*9960*/  STG.E desc[UR36][R8.64], R5 ;  /* 0x0000000508007986 */ /* 0x0001e2000c101924 */
[----:B------:R-:W-:-:S07]  /*9970*/  IMAD.MOV.U32 R23, RZ, RZ, R19 ;  /* 0x000000ffff177224 */ /* 0x000fce00078e0013 */
.L_x_15620:
[----:B------:R-:W-:Y:S05]  /*9980*/  BSYNC.RECONVERGENT B6 ;  /* 0x0000000000067941 */ /* 0x000fea0003800200 */
.L_x_15619:
[----:B------:R-:W-:Y:S01]  /*9990*/  ISETP.GE.AND P0, PT, R23, R16, PT ;  /* 0x000000101700720c */ /* 0x000fe20003f06270 */
[----:B------:R-:W-:-:S12]  /*99a0*/  BSSY.RECONVERGENT B6, `(.L_x_15656) ;  /* 0x00001ce000067945 */ /* 0x000fd80003800200 */
[----:B------:R-:W-:Y:S05]  /*99b0*/  @P0 BRA `(.L_x_15657) ;  /* 0x0000001c00300947 */ /* 0x000fea0003800000 */
[----:B------:R-:W3:Y:S01]  /*99c0*/  LDCU UR4, c[0x0][0x3b4] ;  /* 0x00007680ff0477ac */ /* 0x000ee20008000800 */
[----:B0---4-:R-:W0:Y:S01]  /*99d0*/  LDC.64 R4, c[0x0][0x388] ;  /* 0x0000e200ff047b82 */ /* 0x011e220000000a00 */
[----:B-----5:R-:W-:Y:S01]  /*99e0*/  IMAD R0, R2, 0x200, R23 ;  /* 0x0000020002007824 */ /* 0x020fe200078e0217 */
[----:B-12---:R-:W-:-:S03]  /*99f0*/  PRMT R6, R17, 0x9910, RZ ;  /* 0x0000991011067816 */ /* 0x006fc600000000ff */
[----:B---3--:R-:W-:Y:S02]  /*9a00*/  IMAD R3, R0, UR4, RZ ;  /* 0x0000000400037c24 */ /* 0x008fe4000f8e02ff */
        /* <DEDUP_REMOVED lines=15> */
.L_x_15661:
[----:B------:R0:W-:Y:S01]  /*9b00*/  STG.E.U8 desc[UR36][R4.64], R24 ;  /* 0x0000001804007986 */ /* 0x0001e2000c101124 */
[----:B------:R-:W-:Y:S05]  /*9b10*/  BRA `(.L_x_15663) ;  /* 0x0000000c00387947 */ /* 0x000fea0003800000 */
.L_x_15660:
        /* <DEDUP_REMOVED lines=9> */
.L_x_15665:
[----:B------:R0:W-:Y:S01]  /*9bb0*/  STG.E desc[UR36][R4.64], R24 ;  /* 0x0000001804007986 */ /* 0x0001e2000c101924 */
[----:B------:R-:W-:Y:S05]  /*9bc0*/  BRA `(.L_x_15663) ;  /* 0x0000000c000c7947 */ /* 0x000fea0003800000 */
.L_x_15664:
[----:B------:R0:W-:Y:S01]  /*9bd0*/  STG.E.U16 desc[UR36][R4.64], R24 ;  /* 0x0000001804007986 */ /* 0x0001e2000c101524 */
[----:B------:R-:W-:Y:S05]  /*9be0*/  BRA `(.L_x_15663) ;  /* 0x0000000c00047947 */ /* 0x000fea0003800000 */
.L_x_15659:
        /* <DEDUP_REMOVED lines=9> */
.L_x_15667:
[----:B------:R-:W0:Y:S02]  /*9c80*/  I2F.S16 R0, R24 ;  /* 0x0000001800007306 */ /* 0x000e240000101400 */
[----:B0-----:R-:W-:-:S05]  /*9c90*/  F2FP.F16.F32.PACK_AB R0, RZ, R0 ;  /* 0x00000000ff00723e */ /* 0x001fca00000000ff */
[----:B------:R4:W-:Y:S01]  /*9ca0*/  STG.E.U16 desc[UR36][R4.64], R0 ;  /* 0x0000000004007986 */ /* 0x0009e2000c101524 */
[----:B------:R-:W-:Y:S05]  /*9cb0*/  BRA `(.L_x_15663) ;  /* 0x0000000800d07947 */ /* 0x000fea0003800000 */
.L_x_15666:
        /* <DEDUP_REMOVED lines=10> */
.L_x_15669:
[----:B------:R-:W0:Y:S02]  /*9d60*/  I2F.S16 R24, R24 ;  /* 0x0000001800187306 */ /* 0x000e240000101400 */
[----:B0-----:R-:W-:-:S04]  /*9d70*/  F2FP.F16.F32.PACK_AB R3, RZ, R24 ;  /* 0x00000018ff03723e */ /* 0x001fc800000000ff */
[----:B------:R-:W-:-:S05]  /*9d80*/  PRMT R3, R3, 0x5410, RZ ;  /* 0x0000541003037816 */ /* 0x000fca00000000ff */
[----:B------:R2:W-:Y:S01]  /*9d90*/  STG.E desc[UR36][R4.64], R3 ;  /* 0x0000000304007986 */ /* 0x0005e2000c101924 */
[----:B------:R-:W-:Y:S05]  /*9da0*/  BRA `(.L_x_15663) ;  /* 0x0000000800947947 */ /* 0x000fea0003800000 */
.L_x_15668:
[----:B------:R-:W0:Y:S02]  /*9db0*/  I2F.F64.S16 R24, R24 ;  /* 0x0000001800187312 */ /* 0x000e240000101c00 */
[----:B0-----:R0:W-:Y:S01]  /*9dc0*/  STG.E.64 desc[UR36][R4.64], R24 ;  /* 0x0000001804007986 */ /* 0x0011e2000c101b24 */
[----:B------:R-:W-:Y:S05]  /*9dd0*/  BRA `(.L_x_15663) ;  /* 0x0000000800887947 */ /* 0x000fea0003800000 */
.L_x_15658:
        /* <DEDUP_REMOVED lines=12> */
.L_x_15673:
        /* <DEDUP_REMOVED lines=18> */
.L_x_15676:
[----:B------:R-:W-:-:S04]  /*9fc0*/  SHF.R.U32.HI R3, RZ, 0x18, R7 ;  /* 0x00000018ff037819 */ /* 0x000fc80000011607 */
[----:B------:R-:W-:-:S07]  /*9fd0*/  LOP3.LUT R0, R0, 0x80, R3, 0xf8, !PT ;  /* 0x0000008000007812 */ /* 0x000fce00078ef803 */
.L_x_15675:
[----:B------:R-:W-:Y:S05]  /*9fe0*/  BSYNC.RECONVERGENT B0 ;  /* 0x0000000000007941 */ /* 0x000fea0003800200 */
.L_x_15674:
[----:B------:R0:W-:Y:S01]  /*9ff0*/  STG.E.U8 desc[UR36][R4.64], R0 ;  /* 0x0000000004007986 */ /* 0x0001e2000c101124 */
[----:B------:R-:W-:Y:S05]  /*a000*/  BRA `(.L_x_15663) ;  /* 0x0000000400fc7947 */ /* 0x000fea0003800000 */
.L_x_15672:
        /* <DEDUP_REMOVED lines=18> */
.L_x_15679:
[----:B------:R-:W-:-:S04]  /*a130*/  SHF.R.U32.HI R3, RZ, 0x18, R7 ;  /* 0x00000018ff037819 */ /* 0x000fc80000011607 */
[----:B------:R-:W-:-:S07]  /*a140*/  LOP3.LUT R0, R0, 0x80, R3, 0xf8, !PT ;  /* 0x0000008000007812 */ /* 0x000fce00078ef803 */
.L_x_15678:
[----:B------:R-:W-:Y:S05]  /*a150*/  BSYNC.RECONVERGENT B0 ;  /* 0x0000000000007941 */ /* 0x000fea0003800200 */
.L_x_15677:
[----:B------:R0:W-:Y:S01]  /*a160*/  STG.E.U8 desc[UR36][R4.64], R0 ;  /* 0x0000000004007986 */ /* 0x0001e2000c101124 */
[----:B------:R-:W-:Y:S05]  /*a170*/  BRA `(.L_x_15663) ;  /* 0x0000000400a07947 */ /* 0x000fea0003800000 */
.L_x_15671:
        /* <DEDUP_REMOVED lines=22> */
.L_x_15681:
[----:B------:R-:W-:-:S05]  /*a2e0*/  SHF.R.S32.HI R25, RZ, 0x1f, R24 ;  /* 0x0000001fff197819 */ /* 0x000fca0000011418 */
[----:B------:R0:W-:Y:S01]  /*a2f0*/  STG.E.64 desc[UR36][R4.64], R24 ;  /* 0x0000001804007986 */ /* 0x0001e2000c101b24 */
[----:B------:R-:W-:Y:S05]  /*a300*/  BRA `(.L_x_15663) ;  /* 0x00000004003c7947 */ /* 0x000fea0003800000 */
.L_x_15680:
[----:B------:R0:W-:Y:S01]  /*a310*/  STG.E desc[UR36][R4.64], R24 ;  /* 0x0000001804007986 */ /* 0x0001e2000c101924 */
[----:B------:R-:W-:Y:S05]  /*a320*/  BRA `(.L_x_15663) ;  /* 0x0000000400347947 */ /* 0x000fea0003800000 */
.L_x_15670:
        /* <DEDUP_REMOVED lines=10> */
.L_x_15683:
[----:B------:R-:W0:Y:S01]  /*a3d0*/  I2F.F64.S16 R24, R24 ;  /* 0x0000001800187312 */ /* 0x000e220000101c00 */
[----:B------:R-:W-:-:S05]  /*a3e0*/  CS2R R26, SRZ ;  /* 0x00000000001a7805 */ /* 0x000fca000001ff00 */
[----:B0-----:R0:W-:Y:S01]  /*a3f0*/  STG.E.128 desc[UR36][R4.64], R24 ;  /* 0x0000001804007986 */ /* 0x0011e2000c101d24 */
[----:B------:R-:W-:Y:S05]  /*a400*/  BRA `(.L_x_15663) ;  /* 0x0000000000fc7947 */ /* 0x000fea0003800000 */
.L_x_15682:
[----:B------:R-:W-:-:S13]  /*a410*/  ISETP.NE.AND P0, PT, R0, 0xf, PT ;  /* 0x0000000f0000780c */ /* 0x000fda0003f05270 */
[----:B------:R-:W-:Y:S05]  /*a420*/  @!P0 BRA `(.L_x_15684) ;  /* 0x0000000000e88947 */ /* 0x000fea0003800000 */
[----:B------:R-:W-:-:S13]  /*a430*/  ISETP.NE.AND P0, PT, R0, 0x17, PT ;  /* 0x000000170000780c */ /* 0x000fda0003f05270 */
[----:B------:R-:W-:Y:S05]  /*a440*/  @!P0 BRA `(.L_x_15685) ;  /* 0x0000000000908947 */ /* 0x000fea0003800000 */
[----:B------:R-:W-:-:S13]  /*a450*/  ISETP.NE.AND P0, PT, R0, 0x18, PT ;  /* 0x000000180000780c */ /* 0x000fda0003f05270 */
[----:B------:R-:W-:Y:S05]  /*a460*/  @!P0 BRA `(.L_x_15686) ;  /* 0x0000000000448947 */ /* 0x000fea0003800000 */
.L_x_15662:
        /* <DEDUP_REMOVED lines=16> */
.L_x_15687:
[----:B------:R-:W-:Y:S05]  /*a570*/  BRA `(.L_x_15663) ;  /* 0x0000000000a07947 */ /* 0x000fea0003800000 */
.L_x_15686:
        /* <DEDUP_REMOVED lines=13> */
.L_x_15689:
[----:B------:R-:W-:Y:S05]  /*a650*/  BSYNC.RECONVERGENT B0 ;  /* 0x0000000000007941 */ /* 0x000fea0003800200 */
.L_x_15688:
[----:B------:R-:W-:-:S05]  /*a660*/  LOP3.LUT R3, R0, 0x80, R3, 0xf8, !PT ;  /* 0x0000008000037812 */ /* 0x000fca00078ef803 */
[----:B------:R0:W-:Y:S01]  /*a670*/  STG.E.U8 desc[UR36][R4.64], R3 ;  /* 0x0000000304007986 */ /* 0x0001e2000c101124 */
[----:B------:R-:W-:Y:S05]  /*a680*/  BRA `(.L_x_15663) ;  /* 0x00000000005c7947 */ /* 0x000fea0003800000 */
.L_x_15685:
        /* <DEDUP_REMOVED lines=12> */
.L_x_15691:
[----:B------:R-:W-:Y:S01]  /*a750*/  IMAD.MOV.U32 R0, RZ, RZ, 0x7f ;  /* 0x0000007fff007424 */ /* 0x000fe200078e00ff */
[----:B------:R-:W-:-:S04]  /*a760*/  ISETP.GT.U32.AND P0, PT, R3, 0x7f800000, PT ;  /* 0x7f8000000300780c */ /* 0x000fc80003f04070 */
[----:B------:R-:W-:-:S09]  /*a770*/  SEL R0, R0, 0x7c, P0 ;  /* 0x0000007c00007807 */ /* 0x000fd20000000000 */
.L_x_15692:
[----:B------:R-:W-:Y:S05]  /*a780*/  BSYNC.RECONVERGENT B0 ;  /* 0x0000000000007941 */ /* 0x000fea0003800200 */
.L_x_15690:
[----:B------:R-:W-:-:S04]  /*a790*/  SHF.R.U32.HI R3, RZ, 0x18, R7 ;  /* 0x00000018ff037819 */ /* 0x000fc80000011607 */
[----:B------:R-:W-:-:S05]  /*a7a0*/  LOP3.LUT R3, R0, 0x80, R3, 0xf8, !PT ;  /* 0x0000008000037812 */ /* 0x000fca00078ef803 */
[----:B------:R0:W-:Y:S01]  /*a7b0*/  STG.E.U8 desc[UR36][R4.64], R3 ;  /* 0x0000000304007986 */ /* 0x0001e2000c101124 */
[----:B------:R-:W-:Y:S05]  /*a7c0*/  BRA `(.L_x_15663) ;  /* 0x00000000000c7947 */ /* 0x000fea0003800000 */
.L_x_15684:
[----:B------:R-:W0:Y:S02]  /*a7d0*/  I2F.S16 R0, R24 ;  /* 0x0000001800007306 */ /* 0x000e240000101400 */
[----:B0-----:R-:W-:-:S05]  /*a7e0*/  F2FP.BF16.F32.PACK_AB R0, RZ, R0 ;  /* 0x00000000ff00723e */ /* 0x001fca00000010ff */
[----:B------:R0:W-:Y:S02]  /*a7f0*/  STG.E.U16 desc[UR36][R4.64], R0 ;  /* 0x0000000004007986 */ /* 0x0001e4000c101524 */
.L_x_15663:
[----:B------:R-:W-:-:S05]  /*a800*/  VIADD R23, R23, 0x80 ;  /* 0x0000008017177836 */ /* 0x000fca0000000000 */
[----:B------:R-:W-:-:S13]  /*a810*/  ISETP.GE.AND P0, PT, R23, R16, PT ;  /* 0x000000101700720c */ /* 0x000fda0003f06270 */
[----:B------:R-:W-:Y:S05]  /*a820*/  @P0 BRA `(.L_x_15657) ;  /* 0x0000000c00940947 */ /* 0x000fea0003800000 */
[----:B------:R-:W5:Y:S01]  /*a830*/  LDCU UR4, c[0x0][0x3b4] ;  /* 0x00007680ff0477ac */ /* 0x000f620008000800 */
[----:B------:R-:W5:Y:S01]  /*a840*/  LDC.64 R8, c[0x0][0x388] ;  /* 0x0000e200ff087b82 */ /* 0x000f620000000a00 */
[----:B0---4-:R-:W-:Y:S01]  /*a850*/  IMAD R0, R2, 0x200, R23 ;  /* 0x0000020002007824 */ /* 0x011fe200078e0217 */
[----:B-123--:R-:W-:-:S03]  /*a860*/  PRMT R4, R17, 0x9910, RZ ;  /* 0x0000991011047816 */ /* 0x00efc600000000ff */
        /* <DEDUP_REMOVED lines=16> */
.L_x_15696:
[----:B------:R0:W-:Y:S01]  /*a970*/  STG.E.U8 desc[UR36][R8.64], R18 ;  /* 0x0000001208007986 */ /* 0x0001e2000c101124 */
[----:B------:R-:W-:Y:S05]  /*a980*/  BRA `(.L_x_15698) ;  /* 0x0000000c00387947 */ /* 0x000fea0003800000 */
.L_x_15695:
        /* <DEDUP_REMOVED lines=9> */
.L_x_15700:
[----:B------:R0:W-:Y:S01]  /*aa20*/  STG.E desc[UR36][R8.64], R18 ;  /* 0x0000001208007986 */ /* 0x0001e2000c101924 */
[----:B------:R-:W-:Y:S05]  /*aa30*/  BRA `(.L_x_15698) ;  /* 0x0000000c000c7947 */ /* 0x000fea0003800000 */
.L_x_15699:
[----:B------:R0:W-:Y:S01]  /*aa40*/  STG.E.U16 desc[UR36][R8.64], R18 ;  /* 0x0000001208007986 */ /* 0x0001e2000c101524 */
[----:B------:R-:W-:Y:S05]  /*aa50*/  BRA `(.L_x_15698) ;  /* 0x0000000c00047947 */ /* 0x000fea0003800000 */
.L_x_15694:
        /* <DEDUP_REMOVED lines=9> */
.L_x_15702:
[----:B------:R-:W0:Y:S02]  /*aaf0*/  I2F.S16 R0, R18 ;  /* 0x0000001200007306 */ /* 0x000e240000101400 */
[----:B0-----:R-:W-:-:S05]  /*ab00*/  F2FP.F16.F32.PACK_AB R0, RZ, R0 ;  /* 0x00000000ff00723e */ /* 0x001fca00000000ff */
[----:B------:R0:W-:Y:S01]  /*ab10*/  STG.E.U16 desc[UR36][R8.64], R0 ;  /* 0x0000000008007986 */ /* 0x0001e2000c101524 */
[----:B------:R-:W-:Y:S05]  /*ab20*/  BRA `(.L_x_15698) ;  /* 0x0000000800d07947 */ /* 0x000fea0003800000 */
.L_x_15701:
        /* <DEDUP_REMOVED lines=10> */
.L_x_15704:
[----:B------:R-:W0:Y:S02]  /*abd0*/  I2F.S16 R18, R18 ;  /* 0x0000001200127306 */ /* 0x000e240000101400 */
[----:B0-----:R-:W-:-:S04]  /*abe0*/  F2FP.F16.F32.PACK_AB R3, RZ, R18 ;  /* 0x00000012ff03723e */ /* 0x001fc800000000ff */
[----:B------:R-:W-:-:S05]  /*abf0*/  PRMT R3, R3, 0x5410, RZ ;  /* 0x0000541003037816 */ /* 0x000fca00000000ff */
[----:B------:R3:W-:Y:S01]  /*ac00*/  STG.E desc[UR36][R8.64], R3 ;  /* 0x0000000308007986 */ /* 0x0007e2000c101924 */
[----:B------:R-:W-:Y:S05]  /*ac10*/  BRA `(.L_x_15698) ;  /* 0x0000000800947947 */ /* 0x000fea0003800000 */
.L_x_15703:
[----:B------:R-:W0:Y:S02]  /*ac20*/  I2F.F64.S16 R18, R18 ;  /* 0x0000001200127312 */ /* 0x000e240000101c00 */
[----:B0-----:R4:W-:Y:S01]  /*ac30*/  STG.E.64 desc[UR36][R8.64], R18 ;  /* 0x0000001208007986 */ /* 0x0019e2000c101b24 */
[----:B------:R-:W-:Y:S05]  /*ac40*/  BRA `(.L_x_15698) ;  /* 0x0000000800887947 */ /* 0x000fea0003800000 */
.L_x_15693:
        /* <DEDUP_REMOVED lines=12> */
.L_x_15708:
        /* <DEDUP_REMOVED lines=17> */
.L_x_15711:
[----:B------:R-:W-:-:S04]  /*ae20*/  SHF.R.U32.HI R3, RZ, 0x18, R5 ;  /* 0x00000018ff037819 */ /* 0x000fc80000011605 */
[----:B------:R-:W-:-:S04]  /*ae30*/  LOP3.LUT R0, R0, 0x80, R3, 0xf8, !PT ;  /* 0x0000008000007812 */ /* 0x000fc800078ef803 */
[----:B------:R-:W-:-:S07]  /*ae40*/  PRMT R4, R0, 0x7610, R4 ;  /* 0x0000761000047816 */ /* 0x000fce0000000004 */
.L_x_15710:
[----:B------:R-:W-:Y:S05]  /*ae50*/  BSYNC.RECONVERGENT B0 ;  /* 0x0000000000007941 */ /* 0x000fea0003800200 */
.L_x_15709:
[----:B------:R0:W-:Y:S01]  /*ae60*/  STG.E.U8 desc[UR36][R8.64], R4 ;  /* 0x0000000408007986 */ /* 0x0001e2000c101124 */
[----:B------:R-:W-:Y:S05]  /*ae70*/  BRA `(.L_x_15698) ;  /* 0x0000000400fc7947 */ /* 0x000fea0003800000 */
.L_x_15707:
        /* <DEDUP_REMOVED lines=17> */
.L_x_15714:
[----:B------:R-:W-:-:S04]  /*af90*/  SHF.R.U32.HI R3, RZ, 0x18, R5 ;  /* 0x00000018ff037819 */ /* 0x000fc80000011605 */
[----:B------:R-:W-:-:S04]  /*afa0*/  LOP3.LUT R0, R0, 0x80, R3, 0xf8, !PT ;  /* 0x0000008000007812 */ /* 0x000fc800078ef803 */
[----:B------:R-:W-:-:S07]  /*afb0*/  PRMT R4, R0, 0x7610, R4 ;  /* 0x0000761000047816 */ /* 0x000fce0000000004 */
.L_x_15713:
[----:B------:R-:W-:Y:S05]  /*afc0*/  BSYNC.RECONVERGENT B0 ;  /* 0x0000000000007941 */ /* 0x000fea0003800200 */
.L_x_15712:
[----:B------:R0:W-:Y:S01]  /*afd0*/  STG.E.U8 desc[UR36][R8.64], R4 ;  /* 0x0000000408007986 */ /* 0x0001e2000c101124 */
[----:B------:R-:W-:Y:S05]  /*afe0*/  BRA `(.L_x_15698) ;  /* 0x0000000400a07947 */ /* 0x000fea0003800000 */
.L_x_15706:
        /* <DEDUP_REMOVED lines=22> */
.L_x_15716:
[----:B------:R-:W-:-:S05]  /*b150*/  SHF.R.S32.HI R19, RZ, 0x1f, R18 ;  /* 0x0000001fff137819 */ /* 0x000fca0000011412 */
[----:B------:R0:W-:Y:S01]  /*b160*/  STG.E.64 desc[UR36][R8.64], R18 ;  /* 0x0000001208007986 */ /* 0x0001e2000c101b24 */
[----:B------:R-:W-:Y:S05]  /*b170*/  BRA `(.L_x_15698) ;  /* 0x00000004003c7947 */ /* 0x000fea0003800000 */
.L_x_15715:
[----:B------:R0:W-:Y:S01]  /*b180*/  STG.E desc[UR36][R8.64], R18 ;  /* 0x0000001208007986 */ /* 0x0001e2000c101924 */
[----:B------:R-:W-:Y:S05]  /*b190*/  BRA `(.L_x_15698) ;  /* 0x0000000400347947 */ /* 0x000fea0003800000 */
.L_x_15705:
        /* <DEDUP_REMOVED lines=10> */
.L_x_15718:
[----:B------:R-:W0:Y:S01]  /*b240*/  I2F.F64.S16 R4, R18 ;  /* 0x0000001200047312 */ /* 0x000e220000101c00 */
[----:B------:R-:W-:-:S05]  /*b250*/  CS2R R6, SRZ ;  /* 0x0000000000067805 */ /* 0x000fca000001ff00 */
[----:B0-----:R0:W-:Y:S01]  /*b260*/  STG.E.128 desc[UR36][R8.64], R4 ;  /* 0x0000000408007986 */ /* 0x0011e2000c101d24 */
[----:B------:R-:W-:Y:S05]  /*b270*/  BRA `(.L_x_15698) ;  /* 0x0000000000fc7947 */ /* 0x000fea0003800000 */
.L_x_15717:
[----:B------:R-:W-:-:S13]  /*b280*/  ISETP.NE.AND P0, PT, R0, 0xf, PT ;  /* 0x0000000f0000780c */ /* 0x000fda0003f05270 */
[----:B------:R-:W-:Y:S05]  /*b290*/  @!P0 BRA `(.L_x_15719) ;  /* 0x0000000000e88947 */ /* 0x000fea0003800000 */
[----:B------:R-:W-:-:S13]  /*b2a0*/  ISETP.NE.AND P0, PT, R0, 0x17, PT ;  /* 0x000000170000780c */ /* 0x000fda0003f05270 */
[----:B------:R-:W-:Y:S05]  /*b2b0*/  @!P0 BRA `(.L_x_15720) ;  /* 0x0000000000908947 */ /* 0x000fea0003800000 */
[----:B------:R-:W-:-:S13]  /*b2c0*/  ISETP.NE.AND P0, PT, R0, 0x18, PT ;  /* 0x000000180000780c */ /* 0x000fda0003f05270 */
[----:B------:R-:W-:Y:S05]  /*b2d0*/  @!P0 BRA `(.L_x_15721) ;  /* 0x0000000000448947 */ /* 0x000fea0003800000 */
.L_x_15697:
        /* <DEDUP_REMOVED lines=16> */
.L_x_15722:
[----:B------:R-:W-:Y:S05]  /*b3e0*/  BRA `(.L_x_15698) ;  /* 0x0000000000a07947 */ /* 0x000fea0003800000 */
.L_x_15721:
        /* <DEDUP_REMOVED lines=13> */
.L_x_15724:
[----:B------:R-:W-:Y:S05]  /*b4c0*/  BSYNC.RECONVERGENT B0 ;  /* 0x0000000000007941 */ /* 0x000fea0003800200 */
.L_x_15723:
[----:B------:R-:W-:-:S05]  /*b4d0*/  LOP3.LUT R3, R0, 0x80, R3, 0xf8, !PT ;  /* 0x0000008000037812 */ /* 0x000fca00078ef803 */
[----:B------:R0:W-:Y:S01]  /*b4e0*/  STG.E.U8 desc[UR36][R8.64], R3 ;  /* 0x0000000308007986 */ /* 0x0001e2000c101124 */
[----:B------:R-:W-:Y:S05]  /*b4f0*/  BRA `(.L_x_15698) ;  /* 0x00000000005c7947 */ /* 0x000fea0003800000 */
.L_x_15720:
        /* <DEDUP_REMOVED lines=12> */
.L_x_15726:
[----:B------:R-:W-:Y:S01]  /*b5c0*/  IMAD.MOV.U32 R0, RZ, RZ, 0x7f ;  /* 0x0000007fff007424 */ /* 0x000fe200078e00ff */
[----:B------:R-:W-:-:S04]  /*b5d0*/  ISETP.GT.U32.AND P0, PT, R3, 0x7f800000, PT ;  /* 0x7f8000000300780c */ /* 0x000fc80003f04070 */
[----:B------:R-:W-:-:S09]  /*b5e0*/  SEL R0, R0, 0x7c, P0 ;  /* 0x0000007c00007807 */ /* 0x000fd20000000000 */
.L_x_15727:
[----:B------:R-:W-:Y:S05]  /*b5f0*/  BSYNC.RECONVERGENT B0 ;  /* 0x0000000000007941 */ /* 0x000fea0003800200 */
.L_x_15725:
[----:B------:R-:W-:-:S04]  /*b600*/  SHF.R.U32.HI R3, RZ, 0x18, R5 ;  /* 0x00000018ff037819 */ /* 0x000fc80000011605 */
[----:B------:R-:W-:-:S05]  /*b610*/  LOP3.LUT R3, R0, 0x80, R3, 0xf8, !PT ;  /* 0x0000008000037812 */ /* 0x000fca00078ef803 */
[----:B------:R0:W-:Y:S01]  /*b620*/  STG.E.U8 desc[UR36][R8.64], R3 ;  /* 0x0000000308007986 */ /* 0x0001e2000c101124 */
[----:B------:R-:W-:Y:S05]  /*b630*/  BRA `(.L_x_15698) ;  /* 0x00000000000c7947 */ /* 0x000fea0003800000 */
.L_x_15719:
[----:B------:R-:W0:Y:S02]  /*b640*/  I2F.S16 R0, R18 ;  /* 0x0000001200007306 */ /* 0x000e240000101400 */
[----:B0-----:R-:W-:-:S05]  /*b650*/  F2FP.BF16.F32.PACK_AB R0, RZ, R0 ;  /* 0x00000000ff00723e */ /* 0x001fca00000010ff */
[----:B------:R0:W-:Y:S02]  /*b660*/  STG.E.U16 desc[UR36][R8.64], R0 ;  /* 0x0000000008007986 */ /* 0x0001e4000c101524 */
.L_x_15698:
[----:B------:R-:W-:-:S07]  /*b670*/  VIADD R23, R23, 0x80 ;  /* 0x0000008017177836 */ /* 0x000fce0000000000 */
.L_x_15657:
[----:B------:R-:W-:Y:S05]  /*b680*/  BSYNC.RECONVERGENT B6 ;  /* 0x0000000000067941 */ /* 0x000fea0003800200 */
.L_x_15656:
        /* <DEDUP_REMOVED lines=21> */
.L_x_15731:
[----:B------:R-:W-:Y:S01]  /*b7e0*/  STG.E.U8 desc[UR36][R2.64], R22 ;  /* 0x0000001602007986 */ /* 0x000fe2000c101124 */
[----:B------:R-:W-:Y:S05]  /*b7f0*/  EXIT ;  /* 0x000000000000794d */ /* 0x000fea0003800000 */
.L_x_15730:
        /* <DEDUP_REMOVED lines=9> */
.L_x_15734:
[----:B------:R-:W-:Y:S01]  /*b890*/  STG.E desc[UR36][R2.64], R22 ;  /* 0x0000001602007986 */ /* 0x000fe2000c101924 */
[----:B------:R-:W-:Y:S05]  /*b8a0*/  EXIT ;  /* 0x000000000000794d */ /* 0x000fea0003800000 */
.L_x_15733:
[----:B------:R-:W-:Y:S01]  /*b8b0*/  STG.E.U16 desc[UR36][R2.64], R22 ;  /* 0x0000001602007986 */ /* 0x000fe2000c101524 */
[----:B------:R-:W-:Y:S05]  /*b8c0*/  EXIT ;  /* 0x000000000000794d */ /* 0x000fea0003800000 */
.L_x_15729:
        /* <DEDUP_REMOVED lines=9> */
.L_x_15736:
[----:B------:R-:W0:Y:S02]  /*b960*/  I2F.S16 R0, R22 ;  /* 0x0000001600007306 */ /* 0x000e240000101400 */
[----:B0-----:R-:W-:-:S05]  /*b970*/  F2FP.F16.F32.PACK_AB R0, RZ, R0 ;  /* 0x00000000ff00723e */ /* 0x001fca00000000ff */
[----:B------:R-:W-:Y:S01]  /*b980*/  STG.E.U16 desc[UR36][R2.64], R0 ;  /* 0x0000000002007986 */ /* 0x000fe2000c101524 */
[----:B------:R-:W-:Y:S05]  /*b990*/  EXIT ;  /* 0x000000000000794d */ /* 0x000fea0003800000 */
.L_x_15735:
        /* <DEDUP_REMOVED lines=10> */
.L_x_15738:
[----:B------:R-:W0:Y:S02]  /*ba40*/  I2F.S16 R22, R22 ;  /* 0x0000001600167306 */ /* 0x000e240000101400 */
[----:B0-----:R-:W-:-:S04]  /*ba50*/  F2FP.F16.F32.PACK_AB R5, RZ, R22 ;  /* 0x00000016ff05723e */ /* 0x001fc800000000ff */
[----:B------:R-:W-:-:S05]  /*ba60*/  PRMT R5, R5, 0x5410, RZ ;  /* 0x0000541005057816 */ /* 0x000fca00000000ff */
[----:B------:R-:W-:Y:S01]  /*ba70*/  STG.E desc[UR36][R2.64], R5 ;  /* 0x0000000502007986 */ /* 0x000fe2000c101924 */
[----:B------:R-:W-:Y:S05]  /*ba80*/  EXIT ;  /* 0x000000000000794d */ /* 0x000fea0003800000 */
.L_x_15737:
[----:B------:R-:W0:Y:S02]  /*ba90*/  I2F.F64.S16 R22, R22 ;  /* 0x0000001600167312 */ /* 0x000e240000101c00 */
[----:B0-----:R-:W-:Y:S01]  /*baa0*/  STG.E.64 desc[UR36][R2.64], R22 ;  /* 0x0000001602007986 */ /* 0x001fe2000c101b24 */
[----:B------:R-:W-:Y:S05]  /*bab0*/  EXIT ;  /* 0x000000000000794d */ /* 0x000fea0003800000 */
.L_x_15728:
        /* <DEDUP_REMOVED lines=12> */
.L_x_15742:
        /* <DEDUP_REMOVED lines=18> */
.L_x_15745:
[----:B------:R-:W-:-:S04]  /*bca0*/  SHF.R.U32.HI R5, RZ, 0x18, R5 ;  /* 0x00000018ff057819 */ /* 0x000fc80000011605 */
[----:B------:R-:W-:-:S07]  /*bcb0*/  LOP3.LUT R0, R0, 0x80, R5, 0xf8, !PT ;  /* 0x0000008000007812 */ /* 0x000fce00078ef805 */
.L_x_15744:
[----:B------:R-:W-:Y:S05]  /*bcc0*/  BSYNC.RECONVERGENT B0 ;  /* 0x0000000000007941 */ /* 0x000fea0003800200 */
.L_x_15743:
[----:B------:R-:W-:Y:S01]  /*bcd0*/  STG.E.U8 desc[UR36][R2.64], R0 ;  /* 0x0000000002007986 */ /* 0x000fe2000c101124 */
[----:B------:R-:W-:Y:S05]  /*bce0*/  EXIT ;  /* 0x000000000000794d */ /* 0x000fea0003800000 */
.L_x_15741:
        /* <DEDUP_REMOVED lines=18> */
.L_x_15748:
[----:B------:R-:W-:-:S04]  /*be10*/  SHF.R.U32.HI R5, RZ, 0x18, R5 ;  /* 0x00000018ff057819 */ /* 0x000fc80000011605 */
[----:B------:R-:W-:-:S07]  /*be20*/  LOP3.LUT R0, R0, 0x80, R5, 0xf8, !PT ;  /* 0x0000008000007812 */ /* 0x000fce00078ef805 */
.L_x_15747:
[----:B------:R-:W-:Y:S05]  /*be30*/  BSYNC.RECONVERGENT B0 ;  /* 0x0000000000007941 */ /* 0x000fea0003800200 */
.L_x_15746:
[----:B------:R-:W-:Y:S01]  /*be40*/  STG.E.U8 desc[UR36][R2.64], R0 ;  /* 0x0000000002007986 */ /* 0x000fe2000c101124 */
[----:B------:R-:W-:Y:S05]  /*be50*/  EXIT ;  /* 0x000000000000794d */ /* 0x000fea0003800000 */
.L_x_15740:
        /* <DEDUP_REMOVED lines=22> */
.L_x_15750:
[----:B------:R-:W-:-:S05]  /*bfc0*/  SHF.R.S32.HI R23, RZ, 0x1f, R22 ;  /* 0x0000001fff177819 */ /* 0x000fca0000011416 */
[----:B------:R-:W-:Y:S01]  /*bfd0*/  STG.E.64 desc[UR36][R2.64], R22 ;  /* 0x0000001602007986 */ /* 0x000fe2000c101b24 */
[----:B------:R-:W-:Y:S05]  /*bfe0*/  EXIT ;  /* 0x000000000000794d */ /* 0x000fea0003800000 */
.L_x_15749:
[----:B------:R-:W-:Y:S01]  /*bff0*/  STG.E desc[UR36][R2.64], R22 ;  /* 0x0000001602007986 */ /* 0x000fe2000c101924 */
[----:B------:R-:W-:Y:S05]  /*c000*/  EXIT ;  /* 0x000000000000794d */ /* 0x000fea0003800000 */
.L_x_15739:
        /* <DEDUP_REMOVED lines=10> */
.L_x_15752:
[----:B------:R-:W0:Y:S01]  /*c0b0*/  I2F.F64.S16 R4, R22 ;  /* 0x0000001600047312 */ /* 0x000e220000101c00 */
[----:B------:R-:W-:-:S05]  /*c0c0*/  CS2R R6, SRZ ;  /* 0x0000000000067805 */ /* 0x000fca000001ff00 */
[----:B0-----:R-:W-:Y:S01]  /*c0d0*/  STG.E.128 desc[UR36][R2.64], R4 ;  /* 0x0000000402007986 */ /* 0x001fe2000c101d24 */
[----:B------:R-:W-:Y:S05]  /*c0e0*/  EXIT ;  /* 0x000000000000794d */ /* 0x000fea0003800000 */
.L_x_15751:
[----:B------:R-:W-:-:S13]  /*c0f0*/  ISETP.NE.AND P0, PT, R0, 0xf, PT ;  /* 0x0000000f0000780c */ /* 0x000fda0003f05270 */
[----:B------:R-:W-:Y:S05]  /*c100*/  @!P0 BRA `(.L_x_15753) ;  /* 0x0000000000e88947 */ /* 0x000fea0003800000 */
[----:B------:R-:W-:-:S13]  /*c110*/  ISETP.NE.AND P0, PT, R0, 0x17, PT ;  /* 0x000000170000780c */ /* 0x000fda0003f05270 */
[----:B------:R-:W-:Y:S05]  /*c120*/  @!P0 BRA `(.L_x_15754) ;  /* 0x0000000000908947 */ /* 0x000fea0003800000 */
[----:B------:R-:W-:-:S13]  /*c130*/  ISETP.NE.AND P0, PT, R0, 0x18, PT ;  /* 0x000000180000780c */ /* 0x000fda0003f05270 */
[----:B------:R-:W-:Y:S05]  /*c140*/  @!P0 BRA `(.L_x_15755) ;  /* 0x0000000000448947 */ /* 0x000fea0003800000 */
.L_x_15732:
        /* <DEDUP_REMOVED lines=16> */
.L_x_15756:
[----:B------:R-:W-:Y:S05]  /*c250*/  EXIT ;  /* 0x000000000000794d */ /* 0x000fea0003800000 */
.L_x_15755:
        /* <DEDUP_REMOVED lines=13> */
.L_x_15758:
[----:B------:R-:W-:Y:S05]  /*c330*/  BSYNC.RECONVERGENT B0 ;  /* 0x0000000000007941 */ /* 0x000fea0003800200 */
.L_x_15757:
[----:B------:R-:W-:-:S05]  /*c340*/  LOP3.LUT R5, R0, 0x80, R5, 0xf8, !PT ;  /* 0x0000008000057812 */ /* 0x000fca00078ef805 */
[----:B------:R-:W-:Y:S01]  /*c350*/  STG.E.U8 desc[UR36][R2.64], R5 ;  /* 0x0000000502007986 */ /* 0x000fe2000c101124 */
[----:B------:R-:W-:Y:S05]  /*c360*/  EXIT ;  /* 0x000000000000794d */ /* 0x000fea0003800000 */
.L_x_15754:
        /* <DEDUP_REMOVED lines=12> */
.L_x_15760:
[----:B------:R-:W-:Y:S01]  /*c430*/  IMAD.MOV.U32 R0, RZ, RZ, 0x7f ;  /* 0x0000007fff007424 */ /* 0x000fe200078e00ff */
[----:B------:R-:W-:-:S04]  /*c440*/  ISETP.GT.U32.AND P0, PT, R4, 0x7f800000, PT ;  /* 0x7f8000000400780c */ /* 0x000fc80003f04070 */
[----:B------:R-:W-:-:S09]  /*c450*/  SEL R0, R0, 0x7c, P0 ;  /* 0x0000007c00007807 */ /* 0x000fd20000000000 */
.L_x_15761:
[----:B------:R-:W-:Y:S05]  /*c460*/  BSYNC.RECONVERGENT B0 ;  /* 0x0000000000007941 */ /* 0x000fea0003800200 */
.L_x_15759:
[----:B------:R-:W-:-:S04]  /*c470*/  SHF.R.U32.HI R5, RZ, 0x18, R5 ;  /* 0x00000018ff057819 */ /* 0x000fc80000011605 */
[----:B------:R-:W-:-:S05]  /*c480*/  LOP3.LUT R5, R0, 0x80, R5, 0xf8, !PT ;  /* 0x0000008000057812 */ /* 0x000fca00078ef805 */
[----:B------:R-:W-:Y:S01]  /*c490*/  STG.E.U8 desc[UR36][R2.64], R5 ;  /* 0x0000000502007986 */ /* 0x000fe2000c101124 */
[----:B------:R-:W-:Y:S05]  /*c4a0*/  EXIT ;  /* 0x000000000000794d */ /* 0x000fea0003800000 */
.L_x_15753:
[----:B------:R-:W0:Y:S02]  /*c4b0*/  I2F.S16 R0, R22 ;  /* 0x0000001600007306 */ /* 0x000e240000101400 */
[----:B0-----:R-:W-:-:S05]  /*c4c0*/  F2FP.BF16.F32.PACK_AB R0, RZ, R0 ;  /* 0x00000000ff00723e */ /* 0x001fca00000010ff */
[----:B------:R-:W-:Y:S01]  /*c4d0*/  STG.E.U16 desc[UR36][R2.64], R0 ;  /* 0x0000000002007986 */ /* 0x000fe2000c101524 */
[----:B------:R-:W-:Y:S05]  /*c4e0*/  EXIT ;  /* 0x000000000000794d */ /* 0x000fea0003800000 */
.L_x_15762:
        /* <DEDUP_REMOVED lines=9> */
.L_x_43512:


//--------------------- .text._ZN2at6native18elementwise_kernelILi128ELi4EZNS0_22gpu_kernel_impl_nocastINS0_13BinaryFunctorIN3c108BFloat16ES5_bZZZNS0_22logical_or_kernel_cudaERNS_14TensorIteratorEENKUlvE0_clEvENKUlvE8_clEvEUlS5_S5_E_EEEEvRNS_18TensorIteratorBaseERKT_EUliE_EEviT1_ --------------------------
	.section	.text._ZN2at6native18elementwise_kernelILi128ELi4EZNS0_22gpu_kernel_impl_nocastINS0_13BinaryFunctorIN3c108BFloat16ES5_bZZZNS0_22logical_or_kernel_cudaERNS_14TensorIteratorEENKUlvE0_clEvENKUlvE8_clEvEUlS5_S5_E_EEEEvRNS_18TensorIteratorBaseERKT_EUliE_EEviT1_,"ax",@progbits
	.align	128
        .global         _ZN2at6native18elementwise_kernelILi128ELi4EZNS0_22gpu_kernel_impl_nocastINS0_13BinaryFunctorIN3c108BFloat16ES5_bZZZNS0_22logical_or_kernel_cudaERNS_14TensorIteratorEENKUlvE0_clEvENKUlvE8_clEvEUlS5_S5_E_EEEEvRNS_18TensorIteratorBaseERKT_EUliE_EEviT1_
        .type           _ZN2at6native18elementwise_kernelILi128ELi4EZNS0_22gpu_kernel_impl_nocastINS0_13BinaryFunctorIN3c108BFloat16ES5_bZZZNS0_22logical_or_kernel_cudaERNS_14TensorIteratorEENKUlvE0_clEvENKUlvE8_clEvEUlS5_S5_E_EEEEvRNS_18TensorIteratorBaseERKT_EUliE_EEviT1_,@function
        .size           _ZN2at6native18elementwise_kernelILi128ELi4EZNS0_22gpu_kernel_impl_nocastINS0_13BinaryFunctorIN3c108BFloat16ES5_bZZZNS0_22logical_or_kernel_cudaERNS_14TensorIteratorEENKUlvE0_clEvENKUlvE8_clEvEUlS5_S5_E_EEEEvRNS_18TensorIteratorBaseERKT_EUliE_EEviT1_,(.L_x_43513 - _ZN2at6native18elementwise_kernelILi128ELi4EZNS0_22gpu_kernel_impl_nocastINS0_13BinaryFunctorIN3c108BFloat16ES5_bZZZNS0_22logical_or_kernel_cudaERNS_14TensorIteratorEENKUlvE0_clEvENKUlvE8_clEvEUlS5_S5_E_EEEEvRNS_18TensorIteratorBaseERKT_EUliE_EEviT1_)
        .other          _ZN2at6native18elementwise_kernelILi128ELi4EZNS0_22gpu_kernel_impl_nocastINS0_13BinaryFunctorIN3c108BFloat16ES5_bZZZNS0_22logical_or_kernel_cudaERNS_14TensorIteratorEENKUlvE0_clEvENKUlvE8_clEvEUlS5_S5_E_EEEEvRNS_18TensorIteratorBaseERKT_EUliE_EEviT1_,@"STO_CUDA_ENTRY STV_DEFAULT"
_ZN2at6native18elementwise_kernelILi128ELi4EZNS0_22gpu_kernel_impl_nocastINS0_13BinaryFunctorIN3c108BFloat16ES5_bZZZNS0_22logical_or_kernel_cudaERNS_14TensorIteratorEENKUlvE0_clEvENKUlvE8_clEvEUlS5_S5_E_EEEEvRNS_18TensorIteratorBaseERKT_EUliE_EEviT1_:
.text._ZN2at6native18elementwise_kernelILi128ELi4EZNS0_22gpu_kernel_impl_nocastINS0_13BinaryFunctorIN3c108BFloat16ES5_bZZZNS0_22logical_or_kernel_cudaERNS_14TensorIteratorEENKUlvE0_clEvENKUlvE8_clEvEUlS5_S5_E_EEEEvRNS_18TensorIteratorBaseERKT_EUliE_EEviT1_:
        /* <DEDUP_REMOVED lines=21> */
[----:B------:R-:W-:-:S13]  /*0150*/  FSETP.NEU.FTZ.AND P0, PT, R0, RZ, PT ;  /* 0x000000ff0000720b */ /* 0x000fda0003f1d000 */
[----:B---3--:R-:W-:-:S04]  /*0160*/  @!P0 SHF.L.U32 R0, R6, 0x10, RZ ;  /* 0x0000001006008819 */ /* 0x008fc800000006ff */
[----:B------:R-:W-:-:S04]  /*0170*/  FSETP.NEU.OR P0, PT, R0, RZ, P0 ;  /* 0x000000ff0000720b */ /* 0x000fc8000070d400 */
        /* <DEDUP_REMOVED lines=12> */
[----:B------:R-:W-:-:S13]  /*0240*/  FSETP.NEU.FTZ.AND P0, PT, R0, RZ, PT ;  /* 0x000000ff0000720b */ /* 0x000fda0003f1d000 */
[----:B--2---:R-:W-:-:S04]  /*0250*/  @!P0 SHF.L.U32 R0, R6, 0x10, RZ ;  /* 0x0000001006008819 */ /* 0x004fc800000006ff */
[----:B------:R-:W-:-:S04]  /*0260*/  FSETP.NEU.OR P0, PT, R0, RZ, P0 ;  /* 0x000000ff0000720b */ /* 0x000fc8000070d400 */
[----:B------:R-:W-:-:S05]  /*0270*/  SEL R11, RZ, 0x1, !P0 ;  /* 0x00000001ff0b7807 */ /* 0x000fca0004000000 */
[----:B0-----:R0:W-:Y:S04]  /*0280*/  STG.E.U8 desc[UR6][R8.64], R11 ;  /* 0x0000000b08007986 */ /* 0x0011e8000c101106 */
.L_x_15766:
[----:B------:R-:W-:-:S13]  /*0290*/  ISETP.GE.AND P0, PT, R3, UR4, PT ;  /* 0x0000000403007c0c */ /* 0x000fda000bf06270 */
[----:B------:R-:W-:Y:S05]  /*02a0*/  @P0 BREAK.RELIABLE B1 ;  /* 0x0000000000010942 */ /* 0x000fea0003800100 */
[----:B------:R-:W-:Y:S05]  /*02b0*/  @P0 BRA `(.L_x_15767) ;  /* 0x0000000000340947 */ /* 0x000fea0003800000 */
[----:B------:R-:W-:Y:S05]  /*02c0*/  BSYNC.RELIABLE B1 ;  /* 0x0000000000017941 */ /* 0x000fea0003800100 */
.L_x_15765:
        /* <DEDUP_REMOVED lines=12> */
.L_x_15767:
[----:B------:R-:W-:Y:S05]  /*0390*/  BSYNC.RECONVERGENT B0 ;  /* 0x0000000000007941 */ /* 0x000fea0003800200 */
.L_x_15764:
        /* <DEDUP_REMOVED lines=8> */
[----:B--2---:R-:W-:-:S04]  /*0420*/  SHF.L.U32 R0, R2, 0x10, RZ ;  /* 0x0000001002007819 */ /* 0x004fc800000006ff */
[----:B------:R-:W-:-:S13]  /*0430*/  FSETP.NEU.FTZ.AND P0, PT, R0, RZ, PT ;  /* 0x000000ff0000720b */ /* 0x000fda0003f1d000 */
[----:B---3--:R-:W-:-:S04]  /*0440*/  @!P0 SHF.L.U32 R0, R4, 0x10, RZ ;  /* 0x0000001004008819 */ /* 0x008fc800000006ff */
[----:B------:R-:W-:-:S04]  /*0450*/  FSETP.NEU.OR P0, PT, R0, RZ, P0 ;  /* 0x000000ff0000720b */ /* 0x000fc8000070d400 */
[----:B01----:R-:W-:-:S05]  /*0460*/  SEL R9, RZ, 0x1, !P0 ;  /* 0x00000001ff097807 */ /* 0x003fca0004000000 */
[----:B----4-:R-:W-:Y:S01]  /*0470*/  STG.E.U8 desc[UR6][R6.64], R9 ;  /* 0x0000000906007986 */ /* 0x010fe2000c101106 */
[----:B------:R-:W-:Y:S05]  /*0480*/  EXIT ;  /* 0x000000000000794d */ /* 0x000fea0003800000 */
.L_x_15763:
        /* <DEDUP_REMOVED lines=356> */
.L_x_15771:
[----:B------:R-:W0:Y:S02]  /*1ad0*/  LDCU.128 UR8, c[0x0][0x5f0] ;  /* 0x0000be00ff0877ac */ /* 0x000e240008000c00 */
[----:B0-----:R-:W-:-:S04]  /*1ae0*/  IADD3 R6, P0, PT, R6, UR8, RZ ;  /* 0x0000000806067c10 */ /* 0x001fc8000ff1e0ff */
[----:B------:R-:W-:Y:S01]  /*1af0*/  IADD3.X R7, PT, PT, RZ, UR9, RZ, P0, !PT ;  /* 0x00000009ff077c10 */ /* 0x000fe200087fe4ff */
[----:B------:R-:W0:Y:S04]  /*1b00*/  LDCU.64 UR8, c[0x0][0x5e8] ;  /* 0x0000bd00ff0877ac */ /* 0x000e280008000a00 */
[----:B------:R-:W2:Y:S01]  /*1b10*/  LDG.E.U16 R6, desc[UR6][R6.64] ;  /* 0x0000000606067981 */ /* 0x000ea2000c1e1500 */
[----:B------:R-:W-:-:S04]  /*1b20*/  IADD3 R8, P0, PT, R4, UR10, RZ ;  /* 0x0000000a04087c10 */ /* 0x000fc8000ff1e0ff */
[----:B------:R-:W-:-:S05]  /*1b30*/  IADD3.X R9, PT, PT, RZ, UR11, RZ, P0, !PT ;  /* 0x0000000bff097c10 */ /* 0x000fca00087fe4ff */
[----:B------:R-:W3:Y:S01]  /*1b40*/  LDG.E.U16 R8, desc[UR6][R8.64] ;  /* 0x0000000608087981 */ /* 0x000ee2000c1e1500 */
[----:B------:R-:W-:Y:S02]  /*1b50*/  IADD3 R3, PT, PT, R3, 0x80, RZ ;  /* 0x0000008003037810 */ /* 0x000fe40007ffe0ff */
[----:B--2---:R-:W-:-:S04]  /*1b60*/  SHF.L.U32 R4, R6, 0x10, RZ ;  /* 0x0000001006047819 */ /* 0x004fc800000006ff */
[----:B------:R-:W-:Y:S02]  /*1b70*/  FSETP.NEU.FTZ.AND P0, PT, R4, RZ, PT ;  /* 0x000000ff0400720b */ /* 0x000fe40003f1d000 */
[----:B0-----:R-:W-:-:S04]  /*1b80*/  IADD3 R4, P1, PT, R5, UR8, RZ ;  /* 0x0000000805047c10 */ /* 0x001fc8000ff3e0ff */
[----:B------:R-:W-:-:S07]  /*1b90*/  IADD3.X R5, PT, PT, RZ, UR9, RZ, P1, !PT ;  /* 0x00000009ff057c10 */ /* 0x000fce0008ffe4ff */
[----:B---3--:R-:W-:-:S04]  /*1ba0*/  @!P0 SHF.L.U32 R10, R8, 0x10, RZ ;  /* 0x00000010080a8819 */ /* 0x008fc800000006ff */
        /* <DEDUP_REMOVED lines=354> */
.L_x_15773:
        /* <DEDUP_REMOVED lines=15> */
[----:B------:R-:W-:-:S05]  /*32c0*/  SEL R7, RZ, 0x1, !P0 ;  /* 0x00000001ff077807 */ /* 0x000fca0004000000 */
[----:B------:R0:W-:Y:S04]  /*32d0*/  STG.E.U8 desc[UR6][R4.64], R7 ;  /* 0x0000000704007986 */ /* 0x0001e8000c101106 */
.L_x_15770:
[----:B------:R-:W-:-:S13]  /*32e0*/  ISETP.GE.AND P0, PT, R3, UR4, PT ;  /* 0x0000000403007c0c */ /* 0x000fda000bf06270 */
[----:B------:R-:W-:Y:S05]  /*32f0*/  @P0 BREAK.RELIABLE B1 ;  /* 0x0000000000010942 */ /* 0x000fea0003800100 */
[----:B------:R-:W-:Y:S05]  /*3300*/  @P0 BRA `(.L_x_15772) ;  /* 0x0000001400b80947 */ /* 0x000fea0003800000 */
[----:B------:R-:W-:Y:S05]  /*3310*/  BSYNC.RELIABLE B1 ;  /* 0x0000000000017941 */ /* 0x000fea0003800100 */
.L_x_15769:
        /* <DEDUP_REMOVED lines=348> */
.L_x_15774:
        /* <DEDUP_REMOVED lines=17> */
.L_x_15772:
[----:B------:R-:W-:Y:S05]  /*49f0*/  BSYNC.RECONVERGENT B0 ;  /* 0x0000000000007941 */ /* 0x000fea0003800200 */
.L_x_15768:
        /* <DEDUP_REMOVED lines=351> */
.L_x_15775:
[----:B------:R-:W0:Y:S01]  /*5ff0*/  LDCU.128 UR8, c[0x0][0x5f0] ;  /* 0x0000be00ff0877ac */ /* 0x000e220008000c00 */
[----:B------:R-:W1:Y:S01]  /*6000*/  LDCU.64 UR4, c[0x0][0x5e8] ;  /* 0x0000bd00ff0477ac */ /* 0x000e620008000a00 */
[----:B0-----:R-:W-:-:S04]  /*6010*/  IADD3 R4, P0, PT, R4, UR8, RZ ;  /* 0x0000000804047c10 */ /* 0x001fc8000ff1e0ff */
[----:B------:R-:W-:-:S05]  /*6020*/  IADD3.X R5, PT, PT, RZ, UR9, RZ, P0, !PT ;  /* 0x00000009ff057c10 */ /* 0x000fca00087fe4ff */
[----:B------:R-:W2:Y:S01]  /*6030*/  LDG.E.U16 R4, desc[UR6][R4.64] ;  /* 0x0000000604047981 */ /* 0x000ea2000c1e1500 */
[----:B------:R-:W-:-:S04]  /*6040*/  IADD3 R6, P0, PT, R2, UR10, RZ ;  /* 0x0000000a02067c10 */ /* 0x000fc8000ff1e0ff */
[----:B------:R-:W-:-:S05]  /*6050*/  IADD3.X R7, PT, PT, RZ, UR11, RZ, P0, !PT ;  /* 0x0000000bff077c10 */ /* 0x000fca00087fe4ff */
[----:B------:R-:W3:Y:S01]  /*6060*/  LDG.E.U16 R6, desc[UR6][R6.64] ;  /* 0x0000000606067981 */ /* 0x000ee2000c1e1500 */
[----:B-1----:R-:W-:-:S04]  /*6070*/  IADD3 R2, P1, PT, R3, UR4, RZ ;  /* 0x0000000403027c10 */ /* 0x002fc8000ff3e0ff */
[----:B------:R-:W-:Y:S02]  /*6080*/  IADD3.X R3, PT, PT, RZ, UR5, RZ, P1, !PT ;  /* 0x00000005ff037c10 */ /* 0x000fe40008ffe4ff */
[----:B--2---:R-:W-:-:S04]  /*6090*/  SHF.L.U32 R0, R4, 0x10, RZ ;  /* 0x0000001004007819 */ /* 0x004fc800000006ff */
[----:B------:R-:W-:-:S13]  /*60a0*/  FSETP.NEU.FTZ.AND P0, PT, R0, RZ, PT ;  /* 0x000000ff0000720b */ /* 0x000fda0003f1d000 */
[----:B---3--:R-:W-:-:S04]  /*60b0*/  @!P0 SHF.L.U32 R0, R6, 0x10, RZ ;  /* 0x0000001006008819 */ /* 0x008fc800000006ff */
[----:B------:R-:W-:-:S04]  /*60c0*/  FSETP.NEU.OR P0, PT, R0, RZ, P0 ;  /* 0x000000ff0000720b */ /* 0x000fc8000070d400 */
[----:B------:R-:W-:-:S05]  /*60d0*/  SEL R5, RZ, 0x1, !P0 ;  /* 0x00000001ff057807 */ /* 0x000fca0004000000 */
[----:B------:R-:W-:Y:S01]  /*60e0*/  STG.E.U8 desc[UR6][R2.64], R5 ;  /* 0x0000000502007986 */ /* 0x000fe2000c101106 */
[----:B------:R-:W-:Y:S05]  /*60f0*/  EXIT ;  /* 0x000000000000794d */ /* 0x000fea0003800000 */
.L_x_15776:
        /* <DEDUP_REMOVED lines=16> */
.L_x_43513:


//--------------------- .text._ZN2at6native27unrolled_elementwise_kernelINS0_13BinaryFunctorIN3c108BFloat16ES4_bZZZNS0_22logical_or_kernel_cudaERNS_14TensorIteratorEENKUlvE0_clEvENKUlvE8_clEvEUlS4_S4_E_EESt5arrayIPcLm3EELi4E23TrivialOffsetCalculatorILi2EjESE_ILi1EjENS0_6memory15LoadWithoutCastENSH_16StoreWithoutCastEEEviT_T0_T2_T3_T4_T5_ --------------------------
	.section	.text._ZN2at6native27unrolled_elementwise_kernelINS0_13BinaryFunctorIN3c108BFloat16ES4_bZZZNS0_22logical_or_kernel_cudaERNS_14TensorIteratorEENKUlvE0_clEvENKUlvE8_clEvEUlS4_S4_E_EESt5arrayIPcLm3EELi4E23TrivialOffsetCalculatorILi2EjESE_ILi1EjENS0_6memory15LoadWithoutCastENSH_16StoreWithoutCastEEEviT_T0_T2_T3_T4_T5_,"ax",@progbits
	.align	128
        .global         _ZN2at6native27unrolled_elementwise_kernelINS0_13BinaryFunctorIN3c108BFloat16ES4_bZZZNS0_22logical_or_kernel_cudaERNS_14TensorIteratorEENKUlvE0_clEvENKUlvE8_clEvEUlS4_S4_E_EESt5arrayIPcLm3EELi4E23TrivialOffsetCalculatorILi2EjESE_ILi1EjENS0_6memory15LoadWithoutCastENSH_16StoreWithoutCastEEEviT_T0_T2_T3_T4_T5_
        .type           _ZN2at6native27unrolled_elementwise_kernelINS0_13BinaryFunctorIN3c108BFloat16ES4_bZZZNS0_22logical_or_kernel_cudaERNS_14TensorIteratorEENKUlvE0_clEvENKUlvE8_clEvEUlS4_S4_E_EESt5arrayIPcLm3EELi4E23TrivialOffsetCalculatorILi2EjESE_ILi1EjENS0_6memory15LoadWithoutCastENSH_16StoreWithoutCastEEEviT_T0_T2_T3_T4_T5_,@function
        .size           _ZN2at6native27unrolled_elementwise_kernelINS0_13BinaryFunctorIN3c108BFloat16ES4_bZZZNS0_22logical_or_kernel_cudaERNS_14TensorIteratorEENKUlvE0_clEvENKUlvE8_clEvEUlS4_S4_E_EESt5arrayIPcLm3EELi4E23TrivialOffsetCalculatorILi2EjESE_ILi1EjENS0_6memory15LoadWithoutCastENSH_16StoreWithoutCastEEEviT_T0_T2_T3_T4_T5_,(.L_x_43514 - _ZN2at6native27unrolled_elementwise_kernelINS0_13BinaryFunctorIN3c108BFloat16ES4_bZZZNS0_22logical_or_kernel_cudaERNS_14TensorIteratorEENKUlvE0_clEvENKUlvE8_clEvEUlS4_S4_E_EESt5arrayIPcLm3EELi4E23TrivialOffsetCalculatorILi2EjESE_ILi1EjENS0_6memory15LoadWithoutCastENSH_16StoreWithoutCastEEEviT_T0_T2_T3_T4_T5_)
        .other          _ZN2at6native27unrolled_elementwise_kernelINS0_13BinaryFunctorIN3c108BFloat16ES4_bZZZNS0_22logical_or_kernel_cudaERNS_14TensorIteratorEENKUlvE0_clEvENKUlvE8_clEvEUlS4_S4_E_EESt5arrayIPcLm3EELi4E23TrivialOffsetCalculatorILi2EjESE_ILi1EjENS0_6memory15LoadWithoutCastENSH_16StoreWithoutCastEEEviT_T0_T2_T3_T4_T5_,@"STO_CUDA_ENTRY STV_DEFAULT"
_ZN2at6native27unrolled_elementwise_kernelINS0_13BinaryFunctorIN3c108BFloat16ES4_bZZZNS0_22logical_or_kernel_cudaERNS_14TensorIteratorEENKUlvE0_clEvENKUlvE8_clEvEUlS4_S4_E_EESt5arrayIPcLm3EELi4E23TrivialOffsetCalculatorILi2EjESE_ILi1EjENS0_6memory15LoadWithoutCastENSH_16StoreWithoutCastEEEviT_T0_T2_T3_T4_T5_:
.text._ZN2at6native27unrolled_elementwise_kernelINS0_13BinaryFunctorIN3c108BFloat16ES4_bZZZNS0_22logical_or_kernel_cudaERNS_14TensorIteratorEENKUlvE0_clEvENKUlvE8_clEvEUlS4_S4_E_EESt5arrayIPcLm3EELi4E23TrivialOffsetCalculatorILi2EjESE_ILi1EjENS0_6memory15LoadWithoutCastENSH_16StoreWithoutCastEEEviT_T0_T2_T3_T4_T5_:
        /* <DEDUP_REMOVED lines=8> */
[----:B------:R-:W1:Y:S01]  /*0080*/  LDC.64 R4, c[0x0][0x390] ;  /* 0x0000e400ff047b82 */ /* 0x000e620000000a00 */
[----:B0-----:R-:W-:-:S07]  /*0090*/  IMAD R11, R9, -0x200, R0 ;  /* 0xfffffe00090b7824 */ /* 0x001fce00078e0200 */
[----:B------:R-:W0:Y:S01]  /*00a0*/  LDC.64 R6, c[0x0][0x398] ;  /* 0x0000e600ff067b82 */ /* 0x000e220000000a00 */
[----:B--2---:R-:W-:Y:S01]  /*00b0*/  IMAD.MOV.U32 R0, RZ, RZ, R10 ;  /* 0x000000ffff007224 */ /* 0x004fe200078e000a */
[----:B------:R-:W-:-:S06]  /*00c0*/  ISETP.GE.AND P0, PT, R10, R11, PT ;  /* 0x0000000b0a00720c */ /* 0x000fcc0003f06270 */
[----:B------:R-:W2:Y:S08]  /*00d0*/  LDC.64 R12, c[0x0][0x390] ;  /* 0x0000e400ff0c7b82 */ /* 0x000eb00000000a00 */
[----:B------:R-:W2:Y:S01]  /*00e0*/  LDC.64 R14, c[0x0][0x398] ;  /* 0x0000e600ff0e7b82 */ /* 0x000ea20000000a00 */
[----:B------:R-:W-:-:S05]  /*00f0*/  @!P0 VIADD R10, R0, 0x80 ;  /* 0x00000080000a8836 */ /* 0x000fca0000000000 */
[----:B------:R-:W-:-:S13]  /*0100*/  ISETP.GE.AND P1, PT, R10, R11, PT ;  /* 0x0000000b0a00720c */ /* 0x000fda0003f26270 */
[----:B------:R-:W-:Y:S02]  /*0110*/  @!P1 IMAD R17, R9, 0x200, R10 ;  /* 0x0000020009119824 */ /* 0x000fe400078e020a */
[----:B------:R-:W-:Y:S02]  /*0120*/  @!P1 VIADD R10, R10, 0x80 ;  /* 0x000000800a0a9836 */ /* 0x000fe40000000000 */
[----:B---3--:R-:W-:-:S03]  /*0130*/  @!P1 IMAD.WIDE.U32 R18, R17, 0x2, R18 ;  /* 0x0000000211129825 */ /* 0x008fc600078e0012 */
[----:B------:R-:W-:Y:S01]  /*0140*/  ISETP.GE.AND P3, PT, R10, R11, PT ;  /* 0x0000000b0a00720c */ /* 0x000fe20003f66270 */
[----:B----4-:R-:W-:Y:S01]  /*0150*/  @!P1 IMAD.WIDE.U32 R2, R17, 0x2, R2 ;  /* 0x0000000211029825 */ /* 0x010fe200078e0002 */
[----:B-1----:R1:W5:Y:S02]  /*0160*/  @!P1 LDG.E.U16 R8, desc[UR4][R18.64] ;  /* 0x0000000412089981 */ /* 0x002364000c1e1500 */
[----:B-1----:R-:W1:Y:S09]  /*0170*/  LDC.64 R18, c[0x0][0x390] ;  /* 0x0000e400ff127b82 */ /* 0x002e720000000a00 */
[----:B------:R-:W-:-:S02]  /*0180*/  @!P3 IMAD R21, R9, 0x200, R10 ;  /* 0x000002000915b824 */ /* 0x000fc400078e020a */
[----:B------:R-:W-:-:S05]  /*0190*/  @!P3 VIADD R10, R10, 0x80 ;  /* 0x000000800a0ab836 */ /* 0x000fca0000000000 */
[----:B------:R-:W-:Y:S01]  /*01a0*/  ISETP.GE.AND P2, PT, R10, R11, PT ;  /* 0x0000000b0a00720c */ /* 0x000fe20003f46270 */
[----:B------:R-:W-:-:S12]  /*01b0*/  @!P3 IMAD.WIDE.U32 R4, R21, 0x2, R4 ;  /* 0x000000021504b825 */ /* 0x000fd800078e0004 */
[--C-:B------:R-:W-:Y:S01]  /*01c0*/  @!P2 IMAD R23, R9, 0x200, R10.reuse ;  /* 0x000002000917a824 */ /* 0x100fe200078e020a */
[----:B------:R-:W-:Y:S01]  /*01d0*/  PRMT R10, RZ, 0x7610, R10 ;  /* 0x00007610ff0a7816 */ /* 0x000fe2000000000a */
[----:B0-----:R-:W-:Y:S02]  /*01e0*/  @!P3 IMAD.WIDE.U32 R6, R21, 0x2, R6 ;  /* 0x000000021506b825 */ /* 0x001fe400078e0006 */
[----:B------:R-:W0:Y:S03]  /*01f0*/  LDC.64 R20, c[0x0][0x398] ;  /* 0x0000e600ff147b82 */ /* 0x000e260000000a00 */
[----:B------:R3:W5:Y:S01]  /*0200*/  @!P1 LDG.E.U16 R10, desc[UR4][R2.64] ;  /* 0x00000004020a9981 */ /* 0x000762000c1e1500 */
[----:B------:R-:W-:Y:S01]  /*0210*/  ISETP.GE.AND P1, PT, R0, R11, PT ;  /* 0x0000000b0000720c */ /* 0x000fe20003f26270 */
[----:B--2---:R-:W-:-:S12]  /*0220*/  @!P2 IMAD.WIDE.U32 R12, R23, 0x2, R12 ;  /* 0x00000002170ca825 */ /* 0x004fd800078e000c */
[----:B---3--:R-:W2:Y:S01]  /*0230*/  @!P1 LDC.64 R2, c[0x0][0x388] ;  /* 0x0000e200ff029b82 */ /* 0x008ea20000000a00 */
[--C-:B------:R-:W-:Y:S01]  /*0240*/  @!P2 IMAD.WIDE.U32 R22, R23, 0x2, R14.reuse ;  /* 0x000000021716a825 */ /* 0x100fe200078e000e */
[----:B------:R-:W-:Y:S02]  /*0250*/  PRMT R14, RZ, 0x7610, R14 ;  /* 0x00007610ff0e7816 */ /* 0x000fe4000000000e */
[----:B------:R-:W-:Y:S01]  /*0260*/  PRMT R16, RZ, 0x7610, R16 ;  /* 0x00007610ff107816 */ /* 0x000fe20000000010 */
[----:B------:R-:W-:Y:S01]  /*0270*/  @!P0 IMAD R25, R9, 0x200, R0 ;  /* 0x0000020009198824 */ /* 0x000fe200078e0200 */
[----:B------:R-:W-:Y:S02]  /*0280*/  PRMT R15, RZ, 0x7610, R15 ;  /* 0x00007610ff0f7816 */ /* 0x000fe4000000000f */
[----:B------:R-:W-:Y:S01]  /*0290*/  PRMT R24, RZ, 0x7610, R24 ;  /* 0x00007610ff187816 */ /* 0x000fe20000000018 */
[C---:B-1----:R-:W-:Y:S01]  /*02a0*/  @!P0 IMAD.WIDE.U32 R18, R25.reuse, 0x2, R18 ;  /* 0x0000000219128825 */ /* 0x042fe200078e0012 */
[----:B------:R1:W5:Y:S03]  /*02b0*/  @!P3 LDG.E.U16 R14, desc[UR4][R4.64] ;  /* 0x00000004040eb981 */ /* 0x000366000c1e1500 */
[----:B0-----:R-:W-:Y:S01]  /*02c0*/  @!P0 IMAD.WIDE.U32 R20, R25, 0x2, R20 ;  /* 0x0000000219148825 */ /* 0x001fe200078e0014 */
[----:B------:R-:W-:Y:S01]  /*02d0*/  PRMT R25, RZ, 0x7610, R25 ;  /* 0x00007610ff197816 */ /* 0x000fe20000000019 */
[----:B------:R0:W5:Y:S01]  /*02e0*/  @!P2 LDG.E.U16 R16, desc[UR4][R12.64] ;  /* 0x000000040c10a981 */ /* 0x000162000c1e1500 */
[----:B------:R-:W-:-:S03]  /*02f0*/  PRMT R17, RZ, 0x7610, R17 ;  /* 0x00007610ff117816 */ /* 0x000fc60000000011 */
[----:B------:R3:W5:Y:S01]  /*0300*/  @!P3 LDG.E.U16 R15, desc[UR4][R6.64] ;  /* 0x00000004060fb981 */ /* 0x000762000c1e1500 */
[----:B-1----:R-:W-:Y:S02]  /*0310*/  @!P1 IMAD R5, R9, 0x200, R0 ;  /* 0x0000020009059824 */ /* 0x002fe400078e0200 */
[C---:B------:R-:W-:Y:S01]  /*0320*/  VIADD R4, R0.reuse, 0x100 ;  /* 0x0000010000047836 */ /* 0x040fe20000000000 */
[----:B------:R1:W5:Y:S01]  /*0330*/  @!P0 LDG.E.U16 R24, desc[UR4][R18.64] ;  /* 0x0000000412188981 */ /* 0x000362000c1e1500 */
[----:B0-----:R-:W-:-:S03]  /*0340*/  VIADD R12, R0, 0x80 ;  /* 0x00000080000c7836 */ /* 0x001fc60000000000 */
[----:B------:R1:W5:Y:S01]  /*0350*/  @!P0 LDG.E.U16 R25, desc[UR4][R20.64] ;  /* 0x0000000414198981 */ /* 0x000362000c1e1500 */
[----:B--2---:R-:W-:Y:S02]  /*0360*/  @!P1 IADD3 R2, P0, PT, R5, R2, RZ ;  /* 0x0000000205029210 */ /* 0x004fe40007f1e0ff */
[----:B---3--:R-:W-:Y:S01]  /*0370*/  IADD3 R6, PT, PT, R0, 0x180, RZ ;  /* 0x0000018000067810 */ /* 0x008fe20007ffe0ff */
[----:B------:R-:W-:Y:S01]  /*0380*/  @!P1 IMAD.MOV.U32 R0, RZ, RZ, R12 ;  /* 0x000000ffff009224 */ /* 0x000fe200078e000c */
[----:B------:R-:W-:Y:S01]  /*0390*/  BSSY.RECONVERGENT B0, `(.L_x_15777) ;  /* 0x000000d000007945 */ /* 0x000fe20003800200 */
[----:B------:R1:W5:Y:S01]  /*03a0*/  @!P2 LDG.E.U16 R17, desc[UR4][R22.64] ;  /* 0x000000041611a981 */ /* 0x000362000c1e1500 */
[-C--:B------:R-:W-:Y:S01]  /*03b0*/  ISETP.GE.AND P2, PT, R12, R11.reuse, PT ;  /* 0x0000000b0c00720c */ /* 0x080fe20003f46270 */
[----:B------:R-:W-:Y:S01]  /*03c0*/  @!P1 IMAD.X R3, RZ, RZ, R3, P0 ;  /* 0x000000ffff039224 */ /* 0x000fe200000e0603 */
[-C--:B------:R-:W-:Y:S02]  /*03d0*/  ISETP.GE.AND P3, PT, R4, R11.reuse, PT ;  /* 0x0000000b0400720c */ /* 0x080fe40003f66270 */
[----:B------:R-:W-:-:S02]  /*03e0*/  ISETP.GE.AND P4, PT, R6, R11, PT ;  /* 0x0000000b0600720c */ /* 0x000fc40003f86270 */
[----:B------:R-:W-:Y:S01]  /*03f0*/  ISETP.GE.AND P5, PT, R0, R11, PT ;  /* 0x0000000b0000720c */ /* 0x000fe20003fa6270 */
[----:B------:R-:W-:-:S12]  /*0400*/  @P1 BRA `(.L_x_15778) ;  /* 0x0000000000141947 */ /* 0x000fd80003800000 */
[----:B-----5:R-:W-:-:S05]  /*0410*/  IMAD.U32 R24, R24, 0x10000, RZ ;  /* 0x0001000018187824 */ /* 0x020fca00078e00ff */
[----:B------:R-:W-:-:S13]  /*0420*/  FSETP.NEU.FTZ.AND P0, PT, R24, RZ, PT ;  /* 0x000000ff1800720b */ /* 0x000fda0003f1d000 */
[----:B------:R-:W-:-:S05]  /*0430*/  @!P0 IMAD.U32 R25, R25, 0x10000, RZ ;  /* 0x0001000019198824 */ /* 0x000fca00078e00ff */
[----:B------:R-:W-:-:S04]  /*0440*/  FSETP.NEU.OR P0, PT, R25, RZ, P0 ;  /* 0x000000ff1900720b */ /* 0x000fc8000070d400 */
[----:B------:R-:W-:-:S09]  /*0450*/  SEL R5, RZ, 0x1, !P0 ;  /* 0x00000001ff057807 */ /* 0x000fd20004000000 */
.L_x_15778:
[----:B------:R-:W-:Y:S05]  /*0460*/  BSYNC.RECONVERGENT B0 ;  /* 0x0000000000007941 */ /* 0x000fea0003800200 */
.L_x_15777:
[----:B------:R-:W-:Y:S04]  /*0470*/  BSSY.RECONVERGENT B0, `(.L_x_15779) ;  /* 0x0000007000007945 */ /* 0x000fe80003800200 */
[----:B------:R-:W-:Y:S05]  /*0480*/  @P2 BRA `(.L_x_15780) ;  /* 0x0000000000142947 */ /* 0x000fea0003800000 */
[----:B-----5:R-:W-:-:S05]  /*0490*/  IMAD.U32 R8, R8, 0x10000, RZ ;  /* 0x0001000008087824 */ /* 0x020fca00078e00ff */
[----:B------:R-:W-:-:S13]  /*04a0*/  FSETP.NEU.FTZ.AND P0, PT, R8, RZ, PT ;  /* 0x000000ff0800720b */ /* 0x000fda0003f1d000 */
[----:B------:R-:W-:-:S04]  /*04b0*/  @!P0 SHF.L.U32 R10, R10, 0x10, RZ ;  /* 0x000000100a0a8819 */ /* 0x000fc800000006ff */
[----:B------:R-:W-:-:S04]  /*04c0*/  FSETP.NEU.OR P0, PT, R10, RZ, P0 ;  /* 0x000000ff0a00720b */ /* 0x000fc8000070d400 */
[----:B------:R-:W-:-:S09]  /*04d0*/  SEL R7, RZ, 0x1, !P0 ;  /* 0x00000001ff077807 */ /* 0x000fd20004000000 */
.L_x_15780:
[----:B------:R-:W-:Y:S05]  /*04e0*/  BSYNC.RECONVERGENT B0 ;  /* 0x0000000000007941 */ /* 0x000fea0003800200 */
.L_x_15779:
[----:B------:R-:W-:Y:S04]  /*04f0*/  BSSY.RECONVERGENT B0, `(.L_x_15781) ;  /* 0x0000007000007945 */ /* 0x000fe80003800200 */
[----:B------:R-:W-:Y:S05]  /*0500*/  @P3 BRA `(.L_x_15782) ;  /* 0x0000000000143947 */ /* 0x000fea0003800000 */
[----:B-----5:R-:W-:-:S05]  /*0510*/  IMAD.U32 R14, R14, 0x10000, RZ ;  /* 0x000100000e0e7824 */ /* 0x020fca00078e00ff */
[----:B------:R-:W-:-:S13]  /*0520*/  FSETP.NEU.FTZ.AND P0, PT, R14, RZ, PT ;  /* 0x000000ff0e00720b */ /* 0x000fda0003f1d000 */
[----:B------:R-:W-:-:S05]  /*0530*/  @!P0 IMAD.U32 R15, R15, 0x10000, RZ ;  /* 0x000100000f0f8824 */ /* 0x000fca00078e00ff */
[----:B------:R-:W-:-:S04]  /*0540*/  FSETP.NEU.OR P0, PT, R15, RZ, P0 ;  /* 0x000000ff0f00720b */ /* 0x000fc8000070d400 */
[----:B------:R-:W-:-:S09]  /*0550*/  SEL R13, RZ, 0x1, !P0 ;  /* 0x00000001ff0d7807 */ /* 0x000fd20004000000 */
.L_x_15782:
[----:B------:R-:W-:Y:S05]  /*0560*/  BSYNC.RECONVERGENT B0 ;  /* 0x0000000000007941 */ /* 0x000fea0003800200 */
.L_x_15781:
[----:B------:R-:W-:Y:S04]  /*0570*/  BSSY.RECONVERGENT B0, `(.L_x_15783) ;  /* 0x0000007000007945 */ /* 0x000fe80003800200 */
[----:B------:R-:W-:Y:S05]  /*0580*/  @P4 BRA `(.L_x_15784) ;  /* 0x0000000000144947 */ /* 0x000fea0003800000 */
[----:B-----5:R-:W-:-:S05]  /*0590*/  IMAD.U32 R16, R16, 0x10000, RZ ;  /* 0x0001000010107824 */ /* 0x020fca00078e00ff */
[----:B------:R-:W-:-:S13]  /*05a0*/  FSETP.NEU.FTZ.AND P0, PT, R16, RZ, PT ;  /* 0x000000ff1000720b */ /* 0x000fda0003f1d000 */
[----:B------:R-:W-:-:S05]  /*05b0*/  @!P0 IMAD.U32 R17, R17, 0x10000, RZ ;  /* 0x0001000011118824 */ /* 0x000fca00078e00ff */
[----:B------:R-:W-:-:S04]  /*05c0*/  FSETP.NEU.OR P0, PT, R17, RZ, P0 ;  /* 0x000000ff1100720b */ /* 0x000fc8000070d400 */
[----:B------:R-:W-:-:S09]  /*05d0*/  SEL R15, RZ, 0x1, !P0 ;  /* 0x00000001ff0f7807 */ /* 0x000fd20004000000 */
.L_x_15784:
[----:B------:R-:W-:Y:S05]  /*05e0*/  BSYNC.RECONVERGENT B0 ;  /* 0x0000000000007941 */ /* 0x000fea0003800200 */
.L_x_15783:
        /* <DEDUP_REMOVED lines=8> */
[----:B------:R-:W-:Y:S01]  /*0670*/  @!P1 LEA R4, R9, R0, 0x9 ;  /* 0x0000000009049211 */ /* 0x000fe200078e48ff */
[----:B------:R-:W-:Y:S02]  /*0680*/  @!P1 VIADD R0, R0, 0x80 ;  /* 0x0000008000009836 */ /* 0x000fe40000000000 */
[----:B------:R-:W-:Y:S01]  /*0690*/  IMAD.X R3, RZ, RZ, UR7, P0 ;  /* 0x00000007ff037e24 */ /* 0x000fe200080e06ff */
[----:B------:R-:W-:-:S04]  /*06a0*/  @!P1 IADD3 R4, P2, PT, R4, UR6, RZ ;  /* 0x0000000604049c10 */ /* 0x000fc8000ff5e0ff */
[----:B------:R2:W-:Y:S01]  /*06b0*/  STG.E.U8 desc[UR4][R2.64], R7 ;  /* 0x0000000702007986 */ /* 0x0005e2000c101104 */
[----:B------:R-:W-:-:S05]  /*06c0*/  @!P1 IMAD.X R5, RZ, RZ, UR7, P2 ;  /* 0x00000007ff059e24 */ /* 0x000fca00090e06ff */
[----:B------:R2:W-:Y:S03]  /*06d0*/  @!P1 STG.E.U8 desc[UR4][R4.64], R13 ;  /* 0x0000000d04009986 */ /* 0x0005e6000c101104 */
.L_x_15786:
[----:B------:R-:W-:Y:S05]  /*06e0*/  BSYNC.RECONVERGENT B0 ;  /* 0x0000000000007941 */ /* 0x000fea0003800200 */
.L_x_15785:
[----:B------:R-:W-:-:S13]  /*06f0*/  ISETP.GE.AND P0, PT, R0, R11, PT ;  /* 0x0000000b0000720c */ /* 0x000fda0003f06270 */
[----:B------:R-:W-:Y:S05]  /*0700*/  @P0 EXIT ;  /* 0x000000000000094d */ /* 0x000fea0003800000 */
[----:B------:R-:W0:Y:S01]  /*0710*/  LDCU.64 UR6, c[0x0][0x388] ;  /* 0x00007100ff0677ac */ /* 0x000e220008000a00 */
[----:B------:R-:W-:-:S05]  /*0720*/  IMAD R0, R9, 0x200, R0 ;  /* 0x0000020009007824 */ /* 0x000fca00078e0200 */
[----:B0-2---:R-:W-:-:S05]  /*0730*/  IADD3 R2, P0, PT, R0, UR6, RZ ;  /* 0x0000000600027c10 */ /* 0x005fca000ff1e0ff */
[----:B------:R-:W-:-:S05]  /*0740*/  IMAD.X R3, RZ, RZ, UR7, P0 ;  /* 0x00000007ff037e24 */ /* 0x000fca00080e06ff */
[----:B-----5:R-:W-:Y:S01]  /*0750*/  STG.E.U8 desc[UR4][R2.64], R15 ;  /* 0x0000000f02007986 */ /* 0x020fe2000c101104 */
[----:B------:R-:W-:Y:S05]  /*0760*/  EXIT ;  /* 0x000000000000794d */ /* 0x000fea0003800000 */
.L_x_15787:
        /* <DEDUP_REMOVED lines=9> */
.L_x_43514:


//--------------------- .text._ZN2at6native29vectorized_elementwise_kernelILi2ENS0_13BinaryFunctorIN3c108BFloat16ES4_bZZZNS0_22logical_or_kernel_cudaERNS_14TensorIteratorEENKUlvE0_clEvENKUlvE8_clEvEUlS4_S4_E_EESt5arrayIPcLm3EEEEviT0_T1_ --------------------------
	.section	.text._ZN2at6native29vectorized_elementwise_kernelILi2ENS0_13BinaryFunctorIN3c108BFloat16ES4_bZZZNS0_22logical_or_kernel_cudaERNS_14TensorIteratorEENKUlvE0_clEvENKUlvE8_clEvEUlS4_S4_E_EESt5arrayIPcLm3EEEEviT0_T1_,"ax",@progbits
	.align	128
        .global         _ZN2at6native29vectorized_elementwise_kernelILi2ENS0_13BinaryFunctorIN3c108BFloat16ES4_bZZZNS0_22logical_or_kernel_cudaERNS_14TensorIteratorEENKUlvE0_clEvENKUlvE8_clEvEUlS4_S4_E_EESt5arrayIPcLm3EEEEviT0_T1_
        .type           _ZN2at6native29vectorized_elementwise_kernelILi2ENS0_13BinaryFunctorIN3c108BFloat16ES4_bZZZNS0_22logical_or_kernel_cudaERNS_14TensorIteratorEENKUlvE0_clEvENKUlvE8_clEvEUlS4_S4_E_EESt5arrayIPcLm3EEEEviT0_T1_,@function
        .size           _ZN2at6native29vectorized_elementwise_kernelILi2ENS0_13BinaryFunctorIN3c108BFloat16ES4_bZZZNS0_22logical_or_kernel_cudaERNS_14TensorIteratorEENKUlvE0_clEvENKUlvE8_clEvEUlS4_S4_E_EESt5arrayIPcLm3EEEEviT0_T1_,(.L_x_43515 - _ZN2at6native29vectorized_elementwise_kernelILi2ENS0_13BinaryFunctorIN3c108BFloat16ES4_bZZZNS0_22logical_or_kernel_cudaERNS_14TensorIteratorEENKUlvE0_clEvENKUlvE8_clEvEUlS4_S4_E_EESt5arrayIPcLm3EEEEviT0_T1_)
        .other          _ZN2at6native29vectorized_elementwise_kernelILi2ENS0_13BinaryFunctorIN3c108BFloat16ES4_bZZZNS0_22logical_or_kernel_cudaERNS_14TensorIteratorEENKUlvE0_clEvENKUlvE8_clEvEUlS4_S4_E_EESt5arrayIPcLm3EEEEviT0_T1_,@"STO_CUDA_ENTRY STV_DEFAULT"
_ZN2at6native29vectorized_elementwise_kernelILi2ENS0_13BinaryFunctorIN3c108BFloat16ES4_bZZZNS0_22logical_or_kernel_cudaERNS_14TensorIteratorEENKUlvE0_clEvENKUlvE8_clEvEUlS4_S4_E_EESt5arrayIPcLm3EEEEviT0_T1_:
.text._ZN2at6native29vectorized_elementwise_kernelILi2ENS0_13BinaryFunctorIN3c108BFloat16ES4_bZZZNS0_22logical_or_kernel_cudaERNS_14TensorIteratorEENKUlvE0_clEvENKUlvE8_clEvEUlS4_S4_E_EESt5arrayIPcLm3EEEEviT0_T1_:
        /* <DEDUP_REMOVED lines=17> */
[----:B------:R-:W0:Y:S01]  /*0110*/  LDC.64 R20, c[0x0][0x390] ;  /* 0x0000e400ff147b82 */ /* 0x000e220000000a00 */
[----:B------:R-:W-:Y:S02]  /*0120*/  @!P0 VIADD R23, R3, 0x80 ;  /* 0x0000008003178836 */ /* 0x000fe40000000000 */
[----:B------:R-:W-:-:S03]  /*0130*/  @!P0 IMAD.IADD R5, R0, 0x1, R3 ;  /* 0x0000000100058824 */ /* 0x000fc600078e0203 */
[----:B------:R-:W-:Y:S01]  /*0140*/  ISETP.GE.U32.AND P1, PT, R23, R2, PT ;  /* 0x000000021700720c */ /* 0x000fe20003f26070 */
[C---:B-1----:R-:W-:Y:S01]  /*0150*/  @!P0 IMAD.WIDE.U32 R16, R5.reuse, 0x2, R16 ;  /* 0x0000000205108825 */ /* 0x042fe200078e0010 */
[----:B------:R-:W1:Y:S03]  /*0160*/  LDC.64 R18, c[0x0][0x398] ;  /* 0x0000e600ff127b82 */ /* 0x000e660000000a00 */
[----:B--2---:R-:W-:-:S05]  /*0170*/  @!P0 IMAD.WIDE.U32 R24, R5, 0x2, R24 ;  /* 0x0000000205188825 */ /* 0x004fca00078e0018 */
[----:B------:R-:W2:Y:S03]  /*0180*/  LDC.64 R8, c[0x0][0x398] ;  /* 0x0000e600ff087b82 */ /* 0x000ea60000000a00 */
[----:B------:R-:W-:Y:S01]  /*0190*/  @!P1 IMAD.IADD R7, R0, 0x1, R23 ;  /* 0x0000000100079824 */ /* 0x000fe200078e0217 */
[----:B------:R4:W5:Y:S01]  /*01a0*/  @!P0 LDG.E.U16 R4, desc[UR4][R16.64] ;  /* 0x0000000410048981 */ /* 0x000962000c1e1500 */
[----:B------:R-:W-:Y:S01]  /*01b0*/  @!P1 VIADD R23, R23, 0x80 ;  /* 0x0000008017179836 */ /* 0x000fe20000000000 */
[----:B------:R-:W-:-:S04]  /*01c0*/  PRMT R5, RZ, 0x7610, R5 ;  /* 0x00007610ff057816 */ /* 0x000fc80000000005 */
[----:B------:R-:W-:Y:S02]  /*01d0*/  ISETP.GE.U32.AND P2, PT, R23, R2, PT ;  /* 0x000000021700720c */ /* 0x000fe40003f46070 */
[----:B------:R-:W5:Y:S01]  /*01e0*/  @!P0 LDG.E.U16 R5, desc[UR4][R24.64] ;  /* 0x0000000418058981 */ /* 0x000f62000c1e1500 */
[----:B---3--:R-:W-:Y:S01]  /*01f0*/  @!P1 IMAD.WIDE.U32 R14, R7, 0x2, R14 ;  /* 0x00000002070e9825 */ /* 0x008fe200078e000e */
[----:B------:R-:W-:-:S03]  /*0200*/  PRMT R6, RZ, 0x7610, R6 ;  /* 0x00007610ff067816 */ /* 0x000fc60000000006 */
[----:B----4-:R-:W-:Y:S01]  /*0210*/  @!P1 IMAD.WIDE.U32 R16, R7, 0x2, R12 ;  /* 0x0000000207109825 */ /* 0x010fe200078e000c */
[----:B------:R-:W-:Y:S02]  /*0220*/  PRMT R7, RZ, 0x7610, R7 ;  /* 0x00007610ff077816 */ /* 0x000fe40000000007 */
[----:B------:R3:W5:Y:S03]  /*0230*/  @!P1 LDG.E.U16 R6, desc[UR4][R14.64] ;  /* 0x000000040e069981 */ /* 0x000766000c1e1500 */
[----:B------:R-:W-:Y:S01]  /*0240*/  @!P2 IMAD.IADD R27, R0, 0x1, R23 ;  /* 0x00000001001ba824 */ /* 0x000fe200078e0217 */
[----:B------:R4:W5:Y:S01]  /*0250*/  @!P1 LDG.E.U16 R7, desc[UR4][R16.64] ;  /* 0x0000000410079981 */ /* 0x000962000c1e1500 */
[----:B------:R-:W-:-:S05]  /*0260*/  @!P2 VIADD R23, R23, 0x80 ;  /* 0x000000801717a836 */ /* 0x000fca0000000000 */
[----:B------:R-:W-:Y:S01]  /*0270*/  ISETP.GE.U32.AND P0, PT, R23, R2, PT ;  /* 0x000000021700720c */ /* 0x000fe20003f06070 */
[C---:B0-----:R-:W-:Y:S01]  /*0280*/  @!P2 IMAD.WIDE.U32 R12, R27.reuse, 0x2, R10 ;  /* 0x000000021b0ca825 */ /* 0x041fe200078e000a */
[----:B---3--:R-:W0:Y:S03]  /*0290*/  LDC.64 R14, c[0x0][0x390] ;  /* 0x0000e400ff0e7b82 */ /* 0x008e260000000a00 */
[----:B--2---:R-:W-:-:S05]  /*02a0*/  @!P2 IMAD.WIDE.U32 R24, R27, 0x2, R8 ;  /* 0x000000021b18a825 */ /* 0x004fca00078e0008 */
[----:B----4-:R-:W2:Y:S03]  /*02b0*/  LDC.64 R16, c[0x0][0x390] ;  /* 0x0000e400ff107b82 */ /* 0x010ea60000000a00 */
[----:B------:R-:W-:Y:S02]  /*02c0*/  @!P0 IMAD.IADD R11, R0, 0x1, R23 ;  /* 0x00000001000b8824 */ /* 0x000fe400078e0217 */
[----:B------:R-:W-:-:S05]  /*02d0*/  @!P0 VIADD R23, R23, 0x80 ;  /* 0x0000008017178836 */ /* 0x000fca0000000000 */
[----:B------:R-:W-:Y:S01]  /*02e0*/  ISETP.GE.U32.AND P1, PT, R23, R2, PT ;  /* 0x000000021700720c */ /* 0x000fe20003f26070 */
[----:B------:R-:W-:Y:S01]  /*02f0*/  @!P0 IMAD.WIDE.U32 R20, R11, 0x2, R20 ;  /* 0x000000020b148825 */ /* 0x000fe200078e0014 */
[----:B------:R-:W-:-:S03]  /*0300*/  PRMT R8, RZ, 0x7610, R8 ;  /* 0x00007610ff087816 */ /* 0x000fc60000000008 */
[----:B-1----:R-:W-:Y:S01]  /*0310*/  @!P0 IMAD.WIDE.U32 R18, R11, 0x2, R18 ;  /* 0x000000020b128825 */ /* 0x002fe200078e0012 */
[----:B------:R-:W-:Y:S02]  /*0320*/  PRMT R11, RZ, 0x7610, R11 ;  /* 0x00007610ff0b7816 */ /* 0x000fe4000000000b */
[----:B------:R1:W5:Y:S01]  /*0330*/  @!P2 LDG.E.U16 R8, desc[UR4][R12.64] ;  /* 0x000000040c08a981 */ /* 0x000362000c1e1500 */
[----:B------:R-:W-:-:S03]  /*0340*/  PRMT R10, RZ, 0x7610, R10 ;  /* 0x00007610ff0a7816 */ /* 0x000fc6000000000a */
[----:B------:R3:W5:Y:S01]  /*0350*/  @!P0 LDG.E.U16 R11, desc[UR4][R18.64] ;  /* 0x00000004120b8981 */ /* 0x000762000c1e1500 */
[----:B------:R-:W-:-:S03]  /*0360*/  PRMT R9, RZ, 0x7610, R9 ;  /* 0x00007610ff097816 */ /* 0x000fc60000000009 */
[----:B------:R-:W5:Y:S01]  /*0370*/  @!P0 LDG.E.U16 R10, desc[UR4][R20.64] ;  /* 0x00000004140a8981 */ /* 0x000f62000c1e1500 */
[----:B-1----:R-:W-:Y:S02]  /*0380*/  @!P1 IMAD.IADD R13, R0, 0x1, R23 ;  /* 0x00000001000d9824 */ /* 0x002fe400078e0217 */
[----:B------:R-:W-:Y:S01]  /*0390*/  @!P1 VIADD R23, R23, 0x80 ;  /* 0x0000008017179836 */ /* 0x000fe20000000000 */
[----:B------:R1:W5:Y:S01]  /*03a0*/  @!P2 LDG.E.U16 R9, desc[UR4][R24.64] ;  /* 0x000000041809a981 */ /* 0x000362000c1e1500 */
[----:B---3--:R-:W3:Y:S03]  /*03b0*/  LDC.64 R18, c[0x0][0x398] ;  /* 0x0000e600ff127b82 */ /* 0x008ee60000000a00 */
[----:B------:R-:W-:-:S05]  /*03c0*/  ISETP.GE.U32.AND P0, PT, R23, R2, PT ;  /* 0x000000021700720c */ /* 0x000fca0003f06070 */
[----:B-1----:R-:W1:Y:S01]  /*03d0*/  LDC.64 R24, c[0x0][0x398] ;  /* 0x0000e600ff187b82 */ /* 0x002e620000000a00 */
[----:B------:R-:W-:Y:S01]  /*03e0*/  PRMT R12, RZ, 0x7610, R12 ;  /* 0x00007610ff0c7816 */ /* 0x000fe2000000000c */
[----:B0-----:R-:W-:-:S06]  /*03f0*/  @!P1 IMAD.WIDE.U32 R14, R13, 0x2, R14 ;  /* 0x000000020d0e9825 */ /* 0x001fcc00078e000e */
[----:B------:R-:W-:Y:S01]  /*0400*/  @!P0 IMAD.IADD R21, R0, 0x1, R23 ;  /* 0x0000000100158824 */ /* 0x000fe200078e0217 */
[----:B------:R0:W5:Y:S01]  /*0410*/  @!P1 LDG.E.U16 R12, desc[UR4][R14.64] ;  /* 0x000000040e0c9981 */ /* 0x000162000c1e1500 */
[----:B------:R-:W-:Y:S02]  /*0420*/  PRMT R20, RZ, 0x7610, R20 ;  /* 0x00007610ff147816 */ /* 0x000fe40000000014 */
[----:B--2---:R-:W-:-:S04]  /*0430*/  @!P0 IMAD.WIDE.U32 R16, R21, 0x2, R16 ;  /* 0x0000000215108825 */ /* 0x004fc800078e0010 */
[----:B---3--:R-:W-:Y:S01]  /*0440*/  @!P0 IMAD.WIDE.U32 R18, R21, 0x2, R18 ;  /* 0x0000000215128825 */ /* 0x008fe200078e0012 */
[----:B------:R-:W-:Y:S01]  /*0450*/  PRMT R21, RZ, 0x7610, R21 ;  /* 0x00007610ff157816 */ /* 0x000fe20000000015 */
[----:B------:R2:W5:Y:S01]  /*0460*/  @!P0 LDG.E.U16 R20, desc[UR4][R16.64] ;  /* 0x0000000410148981 */ /* 0x000562000c1e1500 */
[----:B0-----:R-:W0:Y:S01]  /*0470*/  LDC.64 R14, c[0x0][0x390] ;  /* 0x0000e400ff0e7b82 */ /* 0x001e220000000a00 */
[----:B------:R-:W-:-:S03]  /*0480*/  @!P0 VIADD R23, R23, 0x80 ;  /* 0x0000008017178836 */ /* 0x000fc60000000000 */
[----:B------:R3:W5:Y:S02]  /*0490*/  @!P0 LDG.E.U16 R21, desc[UR4][R18.64] ;  /* 0x0000000412158981 */ /* 0x000764000c1e1500 */
[----:B------:R-:W-:Y:S02]  /*04a0*/  ISETP.GE.U32.AND P0, PT, R23, R2, PT ;  /* 0x000000021700720c */ /* 0x000fe40003f06070 */
[----:B--2---:R-:W2:Y:S01]  /*04b0*/  LDC.64 R16, c[0x0][0x398] ;  /* 0x0000e600ff107b82 */ /* 0x004ea20000000a00 */
[----:B-1----:R-:W-:Y:S01]  /*04c0*/  @!P1 IMAD.WIDE.U32 R24, R13, 0x2, R24 ;  /* 0x000000020d189825 */ /* 0x002fe200078e0018 */
[----:B------:R-:W-:Y:S02]  /*04d0*/  PRMT R13, RZ, 0x7610, R13 ;  /* 0x00007610ff0d7816 */ /* 0x000fe4000000000d */
[----:B------:R-:W-:-:S04]  /*04e0*/  PRMT R22, RZ, 0x7610, R22 ;  /* 0x00007610ff167816 */ /* 0x000fc80000000016 */
[----:B------:R1:W5:Y:S01]  /*04f0*/  @!P1 LDG.E.U16 R13, desc[UR4][R24.64] ;  /* 0x00000004180d9981 */ /* 0x000362000c1e1500 */
[----:B---3--:R-:W3:Y:S02]  /*0500*/  LDC.64 R18, c[0x0][0x390] ;  /* 0x0000e400ff127b82 */ /* 0x008ee40000000a00 */
[----:B-1----:R-:W-:-:S04]  /*0510*/  @!P0 IMAD.IADD R25, R0, 0x1, R23 ;  /* 0x0000000100198824 */ /* 0x002fc800078e0217 */
[----:B0-----:R-:W-:Y:S01]  /*0520*/  @!P0 IMAD.WIDE.U32 R14, R25, 0x2, R14 ;  /* 0x00000002190e8825 */ /* 0x001fe200078e000e */
[----:B------:R-:W-:-:S04]  /*0530*/  PRMT R24, RZ, 0x7610, R24 ;  /* 0x00007610ff187816 */ /* 0x000fc80000000018 */
[----:B------:R0:W5:Y:S01]  /*0540*/  @!P0 LDG.E.U16 R22, desc[UR4][R14.64] ;  /* 0x000000040e168981 */ /* 0x000162000c1e1500 */
[----:B--2---:R-:W-:-:S04]  /*0550*/  @!P0 IMAD.WIDE.U32 R16, R25, 0x2, R16 ;  /* 0x0000000219108825 */ /* 0x004fc800078e0010 */
[----:B------:R-:W-:Y:S01]  /*0560*/  @!P0 VIADD R23, R23, 0x80 ;  /* 0x0000008017178836 */ /* 0x000fe20000000000 */
[----:B------:R1:W5:Y:S01]  /*0570*/  @!P0 LDG.E.U16 R24, desc[UR4][R16.64] ;  /* 0x0000000410188981 */ /* 0x000362000c1e1500 */
[----:B0-----:R-:W0:Y:S03]  /*0580*/  LDC.64 R14, c[0x0][0x398] ;  /* 0x0000e600ff0e7b82 */ /* 0x001e260000000a00 */
[----:B------:R-:W-:-:S13]  /*0590*/  ISETP.GE.U32.AND P0, PT, R23, R2, PT ;  /* 0x000000021700720c */ /* 0x000fda0003f06070 */
[--C-:B------:R-:W-:Y:S01]  /*05a0*/  @!P0 IMAD.IADD R25, R0, 0x1, R23.reuse ;  /* 0x0000000100198824 */ /* 0x100fe200078e0217 */
[----:B------:R-:W-:-:S03]  /*05b0*/  PRMT R23, RZ, 0x7610, R23 ;  /* 0x00007610ff177816 */ /* 0x000fc60000000017 */
[----:B---3--:R-:W-:-:S05]  /*05c0*/  @!P0 IMAD.WIDE.U32 R18, R25, 0x2, R18 ;  /* 0x0000000219128825 */ /* 0x008fca00078e0012 */
[----:B------:R1:W5:Y:S01]  /*05d0*/  @!P0 LDG.E.U16 R23, desc[UR4][R18.64] ;  /* 0x0000000412178981 */ /* 0x000362000c1e1500 */
[----:B0-----:R-:W-:Y:S01]  /*05e0*/  @!P0 IMAD.WIDE.U32 R14, R25, 0x2, R14 ;  /* 0x00000002190e8825 */ /* 0x001fe200078e000e */
[----:B------:R-:W-:-:S06]  /*05f0*/  PRMT R25, RZ, 0x7610, R25 ;  /* 0x00007610ff197816 */ /* 0x000fcc0000000019 */
[----:B------:R1:W5:Y:S01]  /*0600*/  @!P0 LDG.E.U16 R25, desc[UR4][R14.64] ;  /* 0x000000040e198981 */ /* 0x000362000c1e1500 */
[----:B------:R-:W-:Y:S01]  /*0610*/  ISETP.GE.U32.AND P1, PT, R3, R2, PT ;  /* 0x000000020300720c */ /* 0x000fe20003f26070 */
[----:B------:R-:W-:-:S12]  /*0620*/  BSSY.RECONVERGENT B0, `(.L_x_15789) ;  /* 0x0000007000007945 */ /* 0x000fd80003800200 */
[----:B-1----:R-:W-:Y:S05]  /*0630*/  @P1 BRA `(.L_x_15790) ;  /* 0x0000000000141947 */ /* 0x002fea0003800000 */
[----:B-----5:R-:W-:-:S05]  /*0640*/  IMAD.U32 R4, R4, 0x10000, RZ ;  /* 0x0001000004047824 */ /* 0x020fca00078e00ff */
[----:B------:R-:W-:-:S13]  /*0650*/  FSETP.NEU.FTZ.AND P0, PT, R4, RZ, PT ;  /* 0x000000ff0400720b */ /* 0x000fda0003f1d000 */
[----:B------:R-:W-:-:S05]  /*0660*/  @!P0 IMAD.U32 R5, R5, 0x10000, RZ ;  /* 0x0001000005058824 */ /* 0x000fca00078e00ff */
[----:B------:R-:W-:-:S04]  /*0670*/  FSETP.NEU.OR P0, PT, R5, RZ, P0 ;  /* 0x000000ff0500720b */ /* 0x000fc8000070d400 */
[----:B------:R-:W-:-:S09]  /*0680*/  SEL R17, RZ, 0x1, !P0 ;  /* 0x00000001ff117807 */ /* 0x000fd20004000000 */
.L_x_15790:
[----:B------:R-:W-:Y:S05]  /*0690*/  BSYNC.RECONVERGENT B0 ;  /* 0x0000000000007941 */ /* 0x000fea0003800200 */
.L_x_15789:
[C---:B------:R-:W-:Y:S01]  /*06a0*/  VIADD R15, R3.reuse, 0x80 ;  /* 0x00000080030f7836 */ /* 0x040fe20000000000 */
[----:B------:R-:W-:Y:S01]  /*06b0*/  BSSY.RECONVERGENT B0, `(.L_x_15791) ;  /* 0x000000a000007945 */ /* 0x000fe20003800200 */
[----:B-----5:R-:W-:-:S03]  /*06c0*/  VIADD R5, R3, 0x100 ;  /* 0x0000010003057836 */ /* 0x020fc60000000000 */
[-C--:B------:R-:W-:Y:S02]  /*06d0*/  ISETP.GE.U32.AND P0, PT, R15, R2.reuse, PT ;  /* 0x000000020f00720c */ /* 0x080fe40003f06070 */
[----:B------:R-:W-:-:S11]  /*06e0*/  ISETP.GE.U32.AND P2, PT, R5, R2, PT ;  /* 0x000000020500720c */ /* 0x000fd60003f46070 */
[----:B------:R-:W-:Y:S05]  /*06f0*/  @P0 BRA `(.L_x_15792) ;  /* 0x0000000000140947 */ /* 0x000fea0003800000 */
[----:B------:R-:W-:-:S05]  /*0700*/  IMAD.U32 R6, R6, 0x10000, RZ ;  /* 0x0001000006067824 */ /* 0x000fca00078e00ff */
[----:B------:R-:W-:-:S13]  /*0710*/  FSETP.NEU.FTZ.AND P0, PT, R6, RZ, PT ;  /* 0x000000ff0600720b */ /* 0x000fda0003f1d000 */
[----:B------:R-:W-:-:S05]  /*0720*/  @!P0 IMAD.U32 R7, R7, 0x10000, RZ ;  /* 0x0001000007078824 */ /* 0x000fca00078e00ff */
[----:B------:R-:W-:-:S04]  /*0730*/  FSETP.NEU.OR P0, PT, R7, RZ, P0 ;  /* 0x000000ff0700720b */ /* 0x000fc8000070d400 */
[----:B------:R-:W-:-:S09]  /*0740*/  SEL R6, RZ, 0x1, !P0 ;  /* 0x00000001ff067807 */ /* 0x000fd20004000000 */
.L_x_15792:
[----:B------:R-:W-:Y:S05]  /*0750*/  BSYNC.RECONVERGENT B0 ;  /* 0x0000000000007941 */ /* 0x000fea0003800200 */
.L_x_15791:
[----:B------:R-:W-:Y:S04]  /*0760*/  BSSY.RECONVERGENT B0, `(.L_x_15793) ;  /* 0x0000007000007945 */ /* 0x000fe80003800200 */
[----:B------:R-:W-:Y:S05]  /*0770*/  @P2 BRA `(.L_x_15794) ;  /* 0x0000000000142947 */ /* 0x000fea0003800000 */
[----:B------:R-:W-:-:S05]  /*0780*/  IMAD.U32 R8, R8, 0x10000, RZ ;  /* 0x0001000008087824 */ /* 0x000fca00078e00ff */
[----:B------:R-:W-:-:S13]  /*0790*/  FSETP.NEU.FTZ.AND P0, PT, R8, RZ, PT ;  /* 0x000000ff0800720b */ /* 0x000fda0003f1d000 */
[----:B------:R-:W-:-:S05]  /*07a0*/  @!P0 IMAD.U32 R9, R9, 0x10000, RZ ;  /* 0x0001000009098824 */ /* 0x000fca00078e00ff */
[----:B------:R-:W-:-:S04]  /*07b0*/  FSETP.NEU.OR P0, PT, R9, RZ, P0 ;  /* 0x000000ff0900720b */ /* 0x000fc8000070d400 */
[----:B------:R-:W-:-:S09]  /*07c0*/  SEL R7, RZ, 0x1, !P0 ;  /* 0x00000001ff077807 */ /* 0x000fd20004000000 */
.L_x_15794:
[----:B------:R-:W-:Y:S05]  /*07d0*/  BSYNC.RECONVERGENT B0 ;  /* 0x0000000000007941 */ /* 0x000fea0003800200 */
.L_x_15793:
[----:B------:R-:W0:Y:S01]  /*07e0*/  @!P1 LDC.64 R4, c[0x0][0x388] ;  /* 0x0000e200ff049b82 */ /* 0x000e220000000a00 */
[C---:B------:R-:W-:Y:S01]  /*07f0*/  VIADD R9, R3.reuse, 0x180 ;  /* 0x0000018003097836 */ /* 0x040fe20000000000 */
[----:B------:R-:W-:Y:S01]  /*0800*/  BSSY.RECONVERGENT B0, `(.L_x_15795) ;  /* 0x0000013000007945 */ /* 0x000fe20003800200 */
[----:B------:R-:W-:-:S03]  /*0810*/  VIADD R19, R3, 0x280 ;  /* 0x0000028003137836 */ /* 0x000fc60000000000 */
[-C--:B------:R-:W-:Y:S01]  /*0820*/  ISETP.GE.U32.AND P0, PT, R9, R2.reuse, PT ;  /* 0x000000020900720c */ /* 0x080fe20003f06070 */
[----:B------:R-:W-:Y:S01]  /*0830*/  VIADD R9, R3, 0x200 ;  /* 0x0000020003097836 */ /* 0x000fe20000000000 */
[----:B------:R-:W-:Y:S01]  /*0840*/  ISETP.GE.U32.AND P2, PT, R19, R2, PT ;  /* 0x000000021300720c */ /* 0x000fe20003f46070 */
[----:B------:R-:W-:-:S03]  /*0850*/  VIADD R19, R3, 0x380 ;  /* 0x0000038003137836 */ /* 0x000fc60000000000 */
[-C--:B------:R-:W-:Y:S01]  /*0860*/  ISETP.GE.U32.AND P5, PT, R9, R2.reuse, PT ;  /* 0x000000020900720c */ /* 0x080fe20003fa6070 */
[----:B------:R-:W-:Y:S01]  /*0870*/  VIADD R9, R3, 0x300 ;  /* 0x0000030003097836 */ /* 0x000fe20000000000 */
[----:B------:R-:W-:-:S04]  /*0880*/  ISETP.GE.U32.AND P4, PT, R19, R2, PT ;  /* 0x000000021300720c */ /* 0x000fc80003f86070 */
[----:B------:R-:W-:Y:S01]  /*0890*/  ISETP.GE.U32.AND P3, PT, R9, R2, PT ;  /* 0x000000020900720c */ /* 0x000fe20003f66070 */
[----:B------:R-:W-:-:S05]  /*08a0*/  @!P1 IMAD.IADD R9, R0, 0x1, R3 ;  /* 0x0000000100099824 */ /* 0x000fca00078e0203 */
[----:B0-----:R-:W-:-:S05]  /*08b0*/  @!P1 IADD3 R4, P6, PT, R9, R4, RZ ;  /* 0x0000000409049210 */ /* 0x001fca0007fde0ff */
[----:B------:R-:W-:Y:S01]  /*08c0*/  @!P1 IMAD.X R5, RZ, RZ, R5, P6 ;  /* 0x000000ffff059224 */ /* 0x000fe200030e0605 */
[----:B------:R-:W-:Y:S07]  /*08d0*/  @P0 BRA `(.L_x_15796) ;  /* 0x0000000000140947 */ /* 0x000fee0003800000 */
[----:B------:R-:W-:-:S05]  /*08e0*/  IMAD.U32 R10, R10, 0x10000, RZ ;  /* 0x000100000a0a7824 */ /* 0x000fca00078e00ff */
[----:B------:R-:W-:-:S13]  /*08f0*/  FSETP.NEU.FTZ.AND P0, PT, R10, RZ, PT ;  /* 0x000000ff0a00720b */ /* 0x000fda0003f1d000 */
[----:B------:R-:W-:-:S05]  /*0900*/  @!P0 IMAD.U32 R11, R11, 0x10000, RZ ;  /* 0x000100000b0b8824 */ /* 0x000fca00078e00ff */
[----:B------:R-:W-:-:S04]  /*0910*/  FSETP.NEU.OR P0, PT, R11, RZ, P0 ;  /* 0x000000ff0b00720b */ /* 0x000fc8000070d400 */
[----:B------:R-:W-:-:S09]  /*0920*/  SEL R8, RZ, 0x1, !P0 ;  /* 0x00000001ff087807 */ /* 0x000fd20004000000 */
.L_x_15796:
[----:B------:R-:W-:Y:S05]  /*0930*/  BSYNC.RECONVERGENT B0 ;  /* 0x0000000000007941 */ /* 0x000fea0003800200 */
.L_x_15795:
[----:B------:R-:W-:Y:S04]  /*0940*/  BSSY.RECONVERGENT B0, `(.L_x_15797) ;  /* 0x0000007000007945 */ /* 0x000fe80003800200 */
[----:B------:R-:W-:Y:S05]  /*0950*/  @P5 BRA `(.L_x_15798) ;  /* 0x0000000000145947 */ /* 0x000fea0003800000 */
[----:B------:R-:W-:-:S05]  /*0960*/  IMAD.U32 R12, R12, 0x10000, RZ ;  /* 0x000100000c0c7824 */ /* 0x000fca00078e00ff */
[----:B------:R-:W-:-:S13]  /*0970*/  FSETP.NEU.FTZ.AND P0, PT, R12, RZ, PT ;  /* 0x000000ff0c00720b */ /* 0x000fda0003f1d000 */
[----:B------:R-:W-:-:S05]  /*0980*/  @!P0 IMAD.U32 R13, R13, 0x10000, RZ ;  /* 0x000100000d0d8824 */ /* 0x000fca00078e00ff */
[----:B------:R-:W-:-:S04]  /*0990*/  FSETP.NEU.OR P0, PT, R13, RZ, P0 ;  /* 0x000000ff0d00720b */ /* 0x000fc8000070d400 */
[----:B------:R-:W-:-:S09]  /*09a0*/  SEL R9, RZ, 0x1, !P0 ;  /* 0x00000001ff097807 */ /* 0x000fd20004000000 */
.L_x_15798:
[----:B------:R-:W-:Y:S05]  /*09b0*/  BSYNC.RECONVERGENT B0 ;  /* 0x0000000000007941 */ /* 0x000fea0003800200 */
.L_x_15797:
[----:B------:R-:W-:Y:S04]  /*09c0*/  BSSY.RECONVERGENT B0, `(.L_x_15799) ;  /* 0x0000007000007945 */ /* 0x000fe80003800200 */
[----:B------:R-:W-:Y:S05]  /*09d0*/  @P2 BRA `(.L_x_15800) ;  /* 0x0000000000142947 */ /* 0x000fea0003800000 */
[----:B------:R-:W-:-:S05]  /*09e0*/  IMAD.U32 R20, R20, 0x10000, RZ ;  /* 0x0001000014147824 */ /* 0x000fca00078e00ff */
[----:B------:R-:W-:-:S13]  /*09f0*/  FSETP.NEU.FTZ.AND P0, PT, R20, RZ, PT ;  /* 0x000000ff1400720b */ /* 0x000fda0003f1d000 */
[----:B------:R-:W-:-:S05]  /*0a00*/  @!P0 IMAD.U32 R21, R21, 0x10000, RZ ;  /* 0x0001000015158824 */ /* 0x000fca00078e00ff */
[----:B------:R-:W-:-:S04]  /*0a10*/  FSETP.NEU.OR P0, PT, R21, RZ, P0 ;  /* 0x000000ff1500720b */ /* 0x000fc8000070d400 */
[----:B------:R-:W-:-:S09]  /*0a20*/  SEL R10, RZ, 0x1, !P0 ;  /* 0x00000001ff0a7807 */ /* 0x000fd20004000000 */
.L_x_15800:
[----:B------:R-:W-:Y:S05]  /*0a30*/  BSYNC.RECONVERGENT B0 ;  /* 0x0000000000007941 */ /* 0x000fea0003800200 */
.L_x_15799:
[----:B------:R-:W-:Y:S04]  /*0a40*/  BSSY.RECONVERGENT B0, `(.L_x_15801) ;  /* 0x0000007000007945 */ /* 0x000fe80003800200 */
[----:B------:R-:W-:Y:S05]  /*0a50*/  @P3 BRA `(.L_x_15802) ;  /* 0x0000000000143947 */ /* 0x000fea0003800000 */
[----:B------:R-:W-:-:S05]  /*0a60*/  IMAD.U32 R22, R22, 0x10000, RZ ;  /* 0x0001000016167824 */ /* 0x000fca00078e00ff */
[----:B------:R-:W-:-:S13]  /*0a70*/  FSETP.NEU.FTZ.AND P0, PT, R22, RZ, PT ;  /* 0x000000ff1600720b */ /* 0x000fda0003f1d000 */
[----:B------:R-:W-:-:S05]  /*0a80*/  @!P0 IMAD.U32 R24, R24, 0x10000, RZ ;  /* 0x0001000018188824 */ /* 0x000fca00078e00ff */
[----:B------:R-:W-:-:S04]  /*0a90*/  FSETP.NEU.OR P0, PT, R24, RZ, P0 ;  /* 0x000000ff1800720b */ /* 0x000fc8000070d400 */
[----:B------:R-:W-:-:S09]  /*0aa0*/  SEL R11, RZ, 0x1, !P0 ;  /* 0x00000001ff0b7807 */ /* 0x000fd20004000000 */
.L_x_15802:
[----:B------:R-:W-:Y:S05]  /*0ab0*/  BSYNC.RECONVERGENT B0 ;  /* 0x0000000000007941 */ /* 0x000fea0003800200 */
.L_x_15801:
[----:B------:R-:W-:Y:S04]  /*0ac0*/  BSSY.RECONVERGENT B0, `(.L_x_15803) ;  /* 0x0000007000007945 */ /* 0x000fe80003800200 */
[----:B------:R-:W-:Y:S05]  /*0ad0*/  @P4 BRA `(.L_x_15804) ;  /* 0x0000000000144947 */ /* 0x000fea0003800000 */
[----:B------:R-:W-:-:S05]  /*0ae0*/  IMAD.U32 R23, R23, 0x10000, RZ ;  /* 0x0001000017177824 */ /* 0x000fca00078e00ff */
[----:B------:R-:W-:-:S13]  /*0af0*/  FSETP.NEU.FTZ.AND P0, PT, R23, RZ, PT ;  /* 0x000000ff1700720b */ /* 0x000fda0003f1d000 */
[----:B------:R-:W-:-:S05]  /*0b00*/  @!P0 IMAD.U32 R25, R25, 0x10000, RZ ;  /* 0x0001000019198824 */ /* 0x000fca00078e00ff */
[----:B------:R-:W-:-:S04]  /*0b10*/  FSETP.NEU.OR P0, PT, R25, RZ, P0 ;  /* 0x000000ff1900720b */ /* 0x000fc8000070d400 */
[----:B------:R-:W-:-:S09]  /*0b20*/  SEL R12, RZ, 0x1, !P0 ;  /* 0x00000001ff0c7807 */ /* 0x000fd20004000000 */
.L_x_15804:
[----:B------:R-:W-:Y:S05]  /*0b30*/  BSYNC.RECONVERGENT B0 ;  /* 0x0000000000007941 */ /* 0x000fea0003800200 */
.L_x_15803:
        /* <DEDUP_REMOVED lines=20> */
.L_x_15807:
        /* <DEDUP_REMOVED lines=8> */
.L_x_15808:
        /* <DEDUP_REMOVED lines=8> */
.L_x_15809:
        /* <DEDUP_REMOVED lines=9> */
.L_x_15810:
[----:B------:R-:W-:Y:S05]  /*0e10*/  BSYNC.RELIABLE B1 ;  /* 0x0000000000017941 */ /* 0x000fea0003800100 */
.L_x_15806:
[----:B------:R-:W-:-:S13]  /*0e20*/  ISETP.GE.U32.AND P0, PT, R3, R2, PT ;  /* 0x000000020300720c */ /* 0x000fda0003f06070 */
[----:B0-----:R-:W0:Y:S01]  /*0e30*/  @!P0 LDC.64 R6, c[0x0][0x388] ;  /* 0x0000e200ff068b82 */ /* 0x001e220000000a00 */
[----:B-12---:R-:W-:Y:S02]  /*0e40*/  @!P0 IMAD.IADD R5, R0, 0x1, R3 ;  /* 0x0000000100058824 */ /* 0x006fe400078e0203 */
[----:B------:R-:W-:-:S03]  /*0e50*/  @!P0 VIADD R3, R3, 0x80 ;  /* 0x0000008003038836 */ /* 0x000fc60000000000 */
[----:B0-----:R-:W-:-:S05]  /*0e60*/  @!P0 IADD3 R4, P1, PT, R5, R6, RZ ;  /* 0x0000000605048210 */ /* 0x001fca0007f3e0ff */
[----:B------:R-:W-:-:S05]  /*0e70*/  @!P0 IMAD.X R5, RZ, RZ, R7, P1 ;  /* 0x000000ffff058224 */ /* 0x000fca00008e0607 */
[----:B------:R2:W-:Y:S03]  /*0e80*/  @!P0 STG.E.U8 desc[UR4][R4.64], R11 ;  /* 0x0000000b04008986 */ /* 0x0005e6000c101104 */
.L_x_15811:
[----:B------:R-:W-:Y:S05]  /*0e90*/  BSYNC.RECONVERGENT B0 ;  /* 0x0000000000007941 */ /* 0x000fea0003800200 */
.L_x_15805:
        /* <DEDUP_REMOVED lines=9> */
.L_x_15788:
[----:B------:R-:W0:Y:S01]  /*0f30*/  S2R R2, SR_TID.X ;  /* 0x0000000000027919 */ /* 0x000e220000002100 */
[----:B------:R-:W1:Y:S01]  /*0f40*/  LDC.64 R4, c[0x0][0x390] ;  /* 0x0000e400ff047b82 */ /* 0x000e620000000a00 */
[----:B------:R-:W2:Y:S07]  /*0f50*/  LDCU.64 UR6, c[0x0][0x388] ;  /* 0x00007100ff0677ac */ /* 0x000eae0008000a00 */
[----:B------:R-:W3:Y:S01]  /*0f60*/  LDC.64 R8, c[0x0][0x398] ;  /* 0x0000e600ff087b82 */ /* 0x000ee20000000a00 */
[----:B-1----:R-:W-:-:S04]  /*0f70*/  IMAD.WIDE.U32 R4, R0, 0x2, R4 ;  /* 0x0000000200047825 */ /* 0x002fc800078e0004 */
[----:B0-----:R-:W-:-:S05]  /*0f80*/  IMAD.WIDE.U32 R6, R2, 0x4, R4 ;  /* 0x0000000402067825 */ /* 0x001fca00078e0004 */
[----:B------:R-:W4:Y:S01]  /*0f90*/  LDG.E R10, desc[UR4][R6.64] ;  /* 0x00000004060a7981 */ /* 0x000f22000c1e1900 */
[----:B---3--:R-:W-:-:S03]  /*0fa0*/  IMAD.WIDE.U32 R4, R0, 0x2, R8 ;  /* 0x0000000200047825 */ /* 0x008fc600078e0008 */
[----:B------:R-:W3:Y:S01]  /*0fb0*/  LDG.E R11, desc[UR4][R6.64+0x200] ;  /* 0x00020004060b7981 */ /* 0x000ee2000c1e1900 */
[----:B------:R-:W-:-:S03]  /*0fc0*/  IMAD.WIDE.U32 R8, R2, 0x4, R4 ;  /* 0x0000000402087825 */ /* 0x000fc600078e0004 */
[----:B------:R-:W5:Y:S04]  /*0fd0*/  LDG.E R12, desc[UR4][R6.64+0x400] ;  /* 0x00040004060c7981 */ /* 0x000f68000c1e1900 */
[----:B------:R-:W2:Y:S04]  /*0fe0*/  LDG.E R14, desc[UR4][R8.64] ;  /* 0x00000004080e7981 */ /* 0x000ea8000c1e1900 */
[----:B------:R5:W5:Y:S04]  /*0ff0*/  LDG.E R13, desc[UR4][R6.64+0x600] ;  /* 0x00060004060d7981 */ /* 0x000b68000c1e1900 */
[----:B------:R-:W5:Y:S04]  /*1000*/  LDG.E R5, desc[UR4][R8.64+0x200] ;  /* 0x0002000408057981 */ /* 0x000f68000c1e1900 */
[----:B------:R-:W5:Y:S04]  /*1010*/  LDG.E R3, desc[UR4][R8.64+0x400] ;  /* 0x0004000408037981 */ /* 0x000f68000c1e1900 */
[----:B------:R0:W5:Y:S01]  /*1020*/  LDG.E R4, desc[UR4][R8.64+0x600] ;  /* 0x0006000408047981 */ /* 0x000162000c1e1900 */
[----:B----4-:R-:W-:-:S05]  /*1030*/  IMAD.U32 R15, R10, 0x10000, RZ ;  /* 0x000100000a0f7824 */ /* 0x010fca00078e00ff */
[----:B------:R-:W-:Y:S02]  /*1040*/  FSETP.NEU.FTZ.AND P0, PT, R15, RZ, PT ;  /* 0x000000ff0f00720b */ /* 0x000fe40003f1d000 */
[----:B------:R-:W-:-:S05]  /*1050*/  PRMT R10, R10, 0x7632, R10 ;  /* 0x000076320a0a7816 */ /* 0x000fca000000000a */
[----:B------:R-:W-:-:S06]  /*1060*/  IMAD.U32 R15, R10, 0x10000, RZ ;  /* 0x000100000a0f7824 */ /* 0x000fcc00078e00ff */
[----:B--2---:R-:W-:Y:S01]  /*1070*/  @!P0 IMAD.U32 R10, R14, 0x10000, RZ ;  /* 0x000100000e0a8824 */ /* 0x004fe200078e00ff */
[C---:B---3--:R-:W-:Y:S01]  /*1080*/  PRMT R14, R11.reuse, 0x7632, R14 ;  /* 0x000076320b0e7816 */ /* 0x048fe2000000000e */
[----:B------:R-:W-:Y:S01]  /*1090*/  IMAD.U32 R11, R11, 0x10000, RZ ;  /* 0x000100000b0b7824 */ /* 0x000fe200078e00ff */
[----:B-----5:R-:W-:Y:S02]  /*10a0*/  PRMT R7, R12, 0x7632, R7 ;  /* 0x000076320c077816 */ /* 0x020fe40000000007 */
[----:B------:R-:W-:Y:S01]  /*10b0*/  FSETP.NEU.FTZ.AND P4, PT, R15, RZ, PT ;  /* 0x000000ff0f00720b */ /* 0x000fe20003f9d000 */
[----:B------:R-:W-:Y:S01]  /*10c0*/  IMAD.U32 R6, R14, 0x10000, RZ ;  /* 0x000100000e067824 */ /* 0x000fe200078e00ff */
[----:B------:R-:W-:Y:S02]  /*10d0*/  FSETP.NEU.FTZ.AND P5, PT, R11, RZ, PT ;  /* 0x000000ff0b00720b */ /* 0x000fe40003fbd000 */
[----:B0-----:R-:W-:Y:S01]  /*10e0*/  PRMT R8, R13, 0x7632, R8 ;  /* 0x000076320d087816 */ /* 0x001fe20000000008 */
[----:B------:R-:W-:Y:S01]  /*10f0*/  IMAD.U32 R7, R7, 0x10000, RZ ;  /* 0x0001000007077824 */ /* 0x000fe200078e00ff */
[----:B------:R-:W-:Y:S01]  /*1100*/  FSETP.NEU.FTZ.AND P6, PT, R6, RZ, PT ;  /* 0x000000ff0600720b */ /* 0x000fe20003fdd000 */
[----:B------:R-:W-:Y:S01]  /*1110*/  IMAD.U32 R12, R12, 0x10000, RZ ;  /* 0x000100000c0c7824 */ /* 0x000fe200078e00ff */
[----:B------:R-:W-:Y:S01]  /*1120*/  IADD3 R6, P3, PT, R0, UR6, RZ ;  /* 0x0000000600067c10 */ /* 0x000fe2000ff7e0ff */
[----:B------:R-:W-:Y:S01]  /*1130*/  IMAD.U32 R13, R13, 0x10000, RZ ;  /* 0x000100000d0d7824 */ /* 0x000fe200078e00ff */
[----:B------:R-:W-:Y:S01]  /*1140*/  FSETP.NEU.OR P2, PT, R10, RZ, P0 ;  /* 0x000000ff0a00720b */ /* 0x000fe2000074d400 */
[----:B------:R-:W-:Y:S01]  /*1150*/  IMAD.U32 R8, R8, 0x10000, RZ ;  /* 0x0001000008087824 */ /* 0x000fe200078e00ff */
[----:B------:R-:W-:-:S02]  /*1160*/  PRMT R14, R14, 0x7632, R14 ;  /* 0x000076320e0e7816 */ /* 0x000fc4000000000e */
[----:B------:R-:W-:Y:S01]  /*1170*/  FSETP.NEU.FTZ.AND P1, PT, R7, RZ, PT ;  /* 0x000000ff0700720b */ /* 0x000fe20003f3d000 */
[----:B------:R-:W-:Y:S01]  /*1180*/  IMAD.X R7, RZ, RZ, UR7, P3 ;  /* 0x00000007ff077e24 */ /* 0x000fe200098e06ff */
[----:B------:R-:W-:Y:S02]  /*1190*/  SEL R0, RZ, 0x1, !P2 ;  /* 0x00000001ff007807 */ /* 0x000fe40005000000 */
[----:B------:R-:W-:Y:S02]  /*11a0*/  FSETP.NEU.FTZ.AND P0, PT, R12, RZ, PT ;  /* 0x000000ff0c00720b */ /* 0x000fe40003f1d000 */
[----:B------:R-:W-:Y:S02]  /*11b0*/  FSETP.NEU.FTZ.AND P2, PT, R13, RZ, PT ;  /* 0x000000ff0d00720b */ /* 0x000fe40003f5d000 */
[----:B------:R-:W-:Y:S02]  /*11c0*/  FSETP.NEU.FTZ.AND P3, PT, R8, RZ, PT ;  /* 0x000000ff0800720b */ /* 0x000fe40003f7d000 */
[C---:B------:R-:W-:Y:S01]  /*11d0*/  PRMT R9, R5.reuse, 0x7632, R9 ;  /* 0x0000763205097816 */ /* 0x040fe20000000009 */
[----:B------:R-:W-:-:S02]  /*11e0*/  @!P5 IMAD.U32 R5, R5, 0x10000, RZ ;  /* 0x000100000505d824 */ /* 0x000fc400078e00ff */
[----:B------:R-:W-:Y:S02]  /*11f0*/  @!P4 IMAD.U32 R8, R14, 0x10000, RZ ;  /* 0x000100000e08c824 */ /* 0x000fe400078e00ff */
[----:B------:R-:W-:Y:S01]  /*1200*/  IMAD.WIDE.U32 R6, R2, 0x2, R6 ;  /* 0x0000000202067825 */ /* 0x000fe200078e0006 */
[----:B------:R-:W-:Y:S02]  /*1210*/  FSETP.NEU.OR P5, PT, R5, RZ, P5 ;  /* 0x000000ff0500720b */ /* 0x000fe40002fad400 */
[----:B------:R-:W-:Y:S01]  /*1220*/  FSETP.NEU.OR P4, PT, R8, RZ, P4 ;  /* 0x000000ff0800720b */ /* 0x000fe2000278d400 */
[----:B------:R-:W-:Y:S01]  /*1230*/  @!P6 IMAD.U32 R2, R9, 0x10000, RZ ;  /* 0x000100000902e824 */ /* 0x000fe200078e00ff */
[----:B------:R-:W-:Y:S02]  /*1240*/  PRMT R5, R3, 0x7632, R5 ;  /* 0x0000763203057816 */ /* 0x000fe40000000005 */
[----:B------:R-:W-:Y:S02]  /*1250*/  PRMT R8, R4, 0x7632, R8 ;  /* 0x0000763204087816 */ /* 0x000fe40000000008 */
[----:B------:R-:W-:Y:S01]  /*1260*/  FSETP.NEU.OR P6, PT, R2, RZ, P6 ;  /* 0x000000ff0200720b */ /* 0x000fe200037cd400 */
[----:B------:R-:W-:-:S02]  /*1270*/  @!P1 IMAD.U32 R2, R5, 0x10000, RZ ;  /* 0x0001000005029824 */ /* 0x000fc400078e00ff */
[----:B------:R-:W-:Y:S02]  /*1280*/  @!P0 IMAD.U32 R3, R3, 0x10000, RZ ;  /* 0x0001000003038824 */ /* 0x000fe400078e00ff */
[----:B------:R-:W-:Y:S02]  /*1290*/  @!P2 IMAD.U32 R4, R4, 0x10000, RZ ;  /* 0x000100000404a824 */ /* 0x000fe400078e00ff */
[----:B------:R-:W-:Y:S01]  /*12a0*/  @!P3 IMAD.U32 R5, R8, 0x10000, RZ ;  /* 0x000100000805b824 */ /* 0x000fe200078e00ff */
[----:B------:R-:W-:Y:S02]  /*12b0*/  FSETP.NEU.OR P0, PT, R3, RZ, P0 ;  /* 0x000000ff0300720b */ /* 0x000fe4000070d400 */
[----:B------:R-:W-:Y:S02]  /*12c0*/  FSETP.NEU.OR P1, PT, R2, RZ, P1 ;  /* 0x000000ff0200720b */ /* 0x000fe40000f2d400 */
[----:B------:R-:W-:Y:S02]  /*12d0*/  FSETP.NEU.OR P2, PT, R4, RZ, P2 ;  /* 0x000000ff0400720b */ /* 0x000fe4000174d400 */
[----:B------:R-:W-:-:S02]  /*12e0*/  FSETP.NEU.OR P3, PT, R5, RZ, P3 ;  /* 0x000000ff0500720b */ /* 0x000fc40001f6d400 */
        /* <DEDUP_REMOVED lines=16> */
.L_x_15812:
        /* <DEDUP_REMOVED lines=9> */
.L_x_43515:


//--------------------- .text._ZN2at6native29vectorized_elementwise_kernelILi4ENS0_13BinaryFunctorIN3c108BFloat16ES4_bZZZNS0_22logical_or_kernel_cudaERNS_14TensorIteratorEENKUlvE0_clEvENKUlvE8_clEvEUlS4_S4_E_EESt5arrayIPcLm3EEEEviT0_T1_ --------------------------
	.section	.text._ZN2at6native29vectorized_elementwise_kernelILi4ENS0_13BinaryFunctorIN3c108BFloat16ES4_bZZZNS0_22logical_or_kernel_cudaERNS_14TensorIteratorEENKUlvE0_clEvENKUlvE8_clEvEUlS4_S4_E_EESt5arrayIPcLm3EEEEviT0_T1_,"ax",@progbits
	.align	128
        .global         _ZN2at6native29vectorized_elementwise_kernelILi4ENS0_13BinaryFunctorIN3c108BFloat16ES4_bZZZNS0_22logical_or_kernel_cudaERNS_14TensorIteratorEENKUlvE0_clEvENKUlvE8_clEvEUlS4_S4_E_EESt5arrayIPcLm3EEEEviT0_T1_
        .type           _ZN2at6native29vectorized_elementwise_kernelILi4ENS0_13BinaryFunctorIN3c108BFloat16ES4_bZZZNS0_22logical_or_kernel_cudaERNS_14TensorIteratorEENKUlvE0_clEvENKUlvE8_clEvEUlS4_S4_E_EESt5arrayIPcLm3EEEEviT0_T1_,@function
        .size           _ZN2at6native29vectorized_elementwise_kernelILi4ENS0_13BinaryFunctorIN3c108BFloat16ES4_bZZZNS0_22logical_or_kernel_cudaERNS_14TensorIteratorEENKUlvE0_clEvENKUlvE8_clEvEUlS4_S4_E_EESt5arrayIPcLm3EEEEviT0_T1_,(.L_x_43516 - _ZN2at6native29vectorized_elementwise_kernelILi4ENS0_13BinaryFunctorIN3c108BFloat16ES4_bZZZNS0_22logical_or_kernel_cudaERNS_14TensorIteratorEENKUlvE0_clEvENKUlvE8_clEvEUlS4_S4_E_EESt5arrayIPcLm3EEEEviT0_T1_)
        .other          _ZN2at6native29vectorized_elementwise_kernelILi4ENS0_13BinaryFunctorIN3c108BFloat16ES4_bZZZNS0_22logical_or_kernel_cudaERNS_14TensorIteratorEENKUlvE0_clEvENKUlvE8_clEvEUlS4_S4_E_EESt5arrayIPcLm3EEEEviT0_T1_,@"STO_CUDA_ENTRY STV_DEFAULT"
_ZN2at6native29vectorized_elementwise_kernelILi4ENS0_13BinaryFunctorIN3c108BFloat16ES4_bZZZNS0_22logical_or_kernel_cudaERNS_14TensorIteratorEENKUlvE0_clEvENKUlvE8_clEvEUlS4_S4_E_EESt5arrayIPcLm3EEEEviT0_T1_:
.text._ZN2at6native29vectorized_elementwise_kernelILi4ENS0_13BinaryFunctorIN3c108BFloat16ES4_bZZZNS0_22logical_or_kernel_cudaERNS_14TensorIteratorEENKUlvE0_clEvENKUlvE8_clEvEUlS4_S4_E_EESt5arrayIPcLm3EEEEviT0_T1_:
        /* <DEDUP_REMOVED lines=105> */
.L_x_15815:
[----:B------:R-:W-:Y:S05]  /*0690*/  BSYNC.RECONVERGENT B0 ;  /* 0x0000000000007941 */ /* 0x000fea0003800200 */
.L_x_15814:
        /* <DEDUP_REMOVED lines=11> */
.L_x_15817:
[----:B------:R-:W-:Y:S05]  /*0750*/  BSYNC.RECONVERGENT B0 ;  /* 0x0000000000007941 */ /* 0x000fea0003800200 */
.L_x_15816:
[----:B------:R-:W-:Y:S04]  /*0760*/  BSSY.RECONVERGENT B0, `(.L_x_15818) ;  /* 0x0000007000007945 */ /* 0x000fe80003800200 */
[----:B------:R-:W-:Y:S05]  /*0770*/  @P2 BRA `(.L_x_15819) ;  /* 0x0000000000142947 */ /* 0x000fea0003800000 */
[----:B------:R-:W-:-:S05]  /*0780*/  IMAD.U32 R8, R8, 0x10000, RZ ;  /* 0x0001000008087824 */ /* 0x000fca00078e00ff */
[----:B------:R-:W-:-:S13]  /*0790*/  FSETP.NEU.FTZ.AND P0, PT, R8, RZ, PT ;  /* 0x000000ff0800720b */ /* 0x000fda0003f1d000 */
[----:B------:R-:W-:-:S05]  /*07a0*/  @!P0 IMAD.U32 R9, R9, 0x10000, RZ ;  /* 0x0001000009098824 */ /* 0x000fca00078e00ff */
[----:B------:R-:W-:-:S04]  /*07b0*/  FSETP.NEU.OR P0, PT, R9, RZ, P0 ;  /* 0x000000ff0900720b */ /* 0x000fc8000070d400 */
[----:B------:R-:W-:-:S09]  /*07c0*/  SEL R7, RZ, 0x1, !P0 ;  /* 0x00000001ff077807 */ /* 0x000fd20004000000 */
.L_x_15819:
[----:B------:R-:W-:Y:S05]  /*07d0*/  BSYNC.RECONVERGENT B0 ;  /* 0x0000000000007941 */ /* 0x000fea0003800200 */
.L_x_15818:
        /* <DEDUP_REMOVED lines=21> */
.L_x_15821:
[----:B------:R-:W-:Y:S05]  /*0930*/  BSYNC.RECONVERGENT B0 ;  /* 0x0000000000007941 */ /* 0x000fea0003800200 */
.L_x_15820:
[----:B------:R-:W-:Y:S04]  /*0940*/  BSSY.RECONVERGENT B0, `(.L_x_15822) ;  /* 0x0000007000007945 */ /* 0x000fe80003800200 */
[----:B------:R-:W-:Y:S05]  /*0950*/  @P5 BRA `(.L_x_15823) ;  /* 0x0000000000145947 */ /* 0x000fea0003800000 */
[----:B------:R-:W-:-:S05]  /*0960*/  IMAD.U32 R12, R12, 0x10000, RZ ;  /* 0x000100000c0c7824 */ /* 0x000fca00078e00ff */
[----:B------:R-:W-:-:S13]  /*0970*/  FSETP.NEU.FTZ.AND P0, PT, R12, RZ, PT ;  /* 0x000000ff0c00720b */ /* 0x000fda0003f1d000 */
[----:B------:R-:W-:-:S05]  /*0980*/  @!P0 IMAD.U32 R13, R13, 0x10000, RZ ;  /* 0x000100000d0d8824 */ /* 0x000fca00078e00ff */
[----:B------:R-:W-:-:S04]  /*0990*/  FSETP.NEU.OR P0, PT, R13, RZ, P0 ;  /* 0x000000ff0d00720b */ /* 0x000fc8000070d400 */
[----:B------:R-:W-:-:S09]  /*09a0*/  SEL R9, RZ, 0x1, !P0 ;  /* 0x00000001ff097807 */ /* 0x000fd20004000000 */
.L_x_15823:
[----:B------:R-:W-:Y:S05]  /*09b0*/  BSYNC.RECONVERGENT B0 ;  /* 0x0000000000007941 */ /* 0x000fea0003800200 */
.L_x_15822:
[----:B------:R-:W-:Y:S04]  /*09c0*/  BSSY.RECONVERGENT B0, `(.L_x_15824) ;  /* 0x0000007000007945 */ /* 0x000fe80003800200 */
[----:B------:R-:W-:Y:S05]  /*09d0*/  @P2 BRA `(.L_x_15825) ;  /* 0x0000000000142947 */ /* 0x000fea0003800000 */
[----:B------:R-:W-:-:S05]  /*09e0*/  IMAD.U32 R20, R20, 0x10000, RZ ;  /* 0x0001000014147824 */ /* 0x000fca00078e00ff */
[----:B------:R-:W-:-:S13]  /*09f0*/  FSETP.NEU.FTZ.AND P0, PT, R20, RZ, PT ;  /* 0x000000ff1400720b */ /* 0x000fda0003f1d000 */
[----:B------:R-:W-:-:S05]  /*0a00*/  @!P0 IMAD.U32 R21, R21, 0x10000, RZ ;  /* 0x0001000015158824 */ /* 0x000fca00078e00ff */
[----:B------:R-:W-:-:S04]  /*0a10*/  FSETP.NEU.OR P0, PT, R21, RZ, P0 ;  /* 0x000000ff1500720b */ /* 0x000fc8000070d400 */
[----:B------:R-:W-:-:S09]  /*0a20*/  SEL R10, RZ, 0x1, !P0 ;  /* 0x00000001ff0a7807 */ /* 0x000fd20004000000 */
.L_x_15825:
[----:B------:R-:W-:Y:S05]  /*0a30*/  BSYNC.RECONVERGENT B0 ;  /* 0x0000000000007941 */ /* 0x000fea0003800200 */
.L_x_15824:
[----:B------:R-:W-:Y:S04]  /*0a40*/  BSSY.RECONVERGENT B0, `(.L_x_15826) ;  /* 0x0000007000007945 */ /* 0x000fe80003800200 */
[----:B------:R-:W-:Y:S05]  /*0a50*/  @P3 BRA `(.L_x_15827) ;  /* 0x0000000000143947 */ /* 0x000fea0003800000 */
[----:B------:R-:W-:-:S05]  /*0a60*/  IMAD.U32 R22, R22, 0x10000, RZ ;  /* 0x0001000016167824 */ /* 0x000fca00078e00ff */
[----:B------:R-:W-:-:S13]  /*0a70*/  FSETP.NEU.FTZ.AND P0, PT, R22, RZ, PT ;  /* 0x000000ff1600720b */ /* 0x000fda0003f1d000 */
[----:B------:R-:W-:-:S05]  /*0a80*/  @!P0 IMAD.U32 R24, R24, 0x10000, RZ ;  /* 0x0001000018188824 */ /* 0x000fca00078e00ff */
[----:B------:R-:W-:-:S04]  /*0a90*/  FSETP.NEU.OR P0, PT, R24, RZ, P0 ;  /* 0x000000ff1800720b */ /* 0x000fc8000070d400 */
[----:B------:R-:W-:-:S09]  /*0aa0*/  SEL R11, RZ, 0x1, !P0 ;  /* 0x00000001ff0b7807 */ /* 0x000fd20004000000 */
.L_x_15827:
[----:B------:R-:W-:Y:S05]  /*0ab0*/  BSYNC.RECONVERGENT B0 ;  /* 0x0000000000007941 */ /* 0x000fea0003800200 */
.L_x_15826:
[----:B------:R-:W-:Y:S04]  /*0ac0*/  BSSY.RECONVERGENT B0, `(.L_x_15828) ;  /* 0x0000007000007945 */ /* 0x000fe80003800200 */
[----:B------:R-:W-:Y:S05]  /*0ad0*/  @P4 BRA `(.L_x_15829) ;  /* 0x0000000000144947 */ /* 0x000fea0003800000 */
[----:B------:R-:W-:-:S05]  /*0ae0*/  IMAD.U32 R23, R23, 0x10000, RZ ;  /* 0x0001000017177824 */ /* 0x000fca00078e00ff */
[----:B------:R-:W-:-:S13]  /*0af0*/  FSETP.NEU.FTZ.AND P0, PT, R23, RZ, PT ;  /* 0x000000ff1700720b */ /* 0x000fda0003f1d000 */
[----:B------:R-:W-:-:S05]  /*0b00*/  @!P0 IMAD.U32 R25, R25, 0x10000, RZ ;  /* 0x0001000019198824 */ /* 0x000fca00078e00ff */
[----:B------:R-:W-:-:S04]  /*0b10*/  FSETP.NEU.OR P0, PT, R25, RZ, P0 ;  /* 0x000000ff1900720b */ /* 0x000fc8000070d400 */
[----:B------:R-:W-:-:S09]  /*0b20*/  SEL R12, RZ, 0x1, !P0 ;  /* 0x00000001ff0c7807 */ /* 0x000fd20004000000 */
.L_x_15829:
[----:B------:R-:W-:Y:S05]  /*0b30*/  BSYNC.RECONVERGENT B0 ;  /* 0x0000000000007941 */ /* 0x000fea0003800200 */
.L_x_15828:
        /* <DEDUP_REMOVED lines=20> */
.L_x_15832:
        /* <DEDUP_REMOVED lines=8> */
.L_x_15833:
        /* <DEDUP_REMOVED lines=8> */
.L_x_15834:
        /* <DEDUP_REMOVED lines=9> */
.L_x_15835:
[----:B------:R-:W-:Y:S05]  /*0e10*/  BSYNC.RELIABLE B1 ;  /* 0x0000000000017941 */ /* 0x000fea0003800100 */
.L_x_15831:
[----:B------:R-:W-:-:S13]  /*0e20*/  ISETP.GE.U32.AND P0, PT, R3, R2, PT ;  /* 0x000000020300720c */ /* 0x000fda0003f06070 */
[----:B0-----:R-:W0:Y:S01]  /*0e30*/  @!P0 LDC.64 R6, c[0x0][0x388] ;  /* 0x0000e200ff068b82 */ /* 0x001e220000000a00 */
[----:B-12---:R-:W-:Y:S02]  /*0e40*/  @!P0 IMAD.IADD R5, R0, 0x1, R3 ;  /* 0x0000000100058824 */ /* 0x006fe400078e0203 */
[----:B------:R-:W-:-:S03]  /*0e50*/  @!P0 VIADD R3, R3, 0x80 ;  /* 0x0000008003038836 */ /* 0x000fc60000000000 */
[----:B0-----:R-:W-:-:S05]  /*0e60*/  @!P0 IADD3 R4, P1, PT, R5, R6, RZ ;  /* 0x0000000605048210 */ /* 0x001fca0007f3e0ff */
[----:B------:R-:W-:-:S05]  /*0e70*/  @!P0 IMAD.X R5, RZ, RZ, R7, P1 ;  /* 0x000000ffff058224 */ /* 0x000fca00008e0607 */
[----:B------:R2:W-:Y:S03]  /*0e80*/  @!P0 STG.E.U8 desc[UR4][R4.64], R11 ;  /* 0x0000000b04008986 */ /* 0x0005e6000c101104 */
.L_x_15836:
[----:B------:R-:W-:Y:S05]  /*0e90*/  BSYNC.RECONVERGENT B0 ;  /* 0x0000000000007941 */ /* 0x000fea0003800200 */
.L_x_15830:
        /* <DEDUP_REMOVED lines=9> */
.L_x_15813:
[----:B------:R-:W0:Y:S01]  /*0f30*/  S2R R2, SR_TID.X ;  /* 0x0000000000027919 */ /* 0x000e220000002100 */
[----:B------:R-:W1:Y:S01]  /*0f40*/  LDC.64 R4, c[0x0][0x390] ;  /* 0x0000e400ff047b82 */ /* 0x000e620000000a00 */
[----:B------:R-:W2:Y:S07]  /*0f50*/  LDCU.64 UR6, c[0x0][0x388] ;  /* 0x00007100ff0677ac */ /* 0x000eae0008000a00 */
[----:B------:R-:W3:Y:S01]  /*0f60*/  LDC.64 R6, c[0x0][0x398] ;  /* 0x0000e600ff067b82 */ /* 0x000ee20000000a00 */
[----:B-1----:R-:W-:-:S04]  /*0f70*/  IMAD.WIDE.U32 R4, R0, 0x2, R4 ;  /* 0x0000000200047825 */ /* 0x002fc800078e0004 */
[----:B0-----:R-:W-:-:S05]  /*0f80*/  IMAD.WIDE.U32 R10, R2, 0x8, R4 ;  /* 0x00000008020a7825 */ /* 0x001fca00078e0004 */
[----:B------:R-:W4:Y:S01]  /*0f90*/  LDG.E.64 R14, desc[UR4][R10.64] ;  /* 0x000000040a0e7981 */ /* 0x000f22000c1e1b00 */
[----:B---3--:R-:W-:-:S03]  /*0fa0*/  IMAD.WIDE.U32 R4, R0, 0x2, R6 ;  /* 0x0000000200047825 */ /* 0x008fc600078e0006 */
[----:B------:R0:W3:Y:S01]  /*0fb0*/  LDG.E.64 R6, desc[UR4][R10.64+0x400] ;  /* 0x000400040a067981 */ /* 0x0000e2000c1e1b00 */
[----:B------:R-:W-:-:S05]  /*0fc0*/  IMAD.WIDE.U32 R12, R2, 0x8, R4 ;  /* 0x00000008020c7825 */ /* 0x000fca00078e0004 */
[----:B------:R-:W0:Y:S04]  /*0fd0*/  LDG.E.64 R8, desc[UR4][R12.64] ;  /* 0x000000040c087981 */ /* 0x000e28000c1e1b00 */
[----:B------:R1:W5:Y:S01]  /*0fe0*/  LDG.E.64 R4, desc[UR4][R12.64+0x400] ;  /* 0x000400040c047981 */ /* 0x000362000c1e1b00 */
[----:B----4-:R-:W-:-:S05]  /*0ff0*/  IMAD.U32 R3, R14, 0x10000, RZ ;  /* 0x000100000e037824 */ /* 0x010fca00078e00ff */
[----:B------:R-:W-:Y:S02]  /*1000*/  FSETP.NEU.FTZ.AND P2, PT, R3, RZ, PT ;  /* 0x000000ff0300720b */ /* 0x000fe40003f5d000 */
[----:B------:R-:W-:Y:S02]  /*1010*/  PRMT R3, R14, 0x7632, R3 ;  /* 0x000076320e037816 */ /* 0x000fe40000000003 */
[----:B------:R-:W-:-:S03]  /*1020*/  PRMT R16, R15, 0x7632, R16 ;  /* 0x000076320f107816 */ /* 0x000fc60000000010 */
[----:B------:R-:W-:Y:S02]  /*1030*/  IMAD.U32 R3, R3, 0x10000, RZ ;  /* 0x0001000003037824 */ /* 0x000fe400078e00ff */
[----:B------:R-:W-:Y:S02]  /*1040*/  IMAD.U32 R14, R15, 0x10000, RZ ;  /* 0x000100000f0e7824 */ /* 0x000fe400078e00ff */
[----:B------:R-:W-:Y:S01]  /*1050*/  IMAD.U32 R15, R16, 0x10000, RZ ;  /* 0x00010000100f7824 */ /* 0x000fe200078e00ff */
[----:B------:R-:W-:Y:S01]  /*1060*/  FSETP.NEU.FTZ.AND P5, PT, R3, RZ, PT ;  /* 0x000000ff0300720b */ /* 0x000fe20003fbd000 */
[----:B0-----:R-:W-:Y:S01]  /*1070*/  @!P2 IMAD.U32 R10, R8, 0x10000, RZ ;  /* 0x00010000080aa824 */ /* 0x001fe200078e00ff */
[----:B---3--:R-:W-:Y:S01]  /*1080*/  PRMT R3, R6, 0x7632, R3 ;  /* 0x0000763206037816 */ /* 0x008fe20000000003 */
[----:B-1----:R-:W-:Y:S01]  /*1090*/  IMAD.U32 R12, R7, 0x10000, RZ ;  /* 0x00010000070c7824 */ /* 0x002fe200078e00ff */
[----:B------:R-:W-:Y:S02]  /*10a0*/  FSETP.NEU.FTZ.AND P6, PT, R15, RZ, PT ;  /* 0x000000ff0f00720b */ /* 0x000fe40003fdd000 */
[----:B------:R-:W-:Y:S01]  /*10b0*/  PRMT R7, R7, 0x7632, R7 ;  /* 0x0000763207077816 */ /* 0x000fe20000000007 */
[----:B------:R-:W-:Y:S01]  /*10c0*/  IMAD.U32 R3, R3, 0x10000, RZ ;  /* 0x0001000003037824 */ /* 0x000fe200078e00ff */
[----:B------:R-:W-:Y:S01]  /*10d0*/  FSETP.NEU.OR P2, PT, R10, RZ, P2 ;  /* 0x000000ff0a00720b */ /* 0x000fe2000174d400 */
[----:B------:R-:W-:Y:S01]  /*10e0*/  IMAD.U32 R11, R6, 0x10000, RZ ;  /* 0x00010000060b7824 */ /* 0x000fe200078e00ff */
[----:B--2---:R-:W-:Y:S01]  /*10f0*/  IADD3 R6, P3, PT, R0, UR6, RZ ;  /* 0x0000000600067c10 */ /* 0x004fe2000ff7e0ff */
[----:B------:R-:W-:Y:S01]  /*1100*/  IMAD.U32 R0, R7, 0x10000, RZ ;  /* 0x0001000007007824 */ /* 0x000fe200078e00ff */
[----:B------:R-:W-:-:S02]  /*1110*/  SEL R10, RZ, 0x1, !P2 ;  /* 0x00000001ff0a7807 */ /* 0x000fc40005000000 */
[----:B------:R-:W-:Y:S02]  /*1120*/  FSETP.NEU.FTZ.AND P2, PT, R3, RZ, PT ;  /* 0x000000ff0300720b */ /* 0x000fe40003f5d000 */
[----:B------:R-:W-:Y:S02]  /*1130*/  PRMT R8, R8, 0x7632, R8 ;  /* 0x0000763208087816 */ /* 0x000fe40000000008 */
[----:B------:R-:W-:Y:S01]  /*1140*/  PRMT R3, R9, 0x7632, R3 ;  /* 0x0000763209037816 */ /* 0x000fe20000000003 */
[----:B------:R-:W-:Y:S01]  /*1150*/  IMAD.X R7, RZ, RZ, UR7, P3 ;  /* 0x00000007ff077e24 */ /* 0x000fe200098e06ff */
[----:B------:R-:W-:Y:S02]  /*1160*/  FSETP.NEU.FTZ.AND P4, PT, R14, RZ, PT ;  /* 0x000000ff0e00720b */ /* 0x000fe40003f9d000 */
[----:B------:R-:W-:Y:S02]  /*1170*/  FSETP.NEU.FTZ.AND P0, PT, R11, RZ, PT ;  /* 0x000000ff0b00720b */ /* 0x000fe40003f1d000 */
[----:B------:R-:W-:-:S02]  /*1180*/  FSETP.NEU.FTZ.AND P1, PT, R12, RZ, PT ;  /* 0x000000ff0c00720b */ /* 0x000fc40003f3d000 */
[----:B------:R-:W-:Y:S01]  /*1190*/  FSETP.NEU.FTZ.AND P3, PT, R0, RZ, PT ;  /* 0x000000ff0000720b */ /* 0x000fe20003f7d000 */
[----:B------:R-:W-:Y:S02]  /*11a0*/  @!P5 IMAD.U32 R0, R8, 0x10000, RZ ;  /* 0x000100000800d824 */ /* 0x000fe400078e00ff */
[----:B------:R-:W-:-:S03]  /*11b0*/  @!P6 IMAD.U32 R3, R3, 0x10000, RZ ;  /* 0x000100000303e824 */ /* 0x000fc600078e00ff */
[----:B------:R-:W-:Y:S02]  /*11c0*/  FSETP.NEU.OR P5, PT, R0, RZ, P5 ;  /* 0x000000ff0000720b */ /* 0x000fe40002fad400 */
[----:B------:R-:W-:Y:S02]  /*11d0*/  FSETP.NEU.OR P6, PT, R3, RZ, P6 ;  /* 0x000000ff0300720b */ /* 0x000fe400037cd400 */
[C---:B-----5:R-:W-:Y:S02]  /*11e0*/  PRMT R0, R4.reuse, 0x7632, R0 ;  /* 0x0000763204007816 */ /* 0x060fe40000000000 */
[----:B------:R-:W-:Y:S01]  /*11f0*/  PRMT R3, R5, 0x7632, R3 ;  /* 0x0000763205037816 */ /* 0x000fe20000000003 */
[----:B------:R-:W-:Y:S02]  /*1200*/  @!P4 IMAD.U32 R9, R9, 0x10000, RZ ;  /* 0x000100000909c824 */ /* 0x000fe400078e00ff */
[----:B------:R-:W-:Y:S02]  /*1210*/  @!P0 IMAD.U32 R4, R4, 0x10000, RZ ;  /* 0x0001000004048824 */ /* 0x000fe400078e00ff */
[----:B------:R-:W-:-:S02]  /*1220*/  @!P1 IMAD.U32 R5, R5, 0x10000, RZ ;  /* 0x0001000005059824 */ /* 0x000fc400078e00ff */
[----:B------:R-:W-:Y:S02]  /*1230*/  @!P2 IMAD.U32 R0, R0, 0x10000, RZ ;  /* 0x000100000000a824 */ /* 0x000fe400078e00ff */
[----:B------:R-:W-:Y:S01]  /*1240*/  @!P3 IMAD.U32 R3, R3, 0x10000, RZ ;  /* 0x000100000303b824 */ /* 0x000fe200078e00ff */
[----:B------:R-:W-:Y:S02]  /*1250*/  FSETP.NEU.OR P4, PT, R9, RZ, P4 ;  /* 0x000000ff0900720b */ /* 0x000fe4000278d400 */
        /* <DEDUP_REMOVED lines=21> */
.L_x_15837:
        /* <DEDUP_REMOVED lines=13> */
.L_x_43516:


//--------------------- .text._ZN2at6native29vectorized_elementwise_kernelILi8ENS0_13BinaryFunctorIN3c108BFloat16ES4_bZZZNS0_22logical_or_kernel_cudaERNS_14TensorIteratorEENKUlvE0_clEvENKUlvE8_clEvEUlS4_S4_E_EESt5arrayIPcLm3EEEEviT0_T1_ --------------------------
	.section	.text._ZN2at6native29vectorized_elementwise_kernelILi8ENS0_13BinaryFunctorIN3c108BFloat16ES4_bZZZNS0_22logical_or_kernel_cudaERNS_14TensorIteratorEENKUlvE0_clEvENKUlvE8_clEvEUlS4_S4_E_EESt5arrayIPcLm3EEEEviT0_T1_,"ax",@progbits
	.align	128
        .global         _ZN2at6native29vectorized_elementwise_kernelILi8ENS0_13BinaryFunctorIN3c108BFloat16ES4_bZZZNS0_22logical_or_kernel_cudaERNS_14TensorIteratorEENKUlvE0_clEvENKUlvE8_clEvEUlS4_S4_E_EESt5arrayIPcLm3EEEEviT0_T1_
        .type           _ZN2at6native29vectorized_elementwise_kernelILi8ENS0_13BinaryFunctorIN3c108BFloat16ES4_bZZZNS0_22logical_or_kernel_cudaERNS_14TensorIteratorEENKUlvE0_clEvENKUlvE8_clEvEUlS4_S4_E_EESt5arrayIPcLm3EEEEviT0_T1_,@function
        .size           _ZN2at6native29vectorized_elementwise_kernelILi8ENS0_13BinaryFunctorIN3c108BFloat16ES4_bZZZNS0_22logical_or_kernel_cudaERNS_14TensorIteratorEENKUlvE0_clEvENKUlvE8_clEvEUlS4_S4_E_EESt5arrayIPcLm3EEEEviT0_T1_,(.L_x_43517 - _ZN2at6native29vectorized_elementwise_kernelILi8ENS0_13BinaryFunctorIN3c108BFloat16ES4_bZZZNS0_22logical_or_kernel_cudaERNS_14TensorIteratorEENKUlvE0_clEvENKUlvE8_clEvEUlS4_S4_E_EESt5arrayIPcLm3EEEEviT0_T1_)
        .other          _ZN2at6native29vectorized_elementwise_kernelILi8ENS0_13BinaryFunctorIN3c108BFloat16ES4_bZZZNS0_22logical_or_kernel_cudaERNS_14TensorIteratorEENKUlvE0_clEvENKUlvE8_clEvEUlS4_S4_E_EESt5arrayIPcLm3EEEEviT0_T1_,@"STO_CUDA_ENTRY STV_DEFAULT"
_ZN2at6native29vectorized_elementwise_kernelILi8ENS0_13BinaryFunctorIN3c108BFloat16ES4_bZZZNS0_22logical_or_kernel_cudaERNS_14TensorIteratorEENKUlvE0_clEvENKUlvE8_clEvEUlS4_S4_E_EESt5arrayIPcLm3EEEEviT0_T1_:
.text._ZN2at6native29vectorized_elementwise_kernelILi8ENS0_13BinaryFunctorIN3c108BFloat16ES4_bZZZNS0_22logical_or_kernel_cudaERNS_14TensorIteratorEENKUlvE0_clEvENKUlvE8_clEvEUlS4_S4_E_EESt5arrayIPcLm3EEEEviT0_T1_:
        /* <DEDUP_REMOVED lines=105> */
.L_x_15840:
[----:B------:R-:W-:Y:S05]  /*0690*/  BSYNC.RECONVERGENT B0 ;  /* 0x0000000000007941 */ /* 0x000fea0003800200 */
.L_x_15839:
        /* <DEDUP_REMOVED lines=11> */
.L_x_15842:
[----:B------:R-:W-:Y:S05]  /*0750*/  BSYNC.RECONVERGENT B0 ;  /* 0x0000000000007941 */ /* 0x000fea0003800200 */
.L_x_15841:
[----:B------:R-:W-:Y:S04]  /*0760*/  BSSY.RECONVERGENT B0, `(.L_x_15843) ;  /* 0x0000007000007945 */ /* 0x000fe80003800200 */
[----:B------:R-:W-:Y:S05]  /*0770*/  @P2 BRA `(.L_x_15844) ;  /* 0x0000000000142947 */ /* 0x000fea0003800000 */
[----:B------:R-:W-:-:S05]  /*0780*/  IMAD.U32 R8, R8, 0x10000, RZ ;  /* 0x0001000008087824 */ /* 0x000fca00078e00ff */
[----:B------:R-:W-:-:S13]  /*0790*/  FSETP.NEU.FTZ.AND P0, PT, R8, RZ, PT ;  /* 0x000000ff0800720b */ /* 0x000fda0003f1d000 */
[----:B------:R-:W-:-:S05]  /*07a0*/  @!P0 IMAD.U32 R9, R9, 0x10000, RZ ;  /* 0x0001000009098824 */ /* 0x000fca00078e00ff */
[----:B------:R-:W-:-:S04]  /*07b0*/  FSETP.NEU.OR P0, PT, R9, RZ, P0 ;  /* 0x000000ff0900720b */ /* 0x000fc8000070d400 */
[----:B------:R-:W-:-:S09]  /*07c0*/  SEL R7, RZ, 0x1, !P0 ;  /* 0x00000001ff077807 */ /* 0x000fd20004000000 */
.L_x_15844:
[----:B------:R-:W-:Y:S05]  /*07d0*/  BSYNC.RECONVERGENT B0 ;  /* 0x0000000000007941 */ /* 0x000fea0003800200 */
.L_x_15843:
        /* <DEDUP_REMOVED lines=21> */
.L_x_15846:
[----:B------:R-:W-:Y:S05]  /*0930*/  BSYNC.RECONVERGENT B0 ;  /* 0x0000000000007941 */ /* 0x000fea0003800200 */
.L_x_15845:
[----:B------:R-:W-:Y:S04]  /*0940*/  BSSY.RECONVERGENT B0, `(.L_x_15847) ;  /* 0x0000007000007945 */ /* 0x000fe80003800200 */
[----:B------:R-:W-:Y:S05]  /*0950*/  @P5 BRA `(.L_x_15848) ;  /* 0x0000000000145947 */ /* 0x000fea0003800000 */
[----:B------:R-:W-:-:S05]  /*0960*/  IMAD.U32 R12, R12, 0x10000, RZ ;  /* 0x000100000c0c7824 */ /* 0x000fca00078e00ff */
[----:B------:R-:W-:-:S13]  /*0970*/  FSETP.NEU.FTZ.AND P0, PT, R12, RZ, PT ;  /* 0x000000ff0c00720b */ /* 0x000fda0003f1d000 */
[----:B------:R-:W-:-:S05]  /*0980*/  @!P0 IMAD.U32 R13, R13, 0x10000, RZ ;  /* 0x000100000d0d8824 */ /* 0x000fca00078e00ff */
[----:B------:R-:W-:-:S04]  /*0990*/  FSETP.NEU.OR P0, PT, R13, RZ, P0 ;  /* 0x000000ff0d00720b */ /* 0x000fc8000070d400 */
[----:B------:R-:W-:-:S09]  /*09a0*/  SEL R9, RZ, 0x1, !P0 ;  /* 0x00000001ff097807 */ /* 0x000fd20004000000 */
.L_x_15848:
[----:B------:R-:W-:Y:S05]  /*09b0*/  BSYNC.RECONVERGENT B0 ;  /* 0x0000000000007941 */ /* 0x000fea0003800200 */
.L_x_15847:
[----:B------:R-:W-:Y:S04]  /*09c0*/  BSSY.RECONVERGENT B0, `(.L_x_15849) ;  /* 0x0000007000007945 */ /* 0x000fe80003800200 */
[----:B------:R-:W-:Y:S05]  /*09d0*/  @P2 BRA `(.L_x_15850) ;  /* 0x0000000000142947 */ /* 0x000fea0003800000 */
[----:B------:R-:W-:-:S05]  /*09e0*/  IMAD.U32 R20, R20, 0x10000, RZ ;  /* 0x0001000014147824 */ /* 0x000fca00078e00ff */
[----:B------:R-:W-:-:S13]  /*09f0*/  FSETP.NEU.FTZ.AND P0, PT, R20, RZ, PT ;  /* 0x000000ff1400720b */ /* 0x000fda0003f1d000 */
[----:B------:R-:W-:-:S05]  /*0a00*/  @!P0 IMAD.U32 R21, R21, 0x10000, RZ ;  /* 0x0001000015158824 */ /* 0x000fca00078e00ff */
[----:B------:R-:W-:-:S04]  /*0a10*/  FSETP.NEU.OR P0, PT, R21, RZ, P0 ;  /* 0x000000ff1500720b */ /* 0x000fc8000070d400 */
[----:B------:R-:W-:-:S09]  /*0a20*/  SEL R10, RZ, 0x1, !P0 ;  /* 0x00000001ff0a7807 */ /* 0x000fd20004000000 */
.L_x_15850:
[----:B------:R-:W-:Y:S05]  /*0a30*/  BSYNC.RECONVERGENT B0 ;  /* 0x0000000000007941 */ /* 0x000fea0003800200 */
.L_x_15849:
[----:B------:R-:W-:Y:S04]  /*0a40*/  BSSY.RECONVERGENT B0, `(.L_x_15851) ;  /* 0x0000007000007945 */ /* 0x000fe80003800200 */
[----:B------:R-:W-:Y:S05]  /*0a50*/  @P3 BRA `(.L_x_15852) ;  /* 0x0000000000143947 */ /* 0x000fea0003800000 */
[----:B------:R-:W-:-:S05]  /*0a60*/  IMAD.U32 R22, R22, 0x10000, RZ ;  /* 0x0001000016167824 */ /* 0x000fca00078e00ff */
[----:B------:R-:W-:-:S13]  /*0a70*/  FSETP.NEU.FTZ.AND P0, PT, R22, RZ, PT ;  /* 0x000000ff1600720b */ /* 0x000fda0003f1d000 */
[----:B------:R-:W-:-:S05]  /*0a80*/  @!P0 IMAD.U32 R24, R24, 0x10000, RZ ;  /* 0x0001000018188824 */ /* 0x000fca00078e00ff */
[----:B------:R-:W-:-:S04]  /*0a90*/  FSETP.NEU.OR P0, PT, R24, RZ, P0 ;  /* 0x000000ff1800720b */ /* 0x000fc8000070d400 */
[----:B------:R-:W-:-:S09]  /*0aa0*/  SEL R11, RZ, 0x1, !P0 ;  /* 0x00000001ff0b7807 */ /* 0x000fd20004000000 */
.L_x_15852:
[----:B------:R-:W-:Y:S05]  /*0ab0*/  BSYNC.RECONVERGENT B0 ;  /* 0x0000000000007941 */ /* 0x000fea0003800200 */
.L_x_15851:
[----:B------:R-:W-:Y:S04]  /*0ac0*/  BSSY.RECONVERGENT B0, `(.L_x_15853) ;  /* 0x0000007000007945 */ /* 0x000fe80003800200 */
[----:B------:R-:W-:Y:S05]  /*0ad0*/  @P4 BRA `(.L_x_15854) ;  /* 0x0000000000144947 */ /* 0x000fea0003800000 */
[----:B------:R-:W-:-:S05]  /*0ae0*/  IMAD.U32 R23, R23, 0x10000, RZ ;  /* 0x0001000017177824 */ /* 0x000fca00078e00ff */
[----:B------:R-:W-:-:S13]  /*0af0*/  FSETP.NEU.FTZ.AND P0, PT, R23, RZ, PT ;  /* 0x000000ff1700720b */ /* 0x000fda0003f1d000 */
[----:B------:R-:W-:-:S05]  /*0b00*/  @!P0 IMAD.U32 R25, R25, 0x10000, RZ ;  /* 0x0001000019198824 */ /* 0x000fca00078e00ff */
[----:B------:R-:W-:-:S04]  /*0b10*/  FSETP.NEU.OR P0, PT, R25, RZ, P0 ;  /* 0x000000ff1900720b */ /* 0x000fc8000070d400 */
[----:B------:R-:W-:-:S09]  /*0b20*/  SEL R12, RZ, 0x1, !P0 ;  /* 0x00000001ff0c7807 */ /* 0x000fd20004000000 */
.L_x_15854:
[----:B------:R-:W-:Y:S05]  /*0b30*/  BSYNC.RECONVERGENT B0 ;  /* 0x0000000000007941 */ /* 0x000fea0003800200 */
.L_x_15853:
        /* <DEDUP_REMOVED lines=20> */
.L_x_15857:
        /* <DEDUP_REMOVED lines=8> */
.L_x_15858:
        /* <DEDUP_REMOVED lines=8> */
.L_x_15859:
        /* <DEDUP_REMOVED lines=9> */
.L_x_15860:
[----:B------:R-:W-:Y:S05]  /*0e10*/  BSYNC.RELIABLE B1 ;  /* 0x0000000000017941 */ /* 0x000fea0003800100 */
.L_x_15856:
[----:B------:R-:W-:-:S13]  /*0e20*/  ISETP.GE.U32.AND P0, PT, R3, R2, PT ;  /* 0x000000020300720c */ /* 0x000fda0003f06070 */
[----:B0-----:R-:W0:Y:S01]  /*0e30*/  @!P0 LDC.64 R6, c[0x0][0x388] ;  /* 0x0000e200ff068b82 */ /* 0x001e220000000a00 */
[----:B-12---:R-:W-:Y:S02]  /*0e40*/  @!P0 IMAD.IADD R5, R0, 0x1, R3 ;  /* 0x0000000100058824 */ /* 0x006fe400078e0203 */
[----:B------:R-:W-:-:S03]  /*0e50*/  @!P0 VIADD R3, R3, 0x80 ;  /* 0x0000008003038836 */ /* 0x000fc60000000000 */
[----:B0-----:R-:W-:-:S05]  /*0e60*/  @!P0 IADD3 R4, P1, PT, R5, R6, RZ ;  /* 0x0000000605048210 */ /* 0x001fca0007f3e0ff */
[----:B------:R-:W-:-:S05]  /*0e70*/  @!P0 IMAD.X R5, RZ, RZ, R7, P1 ;  /* 0x000000ffff058224 */ /* 0x000fca00008e0607 */
[----:B------:R2:W-:Y:S03]  /*0e80*/  @!P0 STG.E.U8 desc[UR4][R4.64], R11 ;  /* 0x0000000b04008986 */ /* 0x0005e6000c101104 */
.L_x_15861:
[----:B------:R-:W-:Y:S05]  /*0e90*/  BSYNC.RECONVERGENT B0 ;  /* 0x0000000000007941 */ /* 0x000fea0003800200 */
.L_x_15855:
        /* <DEDUP_REMOVED lines=9> */
.L_x_15838:
[----:B------:R-:W0:Y:S01]  /*0f30*/  S2R R2, SR_TID.X ;  /* 0x0000000000027919 */ /* 0x000e220000002100 */
[----:B------:R-:W1:Y:S01]  /*0f40*/  LDC.64 R4, c[0x0][0x390] ;  /* 0x0000e400ff047b82 */ /* 0x000e620000000a00 */
[----:B------:R-:W2:Y:S07]  /*0f50*/  LDCU.64 UR6, c[0x0][0x388] ;  /* 0x00007100ff0677ac */ /* 0x000eae0008000a00 */
[----:B------:R-:W3:Y:S01]  /*0f60*/  LDC.64 R8, c[0x0][0x398] ;  /* 0x0000e600ff087b82 */ /* 0x000ee20000000a00 */
[----:B-1----:R-:W-:-:S04]  /*0f70*/  IMAD.WIDE.U32 R4, R0, 0x2, R4 ;  /* 0x0000000200047825 */ /* 0x002fc800078e0004 */
[----:B0-----:R-:W-:-:S06]  /*0f80*/  IMAD.WIDE.U32 R4, R2, 0x10, R4 ;  /* 0x0000001002047825 */ /* 0x001fcc00078e0004 */
[----:B------:R-:W4:Y:S01]  /*0f90*/  LDG.E.128 R4, desc[UR4][R4.64] ;  /* 0x0000000404047981 */ /* 0x000f22000c1e1d00 */
[----:B---3--:R-:W-:-:S04]  /*0fa0*/  IMAD.WIDE.U32 R8, R0, 0x2, R8 ;  /* 0x0000000200087825 */ /* 0x008fc800078e0008 */
[----:B------:R-:W-:-:S06]  /*0fb0*/  IMAD.WIDE.U32 R8, R2, 0x10, R8 ;  /* 0x0000001002087825 */ /* 0x000fcc00078e0008 */
[----:B------:R-:W3:Y:S01]  /*0fc0*/  LDG.E.128 R8, desc[UR4][R8.64] ;  /* 0x0000000408087981 */ /* 0x000ee2000c1e1d00 */
[----:B----4-:R-:W-:Y:S01]  /*0fd0*/  IMAD.U32 R3, R4, 0x10000, RZ ;  /* 0x0001000004037824 */ /* 0x010fe200078e00ff */
[C---:B------:R-:W-:Y:S01]  /*0fe0*/  PRMT R14, R5.reuse, 0x7632, R14 ;  /* 0x00007632050e7816 */ /* 0x040fe2000000000e */
[----:B------:R-:W-:Y:S02]  /*0ff0*/  IMAD.U32 R12, R5, 0x10000, RZ ;  /* 0x00010000050c7824 */ /* 0x000fe400078e00ff */
[----:B------:R-:W-:Y:S01]  /*1000*/  IMAD.U32 R13, R6, 0x10000, RZ ;  /* 0x00010000060d7824 */ /* 0x000fe200078e00ff */
[----:B------:R-:W-:Y:S02]  /*1010*/  FSETP.NEU.FTZ.AND P2, PT, R3, RZ, PT ;  /* 0x000000ff0300720b */ /* 0x000fe40003f5d000 */
[----:B------:R-:W-:Y:S01]  /*1020*/  PRMT R3, R4, 0x7632, R3 ;  /* 0x0000763204037816 */ /* 0x000fe20000000003 */
[----:B------:R-:W-:Y:S01]  /*1030*/  IMAD.U32 R4, R7, 0x10000, RZ ;  /* 0x0001000007047824 */ /* 0x000fe200078e00ff */
[----:B------:R-:W-:-:S02]  /*1040*/  PRMT R6, R6, 0x7632, R6 ;  /* 0x0000763206067816 */ /* 0x000fc40000000006 */
[----:B------:R-:W-:Y:S01]  /*1050*/  PRMT R7, R7, 0x7632, R7 ;  /* 0x0000763207077816 */ /* 0x000fe20000000007 */
[----:B------:R-:W-:Y:S01]  /*1060*/  IMAD.U32 R3, R3, 0x10000, RZ ;  /* 0x0001000003037824 */ /* 0x000fe200078e00ff */
[----:B------:R-:W-:Y:S01]  /*1070*/  FSETP.NEU.FTZ.AND P6, PT, R4, RZ, PT ;  /* 0x000000ff0400720b */ /* 0x000fe20003fdd000 */
[----:B------:R-:W-:Y:S01]  /*1080*/  IMAD.U32 R4, R14, 0x10000, RZ ;  /* 0x000100000e047824 */ /* 0x000fe200078e00ff */
[----:B------:R-:W-:Y:S02]  /*1090*/  FSETP.NEU.FTZ.AND P4, PT, R12, RZ, PT ;  /* 0x000000ff0c00720b */ /* 0x000fe40003f9d000 */
[----:B------:R-:W-:Y:S01]  /*10a0*/  FSETP.NEU.FTZ.AND P0, PT, R3, RZ, PT ;  /* 0x000000ff0300720b */ /* 0x000fe20003f1d000 */
[----:B---3--:R-:W-:Y:S01]  /*10b0*/  @!P2 IMAD.U32 R5, R8, 0x10000, RZ ;  /* 0x000100000805a824 */ /* 0x008fe200078e00ff */
[----:B------:R-:W-:Y:S01]  /*10c0*/  FSETP.NEU.FTZ.AND P1, PT, R4, RZ, PT ;  /* 0x000000ff0400720b */ /* 0x000fe20003f3d000 */
[----:B------:R-:W-:Y:S01]  /*10d0*/  IMAD.U32 R3, R6, 0x10000, RZ ;  /* 0x0001000006037824 */ /* 0x000fe200078e00ff */
[----:B------:R-:W-:Y:S01]  /*10e0*/  FSETP.NEU.FTZ.AND P5, PT, R13, RZ, PT ;  /* 0x000000ff0d00720b */ /* 0x000fe20003fbd000 */
[----:B------:R-:W-:Y:S01]  /*10f0*/  IMAD.U32 R4, R7, 0x10000, RZ ;  /* 0x0001000007047824 */ /* 0x000fe200078e00ff */
[----:B------:R-:W-:-:S02]  /*1100*/  FSETP.NEU.OR P3, PT, R5, RZ, P2 ;  /* 0x000000ff0500720b */ /* 0x000fc4000176d400 */
[----:B------:R-:W-:Y:S02]  /*1110*/  FSETP.NEU.FTZ.AND P2, PT, R3, RZ, PT ;  /* 0x000000ff0300720b */ /* 0x000fe40003f5d000 */
[----:B------:R-:W-:Y:S02]  /*1120*/  SEL R7, RZ, 0x1, !P3 ;  /* 0x00000001ff077807 */ /* 0x000fe40005800000 */
[----:B------:R-:W-:Y:S02]  /*1130*/  FSETP.NEU.FTZ.AND P3, PT, R4, RZ, PT ;  /* 0x000000ff0400720b */ /* 0x000fe40003f7d000 */
[----:B------:R-:W-:Y:S02]  /*1140*/  PRMT R3, R8, 0x7632, R3 ;  /* 0x0000763208037816 */ /* 0x000fe40000000003 */
[C---:B------:R-:W-:Y:S01]  /*1150*/  PRMT R4, R9.reuse, 0x7632, R4 ;  /* 0x0000763209047816 */ /* 0x040fe20000000004 */
[----:B------:R-:W-:Y:S01]  /*1160*/  @!P4 IMAD.U32 R9, R9, 0x10000, RZ ;  /* 0x000100000909c824 */ /* 0x000fe200078e00ff */
[C---:B------:R-:W-:Y:S01]  /*1170*/  PRMT R5, R10.reuse, 0x7632, R5 ;  /* 0x000076320a057816 */ /* 0x040fe20000000005 */
[----:B------:R-:W-:Y:S01]  /*1180*/  @!P0 IMAD.U32 R3, R3, 0x10000, RZ ;  /* 0x0001000003038824 */ /* 0x000fe200078e00ff */
[----:B------:R-:W-:Y:S01]  /*1190*/  PRMT R6, R11, 0x7632, R6 ;  /* 0x000076320b067816 */ /* 0x000fe20000000006 */
[----:B------:R-:W-:Y:S01]  /*11a0*/  @!P5 IMAD.U32 R10, R10, 0x10000, RZ ;  /* 0x000100000a0ad824 */ /* 0x000fe200078e00ff */
[----:B------:R-:W-:Y:S01]  /*11b0*/  FSETP.NEU.OR P4, PT, R9, RZ, P4 ;  /* 0x000000ff0900720b */ /* 0x000fe2000278d400 */
[----:B------:R-:W-:Y:S01]  /*11c0*/  @!P6 IMAD.U32 R11, R11, 0x10000, RZ ;  /* 0x000100000b0be824 */ /* 0x000fe200078e00ff */
[----:B------:R-:W-:Y:S01]  /*11d0*/  FSETP.NEU.OR P0, PT, R3, RZ, P0 ;  /* 0x000000ff0300720b */ /* 0x000fe2000070d400 */
[----:B------:R-:W-:Y:S01]  /*11e0*/  @!P1 IMAD.U32 R3, R4, 0x10000, RZ ;  /* 0x0001000004039824 */ /* 0x000fe200078e00ff */
[----:B------:R-:W-:Y:S01]  /*11f0*/  FSETP.NEU.OR P5, PT, R10, RZ, P5 ;  /* 0x000000ff0a00720b */ /* 0x000fe20002fad400 */
[----:B------:R-:W-:Y:S01]  /*1200*/  @!P2 IMAD.U32 R5, R5, 0x10000, RZ ;  /* 0x000100000505a824 */ /* 0x000fe200078e00ff */
[----:B------:R-:W-:Y:S01]  /*1210*/  FSETP.NEU.OR P6, PT, R11, RZ, P6 ;  /* 0x000000ff0b00720b */ /* 0x000fe200037cd400 */
[----:B------:R-:W-:Y:S01]  /*1220*/  @!P3 IMAD.U32 R6, R6, 0x10000, RZ ;  /* 0x000100000606b824 */ /* 0x000fe200078e00ff */
[----:B------:R-:W-:-:S02]  /*1230*/  FSETP.NEU.OR P1, PT, R3, RZ, P1 ;  /* 0x000000ff0300720b */ /* 0x000fc40000f2d400 */
[----:B------:R-:W-:Y:S02]  /*1240*/  FSETP.NEU.OR P2, PT, R5, RZ, P2 ;  /* 0x000000ff0500720b */ /* 0x000fe4000174d400 */
[----:B------:R-:W-:Y:S02]  /*1250*/  FSETP.NEU.OR P3, PT, R6, RZ, P3 ;  /* 0x000000ff0600720b */ /* 0x000fe40001f6d400 */
[----:B------:R-:W-:Y:S02]  /*1260*/  SEL R8, RZ, 0x1, !P4 ;  /* 0x00000001ff087807 */ /* 0x000fe40006000000 */
[----:B--2---:R-:W-:Y:S02]  /*1270*/  IADD3 R4, P4, PT, R0, UR6, RZ ;  /* 0x0000000600047c10 */ /* 0x004fe4000ff9e0ff */
[----:B------:R-:W-:Y:S02]  /*1280*/  SEL R6, RZ, 0x1, !P0 ;  /* 0x00000001ff067807 */ /* 0x000fe40004000000 */
[----:B------:R-:W-:Y:S01]  /*1290*/  SEL R3, RZ, 0x1, !P1 ;  /* 0x00000001ff037807 */ /* 0x000fe20004800000 */
[----:B------:R-:W-:Y:S01]  /*12a0*/  IMAD.X R5, RZ, RZ, UR7, P4 ;  /* 0x00000007ff057e24 */ /* 0x000fe2000a0e06ff */
[----:B------:R-:W-:-:S02]  /*12b0*/  SEL R9, RZ, 0x1, !P5 ;  /* 0x00000001ff097807 */ /* 0x000fc40006800000 */
[----:B------:R-:W-:Y:S01]  /*12c0*/  SEL R11, RZ, 0x1, !P6 ;  /* 0x00000001ff0b7807 */ /* 0x000fe20007000000 */
[----:B------:R-:W-:Y:S01]  /*12d0*/  IMAD.WIDE.U32 R4, R2, 0x8, R4 ;  /* 0x0000000802047825 */ /* 0x000fe200078e0004 */
        /* <DEDUP_REMOVED lines=10> */
.L_x_15862:
        /* <DEDUP_REMOVED lines=16> */
.L_x_43517:


//--------------------- .text._ZN2at6native18elementwise_kernelILi128ELi4EZNS0_15gpu_kernel_implINS0_13AUnaryFunctorIbbbZZZNS0_22logical_or_kernel_cudaERNS_14TensorIteratorEENKUlvE0_clEvENKUlvE7_clEvEUlbbE_EEEEvRNS_18TensorIteratorBaseERKT_EUliE_EEviT1_ --------------------------
	.section	.text._ZN2at6native18elementwise_kernelILi128ELi4EZNS0_15gpu_kernel_implINS0_13AUnaryFunctorIbbbZZZNS0_22logical_or_kernel_cudaERNS_14TensorIteratorEENKUlvE0_clEvENKUlvE7_clEvEUlbbE_EEEEvRNS_18TensorIteratorBaseERKT_EUliE_EEviT1_,"ax",@progbits
	.align	128
        .global         _ZN2at6native18elementwise_kernelILi128ELi4EZNS0_15gpu_kernel_implINS0_13AUnaryFunctorIbbbZZZNS0_22logical_or_kernel_cudaERNS_14TensorIteratorEENKUlvE0_clEvENKUlvE7_clEvEUlbbE_EEEEvRNS_18TensorIteratorBaseERKT_EUliE_EEviT1_
        .type           _ZN2at6native18elementwise_kernelILi128ELi4EZNS0_15gpu_kernel_implINS0_13AUnaryFunctorIbbbZZZNS0_22logical_or_kernel_cudaERNS_14TensorIteratorEENKUlvE0_clEvENKUlvE7_clEvEUlbbE_EEEEvRNS_18TensorIteratorBaseERKT_EUliE_EEviT1_,@function
        .size           _ZN2at6native18elementwise_kernelILi128ELi4EZNS0_15gpu_kernel_implINS0_13AUnaryFunctorIbbbZZZNS0_22logical_or_kernel_cudaERNS_14TensorIteratorEENKUlvE0_clEvENKUlvE7_clEvEUlbbE_EEEEvRNS_18TensorIteratorBaseERKT_EUliE_EEviT1_,(.L_x_43518 - _ZN2at6native18elementwise_kernelILi128ELi4EZNS0_15gpu_kernel_implINS0_13AUnaryFunctorIbbbZZZNS0_22logical_or_kernel_cudaERNS_14TensorIteratorEENKUlvE0_clEvENKUlvE7_clEvEUlbbE_EEEEvRNS_18TensorIteratorBaseERKT_EUliE_EEviT1_)
        .other          _ZN2at6native18elementwise_kernelILi128ELi4EZNS0_15gpu_kernel_implINS0_13AUnaryFunctorIbbbZZZNS0_22logical_or_kernel_cudaERNS_14TensorIteratorEENKUlvE0_clEvENKUlvE7_clEvEUlbbE_EEEEvRNS_18TensorIteratorBaseERKT_EUliE_EEviT1_,@"STO_CUDA_ENTRY STV_DEFAULT"
_ZN2at6native18elementwise_kernelILi128ELi4EZNS0_15gpu_kernel_implINS0_13AUnaryFunctorIbbbZZZNS0_22logical_or_kernel_cudaERNS_14TensorIteratorEENKUlvE0_clEvENKUlvE7_clEvEUlbbE_EEEEvRNS_18TensorIteratorBaseERKT_EUliE_EEviT1_:
.text._ZN2at6native18elementwise_kernelILi128ELi4EZNS0_15gpu_kernel_implINS0_13AUnaryFunctorIbbbZZZNS0_22logical_or_kernel_cudaERNS_14TensorIteratorEENKUlvE0_clEvENKUlvE7_clEvEUlbbE_EEEEvRNS_18TensorIteratorBaseERKT_EUliE_EEviT1_:
        /* <DEDUP_REMOVED lines=320> */
.L_x_15865:
        /* <DEDUP_REMOVED lines=18> */
.L_x_15870:
[----:B------:R-:W2:Y:S02]  /*1520*/  LDG.E.U8 R2, desc[UR36][R2.64] ;  /* 0x0000002402027981 */ /* 0x000ea4000c1e1100 */
[----:B--2---:R-:W-:Y:S01]  /*1530*/  ISETP.NE.AND P0, PT, R2, RZ, PT ;  /* 0x000000ff0200720c */ /* 0x004fe20003f05270 */
[----:B------:R-:W-:-:S12]  /*1540*/  BRA `(.L_x_15872) ;  /* 0x0000000800307947 */ /* 0x000fd80003800000 */
.L_x_15869:
        /* <DEDUP_REMOVED lines=10> */
.L_x_15874:
[----:B------:R-:W2:Y:S02]  /*15f0*/  LDG.E R2, desc[UR36][R2.64] ;  /* 0x0000002402027981 */ /* 0x000ea4000c1e1900 */
[----:B--2---:R-:W-:Y:S01]  /*1600*/  ISETP.NE.AND P0, PT, R2, RZ, PT ;  /* 0x000000ff0200720c */ /* 0x004fe20003f05270 */
[----:B------:R-:W-:-:S12]  /*1610*/  BRA `(.L_x_15872) ;  /* 0x0000000400fc7947 */ /* 0x000fd80003800000 */
.L_x_15873:
[----:B------:R-:W2:Y:S02]  /*1620*/  LDG.E.U16 R2, desc[UR36][R2.64] ;  /* 0x0000002402027981 */ /* 0x000ea4000c1e1500 */
[----:B--2---:R-:W-:Y:S01]  /*1630*/  ISETP.NE.AND P0, PT, R2, RZ, PT ;  /* 0x000000ff0200720c */ /* 0x004fe20003f05270 */
[----:B------:R-:W-:-:S12]  /*1640*/  BRA `(.L_x_15872) ;  /* 0x0000000400f07947 */ /* 0x000fd80003800000 */
.L_x_15868:
        /* <DEDUP_REMOVED lines=9> */
.L_x_15876:
[----:B------:R-:W2:Y:S02]  /*16e0*/  LDG.E.U16 R0, desc[UR36][R2.64] ;  /* 0x0000002402007981 */ /* 0x000ea4000c1e1500 */
[----:B--2---:R-:W-:-:S05]  /*16f0*/  HADD2.F32 R0, -RZ, R0.H0_H0 ;  /* 0x20000000ff007230 */ /* 0x004fca0000004100 */
[----:B------:R-:W-:Y:S01]  /*1700*/  FSETP.NEU.FTZ.AND P0, PT, R0, RZ, PT ;  /* 0x000000ff0000720b */ /* 0x000fe20003f1d000 */
[----:B------:R-:W-:-:S12]  /*1710*/  BRA `(.L_x_15872) ;  /* 0x0000000400bc7947 */ /* 0x000fd80003800000 */
.L_x_15875:
        /* <DEDUP_REMOVED lines=11> */
.L_x_15878:
        /* <DEDUP_REMOVED lines=8> */
.L_x_15877:
[----:B------:R-:W2:Y:S02]  /*1850*/  LDG.E.64 R2, desc[UR36][R2.64] ;  /* 0x0000002402027981 */ /* 0x000ea4000c1e1b00 */
[----:B--2---:R-:W-:Y:S01]  /*1860*/  DSETP.NEU.AND P0, PT, R2, RZ, PT ;  /* 0x000000ff0200722a */ /* 0x004fe20003f0d000 */
[----:B------:R-:W-:-:S13]  /*1870*/  BRA `(.L_x_15872) ;  /* 0x0000000400647947 */ /* 0x000fda0003800000 */
.L_x_15867:
        /* <DEDUP_REMOVED lines=11> */
.L_x_15881:
[----:B------:R-:W2:Y:S02]  /*1930*/  LDG.E.128 R4, desc[UR36][R2.64] ;  /* 0x0000002402047981 */ /* 0x000ea4000c1e1d00 */
[----:B--2---:R-:W-:-:S06]  /*1940*/  DSETP.NEU.AND P0, PT, R6, RZ, PT ;  /* 0x000000ff0600722a */ /* 0x004fcc0003f0d000 */
[----:B------:R-:W-:Y:S01]  /*1950*/  DSETP.NEU.OR P0, PT, R4, RZ, P0 ;  /* 0x000000ff0400722a */ /* 0x000fe2000070d400 */
[----:B------:R-:W-:-:S13]  /*1960*/  BRA `(.L_x_15872) ;  /* 0x0000000400287947 */ /* 0x000fda0003800000 */
.L_x_15880:
        /* <DEDUP_REMOVED lines=9> */
.L_x_15883:
        /* <DEDUP_REMOVED lines=11> */
.L_x_15882:
[----:B------:R-:W2:Y:S02]  /*1ab0*/  LDG.E.U16 R0, desc[UR36][R2.64] ;  /* 0x0000002402007981 */ /* 0x000ea4000c1e1500 */
[----:B--2---:R-:W-:-:S05]  /*1ac0*/  IMAD.U32 R0, R0, 0x10000, RZ ;  /* 0x0001000000007824 */ /* 0x004fca00078e00ff */
[----:B------:R-:W-:Y:S01]  /*1ad0*/  FSETP.NEU.FTZ.AND P0, PT, R0, RZ, PT ;  /* 0x000000ff0000720b */ /* 0x000fe20003f1d000 */
[----:B------:R-:W-:-:S12]  /*1ae0*/  BRA `(.L_x_15872) ;  /* 0x0000000000c87947 */ /* 0x000fd80003800000 */
.L_x_15879:
        /* <DEDUP_REMOVED lines=11> */
.L_x_15886:
[----:B------:R-:W2:Y:S02]  /*1ba0*/  LDG.E.U8 R2, desc[UR36][R2.64] ;  /* 0x0000002402027981 */ /* 0x000ea4000c1e1100 */
[----:B--2---:R-:W-:Y:S01]  /*1bb0*/  ISETP.NE.AND P0, PT, R2, RZ, PT ;  /* 0x000000ff0200720c */ /* 0x004fe20003f05270 */
[----:B------:R-:W-:-:S12]  /*1bc0*/  BRA `(.L_x_15872) ;  /* 0x0000000000907947 */ /* 0x000fd80003800000 */
.L_x_15885:
[----:B------:R-:W2:Y:S02]  /*1bd0*/  LDG.E.U8 R2, desc[UR36][R2.64] ;  /* 0x0000002402027981 */ /* 0x000ea4000c1e1100 */
[----:B--2---:R-:W-:Y:S01]  /*1be0*/  ISETP.NE.AND P0, PT, R2, RZ, PT ;  /* 0x000000ff0200720c */ /* 0x004fe20003f05270 */
[----:B------:R-:W-:-:S12]  /*1bf0*/  BRA `(.L_x_15872) ;  /* 0x0000000000847947 */ /* 0x000fd80003800000 */
.L_x_15884:
[----:B------:R-:W-:-:S09]  /*1c00*/  UISETP.NE.AND UP0, UPT, UR4, 0x1c, UPT ;  /* 0x0000001c0400788c */ /* 0x000fd2000bf05270 */
[----:B------:R-:W-:Y:S05]  /*1c10*/  BRA.U !UP0, `(.L_x_15887) ;  /* 0x0000000108747547 */ /* 0x000fea000b800000 */
[----:B------:R-:W-:-:S09]  /*1c20*/  UISETP.NE.AND UP0, UPT, UR4, 0x1d, UPT ;  /* 0x0000001d0400788c */ /* 0x000fd2000bf05270 */
[----:B------:R-:W-:Y:S05]  /*1c30*/  BRA.U !UP0, `(.L_x_15888) ;  /* 0x00000001085c7547 */ /* 0x000fea000b800000 */
[----:B------:R-:W-:-:S09]  /*1c40*/  UISETP.NE.AND UP0, UPT, UR4, 0x2c, UPT ;  /* 0x0000002c0400788c */ /* 0x000fd2000bf05270 */
[----:B------:R-:W-:Y:S05]  /*1c50*/  BRA.U !UP0, `(.L_x_15889) ;  /* 0x0000000108487547 */ /* 0x000fea000b800000 */
.L_x_15871:
        /* <DEDUP_REMOVED lines=16> */
.L_x_15890:
[----:B------:R-:W-:Y:S01]  /*1d60*/  PLOP3.LUT P0, PT, PT, PT, PT, 0x8, 0x80 ;  /* 0x000000000080781c */ /* 0x000fe20003f0e170 */
[----:B------:R-:W-:-:S12]  /*1d70*/  BRA `(.L_x_15872) ;  /* 0x0000000000247947 */ /* 0x000fd80003800000 */
.L_x_15889:
[----:B------:R-:W2:Y:S02]  /*1d80*/  LDG.E.U8 R2, desc[UR36][R2.64] ;  /* 0x0000002402027981 */ /* 0x000ea4000c1e1100 */
[----:B--2---:R-:W-:Y:S01]  /*1d90*/  ISETP.NE.AND P0, PT, R2, RZ, PT ;  /* 0x000000ff0200720c */ /* 0x004fe20003f05270 */
[----:B------:R-:W-:-:S12]  /*1da0*/  BRA `(.L_x_15872) ;  /* 0x0000000000187947 */ /* 0x000fd80003800000 */
.L_x_15888:
[----:B------:R-:W2:Y:S02]  /*1db0*/  LDG.E.64 R2, desc[UR36][R2.64] ;  /* 0x0000002402027981 */ /* 0x000ea4000c1e1b00 */
[----:B--2---:R-:W-:-:S04]  /*1dc0*/  ISETP.NE.U32.AND P0, PT, R2, RZ, PT ;  /* 0x000000ff0200720c */ /* 0x004fc80003f05070 */
[----:B------:R-:W-:Y:S01]  /*1dd0*/  ISETP.NE.AND.EX P0, PT, R3, RZ, PT, P0 ;  /* 0x000000ff0300720c */ /* 0x000fe20003f05300 */
[----:B------:R-:W-:-:S12]  /*1de0*/  BRA `(.L_x_15872) ;  /* 0x0000000000087947 */ /* 0x000fd80003800000 */
.L_x_15887:
[----:B------:R-:W2:Y:S02]  /*1df0*/  LDG.E R2, desc[UR36][R2.64] ;  /* 0x0000002402027981 */ /* 0x000ea4000c1e1900 */
[----:B--2---:R-:W-:-:S13]  /*1e00*/  ISETP.NE.AND P0, PT, R2, RZ, PT ;  /* 0x000000ff0200720c */ /* 0x004fda0003f05270 */
.L_x_15872:
[----:B------:R-:W-:Y:S05]  /*1e10*/  BSYNC.RECONVERGENT B6 ;  /* 0x0000000000067941 */ /* 0x000fea0003800200 */
.L_x_15866:
[----:B------:R-:W0:Y:S01]  /*1e20*/  LDCU.64 UR6, c[0x0][0x580] ;  /* 0x0000b000ff0677ac */ /* 0x000e220008000a00 */
[----:B------:R-:W-:Y:S01]  /*1e30*/  ISETP.NE.OR P0, PT, RZ, UR43, P0 ;  /* 0x0000002bff007c0c */ /* 0x000fe20008705670 */
        /* <DEDUP_REMOVED lines=17> */
.L_x_15895:
[----:B------:R0:W-:Y:S01]  /*1f50*/  STG.E.U8 desc[UR36][R2.64], R4 ;  /* 0x0000000402007986 */ /* 0x0001e2000c101124 */
[----:B------:R-:W-:Y:S05]  /*1f60*/  BRA `(.L_x_15897) ;  /* 0x0000000c00007947 */ /* 0x000fea0003800000 */
.L_x_15894:
        /* <DEDUP_REMOVED lines=9> */
.L_x_15899:
[----:B------:R0:W-:Y:S01]  /*2000*/  STG.E desc[UR36][R2.64], R4 ;  /* 0x0000000402007986 */ /* 0x0001e2000c101924 */
[----:B------:R-:W-:Y:S05]  /*2010*/  BRA `(.L_x_15897) ;  /* 0x0000000800d47947 */ /* 0x000fea0003800000 */
.L_x_15898:
[----:B------:R0:W-:Y:S01]  /*2020*/  STG.E.U16 desc[UR36][R2.64], R4 ;  /* 0x0000000402007986 */ /* 0x0001e2000c101524 */
[----:B------:R-:W-:Y:S05]  /*2030*/  BRA `(.L_x_15897) ;  /* 0x0000000800cc7947 */ /* 0x000fea0003800000 */
.L_x_15893:
        /* <DEDUP_REMOVED lines=9> */
.L_x_15901:
[----:B------:R-:W-:-:S04]  /*20d0*/  I2FP.F32.U32 R0, R4 ;  /* 0x0000000400007245 */ /* 0x000fc80000201000 */
[----:B------:R-:W-:-:S05]  /*20e0*/  F2FP.F16.F32.PACK_AB R0, RZ, R0 ;  /* 0x00000000ff00723e */ /* 0x000fca00000000ff */
[----:B------:R0:W-:Y:S01]  /*20f0*/  STG.E.U16 desc[UR36][R2.64], R0 ;  /* 0x0000000002007986 */ /* 0x0001e2000c101524 */
[----:B------:R-:W-:Y:S05]  /*2100*/  BRA `(.L_x_15897) ;  /* 0x0000000800987947 */ /* 0x000fea0003800000 */
.L_x_15900:
        /* <DEDUP_REMOVED lines=10> */
.L_x_15903:
[----:B------:R-:W-:-:S04]  /*21b0*/  I2FP.F32.U32 R4, R4 ;  /* 0x0000000400047245 */ /* 0x000fc80000201000 */
[----:B------:R-:W-:-:S04]  /*21c0*/  F2FP.F16.F32.PACK_AB R5, RZ, R4 ;  /* 0x00000004ff05723e */ /* 0x000fc800000000ff */
[----:B------:R-:W-:-:S05]  /*21d0*/  PRMT R5, R5, 0x5410, RZ ;  /* 0x0000541005057816 */ /* 0x000fca00000000ff */
[----:B------:R0:W-:Y:S01]  /*21e0*/  STG.E desc[UR36][R2.64], R5 ;  /* 0x0000000502007986 */ /* 0x0001e2000c101924 */
[----:B------:R-:W-:Y:S05]  /*21f0*/  BRA `(.L_x_15897) ;  /* 0x00000008005c7947 */ /* 0x000fea0003800000 */
.L_x_15902:
[----:B------:R-:W0:Y:S02]  /*2200*/  I2F.F64.U32 R4, R4 ;  /* 0x0000000400047312 */ /* 0x000e240000201800 */
[----:B0-----:R0:W-:Y:S01]  /*2210*/  STG.E.64 desc[UR36][R2.64], R4 ;  /* 0x0000000402007986 */ /* 0x0011e2000c101b24 */
[----:B------:R-:W-:Y:S05]  /*2220*/  BRA `(.L_x_15897) ;  /* 0x0000000800507947 */ /* 0x000fea0003800000 */
.L_x_15892:
        /* <DEDUP_REMOVED lines=10> */
.L_x_15906:
[----:B------:R-:W0:Y:S01]  /*22d0*/  I2F.F64.U32 R4, R4 ;  /* 0x0000000400047312 */ /* 0x000e220000201800 */
[----:B------:R-:W-:-:S05]  /*22e0*/  CS2R R6, SRZ ;  /* 0x0000000000067805 */ /* 0x000fca000001ff00 */
[----:B0-----:R0:W-:Y:S01]  /*22f0*/  STG.E.128 desc[UR36][R2.64], R4 ;  /* 0x0000000402007986 */ /* 0x0011e2000c101d24 */
[----:B------:R-:W-:Y:S05]  /*2300*/  BRA `(.L_x_15897) ;  /* 0x0000000800187947 */ /* 0x000fea0003800000 */
.L_x_15905:
        /* <DEDUP_REMOVED lines=17> */
.L_x_15910:
[----:B------:R-:W-:Y:S05]  /*2420*/  BSYNC.RECONVERGENT B0 ;  /* 0x0000000000007941 */ /* 0x000fea0003800200 */
.L_x_15909:
[----:B------:R0:W-:Y:S01]  /*2430*/  STG.E.U8 desc[UR36][R2.64], R5 ;  /* 0x0000000502007986 */ /* 0x0001e2000c101124 */
[----:B------:R-:W-:Y:S05]  /*2440*/  BRA `(.L_x_15897) ;  /* 0x0000000400c87947 */ /* 0x000fea0003800000 */
.L_x_15908:
        /* <DEDUP_REMOVED lines=16> */
.L_x_15907:
[----:B------:R-:W-:-:S04]  /*2550*/  I2FP.F32.U32 R0, R4 ;  /* 0x0000000400007245 */ /* 0x000fc80000201000 */
[----:B------:R-:W-:-:S05]  /*2560*/  F2FP.BF16.F32.PACK_AB R0, RZ, R0 ;  /* 0x00000000ff00723e */ /* 0x000fca00000010ff */
[----:B------:R0:W-:Y:S01]  /*2570*/  STG.E.U16 desc[UR36][R2.64], R0 ;  /* 0x0000000002007986 */ /* 0x0001e2000c101524 */
[----:B------:R-:W-:Y:S05]  /*2580*/  BRA `(.L_x_15897) ;  /* 0x0000000400787947 */ /* 0x000fea0003800000 */
.L_x_15904:
        /* <DEDUP_REMOVED lines=10> */
.L_x_15913:
        /* <DEDUP_REMOVED lines=12> */
.L_x_15916:
[----:B------:R-:W-:-:S04]  /*26f0*/  SHF.R.U32.HI R0, RZ, 0x14, R5 ;  /* 0x00000014ff007819 */ /* 0x000fc80000011605 */
[----:B------:R-:W-:-:S04]  /*2700*/  LOP3.LUT R0, R0, 0x1, RZ, 0xc0, !PT ;  /* 0x0000000100007812 */ /* 0x000fc800078ec0ff */
[----:B------:R-:W-:-:S04]  /*2710*/  IADD3 R0, PT, PT, R5, 0x487ffff, R0 ;  /* 0x0487ffff05007810 */ /* 0x000fc80007ffe000 */
[----:B------:R-:W-:-:S04]  /*2720*/  SHF.R.U32.HI R0, RZ, 0x14, R0 ;  /* 0x00000014ff007819 */ /* 0x000fc80000011600 */
[----:B------:R-:W-:-:S07]  /*2730*/  LOP3.LUT R4, R0, 0xff, RZ, 0xc0, !PT ;  /* 0x000000ff00047812 */ /* 0x000fce00078ec0ff */
.L_x_15917:
[----:B------:R-:W-:-:S07]  /*2740*/  PRMT R0, R4, 0x7610, R0 ;  /* 0x0000761004007816 */ /* 0x000fce0000000000 */
.L_x_15915:
[----:B------:R-:W-:Y:S05]  /*2750*/  BSYNC.RECONVERGENT B0 ;  /* 0x0000000000007941 */ /* 0x000fea0003800200 */
.L_x_15914:
[----:B------:R1:W-:Y:S01]  /*2760*/  STG.E.U8 desc[UR36][R2.64], R0 ;  /* 0x0000000002007986 */ /* 0x0003e2000c101124 */
[----:B------:R-:W-:Y:S05]  /*2770*/  BRA `(.L_x_15897) ;  /* 0x0000000000fc7947 */ /* 0x000fea0003800000 */
.L_x_15912:
        /* <DEDUP_REMOVED lines=12> */
.L_x_15920:
[----:B------:R-:W-:-:S04]  /*2840*/  SHF.R.U32.HI R0, RZ, 0x15, R5 ;  /* 0x00000015ff007819 */ /* 0x000fc80000011605 */
[----:B------:R-:W-:-:S04]  /*2850*/  LOP3.LUT R0, R0, 0x1, RZ, 0xc0, !PT ;  /* 0x0000000100007812 */ /* 0x000fc800078ec0ff */
[----:B------:R-:W-:-:S04]  /*2860*/  IADD3 R0, PT, PT, R5, 0x88fffff, R0 ;  /* 0x088fffff05007810 */ /* 0x000fc80007ffe000 */
[----:B------:R-:W-:-:S04]  /*2870*/  SHF.R.U32.HI R0, RZ, 0x15, R0 ;  /* 0x00000015ff007819 */ /* 0x000fc80000011600 */
[----:B------:R-:W-:-:S07]  /*2880*/  LOP3.LUT R4, R0, 0xff, RZ, 0xc0, !PT ;  /* 0x000000ff00047812 */ /* 0x000fce00078ec0ff */
.L_x_15921:
[----:B------:R-:W-:-:S07]  /*2890*/  PRMT R0, R4, 0x7610, R0 ;  /* 0x0000761004007816 */ /* 0x000fce0000000000 */
.L_x_15919:
[----:B------:R-:W-:Y:S05]  /*28a0*/  BSYNC.RECONVERGENT B0 ;  /* 0x0000000000007941 */ /* 0x000fea0003800200 */
.L_x_15918:
[----:B------:R0:W-:Y:S01]  /*28b0*/  STG.E.U8 desc[UR36][R2.64], R0 ;  /* 0x0000000002007986 */ /* 0x0001e2000c101124 */
[----:B------:R-:W-:Y:S05]  /*28c0*/  BRA `(.L_x_15897) ;  /* 0x0000000000a87947 */ /* 0x000fea0003800000 */
.L_x_15911:
[----:B------:R-:W-:-:S09]  /*28d0*/  UISETP.NE.AND UP0, UPT, UR4, 0x1c, UPT ;  /* 0x0000001c0400788c */ /* 0x000fd2000bf05270 */
[----:B------:R-:W-:Y:S05]  /*28e0*/  BRA.U !UP0, `(.L_x_15922) ;  /* 0x00000001089c7547 */ /* 0x000fea000b800000 */
[----:B------:R-:W-:-:S09]  /*28f0*/  UISETP.NE.AND UP0, UPT, UR4, 0x1d, UPT ;  /* 0x0000001d0400788c */ /* 0x000fd2000bf05270 */
[----:B------:R-:W-:Y:S05]  /*2900*/  BRA.U !UP0, `(.L_x_15923) ;  /* 0x0000000108887547 */ /* 0x000fea000b800000 */
[----:B------:R-:W-:-:S09]  /*2910*/  UISETP.NE.AND UP0, UPT, UR4, 0x2c, UPT ;  /* 0x0000002c0400788c */ /* 0x000fd2000bf05270 */
[----:B------:R-:W-:Y:S05]  /*2920*/  BRA.U !UP0, `(.L_x_15924) ;  /* 0x0000000108447547 */ /* 0x000fea000b800000 */
.L_x_15896:
        /* <DEDUP_REMOVED lines=16> */
.L_x_15925:
[----:B------:R-:W-:Y:S05]  /*2a30*/  BRA `(.L_x_15897) ;  /* 0x00000000004c7947 */ /* 0x000fea0003800000 */
.L_x_15924:
        /* <DEDUP_REMOVED lines=15> */
.L_x_15923:
[----:B------:R-:W-:-:S05]  /*2b30*/  IMAD.MOV.U32 R5, RZ, RZ, RZ ;  /* 0x000000ffff057224 */ /* 0x000fca00078e00ff */
[----:B------:R0:W-:Y:S01]  /*2b40*/  STG.E.64 desc[UR36][R2.64], R4 ;  /* 0x0000000402007986 */ /* 0x0001e2000c101b24 */
[----:B------:R-:W-:Y:S05]  /*2b50*/  BRA `(.L_x_15897) ;  /* 0x0000000000047947 */ /* 0x000fea0003800000 */
.L_x_15922:
[----:B------:R3:W-:Y:S02]  /*2b60*/  STG.E desc[UR36][R2.64], R4 ;  /* 0x0000000402007986 */ /* 0x0007e4000c101924 */
.L_x_15897:
[----:B------:R-:W-:Y:S05]  /*2b70*/  BSYNC.RECONVERGENT B6 ;  /* 0x0000000000067941 */ /* 0x000fea0003800200 */
.L_x_15891:
[----:B------:R-:W-:-:S07]  /*2b80*/  IADD3 R17, PT, PT, R17, 0x80, RZ ;  /* 0x0000008011117810 */ /* 0x000fce0007ffe0ff */
.L_x_15864:
[----:B------:R-:W-:Y:S05]  /*2b90*/  BSYNC.RECONVERGENT B7 ;  /* 0x0000000000077941 */ /* 0x000fea0003800200 */
.L_x_15863:
        /* <DEDUP_REMOVED lines=307> */
.L_x_15928:
        /* <DEDUP_REMOVED lines=18> */
.L_x_15933:
[----:B------:R-:W2:Y:S02]  /*3ff0*/  LDG.E.U8 R2, desc[UR36][R2.64] ;  /* 0x0000002402027981 */ /* 0x000ea4000c1e1100 */
[----:B--2---:R-:W-:Y:S01]  /*4000*/  ISETP.NE.AND P0, PT, R2, RZ, PT ;  /* 0x000000ff0200720c */ /* 0x004fe20003f05270 */
[----:B------:R-:W-:-:S12]  /*4010*/  BRA `(.L_x_15935) ;  /* 0x0000000800307947 */ /* 0x000fd80003800000 */
.L_x_15932:
        /* <DEDUP_REMOVED lines=10> */
.L_x_15937:
[----:B------:R-:W2:Y:S02]  /*40c0*/  LDG.E R2, desc[UR36][R2.64] ;  /* 0x0000002402027981 */ /* 0x000ea4000c1e1900 */
[----:B--2---:R-:W-:Y:S01]  /*40d0*/  ISETP.NE.AND P0, PT, R2, RZ, PT ;  /* 0x000000ff0200720c */ /* 0x004fe20003f05270 */
[----:B------:R-:W-:-:S12]  /*40e0*/  BRA `(.L_x_15935) ;  /* 0x0000000400fc7947 */ /* 0x000fd80003800000 */
.L_x_15936:
[----:B------:R-:W2:Y:S02]  /*40f0*/  LDG.E.U16 R2, desc[UR36][R2.64] ;  /* 0x0000002402027981 */ /* 0x000ea4000c1e1500 */
[----:B--2---:R-:W-:Y:S01]  /*4100*/  ISETP.NE.AND P0, PT, R2, RZ, PT ;  /* 0x000000ff0200720c */ /* 0x004fe20003f05270 */
[----:B------:R-:W-:-:S12]  /*4110*/  BRA `(.L_x_15935) ;  /* 0x0000000400f07947 */ /* 0x000fd80003800000 */
.L_x_15931:
        /* <DEDUP_REMOVED lines=9> */
.L_x_15939:
[----:B------:R-:W2:Y:S02]  /*41b0*/  LDG.E.U16 R0, desc[UR36][R2.64] ;  /* 0x0000002402007981 */ /* 0x000ea4000c1e1500 */
[----:B--2---:R-:W-:-:S05]  /*41c0*/  HADD2.F32 R0, -RZ, R0.H0_H0 ;  /* 0x20000000ff007230 */ /* 0x004fca0000004100 */
[----:B------:R-:W-:Y:S01]  /*41d0*/  FSETP.NEU.FTZ.AND P0, PT, R0, RZ, PT ;  /* 0x000000ff0000720b */ /* 0x000fe20003f1d000 */
[----:B------:R-:W-:-:S12]  /*41e0*/  BRA `(.L_x_15935) ;  /* 0x0000000400bc7947 */ /* 0x000fd80003800000 */
.L_x_15938:
        /* <DEDUP_REMOVED lines=11> */
.L_x_15941:
        /* <DEDUP_REMOVED lines=8> */
.L_x_15940:
[----:B------:R-:W2:Y:S02]  /*4320*/  LDG.E.64 R2, desc[UR36][R2.64] ;  /* 0x0000002402027981 */ /* 0x000ea4000c1e1b00 */
[----:B--2---:R-:W-:Y:S01]  /*4330*/  DSETP.NEU.AND P0, PT, R2, RZ, PT ;  /* 0x000000ff0200722a */ /* 0x004fe20003f0d000 */
[----:B------:R-:W-:-:S13]  /*4340*/  BRA `(.L_x_15935) ;  /* 0x0000000400647947 */ /* 0x000fda0003800000 */
.L_x_15930:
        /* <DEDUP_REMOVED lines=11> */
.L_x_15944:
[----:B------:R-:W2:Y:S02]  /*4400*/  LDG.E.128 R4, desc[UR36][R2.64] ;  /* 0x0000002402047981 */ /* 0x000ea4000c1e1d00 */
[----:B--2---:R-:W-:-:S06]  /*4410*/  DSETP.NEU.AND P0, PT, R6, RZ, PT ;  /* 0x000000ff0600722a */ /* 0x004fcc0003f0d000 */
[----:B------:R-:W-:Y:S01]  /*4420*/  DSETP.NEU.OR P0, PT, R4, RZ, P0 ;  /* 0x000000ff0400722a */ /* 0x000fe2000070d400 */
[----:B------:R-:W-:-:S13]  /*4430*/  BRA `(.L_x_15935) ;  /* 0x0000000400287947 */ /* 0x000fda0003800000 */
.L_x_15943:
        /* <DEDUP_REMOVED lines=9> */
.L_x_15946:
        /* <DEDUP_REMOVED lines=11> */
.L_x_15945:
[----:B------:R-:W2:Y:S02]  /*4580*/  LDG.E.U16 R0, desc[UR36][R2.64] ;  /* 0x0000002402007981 */ /* 0x000ea4000c1e1500 */
[----:B--2---:R-:W-:-:S04]  /*4590*/  SHF.L.U32 R0, R0, 0x10, RZ ;  /* 0x0000001000007819 */ /* 0x004fc800000006ff */
[----:B------:R-:W-:Y:S01]  /*45a0*/  FSETP.NEU.FTZ.AND P0, PT, R0, RZ, PT ;  /* 0x000000ff0000720b */ /* 0x000fe20003f1d000 */
[----:B------:R-:W-:-:S12]  /*45b0*/  BRA `(.L_x_15935) ;  /* 0x0000000000c87947 */ /* 0x000fd80003800000 */
.L_x_15942:
        /* <DEDUP_REMOVED lines=11> */
.L_x_15949:
[----:B------:R-:W2:Y:S02]  /*4670*/  LDG.E.U8 R2, desc[UR36][R2.64] ;  /* 0x0000002402027981 */ /* 0x000ea4000c1e1100 */
[----:B--2---:R-:W-:Y:S01]  /*4680*/  ISETP.NE.AND P0, PT, R2, RZ, PT ;  /* 0x000000ff0200720c */ /* 0x004fe20003f05270 */
[----:B------:R-:W-:-:S12]  /*4690*/  BRA `(.L_x_15935) ;  /* 0x0000000000907947 */ /* 0x000fd80003800000 */
.L_x_15948:
[----:B------:R-:W2:Y:S02]  /*46a0*/  LDG.E.U8 R2, desc[UR36][R2.64] ;  /* 0x0000002402027981 */ /* 0x000ea4000c1e1100 */
[----:B--2---:R-:W-:Y:S01]  /*46b0*/  ISETP.NE.AND P0, PT, R2, RZ, PT ;  /* 0x000000ff0200720c */ /* 0x004fe20003f05270 */
[----:B------:R-:W-:-:S12]  /*46c0*/  BRA `(.L_x_15935) ;  /* 0x0000000000847947 */ /* 0x000fd80003800000 */
.L_x_15947:
        /* <DEDUP_REMOVED lines=9> */
.L_x_15934:
        /* <DEDUP_REMOVED lines=16> */
.L_x_15952:
[----:B------:R-:W-:Y:S01]  /*4860*/  PLOP3.LUT P0, PT, PT, PT, PT, 0x8, 0x80 ;  /* 0x000000000080781c */ /* 0x000fe20003f0e170 */
[----:B------:R-:W-:-:S12]  /*4870*/  BRA `(.L_x_15935) ;  /* 0x0000000000187947 */ /* 0x000fd80003800000 */
.L_x_15951:
[----:B------:R-:W2:Y:S02]  /*4880*/  LDG.E.64 R2, desc[UR36][R2.64] ;  /* 0x0000002402027981 */ /* 0x000ea4000c1e1b00 */
[----:B--2---:R-:W-:-:S04]  /*4890*/  ISETP.NE.U32.AND P0, PT, R2, RZ, PT ;  /* 0x000000ff0200720c */ /* 0x004fc80003f05070 */
[----:B------:R-:W-:Y:S01]  /*48a0*/  ISETP.NE.AND.EX P0, PT, R3, RZ, PT, P0 ;  /* 0x000000ff0300720c */ /* 0x000fe20003f05300 */
[----:B------:R-:W-:-:S12]  /*48b0*/  BRA `(.L_x_15935) ;  /* 0x0000000000087947 */ /* 0x000fd80003800000 */
.L_x_15950:
[----:B------:R-:W2:Y:S02]  /*48c0*/  LDG.E R2, desc[UR36][R2.64] ;  /* 0x0000002402027981 */ /* 0x000ea4000c1e1900 */
[----:B--2---:R-:W-:-:S13]  /*48d0*/  ISETP.NE.AND P0, PT, R2, RZ, PT ;  /* 0x000000ff0200720c */ /* 0x004fda0003f05270 */
.L_x_15935:
[----:B------:R-:W-:Y:S05]  /*48e0*/  BSYNC.RECONVERGENT B6 ;  /* 0x0000000000067941 */ /* 0x000fea0003800200 */
.L_x_15929:
        /* <DEDUP_REMOVED lines=19> */
.L_x_15957:
[----:B------:R0:W-:Y:S01]  /*4a20*/  STG.E.U8 desc[UR36][R2.64], R4 ;  /* 0x0000000402007986 */ /* 0x0001e2000c101124 */
[----:B------:R-:W-:Y:S05]  /*4a30*/  BRA `(.L_x_15959) ;  /* 0x0000000800fc7947 */ /* 0x000fea0003800000 */
.L_x_15956:
        /* <DEDUP_REMOVED lines=9> */
.L_x_15961:
[----:B------:R0:W-:Y:S01]  /*4ad0*/  STG.E desc[UR36][R2.64], R4 ;  /* 0x0000000402007986 */ /* 0x0001e2000c101924 */
[----:B------:R-:W-:Y:S05]  /*4ae0*/  BRA `(.L_x_15959) ;  /* 0x0000000800d07947 */ /* 0x000fea0003800000 */
.L_x_15960:
[----:B------:R0:W-:Y:S01]  /*4af0*/  STG.E.U16 desc[UR36][R2.64], R4 ;  /* 0x0000000402007986 */ /* 0x0001e2000c101524 */
[----:B------:R-:W-:Y:S05]  /*4b00*/  BRA `(.L_x_15959) ;  /* 0x0000000800c87947 */ /* 0x000fea0003800000 */
.L_x_15955:
        /* <DEDUP_REMOVED lines=9> */
.L_x_15963:
[----:B------:R-:W-:-:S04]  /*4ba0*/  I2FP.F32.U32 R0, R4 ;  /* 0x0000000400007245 */ /* 0x000fc80000201000 */
[----:B------:R-:W-:-:S05]  /*4bb0*/  F2FP.F16.F32.PACK_AB R0, RZ, R0 ;  /* 0x00000000ff00723e */ /* 0x000fca00000000ff */
[----:B------:R3:W-:Y:S01]  /*4bc0*/  STG.E.U16 desc[UR36][R2.64], R0 ;  /* 0x0000000002007986 */ /* 0x0007e2000c101524 */
[----:B------:R-:W-:Y:S05]  /*4bd0*/  BRA `(.L_x_15959) ;  /* 0x0000000800947947 */ /* 0x000fea0003800000 */
.L_x_15962:
        /* <DEDUP_REMOVED lines=10> */
.L_x_15965:
[----:B------:R-:W-:-:S04]  /*4c80*/  I2FP.F32.U32 R4, R4 ;  /* 0x0000000400047245 */ /* 0x000fc80000201000 */
[----:B------:R-:W-:-:S04]  /*4c90*/  F2FP.F16.F32.PACK_AB R5, RZ, R4 ;  /* 0x00000004ff05723e */ /* 0x000fc800000000ff */
[----:B------:R-:W-:-:S05]  /*4ca0*/  PRMT R5, R5, 0x5410, RZ ;  /* 0x0000541005057816 */ /* 0x000fca00000000ff */
[----:B------:R0:W-:Y:S01]  /*4cb0*/  STG.E desc[UR36][R2.64], R5 ;  /* 0x0000000502007986 */ /* 0x0001e2000c101924 */
[----:B------:R-:W-:Y:S05]  /*4cc0*/  BRA `(.L_x_15959) ;  /* 0x0000000800587947 */ /* 0x000fea0003800000 */
.L_x_15964:
[----:B------:R-:W0:Y:S02]  /*4cd0*/  I2F.F64.U32 R4, R4 ;  /* 0x0000000400047312 */ /* 0x000e240000201800 */
[----:B0-----:R2:W-:Y:S01]  /*4ce0*/  STG.E.64 desc[UR36][R2.64], R4 ;  /* 0x0000000402007986 */ /* 0x0015e2000c101b24 */
[----:B------:R-:W-:Y:S05]  /*4cf0*/  BRA `(.L_x_15959) ;  /* 0x00000008004c7947 */ /* 0x000fea0003800000 */
.L_x_15954:
        /* <DEDUP_REMOVED lines=12> */
.L_x_15969:
        /* <DEDUP_REMOVED lines=17> */
.L_x_15971:
[----:B------:R-:W-:Y:S05]  /*4ed0*/  BSYNC.RECONVERGENT B0 ;  /* 0x0000000000007941 */ /* 0x000fea0003800200 */
.L_x_15970:
[----:B------:R0:W-:Y:S01]  /*4ee0*/  STG.E.U8 desc[UR36][R2.64], R0 ;  /* 0x0000000002007986 */ /* 0x0001e2000c101124 */
[----:B------:R-:W-:Y:S05]  /*4ef0*/  BRA `(.L_x_15959) ;  /* 0x0000000400cc7947 */ /* 0x000fea0003800000 */
.L_x_15968:
        /* <DEDUP_REMOVED lines=17> */
.L_x_15973:
[----:B------:R-:W-:Y:S05]  /*5010*/  BSYNC.RECONVERGENT B0 ;  /* 0x0000000000007941 */ /* 0x000fea0003800200 */
.L_x_15972:
[----:B------:R0:W-:Y:S01]  /*5020*/  STG.E.U8 desc[UR36][R2.64], R0 ;  /* 0x0000000002007986 */ /* 0x0001e2000c101124 */
[----:B------:R-:W-:Y:S05]  /*5030*/  BRA `(.L_x_15959) ;  /* 0x00000004007c7947 */ /* 0x000fea0003800000 */
.L_x_15967:
        /* <DEDUP_REMOVED lines=21> */
.L_x_15975:
[----:B------:R-:W-:-:S05]  /*5190*/  IMAD.MOV.U32 R5, RZ, RZ, RZ ;  /* 0x000000ffff057224 */ /* 0x000fca00078e00ff */
[----:B------:R0:W-:Y:S01]  /*51a0*/  STG.E.64 desc[UR36][R2.64], R4 ;  /* 0x0000000402007986 */ /* 0x0001e2000c101b24 */
[----:B------:R-:W-:Y:S05]  /*51b0*/  BRA `(.L_x_15959) ;  /* 0x00000004001c7947 */ /* 0x000fea0003800000 */
.L_x_15974:
[----:B------:R0:W-:Y:S01]  /*51c0*/  STG.E desc[UR36][R2.64], R4 ;  /* 0x0000000402007986 */ /* 0x0001e2000c101924 */
[----:B------:R-:W-:Y:S05]  /*51d0*/  BRA `(.L_x_15959) ;  /* 0x0000000400147947 */ /* 0x000fea0003800000 */
.L_x_15966:
        /* <DEDUP_REMOVED lines=8> */
.L_x_15977:
[----:B------:R-:W0:Y:S01]  /*5260*/  I2F.F64.U32 R4, R4 ;  /* 0x0000000400047312 */ /* 0x000e220000201800 */
[----:B------:R-:W-:-:S05]  /*5270*/  CS2R R6, SRZ ;  /* 0x0000000000067805 */ /* 0x000fca000001ff00 */
[----:B0-----:R0:W-:Y:S01]  /*5280*/  STG.E.128 desc[UR36][R2.64], R4 ;  /* 0x0000000402007986 */ /* 0x0011e2000c101d24 */
[----:B------:R-:W-:Y:S05]  /*5290*/  BRA `(.L_x_15959) ;  /* 0x0000000000e47947 */ /* 0x000fea0003800000 */
.L_x_15976:
[----:B------:R-:W-:-:S09]  /*52a0*/  UISETP.NE.AND UP0, UPT, UR4, 0xf, UPT ;  /* 0x0000000f0400788c */ /* 0x000fd2000bf05270 */
[----:B------:R-:W-:Y:S05]  /*52b0*/  BRA.U !UP0, `(.L_x_15978) ;  /* 0x0000000108d07547 */ /* 0x000fea000b800000 */
[----:B------:R-:W-:-:S09]  /*52c0*/  UISETP.NE.AND UP0, UPT, UR4, 0x17, UPT ;  /* 0x000000170400788c */ /* 0x000fd2000bf05270 */
[----:B------:R-:W-:Y:S05]  /*52d0*/  BRA.U !UP0, `(.L_x_15979) ;  /* 0x0000000108847547 */ /* 0x000fea000b800000 */
[----:B------:R-:W-:-:S09]  /*52e0*/  UISETP.NE.AND UP0, UPT, UR4, 0x18, UPT ;  /* 0x000000180400788c */ /* 0x000fd2000bf05270 */
[----:B------:R-:W-:Y:S05]  /*52f0*/  BRA.U !UP0, `(.L_x_15980) ;  /* 0x0000000108447547 */ /* 0x000fea000b800000 */
.L_x_15958:
        /* <DEDUP_REMOVED lines=16> */
.L_x_15981:
[----:B------:R-:W-:Y:S05]  /*5400*/  BRA `(.L_x_15959) ;  /* 0x0000000000887947 */ /* 0x000fea0003800000 */
.L_x_15980:
        /* <DEDUP_REMOVED lines=11> */
.L_x_15983:
[----:B------:R-:W-:Y:S05]  /*54c0*/  BSYNC.RECONVERGENT B0 ;  /* 0x0000000000007941 */ /* 0x000fea0003800200 */
.L_x_15982:
[----:B------:R0:W-:Y:S01]  /*54d0*/  STG.E.U8 desc[UR36][R2.64], R5 ;  /* 0x0000000502007986 */ /* 0x0001e2000c101124 */
[----:B------:R-:W-:Y:S05]  /*54e0*/  BRA `(.L_x_15959) ;  /* 0x0000000000507947 */ /* 0x000fea0003800000 */
.L_x_15979:
        /* <DEDUP_REMOVED lines=12> */
.L_x_15984:
[----:B------:R-:W-:Y:S01]  /*55b0*/  HFMA2 R5, -RZ, RZ, 0, 7.569789886474609375e-06 ;  /* 0x0000007fff057431 */ /* 0x000fe200000001ff */
[----:B------:R-:W-:-:S04]  /*55c0*/  ISETP.GT.U32.AND P0, PT, R7, 0x7f800000, PT ;  /* 0x7f8000000700780c */ /* 0x000fc80003f04070 */
[----:B------:R-:W-:-:S05]  /*55d0*/  SEL R5, R5, 0x7c, P0 ;  /* 0x0000007c05057807 */ /* 0x000fca0000000000 */
[----:B------:R0:W-:Y:S01]  /*55e0*/  STG.E.U8 desc[UR36][R2.64], R5 ;  /* 0x0000000502007986 */ /* 0x0001e2000c101124 */
[----:B------:R-:W-:Y:S05]  /*55f0*/  BRA `(.L_x_15959) ;  /* 0x00000000000c7947 */ /* 0x000fea0003800000 */
.L_x_15978:
[----:B------:R-:W-:-:S04]  /*5600*/  I2FP.F32.U32 R0, R4 ;  /* 0x0000000400007245 */ /* 0x000fc80000201000 */
[----:B------:R-:W-:-:S05]  /*5610*/  F2FP.BF16.F32.PACK_AB R0, RZ, R0 ;  /* 0x00000000ff00723e */ /* 0x000fca00000010ff */
[----:B------:R0:W-:Y:S02]  /*5620*/  STG.E.U16 desc[UR36][R2.64], R0 ;  /* 0x0000000002007986 */ /* 0x0001e4000c101524 */
.L_x_15959:
[----:B------:R-:W-:Y:S05]  /*5630*/  BSYNC.RECONVERGENT B6 ;  /* 0x0000000000067941 */ /* 0x000fea0003800200 */
.L_x_15953:
[----:B------:R-:W-:-:S07]  /*5640*/  VIADD R17, R17, 0x80 ;  /* 0x0000008011117836 */ /* 0x000fce0000000000 */
.L_x_15927:
[----:B------:R-:W-:Y:S05]  /*5650*/  BSYNC.RECONVERGENT B7 ;  /* 0x0000000000077941 */ /* 0x000fea0003800200 */
.L_x_15926:
        /* <DEDUP_REMOVED lines=307> */
.L_x_15987:
        /* <DEDUP_REMOVED lines=18> */
.L_x_15992:
[----:B------:R-:W2:Y:S02]  /*6ab0*/  LDG.E.U8 R2, desc[UR36][R2.64] ;  /* 0x0000002402027981 */ /* 0x000ea4000c1e1100 */
[----:B--2---:R-:W-:Y:S01]  /*6ac0*/  ISETP.NE.AND P0, PT, R2, RZ, PT ;  /* 0x000000ff0200720c */ /* 0x004fe20003f05270 */
[----:B------:R-:W-:-:S12]  /*6ad0*/  BRA `(.L_x_15994) ;  /* 0x0000000800307947 */ /* 0x000fd80003800000 */
.L_x_15991:
        /* <DEDUP_REMOVED lines=10> */
.L_x_15996:
[----:B------:R-:W2:Y:S02]  /*6b80*/  LDG.E R2, desc[UR36][R2.64] ;  /* 0x0000002402027981 */ /* 0x000ea4000c1e1900 */
[----:B--2---:R-:W-:Y:S01]  /*6b90*/  ISETP.NE.AND P0, PT, R2, RZ, PT ;  /* 0x000000ff0200720c */ /* 0x004fe20003f05270 */
[----:B------:R-:W-:-:S12]  /*6ba0*/  BRA `(.L_x_15994) ;  /* 0x0000000400fc7947 */ /* 0x000fd80003800000 */
.L_x_15995:
[----:B------:R-:W2:Y:S02]  /*6bb0*/  LDG.E.U16 R2, desc[UR36][R2.64] ;  /* 0x0000002402027981 */ /* 0x000ea4000c1e1500 */
[----:B--2---:R-:W-:Y:S01]  /*6bc0*/  ISETP.NE.AND P0, PT, R2, RZ, PT ;  /* 0x000000ff0200720c */ /* 0x004fe20003f05270 */
[----:B------:R-:W-:-:S12]  /*6bd0*/  BRA `(.L_x_15994) ;  /* 0x0000000400f07947 */ /* 0x000fd80003800000 */
.L_x_15990:
        /* <DEDUP_REMOVED lines=9> */
.L_x_15998:
[----:B------:R-:W2:Y:S02]  /*6c70*/  LDG.E.U16 R0, desc[UR36][R2.64] ;  /* 0x0000002402007981 */ /* 0x000ea4000c1e1500 */
[----:B--2---:R-:W-:-:S05]  /*6c80*/  HADD2.F32 R0, -RZ, R0.H0_H0 ;  /* 0x20000000ff007230 */ /* 0x004fca0000004100 */
[----:B------:R-:W-:Y:S01]  /*6c90*/  FSETP.NEU.FTZ.AND P0, PT, R0, RZ, PT ;  /* 0x000000ff0000720b */ /* 0x000fe20003f1d000 */
[----:B------:R-:W-:-:S12]  /*6ca0*/  BRA `(.L_x_15994) ;  /* 0x0000000400bc7947 */ /* 0x000fd80003800000 */
.L_x_15997:
        /* <DEDUP_REMOVED lines=11> */
.L_x_16000:
        /* <DEDUP_REMOVED lines=8> */
.L_x_15999:
[----:B------:R-:W2:Y:S02]  /*6de0*/  LDG.E.64 R2, desc[UR36][R2.64] ;  /* 0x0000002402027981 */ /* 0x000ea4000c1e1b00 */
[----:B--2---:R-:W-:Y:S01]  /*6df0*/  DSETP.NEU.AND P0, PT, R2, RZ, PT ;  /* 0x000000ff0200722a */ /* 0x004fe20003f0d000 */
[----:B------:R-:W-:-:S13]  /*6e00*/  BRA `(.L_x_15994) ;  /* 0x0000000400647947 */ /* 0x000fda0003800000 */
.L_x_15989:
        /* <DEDUP_REMOVED lines=11> */
.L_x_16003:
[----:B------:R-:W2:Y:S02]  /*6ec0*/  LDG.E.128 R4, desc[UR36][R2.64] ;  /* 0x0000002402047981 */ /* 0x000ea4000c1e1d00 */
[----:B--2---:R-:W-:-:S06]  /*6ed0*/  DSETP.NEU.AND P0, PT, R6, RZ, PT ;  /* 0x000000ff0600722a */ /* 0x004fcc0003f0d000 */
[----:B------:R-:W-:Y:S01]  /*6ee0*/  DSETP.NEU.OR P0, PT, R4, RZ, P0 ;  /* 0x000000ff0400722a */ /* 0x000fe2000070d400 */
[----:B------:R-:W-:-:S13]  /*6ef0*/  BRA `(.L_x_15994) ;  /* 0x0000000400287947 */ /* 0x000fda0003800000 */
.L_x_16002:
        /* <DEDUP_REMOVED lines=9> */
.L_x_16005:
        /* <DEDUP_REMOVED lines=11> */
.L_x_16004:
[----:B------:R-:W2:Y:S02]  /*7040*/  LDG.E.U16 R0, desc[UR36][R2.64] ;  /* 0x0000002402007981 */ /* 0x000ea4000c1e1500 */
[----:B--2---:R-:W-:-:S05]  /*7050*/  IMAD.U32 R0, R0, 0x10000, RZ ;  /* 0x0001000000007824 */ /* 0x004fca00078e00ff */
[----:B------:R-:W-:Y:S01]  /*7060*/  FSETP.NEU.FTZ.AND P0, PT, R0, RZ, PT ;  /* 0x000000ff0000720b */ /* 0x000fe20003f1d000 */
[----:B------:R-:W-:-:S12]  /*7070*/  BRA `(.L_x_15994) ;  /* 0x0000000000c87947 */ /* 0x000fd80003800000 */
.L_x_16001:
        /* <DEDUP_REMOVED lines=11> */
.L_x_16008:
[----:B------:R-:W2:Y:S02]  /*7130*/  LDG.E.U8 R2, desc[UR36][R2.64] ;  /* 0x0000002402027981 */ /* 0x000ea4000c1e1100 */
[----:B--2---:R-:W-:Y:S01]  /*7140*/  ISETP.NE.AND P0, PT, R2, RZ, PT ;  /* 0x000000ff0200720c */ /* 0x004fe20003f05270 */
[----:B------:R-:W-:-:S12]  /*7150*/  BRA `(.L_x_15994) ;  /* 0x0000000000907947 */ /* 0x000fd80003800000 */
.L_x_16007:
[----:B------:R-:W2:Y:S02]  /*7160*/  LDG.E.U8 R2, desc[UR36][R2.64] ;  /* 0x0000002402027981 */ /* 0x000ea4000c1e1100 */
[----:B--2---:R-:W-:Y:S01]  /*7170*/  ISETP.NE.AND P0, PT, R2, RZ, PT ;  /* 0x000000ff0200720c */ /* 0x004fe20003f05270 */
[----:B------:R-:W-:-:S12]  /*7180*/  BRA `(.L_x_15994) ;  /* 0x0000000000847947 */ /* 0x000fd80003800000 */
.L_x_16006:
        /* <DEDUP_REMOVED lines=9> */
.L_x_15993:
        /* <DEDUP_REMOVED lines=16> */
.L_x_16011:
[----:B------:R-:W-:Y:S01]  /*7320*/  PLOP3.LUT P0, PT, PT, PT, PT, 0x8, 0x80 ;  /* 0x000000000080781c */ /* 0x000fe20003f0e170 */
[----:B------:R-:W-:-:S12]  /*7330*/  BRA `(.L_x_15994) ;  /* 0x0000000000187947 */ /* 0x000fd80003800000 */
.L_x_16010:
[----:B------:R-:W2:Y:S02]  /*7340*/  LDG.E.64 R2, desc[UR36][R2.64] ;  /* 0x0000002402027981 */ /* 0x000ea4000c1e1b00 */
[----:B--2---:R-:W-:-:S04]  /*7350*/  ISETP.NE.U32.AND P0, PT, R2, RZ, PT ;  /* 0x000000ff0200720c */ /* 0x004fc80003f05070 */
[----:B------:R-:W-:Y:S01]  /*7360*/  ISETP.NE.AND.EX P0, PT, R3, RZ, PT, P0 ;  /* 0x000000ff0300720c */ /* 0x000fe20003f05300 */
[----:B------:R-:W-:-:S12]  /*7370*/  BRA `(.L_x_15994) ;  /* 0x0000000000087947 */ /* 0x000fd80003800000 */
.L_x_16009:
[----:B------:R-:W2:Y:S02]  /*7380*/  LDG.E R2, desc[UR36][R2.64] ;  /* 0x0000002402027981 */ /* 0x000ea4000c1e1900 */
[----:B--2---:R-:W-:-:S13]  /*7390*/  ISETP.NE.AND P0, PT, R2, RZ, PT ;  /* 0x000000ff0200720c */ /* 0x004fda0003f05270 */
.L_x_15994:
[----:B------:R-:W-:Y:S05]  /*73a0*/  BSYNC.RECONVERGENT B6 ;  /* 0x0000000000067941 */ /* 0x000fea0003800200 */
.L_x_15988:
[----:B------:R-:W0:Y:S01]  /*73b0*/  LDCU.64 UR6, c[0x0][0x580] ;  /* 0x0000b000ff0677ac */ /* 0x000e220008000a00 */
[----:B------:R-:W-:Y:S01]  /*73c0*/  ISETP.NE.OR P0, PT, RZ, UR43, P0 ;  /* 0x0000002bff007c0c */ /* 0x000fe20008705670 */
        /* <DEDUP_REMOVED lines=17> */
.L_x_16016:
[----:B------:R0:W-:Y:S01]  /*74e0*/  STG.E.U8 desc[UR36][R2.64], R4 ;  /* 0x0000000402007986 */ /* 0x0001e2000c101124 */
[----:B------:R-:W-:Y:S05]  /*74f0*/  BRA `(.L_x_16018) ;  /* 0x0000000800fc7947 */ /* 0x000fea0003800000 */
.L_x_16015:
        /* <DEDUP_REMOVED lines=9> */
.L_x_16020:
[----:B------:R0:W-:Y:S01]  /*7590*/  STG.E desc[UR36][R2.64], R4 ;  /* 0x0000000402007986 */ /* 0x0001e2000c101924 */
[----:B------:R-:W-:Y:S05]  /*75a0*/  BRA `(.L_x_16018) ;  /* 0x0000000800d07947 */ /* 0x000fea0003800000 */
.L_x_16019:
[----:B------:R0:W-:Y:S01]  /*75b0*/  STG.E.U16 desc[UR36][R2.64], R4 ;  /* 0x0000000402007986 */ /* 0x0001e2000c101524 */
[----:B------:R-:W-:Y:S05]  /*75c0*/  BRA `(.L_x_16018) ;  /* 0x0000000800c87947 */ /* 0x000fea0003800000 */
.L_x_16014:
        /* <DEDUP_REMOVED lines=9> */
.L_x_16022:
[----:B------:R-:W-:-:S04]  /*7660*/  I2FP.F32.U32 R0, R4 ;  /* 0x0000000400007245 */ /* 0x000fc80000201000 */
[----:B------:R-:W-:-:S05]  /*7670*/  F2FP.F16.F32.PACK_AB R0, RZ, R0 ;  /* 0x00000000ff00723e */ /* 0x000fca00000000ff */
[----:B------:R0:W-:Y:S01]  /*7680*/  STG.E.U16 desc[UR36][R2.64], R0 ;  /* 0x0000000002007986 */ /* 0x0001e2000c101524 */
[----:B------:R-:W-:Y:S05]  /*7690*/  BRA `(.L_x_16018) ;  /* 0x0000000800947947 */ /* 0x000fea0003800000 */
.L_x_16021:
        /* <DEDUP_REMOVED lines=10> */
.L_x_16024:
[----:B------:R-:W-:-:S04]  /*7740*/  I2FP.F32.U32 R4, R4 ;  /* 0x0000000400047245 */ /* 0x000fc80000201000 */
[----:B------:R-:W-:-:S04]  /*7750*/  F2FP.F16.F32.PACK_AB R5, RZ, R4 ;  /* 0x00000004ff05723e */ /* 0x000fc800000000ff */
[----:B------:R-:W-:-:S05]  /*7760*/  PRMT R5, R5, 0x5410, RZ ;  /* 0x0000541005057816 */ /* 0x000fca00000000ff */
[----:B------:R0:W-:Y:S01]  /*7770*/  STG.E desc[UR36][R2.64], R5 ;  /* 0x0000000502007986 */ /* 0x0001e2000c101924 */
[----:B------:R-:W-:Y:S05]  /*7780*/  BRA `(.L_x_16018) ;  /* 0x0000000800587947 */ /* 0x000fea0003800000 */
.L_x_16023:
[----:B------:R-:W0:Y:S02]  /*7790*/  I2F.F64.U32 R4, R4 ;  /* 0x0000000400047312 */ /* 0x000e240000201800 */
[----:B0-----:R0:W-:Y:S01]  /*77a0*/  STG.E.64 desc[UR36][R2.64], R4 ;  /* 0x0000000402007986 */ /* 0x0011e2000c101b24 */
[----:B------:R-:W-:Y:S05]  /*77b0*/  BRA `(.L_x_16018) ;  /* 0x00000008004c7947 */ /* 0x000fea0003800000 */
.L_x_16013:
        /* <DEDUP_REMOVED lines=12> */
.L_x_16028:
        /* <DEDUP_REMOVED lines=17> */
.L_x_16030:
[----:B------:R-:W-:Y:S05]  /*7990*/  BSYNC.RECONVERGENT B0 ;  /* 0x0000000000007941 */ /* 0x000fea0003800200 */
.L_x_16029:
[----:B------:R0:W-:Y:S01]  /*79a0*/  STG.E.U8 desc[UR36][R2.64], R0 ;  /* 0x0000000002007986 */ /* 0x0001e2000c101124 */
[----:B------:R-:W-:Y:S05]  /*79b0*/  BRA `(.L_x_16018) ;  /* 0x0000000400cc7947 */ /* 0x000fea0003800000 */
.L_x_16027:
        /* <DEDUP_REMOVED lines=17> */
.L_x_16032:
[----:B------:R-:W-:Y:S05]  /*7ad0*/  BSYNC.RECONVERGENT B0 ;  /* 0x0000000000007941 */ /* 0x000fea0003800200 */
.L_x_16031:
[----:B------:R0:W-:Y:S01]  /*7ae0*/  STG.E.U8 desc[UR36][R2.64], R0 ;  /* 0x0000000002007986 */ /* 0x0001e2000c101124 */
[----:B------:R-:W-:Y:S05]  /*7af0*/  BRA `(.L_x_16018) ;  /* 0x00000004007c7947 */ /* 0x000fea0003800000 */
.L_x_16026:
        /* <DEDUP_REMOVED lines=21> */
.L_x_16034:
[----:B------:R-:W-:-:S05]  /*7c50*/  MOV R5, RZ ;  /* 0x000000ff00057202 */ /* 0x000fca0000000f00 */
[----:B------:R0:W-:Y:S01]  /*7c60*/  STG.E.64 desc[UR36][R2.64], R4 ;  /* 0x0000000402007986 */ /* 0x0001e2000c101b24 */
[----:B------:R-:W-:Y:S05]  /*7c70*/  BRA `(.L_x_16018) ;  /* 0x00000004001c7947 */ /* 0x000fea0003800000 */
.L_x_16033:
[----:B------:R0:W-:Y:S01]  /*7c80*/  STG.E desc[UR36][R2.64], R4 ;  /* 0x0000000402007986 */ /* 0x0001e2000c101924 */
[----:B------:R-:W-:Y:S05]  /*7c90*/  BRA `(.L_x_16018) ;  /* 0x0000000400147947 */ /* 0x000fea0003800000 */
.L_x_16025:
        /* <DEDUP_REMOVED lines=8> */
.L_x_16036:
[----:B------:R-:W0:Y:S01]  /*7d20*/  I2F.F64.U32 R4, R4 ;  /* 0x0000000400047312 */ /* 0x000e220000201800 */
[----:B------:R-:W-:-:S05]  /*7d30*/  CS2R R6, SRZ ;  /* 0x0000000000067805 */ /* 0x000fca000001ff00 */
[----:B0-----:R0:W-:Y:S01]  /*7d40*/  STG.E.128 desc[UR36][R2.64], R4 ;  /* 0x0000000402007986 */ /* 0x0011e2000c101d24 */
[----:B------:R-:W-:Y:S05]  /*7d50*/  BRA `(.L_x_16018) ;  /* 0x0000000000e47947 */ /* 0x000fea0003800000 */
.L_x_16035:
[----:B------:R-:W-:-:S09]  /*7d60*/  UISETP.NE.AND UP0, UPT, UR4, 0xf, UPT ;  /* 0x0000000f0400788c */ /* 0x000fd2000bf05270 */
[----:B------:R-:W-:Y:S05]  /*7d70*/  BRA.U !UP0, `(.L_x_16037) ;  /* 0x0000000108d07547 */ /* 0x000fea000b800000 */
[----:B------:R-:W-:-:S09]  /*7d80*/  UISETP.NE.AND UP0, UPT, UR4, 0x17, UPT ;  /* 0x000000170400788c */ /* 0x000fd2000bf05270 */
[----:B------:R-:W-:Y:S05]  /*7d90*/  BRA.U !UP0, `(.L_x_16038) ;  /* 0x0000000108847547 */ /* 0x000fea000b800000 */
[----:B------:R-:W-:-:S09]  /*7da0*/  UISETP.NE.AND UP0, UPT, UR4, 0x18, UPT ;  /* 0x000000180400788c */ /* 0x000fd2000bf05270 */
[----:B------:R-:W-:Y:S05]  /*7db0*/  BRA.U !UP0, `(.L_x_16039) ;  /* 0x0000000108447547 */ /* 0x000fea000b800000 */
.L_x_16017:
        /* <DEDUP_REMOVED lines=16> */
.L_x_16040:
[----:B------:R-:W-:Y:S05]  /*7ec0*/  BRA `(.L_x_16018) ;  /* 0x0000000000887947 */ /* 0x000fea0003800000 */
.L_x_16039:
        /* <DEDUP_REMOVED lines=11> */
.L_x_16042:
[----:B------:R-:W-:Y:S05]  /*7f80*/  BSYNC.RECONVERGENT B0 ;  /* 0x0000000000007941 */ /* 0x000fea0003800200 */
.L_x_16041:
[----:B------:R3:W-:Y:S01]  /*7f90*/  STG.E.U8 desc[UR36][R2.64], R5 ;  /* 0x0000000502007986 */ /* 0x0007e2000c101124 */
[----:B------:R-:W-:Y:S05]  /*7fa0*/  BRA `(.L_x_16018) ;  /* 0x0000000000507947 */ /* 0x000fea0003800000 */
.L_x_16038:
        /* <DEDUP_REMOVED lines=12> */
.L_x_16043:
[----:B------:R-:W-:Y:S01]  /*8070*/  IMAD.MOV.U32 R5, RZ, RZ, 0x7f ;  /* 0x0000007fff057424 */ /* 0x000fe200078e00ff */
[----:B------:R-:W-:-:S04]  /*8080*/  ISETP.GT.U32.AND P0, PT, R7, 0x7f800000, PT ;  /* 0x7f8000000700780c */ /* 0x000fc80003f04070 */
[----:B------:R-:W-:-:S05]  /*8090*/  SEL R5, R5, 0x7c, P0 ;  /* 0x0000007c05057807 */ /* 0x000fca0000000000 */
[----:B------:R1:W-:Y:S01]  /*80a0*/  STG.E.U8 desc[UR36][R2.64], R5 ;  /* 0x0000000502007986 */ /* 0x0003e2000c101124 */
[----:B------:R-:W-:Y:S05]  /*80b0*/  BRA `(.L_x_16018) ;  /* 0x00000000000c7947 */ /* 0x000fea0003800000 */
.L_x_16037:
[----:B------:R-:W-:-:S04]  /*80c0*/  I2FP.F32.U32 R0, R4 ;  /* 0x0000000400007245 */ /* 0x000fc80000201000 */
[----:B------:R-:W-:-:S05]  /*80d0*/  F2FP.BF16.F32.PACK_AB R0, RZ, R0 ;  /* 0x00000000ff00723e */ /* 0x000fca00000010ff */
[----:B------:R0:W-:Y:S02]  /*80e0*/  STG.E.U16 desc[UR36][R2.64], R0 ;  /* 0x0000000002007986 */ /* 0x0001e4000c101524 */
.L_x_16018:
[----:B------:R-:W-:Y:S05]  /*80f0*/  BSYNC.RECONVERGENT B6 ;  /* 0x0000000000067941 */ /* 0x000fea0003800200 */
.L_x_16012:
[----:B------:R-:W-:-:S07]  /*8100*/  IADD3 R17, PT, PT, R17, 0x80, RZ ;  /* 0x0000008011117810 */ /* 0x000fce0007ffe0ff */
.L_x_15986:
[----:B------:R-:W-:Y:S05]  /*8110*/  BSYNC.RECONVERGENT B7 ;  /* 0x0000000000077941 */ /* 0x000fea0003800200 */
.L_x_15985:
        /* <DEDUP_REMOVED lines=306> */
.L_x_16044:
        /* <DEDUP_REMOVED lines=20> */
.L_x_16049:
[----:B------:R-:W2:Y:S02]  /*9580*/  LDG.E.U8 R2, desc[UR36][R2.64] ;  /* 0x0000002402027981 */ /* 0x000ea4000c1e1100 */
[----:B--2---:R-:W-:Y:S01]  /*9590*/  ISETP.NE.AND P0, PT, R2, RZ, PT ;  /* 0x000000ff0200720c */ /* 0x004fe20003f05270 */
[----:B------:R-:W-:-:S12]  /*95a0*/  BRA `(.L_x_16051) ;  /* 0x0000000800307947 */ /* 0x000fd80003800000 */
.L_x_16048:
        /* <DEDUP_REMOVED lines=10> */
.L_x_16053:
[----:B------:R-:W2:Y:S02]  /*9650*/  LDG.E R2, desc[UR36][R2.64] ;  /* 0x0000002402027981 */ /* 0x000ea4000c1e1900 */
[----:B--2---:R-:W-:Y:S01]  /*9660*/  ISETP.NE.AND P0, PT, R2, RZ, PT ;  /* 0x000000ff0200720c */ /* 0x004fe20003f05270 */
[----:B------:R-:W-:-:S12]  /*9670*/  BRA `(.L_x_16051) ;  /* 0x0000000400fc7947 */ /* 0x000fd80003800000 */
.L_x_16052:
[----:B------:R-:W2:Y:S02]  /*9680*/  LDG.E.U16 R2, desc[UR36][R2.64] ;  /* 0x0000002402027981 */ /* 0x000ea4000c1e1500 */
[----:B--2---:R-:W-:Y:S01]  /*9690*/  ISETP.NE.AND P0, PT, R2, RZ, PT ;  /* 0x000000ff0200720c */ /* 0x004fe20003f05270 */
[----:B------:R-:W-:-:S12]  /*96a0*/  BRA `(.L_x_16051) ;  /* 0x0000000400f07947 */ /* 0x000fd80003800000 */
.L_x_16047:
        /* <DEDUP_REMOVED lines=9> */
.L_x_16055:
[----:B------:R-:W2:Y:S02]  /*9740*/  LDG.E.U16 R0, desc[UR36][R2.64] ;  /* 0x0000002402007981 */ /* 0x000ea4000c1e1500 */
[----:B--2---:R-:W-:-:S05]  /*9750*/  HADD2.F32 R0, -RZ, R0.H0_H0 ;  /* 0x20000000ff007230 */ /* 0x004fca0000004100 */
[----:B------:R-:W-:Y:S01]  /*9760*/  FSETP.NEU.FTZ.AND P0, PT, R0, RZ, PT ;  /* 0x000000ff0000720b */ /* 0x000fe20003f1d000 */
[----:B------:R-:W-:-:S12]  /*9770*/  BRA `(.L_x_16051) ;  /* 0x0000000400bc7947 */ /* 0x000fd80003800000 */
.L_x_16054:
        /* <DEDUP_REMOVED lines=11> */
.L_x_16057:
        /* <DEDUP_REMOVED lines=8> */
.L_x_16056:
[----:B------:R-:W2:Y:S02]  /*98b0*/  LDG.E.64 R2, desc[UR36][R2.64] ;  /* 0x0000002402027981 */ /* 0x000ea4000c1e1b00 */
[----:B--2---:R-:W-:Y:S01]  /*98c0*/  DSETP.NEU.AND P0, PT, R2, RZ, PT ;  /* 0x000000ff0200722a */ /* 0x004fe20003f0d000 */
[----:B------:R-:W-:-:S13]  /*98d0*/  BRA `(.L_x_16051) ;  /* 0x0000000400647947 */ /* 0x000fda0003800000 */
.L_x_16046:
        /* <DEDUP_REMOVED lines=11> */
.L_x_16060:
[----:B------:R-:W2:Y:S02]  /*9990*/  LDG.E.128 R4, desc[UR36][R2.64] ;  /* 0x0000002402047981 */ /* 0x000ea4000c1e1d00 */
[----:B--2---:R-:W-:-:S06]  /*99a0*/  DSETP.NEU.AND P0, PT, R6, RZ, PT ;  /* 0x000000ff0600722a */ /* 0x004fcc0003f0d000 */
[----:B------:R-:W-:Y:S01]  /*99b0*/  DSETP.NEU.OR P0, PT, R4, RZ, P0 ;  /* 0x000000ff0400722a */ /* 0x000fe2000070d400 */
[----:B------:R-:W-:-:S13]  /*99c0*/  BRA `(.L_x_16051) ;  /* 0x0000000400287947 */ /* 0x000fda0003800000 */
.L_x_16059:
        /* <DEDUP_REMOVED lines=9> */
.L_x_16062:
        /* <DEDUP_REMOVED lines=11> */
.L_x_16061:
[----:B------:R-:W2:Y:S02]  /*9b10*/  LDG.E.U16 R0, desc[UR36][R2.64] ;  /* 0x0000002402007981 */ /* 0x000ea4000c1e1500 */
[----:B--2---:R-:W-:-:S05]  /*9b20*/  IMAD.U32 R0, R0, 0x10000, RZ ;  /* 0x0001000000007824 */ /* 0x004fca00078e00ff */
[----:B------:R-:W-:Y:S01]  /*9b30*/  FSETP.NEU.FTZ.AND P0, PT, R0, RZ, PT ;  /* 0x000000ff0000720b */ /* 0x000fe20003f1d000 */
[----:B------:R-:W-:-:S12]  /*9b40*/  BRA `(.L_x_16051) ;  /* 0x0000000000c87947 */ /* 0x000fd80003800000 */
.L_x_16058:
        /* <DEDUP_REMOVED lines=11> */
.L_x_16065:
[----:B------:R-:W2:Y:S02]  /*9c00*/  LDG.E.U8 R2, desc[UR36][R2.64] ;  /* 0x0000002402027981 */ /* 0x000ea4000c1e1100 */
[----:B--2---:R-:W-:Y:S01]  /*9c10*/  ISETP.NE.AND P0, PT, R2, RZ, PT ;  /* 0x000000ff0200720c */ /* 0x004fe20003f05270 */
[----:B------:R-:W-:-:S12]  /*9c20*/  BRA `(.L_x_16051) ;  /* 0x0000000000907947 */ /* 0x000fd80003800000 */
.L_x_16064:
[----:B------:R-:W2:Y:S02]  /*9c30*/  LDG.E.U8 R2, desc[UR36][R2.64] ;  /* 0x0000002402027981 */ /* 0x000ea4000c1e1100 */
[----:B--2---:R-:W-:Y:S01]  /*9c40*/  ISETP.NE.AND P0, PT, R2, RZ, PT ;  /* 0x000000ff0200720c */ /* 0x004fe20003f05270 */
[----:B------:R-:W-:-:S12]  /*9c50*/  BRA `(.L_x_16051) ;  /* 0x0000000000847947 */ /* 0x000fd80003800000 */
.L_x_16063:
        /* <DEDUP_REMOVED lines=9> */
.L_x_16050:
        /* <DEDUP_REMOVED lines=16> */
.L_x_16068:
[----:B------:R-:W-:Y:S01]  /*9df0*/  PLOP3.LUT P0, PT, PT, PT, PT, 0x8, 0x80 ;  /* 0x000000000080781c */ /* 0x000fe20003f0e170 */
[----:B------:R-:W-:-:S12]  /*9e00*/  BRA `(.L_x_16051) ;  /* 0x0000000000187947 */ /* 0x000fd80003800000 */
.L_x_16067:
[----:B------:R-:W2:Y:S02]  /*9e10*/  LDG.E.64 R2, desc[UR36][R2.64] ;  /* 0x0000002402027981 */ /* 0x000ea4000c1e1b00 */
[----:B--2---:R-:W-:-:S04]  /*9e20*/  ISETP.NE.U32.AND P0, PT, R2, RZ, PT ;  /* 0x000000ff0200720c */ /* 0x004fc80003f05070 */
[----:B------:R-:W-:Y:S01]  /*9e30*/  ISETP.NE.AND.EX P0, PT, R3, RZ, PT, P0 ;  /* 0x000000ff0300720c */ /* 0x000fe20003f05300 */
[----:B------:R-:W-:-:S12]  /*9e40*/  BRA `(.L_x_16051) ;  /* 0x0000000000087947 */ /* 0x000fd80003800000 */
.L_x_16066:
[----:B------:R-:W2:Y:S02]  /*9e50*/  LDG.E R2, desc[UR36][R2.64] ;  /* 0x0000002402027981 */ /* 0x000ea4000c1e1900 */
[----:B--2---:R-:W-:-:S13]  /*9e60*/  ISETP.NE.AND P0, PT, R2, RZ, PT ;  /* 0x000000ff0200720c */ /* 0x004fda0003f05270 */
.L_x_16051:
[----:B------:R-:W-:Y:S05]  /*9e70*/  BSYNC.RECONVERGENT B6 ;  /* 0x0000000000067941 */ /* 0x000fea0003800200 */
.L_x_16045:
[----:B------:R-:W-:Y:S01]  /*9e80*/  UPRMT UR4, UR40, 0x9910, URZ ;  /* 0x0000991028047896 */ /* 0x000fe200080000ff */
[----:B------:R-:W-:-:S03]  /*9e90*/  ISETP.NE.OR P0, PT, RZ, UR43, P0 ;  /* 0x0000002bff007c0c */ /* 0x000fc60008705670 */
        /* <DEDUP_REMOVED lines=13> */
.L_x_16072:
[----:B------:R-:W-:Y:S01]  /*9f70*/  STG.E.U8 desc[UR36][R16.64], R2 ;  /* 0x0000000210007986 */ /* 0x000fe2000c101124 */
[----:B------:R-:W-:Y:S05]  /*9f80*/  EXIT ;  /* 0x000000000000794d */ /* 0x000fea0003800000 */
.L_x_16071:
        /* <DEDUP_REMOVED lines=9> */
.L_x_16075:
[----:B------:R-:W-:Y:S01]  /*a020*/  STG.E desc[UR36][R16.64], R2 ;  /* 0x0000000210007986 */ /* 0x000fe2000c101924 */
[----:B------:R-:W-:Y:S05]  /*a030*/  EXIT ;  /* 0x000000000000794d */ /* 0x000fea0003800000 */
.L_x_16074:
[----:B------:R-:W-:Y:S01]  /*a040*/  STG.E.U16 desc[UR36][R16.64], R2 ;  /* 0x0000000210007986 */ /* 0x000fe2000c101524 */
[----:B------:R-:W-:Y:S05]  /*a050*/  EXIT ;  /* 0x000000000000794d */ /* 0x000fea0003800000 */
.L_x_16070:
        /* <DEDUP_REMOVED lines=9> */
.L_x_16077:
[----:B------:R-:W-:-:S04]  /*a0f0*/  I2FP.F32.U32 R0, R2 ;  /* 0x0000000200007245 */ /* 0x000fc80000201000 */
[----:B------:R-:W-:-:S05]  /*a100*/  F2FP.F16.F32.PACK_AB R0, RZ, R0 ;  /* 0x00000000ff00723e */ /* 0x000fca00000000ff */
[----:B------:R-:W-:Y:S01]  /*a110*/  STG.E.U16 desc[UR36][R16.64], R0 ;  /* 0x0000000010007986 */ /* 0x000fe2000c101524 */
[----:B------:R-:W-:Y:S05]  /*a120*/  EXIT ;  /* 0x000000000000794d */ /* 0x000fea0003800000 */
.L_x_16076:
        /* <DEDUP_REMOVED lines=10> */
.L_x_16079:
[----:B------:R-:W-:-:S04]  /*a1d0*/  I2FP.F32.U32 R2, R2 ;  /* 0x0000000200027245 */ /* 0x000fc80000201000 */
[----:B------:R-:W-:-:S04]  /*a1e0*/  F2FP.F16.F32.PACK_AB R3, RZ, R2 ;  /* 0x00000002ff03723e */ /* 0x000fc800000000ff */
[----:B------:R-:W-:-:S05]  /*a1f0*/  PRMT R3, R3, 0x5410, RZ ;  /* 0x0000541003037816 */ /* 0x000fca00000000ff */
[----:B------:R-:W-:Y:S01]  /*a200*/  STG.E desc[UR36][R16.64], R3 ;  /* 0x0000000310007986 */ /* 0x000fe2000c101924 */
[----:B------:R-:W-:Y:S05]  /*a210*/  EXIT ;  /* 0x000000000000794d */ /* 0x000fea0003800000 */
.L_x_16078:
[----:B------:R-:W0:Y:S02]  /*a220*/  I2F.F64.U32 R2, R2 ;  /* 0x0000000200027312 */ /* 0x000e240000201800 */
[----:B0-----:R-:W-:Y:S01]  /*a230*/  STG.E.64 desc[UR36][R16.64], R2 ;  /* 0x0000000210007986 */ /* 0x001fe2000c101b24 */
[----:B------:R-:W-:Y:S05]  /*a240*/  EXIT ;  /* 0x000000000000794d */ /* 0x000fea0003800000 */
.L_x_16069:
        /* <DEDUP_REMOVED lines=12> */
.L_x_16083:
        /* <DEDUP_REMOVED lines=16> */
.L_x_16086:
[----:B------:R-:W-:-:S07]  /*a410*/  PRMT R8, R0, 0x7610, R8 ;  /* 0x0000761000087816 */ /* 0x000fce0000000008 */
.L_x_16085:
[----:B------:R-:W-:Y:S05]  /*a420*/  BSYNC.RECONVERGENT B0 ;  /* 0x0000000000007941 */ /* 0x000fea0003800200 */
.L_x_16084:
[----:B------:R-:W-:Y:S01]  /*a430*/  STG.E.U8 desc[UR36][R16.64], R8 ;  /* 0x0000000810007986 */ /* 0x000fe2000c101124 */
[----:B------:R-:W-:Y:S05]  /*a440*/  EXIT ;  /* 0x000000000000794d */ /* 0x000fea0003800000 */
.L_x_16082:
        /* <DEDUP_REMOVED lines=16> */
.L_x_16089:
[----:B------:R-:W-:-:S07]  /*a550*/  PRMT R8, R0, 0x7610, R8 ;  /* 0x0000761000087816 */ /* 0x000fce0000000008 */
.L_x_16088:
[----:B------:R-:W-:Y:S05]  /*a560*/  BSYNC.RECONVERGENT B0 ;  /* 0x0000000000007941 */ /* 0x000fea0003800200 */
.L_x_16087:
[----:B------:R-:W-:Y:S01]  /*a570*/  STG.E.U8 desc[UR36][R16.64], R8 ;  /* 0x0000000810007986 */ /* 0x000fe2000c101124 */
[----:B------:R-:W-:Y:S05]  /*a580*/  EXIT ;  /* 0x000000000000794d */ /* 0x000fea0003800000 */
.L_x_16081:
        /* <DEDUP_REMOVED lines=21> */
.L_x_16091:
[----:B------:R-:W-:-:S05]  /*a6e0*/  IMAD.MOV.U32 R3, RZ, RZ, RZ ;  /* 0x000000ffff037224 */ /* 0x000fca00078e00ff */
[----:B------:R-:W-:Y:S01]  /*a6f0*/  STG.E.64 desc[UR36][R16.64], R2 ;  /* 0x0000000210007986 */ /* 0x000fe2000c101b24 */
[----:B------:R-:W-:Y:S05]  /*a700*/  EXIT ;  /* 0x000000000000794d */ /* 0x000fea0003800000 */
.L_x_16090:
[----:B------:R-:W-:Y:S01]  /*a710*/  STG.E desc[UR36][R16.64], R2 ;  /* 0x0000000210007986 */ /* 0x000fe2000c101924 */
[----:B------:R-:W-:Y:S05]  /*a720*/  EXIT ;  /* 0x000000000000794d */ /* 0x000fea0003800000 */
.L_x_16080:
        /* <DEDUP_REMOVED lines=8> */
.L_x_16093:
[----:B------:R-:W0:Y:S01]  /*a7b0*/  I2F.F64.U32 R4, R2 ;  /* 0x0000000200047312 */ /* 0x000e220000201800 */
[----:B------:R-:W-:-:S05]  /*a7c0*/  CS2R R6, SRZ ;  /* 0x0000000000067805 */ /* 0x000fca000001ff00 */
[----:B0-----:R-:W-:Y:S01]  /*a7d0*/  STG.E.128 desc[UR36][R16.64], R4 ;  /* 0x0000000410007986 */ /* 0x001fe2000c101d24 */
[----:B------:R-:W-:Y:S05]  /*a7e0*/  EXIT ;  /* 0x000000000000794d */ /* 0x000fea0003800000 */
.L_x_16092:
[----:B------:R-:W-:-:S09]  /*a7f0*/  UISETP.NE.AND UP0, UPT, UR4, 0xf, UPT ;  /* 0x0000000f0400788c */ /* 0x000fd2000bf05270 */
[----:B------:R-:W-:Y:S05]  /*a800*/  BRA.U !UP0, `(.L_x_16094) ;  /* 0x0000000108d47547 */ /* 0x000fea000b800000 */
[----:B------:R-:W-:-:S09]  /*a810*/  UISETP.NE.AND UP0, UPT, UR4, 0x17, UPT ;  /* 0x000000170400788c */ /* 0x000fd2000bf05270 */
[----:B------:R-:W-:Y:S05]  /*a820*/  BRA.U !UP0, `(.L_x_16095) ;  /* 0x0000000108847547 */ /* 0x000fea000b800000 */
[----:B------:R-:W-:-:S09]  /*a830*/  UISETP.NE.AND UP0, UPT, UR4, 0x18, UPT ;  /* 0x000000180400788c */ /* 0x000fd2000bf05270 */
[----:B------:R-:W-:Y:S05]  /*a840*/  BRA.U !UP0, `(.L_x_16096) ;  /* 0x0000000108447547 */ /* 0x000fea000b800000 */
.L_x_16073:
        /* <DEDUP_REMOVED lines=16> */
.L_x_16097:
[----:B------:R-:W-:Y:S05]  /*a950*/  EXIT ;  /* 0x000000000000794d */ /* 0x000fea0003800000 */
.L_x_16096:
        /* <DEDUP_REMOVED lines=11> */
.L_x_16099:
[----:B------:R-:W-:Y:S05]  /*aa10*/  BSYNC.RECONVERGENT B0 ;  /* 0x0000000000007941 */ /* 0x000fea0003800200 */
.L_x_16098:
[----:B------:R-:W-:Y:S01]  /*aa20*/  STG.E.U8 desc[UR36][R16.64], R3 ;  /* 0x0000000310007986 */ /* 0x000fe2000c101124 */
[----:B------:R-:W-:Y:S05]  /*aa30*/  EXIT ;  /* 0x000000000000794d */ /* 0x000fea0003800000 */
.L_x_16095:
        /* <DEDUP_REMOVED lines=13> */
.L_x_16100:
[----:B------:R-:W-:Y:S01]  /*ab10*/  HFMA2 R3, -RZ, RZ, 0, 7.569789886474609375e-06 ;  /* 0x0000007fff037431 */ /* 0x000fe200000001ff */
[----:B------:R-:W-:-:S04]  /*ab20*/  ISETP.GT.U32.AND P0, PT, R5, 0x7f800000, PT ;  /* 0x7f8000000500780c */ /* 0x000fc80003f04070 */
[----:B------:R-:W-:-:S05]  /*ab30*/  SEL R3, R3, 0x7c, P0 ;  /* 0x0000007c03037807 */ /* 0x000fca0000000000 */
[----:B------:R-:W-:Y:S01]  /*ab40*/  STG.E.U8 desc[UR36][R16.64], R3 ;  /* 0x0000000310007986 */ /* 0x000fe2000c101124 */
[----:B------:R-:W-:Y:S05]  /*ab50*/  EXIT ;  /* 0x000000000000794d */ /* 0x000fea0003800000 */
.L_x_16094:
[----:B------:R-:W-:-:S04]  /*ab60*/  I2FP.F32.U32 R0, R2 ;  /* 0x0000000200007245 */ /* 0x000fc80000201000 */
[----:B------:R-:W-:-:S05]  /*ab70*/  F2FP.BF16.F32.PACK_AB R0, RZ, R0 ;  /* 0x00000000ff00723e */ /* 0x000fca00000010ff */
[----:B------:R-:W-:Y:S01]  /*ab80*/  STG.E.U16 desc[UR36][R16.64], R0 ;  /* 0x0000000010007986 */ /* 0x000fe2000c101524 */
[----:B------:R-:W-:Y:S05]  /*ab90*/  EXIT ;  /* 0x000000000000794d */ /* 0x000fea0003800000 */
.L_x_16101:
        /* <DEDUP_REMOVED lines=14> */
.L_x_43518:


//--------------------- .text._ZN2at6native27unrolled_elementwise_kernelINS0_13AUnaryFunctorIbbbZZZNS0_22logical_or_kernel_cudaERNS_14TensorIteratorEENKUlvE0_clEvENKUlvE7_clEvEUlbbE_EESt5arrayIPcLm2EELi4E23TrivialOffsetCalculatorILi1EjESD_NS0_6memory12LoadWithCastILi1EEENSE_13StoreWithCastILi1EEEEEviT_T0_T2_T3_T4_T5_ --------------------------
	.section	.text._ZN2at6native27unrolled_elementwise_kernelINS0_13AUnaryFunctorIbbbZZZNS0_22logical_or_kernel_cudaERNS_14TensorIteratorEENKUlvE0_clEvENKUlvE7_clEvEUlbbE_EESt5arrayIPcLm2EELi4E23TrivialOffsetCalculatorILi1EjESD_NS0_6memory12LoadWithCastILi1EEENSE_13StoreWithCastILi1EEEEEviT_T0_T2_T3_T4_T5_,"ax",@progbits
	.align	128
        .global         _ZN2at6native27unrolled_elementwise_kernelINS0_13AUnaryFunctorIbbbZZZNS0_22logical_or_kernel_cudaERNS_14TensorIteratorEENKUlvE0_clEvENKUlvE7_clEvEUlbbE_EESt5arrayIPcLm2EELi4E23TrivialOffsetCalculatorILi1EjESD_NS0_6memory12LoadWithCastILi1EEENSE_13StoreWithCastILi1EEEEEviT_T0_T2_T3_T4_T5_
        .type           _ZN2at6native27unrolled_elementwise_kernelINS0_13AUnaryFunctorIbbbZZZNS0_22logical_or_kernel_cudaERNS_14TensorIteratorEENKUlvE0_clEvENKUlvE7_clEvEUlbbE_EESt5arrayIPcLm2EELi4E23TrivialOffsetCalculatorILi1EjESD_NS0_6memory12LoadWithCastILi1EEENSE_13StoreWithCastILi1EEEEEviT_T0_T2_T3_T4_T5_,@function
        .size           _ZN2at6native27unrolled_elementwise_kernelINS0_13AUnaryFunctorIbbbZZZNS0_22logical_or_kernel_cudaERNS_14TensorIteratorEENKUlvE0_clEvENKUlvE7_clEvEUlbbE_EESt5arrayIPcLm2EELi4E23TrivialOffsetCalculatorILi1EjESD_NS0_6memory12LoadWithCastILi1EEENSE_13StoreWithCastILi1EEEEEviT_T0_T2_T3_T4_T5_,(.L_x_43519 - _ZN2at6native27unrolled_elementwise_kernelINS0_13AUnaryFunctorIbbbZZZNS0_22logical_or_kernel_cudaERNS_14TensorIteratorEENKUlvE0_clEvENKUlvE7_clEvEUlbbE_EESt5arrayIPcLm2EELi4E23TrivialOffsetCalculatorILi1EjESD_NS0_6memory12LoadWithCastILi1EEENSE_13StoreWithCastILi1EEEEEviT_T0_T2_T3_T4_T5_)
        .other          _ZN2at6native27unrolled_elementwise_kernelINS0_13AUnaryFunctorIbbbZZZNS0_22logical_or_kernel_cudaERNS_14TensorIteratorEENKUlvE0_clEvENKUlvE7_clEvEUlbbE_EESt5arrayIPcLm2EELi4E23TrivialOffsetCalculatorILi1EjESD_NS0_6memory12LoadWithCastILi1EEENSE_13StoreWithCastILi1EEEEEviT_T0_T2_T3_T4_T5_,@"STO_CUDA_ENTRY STV_DEFAULT"
_ZN2at6native27unrolled_elementwise_kernelINS0_13AUnaryFunctorIbbbZZZNS0_22logical_or_kernel_cudaERNS_14TensorIteratorEENKUlvE0_clEvENKUlvE7_clEvEUlbbE_EESt5arrayIPcLm2EELi4E23TrivialOffsetCalculatorILi1EjESD_NS0_6memory12LoadWithCastILi1EEENSE_13StoreWithCastILi1EEEEEviT_T0_T2_T3_T4_T5_:
.text._ZN2at6native27unrolled_elementwise_kernelINS0_13AUnaryFunctorIbbbZZZNS0_22logical_or_kernel_cudaERNS_14TensorIteratorEENKUlvE0_clEvENKUlvE7_clEvEUlbbE_EESt5arrayIPcLm2EELi4E23TrivialOffsetCalculatorILi1EjESD_NS0_6memory12LoadWithCastILi1EEENSE_13StoreWithCastILi1EEEEEviT_T0_T2_T3_T4_T5_:
        /* <DEDUP_REMOVED lines=35> */
.L_x_16108:
[----:B------:R-:W2:Y:S02]  /*0230*/  LDG.E.U8 R4, desc[UR36][R4.64] ;  /* 0x0000002404047981 */ /* 0x000ea4000c1e1100 */
[----:B--2---:R-:W-:-:S04]  /*0240*/  ISETP.NE.AND P0, PT, R4, RZ, PT ;  /* 0x000000ff0400720c */ /* 0x004fc80003f05270 */
[----:B------:R-:W-:Y:S01]  /*0250*/  P2R R16, PR, RZ, 0x1 ;  /* 0x00000001ff107803 */ /* 0x000fe20000000000 */
[----:B------:R-:W-:Y:S08]  /*0260*/  BRA `(.L_x_16110) ;  /* 0x0000000800847947 */ /* 0x000ff00003800000 */
.L_x_16107:
        /* <DEDUP_REMOVED lines=11> */
.L_x_16112:
[----:B------:R-:W2:Y:S02]  /*0320*/  LDG.E R4, desc[UR36][R4.64] ;  /* 0x0000002404047981 */ /* 0x000ea4000c1e1900 */
[----:B--2---:R-:W-:-:S04]  /*0330*/  ISETP.NE.AND P0, PT, R4, RZ, PT ;  /* 0x000000ff0400720c */ /* 0x004fc80003f05270 */
[----:B------:R-:W-:Y:S01]  /*0340*/  P2R R16, PR, RZ, 0x1 ;  /* 0x00000001ff107803 */ /* 0x000fe20000000000 */
[----:B------:R-:W-:Y:S08]  /*0350*/  BRA `(.L_x_16110) ;  /* 0x0000000800487947 */ /* 0x000ff00003800000 */
.L_x_16111:
[----:B------:R-:W2:Y:S02]  /*0360*/  LDG.E.U16 R4, desc[UR36][R4.64] ;  /* 0x0000002404047981 */ /* 0x000ea4000c1e1500 */
[----:B--2---:R-:W-:-:S04]  /*0370*/  ISETP.NE.AND P0, PT, R4, RZ, PT ;  /* 0x000000ff0400720c */ /* 0x004fc80003f05270 */
[----:B------:R-:W-:Y:S01]  /*0380*/  P2R R16, PR, RZ, 0x1 ;  /* 0x00000001ff107803 */ /* 0x000fe20000000000 */
[----:B------:R-:W-:Y:S08]  /*0390*/  BRA `(.L_x_16110) ;  /* 0x0000000800387947 */ /* 0x000ff00003800000 */
.L_x_16106:
        /* <DEDUP_REMOVED lines=10> */
.L_x_16114:
[----:B------:R-:W2:Y:S02]  /*0440*/  LDG.E.U16 R0, desc[UR36][R4.64] ;  /* 0x0000002404007981 */ /* 0x000ea4000c1e1500 */
[----:B--2---:R-:W-:-:S05]  /*0450*/  HADD2.F32 R0, -RZ, R0.H0_H0 ;  /* 0x20000000ff007230 */ /* 0x004fca0000004100 */
[----:B------:R-:W-:-:S04]  /*0460*/  FSETP.NEU.FTZ.AND P0, PT, R0, RZ, PT ;  /* 0x000000ff0000720b */ /* 0x000fc80003f1d000 */
[----:B------:R-:W-:Y:S01]  /*0470*/  P2R R16, PR, RZ, 0x1 ;  /* 0x00000001ff107803 */ /* 0x000fe20000000000 */
[----:B------:R-:W-:Y:S08]  /*0480*/  BRA `(.L_x_16110) ;  /* 0x0000000400fc7947 */ /* 0x000ff00003800000 */
.L_x_16113:
        /* <DEDUP_REMOVED lines=12> */
.L_x_16116:
        /* <DEDUP_REMOVED lines=10> */
.L_x_16115:
[----:B------:R-:W2:Y:S02]  /*05f0*/  LDG.E.64 R4, desc[UR36][R4.64] ;  /* 0x0000002404047981 */ /* 0x000ea4000c1e1b00 */
[----:B--2---:R-:W-:-:S06]  /*0600*/  DSETP.NEU.AND P0, PT, R4, RZ, PT ;  /* 0x000000ff0400722a */ /* 0x004fcc0003f0d000 */
[----:B------:R-:W-:Y:S01]  /*0610*/  P2R R16, PR, RZ, 0x1 ;  /* 0x00000001ff107803 */ /* 0x000fe20000000000 */
[----:B------:R-:W-:Y:S07]  /*0620*/  BRA `(.L_x_16110) ;  /* 0x0000000400947947 */ /* 0x000fee0003800000 */
.L_x_16105:
        /* <DEDUP_REMOVED lines=12> */
.L_x_16119:
[----:B------:R-:W2:Y:S02]  /*06f0*/  LDG.E.128 R4, desc[UR36][R4.64] ;  /* 0x0000002404047981 */ /* 0x000ea4000c1e1d00 */
[----:B--2---:R-:W-:-:S06]  /*0700*/  DSETP.NEU.AND P0, PT, R6, RZ, PT ;  /* 0x000000ff0600722a */ /* 0x004fcc0003f0d000 */
[----:B------:R-:W-:-:S06]  /*0710*/  DSETP.NEU.OR P0, PT, R4, RZ, P0 ;  /* 0x000000ff0400722a */ /* 0x000fcc000070d400 */
[----:B------:R-:W-:Y:S01]  /*0720*/  P2R R16, PR, RZ, 0x1 ;  /* 0x00000001ff107803 */ /* 0x000fe20000000000 */
[----:B------:R-:W-:Y:S07]  /*0730*/  BRA `(.L_x_16110) ;  /* 0x0000000400507947 */ /* 0x000fee0003800000 */
.L_x_16118:
        /* <DEDUP_REMOVED lines=10> */
.L_x_16121:
        /* <DEDUP_REMOVED lines=12> */
.L_x_16120:
[----:B------:R-:W2:Y:S02]  /*08a0*/  LDG.E.U16 R0, desc[UR36][R4.64] ;  /* 0x0000002404007981 */ /* 0x000ea4000c1e1500 */
[----:B--2---:R-:W-:-:S05]  /*08b0*/  IMAD.U32 R0, R0, 0x10000, RZ ;  /* 0x0001000000007824 */ /* 0x004fca00078e00ff */
[----:B------:R-:W-:-:S04]  /*08c0*/  FSETP.NEU.FTZ.AND P0, PT, R0, RZ, PT ;  /* 0x000000ff0000720b */ /* 0x000fc80003f1d000 */
[----:B------:R-:W-:Y:S01]  /*08d0*/  P2R R16, PR, RZ, 0x1 ;  /* 0x00000001ff107803 */ /* 0x000fe20000000000 */
[----:B------:R-:W-:Y:S08]  /*08e0*/  BRA `(.L_x_16110) ;  /* 0x0000000000e47947 */ /* 0x000ff00003800000 */
.L_x_16117:
        /* <DEDUP_REMOVED lines=12> */
.L_x_16124:
[----:B------:R-:W2:Y:S02]  /*09b0*/  LDG.E.U8 R4, desc[UR36][R4.64] ;  /* 0x0000002404047981 */ /* 0x000ea4000c1e1100 */
[----:B--2---:R-:W-:-:S04]  /*09c0*/  ISETP.NE.AND P0, PT, R4, RZ, PT ;  /* 0x000000ff0400720c */ /* 0x004fc80003f05270 */
[----:B------:R-:W-:Y:S01]  /*09d0*/  P2R R16, PR, RZ, 0x1 ;  /* 0x00000001ff107803 */ /* 0x000fe20000000000 */
[----:B------:R-:W-:Y:S08]  /*09e0*/  BRA `(.L_x_16110) ;  /* 0x0000000000a47947 */ /* 0x000ff00003800000 */
.L_x_16123:
[----:B------:R-:W2:Y:S02]  /*09f0*/  LDG.E.U8 R4, desc[UR36][R4.64] ;  /* 0x0000002404047981 */ /* 0x000ea4000c1e1100 */
[----:B--2---:R-:W-:-:S04]  /*0a00*/  ISETP.NE.AND P0, PT, R4, RZ, PT ;  /* 0x000000ff0400720c */ /* 0x004fc80003f05270 */
[----:B------:R-:W-:Y:S01]  /*0a10*/  P2R R16, PR, RZ, 0x1 ;  /* 0x00000001ff107803 */ /* 0x000fe20000000000 */
[----:B------:R-:W-:Y:S08]  /*0a20*/  BRA `(.L_x_16110) ;  /* 0x0000000000947947 */ /* 0x000ff00003800000 */
.L_x_16122:
[----:B------:R-:W-:-:S09]  /*0a30*/  UISETP.NE.AND UP0, UPT, UR4, 0x1c, UPT ;  /* 0x0000001c0400788c */ /* 0x000fd2000bf05270 */
[----:B------:R-:W-:Y:S05]  /*0a40*/  BRA.U !UP0, `(.L_x_16125) ;  /* 0x0000000108807547 */ /* 0x000fea000b800000 */
[----:B------:R-:W-:-:S09]  /*0a50*/  UISETP.NE.AND UP0, UPT, UR4, 0x1d, UPT ;  /* 0x0000001d0400788c */ /* 0x000fd2000bf05270 */
[----:B------:R-:W-:Y:S05]  /*0a60*/  BRA.U !UP0, `(.L_x_16126) ;  /* 0x0000000108647547 */ /* 0x000fea000b800000 */
[----:B------:R-:W-:-:S09]  /*0a70*/  UISETP.NE.AND UP0, UPT, UR4, 0x2c, UPT ;  /* 0x0000002c0400788c */ /* 0x000fd2000bf05270 */
[----:B------:R-:W-:Y:S05]  /*0a80*/  BRA.U !UP0, `(.L_x_16127) ;  /* 0x00000001084c7547 */ /* 0x000fea000b800000 */
.L_x_16109:
        /* <DEDUP_REMOVED lines=16> */
.L_x_16128:
[----:B------:R-:W-:-:S04]  /*0b90*/  PLOP3.LUT P0, PT, PT, PT, PT, 0x8, 0x80 ;  /* 0x000000000080781c */ /* 0x000fc80003f0e170 */
[----:B------:R-:W-:Y:S01]  /*0ba0*/  P2R R16, PR, RZ, 0x1 ;  /* 0x00000001ff107803 */ /* 0x000fe20000000000 */
[----:B------:R-:W-:Y:S08]  /*0bb0*/  BRA `(.L_x_16110) ;  /* 0x0000000000307947 */ /* 0x000ff00003800000 */
.L_x_16127:
[----:B------:R-:W2:Y:S02]  /*0bc0*/  LDG.E.U8 R4, desc[UR36][R4.64] ;  /* 0x0000002404047981 */ /* 0x000ea4000c1e1100 */
[----:B--2---:R-:W-:-:S04]  /*0bd0*/  ISETP.NE.AND P0, PT, R4, RZ, PT ;  /* 0x000000ff0400720c */ /* 0x004fc80003f05270 */
[----:B------:R-:W-:Y:S01]  /*0be0*/  P2R R16, PR, RZ, 0x1 ;  /* 0x00000001ff107803 */ /* 0x000fe20000000000 */
[----:B------:R-:W-:Y:S08]  /*0bf0*/  BRA `(.L_x_16110) ;  /* 0x0000000000207947 */ /* 0x000ff00003800000 */
.L_x_16126:
[----:B------:R-:W2:Y:S02]  /*0c00*/  LDG.E.64 R4, desc[UR36][R4.64] ;  /* 0x0000002404047981 */ /* 0x000ea4000c1e1b00 */
[----:B--2---:R-:W-:-:S04]  /*0c10*/  ISETP.NE.U32.AND P0, PT, R4, RZ, PT ;  /* 0x000000ff0400720c */ /* 0x004fc80003f05070 */
[----:B------:R-:W-:-:S04]  /*0c20*/  ISETP.NE.AND.EX P0, PT, R5, RZ, PT, P0 ;  /* 0x000000ff0500720c */ /* 0x000fc80003f05300 */
[----:B------:R-:W-:Y:S01]  /*0c30*/  P2R R16, PR, RZ, 0x1 ;  /* 0x00000001ff107803 */ /* 0x000fe20000000000 */
[----:B------:R-:W-:Y:S08]  /*0c40*/  BRA `(.L_x_16110) ;  /* 0x00000000000c7947 */ /* 0x000ff00003800000 */
.L_x_16125:
[----:B------:R-:W2:Y:S02]  /*0c50*/  LDG.E R4, desc[UR36][R4.64] ;  /* 0x0000002404047981 */ /* 0x000ea4000c1e1900 */
[----:B--2---:R-:W-:-:S04]  /*0c60*/  ISETP.NE.AND P0, PT, R4, RZ, PT ;  /* 0x000000ff0400720c */ /* 0x004fc80003f05270 */
[----:B------:R-:W-:-:S09]  /*0c70*/  P2R R16, PR, RZ, 0x1 ;  /* 0x00000001ff107803 */ /* 0x000fd20000000000 */
.L_x_16110:
[----:B------:R-:W-:Y:S05]  /*0c80*/  BSYNC.RECONVERGENT B6 ;  /* 0x0000000000067941 */ /* 0x000fea0003800200 */
.L_x_16104:
[----:B------:R-:W-:-:S07]  /*0c90*/  VIADD R22, R2, 0x80 ;  /* 0x0000008002167836 */ /* 0x000fce0000000000 */
.L_x_16103:
[----:B------:R-:W-:Y:S05]  /*0ca0*/  BSYNC.RECONVERGENT B7 ;  /* 0x0000000000077941 */ /* 0x000fea0003800200 */
.L_x_16102:
        /* <DEDUP_REMOVED lines=27> */
.L_x_16135:
[----:B------:R-:W2:Y:S02]  /*0e60*/  LDG.E.U8 R4, desc[UR36][R4.64] ;  /* 0x0000002404047981 */ /* 0x000ea4000c1e1100 */
[----:B--2---:R-:W-:-:S04]  /*0e70*/  ISETP.NE.AND P0, PT, R4, RZ, PT ;  /* 0x000000ff0400720c */ /* 0x004fc80003f05270 */
[----:B------:R-:W-:Y:S01]  /*0e80*/  P2R R17, PR, RZ, 0x1 ;  /* 0x00000001ff117803 */ /* 0x000fe20000000000 */
[----:B------:R-:W-:Y:S08]  /*0e90*/  BRA `(.L_x_16137) ;  /* 0x0000000800847947 */ /* 0x000ff00003800000 */
.L_x_16134:
        /* <DEDUP_REMOVED lines=11> */
.L_x_16139:
[----:B------:R-:W2:Y:S02]  /*0f50*/  LDG.E R4, desc[UR36][R4.64] ;  /* 0x0000002404047981 */ /* 0x000ea4000c1e1900 */
[----:B--2---:R-:W-:-:S04]  /*0f60*/  ISETP.NE.AND P0, PT, R4, RZ, PT ;  /* 0x000000ff0400720c */ /* 0x004fc80003f05270 */
[----:B------:R-:W-:Y:S01]  /*0f70*/  P2R R17, PR, RZ, 0x1 ;  /* 0x00000001ff117803 */ /* 0x000fe20000000000 */
[----:B------:R-:W-:Y:S08]  /*0f80*/  BRA `(.L_x_16137) ;  /* 0x0000000800487947 */ /* 0x000ff00003800000 */
.L_x_16138:
[----:B------:R-:W2:Y:S02]  /*0f90*/  LDG.E.U16 R4, desc[UR36][R4.64] ;  /* 0x0000002404047981 */ /* 0x000ea4000c1e1500 */
[----:B--2---:R-:W-:-:S04]  /*0fa0*/  ISETP.NE.AND P0, PT, R4, RZ, PT ;  /* 0x000000ff0400720c */ /* 0x004fc80003f05270 */
[----:B------:R-:W-:Y:S01]  /*0fb0*/  P2R R17, PR, RZ, 0x1 ;  /* 0x00000001ff117803 */ /* 0x000fe20000000000 */
[----:B------:R-:W-:Y:S08]  /*0fc0*/  BRA `(.L_x_16137) ;  /* 0x0000000800387947 */ /* 0x000ff00003800000 */
.L_x_16133:
        /* <DEDUP_REMOVED lines=10> */
.L_x_16141:
[----:B------:R-:W2:Y:S02]  /*1070*/  LDG.E.U16 R0, desc[UR36][R4.64] ;  /* 0x0000002404007981 */ /* 0x000ea4000c1e1500 */
[----:B--2---:R-:W-:-:S05]  /*1080*/  HADD2.F32 R0, -RZ, R0.H0_H0 ;  /* 0x20000000ff007230 */ /* 0x004fca0000004100 */
[----:B------:R-:W-:-:S04]  /*1090*/  FSETP.NEU.FTZ.AND P0, PT, R0, RZ, PT ;  /* 0x000000ff0000720b */ /* 0x000fc80003f1d000 */
[----:B------:R-:W-:Y:S01]  /*10a0*/  P2R R17, PR, RZ, 0x1 ;  /* 0x00000001ff117803 */ /* 0x000fe20000000000 */
[----:B------:R-:W-:Y:S08]  /*10b0*/  BRA `(.L_x_16137) ;  /* 0x0000000400fc7947 */ /* 0x000ff00003800000 */
.L_x_16140:
        /* <DEDUP_REMOVED lines=12> */
.L_x_16143:
        /* <DEDUP_REMOVED lines=10> */
.L_x_16142:
[----:B------:R-:W2:Y:S02]  /*1220*/  LDG.E.64 R4, desc[UR36][R4.64] ;  /* 0x0000002404047981 */ /* 0x000ea4000c1e1b00 */
[----:B--2---:R-:W-:-:S06]  /*1230*/  DSETP.NEU.AND P0, PT, R4, RZ, PT ;  /* 0x000000ff0400722a */ /* 0x004fcc0003f0d000 */
[----:B------:R-:W-:Y:S01]  /*1240*/  P2R R17, PR, RZ, 0x1 ;  /* 0x00000001ff117803 */ /* 0x000fe20000000000 */
[----:B------:R-:W-:Y:S07]  /*1250*/  BRA `(.L_x_16137) ;  /* 0x0000000400947947 */ /* 0x000fee0003800000 */
.L_x_16132:
        /* <DEDUP_REMOVED lines=12> */
.L_x_16146:
[----:B------:R-:W2:Y:S02]  /*1320*/  LDG.E.128 R4, desc[UR36][R4.64] ;  /* 0x0000002404047981 */ /* 0x000ea4000c1e1d00 */
[----:B--2---:R-:W-:-:S06]  /*1330*/  DSETP.NEU.AND P0, PT, R6, RZ, PT ;  /* 0x000000ff0600722a */ /* 0x004fcc0003f0d000 */
[----:B------:R-:W-:-:S06]  /*1340*/  DSETP.NEU.OR P0, PT, R4, RZ, P0 ;  /* 0x000000ff0400722a */ /* 0x000fcc000070d400 */
[----:B------:R-:W-:Y:S01]  /*1350*/  P2R R17, PR, RZ, 0x1 ;  /* 0x00000001ff117803 */ /* 0x000fe20000000000 */
[----:B------:R-:W-:Y:S07]  /*1360*/  BRA `(.L_x_16137) ;  /* 0x0000000400507947 */ /* 0x000fee0003800000 */
.L_x_16145:
        /* <DEDUP_REMOVED lines=10> */
.L_x_16148:
        /* <DEDUP_REMOVED lines=12> */
.L_x_16147:
[----:B------:R-:W2:Y:S02]  /*14d0*/  LDG.E.U16 R0, desc[UR36][R4.64] ;  /* 0x0000002404007981 */ /* 0x000ea4000c1e1500 */
[----:B--2---:R-:W-:-:S05]  /*14e0*/  IMAD.U32 R0, R0, 0x10000, RZ ;  /* 0x0001000000007824 */ /* 0x004fca00078e00ff */
[----:B------:R-:W-:-:S04]  /*14f0*/  FSETP.NEU.FTZ.AND P0, PT, R0, RZ, PT ;  /* 0x000000ff0000720b */ /* 0x000fc80003f1d000 */
[----:B------:R-:W-:Y:S01]  /*1500*/  P2R R17, PR, RZ, 0x1 ;  /* 0x00000001ff117803 */ /* 0x000fe20000000000 */
[----:B------:R-:W-:Y:S08]  /*1510*/  BRA `(.L_x_16137) ;  /* 0x0000000000e47947 */ /* 0x000ff00003800000 */
.L_x_16144:
        /* <DEDUP_REMOVED lines=12> */
.L_x_16151:
[----:B------:R-:W2:Y:S02]  /*15e0*/  LDG.E.U8 R4, desc[UR36][R4.64] ;  /* 0x0000002404047981 */ /* 0x000ea4000c1e1100 */
[----:B--2---:R-:W-:-:S04]  /*15f0*/  ISETP.NE.AND P0, PT, R4, RZ, PT ;  /* 0x000000ff0400720c */ /* 0x004fc80003f05270 */
[----:B------:R-:W-:Y:S01]  /*1600*/  P2R R17, PR, RZ, 0x1 ;  /* 0x00000001ff117803 */ /* 0x000fe20000000000 */
[----:B------:R-:W-:Y:S08]  /*1610*/  BRA `(.L_x_16137) ;  /* 0x0000000000a47947 */ /* 0x000ff00003800000 */
.L_x_16150:
[----:B------:R-:W2:Y:S02]  /*1620*/  LDG.E.U8 R4, desc[UR36][R4.64] ;  /* 0x0000002404047981 */ /* 0x000ea4000c1e1100 */
[----:B--2---:R-:W-:-:S04]  /*1630*/  ISETP.NE.AND P0, PT, R4, RZ, PT ;  /* 0x000000ff0400720c */ /* 0x004fc80003f05270 */
[----:B------:R-:W-:Y:S01]  /*1640*/  P2R R17, PR, RZ, 0x1 ;  /* 0x00000001ff117803 */ /* 0x000fe20000000000 */
[----:B------:R-:W-:Y:S08]  /*1650*/  BRA `(.L_x_16137) ;  /* 0x0000000000947947 */ /* 0x000ff00003800000 */
.L_x_16149:
        /* <DEDUP_REMOVED lines=10> */
.L_x_16136:
        /* <DEDUP_REMOVED lines=16> */
.L_x_16154:
[----:B------:R-:W-:-:S04]  /*1800*/  PLOP3.LUT P0, PT, PT, PT, PT, 0x8, 0x80 ;  /* 0x000000000080781c */ /* 0x000fc80003f0e170 */
[----:B------:R-:W-:Y:S01]  /*1810*/  P2R R17, PR, RZ, 0x1 ;  /* 0x00000001ff117803 */ /* 0x000fe20000000000 */
[----:B------:R-:W-:Y:S08]  /*1820*/  BRA `(.L_x_16137) ;  /* 0x0000000000207947 */ /* 0x000ff00003800000 */
.L_x_16153:
[----:B------:R-:W2:Y:S02]  /*1830*/  LDG.E.64 R4, desc[UR36][R4.64] ;  /* 0x0000002404047981 */ /* 0x000ea4000c1e1b00 */
[----:B--2---:R-:W-:-:S04]  /*1840*/  ISETP.NE.U32.AND P0, PT, R4, RZ, PT ;  /* 0x000000ff0400720c */ /* 0x004fc80003f05070 */
[----:B------:R-:W-:-:S04]  /*1850*/  ISETP.NE.AND.EX P0, PT, R5, RZ, PT, P0 ;  /* 0x000000ff0500720c */ /* 0x000fc80003f05300 */
[----:B------:R-:W-:Y:S01]  /*1860*/  P2R R17, PR, RZ, 0x1 ;  /* 0x00000001ff117803 */ /* 0x000fe20000000000 */
[----:B------:R-:W-:Y:S08]  /*1870*/  BRA `(.L_x_16137) ;  /* 0x00000000000c7947 */ /* 0x000ff00003800000 */
.L_x_16152:
[----:B------:R-:W2:Y:S02]  /*1880*/  LDG.E R4, desc[UR36][R4.64] ;  /* 0x0000002404047981 */ /* 0x000ea4000c1e1900 */
[----:B--2---:R-:W-:-:S04]  /*1890*/  ISETP.NE.AND P0, PT, R4, RZ, PT ;  /* 0x000000ff0400720c */ /* 0x004fc80003f05270 */
[----:B------:R-:W-:-:S09]  /*18a0*/  P2R R17, PR, RZ, 0x1 ;  /* 0x00000001ff117803 */ /* 0x000fd20000000000 */
.L_x_16137:
[----:B------:R-:W-:Y:S05]  /*18b0*/  BSYNC.RECONVERGENT B6 ;  /* 0x0000000000067941 */ /* 0x000fea0003800200 */
.L_x_16131:
[----:B------:R-:W-:-:S07]  /*18c0*/  VIADD R22, R22, 0x80 ;  /* 0x0000008016167836 */ /* 0x000fce0000000000 */
.L_x_16130:
[----:B------:R-:W-:Y:S05]  /*18d0*/  BSYNC.RECONVERGENT B7 ;  /* 0x0000000000077941 */ /* 0x000fea0003800200 */
.L_x_16129:
        /* <DEDUP_REMOVED lines=27> */
.L_x_16161:
[----:B------:R-:W2:Y:S02]  /*1a90*/  LDG.E.U8 R4, desc[UR36][R4.64] ;  /* 0x0000002404047981 */ /* 0x000ea4000c1e1100 */
[----:B--2---:R-:W-:-:S04]  /*1aa0*/  ISETP.NE.AND P0, PT, R4, RZ, PT ;  /* 0x000000ff0400720c */ /* 0x004fc80003f05270 */
[----:B------:R-:W-:Y:S01]  /*1ab0*/  P2R R18, PR, RZ, 0x1 ;  /* 0x00000001ff127803 */ /* 0x000fe20000000000 */
[----:B------:R-:W-:Y:S08]  /*1ac0*/  BRA `(.L_x_16163) ;  /* 0x0000000800847947 */ /* 0x000ff00003800000 */
.L_x_16160:
        /* <DEDUP_REMOVED lines=11> */
.L_x_16165:
[----:B------:R-:W2:Y:S02]  /*1b80*/  LDG.E R4, desc[UR36][R4.64] ;  /* 0x0000002404047981 */ /* 0x000ea4000c1e1900 */
[----:B--2---:R-:W-:-:S04]  /*1b90*/  ISETP.NE.AND P0, PT, R4, RZ, PT ;  /* 0x000000ff0400720c */ /* 0x004fc80003f05270 */
[----:B------:R-:W-:Y:S01]  /*1ba0*/  P2R R18, PR, RZ, 0x1 ;  /* 0x00000001ff127803 */ /* 0x000fe20000000000 */
[----:B------:R-:W-:Y:S08]  /*1bb0*/  BRA `(.L_x_16163) ;  /* 0x0000000800487947 */ /* 0x000ff00003800000 */
.L_x_16164:
[----:B------:R-:W2:Y:S02]  /*1bc0*/  LDG.E.U16 R4, desc[UR36][R4.64] ;  /* 0x0000002404047981 */ /* 0x000ea4000c1e1500 */
[----:B--2---:R-:W-:-:S04]  /*1bd0*/  ISETP.NE.AND P0, PT, R4, RZ, PT ;  /* 0x000000ff0400720c */ /* 0x004fc80003f05270 */
[----:B------:R-:W-:Y:S01]  /*1be0*/  P2R R18, PR, RZ, 0x1 ;  /* 0x00000001ff127803 */ /* 0x000fe20000000000 */
[----:B------:R-:W-:Y:S08]  /*1bf0*/  BRA `(.L_x_16163) ;  /* 0x0000000800387947 */ /* 0x000ff00003800000 */
.L_x_16159:
        /* <DEDUP_REMOVED lines=10> */
.L_x_16167:
[----:B------:R-:W2:Y:S02]  /*1ca0*/  LDG.E.U16 R0, desc[UR36][R4.64] ;  /* 0x0000002404007981 */ /* 0x000ea4000c1e1500 */
[----:B--2---:R-:W-:-:S05]  /*1cb0*/  HADD2.F32 R0, -RZ, R0.H0_H0 ;  /* 0x20000000ff007230 */ /* 0x004fca0000004100 */
[----:B------:R-:W-:-:S04]  /*1cc0*/  FSETP.NEU.FTZ.AND P0, PT, R0, RZ, PT ;  /* 0x000000ff0000720b */ /* 0x000fc80003f1d000 */
[----:B------:R-:W-:Y:S01]  /*1cd0*/  P2R R18, PR, RZ, 0x1 ;  /* 0x00000001ff127803 */ /* 0x000fe20000000000 */
[----:B------:R-:W-:Y:S08]  /*1ce0*/  BRA `(.L_x_16163) ;  /* 0x0000000400fc7947 */ /* 0x000ff00003800000 */
.L_x_16166:
        /* <DEDUP_REMOVED lines=12> */
.L_x_16169:
        /* <DEDUP_REMOVED lines=10> */
.L_x_16168:
[----:B------:R-:W2:Y:S02]  /*1e50*/  LDG.E.64 R4, desc[UR36][R4.64] ;  /* 0x0000002404047981 */ /* 0x000ea4000c1e1b00 */
[----:B--2---:R-:W-:-:S06]  /*1e60*/  DSETP.NEU.AND P0, PT, R4, RZ, PT ;  /* 0x000000ff0400722a */ /* 0x004fcc0003f0d000 */
[----:B------:R-:W-:Y:S01]  /*1e70*/  P2R R18, PR, RZ, 0x1 ;  /* 0x00000001ff127803 */ /* 0x000fe20000000000 */
[----:B------:R-:W-:Y:S07]  /*1e80*/  BRA `(.L_x_16163) ;  /* 0x0000000400947947 */ /* 0x000fee0003800000 */
.L_x_16158:
        /* <DEDUP_REMOVED lines=12> */
.L_x_16172:
[----:B------:R-:W2:Y:S02]  /*1f50*/  LDG.E.128 R4, desc[UR36][R4.64] ;  /* 0x0000002404047981 */ /* 0x000ea4000c1e1d00 */
[----:B--2---:R-:W-:-:S06]  /*1f60*/  DSETP.NEU.AND P0, PT, R6, RZ, PT ;  /* 0x000000ff0600722a */ /* 0x004fcc0003f0d000 */
[----:B------:R-:W-:-:S06]  /*1f70*/  DSETP.NEU.OR P0, PT, R4, RZ, P0 ;  /* 0x000000ff0400722a */ /* 0x000fcc000070d400 */
[----:B------:R-:W-:Y:S01]  /*1f80*/  P2R R18, PR, RZ, 0x1 ;  /* 0x00000001ff127803 */ /* 0x000fe20000000000 */
[----:B------:R-:W-:Y:S07]  /*1f90*/  BRA `(.L_x_16163) ;  /* 0x0000000400507947 */ /* 0x000fee0003800000 */
.L_x_16171:
        /* <DEDUP_REMOVED lines=10> */
.L_x_16174:
        /* <DEDUP_REMOVED lines=12> */
.L_x_16173:
[----:B------:R-:W2:Y:S02]  /*2100*/  LDG.E.U16 R0, desc[UR36][R4.64] ;  /* 0x0000002404007981 */ /* 0x000ea4000c1e1500 */
[----:B--2---:R-:W-:-:S05]  /*2110*/  IMAD.U32 R0, R0, 0x10000, RZ ;  /* 0x0001000000007824 */ /* 0x004fca00078e00ff */
[----:B------:R-:W-:-:S04]  /*2120*/  FSETP.NEU.FTZ.AND P0, PT, R0, RZ, PT ;  /* 0x000000ff0000720b */ /* 0x000fc80003f1d000 */
[----:B------:R-:W-:Y:S01]  /*2130*/  P2R R18, PR, RZ, 0x1 ;  /* 0x00000001ff127803 */ /* 0x000fe20000000000 */
[----:B------:R-:W-:Y:S08]  /*2140*/  BRA `(.L_x_16163) ;  /* 0x0000000000e47947 */ /* 0x000ff00003800000 */
.L_x_16170:
        /* <DEDUP_REMOVED lines=12> */
.L_x_16177:
[----:B------:R-:W2:Y:S02]  /*2210*/  LDG.E.U8 R4, desc[UR36][R4.64] ;  /* 0x0000002404047981 */ /* 0x000ea4000c1e1100 */
[----:B--2---:R-:W-:-:S04]  /*2220*/  ISETP.NE.AND P0, PT, R4, RZ, PT ;  /* 0x000000ff0400720c */ /* 0x004fc80003f05270 */
[----:B------:R-:W-:Y:S01]  /*2230*/  P2R R18, PR, RZ, 0x1 ;  /* 0x00000001ff127803 */ /* 0x000fe20000000000 */
[----:B------:R-:W-:Y:S08]  /*2240*/  BRA `(.L_x_16163) ;  /* 0x0000000000a47947 */ /* 0x000ff00003800000 */
.L_x_16176:
[----:B------:R-:W2:Y:S02]  /*2250*/  LDG.E.U8 R4, desc[UR36][R4.64] ;  /* 0x0000002404047981 */ /* 0x000ea4000c1e1100 */
[----:B--2---:R-:W-:-:S04]  /*2260*/  ISETP.NE.AND P0, PT, R4, RZ, PT ;  /* 0x000000ff0400720c */ /* 0x004fc80003f05270 */
[----:B------:R-:W-:Y:S01]  /*2270*/  P2R R18, PR, RZ, 0x1 ;  /* 0x00000001ff127803 */ /* 0x000fe20000000000 */
[----:B------:R-:W-:Y:S08]  /*2280*/  BRA `(.L_x_16163) ;  /* 0x0000000000947947 */ /* 0x000ff00003800000 */
.L_x_16175:
        /* <DEDUP_REMOVED lines=10> */
.L_x_16162:
        /* <DEDUP_REMOVED lines=16> */
.L_x_16180:
[----:B------:R-:W-:-:S04]  /*2430*/  PLOP3.LUT P0, PT, PT, PT, PT, 0x8, 0x80 ;  /* 0x000000000080781c */ /* 0x000fc80003f0e170 */
[----:B------:R-:W-:Y:S01]  /*2440*/  P2R R18, PR, RZ, 0x1 ;  /* 0x00000001ff127803 */ /* 0x000fe20000000000 */
[----:B------:R-:W-:Y:S08]  /*2450*/  BRA `(.L_x_16163) ;  /* 0x0000000000207947 */ /* 0x000ff00003800000 */
.L_x_16179:
[----:B------:R-:W2:Y:S02]  /*2460*/  LDG.E.64 R4, desc[UR36][R4.64] ;  /* 0x0000002404047981 */ /* 0x000ea4000c1e1b00 */
[----:B--2---:R-:W-:-:S04]  /*2470*/  ISETP.NE.U32.AND P0, PT, R4, RZ, PT ;  /* 0x000000ff0400720c */ /* 0x004fc80003f05070 */
[----:B------:R-:W-:-:S04]  /*2480*/  ISETP.NE.AND.EX P0, PT, R5, RZ, PT, P0 ;  /* 0x000000ff0500720c */ /* 0x000fc80003f05300 */
[----:B------:R-:W-:Y:S01]  /*2490*/  P2R R18, PR, RZ, 0x1 ;  /* 0x00000001ff127803 */ /* 0x000fe20000000000 */
[----:B------:R-:W-:Y:S08]  /*24a0*/  BRA `(.L_x_16163) ;  /* 0x00000000000c7947 */ /* 0x000ff00003800000 */
.L_x_16178:
[----:B------:R-:W2:Y:S02]  /*24b0*/  LDG.E R4, desc[UR36][R4.64] ;  /* 0x0000002404047981 */ /* 0x000ea4000c1e1900 */
[----:B--2---:R-:W-:-:S04]  /*24c0*/  ISETP.NE.AND P0, PT, R4, RZ, PT ;  /* 0x000000ff0400720c */ /* 0x004fc80003f05270 */
[----:B------:R-:W-:-:S09]  /*24d0*/  P2R R18, PR, RZ, 0x1 ;  /* 0x00000001ff127803 */ /* 0x000fd20000000000 */
.L_x_16163:
[----:B------:R-:W-:Y:S05]  /*24e0*/  BSYNC.RECONVERGENT B6 ;  /* 0x0000000000067941 */ /* 0x000fea0003800200 */
.L_x_16157:
[----:B------:R-:W-:-:S07]  /*24f0*/  VIADD R22, R22, 0x80 ;  /* 0x0000008016167836 */ /* 0x000fce0000000000 */
.L_x_16156:
[----:B------:R-:W-:Y:S05]  /*2500*/  BSYNC.RECONVERGENT B7 ;  /* 0x0000000000077941 */ /* 0x000fea0003800200 */
.L_x_16155:
        /* <DEDUP_REMOVED lines=26> */
.L_x_16186:
[----:B------:R-:W2:Y:S02]  /*26b0*/  LDG.E.U8 R4, desc[UR36][R4.64] ;  /* 0x0000002404047981 */ /* 0x000ea4000c1e1100 */
[----:B--2---:R-:W-:-:S04]  /*26c0*/  ISETP.NE.AND P0, PT, R4, RZ, PT ;  /* 0x000000ff0400720c */ /* 0x004fc80003f05270 */
[----:B------:R-:W-:Y:S01]  /*26d0*/  P2R R24, PR, RZ, 0x1 ;  /* 0x00000001ff187803 */ /* 0x000fe20000000000 */
[----:B------:R-:W-:Y:S08]  /*26e0*/  BRA `(.L_x_16182) ;  /* 0x00000008007c7947 */ /* 0x000ff00003800000 */
.L_x_16185:
        /* <DEDUP_REMOVED lines=11> */
.L_x_16189:
[----:B------:R-:W2:Y:S02]  /*27a0*/  LDG.E R4, desc[UR36][R4.64] ;  /* 0x0000002404047981 */ /* 0x000ea4000c1e1900 */
[----:B--2---:R-:W-:-:S04]  /*27b0*/  ISETP.NE.AND P0, PT, R4, RZ, PT ;  /* 0x000000ff0400720c */ /* 0x004fc80003f05270 */
[----:B------:R-:W-:Y:S01]  /*27c0*/  P2R R24, PR, RZ, 0x1 ;  /* 0x00000001ff187803 */ /* 0x000fe20000000000 */
[----:B------:R-:W-:Y:S08]  /*27d0*/  BRA `(.L_x_16182) ;  /* 0x0000000800407947 */ /* 0x000ff00003800000 */
.L_x_16188:
[----:B------:R-:W2:Y:S02]  /*27e0*/  LDG.E.U16 R4, desc[UR36][R4.64] ;  /* 0x0000002404047981 */ /* 0x000ea4000c1e1500 */
[----:B--2---:R-:W-:-:S04]  /*27f0*/  ISETP.NE.AND P0, PT, R4, RZ, PT ;  /* 0x000000ff0400720c */ /* 0x004fc80003f05270 */
[----:B------:R-:W-:Y:S01]  /*2800*/  P2R R24, PR, RZ, 0x1 ;  /* 0x00000001ff187803 */ /* 0x000fe20000000000 */
[----:B------:R-:W-:Y:S08]  /*2810*/  BRA `(.L_x_16182) ;  /* 0x0000000800307947 */ /* 0x000ff00003800000 */
.L_x_16184:
        /* <DEDUP_REMOVED lines=10> */
.L_x_16191:
[----:B------:R-:W2:Y:S02]  /*28c0*/  LDG.E.U16 R0, desc[UR36][R4.64] ;  /* 0x0000002404007981 */ /* 0x000ea4000c1e1500 */
[----:B--2---:R-:W-:-:S05]  /*28d0*/  HADD2.F32 R0, -RZ, R0.H0_H0 ;  /* 0x20000000ff007230 */ /* 0x004fca0000004100 */
[----:B------:R-:W-:-:S04]  /*28e0*/  FSETP.NEU.FTZ.AND P0, PT, R0, RZ, PT ;  /* 0x000000ff0000720b */ /* 0x000fc80003f1d000 */
[----:B------:R-:W-:Y:S01]  /*28f0*/  P2R R24, PR, RZ, 0x1 ;  /* 0x00000001ff187803 */ /* 0x000fe20000000000 */
[----:B------:R-:W-:Y:S08]  /*2900*/  BRA `(.L_x_16182) ;  /* 0x0000000400f47947 */ /* 0x000ff00003800000 */
.L_x_16190:
        /* <DEDUP_REMOVED lines=12> */
.L_x_16193:
        /* <DEDUP_REMOVED lines=10> */
.L_x_16192:
[----:B------:R-:W2:Y:S02]  /*2a70*/  LDG.E.64 R4, desc[UR36][R4.64] ;  /* 0x0000002404047981 */ /* 0x000ea4000c1e1b00 */
[----:B--2---:R-:W-:-:S06]  /*2a80*/  DSETP.NEU.AND P0, PT, R4, RZ, PT ;  /* 0x000000ff0400722a */ /* 0x004fcc0003f0d000 */
[----:B------:R-:W-:Y:S01]  /*2a90*/  P2R R24, PR, RZ, 0x1 ;  /* 0x00000001ff187803 */ /* 0x000fe20000000000 */
[----:B------:R-:W-:Y:S07]  /*2aa0*/  BRA `(.L_x_16182) ;  /* 0x00000004008c7947 */ /* 0x000fee0003800000 */
.L_x_16183:
        /* <DEDUP_REMOVED lines=12> */
.L_x_16196:
[----:B------:R-:W2:Y:S02]  /*2b70*/  LDG.E.128 R4, desc[UR36][R4.64] ;  /* 0x0000002404047981 */ /* 0x000ea4000c1e1d00 */
[----:B--2---:R-:W-:-:S06]  /*2b80*/  DSETP.NEU.AND P0, PT, R6, RZ, PT ;  /* 0x000000ff0600722a */ /* 0x004fcc0003f0d000 */
[----:B------:R-:W-:-:S06]  /*2b90*/  DSETP.NEU.OR P0, PT, R4, RZ, P0 ;  /* 0x000000ff0400722a */ /* 0x000fcc000070d400 */
[----:B------:R-:W-:Y:S01]  /*2ba0*/  P2R R24, PR, RZ, 0x1 ;  /* 0x00000001ff187803 */ /* 0x000fe20000000000 */
[----:B------:R-:W-:Y:S07]  /*2bb0*/  BRA `(.L_x_16182) ;  /* 0x0000000400487947 */ /* 0x000fee0003800000 */
.L_x_16195:
        /* <DEDUP_REMOVED lines=10> */
.L_x_16198:
        /* <DEDUP_REMOVED lines=12> */
.L_x_16197:
[----:B------:R-:W2:Y:S02]  /*2d20*/  LDG.E.U16 R0, desc[UR36][R4.64] ;  /* 0x0000002404007981 */ /* 0x000ea4000c1e1500 */
[----:B--2---:R-:W-:-:S05]  /*2d30*/  IMAD.U32 R0, R0, 0x10000, RZ ;  /* 0x0001000000007824 */ /* 0x004fca00078e00ff */
[----:B------:R-:W-:-:S04]  /*2d40*/  FSETP.NEU.FTZ.AND P0, PT, R0, RZ, PT ;  /* 0x000000ff0000720b */ /* 0x000fc80003f1d000 */
[----:B------:R-:W-:Y:S01]  /*2d50*/  P2R R24, PR, RZ, 0x1 ;  /* 0x00000001ff187803 */ /* 0x000fe20000000000 */
[----:B------:R-:W-:Y:S08]  /*2d60*/  BRA `(.L_x_16182) ;  /* 0x0000000000dc7947 */ /* 0x000ff00003800000 */
.L_x_16194:
        /* <DEDUP_REMOVED lines=12> */
.L_x_16201:
[----:B------:R-:W2:Y:S02]  /*2e30*/  LDG.E.U8 R4, desc[UR36][R4.64] ;  /* 0x0000002404047981 */ /* 0x000ea4000c1e1100 */
[----:B--2---:R-:W-:-:S04]  /*2e40*/  ISETP.NE.AND P0, PT, R4, RZ, PT ;  /* 0x000000ff0400720c */ /* 0x004fc80003f05270 */
[----:B------:R-:W-:Y:S01]  /*2e50*/  P2R R24, PR, RZ, 0x1 ;  /* 0x00000001ff187803 */ /* 0x000fe20000000000 */
[----:B------:R-:W-:Y:S08]  /*2e60*/  BRA `(.L_x_16182) ;  /* 0x00000000009c7947 */ /* 0x000ff00003800000 */
.L_x_16200:
[----:B------:R-:W2:Y:S02]  /*2e70*/  LDG.E.U8 R4, desc[UR36][R4.64] ;  /* 0x0000002404047981 */ /* 0x000ea4000c1e1100 */
[----:B--2---:R-:W-:-:S04]  /*2e80*/  ISETP.NE.AND P0, PT, R4, RZ, PT ;  /* 0x000000ff0400720c */ /* 0x004fc80003f05270 */
[----:B------:R-:W-:Y:S01]  /*2e90*/  P2R R24, PR, RZ, 0x1 ;  /* 0x00000001ff187803 */ /* 0x000fe20000000000 */
[----:B------:R-:W-:Y:S08]  /*2ea0*/  BRA `(.L_x_16182) ;  /* 0x00000000008c7947 */ /* 0x000ff00003800000 */
.L_x_16199:
        /* <DEDUP_REMOVED lines=10> */
.L_x_16187:
        /* <DEDUP_REMOVED lines=16> */
.L_x_16204:
[----:B------:R-:W-:Y:S05]  /*3050*/  BRA `(.L_x_16182) ;  /* 0x0000000000207947 */ /* 0x000fea0003800000 */
.L_x_16203:
[----:B------:R-:W2:Y:S02]  /*3060*/  LDG.E.64 R4, desc[UR36][R4.64] ;  /* 0x0000002404047981 */ /* 0x000ea4000c1e1b00 */
[----:B--2---:R-:W-:-:S04]  /*3070*/  ISETP.NE.U32.AND P0, PT, R4, RZ, PT ;  /* 0x000000ff0400720c */ /* 0x004fc80003f05070 */
[----:B------:R-:W-:-:S04]  /*3080*/  ISETP.NE.AND.EX P0, PT, R5, RZ, PT, P0 ;  /* 0x000000ff0500720c */ /* 0x000fc80003f05300 */
[----:B------:R-:W-:Y:S01]  /*3090*/  P2R R24, PR, RZ, 0x1 ;  /* 0x00000001ff187803 */ /* 0x000fe20000000000 */
[----:B------:R-:W-:Y:S08]  /*30a0*/  BRA `(.L_x_16182) ;  /* 0x00000000000c7947 */ /* 0x000ff00003800000 */
.L_x_16202:
[----:B------:R-:W2:Y:S02]  /*30b0*/  LDG.E R4, desc[UR36][R4.64] ;  /* 0x0000002404047981 */ /* 0x000ea4000c1e1900 */
[----:B--2---:R-:W-:-:S04]  /*30c0*/  ISETP.NE.AND P0, PT, R4, RZ, PT ;  /* 0x000000ff0400720c */ /* 0x004fc80003f05270 */
[----:B------:R-:W-:-:S09]  /*30d0*/  P2R R24, PR, RZ, 0x1 ;  /* 0x00000001ff187803 */ /* 0x000fd20000000000 */
.L_x_16182:
[----:B------:R-:W-:Y:S05]  /*30e0*/  BSYNC.RECONVERGENT B6 ;  /* 0x0000000000067941 */ /* 0x000fea0003800200 */
.L_x_16181:
        /* <DEDUP_REMOVED lines=9> */
[----:B0-----:R-:W-:Y:S02]  /*3180*/  ISETP.NE.OR P1, PT, RZ, UR4, P1 ;  /* 0x00000004ff007c0c */ /* 0x001fe40008f25670 */
[----:B------:R-:W-:Y:S02]  /*3190*/  ISETP.NE.OR P2, PT, RZ, UR4, P2 ;  /* 0x00000004ff007c0c */ /* 0x000fe40009745670 */
[----:B------:R-:W-:Y:S02]  /*31a0*/  ISETP.NE.OR P3, PT, RZ, UR4, P3 ;  /* 0x00000004ff007c0c */ /* 0x000fe40009f65670 */
[----:B------:R-:W-:Y:S02]  /*31b0*/  ISETP.NE.OR P4, PT, RZ, UR4, P4 ;  /* 0x00000004ff007c0c */ /* 0x000fe4000a785670 */
        /* <DEDUP_REMOVED lines=27> */
.L_x_16212:
[----:B------:R1:W-:Y:S01]  /*3370*/  STG.E.U8 desc[UR36][R8.64], R11 ;  /* 0x0000000b08007986 */ /* 0x0003e2000c101124 */
[----:B------:R-:W-:Y:S05]  /*3380*/  BRA `(.L_x_16214) ;  /* 0x0000000c00087947 */ /* 0x000fea0003800000 */
.L_x_16211:
        /* <DEDUP_REMOVED lines=10> */
.L_x_16216:
[----:B------:R3:W-:Y:S01]  /*3430*/  STG.E desc[UR36][R8.64], R11 ;  /* 0x0000000b08007986 */ /* 0x0007e2000c101924 */
[----:B------:R-:W-:Y:S05]  /*3440*/  BRA `(.L_x_16214) ;  /* 0x0000000800d87947 */ /* 0x000fea0003800000 */
.L_x_16215:
[----:B------:R2:W-:Y:S01]  /*3450*/  STG.E.U16 desc[UR36][R8.64], R11 ;  /* 0x0000000b08007986 */ /* 0x0005e2000c101524 */
[----:B------:R-:W-:Y:S05]  /*3460*/  BRA `(.L_x_16214) ;  /* 0x0000000800d07947 */ /* 0x000fea0003800000 */
.L_x_16210:
        /* <DEDUP_REMOVED lines=9> */
.L_x_16218:
[----:B------:R-:W0:Y:S02]  /*3500*/  I2F.S16 R0, R11 ;  /* 0x0000000b00007306 */ /* 0x000e240000101400 */
[----:B0-----:R-:W-:-:S05]  /*3510*/  F2FP.F16.F32.PACK_AB R0, RZ, R0 ;  /* 0x00000000ff00723e */ /* 0x001fca00000000ff */
[----:B------:R0:W-:Y:S01]  /*3520*/  STG.E.U16 desc[UR36][R8.64], R0 ;  /* 0x0000000008007986 */ /* 0x0001e2000c101524 */
[----:B------:R-:W-:Y:S05]  /*3530*/  BRA `(.L_x_16214) ;  /* 0x00000008009c7947 */ /* 0x000fea0003800000 */
.L_x_16217:
        /* <DEDUP_REMOVED lines=10> */
.L_x_16220:
[----:B------:R-:W0:Y:S02]  /*35e0*/  I2F.S16 R11, R11 ;  /* 0x0000000b000b7306 */ /* 0x000e240000101400 */
[----:B0-----:R-:W-:-:S04]  /*35f0*/  F2FP.F16.F32.PACK_AB R3, RZ, R11 ;  /* 0x0000000bff03723e */ /* 0x001fc800000000ff */
[----:B------:R-:W-:-:S05]  /*3600*/  PRMT R3, R3, 0x5410, RZ ;  /* 0x0000541003037816 */ /* 0x000fca00000000ff */
[----:B------:R0:W-:Y:S01]  /*3610*/  STG.E desc[UR36][R8.64], R3 ;  /* 0x0000000308007986 */ /* 0x0001e2000c101924 */
[----:B------:R-:W-:Y:S05]  /*3620*/  BRA `(.L_x_16214) ;  /* 0x0000000800607947 */ /* 0x000fea0003800000 */
.L_x_16219:
[----:B------:R-:W0:Y:S02]  /*3630*/  I2F.F64.S16 R4, R11 ;  /* 0x0000000b00047312 */ /* 0x000e240000101c00 */
[----:B0-----:R0:W-:Y:S01]  /*3640*/  STG.E.64 desc[UR36][R8.64], R4 ;  /* 0x0000000408007986 */ /* 0x0011e2000c101b24 */
[----:B------:R-:W-:Y:S05]  /*3650*/  BRA `(.L_x_16214) ;  /* 0x0000000800547947 */ /* 0x000fea0003800000 */
.L_x_16209:
        /* <DEDUP_REMOVED lines=10> */
.L_x_16223:
[----:B------:R-:W0:Y:S01]  /*3700*/  I2F.F64.S16 R4, R11 ;  /* 0x0000000b00047312 */ /* 0x000e220000101c00 */
[----:B------:R-:W-:-:S05]  /*3710*/  CS2R R6, SRZ ;  /* 0x0000000000067805 */ /* 0x000fca000001ff00 */
[----:B0-----:R0:W-:Y:S01]  /*3720*/  STG.E.128 desc[UR36][R8.64], R4 ;  /* 0x0000000408007986 */ /* 0x0011e2000c101d24 */
[----:B------:R-:W-:Y:S05]  /*3730*/  BRA `(.L_x_16214) ;  /* 0x00000008001c7947 */ /* 0x000fea0003800000 */
.L_x_16222:
        /* <DEDUP_REMOVED lines=17> */
.L_x_16227:
[----:B------:R-:W-:Y:S05]  /*3850*/  BSYNC.RECONVERGENT B0 ;  /* 0x0000000000007941 */ /* 0x000fea0003800200 */
.L_x_16226:
[----:B------:R0:W-:Y:S01]  /*3860*/  STG.E.U8 desc[UR36][R8.64], R3 ;  /* 0x0000000308007986 */ /* 0x0001e2000c101124 */
[----:B------:R-:W-:Y:S05]  /*3870*/  BRA `(.L_x_16214) ;  /* 0x0000000400cc7947 */ /* 0x000fea0003800000 */
.L_x_16225:
        /* <DEDUP_REMOVED lines=16> */
.L_x_16224:
[----:B------:R-:W0:Y:S02]  /*3980*/  I2F.S16 R0, R11 ;  /* 0x0000000b00007306 */ /* 0x000e240000101400 */
[----:B0-----:R-:W-:-:S05]  /*3990*/  F2FP.BF16.F32.PACK_AB R0, RZ, R0 ;  /* 0x00000000ff00723e */ /* 0x001fca00000010ff */
[----:B------:R0:W-:Y:S01]  /*39a0*/  STG.E.U16 desc[UR36][R8.64], R0 ;  /* 0x0000000008007986 */ /* 0x0001e2000c101524 */
[----:B------:R-:W-:Y:S05]  /*39b0*/  BRA `(.L_x_16214) ;  /* 0x00000004007c7947 */ /* 0x000fea0003800000 */
.L_x_16221:
        /* <DEDUP_REMOVED lines=10> */
.L_x_16230:
        /* <DEDUP_REMOVED lines=12> */
.L_x_16233:
[----:B------:R-:W-:-:S04]  /*3b20*/  SHF.R.U32.HI R0, RZ, 0x14, R11 ;  /* 0x00000014ff007819 */ /* 0x000fc8000001160b */
[----:B------:R-:W-:-:S04]  /*3b30*/  LOP3.LUT R0, R0, 0x1, RZ, 0xc0, !PT ;  /* 0x0000000100007812 */ /* 0x000fc800078ec0ff */
[----:B------:R-:W-:-:S04]  /*3b40*/  IADD3 R0, PT, PT, R11, 0x487ffff, R0 ;  /* 0x0487ffff0b007810 */ /* 0x000fc80007ffe000 */
[----:B------:R-:W-:-:S04]  /*3b50*/  SHF.R.U32.HI R0, RZ, 0x14, R0 ;  /* 0x00000014ff007819 */ /* 0x000fc80000011600 */
[----:B------:R-:W-:-:S07]  /*3b60*/  LOP3.LUT R0, R0, 0xff, RZ, 0xc0, !PT ;  /* 0x000000ff00007812 */ /* 0x000fce00078ec0ff */
.L_x_16234:
[----:B------:R-:W-:-:S07]  /*3b70*/  PRMT R4, R0, 0x7610, R4 ;  /* 0x0000761000047816 */ /* 0x000fce0000000004 */
.L_x_16232:
[----:B------:R-:W-:Y:S05]  /*3b80*/  BSYNC.RECONVERGENT B0 ;  /* 0x0000000000007941 */ /* 0x000fea0003800200 */
.L_x_16231:
[----:B------:R0:W-:Y:S01]  /*3b90*/  STG.E.U8 desc[UR36][R8.64], R4 ;  /* 0x0000000408007986 */ /* 0x0001e2000c101124 */
[----:B------:R-:W-:Y:S05]  /*3ba0*/  BRA `(.L_x_16214) ;  /* 0x0000000400007947 */ /* 0x000fea0003800000 */
.L_x_16229:
        /* <DEDUP_REMOVED lines=12> */
.L_x_16237:
[----:B------:R-:W-:-:S04]  /*3c70*/  SHF.R.U32.HI R0, RZ, 0x15, R11 ;  /* 0x00000015ff007819 */ /* 0x000fc8000001160b */
[----:B------:R-:W-:-:S04]  /*3c80*/  LOP3.LUT R0, R0, 0x1, RZ, 0xc0, !PT ;  /* 0x0000000100007812 */ /* 0x000fc800078ec0ff */
[----:B------:R-:W-:-:S04]  /*3c90*/  IADD3 R0, PT, PT, R11, 0x88fffff, R0 ;  /* 0x088fffff0b007810 */ /* 0x000fc80007ffe000 */
[----:B------:R-:W-:-:S04]  /*3ca0*/  SHF.R.U32.HI R0, RZ, 0x15, R0 ;  /* 0x00000015ff007819 */ /* 0x000fc80000011600 */
[----:B------:R-:W-:-:S07]  /*3cb0*/  LOP3.LUT R0, R0, 0xff, RZ, 0xc0, !PT ;  /* 0x000000ff00007812 */ /* 0x000fce00078ec0ff */
.L_x_16238:
[----:B------:R-:W-:-:S07]  /*3cc0*/  PRMT R4, R0, 0x7610, R4 ;  /* 0x0000761000047816 */ /* 0x000fce0000000004 */
.L_x_16236:
[----:B------:R-:W-:Y:S05]  /*3cd0*/  BSYNC.RECONVERGENT B0 ;  /* 0x0000000000007941 */ /* 0x000fea0003800200 */
.L_x_16235:
[----:B------:R0:W-:Y:S01]  /*3ce0*/  STG.E.U8 desc[UR36][R8.64], R4 ;  /* 0x0000000408007986 */ /* 0x0001e2000c101124 */
[----:B------:R-:W-:Y:S05]  /*3cf0*/  BRA `(.L_x_16214) ;  /* 0x0000000000ac7947 */ /* 0x000fea0003800000 */
.L_x_16228:
[----:B------:R-:W-:-:S13]  /*3d00*/  ISETP.NE.AND P0, PT, R0, 0x1c, PT ;  /* 0x0000001c0000780c */ /* 0x000fda0003f05270 */
[----:B------:R-:W-:Y:S05]  /*3d10*/  @!P0 BRA `(.L_x_16239) ;  /* 0x0000000000a08947 */ /* 0x000fea0003800000 */
[----:B------:R-:W-:-:S13]  /*3d20*/  ISETP.NE.AND P0, PT, R0, 0x1d, PT ;  /* 0x0000001d0000780c */ /* 0x000fda0003f05270 */
[----:B------:R-:W-:Y:S05]  /*3d30*/  @!P0 BRA `(.L_x_16240) ;  /* 0x0000000000888947 */ /* 0x000fea0003800000 */
[----:B------:R-:W-:-:S13]  /*3d40*/  ISETP.NE.AND P0, PT, R0, 0x2c, PT ;  /* 0x0000002c0000780c */ /* 0x000fda0003f05270 */
[----:B------:R-:W-:Y:S05]  /*3d50*/  @!P0 BRA `(.L_x_16241) ;  /* 0x0000000000448947 */ /* 0x000fea0003800000 */
.L_x_16213:
        /* <DEDUP_REMOVED lines=16> */
.L_x_16242:
[----:B------:R-:W-:Y:S05]  /*3e60*/  BRA `(.L_x_16214) ;  /* 0x0000000000507947 */ /* 0x000fea0003800000 */
.L_x_16241:
        /* <DEDUP_REMOVED lines=15> */
.L_x_16240:
[----:B------:R-:W-:Y:S02]  /*3f60*/  IMAD.MOV.U32 R4, RZ, RZ, R11 ;  /* 0x000000ffff047224 */ /* 0x000fe400078e000b */
[----:B------:R-:W-:-:S05]  /*3f70*/  IMAD.MOV.U32 R5, RZ, RZ, RZ ;  /* 0x000000ffff057224 */ /* 0x000fca00078e00ff */
[----:B------:R0:W-:Y:S01]  /*3f80*/  STG.E.64 desc[UR36][R8.64], R4 ;  /* 0x0000000408007986 */ /* 0x0001e2000c101b24 */
[----:B------:R-:W-:Y:S05]  /*3f90*/  BRA `(.L_x_16214) ;  /* 0x0000000000047947 */ /* 0x000fea0003800000 */
.L_x_16239:
[----:B------:R0:W-:Y:S02]  /*3fa0*/  STG.E desc[UR36][R8.64], R11 ;  /* 0x0000000b08007986 */ /* 0x0001e4000c101924 */
.L_x_16214:
[----:B------:R-:W-:Y:S05]  /*3fb0*/  BSYNC.RECONVERGENT B6 ;  /* 0x0000000000067941 */ /* 0x000fea0003800200 */
.L_x_16208:
        /* <DEDUP_REMOVED lines=24> */
.L_x_16248:
[----:B------:R4:W-:Y:S01]  /*4140*/  STG.E.U8 desc[UR36][R8.64], R22 ;  /* 0x0000001608007986 */ /* 0x0009e2000c101124 */
[----:B------:R-:W-:Y:S05]  /*4150*/  BRA `(.L_x_16250) ;  /* 0x0000000c00047947 */ /* 0x000fea0003800000 */
.L_x_16247:
        /* <DEDUP_REMOVED lines=10> */
.L_x_16252:
[----:B------:R2:W-:Y:S01]  /*4200*/  STG.E desc[UR36][R8.64], R22 ;  /* 0x0000001608007986 */ /* 0x0005e2000c101924 */
[----:B------:R-:W-:Y:S05]  /*4210*/  BRA `(.L_x_16250) ;  /* 0x0000000800d47947 */ /* 0x000fea0003800000 */
.L_x_16251:
[----:B------:R0:W-:Y:S01]  /*4220*/  STG.E.U16 desc[UR36][R8.64], R22 ;  /* 0x0000001608007986 */ /* 0x0001e2000c101524 */
[----:B------:R-:W-:Y:S05]  /*4230*/  BRA `(.L_x_16250) ;  /* 0x0000000800cc7947 */ /* 0x000fea0003800000 */
.L_x_16246:
        /* <DEDUP_REMOVED lines=9> */
.L_x_16254:
[----:B------:R-:W0:Y:S02]  /*42d0*/  I2F.S16 R0, R22 ;  /* 0x0000001600007306 */ /* 0x000e240000101400 */
[----:B0-----:R-:W-:-:S05]  /*42e0*/  F2FP.F16.F32.PACK_AB R0, RZ, R0 ;  /* 0x00000000ff00723e */ /* 0x001fca00000000ff */
[----:B------:R0:W-:Y:S01]  /*42f0*/  STG.E.U16 desc[UR36][R8.64], R0 ;  /* 0x0000000008007986 */ /* 0x0001e2000c101524 */
[----:B------:R-:W-:Y:S05]  /*4300*/  BRA `(.L_x_16250) ;  /* 0x0000000800987947 */ /* 0x000fea0003800000 */
.L_x_16253:
        /* <DEDUP_REMOVED lines=10> */
.L_x_16256:
[----:B------:R-:W0:Y:S02]  /*43b0*/  I2F.S16 R22, R22 ;  /* 0x0000001600167306 */ /* 0x000e240000101400 */
[----:B0-----:R-:W-:-:S04]  /*43c0*/  F2FP.F16.F32.PACK_AB R3, RZ, R22 ;  /* 0x00000016ff03723e */ /* 0x001fc800000000ff */
[----:B------:R-:W-:-:S05]  /*43d0*/  PRMT R3, R3, 0x5410, RZ ;  /* 0x0000541003037816 */ /* 0x000fca00000000ff */
[----:B------:R0:W-:Y:S01]  /*43e0*/  STG.E desc[UR36][R8.64], R3 ;  /* 0x0000000308007986 */ /* 0x0001e2000c101924 */
[----:B------:R-:W-:Y:S05]  /*43f0*/  BRA `(.L_x_16250) ;  /* 0x00000008005c7947 */ /* 0x000fea0003800000 */
.L_x_16255:
[----:B------:R-:W0:Y:S02]  /*4400*/  I2F.F64.S16 R4, R22 ;  /* 0x0000001600047312 */ /* 0x000e240000101c00 */
[----:B0-----:R0:W-:Y:S01]  /*4410*/  STG.E.64 desc[UR36][R8.64], R4 ;  /* 0x0000000408007986 */ /* 0x0011e2000c101b24 */
[----:B------:R-:W-:Y:S05]  /*4420*/  BRA `(.L_x_16250) ;  /* 0x0000000800507947 */ /* 0x000fea0003800000 */
.L_x_16245:
        /* <DEDUP_REMOVED lines=12> */
.L_x_16260:
        /* <DEDUP_REMOVED lines=16> */
.L_x_16263:
[----:B------:R-:W-:-:S07]  /*45f0*/  PRMT R4, R0, 0x7610, R4 ;  /* 0x0000761000047816 */ /* 0x000fce0000000004 */
.L_x_16262:
[----:B------:R-:W-:Y:S05]  /*4600*/  BSYNC.RECONVERGENT B0 ;  /* 0x0000000000007941 */ /* 0x000fea0003800200 */
.L_x_16261:
[----:B------:R0:W-:Y:S01]  /*4610*/  STG.E.U8 desc[UR36][R8.64], R4 ;  /* 0x0000000408007986 */ /* 0x0001e2000c101124 */
[----:B------:R-:W-:Y:S05]  /*4620*/  BRA `(.L_x_16250) ;  /* 0x0000000400d07947 */ /* 0x000fea0003800000 */
.L_x_16259:
        /* <DEDUP_REMOVED lines=16> */
.L_x_16266:
[----:B------:R-:W-:-:S07]  /*4730*/  PRMT R4, R0, 0x7610, R4 ;  /* 0x0000761000047816 */ /* 0x000fce0000000004 */
.L_x_16265:
[----:B------:R-:W-:Y:S05]  /*4740*/  BSYNC.RECONVERGENT B0 ;  /* 0x0000000000007941 */ /* 0x000fea0003800200 */
.L_x_16264:
[----:B------:R0:W-:Y:S01]  /*4750*/  STG.E.U8 desc[UR36][R8.64], R4 ;  /* 0x0000000408007986 */ /* 0x0001e2000c101124 */
[----:B------:R-:W-:Y:S05]  /*4760*/  BRA `(.L_x_16250) ;  /* 0x0000000400807947 */ /* 0x000fea0003800000 */
.L_x_16258:
        /* <DEDUP_REMOVED lines=21> */
.L_x_16268:
[----:B------:R-:W-:Y:S02]  /*48c0*/  IMAD.MOV.U32 R4, RZ, RZ, R22 ;  /* 0x000000ffff047224 */ /* 0x000fe400078e0016 */
[----:B------:R-:W-:-:S05]  /*48d0*/  IMAD.MOV.U32 R5, RZ, RZ, RZ ;  /* 0x000000ffff057224 */ /* 0x000fca00078e00ff */
[----:B------:R0:W-:Y:S01]  /*48e0*/  STG.E.64 desc[UR36][R8.64], R4 ;  /* 0x0000000408007986 */ /* 0x0001e2000c101b24 */
[----:B------:R-:W-:Y:S05]  /*48f0*/  BRA `(.L_x_16250) ;  /* 0x00000004001c7947 */ /* 0x000fea0003800000 */
.L_x_16267:
[----:B------:R0:W-:Y:S01]  /*4900*/  STG.E desc[UR36][R8.64], R22 ;  /* 0x0000001608007986 */ /* 0x0001e2000c101924 */
[----:B------:R-:W-:Y:S05]  /*4910*/  BRA `(.L_x_16250) ;  /* 0x0000000400147947 */ /* 0x000fea0003800000 */
.L_x_16257:
        /* <DEDUP_REMOVED lines=8> */
.L_x_16270:
[----:B------:R-:W0:Y:S01]  /*49a0*/  I2F.F64.S16 R4, R22 ;  /* 0x0000001600047312 */ /* 0x000e220000101c00 */
[----:B------:R-:W-:-:S05]  /*49b0*/  CS2R R6, SRZ ;  /* 0x0000000000067805 */ /* 0x000fca000001ff00 */
[----:B0-----:R0:W-:Y:S01]  /*49c0*/  STG.E.128 desc[UR36][R8.64], R4 ;  /* 0x0000000408007986 */ /* 0x0011e2000c101d24 */
[----:B------:R-:W-:Y:S05]  /*49d0*/  BRA `(.L_x_16250) ;  /* 0x0000000000e47947 */ /* 0x000fea0003800000 */
.L_x_16269:
[----:B------:R-:W-:-:S13]  /*49e0*/  ISETP.NE.AND P0, PT, R0, 0xf, PT ;  /* 0x0000000f0000780c */ /* 0x000fda0003f05270 */
[----:B------:R-:W-:Y:S05]  /*49f0*/  @!P0 BRA `(.L_x_16271) ;  /* 0x0000000000d08947 */ /* 0x000fea0003800000 */
[----:B------:R-:W-:-:S13]  /*4a00*/  ISETP.NE.AND P0, PT, R0, 0x17, PT ;  /* 0x000000170000780c */ /* 0x000fda0003f05270 */
[----:B------:R-:W-:Y:S05]  /*4a10*/  @!P0 BRA `(.L_x_16272) ;  /* 0x0000000000848947 */ /* 0x000fea0003800000 */
[----:B------:R-:W-:-:S13]  /*4a20*/  ISETP.NE.AND P0, PT, R0, 0x18, PT ;  /* 0x000000180000780c */ /* 0x000fda0003f05270 */
[----:B------:R-:W-:Y:S05]  /*4a30*/  @!P0 BRA `(.L_x_16273) ;  /* 0x0000000000448947 */ /* 0x000fea0003800000 */
.L_x_16249:
        /* <DEDUP_REMOVED lines=16> */
.L_x_16274:
[----:B------:R-:W-:Y:S05]  /*4b40*/  BRA `(.L_x_16250) ;  /* 0x0000000000887947 */ /* 0x000fea0003800000 */
.L_x_16273:
        /* <DEDUP_REMOVED lines=11> */
.L_x_16276:
[----:B------:R-:W-:Y:S05]  /*4c00*/  BSYNC.RECONVERGENT B0 ;  /* 0x0000000000007941 */ /* 0x000fea0003800200 */
.L_x_16275:
[----:B------:R0:W-:Y:S01]  /*4c10*/  STG.E.U8 desc[UR36][R8.64], R3 ;  /* 0x0000000308007986 */ /* 0x0001e2000c101124 */
[----:B------:R-:W-:Y:S05]  /*4c20*/  BRA `(.L_x_16250) ;  /* 0x0000000000507947 */ /* 0x000fea0003800000 */
.L_x_16272:
        /* <DEDUP_REMOVED lines=12> */
.L_x_16277:
[----:B------:R-:W-:Y:S01]  /*4cf0*/  IMAD.MOV.U32 R3, RZ, RZ, 0x7f ;  /* 0x0000007fff037424 */ /* 0x000fe200078e00ff */
[----:B------:R-:W-:-:S04]  /*4d00*/  ISETP.GT.U32.AND P0, PT, R5, 0x7f800000, PT ;  /* 0x7f8000000500780c */ /* 0x000fc80003f04070 */
[----:B------:R-:W-:-:S05]  /*4d10*/  SEL R3, R3, 0x7c, P0 ;  /* 0x0000007c03037807 */ /* 0x000fca0000000000 */
[----:B------:R0:W-:Y:S01]  /*4d20*/  STG.E.U8 desc[UR36][R8.64], R3 ;  /* 0x0000000308007986 */ /* 0x0001e2000c101124 */
[----:B------:R-:W-:Y:S05]  /*4d30*/  BRA `(.L_x_16250) ;  /* 0x00000000000c7947 */ /* 0x000fea0003800000 */
.L_x_16271:
[----:B------:R-:W0:Y:S02]  /*4d40*/  I2F.S16 R0, R22 ;  /* 0x0000001600007306 */ /* 0x000e240000101400 */
[----:B0-----:R-:W-:-:S05]  /*4d50*/  F2FP.BF16.F32.PACK_AB R0, RZ, R0 ;  /* 0x00000000ff00723e */ /* 0x001fca00000010ff */
[----:B------:R0:W-:Y:S02]  /*4d60*/  STG.E.U16 desc[UR36][R8.64], R0 ;  /* 0x0000000008007986 */ /* 0x0001e4000c101524 */
.L_x_16250:
[----:B------:R-:W-:Y:S05]  /*4d70*/  BSYNC.RECONVERGENT B6 ;  /* 0x0000000000067941 */ /* 0x000fea0003800200 */
.L_x_16244:
[----:B------:R-:W-:-:S07]  /*4d80*/  VIADD R2, R2, 0x80 ;  /* 0x0000008002027836 */ /* 0x000fce0000000000 */
.L_x_16207:
[----:B------:R-:W-:-:S13]  /*4d90*/  ISETP.GE.AND P0, PT, R2, R19, PT ;  /* 0x000000130200720c */ /* 0x000fda0003f06270 */
[----:B------:R-:W-:Y:S05]  /*4da0*/  @P0 BREAK.RELIABLE B7 ;  /* 0x0000000000070942 */ /* 0x000fea0003800100 */
[----:B------:R-:W-:Y:S05]  /*4db0*/  @P0 BRA `(.L_x_16243) ;  /* 0x0000000c006c0947 */ /* 0x000fea0003800000 */
[----:B------:R-:W-:Y:S05]  /*4dc0*/  BSYNC.RELIABLE B7 ;  /* 0x0000000000077941 */ /* 0x000fea0003800100 */
.L_x_16206:
        /* <DEDUP_REMOVED lines=21> */
.L_x_16282:
[----:B------:R4:W-:Y:S01]  /*4f20*/  STG.E.U8 desc[UR36][R8.64], R18 ;  /* 0x0000001208007986 */ /* 0x0009e2000c101124 */
[----:B------:R-:W-:Y:S05]  /*4f30*/  BRA `(.L_x_16284) ;  /* 0x0000000c00047947 */ /* 0x000fea0003800000 */
.L_x_16281:
        /* <DEDUP_REMOVED lines=10> */
.L_x_16286:
[----:B------:R2:W-:Y:S01]  /*4fe0*/  STG.E desc[UR36][R8.64], R18 ;  /* 0x0000001208007986 */ /* 0x0005e2000c101924 */
[----:B------:R-:W-:Y:S05]  /*4ff0*/  BRA `(.L_x_16284) ;  /* 0x0000000800d47947 */ /* 0x000fea0003800000 */
.L_x_16285:
[----:B------:R0:W-:Y:S01]  /*5000*/  STG.E.U16 desc[UR36][R8.64], R18 ;  /* 0x0000001208007986 */ /* 0x0001e2000c101524 */
[----:B------:R-:W-:Y:S05]  /*5010*/  BRA `(.L_x_16284) ;  /* 0x0000000800cc7947 */ /* 0x000fea0003800000 */
.L_x_16280:
        /* <DEDUP_REMOVED lines=9> */
.L_x_16288:
[----:B------:R-:W0:Y:S02]  /*50b0*/  I2F.S16 R0, R18 ;  /* 0x0000001200007306 */ /* 0x000e240000101400 */
[----:B0-----:R-:W-:-:S05]  /*50c0*/  F2FP.F16.F32.PACK_AB R0, RZ, R0 ;  /* 0x00000000ff00723e */ /* 0x001fca00000000ff */
[----:B------:R0:W-:Y:S01]  /*50d0*/  STG.E.U16 desc[UR36][R8.64], R0 ;  /* 0x0000000008007986 */ /* 0x0001e2000c101524 */
[----:B------:R-:W-:Y:S05]  /*50e0*/  BRA `(.L_x_16284) ;  /* 0x0000000800987947 */ /* 0x000fea0003800000 */
.L_x_16287:
        /* <DEDUP_REMOVED lines=10> */
.L_x_16290:
[----:B------:R-:W0:Y:S02]  /*5190*/  I2F.S16 R18, R18 ;  /* 0x0000001200127306 */ /* 0x000e240000101400 */
[----:B0-----:R-:W-:-:S04]  /*51a0*/  F2FP.F16.F32.PACK_AB R3, RZ, R18 ;  /* 0x00000012ff03723e */ /* 0x001fc800000000ff */
[----:B------:R-:W-:-:S05]  /*51b0*/  PRMT R3, R3, 0x5410, RZ ;  /* 0x0000541003037816 */ /* 0x000fca00000000ff */
[----:B------:R0:W-:Y:S01]  /*51c0*/  STG.E desc[UR36][R8.64], R3 ;  /* 0x0000000308007986 */ /* 0x0001e2000c101924 */
[----:B------:R-:W-:Y:S05]  /*51d0*/  BRA `(.L_x_16284) ;  /* 0x00000008005c7947 */ /* 0x000fea0003800000 */
.L_x_16289:
[----:B------:R-:W0:Y:S02]  /*51e0*/  I2F.F64.S16 R4, R18 ;  /* 0x0000001200047312 */ /* 0x000e240000101c00 */
[----:B0-----:R0:W-:Y:S01]  /*51f0*/  STG.E.64 desc[UR36][R8.64], R4 ;  /* 0x0000000408007986 */ /* 0x0011e2000c101b24 */
[----:B------:R-:W-:Y:S05]  /*5200*/  BRA `(.L_x_16284) ;  /* 0x0000000800507947 */ /* 0x000fea0003800000 */
.L_x_16279:
        /* <DEDUP_REMOVED lines=12> */
.L_x_16294:
        /* <DEDUP_REMOVED lines=16> */
.L_x_16297:
[----:B------:R-:W-:-:S07]  /*53d0*/  PRMT R4, R0, 0x7610, R4 ;  /* 0x0000761000047816 */ /* 0x000fce0000000004 */
.L_x_16296:
[----:B------:R-:W-:Y:S05]  /*53e0*/  BSYNC.RECONVERGENT B0 ;  /* 0x0000000000007941 */ /* 0x000fea0003800200 */
.L_x_16295:
[----:B------:R0:W-:Y:S01]  /*53f0*/  STG.E.U8 desc[UR36][R8.64], R4 ;  /* 0x0000000408007986 */ /* 0x0001e2000c101124 */
[----:B------:R-:W-:Y:S05]  /*5400*/  BRA `(.L_x_16284) ;  /* 0x0000000400d07947 */ /* 0x000fea0003800000 */
.L_x_16293:
        /* <DEDUP_REMOVED lines=16> */
.L_x_16300:
[----:B------:R-:W-:-:S07]  /*5510*/  PRMT R4, R0, 0x7610, R4 ;  /* 0x0000761000047816 */ /* 0x000fce0000000004 */
.L_x_16299:
[----:B------:R-:W-:Y:S05]  /*5520*/  BSYNC.RECONVERGENT B0 ;  /* 0x0000000000007941 */ /* 0x000fea0003800200 */
.L_x_16298:
[----:B------:R0:W-:Y:S01]  /*5530*/  STG.E.U8 desc[UR36][R8.64], R4 ;  /* 0x0000000408007986 */ /* 0x0001e2000c101124 */
[----:B------:R-:W-:Y:S05]  /*5540*/  BRA `(.L_x_16284) ;  /* 0x0000000400807947 */ /* 0x000fea0003800000 */
.L_x_16292:
        /* <DEDUP_REMOVED lines=21> */
.L_x_16302:
[----:B------:R-:W-:Y:S02]  /*56a0*/  IMAD.MOV.U32 R4, RZ, RZ, R18 ;  /* 0x000000ffff047224 */ /* 0x000fe400078e0012 */
[----:B------:R-:W-:-:S05]  /*56b0*/  IMAD.MOV.U32 R5, RZ, RZ, RZ ;  /* 0x000000ffff057224 */ /* 0x000fca00078e00ff */
[----:B------:R0:W-:Y:S01]  /*56c0*/  STG.E.64 desc[UR36][R8.64], R4 ;  /* 0x0000000408007986 */ /* 0x0001e2000c101b24 */
[----:B------:R-:W-:Y:S05]  /*56d0*/  BRA `(.L_x_16284) ;  /* 0x00000004001c7947 */ /* 0x000fea0003800000 */
.L_x_16301:
[----:B------:R0:W-:Y:S01]  /*56e0*/  STG.E desc[UR36][R8.64], R18 ;  /* 0x0000001208007986 */ /* 0x0001e2000c101924 */
[----:B------:R-:W-:Y:S05]  /*56f0*/  BRA `(.L_x_16284) ;  /* 0x0000000400147947 */ /* 0x000fea0003800000 */
.L_x_16291:
        /* <DEDUP_REMOVED lines=8> */
.L_x_16304:
[----:B------:R-:W0:Y:S01]  /*5780*/  I2F.F64.S16 R4, R18 ;  /* 0x0000001200047312 */ /* 0x000e220000101c00 */
[----:B------:R-:W-:-:S05]  /*5790*/  CS2R R6, SRZ ;  /* 0x0000000000067805 */ /* 0x000fca000001ff00 */
[----:B0-----:R0:W-:Y:S01]  /*57a0*/  STG.E.128 desc[UR36][R8.64], R4 ;  /* 0x0000000408007986 */ /* 0x0011e2000c101d24 */
[----:B------:R-:W-:Y:S05]  /*57b0*/  BRA `(.L_x_16284) ;  /* 0x0000000000e47947 */ /* 0x000fea0003800000 */
.L_x_16303:
[----:B------:R-:W-:-:S13]  /*57c0*/  ISETP.NE.AND P0, PT, R0, 0xf, PT ;  /* 0x0000000f0000780c */ /* 0x000fda0003f05270 */
[----:B------:R-:W-:Y:S05]  /*57d0*/  @!P0 BRA `(.L_x_16305) ;  /* 0x0000000000d08947 */ /* 0x000fea0003800000 */
[----:B------:R-:W-:-:S13]  /*57e0*/  ISETP.NE.AND P0, PT, R0, 0x17, PT ;  /* 0x000000170000780c */ /* 0x000fda0003f05270 */
[----:B------:R-:W-:Y:S05]  /*57f0*/  @!P0 BRA `(.L_x_16306) ;  /* 0x0000000000848947 */ /* 0x000fea0003800000 */
[----:B------:R-:W-:-:S13]  /*5800*/  ISETP.NE.AND P0, PT, R0, 0x18, PT ;  /* 0x000000180000780c */ /* 0x000fda0003f05270 */
[----:B------:R-:W-:Y:S05]  /*5810*/  @!P0 BRA `(.L_x_16307) ;  /* 0x0000000000448947 */ /* 0x000fea0003800000 */
.L_x_16283:
        /* <DEDUP_REMOVED lines=16> */
.L_x_16308:
[----:B------:R-:W-:Y:S05]  /*5920*/  BRA `(.L_x_16284) ;  /* 0x0000000000887947 */ /* 0x000fea0003800000 */
.L_x_16307:
        /* <DEDUP_REMOVED lines=11> */
.L_x_16310:
[----:B------:R-:W-:Y:S05]  /*59e0*/  BSYNC.RECONVERGENT B0 ;  /* 0x0000000000007941 */ /* 0x000fea0003800200 */
.L_x_16309:
[----:B------:R0:W-:Y:S01]  /*59f0*/  STG.E.U8 desc[UR36][R8.64], R3 ;  /* 0x0000000308007986 */ /* 0x0001e2000c101124 */
[----:B------:R-:W-:Y:S05]  /*5a00*/  BRA `(.L_x_16284) ;  /* 0x0000000000507947 */ /* 0x000fea0003800000 */
.L_x_16306:
        /* <DEDUP_REMOVED lines=12> */
.L_x_16311:
[----:B------:R-:W-:Y:S01]  /*5ad0*/  IMAD.MOV.U32 R3, RZ, RZ, 0x7f ;  /* 0x0000007fff037424 */ /* 0x000fe200078e00ff */
[----:B------:R-:W-:-:S04]  /*5ae0*/  ISETP.GT.U32.AND P0, PT, R5, 0x7f800000, PT ;  /* 0x7f8000000500780c */ /* 0x000fc80003f04070 */
[----:B------:R-:W-:-:S05]  /*5af0*/  SEL R3, R3, 0x7c, P0 ;  /* 0x0000007c03037807 */ /* 0x000fca0000000000 */
[----:B------:R0:W-:Y:S01]  /*5b00*/  STG.E.U8 desc[UR36][R8.64], R3 ;  /* 0x0000000308007986 */ /* 0x0001e2000c101124 */
[----:B------:R-:W-:Y:S05]  /*5b10*/  BRA `(.L_x_16284) ;  /* 0x00000000000c7947 */ /* 0x000fea0003800000 */
.L_x_16305:
[----:B------:R-:W0:Y:S02]  /*5b20*/  I2F.S16 R0, R18 ;  /* 0x0000001200007306 */ /* 0x000e240000101400 */
[----:B0-----:R-:W-:-:S05]  /*5b30*/  F2FP.BF16.F32.PACK_AB R0, RZ, R0 ;  /* 0x00000000ff00723e */ /* 0x001fca00000010ff */
[----:B------:R0:W-:Y:S02]  /*5b40*/  STG.E.U16 desc[UR36][R8.64], R0 ;  /* 0x0000000008007986 */ /* 0x0001e4000c101524 */
.L_x_16284:
[----:B------:R-:W-:Y:S05]  /*5b50*/  BSYNC.RECONVERGENT B6 ;  /* 0x0000000000067941 */ /* 0x000fea0003800200 */
.L_x_16278:
[----:B------:R-:W-:-:S07]  /*5b60*/  VIADD R2, R2, 0x80 ;  /* 0x0000008002027836 */ /* 0x000fce0000000000 */
.L_x_16243:
[----:B------:R-:W-:Y:S05]  /*5b70*/  BSYNC.RECONVERGENT B8 ;  /* 0x0000000000087941 */ /* 0x000fea0003800200 */
.L_x_16205:
        /* <DEDUP_REMOVED lines=21> */
.L_x_16315:
[----:B------:R-:W-:Y:S01]  /*5cd0*/  STG.E.U8 desc[UR36][R2.64], R16 ;  /* 0x0000001002007986 */ /* 0x000fe2000c101124 */
[----:B------:R-:W-:Y:S05]  /*5ce0*/  EXIT ;  /* 0x000000000000794d */ /* 0x000fea0003800000 */
.L_x_16314:
        /* <DEDUP_REMOVED lines=9> */
.L_x_16318:
[----:B------:R-:W-:Y:S01]  /*5d80*/  STG.E desc[UR36][R2.64], R16 ;  /* 0x0000001002007986 */ /* 0x000fe2000c101924 */
[----:B------:R-:W-:Y:S05]  /*5d90*/  EXIT ;  /* 0x000000000000794d */ /* 0x000fea0003800000 */
.L_x_16317:
[----:B------:R-:W-:Y:S01]  /*5da0*/  STG.E.U16 desc[UR36][R2.64], R16 ;  /* 0x0000001002007986 */ /* 0x000fe2000c101524 */
[----:B------:R-:W-:Y:S05]  /*5db0*/  EXIT ;  /* 0x000000000000794d */ /* 0x000fea0003800000 */
.L_x_16313:
        /* <DEDUP_REMOVED lines=9> */
.L_x_16320:
[----:B------:R-:W0:Y:S02]  /*5e50*/  I2F.S16 R0, R16 ;  /* 0x0000001000007306 */ /* 0x000e240000101400 */
[----:B0-----:R-:W-:-:S05]  /*5e60*/  F2FP.F16.F32.PACK_AB R0, RZ, R0 ;  /* 0x00000000ff00723e */ /* 0x001fca00000000ff */
[----:B------:R-:W-:Y:S01]  /*5e70*/  STG.E.U16 desc[UR36][R2.64], R0 ;  /* 0x0000000002007986 */ /* 0x000fe2000c101524 */
[----:B------:R-:W-:Y:S05]  /*5e80*/  EXIT ;  /* 0x000000000000794d */ /* 0x000fea0003800000 */
.L_x_16319:
        /* <DEDUP_REMOVED lines=10> */
.L_x_16322:
[----:B------:R-:W0:Y:S02]  /*5f30*/  I2F.S16 R16, R16 ;  /* 0x0000001000107306 */ /* 0x000e240000101400 */
[----:B0-----:R-:W-:-:S04]  /*5f40*/  F2FP.F16.F32.PACK_AB R5, RZ, R16 ;  /* 0x00000010ff05723e */ /* 0x001fc800000000ff */
[----:B------:R-:W-:-:S05]  /*5f50*/  PRMT R5, R5, 0x5410, RZ ;  /* 0x0000541005057816 */ /* 0x000fca00000000ff */
[----:B------:R-:W-:Y:S01]  /*5f60*/  STG.E desc[UR36][R2.64], R5 ;  /* 0x0000000502007986 */ /* 0x000fe2000c101924 */
[----:B------:R-:W-:Y:S05]  /*5f70*/  EXIT ;  /* 0x000000000000794d */ /* 0x000fea0003800000 */
.L_x_16321:
[----:B------:R-:W0:Y:S02]  /*5f80*/  I2F.F64.S16 R16, R16 ;  /* 0x0000001000107312 */ /* 0x000e240000101c00 */
[----:B0-----:R-:W-:Y:S01]  /*5f90*/  STG.E.64 desc[UR36][R2.64], R16 ;  /* 0x0000001002007986 */ /* 0x001fe2000c101b24 */
[----:B------:R-:W-:Y:S05]  /*5fa0*/  EXIT ;  /* 0x000000000000794d */ /* 0x000fea0003800000 */
.L_x_16312:
        /* <DEDUP_REMOVED lines=12> */
.L_x_16326:
        /* <DEDUP_REMOVED lines=17> */
.L_x_16328:
[----:B------:R-:W-:Y:S05]  /*6180*/  BSYNC.RECONVERGENT B0 ;  /* 0x0000000000007941 */ /* 0x000fea0003800200 */
.L_x_16327:
[----:B------:R-:W-:Y:S01]  /*6190*/  STG.E.U8 desc[UR36][R2.64], R0 ;  /* 0x0000000002007986 */ /* 0x000fe2000c101124 */
[----:B------:R-:W-:Y:S05]  /*61a0*/  EXIT ;  /* 0x000000000000794d */ /* 0x000fea0003800000 */
.L_x_16325:
        /* <DEDUP_REMOVED lines=17> */
.L_x_16330:
[----:B------:R-:W-:Y:S05]  /*62c0*/  BSYNC.RECONVERGENT B0 ;  /* 0x0000000000007941 */ /* 0x000fea0003800200 */
.L_x_16329:
[----:B------:R-:W-:Y:S01]  /*62d0*/  STG.E.U8 desc[UR36][R2.64], R0 ;  /* 0x0000000002007986 */ /* 0x000fe2000c101124 */
[----:B------:R-:W-:Y:S05]  /*62e0*/  EXIT ;  /* 0x000000000000794d */ /* 0x000fea0003800000 */
.L_x_16324:
        /* <DEDUP_REMOVED lines=21> */
.L_x_16332:
[----:B------:R-:W-:-:S05]  /*6440*/  IMAD.MOV.U32 R17, RZ, RZ, RZ ;  /* 0x000000ffff117224 */ /* 0x000fca00078e00ff */
[----:B------:R-:W-:Y:S01]  /*6450*/  STG.E.64 desc[UR36][R2.64], R16 ;  /* 0x0000001002007986 */ /* 0x000fe2000c101b24 */
[----:B------:R-:W-:Y:S05]  /*6460*/  EXIT ;  /* 0x000000000000794d */ /* 0x000fea0003800000 */
.L_x_16331:
[----:B------:R-:W-:Y:S01]  /*6470*/  STG.E desc[UR36][R2.64], R16 ;  /* 0x0000001002007986 */ /* 0x000fe2000c101924 */
[----:B------:R-:W-:Y:S05]  /*6480*/  EXIT ;  /* 0x000000000000794d */ /* 0x000fea0003800000 */
.L_x_16323:
        /* <DEDUP_REMOVED lines=8> */
.L_x_16334:
[----:B------:R-:W0:Y:S01]  /*6510*/  I2F.F64.S16 R16, R16 ;  /* 0x0000001000107312 */ /* 0x000e220000101c00 */
[----:B--23--:R-:W-:-:S05]  /*6520*/  CS2R R18, SRZ ;  /* 0x0000000000127805 */ /* 0x00cfca000001ff00 */
[----:B0-----:R-:W-:Y:S01]  /*6530*/  STG.E.128 desc[UR36][R2.64], R16 ;  /* 0x0000001002007986 */ /* 0x001fe2000c101d24 */
[----:B------:R-:W-:Y:S05]  /*6540*/  EXIT ;  /* 0x000000000000794d */ /* 0x000fea0003800000 */
.L_x_16333:
[----:B------:R-:W-:-:S13]  /*6550*/  ISETP.NE.AND P0, PT, R0, 0xf, PT ;  /* 0x0000000f0000780c */ /* 0x000fda0003f05270 */
[----:B------:R-:W-:Y:S05]  /*6560*/  @!P0 BRA `(.L_x_16335) ;  /* 0x0000000000d48947 */ /* 0x000fea0003800000 */
[----:B------:R-:W-:-:S13]  /*6570*/  ISETP.NE.AND P0, PT, R0, 0x17, PT ;  /* 0x000000170000780c */ /* 0x000fda0003f05270 */
[----:B------:R-:W-:Y:S05]  /*6580*/  @!P0 BRA `(.L_x_16336) ;  /* 0x0000000000848947 */ /* 0x000fea0003800000 */
[----:B------:R-:W-:-:S13]  /*6590*/  ISETP.NE.AND P0, PT, R0, 0x18, PT ;  /* 0x000000180000780c */ /* 0x000fda0003f05270 */
[----:B------:R-:W-:Y:S05]  /*65a0*/  @!P0 BRA `(.L_x_16337) ;  /* 0x0000000000448947 */ /* 0x000fea0003800000 */
.L_x_16316:
        /* <DEDUP_REMOVED lines=16> */
.L_x_16338:
[----:B------:R-:W-:Y:S05]  /*66b0*/  EXIT ;  /* 0x000000000000794d */ /* 0x000fea0003800000 */
.L_x_16337:
        /* <DEDUP_REMOVED lines=11> */
.L_x_16340:
[----:B------:R-:W-:Y:S05]  /*6770*/  BSYNC.RECONVERGENT B0 ;  /* 0x0000000000007941 */ /* 0x000fea0003800200 */
.L_x_16339:
[----:B------:R-:W-:Y:S01]  /*6780*/  STG.E.U8 desc[UR36][R2.64], R5 ;  /* 0x0000000502007986 */ /* 0x000fe2000c101124 */
[----:B------:R-:W-:Y:S05]  /*6790*/  EXIT ;  /* 0x000000000000794d */ /* 0x000fea0003800000 */
.L_x_16336:
        /* <DEDUP_REMOVED lines=13> */
.L_x_16341:
[----:B------:R-:W-:Y:S01]  /*6870*/  IMAD.MOV.U32 R5, RZ, RZ, 0x7f ;  /* 0x0000007fff057424 */ /* 0x000fe200078e00ff */
[----:B------:R-:W-:-:S04]  /*6880*/  ISETP.GT.U32.AND P0, PT, R7, 0x7f800000, PT ;  /* 0x7f8000000700780c */ /* 0x000fc80003f04070 */
[----:B------:R-:W-:-:S05]  /*6890*/  SEL R5, R5, 0x7c, P0 ;  /* 0x0000007c05057807 */ /* 0x000fca0000000000 */
[----:B------:R-:W-:Y:S01]  /*68a0*/  STG.E.U8 desc[UR36][R2.64], R5 ;  /* 0x0000000502007986 */ /* 0x000fe2000c101124 */
[----:B------:R-:W-:Y:S05]  /*68b0*/  EXIT ;  /* 0x000000000000794d */ /* 0x000fea0003800000 */
.L_x_16335:
[----:B------:R-:W0:Y:S02]  /*68c0*/  I2F.S16 R0, R16 ;  /* 0x0000001000007306 */ /* 0x000e240000101400 */
[----:B0-----:R-:W-:-:S05]  /*68d0*/  F2FP.BF16.F32.PACK_AB R0, RZ, R0 ;  /* 0x00000000ff00723e */ /* 0x001fca00000010ff */
[----:B------:R-:W-:Y:S01]  /*68e0*/  STG.E.U16 desc[UR36][R2.64], R0 ;  /* 0x0000000002007986 */ /* 0x000fe2000c101524 */
[----:B------:R-:W-:Y:S05]  /*68f0*/  EXIT ;  /* 0x000000000000794d */ /* 0x000fea0003800000 */
.L_x_16342:
        /* <DEDUP_REMOVED lines=16> */
.L_x_43519:


//--------------------- .text._ZN2at6native18elementwise_kernelILi128ELi4EZNS0_22gpu_kernel_impl_nocastINS0_13AUnaryFunctorIbbbZZZNS0_22logical_or_kernel_cudaERNS_14TensorIteratorEENKUlvE0_clEvENKUlvE7_clEvEUlbbE_EEEEvRNS_18TensorIteratorBaseERKT_EUliE_EEviT1_ --------------------------
	.section	.text._ZN2at6native18elementwise_kernelILi128ELi4EZNS0_22gpu_kernel_impl_nocastINS0_13AUnaryFunctorIbbbZZZNS0_22logical_or_kernel_cudaERNS_14TensorIteratorEENKUlvE0_clEvENKUlvE7_clEvEUlbbE_EEEEvRNS_18TensorIteratorBaseERKT_EUliE_EEviT1_,"ax",@progbits
	.align	128
        .global         _ZN2at6native18elementwise_kernelILi128ELi4EZNS0_22gpu_kernel_impl_nocastINS0_13AUnaryFunctorIbbbZZZNS0_22logical_or_kernel_cudaERNS_14TensorIteratorEENKUlvE0_clEvENKUlvE7_clEvEUlbbE_EEEEvRNS_18TensorIteratorBaseERKT_EUliE_EEviT1_
        .type           _ZN2at6native18elementwise_kernelILi128ELi4EZNS0_22gpu_kernel_impl_nocastINS0_13AUnaryFunctorIbbbZZZNS0_22logical_or_kernel_cudaERNS_14TensorIteratorEENKUlvE0_clEvENKUlvE7_clEvEUlbbE_EEEEvRNS_18TensorIteratorBaseERKT_EUliE_EEviT1_,@function
        .size           _ZN2at6native18elementwise_kernelILi128ELi4EZNS0_22gpu_kernel_impl_nocastINS0_13AUnaryFunctorIbbbZZZNS0_22logical_or_kernel_cudaERNS_14TensorIteratorEENKUlvE0_clEvENKUlvE7_clEvEUlbbE_EEEEvRNS_18TensorIteratorBaseERKT_EUliE_EEviT1_,(.L_x_43520 - _ZN2at6native18elementwise_kernelILi128ELi4EZNS0_22gpu_kernel_impl_nocastINS0_13AUnaryFunctorIbbbZZZNS0_22logical_or_kernel_cudaERNS_14TensorIteratorEENKUlvE0_clEvENKUlvE7_clEvEUlbbE_EEEEvRNS_18TensorIteratorBaseERKT_EUliE_EEviT1_)
        .other          _ZN2at6native18elementwise_kernelILi128ELi4EZNS0_22gpu_kernel_impl_nocastINS0_13AUnaryFunctorIbbbZZZNS0_22logical_or_kernel_cudaERNS_14TensorIteratorEENKUlvE0_clEvENKUlvE7_clEvEUlbbE_EEEEvRNS_18TensorIteratorBaseERKT_EUliE_EEviT1_,@"STO_CUDA_ENTRY STV_DEFAULT"
_ZN2at6native18elementwise_kernelILi128ELi4EZNS0_22gpu_kernel_impl_nocastINS0_13AUnaryFunctorIbbbZZZNS0_22logical_or_kernel_cudaERNS_14TensorIteratorEENKUlvE0_clEvENKUlvE7_clEvEUlbbE_EEEEvRNS_18TensorIteratorBaseERKT_EUliE_EEviT1_:
.text._ZN2at6native18elementwise_kernelILi128ELi4EZNS0_22gpu_kernel_impl_nocastINS0_13AUnaryFunctorIbbbZZZNS0_22logical_or_kernel_cudaERNS_14TensorIteratorEENKUlvE0_clEvENKUlvE7_clEvEUlbbE_EEEEvRNS_18TensorIteratorBaseERKT_EUliE_EEviT1_:
[----:B------:R-:W-:Y:S08]  /*0000*/  LDC R1, c[0x0][0x37c] ;  /* 0x0000df00ff017b82 */ /* 0x000ff00000000800 */
[----:B------:R-:W0:Y:S01]  /*0010*/  LDC R4, c[0x0][0x388] ;  /* 0x0000e200ff047b82 */ /* 0x000e220000000800 */
[----:B------:R-:W1:Y:S01]  /*0020*/  S2R R3, SR_TID.X ;  /* 0x0000000000037919 */ /* 0x000e620000002100 */
[----:B------:R-:W2:Y:S06]  /*0030*/  LDCU.64 UR6, c[0x0][0x358] ;  /* 0x00006b00ff0677ac */ /* 0x000eac0008000a00 */
[----:B------:R-:W3:Y:S08]  /*0040*/  S2UR UR4, SR_CTAID.X ;  /* 0x00000000000479c3 */ /* 0x000ef00000002500 */
[----:B------:R-:W4:Y:S01]  /*0050*/  LDC.U8 R0, c[0x0][0x591] ;  /* 0x00016440ff007b82 */ /* 0x000f220000000000 */
        /* <DEDUP_REMOVED lines=10> */
[----:B0-----:R-:W4:Y:S06]  /*0100*/  LDG.E.U8 R5, desc[UR6][R4.64] ;  /* 0x0000000604057981 */ /* 0x001f2c000c1e1100 */
[----:B------:R-:W0:Y:S01]  /*0110*/  LDC.64 R6, c[0x0][0x580] ;  /* 0x00016000ff067b82 */ /* 0x000e220000000a00 */
[----:B------:R-:W-:Y:S02]  /*0120*/  IADD3 R3, PT, PT, R3, 0x80, RZ ;  /* 0x0000008003037810 */ /* 0x000fe40007ffe0ff */
[----:B----4-:R-:W-:-:S04]  /*0130*/  LOP3.LUT P0, RZ, R0, 0xff, R5, 0xc8, !PT ;  /* 0x000000ff00ff7812 */ /* 0x010fc8000780c805 */
        /* <DEDUP_REMOVED lines=8> */
[----:B------:R-:W-:Y:S02]  /*01c0*/  IADD3 R3, PT, PT, R3, 0x80, RZ ;  /* 0x0000008003037810 */ /* 0x000fe40007ffe0ff */
[----:B--2---:R-:W-:-:S04]  /*01d0*/  LOP3.LUT P0, RZ, R0, 0xff, R5, 0xc8, !PT ;  /* 0x000000ff00ff7812 */ /* 0x004fc8000780c805 */
[----:B------:R-:W-:-:S05]  /*01e0*/  SEL R9, RZ, 0x1, !P0 ;  /* 0x00000001ff097807 */ /* 0x000fca0004000000 */
[----:B0-----:R0:W-:Y:S04]  /*01f0*/  STG.E.U8 desc[UR6][R6.64], R9 ;  /* 0x0000000906007986 */ /* 0x0011e8000c101106 */
.L_x_16346:
[----:B------:R-:W-:-:S13]  /*0200*/  ISETP.GE.AND P0, PT, R3, UR4, PT ;  /* 0x0000000403007c0c */ /* 0x000fda000bf06270 */
[----:B------:R-:W-:Y:S05]  /*0210*/  @P0 BREAK.RELIABLE B1 ;  /* 0x0000000000010942 */ /* 0x000fea0003800100 */
[----:B------:R-:W-:Y:S05]  /*0220*/  @P0 BRA `(.L_x_16347) ;  /* 0x0000000000200947 */ /* 0x000fea0003800000 */
[----:B------:R-:W-:Y:S05]  /*0230*/  BSYNC.RELIABLE B1 ;  /* 0x0000000000017941 */ /* 0x000fea0003800100 */
.L_x_16345:
[----:B------:R-:W1:Y:S02]  /*0240*/  LDC.64 R4, c[0x0][0x588] ;  /* 0x00016200ff047b82 */ /* 0x000e640000000a00 */
[----:B-1----:R-:W4:Y:S06]  /*0250*/  LDG.E.U8 R5, desc[UR6][R4.64] ;  /* 0x0000000604057981 */ /* 0x002f2c000c1e1100 */
[----:B0-----:R-:W0:Y:S01]  /*0260*/  LDC.64 R6, c[0x0][0x580] ;  /* 0x00016000ff067b82 */ /* 0x001e220000000a00 */
[----:B------:R-:W-:Y:S02]  /*0270*/  IADD3 R3, PT, PT, R3, 0x80, RZ ;  /* 0x0000008003037810 */ /* 0x000fe40007ffe0ff */
[----:B----4-:R-:W-:-:S04]  /*0280*/  LOP3.LUT P0, RZ, R0, 0xff, R5, 0xc8, !PT ;  /* 0x000000ff00ff7812 */ /* 0x010fc8000780c805 */
[----:B------:R-:W-:-:S05]  /*0290*/  SEL R9, RZ, 0x1, !P0 ;  /* 0x00000001ff097807 */ /* 0x000fca0004000000 */
[----:B0-----:R1:W-:Y:S04]  /*02a0*/  STG.E.U8 desc[UR6][R6.64], R9 ;  /* 0x0000000906007986 */ /* 0x0013e8000c101106 */
.L_x_16347:
[----:B------:R-:W-:Y:S05]  /*02b0*/  BSYNC.RECONVERGENT B0 ;  /* 0x0000000000007941 */ /* 0x000fea0003800200 */
.L_x_16344:
[----:B------:R-:W-:Y:S05]  /*02c0*/  WARPSYNC.ALL ;  /* 0x0000000000007948 */ /* 0x000fea0003800000 */
[----:B------:R-:W-:-:S13]  /*02d0*/  ISETP.GE.AND P0, PT, R3, UR4, PT ;  /* 0x0000000403007c0c */ /* 0x000fda000bf06270 */
[----:B------:R-:W-:Y:S05]  /*02e0*/  @P0 EXIT ;  /* 0x000000000000094d */ /* 0x000fea0003800000 */
[----:B------:R-:W2:Y:S02]  /*02f0*/  LDC.64 R2, c[0x0][0x588] ;  /* 0x00016200ff027b82 */ /* 0x000ea40000000a00 */
[----:B--2---:R-:W4:Y:S06]  /*0300*/  LDG.E.U8 R3, desc[UR6][R2.64] ;  /* 0x0000000602037981 */ /* 0x004f2c000c1e1100 */
[----:B------:R-:W2:Y:S01]  /*0310*/  LDC.64 R4, c[0x0][0x580] ;  /* 0x00016000ff047b82 */ /* 0x000ea20000000a00 */
[----:B----4-:R-:W-:-:S04]  /*0320*/  LOP3.LUT P0, RZ, R0, 0xff, R3, 0xc8, !PT ;  /* 0x000000ff00ff7812 */ /* 0x010fc8000780c803 */
[----:B01----:R-:W-:-:S05]  /*0330*/  SEL R7, RZ, 0x1, !P0 ;  /* 0x00000001ff077807 */ /* 0x003fca0004000000 */
[----:B--2---:R-:W-:Y:S01]  /*0340*/  STG.E.U8 desc[UR6][R4.64], R7 ;  /* 0x0000000704007986 */ /* 0x004fe2000c101106 */
[----:B------:R-:W-:Y:S05]  /*0350*/  EXIT ;  /* 0x000000000000794d */ /* 0x000fea0003800000 */
.L_x_16343:
        /* <DEDUP_REMOVED lines=306> */
.L_x_16351:
[----:B------:R-:W0:Y:S02]  /*1680*/  LDCU.128 UR8, c[0x0][0x580] ;  /* 0x0000b000ff0877ac */ /* 0x000e240008000c00 */
[----:B0-----:R-:W-:-:S04]  /*1690*/  IADD3 R6, P0, PT, R6, UR10, RZ ;  /* 0x0000000a06067c10 */ /* 0x001fc8000ff1e0ff */
[----:B------:R-:W-:-:S06]  /*16a0*/  IADD3.X R7, PT, PT, RZ, UR11, RZ, P0, !PT ;  /* 0x0000000bff077c10 */ /* 0x000fcc00087fe4ff */
[----:B------:R-:W4:Y:S01]  /*16b0*/  LDG.E.U8 R7, desc[UR6][R6.64] ;  /* 0x0000000606077981 */ /* 0x000f22000c1e1100 */
[----:B------:R-:W-:Y:S02]  /*16c0*/  IADD3 R8, P1, PT, R5, UR8, RZ ;  /* 0x0000000805087c10 */ /* 0x000fe4000ff3e0ff */
[----:B------:R-:W-:Y:S02]  /*16d0*/  IADD3 R3, PT, PT, R3, 0x80, RZ ;  /* 0x0000008003037810 */ /* 0x000fe40007ffe0ff */
[----:B------:R-:W-:Y:S02]  /*16e0*/  IADD3.X R9, PT, PT, RZ, UR9, RZ, P1, !PT ;  /* 0x00000009ff097c10 */ /* 0x000fe40008ffe4ff */
[----:B----4-:R-:W-:-:S04]  /*16f0*/  LOP3.LUT P0, RZ, R0, 0xff, R7, 0xc8, !PT ;  /* 0x000000ff00ff7812 */ /* 0x010fc8000780c807 */
[----:B------:R-:W-:Y:S02]  /*1700*/  SEL R5, RZ, 0x1, !P0 ;  /* 0x00000001ff057807 */ /* 0x000fe40004000000 */
[----:B------:R-:W-:-:S03]  /*1710*/  ISETP.GE.AND P0, PT, R3, UR4, PT ;  /* 0x0000000403007c0c */ /* 0x000fc6000bf06270 */
[----:B------:R0:W-:Y:S10]  /*1720*/  STG.E.U8 desc[UR6][R8.64], R5 ;  /* 0x0000000508007986 */ /* 0x0001f4000c101106 */
[----:B------:R-:W-:Y:S05]  /*1730*/  @P0 BREAK.RELIABLE B1 ;  /* 0x0000000000010942 */ /* 0x000fea0003800100 */
        /* <DEDUP_REMOVED lines=299> */
.L_x_16353:
[----:B------:R-:W0:Y:S02]  /*29f0*/  LDCU.128 UR8, c[0x0][0x580] ;  /* 0x0000b000ff0877ac */ /* 0x000e240008000c00 */
[----:B0-----:R-:W-:-:S04]  /*2a00*/  IADD3 R6, P0, PT, R6, UR10, RZ ;  /* 0x0000000a06067c10 */ /* 0x001fc8000ff1e0ff */
[----:B------:R-:W-:-:S06]  /*2a10*/  IADD3.X R7, PT, PT, RZ, UR11, RZ, P0, !PT ;  /* 0x0000000bff077c10 */ /* 0x000fcc00087fe4ff */
[----:B------:R-:W2:Y:S01]  /*2a20*/  LDG.E.U8 R7, desc[UR6][R6.64] ;  /* 0x0000000606077981 */ /* 0x000ea2000c1e1100 */
[----:B------:R-:W-:Y:S01]  /*2a30*/  IADD3 R8, P1, PT, R5, UR8, RZ ;  /* 0x0000000805087c10 */ /* 0x000fe2000ff3e0ff */
[----:B------:R-:W-:-:S03]  /*2a40*/  VIADD R3, R3, 0x80 ;  /* 0x0000008003037836 */ /* 0x000fc60000000000 */
[----:B------:R-:W-:Y:S02]  /*2a50*/  IADD3.X R9, PT, PT, RZ, UR9, RZ, P1, !PT ;  /* 0x00000009ff097c10 */ /* 0x000fe40008ffe4ff */
[----:B--2---:R-:W-:-:S04]  /*2a60*/  LOP3.LUT P0, RZ, R0, 0xff, R7, 0xc8, !PT ;  /* 0x000000ff00ff7812 */ /* 0x004fc8000780c807 */
[----:B------:R-:W-:-:S05]  /*2a70*/  SEL R5, RZ, 0x1, !P0 ;  /* 0x00000001ff057807 */ /* 0x000fca0004000000 */
[----:B------:R0:W-:Y:S04]  /*2a80*/  STG.E.U8 desc[UR6][R8.64], R5 ;  /* 0x0000000508007986 */ /* 0x0001e8000c101106 */
.L_x_16350:
[----:B------:R-:W-:-:S13]  /*2a90*/  ISETP.GE.AND P0, PT, R3, UR4, PT ;  /* 0x0000000403007c0c */ /* 0x000fda000bf06270 */
[----:B------:R-:W-:Y:S05]  /*2aa0*/  @P0 BREAK.RELIABLE B1 ;  /* 0x0000000000010942 */ /* 0x000fea0003800100 */
[----:B------:R-:W-:Y:S05]  /*2ab0*/  @P0 BRA `(.L_x_16352) ;  /* 0x0000001000d40947 */ /* 0x000fea0003800000 */
[----:B------:R-:W-:Y:S05]  /*2ac0*/  BSYNC.RELIABLE B1 ;  /* 0x0000000000017941 */ /* 0x000fea0003800100 */
.L_x_16349:
        /* <DEDUP_REMOVED lines=298> */
.L_x_16354:
[----:B------:R-:W0:Y:S02]  /*3d70*/  LDCU.128 UR8, c[0x0][0x580] ;  /* 0x0000b000ff0877ac */ /* 0x000e240008000c00 */
[----:B0-----:R-:W-:-:S04]  /*3d80*/  IADD3 R6, P0, PT, R6, UR10, RZ ;  /* 0x0000000a06067c10 */ /* 0x001fc8000ff1e0ff */
[----:B------:R-:W-:-:S06]  /*3d90*/  IADD3.X R7, PT, PT, RZ, UR11, RZ, P0, !PT ;  /* 0x0000000bff077c10 */ /* 0x000fcc00087fe4ff */
[----:B------:R-:W4:Y:S01]  /*3da0*/  LDG.E.U8 R7, desc[UR6][R6.64] ;  /* 0x0000000606077981 */ /* 0x000f22000c1e1100 */
[----:B------:R-:W-:Y:S01]  /*3db0*/  IADD3 R8, P1, PT, R5, UR8, RZ ;  /* 0x0000000805087c10 */ /* 0x000fe2000ff3e0ff */
[----:B------:R-:W-:-:S03]  /*3dc0*/  VIADD R3, R3, 0x80 ;  /* 0x0000008003037836 */ /* 0x000fc60000000000 */
[----:B------:R-:W-:Y:S02]  /*3dd0*/  IADD3.X R9, PT, PT, RZ, UR9, RZ, P1, !PT ;  /* 0x00000009ff097c10 */ /* 0x000fe40008ffe4ff */
[----:B----4-:R-:W-:-:S04]  /*3de0*/  LOP3.LUT P0, RZ, R0, 0xff, R7, 0xc8, !PT ;  /* 0x000000ff00ff7812 */ /* 0x010fc8000780c807 */
[----:B------:R-:W-:-:S05]  /*3df0*/  SEL R5, RZ, 0x1, !P0 ;  /* 0x00000001ff057807 */ /* 0x000fca0004000000 */
[----:B------:R1:W-:Y:S04]  /*3e00*/  STG.E.U8 desc[UR6][R8.64], R5 ;  /* 0x0000000508007986 */ /* 0x0003e8000c101106 */
.L_x_16352:
[----:B------:R-:W-:Y:S05]  /*3e10*/  BSYNC.RECONVERGENT B0 ;  /* 0x0000000000007941 */ /* 0x000fea0003800200 */
.L_x_16348:
[----:B------:R-:W-:Y:S05]  /*3e20*/  WARPSYNC.ALL ;  /* 0x0000000000007948 */ /* 0x000fea0003800000 */
[----:B------:R-:W-:-:S13]  /*3e30*/  ISETP.GE.AND P0, PT, R3, UR4, PT ;  /* 0x0000000403007c0c */ /* 0x000fda000bf06270 */
[----:B------:R-:W-:Y:S05]  /*3e40*/  @P0 EXIT ;  /* 0x000000000000094d */ /* 0x000fea0003800000 */
[----:B------:R-:W2:Y:S01]  /*3e50*/  LDCU.64 UR4, c[0x0][0x390] ;  /* 0x00007200ff0477ac */ /* 0x000ea20008000a00 */
[----:B------:R-:W-:Y:S02]  /*3e60*/  MOV R6, RZ ;  /* 0x000000ff00067202 */ /* 0x000fe40000000f00 */
[----:B------:R-:W-:Y:S01]  /*3e70*/  MOV R7, R3 ;  /* 0x0000000300077202 */ /* 0x000fe20000000f00 */
[----:B------:R-:W3:Y:S01]  /*3e80*/  LDCU UR8, c[0x0][0x38c] ;  /* 0x00007180ff0877ac */ /* 0x000ee20008000800 */
[----:B------:R-:W-:Y:S01]  /*3e90*/  ISETP.NE.AND P0, PT, R4, RZ, PT ;  /* 0x000000ff0400720c */ /* 0x000fe20003f05270 */
[----:B------:R-:W5:Y:S01]  /*3ea0*/  LDCU.64 UR10, c[0x0][0x4b8] ;  /* 0x00009700ff0a77ac */ /* 0x000f620008000a00 */
[----:B--2---:R-:W-:-:S05]  /*3eb0*/  IMAD.HI.U32 R6, R3, UR4, R6 ;  /* 0x0000000403067c27 */ /* 0x004fca000f8e0006 */
[----:B------:R-:W-:-:S04]  /*3ec0*/  SHF.R.U32.HI R7, RZ, UR5, R6 ;  /* 0x00000005ff077c19 */ /* 0x000fc80008011606 */
[----:B01----:R-:W-:-:S05]  /*3ed0*/  IADD3 R8, PT, PT, -R7, RZ, RZ ;  /* 0x000000ff07087210 */ /* 0x003fca0007ffe1ff */
[----:B---3--:R-:W-:-:S04]  /*3ee0*/  IMAD R4, R8, UR8, R3 ;  /* 0x0000000808047c24 */ /* 0x008fc8000f8e0203 */
[C---:B-----5:R-:W-:Y:S02]  /*3ef0*/  IMAD R3, R4.reuse, UR10, RZ ;  /* 0x0000000a04037c24 */ /* 0x060fe4000f8e02ff */
        /* <DEDUP_REMOVED lines=287> */
.L_x_16355:
[----:B------:R-:W0:Y:S02]  /*50f0*/  LDCU.128 UR8, c[0x0][0x580] ;  /* 0x0000b000ff0877ac */ /* 0x000e240008000c00 */
[----:B0-----:R-:W-:-:S04]  /*5100*/  IADD3 R4, P0, PT, R4, UR10, RZ ;  /* 0x0000000a04047c10 */ /* 0x001fc8000ff1e0ff */
[----:B------:R-:W-:-:S06]  /*5110*/  IADD3.X R5, PT, PT, RZ, UR11, RZ, P0, !PT ;  /* 0x0000000bff057c10 */ /* 0x000fcc00087fe4ff */
[----:B------:R-:W4:Y:S01]  /*5120*/  LDG.E.U8 R5, desc[UR6][R4.64] ;  /* 0x0000000604057981 */ /* 0x000f22000c1e1100 */
[----:B------:R-:W-:-:S04]  /*5130*/  IADD3 R2, P1, PT, R3, UR8, RZ ;  /* 0x0000000803027c10 */ /* 0x000fc8000ff3e0ff */
[----:B------:R-:W-:Y:S02]  /*5140*/  IADD3.X R3, PT, PT, RZ, UR9, RZ, P1, !PT ;  /* 0x00000009ff037c10 */ /* 0x000fe40008ffe4ff */
[----:B----4-:R-:W-:-:S04]  /*5150*/  LOP3.LUT P0, RZ, R0, 0xff, R5, 0xc8, !PT ;  /* 0x000000ff00ff7812 */ /* 0x010fc8000780c805 */
[----:B------:R-:W-:-:S05]  /*5160*/  SEL R7, RZ, 0x1, !P0 ;  /* 0x00000001ff077807 */ /* 0x000fca0004000000 */
[----:B------:R-:W-:Y:S01]  /*5170*/  STG.E.U8 desc[UR6][R2.64], R7 ;  /* 0x0000000702007986 */ /* 0x000fe2000c101106 */
[----:B------:R-:W-:Y:S05]  /*5180*/  EXIT ;  /* 0x000000000000794d */ /* 0x000fea0003800000 */
.L_x_16356:
        /* <DEDUP_REMOVED lines=15> */
.L_x_43520:


//--------------------- .text._ZN2at6native27unrolled_elementwise_kernelINS0_13AUnaryFunctorIbbbZZZNS0_22logical_or_kernel_cudaERNS_14TensorIteratorEENKUlvE0_clEvENKUlvE7_clEvEUlbbE_EESt5arrayIPcLm2EELi4E23TrivialOffsetCalculatorILi1EjESD_NS0_6memory15LoadWithoutCastENSE_16StoreWithoutCastEEEviT_T0_T2_T3_T4_T5_ --------------------------
	.section	.text._ZN2at6native27unrolled_elementwise_kernelINS0_13AUnaryFunctorIbbbZZZNS0_22logical_or_kernel_cudaERNS_14TensorIteratorEENKUlvE0_clEvENKUlvE7_clEvEUlbbE_EESt5arrayIPcLm2EELi4E23TrivialOffsetCalculatorILi1EjESD_NS0_6memory15LoadWithoutCastENSE_16StoreWithoutCastEEEviT_T0_T2_T3_T4_T5_,"ax",@progbits
	.align	128
        .global         _ZN2at6native27unrolled_elementwise_kernelINS0_13AUnaryFunctorIbbbZZZNS0_22logical_or_kernel_cudaERNS_14TensorIteratorEENKUlvE0_clEvENKUlvE7_clEvEUlbbE_EESt5arrayIPcLm2EELi4E23TrivialOffsetCalculatorILi1EjESD_NS0_6memory15LoadWithoutCastENSE_16StoreWithoutCastEEEviT_T0_T2_T3_T4_T5_
        .type           _ZN2at6native27unrolled_elementwise_kernelINS0_13AUnaryFunctorIbbbZZZNS0_22logical_or_kernel_cudaERNS_14TensorIteratorEENKUlvE0_clEvENKUlvE7_clEvEUlbbE_EESt5arrayIPcLm2EELi4E23TrivialOffsetCalculatorILi1EjESD_NS0_6memory15LoadWithoutCastENSE_16StoreWithoutCastEEEviT_T0_T2_T3_T4_T5_,@function
        .size           _ZN2at6native27unrolled_elementwise_kernelINS0_13AUnaryFunctorIbbbZZZNS0_22logical_or_kernel_cudaERNS_14TensorIteratorEENKUlvE0_clEvENKUlvE7_clEvEUlbbE_EESt5arrayIPcLm2EELi4E23TrivialOffsetCalculatorILi1EjESD_NS0_6memory15LoadWithoutCastENSE_16StoreWithoutCastEEEviT_T0_T2_T3_T4_T5_,(.L_x_43521 - _ZN2at6native27unrolled_elementwise_kernelINS0_13AUnaryFunctorIbbbZZZNS0_22logical_or_kernel_cudaERNS_14TensorIteratorEENKUlvE0_clEvENKUlvE7_clEvEUlbbE_EESt5arrayIPcLm2EELi4E23TrivialOffsetCalculatorILi1EjESD_NS0_6memory15LoadWithoutCastENSE_16StoreWithoutCastEEEviT_T0_T2_T3_T4_T5_)
        .other          _ZN2at6native27unrolled_elementwise_kernelINS0_13AUnaryFunctorIbbbZZZNS0_22logical_or_kernel_cudaERNS_14TensorIteratorEENKUlvE0_clEvENKUlvE7_clEvEUlbbE_EESt5arrayIPcLm2EELi4E23TrivialOffsetCalculatorILi1EjESD_NS0_6memory15LoadWithoutCastENSE_16StoreWithoutCastEEEviT_T0_T2_T3_T4_T5_,@"STO_CUDA_ENTRY STV_DEFAULT"
_ZN2at6native27unrolled_elementwise_kernelINS0_13AUnaryFunctorIbbbZZZNS0_22logical_or_kernel_cudaERNS_14TensorIteratorEENKUlvE0_clEvENKUlvE7_clEvEUlbbE_EESt5arrayIPcLm2EELi4E23TrivialOffsetCalculatorILi1EjESD_NS0_6memory15LoadWithoutCastENSE_16StoreWithoutCastEEEviT_T0_T2_T3_T4_T5_:
.text._ZN2at6native27unrolled_elementwise_kernelINS0_13AUnaryFunctorIbbbZZZNS0_22logical_or_kernel_cudaERNS_14TensorIteratorEENKUlvE0_clEvENKUlvE7_clEvEUlbbE_EESt5arrayIPcLm2EELi4E23TrivialOffsetCalculatorILi1EjESD_NS0_6memory15LoadWithoutCastENSE_16StoreWithoutCastEEEviT_T0_T2_T3_T4_T5_:
        /* <DEDUP_REMOVED lines=39> */
[----:B-1----:R-:W-:-:S04]  /*0270*/  ISETP.NE.OR P2, PT, RZ, UR6, P2 ;  /* 0x00000006ff007c0c */ /* 0x002fc80009745670 */
[----:B------:R-:W-:Y:S02]  /*0280*/  SEL R7, RZ, 0x1, !P2 ;  /* 0x00000001ff077807 */ /* 0x000fe40005000000 */
[----:B--2---:R-:W-:-:S04]  /*0290*/  ISETP.NE.AND P0, PT, R6, RZ, !P0 ;  /* 0x000000ff0600720c */ /* 0x004fc80004705270 */
[----:B------:R-:W-:-:S04]  /*02a0*/  ISETP.NE.OR P0, PT, RZ, UR6, P0 ;  /* 0x00000006ff007c0c */ /* 0x000fc80008705670 */
[----:B0-----:R-:W-:Y:S02]  /*02b0*/  SEL R9, RZ, 0x1, !P0 ;  /* 0x00000001ff097807 */ /* 0x001fe40004000000 */
[----:B-----5:R-:W-:-:S04]  /*02c0*/  ISETP.NE.AND P1, PT, R8, RZ, !P1 ;  /* 0x000000ff0800720c */ /* 0x020fc80004f25270 */
[----:B------:R-:W-:-:S04]  /*02d0*/  ISETP.NE.OR P1, PT, RZ, UR6, P1 ;  /* 0x00000006ff007c0c */ /* 0x000fc80008f25670 */
[----:B------:R-:W-:Y:S02]  /*02e0*/  SEL R11, RZ, 0x1, !P1 ;  /* 0x00000001ff0b7807 */ /* 0x000fe40004800000 */
[----:B----4-:R-:W-:-:S04]  /*02f0*/  ISETP.NE.AND P3, PT, R2, RZ, !P3 ;  /* 0x000000ff0200720c */ /* 0x010fc80005f65270 */
[----:B------:R-:W-:-:S04]  /*0300*/  ISETP.NE.OR P3, PT, RZ, UR6, P3 ;  /* 0x00000006ff007c0c */ /* 0x000fc80009f65670 */
        /* <DEDUP_REMOVED lines=17> */
.L_x_16359:
[----:B------:R-:W-:Y:S05]  /*0420*/  BSYNC.RELIABLE B1 ;  /* 0x0000000000017941 */ /* 0x000fea0003800100 */
.L_x_16358:
[----:B------:R-:W-:-:S13]  /*0430*/  ISETP.GE.AND P0, PT, R5, R4, PT ;  /* 0x000000040500720c */ /* 0x000fda0003f06270 */
[----:B------:R-:W1:Y:S01]  /*0440*/  @!P0 LDC.64 R6, c[0x0][0x388] ;  /* 0x0000e200ff068b82 */ /* 0x000e620000000a00 */
[----:B0-----:R-:W-:Y:S02]  /*0450*/  @!P0 IMAD R3, R0, 0x200, R5 ;  /* 0x0000020000038824 */ /* 0x001fe400078e0205 */
[----:B------:R-:W-:-:S03]  /*0460*/  @!P0 VIADD R5, R5, 0x80 ;  /* 0x0000008005058836 */ /* 0x000fc60000000000 */
[----:B-1----:R-:W-:-:S05]  /*0470*/  @!P0 IADD3 R2, P1, PT, R3, R6, RZ ;  /* 0x0000000603028210 */ /* 0x002fca0007f3e0ff */
[----:B------:R-:W-:-:S05]  /*0480*/  @!P0 IMAD.X R3, RZ, RZ, R7, P1 ;  /* 0x000000ffff038224 */ /* 0x000fca00008e0607 */
[----:B------:R1:W-:Y:S03]  /*0490*/  @!P0 STG.E.U8 desc[UR4][R2.64], R11 ;  /* 0x0000000b02008986 */ /* 0x0003e6000c101104 */
.L_x_16360:
[----:B------:R-:W-:Y:S05]  /*04a0*/  BSYNC.RECONVERGENT B0 ;  /* 0x0000000000007941 */ /* 0x000fea0003800200 */
.L_x_16357:
        /* <DEDUP_REMOVED lines=9> */
.L_x_16361:
        /* <DEDUP_REMOVED lines=12> */
.L_x_43521:


//--------------------- .text._ZN2at6native29vectorized_elementwise_kernelILi2ENS0_13AUnaryFunctorIbbbZZZNS0_22logical_or_kernel_cudaERNS_14TensorIteratorEENKUlvE0_clEvENKUlvE7_clEvEUlbbE_EESt5arrayIPcLm2EEEEviT0_T1_ --------------------------
	.section	.text._ZN2at6native29vectorized_elementwise_kernelILi2ENS0_13AUnaryFunctorIbbbZZZNS0_22logical_or_kernel_cudaERNS_14TensorIteratorEENKUlvE0_clEvENKUlvE7_clEvEUlbbE_EESt5arrayIPcLm2EEEEviT0_T1_,"ax",@progbits
	.align	128
        .global         _ZN2at6native29vectorized_elementwise_kernelILi2ENS0_13AUnaryFunctorIbbbZZZNS0_22logical_or_kernel_cudaERNS_14TensorIteratorEENKUlvE0_clEvENKUlvE7_clEvEUlbbE_EESt5arrayIPcLm2EEEEviT0_T1_
        .type           _ZN2at6native29vectorized_elementwise_kernelILi2ENS0_13AUnaryFunctorIbbbZZZNS0_22logical_or_kernel_cudaERNS_14TensorIteratorEENKUlvE0_clEvENKUlvE7_clEvEUlbbE_EESt5arrayIPcLm2EEEEviT0_T1_,@function
        .size           _ZN2at6native29vectorized_elementwise_kernelILi2ENS0_13AUnaryFunctorIbbbZZZNS0_22logical_or_kernel_cudaERNS_14TensorIteratorEENKUlvE0_clEvENKUlvE7_clEvEUlbbE_EESt5arrayIPcLm2EEEEviT0_T1_,(.L_x_43522 - _ZN2at6native29vectorized_elementwise_kernelILi2ENS0_13AUnaryFunctorIbbbZZZNS0_22logical_or_kernel_cudaERNS_14TensorIteratorEENKUlvE0_clEvENKUlvE7_clEvEUlbbE_EESt5arrayIPcLm2EEEEviT0_T1_)
        .other          _ZN2at6native29vectorized_elementwise_kernelILi2ENS0_13AUnaryFunctorIbbbZZZNS0_22logical_or_kernel_cudaERNS_14TensorIteratorEENKUlvE0_clEvENKUlvE7_clEvEUlbbE_EESt5arrayIPcLm2EEEEviT0_T1_,@"STO_CUDA_ENTRY STV_DEFAULT"
_ZN2at6native29vectorized_elementwise_kernelILi2ENS0_13AUnaryFunctorIbbbZZZNS0_22logical_or_kernel_cudaERNS_14TensorIteratorEENKUlvE0_clEvENKUlvE7_clEvEUlbbE_EESt5arrayIPcLm2EEEEviT0_T1_:
.text._ZN2at6native29vectorized_elementwise_kernelILi2ENS0_13AUnaryFunctorIbbbZZZNS0_22logical_or_kernel_cudaERNS_14TensorIteratorEENKUlvE0_clEvENKUlvE7_clEvEUlbbE_EESt5arrayIPcLm2EEEEviT0_T1_:
[----:B------:R-:W-:Y:S08]  /*0000*/  LDC R1, c[0x0][0x37c] ;  /* 0x0000df00ff017b82 */ /* 0x000ff00000000800 */
[----:B------:R-:W0:Y:S01]  /*0010*/  S2UR UR4, SR_CTAID.X ;  /* 0x00000000000479c3 */ /* 0x000e220000002500 */
[----:B------:R-:W1:Y:S01]  /*0020*/  LDCU UR5, c[0x0][0x380] ;  /* 0x00007000ff0577ac */ /* 0x000e620008000800 */
[----:B------:R-:W2:Y:S06]  /*0030*/  LDCU.64 UR8, c[0x0][0x358] ;  /* 0x00006b00ff0877ac */ /* 0x000eac0008000a00 */
[----:B------:R-:W3:Y:S01]  /*0040*/  LDC.U8 R10, c[0x0][0x385] ;  /* 0x0000e140ff0a7b82 */ /* 0x000ee20000000000 */
[----:B0-----:R-:W-:-:S04]  /*0050*/  USHF.L.U32 UR4, UR4, 0xa, URZ ;  /* 0x0000000a04047899 */ /* 0x001fc800080006ff */
[----:B-1----:R-:W-:-:S04]  /*0060*/  UIADD3 UR5, UPT, UPT, -UR4, UR5, URZ ;  /* 0x0000000504057290 */ /* 0x002fc8000fffe1ff */
[----:B------:R-:W-:-:S09]  /*0070*/  UISETP.GT.U32.AND UP0, UPT, UR5, 0x3ff, UPT ;  /* 0x000003ff0500788c */ /* 0x000fd2000bf04070 */
[----:B--2---:R-:W-:Y:S05]  /*0080*/  BRA.U UP0, `(.L_x_16362) ;  /* 0x0000000900707547 */ /* 0x004fea000b800000 */
        /* <DEDUP_REMOVED lines=27> */
[----:B------:R-:W2:Y:S07]  /*0240*/  @!P2 LDG.E.U8 R2, desc[UR8][R2.64] ;  /* 0x000000080202a981 */ /* 0x000eae000c1e1100 */
[C---:B------:R-:W-:Y:S01]  /*0250*/  @!P0 VIADD R17, R11.reuse, UR4 ;  /* 0x000000040b118c36 */ /* 0x040fe20008000000 */
[----:B------:R-:W0:Y:S01]  /*0260*/  @!P0 LDC.64 R14, c[0x0][0x390] ;  /* 0x0000e400ff0e8b82 */ /* 0x000e220000000a00 */
[----:B------:R-:W-:Y:S01]  /*0270*/  @!P0 VIADD R11, R11, 0x80 ;  /* 0x000000800b0b8836 */ /* 0x000fe20000000000 */
[----:B-1----:R-:W-:-:S04]  /*0280*/  @!P1 IADD3 R8, P3, PT, R25, R8, RZ ;  /* 0x0000000819089210 */ /* 0x002fc80007f7e0ff */
[----:B------:R-:W-:Y:S01]  /*0290*/  ISETP.GE.U32.AND P4, PT, R11, UR5, PT ;  /* 0x000000050b007c0c */ /* 0x000fe2000bf86070 */
[----:B------:R-:W-:-:S05]  /*02a0*/  @!P1 IMAD.X R9, RZ, RZ, R9, P3 ;  /* 0x000000ffff099224 */ /* 0x000fca00018e0609 */
[----:B------:R-:W4:Y:S07]  /*02b0*/  @!P1 LDG.E.U8 R8, desc[UR8][R8.64] ;  /* 0x0000000808089981 */ /* 0x000f2e000c1e1100 */
[----:B------:R-:W1:Y:S01]  /*02c0*/  @!P4 LDC.64 R12, c[0x0][0x390] ;  /* 0x0000e400ff0ccb82 */ /* 0x000e620000000a00 */
[----:B0-----:R-:W-:Y:S01]  /*02d0*/  @!P0 IADD3 R14, P3, PT, R17, R14, RZ ;  /* 0x0000000e110e8210 */ /* 0x001fe20007f7e0ff */
[C---:B------:R-:W-:Y:S02]  /*02e0*/  @!P4 VIADD R17, R11.reuse, UR4 ;  /* 0x000000040b11cc36 */ /* 0x040fe40008000000 */
[----:B------:R-:W-:-:S02]  /*02f0*/  @!P4 VIADD R11, R11, 0x80 ;  /* 0x000000800b0bc836 */ /* 0x000fc40000000000 */
[----:B------:R-:W-:-:S05]  /*0300*/  @!P0 IMAD.X R15, RZ, RZ, R15, P3 ;  /* 0x000000ffff0f8224 */ /* 0x000fca00018e060f */
[----:B------:R-:W5:Y:S01]  /*0310*/  @!P0 LDG.E.U8 R14, desc[UR8][R14.64] ;  /* 0x000000080e0e8981 */ /* 0x000f62000c1e1100 */
[----:B-1----:R-:W-:-:S05]  /*0320*/  @!P4 IADD3 R12, P3, PT, R17, R12, RZ ;  /* 0x0000000c110cc210 */ /* 0x002fca0007f7e0ff */
[----:B------:R-:W-:Y:S01]  /*0330*/  @!P4 IMAD.X R13, RZ, RZ, R13, P3 ;  /* 0x000000ffff0dc224 */ /* 0x000fe200018e060d */
[----:B------:R-:W-:-:S04]  /*0340*/  ISETP.GE.U32.AND P3, PT, R11, UR5, PT ;  /* 0x000000050b007c0c */ /* 0x000fc8000bf66070 */
[----:B------:R-:W5:Y:S09]  /*0350*/  @!P4 LDG.E.U8 R12, desc[UR8][R12.64] ;  /* 0x000000080c0cc981 */ /* 0x000f72000c1e1100 */
[----:B------:R-:W0:Y:S01]  /*0360*/  @!P3 LDC.64 R18, c[0x0][0x390] ;  /* 0x0000e400ff12bb82 */ /* 0x000e220000000a00 */
[----:B------:R-:W-:-:S02]  /*0370*/  @!P3 VIADD R17, R11, UR4 ;  /* 0x000000040b11bc36 */ /* 0x000fc40008000000 */
[----:B------:R-:W-:-:S05]  /*0380*/  @!P3 VIADD R11, R11, 0x80 ;  /* 0x000000800b0bb836 */ /* 0x000fca0000000000 */
[----:B------:R-:W-:-:S04]  /*0390*/  ISETP.GE.U32.AND P5, PT, R11, UR5, PT ;  /* 0x000000050b007c0c */ /* 0x000fc8000bfa6070 */
[----:B------:R-:W-:-:S09]  /*03a0*/  P2R R22, PR, RZ, 0x20 ;  /* 0x00000020ff167803 */ /* 0x000fd20000000000 */
[----:B------:R-:W-:Y:S01]  /*03b0*/  @!P5 VIADD R11, R11, UR4 ;  /* 0x000000040b0bdc36 */ /* 0x000fe20008000000 */
[----:B0-----:R-:W-:-:S05]  /*03c0*/  @!P3 IADD3 R16, P6, PT, R17, R18, RZ ;  /* 0x000000121110b210 */ /* 0x001fca0007fde0ff */
[----:B------:R-:W-:Y:S02]  /*03d0*/  @!P3 IMAD.X R17, RZ, RZ, R19, P6 ;  /* 0x000000ffff11b224 */ /* 0x000fe400030e0613 */
[----:B------:R-:W0:Y:S03]  /*03e0*/  @!P5 LDC.64 R18, c[0x0][0x390] ;  /* 0x0000e400ff12db82 */ /* 0x000e260000000a00 */
[----:B------:R-:W5:Y:S01]  /*03f0*/  @!P3 LDG.E.U8 R16, desc[UR8][R16.64] ;  /* 0x000000081010b981 */ /* 0x000f62000c1e1100 */
[----:B0-----:R-:W-:-:S05]  /*0400*/  @!P5 IADD3 R18, P6, PT, R11, R18, RZ ;  /* 0x000000120b12d210 */ /* 0x001fca0007fde0ff */
[----:B------:R-:W-:Y:S01]  /*0410*/  @!P5 IMAD.X R19, RZ, RZ, R19, P6 ;  /* 0x000000ffff13d224 */ /* 0x000fe200030e0613 */
[----:B------:R-:W-:Y:S02]  /*0420*/  ISETP.NE.AND P6, PT, R20, RZ, PT ;  /* 0x000000ff1400720c */ /* 0x000fe40003fc5270 */
[----:B------:R-:W-:-:S11]  /*0430*/  ISETP.NE.AND P5, PT, R21, RZ, PT ;  /* 0x000000ff1500720c */ /* 0x000fd60003fa5270 */
[----:B------:R-:W3:Y:S04]  /*0440*/  @!P6 LDG.E.U8 R6, desc[UR8][R6.64] ;  /* 0x000000080606e981 */ /* 0x000ee8000c1e1100 */
[----:B------:R-:W2:Y:S01]  /*0450*/  @!P5 LDG.E.U8 R4, desc[UR8][R4.64] ;  /* 0x000000080404d981 */ /* 0x000ea2000c1e1100 */
[----:B---3--:R-:W-:-:S04]  /*0460*/  ISETP.NE.AND P6, PT, R6, RZ, !P6 ;  /* 0x000000ff0600720c */ /* 0x008fc800077c5270 */
[----:B------:R-:W-:-:S04]  /*0470*/  ISETP.NE.OR P6, PT, R10, RZ, P6 ;  /* 0x000000ff0a00720c */ /* 0x000fc800037c5670 */
[----:B------:R-:W-:Y:S02]  /*0480*/  SEL R11, RZ, 0x1, !P6 ;  /* 0x00000001ff0b7807 */ /* 0x000fe40007000000 */
[----:B------:R-:W-:-:S13]  /*0490*/  ISETP.NE.AND P6, PT, R22, RZ, PT ;  /* 0x000000ff1600720c */ /* 0x000fda0003fc5270 */
[----:B------:R-:W3:Y:S01]  /*04a0*/  @!P6 LDG.E.U8 R18, desc[UR8][R18.64] ;  /* 0x000000081212e981 */ /* 0x000ee2000c1e1100 */
[----:B--2---:R-:W-:-:S04]  /*04b0*/  ISETP.NE.AND P5, PT, R4, RZ, !P5 ;  /* 0x000000ff0400720c */ /* 0x004fc80006fa5270 */
[----:B------:R-:W-:-:S04]  /*04c0*/  ISETP.NE.OR P5, PT, R10, RZ, P5 ;  /* 0x000000ff0a00720c */ /* 0x000fc80002fa5670 */
[----:B------:R-:W-:Y:S02]  /*04d0*/  SEL R7, RZ, 0x1, !P5 ;  /* 0x00000001ff077807 */ /* 0x000fe40006800000 */
[----:B------:R-:W-:Y:S02]  /*04e0*/  ISETP.GE.U32.AND P5, PT, R0, UR5, PT ;  /* 0x0000000500007c0c */ /* 0x000fe4000bfa6070 */
[----:B------:R-:W-:Y:S02]  /*04f0*/  ISETP.NE.AND P2, PT, R2, RZ, !P2 ;  /* 0x000000ff0200720c */ /* 0x000fe40005745270 */
[----:B----4-:R-:W-:Y:S02]  /*0500*/  ISETP.NE.AND P1, PT, R8, RZ, !P1 ;  /* 0x000000ff0800720c */ /* 0x010fe40004f25270 */
[----:B-----5:R-:W-:Y:S02]  /*0510*/  ISETP.NE.AND P0, PT, R14, RZ, !P0 ;  /* 0x000000ff0e00720c */ /* 0x020fe40004705270 */
[----:B------:R-:W-:-:S02]  /*0520*/  ISETP.NE.AND P4, PT, R12, RZ, !P4 ;  /* 0x000000ff0c00720c */ /* 0x000fc40006785270 */
[----:B------:R-:W-:Y:S01]  /*0530*/  ISETP.NE.AND P3, PT, R16, RZ, !P3 ;  /* 0x000000ff1000720c */ /* 0x000fe20005f65270 */
[----:B------:R-:W-:Y:S01]  /*0540*/  BSSY.RECONVERGENT B0, `(.L_x_16363) ;  /* 0x0000047000007945 */ /* 0x000fe20003800200 */
[----:B------:R-:W-:-:S03]  /*0550*/  ISETP.NE.OR P2, PT, R10, RZ, P2 ;  /* 0x000000ff0a00720c */ /* 0x000fc60001745670 */
[----:B------:R-:W-:Y:S01]  /*0560*/  BSSY.RELIABLE B1, `(.L_x_16364) ;  /* 0x000003d000017945 */ /* 0x000fe20003800100 */
[C---:B------:R-:W-:Y:S02]  /*0570*/  ISETP.NE.OR P1, PT, R10.reuse, RZ, P1 ;  /* 0x000000ff0a00720c */ /* 0x040fe40000f25670 */
[C---:B------:R-:W-:Y:S02]  /*0580*/  ISETP.NE.OR P0, PT, R10.reuse, RZ, P0 ;  /* 0x000000ff0a00720c */ /* 0x040fe40000705670 */
[C---:B------:R-:W-:Y:S02]  /*0590*/  ISETP.NE.OR P4, PT, R10.reuse, RZ, P4 ;  /* 0x000000ff0a00720c */ /* 0x040fe40002785670 */
[----:B------:R-:W-:Y:S02]  /*05a0*/  ISETP.NE.OR P3, PT, R10, RZ, P3 ;  /* 0x000000ff0a00720c */ /* 0x000fe40001f65670 */
[----:B------:R-:W-:Y:S02]  /*05b0*/  SEL R9, RZ, 0x1, !P2 ;  /* 0x00000001ff097807 */ /* 0x000fe40005000000 */
[----:B------:R-:W-:-:S02]  /*05c0*/  SEL R13, RZ, 0x1, !P1 ;  /* 0x00000001ff0d7807 */ /* 0x000fc40004800000 */
[----:B------:R-:W-:Y:S02]  /*05d0*/  SEL R15, RZ, 0x1, !P0 ;  /* 0x00000001ff0f7807 */ /* 0x000fe40004000000 */
[----:B------:R-:W-:Y:S02]  /*05e0*/  SEL R17, RZ, 0x1, !P4 ;  /* 0x00000001ff117807 */ /* 0x000fe40006000000 */
[----:B------:R-:W-:Y:S02]  /*05f0*/  SEL R3, RZ, 0x1, !P3 ;  /* 0x00000001ff037807 */ /* 0x000fe40005800000 */
[----:B---3--:R-:W-:-:S04]  /*0600*/  ISETP.NE.AND P6, PT, R18, RZ, !P6 ;  /* 0x000000ff1200720c */ /* 0x008fc800077c5270 */
[----:B------:R-:W-:-:S04]  /*0610*/  ISETP.NE.OR P6, PT, R10, RZ, P6 ;  /* 0x000000ff0a00720c */ /* 0x000fc800037c5670 */
        /* <DEDUP_REMOVED lines=16> */
.L_x_16365:
        /* <DEDUP_REMOVED lines=8> */
.L_x_16366:
        /* <DEDUP_REMOVED lines=8> */
.L_x_16367:
        /* <DEDUP_REMOVED lines=8> */
.L_x_16368:
        /* <DEDUP_REMOVED lines=9> */
.L_x_16369:
[----:B------:R-:W-:Y:S05]  /*0930*/  BSYNC.RELIABLE B1 ;  /* 0x0000000000017941 */ /* 0x000fea0003800100 */
.L_x_16364:
[----:B------:R-:W-:-:S13]  /*0940*/  ISETP.GE.U32.AND P0, PT, R0, UR5, PT ;  /* 0x0000000500007c0c */ /* 0x000fda000bf06070 */
[----:B0-----:R-:W0:Y:S01]  /*0950*/  @!P0 LDC.64 R6, c[0x0][0x388] ;  /* 0x0000e200ff068b82 */ /* 0x001e220000000a00 */
[C---:B-12---:R-:W-:Y:S02]  /*0960*/  @!P0 VIADD R5, R0.reuse, UR4 ;  /* 0x0000000400058c36 */ /* 0x046fe40008000000 */
[----:B------:R-:W-:-:S03]  /*0970*/  @!P0 VIADD R0, R0, 0x80 ;  /* 0x0000008000008836 */ /* 0x000fc60000000000 */
[----:B0-----:R-:W-:-:S05]  /*0980*/  @!P0 IADD3 R4, P1, PT, R5, R6, RZ ;  /* 0x0000000605048210 */ /* 0x001fca0007f3e0ff */
[----:B------:R-:W-:-:S05]  /*0990*/  @!P0 IMAD.X R5, RZ, RZ, R7, P1 ;  /* 0x000000ffff058224 */ /* 0x000fca00008e0607 */
[----:B------:R3:W-:Y:S03]  /*09a0*/  @!P0 STG.E.U8 desc[UR8][R4.64], R3 ;  /* 0x0000000304008986 */ /* 0x0007e6000c101108 */
.L_x_16370:
[----:B------:R-:W-:Y:S05]  /*09b0*/  BSYNC.RECONVERGENT B0 ;  /* 0x0000000000007941 */ /* 0x000fea0003800200 */
.L_x_16363:
        /* <DEDUP_REMOVED lines=9> */
.L_x_16362:
        /* <DEDUP_REMOVED lines=9> */
[----:B------:R-:W4:Y:S04]  /*0ae0*/  LDG.E.U16 R0, desc[UR8][R4.64+0x100] ;  /* 0x0001000804007981 */ /* 0x000f28000c1e1500 */
[----:B------:R-:W5:Y:S04]  /*0af0*/  LDG.E.U16 R6, desc[UR8][R4.64+0x200] ;  /* 0x0002000804067981 */ /* 0x000f68000c1e1500 */
[----:B------:R4:W5:Y:S01]  /*0b00*/  LDG.E.U16 R8, desc[UR8][R4.64+0x300] ;  /* 0x0003000804087981 */ /* 0x000962000c1e1500 */
[----:B0-----:R-:W-:-:S04]  /*0b10*/  UIADD3 UR6, UP0, UPT, UR4, UR6, URZ ;  /* 0x0000000604067290 */ /* 0x001fc8000ff1e0ff */
[----:B------:R-:W-:Y:S02]  /*0b20*/  UIADD3.X UR7, UPT, UPT, URZ, UR7, URZ, UP0, !UPT ;  /* 0x00000007ff077290 */ /* 0x000fe400087fe4ff */
[----:B------:R-:W-:-:S04]  /*0b30*/  IMAD.U32 R2, RZ, RZ, UR6 ;  /* 0x00000006ff027e24 */ /* 0x000fc8000f8e00ff */
[----:B------:R-:W-:Y:S02]  /*0b40*/  IMAD.U32 R3, RZ, RZ, UR7 ;  /* 0x00000007ff037e24 */ /* 0x000fe4000f8e00ff */
[----:B------:R-:W-:Y:S01]  /*0b50*/  IMAD.WIDE.U32 R2, R11, 0x2, R2 ;  /* 0x000000020b027825 */ /* 0x000fe200078e0002 */
[C---:B--2---:R-:W-:Y:S02]  /*0b60*/  PRMT R7, R9.reuse, 0x7770, RZ ;  /* 0x0000777009077816 */ /* 0x044fe400000000ff */
[----:B------:R-:W-:Y:S02]  /*0b70*/  PRMT R9, R9, 0x7771, RZ ;  /* 0x0000777109097816 */ /* 0x000fe400000000ff */
[----:B---3--:R-:W-:Y:S02]  /*0b80*/  LOP3.LUT P6, RZ, R10, 0xff, R7, 0xc8, !PT ;  /* 0x000000ff0aff7812 */ /* 0x008fe400078cc807 */
[----:B----4-:R-:W-:Y:S02]  /*0b90*/  PRMT R5, R0, 0x7771, RZ ;  /* 0x0000777100057816 */ /* 0x010fe400000000ff */
[----:B-----5:R-:W-:-:S02]  /*0ba0*/  PRMT R7, R6, 0x7770, RZ ;  /* 0x0000777006077816 */ /* 0x020fc400000000ff */
[C---:B------:R-:W-:Y:S02]  /*0bb0*/  LOP3.LUT P5, RZ, R10.reuse, 0xff, R9, 0xc8, !PT ;  /* 0x000000ff0aff7812 */ /* 0x040fe400078ac809 */
[C---:B------:R-:W-:Y:S02]  /*0bc0*/  LOP3.LUT P3, RZ, R10.reuse, 0xff, R5, 0xc8, !PT ;  /* 0x000000ff0aff7812 */ /* 0x040fe4000786c805 */
[----:B------:R-:W-:Y:S02]  /*0bd0*/  LOP3.LUT P2, RZ, R10, 0xff, R7, 0xc8, !PT ;  /* 0x000000ff0aff7812 */ /* 0x000fe4000784c807 */
[----:B------:R-:W-:Y:S02]  /*0be0*/  PRMT R11, R0, 0x7770, RZ ;  /* 0x00007770000b7816 */ /* 0x000fe400000000ff */
[----:B------:R-:W-:Y:S02]  /*0bf0*/  PRMT R5, R6, 0x7771, RZ ;  /* 0x0000777106057816 */ /* 0x000fe400000000ff */
[----:B------:R-:W-:-:S02]  /*0c00*/  PRMT R9, R8, 0x7770, RZ ;  /* 0x0000777008097816 */ /* 0x000fc400000000ff */
[----:B------:R-:W-:Y:S02]  /*0c10*/  PRMT R7, R8, 0x7771, RZ ;  /* 0x0000777108077816 */ /* 0x000fe400000000ff */
[----:B------:R-:W-:Y:S02]  /*0c20*/  SEL R0, RZ, 0x1, !P6 ;  /* 0x00000001ff007807 */ /* 0x000fe40007000000 */
[C---:B------:R-:W-:Y:S02]  /*0c30*/  LOP3.LUT P4, RZ, R10.reuse, 0xff, R11, 0xc8, !PT ;  /* 0x000000ff0aff7812 */ /* 0x040fe4000788c80b */
[C---:B------:R-:W-:Y:S02]  /*0c40*/  LOP3.LUT P1, RZ, R10.reuse, 0xff, R5, 0xc8, !PT ;  /* 0x000000ff0aff7812 */ /* 0x040fe4000782c805 */
[C---:B------:R-:W-:Y:S02]  /*0c50*/  LOP3.LUT P0, RZ, R10.reuse, 0xff, R9, 0xc8, !PT ;  /* 0x000000ff0aff7812 */ /* 0x040fe4000780c809 */
[----:B------:R-:W-:-:S02]  /*0c60*/  LOP3.LUT P6, RZ, R10, 0xff, R7, 0xc8, !PT ;  /* 0x000000ff0aff7812 */ /* 0x000fc400078cc807 */
        /* <DEDUP_REMOVED lines=16> */
.L_x_16371:
        /* <DEDUP_REMOVED lines=9> */
.L_x_43522:


//--------------------- .text._ZN2at6native29vectorized_elementwise_kernelILi4ENS0_13AUnaryFunctorIbbbZZZNS0_22logical_or_kernel_cudaERNS_14TensorIteratorEENKUlvE0_clEvENKUlvE7_clEvEUlbbE_EESt5arrayIPcLm2EEEEviT0_T1_ --------------------------
	.section	.text._ZN2at6native29vectorized_elementwise_kernelILi4ENS0_13AUnaryFunctorIbbbZZZNS0_22logical_or_kernel_cudaERNS_14TensorIteratorEENKUlvE0_clEvENKUlvE7_clEvEUlbbE_EESt5arrayIPcLm2EEEEviT0_T1_,"ax",@progbits
	.align	128
        .global         _ZN2at6native29vectorized_elementwise_kernelILi4ENS0_13AUnaryFunctorIbbbZZZNS0_22logical_or_kernel_cudaERNS_14TensorIteratorEENKUlvE0_clEvENKUlvE7_clEvEUlbbE_EESt5arrayIPcLm2EEEEviT0_T1_
        .type           _ZN2at6native29vectorized_elementwise_kernelILi4ENS0_13AUnaryFunctorIbbbZZZNS0_22logical_or_kernel_cudaERNS_14TensorIteratorEENKUlvE0_clEvENKUlvE7_clEvEUlbbE_EESt5arrayIPcLm2EEEEviT0_T1_,@function
        .size           _ZN2at6native29vectorized_elementwise_kernelILi4ENS0_13AUnaryFunctorIbbbZZZNS0_22logical_or_kernel_cudaERNS_14TensorIteratorEENKUlvE0_clEvENKUlvE7_clEvEUlbbE_EESt5arrayIPcLm2EEEEviT0_T1_,(.L_x_43523 - _ZN2at6native29vectorized_elementwise_kernelILi4ENS0_13AUnaryFunctorIbbbZZZNS0_22logical_or_kernel_cudaERNS_14TensorIteratorEENKUlvE0_clEvENKUlvE7_clEvEUlbbE_EESt5arrayIPcLm2EEEEviT0_T1_)
        .other          _ZN2at6native29vectorized_elementwise_kernelILi4ENS0_13AUnaryFunctorIbbbZZZNS0_22logical_or_kernel_cudaERNS_14TensorIteratorEENKUlvE0_clEvENKUlvE7_clEvEUlbbE_EESt5arrayIPcLm2EEEEviT0_T1_,@"STO_CUDA_ENTRY STV_DEFAULT"
_ZN2at6native29vectorized_elementwise_kernelILi4ENS0_13AUnaryFunctorIbbbZZZNS0_22logical_or_kernel_cudaERNS_14TensorIteratorEENKUlvE0_clEvENKUlvE7_clEvEUlbbE_EESt5arrayIPcLm2EEEEviT0_T1_:
.text._ZN2at6native29vectorized_elementwise_kernelILi4ENS0_13AUnaryFunctorIbbbZZZNS0_22logical_or_kernel_cudaERNS_14TensorIteratorEENKUlvE0_clEvENKUlvE7_clEvEUlbbE_EESt5arrayIPcLm2EEEEviT0_T1_:
        /* <DEDUP_REMOVED lines=114> */
.L_x_16375:
        /* <DEDUP_REMOVED lines=8> */
.L_x_16376:
        /* <DEDUP_REMOVED lines=8> */
.L_x_16377:
        /* <DEDUP_REMOVED lines=8> */
.L_x_16378:
        /* <DEDUP_REMOVED lines=9> */
.L_x_16379:
[----:B------:R-:W-:Y:S05]  /*0930*/  BSYNC.RELIABLE B1 ;  /* 0x0000000000017941 */ /* 0x000fea0003800100 */
.L_x_16374:
[----:B------:R-:W-:-:S13]  /*0940*/  ISETP.GE.U32.AND P0, PT, R0, UR5, PT ;  /* 0x0000000500007c0c */ /* 0x000fda000bf06070 */
[----:B0-----:R-:W0:Y:S01]  /*0950*/  @!P0 LDC.64 R6, c[0x0][0x388] ;  /* 0x0000e200ff068b82 */ /* 0x001e220000000a00 */
[C---:B-12---:R-:W-:Y:S02]  /*0960*/  @!P0 VIADD R5, R0.reuse, UR4 ;  /* 0x0000000400058c36 */ /* 0x046fe40008000000 */
[----:B------:R-:W-:-:S03]  /*0970*/  @!P0 VIADD R0, R0, 0x80 ;  /* 0x0000008000008836 */ /* 0x000fc60000000000 */
[----:B0-----:R-:W-:-:S05]  /*0980*/  @!P0 IADD3 R4, P1, PT, R5, R6, RZ ;  /* 0x0000000605048210 */ /* 0x001fca0007f3e0ff */
[----:B------:R-:W-:-:S05]  /*0990*/  @!P0 IMAD.X R5, RZ, RZ, R7, P1 ;  /* 0x000000ffff058224 */ /* 0x000fca00008e0607 */
[----:B------:R3:W-:Y:S03]  /*09a0*/  @!P0 STG.E.U8 desc[UR8][R4.64], R3 ;  /* 0x0000000304008986 */ /* 0x0007e6000c101108 */
.L_x_16380:
[----:B------:R-:W-:Y:S05]  /*09b0*/  BSYNC.RECONVERGENT B0 ;  /* 0x0000000000007941 */ /* 0x000fea0003800200 */
.L_x_16373:
        /* <DEDUP_REMOVED lines=9> */
.L_x_16372:
        /* <DEDUP_REMOVED lines=9> */
[----:B------:R1:W4:Y:S01]  /*0ae0*/  LDG.E R6, desc[UR8][R2.64+0x200] ;  /* 0x0002000802067981 */ /* 0x000322000c1e1900 */
[----:B0-----:R-:W-:-:S04]  /*0af0*/  UIADD3 UR6, UP0, UPT, UR4, UR6, URZ ;  /* 0x0000000604067290 */ /* 0x001fc8000ff1e0ff */
[----:B------:R-:W-:Y:S02]  /*0b00*/  UIADD3.X UR7, UPT, UPT, URZ, UR7, URZ, UP0, !UPT ;  /* 0x00000007ff077290 */ /* 0x000fe400087fe4ff */
[----:B-1----:R-:W-:Y:S01]  /*0b10*/  IMAD.U32 R2, RZ, RZ, UR6 ;  /* 0x00000006ff027e24 */ /* 0x002fe2000f8e00ff */
[C---:B--2---:R-:W-:Y:S02]  /*0b20*/  PRMT R5, R4.reuse, 0x7770, RZ ;  /* 0x0000777004057816 */ /* 0x044fe400000000ff */
[----:B------:R-:W-:Y:S02]  /*0b30*/  PRMT R7, R4, 0x7771, RZ ;  /* 0x0000777104077816 */ /* 0x000fe400000000ff */
[C---:B---3--:R-:W-:Y:S02]  /*0b40*/  LOP3.LUT P6, RZ, R10.reuse, 0xff, R5, 0xc8, !PT ;  /* 0x000000ff0aff7812 */ /* 0x048fe400078cc805 */
[----:B------:R-:W-:Y:S02]  /*0b50*/  LOP3.LUT P5, RZ, R10, 0xff, R7, 0xc8, !PT ;  /* 0x000000ff0aff7812 */ /* 0x000fe400078ac807 */
[----:B------:R-:W-:-:S02]  /*0b60*/  PRMT R5, R4, 0x7772, RZ ;  /* 0x0000777204057816 */ /* 0x000fc400000000ff */
[----:B----4-:R-:W-:Y:S02]  /*0b70*/  PRMT R7, R6, 0x7770, RZ ;  /* 0x0000777006077816 */ /* 0x010fe400000000ff */
[----:B------:R-:W-:Y:S02]  /*0b80*/  PRMT R9, R4, 0x7773, RZ ;  /* 0x0000777304097816 */ /* 0x000fe400000000ff */
[C---:B------:R-:W-:Y:S02]  /*0b90*/  LOP3.LUT P3, RZ, R10.reuse, 0xff, R5, 0xc8, !PT ;  /* 0x000000ff0aff7812 */ /* 0x040fe4000786c805 */
[----:B------:R-:W-:Y:S02]  /*0ba0*/  LOP3.LUT P2, RZ, R10, 0xff, R7, 0xc8, !PT ;  /* 0x000000ff0aff7812 */ /* 0x000fe4000784c807 */
[C---:B------:R-:W-:Y:S02]  /*0bb0*/  PRMT R3, R6.reuse, 0x7771, RZ ;  /* 0x0000777106037816 */ /* 0x040fe400000000ff */
[----:B------:R-:W-:-:S02]  /*0bc0*/  PRMT R5, R6, 0x7772, RZ ;  /* 0x0000777206057816 */ /* 0x000fc400000000ff */
[----:B------:R-:W-:Y:S02]  /*0bd0*/  PRMT R7, R6, 0x7773, RZ ;  /* 0x0000777306077816 */ /* 0x000fe400000000ff */
[C---:B------:R-:W-:Y:S02]  /*0be0*/  LOP3.LUT P4, RZ, R10.reuse, 0xff, R9, 0xc8, !PT ;  /* 0x000000ff0aff7812 */ /* 0x040fe4000788c809 */
[----:B------:R-:W-:Y:S02]  /*0bf0*/  SEL R9, RZ, 0x1, !P6 ;  /* 0x00000001ff097807 */ /* 0x000fe40007000000 */
[C---:B------:R-:W-:Y:S01]  /*0c00*/  LOP3.LUT P1, RZ, R10.reuse, 0xff, R3, 0xc8, !PT ;  /* 0x000000ff0aff7812 */ /* 0x040fe2000782c803 */
[----:B------:R-:W-:Y:S01]  /*0c10*/  IMAD.U32 R3, RZ, RZ, UR7 ;  /* 0x00000007ff037e24 */ /* 0x000fe2000f8e00ff */
[C---:B------:R-:W-:Y:S02]  /*0c20*/  LOP3.LUT P0, RZ, R10.reuse, 0xff, R5, 0xc8, !PT ;  /* 0x000000ff0aff7812 */ /* 0x040fe4000780c805 */
[----:B------:R-:W-:Y:S01]  /*0c30*/  LOP3.LUT P6, RZ, R10, 0xff, R7, 0xc8, !PT ;  /* 0x000000ff0aff7812 */ /* 0x000fe200078cc807 */
[----:B------:R-:W-:Y:S01]  /*0c40*/  IMAD.WIDE.U32 R2, R0, 0x4, R2 ;  /* 0x0000000400027825 */ /* 0x000fe200078e0002 */
[----:B------:R-:W-:-:S02]  /*0c50*/  SEL R6, RZ, 0x1, !P5 ;  /* 0x00000001ff067807 */ /* 0x000fc40006800000 */
        /* <DEDUP_REMOVED lines=15> */
.L_x_16381:
        /* <DEDUP_REMOVED lines=11> */
.L_x_43523:


//--------------------- .text._ZN2at6native29vectorized_elementwise_kernelILi8ENS0_13AUnaryFunctorIbbbZZZNS0_22logical_or_kernel_cudaERNS_14TensorIteratorEENKUlvE0_clEvENKUlvE7_clEvEUlbbE_EESt5arrayIPcLm2EEEEviT0_T1_ --------------------------
	.section	.text._ZN2at6native29vectorized_elementwise_kernelILi8ENS0_13AUnaryFunctorIbbbZZZNS0_22logical_or_kernel_cudaERNS_14TensorIteratorEENKUlvE0_clEvENKUlvE7_clEvEUlbbE_EESt5arrayIPcLm2EEEEviT0_T1_,"ax",@progbits
	.align	128
        .global         _ZN2at6native29vectorized_elementwise_kernelILi8ENS0_13AUnaryFunctorIbbbZZZNS0_22logical_or_kernel_cudaERNS_14TensorIteratorEENKUlvE0_clEvENKUlvE7_clEvEUlbbE_EESt5arrayIPcLm2EEEEviT0_T1_
        .type           _ZN2at6native29vectorized_elementwise_kernelILi8ENS0_13AUnaryFunctorIbbbZZZNS0_22logical_or_kernel_cudaERNS_14TensorIteratorEENKUlvE0_clEvENKUlvE7_clEvEUlbbE_EESt5arrayIPcLm2EEEEviT0_T1_,@function
        .size           _ZN2at6native29vectorized_elementwise_kernelILi8ENS0_13AUnaryFunctorIbbbZZZNS0_22logical_or_kernel_cudaERNS_14TensorIteratorEENKUlvE0_clEvENKUlvE7_clEvEUlbbE_EESt5arrayIPcLm2EEEEviT0_T1_,(.L_x_43524 - _ZN2at6native29vectorized_elementwise_kernelILi8ENS0_13AUnaryFunctorIbbbZZZNS0_22logical_or_kernel_cudaERNS_14TensorIteratorEENKUlvE0_clEvENKUlvE7_clEvEUlbbE_EESt5arrayIPcLm2EEEEviT0_T1_)
        .other          _ZN2at6native29vectorized_elementwise_kernelILi8ENS0_13AUnaryFunctorIbbbZZZNS0_22logical_or_kernel_cudaERNS_14TensorIteratorEENKUlvE0_clEvENKUlvE7_clEvEUlbbE_EESt5arrayIPcLm2EEEEviT0_T1_,@"STO_CUDA_ENTRY STV_DEFAULT"
_ZN2at6native29vectorized_elementwise_kernelILi8ENS0_13AUnaryFunctorIbbbZZZNS0_22logical_or_kernel_cudaERNS_14TensorIteratorEENKUlvE0_clEvENKUlvE7_clEvEUlbbE_EESt5arrayIPcLm2EEEEviT0_T1_:
.text._ZN2at6native29vectorized_elementwise_kernelILi8ENS0_13AUnaryFunctorIbbbZZZNS0_22logical_or_kernel_cudaERNS_14TensorIteratorEENKUlvE0_clEvENKUlvE7_clEvEUlbbE_EESt5arrayIPcLm2EEEEviT0_T1_:
        /* <DEDUP_REMOVED lines=114> */
.L_x_16385:
        /* <DEDUP_REMOVED lines=8> */
.L_x_16386:
        /* <DEDUP_REMOVED lines=8> */
.L_x_16387:
        /* <DEDUP_REMOVED lines=8> */
.L_x_16388:
        /* <DEDUP_REMOVED lines=9> */
.L_x_16389:
[----:B------:R-:W-:Y:S05]  /*0930*/  BSYNC.RELIABLE B1 ;  /* 0x0000000000017941 */ /* 0x000fea0003800100 */
.L_x_16384:
[----:B------:R-:W-:-:S13]  /*0940*/  ISETP.GE.U32.AND P0, PT, R0, UR5, PT ;  /* 0x0000000500007c0c */ /* 0x000fda000bf06070 */
[----:B0-----:R-:W0:Y:S01]  /*0950*/  @!P0 LDC.64 R6, c[0x0][0x388] ;  /* 0x0000e200ff068b82 */ /* 0x001e220000000a00 */
[C---:B-12---:R-:W-:Y:S02]  /*0960*/  @!P0 VIADD R5, R0.reuse, UR4 ;  /* 0x0000000400058c36 */ /* 0x046fe40008000000 */
[----:B------:R-:W-:-:S03]  /*0970*/  @!P0 VIADD R0, R0, 0x80 ;  /* 0x0000008000008836 */ /* 0x000fc60000000000 */
[----:B0-----:R-:W-:-:S05]  /*0980*/  @!P0 IADD3 R4, P1, PT, R5, R6, RZ ;  /* 0x0000000605048210 */ /* 0x001fca0007f3e0ff */
[----:B------:R-:W-:-:S05]  /*0990*/  @!P0 IMAD.X R5, RZ, RZ, R7, P1 ;  /* 0x000000ffff058224 */ /* 0x000fca00008e0607 */
[----:B------:R3:W-:Y:S03]  /*09a0*/  @!P0 STG.E.U8 desc[UR8][R4.64], R3 ;  /* 0x0000000304008986 */ /* 0x0007e6000c101108 */
.L_x_16390:
[----:B------:R-:W-:Y:S05]  /*09b0*/  BSYNC.RECONVERGENT B0 ;  /* 0x0000000000007941 */ /* 0x000fea0003800200 */
.L_x_16383:
        /* <DEDUP_REMOVED lines=9> */
.L_x_16382:
        /* <DEDUP_REMOVED lines=9> */
[----:B0-----:R-:W-:-:S04]  /*0ae0*/  UIADD3 UR6, UP0, UPT, UR4, UR6, URZ ;  /* 0x0000000604067290 */ /* 0x001fc8000ff1e0ff */
[----:B------:R-:W-:Y:S01]  /*0af0*/  UIADD3.X UR7, UPT, UPT, URZ, UR7, URZ, UP0, !UPT ;  /* 0x00000007ff077290 */ /* 0x000fe200087fe4ff */
[C---:B--2---:R-:W-:Y:S02]  /*0b00*/  PRMT R5, R2.reuse, 0x7770, RZ ;  /* 0x0000777002057816 */ /* 0x044fe400000000ff */
[----:B------:R-:W-:Y:S02]  /*0b10*/  PRMT R7, R2, 0x7771, RZ ;  /* 0x0000777102077816 */ /* 0x000fe400000000ff */
[C---:B---3--:R-:W-:Y:S02]  /*0b20*/  LOP3.LUT P6, RZ, R10.reuse, 0xff, R5, 0xc8, !PT ;  /* 0x000000ff0aff7812 */ /* 0x048fe400078cc805 */
[----:B------:R-:W-:Y:S02]  /*0b30*/  LOP3.LUT P5, RZ, R10, 0xff, R7, 0xc8, !PT ;  /* 0x000000ff0aff7812 */ /* 0x000fe400078ac807 */
[----:B------:R-:W-:Y:S02]  /*0b40*/  PRMT R5, R2, 0x7772, RZ ;  /* 0x0000777202057816 */ /* 0x000fe400000000ff */
[----:B------:R-:W-:-:S02]  /*0b50*/  PRMT R7, R3, 0x7770, RZ ;  /* 0x0000777003077816 */ /* 0x000fc400000000ff */
[C---:B------:R-:W-:Y:S02]  /*0b60*/  LOP3.LUT P3, RZ, R10.reuse, 0xff, R5, 0xc8, !PT ;  /* 0x000000ff0aff7812 */ /* 0x040fe4000786c805 */
[----:B------:R-:W-:Y:S02]  /*0b70*/  LOP3.LUT P2, RZ, R10, 0xff, R7, 0xc8, !PT ;  /* 0x000000ff0aff7812 */ /* 0x000fe4000784c807 */
[C---:B------:R-:W-:Y:S02]  /*0b80*/  PRMT R5, R3.reuse, 0x7771, RZ ;  /* 0x0000777103057816 */ /* 0x040fe400000000ff */
[C---:B------:R-:W-:Y:S02]  /*0b90*/  PRMT R7, R3.reuse, 0x7772, RZ ;  /* 0x0000777203077816 */ /* 0x040fe400000000ff */
[----:B------:R-:W-:Y:S01]  /*0ba0*/  PRMT R9, R2, 0x7773, RZ ;  /* 0x0000777302097816 */ /* 0x000fe200000000ff */
[----:B------:R-:W-:Y:S01]  /*0bb0*/  IMAD.U32 R2, RZ, RZ, UR6 ;  /* 0x00000006ff027e24 */ /* 0x000fe2000f8e00ff */
[----:B------:R-:W-:-:S02]  /*0bc0*/  PRMT R3, R3, 0x7773, RZ ;  /* 0x0000777303037816 */ /* 0x000fc400000000ff */
[----:B------:R-:W-:Y:S02]  /*0bd0*/  SEL R11, RZ, 0x1, !P6 ;  /* 0x00000001ff0b7807 */ /* 0x000fe40007000000 */
[C---:B------:R-:W-:Y:S02]  /*0be0*/  LOP3.LUT P4, RZ, R10.reuse, 0xff, R9, 0xc8, !PT ;  /* 0x000000ff0aff7812 */ /* 0x040fe4000788c809 */
[C---:B------:R-:W-:Y:S02]  /*0bf0*/  LOP3.LUT P1, RZ, R10.reuse, 0xff, R5, 0xc8, !PT ;  /* 0x000000ff0aff7812 */ /* 0x040fe4000782c805 */
[C---:B------:R-:W-:Y:S02]  /*0c00*/  LOP3.LUT P0, RZ, R10.reuse, 0xff, R7, 0xc8, !PT ;  /* 0x000000ff0aff7812 */ /* 0x040fe4000780c807 */
[----:B------:R-:W-:Y:S01]  /*0c10*/  LOP3.LUT P6, RZ, R10, 0xff, R3, 0xc8, !PT ;  /* 0x000000ff0aff7812 */ /* 0x000fe200078cc803 */
        /* <DEDUP_REMOVED lines=17> */
.L_x_16391:
        /* <DEDUP_REMOVED lines=13> */
.L_x_43524:


//--------------------- .text._ZN2at6native18elementwise_kernelILi128ELi4EZNS0_15gpu_kernel_implINS0_13BinaryFunctorIbbbZZZNS0_22logical_or_kernel_cudaERNS_14TensorIteratorEENKUlvE0_clEvENKUlvE7_clEvEUlbbE_EEEEvRNS_18TensorIteratorBaseERKT_EUliE_EEviT1_ --------------------------
	.section	.text._ZN2at6native18elementwise_kernelILi128ELi4EZNS0_15gpu_kernel_implINS0_13BinaryFunctorIbbbZZZNS0_22logical_or_kernel_cudaERNS_14TensorIteratorEENKUlvE0_clEvENKUlvE7_clEvEUlbbE_EEEEvRNS_18TensorIteratorBaseERKT_EUliE_EEviT1_,"ax",@progbits
	.align	128
        .global         _ZN2at6native18elementwise_kernelILi128ELi4EZNS0_15gpu_kernel_implINS0_13BinaryFunctorIbbbZZZNS0_22logical_or_kernel_cudaERNS_14TensorIteratorEENKUlvE0_clEvENKUlvE7_clEvEUlbbE_EEEEvRNS_18TensorIteratorBaseERKT_EUliE_EEviT1_
        .type           _ZN2at6native18elementwise_kernelILi128ELi4EZNS0_15gpu_kernel_implINS0_13BinaryFunctorIbbbZZZNS0_22logical_or_kernel_cudaERNS_14TensorIteratorEENKUlvE0_clEvENKUlvE7_clEvEUlbbE_EEEEvRNS_18TensorIteratorBaseERKT_EUliE_EEviT1_,@function
        .size           _ZN2at6native18elementwise_kernelILi128ELi4EZNS0_15gpu_kernel_implINS0_13BinaryFunctorIbbbZZZNS0_22logical_or_kernel_cudaERNS_14TensorIteratorEENKUlvE0_clEvENKUlvE7_clEvEUlbbE_EEEEvRNS_18TensorIteratorBaseERKT_EUliE_EEviT1_,(.L_x_43525 - _ZN2at6native18elementwise_kernelILi128ELi4EZNS0_15gpu_kernel_implINS0_13BinaryFunctorIbbbZZZNS0_22logical_or_kernel_cudaERNS_14TensorIteratorEENKUlvE0_clEvENKUlvE7_clEvEUlbbE_EEEEvRNS_18TensorIteratorBaseERKT_EUliE_EEviT1_)
        .other          _ZN2at6native18elementwise_kernelILi128ELi4EZNS0_15gpu_kernel_implINS0_13BinaryFunctorIbbbZZZNS0_22logical_or_kernel_cudaERNS_14TensorIteratorEENKUlvE0_clEvENKUlvE7_clEvEUlbbE_EEEEvRNS_18TensorIteratorBaseERKT_EUliE_EEviT1_,@"STO_CUDA_ENTRY STV_DEFAULT"
_ZN2at6native18elementwise_kernelILi128ELi4EZNS0_15gpu_kernel_implINS0_13BinaryFunctorIbbbZZZNS0_22logical_or_kernel_cudaERNS_14TensorIteratorEENKUlvE0_clEvENKUlvE7_clEvEUlbbE_EEEEvRNS_18TensorIteratorBaseERKT_EUliE_EEviT1_:
.text._ZN2at6native18elementwise_kernelILi128ELi4EZNS0_15gpu_kernel_implINS0_13BinaryFunctorIbbbZZZNS0_22logical_or_kernel_cudaERNS_14TensorIteratorEENKUlvE0_clEvENKUlvE7_clEvEUlbbE_EEEEvRNS_18TensorIteratorBaseERKT_EUliE_EEviT1_:
        /* <DEDUP_REMOVED lines=371> */
.L_x_16394:
        /* <DEDUP_REMOVED lines=19> */
.L_x_16399:
[----:B------:R-:W2:Y:S02]  /*1860*/  LDG.E.U8 R2, desc[UR36][R2.64] ;  /* 0x0000002402027981 */ /* 0x000ea4000c1e1100 */
[----:B--2---:R-:W-:-:S04]  /*1870*/  ISETP.NE.AND P0, PT, R2, RZ, PT ;  /* 0x000000ff0200720c */ /* 0x004fc80003f05270 */
[----:B------:R-:W-:Y:S01]  /*1880*/  P2R R19, PR, RZ, 0x1 ;  /* 0x00000001ff137803 */ /* 0x000fe20000000000 */
[----:B------:R-:W-:Y:S08]  /*1890*/  BRA `(.L_x_16401) ;  /* 0x0000000800847947 */ /* 0x000ff00003800000 */
.L_x_16398:
        /* <DEDUP_REMOVED lines=11> */
.L_x_16403:
[----:B------:R-:W2:Y:S02]  /*1950*/  LDG.E R2, desc[UR36][R2.64] ;  /* 0x0000002402027981 */ /* 0x000ea4000c1e1900 */
[----:B--2---:R-:W-:-:S04]  /*1960*/  ISETP.NE.AND P0, PT, R2, RZ, PT ;  /* 0x000000ff0200720c */ /* 0x004fc80003f05270 */
[----:B------:R-:W-:Y:S01]  /*1970*/  P2R R19, PR, RZ, 0x1 ;  /* 0x00000001ff137803 */ /* 0x000fe20000000000 */
[----:B------:R-:W-:Y:S08]  /*1980*/  BRA `(.L_x_16401) ;  /* 0x0000000800487947 */ /* 0x000ff00003800000 */
.L_x_16402:
[----:B------:R-:W2:Y:S02]  /*1990*/  LDG.E.U16 R2, desc[UR36][R2.64] ;  /* 0x0000002402027981 */ /* 0x000ea4000c1e1500 */
[----:B--2---:R-:W-:-:S04]  /*19a0*/  ISETP.NE.AND P0, PT, R2, RZ, PT ;  /* 0x000000ff0200720c */ /* 0x004fc80003f05270 */
[----:B------:R-:W-:Y:S01]  /*19b0*/  P2R R19, PR, RZ, 0x1 ;  /* 0x00000001ff137803 */ /* 0x000fe20000000000 */
[----:B------:R-:W-:Y:S08]  /*19c0*/  BRA `(.L_x_16401) ;  /* 0x0000000800387947 */ /* 0x000ff00003800000 */
.L_x_16397:
        /* <DEDUP_REMOVED lines=10> */
.L_x_16405:
[----:B------:R-:W2:Y:S02]  /*1a70*/  LDG.E.U16 R0, desc[UR36][R2.64] ;  /* 0x0000002402007981 */ /* 0x000ea4000c1e1500 */
[----:B--2---:R-:W-:-:S05]  /*1a80*/  HADD2.F32 R0, -RZ, R0.H0_H0 ;  /* 0x20000000ff007230 */ /* 0x004fca0000004100 */
[----:B------:R-:W-:-:S04]  /*1a90*/  FSETP.NEU.FTZ.AND P0, PT, R0, RZ, PT ;  /* 0x000000ff0000720b */ /* 0x000fc80003f1d000 */
[----:B------:R-:W-:Y:S01]  /*1aa0*/  P2R R19, PR, RZ, 0x1 ;  /* 0x00000001ff137803 */ /* 0x000fe20000000000 */
[----:B------:R-:W-:Y:S08]  /*1ab0*/  BRA `(.L_x_16401) ;  /* 0x0000000400fc7947 */ /* 0x000ff00003800000 */
.L_x_16404:
        /* <DEDUP_REMOVED lines=12> */
.L_x_16407:
        /* <DEDUP_REMOVED lines=10> */
.L_x_16406:
[----:B------:R-:W2:Y:S02]  /*1c20*/  LDG.E.64 R2, desc[UR36][R2.64] ;  /* 0x0000002402027981 */ /* 0x000ea4000c1e1b00 */
[----:B--2---:R-:W-:-:S06]  /*1c30*/  DSETP.NEU.AND P0, PT, R2, RZ, PT ;  /* 0x000000ff0200722a */ /* 0x004fcc0003f0d000 */
[----:B------:R-:W-:Y:S01]  /*1c40*/  P2R R19, PR, RZ, 0x1 ;  /* 0x00000001ff137803 */ /* 0x000fe20000000000 */
[----:B------:R-:W-:Y:S07]  /*1c50*/  BRA `(.L_x_16401) ;  /* 0x0000000400947947 */ /* 0x000fee0003800000 */
.L_x_16396:
        /* <DEDUP_REMOVED lines=12> */
.L_x_16410:
[----:B------:R-:W2:Y:S02]  /*1d20*/  LDG.E.128 R4, desc[UR36][R2.64] ;  /* 0x0000002402047981 */ /* 0x000ea4000c1e1d00 */
[----:B--2---:R-:W-:-:S06]  /*1d30*/  DSETP.NEU.AND P0, PT, R6, RZ, PT ;  /* 0x000000ff0600722a */ /* 0x004fcc0003f0d000 */
[----:B------:R-:W-:-:S06]  /*1d40*/  DSETP.NEU.OR P0, PT, R4, RZ, P0 ;  /* 0x000000ff0400722a */ /* 0x000fcc000070d400 */
[----:B------:R-:W-:Y:S01]  /*1d50*/  P2R R19, PR, RZ, 0x1 ;  /* 0x00000001ff137803 */ /* 0x000fe20000000000 */
[----:B------:R-:W-:Y:S07]  /*1d60*/  BRA `(.L_x_16401) ;  /* 0x0000000400507947 */ /* 0x000fee0003800000 */
.L_x_16409:
        /* <DEDUP_REMOVED lines=10> */
.L_x_16412:
        /* <DEDUP_REMOVED lines=12> */
.L_x_16411:
[----:B------:R-:W2:Y:S02]  /*1ed0*/  LDG.E.U16 R0, desc[UR36][R2.64] ;  /* 0x0000002402007981 */ /* 0x000ea4000c1e1500 */
[----:B--2---:R-:W-:-:S05]  /*1ee0*/  IMAD.U32 R0, R0, 0x10000, RZ ;  /* 0x0001000000007824 */ /* 0x004fca00078e00ff */
[----:B------:R-:W-:-:S04]  /*1ef0*/  FSETP.NEU.FTZ.AND P0, PT, R0, RZ, PT ;  /* 0x000000ff0000720b */ /* 0x000fc80003f1d000 */
[----:B------:R-:W-:Y:S01]  /*1f00*/  P2R R19, PR, RZ, 0x1 ;  /* 0x00000001ff137803 */ /* 0x000fe20000000000 */
[----:B------:R-:W-:Y:S08]  /*1f10*/  BRA `(.L_x_16401) ;  /* 0x0000000000e47947 */ /* 0x000ff00003800000 */
.L_x_16408:
        /* <DEDUP_REMOVED lines=12> */
.L_x_16415:
[----:B------:R-:W2:Y:S02]  /*1fe0*/  LDG.E.U8 R2, desc[UR36][R2.64] ;  /* 0x0000002402027981 */ /* 0x000ea4000c1e1100 */
[----:B--2---:R-:W-:-:S04]  /*1ff0*/  ISETP.NE.AND P0, PT, R2, RZ, PT ;  /* 0x000000ff0200720c */ /* 0x004fc80003f05270 */
[----:B------:R-:W-:Y:S01]  /*2000*/  P2R R19, PR, RZ, 0x1 ;  /* 0x00000001ff137803 */ /* 0x000fe20000000000 */
[----:B------:R-:W-:Y:S08]  /*2010*/  BRA `(.L_x_16401) ;  /* 0x0000000000a47947 */ /* 0x000ff00003800000 */
.L_x_16414:
[----:B------:R-:W2:Y:S02]  /*2020*/  LDG.E.U8 R2, desc[UR36][R2.64] ;  /* 0x0000002402027981 */ /* 0x000ea4000c1e1100 */
[----:B--2---:R-:W-:-:S04]  /*2030*/  ISETP.NE.AND P0, PT, R2, RZ, PT ;  /* 0x000000ff0200720c */ /* 0x004fc80003f05270 */
[----:B------:R-:W-:Y:S01]  /*2040*/  P2R R19, PR, RZ, 0x1 ;  /* 0x00000001ff137803 */ /* 0x000fe20000000000 */
[----:B------:R-:W-:Y:S08]  /*2050*/  BRA `(.L_x_16401) ;  /* 0x0000000000947947 */ /* 0x000ff00003800000 */
.L_x_16413:
[----:B------:R-:W-:-:S09]  /*2060*/  UISETP.NE.AND UP0, UPT, UR4, 0x1c, UPT ;  /* 0x0000001c0400788c */ /* 0x000fd2000bf05270 */
[----:B------:R-:W-:Y:S05]  /*2070*/  BRA.U !UP0, `(.L_x_16416) ;  /* 0x0000000108807547 */ /* 0x000fea000b800000 */
[----:B------:R-:W-:-:S09]  /*2080*/  UISETP.NE.AND UP0, UPT, UR4, 0x1d, UPT ;  /* 0x0000001d0400788c */ /* 0x000fd2000bf05270 */
[----:B------:R-:W-:Y:S05]  /*2090*/  BRA.U !UP0, `(.L_x_16417) ;  /* 0x0000000108647547 */ /* 0x000fea000b800000 */
[----:B------:R-:W-:-:S09]  /*20a0*/  UISETP.NE.AND UP0, UPT, UR4, 0x2c, UPT ;  /* 0x0000002c0400788c */ /* 0x000fd2000bf05270 */
[----:B------:R-:W-:Y:S05]  /*20b0*/  BRA.U !UP0, `(.L_x_16418) ;  /* 0x00000001084c7547 */ /* 0x000fea000b800000 */
.L_x_16400:
        /* <DEDUP_REMOVED lines=16> */
.L_x_16419:
[----:B------:R-:W-:-:S04]  /*21c0*/  PLOP3.LUT P0, PT, PT, PT, PT, 0x8, 0x80 ;  /* 0x000000000080781c */ /* 0x000fc80003f0e170 */
[----:B------:R-:W-:Y:S01]  /*21d0*/  P2R R19, PR, RZ, 0x1 ;  /* 0x00000001ff137803 */ /* 0x000fe20000000000 */
[----:B------:R-:W-:Y:S08]  /*21e0*/  BRA `(.L_x_16401) ;  /* 0x0000000000307947 */ /* 0x000ff00003800000 */
.L_x_16418:
[----:B------:R-:W2:Y:S02]  /*21f0*/  LDG.E.U8 R2, desc[UR36][R2.64] ;  /* 0x0000002402027981 */ /* 0x000ea4000c1e1100 */
[----:B--2---:R-:W-:-:S04]  /*2200*/  ISETP.NE.AND P0, PT, R2, RZ, PT ;  /* 0x000000ff0200720c */ /* 0x004fc80003f05270 */
[----:B------:R-:W-:Y:S01]  /*2210*/  P2R R19, PR, RZ, 0x1 ;  /* 0x00000001ff137803 */ /* 0x000fe20000000000 */
[----:B------:R-:W-:Y:S08]  /*2220*/  BRA `(.L_x_16401) ;  /* 0x0000000000207947 */ /* 0x000ff00003800000 */
.L_x_16417:
[----:B------:R-:W2:Y:S02]  /*2230*/  LDG.E.64 R2, desc[UR36][R2.64] ;  /* 0x0000002402027981 */ /* 0x000ea4000c1e1b00 */
[----:B--2---:R-:W-:-:S04]  /*2240*/  ISETP.NE.U32.AND P0, PT, R2, RZ, PT ;  /* 0x000000ff0200720c */ /* 0x004fc80003f05070 */
[----:B------:R-:W-:-:S04]  /*2250*/  ISETP.NE.AND.EX P0, PT, R3, RZ, PT, P0 ;  /* 0x000000ff0300720c */ /* 0x000fc80003f05300 */
[----:B------:R-:W-:Y:S01]  /*2260*/  P2R R19, PR, RZ, 0x1 ;  /* 0x00000001ff137803 */ /* 0x000fe20000000000 */
[----:B------:R-:W-:Y:S08]  /*2270*/  BRA `(.L_x_16401) ;  /* 0x00000000000c7947 */ /* 0x000ff00003800000 */
.L_x_16416:
[----:B------:R-:W2:Y:S02]  /*2280*/  LDG.E R2, desc[UR36][R2.64] ;  /* 0x0000002402027981 */ /* 0x000ea4000c1e1900 */
[----:B--2---:R-:W-:-:S04]  /*2290*/  ISETP.NE.AND P0, PT, R2, RZ, PT ;  /* 0x000000ff0200720c */ /* 0x004fc80003f05270 */
[----:B------:R-:W-:-:S09]  /*22a0*/  P2R R19, PR, RZ, 0x1 ;  /* 0x00000001ff137803 */ /* 0x000fd20000000000 */
.L_x_16401:
[----:B------:R-:W-:Y:S05]  /*22b0*/  BSYNC.RECONVERGENT B6 ;  /* 0x0000000000067941 */ /* 0x000fea0003800200 */
.L_x_16395:
        /* <DEDUP_REMOVED lines=18> */
.L_x_16424:
[----:B------:R-:W2:Y:S02]  /*23e0*/  LDG.E.U8 R2, desc[UR36][R2.64] ;  /* 0x0000002402027981 */ /* 0x000ea4000c1e1100 */
[----:B--2---:R-:W-:Y:S01]  /*23f0*/  ISETP.NE.AND P0, PT, R2, RZ, PT ;  /* 0x000000ff0200720c */ /* 0x004fe20003f05270 */
[----:B------:R-:W-:-:S12]  /*2400*/  BRA `(.L_x_16426) ;  /* 0x0000000800307947 */ /* 0x000fd80003800000 */
.L_x_16423:
        /* <DEDUP_REMOVED lines=10> */
.L_x_16428:
[----:B------:R-:W2:Y:S02]  /*24b0*/  LDG.E R2, desc[UR36][R2.64] ;  /* 0x0000002402027981 */ /* 0x000ea4000c1e1900 */
[----:B--2---:R-:W-:Y:S01]  /*24c0*/  ISETP.NE.AND P0, PT, R2, RZ, PT ;  /* 0x000000ff0200720c */ /* 0x004fe20003f05270 */
[----:B------:R-:W-:-:S12]  /*24d0*/  BRA `(.L_x_16426) ;  /* 0x0000000400fc7947 */ /* 0x000fd80003800000 */
.L_x_16427:
[----:B------:R-:W2:Y:S02]  /*24e0*/  LDG.E.U16 R2, desc[UR36][R2.64] ;  /* 0x0000002402027981 */ /* 0x000ea4000c1e1500 */
[----:B--2---:R-:W-:Y:S01]  /*24f0*/  ISETP.NE.AND P0, PT, R2, RZ, PT ;  /* 0x000000ff0200720c */ /* 0x004fe20003f05270 */
[----:B------:R-:W-:-:S12]  /*2500*/  BRA `(.L_x_16426) ;  /* 0x0000000400f07947 */ /* 0x000fd80003800000 */
.L_x_16422:
        /* <DEDUP_REMOVED lines=9> */
.L_x_16430:
[----:B------:R-:W2:Y:S02]  /*25a0*/  LDG.E.U16 R0, desc[UR36][R2.64] ;  /* 0x0000002402007981 */ /* 0x000ea4000c1e1500 */
[----:B--2---:R-:W-:-:S05]  /*25b0*/  HADD2.F32 R0, -RZ, R0.H0_H0 ;  /* 0x20000000ff007230 */ /* 0x004fca0000004100 */
[----:B------:R-:W-:Y:S01]  /*25c0*/  FSETP.NEU.FTZ.AND P0, PT, R0, RZ, PT ;  /* 0x000000ff0000720b */ /* 0x000fe20003f1d000 */
[----:B------:R-:W-:-:S12]  /*25d0*/  BRA `(.L_x_16426) ;  /* 0x0000000400bc7947 */ /* 0x000fd80003800000 */
.L_x_16429:
        /* <DEDUP_REMOVED lines=11> */
.L_x_16432:
        /* <DEDUP_REMOVED lines=8> */
.L_x_16431:
[----:B------:R-:W2:Y:S02]  /*2710*/  LDG.E.64 R2, desc[UR36][R2.64] ;  /* 0x0000002402027981 */ /* 0x000ea4000c1e1b00 */
[----:B--2---:R-:W-:Y:S01]  /*2720*/  DSETP.NEU.AND P0, PT, R2, RZ, PT ;  /* 0x000000ff0200722a */ /* 0x004fe20003f0d000 */
[----:B------:R-:W-:-:S13]  /*2730*/  BRA `(.L_x_16426) ;  /* 0x0000000400647947 */ /* 0x000fda0003800000 */
.L_x_16421:
        /* <DEDUP_REMOVED lines=11> */
.L_x_16435:
[----:B------:R-:W2:Y:S02]  /*27f0*/  LDG.E.128 R4, desc[UR36][R2.64] ;  /* 0x0000002402047981 */ /* 0x000ea4000c1e1d00 */
[----:B--2---:R-:W-:-:S06]  /*2800*/  DSETP.NEU.AND P0, PT, R6, RZ, PT ;  /* 0x000000ff0600722a */ /* 0x004fcc0003f0d000 */
[----:B------:R-:W-:Y:S01]  /*2810*/  DSETP.NEU.OR P0, PT, R4, RZ, P0 ;  /* 0x000000ff0400722a */ /* 0x000fe2000070d400 */
[----:B------:R-:W-:-:S13]  /*2820*/  BRA `(.L_x_16426) ;  /* 0x0000000400287947 */ /* 0x000fda0003800000 */
.L_x_16434:
        /* <DEDUP_REMOVED lines=9> */
.L_x_16437:
        /* <DEDUP_REMOVED lines=11> */
.L_x_16436:
[----:B------:R-:W2:Y:S02]  /*2970*/  LDG.E.U16 R0, desc[UR36][R2.64] ;  /* 0x0000002402007981 */ /* 0x000ea4000c1e1500 */
[----:B--2---:R-:W-:-:S05]  /*2980*/  IMAD.U32 R0, R0, 0x10000, RZ ;  /* 0x0001000000007824 */ /* 0x004fca00078e00ff */
[----:B------:R-:W-:Y:S01]  /*2990*/  FSETP.NEU.FTZ.AND P0, PT, R0, RZ, PT ;  /* 0x000000ff0000720b */ /* 0x000fe20003f1d000 */
[----:B------:R-:W-:-:S12]  /*29a0*/  BRA `(.L_x_16426) ;  /* 0x0000000000c87947 */ /* 0x000fd80003800000 */
.L_x_16433:
        /* <DEDUP_REMOVED lines=11> */
.L_x_16440:
[----:B------:R-:W2:Y:S02]  /*2a60*/  LDG.E.U8 R2, desc[UR36][R2.64] ;  /* 0x0000002402027981 */ /* 0x000ea4000c1e1100 */
[----:B--2---:R-:W-:Y:S01]  /*2a70*/  ISETP.NE.AND P0, PT, R2, RZ, PT ;  /* 0x000000ff0200720c */ /* 0x004fe20003f05270 */
[----:B------:R-:W-:-:S12]  /*2a80*/  BRA `(.L_x_16426) ;  /* 0x0000000000907947 */ /* 0x000fd80003800000 */
.L_x_16439:
[----:B------:R-:W2:Y:S02]  /*2a90*/  LDG.E.U8 R2, desc[UR36][R2.64] ;  /* 0x0000002402027981 */ /* 0x000ea4000c1e1100 */
[----:B--2---:R-:W-:Y:S01]  /*2aa0*/  ISETP.NE.AND P0, PT, R2, RZ, PT ;  /* 0x000000ff0200720c */ /* 0x004fe20003f05270 */
[----:B------:R-:W-:-:S12]  /*2ab0*/  BRA `(.L_x_16426) ;  /* 0x0000000000847947 */ /* 0x000fd80003800000 */
.L_x_16438:
[----:B------:R-:W-:-:S09]  /*2ac0*/  UISETP.NE.AND UP0, UPT, UR4, 0x1c, UPT ;  /* 0x0000001c0400788c */ /* 0x000fd2000bf05270 */
[----:B------:R-:W-:Y:S05]  /*2ad0*/  BRA.U !UP0, `(.L_x_16441) ;  /* 0x0000000108747547 */ /* 0x000fea000b800000 */
[----:B------:R-:W-:-:S09]  /*2ae0*/  UISETP.NE.AND UP0, UPT, UR4, 0x1d, UPT ;  /* 0x0000001d0400788c */ /* 0x000fd2000bf05270 */
[----:B------:R-:W-:Y:S05]  /*2af0*/  BRA.U !UP0, `(.L_x_16442) ;  /* 0x00000001085c7547 */ /* 0x000fea000b800000 */
[----:B------:R-:W-:-:S09]  /*2b00*/  UISETP.NE.AND UP0, UPT, UR4, 0x2c, UPT ;  /* 0x0000002c0400788c */ /* 0x000fd2000bf05270 */
[----:B------:R-:W-:Y:S05]  /*2b10*/  BRA.U !UP0, `(.L_x_16443) ;  /* 0x0000000108487547 */ /* 0x000fea000b800000 */
.L_x_16425:
        /* <DEDUP_REMOVED lines=16> */
.L_x_16444:
[----:B------:R-:W-:Y:S01]  /*2c20*/  PLOP3.LUT P0, PT, PT, PT, PT, 0x8, 0x80 ;  /* 0x000000000080781c */ /* 0x000fe20003f0e170 */
[----:B------:R-:W-:-:S12]  /*2c30*/  BRA `(.L_x_16426) ;  /* 0x0000000000247947 */ /* 0x000fd80003800000 */
.L_x_16443:
[----:B------:R-:W2:Y:S02]  /*2c40*/  LDG.E.U8 R2, desc[UR36][R2.64] ;  /* 0x0000002402027981 */ /* 0x000ea4000c1e1100 */
[----:B--2---:R-:W-:Y:S01]  /*2c50*/  ISETP.NE.AND P0, PT, R2, RZ, PT ;  /* 0x000000ff0200720c */ /* 0x004fe20003f05270 */
[----:B------:R-:W-:-:S12]  /*2c60*/  BRA `(.L_x_16426) ;  /* 0x0000000000187947 */ /* 0x000fd80003800000 */
.L_x_16442:
[----:B------:R-:W2:Y:S02]  /*2c70*/  LDG.E.64 R2, desc[UR36][R2.64] ;  /* 0x0000002402027981 */ /* 0x000ea4000c1e1b00 */
[----:B--2---:R-:W-:-:S04]  /*2c80*/  ISETP.NE.U32.AND P0, PT, R2, RZ, PT ;  /* 0x000000ff0200720c */ /* 0x004fc80003f05070 */
[----:B------:R-:W-:Y:S01]  /*2c90*/  ISETP.NE.AND.EX P0, PT, R3, RZ, PT, P0 ;  /* 0x000000ff0300720c */ /* 0x000fe20003f05300 */
[----:B------:R-:W-:-:S12]  /*2ca0*/  BRA `(.L_x_16426) ;  /* 0x0000000000087947 */ /* 0x000fd80003800000 */
.L_x_16441:
[----:B------:R-:W2:Y:S02]  /*2cb0*/  LDG.E R2, desc[UR36][R2.64] ;  /* 0x0000002402027981 */ /* 0x000ea4000c1e1900 */
[----:B--2---:R-:W-:-:S13]  /*2cc0*/  ISETP.NE.AND P0, PT, R2, RZ, PT ;  /* 0x000000ff0200720c */ /* 0x004fda0003f05270 */
.L_x_16426:
[----:B------:R-:W-:Y:S05]  /*2cd0*/  BSYNC.RECONVERGENT B6 ;  /* 0x0000000000067941 */ /* 0x000fea0003800200 */
.L_x_16420:
        /* <DEDUP_REMOVED lines=20> */
.L_x_16449:
[----:B------:R3:W-:Y:S01]  /*2e20*/  STG.E.U8 desc[UR36][R2.64], R4 ;  /* 0x0000000402007986 */ /* 0x0007e2000c101124 */
[----:B------:R-:W-:Y:S05]  /*2e30*/  BRA `(.L_x_16451) ;  /* 0x0000000c00007947 */ /* 0x000fea0003800000 */
.L_x_16448:
        /* <DEDUP_REMOVED lines=9> */
.L_x_16453:
[----:B------:R1:W-:Y:S01]  /*2ed0*/  STG.E desc[UR36][R2.64], R4 ;  /* 0x0000000402007986 */ /* 0x0003e2000c101924 */
[----:B------:R-:W-:Y:S05]  /*2ee0*/  BRA `(.L_x_16451) ;  /* 0x0000000800d47947 */ /* 0x000fea0003800000 */
.L_x_16452:
[----:B------:R2:W-:Y:S01]  /*2ef0*/  STG.E.U16 desc[UR36][R2.64], R4 ;  /* 0x0000000402007986 */ /* 0x0005e2000c101524 */
[----:B------:R-:W-:Y:S05]  /*2f00*/  BRA `(.L_x_16451) ;  /* 0x0000000800cc7947 */ /* 0x000fea0003800000 */
.L_x_16447:
        /* <DEDUP_REMOVED lines=9> */
.L_x_16455:
[----:B------:R-:W-:-:S04]  /*2fa0*/  I2FP.F32.U32 R0, R4 ;  /* 0x0000000400007245 */ /* 0x000fc80000201000 */
[----:B------:R-:W-:-:S05]  /*2fb0*/  F2FP.F16.F32.PACK_AB R0, RZ, R0 ;  /* 0x00000000ff00723e */ /* 0x000fca00000000ff */
[----:B------:R0:W-:Y:S01]  /*2fc0*/  STG.E.U16 desc[UR36][R2.64], R0 ;  /* 0x0000000002007986 */ /* 0x0001e2000c101524 */
[----:B------:R-:W-:Y:S05]  /*2fd0*/  BRA `(.L_x_16451) ;  /* 0x0000000800987947 */ /* 0x000fea0003800000 */
.L_x_16454:
        /* <DEDUP_REMOVED lines=10> */
.L_x_16457:
[----:B------:R-:W-:-:S04]  /*3080*/  I2FP.F32.U32 R4, R4 ;  /* 0x0000000400047245 */ /* 0x000fc80000201000 */
[----:B------:R-:W-:-:S04]  /*3090*/  F2FP.F16.F32.PACK_AB R5, RZ, R4 ;  /* 0x00000004ff05723e */ /* 0x000fc800000000ff */
[----:B------:R-:W-:-:S05]  /*30a0*/  PRMT R5, R5, 0x5410, RZ ;  /* 0x0000541005057816 */ /* 0x000fca00000000ff */
[----:B------:R0:W-:Y:S01]  /*30b0*/  STG.E desc[UR36][R2.64], R5 ;  /* 0x0000000502007986 */ /* 0x0001e2000c101924 */
[----:B------:R-:W-:Y:S05]  /*30c0*/  BRA `(.L_x_16451) ;  /* 0x00000008005c7947 */ /* 0x000fea0003800000 */
.L_x_16456:
[----:B------:R-:W0:Y:S02]  /*30d0*/  I2F.F64.U32 R4, R4 ;  /* 0x0000000400047312 */ /* 0x000e240000201800 */
[----:B0-----:R0:W-:Y:S01]  /*30e0*/  STG.E.64 desc[UR36][R2.64], R4 ;  /* 0x0000000402007986 */ /* 0x0011e2000c101b24 */
[----:B------:R-:W-:Y:S05]  /*30f0*/  BRA `(.L_x_16451) ;  /* 0x0000000800507947 */ /* 0x000fea0003800000 */
.L_x_16446:
        /* <DEDUP_REMOVED lines=10> */
.L_x_16460:
[----:B------:R-:W0:Y:S01]  /*31a0*/  I2F.F64.U32 R4, R4 ;  /* 0x0000000400047312 */ /* 0x000e220000201800 */
[----:B------:R-:W-:-:S05]  /*31b0*/  CS2R R6, SRZ ;  /* 0x0000000000067805 */ /* 0x000fca000001ff00 */
[----:B0-----:R0:W-:Y:S01]  /*31c0*/  STG.E.128 desc[UR36][R2.64], R4 ;  /* 0x0000000402007986 */ /* 0x0011e2000c101d24 */
[----:B------:R-:W-:Y:S05]  /*31d0*/  BRA `(.L_x_16451) ;  /* 0x0000000800187947 */ /* 0x000fea0003800000 */
.L_x_16459:
        /* <DEDUP_REMOVED lines=17> */
.L_x_16464:
[----:B------:R-:W-:Y:S05]  /*32f0*/  BSYNC.RECONVERGENT B0 ;  /* 0x0000000000007941 */ /* 0x000fea0003800200 */
.L_x_16463:
[----:B------:R0:W-:Y:S01]  /*3300*/  STG.E.U8 desc[UR36][R2.64], R5 ;  /* 0x0000000502007986 */ /* 0x0001e2000c101124 */
[----:B------:R-:W-:Y:S05]  /*3310*/  BRA `(.L_x_16451) ;  /* 0x0000000400c87947 */ /* 0x000fea0003800000 */
.L_x_16462:
        /* <DEDUP_REMOVED lines=16> */
.L_x_16461:
[----:B------:R-:W-:-:S04]  /*3420*/  I2FP.F32.U32 R0, R4 ;  /* 0x0000000400007245 */ /* 0x000fc80000201000 */
[----:B------:R-:W-:-:S05]  /*3430*/  F2FP.BF16.F32.PACK_AB R0, RZ, R0 ;  /* 0x00000000ff00723e */ /* 0x000fca00000010ff */
[----:B------:R0:W-:Y:S01]  /*3440*/  STG.E.U16 desc[UR36][R2.64], R0 ;  /* 0x0000000002007986 */ /* 0x0001e2000c101524 */
[----:B------:R-:W-:Y:S05]  /*3450*/  BRA `(.L_x_16451) ;  /* 0x0000000400787947 */ /* 0x000fea0003800000 */
.L_x_16458:
        /* <DEDUP_REMOVED lines=10> */
.L_x_16467:
        /* <DEDUP_REMOVED lines=12> */
.L_x_16470:
[----:B------:R-:W-:-:S04]  /*35c0*/  SHF.R.U32.HI R0, RZ, 0x14, R5 ;  /* 0x00000014ff007819 */ /* 0x000fc80000011605 */
[----:B------:R-:W-:-:S04]  /*35d0*/  LOP3.LUT R0, R0, 0x1, RZ, 0xc0, !PT ;  /* 0x0000000100007812 */ /* 0x000fc800078ec0ff */
[----:B------:R-:W-:-:S04]  /*35e0*/  IADD3 R0, PT, PT, R5, 0x487ffff, R0 ;  /* 0x0487ffff05007810 */ /* 0x000fc80007ffe000 */
[----:B------:R-:W-:-:S04]  /*35f0*/  SHF.R.U32.HI R0, RZ, 0x14, R0 ;  /* 0x00000014ff007819 */ /* 0x000fc80000011600 */
[----:B------:R-:W-:-:S07]  /*3600*/  LOP3.LUT R4, R0, 0xff, RZ, 0xc0, !PT ;  /* 0x000000ff00047812 */ /* 0x000fce00078ec0ff */
.L_x_16471:
[----:B------:R-:W-:-:S07]  /*3610*/  PRMT R0, R4, 0x7610, R0 ;  /* 0x0000761004007816 */ /* 0x000fce0000000000 */
.L_x_16469:
[----:B------:R-:W-:Y:S05]  /*3620*/  BSYNC.RECONVERGENT B0 ;  /* 0x0000000000007941 */ /* 0x000fea0003800200 */
.L_x_16468:
[----:B------:R0:W-:Y:S01]  /*3630*/  STG.E.U8 desc[UR36][R2.64], R0 ;  /* 0x0000000002007986 */ /* 0x0001e2000c101124 */
[----:B------:R-:W-:Y:S05]  /*3640*/  BRA `(.L_x_16451) ;  /* 0x0000000000fc7947 */ /* 0x000fea0003800000 */
.L_x_16466:
        /* <DEDUP_REMOVED lines=12> */
.L_x_16474:
[----:B------:R-:W-:-:S04]  /*3710*/  SHF.R.U32.HI R0, RZ, 0x15, R5 ;  /* 0x00000015ff007819 */ /* 0x000fc80000011605 */
[----:B------:R-:W-:-:S04]  /*3720*/  LOP3.LUT R0, R0, 0x1, RZ, 0xc0, !PT ;  /* 0x0000000100007812 */ /* 0x000fc800078ec0ff */
[----:B------:R-:W-:-:S04]  /*3730*/  IADD3 R0, PT, PT, R5, 0x88fffff, R0 ;  /* 0x088fffff05007810 */ /* 0x000fc80007ffe000 */
[----:B------:R-:W-:-:S04]  /*3740*/  SHF.R.U32.HI R0, RZ, 0x15, R0 ;  /* 0x00000015ff007819 */ /* 0x000fc80000011600 */
[----:B------:R-:W-:-:S07]  /*3750*/  LOP3.LUT R4, R0, 0xff, RZ, 0xc0, !PT ;  /* 0x000000ff00047812 */ /* 0x000fce00078ec0ff */
.L_x_16475:
[----:B------:R-:W-:-:S07]  /*3760*/  PRMT R0, R4, 0x7610, R0 ;  /* 0x0000761004007816 */ /* 0x000fce0000000000 */
.L_x_16473:
[----:B------:R-:W-:Y:S05]  /*3770*/  BSYNC.RECONVERGENT B0 ;  /* 0x0000000000007941 */ /* 0x000fea0003800200 */
.L_x_16472:
[----:B------:R0:W-:Y:S01]  /*3780*/  STG.E.U8 desc[UR36][R2.64], R0 ;  /* 0x0000000002007986 */ /* 0x0001e2000c101124 */
[----:B------:R-:W-:Y:S05]  /*3790*/  BRA `(.L_x_16451) ;  /* 0x0000000000a87947 */ /* 0x000fea0003800000 */
.L_x_16465:
[----:B------:R-:W-:-:S09]  /*37a0*/  UISETP.NE.AND UP0, UPT, UR4, 0x1c, UPT ;  /* 0x0000001c0400788c */ /* 0x000fd2000bf05270 */
[----:B------:R-:W-:Y:S05]  /*37b0*/  BRA.U !UP0, `(.L_x_16476) ;  /* 0x00000001089c7547 */ /* 0x000fea000b800000 */
[----:B------:R-:W-:-:S09]  /*37c0*/  UISETP.NE.AND UP0, UPT, UR4, 0x1d, UPT ;  /* 0x0000001d0400788c */ /* 0x000fd2000bf05270 */
[----:B------:R-:W-:Y:S05]  /*37d0*/  BRA.U !UP0, `(.L_x_16477) ;  /* 0x0000000108887547 */ /* 0x000fea000b800000 */
[----:B------:R-:W-:-:S09]  /*37e0*/  UISETP.NE.AND UP0, UPT, UR4, 0x2c, UPT ;  /* 0x0000002c0400788c */ /* 0x000fd2000bf05270 */
[----:B------:R-:W-:Y:S05]  /*37f0*/  BRA.U !UP0, `(.L_x_16478) ;  /* 0x0000000108447547 */ /* 0x000fea000b800000 */
.L_x_16450:
        /* <DEDUP_REMOVED lines=16> */
.L_x_16479:
[----:B------:R-:W-:Y:S05]  /*3900*/  BRA `(.L_x_16451) ;  /* 0x00000000004c7947 */ /* 0x000fea0003800000 */
.L_x_16478:
        /* <DEDUP_REMOVED lines=15> */
.L_x_16477:
[----:B------:R-:W-:-:S05]  /*3a00*/  HFMA2 R5, -RZ, RZ, 0, 0 ;  /* 0x00000000ff057431 */ /* 0x000fca00000001ff */
[----:B------:R0:W-:Y:S01]  /*3a10*/  STG.E.64 desc[UR36][R2.64], R4 ;  /* 0x0000000402007986 */ /* 0x0001e2000c101b24 */
[----:B------:R-:W-:Y:S05]  /*3a20*/  BRA `(.L_x_16451) ;  /* 0x0000000000047947 */ /* 0x000fea0003800000 */
.L_x_16476:
[----:B------:R0:W-:Y:S02]  /*3a30*/  STG.E desc[UR36][R2.64], R4 ;  /* 0x0000000402007986 */ /* 0x0001e4000c101924 */
.L_x_16451:
[----:B------:R-:W-:Y:S05]  /*3a40*/  BSYNC.RECONVERGENT B6 ;  /* 0x0000000000067941 */ /* 0x000fea0003800200 */
.L_x_16445:
[----:B------:R-:W-:-:S07]  /*3a50*/  VIADD R17, R17, 0x80 ;  /* 0x0000008011117836 */ /* 0x000fce0000000000 */
.L_x_16393:
[----:B------:R-:W-:Y:S05]  /*3a60*/  BSYNC.RECONVERGENT B7 ;  /* 0x0000000000077941 */ /* 0x000fea0003800200 */
.L_x_16392:
        /* <DEDUP_REMOVED lines=358> */
.L_x_16482:
        /* <DEDUP_REMOVED lines=19> */
.L_x_16487:
[----:B------:R-:W2:Y:S02]  /*5200*/  LDG.E.U8 R2, desc[UR36][R2.64] ;  /* 0x0000002402027981 */ /* 0x000ea4000c1e1100 */
[----:B--2---:R-:W-:-:S04]  /*5210*/  ISETP.NE.AND P0, PT, R2, RZ, PT ;  /* 0x000000ff0200720c */ /* 0x004fc80003f05270 */
[----:B------:R-:W-:Y:S01]  /*5220*/  P2R R19, PR, RZ, 0x1 ;  /* 0x00000001ff137803 */ /* 0x000fe20000000000 */
[----:B------:R-:W-:Y:S08]  /*5230*/  BRA `(.L_x_16489) ;  /* 0x0000000800847947 */ /* 0x000ff00003800000 */
.L_x_16486:
        /* <DEDUP_REMOVED lines=11> */
.L_x_16491:
[----:B------:R-:W2:Y:S02]  /*52f0*/  LDG.E R2, desc[UR36][R2.64] ;  /* 0x0000002402027981 */ /* 0x000ea4000c1e1900 */
[----:B--2---:R-:W-:-:S04]  /*5300*/  ISETP.NE.AND P0, PT, R2, RZ, PT ;  /* 0x000000ff0200720c */ /* 0x004fc80003f05270 */
[----:B------:R-:W-:Y:S01]  /*5310*/  P2R R19, PR, RZ, 0x1 ;  /* 0x00000001ff137803 */ /* 0x000fe20000000000 */
[----:B------:R-:W-:Y:S08]  /*5320*/  BRA `(.L_x_16489) ;  /* 0x0000000800487947 */ /* 0x000ff00003800000 */
.L_x_16490:
[----:B------:R-:W2:Y:S02]  /*5330*/  LDG.E.U16 R2, desc[UR36][R2.64] ;  /* 0x0000002402027981 */ /* 0x000ea4000c1e1500 */
[----:B--2---:R-:W-:-:S04]  /*5340*/  ISETP.NE.AND P0, PT, R2, RZ, PT ;  /* 0x000000ff0200720c */ /* 0x004fc80003f05270 */
[----:B------:R-:W-:Y:S01]  /*5350*/  P2R R19, PR, RZ, 0x1 ;  /* 0x00000001ff137803 */ /* 0x000fe20000000000 */
[----:B------:R-:W-:Y:S08]  /*5360*/  BRA `(.L_x_16489) ;  /* 0x0000000800387947 */ /* 0x000ff00003800000 */
.L_x_16485:
        /* <DEDUP_REMOVED lines=10> */
.L_x_16493:
[----:B------:R-:W2:Y:S02]  /*5410*/  LDG.E.U16 R0, desc[UR36][R2.64] ;  /* 0x0000002402007981 */ /* 0x000ea4000c1e1500 */
[----:B--2---:R-:W-:-:S05]  /*5420*/  HADD2.F32 R0, -RZ, R0.H0_H0 ;  /* 0x20000000ff007230 */ /* 0x004fca0000004100 */
[----:B------:R-:W-:-:S04]  /*5430*/  FSETP.NEU.FTZ.AND P0, PT, R0, RZ, PT ;  /* 0x000000ff0000720b */ /* 0x000fc80003f1d000 */
[----:B------:R-:W-:Y:S01]  /*5440*/  P2R R19, PR, RZ, 0x1 ;  /* 0x00000001ff137803 */ /* 0x000fe20000000000 */
[----:B------:R-:W-:Y:S08]  /*5450*/  BRA `(.L_x_16489) ;  /* 0x0000000400fc7947 */ /* 0x000ff00003800000 */
.L_x_16492:
        /* <DEDUP_REMOVED lines=12> */
.L_x_16495:
        /* <DEDUP_REMOVED lines=10> */
.L_x_16494:
[----:B------:R-:W2:Y:S02]  /*55c0*/  LDG.E.64 R2, desc[UR36][R2.64] ;  /* 0x0000002402027981 */ /* 0x000ea4000c1e1b00 */
[----:B--2---:R-:W-:-:S06]  /*55d0*/  DSETP.NEU.AND P0, PT, R2, RZ, PT ;  /* 0x000000ff0200722a */ /* 0x004fcc0003f0d000 */
[----:B------:R-:W-:Y:S01]  /*55e0*/  P2R R19, PR, RZ, 0x1 ;  /* 0x00000001ff137803 */ /* 0x000fe20000000000 */
[----:B------:R-:W-:Y:S07]  /*55f0*/  BRA `(.L_x_16489) ;  /* 0x0000000400947947 */ /* 0x000fee0003800000 */
.L_x_16484:
        /* <DEDUP_REMOVED lines=12> */
.L_x_16498:
[----:B------:R-:W2:Y:S02]  /*56c0*/  LDG.E.128 R4, desc[UR36][R2.64] ;  /* 0x0000002402047981 */ /* 0x000ea4000c1e1d00 */
[----:B--2---:R-:W-:-:S06]  /*56d0*/  DSETP.NEU.AND P0, PT, R6, RZ, PT ;  /* 0x000000ff0600722a */ /* 0x004fcc0003f0d000 */
[----:B------:R-:W-:-:S06]  /*56e0*/  DSETP.NEU.OR P0, PT, R4, RZ, P0 ;  /* 0x000000ff0400722a */ /* 0x000fcc000070d400 */
[----:B------:R-:W-:Y:S01]  /*56f0*/  P2R R19, PR, RZ, 0x1 ;  /* 0x00000001ff137803 */ /* 0x000fe20000000000 */
[----:B------:R-:W-:Y:S07]  /*5700*/  BRA `(.L_x_16489) ;  /* 0x0000000400507947 */ /* 0x000fee0003800000 */
.L_x_16497:
        /* <DEDUP_REMOVED lines=10> */
.L_x_16500:
        /* <DEDUP_REMOVED lines=12> */
.L_x_16499:
[----:B------:R-:W2:Y:S02]  /*5870*/  LDG.E.U16 R0, desc[UR36][R2.64] ;  /* 0x0000002402007981 */ /* 0x000ea4000c1e1500 */
[----:B--2---:R-:W-:-:S05]  /*5880*/  IMAD.U32 R0, R0, 0x10000, RZ ;  /* 0x0001000000007824 */ /* 0x004fca00078e00ff */
[----:B------:R-:W-:-:S04]  /*5890*/  FSETP.NEU.FTZ.AND P0, PT, R0, RZ, PT ;  /* 0x000000ff0000720b */ /* 0x000fc80003f1d000 */
[----:B------:R-:W-:Y:S01]  /*58a0*/  P2R R19, PR, RZ, 0x1 ;  /* 0x00000001ff137803 */ /* 0x000fe20000000000 */
[----:B------:R-:W-:Y:S08]  /*58b0*/  BRA `(.L_x_16489) ;  /* 0x0000000000e47947 */ /* 0x000ff00003800000 */
.L_x_16496:
        /* <DEDUP_REMOVED lines=12> */
.L_x_16503:
[----:B------:R-:W2:Y:S02]  /*5980*/  LDG.E.U8 R2, desc[UR36][R2.64] ;  /* 0x0000002402027981 */ /* 0x000ea4000c1e1100 */
[----:B--2---:R-:W-:-:S04]  /*5990*/  ISETP.NE.AND P0, PT, R2, RZ, PT ;  /* 0x000000ff0200720c */ /* 0x004fc80003f05270 */
[----:B------:R-:W-:Y:S01]  /*59a0*/  P2R R19, PR, RZ, 0x1 ;  /* 0x00000001ff137803 */ /* 0x000fe20000000000 */
[----:B------:R-:W-:Y:S08]  /*59b0*/  BRA `(.L_x_16489) ;  /* 0x0000000000a47947 */ /* 0x000ff00003800000 */
.L_x_16502:
[----:B------:R-:W2:Y:S02]  /*59c0*/  LDG.E.U8 R2, desc[UR36][R2.64] ;  /* 0x0000002402027981 */ /* 0x000ea4000c1e1100 */
[----:B--2---:R-:W-:-:S04]  /*59d0*/  ISETP.NE.AND P0, PT, R2, RZ, PT ;  /* 0x000000ff0200720c */ /* 0x004fc80003f05270 */
[----:B------:R-:W-:Y:S01]  /*59e0*/  P2R R19, PR, RZ, 0x1 ;  /* 0x00000001ff137803 */ /* 0x000fe20000000000 */
[----:B------:R-:W-:Y:S08]  /*59f0*/  BRA `(.L_x_16489) ;  /* 0x0000000000947947 */ /* 0x000ff00003800000 */
.L_x_16501:
        /* <DEDUP_REMOVED lines=10> */
.L_x_16488:
        /* <DEDUP_REMOVED lines=16> */
.L_x_16506:
[----:B------:R-:W-:-:S04]  /*5ba0*/  PLOP3.LUT P0, PT, PT, PT, PT, 0x8, 0x80 ;  /* 0x000000000080781c */ /* 0x000fc80003f0e170 */
[----:B------:R-:W-:Y:S01]  /*5bb0*/  P2R R19, PR, RZ, 0x1 ;  /* 0x00000001ff137803 */ /* 0x000fe20000000000 */
[----:B------:R-:W-:Y:S08]  /*5bc0*/  BRA `(.L_x_16489) ;  /* 0x0000000000207947 */ /* 0x000ff00003800000 */
.L_x_16505:
[----:B------:R-:W2:Y:S02]  /*5bd0*/  LDG.E.64 R2, desc[UR36][R2.64] ;  /* 0x0000002402027981 */ /* 0x000ea4000c1e1b00 */
[----:B--2---:R-:W-:-:S04]  /*5be0*/  ISETP.NE.U32.AND P0, PT, R2, RZ, PT ;  /* 0x000000ff0200720c */ /* 0x004fc80003f05070 */
[----:B------:R-:W-:-:S04]  /*5bf0*/  ISETP.NE.AND.EX P0, PT, R3, RZ, PT, P0 ;  /* 0x000000ff0300720c */ /* 0x000fc80003f05300 */
[----:B------:R-:W-:Y:S01]  /*5c00*/  P2R R19, PR, RZ, 0x1 ;  /* 0x00000001ff137803 */ /* 0x000fe20000000000 */
[----:B------:R-:W-:Y:S08]  /*5c10*/  BRA `(.L_x_16489) ;  /* 0x00000000000c7947 */ /* 0x000ff00003800000 */
.L_x_16504:
[----:B------:R-:W2:Y:S02]  /*5c20*/  LDG.E R2, desc[UR36][R2.64] ;  /* 0x0000002402027981 */ /* 0x000ea4000c1e1900 */
[----:B--2---:R-:W-:-:S04]  /*5c30*/  ISETP.NE.AND P0, PT, R2, RZ, PT ;  /* 0x000000ff0200720c */ /* 0x004fc80003f05270 */
[----:B------:R-:W-:-:S09]  /*5c40*/  P2R R19, PR, RZ, 0x1 ;  /* 0x00000001ff137803 */ /* 0x000fd20000000000 */
.L_x_16489:
[----:B------:R-:W-:Y:S05]  /*5c50*/  BSYNC.RECONVERGENT B6 ;  /* 0x0000000000067941 */ /* 0x000fea0003800200 */
.L_x_16483:
        /* <DEDUP_REMOVED lines=18> */
.L_x_16511:
[----:B------:R-:W2:Y:S02]  /*5d80*/  LDG.E.U8 R2, desc[UR36][R2.64] ;  /* 0x0000002402027981 */ /* 0x000ea4000c1e1100 */
[----:B--2---:R-:W-:Y:S01]  /*5d90*/  ISETP.NE.AND P0, PT, R2, RZ, PT ;  /* 0x000000ff0200720c */ /* 0x004fe20003f05270 */
[----:B------:R-:W-:-:S12]  /*5da0*/  BRA `(.L_x_16513) ;  /* 0x0000000800307947 */ /* 0x000fd80003800000 */
.L_x_16510:
        /* <DEDUP_REMOVED lines=10> */
.L_x_16515:
[----:B------:R-:W2:Y:S02]  /*5e50*/  LDG.E R2, desc[UR36][R2.64] ;  /* 0x0000002402027981 */ /* 0x000ea4000c1e1900 */
[----:B--2---:R-:W-:Y:S01]  /*5e60*/  ISETP.NE.AND P0, PT, R2, RZ, PT ;  /* 0x000000ff0200720c */ /* 0x004fe20003f05270 */
[----:B------:R-:W-:-:S12]  /*5e70*/  BRA `(.L_x_16513) ;  /* 0x0000000400fc7947 */ /* 0x000fd80003800000 */
.L_x_16514:
[----:B------:R-:W2:Y:S02]  /*5e80*/  LDG.E.U16 R2, desc[UR36][R2.64] ;  /* 0x0000002402027981 */ /* 0x000ea4000c1e1500 */
[----:B--2---:R-:W-:Y:S01]  /*5e90*/  ISETP.NE.AND P0, PT, R2, RZ, PT ;  /* 0x000000ff0200720c */ /* 0x004fe20003f05270 */
[----:B------:R-:W-:-:S12]  /*5ea0*/  BRA `(.L_x_16513) ;  /* 0x0000000400f07947 */ /* 0x000fd80003800000 */
.L_x_16509:
        /* <DEDUP_REMOVED lines=9> */
.L_x_16517:
[----:B------:R-:W2:Y:S02]  /*5f40*/  LDG.E.U16 R0, desc[UR36][R2.64] ;  /* 0x0000002402007981 */ /* 0x000ea4000c1e1500 */
[----:B--2---:R-:W-:-:S05]  /*5f50*/  HADD2.F32 R0, -RZ, R0.H0_H0 ;  /* 0x20000000ff007230 */ /* 0x004fca0000004100 */
[----:B------:R-:W-:Y:S01]  /*5f60*/  FSETP.NEU.FTZ.AND P0, PT, R0, RZ, PT ;  /* 0x000000ff0000720b */ /* 0x000fe20003f1d000 */
[----:B------:R-:W-:-:S12]  /*5f70*/  BRA `(.L_x_16513) ;  /* 0x0000000400bc7947 */ /* 0x000fd80003800000 */
.L_x_16516:
        /* <DEDUP_REMOVED lines=11> */
.L_x_16519:
        /* <DEDUP_REMOVED lines=8> */
.L_x_16518:
[----:B------:R-:W2:Y:S02]  /*60b0*/  LDG.E.64 R2, desc[UR36][R2.64] ;  /* 0x0000002402027981 */ /* 0x000ea4000c1e1b00 */
[----:B--2---:R-:W-:Y:S01]  /*60c0*/  DSETP.NEU.AND P0, PT, R2, RZ, PT ;  /* 0x000000ff0200722a */ /* 0x004fe20003f0d000 */
[----:B------:R-:W-:-:S13]  /*60d0*/  BRA `(.L_x_16513) ;  /* 0x0000000400647947 */ /* 0x000fda0003800000 */
.L_x_16508:
        /* <DEDUP_REMOVED lines=11> */
.L_x_16522:
[----:B------:R-:W2:Y:S02]  /*6190*/  LDG.E.128 R4, desc[UR36][R2.64] ;  /* 0x0000002402047981 */ /* 0x000ea4000c1e1d00 */
[----:B--2---:R-:W-:-:S06]  /*61a0*/  DSETP.NEU.AND P0, PT, R6, RZ, PT ;  /* 0x000000ff0600722a */ /* 0x004fcc0003f0d000 */
[----:B------:R-:W-:Y:S01]  /*61b0*/  DSETP.NEU.OR P0, PT, R4, RZ, P0 ;  /* 0x000000ff0400722a */ /* 0x000fe2000070d400 */
[----:B------:R-:W-:-:S13]  /*61c0*/  BRA `(.L_x_16513) ;  /* 0x0000000400287947 */ /* 0x000fda0003800000 */
.L_x_16521:
        /* <DEDUP_REMOVED lines=9> */
.L_x_16524:
        /* <DEDUP_REMOVED lines=11> */
.L_x_16523:
[----:B------:R-:W2:Y:S02]  /*6310*/  LDG.E.U16 R0, desc[UR36][R2.64] ;  /* 0x0000002402007981 */ /* 0x000ea4000c1e1500 */
[----:B--2---:R-:W-:-:S05]  /*6320*/  IMAD.U32 R0, R0, 0x10000, RZ ;  /* 0x0001000000007824 */ /* 0x004fca00078e00ff */
[----:B------:R-:W-:Y:S01]  /*6330*/  FSETP.NEU.FTZ.AND P0, PT, R0, RZ, PT ;  /* 0x000000ff0000720b */ /* 0x000fe20003f1d000 */
[----:B------:R-:W-:-:S12]  /*6340*/  BRA `(.L_x_16513) ;  /* 0x0000000000c87947 */ /* 0x000fd80003800000 */
.L_x_16520:
        /* <DEDUP_REMOVED lines=11> */
.L_x_16527:
[----:B------:R-:W2:Y:S02]  /*6400*/  LDG.E.U8 R2, desc[UR36][R2.64] ;  /* 0x0000002402027981 */ /* 0x000ea4000c1e1100 */
[----:B--2---:R-:W-:Y:S01]  /*6410*/  ISETP.NE.AND P0, PT, R2, RZ, PT ;  /* 0x000000ff0200720c */ /* 0x004fe20003f05270 */
[----:B------:R-:W-:-:S12]  /*6420*/  BRA `(.L_x_16513) ;  /* 0x0000000000907947 */ /* 0x000fd80003800000 */
.L_x_16526:
[----:B------:R-:W2:Y:S02]  /*6430*/  LDG.E.U8 R2, desc[UR36][R2.64] ;  /* 0x0000002402027981 */ /* 0x000ea4000c1e1100 */
[----:B--2---:R-:W-:Y:S01]  /*6440*/  ISETP.NE.AND P0, PT, R2, RZ, PT ;  /* 0x000000ff0200720c */ /* 0x004fe20003f05270 */
[----:B------:R-:W-:-:S12]  /*6450*/  BRA `(.L_x_16513) ;  /* 0x0000000000847947 */ /* 0x000fd80003800000 */
.L_x_16525:
        /* <DEDUP_REMOVED lines=9> */
.L_x_16512:
        /* <DEDUP_REMOVED lines=16> */
.L_x_16530:
[----:B------:R-:W-:Y:S01]  /*65f0*/  PLOP3.LUT P0, PT, PT, PT, PT, 0x8, 0x80 ;  /* 0x000000000080781c */ /* 0x000fe20003f0e170 */
[----:B------:R-:W-:-:S12]  /*6600*/  BRA `(.L_x_16513) ;  /* 0x0000000000187947 */ /* 0x000fd80003800000 */
.L_x_16529:
[----:B------:R-:W2:Y:S02]  /*6610*/  LDG.E.64 R2, desc[UR36][R2.64] ;  /* 0x0000002402027981 */ /* 0x000ea4000c1e1b00 */
[----:B--2---:R-:W-:-:S04]  /*6620*/  ISETP.NE.U32.AND P0, PT, R2, RZ, PT ;  /* 0x000000ff0200720c */ /* 0x004fc80003f05070 */
[----:B------:R-:W-:Y:S01]  /*6630*/  ISETP.NE.AND.EX P0, PT, R3, RZ, PT, P0 ;  /* 0x000000ff0300720c */ /* 0x000fe20003f05300 */
[----:B------:R-:W-:-:S12]  /*6640*/  BRA `(.L_x_16513) ;  /* 0x0000000000087947 */ /* 0x000fd80003800000 */
.L_x_16528:
[----:B------:R-:W2:Y:S02]  /*6650*/  LDG.E R2, desc[UR36][R2.64] ;  /* 0x0000002402027981 */ /* 0x000ea4000c1e1900 */
[----:B--2---:R-:W-:-:S13]  /*6660*/  ISETP.NE.AND P0, PT, R2, RZ, PT ;  /* 0x000000ff0200720c */ /* 0x004fda0003f05270 */
.L_x_16513:
[----:B------:R-:W-:Y:S05]  /*6670*/  BSYNC.RECONVERGENT B6 ;  /* 0x0000000000067941 */ /* 0x000fea0003800200 */
.L_x_16507:
        /* <DEDUP_REMOVED lines=20> */
.L_x_16535:
[----:B------:R0:W-:Y:S01]  /*67c0*/  STG.E.U8 desc[UR36][R2.64], R4 ;  /* 0x0000000402007986 */ /* 0x0001e2000c101124 */
[----:B------:R-:W-:Y:S05]  /*67d0*/  BRA `(.L_x_16537) ;  /* 0x0000000800fc7947 */ /* 0x000fea0003800000 */
.L_x_16534:
        /* <DEDUP_REMOVED lines=9> */
.L_x_16539:
[----:B------:R0:W-:Y:S01]  /*6870*/  STG.E desc[UR36][R2.64], R4 ;  /* 0x0000000402007986 */ /* 0x0001e2000c101924 */
[----:B------:R-:W-:Y:S05]  /*6880*/  BRA `(.L_x_16537) ;  /* 0x0000000800d07947 */ /* 0x000fea0003800000 */
.L_x_16538:
[----:B------:R0:W-:Y:S01]  /*6890*/  STG.E.U16 desc[UR36][R2.64], R4 ;  /* 0x0000000402007986 */ /* 0x0001e2000c101524 */
[----:B------:R-:W-:Y:S05]  /*68a0*/  BRA `(.L_x_16537) ;  /* 0x0000000800c87947 */ /* 0x000fea0003800000 */
.L_x_16533:
        /* <DEDUP_REMOVED lines=9> */
.L_x_16541:
[----:B------:R-:W-:-:S04]  /*6940*/  I2FP.F32.U32 R0, R4 ;  /* 0x0000000400007245 */ /* 0x000fc80000201000 */
[----:B------:R-:W-:-:S05]  /*6950*/  F2FP.F16.F32.PACK_AB R0, RZ, R0 ;  /* 0x00000000ff00723e */ /* 0x000fca00000000ff */
[----:B------:R0:W-:Y:S01]  /*6960*/  STG.E.U16 desc[UR36][R2.64], R0 ;  /* 0x0000000002007986 */ /* 0x0001e2000c101524 */
[----:B------:R-:W-:Y:S05]  /*6970*/  BRA `(.L_x_16537) ;  /* 0x0000000800947947 */ /* 0x000fea0003800000 */
.L_x_16540:
        /* <DEDUP_REMOVED lines=10> */
.L_x_16543:
[----:B------:R-:W-:-:S04]  /*6a20*/  I2FP.F32.U32 R4, R4 ;  /* 0x0000000400047245 */ /* 0x000fc80000201000 */
[----:B------:R-:W-:-:S04]  /*6a30*/  F2FP.F16.F32.PACK_AB R5, RZ, R4 ;  /* 0x00000004ff05723e */ /* 0x000fc800000000ff */
[----:B------:R-:W-:-:S05]  /*6a40*/  PRMT R5, R5, 0x5410, RZ ;  /* 0x0000541005057816 */ /* 0x000fca00000000ff */
[----:B------:R0:W-:Y:S01]  /*6a50*/  STG.E desc[UR36][R2.64], R5 ;  /* 0x0000000502007986 */ /* 0x0001e2000c101924 */
[----:B------:R-:W-:Y:S05]  /*6a60*/  BRA `(.L_x_16537) ;  /* 0x0000000800587947 */ /* 0x000fea0003800000 */
.L_x_16542:
[----:B------:R-:W0:Y:S02]  /*6a70*/  I2F.F64.U32 R4, R4 ;  /* 0x0000000400047312 */ /* 0x000e240000201800 */
[----:B0-----:R0:W-:Y:S01]  /*6a80*/  STG.E.64 desc[UR36][R2.64], R4 ;  /* 0x0000000402007986 */ /* 0x0011e2000c101b24 */
[----:B------:R-:W-:Y:S05]  /*6a90*/  BRA `(.L_x_16537) ;  /* 0x00000008004c7947 */ /* 0x000fea0003800000 */
.L_x_16532:
        /* <DEDUP_REMOVED lines=12> */
.L_x_16547:
        /* <DEDUP_REMOVED lines=17> */
.L_x_16549:
[----:B------:R-:W-:Y:S05]  /*6c70*/  BSYNC.RECONVERGENT B0 ;  /* 0x0000000000007941 */ /* 0x000fea0003800200 */
.L_x_16548:
[----:B------:R0:W-:Y:S01]  /*6c80*/  STG.E.U8 desc[UR36][R2.64], R0 ;  /* 0x0000000002007986 */ /* 0x0001e2000c101124 */
[----:B------:R-:W-:Y:S05]  /*6c90*/  BRA `(.L_x_16537) ;  /* 0x0000000400cc7947 */ /* 0x000fea0003800000 */
.L_x_16546:
        /* <DEDUP_REMOVED lines=17> */
.L_x_16551:
[----:B------:R-:W-:Y:S05]  /*6db0*/  BSYNC.RECONVERGENT B0 ;  /* 0x0000000000007941 */ /* 0x000fea0003800200 */
.L_x_16550:
[----:B------:R0:W-:Y:S01]  /*6dc0*/  STG.E.U8 desc[UR36][R2.64], R0 ;  /* 0x0000000002007986 */ /* 0x0001e2000c101124 */
[----:B------:R-:W-:Y:S05]  /*6dd0*/  BRA `(.L_x_16537) ;  /* 0x00000004007c7947 */ /* 0x000fea0003800000 */
.L_x_16545:
        /* <DEDUP_REMOVED lines=21> */
.L_x_16553:
[----:B------:R-:W-:-:S05]  /*6f30*/  IMAD.MOV.U32 R5, RZ, RZ, RZ ;  /* 0x000000ffff057224 */ /* 0x000fca00078e00ff */
[----:B------:R0:W-:Y:S01]  /*6f40*/  STG.E.64 desc[UR36][R2.64], R4 ;  /* 0x0000000402007986 */ /* 0x0001e2000c101b24 */
[----:B------:R-:W-:Y:S05]  /*6f50*/  BRA `(.L_x_16537) ;  /* 0x00000004001c7947 */ /* 0x000fea0003800000 */
.L_x_16552:
[----:B------:R0:W-:Y:S01]  /*6f60*/  STG.E desc[UR36][R2.64], R4 ;  /* 0x0000000402007986 */ /* 0x0001e2000c101924 */
[----:B------:R-:W-:Y:S05]  /*6f70*/  BRA `(.L_x_16537) ;  /* 0x0000000400147947 */ /* 0x000fea0003800000 */
.L_x_16544:
        /* <DEDUP_REMOVED lines=8> */
.L_x_16555:
[----:B------:R-:W0:Y:S01]  /*7000*/  I2F.F64.U32 R4, R4 ;  /* 0x0000000400047312 */ /* 0x000e220000201800 */
[----:B------:R-:W-:-:S05]  /*7010*/  CS2R R6, SRZ ;  /* 0x0000000000067805 */ /* 0x000fca000001ff00 */
[----:B0-----:R4:W-:Y:S01]  /*7020*/  STG.E.128 desc[UR36][R2.64], R4 ;  /* 0x0000000402007986 */ /* 0x0019e2000c101d24 */
[----:B------:R-:W-:Y:S05]  /*7030*/  BRA `(.L_x_16537) ;  /* 0x0000000000e47947 */ /* 0x000fea0003800000 */
.L_x_16554:
[----:B------:R-:W-:-:S09]  /*7040*/  UISETP.NE.AND UP0, UPT, UR4, 0xf, UPT ;  /* 0x0000000f0400788c */ /* 0x000fd2000bf05270 */
[----:B------:R-:W-:Y:S05]  /*7050*/  BRA.U !UP0, `(.L_x_16556) ;  /* 0x0000000108d07547 */ /* 0x000fea000b800000 */
[----:B------:R-:W-:-:S09]  /*7060*/  UISETP.NE.AND UP0, UPT, UR4, 0x17, UPT ;  /* 0x000000170400788c */ /* 0x000fd2000bf05270 */
[----:B------:R-:W-:Y:S05]  /*7070*/  BRA.U !UP0, `(.L_x_16557) ;  /* 0x0000000108847547 */ /* 0x000fea000b800000 */
[----:B------:R-:W-:-:S09]  /*7080*/  UISETP.NE.AND UP0, UPT, UR4, 0x18, UPT ;  /* 0x000000180400788c */ /* 0x000fd2000bf05270 */
[----:B------:R-:W-:Y:S05]  /*7090*/  BRA.U !UP0, `(.L_x_16558) ;  /* 0x0000000108447547 */ /* 0x000fea000b800000 */
.L_x_16536:
        /* <DEDUP_REMOVED lines=16> */
.L_x_16559:
[----:B------:R-:W-:Y:S05]  /*71a0*/  BRA `(.L_x_16537) ;  /* 0x0000000000887947 */ /* 0x000fea0003800000 */
.L_x_16558:
        /* <DEDUP_REMOVED lines=11> */
.L_x_16561:
[----:B------:R-:W-:Y:S05]  /*7260*/  BSYNC.RECONVERGENT B0 ;  /* 0x0000000000007941 */ /* 0x000fea0003800200 */
.L_x_16560:
[----:B------:R3:W-:Y:S01]  /*7270*/  STG.E.U8 desc[UR36][R2.64], R5 ;  /* 0x0000000502007986 */ /* 0x0007e2000c101124 */
[----:B------:R-:W-:Y:S05]  /*7280*/  BRA `(.L_x_16537) ;  /* 0x0000000000507947 */ /* 0x000fea0003800000 */
.L_x_16557:
        /* <DEDUP_REMOVED lines=12> */
.L_x_16562:
[----:B------:R-:W-:Y:S01]  /*7350*/  IMAD.MOV.U32 R5, RZ, RZ, 0x7f ;  /* 0x0000007fff057424 */ /* 0x000fe200078e00ff */
[----:B------:R-:W-:-:S04]  /*7360*/  ISETP.GT.U32.AND P0, PT, R7, 0x7f800000, PT ;  /* 0x7f8000000700780c */ /* 0x000fc80003f04070 */
[----:B------:R-:W-:-:S05]  /*7370*/  SEL R5, R5, 0x7c, P0 ;  /* 0x0000007c05057807 */ /* 0x000fca0000000000 */
[----:B------:R2:W-:Y:S01]  /*7380*/  STG.E.U8 desc[UR36][R2.64], R5 ;  /* 0x0000000502007986 */ /* 0x0005e2000c101124 */
[----:B------:R-:W-:Y:S05]  /*7390*/  BRA `(.L_x_16537) ;  /* 0x00000000000c7947 */ /* 0x000fea0003800000 */
.L_x_16556:
[----:B------:R-:W-:-:S04]  /*73a0*/  I2FP.F32.U32 R0, R4 ;  /* 0x0000000400007245 */ /* 0x000fc80000201000 */
[----:B------:R-:W-:-:S05]  /*73b0*/  F2FP.BF16.F32.PACK_AB R0, RZ, R0 ;  /* 0x00000000ff00723e */ /* 0x000fca00000010ff */
[----:B------:R0:W-:Y:S02]  /*73c0*/  STG.E.U16 desc[UR36][R2.64], R0 ;  /* 0x0000000002007986 */ /* 0x0001e4000c101524 */
.L_x_16537:
[----:B------:R-:W-:Y:S05]  /*73d0*/  BSYNC.RECONVERGENT B6 ;  /* 0x0000000000067941 */ /* 0x000fea0003800200 */
.L_x_16531:
[----:B------:R-:W-:-:S07]  /*73e0*/  VIADD R17, R17, 0x80 ;  /* 0x0000008011117836 */ /* 0x000fce0000000000 */
.L_x_16481:
[----:B------:R-:W-:Y:S05]  /*73f0*/  BSYNC.RECONVERGENT B7 ;  /* 0x0000000000077941 */ /* 0x000fea0003800200 */
.L_x_16480:
        /* <DEDUP_REMOVED lines=358> */
.L_x_16565:
        /* <DEDUP_REMOVED lines=19> */
.L_x_16570:
[----:B------:R-:W2:Y:S02]  /*8b90*/  LDG.E.U8 R2, desc[UR36][R2.64] ;  /* 0x0000002402027981 */ /* 0x000ea4000c1e1100 */
[----:B--2---:R-:W-:-:S04]  /*8ba0*/  ISETP.NE.AND P0, PT, R2, RZ, PT ;  /* 0x000000ff0200720c */ /* 0x004fc80003f05270 */
[----:B------:R-:W-:Y:S01]  /*8bb0*/  P2R R19, PR, RZ, 0x1 ;  /* 0x00000001ff137803 */ /* 0x000fe20000000000 */
[----:B------:R-:W-:Y:S08]  /*8bc0*/  BRA `(.L_x_16572) ;  /* 0x0000000800847947 */ /* 0x000ff00003800000 */
.L_x_16569:
        /* <DEDUP_REMOVED lines=11> */
.L_x_16574:
[----:B------:R-:W2:Y:S02]  /*8c80*/  LDG.E R2, desc[UR36][R2.64] ;  /* 0x0000002402027981 */ /* 0x000ea4000c1e1900 */
[----:B--2---:R-:W-:-:S04]  /*8c90*/  ISETP.NE.AND P0, PT, R2, RZ, PT ;  /* 0x000000ff0200720c */ /* 0x004fc80003f05270 */
[----:B------:R-:W-:Y:S01]  /*8ca0*/  P2R R19, PR, RZ, 0x1 ;  /* 0x00000001ff137803 */ /* 0x000fe20000000000 */
[----:B------:R-:W-:Y:S08]  /*8cb0*/  BRA `(.L_x_16572) ;  /* 0x0000000800487947 */ /* 0x000ff00003800000 */
.L_x_16573:
[----:B------:R-:W2:Y:S02]  /*8cc0*/  LDG.E.U16 R2, desc[UR36][R2.64] ;  /* 0x0000002402027981 */ /* 0x000ea4000c1e1500 */
[----:B--2---:R-:W-:-:S04]  /*8cd0*/  ISETP.NE.AND P0, PT, R2, RZ, PT ;  /* 0x000000ff0200720c */ /* 0x004fc80003f05270 */
[----:B------:R-:W-:Y:S01]  /*8ce0*/  P2R R19, PR, RZ, 0x1 ;  /* 0x00000001ff137803 */ /* 0x000fe20000000000 */
[----:B------:R-:W-:Y:S08]  /*8cf0*/  BRA `(.L_x_16572) ;  /* 0x0000000800387947 */ /* 0x000ff00003800000 */
.L_x_16568:
        /* <DEDUP_REMOVED lines=10> */
.L_x_16576:
[----:B------:R-:W2:Y:S02]  /*8da0*/  LDG.E.U16 R0, desc[UR36][R2.64] ;  /* 0x0000002402007981 */ /* 0x000ea4000c1e1500 */
[----:B--2---:R-:W-:-:S05]  /*8db0*/  HADD2.F32 R0, -RZ, R0.H0_H0 ;  /* 0x20000000ff007230 */ /* 0x004fca0000004100 */
[----:B------:R-:W-:-:S04]  /*8dc0*/  FSETP.NEU.FTZ.AND P0, PT, R0, RZ, PT ;  /* 0x000000ff0000720b */ /* 0x000fc80003f1d000 */
[----:B------:R-:W-:Y:S01]  /*8dd0*/  P2R R19, PR, RZ, 0x1 ;  /* 0x00000001ff137803 */ /* 0x000fe20000000000 */
[----:B------:R-:W-:Y:S08]  /*8de0*/  BRA `(.L_x_16572) ;  /* 0x0000000400fc7947 */ /* 0x000ff00003800000 */
.L_x_16575:
        /* <DEDUP_REMOVED lines=12> */
.L_x_16578:
        /* <DEDUP_REMOVED lines=10> */
.L_x_16577:
[----:B------:R-:W2:Y:S02]  /*8f50*/  LDG.E.64 R2, desc[UR36][R2.64] ;  /* 0x0000002402027981 */ /* 0x000ea4000c1e1b00 */
[----:B--2---:R-:W-:-:S06]  /*8f60*/  DSETP.NEU.AND P0, PT, R2, RZ, PT ;  /* 0x000000ff0200722a */ /* 0x004fcc0003f0d000 */
[----:B------:R-:W-:Y:S01]  /*8f70*/  P2R R19, PR, RZ, 0x1 ;  /* 0x00000001ff137803 */ /* 0x000fe20000000000 */
[----:B------:R-:W-:Y:S07]  /*8f80*/  BRA `(.L_x_16572) ;  /* 0x0000000400947947 */ /* 0x000fee0003800000 */
.L_x_16567:
        /* <DEDUP_REMOVED lines=12> */
.L_x_16581:
[----:B------:R-:W2:Y:S02]  /*9050*/  LDG.E.128 R4, desc[UR36][R2.64] ;  /* 0x0000002402047981 */ /* 0x000ea4000c1e1d00 */
[----:B--2---:R-:W-:-:S06]  /*9060*/  DSETP.NEU.AND P0, PT, R6, RZ, PT ;  /* 0x000000ff0600722a */ /* 0x004fcc0003f0d000 */
[----:B------:R-:W-:-:S06]  /*9070*/  DSETP.NEU.OR P0, PT, R4, RZ, P0 ;  /* 0x000000ff0400722a */ /* 0x000fcc000070d400 */
[----:B------:R-:W-:Y:S01]  /*9080*/  P2R R19, PR, RZ, 0x1 ;  /* 0x00000001ff137803 */ /* 0x000fe20000000000 */
[----:B------:R-:W-:Y:S07]  /*9090*/  BRA `(.L_x_16572) ;  /* 0x0000000400507947 */ /* 0x000fee0003800000 */
.L_x_16580:
        /* <DEDUP_REMOVED lines=10> */
.L_x_16583:
        /* <DEDUP_REMOVED lines=12> */
.L_x_16582:
[----:B------:R-:W2:Y:S02]  /*9200*/  LDG.E.U16 R0, desc[UR36][R2.64] ;  /* 0x0000002402007981 */ /* 0x000ea4000c1e1500 */
[----:B--2---:R-:W-:-:S05]  /*9210*/  IMAD.U32 R0, R0, 0x10000, RZ ;  /* 0x0001000000007824 */ /* 0x004fca00078e00ff */
[----:B------:R-:W-:-:S04]  /*9220*/  FSETP.NEU.FTZ.AND P0, PT, R0, RZ, PT ;  /* 0x000000ff0000720b */ /* 0x000fc80003f1d000 */
[----:B------:R-:W-:Y:S01]  /*9230*/  P2R R19, PR, RZ, 0x1 ;  /* 0x00000001ff137803 */ /* 0x000fe20000000000 */
[----:B------:R-:W-:Y:S08]  /*9240*/  BRA `(.L_x_16572) ;  /* 0x0000000000e47947 */ /* 0x000ff00003800000 */
.L_x_16579:
        /* <DEDUP_REMOVED lines=12> */
.L_x_16586:
[----:B------:R-:W2:Y:S02]  /*9310*/  LDG.E.U8 R2, desc[UR36][R2.64] ;  /* 0x0000002402027981 */ /* 0x000ea4000c1e1100 */
[----:B--2---:R-:W-:-:S04]  /*9320*/  ISETP.NE.AND P0, PT, R2, RZ, PT ;  /* 0x000000ff0200720c */ /* 0x004fc80003f05270 */
[----:B------:R-:W-:Y:S01]  /*9330*/  P2R R19, PR, RZ, 0x1 ;  /* 0x00000001ff137803 */ /* 0x000fe20000000000 */
[----:B------:R-:W-:Y:S08]  /*9340*/  BRA `(.L_x_16572) ;  /* 0x0000000000a47947 */ /* 0x000ff00003800000 */
.L_x_16585:
[----:B------:R-:W2:Y:S02]  /*9350*/  LDG.E.U8 R2, desc[UR36][R2.64] ;  /* 0x0000002402027981 */ /* 0x000ea4000c1e1100 */
[----:B--2---:R-:W-:-:S04]  /*9360*/  ISETP.NE.AND P0, PT, R2, RZ, PT ;  /* 0x000000ff0200720c */ /* 0x004fc80003f05270 */
[----:B------:R-:W-:Y:S01]  /*9370*/  P2R R19, PR, RZ, 0x1 ;  /* 0x00000001ff137803 */ /* 0x000fe20000000000 */
[----:B------:R-:W-:Y:S08]  /*9380*/  BRA `(.L_x_16572) ;  /* 0x0000000000947947 */ /* 0x000ff00003800000 */
.L_x_16584:
        /* <DEDUP_REMOVED lines=10> */
.L_x_16571:
        /* <DEDUP_REMOVED lines=16> */
.L_x_16589:
[----:B------:R-:W-:-:S04]  /*9530*/  PLOP3.LUT P0, PT, PT, PT, PT, 0x8, 0x80 ;  /* 0x000000000080781c */ /* 0x000fc80003f0e170 */
[----:B------:R-:W-:Y:S01]  /*9540*/  P2R R19, PR, RZ, 0x1 ;  /* 0x00000001ff137803 */ /* 0x000fe20000000000 */
[----:B------:R-:W-:Y:S08]  /*9550*/  BRA `(.L_x_16572) ;  /* 0x0000000000207947 */ /* 0x000ff00003800000 */
.L_x_16588:
[----:B------:R-:W2:Y:S02]  /*9560*/  LDG.E.64 R2, desc[UR36][R2.64] ;  /* 0x0000002402027981 */ /* 0x000ea4000c1e1b00 */
[----:B--2---:R-:W-:-:S04]  /*9570*/  ISETP.NE.U32.AND P0, PT, R2, RZ, PT ;  /* 0x000000ff0200720c */ /* 0x004fc80003f05070 */
[----:B------:R-:W-:-:S04]  /*9580*/  ISETP.NE.AND.EX P0, PT, R3, RZ, PT, P0 ;  /* 0x000000ff0300720c */ /* 0x000fc80003f05300 */
[----:B------:R-:W-:Y:S01]  /*9590*/  P2R R19, PR, RZ, 0x1 ;  /* 0x00000001ff137803 */ /* 0x000fe20000000000 */
[----:B------:R-:W-:Y:S08]  /*95a0*/  BRA `(.L_x_16572) ;  /* 0x00000000000c7947 */ /* 0x000ff00003800000 */
.L_x_16587:
[----:B------:R-:W2:Y:S02]  /*95b0*/  LDG.E R2, desc[UR36][R2.64] ;  /* 0x0000002402027981 */ /* 0x000ea4000c1e1900 */
[----:B--2---:R-:W-:-:S04]  /*95c0*/  ISETP.NE.AND P0, PT, R2, RZ, PT ;  /* 0x000000ff0200720c */ /* 0x004fc80003f05270 */
[----:B------:R-:W-:-:S09]  /*95d0*/  P2R R19, PR, RZ, 0x1 ;  /* 0x00000001ff137803 */ /* 0x000fd20000000000 */
.L_x_16572:
[----:B------:R-:W-:Y:S05]  /*95e0*/  BSYNC.RECONVERGENT B6 ;  /* 0x0000000000067941 */ /* 0x000fea0003800200 */
.L_x_16566:
        /* <DEDUP_REMOVED lines=18> */
.L_x_16594:
[----:B------:R-:W2:Y:S02]  /*9710*/  LDG.E.U8 R2, desc[UR36][R2.64] ;  /* 0x0000002402027981 */ /* 0x000ea4000c1e1100 */
[----:B--2---:R-:W-:Y:S01]  /*9720*/  ISETP.NE.AND P0, PT, R2, RZ, PT ;  /* 0x000000ff0200720c */ /* 0x004fe20003f05270 */
[----:B------:R-:W-:-:S12]  /*9730*/  BRA `(.L_x_16596) ;  /* 0x0000000800307947 */ /* 0x000fd80003800000 */
.L_x_16593:
        /* <DEDUP_REMOVED lines=10> */
.L_x_16598:
[----:B------:R-:W2:Y:S02]  /*97e0*/  LDG.E R2, desc[UR36][R2.64] ;  /* 0x0000002402027981 */ /* 0x000ea4000c1e1900 */
[----:B--2---:R-:W-:Y:S01]  /*97f0*/  ISETP.NE.AND P0, PT, R2, RZ, PT ;  /* 0x000000ff0200720c */ /* 0x004fe20003f05270 */
[----:B------:R-:W-:-:S12]  /*9800*/  BRA `(.L_x_16596) ;  /* 0x0000000400fc7947 */ /* 0x000fd80003800000 */
.L_x_16597:
[----:B------:R-:W2:Y:S02]  /*9810*/  LDG.E.U16 R2, desc[UR36][R2.64] ;  /* 0x0000002402027981 */ /* 0x000ea4000c1e1500 */
[----:B--2---:R-:W-:Y:S01]  /*9820*/  ISETP.NE.AND P0, PT, R2, RZ, PT ;  /* 0x000000ff0200720c */ /* 0x004fe20003f05270 */
[----:B------:R-:W-:-:S12]  /*9830*/  BRA `(.L_x_16596) ;  /* 0x0000000400f07947 */ /* 0x000fd80003800000 */
.L_x_16592:
        /* <DEDUP_REMOVED lines=9> */
.L_x_16600:
[----:B------:R-:W2:Y:S02]  /*98d0*/  LDG.E.U16 R0, desc[UR36][R2.64] ;  /* 0x0000002402007981 */ /* 0x000ea4000c1e1500 */
[----:B--2---:R-:W-:-:S05]  /*98e0*/  HADD2.F32 R0, -RZ, R0.H0_H0 ;  /* 0x20000000ff007230 */ /* 0x004fca0000004100 */
[----:B------:R-:W-:Y:S01]  /*98f0*/  FSETP.NEU.FTZ.AND P0, PT, R0, RZ, PT ;  /* 0x000000ff0000720b */ /* 0x000fe20003f1d000 */
[----:B------:R-:W-:-:S12]  /*9900*/  BRA `(.L_x_16596) ;  /* 0x0000000400bc7947 */ /* 0x000fd80003800000 */
.L_x_16599:
        /* <DEDUP_REMOVED lines=11> */
.L_x_16602:
        /* <DEDUP_REMOVED lines=8> */
.L_x_16601:
[----:B------:R-:W2:Y:S02]  /*9a40*/  LDG.E.64 R2, desc[UR36][R2.64] ;  /* 0x0000002402027981 */ /* 0x000ea4000c1e1b00 */
[----:B--2---:R-:W-:Y:S01]  /*9a50*/  DSETP.NEU.AND P0, PT, R2, RZ, PT ;  /* 0x000000ff0200722a */ /* 0x004fe20003f0d000 */
[----:B------:R-:W-:-:S13]  /*9a60*/  BRA `(.L_x_16596) ;  /* 0x0000000400647947 */ /* 0x000fda0003800000 */
.L_x_16591:
        /* <DEDUP_REMOVED lines=11> */
.L_x_16605:
[----:B------:R-:W2:Y:S02]  /*9b20*/  LDG.E.128 R4, desc[UR36][R2.64] ;  /* 0x0000002402047981 */ /* 0x000ea4000c1e1d00 */
[----:B--2---:R-:W-:-:S06]  /*9b30*/  DSETP.NEU.AND P0, PT, R6, RZ, PT ;  /* 0x000000ff0600722a */ /* 0x004fcc0003f0d000 */
[----:B------:R-:W-:Y:S01]  /*9b40*/  DSETP.NEU.OR P0, PT, R4, RZ, P0 ;  /* 0x000000ff0400722a */ /* 0x000fe2000070d400 */
[----:B------:R-:W-:-:S13]  /*9b50*/  BRA `(.L_x_16596) ;  /* 0x0000000400287947 */ /* 0x000fda0003800000 */
.L_x_16604:
        /* <DEDUP_REMOVED lines=9> */
.L_x_16607:
        /* <DEDUP_REMOVED lines=11> */
.L_x_16606:
[----:B------:R-:W2:Y:S02]  /*9ca0*/  LDG.E.U16 R0, desc[UR36][R2.64] ;  /* 0x0000002402007981 */ /* 0x000ea4000c1e1500 */
[----:B--2---:R-:W-:-:S04]  /*9cb0*/  SHF.L.U32 R0, R0, 0x10, RZ ;  /* 0x0000001000007819 */ /* 0x004fc800000006ff */
[----:B------:R-:W-:Y:S01]  /*9cc0*/  FSETP.NEU.FTZ.AND P0, PT, R0, RZ, PT ;  /* 0x000000ff0000720b */ /* 0x000fe20003f1d000 */
[----:B------:R-:W-:-:S12]  /*9cd0*/  BRA `(.L_x_16596) ;  /* 0x0000000000c87947 */ /* 0x000fd80003800000 */
.L_x_16603:
        /* <DEDUP_REMOVED lines=11> */
.L_x_16610:
[----:B------:R-:W2:Y:S02]  /*9d90*/  LDG.E.U8 R2, desc[UR36][R2.64] ;  /* 0x0000002402027981 */ /* 0x000ea4000c1e1100 */
[----:B--2---:R-:W-:Y:S01]  /*9da0*/  ISETP.NE.AND P0, PT, R2, RZ, PT ;  /* 0x000000ff0200720c */ /* 0x004fe20003f05270 */
[----:B------:R-:W-:-:S12]  /*9db0*/  BRA `(.L_x_16596) ;  /* 0x0000000000907947 */ /* 0x000fd80003800000 */
.L_x_16609:
[----:B------:R-:W2:Y:S02]  /*9dc0*/  LDG.E.U8 R2, desc[UR36][R2.64] ;  /* 0x0000002402027981 */ /* 0x000ea4000c1e1100 */
[----:B--2---:R-:W-:Y:S01]  /*9dd0*/  ISETP.NE.AND P0, PT, R2, RZ, PT ;  /* 0x000000ff0200720c */ /* 0x004fe20003f05270 */
[----:B------:R-:W-:-:S12]  /*9de0*/  BRA `(.L_x_16596) ;  /* 0x0000000000847947 */ /* 0x000fd80003800000 */
.L_x_16608:
        /* <DEDUP_REMOVED lines=9> */
.L_x_16595:
        /* <DEDUP_REMOVED lines=16> */
.L_x_16613:
[----:B------:R-:W-:Y:S01]  /*9f80*/  PLOP3.LUT P0, PT, PT, PT, PT, 0x8, 0x80 ;  /* 0x000000000080781c */ /* 0x000fe20003f0e170 */
[----:B------:R-:W-:-:S12]  /*9f90*/  BRA `(.L_x_16596) ;  /* 0x0000000000187947 */ /* 0x000fd80003800000 */
.L_x_16612:
[----:B------:R-:W2:Y:S02]  /*9fa0*/  LDG.E.64 R2, desc[UR36][R2.64] ;  /* 0x0000002402027981 */ /* 0x000ea4000c1e1b00 */
[----:B--2---:R-:W-:-:S04]  /*9fb0*/  ISETP.NE.U32.AND P0, PT, R2, RZ, PT ;  /* 0x000000ff0200720c */ /* 0x004fc80003f05070 */
[----:B------:R-:W-:Y:S01]  /*9fc0*/  ISETP.NE.AND.EX P0, PT, R3, RZ, PT, P0 ;  /* 0x000000ff0300720c */ /* 0x000fe20003f05300 */
[----:B------:R-:W-:-:S12]  /*9fd0*/  BRA `(.L_x_16596) ;  /* 0x0000000000087947 */ /* 0x000fd80003800000 */
.L_x_16611:
[----:B------:R-:W2:Y:S02]  /*9fe0*/  LDG.E R2, desc[UR36][R2.64] ;  /* 0x0000002402027981 */ /* 0x000ea4000c1e1900 */
[----:B--2---:R-:W-:-:S13]  /*9ff0*/  ISETP.NE.AND P0, PT, R2, RZ, PT ;  /* 0x000000ff0200720c */ /* 0x004fda0003f05270 */
.L_x_16596:
[----:B------:R-:W-:Y:S05]  /*a000*/  BSYNC.RECONVERGENT B6 ;  /* 0x0000000000067941 */ /* 0x000fea0003800200 */
.L_x_16590:
        /* <DEDUP_REMOVED lines=20> */
.L_x_16618:
[----:B------:R0:W-:Y:S01]  /*a150*/  STG.E.U8 desc[UR36][R2.64], R4 ;  /* 0x0000000402007986 */ /* 0x0001e2000c101124 */
[----:B------:R-:W-:Y:S05]  /*a160*/  BRA `(.L_x_16620) ;  /* 0x0000000800fc7947 */ /* 0x000fea0003800000 */
.L_x_16617:
        /* <DEDUP_REMOVED lines=9> */
.L_x_16622:
[----:B------:R0:W-:Y:S01]  /*a200*/  STG.E desc[UR36][R2.64], R4 ;  /* 0x0000000402007986 */ /* 0x0001e2000c101924 */
[----:B------:R-:W-:Y:S05]  /*a210*/  BRA `(.L_x_16620) ;  /* 0x0000000800d07947 */ /* 0x000fea0003800000 */
.L_x_16621:
[----:B------:R0:W-:Y:S01]  /*a220*/  STG.E.U16 desc[UR36][R2.64], R4 ;  /* 0x0000000402007986 */ /* 0x0001e2000c101524 */
[----:B------:R-:W-:Y:S05]  /*a230*/  BRA `(.L_x_16620) ;  /* 0x0000000800c87947 */ /* 0x000fea0003800000 */
.L_x_16616:
        /* <DEDUP_REMOVED lines=9> */
.L_x_16624:
[----:B------:R-:W-:-:S04]  /*a2d0*/  I2FP.F32.U32 R0, R4 ;  /* 0x0000000400007245 */ /* 0x000fc80000201000 */
[----:B------:R-:W-:-:S05]  /*a2e0*/  F2FP.F16.F32.PACK_AB R0, RZ, R0 ;  /* 0x00000000ff00723e */ /* 0x000fca00000000ff */
[----:B------:R0:W-:Y:S01]  /*a2f0*/  STG.E.U16 desc[UR36][R2.64], R0 ;  /* 0x0000000002007986 */ /* 0x0001e2000c101524 */
[----:B------:R-:W-:Y:S05]  /*a300*/  BRA `(.L_x_16620) ;  /* 0x0000000800947947 */ /* 0x000fea0003800000 */
.L_x_16623:
        /* <DEDUP_REMOVED lines=10> */
.L_x_16626:
[----:B------:R-:W-:-:S04]  /*a3b0*/  I2FP.F32.U32 R4, R4 ;  /* 0x0000000400047245 */ /* 0x000fc80000201000 */
[----:B------:R-:W-:-:S04]  /*a3c0*/  F2FP.F16.F32.PACK_AB R5, RZ, R4 ;  /* 0x00000004ff05723e */ /* 0x000fc800000000ff */
[----:B------:R-:W-:-:S05]  /*a3d0*/  PRMT R5, R5, 0x5410, RZ ;  /* 0x0000541005057816 */ /* 0x000fca00000000ff */
[----:B------:R3:W-:Y:S01]  /*a3e0*/  STG.E desc[UR36][R2.64], R5 ;  /* 0x0000000502007986 */ /* 0x0007e2000c101924 */
[----:B------:R-:W-:Y:S05]  /*a3f0*/  BRA `(.L_x_16620) ;  /* 0x0000000800587947 */ /* 0x000fea0003800000 */
.L_x_16625:
[----:B------:R-:W0:Y:S02]  /*a400*/  I2F.F64.U32 R4, R4 ;  /* 0x0000000400047312 */ /* 0x000e240000201800 */
[----:B0-----:R4:W-:Y:S01]  /*a410*/  STG.E.64 desc[UR36][R2.64], R4 ;  /* 0x0000000402007986 */ /* 0x0019e2000c101b24 */
[----:B------:R-:W-:Y:S05]  /*a420*/  BRA `(.L_x_16620) ;  /* 0x00000008004c7947 */ /* 0x000fea0003800000 */
.L_x_16615:
        /* <DEDUP_REMOVED lines=12> */
.L_x_16630:
        /* <DEDUP_REMOVED lines=17> */
.L_x_16632:
[----:B------:R-:W-:Y:S05]  /*a600*/  BSYNC.RECONVERGENT B0 ;  /* 0x0000000000007941 */ /* 0x000fea0003800200 */
.L_x_16631:
[----:B------:R0:W-:Y:S01]  /*a610*/  STG.E.U8 desc[UR36][R2.64], R0 ;  /* 0x0000000002007986 */ /* 0x0001e2000c101124 */
[----:B------:R-:W-:Y:S05]  /*a620*/  BRA `(.L_x_16620) ;  /* 0x0000000400cc7947 */ /* 0x000fea0003800000 */
.L_x_16629:
        /* <DEDUP_REMOVED lines=17> */
.L_x_16634:
[----:B------:R-:W-:Y:S05]  /*a740*/  BSYNC.RECONVERGENT B0 ;  /* 0x0000000000007941 */ /* 0x000fea0003800200 */
.L_x_16633:
[----:B------:R0:W-:Y:S01]  /*a750*/  STG.E.U8 desc[UR36][R2.64], R0 ;  /* 0x0000000002007986 */ /* 0x0001e2000c101124 */
[----:B------:R-:W-:Y:S05]  /*a760*/  BRA `(.L_x_16620) ;  /* 0x00000004007c7947 */ /* 0x000fea0003800000 */
.L_x_16628:
        /* <DEDUP_REMOVED lines=21> */
.L_x_16636:
[----:B------:R-:W-:-:S05]  /*a8c0*/  HFMA2 R5, -RZ, RZ, 0, 0 ;  /* 0x00000000ff057431 */ /* 0x000fca00000001ff */
[----:B------:R0:W-:Y:S01]  /*a8d0*/  STG.E.64 desc[UR36][R2.64], R4 ;  /* 0x0000000402007986 */ /* 0x0001e2000c101b24 */
[----:B------:R-:W-:Y:S05]  /*a8e0*/  BRA `(.L_x_16620) ;  /* 0x00000004001c7947 */ /* 0x000fea0003800000 */
.L_x_16635:
[----:B------:R0:W-:Y:S01]  /*a8f0*/  STG.E desc[UR36][R2.64], R4 ;  /* 0x0000000402007986 */ /* 0x0001e2000c101924 */
[----:B------:R-:W-:Y:S05]  /*a900*/  BRA `(.L_x_16620) ;  /* 0x0000000400147947 */ /* 0x000fea0003800000 */
.L_x_16627:
        /* <DEDUP_REMOVED lines=8> */
.L_x_16638:
[----:B------:R-:W0:Y:S01]  /*a990*/  I2F.F64.U32 R4, R4 ;  /* 0x0000000400047312 */ /* 0x000e220000201800 */
[----:B------:R-:W-:-:S05]  /*a9a0*/  CS2R R6, SRZ ;  /* 0x0000000000067805 */ /* 0x000fca000001ff00 */
[----:B0-----:R0:W-:Y:S01]  /*a9b0*/  STG.E.128 desc[UR36][R2.64], R4 ;  /* 0x0000000402007986 */ /* 0x0011e2000c101d24 */
[----:B------:R-:W-:Y:S05]  /*a9c0*/  BRA `(.L_x_16620) ;  /* 0x0000000000e47947 */ /* 0x000fea0003800000 */
.L_x_16637:
[----:B------:R-:W-:-:S09]  /*a9d0*/  UISETP.NE.AND UP0, UPT, UR4, 0xf, UPT ;  /* 0x0000000f0400788c */ /* 0x000fd2000bf05270 */
[----:B------:R-:W-:Y:S05]  /*a9e0*/  BRA.U !UP0, `(.L_x_16639) ;  /* 0x0000000108d07547 */ /* 0x000fea000b800000 */
[----:B------:R-:W-:-:S09]  /*a9f0*/  UISETP.NE.AND UP0, UPT, UR4, 0x17, UPT ;  /* 0x000000170400788c */ /* 0x000fd2000bf05270 */
[----:B------:R-:W-:Y:S05]  /*aa00*/  BRA.U !UP0, `(.L_x_16640) ;  /* 0x0000000108847547 */ /* 0x000fea000b800000 */
[----:B------:R-:W-:-:S09]  /*aa10*/  UISETP.NE.AND UP0, UPT, UR4, 0x18, UPT ;  /* 0x000000180400788c */ /* 0x000fd2000bf05270 */
[----:B------:R-:W-:Y:S05]  /*aa20*/  BRA.U !UP0, `(.L_x_16641) ;  /* 0x0000000108447547 */ /* 0x000fea000b800000 */
.L_x_16619:
        /* <DEDUP_REMOVED lines=16> */
.L_x_16642:
[----:B------:R-:W-:Y:S05]  /*ab30*/  BRA `(.L_x_16620) ;  /* 0x0000000000887947 */ /* 0x000fea0003800000 */
.L_x_16641:
        /* <DEDUP_REMOVED lines=11> */
.L_x_16644:
[----:B------:R-:W-:Y:S05]  /*abf0*/  BSYNC.RECONVERGENT B0 ;  /* 0x0000000000007941 */ /* 0x000fea0003800200 */
.L_x_16643:
[----:B------:R0:W-:Y:S01]  /*ac00*/  STG.E.U8 desc[UR36][R2.64], R5 ;  /* 0x0000000502007986 */ /* 0x0001e2000c101124 */
[----:B------:R-:W-:Y:S05]  /*ac10*/  BRA `(.L_x_16620) ;  /* 0x0000000000507947 */ /* 0x000fea0003800000 */
.L_x_16640:
        /* <DEDUP_REMOVED lines=12> */
.L_x_16645:
[----:B------:R-:W-:Y:S01]  /*ace0*/  IMAD.MOV.U32 R5, RZ, RZ, 0x7f ;  /* 0x0000007fff057424 */ /* 0x000fe200078e00ff */
[----:B------:R-:W-:-:S04]  /*acf0*/  ISETP.GT.U32.AND P0, PT, R7, 0x7f800000, PT ;  /* 0x7f8000000700780c */ /* 0x000fc80003f04070 */
[----:B------:R-:W-:-:S05]  /*ad00*/  SEL R5, R5, 0x7c, P0 ;  /* 0x0000007c05057807 */ /* 0x000fca0000000000 */
[----:B------:R0:W-:Y:S01]  /*ad10*/  STG.E.U8 desc[UR36][R2.64], R5 ;  /* 0x0000000502007986 */ /* 0x0001e2000c101124 */
[----:B------:R-:W-:Y:S05]  /*ad20*/  BRA `(.L_x_16620) ;  /* 0x00000000000c7947 */ /* 0x000fea0003800000 */
.L_x_16639:
[----:B------:R-:W-:-:S04]  /*ad30*/  I2FP.F32.U32 R0, R4 ;  /* 0x0000000400007245 */ /* 0x000fc80000201000 */
[----:B------:R-:W-:-:S05]  /*ad40*/  F2FP.BF16.F32.PACK_AB R0, RZ, R0 ;  /* 0x00000000ff00723e */ /* 0x000fca00000010ff */
[----:B------:R0:W-:Y:S02]  /*ad50*/  STG.E.U16 desc[UR36][R2.64], R0 ;  /* 0x0000000002007986 */ /* 0x0001e4000c101524 */
.L_x_16620:
[----:B------:R-:W-:Y:S05]  /*ad60*/  BSYNC.RECONVERGENT B6 ;  /* 0x0000000000067941 */ /* 0x000fea0003800200 */
.L_x_16614:
[----:B------:R-:W-:-:S07]  /*ad70*/  IADD3 R17, PT, PT, R17, 0x80, RZ ;  /* 0x0000008011117810 */ /* 0x000fce0007ffe0ff */
.L_x_16564:
[----:B------:R-:W-:Y:S05]  /*ad80*/  BSYNC.RECONVERGENT B7 ;  /* 0x0000000000077941 */ /* 0x000fea0003800200 */
.L_x_16563:
        /* <DEDUP_REMOVED lines=357> */
.L_x_16646:
        /* <DEDUP_REMOVED lines=22> */
.L_x_16651:
[----:B------:R-:W2:Y:S02]  /*c540*/  LDG.E.U8 R2, desc[UR36][R2.64] ;  /* 0x0000002402027981 */ /* 0x000ea4000c1e1100 */
[----:B--2---:R-:W-:-:S04]  /*c550*/  ISETP.NE.AND P0, PT, R2, RZ, PT ;  /* 0x000000ff0200720c */ /* 0x004fc80003f05270 */
[----:B------:R-:W-:Y:S01]  /*c560*/  P2R R19, PR, RZ, 0x1 ;  /* 0x00000001ff137803 */ /* 0x000fe20000000000 */
[----:B------:R-:W-:Y:S08]  /*c570*/  BRA `(.L_x_16653) ;  /* 0x0000000800847947 */ /* 0x000ff00003800000 */
.L_x_16650:
        /* <DEDUP_REMOVED lines=11> */
.L_x_16655:
[----:B------:R-:W2:Y:S02]  /*c630*/  LDG.E R2, desc[UR36][R2.64] ;  /* 0x0000002402027981 */ /* 0x000ea4000c1e1900 */
[----:B--2---:R-:W-:-:S04]  /*c640*/  ISETP.NE.AND P0, PT, R2, RZ, PT ;  /* 0x000000ff0200720c */ /* 0x004fc80003f05270 */
[----:B------:R-:W-:Y:S01]  /*c650*/  P2R R19, PR, RZ, 0x1 ;  /* 0x00000001ff137803 */ /* 0x000fe20000000000 */
[----:B------:R-:W-:Y:S08]  /*c660*/  BRA `(.L_x_16653) ;  /* 0x0000000800487947 */ /* 0x000ff00003800000 */
.L_x_16654:
[----:B------:R-:W2:Y:S02]  /*c670*/  LDG.E.U16 R2, desc[UR36][R2.64] ;  /* 0x0000002402027981 */ /* 0x000ea4000c1e1500 */
[----:B--2---:R-:W-:-:S04]  /*c680*/  ISETP.NE.AND P0, PT, R2, RZ, PT ;  /* 0x000000ff0200720c */ /* 0x004fc80003f05270 */
[----:B------:R-:W-:Y:S01]  /*c690*/  P2R R19, PR, RZ, 0x1 ;  /* 0x00000001ff137803 */ /* 0x000fe20000000000 */
[----:B------:R-:W-:Y:S08]  /*c6a0*/  BRA `(.L_x_16653) ;  /* 0x0000000800387947 */ /* 0x000ff00003800000 */
.L_x_16649:
        /* <DEDUP_REMOVED lines=10> */
.L_x_16657:
[----:B------:R-:W2:Y:S02]  /*c750*/  LDG.E.U16 R0, desc[UR36][R2.64] ;  /* 0x0000002402007981 */ /* 0x000ea4000c1e1500 */
[----:B--2---:R-:W-:-:S05]  /*c760*/  HADD2.F32 R0, -RZ, R0.H0_H0 ;  /* 0x20000000ff007230 */ /* 0x004fca0000004100 */
[----:B------:R-:W-:-:S04]  /*c770*/  FSETP.NEU.FTZ.AND P0, PT, R0, RZ, PT ;  /* 0x000000ff0000720b */ /* 0x000fc80003f1d000 */
[----:B------:R-:W-:Y:S01]  /*c780*/  P2R R19, PR, RZ, 0x1 ;  /* 0x00000001ff137803 */ /* 0x000fe20000000000 */
[----:B------:R-:W-:Y:S08]  /*c790*/  BRA `(.L_x_16653) ;  /* 0x0000000400fc7947 */ /* 0x000ff00003800000 */
.L_x_16656:
        /* <DEDUP_REMOVED lines=12> */
.L_x_16659:
        /* <DEDUP_REMOVED lines=10> */
.L_x_16658:
[----:B------:R-:W2:Y:S02]  /*c900*/  LDG.E.64 R2, desc[UR36][R2.64] ;  /* 0x0000002402027981 */ /* 0x000ea4000c1e1b00 */
[----:B--2---:R-:W-:-:S06]  /*c910*/  DSETP.NEU.AND P0, PT, R2, RZ, PT ;  /* 0x000000ff0200722a */ /* 0x004fcc0003f0d000 */
[----:B------:R-:W-:Y:S01]  /*c920*/  P2R R19, PR, RZ, 0x1 ;  /* 0x00000001ff137803 */ /* 0x000fe20000000000 */
[----:B------:R-:W-:Y:S07]  /*c930*/  BRA `(.L_x_16653) ;  /* 0x0000000400947947 */ /* 0x000fee0003800000 */
.L_x_16648:
        /* <DEDUP_REMOVED lines=12> */
.L_x_16662:
[----:B------:R-:W2:Y:S02]  /*ca00*/  LDG.E.128 R4, desc[UR36][R2.64] ;  /* 0x0000002402047981 */ /* 0x000ea4000c1e1d00 */
[----:B--2---:R-:W-:-:S06]  /*ca10*/  DSETP.NEU.AND P0, PT, R6, RZ, PT ;  /* 0x000000ff0600722a */ /* 0x004fcc0003f0d000 */
[----:B------:R-:W-:-:S06]  /*ca20*/  DSETP.NEU.OR P0, PT, R4, RZ, P0 ;  /* 0x000000ff0400722a */ /* 0x000fcc000070d400 */
[----:B------:R-:W-:Y:S01]  /*ca30*/  P2R R19, PR, RZ, 0x1 ;  /* 0x00000001ff137803 */ /* 0x000fe20000000000 */
[----:B------:R-:W-:Y:S07]  /*ca40*/  BRA `(.L_x_16653) ;  /* 0x0000000400507947 */ /* 0x000fee0003800000 */
.L_x_16661:
        /* <DEDUP_REMOVED lines=10> */
.L_x_16664:
        /* <DEDUP_REMOVED lines=12> */
.L_x_16663:
[----:B------:R-:W2:Y:S02]  /*cbb0*/  LDG.E.U16 R0, desc[UR36][R2.64] ;  /* 0x0000002402007981 */ /* 0x000ea4000c1e1500 */
[----:B--2---:R-:W-:-:S05]  /*cbc0*/  IMAD.U32 R0, R0, 0x10000, RZ ;  /* 0x0001000000007824 */ /* 0x004fca00078e00ff */
[----:B------:R-:W-:-:S04]  /*cbd0*/  FSETP.NEU.FTZ.AND P0, PT, R0, RZ, PT ;  /* 0x000000ff0000720b */ /* 0x000fc80003f1d000 */
[----:B------:R-:W-:Y:S01]  /*cbe0*/  P2R R19, PR, RZ, 0x1 ;  /* 0x00000001ff137803 */ /* 0x000fe20000000000 */
[----:B------:R-:W-:Y:S08]  /*cbf0*/  BRA `(.L_x_16653) ;  /* 0x0000000000e47947 */ /* 0x000ff00003800000 */
.L_x_16660:
        /* <DEDUP_REMOVED lines=12> */
.L_x_16667:
[----:B------:R-:W2:Y:S02]  /*ccc0*/  LDG.E.U8 R2, desc[UR36][R2.64] ;  /* 0x0000002402027981 */ /* 0x000ea4000c1e1100 */
[----:B--2---:R-:W-:-:S04]  /*ccd0*/  ISETP.NE.AND P0, PT, R2, RZ, PT ;  /* 0x000000ff0200720c */ /* 0x004fc80003f05270 */
[----:B------:R-:W-:Y:S01]  /*cce0*/  P2R R19, PR, RZ, 0x1 ;  /* 0x00000001ff137803 */ /* 0x000fe20000000000 */
[----:B------:R-:W-:Y:S08]  /*ccf0*/  BRA `(.L_x_16653) ;  /* 0x0000000000a47947 */ /* 0x000ff00003800000 */
.L_x_16666:
[----:B------:R-:W2:Y:S02]  /*cd00*/  LDG.E.U8 R2, desc[UR36][R2.64] ;  /* 0x0000002402027981 */ /* 0x000ea4000c1e1100 */
[----:B--2---:R-:W-:-:S04]  /*cd10*/  ISETP.NE.AND P0, PT, R2, RZ, PT ;  /* 0x000000ff0200720c */ /* 0x004fc80003f05270 */
[----:B------:R-:W-:Y:S01]  /*cd20*/  P2R R19, PR, RZ, 0x1 ;  /* 0x00000001ff137803 */ /* 0x000fe20000000000 */
[----:B------:R-:W-:Y:S08]  /*cd30*/  BRA `(.L_x_16653) ;  /* 0x0000000000947947 */ /* 0x000ff00003800000 */
.L_x_16665:
        /* <DEDUP_REMOVED lines=10> */
.L_x_16652:
        /* <DEDUP_REMOVED lines=16> */
.L_x_16670:
[----:B------:R-:W-:-:S04]  /*cee0*/  PLOP3.LUT P0, PT, PT, PT, PT, 0x8, 0x80 ;  /* 0x000000000080781c */ /* 0x000fc80003f0e170 */
[----:B------:R-:W-:Y:S01]  /*cef0*/  P2R R19, PR, RZ, 0x1 ;  /* 0x00000001ff137803 */ /* 0x000fe20000000000 */
[----:B------:R-:W-:Y:S08]  /*cf00*/  BRA `(.L_x_16653) ;  /* 0x0000000000207947 */ /* 0x000ff00003800000 */
.L_x_16669:
[----:B------:R-:W2:Y:S02]  /*cf10*/  LDG.E.64 R2, desc[UR36][R2.64] ;  /* 0x0000002402027981 */ /* 0x000ea4000c1e1b00 */
[----:B--2---:R-:W-:-:S04]  /*cf20*/  ISETP.NE.U32.AND P0, PT, R2, RZ, PT ;  /* 0x000000ff0200720c */ /* 0x004fc80003f05070 */
[----:B------:R-:W-:-:S04]  /*cf30*/  ISETP.NE.AND.EX P0, PT, R3, RZ, PT, P0 ;  /* 0x000000ff0300720c */ /* 0x000fc80003f05300 */
[----:B------:R-:W-:Y:S01]  /*cf40*/  P2R R19, PR, RZ, 0x1 ;  /* 0x00000001ff137803 */ /* 0x000fe20000000000 */
[----:B------:R-:W-:Y:S08]  /*cf50*/  BRA `(.L_x_16653) ;  /* 0x00000000000c7947 */ /* 0x000ff00003800000 */
.L_x_16668:
[----:B------:R-:W2:Y:S02]  /*cf60*/  LDG.E R2, desc[UR36][R2.64] ;  /* 0x0000002402027981 */ /* 0x000ea4000c1e1900 */
[----:B--2---:R-:W-:-:S04]  /*cf70*/  ISETP.NE.AND P0, PT, R2, RZ, PT ;  /* 0x000000ff0200720c */ /* 0x004fc80003f05270 */
[----:B------:R-:W-:-:S09]  /*cf80*/  P2R R19, PR, RZ, 0x1 ;  /* 0x00000001ff137803 */ /* 0x000fd20000000000 */
.L_x_16653:
[----:B------:R-:W-:Y:S05]  /*cf90*/  BSYNC.RECONVERGENT B6 ;  /* 0x0000000000067941 */ /* 0x000fea0003800200 */
.L_x_16647:
        /* <DEDUP_REMOVED lines=18> */
.L_x_16675:
[----:B------:R-:W2:Y:S02]  /*d0c0*/  LDG.E.U8 R2, desc[UR36][R2.64] ;  /* 0x0000002402027981 */ /* 0x000ea4000c1e1100 */
[----:B--2---:R-:W-:Y:S01]  /*d0d0*/  ISETP.NE.AND P0, PT, R2, RZ, PT ;  /* 0x000000ff0200720c */ /* 0x004fe20003f05270 */
[----:B------:R-:W-:-:S12]  /*d0e0*/  BRA `(.L_x_16677) ;  /* 0x0000000800307947 */ /* 0x000fd80003800000 */
.L_x_16674:
        /* <DEDUP_REMOVED lines=10> */
.L_x_16679:
[----:B------:R-:W2:Y:S02]  /*d190*/  LDG.E R2, desc[UR36][R2.64] ;  /* 0x0000002402027981 */ /* 0x000ea4000c1e1900 */
[----:B--2---:R-:W-:Y:S01]  /*d1a0*/  ISETP.NE.AND P0, PT, R2, RZ, PT ;  /* 0x000000ff0200720c */ /* 0x004fe20003f05270 */
[----:B------:R-:W-:-:S12]  /*d1b0*/  BRA `(.L_x_16677) ;  /* 0x0000000400fc7947 */ /* 0x000fd80003800000 */
.L_x_16678:
[----:B------:R-:W2:Y:S02]  /*d1c0*/  LDG.E.U16 R2, desc[UR36][R2.64] ;  /* 0x0000002402027981 */ /* 0x000ea4000c1e1500 */
[----:B--2---:R-:W-:Y:S01]  /*d1d0*/  ISETP.NE.AND P0, PT, R2, RZ, PT ;  /* 0x000000ff0200720c */ /* 0x004fe20003f05270 */
[----:B------:R-:W-:-:S12]  /*d1e0*/  BRA `(.L_x_16677) ;  /* 0x0000000400f07947 */ /* 0x000fd80003800000 */
.L_x_16673:
        /* <DEDUP_REMOVED lines=9> */
.L_x_16681:
[----:B------:R-:W2:Y:S02]  /*d280*/  LDG.E.U16 R0, desc[UR36][R2.64] ;  /* 0x0000002402007981 */ /* 0x000ea4000c1e1500 */
[----:B--2---:R-:W-:-:S05]  /*d290*/  HADD2.F32 R0, -RZ, R0.H0_H0 ;  /* 0x20000000ff007230 */ /* 0x004fca0000004100 */
[----:B------:R-:W-:Y:S01]  /*d2a0*/  FSETP.NEU.FTZ.AND P0, PT, R0, RZ, PT ;  /* 0x000000ff0000720b */ /* 0x000fe20003f1d000 */
[----:B------:R-:W-:-:S12]  /*d2b0*/  BRA `(.L_x_16677) ;  /* 0x0000000400bc7947 */ /* 0x000fd80003800000 */
.L_x_16680:
        /* <DEDUP_REMOVED lines=11> */
.L_x_16683:
        /* <DEDUP_REMOVED lines=8> */
.L_x_16682:
[----:B------:R-:W2:Y:S02]  /*d3f0*/  LDG.E.64 R2, desc[UR36][R2.64] ;  /* 0x0000002402027981 */ /* 0x000ea4000c1e1b00 */
[----:B--2---:R-:W-:Y:S01]  /*d400*/  DSETP.NEU.AND P0, PT, R2, RZ, PT ;  /* 0x000000ff0200722a */ /* 0x004fe20003f0d000 */
[----:B------:R-:W-:-:S13]  /*d410*/  BRA `(.L_x_16677) ;  /* 0x0000000400647947 */ /* 0x000fda0003800000 */
.L_x_16672:
        /* <DEDUP_REMOVED lines=11> */
.L_x_16686:
[----:B------:R-:W2:Y:S02]  /*d4d0*/  LDG.E.128 R4, desc[UR36][R2.64] ;  /* 0x0000002402047981 */ /* 0x000ea4000c1e1d00 */
[----:B--2---:R-:W-:-:S06]  /*d4e0*/  DSETP.NEU.AND P0, PT, R6, RZ, PT ;  /* 0x000000ff0600722a */ /* 0x004fcc0003f0d000 */
[----:B------:R-:W-:Y:S01]  /*d4f0*/  DSETP.NEU.OR P0, PT, R4, RZ, P0 ;  /* 0x000000ff0400722a */ /* 0x000fe2000070d400 */
[----:B------:R-:W-:-:S13]  /*d500*/  BRA `(.L_x_16677) ;  /* 0x0000000400287947 */ /* 0x000fda0003800000 */
.L_x_16685:
        /* <DEDUP_REMOVED lines=9> */
.L_x_16688:
        /* <DEDUP_REMOVED lines=11> */
.L_x_16687:
[----:B------:R-:W2:Y:S02]  /*d650*/  LDG.E.U16 R0, desc[UR36][R2.64] ;  /* 0x0000002402007981 */ /* 0x000ea4000c1e1500 */
[----:B--2---:R-:W-:-:S05]  /*d660*/  IMAD.U32 R0, R0, 0x10000, RZ ;  /* 0x0001000000007824 */ /* 0x004fca00078e00ff */
[----:B------:R-:W-:Y:S01]  /*d670*/  FSETP.NEU.FTZ.AND P0, PT, R0, RZ, PT ;  /* 0x000000ff0000720b */ /* 0x000fe20003f1d000 */
[----:B------:R-:W-:-:S12]  /*d680*/  BRA `(.L_x_16677) ;  /* 0x0000000000c87947 */ /* 0x000fd80003800000 */
.L_x_16684:
        /* <DEDUP_REMOVED lines=11> */
.L_x_16691:
[----:B------:R-:W2:Y:S02]  /*d740*/  LDG.E.U8 R2, desc[UR36][R2.64] ;  /* 0x0000002402027981 */ /* 0x000ea4000c1e1100 */
[----:B--2---:R-:W-:Y:S01]  /*d750*/  ISETP.NE.AND P0, PT, R2, RZ, PT ;  /* 0x000000ff0200720c */ /* 0x004fe20003f05270 */
[----:B------:R-:W-:-:S12]  /*d760*/  BRA `(.L_x_16677) ;  /* 0x0000000000907947 */ /* 0x000fd80003800000 */
.L_x_16690:
[----:B------:R-:W2:Y:S02]  /*d770*/  LDG.E.U8 R2, desc[UR36][R2.64] ;  /* 0x0000002402027981 */ /* 0x000ea4000c1e1100 */
[----:B--2---:R-:W-:Y:S01]  /*d780*/  ISETP.NE.AND P0, PT, R2, RZ, PT ;  /* 0x000000ff0200720c */ /* 0x004fe20003f05270 */
[----:B------:R-:W-:-:S12]  /*d790*/  BRA `(.L_x_16677) ;  /* 0x0000000000847947 */ /* 0x000fd80003800000 */
.L_x_16689:
        /* <DEDUP_REMOVED lines=9> */
.L_x_16676:
        /* <DEDUP_REMOVED lines=16> */
.L_x_16694:
[----:B------:R-:W-:Y:S01]  /*d930*/  PLOP3.LUT P0, PT, PT, PT, PT, 0x8, 0x80 ;  /* 0x000000000080781c */ /* 0x000fe20003f0e170 */
[----:B------:R-:W-:-:S12]  /*d940*/  BRA `(.L_x_16677) ;  /* 0x0000000000187947 */ /* 0x000fd80003800000 */
.L_x_16693:
[----:B------:R-:W2:Y:S02]  /*d950*/  LDG.E.64 R2, desc[UR36][R2.64] ;  /* 0x0000002402027981 */ /* 0x000ea4000c1e1b00 */
[----:B--2---:R-:W-:-:S04]  /*d960*/  ISETP.NE.U32.AND P0, PT, R2, RZ, PT ;  /* 0x000000ff0200720c */ /* 0x004fc80003f05070 */
[----:B------:R-:W-:Y:S01]  /*d970*/  ISETP.NE.AND.EX P0, PT, R3, RZ, PT, P0 ;  /* 0x000000ff0300720c */ /* 0x000fe20003f05300 */
[----:B------:R-:W-:-:S12]  /*d980*/  BRA `(.L_x_16677) ;  /* 0x0000000000087947 */ /* 0x000fd80003800000 */
.L_x_16692:
[----:B------:R-:W2:Y:S02]  /*d990*/  LDG.E R2, desc[UR36][R2.64] ;  /* 0x0000002402027981 */ /* 0x000ea4000c1e1900 */
[----:B--2---:R-:W-:-:S13]  /*d9a0*/  ISETP.NE.AND P0, PT, R2, RZ, PT ;  /* 0x000000ff0200720c */ /* 0x004fda0003f05270 */
.L_x_16677:
[----:B------:R-:W-:Y:S05]  /*d9b0*/  BSYNC.RECONVERGENT B6 ;  /* 0x0000000000067941 */ /* 0x000fea0003800200 */
.L_x_16671:
        /* <DEDUP_REMOVED lines=16> */
.L_x_16698:
[----:B------:R-:W-:Y:S01]  /*dac0*/  STG.E.U8 desc[UR36][R16.64], R2 ;  /* 0x0000000210007986 */ /* 0x000fe2000c101124 */
[----:B------:R-:W-:Y:S05]  /*dad0*/  EXIT ;  /* 0x000000000000794d */ /* 0x000fea0003800000 */
.L_x_16697:
        /* <DEDUP_REMOVED lines=9> */
.L_x_16701:
[----:B------:R-:W-:Y:S01]  /*db70*/  STG.E desc[UR36][R16.64], R2 ;  /* 0x0000000210007986 */ /* 0x000fe2000c101924 */
[----:B------:R-:W-:Y:S05]  /*db80*/  EXIT ;  /* 0x000000000000794d */ /* 0x000fea0003800000 */
.L_x_16700:
[----:B------:R-:W-:Y:S01]  /*db90*/  STG.E.U16 desc[UR36][R16.64], R2 ;  /* 0x0000000210007986 */ /* 0x000fe2000c101524 */
[----:B------:R-:W-:Y:S05]  /*dba0*/  EXIT ;  /* 0x000000000000794d */ /* 0x000fea0003800000 */
.L_x_16696:
        /* <DEDUP_REMOVED lines=9> */
.L_x_16703:
[----:B------:R-:W-:-:S04]  /*dc40*/  I2FP.F32.U32 R0, R2 ;  /* 0x0000000200007245 */ /* 0x000fc80000201000 */
[----:B------:R-:W-:-:S05]  /*dc50*/  F2FP.F16.F32.PACK_AB R0, RZ, R0 ;  /* 0x00000000ff00723e */ /* 0x000fca00000000ff */
[----:B------:R-:W-:Y:S01]  /*dc60*/  STG.E.U16 desc[UR36][R16.64], R0 ;  /* 0x0000000010007986 */ /* 0x000fe2000c101524 */
[----:B------:R-:W-:Y:S05]  /*dc70*/  EXIT ;  /* 0x000000000000794d */ /* 0x000fea0003800000 */
.L_x_16702:
        /* <DEDUP_REMOVED lines=10> */
.L_x_16705:
[----:B------:R-:W-:-:S04]  /*dd20*/  I2FP.F32.U32 R2, R2 ;  /* 0x0000000200027245 */ /* 0x000fc80000201000 */
[----:B------:R-:W-:-:S04]  /*dd30*/  F2FP.F16.F32.PACK_AB R3, RZ, R2 ;  /* 0x00000002ff03723e */ /* 0x000fc800000000ff */
[----:B------:R-:W-:-:S05]  /*dd40*/  PRMT R3, R3, 0x5410, RZ ;  /* 0x0000541003037816 */ /* 0x000fca00000000ff */
[----:B------:R-:W-:Y:S01]  /*dd50*/  STG.E desc[UR36][R16.64], R3 ;  /* 0x0000000310007986 */ /* 0x000fe2000c101924 */
[----:B------:R-:W-:Y:S05]  /*dd60*/  EXIT ;  /* 0x000000000000794d */ /* 0x000fea0003800000 */
.L_x_16704:
[----:B------:R-:W0:Y:S02]  /*dd70*/  I2F.F64.U32 R2, R2 ;  /* 0x0000000200027312 */ /* 0x000e240000201800 */
[----:B0-----:R-:W-:Y:S01]  /*dd80*/  STG.E.64 desc[UR36][R16.64], R2 ;  /* 0x0000000210007986 */ /* 0x001fe2000c101b24 */
[----:B------:R-:W-:Y:S05]  /*dd90*/  EXIT ;  /* 0x000000000000794d */ /* 0x000fea0003800000 */
.L_x_16695:
        /* <DEDUP_REMOVED lines=12> */
.L_x_16709:
        /* <DEDUP_REMOVED lines=16> */
.L_x_16712:
[----:B------:R-:W-:-:S07]  /*df60*/  PRMT R8, R0, 0x7610, R8 ;  /* 0x0000761000087816 */ /* 0x000fce0000000008 */
.L_x_16711:
[----:B------:R-:W-:Y:S05]  /*df70*/  BSYNC.RECONVERGENT B0 ;  /* 0x0000000000007941 */ /* 0x000fea0003800200 */
.L_x_16710:
[----:B------:R-:W-:Y:S01]  /*df80*/  STG.E.U8 desc[UR36][R16.64], R8 ;  /* 0x0000000810007986 */ /* 0x000fe2000c101124 */
[----:B------:R-:W-:Y:S05]  /*df90*/  EXIT ;  /* 0x000000000000794d */ /* 0x000fea0003800000 */
.L_x_16708:
        /* <DEDUP_REMOVED lines=16> */
.L_x_16715:
[----:B------:R-:W-:-:S07]  /*e0a0*/  PRMT R8, R0, 0x7610, R8 ;  /* 0x0000761000087816 */ /* 0x000fce0000000008 */
.L_x_16714:
[----:B------:R-:W-:Y:S05]  /*e0b0*/  BSYNC.RECONVERGENT B0 ;  /* 0x0000000000007941 */ /* 0x000fea0003800200 */
.L_x_16713:
[----:B------:R-:W-:Y:S01]  /*e0c0*/  STG.E.U8 desc[UR36][R16.64], R8 ;  /* 0x0000000810007986 */ /* 0x000fe2000c101124 */
[----:B------:R-:W-:Y:S05]  /*e0d0*/  EXIT ;  /* 0x000000000000794d */ /* 0x000fea0003800000 */
.L_x_16707:
        /* <DEDUP_REMOVED lines=21> */
.L_x_16717:
[----:B------:R-:W-:-:S05]  /*e230*/  IMAD.MOV.U32 R3, RZ, RZ, RZ ;  /* 0x000000ffff037224 */ /* 0x000fca00078e00ff */
[----:B------:R-:W-:Y:S01]  /*e240*/  STG.E.64 desc[UR36][R16.64], R2 ;  /* 0x0000000210007986 */ /* 0x000fe2000c101b24 */
[----:B------:R-:W-:Y:S05]  /*e250*/  EXIT ;  /* 0x000000000000794d */ /* 0x000fea0003800000 */
.L_x_16716:
[----:B------:R-:W-:Y:S01]  /*e260*/  STG.E desc[UR36][R16.64], R2 ;  /* 0x0000000210007986 */ /* 0x000fe2000c101924 */
[----:B------:R-:W-:Y:S05]  /*e270*/  EXIT ;  /* 0x000000000000794d */ /* 0x000fea0003800000 */
.L_x_16706:
        /* <DEDUP_REMOVED lines=8> */
.L_x_16719:
[----:B------:R-:W0:Y:S01]  /*e300*/  I2F.F64.U32 R4, R2 ;  /* 0x0000000200047312 */ /* 0x000e220000201800 */
[----:B------:R-:W-:-:S05]  /*e310*/  CS2R R6, SRZ ;  /* 0x0000000000067805 */ /* 0x000fca000001ff00 */
[----:B0-----:R-:W-:Y:S01]  /*e320*/  STG.E.128 desc[UR36][R16.64], R4 ;  /* 0x0000000410007986 */ /* 0x001fe2000c101d24 */
[----:B------:R-:W-:Y:S05]  /*e330*/  EXIT ;  /* 0x000000000000794d */ /* 0x000fea0003800000 */
.L_x_16718:
[----:B------:R-:W-:-:S09]  /*e340*/  UISETP.NE.AND UP0, UPT, UR4, 0xf, UPT ;  /* 0x0000000f0400788c */ /* 0x000fd2000bf05270 */
[----:B------:R-:W-:Y:S05]  /*e350*/  BRA.U !UP0, `(.L_x_16720) ;  /* 0x0000000108d47547 */ /* 0x000fea000b800000 */
[----:B------:R-:W-:-:S09]  /*e360*/  UISETP.NE.AND UP0, UPT, UR4, 0x17, UPT ;  /* 0x000000170400788c */ /* 0x000fd2000bf05270 */
[----:B------:R-:W-:Y:S05]  /*e370*/  BRA.U !UP0, `(.L_x_16721) ;  /* 0x0000000108847547 */ /* 0x000fea000b800000 */
[----:B------:R-:W-:-:S09]  /*e380*/  UISETP.NE.AND UP0, UPT, UR4, 0x18, UPT ;  /* 0x000000180400788c */ /* 0x000fd2000bf05270 */
[----:B------:R-:W-:Y:S05]  /*e390*/  BRA.U !UP0, `(.L_x_16722) ;  /* 0x0000000108447547 */ /* 0x000fea000b800000 */
.L_x_16699:
        /* <DEDUP_REMOVED lines=16> */
.L_x_16723:
[----:B------:R-:W-:Y:S05]  /*e4a0*/  EXIT ;  /* 0x000000000000794d */ /* 0x000fea0003800000 */
.L_x_16722:
        /* <DEDUP_REMOVED lines=11> */
.L_x_16725:
[----:B------:R-:W-:Y:S05]  /*e560*/  BSYNC.RECONVERGENT B0 ;  /* 0x0000000000007941 */ /* 0x000fea0003800200 */
.L_x_16724:
[----:B------:R-:W-:Y:S01]  /*e570*/  STG.E.U8 desc[UR36][R16.64], R3 ;  /* 0x0000000310007986 */ /* 0x000fe2000c101124 */
[----:B------:R-:W-:Y:S05]  /*e580*/  EXIT ;  /* 0x000000000000794d */ /* 0x000fea0003800000 */
.L_x_16721:
        /* <DEDUP_REMOVED lines=13> */
.L_x_16726:
[----:B------:R-:W-:Y:S01]  /*e660*/  IMAD.MOV.U32 R3, RZ, RZ, 0x7f ;  /* 0x0000007fff037424 */ /* 0x000fe200078e00ff */
[----:B------:R-:W-:-:S04]  /*e670*/  ISETP.GT.U32.AND P0, PT, R5, 0x7f800000, PT ;  /* 0x7f8000000500780c */ /* 0x000fc80003f04070 */
[----:B------:R-:W-:-:S05]  /*e680*/  SEL R3, R3, 0x7c, P0 ;  /* 0x0000007c03037807 */ /* 0x000fca0000000000 */
[----:B------:R-:W-:Y:S01]  /*e690*/  STG.E.U8 desc[UR36][R16.64], R3 ;  /* 0x0000000310007986 */ /* 0x000fe2000c101124 */
[----:B------:R-:W-:Y:S05]  /*e6a0*/  EXIT ;  /* 0x000000000000794d */ /* 0x000fea0003800000 */
.L_x_16720:
[----:B------:R-:W-:-:S04]  /*e6b0*/  I2FP.F32.U32 R0, R2 ;  /* 0x0000000200007245 */ /* 0x000fc80000201000 */
[----:B------:R-:W-:-:S05]  /*e6c0*/  F2FP.BF16.F32.PACK_AB R0, RZ, R0 ;  /* 0x00000000ff00723e */ /* 0x000fca00000010ff */
[----:B------:R-:W-:Y:S01]  /*e6d0*/  STG.E.U16 desc[UR36][R16.64], R0 ;  /* 0x0000000010007986 */ /* 0x000fe2000c101524 */
[----:B------:R-:W-:Y:S05]  /*e6e0*/  EXIT ;  /* 0x000000000000794d */ /* 0x000fea0003800000 */
.L_x_16727:
        /* <DEDUP_REMOVED lines=9> */
.L_x_43525:


//--------------------- .text._ZN2at6native27unrolled_elementwise_kernelINS0_13BinaryFunctorIbbbZZZNS0_22logical_or_kernel_cudaERNS_14TensorIteratorEENKUlvE0_clEvENKUlvE7_clEvEUlbbE_EESt5arrayIPcLm3EELi4E23TrivialOffsetCalculatorILi2EjESC_ILi1EjENS0_6memory12LoadWithCastILi2EEENSF_13StoreWithCastILi1EEEEEviT_T0_T2_T3_T4_T5_ --------------------------
	.section	.text._ZN2at6native27unrolled_elementwise_kernelINS0_13BinaryFunctorIbbbZZZNS0_22logical_or_kernel_cudaERNS_14TensorIteratorEENKUlvE0_clEvENKUlvE7_clEvEUlbbE_EESt5arrayIPcLm3EELi4E23TrivialOffsetCalculatorILi2EjESC_ILi1EjENS0_6memory12LoadWithCastILi2EEENSF_13StoreWithCastILi1EEEEEviT_T0_T2_T3_T4_T5_,"ax",@progbits
	.align	128
        .global         _ZN2at6native27unrolled_elementwise_kernelINS0_13BinaryFunctorIbbbZZZNS0_22logical_or_kernel_cudaERNS_14TensorIteratorEENKUlvE0_clEvENKUlvE7_clEvEUlbbE_EESt5arrayIPcLm3EELi4E23TrivialOffsetCalculatorILi2EjESC_ILi1EjENS0_6memory12LoadWithCastILi2EEENSF_13StoreWithCastILi1EEEEEviT_T0_T2_T3_T4_T5_
        .type           _ZN2at6native27unrolled_elementwise_kernelINS0_13BinaryFunctorIbbbZZZNS0_22logical_or_kernel_cudaERNS_14TensorIteratorEENKUlvE0_clEvENKUlvE7_clEvEUlbbE_EESt5arrayIPcLm3EELi4E23TrivialOffsetCalculatorILi2EjESC_ILi1EjENS0_6memory12LoadWithCastILi2EEENSF_13StoreWithCastILi1EEEEEviT_T0_T2_T3_T4_T5_,@function
        .size           _ZN2at6native27unrolled_elementwise_kernelINS0_13BinaryFunctorIbbbZZZNS0_22logical_or_kernel_cudaERNS_14TensorIteratorEENKUlvE0_clEvENKUlvE7_clEvEUlbbE_EESt5arrayIPcLm3EELi4E23TrivialOffsetCalculatorILi2EjESC_ILi1EjENS0_6memory12LoadWithCastILi2EEENSF_13StoreWithCastILi1EEEEEviT_T0_T2_T3_T4_T5_,(.L_x_43526 - _ZN2at6native27unrolled_elementwise_kernelINS0_13BinaryFunctorIbbbZZZNS0_22logical_or_kernel_cudaERNS_14TensorIteratorEENKUlvE0_clEvENKUlvE7_clEvEUlbbE_EESt5arrayIPcLm3EELi4E23TrivialOffsetCalculatorILi2EjESC_ILi1EjENS0_6memory12LoadWithCastILi2EEENSF_13StoreWithCastILi1EEEEEviT_T0_T2_T3_T4_T5_)
        .other          _ZN2at6native27unrolled_elementwise_kernelINS0_13BinaryFunctorIbbbZZZNS0_22logical_or_kernel_cudaERNS_14TensorIteratorEENKUlvE0_clEvENKUlvE7_clEvEUlbbE_EESt5arrayIPcLm3EELi4E23TrivialOffsetCalculatorILi2EjESC_ILi1EjENS0_6memory12LoadWithCastILi2EEENSF_13StoreWithCastILi1EEEEEviT_T0_T2_T3_T4_T5_,@"STO_CUDA_ENTRY STV_DEFAULT"
_ZN2at6native27unrolled_elementwise_kernelINS0_13BinaryFunctorIbbbZZZNS0_22logical_or_kernel_cudaERNS_14TensorIteratorEENKUlvE0_clEvENKUlvE7_clEvEUlbbE_EESt5arrayIPcLm3EELi4E23TrivialOffsetCalculatorILi2EjESC_ILi1EjENS0_6memory12LoadWithCastILi2EEENSF_13StoreWithCastILi1EEEEEviT_T0_T2_T3_T4_T5_:
.text._ZN2at6native27unrolled_elementwise_kernelINS0_13BinaryFunctorIbbbZZZNS0_22logical_or_kernel_cudaERNS_14TensorIteratorEENKUlvE0_clEvENKUlvE7_clEvEUlbbE_EESt5arrayIPcLm3EELi4E23TrivialOffsetCalculatorILi2EjESC_ILi1EjENS0_6memory12LoadWithCastILi2EEENSF_13StoreWithCastILi1EEEEEviT_T0_T2_T3_T4_T5_:
        /* <DEDUP_REMOVED lines=36> */
.L_x_16734:
[----:B------:R-:W2:Y:S02]  /*0240*/  LDG.E.U8 R4, desc[UR36][R4.64] ;  /* 0x0000002404047981 */ /* 0x000ea4000c1e1100 */
[----:B--2---:R-:W-:-:S04]  /*0250*/  ISETP.NE.AND P0, PT, R4, RZ, PT ;  /* 0x000000ff0400720c */ /* 0x004fc80003f05270 */
[----:B------:R-:W-:Y:S01]  /*0260*/  P2R R18, PR, RZ, 0x1 ;  /* 0x00000001ff127803 */ /* 0x000fe20000000000 */
[----:B------:R-:W-:Y:S08]  /*0270*/  BRA `(.L_x_16736) ;  /* 0x0000000800847947 */ /* 0x000ff00003800000 */
.L_x_16733:
        /* <DEDUP_REMOVED lines=11> */
.L_x_16738:
[----:B------:R-:W2:Y:S02]  /*0330*/  LDG.E R4, desc[UR36][R4.64] ;  /* 0x0000002404047981 */ /* 0x000ea4000c1e1900 */
[----:B--2---:R-:W-:-:S04]  /*0340*/  ISETP.NE.AND P0, PT, R4, RZ, PT ;  /* 0x000000ff0400720c */ /* 0x004fc80003f05270 */
[----:B------:R-:W-:Y:S01]  /*0350*/  P2R R18, PR, RZ, 0x1 ;  /* 0x00000001ff127803 */ /* 0x000fe20000000000 */
[----:B------:R-:W-:Y:S08]  /*0360*/  BRA `(.L_x_16736) ;  /* 0x0000000800487947 */ /* 0x000ff00003800000 */
.L_x_16737:
[----:B------:R-:W2:Y:S02]  /*0370*/  LDG.E.U16 R4, desc[UR36][R4.64] ;  /* 0x0000002404047981 */ /* 0x000ea4000c1e1500 */
[----:B--2---:R-:W-:-:S04]  /*0380*/  ISETP.NE.AND P0, PT, R4, RZ, PT ;  /* 0x000000ff0400720c */ /* 0x004fc80003f05270 */
[----:B------:R-:W-:Y:S01]  /*0390*/  P2R R18, PR, RZ, 0x1 ;  /* 0x00000001ff127803 */ /* 0x000fe20000000000 */
[----:B------:R-:W-:Y:S08]  /*03a0*/  BRA `(.L_x_16736) ;  /* 0x0000000800387947 */ /* 0x000ff00003800000 */
.L_x_16732:
        /* <DEDUP_REMOVED lines=10> */
.L_x_16740:
[----:B------:R-:W2:Y:S02]  /*0450*/  LDG.E.U16 R0, desc[UR36][R4.64] ;  /* 0x0000002404007981 */ /* 0x000ea4000c1e1500 */
[----:B--2---:R-:W-:-:S05]  /*0460*/  HADD2.F32 R0, -RZ, R0.H0_H0 ;  /* 0x20000000ff007230 */ /* 0x004fca0000004100 */
[----:B------:R-:W-:-:S04]  /*0470*/  FSETP.NEU.FTZ.AND P0, PT, R0, RZ, PT ;  /* 0x000000ff0000720b */ /* 0x000fc80003f1d000 */
[----:B------:R-:W-:Y:S01]  /*0480*/  P2R R18, PR, RZ, 0x1 ;  /* 0x00000001ff127803 */ /* 0x000fe20000000000 */
[----:B------:R-:W-:Y:S08]  /*0490*/  BRA `(.L_x_16736) ;  /* 0x0000000400fc7947 */ /* 0x000ff00003800000 */
.L_x_16739:
        /* <DEDUP_REMOVED lines=12> */
.L_x_16742:
        /* <DEDUP_REMOVED lines=10> */
.L_x_16741:
[----:B------:R-:W2:Y:S02]  /*0600*/  LDG.E.64 R4, desc[UR36][R4.64] ;  /* 0x0000002404047981 */ /* 0x000ea4000c1e1b00 */
[----:B--2---:R-:W-:-:S06]  /*0610*/  DSETP.NEU.AND P0, PT, R4, RZ, PT ;  /* 0x000000ff0400722a */ /* 0x004fcc0003f0d000 */
[----:B------:R-:W-:Y:S01]  /*0620*/  P2R R18, PR, RZ, 0x1 ;  /* 0x00000001ff127803 */ /* 0x000fe20000000000 */
[----:B------:R-:W-:Y:S07]  /*0630*/  BRA `(.L_x_16736) ;  /* 0x0000000400947947 */ /* 0x000fee0003800000 */
.L_x_16731:
        /* <DEDUP_REMOVED lines=12> */
.L_x_16745:
[----:B------:R-:W2:Y:S02]  /*0700*/  LDG.E.128 R4, desc[UR36][R4.64] ;  /* 0x0000002404047981 */ /* 0x000ea4000c1e1d00 */
[----:B--2---:R-:W-:-:S06]  /*0710*/  DSETP.NEU.AND P0, PT, R6, RZ, PT ;  /* 0x000000ff0600722a */ /* 0x004fcc0003f0d000 */
[----:B------:R-:W-:-:S06]  /*0720*/  DSETP.NEU.OR P0, PT, R4, RZ, P0 ;  /* 0x000000ff0400722a */ /* 0x000fcc000070d400 */
[----:B------:R-:W-:Y:S01]  /*0730*/  P2R R18, PR, RZ, 0x1 ;  /* 0x00000001ff127803 */ /* 0x000fe20000000000 */
[----:B------:R-:W-:Y:S07]  /*0740*/  BRA `(.L_x_16736) ;  /* 0x0000000400507947 */ /* 0x000fee0003800000 */
.L_x_16744:
        /* <DEDUP_REMOVED lines=10> */
.L_x_16747:
        /* <DEDUP_REMOVED lines=12> */
.L_x_16746:
[----:B------:R-:W2:Y:S02]  /*08b0*/  LDG.E.U16 R0, desc[UR36][R4.64] ;  /* 0x0000002404007981 */ /* 0x000ea4000c1e1500 */
[----:B--2---:R-:W-:-:S05]  /*08c0*/  IMAD.U32 R0, R0, 0x10000, RZ ;  /* 0x0001000000007824 */ /* 0x004fca00078e00ff */
[----:B------:R-:W-:-:S04]  /*08d0*/  FSETP.NEU.FTZ.AND P0, PT, R0, RZ, PT ;  /* 0x000000ff0000720b */ /* 0x000fc80003f1d000 */
[----:B------:R-:W-:Y:S01]  /*08e0*/  P2R R18, PR, RZ, 0x1 ;  /* 0x00000001ff127803 */ /* 0x000fe20000000000 */
[----:B------:R-:W-:Y:S08]  /*08f0*/  BRA `(.L_x_16736) ;  /* 0x0000000000e47947 */ /* 0x000ff00003800000 */
.L_x_16743:
        /* <DEDUP_REMOVED lines=12> */
.L_x_16750:
[----:B------:R-:W2:Y:S02]  /*09c0*/  LDG.E.U8 R4, desc[UR36][R4.64] ;  /* 0x0000002404047981 */ /* 0x000ea4000c1e1100 */
[----:B--2---:R-:W-:-:S04]  /*09d0*/  ISETP.NE.AND P0, PT, R4, RZ, PT ;  /* 0x000000ff0400720c */ /* 0x004fc80003f05270 */
[----:B------:R-:W-:Y:S01]  /*09e0*/  P2R R18, PR, RZ, 0x1 ;  /* 0x00000001ff127803 */ /* 0x000fe20000000000 */
[----:B------:R-:W-:Y:S08]  /*09f0*/  BRA `(.L_x_16736) ;  /* 0x0000000000a47947 */ /* 0x000ff00003800000 */
.L_x_16749:
[----:B------:R-:W2:Y:S02]  /*0a00*/  LDG.E.U8 R4, desc[UR36][R4.64] ;  /* 0x0000002404047981 */ /* 0x000ea4000c1e1100 */
[----:B--2---:R-:W-:-:S04]  /*0a10*/  ISETP.NE.AND P0, PT, R4, RZ, PT ;  /* 0x000000ff0400720c */ /* 0x004fc80003f05270 */
[----:B------:R-:W-:Y:S01]  /*0a20*/  P2R R18, PR, RZ, 0x1 ;  /* 0x00000001ff127803 */ /* 0x000fe20000000000 */
[----:B------:R-:W-:Y:S08]  /*0a30*/  BRA `(.L_x_16736) ;  /* 0x0000000000947947 */ /* 0x000ff00003800000 */
.L_x_16748:
[----:B------:R-:W-:-:S09]  /*0a40*/  UISETP.NE.AND UP0, UPT, UR4, 0x1c, UPT ;  /* 0x0000001c0400788c */ /* 0x000fd2000bf05270 */
[----:B------:R-:W-:Y:S05]  /*0a50*/  BRA.U !UP0, `(.L_x_16751) ;  /* 0x0000000108807547 */ /* 0x000fea000b800000 */
[----:B------:R-:W-:-:S09]  /*0a60*/  UISETP.NE.AND UP0, UPT, UR4, 0x1d, UPT ;  /* 0x0000001d0400788c */ /* 0x000fd2000bf05270 */
[----:B------:R-:W-:Y:S05]  /*0a70*/  BRA.U !UP0, `(.L_x_16752) ;  /* 0x0000000108647547 */ /* 0x000fea000b800000 */
[----:B------:R-:W-:-:S09]  /*0a80*/  UISETP.NE.AND UP0, UPT, UR4, 0x2c, UPT ;  /* 0x0000002c0400788c */ /* 0x000fd2000bf05270 */
[----:B------:R-:W-:Y:S05]  /*0a90*/  BRA.U !UP0, `(.L_x_16753) ;  /* 0x00000001084c7547 */ /* 0x000fea000b800000 */
.L_x_16735:
        /* <DEDUP_REMOVED lines=16> */
.L_x_16754:
[----:B------:R-:W-:-:S04]  /*0ba0*/  PLOP3.LUT P0, PT, PT, PT, PT, 0x8, 0x80 ;  /* 0x000000000080781c */ /* 0x000fc80003f0e170 */
[----:B------:R-:W-:Y:S01]  /*0bb0*/  P2R R18, PR, RZ, 0x1 ;  /* 0x00000001ff127803 */ /* 0x000fe20000000000 */
[----:B------:R-:W-:Y:S08]  /*0bc0*/  BRA `(.L_x_16736) ;  /* 0x0000000000307947 */ /* 0x000ff00003800000 */
.L_x_16753:
[----:B------:R-:W2:Y:S02]  /*0bd0*/  LDG.E.U8 R4, desc[UR36][R4.64] ;  /* 0x0000002404047981 */ /* 0x000ea4000c1e1100 */
[----:B--2---:R-:W-:-:S04]  /*0be0*/  ISETP.NE.AND P0, PT, R4, RZ, PT ;  /* 0x000000ff0400720c */ /* 0x004fc80003f05270 */
[----:B------:R-:W-:Y:S01]  /*0bf0*/  P2R R18, PR, RZ, 0x1 ;  /* 0x00000001ff127803 */ /* 0x000fe20000000000 */
[----:B------:R-:W-:Y:S08]  /*0c00*/  BRA `(.L_x_16736) ;  /* 0x0000000000207947 */ /* 0x000ff00003800000 */
.L_x_16752:
[----:B------:R-:W2:Y:S02]  /*0c10*/  LDG.E.64 R4, desc[UR36][R4.64] ;  /* 0x0000002404047981 */ /* 0x000ea4000c1e1b00 */
[----:B--2---:R-:W-:-:S04]  /*0c20*/  ISETP.NE.U32.AND P0, PT, R4, RZ, PT ;  /* 0x000000ff0400720c */ /* 0x004fc80003f05070 */
[----:B------:R-:W-:-:S04]  /*0c30*/  ISETP.NE.AND.EX P0, PT, R5, RZ, PT, P0 ;  /* 0x000000ff0500720c */ /* 0x000fc80003f05300 */
[----:B------:R-:W-:Y:S01]  /*0c40*/  P2R R18, PR, RZ, 0x1 ;  /* 0x00000001ff127803 */ /* 0x000fe20000000000 */
[----:B------:R-:W-:Y:S08]  /*0c50*/  BRA `(.L_x_16736) ;  /* 0x00000000000c7947 */ /* 0x000ff00003800000 */
.L_x_16751:
[----:B------:R-:W2:Y:S02]  /*0c60*/  LDG.E R4, desc[UR36][R4.64] ;  /* 0x0000002404047981 */ /* 0x000ea4000c1e1900 */
[----:B--2---:R-:W-:-:S04]  /*0c70*/  ISETP.NE.AND P0, PT, R4, RZ, PT ;  /* 0x000000ff0400720c */ /* 0x004fc80003f05270 */
[----:B------:R-:W-:-:S09]  /*0c80*/  P2R R18, PR, RZ, 0x1 ;  /* 0x00000001ff127803 */ /* 0x000fd20000000000 */
.L_x_16736:
[----:B------:R-:W-:Y:S05]  /*0c90*/  BSYNC.RECONVERGENT B6 ;  /* 0x0000000000067941 */ /* 0x000fea0003800200 */
.L_x_16730:
        /* <DEDUP_REMOVED lines=20> */
.L_x_16759:
[----:B------:R-:W2:Y:S02]  /*0de0*/  LDG.E.U8 R4, desc[UR36][R4.64] ;  /* 0x0000002404047981 */ /* 0x000ea4000c1e1100 */
[----:B--2---:R-:W-:Y:S01]  /*0df0*/  ISETP.NE.AND P0, PT, R4, RZ, PT ;  /* 0x000000ff0400720c */ /* 0x004fe20003f05270 */
[----:B------:R-:W-:-:S12]  /*0e00*/  BRA `(.L_x_16761) ;  /* 0x0000000800307947 */ /* 0x000fd80003800000 */
.L_x_16758:
        /* <DEDUP_REMOVED lines=10> */
.L_x_16763:
[----:B------:R-:W2:Y:S02]  /*0eb0*/  LDG.E R4, desc[UR36][R4.64] ;  /* 0x0000002404047981 */ /* 0x000ea4000c1e1900 */
[----:B--2---:R-:W-:Y:S01]  /*0ec0*/  ISETP.NE.AND P0, PT, R4, RZ, PT ;  /* 0x000000ff0400720c */ /* 0x004fe20003f05270 */
[----:B------:R-:W-:-:S12]  /*0ed0*/  BRA `(.L_x_16761) ;  /* 0x0000000400fc7947 */ /* 0x000fd80003800000 */
.L_x_16762:
[----:B------:R-:W2:Y:S02]  /*0ee0*/  LDG.E.U16 R4, desc[UR36][R4.64] ;  /* 0x0000002404047981 */ /* 0x000ea4000c1e1500 */
[----:B--2---:R-:W-:Y:S01]  /*0ef0*/  ISETP.NE.AND P0, PT, R4, RZ, PT ;  /* 0x000000ff0400720c */ /* 0x004fe20003f05270 */
[----:B------:R-:W-:-:S12]  /*0f00*/  BRA `(.L_x_16761) ;  /* 0x0000000400f07947 */ /* 0x000fd80003800000 */
.L_x_16757:
        /* <DEDUP_REMOVED lines=9> */
.L_x_16765:
[----:B------:R-:W2:Y:S02]  /*0fa0*/  LDG.E.U16 R0, desc[UR36][R4.64] ;  /* 0x0000002404007981 */ /* 0x000ea4000c1e1500 */
[----:B--2---:R-:W-:-:S05]  /*0fb0*/  HADD2.F32 R0, -RZ, R0.H0_H0 ;  /* 0x20000000ff007230 */ /* 0x004fca0000004100 */
[----:B------:R-:W-:Y:S01]  /*0fc0*/  FSETP.NEU.FTZ.AND P0, PT, R0, RZ, PT ;  /* 0x000000ff0000720b */ /* 0x000fe20003f1d000 */
[----:B------:R-:W-:-:S12]  /*0fd0*/  BRA `(.L_x_16761) ;  /* 0x0000000400bc7947 */ /* 0x000fd80003800000 */
.L_x_16764:
        /* <DEDUP_REMOVED lines=11> */
.L_x_16767:
        /* <DEDUP_REMOVED lines=8> */
.L_x_16766:
[----:B------:R-:W2:Y:S02]  /*1110*/  LDG.E.64 R4, desc[UR36][R4.64] ;  /* 0x0000002404047981 */ /* 0x000ea4000c1e1b00 */
[----:B--2---:R-:W-:Y:S01]  /*1120*/  DSETP.NEU.AND P0, PT, R4, RZ, PT ;  /* 0x000000ff0400722a */ /* 0x004fe20003f0d000 */
[----:B------:R-:W-:-:S13]  /*1130*/  BRA `(.L_x_16761) ;  /* 0x0000000400647947 */ /* 0x000fda0003800000 */
.L_x_16756:
        /* <DEDUP_REMOVED lines=11> */
.L_x_16770:
[----:B------:R-:W2:Y:S02]  /*11f0*/  LDG.E.128 R4, desc[UR36][R4.64] ;  /* 0x0000002404047981 */ /* 0x000ea4000c1e1d00 */
[----:B--2---:R-:W-:-:S06]  /*1200*/  DSETP.NEU.AND P0, PT, R6, RZ, PT ;  /* 0x000000ff0600722a */ /* 0x004fcc0003f0d000 */
[----:B------:R-:W-:Y:S01]  /*1210*/  DSETP.NEU.OR P0, PT, R4, RZ, P0 ;  /* 0x000000ff0400722a */ /* 0x000fe2000070d400 */
[----:B------:R-:W-:-:S13]  /*1220*/  BRA `(.L_x_16761) ;  /* 0x0000000400287947 */ /* 0x000fda0003800000 */
.L_x_16769:
        /* <DEDUP_REMOVED lines=9> */
.L_x_16772:
        /* <DEDUP_REMOVED lines=11> */
.L_x_16771:
[----:B------:R-:W2:Y:S02]  /*1370*/  LDG.E.U16 R0, desc[UR36][R4.64] ;  /* 0x0000002404007981 */ /* 0x000ea4000c1e1500 */
[----:B--2---:R-:W-:-:S05]  /*1380*/  IMAD.U32 R0, R0, 0x10000, RZ ;  /* 0x0001000000007824 */ /* 0x004fca00078e00ff */
[----:B------:R-:W-:Y:S01]  /*1390*/  FSETP.NEU.FTZ.AND P0, PT, R0, RZ, PT ;  /* 0x000000ff0000720b */ /* 0x000fe20003f1d000 */
[----:B------:R-:W-:-:S12]  /*13a0*/  BRA `(.L_x_16761) ;  /* 0x0000000000c87947 */ /* 0x000fd80003800000 */
.L_x_16768:
        /* <DEDUP_REMOVED lines=11> */
.L_x_16775:
[----:B------:R-:W2:Y:S02]  /*1460*/  LDG.E.U8 R4, desc[UR36][R4.64] ;  /* 0x0000002404047981 */ /* 0x000ea4000c1e1100 */
[----:B--2---:R-:W-:Y:S01]  /*1470*/  ISETP.NE.AND P0, PT, R4, RZ, PT ;  /* 0x000000ff0400720c */ /* 0x004fe20003f05270 */
[----:B------:R-:W-:-:S12]  /*1480*/  BRA `(.L_x_16761) ;  /* 0x0000000000907947 */ /* 0x000fd80003800000 */
.L_x_16774:
[----:B------:R-:W2:Y:S02]  /*1490*/  LDG.E.U8 R4, desc[UR36][R4.64] ;  /* 0x0000002404047981 */ /* 0x000ea4000c1e1100 */
[----:B--2---:R-:W-:Y:S01]  /*14a0*/  ISETP.NE.AND P0, PT, R4, RZ, PT ;  /* 0x000000ff0400720c */ /* 0x004fe20003f05270 */
[----:B------:R-:W-:-:S12]  /*14b0*/  BRA `(.L_x_16761) ;  /* 0x0000000000847947 */ /* 0x000fd80003800000 */
.L_x_16773:
[----:B------:R-:W-:-:S09]  /*14c0*/  UISETP.NE.AND UP0, UPT, UR4, 0x1c, UPT ;  /* 0x0000001c0400788c */ /* 0x000fd2000bf05270 */
[----:B------:R-:W-:Y:S05]  /*14d0*/  BRA.U !UP0, `(.L_x_16776) ;  /* 0x0000000108747547 */ /* 0x000fea000b800000 */
[----:B------:R-:W-:-:S09]  /*14e0*/  UISETP.NE.AND UP0, UPT, UR4, 0x1d, UPT ;  /* 0x0000001d0400788c */ /* 0x000fd2000bf05270 */
[----:B------:R-:W-:Y:S05]  /*14f0*/  BRA.U !UP0, `(.L_x_16777) ;  /* 0x00000001085c7547 */ /* 0x000fea000b800000 */
[----:B------:R-:W-:-:S09]  /*1500*/  UISETP.NE.AND UP0, UPT, UR4, 0x2c, UPT ;  /* 0x0000002c0400788c */ /* 0x000fd2000bf05270 */
[----:B------:R-:W-:Y:S05]  /*1510*/  BRA.U !UP0, `(.L_x_16778) ;  /* 0x0000000108487547 */ /* 0x000fea000b800000 */
.L_x_16760:
        /* <DEDUP_REMOVED lines=16> */
.L_x_16779:
[----:B------:R-:W-:Y:S01]  /*1620*/  PLOP3.LUT P0, PT, PT, PT, PT, 0x8, 0x80 ;  /* 0x000000000080781c */ /* 0x000fe20003f0e170 */
[----:B------:R-:W-:-:S12]  /*1630*/  BRA `(.L_x_16761) ;  /* 0x0000000000247947 */ /* 0x000fd80003800000 */
.L_x_16778:
[----:B------:R-:W2:Y:S02]  /*1640*/  LDG.E.U8 R4, desc[UR36][R4.64] ;  /* 0x0000002404047981 */ /* 0x000ea4000c1e1100 */
[----:B--2---:R-:W-:Y:S01]  /*1650*/  ISETP.NE.AND P0, PT, R4, RZ, PT ;  /* 0x000000ff0400720c */ /* 0x004fe20003f05270 */
[----:B------:R-:W-:-:S12]  /*1660*/  BRA `(.L_x_16761) ;  /* 0x0000000000187947 */ /* 0x000fd80003800000 */
.L_x_16777:
[----:B------:R-:W2:Y:S02]  /*1670*/  LDG.E.64 R4, desc[UR36][R4.64] ;  /* 0x0000002404047981 */ /* 0x000ea4000c1e1b00 */
[----:B--2---:R-:W-:-:S04]  /*1680*/  ISETP.NE.U32.AND P0, PT, R4, RZ, PT ;  /* 0x000000ff0400720c */ /* 0x004fc80003f05070 */
[----:B------:R-:W-:Y:S01]  /*1690*/  ISETP.NE.AND.EX P0, PT, R5, RZ, PT, P0 ;  /* 0x000000ff0500720c */ /* 0x000fe20003f05300 */
[----:B------:R-:W-:-:S12]  /*16a0*/  BRA `(.L_x_16761) ;  /* 0x0000000000087947 */ /* 0x000fd80003800000 */
.L_x_16776:
[----:B------:R-:W2:Y:S02]  /*16b0*/  LDG.E R4, desc[UR36][R4.64] ;  /* 0x0000002404047981 */ /* 0x000ea4000c1e1900 */
[----:B--2---:R-:W-:-:S13]  /*16c0*/  ISETP.NE.AND P0, PT, R4, RZ, PT ;  /* 0x000000ff0400720c */ /* 0x004fda0003f05270 */
.L_x_16761:
[----:B------:R-:W-:Y:S05]  /*16d0*/  BSYNC.RECONVERGENT B6 ;  /* 0x0000000000067941 */ /* 0x000fea0003800200 */
.L_x_16755:
[----:B------:R-:W-:Y:S01]  /*16e0*/  ISETP.NE.AND P1, PT, R18, RZ, PT ;  /* 0x000000ff1200720c */ /* 0x000fe20003f25270 */
[----:B------:R-:W-:-:S03]  /*16f0*/  VIADD R17, R19, 0x80 ;  /* 0x0000008013117836 */ /* 0x000fc60000000000 */
[----:B------:R-:W-:-:S04]  /*1700*/  PLOP3.LUT P0, PT, P1, P0, PT, 0xf8, 0x8f ;  /* 0x00000000008f781c */ /* 0x000fc80000f01f70 */
[----:B------:R-:W-:-:S09]  /*1710*/  P2R R22, PR, RZ, 0x1 ;  /* 0x00000001ff167803 */ /* 0x000fd20000000000 */
.L_x_16729:
[----:B------:R-:W-:Y:S05]  /*1720*/  BSYNC.RECONVERGENT B7 ;  /* 0x0000000000077941 */ /* 0x000fea0003800200 */
.L_x_16728:
        /* <DEDUP_REMOVED lines=27> */
.L_x_16786:
[----:B------:R-:W2:Y:S02]  /*18e0*/  LDG.E.U8 R4, desc[UR36][R4.64] ;  /* 0x0000002404047981 */ /* 0x000ea4000c1e1100 */
[----:B--2---:R-:W-:-:S04]  /*18f0*/  ISETP.NE.AND P0, PT, R4, RZ, PT ;  /* 0x000000ff0400720c */ /* 0x004fc80003f05270 */
[----:B------:R-:W-:Y:S01]  /*1900*/  P2R R18, PR, RZ, 0x1 ;  /* 0x00000001ff127803 */ /* 0x000fe20000000000 */
[----:B------:R-:W-:Y:S08]  /*1910*/  BRA `(.L_x_16788) ;  /* 0x0000000800847947 */ /* 0x000ff00003800000 */
.L_x_16785:
        /* <DEDUP_REMOVED lines=11> */
.L_x_16790:
[----:B------:R-:W2:Y:S02]  /*19d0*/  LDG.E R4, desc[UR36][R4.64] ;  /* 0x0000002404047981 */ /* 0x000ea4000c1e1900 */
[----:B--2---:R-:W-:-:S04]  /*19e0*/  ISETP.NE.AND P0, PT, R4, RZ, PT ;  /* 0x000000ff0400720c */ /* 0x004fc80003f05270 */
[----:B------:R-:W-:Y:S01]  /*19f0*/  P2R R18, PR, RZ, 0x1 ;  /* 0x00000001ff127803 */ /* 0x000fe20000000000 */
[----:B------:R-:W-:Y:S08]  /*1a00*/  BRA `(.L_x_16788) ;  /* 0x0000000800487947 */ /* 0x000ff00003800000 */
.L_x_16789:
[----:B------:R-:W2:Y:S02]  /*1a10*/  LDG.E.U16 R4, desc[UR36][R4.64] ;  /* 0x0000002404047981 */ /* 0x000ea4000c1e1500 */
[----:B--2---:R-:W-:-:S04]  /*1a20*/  ISETP.NE.AND P0, PT, R4, RZ, PT ;  /* 0x000000ff0400720c */ /* 0x004fc80003f05270 */
[----:B------:R-:W-:Y:S01]  /*1a30*/  P2R R18, PR, RZ, 0x1 ;  /* 0x00000001ff127803 */ /* 0x000fe20000000000 */
[----:B------:R-:W-:Y:S08]  /*1a40*/  BRA `(.L_x_16788) ;  /* 0x0000000800387947 */ /* 0x000ff00003800000 */
.L_x_16784:
        /* <DEDUP_REMOVED lines=10> */
.L_x_16792:
[----:B------:R-:W2:Y:S02]  /*1af0*/  LDG.E.U16 R0, desc[UR36][R4.64] ;  /* 0x0000002404007981 */ /* 0x000ea4000c1e1500 */
[----:B--2---:R-:W-:-:S05]  /*1b00*/  HADD2.F32 R0, -RZ, R0.H0_H0 ;  /* 0x20000000ff007230 */ /* 0x004fca0000004100 */
[----:B------:R-:W-:-:S04]  /*1b10*/  FSETP.NEU.FTZ.AND P0, PT, R0, RZ, PT ;  /* 0x000000ff0000720b */ /* 0x000fc80003f1d000 */
[----:B------:R-:W-:Y:S01]  /*1b20*/  P2R R18, PR, RZ, 0x1 ;  /* 0x00000001ff127803 */ /* 0x000fe20000000000 */
[----:B------:R-:W-:Y:S08]  /*1b30*/  BRA `(.L_x_16788) ;  /* 0x0000000400fc7947 */ /* 0x000ff00003800000 */
.L_x_16791:
        /* <DEDUP_REMOVED lines=12> */
.L_x_16794:
        /* <DEDUP_REMOVED lines=10> */
.L_x_16793:
[----:B------:R-:W2:Y:S02]  /*1ca0*/  LDG.E.64 R4, desc[UR36][R4.64] ;  /* 0x0000002404047981 */ /* 0x000ea4000c1e1b00 */
[----:B--2---:R-:W-:-:S06]  /*1cb0*/  DSETP.NEU.AND P0, PT, R4, RZ, PT ;  /* 0x000000ff0400722a */ /* 0x004fcc0003f0d000 */
[----:B------:R-:W-:Y:S01]  /*1cc0*/  P2R R18, PR, RZ, 0x1 ;  /* 0x00000001ff127803 */ /* 0x000fe20000000000 */
[----:B------:R-:W-:Y:S07]  /*1cd0*/  BRA `(.L_x_16788) ;  /* 0x0000000400947947 */ /* 0x000fee0003800000 */
.L_x_16783:
        /* <DEDUP_REMOVED lines=12> */
.L_x_16797:
[----:B------:R-:W2:Y:S02]  /*1da0*/  LDG.E.128 R4, desc[UR36][R4.64] ;  /* 0x0000002404047981 */ /* 0x000ea4000c1e1d00 */
[----:B--2---:R-:W-:-:S06]  /*1db0*/  DSETP.NEU.AND P0, PT, R6, RZ, PT ;  /* 0x000000ff0600722a */ /* 0x004fcc0003f0d000 */
[----:B------:R-:W-:-:S06]  /*1dc0*/  DSETP.NEU.OR P0, PT, R4, RZ, P0 ;  /* 0x000000ff0400722a */ /* 0x000fcc000070d400 */
[----:B------:R-:W-:Y:S01]  /*1dd0*/  P2R R18, PR, RZ, 0x1 ;  /* 0x00000001ff127803 */ /* 0x000fe20000000000 */
[----:B------:R-:W-:Y:S07]  /*1de0*/  BRA `(.L_x_16788) ;  /* 0x0000000400507947 */ /* 0x000fee0003800000 */
.L_x_16796:
        /* <DEDUP_REMOVED lines=10> */
.L_x_16799:
        /* <DEDUP_REMOVED lines=12> */
.L_x_16798:
[----:B------:R-:W2:Y:S02]  /*1f50*/  LDG.E.U16 R0, desc[UR36][R4.64] ;  /* 0x0000002404007981 */ /* 0x000ea4000c1e1500 */
[----:B--2---:R-:W-:-:S05]  /*1f60*/  IMAD.U32 R0, R0, 0x10000, RZ ;  /* 0x0001000000007824 */ /* 0x004fca00078e00ff */
[----:B------:R-:W-:-:S04]  /*1f70*/  FSETP.NEU.FTZ.AND P0, PT, R0, RZ, PT ;  /* 0x000000ff0000720b */ /* 0x000fc80003f1d000 */
[----:B------:R-:W-:Y:S01]  /*1f80*/  P2R R18, PR, RZ, 0x1 ;  /* 0x00000001ff127803 */ /* 0x000fe20000000000 */
[----:B------:R-:W-:Y:S08]  /*1f90*/  BRA `(.L_x_16788) ;  /* 0x0000000000e47947 */ /* 0x000ff00003800000 */
.L_x_16795:
        /* <DEDUP_REMOVED lines=12> */
.L_x_16802:
[----:B------:R-:W2:Y:S02]  /*2060*/  LDG.E.U8 R4, desc[UR36][R4.64] ;  /* 0x0000002404047981 */ /* 0x000ea4000c1e1100 */
[----:B--2---:R-:W-:-:S04]  /*2070*/  ISETP.NE.AND P0, PT, R4, RZ, PT ;  /* 0x000000ff0400720c */ /* 0x004fc80003f05270 */
[----:B------:R-:W-:Y:S01]  /*2080*/  P2R R18, PR, RZ, 0x1 ;  /* 0x00000001ff127803 */ /* 0x000fe20000000000 */
[----:B------:R-:W-:Y:S08]  /*2090*/  BRA `(.L_x_16788) ;  /* 0x0000000000a47947 */ /* 0x000ff00003800000 */
.L_x_16801:
[----:B------:R-:W2:Y:S02]  /*20a0*/  LDG.E.U8 R4, desc[UR36][R4.64] ;  /* 0x0000002404047981 */ /* 0x000ea4000c1e1100 */
[----:B--2---:R-:W-:-:S04]  /*20b0*/  ISETP.NE.AND P0, PT, R4, RZ, PT ;  /* 0x000000ff0400720c */ /* 0x004fc80003f05270 */
[----:B------:R-:W-:Y:S01]  /*20c0*/  P2R R18, PR, RZ, 0x1 ;  /* 0x00000001ff127803 */ /* 0x000fe20000000000 */
[----:B------:R-:W-:Y:S08]  /*20d0*/  BRA `(.L_x_16788) ;  /* 0x0000000000947947 */ /* 0x000ff00003800000 */
.L_x_16800:
        /* <DEDUP_REMOVED lines=10> */
.L_x_16787:
        /* <DEDUP_REMOVED lines=16> */
.L_x_16805:
[----:B------:R-:W-:-:S04]  /*2280*/  PLOP3.LUT P0, PT, PT, PT, PT, 0x8, 0x80 ;  /* 0x000000000080781c */ /* 0x000fc80003f0e170 */
[----:B------:R-:W-:Y:S01]  /*2290*/  P2R R18, PR, RZ, 0x1 ;  /* 0x00000001ff127803 */ /* 0x000fe20000000000 */
[----:B------:R-:W-:Y:S08]  /*22a0*/  BRA `(.L_x_16788) ;  /* 0x0000000000207947 */ /* 0x000ff00003800000 */
.L_x_16804:
[----:B------:R-:W2:Y:S02]  /*22b0*/  LDG.E.64 R4, desc[UR36][R4.64] ;  /* 0x0000002404047981 */ /* 0x000ea4000c1e1b00 */
[----:B--2---:R-:W-:-:S04]  /*22c0*/  ISETP.NE.U32.AND P0, PT, R4, RZ, PT ;  /* 0x000000ff0400720c */ /* 0x004fc80003f05070 */
[----:B------:R-:W-:-:S04]  /*22d0*/  ISETP.NE.AND.EX P0, PT, R5, RZ, PT, P0 ;  /* 0x000000ff0500720c */ /* 0x000fc80003f05300 */
[----:B------:R-:W-:Y:S01]  /*22e0*/  P2R R18, PR, RZ, 0x1 ;  /* 0x00000001ff127803 */ /* 0x000fe20000000000 */
[----:B------:R-:W-:Y:S08]  /*22f0*/  BRA `(.L_x_16788) ;  /* 0x00000000000c7947 */ /* 0x000ff00003800000 */
.L_x_16803:
[----:B------:R-:W2:Y:S02]  /*2300*/  LDG.E R4, desc[UR36][R4.64] ;  /* 0x0000002404047981 */ /* 0x000ea4000c1e1900 */
[----:B--2---:R-:W-:-:S04]  /*2310*/  ISETP.NE.AND P0, PT, R4, RZ, PT ;  /* 0x000000ff0400720c */ /* 0x004fc80003f05270 */
[----:B------:R-:W-:-:S09]  /*2320*/  P2R R18, PR, RZ, 0x1 ;  /* 0x00000001ff127803 */ /* 0x000fd20000000000 */
.L_x_16788:
[----:B------:R-:W-:Y:S05]  /*2330*/  BSYNC.RECONVERGENT B6 ;  /* 0x0000000000067941 */ /* 0x000fea0003800200 */
.L_x_16782:
        /* <DEDUP_REMOVED lines=20> */
.L_x_16810:
[----:B------:R-:W2:Y:S02]  /*2480*/  LDG.E.U8 R4, desc[UR36][R4.64] ;  /* 0x0000002404047981 */ /* 0x000ea4000c1e1100 */
[----:B--2---:R-:W-:Y:S01]  /*2490*/  ISETP.NE.AND P0, PT, R4, RZ, PT ;  /* 0x000000ff0400720c */ /* 0x004fe20003f05270 */
[----:B------:R-:W-:-:S12]  /*24a0*/  BRA `(.L_x_16812) ;  /* 0x0000000800307947 */ /* 0x000fd80003800000 */
.L_x_16809:
        /* <DEDUP_REMOVED lines=10> */
.L_x_16814:
[----:B------:R-:W2:Y:S02]  /*2550*/  LDG.E R4, desc[UR36][R4.64] ;  /* 0x0000002404047981 */ /* 0x000ea4000c1e1900 */
[----:B--2---:R-:W-:Y:S01]  /*2560*/  ISETP.NE.AND P0, PT, R4, RZ, PT ;  /* 0x000000ff0400720c */ /* 0x004fe20003f05270 */
[----:B------:R-:W-:-:S12]  /*2570*/  BRA `(.L_x_16812) ;  /* 0x0000000400fc7947 */ /* 0x000fd80003800000 */
.L_x_16813:
[----:B------:R-:W2:Y:S02]  /*2580*/  LDG.E.U16 R4, desc[UR36][R4.64] ;  /* 0x0000002404047981 */ /* 0x000ea4000c1e1500 */
[----:B--2---:R-:W-:Y:S01]  /*2590*/  ISETP.NE.AND P0, PT, R4, RZ, PT ;  /* 0x000000ff0400720c */ /* 0x004fe20003f05270 */
[----:B------:R-:W-:-:S12]  /*25a0*/  BRA `(.L_x_16812) ;  /* 0x0000000400f07947 */ /* 0x000fd80003800000 */
.L_x_16808:
        /* <DEDUP_REMOVED lines=9> */
.L_x_16816:
[----:B------:R-:W2:Y:S02]  /*2640*/  LDG.E.U16 R0, desc[UR36][R4.64] ;  /* 0x0000002404007981 */ /* 0x000ea4000c1e1500 */
[----:B--2---:R-:W-:-:S05]  /*2650*/  HADD2.F32 R0, -RZ, R0.H0_H0 ;  /* 0x20000000ff007230 */ /* 0x004fca0000004100 */
[----:B------:R-:W-:Y:S01]  /*2660*/  FSETP.NEU.FTZ.AND P0, PT, R0, RZ, PT ;  /* 0x000000ff0000720b */ /* 0x000fe20003f1d000 */
[----:B------:R-:W-:-:S12]  /*2670*/  BRA `(.L_x_16812) ;  /* 0x0000000400bc7947 */ /* 0x000fd80003800000 */
.L_x_16815:
        /* <DEDUP_REMOVED lines=11> */
.L_x_16818:
        /* <DEDUP_REMOVED lines=8> */
.L_x_16817:
[----:B------:R-:W2:Y:S02]  /*27b0*/  LDG.E.64 R4, desc[UR36][R4.64] ;  /* 0x0000002404047981 */ /* 0x000ea4000c1e1b00 */
[----:B--2---:R-:W-:Y:S01]  /*27c0*/  DSETP.NEU.AND P0, PT, R4, RZ, PT ;  /* 0x000000ff0400722a */ /* 0x004fe20003f0d000 */
[----:B------:R-:W-:-:S13]  /*27d0*/  BRA `(.L_x_16812) ;  /* 0x0000000400647947 */ /* 0x000fda0003800000 */
.L_x_16807:
        /* <DEDUP_REMOVED lines=11> */
.L_x_16821:
[----:B------:R-:W2:Y:S02]  /*2890*/  LDG.E.128 R4, desc[UR36][R4.64] ;  /* 0x0000002404047981 */ /* 0x000ea4000c1e1d00 */
[----:B--2---:R-:W-:-:S06]  /*28a0*/  DSETP.NEU.AND P0, PT, R6, RZ, PT ;  /* 0x000000ff0600722a */ /* 0x004fcc0003f0d000 */
[----:B------:R-:W-:Y:S01]  /*28b0*/  DSETP.NEU.OR P0, PT, R4, RZ, P0 ;  /* 0x000000ff0400722a */ /* 0x000fe2000070d400 */
[----:B------:R-:W-:-:S13]  /*28c0*/  BRA `(.L_x_16812) ;  /* 0x0000000400287947 */ /* 0x000fda0003800000 */
.L_x_16820:
        /* <DEDUP_REMOVED lines=9> */
.L_x_16823:
        /* <DEDUP_REMOVED lines=11> */
.L_x_16822:
[----:B------:R-:W2:Y:S02]  /*2a10*/  LDG.E.U16 R0, desc[UR36][R4.64] ;  /* 0x0000002404007981 */ /* 0x000ea4000c1e1500 */
[----:B--2---:R-:W-:-:S05]  /*2a20*/  IMAD.U32 R0, R0, 0x10000, RZ ;  /* 0x0001000000007824 */ /* 0x004fca00078e00ff */
[----:B------:R-:W-:Y:S01]  /*2a30*/  FSETP.NEU.FTZ.AND P0, PT, R0, RZ, PT ;  /* 0x000000ff0000720b */ /* 0x000fe20003f1d000 */
[----:B------:R-:W-:-:S12]  /*2a40*/  BRA `(.L_x_16812) ;  /* 0x0000000000c87947 */ /* 0x000fd80003800000 */
.L_x_16819:
        /* <DEDUP_REMOVED lines=11> */
.L_x_16826:
[----:B------:R-:W2:Y:S02]  /*2b00*/  LDG.E.U8 R4, desc[UR36][R4.64] ;  /* 0x0000002404047981 */ /* 0x000ea4000c1e1100 */
[----:B--2---:R-:W-:Y:S01]  /*2b10*/  ISETP.NE.AND P0, PT, R4, RZ, PT ;  /* 0x000000ff0400720c */ /* 0x004fe20003f05270 */
[----:B------:R-:W-:-:S12]  /*2b20*/  BRA `(.L_x_16812) ;  /* 0x0000000000907947 */ /* 0x000fd80003800000 */
.L_x_16825:
[----:B------:R-:W2:Y:S02]  /*2b30*/  LDG.E.U8 R4, desc[UR36][R4.64] ;  /* 0x0000002404047981 */ /* 0x000ea4000c1e1100 */
[----:B--2---:R-:W-:Y:S01]  /*2b40*/  ISETP.NE.AND P0, PT, R4, RZ, PT ;  /* 0x000000ff0400720c */ /* 0x004fe20003f05270 */
[----:B------:R-:W-:-:S12]  /*2b50*/  BRA `(.L_x_16812) ;  /* 0x0000000000847947 */ /* 0x000fd80003800000 */
.L_x_16824:
        /* <DEDUP_REMOVED lines=9> */
.L_x_16811:
        /* <DEDUP_REMOVED lines=16> */
.L_x_16829:
[----:B------:R-:W-:Y:S01]  /*2cf0*/  PLOP3.LUT P0, PT, PT, PT, PT, 0x8, 0x80 ;  /* 0x000000000080781c */ /* 0x000fe20003f0e170 */
[----:B------:R-:W-:-:S12]  /*2d00*/  BRA `(.L_x_16812) ;  /* 0x0000000000187947 */ /* 0x000fd80003800000 */
.L_x_16828:
[----:B------:R-:W2:Y:S02]  /*2d10*/  LDG.E.64 R4, desc[UR36][R4.64] ;  /* 0x0000002404047981 */ /* 0x000ea4000c1e1b00 */
[----:B--2---:R-:W-:-:S04]  /*2d20*/  ISETP.NE.U32.AND P0, PT, R4, RZ, PT ;  /* 0x000000ff0400720c */ /* 0x004fc80003f05070 */
[----:B------:R-:W-:Y:S01]  /*2d30*/  ISETP.NE.AND.EX P0, PT, R5, RZ, PT, P0 ;  /* 0x000000ff0500720c */ /* 0x000fe20003f05300 */
[----:B------:R-:W-:-:S12]  /*2d40*/  BRA `(.L_x_16812) ;  /* 0x0000000000087947 */ /* 0x000fd80003800000 */
.L_x_16827:
[----:B------:R-:W2:Y:S02]  /*2d50*/  LDG.E R4, desc[UR36][R4.64] ;  /* 0x0000002404047981 */ /* 0x000ea4000c1e1900 */
[----:B--2---:R-:W-:-:S13]  /*2d60*/  ISETP.NE.AND P0, PT, R4, RZ, PT ;  /* 0x000000ff0400720c */ /* 0x004fda0003f05270 */
.L_x_16812:
[----:B------:R-:W-:Y:S05]  /*2d70*/  BSYNC.RECONVERGENT B6 ;  /* 0x0000000000067941 */ /* 0x000fea0003800200 */
.L_x_16806:
[----:B------:R-:W-:Y:S01]  /*2d80*/  ISETP.NE.AND P1, PT, R18, RZ, PT ;  /* 0x000000ff1200720c */ /* 0x000fe20003f25270 */
[----:B------:R-:W-:-:S03]  /*2d90*/  VIADD R17, R17, 0x80 ;  /* 0x0000008011117836 */ /* 0x000fc60000000000 */
[----:B------:R-:W-:-:S04]  /*2da0*/  PLOP3.LUT P0, PT, P1, P0, PT, 0xf8, 0x8f ;  /* 0x00000000008f781c */ /* 0x000fc80000f01f70 */
[----:B------:R-:W-:-:S09]  /*2db0*/  P2R R18, PR, RZ, 0x1 ;  /* 0x00000001ff127803 */ /* 0x000fd20000000000 */
.L_x_16781:
[----:B------:R-:W-:Y:S05]  /*2dc0*/  BSYNC.RECONVERGENT B7 ;  /* 0x0000000000077941 */ /* 0x000fea0003800200 */
.L_x_16780:
        /* <DEDUP_REMOVED lines=27> */
.L_x_16836:
[----:B------:R-:W2:Y:S02]  /*2f80*/  LDG.E.U8 R4, desc[UR36][R4.64] ;  /* 0x0000002404047981 */ /* 0x000ea4000c1e1100 */
[----:B--2---:R-:W-:-:S04]  /*2f90*/  ISETP.NE.AND P0, PT, R4, RZ, PT ;  /* 0x000000ff0400720c */ /* 0x004fc80003f05270 */
[----:B------:R-:W-:Y:S01]  /*2fa0*/  P2R R24, PR, RZ, 0x1 ;  /* 0x00000001ff187803 */ /* 0x000fe20000000000 */
[----:B------:R-:W-:Y:S08]  /*2fb0*/  BRA `(.L_x_16838) ;  /* 0x0000000800847947 */ /* 0x000ff00003800000 */
.L_x_16835:
        /* <DEDUP_REMOVED lines=11> */
.L_x_16840:
[----:B------:R-:W2:Y:S02]  /*3070*/  LDG.E R4, desc[UR36][R4.64] ;  /* 0x0000002404047981 */ /* 0x000ea4000c1e1900 */
[----:B--2---:R-:W-:-:S04]  /*3080*/  ISETP.NE.AND P0, PT, R4, RZ, PT ;  /* 0x000000ff0400720c */ /* 0x004fc80003f05270 */
[----:B------:R-:W-:Y:S01]  /*3090*/  P2R R24, PR, RZ, 0x1 ;  /* 0x00000001ff187803 */ /* 0x000fe20000000000 */
[----:B------:R-:W-:Y:S08]  /*30a0*/  BRA `(.L_x_16838) ;  /* 0x0000000800487947 */ /* 0x000ff00003800000 */
.L_x_16839:
[----:B------:R-:W2:Y:S02]  /*30b0*/  LDG.E.U16 R4, desc[UR36][R4.64] ;  /* 0x0000002404047981 */ /* 0x000ea4000c1e1500 */
[----:B--2---:R-:W-:-:S04]  /*30c0*/  ISETP.NE.AND P0, PT, R4, RZ, PT ;  /* 0x000000ff0400720c */ /* 0x004fc80003f05270 */
[----:B------:R-:W-:Y:S01]  /*30d0*/  P2R R24, PR, RZ, 0x1 ;  /* 0x00000001ff187803 */ /* 0x000fe20000000000 */
[----:B------:R-:W-:Y:S08]  /*30e0*/  BRA `(.L_x_16838) ;  /* 0x0000000800387947 */ /* 0x000ff00003800000 */
.L_x_16834:
        /* <DEDUP_REMOVED lines=10> */
.L_x_16842:
[----:B------:R-:W2:Y:S02]  /*3190*/  LDG.E.U16 R0, desc[UR36][R4.64] ;  /* 0x0000002404007981 */ /* 0x000ea4000c1e1500 */
[----:B--2---:R-:W-:-:S05]  /*31a0*/  HADD2.F32 R0, -RZ, R0.H0_H0 ;  /* 0x20000000ff007230 */ /* 0x004fca0000004100 */
[----:B------:R-:W-:-:S04]  /*31b0*/  FSETP.NEU.FTZ.AND P0, PT, R0, RZ, PT ;  /* 0x000000ff0000720b */ /* 0x000fc80003f1d000 */
[----:B------:R-:W-:Y:S01]  /*31c0*/  P2R R24, PR, RZ, 0x1 ;  /* 0x00000001ff187803 */ /* 0x000fe20000000000 */
[----:B------:R-:W-:Y:S08]  /*31d0*/  BRA `(.L_x_16838) ;  /* 0x0000000400fc7947 */ /* 0x000ff00003800000 */
.L_x_16841:
        /* <DEDUP_REMOVED lines=12> */
.L_x_16844:
        /* <DEDUP_REMOVED lines=10> */
.L_x_16843:
[----:B------:R-:W2:Y:S02]  /*3340*/  LDG.E.64 R4, desc[UR36][R4.64] ;  /* 0x0000002404047981 */ /* 0x000ea4000c1e1b00 */
[----:B--2---:R-:W-:-:S06]  /*3350*/  DSETP.NEU.AND P0, PT, R4, RZ, PT ;  /* 0x000000ff0400722a */ /* 0x004fcc0003f0d000 */
[----:B------:R-:W-:Y:S01]  /*3360*/  P2R R24, PR, RZ, 0x1 ;  /* 0x00000001ff187803 */ /* 0x000fe20000000000 */
[----:B------:R-:W-:Y:S07]  /*3370*/  BRA `(.L_x_16838) ;  /* 0x0000000400947947 */ /* 0x000fee0003800000 */
.L_x_16833:
        /* <DEDUP_REMOVED lines=12> */
.L_x_16847:
[----:B------:R-:W2:Y:S02]  /*3440*/  LDG.E.128 R4, desc[UR36][R4.64] ;  /* 0x0000002404047981 */ /* 0x000ea4000c1e1d00 */
[----:B--2---:R-:W-:-:S06]  /*3450*/  DSETP.NEU.AND P0, PT, R6, RZ, PT ;  /* 0x000000ff0600722a */ /* 0x004fcc0003f0d000 */
[----:B------:R-:W-:-:S06]  /*3460*/  DSETP.NEU.OR P0, PT, R4, RZ, P0 ;  /* 0x000000ff0400722a */ /* 0x000fcc000070d400 */
[----:B------:R-:W-:Y:S01]  /*3470*/  P2R R24, PR, RZ, 0x1 ;  /* 0x00000001ff187803 */ /* 0x000fe20000000000 */
[----:B------:R-:W-:Y:S07]  /*3480*/  BRA `(.L_x_16838) ;  /* 0x0000000400507947 */ /* 0x000fee0003800000 */
.L_x_16846:
        /* <DEDUP_REMOVED lines=10> */
.L_x_16849:
        /* <DEDUP_REMOVED lines=12> */
.L_x_16848:
[----:B------:R-:W2:Y:S02]  /*35f0*/  LDG.E.U16 R0, desc[UR36][R4.64] ;  /* 0x0000002404007981 */ /* 0x000ea4000c1e1500 */
[----:B--2---:R-:W-:-:S05]  /*3600*/  IMAD.U32 R0, R0, 0x10000, RZ ;  /* 0x0001000000007824 */ /* 0x004fca00078e00ff */
[----:B------:R-:W-:-:S04]  /*3610*/  FSETP.NEU.FTZ.AND P0, PT, R0, RZ, PT ;  /* 0x000000ff0000720b */ /* 0x000fc80003f1d000 */
[----:B------:R-:W-:Y:S01]  /*3620*/  P2R R24, PR, RZ, 0x1 ;  /* 0x00000001ff187803 */ /* 0x000fe20000000000 */
[----:B------:R-:W-:Y:S08]  /*3630*/  BRA `(.L_x_16838) ;  /* 0x0000000000e47947 */ /* 0x000ff00003800000 */
.L_x_16845:
        /* <DEDUP_REMOVED lines=12> */
.L_x_16852:
[----:B------:R-:W2:Y:S02]  /*3700*/  LDG.E.U8 R4, desc[UR36][R4.64] ;  /* 0x0000002404047981 */ /* 0x000ea4000c1e1100 */
[----:B--2---:R-:W-:-:S04]  /*3710*/  ISETP.NE.AND P0, PT, R4, RZ, PT ;  /* 0x000000ff0400720c */ /* 0x004fc80003f05270 */
[----:B------:R-:W-:Y:S01]  /*3720*/  P2R R24, PR, RZ, 0x1 ;  /* 0x00000001ff187803 */ /* 0x000fe20000000000 */
[----:B------:R-:W-:Y:S08]  /*3730*/  BRA `(.L_x_16838) ;  /* 0x0000000000a47947 */ /* 0x000ff00003800000 */
.L_x_16851:
[----:B------:R-:W2:Y:S02]  /*3740*/  LDG.E.U8 R4, desc[UR36][R4.64] ;  /* 0x0000002404047981 */ /* 0x000ea4000c1e1100 */
[----:B--2---:R-:W-:-:S04]  /*3750*/  ISETP.NE.AND P0, PT, R4, RZ, PT ;  /* 0x000000ff0400720c */ /* 0x004fc80003f05270 */
[----:B------:R-:W-:Y:S01]  /*3760*/  P2R R24, PR, RZ, 0x1 ;  /* 0x00000001ff187803 */ /* 0x000fe20000000000 */
[----:B------:R-:W-:Y:S08]  /*3770*/  BRA `(.L_x_16838) ;  /* 0x0000000000947947 */ /* 0x000ff00003800000 */
.L_x_16850:
        /* <DEDUP_REMOVED lines=10> */
.L_x_16837:
        /* <DEDUP_REMOVED lines=16> */
.L_x_16855:
[----:B------:R-:W-:-:S04]  /*3920*/  PLOP3.LUT P0, PT, PT, PT, PT, 0x8, 0x80 ;  /* 0x000000000080781c */ /* 0x000fc80003f0e170 */
[----:B------:R-:W-:Y:S01]  /*3930*/  P2R R24, PR, RZ, 0x1 ;  /* 0x00000001ff187803 */ /* 0x000fe20000000000 */
[----:B------:R-:W-:Y:S08]  /*3940*/  BRA `(.L_x_16838) ;  /* 0x0000000000207947 */ /* 0x000ff00003800000 */
.L_x_16854:
[----:B------:R-:W2:Y:S02]  /*3950*/  LDG.E.64 R4, desc[UR36][R4.64] ;  /* 0x0000002404047981 */ /* 0x000ea4000c1e1b00 */
[----:B--2---:R-:W-:-:S04]  /*3960*/  ISETP.NE.U32.AND P0, PT, R4, RZ, PT ;  /* 0x000000ff0400720c */ /* 0x004fc80003f05070 */
[----:B------:R-:W-:-:S04]  /*3970*/  ISETP.NE.AND.EX P0, PT, R5, RZ, PT, P0 ;  /* 0x000000ff0500720c */ /* 0x000fc80003f05300 */
[----:B------:R-:W-:Y:S01]  /*3980*/  P2R R24, PR, RZ, 0x1 ;  /* 0x00000001ff187803 */ /* 0x000fe20000000000 */
[----:B------:R-:W-:Y:S08]  /*3990*/  BRA `(.L_x_16838) ;  /* 0x00000000000c7947 */ /* 0x000ff00003800000 */
.L_x_16853:
[----:B------:R-:W2:Y:S02]  /*39a0*/  LDG.E R4, desc[UR36][R4.64] ;  /* 0x0000002404047981 */ /* 0x000ea4000c1e1900 */
[----:B--2---:R-:W-:-:S04]  /*39b0*/  ISETP.NE.AND P0, PT, R4, RZ, PT ;  /* 0x000000ff0400720c */ /* 0x004fc80003f05270 */
[----:B------:R-:W-:-:S09]  /*39c0*/  P2R R24, PR, RZ, 0x1 ;  /* 0x00000001ff187803 */ /* 0x000fd20000000000 */
.L_x_16838:
[----:B------:R-:W-:Y:S05]  /*39d0*/  BSYNC.RECONVERGENT B6 ;  /* 0x0000000000067941 */ /* 0x000fea0003800200 */
.L_x_16832:
[----:B------:R-:W0:Y:S01]  /*39e0*/  LDCU.U8 UR6, c[0x0][0x3a5] ;  /* 0x000074a0ff0677ac */ /* 0x000e220008000000 */
[----:B------:R-:W1:Y:S01]  /*39f0*/  LDC.64 R4, c[0x0][0x398] ;  /* 0x0000e600ff047b82 */ /* 0x000e620000000a00 */
[----:B------:R-:W-:Y:S01]  /*3a00*/  BSSY.RECONVERGENT B6, `(.L_x_16856) ;  /* 0x00000a2000067945 */ /* 0x000fe20003800200 */
[----:B------:R-:W2:Y:S01]  /*3a10*/  LDCU UR5, c[0x0][0x3ac] ;  /* 0x00007580ff0577ac */ /* 0x000ea20008000800 */
[----:B0-----:R-:W-:-:S04]  /*3a20*/  UPRMT UR4, UR6, 0x9910, URZ ;  /* 0x0000991006047896 */ /* 0x001fc800080000ff */
[----:B------:R-:W-:Y:S01]  /*3a30*/  UISETP.GT.AND UP0, UPT, UR4, 0x9, UPT ;  /* 0x000000090400788c */ /* 0x000fe2000bf04270 */
[----:B--2---:R-:W-:-:S05]  /*3a40*/  IMAD R23, R23, UR5, RZ ;  /* 0x0000000517177c24 */ /* 0x004fca000f8e02ff */
[----:B-1----:R-:W-:-:S05]  /*3a50*/  IADD3 R4, P0, PT, R23, R4, RZ ;  /* 0x0000000417047210 */ /* 0x002fca0007f1e0ff */
        /* <DEDUP_REMOVED lines=13> */
.L_x_16860:
[----:B------:R-:W2:Y:S02]  /*3b30*/  LDG.E.U8 R4, desc[UR36][R4.64] ;  /* 0x0000002404047981 */ /* 0x000ea4000c1e1100 */
[----:B--2---:R-:W-:Y:S01]  /*3b40*/  ISETP.NE.AND P0, PT, R4, RZ, PT ;  /* 0x000000ff0400720c */ /* 0x004fe20003f05270 */
[----:B------:R-:W-:-:S12]  /*3b50*/  BRA `(.L_x_16862) ;  /* 0x0000000800307947 */ /* 0x000fd80003800000 */
.L_x_16859:
        /* <DEDUP_REMOVED lines=10> */
.L_x_16864:
[----:B------:R-:W2:Y:S02]  /*3c00*/  LDG.E R4, desc[UR36][R4.64] ;  /* 0x0000002404047981 */ /* 0x000ea4000c1e1900 */
[----:B--2---:R-:W-:Y:S01]  /*3c10*/  ISETP.NE.AND P0, PT, R4, RZ, PT ;  /* 0x000000ff0400720c */ /* 0x004fe20003f05270 */
[----:B------:R-:W-:-:S12]  /*3c20*/  BRA `(.L_x_16862) ;  /* 0x0000000400fc7947 */ /* 0x000fd80003800000 */
.L_x_16863:
[----:B------:R-:W2:Y:S02]  /*3c30*/  LDG.E.U16 R4, desc[UR36][R4.64] ;  /* 0x0000002404047981 */ /* 0x000ea4000c1e1500 */
[----:B--2---:R-:W-:Y:S01]  /*3c40*/  ISETP.NE.AND P0, PT, R4, RZ, PT ;  /* 0x000000ff0400720c */ /* 0x004fe20003f05270 */
[----:B------:R-:W-:-:S12]  /*3c50*/  BRA `(.L_x_16862) ;  /* 0x0000000400f07947 */ /* 0x000fd80003800000 */
.L_x_16858:
        /* <DEDUP_REMOVED lines=9> */
.L_x_16866:
[----:B------:R-:W2:Y:S02]  /*3cf0*/  LDG.E.U16 R0, desc[UR36][R4.64] ;  /* 0x0000002404007981 */ /* 0x000ea4000c1e1500 */
[----:B--2---:R-:W-:-:S05]  /*3d00*/  HADD2.F32 R0, -RZ, R0.H0_H0 ;  /* 0x20000000ff007230 */ /* 0x004fca0000004100 */
[----:B------:R-:W-:Y:S01]  /*3d10*/  FSETP.NEU.FTZ.AND P0, PT, R0, RZ, PT ;  /* 0x000000ff0000720b */ /* 0x000fe20003f1d000 */
[----:B------:R-:W-:-:S12]  /*3d20*/  BRA `(.L_x_16862) ;  /* 0x0000000400bc7947 */ /* 0x000fd80003800000 */
.L_x_16865:
        /* <DEDUP_REMOVED lines=11> */
.L_x_16868:
        /* <DEDUP_REMOVED lines=8> */
.L_x_16867:
[----:B------:R-:W2:Y:S02]  /*3e60*/  LDG.E.64 R4, desc[UR36][R4.64] ;  /* 0x0000002404047981 */ /* 0x000ea4000c1e1b00 */
[----:B--2---:R-:W-:Y:S01]  /*3e70*/  DSETP.NEU.AND P0, PT, R4, RZ, PT ;  /* 0x000000ff0400722a */ /* 0x004fe20003f0d000 */
[----:B------:R-:W-:-:S13]  /*3e80*/  BRA `(.L_x_16862) ;  /* 0x0000000400647947 */ /* 0x000fda0003800000 */
.L_x_16857:
        /* <DEDUP_REMOVED lines=11> */
.L_x_16871:
[----:B------:R-:W2:Y:S02]  /*3f40*/  LDG.E.128 R4, desc[UR36][R4.64] ;  /* 0x0000002404047981 */ /* 0x000ea4000c1e1d00 */
[----:B--2---:R-:W-:-:S06]  /*3f50*/  DSETP.NEU.AND P0, PT, R6, RZ, PT ;  /* 0x000000ff0600722a */ /* 0x004fcc0003f0d000 */
[----:B------:R-:W-:Y:S01]  /*3f60*/  DSETP.NEU.OR P0, PT, R4, RZ, P0 ;  /* 0x000000ff0400722a */ /* 0x000fe2000070d400 */
[----:B------:R-:W-:-:S13]  /*3f70*/  BRA `(.L_x_16862) ;  /* 0x0000000400287947 */ /* 0x000fda0003800000 */
.L_x_16870:
        /* <DEDUP_REMOVED lines=9> */
.L_x_16873:
        /* <DEDUP_REMOVED lines=11> */
.L_x_16872:
[----:B------:R-:W2:Y:S02]  /*40c0*/  LDG.E.U16 R0, desc[UR36][R4.64] ;  /* 0x0000002404007981 */ /* 0x000ea4000c1e1500 */
[----:B--2---:R-:W-:-:S05]  /*40d0*/  IMAD.U32 R0, R0, 0x10000, RZ ;  /* 0x0001000000007824 */ /* 0x004fca00078e00ff */
[----:B------:R-:W-:Y:S01]  /*40e0*/  FSETP.NEU.FTZ.AND P0, PT, R0, RZ, PT ;  /* 0x000000ff0000720b */ /* 0x000fe20003f1d000 */
[----:B------:R-:W-:-:S12]  /*40f0*/  BRA `(.L_x_16862) ;  /* 0x0000000000c87947 */ /* 0x000fd80003800000 */
.L_x_16869:
        /* <DEDUP_REMOVED lines=11> */
.L_x_16876:
[----:B------:R-:W2:Y:S02]  /*41b0*/  LDG.E.U8 R4, desc[UR36][R4.64] ;  /* 0x0000002404047981 */ /* 0x000ea4000c1e1100 */
[----:B--2---:R-:W-:Y:S01]  /*41c0*/  ISETP.NE.AND P0, PT, R4, RZ, PT ;  /* 0x000000ff0400720c */ /* 0x004fe20003f05270 */
[----:B------:R-:W-:-:S12]  /*41d0*/  BRA `(.L_x_16862) ;  /* 0x0000000000907947 */ /* 0x000fd80003800000 */
.L_x_16875:
[----:B------:R-:W2:Y:S02]  /*41e0*/  LDG.E.U8 R4, desc[UR36][R4.64] ;  /* 0x0000002404047981 */ /* 0x000ea4000c1e1100 */
[----:B--2---:R-:W-:Y:S01]  /*41f0*/  ISETP.NE.AND P0, PT, R4, RZ, PT ;  /* 0x000000ff0400720c */ /* 0x004fe20003f05270 */
[----:B------:R-:W-:-:S12]  /*4200*/  BRA `(.L_x_16862) ;  /* 0x0000000000847947 */ /* 0x000fd80003800000 */
.L_x_16874:
        /* <DEDUP_REMOVED lines=9> */
.L_x_16861:
        /* <DEDUP_REMOVED lines=16> */
.L_x_16879:
[----:B------:R-:W-:Y:S01]  /*43a0*/  PLOP3.LUT P0, PT, PT, PT, PT, 0x8, 0x80 ;  /* 0x000000000080781c */ /* 0x000fe20003f0e170 */
[----:B------:R-:W-:-:S12]  /*43b0*/  BRA `(.L_x_16862) ;  /* 0x0000000000187947 */ /* 0x000fd80003800000 */
.L_x_16878:
[----:B------:R-:W2:Y:S02]  /*43c0*/  LDG.E.64 R4, desc[UR36][R4.64] ;  /* 0x0000002404047981 */ /* 0x000ea4000c1e1b00 */
[----:B--2---:R-:W-:-:S04]  /*43d0*/  ISETP.NE.U32.AND P0, PT, R4, RZ, PT ;  /* 0x000000ff0400720c */ /* 0x004fc80003f05070 */
[----:B------:R-:W-:Y:S01]  /*43e0*/  ISETP.NE.AND.EX P0, PT, R5, RZ, PT, P0 ;  /* 0x000000ff0500720c */ /* 0x000fe20003f05300 */
[----:B------:R-:W-:-:S12]  /*43f0*/  BRA `(.L_x_16862) ;  /* 0x0000000000087947 */ /* 0x000fd80003800000 */
.L_x_16877:
[----:B------:R-:W2:Y:S02]  /*4400*/  LDG.E R4, desc[UR36][R4.64] ;  /* 0x0000002404047981 */ /* 0x000ea4000c1e1900 */
[----:B--2---:R-:W-:-:S13]  /*4410*/  ISETP.NE.AND P0, PT, R4, RZ, PT ;  /* 0x000000ff0400720c */ /* 0x004fda0003f05270 */
.L_x_16862:
[----:B------:R-:W-:Y:S05]  /*4420*/  BSYNC.RECONVERGENT B6 ;  /* 0x0000000000067941 */ /* 0x000fea0003800200 */
.L_x_16856:
[----:B------:R-:W-:Y:S01]  /*4430*/  ISETP.NE.AND P1, PT, R24, RZ, PT ;  /* 0x000000ff1800720c */ /* 0x000fe20003f25270 */
[----:B------:R-:W-:-:S03]  /*4440*/  VIADD R17, R17, 0x80 ;  /* 0x0000008011117836 */ /* 0x000fc60000000000 */
[----:B------:R-:W-:-:S04]  /*4450*/  PLOP3.LUT P0, PT, P1, P0, PT, 0xf8, 0x8f ;  /* 0x00000000008f781c */ /* 0x000fc80000f01f70 */
[----:B------:R-:W-:-:S09]  /*4460*/  P2R R23, PR, RZ, 0x1 ;  /* 0x00000001ff177803 */ /* 0x000fd20000000000 */
.L_x_16831:
[----:B------:R-:W-:Y:S05]  /*4470*/  BSYNC.RECONVERGENT B7 ;  /* 0x0000000000077941 */ /* 0x000fea0003800200 */
.L_x_16830:
[----:B------:R-:W-:Y:S01]  /*4480*/  ISETP.GE.AND P1, PT, R17, R16, PT ;  /* 0x000000101100720c */ /* 0x000fe20003f26270 */
[----:B------:R-:W-:Y:S01]  /*4490*/  BSSY.RECONVERGENT B7, `(.L_x_16880) ;  /* 0x0000166000077945 */ /* 0x000fe20003800200 */
[----:B------:R-:W-:-:S11]  /*44a0*/  PLOP3.LUT P0, PT, PT, PT, PT, 0x8, 0x80 ;  /* 0x000000000080781c */ /* 0x000fd60003f0e170 */
        /* <DEDUP_REMOVED lines=23> */
.L_x_16886:
[----:B------:R-:W2:Y:S02]  /*4620*/  LDG.E.U8 R4, desc[UR36][R4.64] ;  /* 0x0000002404047981 */ /* 0x000ea4000c1e1100 */
[----:B--2---:R-:W-:-:S04]  /*4630*/  ISETP.NE.AND P0, PT, R4, RZ, PT ;  /* 0x000000ff0400720c */ /* 0x004fc80003f05270 */
[----:B------:R-:W-:Y:S01]  /*4640*/  P2R R24, PR, RZ, 0x1 ;  /* 0x00000001ff187803 */ /* 0x000fe20000000000 */
[----:B------:R-:W-:Y:S08]  /*4650*/  BRA `(.L_x_16888) ;  /* 0x0000000800847947 */ /* 0x000ff00003800000 */
.L_x_16885:
        /* <DEDUP_REMOVED lines=11> */
.L_x_16890:
[----:B------:R-:W2:Y:S02]  /*4710*/  LDG.E R4, desc[UR36][R4.64] ;  /* 0x0000002404047981 */ /* 0x000ea4000c1e1900 */
[----:B--2---:R-:W-:-:S04]  /*4720*/  ISETP.NE.AND P0, PT, R4, RZ, PT ;  /* 0x000000ff0400720c */ /* 0x004fc80003f05270 */
[----:B------:R-:W-:Y:S01]  /*4730*/  P2R R24, PR, RZ, 0x1 ;  /* 0x00000001ff187803 */ /* 0x000fe20000000000 */
[----:B------:R-:W-:Y:S08]  /*4740*/  BRA `(.L_x_16888) ;  /* 0x0000000800487947 */ /* 0x000ff00003800000 */
.L_x_16889:
[----:B------:R-:W2:Y:S02]  /*4750*/  LDG.E.U16 R4, desc[UR36][R4.64] ;  /* 0x0000002404047981 */ /* 0x000ea4000c1e1500 */
[----:B--2---:R-:W-:-:S04]  /*4760*/  ISETP.NE.AND P0, PT, R4, RZ, PT ;  /* 0x000000ff0400720c */ /* 0x004fc80003f05270 */
[----:B------:R-:W-:Y:S01]  /*4770*/  P2R R24, PR, RZ, 0x1 ;  /* 0x00000001ff187803 */ /* 0x000fe20000000000 */
[----:B------:R-:W-:Y:S08]  /*4780*/  BRA `(.L_x_16888) ;  /* 0x0000000800387947 */ /* 0x000ff00003800000 */
.L_x_16884:
        /* <DEDUP_REMOVED lines=10> */
.L_x_16892:
[----:B------:R-:W2:Y:S02]  /*4830*/  LDG.E.U16 R0, desc[UR36][R4.64] ;  /* 0x0000002404007981 */ /* 0x000ea4000c1e1500 */
[----:B--2---:R-:W-:-:S05]  /*4840*/  HADD2.F32 R0, -RZ, R0.H0_H0 ;  /* 0x20000000ff007230 */ /* 0x004fca0000004100 */
[----:B------:R-:W-:-:S04]  /*4850*/  FSETP.NEU.FTZ.AND P0, PT, R0, RZ, PT ;  /* 0x000000ff0000720b */ /* 0x000fc80003f1d000 */
[----:B------:R-:W-:Y:S01]  /*4860*/  P2R R24, PR, RZ, 0x1 ;  /* 0x00000001ff187803 */ /* 0x000fe20000000000 */
[----:B------:R-:W-:Y:S08]  /*4870*/  BRA `(.L_x_16888) ;  /* 0x0000000400fc7947 */ /* 0x000ff00003800000 */
.L_x_16891:
        /* <DEDUP_REMOVED lines=12> */
.L_x_16894:
        /* <DEDUP_REMOVED lines=10> */
.L_x_16893:
[----:B------:R-:W2:Y:S02]  /*49e0*/  LDG.E.64 R4, desc[UR36][R4.64] ;  /* 0x0000002404047981 */ /* 0x000ea4000c1e1b00 */
[----:B--2---:R-:W-:-:S06]  /*49f0*/  DSETP.NEU.AND P0, PT, R4, RZ, PT ;  /* 0x000000ff0400722a */ /* 0x004fcc0003f0d000 */
[----:B------:R-:W-:Y:S01]  /*4a00*/  P2R R24, PR, RZ, 0x1 ;  /* 0x00000001ff187803 */ /* 0x000fe20000000000 */
[----:B------:R-:W-:Y:S07]  /*4a10*/  BRA `(.L_x_16888) ;  /* 0x0000000400947947 */ /* 0x000fee0003800000 */
.L_x_16883:
        /* <DEDUP_REMOVED lines=12> */
.L_x_16897:
[----:B------:R-:W2:Y:S02]  /*4ae0*/  LDG.E.128 R4, desc[UR36][R4.64] ;  /* 0x0000002404047981 */ /* 0x000ea4000c1e1d00 */
[----:B--2---:R-:W-:-:S06]  /*4af0*/  DSETP.NEU.AND P0, PT, R6, RZ, PT ;  /* 0x000000ff0600722a */ /* 0x004fcc0003f0d000 */
[----:B------:R-:W-:-:S06]  /*4b00*/  DSETP.NEU.OR P0, PT, R4, RZ, P0 ;  /* 0x000000ff0400722a */ /* 0x000fcc000070d400 */
[----:B------:R-:W-:Y:S01]  /*4b10*/  P2R R24, PR, RZ, 0x1 ;  /* 0x00000001ff187803 */ /* 0x000fe20000000000 */
[----:B------:R-:W-:Y:S07]  /*4b20*/  BRA `(.L_x_16888) ;  /* 0x0000000400507947 */ /* 0x000fee0003800000 */
.L_x_16896:
        /* <DEDUP_REMOVED lines=10> */
.L_x_16899:
        /* <DEDUP_REMOVED lines=12> */
.L_x_16898:
[----:B------:R-:W2:Y:S02]  /*4c90*/  LDG.E.U16 R0, desc[UR36][R4.64] ;  /* 0x0000002404007981 */ /* 0x000ea4000c1e1500 */
[----:B--2---:R-:W-:-:S05]  /*4ca0*/  IMAD.U32 R0, R0, 0x10000, RZ ;  /* 0x0001000000007824 */ /* 0x004fca00078e00ff */
[----:B------:R-:W-:-:S04]  /*4cb0*/  FSETP.NEU.FTZ.AND P0, PT, R0, RZ, PT ;  /* 0x000000ff0000720b */ /* 0x000fc80003f1d000 */
[----:B------:R-:W-:Y:S01]  /*4cc0*/  P2R R24, PR, RZ, 0x1 ;  /* 0x00000001ff187803 */ /* 0x000fe20000000000 */
[----:B------:R-:W-:Y:S08]  /*4cd0*/  BRA `(.L_x_16888) ;  /* 0x0000000000e47947 */ /* 0x000ff00003800000 */
.L_x_16895:
        /* <DEDUP_REMOVED lines=12> */
.L_x_16902:
[----:B------:R-:W2:Y:S02]  /*4da0*/  LDG.E.U8 R4, desc[UR36][R4.64] ;  /* 0x0000002404047981 */ /* 0x000ea4000c1e1100 */
[----:B--2---:R-:W-:-:S04]  /*4db0*/  ISETP.NE.AND P0, PT, R4, RZ, PT ;  /* 0x000000ff0400720c */ /* 0x004fc80003f05270 */
[----:B------:R-:W-:Y:S01]  /*4dc0*/  P2R R24, PR, RZ, 0x1 ;  /* 0x00000001ff187803 */ /* 0x000fe20000000000 */
[----:B------:R-:W-:Y:S08]  /*4dd0*/  BRA `(.L_x_16888) ;  /* 0x0000000000a47947 */ /* 0x000ff00003800000 */
.L_x_16901:
[----:B------:R-:W2:Y:S02]  /*4de0*/  LDG.E.U8 R4, desc[UR36][R4.64] ;  /* 0x0000002404047981 */ /* 0x000ea4000c1e1100 */
[----:B--2---:R-:W-:-:S04]  /*4df0*/  ISETP.NE.AND P0, PT, R4, RZ, PT ;  /* 0x000000ff0400720c */ /* 0x004fc80003f05270 */
[----:B------:R-:W-:Y:S01]  /*4e00*/  P2R R24, PR, RZ, 0x1 ;  /* 0x00000001ff187803 */ /* 0x000fe20000000000 */
[----:B------:R-:W-:Y:S08]  /*4e10*/  BRA `(.L_x_16888) ;  /* 0x0000000000947947 */ /* 0x000ff00003800000 */
.L_x_16900:
        /* <DEDUP_REMOVED lines=10> */
.L_x_16887:
        /* <DEDUP_REMOVED lines=16> */
.L_x_16905:
[----:B------:R-:W-:-:S04]  /*4fc0*/  PLOP3.LUT P0, PT, PT, PT, PT, 0x8, 0x80 ;  /* 0x000000000080781c */ /* 0x000fc80003f0e170 */
[----:B------:R-:W-:Y:S01]  /*4fd0*/  P2R R24, PR, RZ, 0x1 ;  /* 0x00000001ff187803 */ /* 0x000fe20000000000 */
[----:B------:R-:W-:Y:S08]  /*4fe0*/  BRA `(.L_x_16888) ;  /* 0x0000000000207947 */ /* 0x000ff00003800000 */
.L_x_16904:
[----:B------:R-:W2:Y:S02]  /*4ff0*/  LDG.E.64 R4, desc[UR36][R4.64] ;  /* 0x0000002404047981 */ /* 0x000ea4000c1e1b00 */
[----:B--2---:R-:W-:-:S04]  /*5000*/  ISETP.NE.U32.AND P0, PT, R4, RZ, PT ;  /* 0x000000ff0400720c */ /* 0x004fc80003f05070 */
[----:B------:R-:W-:-:S04]  /*5010*/  ISETP.NE.AND.EX P0, PT, R5, RZ, PT, P0 ;  /* 0x000000ff0500720c */ /* 0x000fc80003f05300 */
[----:B------:R-:W-:Y:S01]  /*5020*/  P2R R24, PR, RZ, 0x1 ;  /* 0x00000001ff187803 */ /* 0x000fe20000000000 */
[----:B------:R-:W-:Y:S08]  /*5030*/  BRA `(.L_x_16888) ;  /* 0x00000000000c7947 */ /* 0x000ff00003800000 */
.L_x_16903:
[----:B------:R-:W2:Y:S02]  /*5040*/  LDG.E R4, desc[UR36][R4.64] ;  /* 0x0000002404047981 */ /* 0x000ea4000c1e1900 */
[----:B--2---:R-:W-:-:S04]  /*5050*/  ISETP.NE.AND P0, PT, R4, RZ, PT ;  /* 0x000000ff0400720c */ /* 0x004fc80003f05270 */
[----:B------:R-:W-:-:S09]  /*5060*/  P2R R24, PR, RZ, 0x1 ;  /* 0x00000001ff187803 */ /* 0x000fd20000000000 */
.L_x_16888:
[----:B------:R-:W-:Y:S05]  /*5070*/  BSYNC.RECONVERGENT B6 ;  /* 0x0000000000067941 */ /* 0x000fea0003800200 */
.L_x_16882:
        /* <DEDUP_REMOVED lines=21> */
.L_x_16910:
[----:B------:R-:W2:Y:S02]  /*51d0*/  LDG.E.U8 R4, desc[UR36][R4.64] ;  /* 0x0000002404047981 */ /* 0x000ea4000c1e1100 */
[----:B--2---:R-:W-:Y:S01]  /*51e0*/  ISETP.NE.AND P0, PT, R4, RZ, PT ;  /* 0x000000ff0400720c */ /* 0x004fe20003f05270 */
[----:B------:R-:W-:-:S12]  /*51f0*/  BRA `(.L_x_16912) ;  /* 0x0000000800307947 */ /* 0x000fd80003800000 */
.L_x_16909:
        /* <DEDUP_REMOVED lines=10> */
.L_x_16914:
[----:B------:R-:W2:Y:S02]  /*52a0*/  LDG.E R4, desc[UR36][R4.64] ;  /* 0x0000002404047981 */ /* 0x000ea4000c1e1900 */
[----:B--2---:R-:W-:Y:S01]  /*52b0*/  ISETP.NE.AND P0, PT, R4, RZ, PT ;  /* 0x000000ff0400720c */ /* 0x004fe20003f05270 */
[----:B------:R-:W-:-:S12]  /*52c0*/  BRA `(.L_x_16912) ;  /* 0x0000000400fc7947 */ /* 0x000fd80003800000 */
.L_x_16913:
[----:B------:R-:W2:Y:S02]  /*52d0*/  LDG.E.U16 R4, desc[UR36][R4.64] ;  /* 0x0000002404047981 */ /* 0x000ea4000c1e1500 */
[----:B--2---:R-:W-:Y:S01]  /*52e0*/  ISETP.NE.AND P0, PT, R4, RZ, PT ;  /* 0x000000ff0400720c */ /* 0x004fe20003f05270 */
[----:B------:R-:W-:-:S12]  /*52f0*/  BRA `(.L_x_16912) ;  /* 0x0000000400f07947 */ /* 0x000fd80003800000 */
.L_x_16908:
        /* <DEDUP_REMOVED lines=9> */
.L_x_16916:
[----:B------:R-:W2:Y:S02]  /*5390*/  LDG.E.U16 R0, desc[UR36][R4.64] ;  /* 0x0000002404007981 */ /* 0x000ea4000c1e1500 */
[----:B--2---:R-:W-:-:S05]  /*53a0*/  HADD2.F32 R0, -RZ, R0.H0_H0 ;  /* 0x20000000ff007230 */ /* 0x004fca0000004100 */
[----:B------:R-:W-:Y:S01]  /*53b0*/  FSETP.NEU.FTZ.AND P0, PT, R0, RZ, PT ;  /* 0x000000ff0000720b */ /* 0x000fe20003f1d000 */
[----:B------:R-:W-:-:S12]  /*53c0*/  BRA `(.L_x_16912) ;  /* 0x0000000400bc7947 */ /* 0x000fd80003800000 */
.L_x_16915:
        /* <DEDUP_REMOVED lines=11> */
.L_x_16918:
        /* <DEDUP_REMOVED lines=8> */
.L_x_16917:
[----:B------:R-:W2:Y:S02]  /*5500*/  LDG.E.64 R4, desc[UR36][R4.64] ;  /* 0x0000002404047981 */ /* 0x000ea4000c1e1b00 */
[----:B--2---:R-:W-:Y:S01]  /*5510*/  DSETP.NEU.AND P0, PT, R4, RZ, PT ;  /* 0x000000ff0400722a */ /* 0x004fe20003f0d000 */
[----:B------:R-:W-:-:S13]  /*5520*/  BRA `(.L_x_16912) ;  /* 0x0000000400647947 */ /* 0x000fda0003800000 */
.L_x_16907:
        /* <DEDUP_REMOVED lines=11> */
.L_x_16921:
[----:B------:R-:W2:Y:S02]  /*55e0*/  LDG.E.128 R4, desc[UR36][R4.64] ;  /* 0x0000002404047981 */ /* 0x000ea4000c1e1d00 */
[----:B--2---:R-:W-:-:S06]  /*55f0*/  DSETP.NEU.AND P0, PT, R6, RZ, PT ;  /* 0x000000ff0600722a */ /* 0x004fcc0003f0d000 */
[----:B------:R-:W-:Y:S01]  /*5600*/  DSETP.NEU.OR P0, PT, R4, RZ, P0 ;  /* 0x000000ff0400722a */ /* 0x000fe2000070d400 */
[----:B------:R-:W-:-:S13]  /*5610*/  BRA `(.L_x_16912) ;  /* 0x0000000400287947 */ /* 0x000fda0003800000 */
.L_x_16920:
        /* <DEDUP_REMOVED lines=9> */
.L_x_16923:
        /* <DEDUP_REMOVED lines=11> */
.L_x_16922:
[----:B------:R-:W2:Y:S02]  /*5760*/  LDG.E.U16 R0, desc[UR36][R4.64] ;  /* 0x0000002404007981 */ /* 0x000ea4000c1e1500 */
[----:B--2---:R-:W-:-:S05]  /*5770*/  IMAD.U32 R0, R0, 0x10000, RZ ;  /* 0x0001000000007824 */ /* 0x004fca00078e00ff */
[----:B------:R-:W-:Y:S01]  /*5780*/  FSETP.NEU.FTZ.AND P0, PT, R0, RZ, PT ;  /* 0x000000ff0000720b */ /* 0x000fe20003f1d000 */
[----:B------:R-:W-:-:S12]  /*5790*/  BRA `(.L_x_16912) ;  /* 0x0000000000c87947 */ /* 0x000fd80003800000 */
.L_x_16919:
        /* <DEDUP_REMOVED lines=11> */
.L_x_16926:
[----:B------:R-:W2:Y:S02]  /*5850*/  LDG.E.U8 R4, desc[UR36][R4.64] ;  /* 0x0000002404047981 */ /* 0x000ea4000c1e1100 */
[----:B--2---:R-:W-:Y:S01]  /*5860*/  ISETP.NE.AND P0, PT, R4, RZ, PT ;  /* 0x000000ff0400720c */ /* 0x004fe20003f05270 */
[----:B------:R-:W-:-:S12]  /*5870*/  BRA `(.L_x_16912) ;  /* 0x0000000000907947 */ /* 0x000fd80003800000 */
.L_x_16925:
[----:B------:R-:W2:Y:S02]  /*5880*/  LDG.E.U8 R4, desc[UR36][R4.64] ;  /* 0x0000002404047981 */ /* 0x000ea4000c1e1100 */
[----:B--2---:R-:W-:Y:S01]  /*5890*/  ISETP.NE.AND P0, PT, R4, RZ, PT ;  /* 0x000000ff0400720c */ /* 0x004fe20003f05270 */
[----:B------:R-:W-:-:S12]  /*58a0*/  BRA `(.L_x_16912) ;  /* 0x0000000000847947 */ /* 0x000fd80003800000 */
.L_x_16924:
        /* <DEDUP_REMOVED lines=9> */
.L_x_16911:
        /* <DEDUP_REMOVED lines=16> */
.L_x_16929:
[----:B------:R-:W-:Y:S01]  /*5a40*/  PLOP3.LUT P0, PT, PT, PT, PT, 0x8, 0x80 ;  /* 0x000000000080781c */ /* 0x000fe20003f0e170 */
[----:B------:R-:W-:-:S12]  /*5a50*/  BRA `(.L_x_16912) ;  /* 0x0000000000187947 */ /* 0x000fd80003800000 */
.L_x_16928:
[----:B------:R-:W2:Y:S02]  /*5a60*/  LDG.E.64 R4, desc[UR36][R4.64] ;  /* 0x0000002404047981 */ /* 0x000ea4000c1e1b00 */
[----:B--2---:R-:W-:-:S04]  /*5a70*/  ISETP.NE.U32.AND P0, PT, R4, RZ, PT ;  /* 0x000000ff0400720c */ /* 0x004fc80003f05070 */
[----:B------:R-:W-:Y:S01]  /*5a80*/  ISETP.NE.AND.EX P0, PT, R5, RZ, PT, P0 ;  /* 0x000000ff0500720c */ /* 0x000fe20003f05300 */
[----:B------:R-:W-:-:S12]  /*5a90*/  BRA `(.L_x_16912) ;  /* 0x0000000000087947 */ /* 0x000fd80003800000 */
.L_x_16927:
[----:B------:R-:W2:Y:S02]  /*5aa0*/  LDG.E R4, desc[UR36][R4.64] ;  /* 0x0000002404047981 */ /* 0x000ea4000c1e1900 */
[----:B--2---:R-:W-:-:S13]  /*5ab0*/  ISETP.NE.AND P0, PT, R4, RZ, PT ;  /* 0x000000ff0400720c */ /* 0x004fda0003f05270 */
.L_x_16912:
[----:B------:R-:W-:Y:S05]  /*5ac0*/  BSYNC.RECONVERGENT B6 ;  /* 0x0000000000067941 */ /* 0x000fea0003800200 */
.L_x_16906:
[----:B------:R-:W-:-:S04]  /*5ad0*/  ISETP.NE.AND P1, PT, R24, RZ, PT ;  /* 0x000000ff1800720c */ /* 0x000fc80003f25270 */
[----:B------:R-:W-:-:S13]  /*5ae0*/  PLOP3.LUT P0, PT, P1, P0, PT, 0xf8, 0x8f ;  /* 0x00000000008f781c */ /* 0x000fda0000f01f70 */
.L_x_16881:
[----:B------:R-:W-:Y:S05]  /*5af0*/  BSYNC.RECONVERGENT B7 ;  /* 0x0000000000077941 */ /* 0x000fea0003800200 */
.L_x_16880:
[----:B------:R-:W0:Y:S01]  /*5b00*/  LDC.U8 R17, c[0x0][0x3b0] ;  /* 0x0000ec00ff117b82 */ /* 0x000e220000000000 */
[----:B------:R-:W-:Y:S01]  /*5b10*/  ISETP.GE.AND P1, PT, R19, R16, PT ;  /* 0x000000101300720c */ /* 0x000fe20003f26270 */
[----:B------:R-:W-:Y:S01]  /*5b20*/  BSSY.RECONVERGENT B8, `(.L_x_16930) ;  /* 0x000029c000087945 */ /* 0x000fe20003800200 */
[----:B------:R-:W-:-:S03]  /*5b30*/  ISETP.NE.AND P4, PT, R22, RZ, PT ;  /* 0x000000ff1600720c */ /* 0x000fc60003f85270 */
[----:B------:R-:W-:Y:S01]  /*5b40*/  BSSY.RELIABLE B7, `(.L_x_16931) ;  /* 0x00001c1000077945 */ /* 0x000fe20003800100 */
[----:B------:R-:W-:Y:S02]  /*5b50*/  ISETP.NE.AND P3, PT, R18, RZ, PT ;  /* 0x000000ff1200720c */ /* 0x000fe40003f65270 */
[----:B------:R-:W-:Y:S02]  /*5b60*/  ISETP.NE.AND P2, PT, R23, RZ, PT ;  /* 0x000000ff1700720c */ /* 0x000fe40003f45270 */
        /* <DEDUP_REMOVED lines=27> */
.L_x_16937:
[----:B------:R0:W-:Y:S01]  /*5d20*/  STG.E.U8 desc[UR36][R8.64], R11 ;  /* 0x0000000b08007986 */ /* 0x0001e2000c101124 */
[----:B------:R-:W-:Y:S05]  /*5d30*/  BRA `(.L_x_16939) ;  /* 0x0000000c00087947 */ /* 0x000fea0003800000 */
.L_x_16936:
        /* <DEDUP_REMOVED lines=10> */
.L_x_16941:
[----:B------:R0:W-:Y:S01]  /*5de0*/  STG.E desc[UR36][R8.64], R11 ;  /* 0x0000000b08007986 */ /* 0x0001e2000c101924 */
[----:B------:R-:W-:Y:S05]  /*5df0*/  BRA `(.L_x_16939) ;  /* 0x0000000800d87947 */ /* 0x000fea0003800000 */
.L_x_16940:
[----:B------:R0:W-:Y:S01]  /*5e00*/  STG.E.U16 desc[UR36][R8.64], R11 ;  /* 0x0000000b08007986 */ /* 0x0001e2000c101524 */
[----:B------:R-:W-:Y:S05]  /*5e10*/  BRA `(.L_x_16939) ;  /* 0x0000000800d07947 */ /* 0x000fea0003800000 */
.L_x_16935:
        /* <DEDUP_REMOVED lines=9> */
.L_x_16943:
[----:B------:R-:W0:Y:S02]  /*5eb0*/  I2F.S16 R0, R11 ;  /* 0x0000000b00007306 */ /* 0x000e240000101400 */
[----:B0-----:R-:W-:-:S05]  /*5ec0*/  F2FP.F16.F32.PACK_AB R0, RZ, R0 ;  /* 0x00000000ff00723e */ /* 0x001fca00000000ff */
[----:B------:R0:W-:Y:S01]  /*5ed0*/  STG.E.U16 desc[UR36][R8.64], R0 ;  /* 0x0000000008007986 */ /* 0x0001e2000c101524 */
[----:B------:R-:W-:Y:S05]  /*5ee0*/  BRA `(.L_x_16939) ;  /* 0x00000008009c7947 */ /* 0x000fea0003800000 */
.L_x_16942:
        /* <DEDUP_REMOVED lines=10> */
.L_x_16945:
[----:B------:R-:W0:Y:S02]  /*5f90*/  I2F.S16 R11, R11 ;  /* 0x0000000b000b7306 */ /* 0x000e240000101400 */
[----:B0-----:R-:W-:-:S04]  /*5fa0*/  F2FP.F16.F32.PACK_AB R3, RZ, R11 ;  /* 0x0000000bff03723e */ /* 0x001fc800000000ff */
[----:B------:R-:W-:-:S05]  /*5fb0*/  PRMT R3, R3, 0x5410, RZ ;  /* 0x0000541003037816 */ /* 0x000fca00000000ff */
[----:B------:R0:W-:Y:S01]  /*5fc0*/  STG.E desc[UR36][R8.64], R3 ;  /* 0x0000000308007986 */ /* 0x0001e2000c101924 */
[----:B------:R-:W-:Y:S05]  /*5fd0*/  BRA `(.L_x_16939) ;  /* 0x0000000800607947 */ /* 0x000fea0003800000 */
.L_x_16944:
[----:B------:R-:W0:Y:S02]  /*5fe0*/  I2F.F64.S16 R4, R11 ;  /* 0x0000000b00047312 */ /* 0x000e240000101c00 */
[----:B0-----:R0:W-:Y:S01]  /*5ff0*/  STG.E.64 desc[UR36][R8.64], R4 ;  /* 0x0000000408007986 */ /* 0x0011e2000c101b24 */
[----:B------:R-:W-:Y:S05]  /*6000*/  BRA `(.L_x_16939) ;  /* 0x0000000800547947 */ /* 0x000fea0003800000 */
.L_x_16934:
        /* <DEDUP_REMOVED lines=10> */
.L_x_16948:
[----:B------:R-:W0:Y:S01]  /*60b0*/  I2F.F64.S16 R4, R11 ;  /* 0x0000000b00047312 */ /* 0x000e220000101c00 */
[----:B------:R-:W-:-:S05]  /*60c0*/  CS2R R6, SRZ ;  /* 0x0000000000067805 */ /* 0x000fca000001ff00 */
[----:B0-----:R0:W-:Y:S01]  /*60d0*/  STG.E.128 desc[UR36][R8.64], R4 ;  /* 0x0000000408007986 */ /* 0x0011e2000c101d24 */
[----:B------:R-:W-:Y:S05]  /*60e0*/  BRA `(.L_x_16939) ;  /* 0x00000008001c7947 */ /* 0x000fea0003800000 */
.L_x_16947:
        /* <DEDUP_REMOVED lines=17> */
.L_x_16952:
[----:B------:R-:W-:Y:S05]  /*6200*/  BSYNC.RECONVERGENT B0 ;  /* 0x0000000000007941 */ /* 0x000fea0003800200 */
.L_x_16951:
[----:B------:R0:W-:Y:S01]  /*6210*/  STG.E.U8 desc[UR36][R8.64], R3 ;  /* 0x0000000308007986 */ /* 0x0001e2000c101124 */
[----:B------:R-:W-:Y:S05]  /*6220*/  BRA `(.L_x_16939) ;  /* 0x0000000400cc7947 */ /* 0x000fea0003800000 */
.L_x_16950:
        /* <DEDUP_REMOVED lines=16> */
.L_x_16949:
[----:B------:R-:W0:Y:S02]  /*6330*/  I2F.S16 R0, R11 ;  /* 0x0000000b00007306 */ /* 0x000e240000101400 */
[----:B0-----:R-:W-:-:S05]  /*6340*/  F2FP.BF16.F32.PACK_AB R0, RZ, R0 ;  /* 0x00000000ff00723e */ /* 0x001fca00000010ff */
[----:B------:R0:W-:Y:S01]  /*6350*/  STG.E.U16 desc[UR36][R8.64], R0 ;  /* 0x0000000008007986 */ /* 0x0001e2000c101524 */
[----:B------:R-:W-:Y:S05]  /*6360*/  BRA `(.L_x_16939) ;  /* 0x00000004007c7947 */ /* 0x000fea0003800000 */
.L_x_16946:
        /* <DEDUP_REMOVED lines=10> */
.L_x_16955:
        /* <DEDUP_REMOVED lines=12> */
.L_x_16958:
[----:B------:R-:W-:-:S04]  /*64d0*/  SHF.R.U32.HI R0, RZ, 0x14, R11 ;  /* 0x00000014ff007819 */ /* 0x000fc8000001160b */
[----:B------:R-:W-:-:S04]  /*64e0*/  LOP3.LUT R0, R0, 0x1, RZ, 0xc0, !PT ;  /* 0x0000000100007812 */ /* 0x000fc800078ec0ff */
[----:B------:R-:W-:-:S04]  /*64f0*/  IADD3 R0, PT, PT, R11, 0x487ffff, R0 ;  /* 0x0487ffff0b007810 */ /* 0x000fc80007ffe000 */
[----:B------:R-:W-:-:S04]  /*6500*/  SHF.R.U32.HI R0, RZ, 0x14, R0 ;  /* 0x00000014ff007819 */ /* 0x000fc80000011600 */
[----:B------:R-:W-:-:S07]  /*6510*/  LOP3.LUT R0, R0, 0xff, RZ, 0xc0, !PT ;  /* 0x000000ff00007812 */ /* 0x000fce00078ec0ff */
.L_x_16959:
[----:B------:R-:W-:-:S07]  /*6520*/  PRMT R4, R0, 0x7610, R4 ;  /* 0x0000761000047816 */ /* 0x000fce0000000004 */
.L_x_16957:
[----:B------:R-:W-:Y:S05]  /*6530*/  BSYNC.RECONVERGENT B0 ;  /* 0x0000000000007941 */ /* 0x000fea0003800200 */
.L_x_16956:
[----:B------:R3:W-:Y:S01]  /*6540*/  STG.E.U8 desc[UR36][R8.64], R4 ;  /* 0x0000000408007986 */ /* 0x0007e2000c101124 */
[----:B------:R-:W-:Y:S05]  /*6550*/  BRA `(.L_x_16939) ;  /* 0x0000000400007947 */ /* 0x000fea0003800000 */
.L_x_16954:
        /* <DEDUP_REMOVED lines=12> */
.L_x_16962:
[----:B------:R-:W-:-:S04]  /*6620*/  SHF.R.U32.HI R0, RZ, 0x15, R11 ;  /* 0x00000015ff007819 */ /* 0x000fc8000001160b */
[----:B------:R-:W-:-:S04]  /*6630*/  LOP3.LUT R0, R0, 0x1, RZ, 0xc0, !PT ;  /* 0x0000000100007812 */ /* 0x000fc800078ec0ff */
[----:B------:R-:W-:-:S04]  /*6640*/  IADD3 R0, PT, PT, R11, 0x88fffff, R0 ;  /* 0x088fffff0b007810 */ /* 0x000fc80007ffe000 */
[----:B------:R-:W-:-:S04]  /*6650*/  SHF.R.U32.HI R0, RZ, 0x15, R0 ;  /* 0x00000015ff007819 */ /* 0x000fc80000011600 */
[----:B------:R-:W-:-:S07]  /*6660*/  LOP3.LUT R0, R0, 0xff, RZ, 0xc0, !PT ;  /* 0x000000ff00007812 */ /* 0x000fce00078ec0ff */
.L_x_16963:
[----:B------:R-:W-:-:S07]  /*6670*/  PRMT R4, R0, 0x7610, R4 ;  /* 0x0000761000047816 */ /* 0x000fce0000000004 */
.L_x_16961:
[----:B------:R-:W-:Y:S05]  /*6680*/  BSYNC.RECONVERGENT B0 ;  /* 0x0000000000007941 */ /* 0x000fea0003800200 */
.L_x_16960:
[----:B------:R0:W-:Y:S01]  /*6690*/  STG.E.U8 desc[UR36][R8.64], R4 ;  /* 0x0000000408007986 */ /* 0x0001e2000c101124 */
[----:B------:R-:W-:Y:S05]  /*66a0*/  BRA `(.L_x_16939) ;  /* 0x0000000000ac7947 */ /* 0x000fea0003800000 */
.L_x_16953:
[----:B------:R-:W-:-:S13]  /*66b0*/  ISETP.NE.AND P0, PT, R0, 0x1c, PT ;  /* 0x0000001c0000780c */ /* 0x000fda0003f05270 */
[----:B------:R-:W-:Y:S05]  /*66c0*/  @!P0 BRA `(.L_x_16964) ;  /* 0x0000000000a08947 */ /* 0x000fea0003800000 */
[----:B------:R-:W-:-:S13]  /*66d0*/  ISETP.NE.AND P0, PT, R0, 0x1d, PT ;  /* 0x0000001d0000780c */ /* 0x000fda0003f05270 */
[----:B------:R-:W-:Y:S05]  /*66e0*/  @!P0 BRA `(.L_x_16965) ;  /* 0x0000000000888947 */ /* 0x000fea0003800000 */
[----:B------:R-:W-:-:S13]  /*66f0*/  ISETP.NE.AND P0, PT, R0, 0x2c, PT ;  /* 0x0000002c0000780c */ /* 0x000fda0003f05270 */
[----:B------:R-:W-:Y:S05]  /*6700*/  @!P0 BRA `(.L_x_16966) ;  /* 0x0000000000448947 */ /* 0x000fea0003800000 */
.L_x_16938:
        /* <DEDUP_REMOVED lines=16> */
.L_x_16967:
[----:B------:R-:W-:Y:S05]  /*6810*/  BRA `(.L_x_16939) ;  /* 0x0000000000507947 */ /* 0x000fea0003800000 */
.L_x_16966:
        /* <DEDUP_REMOVED lines=15> */
.L_x_16965:
[----:B------:R-:W-:Y:S02]  /*6910*/  IMAD.MOV.U32 R4, RZ, RZ, R11 ;  /* 0x000000ffff047224 */ /* 0x000fe400078e000b */
[----:B------:R-:W-:-:S05]  /*6920*/  IMAD.MOV.U32 R5, RZ, RZ, RZ ;  /* 0x000000ffff057224 */ /* 0x000fca00078e00ff */
[----:B------:R1:W-:Y:S01]  /*6930*/  STG.E.64 desc[UR36][R8.64], R4 ;  /* 0x0000000408007986 */ /* 0x0003e2000c101b24 */
[----:B------:R-:W-:Y:S05]  /*6940*/  BRA `(.L_x_16939) ;  /* 0x0000000000047947 */ /* 0x000fea0003800000 */
.L_x_16964:
[----:B------:R0:W-:Y:S02]  /*6950*/  STG.E desc[UR36][R8.64], R11 ;  /* 0x0000000b08007986 */ /* 0x0001e4000c101924 */
.L_x_16939:
[----:B------:R-:W-:Y:S05]  /*6960*/  BSYNC.RECONVERGENT B6 ;  /* 0x0000000000067941 */ /* 0x000fea0003800200 */
.L_x_16933:
        /* <DEDUP_REMOVED lines=24> */
.L_x_16973:
[----:B------:R4:W-:Y:S01]  /*6af0*/  STG.E.U8 desc[UR36][R8.64], R24 ;  /* 0x0000001808007986 */ /* 0x0009e2000c101124 */
[----:B------:R-:W-:Y:S05]  /*6b00*/  BRA `(.L_x_16975) ;  /* 0x0000000800fc7947 */ /* 0x000fea0003800000 */
.L_x_16972:
        /* <DEDUP_REMOVED lines=9> */
.L_x_16977:
[----:B------:R2:W-:Y:S01]  /*6ba0*/  STG.E desc[UR36][R8.64], R24 ;  /* 0x0000001808007986 */ /* 0x0005e2000c101924 */
[----:B------:R-:W-:Y:S05]  /*6bb0*/  BRA `(.L_x_16975) ;  /* 0x0000000800d07947 */ /* 0x000fea0003800000 */
.L_x_16976:
[----:B------:R0:W-:Y:S01]  /*6bc0*/  STG.E.U16 desc[UR36][R8.64], R24 ;  /* 0x0000001808007986 */ /* 0x0001e2000c101524 */
[----:B------:R-:W-:Y:S05]  /*6bd0*/  BRA `(.L_x_16975) ;  /* 0x0000000800c87947 */ /* 0x000fea0003800000 */
.L_x_16971:
        /* <DEDUP_REMOVED lines=9> */
.L_x_16979:
[----:B------:R-:W0:Y:S02]  /*6c70*/  I2F.S16 R0, R24 ;  /* 0x0000001800007306 */ /* 0x000e240000101400 */
[----:B0-----:R-:W-:-:S05]  /*6c80*/  F2FP.F16.F32.PACK_AB R0, RZ, R0 ;  /* 0x00000000ff00723e */ /* 0x001fca00000000ff */
[----:B------:R0:W-:Y:S01]  /*6c90*/  STG.E.U16 desc[UR36][R8.64], R0 ;  /* 0x0000000008007986 */ /* 0x0001e2000c101524 */
[----:B------:R-:W-:Y:S05]  /*6ca0*/  BRA `(.L_x_16975) ;  /* 0x0000000800947947 */ /* 0x000fea0003800000 */
.L_x_16978:
        /* <DEDUP_REMOVED lines=10> */
.L_x_16981:
[----:B------:R-:W0:Y:S02]  /*6d50*/  I2F.S16 R24, R24 ;  /* 0x0000001800187306 */ /* 0x000e240000101400 */
[----:B0-----:R-:W-:-:S04]  /*6d60*/  F2FP.F16.F32.PACK_AB R3, RZ, R24 ;  /* 0x00000018ff03723e */ /* 0x001fc800000000ff */
[----:B------:R-:W-:-:S05]  /*6d70*/  PRMT R3, R3, 0x5410, RZ ;  /* 0x0000541003037816 */ /* 0x000fca00000000ff */
[----:B------:R0:W-:Y:S01]  /*6d80*/  STG.E desc[UR36][R8.64], R3 ;  /* 0x0000000308007986 */ /* 0x0001e2000c101924 */
[----:B------:R-:W-:Y:S05]  /*6d90*/  BRA `(.L_x_16975) ;  /* 0x0000000800587947 */ /* 0x000fea0003800000 */
.L_x_16980:
[----:B------:R-:W0:Y:S02]  /*6da0*/  I2F.F64.S16 R24, R24 ;  /* 0x0000001800187312 */ /* 0x000e240000101c00 */
[----:B0-----:R0:W-:Y:S01]  /*6db0*/  STG.E.64 desc[UR36][R8.64], R24 ;  /* 0x0000001808007986 */ /* 0x0011e2000c101b24 */
[----:B------:R-:W-:Y:S05]  /*6dc0*/  BRA `(.L_x_16975) ;  /* 0x00000008004c7947 */ /* 0x000fea0003800000 */
.L_x_16970:
        /* <DEDUP_REMOVED lines=12> */
.L_x_16985:
        /* <DEDUP_REMOVED lines=16> */
.L_x_16988:
[----:B------:R-:W-:-:S07]  /*6f90*/  PRMT R4, R0, 0x7610, R4 ;  /* 0x0000761000047816 */ /* 0x000fce0000000004 */
.L_x_16987:
[----:B------:R-:W-:Y:S05]  /*6fa0*/  BSYNC.RECONVERGENT B0 ;  /* 0x0000000000007941 */ /* 0x000fea0003800200 */
.L_x_16986:
[----:B------:R0:W-:Y:S01]  /*6fb0*/  STG.E.U8 desc[UR36][R8.64], R4 ;  /* 0x0000000408007986 */ /* 0x0001e2000c101124 */
[----:B------:R-:W-:Y:S05]  /*6fc0*/  BRA `(.L_x_16975) ;  /* 0x0000000400cc7947 */ /* 0x000fea0003800000 */
.L_x_16984:
        /* <DEDUP_REMOVED lines=16> */
.L_x_16991:
[----:B------:R-:W-:-:S07]  /*70d0*/  PRMT R4, R0, 0x7610, R4 ;  /* 0x0000761000047816 */ /* 0x000fce0000000004 */
.L_x_16990:
[----:B------:R-:W-:Y:S05]  /*70e0*/  BSYNC.RECONVERGENT B0 ;  /* 0x0000000000007941 */ /* 0x000fea0003800200 */
.L_x_16989:
[----:B------:R0:W-:Y:S01]  /*70f0*/  STG.E.U8 desc[UR36][R8.64], R4 ;  /* 0x0000000408007986 */ /* 0x0001e2000c101124 */
[----:B------:R-:W-:Y:S05]  /*7100*/  BRA `(.L_x_16975) ;  /* 0x00000004007c7947 */ /* 0x000fea0003800000 */
.L_x_16983:
        /* <DEDUP_REMOVED lines=21> */
.L_x_16993:
[----:B------:R-:W-:-:S05]  /*7260*/  IMAD.MOV.U32 R25, RZ, RZ, RZ ;  /* 0x000000ffff197224 */ /* 0x000fca00078e00ff */
[----:B------:R0:W-:Y:S01]  /*7270*/  STG.E.64 desc[UR36][R8.64], R24 ;  /* 0x0000001808007986 */ /* 0x0001e2000c101b24 */
[----:B------:R-:W-:Y:S05]  /*7280*/  BRA `(.L_x_16975) ;  /* 0x00000004001c7947 */ /* 0x000fea0003800000 */
.L_x_16992:
[----:B------:R0:W-:Y:S01]  /*7290*/  STG.E desc[UR36][R8.64], R24 ;  /* 0x0000001808007986 */ /* 0x0001e2000c101924 */
[----:B------:R-:W-:Y:S05]  /*72a0*/  BRA `(.L_x_16975) ;  /* 0x0000000400147947 */ /* 0x000fea0003800000 */
.L_x_16982:
        /* <DEDUP_REMOVED lines=8> */
.L_x_16995:
[----:B------:R-:W0:Y:S01]  /*7330*/  I2F.F64.S16 R4, R24 ;  /* 0x0000001800047312 */ /* 0x000e220000101c00 */
[----:B------:R-:W-:-:S05]  /*7340*/  CS2R R6, SRZ ;  /* 0x0000000000067805 */ /* 0x000fca000001ff00 */
[----:B0-----:R0:W-:Y:S01]  /*7350*/  STG.E.128 desc[UR36][R8.64], R4 ;  /* 0x0000000408007986 */ /* 0x0011e2000c101d24 */
[----:B------:R-:W-:Y:S05]  /*7360*/  BRA `(.L_x_16975) ;  /* 0x0000000000e47947 */ /* 0x000fea0003800000 */
.L_x_16994:
[----:B------:R-:W-:-:S13]  /*7370*/  ISETP.NE.AND P0, PT, R0, 0xf, PT ;  /* 0x0000000f0000780c */ /* 0x000fda0003f05270 */
[----:B------:R-:W-:Y:S05]  /*7380*/  @!P0 BRA `(.L_x_16996) ;  /* 0x0000000000d08947 */ /* 0x000fea0003800000 */
[----:B------:R-:W-:-:S13]  /*7390*/  ISETP.NE.AND P0, PT, R0, 0x17, PT ;  /* 0x000000170000780c */ /* 0x000fda0003f05270 */
[----:B------:R-:W-:Y:S05]  /*73a0*/  @!P0 BRA `(.L_x_16997) ;  /* 0x0000000000848947 */ /* 0x000fea0003800000 */
[----:B------:R-:W-:-:S13]  /*73b0*/  ISETP.NE.AND P0, PT, R0, 0x18, PT ;  /* 0x000000180000780c */ /* 0x000fda0003f05270 */
[----:B------:R-:W-:Y:S05]  /*73c0*/  @!P0 BRA `(.L_x_16998) ;  /* 0x0000000000448947 */ /* 0x000fea0003800000 */
.L_x_16974:
        /* <DEDUP_REMOVED lines=16> */
.L_x_16999:
[----:B------:R-:W-:Y:S05]  /*74d0*/  BRA `(.L_x_16975) ;  /* 0x0000000000887947 */ /* 0x000fea0003800000 */
.L_x_16998:
        /* <DEDUP_REMOVED lines=11> */
.L_x_17001:
[----:B------:R-:W-:Y:S05]  /*7590*/  BSYNC.RECONVERGENT B0 ;  /* 0x0000000000007941 */ /* 0x000fea0003800200 */
.L_x_17000:
[----:B------:R0:W-:Y:S01]  /*75a0*/  STG.E.U8 desc[UR36][R8.64], R3 ;  /* 0x0000000308007986 */ /* 0x0001e2000c101124 */
[----:B------:R-:W-:Y:S05]  /*75b0*/  BRA `(.L_x_16975) ;  /* 0x0000000000507947 */ /* 0x000fea0003800000 */
.L_x_16997:
        /* <DEDUP_REMOVED lines=12> */
.L_x_17002:
[----:B------:R-:W-:Y:S01]  /*7680*/  IMAD.MOV.U32 R3, RZ, RZ, 0x7f ;  /* 0x0000007fff037424 */ /* 0x000fe200078e00ff */
[----:B------:R-:W-:-:S04]  /*7690*/  ISETP.GT.U32.AND P0, PT, R5, 0x7f800000, PT ;  /* 0x7f8000000500780c */ /* 0x000fc80003f04070 */
[----:B------:R-:W-:-:S05]  /*76a0*/  SEL R3, R3, 0x7c, P0 ;  /* 0x0000007c03037807 */ /* 0x000fca0000000000 */
[----:B------:R0:W-:Y:S01]  /*76b0*/  STG.E.U8 desc[UR36][R8.64], R3 ;  /* 0x0000000308007986 */ /* 0x0001e2000c101124 */
[----:B------:R-:W-:Y:S05]  /*76c0*/  BRA `(.L_x_16975) ;  /* 0x00000000000c7947 */ /* 0x000fea0003800000 */
.L_x_16996:
[----:B------:R-:W0:Y:S02]  /*76d0*/  I2F.S16 R0, R24 ;  /* 0x0000001800007306 */ /* 0x000e240000101400 */
[----:B0-----:R-:W-:-:S05]  /*76e0*/  F2FP.BF16.F32.PACK_AB R0, RZ, R0 ;  /* 0x00000000ff00723e */ /* 0x001fca00000010ff */
[----:B------:R0:W-:Y:S02]  /*76f0*/  STG.E.U16 desc[UR36][R8.64], R0 ;  /* 0x0000000008007986 */ /* 0x0001e4000c101524 */
.L_x_16975:
[----:B------:R-:W-:Y:S05]  /*7700*/  BSYNC.RECONVERGENT B6 ;  /* 0x0000000000067941 */ /* 0x000fea0003800200 */
.L_x_16969:
[----:B------:R-:W-:-:S07]  /*7710*/  VIADD R19, R19, 0x80 ;  /* 0x0000008013137836 */ /* 0x000fce0000000000 */
.L_x_16932:
[----:B------:R-:W-:-:S13]  /*7720*/  ISETP.GE.AND P0, PT, R19, R16, PT ;  /* 0x000000101300720c */ /* 0x000fda0003f06270 */
[----:B------:R-:W-:Y:S05]  /*7730*/  @P0 BREAK.RELIABLE B7 ;  /* 0x0000000000070942 */ /* 0x000fea0003800100 */
[----:B------:R-:W-:Y:S05]  /*7740*/  @P0 BRA `(.L_x_16968) ;  /* 0x0000000c00640947 */ /* 0x000fea0003800000 */
[----:B------:R-:W-:Y:S05]  /*7750*/  BSYNC.RELIABLE B7 ;  /* 0x0000000000077941 */ /* 0x000fea0003800100 */
.L_x_16931:
        /* <DEDUP_REMOVED lines=21> */
.L_x_17007:
[----:B------:R4:W-:Y:S01]  /*78b0*/  STG.E.U8 desc[UR36][R8.64], R22 ;  /* 0x0000001608007986 */ /* 0x0009e2000c101124 */
[----:B------:R-:W-:Y:S05]  /*78c0*/  BRA `(.L_x_17009) ;  /* 0x0000000800fc7947 */ /* 0x000fea0003800000 */
.L_x_17006:
        /* <DEDUP_REMOVED lines=9> */
.L_x_17011:
[----:B------:R2:W-:Y:S01]  /*7960*/  STG.E desc[UR36][R8.64], R22 ;  /* 0x0000001608007986 */ /* 0x0005e2000c101924 */
[----:B------:R-:W-:Y:S05]  /*7970*/  BRA `(.L_x_17009) ;  /* 0x0000000800d07947 */ /* 0x000fea0003800000 */
.L_x_17010:
[----:B------:R0:W-:Y:S01]  /*7980*/  STG.E.U16 desc[UR36][R8.64], R22 ;  /* 0x0000001608007986 */ /* 0x0001e2000c101524 */
[----:B------:R-:W-:Y:S05]  /*7990*/  BRA `(.L_x_17009) ;  /* 0x0000000800c87947 */ /* 0x000fea0003800000 */
.L_x_17005:
        /* <DEDUP_REMOVED lines=9> */
.L_x_17013:
[----:B------:R-:W0:Y:S02]  /*7a30*/  I2F.S16 R0, R22 ;  /* 0x0000001600007306 */ /* 0x000e240000101400 */
[----:B0-----:R-:W-:-:S05]  /*7a40*/  F2FP.F16.F32.PACK_AB R0, RZ, R0 ;  /* 0x00000000ff00723e */ /* 0x001fca00000000ff */
[----:B------:R0:W-:Y:S01]  /*7a50*/  STG.E.U16 desc[UR36][R8.64], R0 ;  /* 0x0000000008007986 */ /* 0x0001e2000c101524 */
[----:B------:R-:W-:Y:S05]  /*7a60*/  BRA `(.L_x_17009) ;  /* 0x0000000800947947 */ /* 0x000fea0003800000 */
.L_x_17012:
        /* <DEDUP_REMOVED lines=10> */
.L_x_17015:
[----:B------:R-:W0:Y:S02]  /*7b10*/  I2F.S16 R22, R22 ;  /* 0x0000001600167306 */ /* 0x000e240000101400 */
[----:B0-----:R-:W-:-:S04]  /*7b20*/  F2FP.F16.F32.PACK_AB R3, RZ, R22 ;  /* 0x00000016ff03723e */ /* 0x001fc800000000ff */
[----:B------:R-:W-:-:S05]  /*7b30*/  PRMT R3, R3, 0x5410, RZ ;  /* 0x0000541003037816 */ /* 0x000fca00000000ff */
[----:B------:R0:W-:Y:S01]  /*7b40*/  STG.E desc[UR36][R8.64], R3 ;  /* 0x0000000308007986 */ /* 0x0001e2000c101924 */
[----:B------:R-:W-:Y:S05]  /*7b50*/  BRA `(.L_x_17009) ;  /* 0x0000000800587947 */ /* 0x000fea0003800000 */
.L_x_17014:
[----:B------:R-:W0:Y:S02]  /*7b60*/  I2F.F64.S16 R22, R22 ;  /* 0x0000001600167312 */ /* 0x000e240000101c00 */
[----:B0-----:R0:W-:Y:S01]  /*7b70*/  STG.E.64 desc[UR36][R8.64], R22 ;  /* 0x0000001608007986 */ /* 0x0011e2000c101b24 */
[----:B------:R-:W-:Y:S05]  /*7b80*/  BRA `(.L_x_17009) ;  /* 0x00000008004c7947 */ /* 0x000fea0003800000 */
.L_x_17004:
        /* <DEDUP_REMOVED lines=12> */
.L_x_17019:
        /* <DEDUP_REMOVED lines=16> */
.L_x_17022:
[----:B------:R-:W-:-:S07]  /*7d50*/  PRMT R4, R0, 0x7610, R4 ;  /* 0x0000761000047816 */ /* 0x000fce0000000004 */
.L_x_17021:
[----:B------:R-:W-:Y:S05]  /*7d60*/  BSYNC.RECONVERGENT B0 ;  /* 0x0000000000007941 */ /* 0x000fea0003800200 */
.L_x_17020:
[----:B------:R0:W-:Y:S01]  /*7d70*/  STG.E.U8 desc[UR36][R8.64], R4 ;  /* 0x0000000408007986 */ /* 0x0001e2000c101124 */
[----:B------:R-:W-:Y:S05]  /*7d80*/  BRA `(.L_x_17009) ;  /* 0x0000000400cc7947 */ /* 0x000fea0003800000 */
.L_x_17018:
        /* <DEDUP_REMOVED lines=16> */
.L_x_17025:
[----:B------:R-:W-:-:S07]  /*7e90*/  PRMT R4, R0, 0x7610, R4 ;  /* 0x0000761000047816 */ /* 0x000fce0000000004 */
.L_x_17024:
[----:B------:R-:W-:Y:S05]  /*7ea0*/  BSYNC.RECONVERGENT B0 ;  /* 0x0000000000007941 */ /* 0x000fea0003800200 */
.L_x_17023:
[----:B------:R0:W-:Y:S01]  /*7eb0*/  STG.E.U8 desc[UR36][R8.64], R4 ;  /* 0x0000000408007986 */ /* 0x0001e2000c101124 */
[----:B------:R-:W-:Y:S05]  /*7ec0*/  BRA `(.L_x_17009) ;  /* 0x00000004007c7947 */ /* 0x000fea0003800000 */
.L_x_17017:
        /* <DEDUP_REMOVED lines=21> */
.L_x_17027:
[----:B------:R-:W-:-:S05]  /*8020*/  IMAD.MOV.U32 R23, RZ, RZ, RZ ;  /* 0x000000ffff177224 */ /* 0x000fca00078e00ff */
[----:B------:R0:W-:Y:S01]  /*8030*/  STG.E.64 desc[UR36][R8.64], R22 ;  /* 0x0000001608007986 */ /* 0x0001e2000c101b24 */
[----:B------:R-:W-:Y:S05]  /*8040*/  BRA `(.L_x_17009) ;  /* 0x00000004001c7947 */ /* 0x000fea0003800000 */
.L_x_17026:
[----:B------:R0:W-:Y:S01]  /*8050*/  STG.E desc[UR36][R8.64], R22 ;  /* 0x0000001608007986 */ /* 0x0001e2000c101924 */
[----:B------:R-:W-:Y:S05]  /*8060*/  BRA `(.L_x_17009) ;  /* 0x0000000400147947 */ /* 0x000fea0003800000 */
.L_x_17016:
        /* <DEDUP_REMOVED lines=8> */
.L_x_17029:
[----:B------:R-:W0:Y:S01]  /*80f0*/  I2F.F64.S16 R4, R22 ;  /* 0x0000001600047312 */ /* 0x000e220000101c00 */
[----:B------:R-:W-:-:S05]  /*8100*/  CS2R R6, SRZ ;  /* 0x0000000000067805 */ /* 0x000fca000001ff00 */
[----:B0-----:R0:W-:Y:S01]  /*8110*/  STG.E.128 desc[UR36][R8.64], R4 ;  /* 0x0000000408007986 */ /* 0x0011e2000c101d24 */
[----:B------:R-:W-:Y:S05]  /*8120*/  BRA `(.L_x_17009) ;  /* 0x0000000000e47947 */ /* 0x000fea0003800000 */
.L_x_17028:
[----:B------:R-:W-:-:S13]  /*8130*/  ISETP.NE.AND P0, PT, R0, 0xf, PT ;  /* 0x0000000f0000780c */ /* 0x000fda0003f05270 */
[----:B------:R-:W-:Y:S05]  /*8140*/  @!P0 BRA `(.L_x_17030) ;  /* 0x0000000000d08947 */ /* 0x000fea0003800000 */
[----:B------:R-:W-:-:S13]  /*8150*/  ISETP.NE.AND P0, PT, R0, 0x17, PT ;  /* 0x000000170000780c */ /* 0x000fda0003f05270 */
[----:B------:R-:W-:Y:S05]  /*8160*/  @!P0 BRA `(.L_x_17031) ;  /* 0x0000000000848947 */ /* 0x000fea0003800000 */
[----:B------:R-:W-:-:S13]  /*8170*/  ISETP.NE.AND P0, PT, R0, 0x18, PT ;  /* 0x000000180000780c */ /* 0x000fda0003f05270 */
[----:B------:R-:W-:Y:S05]  /*8180*/  @!P0 BRA `(.L_x_17032) ;  /* 0x0000000000448947 */ /* 0x000fea0003800000 */
.L_x_17008:
        /* <DEDUP_REMOVED lines=16> */
.L_x_17033:
[----:B------:R-:W-:Y:S05]  /*8290*/  BRA `(.L_x_17009) ;  /* 0x0000000000887947 */ /* 0x000fea0003800000 */
.L_x_17032:
        /* <DEDUP_REMOVED lines=11> */
.L_x_17035:
[----:B------:R-:W-:Y:S05]  /*8350*/  BSYNC.RECONVERGENT B0 ;  /* 0x0000000000007941 */ /* 0x000fea0003800200 */
.L_x_17034:
[----:B------:R0:W-:Y:S01]  /*8360*/  STG.E.U8 desc[UR36][R8.64], R3 ;  /* 0x0000000308007986 */ /* 0x0001e2000c101124 */
[----:B------:R-:W-:Y:S05]  /*8370*/  BRA `(.L_x_17009) ;  /* 0x0000000000507947 */ /* 0x000fea0003800000 */
.L_x_17031:
        /* <DEDUP_REMOVED lines=12> */
.L_x_17036:
[----:B------:R-:W-:Y:S01]  /*8440*/  IMAD.MOV.U32 R3, RZ, RZ, 0x7f ;  /* 0x0000007fff037424 */ /* 0x000fe200078e00ff */
[----:B------:R-:W-:-:S04]  /*8450*/  ISETP.GT.U32.AND P0, PT, R5, 0x7f800000, PT ;  /* 0x7f8000000500780c */ /* 0x000fc80003f04070 */
[----:B------:R-:W-:-:S05]  /*8460*/  SEL R3, R3, 0x7c, P0 ;  /* 0x0000007c03037807 */ /* 0x000fca0000000000 */
[----:B------:R0:W-:Y:S01]  /*8470*/  STG.E.U8 desc[UR36][R8.64], R3 ;  /* 0x0000000308007986 */ /* 0x0001e2000c101124 */
[----:B------:R-:W-:Y:S05]  /*8480*/  BRA `(.L_x_17009) ;  /* 0x00000000000c7947 */ /* 0x000fea0003800000 */
.L_x_17030:
[----:B------:R-:W0:Y:S02]  /*8490*/  I2F.S16 R0, R22 ;  /* 0x0000001600007306 */ /* 0x000e240000101400 */
[----:B0-----:R-:W-:-:S05]  /*84a0*/  F2FP.BF16.F32.PACK_AB R0, RZ, R0 ;  /* 0x00000000ff00723e */ /* 0x001fca00000010ff */
[----:B------:R0:W-:Y:S02]  /*84b0*/  STG.E.U16 desc[UR36][R8.64], R0 ;  /* 0x0000000008007986 */ /* 0x0001e4000c101524 */
.L_x_17009:
[----:B------:R-:W-:Y:S05]  /*84c0*/  BSYNC.RECONVERGENT B6 ;  /* 0x0000000000067941 */ /* 0x000fea0003800200 */
.L_x_17003:
[----:B------:R-:W-:-:S07]  /*84d0*/  VIADD R19, R19, 0x80 ;  /* 0x0000008013137836 */ /* 0x000fce0000000000 */
.L_x_16968:
[----:B------:R-:W-:Y:S05]  /*84e0*/  BSYNC.RECONVERGENT B8 ;  /* 0x0000000000087941 */ /* 0x000fea0003800200 */
.L_x_16930:
[----:B------:R-:W-:-:S13]  /*84f0*/  ISETP.GE.AND P0, PT, R19, R16, PT ;  /* 0x000000101300720c */ /* 0x000fda0003f06270 */
[----:B------:R-:W-:Y:S05]  /*8500*/  @P0 EXIT ;  /* 0x000000000000094d */ /* 0x000fea0003800000 */
[----:B01-3--:R-:W0:Y:S01]  /*8510*/  LDC.64 R4, c[0x0][0x388] ;  /* 0x0000e200ff047b82 */ /* 0x00be220000000a00 */
[----:B------:R-:W2:Y:S01]  /*8520*/  LDCU UR4, c[0x0][0x3b4] ;  /* 0x00007680ff0477ac */ /* 0x000ea20008000800 */
[----:B------:R-:W-:Y:S01]  /*8530*/  PRMT R0, R17, 0x9910, RZ ;  /* 0x0000991011007816 */ /* 0x000fe200000000ff */
        /* <DEDUP_REMOVED lines=16> */
.L_x_17040:
[----:B------:R-:W-:Y:S01]  /*8640*/  STG.E.U8 desc[UR36][R2.64], R18 ;  /* 0x0000001202007986 */ /* 0x000fe2000c101124 */
[----:B------:R-:W-:Y:S05]  /*8650*/  EXIT ;  /* 0x000000000000794d */ /* 0x000fea0003800000 */
.L_x_17039:
        /* <DEDUP_REMOVED lines=9> */
.L_x_17043:
[----:B------:R-:W-:Y:S01]  /*86f0*/  STG.E desc[UR36][R2.64], R18 ;  /* 0x0000001202007986 */ /* 0x000fe2000c101924 */
[----:B------:R-:W-:Y:S05]  /*8700*/  EXIT ;  /* 0x000000000000794d */ /* 0x000fea0003800000 */
.L_x_17042:
[----:B------:R-:W-:Y:S01]  /*8710*/  STG.E.U16 desc[UR36][R2.64], R18 ;  /* 0x0000001202007986 */ /* 0x000fe2000c101524 */
[----:B------:R-:W-:Y:S05]  /*8720*/  EXIT ;  /* 0x000000000000794d */ /* 0x000fea0003800000 */
.L_x_17038:
        /* <DEDUP_REMOVED lines=9> */
.L_x_17045:
[----:B------:R-:W0:Y:S02]  /*87c0*/  I2F.S16 R0, R18 ;  /* 0x0000001200007306 */ /* 0x000e240000101400 */
[----:B0-----:R-:W-:-:S05]  /*87d0*/  F2FP.F16.F32.PACK_AB R0, RZ, R0 ;  /* 0x00000000ff00723e */ /* 0x001fca00000000ff */
[----:B------:R-:W-:Y:S01]  /*87e0*/  STG.E.U16 desc[UR36][R2.64], R0 ;  /* 0x0000000002007986 */ /* 0x000fe2000c101524 */
[----:B------:R-:W-:Y:S05]  /*87f0*/  EXIT ;  /* 0x000000000000794d */ /* 0x000fea0003800000 */
.L_x_17044:
        /* <DEDUP_REMOVED lines=10> */
.L_x_17047:
[----:B------:R-:W0:Y:S02]  /*88a0*/  I2F.S16 R18, R18 ;  /* 0x0000001200127306 */ /* 0x000e240000101400 */
[----:B0-----:R-:W-:-:S04]  /*88b0*/  F2FP.F16.F32.PACK_AB R5, RZ, R18 ;  /* 0x00000012ff05723e */ /* 0x001fc800000000ff */
[----:B------:R-:W-:-:S05]  /*88c0*/  PRMT R5, R5, 0x5410, RZ ;  /* 0x0000541005057816 */ /* 0x000fca00000000ff */
[----:B------:R-:W-:Y:S01]  /*88d0*/  STG.E desc[UR36][R2.64], R5 ;  /* 0x0000000502007986 */ /* 0x000fe2000c101924 */
[----:B------:R-:W-:Y:S05]  /*88e0*/  EXIT ;  /* 0x000000000000794d */ /* 0x000fea0003800000 */
.L_x_17046:
[----:B------:R-:W0:Y:S02]  /*88f0*/  I2F.F64.S16 R18, R18 ;  /* 0x0000001200127312 */ /* 0x000e240000101c00 */
[----:B0-----:R-:W-:Y:S01]  /*8900*/  STG.E.64 desc[UR36][R2.64], R18 ;  /* 0x0000001202007986 */ /* 0x001fe2000c101b24 */
[----:B------:R-:W-:Y:S05]  /*8910*/  EXIT ;  /* 0x000000000000794d */ /* 0x000fea0003800000 */
.L_x_17037:
        /* <DEDUP_REMOVED lines=12> */
.L_x_17051:
        /* <DEDUP_REMOVED lines=17> */
.L_x_17053:
[----:B------:R-:W-:Y:S05]  /*8af0*/  BSYNC.RECONVERGENT B0 ;  /* 0x0000000000007941 */ /* 0x000fea0003800200 */
.L_x_17052:
[----:B------:R-:W-:Y:S01]  /*8b00*/  STG.E.U8 desc[UR36][R2.64], R0 ;  /* 0x0000000002007986 */ /* 0x000fe2000c101124 */
[----:B------:R-:W-:Y:S05]  /*8b10*/  EXIT ;  /* 0x000000000000794d */ /* 0x000fea0003800000 */
.L_x_17050:
        /* <DEDUP_REMOVED lines=17> */
.L_x_17055:
[----:B------:R-:W-:Y:S05]  /*8c30*/  BSYNC.RECONVERGENT B0 ;  /* 0x0000000000007941 */ /* 0x000fea0003800200 */
.L_x_17054:
[----:B------:R-:W-:Y:S01]  /*8c40*/  STG.E.U8 desc[UR36][R2.64], R0 ;  /* 0x0000000002007986 */ /* 0x000fe2000c101124 */
[----:B------:R-:W-:Y:S05]  /*8c50*/  EXIT ;  /* 0x000000000000794d */ /* 0x000fea0003800000 */
.L_x_17049:
        /* <DEDUP_REMOVED lines=21> */
.L_x_17057:
[----:B------:R-:W-:-:S05]  /*8db0*/  IMAD.MOV.U32 R19, RZ, RZ, RZ ;  /* 0x000000ffff137224 */ /* 0x000fca00078e00ff */
[----:B------:R-:W-:Y:S01]  /*8dc0*/  STG.E.64 desc[UR36][R2.64], R18 ;  /* 0x0000001202007986 */ /* 0x000fe2000c101b24 */
[----:B------:R-:W-:Y:S05]  /*8dd0*/  EXIT ;  /* 0x000000000000794d */ /* 0x000fea0003800000 */
.L_x_17056:
[----:B------:R-:W-:Y:S01]  /*8de0*/  STG.E desc[UR36][R2.64], R18 ;  /* 0x0000001202007986 */ /* 0x000fe2000c101924 */
[----:B------:R-:W-:Y:S05]  /*8df0*/  EXIT ;  /* 0x000000000000794d */ /* 0x000fea0003800000 */
.L_x_17048:
        /* <DEDUP_REMOVED lines=8> */
.L_x_17059:
[----:B------:R-:W0:Y:S01]  /*8e80*/  I2F.F64.S16 R4, R18 ;  /* 0x0000001200047312 */ /* 0x000e220000101c00 */
[----:B------:R-:W-:-:S05]  /*8e90*/  CS2R R6, SRZ ;  /* 0x0000000000067805 */ /* 0x000fca000001ff00 */
[----:B0-----:R-:W-:Y:S01]  /*8ea0*/  STG.E.128 desc[UR36][R2.64], R4 ;  /* 0x0000000402007986 */ /* 0x001fe2000c101d24 */
[----:B------:R-:W-:Y:S05]  /*8eb0*/  EXIT ;  /* 0x000000000000794d */ /* 0x000fea0003800000 */
.L_x_17058:
[----:B------:R-:W-:-:S13]  /*8ec0*/  ISETP.NE.AND P0, PT, R0, 0xf, PT ;  /* 0x0000000f0000780c */ /* 0x000fda0003f05270 */
[----:B------:R-:W-:Y:S05]  /*8ed0*/  @!P0 BRA `(.L_x_17060) ;  /* 0x0000000000d48947 */ /* 0x000fea0003800000 */
[----:B------:R-:W-:-:S13]  /*8ee0*/  ISETP.NE.AND P0, PT, R0, 0x17, PT ;  /* 0x000000170000780c */ /* 0x000fda0003f05270 */
[----:B------:R-:W-:Y:S05]  /*8ef0*/  @!P0 BRA `(.L_x_17061) ;  /* 0x0000000000848947 */ /* 0x000fea0003800000 */
[----:B------:R-:W-:-:S13]  /*8f00*/  ISETP.NE.AND P0, PT, R0, 0x18, PT ;  /* 0x000000180000780c */ /* 0x000fda0003f05270 */
[----:B------:R-:W-:Y:S05]  /*8f10*/  @!P0 BRA `(.L_x_17062) ;  /* 0x0000000000448947 */ /* 0x000fea0003800000 */
.L_x_17041:
[----:B------:R-:W-:Y:S01]  /*8f20*/  MOV R0, 0x0 ;  /* 0x0000000000007802 */ /* 0x000fe20000000f00 */
[----:B------:R-:W0:Y:S01]  /*8f30*/  LDCU.64 UR4, c[0x4][0x140] ;  /* 0x01002800ff0477ac */ /* 0x000e220008000a00 */
[----:B----4-:R-:W-:Y:S02]  /*8f40*/  IMAD.MOV.U32 R8, RZ, RZ, 0x65 ;  /* 0x00000065ff087424 */ /* 0x010fe400078e00ff */
        /* <DEDUP_REMOVED lines=13> */
.L_x_17063:
[----:B------:R-:W-:Y:S05]  /*9020*/  EXIT ;  /* 0x000000000000794d */ /* 0x000fea0003800000 */
.L_x_17062:
        /* <DEDUP_REMOVED lines=11> */
.L_x_17065:
[----:B------:R-:W-:Y:S05]  /*90e0*/  BSYNC.RECONVERGENT B0 ;  /* 0x0000000000007941 */ /* 0x000fea0003800200 */
.L_x_17064:
[----:B------:R-:W-:Y:S01]  /*90f0*/  STG.E.U8 desc[UR36][R2.64], R5 ;  /* 0x0000000502007986 */ /* 0x000fe2000c101124 */
[----:B------:R-:W-:Y:S05]  /*9100*/  EXIT ;  /* 0x000000000000794d */ /* 0x000fea0003800000 */
.L_x_17061:
        /* <DEDUP_REMOVED lines=13> */
.L_x_17066:
[----:B------:R-:W-:Y:S01]  /*91e0*/  IMAD.MOV.U32 R5, RZ, RZ, 0x7f ;  /* 0x0000007fff057424 */ /* 0x000fe200078e00ff */
[----:B------:R-:W-:-:S04]  /*91f0*/  ISETP.GT.U32.AND P0, PT, R7, 0x7f800000, PT ;  /* 0x7f8000000700780c */ /* 0x000fc80003f04070 */
[----:B------:R-:W-:-:S05]  /*9200*/  SEL R5, R5, 0x7c, P0 ;  /* 0x0000007c05057807 */ /* 0x000fca0000000000 */
[----:B------:R-:W-:Y:S01]  /*9210*/  STG.E.U8 desc[UR36][R2.64], R5 ;  /* 0x0000000502007986 */ /* 0x000fe2000c101124 */
[----:B------:R-:W-:Y:S05]  /*9220*/  EXIT ;  /* 0x000000000000794d */ /* 0x000fea0003800000 */
.L_x_17060:
[----:B------:R-:W0:Y:S02]  /*9230*/  I2F.S16 R0, R18 ;  /* 0x0000001200007306 */ /* 0x000e240000101400 */
[----:B0-----:R-:W-:-:S05]  /*9240*/  F2FP.BF16.F32.PACK_AB R0, RZ, R0 ;  /* 0x00000000ff00723e */ /* 0x001fca00000010ff */
[----:B------:R-:W-:Y:S01]  /*9250*/  STG.E.U16 desc[UR36][R2.64], R0 ;  /* 0x0000000002007986 */ /* 0x000fe2000c101524 */
[----:B------:R-:W-:Y:S05]  /*9260*/  EXIT ;  /* 0x000000000000794d */ /* 0x000fea0003800000 */
.L_x_17067:
        /* <DEDUP_REMOVED lines=9> */
.L_x_43526:


//--------------------- .text._ZN2at6native18elementwise_kernelILi128ELi4EZNS0_22gpu_kernel_impl_nocastINS0_13BinaryFunctorIbbbZZZNS0_22logical_or_kernel_cudaERNS_14TensorIteratorEENKUlvE0_clEvENKUlvE7_clEvEUlbbE_EEEEvRNS_18TensorIteratorBaseERKT_EUliE_EEviT1_ --------------------------
	.section	.text._ZN2at6native18elementwise_kernelILi128ELi4EZNS0_22gpu_kernel_impl_nocastINS0_13BinaryFunctorIbbbZZZNS0_22logical_or_kernel_cudaERNS_14TensorIteratorEENKUlvE0_clEvENKUlvE7_clEvEUlbbE_EEEEvRNS_18TensorIteratorBaseERKT_EUliE_EEviT1_,"ax",@progbits
	.align	128
        .global         _ZN2at6native18elementwise_kernelILi128ELi4EZNS0_22gpu_kernel_impl_nocastINS0_13BinaryFunctorIbbbZZZNS0_22logical_or_kernel_cudaERNS_14TensorIteratorEENKUlvE0_clEvENKUlvE7_clEvEUlbbE_EEEEvRNS_18TensorIteratorBaseERKT_EUliE_EEviT1_
        .type           _ZN2at6native18elementwise_kernelILi128ELi4EZNS0_22gpu_kernel_impl_nocastINS0_13BinaryFunctorIbbbZZZNS0_22logical_or_kernel_cudaERNS_14TensorIteratorEENKUlvE0_clEvENKUlvE7_clEvEUlbbE_EEEEvRNS_18TensorIteratorBaseERKT_EUliE_EEviT1_,@function
        .size           _ZN2at6native18elementwise_kernelILi128ELi4EZNS0_22gpu_kernel_impl_nocastINS0_13BinaryFunctorIbbbZZZNS0_22logical_or_kernel_cudaERNS_14TensorIteratorEENKUlvE0_clEvENKUlvE7_clEvEUlbbE_EEEEvRNS_18TensorIteratorBaseERKT_EUliE_EEviT1_,(.L_x_43527 - _ZN2at6native18elementwise_kernelILi128ELi4EZNS0_22gpu_kernel_impl_nocastINS0_13BinaryFunctorIbbbZZZNS0_22logical_or_kernel_cudaERNS_14TensorIteratorEENKUlvE0_clEvENKUlvE7_clEvEUlbbE_EEEEvRNS_18TensorIteratorBaseERKT_EUliE_EEviT1_)
        .other          _ZN2at6native18elementwise_kernelILi128ELi4EZNS0_22gpu_kernel_impl_nocastINS0_13BinaryFunctorIbbbZZZNS0_22logical_or_kernel_cudaERNS_14TensorIteratorEENKUlvE0_clEvENKUlvE7_clEvEUlbbE_EEEEvRNS_18TensorIteratorBaseERKT_EUliE_EEviT1_,@"STO_CUDA_ENTRY STV_DEFAULT"
_ZN2at6native18elementwise_kernelILi128ELi4EZNS0_22gpu_kernel_impl_nocastINS0_13BinaryFunctorIbbbZZZNS0_22logical_or_kernel_cudaERNS_14TensorIteratorEENKUlvE0_clEvENKUlvE7_clEvEUlbbE_EEEEvRNS_18TensorIteratorBaseERKT_EUliE_EEviT1_:
.text._ZN2at6native18elementwise_kernelILi128ELi4EZNS0_22gpu_kernel_impl_nocastINS0_13BinaryFunctorIbbbZZZNS0_22logical_or_kernel_cudaERNS_14TensorIteratorEENKUlvE0_clEvENKUlvE7_clEvEUlbbE_EEEEvRNS_18TensorIteratorBaseERKT_EUliE_EEviT1_:
        /* <DEDUP_REMOVED lines=17> */
[----:B-1----:R-:W2:Y:S03]  /*0110*/  LDG.E.U8 R7, desc[UR6][R6.64] ;  /* 0x0000000606077981 */ /* 0x002ea6000c1e1100 */
[----:B------:R-:W0:Y:S01]  /*0120*/  LDC.64 R8, c[0x0][0x5e8] ;  /* 0x00017a00ff087b82 */ /* 0x000e220000000a00 */
[----:B------:R-:W-:-:S02]  /*0130*/  IADD3 R3, PT, PT, R3, 0x80, RZ ;  /* 0x0000008003037810 */ /* 0x000fc40007ffe0ff */
[----:B--2---:R-:W-:-:S04]  /*0140*/  LOP3.LUT P0, RZ, R4, 0xff, R7, 0xc8, !PT ;  /* 0x000000ff04ff7812 */ /* 0x004fc8000780c807 */
        /* <DEDUP_REMOVED lines=8> */
[----:B--2---:R-:W3:Y:S03]  /*01d0*/  LDG.E.U8 R7, desc[UR6][R6.64] ;  /* 0x0000000606077981 */ /* 0x004ee6000c1e1100 */
[----:B0-----:R-:W0:Y:S01]  /*01e0*/  LDC.64 R8, c[0x0][0x5e8] ;  /* 0x00017a00ff087b82 */ /* 0x001e220000000a00 */
[----:B------:R-:W-:-:S02]  /*01f0*/  IADD3 R3, PT, PT, R3, 0x80, RZ ;  /* 0x0000008003037810 */ /* 0x000fc40007ffe0ff */
[----:B---3--:R-:W-:-:S04]  /*0200*/  LOP3.LUT P0, RZ, R4, 0xff, R7, 0xc8, !PT ;  /* 0x000000ff04ff7812 */ /* 0x008fc8000780c807 */
[----:B------:R-:W-:-:S05]  /*0210*/  SEL R11, RZ, 0x1, !P0 ;  /* 0x00000001ff0b7807 */ /* 0x000fca0004000000 */
[----:B0-----:R0:W-:Y:S04]  /*0220*/  STG.E.U8 desc[UR6][R8.64], R11 ;  /* 0x0000000b08007986 */ /* 0x0011e8000c101106 */
.L_x_17071:
[----:B------:R-:W-:-:S13]  /*0230*/  ISETP.GE.AND P0, PT, R3, UR4, PT ;  /* 0x0000000403007c0c */ /* 0x000fda000bf06270 */
[----:B------:R-:W-:Y:S05]  /*0240*/  @P0 BREAK.RELIABLE B1 ;  /* 0x0000000000010942 */ /* 0x000fea0003800100 */
[----:B------:R-:W-:Y:S05]  /*0250*/  @P0 BRA `(.L_x_17072) ;  /* 0x0000000000280947 */ /* 0x000fea0003800000 */
[----:B------:R-:W-:Y:S05]  /*0260*/  BSYNC.RELIABLE B1 ;  /* 0x0000000000017941 */ /* 0x000fea0003800100 */
.L_x_17070:
        /* <DEDUP_REMOVED lines=9> */
.L_x_17072:
[----:B------:R-:W-:Y:S05]  /*0300*/  BSYNC.RECONVERGENT B0 ;  /* 0x0000000000007941 */ /* 0x000fea0003800200 */
.L_x_17069:
[----:B------:R-:W-:Y:S05]  /*0310*/  WARPSYNC.ALL ;  /* 0x0000000000007948 */ /* 0x000fea0003800000 */
[----:B------:R-:W-:-:S13]  /*0320*/  ISETP.GE.AND P0, PT, R3, UR4, PT ;  /* 0x0000000403007c0c */ /* 0x000fda000bf06270 */
[----:B------:R-:W-:Y:S05]  /*0330*/  @P0 EXIT ;  /* 0x000000000000094d */ /* 0x000fea0003800000 */
[----:B------:R-:W2:Y:S08]  /*0340*/  LDC.64 R2, c[0x0][0x5f0] ;  /* 0x00017c00ff027b82 */ /* 0x000eb00000000a00 */
[----:B------:R-:W3:Y:S01]  /*0350*/  LDC.64 R4, c[0x0][0x5f8] ;  /* 0x00017e00ff047b82 */ /* 0x000ee20000000a00 */
[----:B--2---:R-:W2:Y:S04]  /*0360*/  LDG.E.U8 R2, desc[UR6][R2.64] ;  /* 0x0000000602027981 */ /* 0x004ea8000c1e1100 */
[----:B---3--:R-:W2:Y:S03]  /*0370*/  LDG.E.U8 R5, desc[UR6][R4.64] ;  /* 0x0000000604057981 */ /* 0x008ea6000c1e1100 */
[----:B------:R-:W3:Y:S01]  /*0380*/  LDC.64 R6, c[0x0][0x5e8] ;  /* 0x00017a00ff067b82 */ /* 0x000ee20000000a00 */
[----:B--2---:R-:W-:-:S04]  /*0390*/  LOP3.LUT P0, RZ, R2, 0xff, R5, 0xc8, !PT ;  /* 0x000000ff02ff7812 */ /* 0x004fc8000780c805 */
[----:B01----:R-:W-:-:S05]  /*03a0*/  SEL R9, RZ, 0x1, !P0 ;  /* 0x00000001ff097807 */ /* 0x003fca0004000000 */
[----:B---3--:R-:W-:Y:S01]  /*03b0*/  STG.E.U8 desc[UR6][R6.64], R9 ;  /* 0x0000000906007986 */ /* 0x008fe2000c101106 */
[----:B------:R-:W-:Y:S05]  /*03c0*/  EXIT ;  /* 0x000000000000794d */ /* 0x000fea0003800000 */
.L_x_17068:
        /* <DEDUP_REMOVED lines=356> */
.L_x_17076:
[----:B------:R-:W0:Y:S02]  /*1a10*/  LDCU.128 UR8, c[0x0][0x5f0] ;  /* 0x0000be00ff0877ac */ /* 0x000e240008000c00 */
[----:B0-----:R-:W-:Y:S02]  /*1a20*/  IADD3 R8, P1, PT, R4, UR10, RZ ;  /* 0x0000000a04087c10 */ /* 0x001fe4000ff3e0ff */
[----:B------:R-:W-:Y:S02]  /*1a30*/  IADD3 R6, P0, PT, R6, UR8, RZ ;  /* 0x0000000806067c10 */ /* 0x000fe4000ff1e0ff */
[----:B------:R-:W-:Y:S02]  /*1a40*/  IADD3.X R9, PT, PT, RZ, UR11, RZ, P1, !PT ;  /* 0x0000000bff097c10 */ /* 0x000fe40008ffe4ff */
[----:B------:R-:W-:Y:S01]  /*1a50*/  IADD3.X R7, PT, PT, RZ, UR9, RZ, P0, !PT ;  /* 0x00000009ff077c10 */ /* 0x000fe200087fe4ff */
[----:B------:R-:W0:Y:S03]  /*1a60*/  LDCU.64 UR8, c[0x0][0x5e8] ;  /* 0x0000bd00ff0877ac */ /* 0x000e260008000a00 */
[----:B------:R-:W2:Y:S04]  /*1a70*/  LDG.E.U8 R9, desc[UR6][R8.64] ;  /* 0x0000000608097981 */ /* 0x000ea8000c1e1100 */
[----:B------:R-:W2:Y:S01]  /*1a80*/  LDG.E.U8 R6, desc[UR6][R6.64] ;  /* 0x0000000606067981 */ /* 0x000ea2000c1e1100 */
[----:B------:R-:W-:-:S02]  /*1a90*/  IADD3 R3, PT, PT, R3, 0x80, RZ ;  /* 0x0000008003037810 */ /* 0x000fc40007ffe0ff */
[----:B0-----:R-:W-:-:S04]  /*1aa0*/  IADD3 R4, P1, PT, R5, UR8, RZ ;  /* 0x0000000805047c10 */ /* 0x001fc8000ff3e0ff */
[----:B------:R-:W-:Y:S02]  /*1ab0*/  IADD3.X R5, PT, PT, RZ, UR9, RZ, P1, !PT ;  /* 0x00000009ff057c10 */ /* 0x000fe40008ffe4ff */
[----:B--2---:R-:W-:-:S04]  /*1ac0*/  LOP3.LUT P0, RZ, R6, 0xff, R9, 0xc8, !PT ;  /* 0x000000ff06ff7812 */ /* 0x004fc8000780c809 */
[----:B------:R-:W-:-:S05]  /*1ad0*/  SEL R11, RZ, 0x1, !P0 ;  /* 0x00000001ff0b7807 */ /* 0x000fca0004000000 */
[----:B------:R0:W-:Y:S01]  /*1ae0*/  STG.E.U8 desc[UR6][R4.64], R11 ;  /* 0x0000000b04007986 */ /* 0x0001e2000c101106 */
[----:B------:R-:W-:-:S13]  /*1af0*/  ISETP.GE.AND P0, PT, R3, UR4, PT ;  /* 0x0000000403007c0c */ /* 0x000fda000bf06270 */
[----:B------:R-:W-:Y:S05]  /*1b00*/  @P0 BREAK.RELIABLE B1 ;  /* 0x0000000000010942 */ /* 0x000fea0003800100 */
[----:B0-----:R-:W-:Y:S05]  /*1b10*/  @P0 BRA `(.L_x_17077) ;  /* 0x0000002c00600947 */ /* 0x001fea0003800000 */
        /* <DEDUP_REMOVED lines=348> */
.L_x_17078:
        /* <DEDUP_REMOVED lines=8> */
[----:B0-----:R-:W-:-:S04]  /*3160*/  IADD3 R4, P1, PT, R5, UR8, RZ ;  /* 0x0000000805047c10 */ /* 0x001fc8000ff3e0ff */
[----:B------:R-:W-:Y:S02]  /*3170*/  IADD3.X R5, PT, PT, RZ, UR9, RZ, P1, !PT ;  /* 0x00000009ff057c10 */ /* 0x000fe40008ffe4ff */
[----:B------:R-:W-:Y:S02]  /*3180*/  IADD3 R3, PT, PT, R3, 0x80, RZ ;  /* 0x0000008003037810 */ /* 0x000fe40007ffe0ff */
[----:B--2---:R-:W-:-:S04]  /*3190*/  LOP3.LUT P0, RZ, R6, 0xff, R9, 0xc8, !PT ;  /* 0x000000ff06ff7812 */ /* 0x004fc8000780c809 */
[----:B------:R-:W-:-:S05]  /*31a0*/  SEL R11, RZ, 0x1, !P0 ;  /* 0x00000001ff0b7807 */ /* 0x000fca0004000000 */
[----:B------:R0:W-:Y:S04]  /*31b0*/  STG.E.U8 desc[UR6][R4.64], R11 ;  /* 0x0000000b04007986 */ /* 0x0001e8000c101106 */
.L_x_17075:
[----:B------:R-:W-:-:S13]  /*31c0*/  ISETP.GE.AND P0, PT, R3, UR4, PT ;  /* 0x0000000403007c0c */ /* 0x000fda000bf06270 */
[----:B------:R-:W-:Y:S05]  /*31d0*/  @P0 BREAK.RELIABLE B1 ;  /* 0x0000000000010942 */ /* 0x000fea0003800100 */
[----:B------:R-:W-:Y:S05]  /*31e0*/  @P0 BRA `(.L_x_17077) ;  /* 0x0000001400ac0947 */ /* 0x000fea0003800000 */
[----:B------:R-:W-:Y:S05]  /*31f0*/  BSYNC.RELIABLE B1 ;  /* 0x0000000000017941 */ /* 0x000fea0003800100 */
.L_x_17074:
        /* <DEDUP_REMOVED lines=348> */
.L_x_17079:
        /* <DEDUP_REMOVED lines=14> */
.L_x_17077:
[----:B------:R-:W-:Y:S05]  /*48a0*/  BSYNC.RECONVERGENT B0 ;  /* 0x0000000000007941 */ /* 0x000fea0003800200 */
.L_x_17073:
        /* <DEDUP_REMOVED lines=351> */
.L_x_17080:
[----:B------:R-:W0:Y:S01]  /*5ea0*/  LDCU.128 UR8, c[0x0][0x5f0] ;  /* 0x0000be00ff0877ac */ /* 0x000e220008000c00 */
[----:B------:R-:W1:Y:S01]  /*5eb0*/  LDCU.64 UR4, c[0x0][0x5e8] ;  /* 0x0000bd00ff0477ac */ /* 0x000e620008000a00 */
[----:B0-----:R-:W-:Y:S02]  /*5ec0*/  IADD3 R6, P1, PT, R2, UR10, RZ ;  /* 0x0000000a02067c10 */ /* 0x001fe4000ff3e0ff */
[----:B------:R-:W-:Y:S02]  /*5ed0*/  IADD3 R4, P0, PT, R4, UR8, RZ ;  /* 0x0000000804047c10 */ /* 0x000fe4000ff1e0ff */
[----:B------:R-:W-:Y:S02]  /*5ee0*/  IADD3.X R7, PT, PT, RZ, UR11, RZ, P1, !PT ;  /* 0x0000000bff077c10 */ /* 0x000fe40008ffe4ff */
[----:B------:R-:W-:-:S04]  /*5ef0*/  IADD3.X R5, PT, PT, RZ, UR9, RZ, P0, !PT ;  /* 0x00000009ff057c10 */ /* 0x000fc800087fe4ff */
[----:B------:R-:W2:Y:S04]  /*5f00*/  LDG.E.U8 R7, desc[UR6][R6.64] ;  /* 0x0000000606077981 */ /* 0x000ea8000c1e1100 */
[----:B------:R-:W2:Y:S01]  /*5f10*/  LDG.E.U8 R4, desc[UR6][R4.64] ;  /* 0x0000000604047981 */ /* 0x000ea2000c1e1100 */
[----:B-1----:R-:W-:-:S04]  /*5f20*/  IADD3 R2, P1, PT, R3, UR4, RZ ;  /* 0x0000000403027c10 */ /* 0x002fc8000ff3e0ff */
[----:B------:R-:W-:Y:S02]  /*5f30*/  IADD3.X R3, PT, PT, RZ, UR5, RZ, P1, !PT ;  /* 0x00000005ff037c10 */ /* 0x000fe40008ffe4ff */
[----:B--2---:R-:W-:-:S04]  /*5f40*/  LOP3.LUT P0, RZ, R4, 0xff, R7, 0xc8, !PT ;  /* 0x000000ff04ff7812 */ /* 0x004fc8000780c807 */
[----:B------:R-:W-:-:S05]  /*5f50*/  SEL R9, RZ, 0x1, !P0 ;  /* 0x00000001ff097807 */ /* 0x000fca0004000000 */
[----:B------:R-:W-:Y:S01]  /*5f60*/  STG.E.U8 desc[UR6][R2.64], R9 ;  /* 0x0000000902007986 */ /* 0x000fe2000c101106 */
[----:B------:R-:W-:Y:S05]  /*5f70*/  EXIT ;  /* 0x000000000000794d */ /* 0x000fea0003800000 */
.L_x_17081:
        /* <DEDUP_REMOVED lines=16> */
.L_x_43527:


//--------------------- .text._ZN2at6native27unrolled_elementwise_kernelINS0_13BinaryFunctorIbbbZZZNS0_22logical_or_kernel_cudaERNS_14TensorIteratorEENKUlvE0_clEvENKUlvE7_clEvEUlbbE_EESt5arrayIPcLm3EELi4E23TrivialOffsetCalculatorILi2EjESC_ILi1EjENS0_6memory15LoadWithoutCastENSF_16StoreWithoutCastEEEviT_T0_T2_T3_T4_T5_ --------------------------
	.section	.text._ZN2at6native27unrolled_elementwise_kernelINS0_13BinaryFunctorIbbbZZZNS0_22logical_or_kernel_cudaERNS_14TensorIteratorEENKUlvE0_clEvENKUlvE7_clEvEUlbbE_EESt5arrayIPcLm3EELi4E23TrivialOffsetCalculatorILi2EjESC_ILi1EjENS0_6memory15LoadWithoutCastENSF_16StoreWithoutCastEEEviT_T0_T2_T3_T4_T5_,"ax",@progbits
	.align	128
        .global         _ZN2at6native27unrolled_elementwise_kernelINS0_13BinaryFunctorIbbbZZZNS0_22logical_or_kernel_cudaERNS_14TensorIteratorEENKUlvE0_clEvENKUlvE7_clEvEUlbbE_EESt5arrayIPcLm3EELi4E23TrivialOffsetCalculatorILi2EjESC_ILi1EjENS0_6memory15LoadWithoutCastENSF_16StoreWithoutCastEEEviT_T0_T2_T3_T4_T5_
        .type           _ZN2at6native27unrolled_elementwise_kernelINS0_13BinaryFunctorIbbbZZZNS0_22logical_or_kernel_cudaERNS_14TensorIteratorEENKUlvE0_clEvENKUlvE7_clEvEUlbbE_EESt5arrayIPcLm3EELi4E23TrivialOffsetCalculatorILi2EjESC_ILi1EjENS0_6memory15LoadWithoutCastENSF_16StoreWithoutCastEEEviT_T0_T2_T3_T4_T5_,@function
        .size           _ZN2at6native27unrolled_elementwise_kernelINS0_13BinaryFunctorIbbbZZZNS0_22logical_or_kernel_cudaERNS_14TensorIteratorEENKUlvE0_clEvENKUlvE7_clEvEUlbbE_EESt5arrayIPcLm3EELi4E23TrivialOffsetCalculatorILi2EjESC_ILi1EjENS0_6memory15LoadWithoutCastENSF_16StoreWithoutCastEEEviT_T0_T2_T3_T4_T5_,(.L_x_43528 - _ZN2at6native27unrolled_elementwise_kernelINS0_13BinaryFunctorIbbbZZZNS0_22logical_or_kernel_cudaERNS_14TensorIteratorEENKUlvE0_clEvENKUlvE7_clEvEUlbbE_EESt5arrayIPcLm3EELi4E23TrivialOffsetCalculatorILi2EjESC_ILi1EjENS0_6memory15LoadWithoutCastENSF_16StoreWithoutCastEEEviT_T0_T2_T3_T4_T5_)
        .other          _ZN2at6native27unrolled_elementwise_kernelINS0_13BinaryFunctorIbbbZZZNS0_22logical_or_kernel_cudaERNS_14TensorIteratorEENKUlvE0_clEvENKUlvE7_clEvEUlbbE_EESt5arrayIPcLm3EELi4E23TrivialOffsetCalculatorILi2EjESC_ILi1EjENS0_6memory15LoadWithoutCastENSF_16StoreWithoutCastEEEviT_T0_T2_T3_T4_T5_,@"STO_CUDA_ENTRY STV_DEFAULT"
_ZN2at6native27unrolled_elementwise_kernelINS0_13BinaryFunctorIbbbZZZNS0_22logical_or_kernel_cudaERNS_14TensorIteratorEENKUlvE0_clEvENKUlvE7_clEvEUlbbE_EESt5arrayIPcLm3EELi4E23TrivialOffsetCalculatorILi2EjESC_ILi1EjENS0_6memory15LoadWithoutCastENSF_16StoreWithoutCastEEEviT_T0_T2_T3_T4_T5_:
.text._ZN2at6native27unrolled_elementwise_kernelINS0_13BinaryFunctorIbbbZZZNS0_22logical_or_kernel_cudaERNS_14TensorIteratorEENKUlvE0_clEvENKUlvE7_clEvEUlbbE_EESt5arrayIPcLm3EELi4E23TrivialOffsetCalculatorILi2EjESC_ILi1EjENS0_6memory15LoadWithoutCastENSF_16StoreWithoutCastEEEviT_T0_T2_T3_T4_T5_:
        /* <DEDUP_REMOVED lines=16> */
[----:B------:R-:W-:Y:S02]  /*0100*/  ISETP.GE.AND P4, PT, R21, R18, PT ;  /* 0x000000121500720c */ /* 0x000fe40003f86270 */
[----:B------:R-:W0:Y:S01]  /*0110*/  LDC.64 R12, c[0x0][0x398] ;  /* 0x0000e600ff0c7b82 */ /* 0x000e220000000a00 */
[C---:B---3--:R-:W-:Y:S02]  /*0120*/  @!P3 IADD3 R14, P0, PT, R25.reuse, R14, RZ ;  /* 0x0000000e190eb210 */ /* 0x048fe40007f1e0ff */
[----:B----4-:R-:W-:-:S03]  /*0130*/  @!P3 IADD3 R16, P2, PT, R25, R16, RZ ;  /* 0x000000101910b210 */ /* 0x010fc60007f5e0ff */
[----:B------:R-:W-:Y:S02]  /*0140*/  @!P3 IMAD.X R15, RZ, RZ, R15, P0 ;  /* 0x000000ffff0fb224 */ /* 0x000fe400000e060f */
[----:B------:R-:W3:Y:S01]  /*0150*/  LDC.64 R10, c[0x0][0x390] ;  /* 0x0000e400ff0a7b82 */ /* 0x000ee20000000a00 */
[----:B------:R-:W-:Y:S02]  /*0160*/  @!P3 IMAD.X R17, RZ, RZ, R17, P2 ;  /* 0x000000ffff11b224 */ /* 0x000fe400010e0611 */
[----:B------:R-:W-:Y:S01]  /*0170*/  @!P4 IMAD R27, R0, 0x200, R21 ;  /* 0x00000200001bc824 */ /* 0x000fe200078e0215 */
[----:B-1----:R-:W4:Y:S01]  /*0180*/  @!P3 LDG.E.U8 R14, desc[UR4][R14.64] ;  /* 0x000000040e0eb981 */ /* 0x002f22000c1e1100 */
[----:B------:R-:W-:-:S03]  /*0190*/  @!P4 VIADD R21, R21, 0x80 ;  /* 0x000000801515c836 */ /* 0x000fc60000000000 */
[----:B--2---:R-:W-:Y:S01]  /*01a0*/  @!P4 IADD3 R2, P5, PT, R27, R2, RZ ;  /* 0x000000021b02c210 */ /* 0x004fe20007fbe0ff */
[----:B------:R-:W4:Y:S01]  /*01b0*/  @!P3 LDG.E.U8 R17, desc[UR4][R16.64] ;  /* 0x000000041011b981 */ /* 0x000f22000c1e1100 */
[----:B------:R-:W-:Y:S02]  /*01c0*/  ISETP.GE.AND P1, PT, R21, R18, PT ;  /* 0x000000121500720c */ /* 0x000fe40003f26270 */
[----:B-----5:R-:W-:Y:S01]  /*01d0*/  @!P4 IADD3 R4, P2, PT, R27, R4, RZ ;  /* 0x000000041b04c210 */ /* 0x020fe20007f5e0ff */
[----:B------:R-:W-:-:S10]  /*01e0*/  @!P4 IMAD.X R3, RZ, RZ, R3, P5 ;  /* 0x000000ffff03c224 */ /* 0x000fd400028e0603 */
[----:B------:R-:W-:Y:S01]  /*01f0*/  @!P1 IMAD R23, R0, 0x200, R21 ;  /* 0x0000020000179824 */ /* 0x000fe200078e0215 */
[----:B------:R-:W2:Y:S01]  /*0200*/  @!P4 LDG.E.U8 R2, desc[UR4][R2.64] ;  /* 0x000000040202c981 */ /* 0x000ea2000c1e1100 */
[----:B------:R-:W-:-:S05]  /*0210*/  @!P1 VIADD R21, R21, 0x80 ;  /* 0x0000008015159836 */ /* 0x000fca0000000000 */
[----:B------:R-:W-:Y:S02]  /*0220*/  ISETP.GE.AND P0, PT, R21, R18, PT ;  /* 0x000000121500720c */ /* 0x000fe40003f06270 */
[C---:B0-----:R-:W-:Y:S01]  /*0230*/  @!P1 IADD3 R6, P5, PT, R23.reuse, R6, RZ ;  /* 0x0000000617069210 */ /* 0x041fe20007fbe0ff */
[----:B------:R-:W-:Y:S01]  /*0240*/  @!P4 IMAD.X R5, RZ, RZ, R5, P2 ;  /* 0x000000ffff05c224 */ /* 0x000fe200010e0605 */
[----:B------:R-:W-:-:S03]  /*0250*/  @!P1 IADD3 R8, P2, PT, R23, R8, RZ ;  /* 0x0000000817089210 */ /* 0x000fc60007f5e0ff */
[----:B------:R-:W-:-:S06]  /*0260*/  @!P1 IMAD.X R7, RZ, RZ, R7, P5 ;  /* 0x000000ffff079224 */ /* 0x000fcc00028e0607 */
[----:B------:R-:W-:Y:S01]  /*0270*/  @!P0 IMAD R21, R0, 0x200, R21 ;  /* 0x0000020000158824 */ /* 0x000fe200078e0215 */
[----:B------:R-:W2:Y:S01]  /*0280*/  @!P4 LDG.E.U8 R5, desc[UR4][R4.64] ;  /* 0x000000040405c981 */ /* 0x000ea2000c1e1100 */
[----:B------:R-:W-:-:S03]  /*0290*/  @!P1 IMAD.X R9, RZ, RZ, R9, P2 ;  /* 0x000000ffff099224 */ /* 0x000fc600010e0609 */
[C---:B------:R-:W-:Y:S01]  /*02a0*/  @!P0 IADD3 R12, P6, PT, R21.reuse, R12, RZ ;  /* 0x0000000c150c8210 */ /* 0x040fe20007fde0ff */
[----:B------:R-:W5:Y:S01]  /*02b0*/  @!P1 LDG.E.U8 R6, desc[UR4][R6.64] ;  /* 0x0000000406069981 */ /* 0x000f62000c1e1100 */
[----:B---3--:R-:W-:-:S03]  /*02c0*/  @!P0 IADD3 R10, P5, PT, R21, R10, RZ ;  /* 0x0000000a150a8210 */ /* 0x008fc60007fbe0ff */
[----:B------:R-:W-:Y:S01]  /*02d0*/  @!P0 IMAD.X R13, RZ, RZ, R13, P6 ;  /* 0x000000ffff0d8224 */ /* 0x000fe200030e060d */
[----:B------:R-:W5:Y:S01]  /*02e0*/  @!P1 LDG.E.U8 R9, desc[UR4][R8.64] ;  /* 0x0000000408099981 */ /* 0x000f62000c1e1100 */
[----:B------:R-:W-:-:S04]  /*02f0*/  @!P0 IMAD.X R11, RZ, RZ, R11, P5 ;  /* 0x000000ffff0b8224 */ /* 0x000fc800028e060b */
[----:B------:R-:W3:Y:S04]  /*0300*/  @!P0 LDG.E.U8 R13, desc[UR4][R12.64] ;  /* 0x000000040c0d8981 */ /* 0x000ee8000c1e1100 */
[----:B------:R-:W3:Y:S01]  /*0310*/  @!P0 LDG.E.U8 R10, desc[UR4][R10.64] ;  /* 0x000000040a0a8981 */ /* 0x000ee2000c1e1100 */
[----:B------:R-:W-:Y:S01]  /*0320*/  PLOP3.LUT P2, PT, PT, PT, PT, 0x8, 0x80 ;  /* 0x000000000080781c */ /* 0x000fe20003f4e170 */
[----:B------:R-:W-:Y:S04]  /*0330*/  BSSY.RECONVERGENT B0, `(.L_x_17082) ;  /* 0x0000026000007945 */ /* 0x000fe80003800200 */
[----:B------:R-:W-:Y:S01]  /*0340*/  BSSY.RELIABLE B1, `(.L_x_17083) ;  /* 0x000001d000017945 */ /* 0x000fe20003800100 */
[----:B----4-:R-:W-:-:S02]  /*0350*/  @!P3 LOP3.LUT P2, RZ, R14, 0xff, R17, 0xc8, !PT ;  /* 0x000000ff0effb812 */ /* 0x010fc4000784c811 */
[----:B------:R-:W-:Y:S02]  /*0360*/  PLOP3.LUT P3, PT, PT, PT, PT, 0x8, 0x80 ;  /* 0x000000000080781c */ /* 0x000fe40003f6e170 */
[----:B--2---:R-:W-:Y:S02]  /*0370*/  @!P4 LOP3.LUT P3, RZ, R2, 0xff, R5, 0xc8, !PT ;  /* 0x000000ff02ffc812 */ /* 0x004fe4000786c805 */
[----:B------:R-:W-:Y:S02]  /*0380*/  PLOP3.LUT P4, PT, PT, PT, PT, 0x8, 0x80 ;  /* 0x000000000080781c */ /* 0x000fe40003f8e170 */
[----:B-----5:R-:W-:Y:S02]  /*0390*/  @!P1 LOP3.LUT P4, RZ, R6, 0xff, R9, 0xc8, !PT ;  /* 0x000000ff06ff9812 */ /* 0x020fe4000788c809 */
[----:B------:R-:W-:Y:S02]  /*03a0*/  PLOP3.LUT P1, PT, PT, PT, PT, 0x8, 0x80 ;  /* 0x000000000080781c */ /* 0x000fe40003f2e170 */
[----:B---3--:R-:W-:-:S02]  /*03b0*/  @!P0 LOP3.LUT P1, RZ, R10, 0xff, R13, 0xc8, !PT ;  /* 0x000000ff0aff8812 */ /* 0x008fc4000782c80d */
[----:B------:R-:W-:Y:S02]  /*03c0*/  ISETP.GE.AND P0, PT, R19, R18, PT ;  /* 0x000000121300720c */ /* 0x000fe40003f06270 */
        /* <DEDUP_REMOVED lines=20> */
.L_x_17084:
[----:B------:R-:W-:Y:S05]  /*0510*/  BSYNC.RELIABLE B1 ;  /* 0x0000000000017941 */ /* 0x000fea0003800100 */
.L_x_17083:
[----:B------:R-:W-:-:S13]  /*0520*/  ISETP.GE.AND P0, PT, R19, R18, PT ;  /* 0x000000121300720c */ /* 0x000fda0003f06270 */
[----:B------:R-:W1:Y:S01]  /*0530*/  @!P0 LDC.64 R4, c[0x0][0x388] ;  /* 0x0000e200ff048b82 */ /* 0x000e620000000a00 */
[----:B0-----:R-:W-:Y:S02]  /*0540*/  @!P0 IMAD R3, R0, 0x200, R19 ;  /* 0x0000020000038824 */ /* 0x001fe400078e0213 */
[----:B------:R-:W-:-:S03]  /*0550*/  @!P0 VIADD R19, R19, 0x80 ;  /* 0x0000008013138836 */ /* 0x000fc60000000000 */
[----:B-1----:R-:W-:-:S05]  /*0560*/  @!P0 IADD3 R2, P1, PT, R3, R4, RZ ;  /* 0x0000000403028210 */ /* 0x002fca0007f3e0ff */
[----:B------:R-:W-:-:S05]  /*0570*/  @!P0 IMAD.X R3, RZ, RZ, R5, P1 ;  /* 0x000000ffff038224 */ /* 0x000fca00008e0605 */
[----:B------:R1:W-:Y:S03]  /*0580*/  @!P0 STG.E.U8 desc[UR4][R2.64], R9 ;  /* 0x0000000902008986 */ /* 0x0003e6000c101104 */
.L_x_17085:
[----:B------:R-:W-:Y:S05]  /*0590*/  BSYNC.RECONVERGENT B0 ;  /* 0x0000000000007941 */ /* 0x000fea0003800200 */
.L_x_17082:
        /* <DEDUP_REMOVED lines=9> */
.L_x_17086:
        /* <DEDUP_REMOVED lines=13> */
.L_x_43528:


//--------------------- .text._ZN2at6native29vectorized_elementwise_kernelILi2ENS0_13BinaryFunctorIbbbZZZNS0_22logical_or_kernel_cudaERNS_14TensorIteratorEENKUlvE0_clEvENKUlvE7_clEvEUlbbE_EESt5arrayIPcLm3EEEEviT0_T1_ --------------------------
	.section	.text._ZN2at6native29vectorized_elementwise_kernelILi2ENS0_13BinaryFunctorIbbbZZZNS0_22logical_or_kernel_cudaERNS_14TensorIteratorEENKUlvE0_clEvENKUlvE7_clEvEUlbbE_EESt5arrayIPcLm3EEEEviT0_T1_,"ax",@progbits
	.align	128
        .global         _ZN2at6native29vectorized_elementwise_kernelILi2ENS0_13BinaryFunctorIbbbZZZNS0_22logical_or_kernel_cudaERNS_14TensorIteratorEENKUlvE0_clEvENKUlvE7_clEvEUlbbE_EESt5arrayIPcLm3EEEEviT0_T1_
        .type           _ZN2at6native29vectorized_elementwise_kernelILi2ENS0_13BinaryFunctorIbbbZZZNS0_22logical_or_kernel_cudaERNS_14TensorIteratorEENKUlvE0_clEvENKUlvE7_clEvEUlbbE_EESt5arrayIPcLm3EEEEviT0_T1_,@function
        .size           _ZN2at6native29vectorized_elementwise_kernelILi2ENS0_13BinaryFunctorIbbbZZZNS0_22logical_or_kernel_cudaERNS_14TensorIteratorEENKUlvE0_clEvENKUlvE7_clEvEUlbbE_EESt5arrayIPcLm3EEEEviT0_T1_,(.L_x_43529 - _ZN2at6native29vectorized_elementwise_kernelILi2ENS0_13BinaryFunctorIbbbZZZNS0_22logical_or_kernel_cudaERNS_14TensorIteratorEENKUlvE0_clEvENKUlvE7_clEvEUlbbE_EESt5arrayIPcLm3EEEEviT0_T1_)
        .other          _ZN2at6native29vectorized_elementwise_kernelILi2ENS0_13BinaryFunctorIbbbZZZNS0_22logical_or_kernel_cudaERNS_14TensorIteratorEENKUlvE0_clEvENKUlvE7_clEvEUlbbE_EESt5arrayIPcLm3EEEEviT0_T1_,@"STO_CUDA_ENTRY STV_DEFAULT"
_ZN2at6native29vectorized_elementwise_kernelILi2ENS0_13BinaryFunctorIbbbZZZNS0_22logical_or_kernel_cudaERNS_14TensorIteratorEENKUlvE0_clEvENKUlvE7_clEvEUlbbE_EESt5arrayIPcLm3EEEEviT0_T1_:
.text._ZN2at6native29vectorized_elementwise_kernelILi2ENS0_13BinaryFunctorIbbbZZZNS0_22logical_or_kernel_cudaERNS_14TensorIteratorEENKUlvE0_clEvENKUlvE7_clEvEUlbbE_EESt5arrayIPcLm3EEEEviT0_T1_:
        /* <DEDUP_REMOVED lines=15> */
[----:B------:R-:W0:Y:S08]  /*00f0*/  LDC.64 R16, c[0x0][0x390] ;  /* 0x0000e400ff107b82 */ /* 0x000e300000000a00 */
[----:B------:R-:W5:Y:S01]  /*0100*/  LDC.64 R18, c[0x0][0x398] ;  /* 0x0000e600ff127b82 */ /* 0x000f620000000a00 */
[C---:B------:R-:W-:Y:S02]  /*0110*/  @!P5 VIADD R0, R2.reuse, 0x80 ;  /* 0x000000800200d836 */ /* 0x040fe40000000000 */
[----:B------:R-:W-:-:S03]  /*0120*/  @!P5 VIADD R3, R2, UR4 ;  /* 0x000000040203dc36 */ /* 0x000fc60008000000 */
[----:B------:R-:W-:Y:S02]  /*0130*/  ISETP.GE.U32.AND P0, PT, R0, UR5, PT ;  /* 0x0000000500007c0c */ /* 0x000fe4000bf06070 */
[----:B------:R-:W5:Y:S01]  /*0140*/  LDC.64 R10, c[0x0][0x390] ;  /* 0x0000e400ff0a7b82 */ /* 0x000f620000000a00 */
[C---:B-1----:R-:W-:Y:S02]  /*0150*/  @!P5 IADD3 R26, P4, PT, R3.reuse, R26, RZ ;  /* 0x0000001a031ad210 */ /* 0x042fe40007f9e0ff */
[----:B--2---:R-:W-:-:S03]  /*0160*/  @!P5 IADD3 R24, P3, PT, R3, R24, RZ ;  /* 0x000000180318d210 */ /* 0x004fc60007f7e0ff */
[----:B------:R-:W-:Y:S02]  /*0170*/  @!P5 IMAD.X R27, RZ, RZ, R27, P4 ;  /* 0x000000ffff1bd224 */ /* 0x000fe400020e061b */
[----:B------:R-:W1:Y:S01]  /*0180*/  LDC.64 R12, c[0x0][0x398] ;  /* 0x0000e600ff0c7b82 */ /* 0x000e620000000a00 */
[----:B------:R-:W-:Y:S02]  /*0190*/  @!P5 IMAD.X R25, RZ, RZ, R25, P3 ;  /* 0x000000ffff19d224 */ /* 0x000fe400018e0619 */
[----:B------:R2:W2:Y:S01]  /*01a0*/  @!P5 LDG.E.U8 R3, desc[UR12][R26.64] ;  /* 0x0000000c1a03d981 */ /* 0x0004a2000c1e1100 */
[C---:B------:R-:W-:Y:S02]  /*01b0*/  @!P0 VIADD R9, R0.reuse, UR4 ;  /* 0x0000000400098c36 */ /* 0x040fe40008000000 */
[----:B------:R-:W-:Y:S01]  /*01c0*/  @!P0 VIADD R0, R0, 0x80 ;  /* 0x0000008000008836 */ /* 0x000fe20000000000 */
[----:B------:R2:W2:Y:S01]  /*01d0*/  @!P5 LDG.E.U8 R24, desc[UR12][R24.64] ;  /* 0x0000000c1818d981 */ /* 0x0004a2000c1e1100 */
[----:B------:R-:W2:Y:S01]  /*01e0*/  LDC.64 R14, c[0x0][0x398] ;  /* 0x0000e600ff0e7b82 */ /* 0x000ea20000000a00 */
[----:B---3--:R-:W-:-:S02]  /*01f0*/  @!P0 IADD3 R6, P4, PT, R9, R6, RZ ;  /* 0x0000000609068210 */ /* 0x008fc40007f9e0ff */
[----:B------:R-:W-:Y:S02]  /*0200*/  ISETP.GE.U32.AND P1, PT, R0, UR5, PT ;  /* 0x0000000500007c0c */ /* 0x000fe4000bf26070 */
[----:B----4-:R-:W-:-:S03]  /*0210*/  @!P0 IADD3 R4, P6, PT, R9, R4, RZ ;  /* 0x0000000409048210 */ /* 0x010fc60007fde0ff */
[----:B------:R-:W3:Y:S08]  /*0220*/  LDC.64 R8, c[0x0][0x390] ;  /* 0x0000e400ff087b82 */ /* 0x000ef00000000a00 */
[C---:B------:R-:W-:Y:S02]  /*0230*/  @!P1 VIADD R21, R0.reuse, UR4 ;  /* 0x0000000400159c36 */ /* 0x040fe40008000000 */
[----:B------:R-:W-:-:S05]  /*0240*/  @!P1 VIADD R0, R0, 0x80 ;  /* 0x0000008000009836 */ /* 0x000fca0000000000 */
[----:B------:R-:W-:Y:S01]  /*0250*/  ISETP.GE.U32.AND P2, PT, R0, UR5, PT ;  /* 0x0000000500007c0c */ /* 0x000fe2000bf46070 */
[----:B------:R-:W-:-:S12]  /*0260*/  @!P0 IMAD.X R7, RZ, RZ, R7, P4 ;  /* 0x000000ffff078224 */ /* 0x000fd800020e0607 */
[C---:B------:R-:W-:Y:S01]  /*0270*/  @!P2 VIADD R23, R0.reuse, UR4 ;  /* 0x000000040017ac36 */ /* 0x040fe20008000000 */
[C---:B0-----:R-:W-:Y:S01]  /*0280*/  @!P1 IADD3 R16, P4, PT, R21.reuse, R16, RZ ;  /* 0x0000001015109210 */ /* 0x041fe20007f9e0ff */
[----:B------:R-:W-:Y:S01]  /*0290*/  @!P2 VIADD R0, R0, 0x80 ;  /* 0x000000800000a836 */ /* 0x000fe20000000000 */
[----:B------:R-:W4:Y:S04]  /*02a0*/  @!P0 LDG.E.U8 R6, desc[UR12][R6.64] ;  /* 0x0000000c06068981 */ /* 0x000f28000c1e1100 */
[----:B------:R-:W-:Y:S01]  /*02b0*/  ISETP.GE.U32.AND P3, PT, R0, UR5, PT ;  /* 0x0000000500007c0c */ /* 0x000fe2000bf66070 */
[----:B------:R-:W-:Y:S01]  /*02c0*/  @!P0 IMAD.X R5, RZ, RZ, R5, P6 ;  /* 0x000000ffff058224 */ /* 0x000fe200030e0605 */
[----:B-----5:R-:W-:Y:S01]  /*02d0*/  @!P1 IADD3 R18, P6, PT, R21, R18, RZ ;  /* 0x0000001215129210 */ /* 0x020fe20007fde0ff */
[----:B------:R-:W-:Y:S01]  /*02e0*/  @!P1 IMAD.X R17, RZ, RZ, R17, P4 ;  /* 0x000000ffff119224 */ /* 0x000fe200020e0611 */
[----:B------:R-:W0:Y:S01]  /*02f0*/  LDC.64 R20, c[0x0][0x390] ;  /* 0x0000e400ff147b82 */ /* 0x000e220000000a00 */
[----:B------:R-:W-:-:S02]  /*0300*/  @!P2 IADD3 R10, P4, PT, R23, R10, RZ ;  /* 0x0000000a170aa210 */ /* 0x000fc40007f9e0ff */
[----:B------:R-:W-:Y:S01]  /*0310*/  @!P1 IMAD.X R19, RZ, RZ, R19, P6 ;  /* 0x000000ffff139224 */ /* 0x000fe200030e0613 */
[----:B-1----:R-:W-:Y:S01]  /*0320*/  @!P2 IADD3 R12, P6, PT, R23, R12, RZ ;  /* 0x0000000c170ca210 */ /* 0x002fe20007fde0ff */
[----:B------:R1:W4:Y:S04]  /*0330*/  @!P0 LDG.E.U8 R5, desc[UR12][R4.64] ;  /* 0x0000000c04058981 */ /* 0x000328000c1e1100 */
[C---:B--2---:R-:W-:Y:S01]  /*0340*/  @!P3 VIADD R27, R0.reuse, UR4 ;  /* 0x00000004001bbc36 */ /* 0x044fe20008000000 */
[----:B------:R-:W2:Y:S01]  /*0350*/  LDC.64 R22, c[0x0][0x398] ;  /* 0x0000e600ff167b82 */ /* 0x000ea20000000a00 */
[----:B------:R-:W-:Y:S01]  /*0360*/  @!P3 VIADD R0, R0, 0x80 ;  /* 0x000000800000b836 */ /* 0x000fe20000000000 */
[----:B------:R-:W5:Y:S01]  /*0370*/  @!P1 LDG.E.U8 R16, desc[UR12][R16.64] ;  /* 0x0000000c10109981 */ /* 0x000f62000c1e1100 */
[----:B------:R-:W-:-:S03]  /*0380*/  @!P2 IMAD.X R11, RZ, RZ, R11, P4 ;  /* 0x000000ffff0ba224 */ /* 0x000fc600020e060b */
[C---:B------:R-:W-:Y:S01]  /*0390*/  ISETP.GE.U32.AND P4, PT, R0.reuse, UR5, PT ;  /* 0x0000000500007c0c */ /* 0x040fe2000bf86070 */
[----:B------:R-:W-:Y:S01]  /*03a0*/  @!P2 IMAD.X R13, RZ, RZ, R13, P6 ;  /* 0x000000ffff0da224 */ /* 0x000fe200030e060d */
[C---:B---3--:R-:W-:Y:S01]  /*03b0*/  @!P3 IADD3 R8, P6, PT, R27.reuse, R8, RZ ;  /* 0x000000081b08b210 */ /* 0x048fe20007fde0ff */
[----:B------:R-:W5:Y:S04]  /*03c0*/  @!P1 LDG.E.U8 R19, desc[UR12][R18.64] ;  /* 0x0000000c12139981 */ /* 0x000f68000c1e1100 */
[----:B------:R-:W-:Y:S01]  /*03d0*/  @!P3 IMAD.X R9, RZ, RZ, R9, P6 ;  /* 0x000000ffff09b224 */ /* 0x000fe200030e0609 */
[----:B------:R-:W-:Y:S01]  /*03e0*/  @!P3 IADD3 R14, P6, PT, R27, R14, RZ ;  /* 0x0000000e1b0eb210 */ /* 0x000fe20007fde0ff */
[----:B------:R-:W3:Y:S04]  /*03f0*/  @!P2 LDG.E.U8 R10, desc[UR12][R10.64] ;  /* 0x0000000c0a0aa981 */ /* 0x000ee8000c1e1100 */
[----:B------:R-:W-:Y:S01]  /*0400*/  @!P4 VIADD R25, R0, UR4 ;  /* 0x000000040019cc36 */ /* 0x000fe20008000000 */
[----:B------:R-:W3:Y:S01]  /*0410*/  @!P2 LDG.E.U8 R13, desc[UR12][R12.64] ;  /* 0x0000000c0c0da981 */ /* 0x000ee2000c1e1100 */
[----:B------:R-:W-:-:S03]  /*0420*/  @!P3 IMAD.X R15, RZ, RZ, R15, P6 ;  /* 0x000000ffff0fb224 */ /* 0x000fc600030e060f */
[C---:B0-----:R-:W-:Y:S01]  /*0430*/  @!P4 IADD3 R20, P6, PT, R25.reuse, R20, RZ ;  /* 0x000000141914c210 */ /* 0x041fe20007fde0ff */
[----:B------:R-:W3:Y:S04]  /*0440*/  @!P3 LDG.E.U8 R8, desc[UR12][R8.64] ;  /* 0x0000000c0808b981 */ /* 0x000ee8000c1e1100 */
[----:B------:R-:W-:Y:S01]  /*0450*/  @!P4 IMAD.X R21, RZ, RZ, R21, P6 ;  /* 0x000000ffff15c224 */ /* 0x000fe200030e0615 */
[----:B--2---:R-:W-:Y:S01]  /*0460*/  @!P4 IADD3 R22, P6, PT, R25, R22, RZ ;  /* 0x000000161916c210 */ /* 0x004fe20007fde0ff */
[----:B------:R-:W2:Y:S04]  /*0470*/  @!P3 LDG.E.U8 R15, desc[UR12][R14.64] ;  /* 0x0000000c0e0fb981 */ /* 0x000ea8000c1e1100 */
[----:B------:R-:W-:Y:S01]  /*0480*/  @!P4 IMAD.X R23, RZ, RZ, R23, P6 ;  /* 0x000000ffff17c224 */ /* 0x000fe200030e0617 */
[----:B------:R-:W2:Y:S05]  /*0490*/  @!P4 LDG.E.U8 R20, desc[UR12][R20.64] ;  /* 0x0000000c1414c981 */ /* 0x000eaa000c1e1100 */
[----:B------:R-:W2:Y:S01]  /*04a0*/  @!P4 LDG.E.U8 R23, desc[UR12][R22.64] ;  /* 0x0000000c1617c981 */ /* 0x000ea2000c1e1100 */
[----:B------:R-:W-:Y:S01]  /*04b0*/  PLOP3.LUT P6, PT, PT, PT, PT, 0x8, 0x80 ;  /* 0x000000000080781c */ /* 0x000fe20003fce170 */
[----:B------:R-:W-:Y:S01]  /*04c0*/  @!P4 VIADD R0, R0, 0x80 ;  /* 0x000000800000c836 */ /* 0x000fe20000000000 */
[----:B------:R-:W-:-:S04]  /*04d0*/  @!P5 LOP3.LUT P6, RZ, R3, 0xff, R24, 0xc8, !PT ;  /* 0x000000ff03ffd812 */ /* 0x000fc800078cc818 */
[----:B-1----:R-:W-:Y:S02]  /*04e0*/  P2R R4, PR, RZ, 0x40 ;  /* 0x00000040ff047803 */ /* 0x002fe40000000000 */
[----:B------:R-:W-:Y:S02]  /*04f0*/  PLOP3.LUT P6, PT, PT, PT, PT, 0x8, 0x80 ;  /* 0x000000000080781c */ /* 0x000fe40003fce170 */
[----:B----4-:R-:W-:Y:S02]  /*0500*/  @!P0 LOP3.LUT P6, RZ, R6, 0xff, R5, 0xc8, !PT ;  /* 0x000000ff06ff8812 */ /* 0x010fe400078cc805 */
[----:B------:R-:W-:Y:S02]  /*0510*/  PLOP3.LUT P0, PT, PT, PT, PT, 0x8, 0x80 ;  /* 0x000000000080781c */ /* 0x000fe40003f0e170 */
[----:B-----5:R-:W-:Y:S02]  /*0520*/  @!P1 LOP3.LUT P0, RZ, R16, 0xff, R19, 0xc8, !PT ;  /* 0x000000ff10ff9812 */ /* 0x020fe4000780c813 */
[----:B------:R-:W-:-:S02]  /*0530*/  PLOP3.LUT P1, PT, PT, PT, PT, 0x8, 0x80 ;  /* 0x000000000080781c */ /* 0x000fc40003f2e170 */
[----:B------:R-:W-:Y:S02]  /*0540*/  P2R R3, PR, RZ, 0x1 ;  /* 0x00000001ff037803 */ /* 0x000fe40000000000 */
[----:B------:R-:W-:Y:S02]  /*0550*/  ISETP.NE.AND P0, PT, R4, RZ, PT ;  /* 0x000000ff0400720c */ /* 0x000fe40003f05270 */
[----:B------:R-:W0:Y:S01]  /*0560*/  LDC.64 R4, c[0x0][0x390] ;  /* 0x0000e400ff047b82 */ /* 0x000e220000000a00 */
[----:B---3--:R-:W-:Y:S02]  /*0570*/  @!P2 LOP3.LUT P1, RZ, R10, 0xff, R13, 0xc8, !PT ;  /* 0x000000ff0affa812 */ /* 0x008fe4000782c80d */
[----:B------:R-:W-:Y:S02]  /*0580*/  PLOP3.LUT P2, PT, PT, PT, PT, 0x8, 0x80 ;  /* 0x000000000080781c */ /* 0x000fe40003f4e170 */
[----:B--2---:R-:W-:Y:S02]  /*0590*/  @!P3 LOP3.LUT P2, RZ, R8, 0xff, R15, 0xc8, !PT ;  /* 0x000000ff08ffb812 */ /* 0x004fe4000784c80f */
[----:B------:R-:W-:Y:S01]  /*05a0*/  PLOP3.LUT P3, PT, PT, PT, PT, 0x8, 0x80 ;  /* 0x000000000080781c */ /* 0x000fe20003f6e170 */
[----:B------:R-:W1:Y:S01]  /*05b0*/  LDC.64 R14, c[0x0][0x398] ;  /* 0x0000e600ff0e7b82 */ /* 0x000e620000000a00 */
[----:B------:R-:W-:-:S02]  /*05c0*/  @!P4 LOP3.LUT P3, RZ, R20, 0xff, R23, 0xc8, !PT ;  /* 0x000000ff14ffc812 */ /* 0x000fc4000786c817 */
[----:B------:R-:W-:-:S13]  /*05d0*/  ISETP.GE.U32.AND P4, PT, R0, UR5, PT ;  /* 0x0000000500007c0c */ /* 0x000fda000bf86070 */
[----:B------:R-:W-:-:S05]  /*05e0*/  @!P4 VIADD R11, R0, UR4 ;  /* 0x00000004000bcc36 */ /* 0x000fca0008000000 */
[----:B0-----:R-:W-:-:S05]  /*05f0*/  @!P4 IADD3 R8, P5, PT, R11, R4, RZ ;  /* 0x000000040b08c210 */ /* 0x001fca0007fbe0ff */
[----:B------:R-:W-:Y:S02]  /*0600*/  @!P4 IMAD.X R9, RZ, RZ, R5, P5 ;  /* 0x000000ffff09c224 */ /* 0x000fe400028e0605 */
[----:B------:R-:W0:Y:S01]  /*0610*/  LDC.64 R4, c[0x0][0x398] ;  /* 0x0000e600ff047b82 */ /* 0x000e220000000a00 */
[----:B------:R-:W-:Y:S01]  /*0620*/  @!P4 VIADD R0, R0, 0x80 ;  /* 0x000000800000c836 */ /* 0x000fe20000000000 */
[----:B------:R-:W-:Y:S01]  /*0630*/  P2R R12, PR, RZ, 0x40 ;  /* 0x00000040ff0c7803 */ /* 0x000fe20000000000 */
[----:B------:R2:W3:Y:S01]  /*0640*/  @!P4 LDG.E.U8 R8, desc[UR12][R8.64] ;  /* 0x0000000c0808c981 */ /* 0x0004e2000c1e1100 */
[----:B0-----:R-:W-:-:S05]  /*0650*/  @!P4 IADD3 R10, P5, PT, R11, R4, RZ ;  /* 0x000000040b0ac210 */ /* 0x001fca0007fbe0ff */
[----:B------:R-:W-:Y:S02]  /*0660*/  @!P4 IMAD.X R11, RZ, RZ, R5, P5 ;  /* 0x000000ffff0bc224 */ /* 0x000fe400028e0605 */
[----:B------:R-:W0:Y:S01]  /*0670*/  LDC.64 R4, c[0x0][0x390] ;  /* 0x0000e400ff047b82 */ /* 0x000e220000000a00 */
[----:B------:R-:W-:-:S03]  /*0680*/  ISETP.GE.U32.AND P5, PT, R0, UR5, PT ;  /* 0x0000000500007c0c */ /* 0x000fc6000bfa6070 */
[----:B------:R-:W3:Y:S10]  /*0690*/  @!P4 LDG.E.U8 R11, desc[UR12][R10.64] ;  /* 0x0000000c0a0bc981 */ /* 0x000ef4000c1e1100 */
[----:B------:R-:W-:-:S05]  /*06a0*/  @!P5 VIADD R7, R0, UR4 ;  /* 0x000000040007dc36 */ /* 0x000fca0008000000 */
[----:B0-----:R-:W-:-:S05]  /*06b0*/  @!P5 IADD3 R4, P6, PT, R7, R4, RZ ;  /* 0x000000040704d210 */ /* 0x001fca0007fde0ff */
[----:B------:R-:W-:Y:S01]  /*06c0*/  @!P5 IMAD.X R5, RZ, RZ, R5, P6 ;  /* 0x000000ffff05d224 */ /* 0x000fe200030e0605 */
[----:B-1----:R-:W-:-:S04]  /*06d0*/  @!P5 IADD3 R6, P6, PT, R7, R14, RZ ;  /* 0x0000000e0706d210 */ /* 0x002fc80007fde0ff */
[----:B------:R-:W4:Y:S01]  /*06e0*/  @!P5 LDG.E.U8 R4, desc[UR12][R4.64] ;  /* 0x0000000c0404d981 */ /* 0x000f22000c1e1100 */
[----:B------:R-:W-:-:S06]  /*06f0*/  @!P5 IMAD.X R7, RZ, RZ, R15, P6 ;  /* 0x000000ffff07d224 */ /* 0x000fcc00030e060f */
[----:B------:R-:W4:Y:S01]  /*0700*/  @!P5 LDG.E.U8 R7, desc[UR12][R6.64] ;  /* 0x0000000c0607d981 */ /* 0x000f22000c1e1100 */
[----:B------:R-:W-:Y:S02]  /*0710*/  SEL R13, RZ, 0x1, !P0 ;  /* 0x00000001ff0d7807 */ /* 0x000fe40004000000 */
[----:B------:R-:W-:-:S04]  /*0720*/  ISETP.NE.AND P0, PT, R3, RZ, PT ;  /* 0x000000ff0300720c */ /* 0x000fc80003f05270 */
[----:B------:R-:W-:Y:S02]  /*0730*/  SEL R17, RZ, 0x1, !P0 ;  /* 0x00000001ff117807 */ /* 0x000fe40004000000 */
[----:B------:R-:W-:Y:S02]  /*0740*/  ISETP.GE.U32.AND P0, PT, R2, UR5, PT ;  /* 0x0000000502007c0c */ /* 0x000fe4000bf06070 */
[----:B------:R-:W-:Y:S01]  /*0750*/  PLOP3.LUT P6, PT, PT, PT, PT, 0x8, 0x80 ;  /* 0x000000000080781c */ /* 0x000fe20003fce170 */
[----:B------:R-:W-:Y:S04]  /*0760*/  BSSY.RECONVERGENT B0, `(.L_x_17088) ;  /* 0x0000044000007945 */ /* 0x000fe80003800200 */
[----:B------:R-:W-:Y:S01]  /*0770*/  BSSY.RELIABLE B1, `(.L_x_17089) ;  /* 0x000003b000017945 */ /* 0x000fe20003800100 */
[----:B--2---:R-:W-:-:S02]  /*0780*/  SEL R9, RZ, 0x1, !P1 ;  /* 0x00000001ff097807 */ /* 0x004fc40004800000 */
[----:B------:R-:W-:Y:S02]  /*0790*/  SEL R19, RZ, 0x1, !P3 ;  /* 0x00000001ff137807 */ /* 0x000fe40005800000 */
[----:B---3--:R-:W-:Y:S02]  /*07a0*/  @!P4 LOP3.LUT P6, RZ, R8, 0xff, R11, 0xc8, !PT ;  /* 0x000000ff08ffc812 */ /* 0x008fe400078cc80b */
[----:B------:R-:W-:-:S04]  /*07b0*/  ISETP.NE.AND P4, PT, R12, RZ, PT ;  /* 0x000000ff0c00720c */ /* 0x000fc80003f85270 */
[----:B------:R-:W-:Y:S02]  /*07c0*/  SEL R15, RZ, 0x1, !P4 ;  /* 0x00000001ff0f7807 */ /* 0x000fe40006000000 */
[----:B------:R-:W-:Y:S02]  /*07d0*/  PLOP3.LUT P4, PT, PT, PT, PT, 0x8, 0x80 ;  /* 0x000000000080781c */ /* 0x000fe40003f8e170 */
[----:B------:R-:W-:Y:S02]  /*07e0*/  SEL R11, RZ, 0x1, !P2 ;  /* 0x00000001ff0b7807 */ /* 0x000fe40005000000 */
[----:B------:R-:W-:Y:S02]  /*07f0*/  SEL R3, RZ, 0x1, !P6 ;  /* 0x00000001ff037807 */ /* 0x000fe40007000000 */
[----:B----4-:R-:W-:-:S04]  /*0800*/  @!P5 LOP3.LUT P4, RZ, R4, 0xff, R7, 0xc8, !PT ;  /* 0x000000ff04ffd812 */ /* 0x010fc8000788c807 */
        /* <DEDUP_REMOVED lines=16> */
.L_x_17090:
        /* <DEDUP_REMOVED lines=8> */
.L_x_17091:
        /* <DEDUP_REMOVED lines=8> */
.L_x_17092:
        /* <DEDUP_REMOVED lines=8> */
.L_x_17093:
        /* <DEDUP_REMOVED lines=9> */
.L_x_17094:
[----:B------:R-:W-:Y:S05]  /*0b20*/  BSYNC.RELIABLE B1 ;  /* 0x0000000000017941 */ /* 0x000fea0003800100 */
.L_x_17089:
[----:B------:R-:W-:-:S13]  /*0b30*/  ISETP.GE.U32.AND P0, PT, R2, UR5, PT ;  /* 0x0000000502007c0c */ /* 0x000fda000bf06070 */
[----:B------:R-:W3:Y:S01]  /*0b40*/  @!P0 LDC.64 R6, c[0x0][0x388] ;  /* 0x0000e200ff068b82 */ /* 0x000ee20000000a00 */
[C---:B012---:R-:W-:Y:S02]  /*0b50*/  @!P0 VIADD R5, R2.reuse, UR4 ;  /* 0x0000000402058c36 */ /* 0x047fe40008000000 */
[----:B------:R-:W-:-:S03]  /*0b60*/  @!P0 VIADD R2, R2, 0x80 ;  /* 0x0000008002028836 */ /* 0x000fc60000000000 */
[----:B---3--:R-:W-:-:S05]  /*0b70*/  @!P0 IADD3 R4, P1, PT, R5, R6, RZ ;  /* 0x0000000605048210 */ /* 0x008fca0007f3e0ff */
[----:B------:R-:W-:-:S05]  /*0b80*/  @!P0 IMAD.X R5, RZ, RZ, R7, P1 ;  /* 0x000000ffff058224 */ /* 0x000fca00008e0607 */
[----:B------:R3:W-:Y:S03]  /*0b90*/  @!P0 STG.E.U8 desc[UR12][R4.64], R3 ;  /* 0x0000000304008986 */ /* 0x0007e6000c10110c */
.L_x_17095:
[----:B------:R-:W-:Y:S05]  /*0ba0*/  BSYNC.RECONVERGENT B0 ;  /* 0x0000000000007941 */ /* 0x000fea0003800200 */
.L_x_17088:
[----:B------:R-:W-:Y:S05]  /*0bb0*/  WARPSYNC.ALL ;  /* 0x0000000000007948 */ /* 0x000fea0003800000 */
[----:B------:R-:W-:-:S13]  /*0bc0*/  ISETP.GE.U32.AND P0, PT, R2, UR5, PT ;  /* 0x0000000502007c0c */ /* 0x000fda000bf06070 */
[----:B------:R-:W-:Y:S05]  /*0bd0*/  @P0 EXIT ;  /* 0x000000000000094d */ /* 0x000fea0003800000 */
[----:B------:R-:W4:Y:S01]  /*0be0*/  LDCU.64 UR6, c[0x0][0x388] ;  /* 0x00007100ff0677ac */ /* 0x000f220008000a00 */
[----:B------:R-:W-:-:S05]  /*0bf0*/  VIADD R2, R2, UR4 ;  /* 0x0000000402027c36 */ /* 0x000fca0008000000 */
[----:B----4-:R-:W-:-:S05]  /*0c00*/  IADD3 R2, P0, PT, R2, UR6, RZ ;  /* 0x0000000602027c10 */ /* 0x010fca000ff1e0ff */
[----:B---3--:R-:W-:-:S05]  /*0c10*/  IMAD.X R3, RZ, RZ, UR7, P0 ;  /* 0x00000007ff037e24 */ /* 0x008fca00080e06ff */
[----:B------:R-:W-:Y:S01]  /*0c20*/  STG.E.U8 desc[UR12][R2.64], R0 ;  /* 0x0000000002007986 */ /* 0x000fe2000c10110c */
[----:B------:R-:W-:Y:S05]  /*0c30*/  EXIT ;  /* 0x000000000000794d */ /* 0x000fea0003800000 */
.L_x_17087:
[----:B------:R-:W0:Y:S01]  /*0c40*/  LDCU.128 UR8, c[0x0][0x390] ;  /* 0x00007200ff0877ac */ /* 0x000e220008000c00 */
[----:B------:R-:W1:Y:S01]  /*0c50*/  S2R R17, SR_TID.X ;  /* 0x0000000000117919 */ /* 0x000e620000002100 */
[----:B0-----:R-:W-:Y:S02]  /*0c60*/  UIADD3 UR8, UP0, UPT, UR4, UR8, URZ ;  /* 0x0000000804087290 */ /* 0x001fe4000ff1e0ff */
[----:B------:R-:W-:Y:S02]  /*0c70*/  UIADD3 UR6, UP1, UPT, UR4, UR10, URZ ;  /* 0x0000000a04067290 */ /* 0x000fe4000ff3e0ff */
[----:B------:R-:W-:Y:S02]  /*0c80*/  UIADD3.X UR9, UPT, UPT, URZ, UR9, URZ, UP0, !UPT ;  /* 0x00000009ff097290 */ /* 0x000fe400087fe4ff */
[----:B------:R-:W-:Y:S01]  /*0c90*/  UIADD3.X UR7, UPT, UPT, URZ, UR11, URZ, UP1, !UPT ;  /* 0x0000000bff077290 */ /* 0x000fe20008ffe4ff */
[----:B------:R-:W-:Y:S02]  /*0ca0*/  IMAD.U32 R4, RZ, RZ, UR8 ;  /* 0x00000008ff047e24 */ /* 0x000fe4000f8e00ff */
[----:B------:R-:W-:-:S02]  /*0cb0*/  IMAD.U32 R6, RZ, RZ, UR6 ;  /* 0x00000006ff067e24 */ /* 0x000fc4000f8e00ff */
[----:B------:R-:W-:Y:S02]  /*0cc0*/  IMAD.U32 R5, RZ, RZ, UR9 ;  /* 0x00000009ff057e24 */ /* 0x000fe4000f8e00ff */
[----:B------:R-:W-:Y:S02]  /*0cd0*/  IMAD.U32 R7, RZ, RZ, UR7 ;  /* 0x00000007ff077e24 */ /* 0x000fe4000f8e00ff */
[C---:B-1----:R-:W-:Y:S02]  /*0ce0*/  IMAD.WIDE.U32 R4, R17.reuse, 0x2, R4 ;  /* 0x0000000211047825 */ /* 0x042fe400078e0004 */
[----:B------:R-:W0:Y:S02]  /*0cf0*/  LDCU.64 UR6, c[0x0][0x388] ;  /* 0x00007100ff0677ac */ /* 0x000e240008000a00 */
[----:B------:R-:W-:Y:S01]  /*0d00*/  IMAD.WIDE.U32 R6, R17, 0x2, R6 ;  /* 0x0000000211067825 */ /* 0x000fe200078e0006 */
[----:B------:R-:W2:Y:S04]  /*0d10*/  LDG.E.U16 R8, desc[UR12][R4.64] ;  /* 0x0000000c04087981 */ /* 0x000ea8000c1e1500 */
[----:B------:R-:W3:Y:S04]  /*0d20*/  LDG.E.U16 R10, desc[UR12][R6.64] ;  /* 0x0000000c060a7981 */ /* 0x000ee8000c1e1500 */
[----:B------:R-:W4:Y:S04]  /*0d30*/  LDG.E.U16 R11, desc[UR12][R4.64+0x100] ;  /* 0x0001000c040b7981 */ /* 0x000f28000c1e1500 */
[----:B------:R-:W5:Y:S04]  /*0d40*/  LDG.E.U16 R12, desc[UR12][R6.64+0x100] ;  /* 0x0001000c060c7981 */ /* 0x000f68000c1e1500 */
[----:B------:R-:W5:Y:S04]  /*0d50*/  LDG.E.U16 R13, desc[UR12][R4.64+0x200] ;  /* 0x0002000c040d7981 */ /* 0x000f68000c1e1500 */
[----:B------:R-:W5:Y:S04]  /*0d60*/  LDG.E.U16 R14, desc[UR12][R6.64+0x200] ;  /* 0x0002000c060e7981 */ /* 0x000f68000c1e1500 */
[----:B------:R1:W5:Y:S04]  /*0d70*/  LDG.E.U16 R15, desc[UR12][R4.64+0x300] ;  /* 0x0003000c040f7981 */ /* 0x000368000c1e1500 */
[----:B------:R4:W5:Y:S01]  /*0d80*/  LDG.E.U16 R16, desc[UR12][R6.64+0x300] ;  /* 0x0003000c06107981 */ /* 0x000962000c1e1500 */
[----:B0-----:R-:W-:-:S04]  /*0d90*/  UIADD3 UR6, UP0, UPT, UR4, UR6, URZ ;  /* 0x0000000604067290 */ /* 0x001fc8000ff1e0ff */
[----:B------:R-:W-:Y:S02]  /*0da0*/  UIADD3.X UR7, UPT, UPT, URZ, UR7, URZ, UP0, !UPT ;  /* 0x00000007ff077290 */ /* 0x000fe400087fe4ff */
[----:B------:R-:W-:-:S04]  /*0db0*/  IMAD.U32 R2, RZ, RZ, UR6 ;  /* 0x00000006ff027e24 */ /* 0x000fc8000f8e00ff */
[----:B------:R-:W-:Y:S02]  /*0dc0*/  IMAD.U32 R3, RZ, RZ, UR7 ;  /* 0x00000007ff037e24 */ /* 0x000fe4000f8e00ff */
[----:B------:R-:W-:Y:S01]  /*0dd0*/  IMAD.WIDE.U32 R2, R17, 0x2, R2 ;  /* 0x0000000211027825 */ /* 0x000fe200078e0002 */
[----:B--2---:R-:W-:Y:S02]  /*0de0*/  PRMT R0, R8, 0x7770, RZ ;  /* 0x0000777008007816 */ /* 0x004fe400000000ff */
[C---:B---3--:R-:W-:Y:S02]  /*0df0*/  PRMT R9, R10.reuse, 0x7770, RZ ;  /* 0x000077700a097816 */ /* 0x048fe400000000ff */
[----:B-1----:R-:W-:Y:S02]  /*0e00*/  PRMT R5, R10, 0x7771, RZ ;  /* 0x000077710a057816 */ /* 0x002fe400000000ff */
[----:B------:R-:W-:Y:S02]  /*0e10*/  LOP3.LUT P6, RZ, R0, 0xff, R9, 0xc8, !PT ;  /* 0x000000ff00ff7812 */ /* 0x000fe400078cc809 */
[----:B------:R-:W-:-:S02]  /*0e20*/  PRMT R0, R8, 0x7771, RZ ;  /* 0x0000777108007816 */ /* 0x000fc400000000ff */
[C---:B----4-:R-:W-:Y:S02]  /*0e30*/  PRMT R4, R11.reuse, 0x7770, RZ ;  /* 0x000077700b047816 */ /* 0x050fe400000000ff */
[----:B------:R-:W-:Y:S02]  /*0e40*/  PRMT R6, R11, 0x7771, RZ ;  /* 0x000077710b067816 */ /* 0x000fe400000000ff */
[C---:B-----5:R-:W-:Y:S02]  /*0e50*/  PRMT R7, R12.reuse, 0x7770, RZ ;  /* 0x000077700c077816 */ /* 0x060fe400000000ff */
[----:B------:R-:W-:Y:S02]  /*0e60*/  PRMT R9, R12, 0x7771, RZ ;  /* 0x000077710c097816 */ /* 0x000fe400000000ff */
[----:B------:R-:W-:Y:S02]  /*0e70*/  LOP3.LUT P5, RZ, R0, 0xff, R5, 0xc8, !PT ;  /* 0x000000ff00ff7812 */ /* 0x000fe400078ac805 */
[----:B------:R-:W-:-:S02]  /*0e80*/  PRMT R0, R13, 0x7771, RZ ;  /* 0x000077710d007816 */ /* 0x000fc400000000ff */
[----:B------:R-:W-:Y:S02]  /*0e90*/  PRMT R5, R14, 0x7771, RZ ;  /* 0x000077710e057816 */ /* 0x000fe400000000ff */
[----:B------:R-:W-:Y:S02]  /*0ea0*/  LOP3.LUT P4, RZ, R4, 0xff, R7, 0xc8, !PT ;  /* 0x000000ff04ff7812 */ /* 0x000fe4000788c807 */
[----:B------:R-:W-:Y:S02]  /*0eb0*/  LOP3.LUT P3, RZ, R6, 0xff, R9, 0xc8, !PT ;  /* 0x000000ff06ff7812 */ /* 0x000fe4000786c809 */
[----:B------:R-:W-:Y:S02]  /*0ec0*/  PRMT R8, R13, 0x7770, RZ ;  /* 0x000077700d087816 */ /* 0x000fe400000000ff */
[----:B------:R-:W-:Y:S02]  /*0ed0*/  PRMT R11, R14, 0x7770, RZ ;  /* 0x000077700e0b7816 */ /* 0x000fe400000000ff */
[----:B------:R-:W-:-:S02]  /*0ee0*/  PRMT R4, R15, 0x7770, RZ ;  /* 0x000077700f047816 */ /* 0x000fc400000000ff */
[C---:B------:R-:W-:Y:S02]  /*0ef0*/  PRMT R7, R16.reuse, 0x7770, RZ ;  /* 0x0000777010077816 */ /* 0x040fe400000000ff */
[----:B------:R-:W-:Y:S02]  /*0f00*/  PRMT R6, R15, 0x7771, RZ ;  /* 0x000077710f067816 */ /* 0x000fe400000000ff */
[----:B------:R-:W-:Y:S02]  /*0f10*/  PRMT R9, R16, 0x7771, RZ ;  /* 0x0000777110097816 */ /* 0x000fe400000000ff */
[----:B------:R-:W-:Y:S02]  /*0f20*/  LOP3.LUT P1, RZ, R0, 0xff, R5, 0xc8, !PT ;  /* 0x000000ff00ff7812 */ /* 0x000fe4000782c805 */
[----:B------:R-:W-:Y:S02]  /*0f30*/  SEL R0, RZ, 0x1, !P6 ;  /* 0x00000001ff007807 */ /* 0x000fe40007000000 */
[----:B------:R-:W-:-:S02]  /*0f40*/  LOP3.LUT P2, RZ, R8, 0xff, R11, 0xc8, !PT ;  /* 0x000000ff08ff7812 */ /* 0x000fc4000784c80b */
[----:B------:R-:W-:Y:S02]  /*0f50*/  LOP3.LUT P0, RZ, R4, 0xff, R7, 0xc8, !PT ;  /* 0x000000ff04ff7812 */ /* 0x000fe4000780c807 */
[----:B------:R-:W-:Y:S02]  /*0f60*/  LOP3.LUT P6, RZ, R6, 0xff, R9, 0xc8, !PT ;  /* 0x000000ff06ff7812 */ /* 0x000fe400078cc809 */
[----:B------:R-:W-:Y:S02]  /*0f70*/  SEL R5, RZ, 0x1, !P5 ;  /* 0x00000001ff057807 */ /* 0x000fe40006800000 */
        /* <DEDUP_REMOVED lines=15> */
.L_x_17096:
        /* <DEDUP_REMOVED lines=9> */
.L_x_43529:


//--------------------- .text._ZN2at6native29vectorized_elementwise_kernelILi4ENS0_13BinaryFunctorIbbbZZZNS0_22logical_or_kernel_cudaERNS_14TensorIteratorEENKUlvE0_clEvENKUlvE7_clEvEUlbbE_EESt5arrayIPcLm3EEEEviT0_T1_ --------------------------
	.section	.text._ZN2at6native29vectorized_elementwise_kernelILi4ENS0_13BinaryFunctorIbbbZZZNS0_22logical_or_kernel_cudaERNS_14TensorIteratorEENKUlvE0_clEvENKUlvE7_clEvEUlbbE_EESt5arrayIPcLm3EEEEviT0_T1_,"ax",@progbits
	.align	128
        .global         _ZN2at6native29vectorized_elementwise_kernelILi4ENS0_13BinaryFunctorIbbbZZZNS0_22logical_or_kernel_cudaERNS_14TensorIteratorEENKUlvE0_clEvENKUlvE7_clEvEUlbbE_EESt5arrayIPcLm3EEEEviT0_T1_
        .type           _ZN2at6native29vectorized_elementwise_kernelILi4ENS0_13BinaryFunctorIbbbZZZNS0_22logical_or_kernel_cudaERNS_14TensorIteratorEENKUlvE0_clEvENKUlvE7_clEvEUlbbE_EESt5arrayIPcLm3EEEEviT0_T1_,@function
        .size           _ZN2at6native29vectorized_elementwise_kernelILi4ENS0_13BinaryFunctorIbbbZZZNS0_22logical_or_kernel_cudaERNS_14TensorIteratorEENKUlvE0_clEvENKUlvE7_clEvEUlbbE_EESt5arrayIPcLm3EEEEviT0_T1_,(.L_x_43530 - _ZN2at6native29vectorized_elementwise_kernelILi4ENS0_13BinaryFunctorIbbbZZZNS0_22logical_or_kernel_cudaERNS_14TensorIteratorEENKUlvE0_clEvENKUlvE7_clEvEUlbbE_EESt5arrayIPcLm3EEEEviT0_T1_)
        .other          _ZN2at6native29vectorized_elementwise_kernelILi4ENS0_13BinaryFunctorIbbbZZZNS0_22logical_or_kernel_cudaERNS_14TensorIteratorEENKUlvE0_clEvENKUlvE7_clEvEUlbbE_EESt5arrayIPcLm3EEEEviT0_T1_,@"STO_CUDA_ENTRY STV_DEFAULT"
_ZN2at6native29vectorized_elementwise_kernelILi4ENS0_13BinaryFunctorIbbbZZZNS0_22logical_or_kernel_cudaERNS_14TensorIteratorEENKUlvE0_clEvENKUlvE7_clEvEUlbbE_EESt5arrayIPcLm3EEEEviT0_T1_:
.text._ZN2at6native29vectorized_elementwise_kernelILi4ENS0_13BinaryFunctorIbbbZZZNS0_22logical_or_kernel_cudaERNS_14TensorIteratorEENKUlvE0_clEvENKUlvE7_clEvEUlbbE_EESt5arrayIPcLm3EEEEviT0_T1_:
        /* <DEDUP_REMOVED lines=145> */
.L_x_17100:
        /* <DEDUP_REMOVED lines=8> */
.L_x_17101:
        /* <DEDUP_REMOVED lines=8> */
.L_x_17102:
        /* <DEDUP_REMOVED lines=8> */
.L_x_17103:
        /* <DEDUP_REMOVED lines=9> */
.L_x_17104:
[----:B------:R-:W-:Y:S05]  /*0b20*/  BSYNC.RELIABLE B1 ;  /* 0x0000000000017941 */ /* 0x000fea0003800100 */
.L_x_17099:
[----:B------:R-:W-:-:S13]  /*0b30*/  ISETP.GE.U32.AND P0, PT, R2, UR5, PT ;  /* 0x0000000502007c0c */ /* 0x000fda000bf06070 */
[----:B------:R-:W3:Y:S01]  /*0b40*/  @!P0 LDC.64 R6, c[0x0][0x388] ;  /* 0x0000e200ff068b82 */ /* 0x000ee20000000a00 */
[C---:B012---:R-:W-:Y:S02]  /*0b50*/  @!P0 VIADD R5, R2.reuse, UR4 ;  /* 0x0000000402058c36 */ /* 0x047fe40008000000 */
[----:B------:R-:W-:-:S03]  /*0b60*/  @!P0 VIADD R2, R2, 0x80 ;  /* 0x0000008002028836 */ /* 0x000fc60000000000 */
[----:B---3--:R-:W-:-:S05]  /*0b70*/  @!P0 IADD3 R4, P1, PT, R5, R6, RZ ;  /* 0x0000000605048210 */ /* 0x008fca0007f3e0ff */
[----:B------:R-:W-:-:S05]  /*0b80*/  @!P0 IMAD.X R5, RZ, RZ, R7, P1 ;  /* 0x000000ffff058224 */ /* 0x000fca00008e0607 */
[----:B------:R3:W-:Y:S03]  /*0b90*/  @!P0 STG.E.U8 desc[UR12][R4.64], R3 ;  /* 0x0000000304008986 */ /* 0x0007e6000c10110c */
.L_x_17105:
[----:B------:R-:W-:Y:S05]  /*0ba0*/  BSYNC.RECONVERGENT B0 ;  /* 0x0000000000007941 */ /* 0x000fea0003800200 */
.L_x_17098:
        /* <DEDUP_REMOVED lines=9> */
.L_x_17097:
        /* <DEDUP_REMOVED lines=13> */
[----:B------:R-:W2:Y:S04]  /*0d10*/  LDG.E R6, desc[UR12][R2.64] ;  /* 0x0000000c02067981 */ /* 0x000ea8000c1e1900 */
[----:B------:R-:W3:Y:S04]  /*0d20*/  LDG.E R9, desc[UR12][R4.64] ;  /* 0x0000000c04097981 */ /* 0x000ee8000c1e1900 */
[----:B------:R1:W4:Y:S04]  /*0d30*/  LDG.E R12, desc[UR12][R2.64+0x200] ;  /* 0x0002000c020c7981 */ /* 0x000328000c1e1900 */
[----:B------:R-:W5:Y:S01]  /*0d40*/  LDG.E R13, desc[UR12][R4.64+0x200] ;  /* 0x0002000c040d7981 */ /* 0x000f62000c1e1900 */
[----:B0-----:R-:W-:-:S04]  /*0d50*/  UIADD3 UR6, UP0, UPT, UR4, UR6, URZ ;  /* 0x0000000604067290 */ /* 0x001fc8000ff1e0ff */
[----:B------:R-:W-:Y:S01]  /*0d60*/  UIADD3.X UR7, UPT, UPT, URZ, UR7, URZ, UP0, !UPT ;  /* 0x00000007ff077290 */ /* 0x000fe200087fe4ff */
[C---:B--2---:R-:W-:Y:S02]  /*0d70*/  PRMT R7, R6.reuse, 0x7770, RZ ;  /* 0x0000777006077816 */ /* 0x044fe400000000ff */
[C---:B------:R-:W-:Y:S02]  /*0d80*/  PRMT R8, R6.reuse, 0x7771, RZ ;  /* 0x0000777106087816 */ /* 0x040fe400000000ff */
[C---:B---3--:R-:W-:Y:S02]  /*0d90*/  PRMT R10, R9.reuse, 0x7770, RZ ;  /* 0x00007770090a7816 */ /* 0x048fe400000000ff */
[----:B-1----:R-:W-:Y:S02]  /*0da0*/  PRMT R2, R9, 0x7772, RZ ;  /* 0x0000777209027816 */ /* 0x002fe400000000ff */
[----:B------:R-:W-:Y:S02]  /*0db0*/  LOP3.LUT P6, RZ, R7, 0xff, R10, 0xc8, !PT ;  /* 0x000000ff07ff7812 */ /* 0x000fe400078cc80a */
[----:B------:R-:W-:-:S02]  /*0dc0*/  PRMT R7, R6, 0x7772, RZ ;  /* 0x0000777206077816 */ /* 0x000fc400000000ff */
[C---:B----4-:R-:W-:Y:S02]  /*0dd0*/  PRMT R3, R12.reuse, 0x7770, RZ ;  /* 0x000077700c037816 */ /* 0x050fe400000000ff */
[----:B-----5:R-:W-:Y:S02]  /*0de0*/  PRMT R4, R13, 0x7770, RZ ;  /* 0x000077700d047816 */ /* 0x020fe400000000ff */
[----:B------:R-:W-:Y:S02]  /*0df0*/  LOP3.LUT P3, RZ, R7, 0xff, R2, 0xc8, !PT ;  /* 0x000000ff07ff7812 */ /* 0x000fe4000786c802 */
[----:B------:R-:W-:Y:S02]  /*0e00*/  LOP3.LUT P2, RZ, R3, 0xff, R4, 0xc8, !PT ;  /* 0x000000ff03ff7812 */ /* 0x000fe4000784c804 */
[----:B------:R-:W-:Y:S02]  /*0e10*/  PRMT R11, R9, 0x7771, RZ ;  /* 0x00007771090b7816 */ /* 0x000fe400000000ff */
[----:B------:R-:W-:-:S02]  /*0e20*/  PRMT R2, R12, 0x7771, RZ ;  /* 0x000077710c027816 */ /* 0x000fc400000000ff */
[----:B------:R-:W-:Y:S02]  /*0e30*/  PRMT R3, R12, 0x7772, RZ ;  /* 0x000077720c037816 */ /* 0x000fe400000000ff */
[C---:B------:R-:W-:Y:S02]  /*0e40*/  PRMT R5, R13.reuse, 0x7771, RZ ;  /* 0x000077710d057816 */ /* 0x040fe400000000ff */
[----:B------:R-:W-:Y:S02]  /*0e50*/  PRMT R4, R13, 0x7772, RZ ;  /* 0x000077720d047816 */ /* 0x000fe400000000ff */
[----:B------:R-:W-:Y:S02]  /*0e60*/  PRMT R6, R6, 0x7773, RZ ;  /* 0x0000777306067816 */ /* 0x000fe400000000ff */
[----:B------:R-:W-:Y:S02]  /*0e70*/  PRMT R9, R9, 0x7773, RZ ;  /* 0x0000777309097816 */ /* 0x000fe400000000ff */
[----:B------:R-:W-:-:S02]  /*0e80*/  PRMT R12, R12, 0x7773, RZ ;  /* 0x000077730c0c7816 */ /* 0x000fc400000000ff */
[----:B------:R-:W-:Y:S02]  /*0e90*/  PRMT R13, R13, 0x7773, RZ ;  /* 0x000077730d0d7816 */ /* 0x000fe400000000ff */
[----:B------:R-:W-:Y:S02]  /*0ea0*/  SEL R7, RZ, 0x1, !P6 ;  /* 0x00000001ff077807 */ /* 0x000fe40007000000 */
[----:B------:R-:W-:Y:S02]  /*0eb0*/  LOP3.LUT P5, RZ, R8, 0xff, R11, 0xc8, !PT ;  /* 0x000000ff08ff7812 */ /* 0x000fe400078ac80b */
[----:B------:R-:W-:Y:S02]  /*0ec0*/  LOP3.LUT P4, RZ, R6, 0xff, R9, 0xc8, !PT ;  /* 0x000000ff06ff7812 */ /* 0x000fe4000788c809 */
[----:B------:R-:W-:Y:S01]  /*0ed0*/  LOP3.LUT P1, RZ, R2, 0xff, R5, 0xc8, !PT ;  /* 0x000000ff02ff7812 */ /* 0x000fe2000782c805 */
[----:B------:R-:W-:Y:S01]  /*0ee0*/  IMAD.U32 R2, RZ, RZ, UR6 ;  /* 0x00000006ff027e24 */ /* 0x000fe2000f8e00ff */
[----:B------:R-:W-:Y:S01]  /*0ef0*/  LOP3.LUT P0, RZ, R3, 0xff, R4, 0xc8, !PT ;  /* 0x000000ff03ff7812 */ /* 0x000fe2000780c804 */
[----:B------:R-:W-:Y:S01]  /*0f00*/  IMAD.U32 R3, RZ, RZ, UR7 ;  /* 0x00000007ff037e24 */ /* 0x000fe2000f8e00ff */
[----:B------:R-:W-:-:S02]  /*0f10*/  LOP3.LUT P6, RZ, R12, 0xff, R13, 0xc8, !PT ;  /* 0x000000ff0cff7812 */ /* 0x000fc400078cc80d */
[----:B------:R-:W-:Y:S01]  /*0f20*/  SEL R6, RZ, 0x1, !P5 ;  /* 0x00000001ff067807 */ /* 0x000fe20006800000 */
        /* <DEDUP_REMOVED lines=16> */
.L_x_17106:
        /* <DEDUP_REMOVED lines=13> */
.L_x_43530:


//--------------------- .text._ZN2at6native29vectorized_elementwise_kernelILi8ENS0_13BinaryFunctorIbbbZZZNS0_22logical_or_kernel_cudaERNS_14TensorIteratorEENKUlvE0_clEvENKUlvE7_clEvEUlbbE_EESt5arrayIPcLm3EEEEviT0_T1_ --------------------------
	.section	.text._ZN2at6native29vectorized_elementwise_kernelILi8ENS0_13BinaryFunctorIbbbZZZNS0_22logical_or_kernel_cudaERNS_14TensorIteratorEENKUlvE0_clEvENKUlvE7_clEvEUlbbE_EESt5arrayIPcLm3EEEEviT0_T1_,"ax",@progbits
	.align	128
        .global         _ZN2at6native29vectorized_elementwise_kernelILi8ENS0_13BinaryFunctorIbbbZZZNS0_22logical_or_kernel_cudaERNS_14TensorIteratorEENKUlvE0_clEvENKUlvE7_clEvEUlbbE_EESt5arrayIPcLm3EEEEviT0_T1_
        .type           _ZN2at6native29vectorized_elementwise_kernelILi8ENS0_13BinaryFunctorIbbbZZZNS0_22logical_or_kernel_cudaERNS_14TensorIteratorEENKUlvE0_clEvENKUlvE7_clEvEUlbbE_EESt5arrayIPcLm3EEEEviT0_T1_,@function
        .size           _ZN2at6native29vectorized_elementwise_kernelILi8ENS0_13BinaryFunctorIbbbZZZNS0_22logical_or_kernel_cudaERNS_14TensorIteratorEENKUlvE0_clEvENKUlvE7_clEvEUlbbE_EESt5arrayIPcLm3EEEEviT0_T1_,(.L_x_43531 - _ZN2at6native29vectorized_elementwise_kernelILi8ENS0_13BinaryFunctorIbbbZZZNS0_22logical_or_kernel_cudaERNS_14TensorIteratorEENKUlvE0_clEvENKUlvE7_clEvEUlbbE_EESt5arrayIPcLm3EEEEviT0_T1_)
        .other          _ZN2at6native29vectorized_elementwise_kernelILi8ENS0_13BinaryFunctorIbbbZZZNS0_22logical_or_kernel_cudaERNS_14TensorIteratorEENKUlvE0_clEvENKUlvE7_clEvEUlbbE_EESt5arrayIPcLm3EEEEviT0_T1_,@"STO_CUDA_ENTRY STV_DEFAULT"
_ZN2at6native29vectorized_elementwise_kernelILi8ENS0_13BinaryFunctorIbbbZZZNS0_22logical_or_kernel_cudaERNS_14TensorIteratorEENKUlvE0_clEvENKUlvE7_clEvEUlbbE_EESt5arrayIPcLm3EEEEviT0_T1_:
.text._ZN2at6native29vectorized_elementwise_kernelILi8ENS0_13BinaryFunctorIbbbZZZNS0_22logical_or_kernel_cudaERNS_14TensorIteratorEENKUlvE0_clEvENKUlvE7_clEvEUlbbE_EESt5arrayIPcLm3EEEEviT0_T1_:
        /* <DEDUP_REMOVED lines=145> */
.L_x_17110:
        /* <DEDUP_REMOVED lines=8> */
.L_x_17111:
        /* <DEDUP_REMOVED lines=8> */
.L_x_17112:
        /* <DEDUP_REMOVED lines=8> */
.L_x_17113:
        /* <DEDUP_REMOVED lines=9> */
.L_x_17114:
[----:B------:R-:W-:Y:S05]  /*0b20*/  BSYNC.RELIABLE B1 ;  /* 0x0000000000017941 */ /* 0x000fea0003800100 */
.L_x_17109:
[----:B------:R-:W-:-:S13]  /*0b30*/  ISETP.GE.U32.AND P0, PT, R2, UR5, PT ;  /* 0x0000000502007c0c */ /* 0x000fda000bf06070 */
[----:B------:R-:W3:Y:S01]  /*0b40*/  @!P0 LDC.64 R6, c[0x0][0x388] ;  /* 0x0000e200ff068b82 */ /* 0x000ee20000000a00 */
[C---:B012---:R-:W-:Y:S02]  /*0b50*/  @!P0 VIADD R5, R2.reuse, UR4 ;  /* 0x0000000402058c36 */ /* 0x047fe40008000000 */
[----:B------:R-:W-:-:S03]  /*0b60*/  @!P0 VIADD R2, R2, 0x80 ;  /* 0x0000008002028836 */ /* 0x000fc60000000000 */
[----:B---3--:R-:W-:-:S05]  /*0b70*/  @!P0 IADD3 R4, P1, PT, R5, R6, RZ ;  /* 0x0000000605048210 */ /* 0x008fca0007f3e0ff */
[----:B------:R-:W-:-:S05]  /*0b80*/  @!P0 IMAD.X R5, RZ, RZ, R7, P1 ;  /* 0x000000ffff058224 */ /* 0x000fca00008e0607 */
[----:B------:R3:W-:Y:S03]  /*0b90*/  @!P0 STG.E.U8 desc[UR12][R4.64], R3 ;  /* 0x0000000304008986 */ /* 0x0007e6000c10110c */
.L_x_17115:
[----:B------:R-:W-:Y:S05]  /*0ba0*/  BSYNC.RECONVERGENT B0 ;  /* 0x0000000000007941 */ /* 0x000fea0003800200 */
.L_x_17108:
        /* <DEDUP_REMOVED lines=9> */
.L_x_17107:
        /* <DEDUP_REMOVED lines=12> */
[----:B------:R-:W-:Y:S02]  /*0d00*/  IMAD.WIDE.U32 R4, R0, 0x8, R4 ;  /* 0x0000000800047825 */ /* 0x000fe400078e0004 */
[----:B------:R-:W2:Y:S04]  /*0d10*/  LDG.E.64 R2, desc[UR12][R2.64] ;  /* 0x0000000c02027981 */ /* 0x000ea8000c1e1b00 */
[----:B------:R-:W3:Y:S01]  /*0d20*/  LDG.E.64 R4, desc[UR12][R4.64] ;  /* 0x0000000c04047981 */ /* 0x000ee2000c1e1b00 */
[----:B0-----:R-:W-:-:S04]  /*0d30*/  UIADD3 UR6, UP0, UPT, UR4, UR6, URZ ;  /* 0x0000000604067290 */ /* 0x001fc8000ff1e0ff */
[----:B------:R-:W-:Y:S01]  /*0d40*/  UIADD3.X UR7, UPT, UPT, URZ, UR7, URZ, UP0, !UPT ;  /* 0x00000007ff077290 */ /* 0x000fe200087fe4ff */
[C---:B--2---:R-:W-:Y:S02]  /*0d50*/  PRMT R6, R2.reuse, 0x7771, RZ ;  /* 0x0000777102067816 */ /* 0x044fe400000000ff */
[----:B------:R-:W-:Y:S02]  /*0d60*/  PRMT R7, R2, 0x7770, RZ ;  /* 0x0000777002077816 */ /* 0x000fe400000000ff */
[C---:B---3--:R-:W-:Y:S02]  /*0d70*/  PRMT R8, R4.reuse, 0x7770, RZ ;  /* 0x0000777004087816 */ /* 0x048fe400000000ff */
[----:B------:R-:W-:Y:S02]  /*0d80*/  PRMT R9, R4, 0x7771, RZ ;  /* 0x0000777104097816 */ /* 0x000fe400000000ff */
[----:B------:R-:W-:Y:S02]  /*0d90*/  LOP3.LUT P6, RZ, R7, 0xff, R8, 0xc8, !PT ;  /* 0x000000ff07ff7812 */ /* 0x000fe400078cc808 */
[----:B------:R-:W-:-:S02]  /*0da0*/  LOP3.LUT P5, RZ, R6, 0xff, R9, 0xc8, !PT ;  /* 0x000000ff06ff7812 */ /* 0x000fc400078ac809 */
[C---:B------:R-:W-:Y:S02]  /*0db0*/  PRMT R6, R2.reuse, 0x7773, RZ ;  /* 0x0000777302067816 */ /* 0x040fe400000000ff */
[----:B------:R-:W-:Y:S02]  /*0dc0*/  PRMT R7, R2, 0x7772, RZ ;  /* 0x0000777202077816 */ /* 0x000fe400000000ff */
[----:B------:R-:W-:Y:S02]  /*0dd0*/  PRMT R2, R3, 0x7770, RZ ;  /* 0x0000777003027816 */ /* 0x000fe400000000ff */
[----:B------:R-:W-:Y:S02]  /*0de0*/  PRMT R11, R5, 0x7770, RZ ;  /* 0x00007770050b7816 */ /* 0x000fe400000000ff */
[C---:B------:R-:W-:Y:S02]  /*0df0*/  PRMT R8, R4.reuse, 0x7772, RZ ;  /* 0x0000777204087816 */ /* 0x040fe400000000ff */
[----:B------:R-:W-:-:S02]  /*0e00*/  PRMT R9, R4, 0x7773, RZ ;  /* 0x0000777304097816 */ /* 0x000fc400000000ff */
[----:B------:R-:W-:Y:S02]  /*0e10*/  LOP3.LUT P2, RZ, R2, 0xff, R11, 0xc8, !PT ;  /* 0x000000ff02ff7812 */ /* 0x000fe4000784c80b */
[----:B------:R-:W-:Y:S02]  /*0e20*/  LOP3.LUT P3, RZ, R7, 0xff, R8, 0xc8, !PT ;  /* 0x000000ff07ff7812 */ /* 0x000fe4000786c808 */
[----:B------:R-:W-:Y:S02]  /*0e30*/  LOP3.LUT P4, RZ, R6, 0xff, R9, 0xc8, !PT ;  /* 0x000000ff06ff7812 */ /* 0x000fe4000788c809 */
[C---:B------:R-:W-:Y:S02]  /*0e40*/  PRMT R2, R3.reuse, 0x7772, RZ ;  /* 0x0000777203027816 */ /* 0x040fe400000000ff */
[----:B------:R-:W-:Y:S02]  /*0e50*/  PRMT R4, R3, 0x7771, RZ ;  /* 0x0000777103047816 */ /* 0x000fe400000000ff */
[----:B------:R-:W-:-:S02]  /*0e60*/  PRMT R7, R5, 0x7771, RZ ;  /* 0x0000777105077816 */ /* 0x000fc400000000ff */
[----:B------:R-:W-:Y:S02]  /*0e70*/  PRMT R9, R5, 0x7772, RZ ;  /* 0x0000777205097816 */ /* 0x000fe400000000ff */
[----:B------:R-:W-:Y:S02]  /*0e80*/  PRMT R3, R3, 0x7773, RZ ;  /* 0x0000777303037816 */ /* 0x000fe400000000ff */
[----:B------:R-:W-:Y:S02]  /*0e90*/  PRMT R6, R5, 0x7773, RZ ;  /* 0x0000777305067816 */ /* 0x000fe400000000ff */
[----:B------:R-:W-:Y:S02]  /*0ea0*/  SEL R11, RZ, 0x1, !P6 ;  /* 0x00000001ff0b7807 */ /* 0x000fe40007000000 */
[----:B------:R-:W-:Y:S02]  /*0eb0*/  LOP3.LUT P1, RZ, R4, 0xff, R7, 0xc8, !PT ;  /* 0x000000ff04ff7812 */ /* 0x000fe4000782c807 */
[----:B------:R-:W-:Y:S01]  /*0ec0*/  LOP3.LUT P0, RZ, R2, 0xff, R9, 0xc8, !PT ;  /* 0x000000ff02ff7812 */ /* 0x000fe2000780c809 */
[----:B------:R-:W-:Y:S01]  /*0ed0*/  IMAD.U32 R2, RZ, RZ, UR6 ;  /* 0x00000006ff027e24 */ /* 0x000fe2000f8e00ff */
        /* <DEDUP_REMOVED lines=18> */
.L_x_17116:
        /* <DEDUP_REMOVED lines=16> */
.L_x_43531:


//--------------------- .text._ZN2at6native18elementwise_kernelILi128ELi4EZNS0_15gpu_kernel_implINS0_13AUnaryFunctorIN3c104HalfES5_bZZZNS0_22logical_or_kernel_cudaERNS_14TensorIteratorEENKUlvE0_clEvENKUlvE6_clEvEUlS5_S5_E_EEEEvRNS_18TensorIteratorBaseERKT_EUliE_EEviT1_ --------------------------
	.section	.text._ZN2at6native18elementwise_kernelILi128ELi4EZNS0_15gpu_kernel_implINS0_13AUnaryFunctorIN3c104HalfES5_bZZZNS0_22logical_or_kernel_cudaERNS_14TensorIteratorEENKUlvE0_clEvENKUlvE6_clEvEUlS5_S5_E_EEEEvRNS_18TensorIteratorBaseERKT_EUliE_EEviT1_,"ax",@progbits
	.align	128
        .global         _ZN2at6native18elementwise_kernelILi128ELi4EZNS0_15gpu_kernel_implINS0_13AUnaryFunctorIN3c104HalfES5_bZZZNS0_22logical_or_kernel_cudaERNS_14TensorIteratorEENKUlvE0_clEvENKUlvE6_clEvEUlS5_S5_E_EEEEvRNS_18TensorIteratorBaseERKT_EUliE_EEviT1_
        .type           _ZN2at6native18elementwise_kernelILi128ELi4EZNS0_15gpu_kernel_implINS0_13AUnaryFunctorIN3c104HalfES5_bZZZNS0_22logical_or_kernel_cudaERNS_14TensorIteratorEENKUlvE0_clEvENKUlvE6_clEvEUlS5_S5_E_EEEEvRNS_18TensorIteratorBaseERKT_EUliE_EEviT1_,@function
        .size           _ZN2at6native18elementwise_kernelILi128ELi4EZNS0_15gpu_kernel_implINS0_13AUnaryFunctorIN3c104HalfES5_bZZZNS0_22logical_or_kernel_cudaERNS_14TensorIteratorEENKUlvE0_clEvENKUlvE6_clEvEUlS5_S5_E_EEEEvRNS_18TensorIteratorBaseERKT_EUliE_EEviT1_,(.L_x_43532 - _ZN2at6native18elementwise_kernelILi128ELi4EZNS0_15gpu_kernel_implINS0_13AUnaryFunctorIN3c104HalfES5_bZZZNS0_22logical_or_kernel_cudaERNS_14TensorIteratorEENKUlvE0_clEvENKUlvE6_clEvEUlS5_S5_E_EEEEvRNS_18TensorIteratorBaseERKT_EUliE_EEviT1_)
        .other          _ZN2at6native18elementwise_kernelILi128ELi4EZNS0_15gpu_kernel_implINS0_13AUnaryFunctorIN3c104HalfES5_bZZZNS0_22logical_or_kernel_cudaERNS_14TensorIteratorEENKUlvE0_clEvENKUlvE6_clEvEUlS5_S5_E_EEEEvRNS_18TensorIteratorBaseERKT_EUliE_EEviT1_,@"STO_CUDA_ENTRY STV_DEFAULT"
_ZN2at6native18elementwise_kernelILi128ELi4EZNS0_15gpu_kernel_implINS0_13AUnaryFunctorIN3c104HalfES5_bZZZNS0_22logical_or_kernel_cudaERNS_14TensorIteratorEENKUlvE0_clEvENKUlvE6_clEvEUlS5_S5_E_EEEEvRNS_18TensorIteratorBaseERKT_EUliE_EEviT1_:
.text._ZN2at6native18elementwise_kernelILi128ELi4EZNS0_15gpu_kernel_implINS0_13AUnaryFunctorIN3c104HalfES5_bZZZNS0_22logical_or_kernel_cudaERNS_14TensorIteratorEENKUlvE0_clEvENKUlvE6_clEvEUlS5_S5_E_EEEEvRNS_18TensorIteratorBaseERKT_EUliE_EEviT1_:
        /* <DEDUP_REMOVED lines=319> */
.L_x_17119:
        /* <DEDUP_REMOVED lines=18> */
.L_x_17123:
[----:B------:R-:W2:Y:S02]  /*1510*/  LDG.E.U8 R2, desc[UR36][R2.64] ;  /* 0x0000002402027981 */ /* 0x000ea4000c1e1100 */
[----:B--2---:R-:W-:-:S04]  /*1520*/  I2FP.F32.U32 R0, R2 ;  /* 0x0000000200007245 */ /* 0x004fc80000201000 */
[----:B------:R-:W-:Y:S01]  /*1530*/  F2FP.F16.F32.PACK_AB R0, RZ, R0 ;  /* 0x00000000ff00723e */ /* 0x000fe200000000ff */
[----:B------:R-:W-:Y:S06]  /*1540*/  BRA `(.L_x_17125) ;  /* 0x0000000c007c7947 */ /* 0x000fec0003800000 */
.L_x_17122:
        /* <DEDUP_REMOVED lines=10> */
.L_x_17127:
[----:B------:R-:W2:Y:S02]  /*15f0*/  LDG.E R2, desc[UR36][R2.64] ;  /* 0x0000002402027981 */ /* 0x000ea4000c1e1900 */
[----:B--2---:R-:W-:-:S04]  /*1600*/  I2FP.F32.S32 R0, R2 ;  /* 0x0000000200007245 */ /* 0x004fc80000201400 */
[----:B------:R-:W-:Y:S01]  /*1610*/  F2FP.F16.F32.PACK_AB R0, RZ, R0 ;  /* 0x00000000ff00723e */ /* 0x000fe200000000ff */
[----:B------:R-:W-:Y:S06]  /*1620*/  BRA `(.L_x_17125) ;  /* 0x0000000c00447947 */ /* 0x000fec0003800000 */
.L_x_17126:
[----:B------:R-:W2:Y:S02]  /*1630*/  LDG.E.U16 R2, desc[UR36][R2.64] ;  /* 0x0000002402027981 */ /* 0x000ea4000c1e1500 */
[----:B--2---:R-:W0:Y:S02]  /*1640*/  I2F.S16 R0, R2 ;  /* 0x0000000200007306 */ /* 0x004e240000101400 */
[----:B0-----:R-:W-:Y:S01]  /*1650*/  F2FP.F16.F32.PACK_AB R0, RZ, R0 ;  /* 0x00000000ff00723e */ /* 0x001fe200000000ff */
[----:B------:R-:W-:Y:S06]  /*1660*/  BRA `(.L_x_17125) ;  /* 0x0000000c00347947 */ /* 0x000fec0003800000 */
.L_x_17121:
        /* <DEDUP_REMOVED lines=9> */
.L_x_17129:
[----:B------:R0:W5:Y:S01]  /*1700*/  LDG.E.U16 R0, desc[UR36][R2.64] ;  /* 0x0000002402007981 */ /* 0x000162000c1e1500 */
[----:B------:R-:W-:Y:S05]  /*1710*/  BRA `(.L_x_17125) ;  /* 0x0000000c00087947 */ /* 0x000fea0003800000 */
.L_x_17128:
        /* <DEDUP_REMOVED lines=9> */
.L_x_17131:
[----:B------:R1:W5:Y:S01]  /*17b0*/  LDG.E.U16 R0, desc[UR36][R2.64] ;  /* 0x0000002402007981 */ /* 0x000362000c1e1500 */
[----:B------:R-:W-:Y:S05]  /*17c0*/  BRA `(.L_x_17125) ;  /* 0x0000000800dc7947 */ /* 0x000fea0003800000 */
.L_x_17130:
        /* <DEDUP_REMOVED lines=8> */
.L_x_17120:
        /* <DEDUP_REMOVED lines=13> */
.L_x_17134:
        /* <DEDUP_REMOVED lines=8> */
.L_x_17133:
        /* <DEDUP_REMOVED lines=27> */
.L_x_17136:
        /* <DEDUP_REMOVED lines=13> */
.L_x_17135:
[----:B------:R-:W2:Y:S02]  /*1c20*/  LDG.E.U16 R0, desc[UR36][R2.64] ;  /* 0x0000002402007981 */ /* 0x000ea4000c1e1500 */
[----:B--2---:R-:W-:-:S05]  /*1c30*/  IMAD.U32 R0, R0, 0x10000, RZ ;  /* 0x0001000000007824 */ /* 0x004fca00078e00ff */
[----:B------:R-:W-:Y:S01]  /*1c40*/  F2FP.F16.F32.PACK_AB R0, RZ, R0 ;  /* 0x00000000ff00723e */ /* 0x000fe200000000ff */
[----:B------:R-:W-:Y:S06]  /*1c50*/  BRA `(.L_x_17125) ;  /* 0x0000000400b87947 */ /* 0x000fec0003800000 */
.L_x_17132:
        /* <DEDUP_REMOVED lines=12> */
.L_x_17139:
        /* <DEDUP_REMOVED lines=21> */
.L_x_17143:
[----:B------:R-:W-:Y:S05]  /*1e70*/  BSYNC.RECONVERGENT B1 ;  /* 0x0000000000017941 */ /* 0x000fea0003800200 */
.L_x_17142:
[----:B------:R-:W-:Y:S02]  /*1e80*/  SHF.L.U32 R0, R0, 0x14, RZ ;  /* 0x0000001400007819 */ /* 0x000fe400000006ff */
[----:B------:R-:W-:-:S04]  /*1e90*/  LEA R2, R2, 0x3b800000, 0x17 ;  /* 0x3b80000002027811 */ /* 0x000fc800078eb8ff */
[----:B------:R-:W-:-:S07]  /*1ea0*/  LOP3.LUT R0, R2, R0, R7, 0xfe, !PT ;  /* 0x0000000002007212 */ /* 0x000fce00078efe07 */
.L_x_17141:
[----:B------:R-:W-:Y:S05]  /*1eb0*/  BSYNC.RECONVERGENT B0 ;  /* 0x0000000000007941 */ /* 0x000fea0003800200 */
.L_x_17140:
[----:B------:R-:W-:Y:S01]  /*1ec0*/  F2FP.F16.F32.PACK_AB R0, RZ, R0 ;  /* 0x00000000ff00723e */ /* 0x000fe200000000ff */
[----:B------:R-:W-:Y:S06]  /*1ed0*/  BRA `(.L_x_17125) ;  /* 0x0000000400187947 */ /* 0x000fec0003800000 */
.L_x_17138:
        /* <DEDUP_REMOVED lines=21> */
.L_x_17147:
[----:B------:R-:W-:Y:S05]  /*2030*/  BSYNC.RECONVERGENT B1 ;  /* 0x0000000000017941 */ /* 0x000fea0003800200 */
.L_x_17146:
[----:B------:R-:W-:Y:S01]  /*2040*/  IMAD.SHL.U32 R0, R0, 0x200000, RZ ;  /* 0x0020000000007824 */ /* 0x000fe200078e00ff */
[----:B------:R-:W-:-:S04]  /*2050*/  LEA R2, R2, 0x37800000, 0x17 ;  /* 0x3780000002027811 */ /* 0x000fc800078eb8ff */
[----:B------:R-:W-:-:S07]  /*2060*/  LOP3.LUT R0, R2, R0, R7, 0xfe, !PT ;  /* 0x0000000002007212 */ /* 0x000fce00078efe07 */
.L_x_17145:
[----:B------:R-:W-:Y:S05]  /*2070*/  BSYNC.RECONVERGENT B0 ;  /* 0x0000000000007941 */ /* 0x000fea0003800200 */
.L_x_17144:
[----:B------:R-:W-:Y:S01]  /*2080*/  F2FP.F16.F32.PACK_AB R0, RZ, R0 ;  /* 0x00000000ff00723e */ /* 0x000fe200000000ff */
[----:B------:R-:W-:Y:S06]  /*2090*/  BRA `(.L_x_17125) ;  /* 0x0000000000a87947 */ /* 0x000fec0003800000 */
.L_x_17137:
[----:B------:R-:W-:-:S09]  /*20a0*/  UISETP.NE.AND UP0, UPT, UR4, 0x1c, UPT ;  /* 0x0000001c0400788c */ /* 0x000fd2000bf05270 */
[----:B------:R-:W-:Y:S05]  /*20b0*/  BRA.U !UP0, `(.L_x_17148) ;  /* 0x0000000108947547 */ /* 0x000fea000b800000 */
[----:B------:R-:W-:-:S09]  /*20c0*/  UISETP.NE.AND UP0, UPT, UR4, 0x1d, UPT ;  /* 0x0000001d0400788c */ /* 0x000fd2000bf05270 */
[----:B------:R-:W-:Y:S05]  /*20d0*/  BRA.U !UP0, `(.L_x_17149) ;  /* 0x00000001087c7547 */ /* 0x000fea000b800000 */
[----:B------:R-:W-:-:S09]  /*20e0*/  UISETP.NE.AND UP0, UPT, UR4, 0x2c, UPT ;  /* 0x0000002c0400788c */ /* 0x000fd2000bf05270 */
[----:B------:R-:W-:Y:S05]  /*20f0*/  BRA.U !UP0, `(.L_x_17150) ;  /* 0x0000000108487547 */ /* 0x000fea000b800000 */
.L_x_17124:
        /* <DEDUP_REMOVED lines=16> */
.L_x_17151:
[----:B------:R-:W-:Y:S01]  /*2200*/  PRMT R0, RZ, 0x7610, R0 ;  /* 0x00007610ff007816 */ /* 0x000fe20000000000 */
[----:B------:R-:W-:Y:S06]  /*2210*/  BRA `(.L_x_17125) ;  /* 0x0000000000487947 */ /* 0x000fec0003800000 */
.L_x_17150:
        /* <DEDUP_REMOVED lines=8> */
.L_x_17153:
[----:B------:R-:W-:Y:S05]  /*22a0*/  BSYNC.RECONVERGENT B0 ;  /* 0x0000000000007941 */ /* 0x000fea0003800200 */
.L_x_17152:
[----:B------:R-:W-:Y:S01]  /*22b0*/  F2FP.F16.F32.PACK_AB R0, RZ, R0 ;  /* 0x00000000ff00723e */ /* 0x000fe200000000ff */
[----:B------:R-:W-:Y:S06]  /*22c0*/  BRA `(.L_x_17125) ;  /* 0x00000000001c7947 */ /* 0x000fec0003800000 */
.L_x_17149:
[----:B------:R-:W2:Y:S02]  /*22d0*/  LDG.E.64 R2, desc[UR36][R2.64] ;  /* 0x0000002402027981 */ /* 0x000ea4000c1e1b00 */
[----:B--2---:R-:W0:Y:S02]  /*22e0*/  I2F.U64 R0, R2 ;  /* 0x0000000200007312 */ /* 0x004e240000301000 */
[----:B0-----:R-:W-:Y:S01]  /*22f0*/  F2FP.F16.F32.PACK_AB R0, RZ, R0 ;  /* 0x00000000ff00723e */ /* 0x001fe200000000ff */
[----:B------:R-:W-:Y:S06]  /*2300*/  BRA `(.L_x_17125) ;  /* 0x00000000000c7947 */ /* 0x000fec0003800000 */
.L_x_17148:
[----:B------:R-:W2:Y:S02]  /*2310*/  LDG.E R2, desc[UR36][R2.64] ;  /* 0x0000002402027981 */ /* 0x000ea4000c1e1900 */
[----:B--2---:R-:W-:-:S04]  /*2320*/  I2FP.F32.U32 R0, R2 ;  /* 0x0000000200007245 */ /* 0x004fc80000201000 */
[----:B------:R-:W-:-:S07]  /*2330*/  F2FP.F16.F32.PACK_AB R0, RZ, R0 ;  /* 0x00000000ff00723e */ /* 0x000fce00000000ff */
.L_x_17125:
[----:B01----:R-:W0:Y:S01]  /*2340*/  LDC.U16 R2, c[0x0][0x592] ;  /* 0x00016480ff027b82 */ /* 0x003e220000000400 */
[----:B------:R-:W1:Y:S01]  /*2350*/  LDCU.64 UR6, c[0x0][0x580] ;  /* 0x0000b000ff0677ac */ /* 0x000e620008000a00 */
[----:B------:R-:W-:Y:S01]  /*2360*/  BSSY.RECONVERGENT B6, `(.L_x_17154) ;  /* 0x00000d7000067945 */ /* 0x000fe20003800200 */
[----:B------:R-:W-:-:S04]  /*2370*/  UPRMT UR4, UR41, 0x9910, URZ ;  /* 0x0000991029047896 */ /* 0x000fc800080000ff */
[----:B------:R-:W-:Y:S01]  /*2380*/  UISETP.GT.AND UP0, UPT, UR4, 0x9, UPT ;  /* 0x000000090400788c */ /* 0x000fe2000bf04270 */
[----:B0-----:R-:W-:-:S05]  /*2390*/  HADD2.F32 R2, -RZ, R2.H0_H0 ;  /* 0x20000002ff027230 */ /* 0x001fca0000004100 */
[----:B------:R-:W-:Y:S02]  /*23a0*/  FSETP.NEU.FTZ.AND P0, PT, R2, RZ, PT ;  /* 0x000000ff0200720b */ /* 0x000fe40003f1d000 */
[----:B-1----:R-:W-:-:S05]  /*23b0*/  IADD3 R2, P1, PT, R16, UR6, RZ ;  /* 0x0000000610027c10 */ /* 0x002fca000ff3e0ff */
[----:B------:R-:W-:-:S06]  /*23c0*/  IMAD.X R3, RZ, RZ, UR7, P1 ;  /* 0x00000007ff037e24 */ /* 0x000fcc00088e06ff */
[----:B-----5:R-:W-:-:S05]  /*23d0*/  @!P0 HADD2.F32 R0, -RZ, R0.H0_H0 ;  /* 0x20000000ff008230 */ /* 0x020fca0000004100 */
[----:B------:R-:W-:-:S04]  /*23e0*/  FSETP.NEU.OR P0, PT, R0, RZ, P0 ;  /* 0x000000ff0000720b */ /* 0x000fc8000070d400 */
        /* <DEDUP_REMOVED lines=12> */
.L_x_17158:
[----:B------:R3:W-:Y:S01]  /*24b0*/  STG.E.U8 desc[UR36][R2.64], R4 ;  /* 0x0000000402007986 */ /* 0x0007e2000c101124 */
[----:B------:R-:W-:Y:S05]  /*24c0*/  BRA `(.L_x_17160) ;  /* 0x0000000c00007947 */ /* 0x000fea0003800000 */
.L_x_17157:
        /* <DEDUP_REMOVED lines=9> */
.L_x_17162:
[----:B------:R1:W-:Y:S01]  /*2560*/  STG.E desc[UR36][R2.64], R4 ;  /* 0x0000000402007986 */ /* 0x0003e2000c101924 */
[----:B------:R-:W-:Y:S05]  /*2570*/  BRA `(.L_x_17160) ;  /* 0x0000000800d47947 */ /* 0x000fea0003800000 */
.L_x_17161:
[----:B------:R2:W-:Y:S01]  /*2580*/  STG.E.U16 desc[UR36][R2.64], R4 ;  /* 0x0000000402007986 */ /* 0x0005e2000c101524 */
[----:B------:R-:W-:Y:S05]  /*2590*/  BRA `(.L_x_17160) ;  /* 0x0000000800cc7947 */ /* 0x000fea0003800000 */
.L_x_17156:
        /* <DEDUP_REMOVED lines=9> */
.L_x_17164:
[----:B------:R-:W-:-:S04]  /*2630*/  I2FP.F32.U32 R0, R4 ;  /* 0x0000000400007245 */ /* 0x000fc80000201000 */
[----:B------:R-:W-:-:S05]  /*2640*/  F2FP.F16.F32.PACK_AB R0, RZ, R0 ;  /* 0x00000000ff00723e */ /* 0x000fca00000000ff */
[----:B------:R0:W-:Y:S01]  /*2650*/  STG.E.U16 desc[UR36][R2.64], R0 ;  /* 0x0000000002007986 */ /* 0x0001e2000c101524 */
[----:B------:R-:W-:Y:S05]  /*2660*/  BRA `(.L_x_17160) ;  /* 0x0000000800987947 */ /* 0x000fea0003800000 */
.L_x_17163:
        /* <DEDUP_REMOVED lines=10> */
.L_x_17166:
[----:B------:R-:W-:-:S04]  /*2710*/  I2FP.F32.U32 R4, R4 ;  /* 0x0000000400047245 */ /* 0x000fc80000201000 */
[----:B------:R-:W-:-:S04]  /*2720*/  F2FP.F16.F32.PACK_AB R5, RZ, R4 ;  /* 0x00000004ff05723e */ /* 0x000fc800000000ff */
[----:B------:R-:W-:-:S05]  /*2730*/  PRMT R5, R5, 0x5410, RZ ;  /* 0x0000541005057816 */ /* 0x000fca00000000ff */
[----:B------:R0:W-:Y:S01]  /*2740*/  STG.E desc[UR36][R2.64], R5 ;  /* 0x0000000502007986 */ /* 0x0001e2000c101924 */
[----:B------:R-:W-:Y:S05]  /*2750*/  BRA `(.L_x_17160) ;  /* 0x00000008005c7947 */ /* 0x000fea0003800000 */
.L_x_17165:
[----:B------:R-:W0:Y:S02]  /*2760*/  I2F.F64.U32 R4, R4 ;  /* 0x0000000400047312 */ /* 0x000e240000201800 */
[----:B0-----:R0:W-:Y:S01]  /*2770*/  STG.E.64 desc[UR36][R2.64], R4 ;  /* 0x0000000402007986 */ /* 0x0011e2000c101b24 */
[----:B------:R-:W-:Y:S05]  /*2780*/  BRA `(.L_x_17160) ;  /* 0x0000000800507947 */ /* 0x000fea0003800000 */
.L_x_17155:
        /* <DEDUP_REMOVED lines=10> */
.L_x_17169:
[----:B------:R-:W0:Y:S01]  /*2830*/  I2F.F64.U32 R4, R4 ;  /* 0x0000000400047312 */ /* 0x000e220000201800 */
[----:B------:R-:W-:-:S05]  /*2840*/  CS2R R6, SRZ ;  /* 0x0000000000067805 */ /* 0x000fca000001ff00 */
[----:B0-----:R0:W-:Y:S01]  /*2850*/  STG.E.128 desc[UR36][R2.64], R4 ;  /* 0x0000000402007986 */ /* 0x0011e2000c101d24 */
[----:B------:R-:W-:Y:S05]  /*2860*/  BRA `(.L_x_17160) ;  /* 0x0000000800187947 */ /* 0x000fea0003800000 */
.L_x_17168:
        /* <DEDUP_REMOVED lines=17> */
.L_x_17173:
[----:B------:R-:W-:Y:S05]  /*2980*/  BSYNC.RECONVERGENT B0 ;  /* 0x0000000000007941 */ /* 0x000fea0003800200 */
.L_x_17172:
[----:B------:R0:W-:Y:S01]  /*2990*/  STG.E.U8 desc[UR36][R2.64], R5 ;  /* 0x0000000502007986 */ /* 0x0001e2000c101124 */
[----:B------:R-:W-:Y:S05]  /*29a0*/  BRA `(.L_x_17160) ;  /* 0x0000000400c87947 */ /* 0x000fea0003800000 */
.L_x_17171:
        /* <DEDUP_REMOVED lines=16> */
.L_x_17170:
[----:B------:R-:W-:-:S04]  /*2ab0*/  I2FP.F32.U32 R0, R4 ;  /* 0x0000000400007245 */ /* 0x000fc80000201000 */
[----:B------:R-:W-:-:S05]  /*2ac0*/  F2FP.BF16.F32.PACK_AB R0, RZ, R0 ;  /* 0x00000000ff00723e */ /* 0x000fca00000010ff */
[----:B------:R0:W-:Y:S01]  /*2ad0*/  STG.E.U16 desc[UR36][R2.64], R0 ;  /* 0x0000000002007986 */ /* 0x0001e2000c101524 */
[----:B------:R-:W-:Y:S05]  /*2ae0*/  BRA `(.L_x_17160) ;  /* 0x0000000400787947 */ /* 0x000fea0003800000 */
.L_x_17167:
        /* <DEDUP_REMOVED lines=10> */
.L_x_17176:
        /* <DEDUP_REMOVED lines=12> */
.L_x_17179:
[----:B------:R-:W-:-:S04]  /*2c50*/  SHF.R.U32.HI R0, RZ, 0x14, R5 ;  /* 0x00000014ff007819 */ /* 0x000fc80000011605 */
[----:B------:R-:W-:-:S04]  /*2c60*/  LOP3.LUT R0, R0, 0x1, RZ, 0xc0, !PT ;  /* 0x0000000100007812 */ /* 0x000fc800078ec0ff */
[----:B------:R-:W-:-:S04]  /*2c70*/  IADD3 R0, PT, PT, R5, 0x487ffff, R0 ;  /* 0x0487ffff05007810 */ /* 0x000fc80007ffe000 */
[----:B------:R-:W-:-:S04]  /*2c80*/  SHF.R.U32.HI R0, RZ, 0x14, R0 ;  /* 0x00000014ff007819 */ /* 0x000fc80000011600 */
[----:B------:R-:W-:-:S07]  /*2c90*/  LOP3.LUT R4, R0, 0xff, RZ, 0xc0, !PT ;  /* 0x000000ff00047812 */ /* 0x000fce00078ec0ff */
.L_x_17180:
[----:B------:R-:W-:-:S07]  /*2ca0*/  PRMT R0, R4, 0x7610, R0 ;  /* 0x0000761004007816 */ /* 0x000fce0000000000 */
.L_x_17178:
[----:B------:R-:W-:Y:S05]  /*2cb0*/  BSYNC.RECONVERGENT B0 ;  /* 0x0000000000007941 */ /* 0x000fea0003800200 */
.L_x_17177:
[----:B------:R0:W-:Y:S01]  /*2cc0*/  STG.E.U8 desc[UR36][R2.64], R0 ;  /* 0x0000000002007986 */ /* 0x0001e2000c101124 */
[----:B------:R-:W-:Y:S05]  /*2cd0*/  BRA `(.L_x_17160) ;  /* 0x0000000000fc7947 */ /* 0x000fea0003800000 */
.L_x_17175:
        /* <DEDUP_REMOVED lines=12> */
.L_x_17183:
[----:B------:R-:W-:-:S04]  /*2da0*/  SHF.R.U32.HI R0, RZ, 0x15, R5 ;  /* 0x00000015ff007819 */ /* 0x000fc80000011605 */
[----:B------:R-:W-:-:S04]  /*2db0*/  LOP3.LUT R0, R0, 0x1, RZ, 0xc0, !PT ;  /* 0x0000000100007812 */ /* 0x000fc800078ec0ff */
[----:B------:R-:W-:-:S04]  /*2dc0*/  IADD3 R0, PT, PT, R5, 0x88fffff, R0 ;  /* 0x088fffff05007810 */ /* 0x000fc80007ffe000 */
[----:B------:R-:W-:-:S04]  /*2dd0*/  SHF.R.U32.HI R0, RZ, 0x15, R0 ;  /* 0x00000015ff007819 */ /* 0x000fc80000011600 */
[----:B------:R-:W-:-:S07]  /*2de0*/  LOP3.LUT R4, R0, 0xff, RZ, 0xc0, !PT ;  /* 0x000000ff00047812 */ /* 0x000fce00078ec0ff */
.L_x_17184:
[----:B------:R-:W-:-:S07]  /*2df0*/  PRMT R0, R4, 0x7610, R0 ;  /* 0x0000761004007816 */ /* 0x000fce0000000000 */
.L_x_17182:
[----:B------:R-:W-:Y:S05]  /*2e00*/  BSYNC.RECONVERGENT B0 ;  /* 0x0000000000007941 */ /* 0x000fea0003800200 */
.L_x_17181:
[----:B------:R0:W-:Y:S01]  /*2e10*/  STG.E.U8 desc[UR36][R2.64], R0 ;  /* 0x0000000002007986 */ /* 0x0001e2000c101124 */
[----:B------:R-:W-:Y:S05]  /*2e20*/  BRA `(.L_x_17160) ;  /* 0x0000000000a87947 */ /* 0x000fea0003800000 */
.L_x_17174:
[----:B------:R-:W-:-:S09]  /*2e30*/  UISETP.NE.AND UP0, UPT, UR4, 0x1c, UPT ;  /* 0x0000001c0400788c */ /* 0x000fd2000bf05270 */
[----:B------:R-:W-:Y:S05]  /*2e40*/  BRA.U !UP0, `(.L_x_17185) ;  /* 0x00000001089c7547 */ /* 0x000fea000b800000 */
[----:B------:R-:W-:-:S09]  /*2e50*/  UISETP.NE.AND UP0, UPT, UR4, 0x1d, UPT ;  /* 0x0000001d0400788c */ /* 0x000fd2000bf05270 */
[----:B------:R-:W-:Y:S05]  /*2e60*/  BRA.U !UP0, `(.L_x_17186) ;  /* 0x0000000108887547 */ /* 0x000fea000b800000 */
[----:B------:R-:W-:-:S09]  /*2e70*/  UISETP.NE.AND UP0, UPT, UR4, 0x2c, UPT ;  /* 0x0000002c0400788c */ /* 0x000fd2000bf05270 */
[----:B------:R-:W-:Y:S05]  /*2e80*/  BRA.U !UP0, `(.L_x_17187) ;  /* 0x0000000108447547 */ /* 0x000fea000b800000 */
.L_x_17159:
        /* <DEDUP_REMOVED lines=16> */
.L_x_17188:
[----:B------:R-:W-:Y:S05]  /*2f90*/  BRA `(.L_x_17160) ;  /* 0x00000000004c7947 */ /* 0x000fea0003800000 */
.L_x_17187:
        /* <DEDUP_REMOVED lines=15> */
.L_x_17186:
[----:B------:R-:W-:-:S05]  /*3090*/  IMAD.MOV.U32 R5, RZ, RZ, RZ ;  /* 0x000000ffff057224 */ /* 0x000fca00078e00ff */
[----:B------:R0:W-:Y:S01]  /*30a0*/  STG.E.64 desc[UR36][R2.64], R4 ;  /* 0x0000000402007986 */ /* 0x0001e2000c101b24 */
[----:B------:R-:W-:Y:S05]  /*30b0*/  BRA `(.L_x_17160) ;  /* 0x0000000000047947 */ /* 0x000fea0003800000 */
.L_x_17185:
[----:B------:R0:W-:Y:S02]  /*30c0*/  STG.E desc[UR36][R2.64], R4 ;  /* 0x0000000402007986 */ /* 0x0001e4000c101924 */
.L_x_17160:
[----:B------:R-:W-:Y:S05]  /*30d0*/  BSYNC.RECONVERGENT B6 ;  /* 0x0000000000067941 */ /* 0x000fea0003800200 */
.L_x_17154:
[----:B------:R-:W-:-:S07]  /*30e0*/  VIADD R17, R17, 0x80 ;  /* 0x0000008011117836 */ /* 0x000fce0000000000 */
.L_x_17118:
[----:B------:R-:W-:Y:S05]  /*30f0*/  BSYNC.RECONVERGENT B7 ;  /* 0x0000000000077941 */ /* 0x000fea0003800200 */
.L_x_17117:
        /* <DEDUP_REMOVED lines=307> */
.L_x_17191:
        /* <DEDUP_REMOVED lines=18> */
.L_x_17195:
[----:B------:R-:W2:Y:S02]  /*4550*/  LDG.E.U8 R2, desc[UR36][R2.64] ;  /* 0x0000002402027981 */ /* 0x000ea4000c1e1100 */
[----:B--2---:R-:W-:-:S04]  /*4560*/  I2FP.F32.U32 R0, R2 ;  /* 0x0000000200007245 */ /* 0x004fc80000201000 */
[----:B------:R-:W-:Y:S01]  /*4570*/  F2FP.F16.F32.PACK_AB R0, RZ, R0 ;  /* 0x00000000ff00723e */ /* 0x000fe200000000ff */
[----:B------:R-:W-:Y:S06]  /*4580*/  BRA `(.L_x_17197) ;  /* 0x0000000c007c7947 */ /* 0x000fec0003800000 */
.L_x_17194:
        /* <DEDUP_REMOVED lines=10> */
.L_x_17199:
[----:B------:R-:W2:Y:S02]  /*4630*/  LDG.E R2, desc[UR36][R2.64] ;  /* 0x0000002402027981 */ /* 0x000ea4000c1e1900 */
[----:B--2---:R-:W-:-:S04]  /*4640*/  I2FP.F32.S32 R0, R2 ;  /* 0x0000000200007245 */ /* 0x004fc80000201400 */
[----:B------:R-:W-:Y:S01]  /*4650*/  F2FP.F16.F32.PACK_AB R0, RZ, R0 ;  /* 0x00000000ff00723e */ /* 0x000fe200000000ff */
[----:B------:R-:W-:Y:S06]  /*4660*/  BRA `(.L_x_17197) ;  /* 0x0000000c00447947 */ /* 0x000fec0003800000 */
.L_x_17198:
[----:B------:R-:W2:Y:S02]  /*4670*/  LDG.E.U16 R2, desc[UR36][R2.64] ;  /* 0x0000002402027981 */ /* 0x000ea4000c1e1500 */
[----:B--2---:R-:W0:Y:S02]  /*4680*/  I2F.S16 R0, R2 ;  /* 0x0000000200007306 */ /* 0x004e240000101400 */
[----:B0-----:R-:W-:Y:S01]  /*4690*/  F2FP.F16.F32.PACK_AB R0, RZ, R0 ;  /* 0x00000000ff00723e */ /* 0x001fe200000000ff */
[----:B------:R-:W-:Y:S06]  /*46a0*/  BRA `(.L_x_17197) ;  /* 0x0000000c00347947 */ /* 0x000fec0003800000 */
.L_x_17193:
        /* <DEDUP_REMOVED lines=9> */
.L_x_17201:
[----:B------:R1:W5:Y:S01]  /*4740*/  LDG.E.U16 R0, desc[UR36][R2.64] ;  /* 0x0000002402007981 */ /* 0x000362000c1e1500 */
[----:B------:R-:W-:Y:S05]  /*4750*/  BRA `(.L_x_17197) ;  /* 0x0000000c00087947 */ /* 0x000fea0003800000 */
.L_x_17200:
        /* <DEDUP_REMOVED lines=9> */
.L_x_17203:
[----:B------:R0:W5:Y:S01]  /*47f0*/  LDG.E.U16 R0, desc[UR36][R2.64] ;  /* 0x0000002402007981 */ /* 0x000162000c1e1500 */
[----:B------:R-:W-:Y:S05]  /*4800*/  BRA `(.L_x_17197) ;  /* 0x0000000800dc7947 */ /* 0x000fea0003800000 */
.L_x_17202:
        /* <DEDUP_REMOVED lines=8> */
.L_x_17192:
        /* <DEDUP_REMOVED lines=13> */
.L_x_17206:
        /* <DEDUP_REMOVED lines=8> */
.L_x_17205:
        /* <DEDUP_REMOVED lines=27> */
.L_x_17208:
        /* <DEDUP_REMOVED lines=13> */
.L_x_17207:
[----:B------:R-:W2:Y:S02]  /*4c60*/  LDG.E.U16 R0, desc[UR36][R2.64] ;  /* 0x0000002402007981 */ /* 0x000ea4000c1e1500 */
[----:B--2---:R-:W-:-:S05]  /*4c70*/  IMAD.U32 R0, R0, 0x10000, RZ ;  /* 0x0001000000007824 */ /* 0x004fca00078e00ff */
[----:B------:R-:W-:Y:S01]  /*4c80*/  F2FP.F16.F32.PACK_AB R0, RZ, R0 ;  /* 0x00000000ff00723e */ /* 0x000fe200000000ff */
[----:B------:R-:W-:Y:S06]  /*4c90*/  BRA `(.L_x_17197) ;  /* 0x0000000400b87947 */ /* 0x000fec0003800000 */
.L_x_17204:
        /* <DEDUP_REMOVED lines=12> */
.L_x_17211:
        /* <DEDUP_REMOVED lines=21> */
.L_x_17215:
[----:B------:R-:W-:Y:S05]  /*4eb0*/  BSYNC.RECONVERGENT B1 ;  /* 0x0000000000017941 */ /* 0x000fea0003800200 */
.L_x_17214:
[----:B------:R-:W-:Y:S01]  /*4ec0*/  IMAD.SHL.U32 R0, R0, 0x100000, RZ ;  /* 0x0010000000007824 */ /* 0x000fe200078e00ff */
[----:B------:R-:W-:-:S04]  /*4ed0*/  LEA R2, R2, 0x3b800000, 0x17 ;  /* 0x3b80000002027811 */ /* 0x000fc800078eb8ff */
[----:B------:R-:W-:-:S07]  /*4ee0*/  LOP3.LUT R0, R2, R0, R7, 0xfe, !PT ;  /* 0x0000000002007212 */ /* 0x000fce00078efe07 */
.L_x_17213:
[----:B------:R-:W-:Y:S05]  /*4ef0*/  BSYNC.RECONVERGENT B0 ;  /* 0x0000000000007941 */ /* 0x000fea0003800200 */
.L_x_17212:
[----:B------:R-:W-:Y:S01]  /*4f00*/  F2FP.F16.F32.PACK_AB R0, RZ, R0 ;  /* 0x00000000ff00723e */ /* 0x000fe200000000ff */
[----:B------:R-:W-:Y:S06]  /*4f10*/  BRA `(.L_x_17197) ;  /* 0x0000000400187947 */ /* 0x000fec0003800000 */
.L_x_17210:
        /* <DEDUP_REMOVED lines=21> */
.L_x_17219:
[----:B------:R-:W-:Y:S05]  /*5070*/  BSYNC.RECONVERGENT B1 ;  /* 0x0000000000017941 */ /* 0x000fea0003800200 */
.L_x_17218:
[----:B------:R-:W-:Y:S02]  /*5080*/  SHF.L.U32 R0, R0, 0x15, RZ ;  /* 0x0000001500007819 */ /* 0x000fe400000006ff */
[----:B------:R-:W-:-:S04]  /*5090*/  LEA R2, R2, 0x37800000, 0x17 ;  /* 0x3780000002027811 */ /* 0x000fc800078eb8ff */
[----:B------:R-:W-:-:S07]  /*50a0*/  LOP3.LUT R0, R2, R0, R7, 0xfe, !PT ;  /* 0x0000000002007212 */ /* 0x000fce00078efe07 */
.L_x_17217:
[----:B------:R-:W-:Y:S05]  /*50b0*/  BSYNC.RECONVERGENT B0 ;  /* 0x0000000000007941 */ /* 0x000fea0003800200 */
.L_x_17216:
[----:B------:R-:W-:Y:S01]  /*50c0*/  F2FP.F16.F32.PACK_AB R0, RZ, R0 ;  /* 0x00000000ff00723e */ /* 0x000fe200000000ff */
[----:B------:R-:W-:Y:S06]  /*50d0*/  BRA `(.L_x_17197) ;  /* 0x0000000000a87947 */ /* 0x000fec0003800000 */
.L_x_17209:
        /* <DEDUP_REMOVED lines=14> */
.L_x_17223:
[----:B------:R-:W-:Y:S05]  /*51c0*/  BSYNC.RECONVERGENT B0 ;  /* 0x0000000000007941 */ /* 0x000fea0003800200 */
.L_x_17222:
[----:B------:R-:W-:Y:S01]  /*51d0*/  F2FP.F16.F32.PACK_AB R0, RZ, R0 ;  /* 0x00000000ff00723e */ /* 0x000fe200000000ff */
[----:B------:R-:W-:Y:S06]  /*51e0*/  BRA `(.L_x_17197) ;  /* 0x0000000000647947 */ /* 0x000fec0003800000 */
.L_x_17196:
        /* <DEDUP_REMOVED lines=16> */
.L_x_17224:
[----:B------:R-:W-:Y:S01]  /*52f0*/  PRMT R0, RZ, 0x7610, R0 ;  /* 0x00007610ff007816 */ /* 0x000fe20000000000 */
[----:B------:R-:W-:Y:S06]  /*5300*/  BRA `(.L_x_17197) ;  /* 0x00000000001c7947 */ /* 0x000fec0003800000 */
.L_x_17221:
[----:B------:R-:W2:Y:S02]  /*5310*/  LDG.E.64 R2, desc[UR36][R2.64] ;  /* 0x0000002402027981 */ /* 0x000ea4000c1e1b00 */
[----:B--2---:R-:W0:Y:S02]  /*5320*/  I2F.U64 R0, R2 ;  /* 0x0000000200007312 */ /* 0x004e240000301000 */
[----:B0-----:R-:W-:Y:S01]  /*5330*/  F2FP.F16.F32.PACK_AB R0, RZ, R0 ;  /* 0x00000000ff00723e */ /* 0x001fe200000000ff */
[----:B------:R-:W-:Y:S06]  /*5340*/  BRA `(.L_x_17197) ;  /* 0x00000000000c7947 */ /* 0x000fec0003800000 */
.L_x_17220:
[----:B------:R-:W2:Y:S02]  /*5350*/  LDG.E R2, desc[UR36][R2.64] ;  /* 0x0000002402027981 */ /* 0x000ea4000c1e1900 */
[----:B--2---:R-:W-:-:S04]  /*5360*/  I2FP.F32.U32 R0, R2 ;  /* 0x0000000200007245 */ /* 0x004fc80000201000 */
[----:B------:R-:W-:-:S07]  /*5370*/  F2FP.F16.F32.PACK_AB R0, RZ, R0 ;  /* 0x00000000ff00723e */ /* 0x000fce00000000ff */
.L_x_17197:
        /* <DEDUP_REMOVED lines=23> */
.L_x_17229:
[----:B------:R0:W-:Y:S01]  /*54f0*/  STG.E.U8 desc[UR36][R2.64], R4 ;  /* 0x0000000402007986 */ /* 0x0001e2000c101124 */
[----:B------:R-:W-:Y:S05]  /*5500*/  BRA `(.L_x_17231) ;  /* 0x0000000800fc7947 */ /* 0x000fea0003800000 */
.L_x_17228:
        /* <DEDUP_REMOVED lines=9> */
.L_x_17233:
[----:B------:R0:W-:Y:S01]  /*55a0*/  STG.E desc[UR36][R2.64], R4 ;  /* 0x0000000402007986 */ /* 0x0001e2000c101924 */
[----:B------:R-:W-:Y:S05]  /*55b0*/  BRA `(.L_x_17231) ;  /* 0x0000000800d07947 */ /* 0x000fea0003800000 */
.L_x_17232:
[----:B------:R0:W-:Y:S01]  /*55c0*/  STG.E.U16 desc[UR36][R2.64], R4 ;  /* 0x0000000402007986 */ /* 0x0001e2000c101524 */
[----:B------:R-:W-:Y:S05]  /*55d0*/  BRA `(.L_x_17231) ;  /* 0x0000000800c87947 */ /* 0x000fea0003800000 */
.L_x_17227:
        /* <DEDUP_REMOVED lines=9> */
.L_x_17235:
[----:B------:R-:W-:-:S04]  /*5670*/  I2FP.F32.U32 R0, R4 ;  /* 0x0000000400007245 */ /* 0x000fc80000201000 */
[----:B------:R-:W-:-:S05]  /*5680*/  F2FP.F16.F32.PACK_AB R0, RZ, R0 ;  /* 0x00000000ff00723e */ /* 0x000fca00000000ff */
[----:B------:R0:W-:Y:S01]  /*5690*/  STG.E.U16 desc[UR36][R2.64], R0 ;  /* 0x0000000002007986 */ /* 0x0001e2000c101524 */
[----:B------:R-:W-:Y:S05]  /*56a0*/  BRA `(.L_x_17231) ;  /* 0x0000000800947947 */ /* 0x000fea0003800000 */
.L_x_17234:
        /* <DEDUP_REMOVED lines=10> */
.L_x_17237:
[----:B------:R-:W-:-:S04]  /*5750*/  I2FP.F32.U32 R4, R4 ;  /* 0x0000000400047245 */ /* 0x000fc80000201000 */
[----:B------:R-:W-:-:S04]  /*5760*/  F2FP.F16.F32.PACK_AB R5, RZ, R4 ;  /* 0x00000004ff05723e */ /* 0x000fc800000000ff */
[----:B------:R-:W-:-:S05]  /*5770*/  PRMT R5, R5, 0x5410, RZ ;  /* 0x0000541005057816 */ /* 0x000fca00000000ff */
[----:B------:R0:W-:Y:S01]  /*5780*/  STG.E desc[UR36][R2.64], R5 ;  /* 0x0000000502007986 */ /* 0x0001e2000c101924 */
[----:B------:R-:W-:Y:S05]  /*5790*/  BRA `(.L_x_17231) ;  /* 0x0000000800587947 */ /* 0x000fea0003800000 */
.L_x_17236:
[----:B------:R-:W0:Y:S02]  /*57a0*/  I2F.F64.U32 R4, R4 ;  /* 0x0000000400047312 */ /* 0x000e240000201800 */
[----:B0-----:R0:W-:Y:S01]  /*57b0*/  STG.E.64 desc[UR36][R2.64], R4 ;  /* 0x0000000402007986 */ /* 0x0011e2000c101b24 */
[----:B------:R-:W-:Y:S05]  /*57c0*/  BRA `(.L_x_17231) ;  /* 0x00000008004c7947 */ /* 0x000fea0003800000 */
.L_x_17226:
        /* <DEDUP_REMOVED lines=12> */
.L_x_17241:
        /* <DEDUP_REMOVED lines=17> */
.L_x_17243:
[----:B------:R-:W-:Y:S05]  /*59a0*/  BSYNC.RECONVERGENT B0 ;  /* 0x0000000000007941 */ /* 0x000fea0003800200 */
.L_x_17242:
[----:B------:R0:W-:Y:S01]  /*59b0*/  STG.E.U8 desc[UR36][R2.64], R0 ;  /* 0x0000000002007986 */ /* 0x0001e2000c101124 */
[----:B------:R-:W-:Y:S05]  /*59c0*/  BRA `(.L_x_17231) ;  /* 0x0000000400cc7947 */ /* 0x000fea0003800000 */
.L_x_17240:
        /* <DEDUP_REMOVED lines=17> */
.L_x_17245:
[----:B------:R-:W-:Y:S05]  /*5ae0*/  BSYNC.RECONVERGENT B0 ;  /* 0x0000000000007941 */ /* 0x000fea0003800200 */
.L_x_17244:
[----:B------:R0:W-:Y:S01]  /*5af0*/  STG.E.U8 desc[UR36][R2.64], R0 ;  /* 0x0000000002007986 */ /* 0x0001e2000c101124 */
[----:B------:R-:W-:Y:S05]  /*5b00*/  BRA `(.L_x_17231) ;  /* 0x00000004007c7947 */ /* 0x000fea0003800000 */
.L_x_17239:
        /* <DEDUP_REMOVED lines=21> */
.L_x_17247:
[----:B------:R-:W-:-:S05]  /*5c60*/  MOV R5, RZ ;  /* 0x000000ff00057202 */ /* 0x000fca0000000f00 */
[----:B------:R0:W-:Y:S01]  /*5c70*/  STG.E.64 desc[UR36][R2.64], R4 ;  /* 0x0000000402007986 */ /* 0x0001e2000c101b24 */
[----:B------:R-:W-:Y:S05]  /*5c80*/  BRA `(.L_x_17231) ;  /* 0x00000004001c7947 */ /* 0x000fea0003800000 */
.L_x_17246:
[----:B------:R0:W-:Y:S01]  /*5c90*/  STG.E desc[UR36][R2.64], R4 ;  /* 0x0000000402007986 */ /* 0x0001e2000c101924 */
[----:B------:R-:W-:Y:S05]  /*5ca0*/  BRA `(.L_x_17231) ;  /* 0x0000000400147947 */ /* 0x000fea0003800000 */
.L_x_17238:
        /* <DEDUP_REMOVED lines=8> */
.L_x_17249:
[----:B------:R-:W0:Y:S01]  /*5d30*/  I2F.F64.U32 R4, R4 ;  /* 0x0000000400047312 */ /* 0x000e220000201800 */
[----:B------:R-:W-:-:S05]  /*5d40*/  CS2R R6, SRZ ;  /* 0x0000000000067805 */ /* 0x000fca000001ff00 */
[----:B0-----:R4:W-:Y:S01]  /*5d50*/  STG.E.128 desc[UR36][R2.64], R4 ;  /* 0x0000000402007986 */ /* 0x0019e2000c101d24 */
[----:B------:R-:W-:Y:S05]  /*5d60*/  BRA `(.L_x_17231) ;  /* 0x0000000000e47947 */ /* 0x000fea0003800000 */
.L_x_17248:
[----:B------:R-:W-:-:S09]  /*5d70*/  UISETP.NE.AND UP0, UPT, UR4, 0xf, UPT ;  /* 0x0000000f0400788c */ /* 0x000fd2000bf05270 */
[----:B------:R-:W-:Y:S05]  /*5d80*/  BRA.U !UP0, `(.L_x_17250) ;  /* 0x0000000108d07547 */ /* 0x000fea000b800000 */
[----:B------:R-:W-:-:S09]  /*5d90*/  UISETP.NE.AND UP0, UPT, UR4, 0x17, UPT ;  /* 0x000000170400788c */ /* 0x000fd2000bf05270 */
[----:B------:R-:W-:Y:S05]  /*5da0*/  BRA.U !UP0, `(.L_x_17251) ;  /* 0x0000000108847547 */ /* 0x000fea000b800000 */
[----:B------:R-:W-:-:S09]  /*5db0*/  UISETP.NE.AND UP0, UPT, UR4, 0x18, UPT ;  /* 0x000000180400788c */ /* 0x000fd2000bf05270 */
[----:B------:R-:W-:Y:S05]  /*5dc0*/  BRA.U !UP0, `(.L_x_17252) ;  /* 0x0000000108447547 */ /* 0x000fea000b800000 */
.L_x_17230:
        /* <DEDUP_REMOVED lines=16> */
.L_x_17253:
[----:B------:R-:W-:Y:S05]  /*5ed0*/  BRA `(.L_x_17231) ;  /* 0x0000000000887947 */ /* 0x000fea0003800000 */
.L_x_17252:
        /* <DEDUP_REMOVED lines=11> */
.L_x_17255:
[----:B------:R-:W-:Y:S05]  /*5f90*/  BSYNC.RECONVERGENT B0 ;  /* 0x0000000000007941 */ /* 0x000fea0003800200 */
.L_x_17254:
[----:B------:R3:W-:Y:S01]  /*5fa0*/  STG.E.U8 desc[UR36][R2.64], R5 ;  /* 0x0000000502007986 */ /* 0x0007e2000c101124 */
[----:B------:R-:W-:Y:S05]  /*5fb0*/  BRA `(.L_x_17231) ;  /* 0x0000000000507947 */ /* 0x000fea0003800000 */
.L_x_17251:
        /* <DEDUP_REMOVED lines=12> */
.L_x_17256:
[----:B------:R-:W-:Y:S01]  /*6080*/  IMAD.MOV.U32 R5, RZ, RZ, 0x7f ;  /* 0x0000007fff057424 */ /* 0x000fe200078e00ff */
[----:B------:R-:W-:-:S04]  /*6090*/  ISETP.GT.U32.AND P0, PT, R7, 0x7f800000, PT ;  /* 0x7f8000000700780c */ /* 0x000fc80003f04070 */
[----:B------:R-:W-:-:S05]  /*60a0*/  SEL R5, R5, 0x7c, P0 ;  /* 0x0000007c05057807 */ /* 0x000fca0000000000 */
[----:B------:R2:W-:Y:S01]  /*60b0*/  STG.E.U8 desc[UR36][R2.64], R5 ;  /* 0x0000000502007986 */ /* 0x0005e2000c101124 */
[----:B------:R-:W-:Y:S05]  /*60c0*/  BRA `(.L_x_17231) ;  /* 0x00000000000c7947 */ /* 0x000fea0003800000 */
.L_x_17250:
[----:B------:R-:W-:-:S04]  /*60d0*/  I2FP.F32.U32 R0, R4 ;  /* 0x0000000400007245 */ /* 0x000fc80000201000 */
[----:B------:R-:W-:-:S05]  /*60e0*/  F2FP.BF16.F32.PACK_AB R0, RZ, R0 ;  /* 0x00000000ff00723e */ /* 0x000fca00000010ff */
[----:B------:R0:W-:Y:S02]  /*60f0*/  STG.E.U16 desc[UR36][R2.64], R0 ;  /* 0x0000000002007986 */ /* 0x0001e4000c101524 */
.L_x_17231:
[----:B------:R-:W-:Y:S05]  /*6100*/  BSYNC.RECONVERGENT B6 ;  /* 0x0000000000067941 */ /* 0x000fea0003800200 */
.L_x_17225:
[----:B------:R-:W-:-:S07]  /*6110*/  IADD3 R17, PT, PT, R17, 0x80, RZ ;  /* 0x0000008011117810 */ /* 0x000fce0007ffe0ff */
.L_x_17190:
[----:B------:R-:W-:Y:S05]  /*6120*/  BSYNC.RECONVERGENT B7 ;  /* 0x0000000000077941 */ /* 0x000fea0003800200 */
.L_x_17189:
        /* <DEDUP_REMOVED lines=307> */
.L_x_17259:
        /* <DEDUP_REMOVED lines=18> */
.L_x_17263:
[----:B------:R-:W2:Y:S02]  /*7580*/  LDG.E.U8 R2, desc[UR36][R2.64] ;  /* 0x0000002402027981 */ /* 0x000ea4000c1e1100 */
[----:B--2---:R-:W-:-:S04]  /*7590*/  I2FP.F32.U32 R0, R2 ;  /* 0x0000000200007245 */ /* 0x004fc80000201000 */
[----:B------:R-:W-:Y:S01]  /*75a0*/  F2FP.F16.F32.PACK_AB R0, RZ, R0 ;  /* 0x00000000ff00723e */ /* 0x000fe200000000ff */
[----:B------:R-:W-:Y:S06]  /*75b0*/  BRA `(.L_x_17265) ;  /* 0x0000000c007c7947 */ /* 0x000fec0003800000 */
.L_x_17262:
        /* <DEDUP_REMOVED lines=10> */
.L_x_17267:
[----:B------:R-:W2:Y:S02]  /*7660*/  LDG.E R2, desc[UR36][R2.64] ;  /* 0x0000002402027981 */ /* 0x000ea4000c1e1900 */
[----:B--2---:R-:W-:-:S04]  /*7670*/  I2FP.F32.S32 R0, R2 ;  /* 0x0000000200007245 */ /* 0x004fc80000201400 */
[----:B------:R-:W-:Y:S01]  /*7680*/  F2FP.F16.F32.PACK_AB R0, RZ, R0 ;  /* 0x00000000ff00723e */ /* 0x000fe200000000ff */
[----:B------:R-:W-:Y:S06]  /*7690*/  BRA `(.L_x_17265) ;  /* 0x0000000c00447947 */ /* 0x000fec0003800000 */
.L_x_17266:
[----:B------:R-:W2:Y:S02]  /*76a0*/  LDG.E.U16 R2, desc[UR36][R2.64] ;  /* 0x0000002402027981 */ /* 0x000ea4000c1e1500 */
[----:B--2---:R-:W0:Y:S02]  /*76b0*/  I2F.S16 R0, R2 ;  /* 0x0000000200007306 */ /* 0x004e240000101400 */
[----:B0-----:R-:W-:Y:S01]  /*76c0*/  F2FP.F16.F32.PACK_AB R0, RZ, R0 ;  /* 0x00000000ff00723e */ /* 0x001fe200000000ff */
[----:B------:R-:W-:Y:S06]  /*76d0*/  BRA `(.L_x_17265) ;  /* 0x0000000c00347947 */ /* 0x000fec0003800000 */
.L_x_17261:
        /* <DEDUP_REMOVED lines=9> */
.L_x_17269:
[----:B------:R0:W5:Y:S01]  /*7770*/  LDG.E.U16 R0, desc[UR36][R2.64] ;  /* 0x0000002402007981 */ /* 0x000162000c1e1500 */
[----:B------:R-:W-:Y:S05]  /*7780*/  BRA `(.L_x_17265) ;  /* 0x0000000c00087947 */ /* 0x000fea0003800000 */
.L_x_17268:
        /* <DEDUP_REMOVED lines=9> */
.L_x_17271:
[----:B------:R1:W5:Y:S01]  /*7820*/  LDG.E.U16 R0, desc[UR36][R2.64] ;  /* 0x0000002402007981 */ /* 0x000362000c1e1500 */
[----:B------:R-:W-:Y:S05]  /*7830*/  BRA `(.L_x_17265) ;  /* 0x0000000800dc7947 */ /* 0x000fea0003800000 */
.L_x_17270:
        /* <DEDUP_REMOVED lines=8> */
.L_x_17260:
        /* <DEDUP_REMOVED lines=13> */
.L_x_17274:
        /* <DEDUP_REMOVED lines=8> */
.L_x_17273:
        /* <DEDUP_REMOVED lines=27> */
.L_x_17276:
        /* <DEDUP_REMOVED lines=13> */
.L_x_17275:
[----:B------:R-:W2:Y:S02]  /*7c90*/  LDG.E.U16 R0, desc[UR36][R2.64] ;  /* 0x0000002402007981 */ /* 0x000ea4000c1e1500 */
[----:B--2---:R-:W-:-:S05]  /*7ca0*/  IMAD.U32 R0, R0, 0x10000, RZ ;  /* 0x0001000000007824 */ /* 0x004fca00078e00ff */
[----:B------:R-:W-:Y:S01]  /*7cb0*/  F2FP.F16.F32.PACK_AB R0, RZ, R0 ;  /* 0x00000000ff00723e */ /* 0x000fe200000000ff */
[----:B------:R-:W-:Y:S06]  /*7cc0*/  BRA `(.L_x_17265) ;  /* 0x0000000400b87947 */ /* 0x000fec0003800000 */
.L_x_17272:
        /* <DEDUP_REMOVED lines=12> */
.L_x_17279:
        /* <DEDUP_REMOVED lines=21> */
.L_x_17283:
[----:B------:R-:W-:Y:S05]  /*7ee0*/  BSYNC.RECONVERGENT B1 ;  /* 0x0000000000017941 */ /* 0x000fea0003800200 */
.L_x_17282:
[----:B------:R-:W-:Y:S02]  /*7ef0*/  SHF.L.U32 R0, R0, 0x14, RZ ;  /* 0x0000001400007819 */ /* 0x000fe400000006ff */
[----:B------:R-:W-:-:S04]  /*7f00*/  LEA R2, R2, 0x3b800000, 0x17 ;  /* 0x3b80000002027811 */ /* 0x000fc800078eb8ff */
[----:B------:R-:W-:-:S07]  /*7f10*/  LOP3.LUT R0, R2, R0, R7, 0xfe, !PT ;  /* 0x0000000002007212 */ /* 0x000fce00078efe07 */
.L_x_17281:
[----:B------:R-:W-:Y:S05]  /*7f20*/  BSYNC.RECONVERGENT B0 ;  /* 0x0000000000007941 */ /* 0x000fea0003800200 */
.L_x_17280:
[----:B------:R-:W-:Y:S01]  /*7f30*/  F2FP.F16.F32.PACK_AB R0, RZ, R0 ;  /* 0x00000000ff00723e */ /* 0x000fe200000000ff */
[----:B------:R-:W-:Y:S06]  /*7f40*/  BRA `(.L_x_17265) ;  /* 0x0000000400187947 */ /* 0x000fec0003800000 */
.L_x_17278:
        /* <DEDUP_REMOVED lines=21> */
.L_x_17287:
[----:B------:R-:W-:Y:S05]  /*80a0*/  BSYNC.RECONVERGENT B1 ;  /* 0x0000000000017941 */ /* 0x000fea0003800200 */
.L_x_17286:
[----:B------:R-:W-:Y:S01]  /*80b0*/  IMAD.SHL.U32 R0, R0, 0x200000, RZ ;  /* 0x0020000000007824 */ /* 0x000fe200078e00ff */
[----:B------:R-:W-:-:S04]  /*80c0*/  LEA R2, R2, 0x37800000, 0x17 ;  /* 0x3780000002027811 */ /* 0x000fc800078eb8ff */
[----:B------:R-:W-:-:S07]  /*80d0*/  LOP3.LUT R0, R2, R0, R7, 0xfe, !PT ;  /* 0x0000000002007212 */ /* 0x000fce00078efe07 */
.L_x_17285:
[----:B------:R-:W-:Y:S05]  /*80e0*/  BSYNC.RECONVERGENT B0 ;  /* 0x0000000000007941 */ /* 0x000fea0003800200 */
.L_x_17284:
[----:B------:R-:W-:Y:S01]  /*80f0*/  F2FP.F16.F32.PACK_AB R0, RZ, R0 ;  /* 0x00000000ff00723e */ /* 0x000fe200000000ff */
[----:B------:R-:W-:Y:S06]  /*8100*/  BRA `(.L_x_17265) ;  /* 0x0000000000a87947 */ /* 0x000fec0003800000 */
.L_x_17277:
        /* <DEDUP_REMOVED lines=14> */
.L_x_17291:
[----:B------:R-:W-:Y:S05]  /*81f0*/  BSYNC.RECONVERGENT B0 ;  /* 0x0000000000007941 */ /* 0x000fea0003800200 */
.L_x_17290:
[----:B------:R-:W-:Y:S01]  /*8200*/  F2FP.F16.F32.PACK_AB R0, RZ, R0 ;  /* 0x00000000ff00723e */ /* 0x000fe200000000ff */
[----:B------:R-:W-:Y:S06]  /*8210*/  BRA `(.L_x_17265) ;  /* 0x0000000000647947 */ /* 0x000fec0003800000 */
.L_x_17264:
        /* <DEDUP_REMOVED lines=16> */
.L_x_17292:
[----:B------:R-:W-:Y:S01]  /*8320*/  PRMT R0, RZ, 0x7610, R0 ;  /* 0x00007610ff007816 */ /* 0x000fe20000000000 */
[----:B------:R-:W-:Y:S06]  /*8330*/  BRA `(.L_x_17265) ;  /* 0x00000000001c7947 */ /* 0x000fec0003800000 */
.L_x_17289:
[----:B------:R-:W2:Y:S02]  /*8340*/  LDG.E.64 R2, desc[UR36][R2.64] ;  /* 0x0000002402027981 */ /* 0x000ea4000c1e1b00 */
[----:B--2---:R-:W0:Y:S02]  /*8350*/  I2F.U64 R0, R2 ;  /* 0x0000000200007312 */ /* 0x004e240000301000 */
[----:B0-----:R-:W-:Y:S01]  /*8360*/  F2FP.F16.F32.PACK_AB R0, RZ, R0 ;  /* 0x00000000ff00723e */ /* 0x001fe200000000ff */
[----:B------:R-:W-:Y:S06]  /*8370*/  BRA `(.L_x_17265) ;  /* 0x00000000000c7947 */ /* 0x000fec0003800000 */
.L_x_17288:
[----:B------:R-:W2:Y:S02]  /*8380*/  LDG.E R2, desc[UR36][R2.64] ;  /* 0x0000002402027981 */ /* 0x000ea4000c1e1900 */
[----:B--2---:R-:W-:-:S04]  /*8390*/  I2FP.F32.U32 R0, R2 ;  /* 0x0000000200007245 */ /* 0x004fc80000201000 */
[----:B------:R-:W-:-:S07]  /*83a0*/  F2FP.F16.F32.PACK_AB R0, RZ, R0 ;  /* 0x00000000ff00723e */ /* 0x000fce00000000ff */
.L_x_17265:
        /* <DEDUP_REMOVED lines=23> */
.L_x_17297:
[----:B------:R0:W-:Y:S01]  /*8520*/  STG.E.U8 desc[UR36][R2.64], R4 ;  /* 0x0000000402007986 */ /* 0x0001e2000c101124 */
[----:B------:R-:W-:Y:S05]  /*8530*/  BRA `(.L_x_17299) ;  /* 0x0000000800fc7947 */ /* 0x000fea0003800000 */
.L_x_17296:
        /* <DEDUP_REMOVED lines=9> */
.L_x_17301:
[----:B------:R0:W-:Y:S01]  /*85d0*/  STG.E desc[UR36][R2.64], R4 ;  /* 0x0000000402007986 */ /* 0x0001e2000c101924 */
[----:B------:R-:W-:Y:S05]  /*85e0*/  BRA `(.L_x_17299) ;  /* 0x0000000800d07947 */ /* 0x000fea0003800000 */
.L_x_17300:
[----:B------:R0:W-:Y:S01]  /*85f0*/  STG.E.U16 desc[UR36][R2.64], R4 ;  /* 0x0000000402007986 */ /* 0x0001e2000c101524 */
[----:B------:R-:W-:Y:S05]  /*8600*/  BRA `(.L_x_17299) ;  /* 0x0000000800c87947 */ /* 0x000fea0003800000 */
.L_x_17295:
        /* <DEDUP_REMOVED lines=9> */
.L_x_17303:
[----:B------:R-:W-:-:S04]  /*86a0*/  I2FP.F32.U32 R0, R4 ;  /* 0x0000000400007245 */ /* 0x000fc80000201000 */
[----:B------:R-:W-:-:S05]  /*86b0*/  F2FP.F16.F32.PACK_AB R0, RZ, R0 ;  /* 0x00000000ff00723e */ /* 0x000fca00000000ff */
[----:B------:R0:W-:Y:S01]  /*86c0*/  STG.E.U16 desc[UR36][R2.64], R0 ;  /* 0x0000000002007986 */ /* 0x0001e2000c101524 */
[----:B------:R-:W-:Y:S05]  /*86d0*/  BRA `(.L_x_17299) ;  /* 0x0000000800947947 */ /* 0x000fea0003800000 */
.L_x_17302:
        /* <DEDUP_REMOVED lines=10> */
.L_x_17305:
[----:B------:R-:W-:-:S04]  /*8780*/  I2FP.F32.U32 R4, R4 ;  /* 0x0000000400047245 */ /* 0x000fc80000201000 */
[----:B------:R-:W-:-:S04]  /*8790*/  F2FP.F16.F32.PACK_AB R5, RZ, R4 ;  /* 0x00000004ff05723e */ /* 0x000fc800000000ff */
[----:B------:R-:W-:-:S05]  /*87a0*/  PRMT R5, R5, 0x5410, RZ ;  /* 0x0000541005057816 */ /* 0x000fca00000000ff */
[----:B------:R0:W-:Y:S01]  /*87b0*/  STG.E desc[UR36][R2.64], R5 ;  /* 0x0000000502007986 */ /* 0x0001e2000c101924 */
[----:B------:R-:W-:Y:S05]  /*87c0*/  BRA `(.L_x_17299) ;  /* 0x0000000800587947 */ /* 0x000fea0003800000 */
.L_x_17304:
[----:B------:R-:W0:Y:S02]  /*87d0*/  I2F.F64.U32 R4, R4 ;  /* 0x0000000400047312 */ /* 0x000e240000201800 */
[----:B0-----:R0:W-:Y:S01]  /*87e0*/  STG.E.64 desc[UR36][R2.64], R4 ;  /* 0x0000000402007986 */ /* 0x0011e2000c101b24 */
[----:B------:R-:W-:Y:S05]  /*87f0*/  BRA `(.L_x_17299) ;  /* 0x00000008004c7947 */ /* 0x000fea0003800000 */
.L_x_17294:
        /* <DEDUP_REMOVED lines=12> */
.L_x_17309:
        /* <DEDUP_REMOVED lines=17> */
.L_x_17311:
[----:B------:R-:W-:Y:S05]  /*89d0*/  BSYNC.RECONVERGENT B0 ;  /* 0x0000000000007941 */ /* 0x000fea0003800200 */
.L_x_17310:
[----:B------:R0:W-:Y:S01]  /*89e0*/  STG.E.U8 desc[UR36][R2.64], R0 ;  /* 0x0000000002007986 */ /* 0x0001e2000c101124 */
[----:B------:R-:W-:Y:S05]  /*89f0*/  BRA `(.L_x_17299) ;  /* 0x0000000400cc7947 */ /* 0x000fea0003800000 */
.L_x_17308:
        /* <DEDUP_REMOVED lines=17> */
.L_x_17313:
[----:B------:R-:W-:Y:S05]  /*8b10*/  BSYNC.RECONVERGENT B0 ;  /* 0x0000000000007941 */ /* 0x000fea0003800200 */
.L_x_17312:
[----:B------:R0:W-:Y:S01]  /*8b20*/  STG.E.U8 desc[UR36][R2.64], R0 ;  /* 0x0000000002007986 */ /* 0x0001e2000c101124 */
[----:B------:R-:W-:Y:S05]  /*8b30*/  BRA `(.L_x_17299) ;  /* 0x00000004007c7947 */ /* 0x000fea0003800000 */
.L_x_17307:
        /* <DEDUP_REMOVED lines=21> */
.L_x_17315:
[----:B------:R-:W-:-:S05]  /*8c90*/  HFMA2 R5, -RZ, RZ, 0, 0 ;  /* 0x00000000ff057431 */ /* 0x000fca00000001ff */
[----:B------:R0:W-:Y:S01]  /*8ca0*/  STG.E.64 desc[UR36][R2.64], R4 ;  /* 0x0000000402007986 */ /* 0x0001e2000c101b24 */
[----:B------:R-:W-:Y:S05]  /*8cb0*/  BRA `(.L_x_17299) ;  /* 0x00000004001c7947 */ /* 0x000fea0003800000 */
.L_x_17314:
[----:B------:R0:W-:Y:S01]  /*8cc0*/  STG.E desc[UR36][R2.64], R4 ;  /* 0x0000000402007986 */ /* 0x0001e2000c101924 */
[----:B------:R-:W-:Y:S05]  /*8cd0*/  BRA `(.L_x_17299) ;  /* 0x0000000400147947 */ /* 0x000fea0003800000 */
.L_x_17306:
        /* <DEDUP_REMOVED lines=8> */
.L_x_17317:
[----:B------:R-:W0:Y:S01]  /*8d60*/  I2F.F64.U32 R4, R4 ;  /* 0x0000000400047312 */ /* 0x000e220000201800 */
[----:B------:R-:W-:-:S05]  /*8d70*/  CS2R R6, SRZ ;  /* 0x0000000000067805 */ /* 0x000fca000001ff00 */
[----:B0-----:R4:W-:Y:S01]  /*8d80*/  STG.E.128 desc[UR36][R2.64], R4 ;  /* 0x0000000402007986 */ /* 0x0019e2000c101d24 */
[----:B------:R-:W-:Y:S05]  /*8d90*/  BRA `(.L_x_17299) ;  /* 0x0000000000e47947 */ /* 0x000fea0003800000 */
.L_x_17316:
[----:B------:R-:W-:-:S09]  /*8da0*/  UISETP.NE.AND UP0, UPT, UR4, 0xf, UPT ;  /* 0x0000000f0400788c */ /* 0x000fd2000bf05270 */
[----:B------:R-:W-:Y:S05]  /*8db0*/  BRA.U !UP0, `(.L_x_17318) ;  /* 0x0000000108d07547 */ /* 0x000fea000b800000 */
[----:B------:R-:W-:-:S09]  /*8dc0*/  UISETP.NE.AND UP0, UPT, UR4, 0x17, UPT ;  /* 0x000000170400788c */ /* 0x000fd2000bf05270 */
[----:B------:R-:W-:Y:S05]  /*8dd0*/  BRA.U !UP0, `(.L_x_17319) ;  /* 0x0000000108847547 */ /* 0x000fea000b800000 */
[----:B------:R-:W-:-:S09]  /*8de0*/  UISETP.NE.AND UP0, UPT, UR4, 0x18, UPT ;  /* 0x000000180400788c */ /* 0x000fd2000bf05270 */
[----:B------:R-:W-:Y:S05]  /*8df0*/  BRA.U !UP0, `(.L_x_17320) ;  /* 0x0000000108447547 */ /* 0x000fea000b800000 */
.L_x_17298:
        /* <DEDUP_REMOVED lines=16> */
.L_x_17321:
[----:B------:R-:W-:Y:S05]  /*8f00*/  BRA `(.L_x_17299) ;  /* 0x0000000000887947 */ /* 0x000fea0003800000 */
.L_x_17320:
        /* <DEDUP_REMOVED lines=11> */
.L_x_17323:
[----:B------:R-:W-:Y:S05]  /*8fc0*/  BSYNC.RECONVERGENT B0 ;  /* 0x0000000000007941 */ /* 0x000fea0003800200 */
.L_x_17322:
[----:B------:R3:W-:Y:S01]  /*8fd0*/  STG.E.U8 desc[UR36][R2.64], R5 ;  /* 0x0000000502007986 */ /* 0x0007e2000c101124 */
[----:B------:R-:W-:Y:S05]  /*8fe0*/  BRA `(.L_x_17299) ;  /* 0x0000000000507947 */ /* 0x000fea0003800000 */
.L_x_17319:
        /* <DEDUP_REMOVED lines=12> */
.L_x_17324:
[----:B------:R-:W-:Y:S01]  /*90b0*/  IMAD.MOV.U32 R5, RZ, RZ, 0x7f ;  /* 0x0000007fff057424 */ /* 0x000fe200078e00ff */
[----:B------:R-:W-:-:S04]  /*90c0*/  ISETP.GT.U32.AND P0, PT, R7, 0x7f800000, PT ;  /* 0x7f8000000700780c */ /* 0x000fc80003f04070 */
[----:B------:R-:W-:-:S05]  /*90d0*/  SEL R5, R5, 0x7c, P0 ;  /* 0x0000007c05057807 */ /* 0x000fca0000000000 */
[----:B------:R2:W-:Y:S01]  /*90e0*/  STG.E.U8 desc[UR36][R2.64], R5 ;  /* 0x0000000502007986 */ /* 0x0005e2000c101124 */
[----:B------:R-:W-:Y:S05]  /*90f0*/  BRA `(.L_x_17299) ;  /* 0x00000000000c7947 */ /* 0x000fea0003800000 */
.L_x_17318:
[----:B------:R-:W-:-:S04]  /*9100*/  I2FP.F32.U32 R0, R4 ;  /* 0x0000000400007245 */ /* 0x000fc80000201000 */
[----:B------:R-:W-:-:S05]  /*9110*/  F2FP.BF16.F32.PACK_AB R0, RZ, R0 ;  /* 0x00000000ff00723e */ /* 0x000fca00000010ff */
[----:B------:R0:W-:Y:S02]  /*9120*/  STG.E.U16 desc[UR36][R2.64], R0 ;  /* 0x0000000002007986 */ /* 0x0001e4000c101524 */
.L_x_17299:
[----:B------:R-:W-:Y:S05]  /*9130*/  BSYNC.RECONVERGENT B6 ;  /* 0x0000000000067941 */ /* 0x000fea0003800200 */
.L_x_17293:
[----:B------:R-:W-:-:S07]  /*9140*/  IADD3 R17, PT, PT, R17, 0x80, RZ ;  /* 0x0000008011117810 */ /* 0x000fce0007ffe0ff */
.L_x_17258:
[----:B------:R-:W-:Y:S05]  /*9150*/  BSYNC.RECONVERGENT B7 ;  /* 0x0000000000077941 */ /* 0x000fea0003800200 */
.L_x_17257:
        /* <DEDUP_REMOVED lines=306> */
.L_x_17325:
        /* <DEDUP_REMOVED lines=20> */
.L_x_17329:
[----:B------:R-:W2:Y:S02]  /*a5c0*/  LDG.E.U8 R2, desc[UR36][R2.64] ;  /* 0x0000002402027981 */ /* 0x000ea4000c1e1100 */
[----:B--2---:R-:W-:-:S04]  /*a5d0*/  I2FP.F32.U32 R0, R2 ;  /* 0x0000000200007245 */ /* 0x004fc80000201000 */
[----:B------:R-:W-:Y:S01]  /*a5e0*/  F2FP.F16.F32.PACK_AB R0, RZ, R0 ;  /* 0x00000000ff00723e */ /* 0x000fe200000000ff */
[----:B------:R-:W-:Y:S06]  /*a5f0*/  BRA `(.L_x_17331) ;  /* 0x0000000c007c7947 */ /* 0x000fec0003800000 */
.L_x_17328:
        /* <DEDUP_REMOVED lines=10> */
.L_x_17333:
[----:B------:R-:W2:Y:S02]  /*a6a0*/  LDG.E R2, desc[UR36][R2.64] ;  /* 0x0000002402027981 */ /* 0x000ea4000c1e1900 */
[----:B--2---:R-:W-:-:S04]  /*a6b0*/  I2FP.F32.S32 R0, R2 ;  /* 0x0000000200007245 */ /* 0x004fc80000201400 */
[----:B------:R-:W-:Y:S01]  /*a6c0*/  F2FP.F16.F32.PACK_AB R0, RZ, R0 ;  /* 0x00000000ff00723e */ /* 0x000fe200000000ff */
[----:B------:R-:W-:Y:S06]  /*a6d0*/  BRA `(.L_x_17331) ;  /* 0x0000000c00447947 */ /* 0x000fec0003800000 */
.L_x_17332:
[----:B------:R-:W2:Y:S02]  /*a6e0*/  LDG.E.U16 R2, desc[UR36][R2.64] ;  /* 0x0000002402027981 */ /* 0x000ea4000c1e1500 */
[----:B--2---:R-:W0:Y:S02]  /*a6f0*/  I2F.S16 R0, R2 ;  /* 0x0000000200007306 */ /* 0x004e240000101400 */
[----:B0-----:R-:W-:Y:S01]  /*a700*/  F2FP.F16.F32.PACK_AB R0, RZ, R0 ;  /* 0x00000000ff00723e */ /* 0x001fe200000000ff */
[----:B------:R-:W-:Y:S06]  /*a710*/  BRA `(.L_x_17331) ;  /* 0x0000000c00347947 */ /* 0x000fec0003800000 */
.L_x_17327:
        /* <DEDUP_REMOVED lines=9> */
.L_x_17335:
[----:B------:R1:W5:Y:S01]  /*a7b0*/  LDG.E.U16 R0, desc[UR36][R2.64] ;  /* 0x0000002402007981 */ /* 0x000362000c1e1500 */
[----:B------:R-:W-:Y:S05]  /*a7c0*/  BRA `(.L_x_17331) ;  /* 0x0000000c00087947 */ /* 0x000fea0003800000 */
.L_x_17334:
        /* <DEDUP_REMOVED lines=9> */
.L_x_17337:
[----:B------:R0:W5:Y:S01]  /*a860*/  LDG.E.U16 R0, desc[UR36][R2.64] ;  /* 0x0000002402007981 */ /* 0x000162000c1e1500 */
[----:B------:R-:W-:Y:S05]  /*a870*/  BRA `(.L_x_17331) ;  /* 0x0000000800dc7947 */ /* 0x000fea0003800000 */
.L_x_17336:
        /* <DEDUP_REMOVED lines=8> */
.L_x_17326:
        /* <DEDUP_REMOVED lines=13> */
.L_x_17340:
        /* <DEDUP_REMOVED lines=8> */
.L_x_17339:
        /* <DEDUP_REMOVED lines=27> */
.L_x_17342:
        /* <DEDUP_REMOVED lines=13> */
.L_x_17341:
[----:B------:R-:W2:Y:S02]  /*acd0*/  LDG.E.U16 R0, desc[UR36][R2.64] ;  /* 0x0000002402007981 */ /* 0x000ea4000c1e1500 */
[----:B--2---:R-:W-:-:S05]  /*ace0*/  IMAD.U32 R0, R0, 0x10000, RZ ;  /* 0x0001000000007824 */ /* 0x004fca00078e00ff */
[----:B------:R-:W-:Y:S01]  /*acf0*/  F2FP.F16.F32.PACK_AB R0, RZ, R0 ;  /* 0x00000000ff00723e */ /* 0x000fe200000000ff */
[----:B------:R-:W-:Y:S06]  /*ad00*/  BRA `(.L_x_17331) ;  /* 0x0000000400b87947 */ /* 0x000fec0003800000 */
.L_x_17338:
        /* <DEDUP_REMOVED lines=12> */
.L_x_17345:
        /* <DEDUP_REMOVED lines=21> */
.L_x_17349:
[----:B------:R-:W-:Y:S05]  /*af20*/  BSYNC.RECONVERGENT B1 ;  /* 0x0000000000017941 */ /* 0x000fea0003800200 */
.L_x_17348:
[----:B------:R-:W-:Y:S02]  /*af30*/  SHF.L.U32 R0, R0, 0x14, RZ ;  /* 0x0000001400007819 */ /* 0x000fe400000006ff */
[----:B------:R-:W-:-:S04]  /*af40*/  LEA R2, R2, 0x3b800000, 0x17 ;  /* 0x3b80000002027811 */ /* 0x000fc800078eb8ff */
[----:B------:R-:W-:-:S07]  /*af50*/  LOP3.LUT R0, R2, R0, R7, 0xfe, !PT ;  /* 0x0000000002007212 */ /* 0x000fce00078efe07 */
.L_x_17347:
[----:B------:R-:W-:Y:S05]  /*af60*/  BSYNC.RECONVERGENT B0 ;  /* 0x0000000000007941 */ /* 0x000fea0003800200 */
.L_x_17346:
[----:B------:R-:W-:Y:S01]  /*af70*/  F2FP.F16.F32.PACK_AB R0, RZ, R0 ;  /* 0x00000000ff00723e */ /* 0x000fe200000000ff */
[----:B------:R-:W-:Y:S06]  /*af80*/  BRA `(.L_x_17331) ;  /* 0x0000000400187947 */ /* 0x000fec0003800000 */
.L_x_17344:
        /* <DEDUP_REMOVED lines=21> */
.L_x_17353:
[----:B------:R-:W-:Y:S05]  /*b0e0*/  BSYNC.RECONVERGENT B1 ;  /* 0x0000000000017941 */ /* 0x000fea0003800200 */
.L_x_17352:
[----:B------:R-:W-:Y:S01]  /*b0f0*/  IMAD.SHL.U32 R0, R0, 0x200000, RZ ;  /* 0x0020000000007824 */ /* 0x000fe200078e00ff */
[----:B------:R-:W-:-:S04]  /*b100*/  LEA R2, R2, 0x37800000, 0x17 ;  /* 0x3780000002027811 */ /* 0x000fc800078eb8ff */
[----:B------:R-:W-:-:S07]  /*b110*/  LOP3.LUT R0, R2, R0, R7, 0xfe, !PT ;  /* 0x0000000002007212 */ /* 0x000fce00078efe07 */
.L_x_17351:
[----:B------:R-:W-:Y:S05]  /*b120*/  BSYNC.RECONVERGENT B0 ;  /* 0x0000000000007941 */ /* 0x000fea0003800200 */
.L_x_17350:
[----:B------:R-:W-:Y:S01]  /*b130*/  F2FP.F16.F32.PACK_AB R0, RZ, R0 ;  /* 0x00000000ff00723e */ /* 0x000fe200000000ff */
[----:B------:R-:W-:Y:S06]  /*b140*/  BRA `(.L_x_17331) ;  /* 0x0000000000a87947 */ /* 0x000fec0003800000 */
.L_x_17343:
        /* <DEDUP_REMOVED lines=14> */
.L_x_17357:
[----:B------:R-:W-:Y:S05]  /*b230*/  BSYNC.RECONVERGENT B0 ;  /* 0x0000000000007941 */ /* 0x000fea0003800200 */
.L_x_17356:
[----:B------:R-:W-:Y:S01]  /*b240*/  F2FP.F16.F32.PACK_AB R0, RZ, R0 ;  /* 0x00000000ff00723e */ /* 0x000fe200000000ff */
[----:B------:R-:W-:Y:S06]  /*b250*/  BRA `(.L_x_17331) ;  /* 0x0000000000647947 */ /* 0x000fec0003800000 */
.L_x_17330:
        /* <DEDUP_REMOVED lines=16> */
.L_x_17358:
[----:B------:R-:W-:Y:S01]  /*b360*/  PRMT R0, RZ, 0x7610, R0 ;  /* 0x00007610ff007816 */ /* 0x000fe20000000000 */
[----:B------:R-:W-:Y:S06]  /*b370*/  BRA `(.L_x_17331) ;  /* 0x00000000001c7947 */ /* 0x000fec0003800000 */
.L_x_17355:
[----:B------:R-:W2:Y:S02]  /*b380*/  LDG.E.64 R2, desc[UR36][R2.64] ;  /* 0x0000002402027981 */ /* 0x000ea4000c1e1b00 */
[----:B--2---:R-:W0:Y:S02]  /*b390*/  I2F.U64 R0, R2 ;  /* 0x0000000200007312 */ /* 0x004e240000301000 */
[----:B0-----:R-:W-:Y:S01]  /*b3a0*/  F2FP.F16.F32.PACK_AB R0, RZ, R0 ;  /* 0x00000000ff00723e */ /* 0x001fe200000000ff */
[----:B------:R-:W-:Y:S06]  /*b3b0*/  BRA `(.L_x_17331) ;  /* 0x00000000000c7947 */ /* 0x000fec0003800000 */
.L_x_17354:
[----:B------:R-:W2:Y:S02]  /*b3c0*/  LDG.E R2, desc[UR36][R2.64] ;  /* 0x0000002402027981 */ /* 0x000ea4000c1e1900 */
[----:B--2---:R-:W-:-:S04]  /*b3d0*/  I2FP.F32.U32 R0, R2 ;  /* 0x0000000200007245 */ /* 0x004fc80000201000 */
[----:B------:R-:W-:-:S07]  /*b3e0*/  F2FP.F16.F32.PACK_AB R0, RZ, R0 ;  /* 0x00000000ff00723e */ /* 0x000fce00000000ff */
.L_x_17331:
[----:B01----:R-:W0:Y:S01]  /*b3f0*/  LDC.U16 R2, c[0x0][0x592] ;  /* 0x00016480ff027b82 */ /* 0x003e220000000400 */
[----:B------:R-:W-:-:S04]  /*b400*/  UPRMT UR4, UR41, 0x9910, URZ ;  /* 0x0000991029047896 */ /* 0x000fc800080000ff */
[----:B------:R-:W-:Y:S01]  /*b410*/  UISETP.GT.AND UP0, UPT, UR4, 0x9, UPT ;  /* 0x000000090400788c */ /* 0x000fe2000bf04270 */
[----:B0-----:R-:W-:-:S05]  /*b420*/  HADD2.F32 R2, -RZ, R2.H0_H0 ;  /* 0x20000002ff027230 */ /* 0x001fca0000004100 */
[----:B------:R-:W-:-:S13]  /*b430*/  FSETP.NEU.FTZ.AND P0, PT, R2, RZ, PT ;  /* 0x000000ff0200720b */ /* 0x000fda0003f1d000 */
        /* <DEDUP_REMOVED lines=14> */
.L_x_17362:
[----:B------:R-:W-:Y:S01]  /*b520*/  STG.E.U8 desc[UR36][R16.64], R2 ;  /* 0x0000000210007986 */ /* 0x000fe2000c101124 */
[----:B------:R-:W-:Y:S05]  /*b530*/  EXIT ;  /* 0x000000000000794d */ /* 0x000fea0003800000 */
.L_x_17361:
        /* <DEDUP_REMOVED lines=9> */
.L_x_17365:
[----:B------:R-:W-:Y:S01]  /*b5d0*/  STG.E desc[UR36][R16.64], R2 ;  /* 0x0000000210007986 */ /* 0x000fe2000c101924 */
[----:B------:R-:W-:Y:S05]  /*b5e0*/  EXIT ;  /* 0x000000000000794d */ /* 0x000fea0003800000 */
.L_x_17364:
[----:B------:R-:W-:Y:S01]  /*b5f0*/  STG.E.U16 desc[UR36][R16.64], R2 ;  /* 0x0000000210007986 */ /* 0x000fe2000c101524 */
[----:B------:R-:W-:Y:S05]  /*b600*/  EXIT ;  /* 0x000000000000794d */ /* 0x000fea0003800000 */
.L_x_17360:
        /* <DEDUP_REMOVED lines=9> */
.L_x_17367:
[----:B------:R-:W-:-:S04]  /*b6a0*/  I2FP.F32.U32 R0, R2 ;  /* 0x0000000200007245 */ /* 0x000fc80000201000 */
[----:B------:R-:W-:-:S05]  /*b6b0*/  F2FP.F16.F32.PACK_AB R0, RZ, R0 ;  /* 0x00000000ff00723e */ /* 0x000fca00000000ff */
[----:B------:R-:W-:Y:S01]  /*b6c0*/  STG.E.U16 desc[UR36][R16.64], R0 ;  /* 0x0000000010007986 */ /* 0x000fe2000c101524 */
[----:B------:R-:W-:Y:S05]  /*b6d0*/  EXIT ;  /* 0x000000000000794d */ /* 0x000fea0003800000 */
.L_x_17366:
        /* <DEDUP_REMOVED lines=10> */
.L_x_17369:
[----:B------:R-:W-:-:S04]  /*b780*/  I2FP.F32.U32 R2, R2 ;  /* 0x0000000200027245 */ /* 0x000fc80000201000 */
[----:B------:R-:W-:-:S04]  /*b790*/  F2FP.F16.F32.PACK_AB R3, RZ, R2 ;  /* 0x00000002ff03723e */ /* 0x000fc800000000ff */
[----:B------:R-:W-:-:S05]  /*b7a0*/  PRMT R3, R3, 0x5410, RZ ;  /* 0x0000541003037816 */ /* 0x000fca00000000ff */
[----:B------:R-:W-:Y:S01]  /*b7b0*/  STG.E desc[UR36][R16.64], R3 ;  /* 0x0000000310007986 */ /* 0x000fe2000c101924 */
[----:B------:R-:W-:Y:S05]  /*b7c0*/  EXIT ;  /* 0x000000000000794d */ /* 0x000fea0003800000 */
.L_x_17368:
[----:B------:R-:W0:Y:S02]  /*b7d0*/  I2F.F64.U32 R2, R2 ;  /* 0x0000000200027312 */ /* 0x000e240000201800 */
[----:B0-----:R-:W-:Y:S01]  /*b7e0*/  STG.E.64 desc[UR36][R16.64], R2 ;  /* 0x0000000210007986 */ /* 0x001fe2000c101b24 */
[----:B------:R-:W-:Y:S05]  /*b7f0*/  EXIT ;  /* 0x000000000000794d */ /* 0x000fea0003800000 */
.L_x_17359:
        /* <DEDUP_REMOVED lines=12> */
.L_x_17373:
        /* <DEDUP_REMOVED lines=16> */
.L_x_17376:
[----:B------:R-:W-:-:S07]  /*b9c0*/  PRMT R8, R0, 0x7610, R8 ;  /* 0x0000761000087816 */ /* 0x000fce0000000008 */
.L_x_17375:
[----:B------:R-:W-:Y:S05]  /*b9d0*/  BSYNC.RECONVERGENT B0 ;  /* 0x0000000000007941 */ /* 0x000fea0003800200 */
.L_x_17374:
[----:B------:R-:W-:Y:S01]  /*b9e0*/  STG.E.U8 desc[UR36][R16.64], R8 ;  /* 0x0000000810007986 */ /* 0x000fe2000c101124 */
[----:B------:R-:W-:Y:S05]  /*b9f0*/  EXIT ;  /* 0x000000000000794d */ /* 0x000fea0003800000 */
.L_x_17372:
        /* <DEDUP_REMOVED lines=16> */
.L_x_17379:
[----:B------:R-:W-:-:S07]  /*bb00*/  PRMT R8, R0, 0x7610, R8 ;  /* 0x0000761000087816 */ /* 0x000fce0000000008 */
.L_x_17378:
[----:B------:R-:W-:Y:S05]  /*bb10*/  BSYNC.RECONVERGENT B0 ;  /* 0x0000000000007941 */ /* 0x000fea0003800200 */
.L_x_17377:
[----:B------:R-:W-:Y:S01]  /*bb20*/  STG.E.U8 desc[UR36][R16.64], R8 ;  /* 0x0000000810007986 */ /* 0x000fe2000c101124 */
[----:B------:R-:W-:Y:S05]  /*bb30*/  EXIT ;  /* 0x000000000000794d */ /* 0x000fea0003800000 */
.L_x_17371:
        /* <DEDUP_REMOVED lines=21> */
.L_x_17381:
[----:B------:R-:W-:-:S05]  /*bc90*/  IMAD.MOV.U32 R3, RZ, RZ, RZ ;  /* 0x000000ffff037224 */ /* 0x000fca00078e00ff */
[----:B------:R-:W-:Y:S01]  /*bca0*/  STG.E.64 desc[UR36][R16.64], R2 ;  /* 0x0000000210007986 */ /* 0x000fe2000c101b24 */
[----:B------:R-:W-:Y:S05]  /*bcb0*/  EXIT ;  /* 0x000000000000794d */ /* 0x000fea0003800000 */
.L_x_17380:
[----:B------:R-:W-:Y:S01]  /*bcc0*/  STG.E desc[UR36][R16.64], R2 ;  /* 0x0000000210007986 */ /* 0x000fe2000c101924 */
[----:B------:R-:W-:Y:S05]  /*bcd0*/  EXIT ;  /* 0x000000000000794d */ /* 0x000fea0003800000 */
.L_x_17370:
        /* <DEDUP_REMOVED lines=8> */
.L_x_17383:
[----:B------:R-:W0:Y:S01]  /*bd60*/  I2F.F64.U32 R4, R2 ;  /* 0x0000000200047312 */ /* 0x000e220000201800 */
[----:B------:R-:W-:-:S05]  /*bd70*/  CS2R R6, SRZ ;  /* 0x0000000000067805 */ /* 0x000fca000001ff00 */
[----:B0-----:R-:W-:Y:S01]  /*bd80*/  STG.E.128 desc[UR36][R16.64], R4 ;  /* 0x0000000410007986 */ /* 0x001fe2000c101d24 */
[----:B------:R-:W-:Y:S05]  /*bd90*/  EXIT ;  /* 0x000000000000794d */ /* 0x000fea0003800000 */
.L_x_17382:
[----:B------:R-:W-:-:S09]  /*bda0*/  UISETP.NE.AND UP0, UPT, UR4, 0xf, UPT ;  /* 0x0000000f0400788c */ /* 0x000fd2000bf05270 */
[----:B------:R-:W-:Y:S05]  /*bdb0*/  BRA.U !UP0, `(.L_x_17384) ;  /* 0x0000000108d47547 */ /* 0x000fea000b800000 */
[----:B------:R-:W-:-:S09]  /*bdc0*/  UISETP.NE.AND UP0, UPT, UR4, 0x17, UPT ;  /* 0x000000170400788c */ /* 0x000fd2000bf05270 */
[----:B------:R-:W-:Y:S05]  /*bdd0*/  BRA.U !UP0, `(.L_x_17385) ;  /* 0x0000000108847547 */ /* 0x000fea000b800000 */
[----:B------:R-:W-:-:S09]  /*bde0*/  UISETP.NE.AND UP0, UPT, UR4, 0x18, UPT ;  /* 0x000000180400788c */ /* 0x000fd2000bf05270 */
[----:B------:R-:W-:Y:S05]  /*bdf0*/  BRA.U !UP0, `(.L_x_17386) ;  /* 0x0000000108447547 */ /* 0x000fea000b800000 */
.L_x_17363:
        /* <DEDUP_REMOVED lines=16> */
.L_x_17387:
[----:B------:R-:W-:Y:S05]  /*bf00*/  EXIT ;  /* 0x000000000000794d */ /* 0x000fea0003800000 */
.L_x_17386:
        /* <DEDUP_REMOVED lines=11> */
.L_x_17389:
[----:B------:R-:W-:Y:S05]  /*bfc0*/  BSYNC.RECONVERGENT B0 ;  /* 0x0000000000007941 */ /* 0x000fea0003800200 */
.L_x_17388:
[----:B------:R-:W-:Y:S01]  /*bfd0*/  STG.E.U8 desc[UR36][R16.64], R3 ;  /* 0x0000000310007986 */ /* 0x000fe2000c101124 */
[----:B------:R-:W-:Y:S05]  /*bfe0*/  EXIT ;  /* 0x000000000000794d */ /* 0x000fea0003800000 */
.L_x_17385:
        /* <DEDUP_REMOVED lines=13> */
.L_x_17390:
[----:B------:R-:W-:Y:S01]  /*c0c0*/  IMAD.MOV.U32 R3, RZ, RZ, 0x7f ;  /* 0x0000007fff037424 */ /* 0x000fe200078e00ff */
[----:B------:R-:W-:-:S04]  /*c0d0*/  ISETP.GT.U32.AND P0, PT, R5, 0x7f800000, PT ;  /* 0x7f8000000500780c */ /* 0x000fc80003f04070 */
[----:B------:R-:W-:-:S05]  /*c0e0*/  SEL R3, R3, 0x7c, P0 ;  /* 0x0000007c03037807 */ /* 0x000fca0000000000 */
[----:B------:R-:W-:Y:S01]  /*c0f0*/  STG.E.U8 desc[UR36][R16.64], R3 ;  /* 0x0000000310007986 */ /* 0x000fe2000c101124 */
[----:B------:R-:W-:Y:S05]  /*c100*/  EXIT ;  /* 0x000000000000794d */ /* 0x000fea0003800000 */
.L_x_17384:
[----:B------:R-:W-:-:S04]  /*c110*/  I2FP.F32.U32 R0, R2 ;  /* 0x0000000200007245 */ /* 0x000fc80000201000 */
[----:B------:R-:W-:-:S05]  /*c120*/  F2FP.BF16.F32.PACK_AB R0, RZ, R0 ;  /* 0x00000000ff00723e */ /* 0x000fca00000010ff */
[----:B------:R-:W-:Y:S01]  /*c130*/  STG.E.U16 desc[UR36][R16.64], R0 ;  /* 0x0000000010007986 */ /* 0x000fe2000c101524 */
[----:B------:R-:W-:Y:S05]  /*c140*/  EXIT ;  /* 0x000000000000794d */ /* 0x000fea0003800000 */
.L_x_17391:
        /* <DEDUP_REMOVED lines=11> */
.L_x_43532:


//--------------------- .text._ZN2at6native27unrolled_elementwise_kernelINS0_13AUnaryFunctorIN3c104HalfES4_bZZZNS0_22logical_or_kernel_cudaERNS_14TensorIteratorEENKUlvE0_clEvENKUlvE6_clEvEUlS4_S4_E_EESt5arrayIPcLm2EELi4E23TrivialOffsetCalculatorILi1EjESF_NS0_6memory12LoadWithCastILi1EEENSG_13StoreWithCastILi1EEEEEviT_T0_T2_T3_T4_T5_ --------------------------
	.section	.text._ZN2at6native27unrolled_elementwise_kernelINS0_13AUnaryFunctorIN3c104HalfES4_bZZZNS0_22logical_or_kernel_cudaERNS_14TensorIteratorEENKUlvE0_clEvENKUlvE6_clEvEUlS4_S4_E_EESt5arrayIPcLm2EELi4E23TrivialOffsetCalculatorILi1EjESF_NS0_6memory12LoadWithCastILi1EEENSG_13StoreWithCastILi1EEEEEviT_T0_T2_T3_T4_T5_,"ax",@progbits
	.align	128
        .global         _ZN2at6native27unrolled_elementwise_kernelINS0_13AUnaryFunctorIN3c104HalfES4_bZZZNS0_22logical_or_kernel_cudaERNS_14TensorIteratorEENKUlvE0_clEvENKUlvE6_clEvEUlS4_S4_E_EESt5arrayIPcLm2EELi4E23TrivialOffsetCalculatorILi1EjESF_NS0_6memory12LoadWithCastILi1EEENSG_13StoreWithCastILi1EEEEEviT_T0_T2_T3_T4_T5_
        .type           _ZN2at6native27unrolled_elementwise_kernelINS0_13AUnaryFunctorIN3c104HalfES4_bZZZNS0_22logical_or_kernel_cudaERNS_14TensorIteratorEENKUlvE0_clEvENKUlvE6_clEvEUlS4_S4_E_EESt5arrayIPcLm2EELi4E23TrivialOffsetCalculatorILi1EjESF_NS0_6memory12LoadWithCastILi1EEENSG_13StoreWithCastILi1EEEEEviT_T0_T2_T3_T4_T5_,@function
        .size           _ZN2at6native27unrolled_elementwise_kernelINS0_13AUnaryFunctorIN3c104HalfES4_bZZZNS0_22logical_or_kernel_cudaERNS_14TensorIteratorEENKUlvE0_clEvENKUlvE6_clEvEUlS4_S4_E_EESt5arrayIPcLm2EELi4E23TrivialOffsetCalculatorILi1EjESF_NS0_6memory12LoadWithCastILi1EEENSG_13StoreWithCastILi1EEEEEviT_T0_T2_T3_T4_T5_,(.L_x_43533 - _ZN2at6native27unrolled_elementwise_kernelINS0_13AUnaryFunctorIN3c104HalfES4_bZZZNS0_22logical_or_kernel_cudaERNS_14TensorIteratorEENKUlvE0_clEvENKUlvE6_clEvEUlS4_S4_E_EESt5arrayIPcLm2EELi4E23TrivialOffsetCalculatorILi1EjESF_NS0_6memory12LoadWithCastILi1EEENSG_13StoreWithCastILi1EEEEEviT_T0_T2_T3_T4_T5_)
        .other          _ZN2at6native27unrolled_elementwise_kernelINS0_13AUnaryFunctorIN3c104HalfES4_bZZZNS0_22logical_or_kernel_cudaERNS_14TensorIteratorEENKUlvE0_clEvENKUlvE6_clEvEUlS4_S4_E_EESt5arrayIPcLm2EELi4E23TrivialOffsetCalculatorILi1EjESF_NS0_6memory12LoadWithCastILi1EEENSG_13StoreWithCastILi1EEEEEviT_T0_T2_T3_T4_T5_,@"STO_CUDA_ENTRY STV_DEFAULT"
_ZN2at6native27unrolled_elementwise_kernelINS0_13AUnaryFunctorIN3c104HalfES4_bZZZNS0_22logical_or_kernel_cudaERNS_14TensorIteratorEENKUlvE0_clEvENKUlvE6_clEvEUlS4_S4_E_EESt5arrayIPcLm2EELi4E23TrivialOffsetCalculatorILi1EjESF_NS0_6memory12LoadWithCastILi1EEENSG_13StoreWithCastILi1EEEEEviT_T0_T2_T3_T4_T5_:
.text._ZN2at6native27unrolled_elementwise_kernelINS0_13AUnaryFunctorIN3c104HalfES4_bZZZNS0_22logical_or_kernel_cudaERNS_14TensorIteratorEENKUlvE0_clEvENKUlvE6_clEvEUlS4_S4_E_EESt5arrayIPcLm2EELi4E23TrivialOffsetCalculatorILi1EjESF_NS0_6memory12LoadWithCastILi1EEENSG_13StoreWithCastILi1EEEEEviT_T0_T2_T3_T4_T5_:
        /* <DEDUP_REMOVED lines=34> */
.L_x_17397:
[----:B------:R-:W2:Y:S02]  /*0220*/  LDG.E.U8 R4, desc[UR36][R4.64] ;  /* 0x0000002404047981 */ /* 0x000ea4000c1e1100 */
[----:B--2---:R-:W-:-:S04]  /*0230*/  I2FP.F32.U32 R0, R4 ;  /* 0x0000000400007245 */ /* 0x004fc80000201000 */
[----:B------:R-:W-:-:S04]  /*0240*/  F2FP.F16.F32.PACK_AB R0, RZ, R0 ;  /* 0x00000000ff00723e */ /* 0x000fc800000000ff */
[----:B------:R-:W-:Y:S01]  /*0250*/  PRMT R22, R0, 0x7610, R22 ;  /* 0x0000761000167816 */ /* 0x000fe20000000016 */
[----:B------:R-:W-:Y:S06]  /*0260*/  BRA `(.L_x_17399) ;  /* 0x0000000c00b87947 */ /* 0x000fec0003800000 */
.L_x_17396:
        /* <DEDUP_REMOVED lines=11> */
.L_x_17401:
[----:B------:R-:W2:Y:S02]  /*0320*/  LDG.E R4, desc[UR36][R4.64] ;  /* 0x0000002404047981 */ /* 0x000ea4000c1e1900 */
[----:B--2---:R-:W-:-:S04]  /*0330*/  I2FP.F32.S32 R0, R4 ;  /* 0x0000000400007245 */ /* 0x004fc80000201400 */
[----:B------:R-:W-:-:S04]  /*0340*/  F2FP.F16.F32.PACK_AB R0, RZ, R0 ;  /* 0x00000000ff00723e */ /* 0x000fc800000000ff */
[----:B------:R-:W-:Y:S01]  /*0350*/  PRMT R22, R0, 0x7610, R22 ;  /* 0x0000761000167816 */ /* 0x000fe20000000016 */
[----:B------:R-:W-:Y:S06]  /*0360*/  BRA `(.L_x_17399) ;  /* 0x0000000c00787947 */ /* 0x000fec0003800000 */
.L_x_17400:
[----:B------:R-:W2:Y:S02]  /*0370*/  LDG.E.U16 R4, desc[UR36][R4.64] ;  /* 0x0000002404047981 */ /* 0x000ea4000c1e1500 */
[----:B--2---:R-:W0:Y:S02]  /*0380*/  I2F.S16 R0, R4 ;  /* 0x0000000400007306 */ /* 0x004e240000101400 */
[----:B0-----:R-:W-:-:S04]  /*0390*/  F2FP.F16.F32.PACK_AB R0, RZ, R0 ;  /* 0x00000000ff00723e */ /* 0x001fc800000000ff */
[----:B------:R-:W-:Y:S01]  /*03a0*/  PRMT R22, R0, 0x7610, R22 ;  /* 0x0000761000167816 */ /* 0x000fe20000000016 */
[----:B------:R-:W-:Y:S06]  /*03b0*/  BRA `(.L_x_17399) ;  /* 0x0000000c00647947 */ /* 0x000fec0003800000 */
.L_x_17395:
        /* <DEDUP_REMOVED lines=9> */
.L_x_17403:
[----:B------:R1:W5:Y:S01]  /*0450*/  LDG.E.U16 R22, desc[UR36][R4.64] ;  /* 0x0000002404167981 */ /* 0x000362000c1e1500 */
[----:B------:R-:W-:Y:S05]  /*0460*/  BRA `(.L_x_17399) ;  /* 0x0000000c00387947 */ /* 0x000fea0003800000 */
.L_x_17402:
        /* <DEDUP_REMOVED lines=9> */
.L_x_17405:
[----:B------:R0:W5:Y:S01]  /*0500*/  LDG.E.U16 R22, desc[UR36][R4.64] ;  /* 0x0000002404167981 */ /* 0x000162000c1e1500 */
[----:B------:R-:W-:Y:S05]  /*0510*/  BRA `(.L_x_17399) ;  /* 0x0000000c000c7947 */ /* 0x000fea0003800000 */
.L_x_17404:
        /* <DEDUP_REMOVED lines=9> */
.L_x_17394:
        /* <DEDUP_REMOVED lines=14> */
.L_x_17408:
        /* <DEDUP_REMOVED lines=9> */
.L_x_17407:
        /* <DEDUP_REMOVED lines=27> */
.L_x_17410:
        /* <DEDUP_REMOVED lines=15> */
.L_x_17409:
[----:B------:R-:W2:Y:S02]  /*09c0*/  LDG.E.U16 R0, desc[UR36][R4.64] ;  /* 0x0000002404007981 */ /* 0x000ea4000c1e1500 */
[----:B--2---:R-:W-:-:S05]  /*09d0*/  IMAD.U32 R0, R0, 0x10000, RZ ;  /* 0x0001000000007824 */ /* 0x004fca00078e00ff */
[----:B------:R-:W-:-:S04]  /*09e0*/  F2FP.F16.F32.PACK_AB R0, RZ, R0 ;  /* 0x00000000ff00723e */ /* 0x000fc800000000ff */
[----:B------:R-:W-:Y:S01]  /*09f0*/  PRMT R22, R0, 0x7610, R22 ;  /* 0x0000761000167816 */ /* 0x000fe20000000016 */
[----:B------:R-:W-:Y:S06]  /*0a00*/  BRA `(.L_x_17399) ;  /* 0x0000000400d07947 */ /* 0x000fec0003800000 */
.L_x_17406:
        /* <DEDUP_REMOVED lines=13> */
.L_x_17413:
        /* <DEDUP_REMOVED lines=21> */
.L_x_17417:
[----:B------:R-:W-:Y:S05]  /*0c30*/  BSYNC.RECONVERGENT B1 ;  /* 0x0000000000017941 */ /* 0x000fea0003800200 */
.L_x_17416:
[----:B------:R-:W-:Y:S01]  /*0c40*/  IMAD.SHL.U32 R0, R0, 0x100000, RZ ;  /* 0x0010000000007824 */ /* 0x000fe200078e00ff */
[----:B------:R-:W-:-:S04]  /*0c50*/  LEA R3, R3, 0x3b800000, 0x17 ;  /* 0x3b80000003037811 */ /* 0x000fc800078eb8ff */
[----:B------:R-:W-:-:S07]  /*0c60*/  LOP3.LUT R0, R3, R0, R7, 0xfe, !PT ;  /* 0x0000000003007212 */ /* 0x000fce00078efe07 */
.L_x_17415:
[----:B------:R-:W-:Y:S05]  /*0c70*/  BSYNC.RECONVERGENT B0 ;  /* 0x0000000000007941 */ /* 0x000fea0003800200 */
.L_x_17414:
[----:B------:R-:W-:-:S04]  /*0c80*/  F2FP.F16.F32.PACK_AB R0, RZ, R0 ;  /* 0x00000000ff00723e */ /* 0x000fc800000000ff */
[----:B------:R-:W-:Y:S01]  /*0c90*/  PRMT R22, R0, 0x7610, R22 ;  /* 0x0000761000167816 */ /* 0x000fe20000000016 */
[----:B------:R-:W-:Y:S06]  /*0ca0*/  BRA `(.L_x_17399) ;  /* 0x0000000400287947 */ /* 0x000fec0003800000 */
.L_x_17412:
        /* <DEDUP_REMOVED lines=21> */
.L_x_17421:
[----:B------:R-:W-:Y:S05]  /*0e00*/  BSYNC.RECONVERGENT B1 ;  /* 0x0000000000017941 */ /* 0x000fea0003800200 */
.L_x_17420:
[----:B------:R-:W-:Y:S01]  /*0e10*/  IMAD.SHL.U32 R0, R0, 0x200000, RZ ;  /* 0x0020000000007824 */ /* 0x000fe200078e00ff */
[----:B------:R-:W-:-:S04]  /*0e20*/  LEA R3, R3, 0x37800000, 0x17 ;  /* 0x3780000003037811 */ /* 0x000fc800078eb8ff */
[----:B------:R-:W-:-:S07]  /*0e30*/  LOP3.LUT R0, R3, R0, R7, 0xfe, !PT ;  /* 0x0000000003007212 */ /* 0x000fce00078efe07 */
.L_x_17419:
[----:B------:R-:W-:Y:S05]  /*0e40*/  BSYNC.RECONVERGENT B0 ;  /* 0x0000000000007941 */ /* 0x000fea0003800200 */
.L_x_17418:
[----:B------:R-:W-:-:S04]  /*0e50*/  F2FP.F16.F32.PACK_AB R0, RZ, R0 ;  /* 0x00000000ff00723e */ /* 0x000fc800000000ff */
[----:B------:R-:W-:Y:S01]  /*0e60*/  PRMT R22, R0, 0x7610, R22 ;  /* 0x0000761000167816 */ /* 0x000fe20000000016 */
[----:B------:R-:W-:Y:S06]  /*0e70*/  BRA `(.L_x_17399) ;  /* 0x0000000000b47947 */ /* 0x000fec0003800000 */
.L_x_17411:
[----:B------:R-:W-:-:S09]  /*0e80*/  UISETP.NE.AND UP0, UPT, UR4, 0x1c, UPT ;  /* 0x0000001c0400788c */ /* 0x000fd2000bf05270 */
[----:B------:R-:W-:Y:S05]  /*0e90*/  BRA.U !UP0, `(.L_x_17422) ;  /* 0x00000001089c7547 */ /* 0x000fea000b800000 */
[----:B------:R-:W-:-:S09]  /*0ea0*/  UISETP.NE.AND UP0, UPT, UR4, 0x1d, UPT ;  /* 0x0000001d0400788c */ /* 0x000fd2000bf05270 */
[----:B------:R-:W-:Y:S05]  /*0eb0*/  BRA.U !UP0, `(.L_x_17423) ;  /* 0x0000000108807547 */ /* 0x000fea000b800000 */
[----:B------:R-:W-:-:S09]  /*0ec0*/  UISETP.NE.AND UP0, UPT, UR4, 0x2c, UPT ;  /* 0x0000002c0400788c */ /* 0x000fd2000bf05270 */
[----:B------:R-:W-:Y:S05]  /*0ed0*/  BRA.U !UP0, `(.L_x_17424) ;  /* 0x0000000108487547 */ /* 0x000fea000b800000 */
.L_x_17398:
        /* <DEDUP_REMOVED lines=16> */
.L_x_17425:
[----:B------:R-:W-:Y:S01]  /*0fe0*/  PRMT R22, RZ, 0x7610, R22 ;  /* 0x00007610ff167816 */ /* 0x000fe20000000016 */
[----:B------:R-:W-:Y:S06]  /*0ff0*/  BRA `(.L_x_17399) ;  /* 0x0000000000547947 */ /* 0x000fec0003800000 */
.L_x_17424:
        /* <DEDUP_REMOVED lines=8> */
.L_x_17427:
[----:B------:R-:W-:Y:S05]  /*1080*/  BSYNC.RECONVERGENT B0 ;  /* 0x0000000000007941 */ /* 0x000fea0003800200 */
.L_x_17426:
[----:B------:R-:W-:-:S04]  /*1090*/  F2FP.F16.F32.PACK_AB R0, RZ, R0 ;  /* 0x00000000ff00723e */ /* 0x000fc800000000ff */
[----:B------:R-:W-:Y:S01]  /*10a0*/  PRMT R22, R0, 0x7610, R22 ;  /* 0x0000761000167816 */ /* 0x000fe20000000016 */
[----:B------:R-:W-:Y:S06]  /*10b0*/  BRA `(.L_x_17399) ;  /* 0x0000000000247947 */ /* 0x000fec0003800000 */
.L_x_17423:
[----:B------:R-:W2:Y:S02]  /*10c0*/  LDG.E.64 R4, desc[UR36][R4.64] ;  /* 0x0000002404047981 */ /* 0x000ea4000c1e1b00 */
[----:B--2---:R-:W0:Y:S02]  /*10d0*/  I2F.U64 R0, R4 ;  /* 0x0000000400007312 */ /* 0x004e240000301000 */
[----:B0-----:R-:W-:-:S04]  /*10e0*/  F2FP.F16.F32.PACK_AB R0, RZ, R0 ;  /* 0x00000000ff00723e */ /* 0x001fc800000000ff */
[----:B------:R-:W-:Y:S01]  /*10f0*/  PRMT R22, R0, 0x7610, R22 ;  /* 0x0000761000167816 */ /* 0x000fe20000000016 */
[----:B------:R-:W-:Y:S06]  /*1100*/  BRA `(.L_x_17399) ;  /* 0x0000000000107947 */ /* 0x000fec0003800000 */
.L_x_17422:
[----:B------:R-:W2:Y:S02]  /*1110*/  LDG.E R4, desc[UR36][R4.64] ;  /* 0x0000002404047981 */ /* 0x000ea4000c1e1900 */
[----:B--2---:R-:W-:-:S04]  /*1120*/  I2FP.F32.U32 R0, R4 ;  /* 0x0000000400007245 */ /* 0x004fc80000201000 */
[----:B------:R-:W-:-:S04]  /*1130*/  F2FP.F16.F32.PACK_AB R0, RZ, R0 ;  /* 0x00000000ff00723e */ /* 0x000fc800000000ff */
[----:B------:R-:W-:-:S07]  /*1140*/  PRMT R22, R0, 0x7610, R22 ;  /* 0x0000761000167816 */ /* 0x000fce0000000016 */
.L_x_17399:
[----:B------:R-:W-:-:S07]  /*1150*/  VIADD R17, R23, 0x80 ;  /* 0x0000008017117836 */ /* 0x000fce0000000000 */
.L_x_17393:
[----:B------:R-:W-:Y:S05]  /*1160*/  BSYNC.RECONVERGENT B6 ;  /* 0x0000000000067941 */ /* 0x000fea0003800200 */
.L_x_17392:
        /* <DEDUP_REMOVED lines=26> */
.L_x_17433:
[----:B------:R-:W2:Y:S02]  /*1310*/  LDG.E.U8 R4, desc[UR36][R4.64] ;  /* 0x0000002404047981 */ /* 0x000ea4000c1e1100 */
[----:B--2---:R-:W-:-:S04]  /*1320*/  I2FP.F32.U32 R0, R4 ;  /* 0x0000000400007245 */ /* 0x004fc80000201000 */
[----:B------:R-:W-:-:S04]  /*1330*/  F2FP.F16.F32.PACK_AB R0, RZ, R0 ;  /* 0x00000000ff00723e */ /* 0x000fc800000000ff */
[----:B------:R-:W-:Y:S01]  /*1340*/  PRMT R18, R0, 0x7610, R18 ;  /* 0x0000761000127816 */ /* 0x000fe20000000012 */
[----:B------:R-:W-:Y:S06]  /*1350*/  BRA `(.L_x_17435) ;  /* 0x0000000c00b87947 */ /* 0x000fec0003800000 */
.L_x_17432:
        /* <DEDUP_REMOVED lines=11> */
.L_x_17437:
[----:B------:R-:W2:Y:S02]  /*1410*/  LDG.E R4, desc[UR36][R4.64] ;  /* 0x0000002404047981 */ /* 0x000ea4000c1e1900 */
[----:B--2---:R-:W-:-:S04]  /*1420*/  I2FP.F32.S32 R0, R4 ;  /* 0x0000000400007245 */ /* 0x004fc80000201400 */
[----:B------:R-:W-:-:S04]  /*1430*/  F2FP.F16.F32.PACK_AB R0, RZ, R0 ;  /* 0x00000000ff00723e */ /* 0x000fc800000000ff */
[----:B------:R-:W-:Y:S01]  /*1440*/  PRMT R18, R0, 0x7610, R18 ;  /* 0x0000761000127816 */ /* 0x000fe20000000012 */
[----:B------:R-:W-:Y:S06]  /*1450*/  BRA `(.L_x_17435) ;  /* 0x0000000c00787947 */ /* 0x000fec0003800000 */
.L_x_17436:
[----:B------:R-:W2:Y:S02]  /*1460*/  LDG.E.U16 R4, desc[UR36][R4.64] ;  /* 0x0000002404047981 */ /* 0x000ea4000c1e1500 */
[----:B--2---:R-:W0:Y:S02]  /*1470*/  I2F.S16 R0, R4 ;  /* 0x0000000400007306 */ /* 0x004e240000101400 */
[----:B0-----:R-:W-:-:S04]  /*1480*/  F2FP.F16.F32.PACK_AB R0, RZ, R0 ;  /* 0x00000000ff00723e */ /* 0x001fc800000000ff */
[----:B------:R-:W-:Y:S01]  /*1490*/  PRMT R18, R0, 0x7610, R18 ;  /* 0x0000761000127816 */ /* 0x000fe20000000012 */
[----:B------:R-:W-:Y:S06]  /*14a0*/  BRA `(.L_x_17435) ;  /* 0x0000000c00647947 */ /* 0x000fec0003800000 */
.L_x_17431:
        /* <DEDUP_REMOVED lines=9> */
.L_x_17439:
[----:B------:R0:W5:Y:S01]  /*1540*/  LDG.E.U16 R18, desc[UR36][R4.64] ;  /* 0x0000002404127981 */ /* 0x000162000c1e1500 */
[----:B------:R-:W-:Y:S05]  /*1550*/  BRA `(.L_x_17435) ;  /* 0x0000000c00387947 */ /* 0x000fea0003800000 */
.L_x_17438:
        /* <DEDUP_REMOVED lines=9> */
.L_x_17441:
[----:B------:R1:W5:Y:S01]  /*15f0*/  LDG.E.U16 R18, desc[UR36][R4.64] ;  /* 0x0000002404127981 */ /* 0x000362000c1e1500 */
[----:B------:R-:W-:Y:S05]  /*1600*/  BRA `(.L_x_17435) ;  /* 0x0000000c000c7947 */ /* 0x000fea0003800000 */
.L_x_17440:
        /* <DEDUP_REMOVED lines=9> */
.L_x_17430:
        /* <DEDUP_REMOVED lines=14> */
.L_x_17444:
        /* <DEDUP_REMOVED lines=9> */
.L_x_17443:
        /* <DEDUP_REMOVED lines=27> */
.L_x_17446:
        /* <DEDUP_REMOVED lines=15> */
.L_x_17445:
[----:B------:R-:W2:Y:S02]  /*1ab0*/  LDG.E.U16 R0, desc[UR36][R4.64] ;  /* 0x0000002404007981 */ /* 0x000ea4000c1e1500 */
[----:B--2---:R-:W-:-:S05]  /*1ac0*/  IMAD.U32 R0, R0, 0x10000, RZ ;  /* 0x0001000000007824 */ /* 0x004fca00078e00ff */
[----:B------:R-:W-:-:S04]  /*1ad0*/  F2FP.F16.F32.PACK_AB R0, RZ, R0 ;  /* 0x00000000ff00723e */ /* 0x000fc800000000ff */
[----:B------:R-:W-:Y:S01]  /*1ae0*/  PRMT R18, R0, 0x7610, R18 ;  /* 0x0000761000127816 */ /* 0x000fe20000000012 */
[----:B------:R-:W-:Y:S06]  /*1af0*/  BRA `(.L_x_17435) ;  /* 0x0000000400d07947 */ /* 0x000fec0003800000 */
.L_x_17442:
        /* <DEDUP_REMOVED lines=13> */
.L_x_17449:
        /* <DEDUP_REMOVED lines=21> */
.L_x_17453:
[----:B------:R-:W-:Y:S05]  /*1d20*/  BSYNC.RECONVERGENT B1 ;  /* 0x0000000000017941 */ /* 0x000fea0003800200 */
.L_x_17452:
[----:B------:R-:W-:Y:S01]  /*1d30*/  IMAD.SHL.U32 R0, R0, 0x100000, RZ ;  /* 0x0010000000007824 */ /* 0x000fe200078e00ff */
[----:B------:R-:W-:-:S04]  /*1d40*/  LEA R3, R3, 0x3b800000, 0x17 ;  /* 0x3b80000003037811 */ /* 0x000fc800078eb8ff */
[----:B------:R-:W-:-:S07]  /*1d50*/  LOP3.LUT R0, R3, R0, R7, 0xfe, !PT ;  /* 0x0000000003007212 */ /* 0x000fce00078efe07 */
.L_x_17451:
[----:B------:R-:W-:Y:S05]  /*1d60*/  BSYNC.RECONVERGENT B0 ;  /* 0x0000000000007941 */ /* 0x000fea0003800200 */
.L_x_17450:
[----:B------:R-:W-:-:S04]  /*1d70*/  F2FP.F16.F32.PACK_AB R0, RZ, R0 ;  /* 0x00000000ff00723e */ /* 0x000fc800000000ff */
[----:B------:R-:W-:Y:S01]  /*1d80*/  PRMT R18, R0, 0x7610, R18 ;  /* 0x0000761000127816 */ /* 0x000fe20000000012 */
[----:B------:R-:W-:Y:S06]  /*1d90*/  BRA `(.L_x_17435) ;  /* 0x0000000400287947 */ /* 0x000fec0003800000 */
.L_x_17448:
        /* <DEDUP_REMOVED lines=21> */
.L_x_17457:
[----:B------:R-:W-:Y:S05]  /*1ef0*/  BSYNC.RECONVERGENT B1 ;  /* 0x0000000000017941 */ /* 0x000fea0003800200 */
.L_x_17456:
[----:B------:R-:W-:Y:S01]  /*1f00*/  IMAD.SHL.U32 R0, R0, 0x200000, RZ ;  /* 0x0020000000007824 */ /* 0x000fe200078e00ff */
[----:B------:R-:W-:-:S04]  /*1f10*/  LEA R3, R3, 0x37800000, 0x17 ;  /* 0x3780000003037811 */ /* 0x000fc800078eb8ff */
[----:B------:R-:W-:-:S07]  /*1f20*/  LOP3.LUT R0, R3, R0, R7, 0xfe, !PT ;  /* 0x0000000003007212 */ /* 0x000fce00078efe07 */
.L_x_17455:
[----:B------:R-:W-:Y:S05]  /*1f30*/  BSYNC.RECONVERGENT B0 ;  /* 0x0000000000007941 */ /* 0x000fea0003800200 */
.L_x_17454:
[----:B------:R-:W-:-:S04]  /*1f40*/  F2FP.F16.F32.PACK_AB R0, RZ, R0 ;  /* 0x00000000ff00723e */ /* 0x000fc800000000ff */
[----:B------:R-:W-:Y:S01]  /*1f50*/  PRMT R18, R0, 0x7610, R18 ;  /* 0x0000761000127816 */ /* 0x000fe20000000012 */
[----:B------:R-:W-:Y:S06]  /*1f60*/  BRA `(.L_x_17435) ;  /* 0x0000000000b47947 */ /* 0x000fec0003800000 */
.L_x_17447:
        /* <DEDUP_REMOVED lines=14> */
.L_x_17461:
[----:B------:R-:W-:Y:S05]  /*2050*/  BSYNC.RECONVERGENT B0 ;  /* 0x0000000000007941 */ /* 0x000fea0003800200 */
.L_x_17460:
[----:B------:R-:W-:-:S04]  /*2060*/  F2FP.F16.F32.PACK_AB R0, RZ, R0 ;  /* 0x00000000ff00723e */ /* 0x000fc800000000ff */
[----:B------:R-:W-:Y:S01]  /*2070*/  PRMT R18, R0, 0x7610, R18 ;  /* 0x0000761000127816 */ /* 0x000fe20000000012 */
[----:B------:R-:W-:Y:S06]  /*2080*/  BRA `(.L_x_17435) ;  /* 0x00000000006c7947 */ /* 0x000fec0003800000 */
.L_x_17434:
        /* <DEDUP_REMOVED lines=16> */
.L_x_17462:
[----:B------:R-:W-:Y:S01]  /*2190*/  PRMT R18, RZ, 0x7610, R18 ;  /* 0x00007610ff127816 */ /* 0x000fe20000000012 */
[----:B------:R-:W-:Y:S06]  /*21a0*/  BRA `(.L_x_17435) ;  /* 0x0000000000247947 */ /* 0x000fec0003800000 */
.L_x_17459:
[----:B------:R-:W2:Y:S02]  /*21b0*/  LDG.E.64 R4, desc[UR36][R4.64] ;  /* 0x0000002404047981 */ /* 0x000ea4000c1e1b00 */
[----:B--2---:R-:W0:Y:S02]  /*21c0*/  I2F.U64 R0, R4 ;  /* 0x0000000400007312 */ /* 0x004e240000301000 */
[----:B0-----:R-:W-:-:S04]  /*21d0*/  F2FP.F16.F32.PACK_AB R0, RZ, R0 ;  /* 0x00000000ff00723e */ /* 0x001fc800000000ff */
[----:B------:R-:W-:Y:S01]  /*21e0*/  PRMT R18, R0, 0x7610, R18 ;  /* 0x0000761000127816 */ /* 0x000fe20000000012 */
[----:B------:R-:W-:Y:S06]  /*21f0*/  BRA `(.L_x_17435) ;  /* 0x0000000000107947 */ /* 0x000fec0003800000 */
.L_x_17458:
[----:B------:R-:W2:Y:S02]  /*2200*/  LDG.E R4, desc[UR36][R4.64] ;  /* 0x0000002404047981 */ /* 0x000ea4000c1e1900 */
[----:B--2---:R-:W-:-:S04]  /*2210*/  I2FP.F32.U32 R0, R4 ;  /* 0x0000000400007245 */ /* 0x004fc80000201000 */
[----:B------:R-:W-:-:S04]  /*2220*/  F2FP.F16.F32.PACK_AB R0, RZ, R0 ;  /* 0x00000000ff00723e */ /* 0x000fc800000000ff */
[----:B------:R-:W-:-:S07]  /*2230*/  PRMT R18, R0, 0x7610, R18 ;  /* 0x0000761000127816 */ /* 0x000fce0000000012 */
.L_x_17435:
[----:B------:R-:W-:-:S07]  /*2240*/  VIADD R17, R17, 0x80 ;  /* 0x0000008011117836 */ /* 0x000fce0000000000 */
.L_x_17429:
[----:B------:R-:W-:Y:S05]  /*2250*/  BSYNC.RECONVERGENT B6 ;  /* 0x0000000000067941 */ /* 0x000fea0003800200 */
.L_x_17428:
        /* <DEDUP_REMOVED lines=26> */
.L_x_17468:
[----:B------:R-:W2:Y:S02]  /*2400*/  LDG.E.U8 R4, desc[UR36][R4.64] ;  /* 0x0000002404047981 */ /* 0x000ea4000c1e1100 */
[----:B--2---:R-:W-:-:S04]  /*2410*/  I2FP.F32.U32 R0, R4 ;  /* 0x0000000400007245 */ /* 0x004fc80000201000 */
[----:B------:R-:W-:-:S04]  /*2420*/  F2FP.F16.F32.PACK_AB R0, RZ, R0 ;  /* 0x00000000ff00723e */ /* 0x000fc800000000ff */
[----:B------:R-:W-:Y:S01]  /*2430*/  PRMT R25, R0, 0x7610, R25 ;  /* 0x0000761000197816 */ /* 0x000fe20000000019 */
[----:B------:R-:W-:Y:S06]  /*2440*/  BRA `(.L_x_17470) ;  /* 0x0000000c00b87947 */ /* 0x000fec0003800000 */
.L_x_17467:
        /* <DEDUP_REMOVED lines=11> */
.L_x_17472:
[----:B------:R-:W2:Y:S02]  /*2500*/  LDG.E R4, desc[UR36][R4.64] ;  /* 0x0000002404047981 */ /* 0x000ea4000c1e1900 */
[----:B--2---:R-:W-:-:S04]  /*2510*/  I2FP.F32.S32 R0, R4 ;  /* 0x0000000400007245 */ /* 0x004fc80000201400 */
[----:B------:R-:W-:-:S04]  /*2520*/  F2FP.F16.F32.PACK_AB R0, RZ, R0 ;  /* 0x00000000ff00723e */ /* 0x000fc800000000ff */
[----:B------:R-:W-:Y:S01]  /*2530*/  PRMT R25, R0, 0x7610, R25 ;  /* 0x0000761000197816 */ /* 0x000fe20000000019 */
[----:B------:R-:W-:Y:S06]  /*2540*/  BRA `(.L_x_17470) ;  /* 0x0000000c00787947 */ /* 0x000fec0003800000 */
.L_x_17471:
[----:B------:R-:W2:Y:S02]  /*2550*/  LDG.E.U16 R4, desc[UR36][R4.64] ;  /* 0x0000002404047981 */ /* 0x000ea4000c1e1500 */
[----:B--2---:R-:W0:Y:S02]  /*2560*/  I2F.S16 R0, R4 ;  /* 0x0000000400007306 */ /* 0x004e240000101400 */
[----:B0-----:R-:W-:-:S04]  /*2570*/  F2FP.F16.F32.PACK_AB R0, RZ, R0 ;  /* 0x00000000ff00723e */ /* 0x001fc800000000ff */
[----:B------:R-:W-:Y:S01]  /*2580*/  PRMT R25, R0, 0x7610, R25 ;  /* 0x0000761000197816 */ /* 0x000fe20000000019 */
[----:B------:R-:W-:Y:S06]  /*2590*/  BRA `(.L_x_17470) ;  /* 0x0000000c00647947 */ /* 0x000fec0003800000 */
.L_x_17466:
        /* <DEDUP_REMOVED lines=9> */
.L_x_17474:
[----:B------:R0:W5:Y:S01]  /*2630*/  LDG.E.U16 R25, desc[UR36][R4.64] ;  /* 0x0000002404197981 */ /* 0x000162000c1e1500 */
[----:B------:R-:W-:Y:S05]  /*2640*/  BRA `(.L_x_17470) ;  /* 0x0000000c00387947 */ /* 0x000fea0003800000 */
.L_x_17473:
        /* <DEDUP_REMOVED lines=9> */
.L_x_17476:
[----:B------:R1:W5:Y:S01]  /*26e0*/  LDG.E.U16 R25, desc[UR36][R4.64] ;  /* 0x0000002404197981 */ /* 0x000362000c1e1500 */
[----:B------:R-:W-:Y:S05]  /*26f0*/  BRA `(.L_x_17470) ;  /* 0x0000000c000c7947 */ /* 0x000fea0003800000 */
.L_x_17475:
        /* <DEDUP_REMOVED lines=9> */
.L_x_17465:
        /* <DEDUP_REMOVED lines=14> */
.L_x_17479:
        /* <DEDUP_REMOVED lines=9> */
.L_x_17478:
        /* <DEDUP_REMOVED lines=27> */
.L_x_17481:
        /* <DEDUP_REMOVED lines=15> */
.L_x_17480:
[----:B------:R-:W2:Y:S02]  /*2ba0*/  LDG.E.U16 R0, desc[UR36][R4.64] ;  /* 0x0000002404007981 */ /* 0x000ea4000c1e1500 */
[----:B--2---:R-:W-:-:S05]  /*2bb0*/  IMAD.U32 R0, R0, 0x10000, RZ ;  /* 0x0001000000007824 */ /* 0x004fca00078e00ff */
[----:B------:R-:W-:-:S04]  /*2bc0*/  F2FP.F16.F32.PACK_AB R0, RZ, R0 ;  /* 0x00000000ff00723e */ /* 0x000fc800000000ff */
[----:B------:R-:W-:Y:S01]  /*2bd0*/  PRMT R25, R0, 0x7610, R25 ;  /* 0x0000761000197816 */ /* 0x000fe20000000019 */
[----:B------:R-:W-:Y:S06]  /*2be0*/  BRA `(.L_x_17470) ;  /* 0x0000000400d07947 */ /* 0x000fec0003800000 */
.L_x_17477:
        /* <DEDUP_REMOVED lines=13> */
.L_x_17484:
        /* <DEDUP_REMOVED lines=21> */
.L_x_17488:
[----:B------:R-:W-:Y:S05]  /*2e10*/  BSYNC.RECONVERGENT B1 ;  /* 0x0000000000017941 */ /* 0x000fea0003800200 */
.L_x_17487:
[----:B------:R-:W-:Y:S01]  /*2e20*/  IMAD.SHL.U32 R0, R0, 0x100000, RZ ;  /* 0x0010000000007824 */ /* 0x000fe200078e00ff */
[----:B------:R-:W-:-:S04]  /*2e30*/  LEA R3, R3, 0x3b800000, 0x17 ;  /* 0x3b80000003037811 */ /* 0x000fc800078eb8ff */
[----:B------:R-:W-:-:S07]  /*2e40*/  LOP3.LUT R0, R3, R0, R7, 0xfe, !PT ;  /* 0x0000000003007212 */ /* 0x000fce00078efe07 */
.L_x_17486:
[----:B------:R-:W-:Y:S05]  /*2e50*/  BSYNC.RECONVERGENT B0 ;  /* 0x0000000000007941 */ /* 0x000fea0003800200 */
.L_x_17485:
[----:B------:R-:W-:-:S04]  /*2e60*/  F2FP.F16.F32.PACK_AB R0, RZ, R0 ;  /* 0x00000000ff00723e */ /* 0x000fc800000000ff */
[----:B------:R-:W-:Y:S01]  /*2e70*/  PRMT R25, R0, 0x7610, R25 ;  /* 0x0000761000197816 */ /* 0x000fe20000000019 */
[----:B------:R-:W-:Y:S06]  /*2e80*/  BRA `(.L_x_17470) ;  /* 0x0000000400287947 */ /* 0x000fec0003800000 */
.L_x_17483:
        /* <DEDUP_REMOVED lines=21> */
.L_x_17492:
[----:B------:R-:W-:Y:S05]  /*2fe0*/  BSYNC.RECONVERGENT B1 ;  /* 0x0000000000017941 */ /* 0x000fea0003800200 */
.L_x_17491:
[----:B------:R-:W-:Y:S01]  /*2ff0*/  IMAD.SHL.U32 R0, R0, 0x200000, RZ ;  /* 0x0020000000007824 */ /* 0x000fe200078e00ff */
[----:B------:R-:W-:-:S04]  /*3000*/  LEA R3, R3, 0x37800000, 0x17 ;  /* 0x3780000003037811 */ /* 0x000fc800078eb8ff */
[----:B------:R-:W-:-:S07]  /*3010*/  LOP3.LUT R0, R3, R0, R7, 0xfe, !PT ;  /* 0x0000000003007212 */ /* 0x000fce00078efe07 */
.L_x_17490:
[----:B------:R-:W-:Y:S05]  /*3020*/  BSYNC.RECONVERGENT B0 ;  /* 0x0000000000007941 */ /* 0x000fea0003800200 */
.L_x_17489:
[----:B------:R-:W-:-:S04]  /*3030*/  F2FP.F16.F32.PACK_AB R0, RZ, R0 ;  /* 0x00000000ff00723e */ /* 0x000fc800000000ff */
[----:B------:R-:W-:Y:S01]  /*3040*/  PRMT R25, R0, 0x7610, R25 ;  /* 0x0000761000197816 */ /* 0x000fe20000000019 */
[----:B------:R-:W-:Y:S06]  /*3050*/  BRA `(.L_x_17470) ;  /* 0x0000000000b47947 */ /* 0x000fec0003800000 */
.L_x_17482:
        /* <DEDUP_REMOVED lines=14> */
.L_x_17496:
[----:B------:R-:W-:Y:S05]  /*3140*/  BSYNC.RECONVERGENT B0 ;  /* 0x0000000000007941 */ /* 0x000fea0003800200 */
.L_x_17495:
[----:B------:R-:W-:-:S04]  /*3150*/  F2FP.F16.F32.PACK_AB R0, RZ, R0 ;  /* 0x00000000ff00723e */ /* 0x000fc800000000ff */
[----:B------:R-:W-:Y:S01]  /*3160*/  PRMT R25, R0, 0x7610, R25 ;  /* 0x0000761000197816 */ /* 0x000fe20000000019 */
[----:B------:R-:W-:Y:S06]  /*3170*/  BRA `(.L_x_17470) ;  /* 0x00000000006c7947 */ /* 0x000fec0003800000 */
.L_x_17469:
        /* <DEDUP_REMOVED lines=16> */
.L_x_17497:
[----:B------:R-:W-:Y:S01]  /*3280*/  PRMT R25, RZ, 0x7610, R25 ;  /* 0x00007610ff197816 */ /* 0x000fe20000000019 */
[----:B------:R-:W-:Y:S06]  /*3290*/  BRA `(.L_x_17470) ;  /* 0x0000000000247947 */ /* 0x000fec0003800000 */
.L_x_17494:
[----:B------:R-:W2:Y:S02]  /*32a0*/  LDG.E.64 R4, desc[UR36][R4.64] ;  /* 0x0000002404047981 */ /* 0x000ea4000c1e1b00 */
[----:B--2---:R-:W0:Y:S02]  /*32b0*/  I2F.U64 R0, R4 ;  /* 0x0000000400007312 */ /* 0x004e240000301000 */
[----:B0-----:R-:W-:-:S04]  /*32c0*/  F2FP.F16.F32.PACK_AB R0, RZ, R0 ;  /* 0x00000000ff00723e */ /* 0x001fc800000000ff */
[----:B------:R-:W-:Y:S01]  /*32d0*/  PRMT R25, R0, 0x7610, R25 ;  /* 0x0000761000197816 */ /* 0x000fe20000000019 */
[----:B------:R-:W-:Y:S06]  /*32e0*/  BRA `(.L_x_17470) ;  /* 0x0000000000107947 */ /* 0x000fec0003800000 */
.L_x_17493:
[----:B------:R-:W2:Y:S02]  /*32f0*/  LDG.E R4, desc[UR36][R4.64] ;  /* 0x0000002404047981 */ /* 0x000ea4000c1e1900 */
[----:B--2---:R-:W-:-:S04]  /*3300*/  I2FP.F32.U32 R0, R4 ;  /* 0x0000000400007245 */ /* 0x004fc80000201000 */
[----:B------:R-:W-:-:S04]  /*3310*/  F2FP.F16.F32.PACK_AB R0, RZ, R0 ;  /* 0x00000000ff00723e */ /* 0x000fc800000000ff */
[----:B------:R-:W-:-:S07]  /*3320*/  PRMT R25, R0, 0x7610, R25 ;  /* 0x0000761000197816 */ /* 0x000fce0000000019 */
.L_x_17470:
[----:B------:R-:W-:-:S07]  /*3330*/  VIADD R17, R17, 0x80 ;  /* 0x0000008011117836 */ /* 0x000fce0000000000 */
.L_x_17464:
[----:B------:R-:W-:Y:S05]  /*3340*/  BSYNC.RECONVERGENT B6 ;  /* 0x0000000000067941 */ /* 0x000fea0003800200 */
.L_x_17463:
        /* <DEDUP_REMOVED lines=25> */
.L_x_17503:
[----:B------:R-:W2:Y:S02]  /*34e0*/  LDG.E.U8 R4, desc[UR36][R4.64] ;  /* 0x0000002404047981 */ /* 0x000ea4000c1e1100 */
[----:B--2---:R-:W-:-:S04]  /*34f0*/  I2FP.F32.U32 R0, R4 ;  /* 0x0000000400007245 */ /* 0x004fc80000201000 */
[----:B------:R-:W-:Y:S01]  /*3500*/  F2FP.F16.F32.PACK_AB R0, RZ, R0 ;  /* 0x00000000ff00723e */ /* 0x000fe200000000ff */
[----:B------:R-:W-:Y:S06]  /*3510*/  BRA `(.L_x_17499) ;  /* 0x0000000c00807947 */ /* 0x000fec0003800000 */
.L_x_17502:
        /* <DEDUP_REMOVED lines=10> */
.L_x_17506:
[----:B------:R-:W2:Y:S02]  /*35c0*/  LDG.E R4, desc[UR36][R4.64] ;  /* 0x0000002404047981 */ /* 0x000ea4000c1e1900 */
[----:B--2---:R-:W-:-:S04]  /*35d0*/  I2FP.F32.S32 R0, R4 ;  /* 0x0000000400007245 */ /* 0x004fc80000201400 */
[----:B------:R-:W-:Y:S01]  /*35e0*/  F2FP.F16.F32.PACK_AB R0, RZ, R0 ;  /* 0x00000000ff00723e */ /* 0x000fe200000000ff */
[----:B------:R-:W-:Y:S06]  /*35f0*/  BRA `(.L_x_17499) ;  /* 0x0000000c00487947 */ /* 0x000fec0003800000 */
.L_x_17505:
[----:B------:R-:W2:Y:S02]  /*3600*/  LDG.E.U16 R4, desc[UR36][R4.64] ;  /* 0x0000002404047981 */ /* 0x000ea4000c1e1500 */
[----:B--2---:R-:W0:Y:S02]  /*3610*/  I2F.S16 R0, R4 ;  /* 0x0000000400007306 */ /* 0x004e240000101400 */
[----:B0-----:R-:W-:Y:S01]  /*3620*/  F2FP.F16.F32.PACK_AB R0, RZ, R0 ;  /* 0x00000000ff00723e */ /* 0x001fe200000000ff */
[----:B------:R-:W-:Y:S06]  /*3630*/  BRA `(.L_x_17499) ;  /* 0x0000000c00387947 */ /* 0x000fec0003800000 */
.L_x_17501:
        /* <DEDUP_REMOVED lines=9> */
.L_x_17508:
[----:B------:R2:W5:Y:S01]  /*36d0*/  LDG.E.U16 R0, desc[UR36][R4.64] ;  /* 0x0000002404007981 */ /* 0x000562000c1e1500 */
[----:B------:R-:W-:Y:S05]  /*36e0*/  BRA `(.L_x_17499) ;  /* 0x0000000c000c7947 */ /* 0x000fea0003800000 */
.L_x_17507:
        /* <DEDUP_REMOVED lines=9> */
.L_x_17510:
[----:B------:R3:W5:Y:S01]  /*3780*/  LDG.E.U16 R0, desc[UR36][R4.64] ;  /* 0x0000002404007981 */ /* 0x000762000c1e1500 */
[----:B------:R-:W-:Y:S05]  /*3790*/  BRA `(.L_x_17499) ;  /* 0x0000000800e07947 */ /* 0x000fea0003800000 */
.L_x_17509:
        /* <DEDUP_REMOVED lines=8> */
.L_x_17500:
        /* <DEDUP_REMOVED lines=13> */
.L_x_17513:
        /* <DEDUP_REMOVED lines=8> */
.L_x_17512:
        /* <DEDUP_REMOVED lines=27> */
.L_x_17515:
        /* <DEDUP_REMOVED lines=14> */
.L_x_17514:
[----:B------:R-:W2:Y:S02]  /*3c00*/  LDG.E.U16 R0, desc[UR36][R4.64] ;  /* 0x0000002404007981 */ /* 0x000ea4000c1e1500 */
[----:B--2---:R-:W-:-:S05]  /*3c10*/  IMAD.U32 R0, R0, 0x10000, RZ ;  /* 0x0001000000007824 */ /* 0x004fca00078e00ff */
[----:B------:R-:W-:Y:S01]  /*3c20*/  F2FP.F16.F32.PACK_AB R0, RZ, R0 ;  /* 0x00000000ff00723e */ /* 0x000fe200000000ff */
[----:B------:R-:W-:Y:S06]  /*3c30*/  BRA `(.L_x_17499) ;  /* 0x0000000400b87947 */ /* 0x000fec0003800000 */
.L_x_17511:
        /* <DEDUP_REMOVED lines=12> */
.L_x_17518:
        /* <DEDUP_REMOVED lines=21> */
.L_x_17522:
[----:B------:R-:W-:Y:S05]  /*3e50*/  BSYNC.RECONVERGENT B1 ;  /* 0x0000000000017941 */ /* 0x000fea0003800200 */
.L_x_17521:
[----:B------:R-:W-:Y:S01]  /*3e60*/  IMAD.SHL.U32 R0, R0, 0x100000, RZ ;  /* 0x0010000000007824 */ /* 0x000fe200078e00ff */
[----:B------:R-:W-:-:S04]  /*3e70*/  LEA R3, R3, 0x3b800000, 0x17 ;  /* 0x3b80000003037811 */ /* 0x000fc800078eb8ff */
[----:B------:R-:W-:-:S07]  /*3e80*/  LOP3.LUT R0, R3, R0, R7, 0xfe, !PT ;  /* 0x0000000003007212 */ /* 0x000fce00078efe07 */
.L_x_17520:
[----:B------:R-:W-:Y:S05]  /*3e90*/  BSYNC.RECONVERGENT B0 ;  /* 0x0000000000007941 */ /* 0x000fea0003800200 */
.L_x_17519:
[----:B------:R-:W-:Y:S01]  /*3ea0*/  F2FP.F16.F32.PACK_AB R0, RZ, R0 ;  /* 0x00000000ff00723e */ /* 0x000fe200000000ff */
[----:B------:R-:W-:Y:S06]  /*3eb0*/  BRA `(.L_x_17499) ;  /* 0x0000000400187947 */ /* 0x000fec0003800000 */
.L_x_17517:
        /* <DEDUP_REMOVED lines=21> */
.L_x_17526:
[----:B------:R-:W-:Y:S05]  /*4010*/  BSYNC.RECONVERGENT B1 ;  /* 0x0000000000017941 */ /* 0x000fea0003800200 */
.L_x_17525:
[----:B------:R-:W-:Y:S01]  /*4020*/  IMAD.SHL.U32 R0, R0, 0x200000, RZ ;  /* 0x0020000000007824 */ /* 0x000fe200078e00ff */
[----:B------:R-:W-:-:S04]  /*4030*/  LEA R3, R3, 0x37800000, 0x17 ;  /* 0x3780000003037811 */ /* 0x000fc800078eb8ff */
[----:B------:R-:W-:-:S07]  /*4040*/  LOP3.LUT R0, R3, R0, R7, 0xfe, !PT ;  /* 0x0000000003007212 */ /* 0x000fce00078efe07 */
.L_x_17524:
[----:B------:R-:W-:Y:S05]  /*4050*/  BSYNC.RECONVERGENT B0 ;  /* 0x0000000000007941 */ /* 0x000fea0003800200 */
.L_x_17523:
[----:B------:R-:W-:Y:S01]  /*4060*/  F2FP.F16.F32.PACK_AB R0, RZ, R0 ;  /* 0x00000000ff00723e */ /* 0x000fe200000000ff */
[----:B------:R-:W-:Y:S06]  /*4070*/  BRA `(.L_x_17499) ;  /* 0x0000000000a87947 */ /* 0x000fec0003800000 */
.L_x_17516:
        /* <DEDUP_REMOVED lines=14> */
.L_x_17530:
[----:B------:R-:W-:Y:S05]  /*4160*/  BSYNC.RECONVERGENT B0 ;  /* 0x0000000000007941 */ /* 0x000fea0003800200 */
.L_x_17529:
[----:B------:R-:W-:Y:S01]  /*4170*/  F2FP.F16.F32.PACK_AB R0, RZ, R0 ;  /* 0x00000000ff00723e */ /* 0x000fe200000000ff */
[----:B------:R-:W-:Y:S06]  /*4180*/  BRA `(.L_x_17499) ;  /* 0x0000000000647947 */ /* 0x000fec0003800000 */
.L_x_17504:
        /* <DEDUP_REMOVED lines=16> */
.L_x_17531:
[----:B------:R-:W-:Y:S01]  /*4290*/  PRMT R0, RZ, 0x7610, R0 ;  /* 0x00007610ff007816 */ /* 0x000fe20000000000 */
[----:B------:R-:W-:Y:S06]  /*42a0*/  BRA `(.L_x_17499) ;  /* 0x00000000001c7947 */ /* 0x000fec0003800000 */
.L_x_17528:
[----:B------:R-:W2:Y:S02]  /*42b0*/  LDG.E.64 R4, desc[UR36][R4.64] ;  /* 0x0000002404047981 */ /* 0x000ea4000c1e1b00 */
[----:B--2---:R-:W0:Y:S02]  /*42c0*/  I2F.U64 R0, R4 ;  /* 0x0000000400007312 */ /* 0x004e240000301000 */
[----:B0-----:R-:W-:Y:S01]  /*42d0*/  F2FP.F16.F32.PACK_AB R0, RZ, R0 ;  /* 0x00000000ff00723e */ /* 0x001fe200000000ff */
[----:B------:R-:W-:Y:S06]  /*42e0*/  BRA `(.L_x_17499) ;  /* 0x00000000000c7947 */ /* 0x000fec0003800000 */
.L_x_17527:
[----:B------:R-:W2:Y:S02]  /*42f0*/  LDG.E R4, desc[UR36][R4.64] ;  /* 0x0000002404047981 */ /* 0x000ea4000c1e1900 */
[----:B--2---:R-:W-:-:S04]  /*4300*/  I2FP.F32.U32 R0, R4 ;  /* 0x0000000400007245 */ /* 0x004fc80000201000 */
[----:B------:R-:W-:-:S07]  /*4310*/  F2FP.F16.F32.PACK_AB R0, RZ, R0 ;  /* 0x00000000ff00723e */ /* 0x000fce00000000ff */
.L_x_17499:
[----:B------:R-:W-:Y:S05]  /*4320*/  BSYNC.RECONVERGENT B6 ;  /* 0x0000000000067941 */ /* 0x000fea0003800200 */
.L_x_17498:
[----:B------:R-:W4:Y:S01]  /*4330*/  LDC.U8 R17, c[0x0][0x3a4] ;  /* 0x0000e900ff117b82 */ /* 0x000f220000000000 */
[CC--:B------:R-:W-:Y:S01]  /*4340*/  ISETP.GE.AND P3, PT, R23.reuse, R16.reuse, PT ;  /* 0x000000101700720c */ /* 0x0c0fe20003f66270 */
[C---:B------:R-:W-:Y:S01]  /*4350*/  VIADD R3, R23.reuse, 0x100 ;  /* 0x0000010017037836 */ /* 0x040fe20000000000 */
[----:B------:R-:W-:Y:S01]  /*4360*/  BSSY.RECONVERGENT B0, `(.L_x_17532) ;  /* 0x000000d000007945 */ /* 0x000fe20003800200 */
[C---:B0123--:R-:W-:Y:S02]  /*4370*/  VIADD R5, R23.reuse, 0x180 ;  /* 0x0000018017057836 */ /* 0x04ffe40000000000 */
[----:B------:R-:W-:Y:S01]  /*4380*/  VIADD R19, R23, 0x80 ;  /* 0x0000008017137836 */ /* 0x000fe20000000000 */
[-C--:B------:R-:W-:Y:S02]  /*4390*/  ISETP.GE.AND P1, PT, R3, R16.reuse, PT ;  /* 0x000000100300720c */ /* 0x080fe40003f26270 */
[-C--:B------:R-:W-:Y:S02]  /*43a0*/  ISETP.GE.AND P2, PT, R5, R16.reuse, PT ;  /* 0x000000100500720c */ /* 0x080fe40003f46270 */
[----:B------:R-:W-:-:S03]  /*43b0*/  ISETP.GE.AND P4, PT, R19, R16, PT ;  /* 0x000000101300720c */ /* 0x000fc60003f86270 */
[----:B------:R-:W-:Y:S10]  /*43c0*/  @P3 BRA `(.L_x_17533) ;  /* 0x0000000000183947 */ /* 0x000ff40003800000 */
[----:B------:R-:W0:Y:S02]  /*43d0*/  LDC.U16 R3, c[0x0][0x386] ;  /* 0x0000e180ff037b82 */ /* 0x000e240000000400 */
[----:B0-----:R-:W-:-:S05]  /*43e0*/  HADD2.F32 R3, -RZ, R3.H0_H0 ;  /* 0x20000003ff037230 */ /* 0x001fca0000004100 */
[----:B------:R-:W-:-:S13]  /*43f0*/  FSETP.NEU.FTZ.AND P0, PT, R3, RZ, PT ;  /* 0x000000ff0300720b */ /* 0x000fda0003f1d000 */
[----:B-----5:R-:W-:-:S05]  /*4400*/  @!P0 HADD2.F32 R22, -RZ, R22.H0_H0 ;  /* 0x20000016ff168230 */ /* 0x020fca0000004100 */
[----:B------:R-:W-:-:S04]  /*4410*/  FSETP.NEU.OR P0, PT, R22, RZ, P0 ;  /* 0x000000ff1600720b */ /* 0x000fc8000070d400 */
[----:B------:R-:W-:-:S09]  /*4420*/  SEL R5, RZ, 0x1, !P0 ;  /* 0x00000001ff057807 */ /* 0x000fd20004000000 */
.L_x_17533:
[----:B------:R-:W-:Y:S05]  /*4430*/  BSYNC.RECONVERGENT B0 ;  /* 0x0000000000007941 */ /* 0x000fea0003800200 */
.L_x_17532:
[----:B------:R-:W-:Y:S04]  /*4440*/  BSSY.RECONVERGENT B0, `(.L_x_17534) ;  /* 0x0000008000007945 */ /* 0x000fe80003800200 */
[----:B------:R-:W-:Y:S05]  /*4450*/  @P4 BRA `(.L_x_17535) ;  /* 0x0000000000184947 */ /* 0x000fea0003800000 */
[----:B------:R-:W0:Y:S02]  /*4460*/  LDC.U16 R3, c[0x0][0x386] ;  /* 0x0000e180ff037b82 */ /* 0x000e240000000400 */
[----:B0-----:R-:W-:-:S05]  /*4470*/  HADD2.F32 R3, -RZ, R3.H0_H0 ;  /* 0x20000003ff037230 */ /* 0x001fca0000004100 */
[----:B------:R-:W-:-:S13]  /*4480*/  FSETP.NEU.FTZ.AND P0, PT, R3, RZ, PT ;  /* 0x000000ff0300720b */ /* 0x000fda0003f1d000 */
[----:B-----5:R-:W-:-:S05]  /*4490*/  @!P0 HADD2.F32 R18, -RZ, R18.H0_H0 ;  /* 0x20000012ff128230 */ /* 0x020fca0000004100 */
[----:B------:R-:W-:-:S04]  /*44a0*/  FSETP.NEU.OR P0, PT, R18, RZ, P0 ;  /* 0x000000ff1200720b */ /* 0x000fc8000070d400 */
[----:B------:R-:W-:-:S09]  /*44b0*/  SEL R24, RZ, 0x1, !P0 ;  /* 0x00000001ff187807 */ /* 0x000fd20004000000 */
.L_x_17535:
[----:B------:R-:W-:Y:S05]  /*44c0*/  BSYNC.RECONVERGENT B0 ;  /* 0x0000000000007941 */ /* 0x000fea0003800200 */
.L_x_17534:
        /* <DEDUP_REMOVED lines=8> */
.L_x_17537:
[----:B------:R-:W-:Y:S05]  /*4550*/  BSYNC.RECONVERGENT B0 ;  /* 0x0000000000007941 */ /* 0x000fea0003800200 */
.L_x_17536:
        /* <DEDUP_REMOVED lines=8> */
.L_x_17539:
[----:B------:R-:W-:Y:S05]  /*45e0*/  BSYNC.RECONVERGENT B0 ;  /* 0x0000000000007941 */ /* 0x000fea0003800200 */
.L_x_17538:
[----:B------:R-:W-:Y:S04]  /*45f0*/  BSSY.RECONVERGENT B6, `(.L_x_17540) ;  /* 0x00000ff000067945 */ /* 0x000fe80003800200 */
[----:B------:R-:W-:Y:S05]  /*4600*/  @P3 BRA `(.L_x_17541) ;  /* 0x0000000c00f43947 */ /* 0x000fea0003800000 */
[----:B------:R-:W0:Y:S01]  /*4610*/  LDCU UR4, c[0x0][0x3a8] ;  /* 0x00007500ff0477ac */ /* 0x000e220008000800 */
[----:B------:R-:W1:Y:S01]  /*4620*/  LDC.64 R8, c[0x0][0x388] ;  /* 0x0000e200ff087b82 */ /* 0x000e620000000a00 */
[----:B-----5:R-:W-:Y:S01]  /*4630*/  IMAD R0, R2, 0x200, R23 ;  /* 0x0000020002007824 */ /* 0x020fe200078e0217 */
[----:B----4-:R-:W-:-:S03]  /*4640*/  PRMT R4, R17, 0x9910, RZ ;  /* 0x0000991011047816 */ /* 0x010fc600000000ff */
        /* <DEDUP_REMOVED lines=17> */
.L_x_17545:
[----:B------:R0:W-:Y:S01]  /*4760*/  STG.E.U8 desc[UR36][R8.64], R5 ;  /* 0x0000000508007986 */ /* 0x0001e2000c101124 */
[----:B------:R-:W-:Y:S01]  /*4770*/  IMAD.MOV.U32 R23, RZ, RZ, R19 ;  /* 0x000000ffff177224 */ /* 0x000fe200078e0013 */
[----:B------:R-:W-:Y:S06]  /*4780*/  BRA `(.L_x_17541) ;  /* 0x0000000c00947947 */ /* 0x000fec0003800000 */
.L_x_17544:
        /* <DEDUP_REMOVED lines=11> */
.L_x_17548:
[----:B------:R2:W-:Y:S01]  /*4840*/  STG.E desc[UR36][R8.64], R5 ;  /* 0x0000000508007986 */ /* 0x0005e2000c101924 */
[----:B------:R-:W-:Y:S01]  /*4850*/  IMAD.MOV.U32 R23, RZ, RZ, R19 ;  /* 0x000000ffff177224 */ /* 0x000fe200078e0013 */
[----:B------:R-:W-:Y:S06]  /*4860*/  BRA `(.L_x_17541) ;  /* 0x0000000c005c7947 */ /* 0x000fec0003800000 */
.L_x_17547:
[----:B------:R0:W-:Y:S01]  /*4870*/  STG.E.U16 desc[UR36][R8.64], R5 ;  /* 0x0000000508007986 */ /* 0x0001e2000c101524 */
[----:B------:R-:W-:Y:S01]  /*4880*/  IMAD.MOV.U32 R23, RZ, RZ, R19 ;  /* 0x000000ffff177224 */ /* 0x000fe200078e0013 */
[----:B------:R-:W-:Y:S06]  /*4890*/  BRA `(.L_x_17541) ;  /* 0x0000000c00507947 */ /* 0x000fec0003800000 */
.L_x_17543:
        /* <DEDUP_REMOVED lines=10> */
.L_x_17550:
[----:B------:R-:W0:Y:S01]  /*4940*/  I2F.S16 R0, R5 ;  /* 0x0000000500007306 */ /* 0x000e220000101400 */
[----:B------:R-:W-:Y:S01]  /*4950*/  IMAD.MOV.U32 R23, RZ, RZ, R19 ;  /* 0x000000ffff177224 */ /* 0x000fe200078e0013 */
[----:B0-----:R-:W-:-:S05]  /*4960*/  F2FP.F16.F32.PACK_AB R0, RZ, R0 ;  /* 0x00000000ff00723e */ /* 0x001fca00000000ff */
[----:B------:R0:W-:Y:S01]  /*4970*/  STG.E.U16 desc[UR36][R8.64], R0 ;  /* 0x0000000008007986 */ /* 0x0001e2000c101524 */
[----:B------:R-:W-:Y:S05]  /*4980*/  BRA `(.L_x_17541) ;  /* 0x0000000c00147947 */ /* 0x000fea0003800000 */
.L_x_17549:
        /* <DEDUP_REMOVED lines=11> */
.L_x_17552:
[----:B------:R-:W0:Y:S01]  /*4a40*/  I2F.S16 R5, R5 ;  /* 0x0000000500057306 */ /* 0x000e220000101400 */
[----:B------:R-:W-:Y:S01]  /*4a50*/  IMAD.MOV.U32 R23, RZ, RZ, R19 ;  /* 0x000000ffff177224 */ /* 0x000fe200078e0013 */
[----:B0-----:R-:W-:-:S04]  /*4a60*/  F2FP.F16.F32.PACK_AB R3, RZ, R5 ;  /* 0x00000005ff03723e */ /* 0x001fc800000000ff */
[----:B------:R-:W-:-:S05]  /*4a70*/  PRMT R3, R3, 0x5410, RZ ;  /* 0x0000541003037816 */ /* 0x000fca00000000ff */
[----:B------:R0:W-:Y:S01]  /*4a80*/  STG.E desc[UR36][R8.64], R3 ;  /* 0x0000000308007986 */ /* 0x0001e2000c101924 */
[----:B------:R-:W-:Y:S05]  /*4a90*/  BRA `(.L_x_17541) ;  /* 0x0000000800d07947 */ /* 0x000fea0003800000 */
.L_x_17551:
[----:B------:R-:W0:Y:S01]  /*4aa0*/  I2F.F64.S16 R4, R5 ;  /* 0x0000000500047312 */ /* 0x000e220000101c00 */
[----:B------:R-:W-:Y:S01]  /*4ab0*/  IMAD.MOV.U32 R23, RZ, RZ, R19 ;  /* 0x000000ffff177224 */ /* 0x000fe200078e0013 */
[----:B0-----:R0:W-:Y:S01]  /*4ac0*/  STG.E.64 desc[UR36][R8.64], R4 ;  /* 0x0000000408007986 */ /* 0x0011e2000c101b24 */
[----:B------:R-:W-:Y:S05]  /*4ad0*/  BRA `(.L_x_17541) ;  /* 0x0000000800c07947 */ /* 0x000fea0003800000 */
.L_x_17542:
        /* <DEDUP_REMOVED lines=13> */
.L_x_17555:
[----:B------:R-:W0:Y:S01]  /*4bb0*/  I2F.F64.S16 R4, R5 ;  /* 0x0000000500047312 */ /* 0x000e220000101c00 */
[----:B------:R-:W-:Y:S01]  /*4bc0*/  CS2R R6, SRZ ;  /* 0x0000000000067805 */ /* 0x000fe2000001ff00 */
[----:B------:R-:W-:-:S04]  /*4bd0*/  IMAD.MOV.U32 R23, RZ, RZ, R19 ;  /* 0x000000ffff177224 */ /* 0x000fc800078e0013 */
[----:B0-----:R0:W-:Y:S01]  /*4be0*/  STG.E.128 desc[UR36][R8.64], R4 ;  /* 0x0000000408007986 */ /* 0x0011e2000c101d24 */
[----:B------:R-:W-:Y:S05]  /*4bf0*/  BRA `(.L_x_17541) ;  /* 0x0000000800787947 */ /* 0x000fea0003800000 */
.L_x_17554:
        /* <DEDUP_REMOVED lines=19> */
.L_x_17559:
[----:B------:R-:W-:Y:S05]  /*4d30*/  BSYNC.RECONVERGENT B0 ;  /* 0x0000000000007941 */ /* 0x000fea0003800200 */
.L_x_17558:
[----:B------:R-:W-:Y:S01]  /*4d40*/  LOP3.LUT R7, R0, 0x80, R7, 0xf8, !PT ;  /* 0x0000008000077812 */ /* 0x000fe200078ef807 */
[----:B------:R-:W-:-:S04]  /*4d50*/  IMAD.MOV.U32 R23, RZ, RZ, R19 ;  /* 0x000000ffff177224 */ /* 0x000fc800078e0013 */
[----:B------:R0:W-:Y:S01]  /*4d60*/  STG.E.U8 desc[UR36][R8.64], R7 ;  /* 0x0000000708007986 */ /* 0x0001e2000c101124 */
[----:B------:R-:W-:Y:S05]  /*4d70*/  BRA `(.L_x_17541) ;  /* 0x0000000800187947 */ /* 0x000fea0003800000 */
.L_x_17557:
        /* <DEDUP_REMOVED lines=15> */
.L_x_17561:
[----:B------:R-:W-:Y:S05]  /*4e70*/  BSYNC.RECONVERGENT B0 ;  /* 0x0000000000007941 */ /* 0x000fea0003800200 */
.L_x_17560:
[----:B------:R-:W-:Y:S01]  /*4e80*/  LOP3.LUT R7, R0, 0x80, R7, 0xf8, !PT ;  /* 0x0000008000077812 */ /* 0x000fe200078ef807 */
[----:B------:R-:W-:-:S04]  /*4e90*/  IMAD.MOV.U32 R23, RZ, RZ, R19 ;  /* 0x000000ffff177224 */ /* 0x000fc800078e0013 */
[----:B------:R0:W-:Y:S01]  /*4ea0*/  STG.E.U8 desc[UR36][R8.64], R7 ;  /* 0x0000000708007986 */ /* 0x0001e2000c101124 */
[----:B------:R-:W-:Y:S05]  /*4eb0*/  BRA `(.L_x_17541) ;  /* 0x0000000400c87947 */ /* 0x000fea0003800000 */
.L_x_17556:
[----:B------:R-:W0:Y:S01]  /*4ec0*/  I2F.S16 R0, R5 ;  /* 0x0000000500007306 */ /* 0x000e220000101400 */
[----:B------:R-:W-:Y:S01]  /*4ed0*/  IMAD.MOV.U32 R23, RZ, RZ, R19 ;  /* 0x000000ffff177224 */ /* 0x000fe200078e0013 */
[----:B0-----:R-:W-:-:S05]  /*4ee0*/  F2FP.BF16.F32.PACK_AB R0, RZ, R0 ;  /* 0x00000000ff00723e */ /* 0x001fca00000010ff */
[----:B------:R0:W-:Y:S01]  /*4ef0*/  STG.E.U16 desc[UR36][R8.64], R0 ;  /* 0x0000000008007986 */ /* 0x0001e2000c101524 */
[----:B------:R-:W-:Y:S05]  /*4f00*/  BRA `(.L_x_17541) ;  /* 0x0000000400b47947 */ /* 0x000fea0003800000 */
.L_x_17553:
        /* <DEDUP_REMOVED lines=11> */
.L_x_17564:
        /* <DEDUP_REMOVED lines=13> */
.L_x_17567:
[----:B------:R-:W-:-:S04]  /*5090*/  SHF.R.U32.HI R0, RZ, 0x14, R3 ;  /* 0x00000014ff007819 */ /* 0x000fc80000011603 */
[----:B------:R-:W-:-:S04]  /*50a0*/  LOP3.LUT R0, R0, 0x1, RZ, 0xc0, !PT ;  /* 0x0000000100007812 */ /* 0x000fc800078ec0ff */
[----:B------:R-:W-:-:S04]  /*50b0*/  IADD3 R0, PT, PT, R3, 0x487ffff, R0 ;  /* 0x0487ffff03007810 */ /* 0x000fc80007ffe000 */
[----:B------:R-:W-:-:S04]  /*50c0*/  SHF.R.U32.HI R0, RZ, 0x14, R0 ;  /* 0x00000014ff007819 */ /* 0x000fc80000011600 */
[----:B------:R-:W-:-:S07]  /*50d0*/  LOP3.LUT R0, R0, 0xff, RZ, 0xc0, !PT ;  /* 0x000000ff00007812 */ /* 0x000fce00078ec0ff */
.L_x_17568:
[----:B------:R-:W-:-:S04]  /*50e0*/  SHF.R.U32.HI R3, RZ, 0x18, R3 ;  /* 0x00000018ff037819 */ /* 0x000fc80000011603 */
[----:B------:R-:W-:-:S04]  /*50f0*/  LOP3.LUT R0, R0, 0x80, R3, 0xf8, !PT ;  /* 0x0000008000007812 */ /* 0x000fc800078ef803 */
[----:B------:R-:W-:-:S07]  /*5100*/  PRMT R4, R0, 0x7610, R4 ;  /* 0x0000761000047816 */ /* 0x000fce0000000004 */
.L_x_17566:
[----:B------:R-:W-:Y:S05]  /*5110*/  BSYNC.RECONVERGENT B0 ;  /* 0x0000000000007941 */ /* 0x000fea0003800200 */
.L_x_17565:
[----:B------:R0:W-:Y:S01]  /*5120*/  STG.E.U8 desc[UR36][R8.64], R4 ;  /* 0x0000000408007986 */ /* 0x0001e2000c101124 */
[----:B------:R-:W-:Y:S01]  /*5130*/  IMAD.MOV.U32 R23, RZ, RZ, R19 ;  /* 0x000000ffff177224 */ /* 0x000fe200078e0013 */
[----:B------:R-:W-:Y:S06]  /*5140*/  BRA `(.L_x_17541) ;  /* 0x0000000400247947 */ /* 0x000fec0003800000 */
.L_x_17563:
        /* <DEDUP_REMOVED lines=13> */
.L_x_17571:
[----:B------:R-:W-:-:S04]  /*5220*/  SHF.R.U32.HI R0, RZ, 0x15, R3 ;  /* 0x00000015ff007819 */ /* 0x000fc80000011603 */
[----:B------:R-:W-:-:S04]  /*5230*/  LOP3.LUT R0, R0, 0x1, RZ, 0xc0, !PT ;  /* 0x0000000100007812 */ /* 0x000fc800078ec0ff */
[----:B------:R-:W-:-:S04]  /*5240*/  IADD3 R0, PT, PT, R3, 0x88fffff, R0 ;  /* 0x088fffff03007810 */ /* 0x000fc80007ffe000 */
[----:B------:R-:W-:-:S04]  /*5250*/  SHF.R.U32.HI R0, RZ, 0x15, R0 ;  /* 0x00000015ff007819 */ /* 0x000fc80000011600 */
[----:B------:R-:W-:-:S07]  /*5260*/  LOP3.LUT R0, R0, 0xff, RZ, 0xc0, !PT ;  /* 0x000000ff00007812 */ /* 0x000fce00078ec0ff */
.L_x_17572:
[----:B------:R-:W-:-:S04]  /*5270*/  SHF.R.U32.HI R3, RZ, 0x18, R3 ;  /* 0x00000018ff037819 */ /* 0x000fc80000011603 */
[----:B------:R-:W-:-:S04]  /*5280*/  LOP3.LUT R0, R0, 0x80, R3, 0xf8, !PT ;  /* 0x0000008000007812 */ /* 0x000fc800078ef803 */
[----:B------:R-:W-:-:S07]  /*5290*/  PRMT R4, R0, 0x7610, R4 ;  /* 0x0000761000047816 */ /* 0x000fce0000000004 */
.L_x_17570:
[----:B------:R-:W-:Y:S05]  /*52a0*/  BSYNC.RECONVERGENT B0 ;  /* 0x0000000000007941 */ /* 0x000fea0003800200 */
.L_x_17569:
[----:B------:R0:W-:Y:S01]  /*52b0*/  STG.E.U8 desc[UR36][R8.64], R4 ;  /* 0x0000000408007986 */ /* 0x0001e2000c101124 */
[----:B------:R-:W-:Y:S01]  /*52c0*/  IMAD.MOV.U32 R23, RZ, RZ, R19 ;  /* 0x000000ffff177224 */ /* 0x000fe200078e0013 */
[----:B------:R-:W-:Y:S06]  /*52d0*/  BRA `(.L_x_17541) ;  /* 0x0000000000c07947 */ /* 0x000fec0003800000 */
.L_x_17562:
[----:B------:R-:W-:-:S13]  /*52e0*/  ISETP.NE.AND P0, PT, R0, 0x1c, PT ;  /* 0x0000001c0000780c */ /* 0x000fda0003f05270 */
[----:B------:R-:W-:Y:S05]  /*52f0*/  @!P0 BRA `(.L_x_17573) ;  /* 0x0000000000b08947 */ /* 0x000fea0003800000 */
[----:B------:R-:W-:-:S13]  /*5300*/  ISETP.NE.AND P0, PT, R0, 0x1d, PT ;  /* 0x0000001d0000780c */ /* 0x000fda0003f05270 */
[----:B------:R-:W-:Y:S05]  /*5310*/  @!P0 BRA `(.L_x_17574) ;  /* 0x0000000000948947 */ /* 0x000fea0003800000 */
[----:B------:R-:W-:-:S13]  /*5320*/  ISETP.NE.AND P0, PT, R0, 0x2c, PT ;  /* 0x0000002c0000780c */ /* 0x000fda0003f05270 */
[----:B------:R-:W-:Y:S05]  /*5330*/  @!P0 BRA `(.L_x_17575) ;  /* 0x0000000000488947 */ /* 0x000fea0003800000 */
.L_x_17546:
        /* <DEDUP_REMOVED lines=16> */
.L_x_17576:
[----:B------:R-:W-:Y:S01]  /*5440*/  IMAD.MOV.U32 R23, RZ, RZ, R19 ;  /* 0x000000ffff177224 */ /* 0x000fe200078e0013 */
[----:B------:R-:W-:Y:S06]  /*5450*/  BRA `(.L_x_17541) ;  /* 0x0000000000607947 */ /* 0x000fec0003800000 */
.L_x_17575:
        /* <DEDUP_REMOVED lines=17> */
.L_x_17574:
[--C-:B------:R-:W-:Y:S01]  /*5570*/  SHF.R.S32.HI R7, RZ, 0x1f, R5.reuse ;  /* 0x0000001fff077819 */ /* 0x100fe20000011405 */
[----:B------:R-:W-:Y:S02]  /*5580*/  IMAD.MOV.U32 R6, RZ, RZ, R5 ;  /* 0x000000ffff067224 */ /* 0x000fe400078e0005 */
[----:B------:R-:W-:-:S03]  /*5590*/  IMAD.MOV.U32 R23, RZ, RZ, R19 ;  /* 0x000000ffff177224 */ /* 0x000fc600078e0013 */
[----:B------:R0:W-:Y:S01]  /*55a0*/  STG.E.64 desc[UR36][R8.64], R6 ;  /* 0x0000000608007986 */ /* 0x0001e2000c101b24 */
[----:B------:R-:W-:Y:S05]  /*55b0*/  BRA `(.L_x_17541) ;  /* 0x0000000000087947 */ /* 0x000fea0003800000 */
.L_x_17573:
[----:B------:R0:W-:Y:S01]  /*55c0*/  STG.E desc[UR36][R8.64], R5 ;  /* 0x0000000508007986 */ /* 0x0001e2000c101924 */
[----:B------:R-:W-:-:S07]  /*55d0*/  IMAD.MOV.U32 R23, RZ, RZ, R19 ;  /* 0x000000ffff177224 */ /* 0x000fce00078e0013 */
.L_x_17541:
[----:B------:R-:W-:Y:S05]  /*55e0*/  BSYNC.RECONVERGENT B6 ;  /* 0x0000000000067941 */ /* 0x000fea0003800200 */
.L_x_17540:
[----:B------:R-:W-:Y:S01]  /*55f0*/  ISETP.GE.AND P0, PT, R23, R16, PT ;  /* 0x000000101700720c */ /* 0x000fe20003f06270 */
[----:B------:R-:W-:-:S12]  /*5600*/  BSSY.RECONVERGENT B6, `(.L_x_17577) ;  /* 0x00001ce000067945 */ /* 0x000fd80003800200 */
[----:B------:R-:W-:Y:S05]  /*5610*/  @P0 BRA `(.L_x_17578) ;  /* 0x0000001c00300947 */ /* 0x000fea0003800000 */
[----:B------:R-:W1:Y:S01]  /*5620*/  LDCU UR4, c[0x0][0x3a8] ;  /* 0x00007500ff0477ac */ /* 0x000e620008000800 */
[----:B0-23--:R-:W0:Y:S01]  /*5630*/  LDC.64 R4, c[0x0][0x388] ;  /* 0x0000e200ff047b82 */ /* 0x00de220000000a00 */
[----:B-----5:R-:W-:Y:S01]  /*5640*/  IMAD R0, R2, 0x200, R23 ;  /* 0x0000020002007824 */ /* 0x020fe200078e0217 */
[----:B-1--4-:R-:W-:-:S03]  /*5650*/  PRMT R6, R17, 0x9910, RZ ;  /* 0x0000991011067816 */ /* 0x012fc600000000ff */
        /* <DEDUP_REMOVED lines=16> */
.L_x_17582:
[----:B------:R3:W-:Y:S01]  /*5760*/  STG.E.U8 desc[UR36][R4.64], R24 ;  /* 0x0000001804007986 */ /* 0x0007e2000c101124 */
[----:B------:R-:W-:Y:S05]  /*5770*/  BRA `(.L_x_17584) ;  /* 0x0000000c00387947 */ /* 0x000fea0003800000 */
.L_x_17581:
        /* <DEDUP_REMOVED lines=9> */
.L_x_17586:
[----:B------:R2:W-:Y:S01]  /*5810*/  STG.E desc[UR36][R4.64], R24 ;  /* 0x0000001804007986 */ /* 0x0005e2000c101924 */
[----:B------:R-:W-:Y:S05]  /*5820*/  BRA `(.L_x_17584) ;  /* 0x0000000c000c7947 */ /* 0x000fea0003800000 */
.L_x_17585:
[----:B------:R0:W-:Y:S01]  /*5830*/  STG.E.U16 desc[UR36][R4.64], R24 ;  /* 0x0000001804007986 */ /* 0x0001e2000c101524 */
[----:B------:R-:W-:Y:S05]  /*5840*/  BRA `(.L_x_17584) ;  /* 0x0000000c00047947 */ /* 0x000fea0003800000 */
.L_x_17580:
        /* <DEDUP_REMOVED lines=9> */
.L_x_17588:
[----:B------:R-:W0:Y:S02]  /*58e0*/  I2F.S16 R0, R24 ;  /* 0x0000001800007306 */ /* 0x000e240000101400 */
[----:B0-----:R-:W-:-:S05]  /*58f0*/  F2FP.F16.F32.PACK_AB R0, RZ, R0 ;  /* 0x00000000ff00723e */ /* 0x001fca00000000ff */
[----:B------:R0:W-:Y:S01]  /*5900*/  STG.E.U16 desc[UR36][R4.64], R0 ;  /* 0x0000000004007986 */ /* 0x0001e2000c101524 */
[----:B------:R-:W-:Y:S05]  /*5910*/  BRA `(.L_x_17584) ;  /* 0x0000000800d07947 */ /* 0x000fea0003800000 */
.L_x_17587:
        /* <DEDUP_REMOVED lines=10> */
.L_x_17590:
[----:B------:R-:W0:Y:S02]  /*59c0*/  I2F.S16 R24, R24 ;  /* 0x0000001800187306 */ /* 0x000e240000101400 */
[----:B0-----:R-:W-:-:S04]  /*59d0*/  F2FP.F16.F32.PACK_AB R3, RZ, R24 ;  /* 0x00000018ff03723e */ /* 0x001fc800000000ff */
[----:B------:R-:W-:-:S05]  /*59e0*/  PRMT R3, R3, 0x5410, RZ ;  /* 0x0000541003037816 */ /* 0x000fca00000000ff */
[----:B------:R0:W-:Y:S01]  /*59f0*/  STG.E desc[UR36][R4.64], R3 ;  /* 0x0000000304007986 */ /* 0x0001e2000c101924 */
[----:B------:R-:W-:Y:S05]  /*5a00*/  BRA `(.L_x_17584) ;  /* 0x0000000800947947 */ /* 0x000fea0003800000 */
.L_x_17589:
[----:B------:R-:W0:Y:S02]  /*5a10*/  I2F.F64.S16 R24, R24 ;  /* 0x0000001800187312 */ /* 0x000e240000101c00 */
[----:B0-----:R0:W-:Y:S01]  /*5a20*/  STG.E.64 desc[UR36][R4.64], R24 ;  /* 0x0000001804007986 */ /* 0x0011e2000c101b24 */
[----:B------:R-:W-:Y:S05]  /*5a30*/  BRA `(.L_x_17584) ;  /* 0x0000000800887947 */ /* 0x000fea0003800000 */
.L_x_17579:
        /* <DEDUP_REMOVED lines=12> */
.L_x_17594:
        /* <DEDUP_REMOVED lines=18> */
.L_x_17597:
[----:B------:R-:W-:-:S04]  /*5c20*/  SHF.R.U32.HI R3, RZ, 0x18, R7 ;  /* 0x00000018ff037819 */ /* 0x000fc80000011607 */
[----:B------:R-:W-:-:S07]  /*5c30*/  LOP3.LUT R0, R0, 0x80, R3, 0xf8, !PT ;  /* 0x0000008000007812 */ /* 0x000fce00078ef803 */
.L_x_17596:
[----:B------:R-:W-:Y:S05]  /*5c40*/  BSYNC.RECONVERGENT B0 ;  /* 0x0000000000007941 */ /* 0x000fea0003800200 */
.L_x_17595:
[----:B------:R0:W-:Y:S01]  /*5c50*/  STG.E.U8 desc[UR36][R4.64], R0 ;  /* 0x0000000004007986 */ /* 0x0001e2000c101124 */
[----:B------:R-:W-:Y:S05]  /*5c60*/  BRA `(.L_x_17584) ;  /* 0x0000000400fc7947 */ /* 0x000fea0003800000 */
.L_x_17593:
        /* <DEDUP_REMOVED lines=18> */
.L_x_17600:
[----:B------:R-:W-:-:S04]  /*5d90*/  SHF.R.U32.HI R3, RZ, 0x18, R7 ;  /* 0x00000018ff037819 */ /* 0x000fc80000011607 */
[----:B------:R-:W-:-:S07]  /*5da0*/  LOP3.LUT R0, R0, 0x80, R3, 0xf8, !PT ;  /* 0x0000008000007812 */ /* 0x000fce00078ef803 */
.L_x_17599:
[----:B------:R-:W-:Y:S05]  /*5db0*/  BSYNC.RECONVERGENT B0 ;  /* 0x0000000000007941 */ /* 0x000fea0003800200 */
.L_x_17598:
[----:B------:R0:W-:Y:S01]  /*5dc0*/  STG.E.U8 desc[UR36][R4.64], R0 ;  /* 0x0000000004007986 */ /* 0x0001e2000c101124 */
[----:B------:R-:W-:Y:S05]  /*5dd0*/  BRA `(.L_x_17584) ;  /* 0x0000000400a07947 */ /* 0x000fea0003800000 */
.L_x_17592:
        /* <DEDUP_REMOVED lines=22> */
.L_x_17602:
[----:B------:R-:W-:-:S05]  /*5f40*/  SHF.R.S32.HI R25, RZ, 0x1f, R24 ;  /* 0x0000001fff197819 */ /* 0x000fca0000011418 */
[----:B------:R0:W-:Y:S01]  /*5f50*/  STG.E.64 desc[UR36][R4.64], R24 ;  /* 0x0000001804007986 */ /* 0x0001e2000c101b24 */
[----:B------:R-:W-:Y:S05]  /*5f60*/  BRA `(.L_x_17584) ;  /* 0x00000004003c7947 */ /* 0x000fea0003800000 */
.L_x_17601:
[----:B------:R0:W-:Y:S01]  /*5f70*/  STG.E desc[UR36][R4.64], R24 ;  /* 0x0000001804007986 */ /* 0x0001e2000c101924 */
[----:B------:R-:W-:Y:S05]  /*5f80*/  BRA `(.L_x_17584) ;  /* 0x0000000400347947 */ /* 0x000fea0003800000 */
.L_x_17591:
        /* <DEDUP_REMOVED lines=10> */
.L_x_17604:
[----:B------:R-:W0:Y:S01]  /*6030*/  I2F.F64.S16 R24, R24 ;  /* 0x0000001800187312 */ /* 0x000e220000101c00 */
[----:B------:R-:W-:-:S05]  /*6040*/  CS2R R26, SRZ ;  /* 0x00000000001a7805 */ /* 0x000fca000001ff00 */
[----:B0-----:R0:W-:Y:S01]  /*6050*/  STG.E.128 desc[UR36][R4.64], R24 ;  /* 0x0000001804007986 */ /* 0x0011e2000c101d24 */
[----:B------:R-:W-:Y:S05]  /*6060*/  BRA `(.L_x_17584) ;  /* 0x0000000000fc7947 */ /* 0x000fea0003800000 */
.L_x_17603:
[----:B------:R-:W-:-:S13]  /*6070*/  ISETP.NE.AND P0, PT, R0, 0xf, PT ;  /* 0x0000000f0000780c */ /* 0x000fda0003f05270 */
[----:B------:R-:W-:Y:S05]  /*6080*/  @!P0 BRA `(.L_x_17605) ;  /* 0x0000000000e88947 */ /* 0x000fea0003800000 */
[----:B------:R-:W-:-:S13]  /*6090*/  ISETP.NE.AND P0, PT, R0, 0x17, PT ;  /* 0x000000170000780c */ /* 0x000fda0003f05270 */
[----:B------:R-:W-:Y:S05]  /*60a0*/  @!P0 BRA `(.L_x_17606) ;  /* 0x0000000000908947 */ /* 0x000fea0003800000 */
[----:B------:R-:W-:-:S13]  /*60b0*/  ISETP.NE.AND P0, PT, R0, 0x18, PT ;  /* 0x000000180000780c */ /* 0x000fda0003f05270 */
[----:B------:R-:W-:Y:S05]  /*60c0*/  @!P0 BRA `(.L_x_17607) ;  /* 0x0000000000448947 */ /* 0x000fea0003800000 */
.L_x_17583:
        /* <DEDUP_REMOVED lines=16> */
.L_x_17608:
[----:B------:R-:W-:Y:S05]  /*61d0*/  BRA `(.L_x_17584) ;  /* 0x0000000000a07947 */ /* 0x000fea0003800000 */
.L_x_17607:
        /* <DEDUP_REMOVED lines=13> */
.L_x_17610:
[----:B------:R-:W-:Y:S05]  /*62b0*/  BSYNC.RECONVERGENT B0 ;  /* 0x0000000000007941 */ /* 0x000fea0003800200 */
.L_x_17609:
[----:B------:R-:W-:-:S05]  /*62c0*/  LOP3.LUT R3, R0, 0x80, R3, 0xf8, !PT ;  /* 0x0000008000037812 */ /* 0x000fca00078ef803 */
[----:B------:R0:W-:Y:S01]  /*62d0*/  STG.E.U8 desc[UR36][R4.64], R3 ;  /* 0x0000000304007986 */ /* 0x0001e2000c101124 */
[----:B------:R-:W-:Y:S05]  /*62e0*/  BRA `(.L_x_17584) ;  /* 0x00000000005c7947 */ /* 0x000fea0003800000 */
.L_x_17606:
        /* <DEDUP_REMOVED lines=12> */
.L_x_17612:
[----:B------:R-:W-:Y:S01]  /*63b0*/  IMAD.MOV.U32 R0, RZ, RZ, 0x7f ;  /* 0x0000007fff007424 */ /* 0x000fe200078e00ff */
[----:B------:R-:W-:-:S04]  /*63c0*/  ISETP.GT.U32.AND P0, PT, R3, 0x7f800000, PT ;  /* 0x7f8000000300780c */ /* 0x000fc80003f04070 */
[----:B------:R-:W-:-:S09]  /*63d0*/  SEL R0, R0, 0x7c, P0 ;  /* 0x0000007c00007807 */ /* 0x000fd20000000000 */
.L_x_17613:
[----:B------:R-:W-:Y:S05]  /*63e0*/  BSYNC.RECONVERGENT B0 ;  /* 0x0000000000007941 */ /* 0x000fea0003800200 */
.L_x_17611:
[----:B------:R-:W-:-:S04]  /*63f0*/  SHF.R.U32.HI R3, RZ, 0x18, R7 ;  /* 0x00000018ff037819 */ /* 0x000fc80000011607 */
[----:B------:R-:W-:-:S05]  /*6400*/  LOP3.LUT R3, R0, 0x80, R3, 0xf8, !PT ;  /* 0x0000008000037812 */ /* 0x000fca00078ef803 */
[----:B------:R0:W-:Y:S01]  /*6410*/  STG.E.U8 desc[UR36][R4.64], R3 ;  /* 0x0000000304007986 */ /* 0x0001e2000c101124 */
[----:B------:R-:W-:Y:S05]  /*6420*/  BRA `(.L_x_17584) ;  /* 0x00000000000c7947 */ /* 0x000fea0003800000 */
.L_x_17605:
[----:B------:R-:W0:Y:S02]  /*6430*/  I2F.S16 R0, R24 ;  /* 0x0000001800007306 */ /* 0x000e240000101400 */
[----:B0-----:R-:W-:-:S05]  /*6440*/  F2FP.BF16.F32.PACK_AB R0, RZ, R0 ;  /* 0x00000000ff00723e */ /* 0x001fca00000010ff */
[----:B------:R0:W-:Y:S02]  /*6450*/  STG.E.U16 desc[UR36][R4.64], R0 ;  /* 0x0000000004007986 */ /* 0x0001e4000c101524 */
.L_x_17584:
        /* <DEDUP_REMOVED lines=23> */
.L_x_17617:
[----:B------:R0:W-:Y:S01]  /*65d0*/  STG.E.U8 desc[UR36][R8.64], R18 ;  /* 0x0000001208007986 */ /* 0x0001e2000c101124 */
[----:B------:R-:W-:Y:S05]  /*65e0*/  BRA `(.L_x_17619) ;  /* 0x0000000c00387947 */ /* 0x000fea0003800000 */
.L_x_17616:
        /* <DEDUP_REMOVED lines=9> */
.L_x_17621:
[----:B------:R0:W-:Y:S01]  /*6680*/  STG.E desc[UR36][R8.64], R18 ;  /* 0x0000001208007986 */ /* 0x0001e2000c101924 */
[----:B------:R-:W-:Y:S05]  /*6690*/  BRA `(.L_x_17619) ;  /* 0x0000000c000c7947 */ /* 0x000fea0003800000 */
.L_x_17620:
[----:B------:R0:W-:Y:S01]  /*66a0*/  STG.E.U16 desc[UR36][R8.64], R18 ;  /* 0x0000001208007986 */ /* 0x0001e2000c101524 */
[----:B------:R-:W-:Y:S05]  /*66b0*/  BRA `(.L_x_17619) ;  /* 0x0000000c00047947 */ /* 0x000fea0003800000 */
.L_x_17615:
        /* <DEDUP_REMOVED lines=9> */
.L_x_17623:
[----:B------:R-:W0:Y:S02]  /*6750*/  I2F.S16 R0, R18 ;  /* 0x0000001200007306 */ /* 0x000e240000101400 */
[----:B0-----:R-:W-:-:S05]  /*6760*/  F2FP.F16.F32.PACK_AB R0, RZ, R0 ;  /* 0x00000000ff00723e */ /* 0x001fca00000000ff */
[----:B------:R0:W-:Y:S01]  /*6770*/  STG.E.U16 desc[UR36][R8.64], R0 ;  /* 0x0000000008007986 */ /* 0x0001e2000c101524 */
[----:B------:R-:W-:Y:S05]  /*6780*/  BRA `(.L_x_17619) ;  /* 0x0000000800d07947 */ /* 0x000fea0003800000 */
.L_x_17622:
        /* <DEDUP_REMOVED lines=10> */
.L_x_17625:
[----:B------:R-:W0:Y:S02]  /*6830*/  I2F.S16 R18, R18 ;  /* 0x0000001200127306 */ /* 0x000e240000101400 */
[----:B0-----:R-:W-:-:S04]  /*6840*/  F2FP.F16.F32.PACK_AB R3, RZ, R18 ;  /* 0x00000012ff03723e */ /* 0x001fc800000000ff */
[----:B------:R-:W-:-:S05]  /*6850*/  PRMT R3, R3, 0x5410, RZ ;  /* 0x0000541003037816 */ /* 0x000fca00000000ff */
[----:B------:R0:W-:Y:S01]  /*6860*/  STG.E desc[UR36][R8.64], R3 ;  /* 0x0000000308007986 */ /* 0x0001e2000c101924 */
[----:B------:R-:W-:Y:S05]  /*6870*/  BRA `(.L_x_17619) ;  /* 0x0000000800947947 */ /* 0x000fea0003800000 */
.L_x_17624:
[----:B------:R-:W0:Y:S02]  /*6880*/  I2F.F64.S16 R18, R18 ;  /* 0x0000001200127312 */ /* 0x000e240000101c00 */
[----:B0-----:R0:W-:Y:S01]  /*6890*/  STG.E.64 desc[UR36][R8.64], R18 ;  /* 0x0000001208007986 */ /* 0x0011e2000c101b24 */
[----:B------:R-:W-:Y:S05]  /*68a0*/  BRA `(.L_x_17619) ;  /* 0x0000000800887947 */ /* 0x000fea0003800000 */
.L_x_17614:
        /* <DEDUP_REMOVED lines=12> */
.L_x_17629:
        /* <DEDUP_REMOVED lines=17> */
.L_x_17632:
[----:B------:R-:W-:-:S04]  /*6a80*/  SHF.R.U32.HI R3, RZ, 0x18, R5 ;  /* 0x00000018ff037819 */ /* 0x000fc80000011605 */
[----:B------:R-:W-:-:S04]  /*6a90*/  LOP3.LUT R0, R0, 0x80, R3, 0xf8, !PT ;  /* 0x0000008000007812 */ /* 0x000fc800078ef803 */
[----:B------:R-:W-:-:S07]  /*6aa0*/  PRMT R4, R0, 0x7610, R4 ;  /* 0x0000761000047816 */ /* 0x000fce0000000004 */
.L_x_17631:
[----:B------:R-:W-:Y:S05]  /*6ab0*/  BSYNC.RECONVERGENT B0 ;  /* 0x0000000000007941 */ /* 0x000fea0003800200 */
.L_x_17630:
[----:B------:R0:W-:Y:S01]  /*6ac0*/  STG.E.U8 desc[UR36][R8.64], R4 ;  /* 0x0000000408007986 */ /* 0x0001e2000c101124 */
[----:B------:R-:W-:Y:S05]  /*6ad0*/  BRA `(.L_x_17619) ;  /* 0x0000000400fc7947 */ /* 0x000fea0003800000 */
.L_x_17628:
        /* <DEDUP_REMOVED lines=17> */
.L_x_17635:
[----:B------:R-:W-:-:S04]  /*6bf0*/  SHF.R.U32.HI R3, RZ, 0x18, R5 ;  /* 0x00000018ff037819 */ /* 0x000fc80000011605 */
[----:B------:R-:W-:-:S04]  /*6c00*/  LOP3.LUT R0, R0, 0x80, R3, 0xf8, !PT ;  /* 0x0000008000007812 */ /* 0x000fc800078ef803 */
[----:B------:R-:W-:-:S07]  /*6c10*/  PRMT R4, R0, 0x7610, R4 ;  /* 0x0000761000047816 */ /* 0x000fce0000000004 */
.L_x_17634:
[----:B------:R-:W-:Y:S05]  /*6c20*/  BSYNC.RECONVERGENT B0 ;  /* 0x0000000000007941 */ /* 0x000fea0003800200 */
.L_x_17633:
[----:B------:R0:W-:Y:S01]  /*6c30*/  STG.E.U8 desc[UR36][R8.64], R4 ;  /* 0x0000000408007986 */ /* 0x0001e2000c101124 */
[----:B------:R-:W-:Y:S05]  /*6c40*/  BRA `(.L_x_17619) ;  /* 0x0000000400a07947 */ /* 0x000fea0003800000 */
.L_x_17627:
        /* <DEDUP_REMOVED lines=22> */
.L_x_17637:
[----:B------:R-:W-:-:S05]  /*6db0*/  SHF.R.S32.HI R19, RZ, 0x1f, R18 ;  /* 0x0000001fff137819 */ /* 0x000fca0000011412 */
[----:B------:R0:W-:Y:S01]  /*6dc0*/  STG.E.64 desc[UR36][R8.64], R18 ;  /* 0x0000001208007986 */ /* 0x0001e2000c101b24 */
[----:B------:R-:W-:Y:S05]  /*6dd0*/  BRA `(.L_x_17619) ;  /* 0x00000004003c7947 */ /* 0x000fea0003800000 */
.L_x_17636:
[----:B------:R0:W-:Y:S01]  /*6de0*/  STG.E desc[UR36][R8.64], R18 ;  /* 0x0000001208007986 */ /* 0x0001e2000c101924 */
[----:B------:R-:W-:Y:S05]  /*6df0*/  BRA `(.L_x_17619) ;  /* 0x0000000400347947 */ /* 0x000fea0003800000 */
.L_x_17626:
        /* <DEDUP_REMOVED lines=10> */
.L_x_17639:
[----:B------:R-:W0:Y:S01]  /*6ea0*/  I2F.F64.S16 R4, R18 ;  /* 0x0000001200047312 */ /* 0x000e220000101c00 */
[----:B------:R-:W-:-:S05]  /*6eb0*/  CS2R R6, SRZ ;  /* 0x0000000000067805 */ /* 0x000fca000001ff00 */
[----:B0-----:R3:W-:Y:S01]  /*6ec0*/  STG.E.128 desc[UR36][R8.64], R4 ;  /* 0x0000000408007986 */ /* 0x0017e2000c101d24 */
[----:B------:R-:W-:Y:S05]  /*6ed0*/  BRA `(.L_x_17619) ;  /* 0x0000000000fc7947 */ /* 0x000fea0003800000 */
.L_x_17638:
[----:B------:R-:W-:-:S13]  /*6ee0*/  ISETP.NE.AND P0, PT, R0, 0xf, PT ;  /* 0x0000000f0000780c */ /* 0x000fda0003f05270 */
[----:B------:R-:W-:Y:S05]  /*6ef0*/  @!P0 BRA `(.L_x_17640) ;  /* 0x0000000000e88947 */ /* 0x000fea0003800000 */
[----:B------:R-:W-:-:S13]  /*6f00*/  ISETP.NE.AND P0, PT, R0, 0x17, PT ;  /* 0x000000170000780c */ /* 0x000fda0003f05270 */
[----:B------:R-:W-:Y:S05]  /*6f10*/  @!P0 BRA `(.L_x_17641) ;  /* 0x0000000000908947 */ /* 0x000fea0003800000 */
[----:B------:R-:W-:-:S13]  /*6f20*/  ISETP.NE.AND P0, PT, R0, 0x18, PT ;  /* 0x000000180000780c */ /* 0x000fda0003f05270 */
[----:B------:R-:W-:Y:S05]  /*6f30*/  @!P0 BRA `(.L_x_17642) ;  /* 0x0000000000448947 */ /* 0x000fea0003800000 */
.L_x_17618:
        /* <DEDUP_REMOVED lines=16> */
.L_x_17643:
[----:B------:R-:W-:Y:S05]  /*7040*/  BRA `(.L_x_17619) ;  /* 0x0000000000a07947 */ /* 0x000fea0003800000 */
.L_x_17642:
        /* <DEDUP_REMOVED lines=13> */
.L_x_17645:
[----:B------:R-:W-:Y:S05]  /*7120*/  BSYNC.RECONVERGENT B0 ;  /* 0x0000000000007941 */ /* 0x000fea0003800200 */
.L_x_17644:
[----:B------:R-:W-:-:S05]  /*7130*/  LOP3.LUT R3, R0, 0x80, R3, 0xf8, !PT ;  /* 0x0000008000037812 */ /* 0x000fca00078ef803 */
[----:B------:R1:W-:Y:S01]  /*7140*/  STG.E.U8 desc[UR36][R8.64], R3 ;  /* 0x0000000308007986 */ /* 0x0003e2000c101124 */
[----:B------:R-:W-:Y:S05]  /*7150*/  BRA `(.L_x_17619) ;  /* 0x00000000005c7947 */ /* 0x000fea0003800000 */
.L_x_17641:
        /* <DEDUP_REMOVED lines=12> */
.L_x_17647:
[----:B------:R-:W-:Y:S01]  /*7220*/  IMAD.MOV.U32 R0, RZ, RZ, 0x7f ;  /* 0x0000007fff007424 */ /* 0x000fe200078e00ff */
[----:B------:R-:W-:-:S04]  /*7230*/  ISETP.GT.U32.AND P0, PT, R3, 0x7f800000, PT ;  /* 0x7f8000000300780c */ /* 0x000fc80003f04070 */
[----:B------:R-:W-:-:S09]  /*7240*/  SEL R0, R0, 0x7c, P0 ;  /* 0x0000007c00007807 */ /* 0x000fd20000000000 */
.L_x_17648:
[----:B------:R-:W-:Y:S05]  /*7250*/  BSYNC.RECONVERGENT B0 ;  /* 0x0000000000007941 */ /* 0x000fea0003800200 */
.L_x_17646:
[----:B------:R-:W-:-:S04]  /*7260*/  SHF.R.U32.HI R3, RZ, 0x18, R5 ;  /* 0x00000018ff037819 */ /* 0x000fc80000011605 */
[----:B------:R-:W-:-:S05]  /*7270*/  LOP3.LUT R3, R0, 0x80, R3, 0xf8, !PT ;  /* 0x0000008000037812 */ /* 0x000fca00078ef803 */
[----:B------:R0:W-:Y:S01]  /*7280*/  STG.E.U8 desc[UR36][R8.64], R3 ;  /* 0x0000000308007986 */ /* 0x0001e2000c101124 */
[----:B------:R-:W-:Y:S05]  /*7290*/  BRA `(.L_x_17619) ;  /* 0x00000000000c7947 */ /* 0x000fea0003800000 */
.L_x_17640:
[----:B------:R-:W0:Y:S02]  /*72a0*/  I2F.S16 R0, R18 ;  /* 0x0000001200007306 */ /* 0x000e240000101400 */
[----:B0-----:R-:W-:-:S05]  /*72b0*/  F2FP.BF16.F32.PACK_AB R0, RZ, R0 ;  /* 0x00000000ff00723e */ /* 0x001fca00000010ff */
[----:B------:R2:W-:Y:S02]  /*72c0*/  STG.E.U16 desc[UR36][R8.64], R0 ;  /* 0x0000000008007986 */ /* 0x0005e4000c101524 */
.L_x_17619:
[----:B------:R-:W-:-:S07]  /*72d0*/  VIADD R23, R23, 0x80 ;  /* 0x0000008017177836 */ /* 0x000fce0000000000 */
.L_x_17578:
[----:B------:R-:W-:Y:S05]  /*72e0*/  BSYNC.RECONVERGENT B6 ;  /* 0x0000000000067941 */ /* 0x000fea0003800200 */
.L_x_17577:
        /* <DEDUP_REMOVED lines=21> */
.L_x_17652:
[----:B------:R-:W-:Y:S01]  /*7440*/  STG.E.U8 desc[UR36][R2.64], R22 ;  /* 0x0000001602007986 */ /* 0x000fe2000c101124 */
[----:B------:R-:W-:Y:S05]  /*7450*/  EXIT ;  /* 0x000000000000794d */ /* 0x000fea0003800000 */
.L_x_17651:
        /* <DEDUP_REMOVED lines=9> */
.L_x_17655:
[----:B------:R-:W-:Y:S01]  /*74f0*/  STG.E desc[UR36][R2.64], R22 ;  /* 0x0000001602007986 */ /* 0x000fe2000c101924 */
[----:B------:R-:W-:Y:S05]  /*7500*/  EXIT ;  /* 0x000000000000794d */ /* 0x000fea0003800000 */
.L_x_17654:
[----:B------:R-:W-:Y:S01]  /*7510*/  STG.E.U16 desc[UR36][R2.64], R22 ;  /* 0x0000001602007986 */ /* 0x000fe2000c101524 */
[----:B------:R-:W-:Y:S05]  /*7520*/  EXIT ;  /* 0x000000000000794d */ /* 0x000fea0003800000 */
.L_x_17650:
        /* <DEDUP_REMOVED lines=9> */
.L_x_17657:
[----:B------:R-:W0:Y:S02]  /*75c0*/  I2F.S16 R0, R22 ;  /* 0x0000001600007306 */ /* 0x000e240000101400 */
[----:B0-----:R-:W-:-:S05]  /*75d0*/  F2FP.F16.F32.PACK_AB R0, RZ, R0 ;  /* 0x00000000ff00723e */ /* 0x001fca00000000ff */
[----:B------:R-:W-:Y:S01]  /*75e0*/  STG.E.U16 desc[UR36][R2.64], R0 ;  /* 0x0000000002007986 */ /* 0x000fe2000c101524 */
[----:B------:R-:W-:Y:S05]  /*75f0*/  EXIT ;  /* 0x000000000000794d */ /* 0x000fea0003800000 */
.L_x_17656:
        /* <DEDUP_REMOVED lines=10> */
.L_x_17659:
[----:B------:R-:W0:Y:S02]  /*76a0*/  I2F.S16 R22, R22 ;  /* 0x0000001600167306 */ /* 0x000e240000101400 */
[----:B0-----:R-:W-:-:S04]  /*76b0*/  F2FP.F16.F32.PACK_AB R5, RZ, R22 ;  /* 0x00000016ff05723e */ /* 0x001fc800000000ff */
[----:B------:R-:W-:-:S05]  /*76c0*/  PRMT R5, R5, 0x5410, RZ ;  /* 0x0000541005057816 */ /* 0x000fca00000000ff */
[----:B------:R-:W-:Y:S01]  /*76d0*/  STG.E desc[UR36][R2.64], R5 ;  /* 0x0000000502007986 */ /* 0x000fe2000c101924 */
[----:B------:R-:W-:Y:S05]  /*76e0*/  EXIT ;  /* 0x000000000000794d */ /* 0x000fea0003800000 */
.L_x_17658:
[----:B------:R-:W0:Y:S02]  /*76f0*/  I2F.F64.S16 R22, R22 ;  /* 0x0000001600167312 */ /* 0x000e240000101c00 */
[----:B0-----:R-:W-:Y:S01]  /*7700*/  STG.E.64 desc[UR36][R2.64], R22 ;  /* 0x0000001602007986 */ /* 0x001fe2000c101b24 */
[----:B------:R-:W-:Y:S05]  /*7710*/  EXIT ;  /* 0x000000000000794d */ /* 0x000fea0003800000 */
.L_x_17649:
        /* <DEDUP_REMOVED lines=12> */
.L_x_17663:
        /* <DEDUP_REMOVED lines=18> */
.L_x_17666:
[----:B------:R-:W-:-:S04]  /*7900*/  SHF.R.U32.HI R5, RZ, 0x18, R5 ;  /* 0x00000018ff057819 */ /* 0x000fc80000011605 */
[----:B------:R-:W-:-:S07]  /*7910*/  LOP3.LUT R0, R0, 0x80, R5, 0xf8, !PT ;  /* 0x0000008000007812 */ /* 0x000fce00078ef805 */
.L_x_17665:
[----:B------:R-:W-:Y:S05]  /*7920*/  BSYNC.RECONVERGENT B0 ;  /* 0x0000000000007941 */ /* 0x000fea0003800200 */
.L_x_17664:
[----:B------:R-:W-:Y:S01]  /*7930*/  STG.E.U8 desc[UR36][R2.64], R0 ;  /* 0x0000000002007986 */ /* 0x000fe2000c101124 */
[----:B------:R-:W-:Y:S05]  /*7940*/  EXIT ;  /* 0x000000000000794d */ /* 0x000fea0003800000 */
.L_x_17662:
        /* <DEDUP_REMOVED lines=18> */
.L_x_17669:
[----:B------:R-:W-:-:S04]  /*7a70*/  SHF.R.U32.HI R5, RZ, 0x18, R5 ;  /* 0x00000018ff057819 */ /* 0x000fc80000011605 */
[----:B------:R-:W-:-:S07]  /*7a80*/  LOP3.LUT R0, R0, 0x80, R5, 0xf8, !PT ;  /* 0x0000008000007812 */ /* 0x000fce00078ef805 */
.L_x_17668:
[----:B------:R-:W-:Y:S05]  /*7a90*/  BSYNC.RECONVERGENT B0 ;  /* 0x0000000000007941 */ /* 0x000fea0003800200 */
.L_x_17667:
[----:B------:R-:W-:Y:S01]  /*7aa0*/  STG.E.U8 desc[UR36][R2.64], R0 ;  /* 0x0000000002007986 */ /* 0x000fe2000c101124 */
[----:B------:R-:W-:Y:S05]  /*7ab0*/  EXIT ;  /* 0x000000000000794d */ /* 0x000fea0003800000 */
.L_x_17661:
        /* <DEDUP_REMOVED lines=22> */
.L_x_17671:
[----:B------:R-:W-:-:S05]  /*7c20*/  SHF.R.S32.HI R23, RZ, 0x1f, R22 ;  /* 0x0000001fff177819 */ /* 0x000fca0000011416 */
[----:B------:R-:W-:Y:S01]  /*7c30*/  STG.E.64 desc[UR36][R2.64], R22 ;  /* 0x0000001602007986 */ /* 0x000fe2000c101b24 */
[----:B------:R-:W-:Y:S05]  /*7c40*/  EXIT ;  /* 0x000000000000794d */ /* 0x000fea0003800000 */
.L_x_17670:
[----:B------:R-:W-:Y:S01]  /*7c50*/  STG.E desc[UR36][R2.64], R22 ;  /* 0x0000001602007986 */ /* 0x000fe2000c101924 */
[----:B------:R-:W-:Y:S05]  /*7c60*/  EXIT ;  /* 0x000000000000794d */ /* 0x000fea0003800000 */
.L_x_17660:
        /* <DEDUP_REMOVED lines=10> */
.L_x_17673:
[----:B------:R-:W0:Y:S01]  /*7d10*/  I2F.F64.S16 R4, R22 ;  /* 0x0000001600047312 */ /* 0x000e220000101c00 */
[----:B------:R-:W-:-:S05]  /*7d20*/  CS2R R6, SRZ ;  /* 0x0000000000067805 */ /* 0x000fca000001ff00 */
[----:B0-----:R-:W-:Y:S01]  /*7d30*/  STG.E.128 desc[UR36][R2.64], R4 ;  /* 0x0000000402007986 */ /* 0x001fe2000c101d24 */
[----:B------:R-:W-:Y:S05]  /*7d40*/  EXIT ;  /* 0x000000000000794d */ /* 0x000fea0003800000 */
.L_x_17672:
[----:B------:R-:W-:-:S13]  /*7d50*/  ISETP.NE.AND P0, PT, R0, 0xf, PT ;  /* 0x0000000f0000780c */ /* 0x000fda0003f05270 */
[----:B------:R-:W-:Y:S05]  /*7d60*/  @!P0 BRA `(.L_x_17674) ;  /* 0x0000000000e88947 */ /* 0x000fea0003800000 */
[----:B------:R-:W-:-:S13]  /*7d70*/  ISETP.NE.AND P0, PT, R0, 0x17, PT ;  /* 0x000000170000780c */ /* 0x000fda0003f05270 */
[----:B------:R-:W-:Y:S05]  /*7d80*/  @!P0 BRA `(.L_x_17675) ;  /* 0x0000000000908947 */ /* 0x000fea0003800000 */
[----:B------:R-:W-:-:S13]  /*7d90*/  ISETP.NE.AND P0, PT, R0, 0x18, PT ;  /* 0x000000180000780c */ /* 0x000fda0003f05270 */
[----:B------:R-:W-:Y:S05]  /*7da0*/  @!P0 BRA `(.L_x_17676) ;  /* 0x0000000000448947 */ /* 0x000fea0003800000 */
.L_x_17653:
        /* <DEDUP_REMOVED lines=16> */
.L_x_17677:
[----:B------:R-:W-:Y:S05]  /*7eb0*/  EXIT ;  /* 0x000000000000794d */ /* 0x000fea0003800000 */
.L_x_17676:
        /* <DEDUP_REMOVED lines=13> */
.L_x_17679:
[----:B------:R-:W-:Y:S05]  /*7f90*/  BSYNC.RECONVERGENT B0 ;  /* 0x0000000000007941 */ /* 0x000fea0003800200 */
.L_x_17678:
[----:B------:R-:W-:-:S05]  /*7fa0*/  LOP3.LUT R5, R0, 0x80, R5, 0xf8, !PT ;  /* 0x0000008000057812 */ /* 0x000fca00078ef805 */
[----:B------:R-:W-:Y:S01]  /*7fb0*/  STG.E.U8 desc[UR36][R2.64], R5 ;  /* 0x0000000502007986 */ /* 0x000fe2000c101124 */
[----:B------:R-:W-:Y:S05]  /*7fc0*/  EXIT ;  /* 0x000000000000794d */ /* 0x000fea0003800000 */
.L_x_17675:
        /* <DEDUP_REMOVED lines=12> */
.L_x_17681:
[----:B------:R-:W-:Y:S01]  /*8090*/  IMAD.MOV.U32 R0, RZ, RZ, 0x7f ;  /* 0x0000007fff007424 */ /* 0x000fe200078e00ff */
[----:B------:R-:W-:-:S04]  /*80a0*/  ISETP.GT.U32.AND P0, PT, R4, 0x7f800000, PT ;  /* 0x7f8000000400780c */ /* 0x000fc80003f04070 */
[----:B------:R-:W-:-:S09]  /*80b0*/  SEL R0, R0, 0x7c, P0 ;  /* 0x0000007c00007807 */ /* 0x000fd20000000000 */
.L_x_17682:
[----:B------:R-:W-:Y:S05]  /*80c0*/  BSYNC.RECONVERGENT B0 ;  /* 0x0000000000007941 */ /* 0x000fea0003800200 */
.L_x_17680:
[----:B------:R-:W-:-:S04]  /*80d0*/  SHF.R.U32.HI R5, RZ, 0x18, R5 ;  /* 0x00000018ff057819 */ /* 0x000fc80000011605 */
[----:B------:R-:W-:-:S05]  /*80e0*/  LOP3.LUT R5, R0, 0x80, R5, 0xf8, !PT ;  /* 0x0000008000057812 */ /* 0x000fca00078ef805 */
[----:B------:R-:W-:Y:S01]  /*80f0*/  STG.E.U8 desc[UR36][R2.64], R5 ;  /* 0x0000000502007986 */ /* 0x000fe2000c101124 */
[----:B------:R-:W-:Y:S05]  /*8100*/  EXIT ;  /* 0x000000000000794d */ /* 0x000fea0003800000 */
.L_x_17674:
[----:B------:R-:W0:Y:S02]  /*8110*/  I2F.S16 R0, R22 ;  /* 0x0000001600007306 */ /* 0x000e240000101400 */
[----:B0-----:R-:W-:-:S05]  /*8120*/  F2FP.BF16.F32.PACK_AB R0, RZ, R0 ;  /* 0x00000000ff00723e */ /* 0x001fca00000010ff */
[----:B------:R-:W-:Y:S01]  /*8130*/  STG.E.U16 desc[UR36][R2.64], R0 ;  /* 0x0000000002007986 */ /* 0x000fe2000c101524 */
[----:B------:R-:W-:Y:S05]  /*8140*/  EXIT ;  /* 0x000000000000794d */ /* 0x000fea0003800000 */
.L_x_17683:
        /* <DEDUP_REMOVED lines=11> */
.L_x_43533:


//--------------------- .text._ZN2at6native18elementwise_kernelILi128ELi4EZNS0_22gpu_kernel_impl_nocastINS0_13AUnaryFunctorIN3c104HalfES5_bZZZNS0_22logical_or_kernel_cudaERNS_14TensorIteratorEENKUlvE0_clEvENKUlvE6_clEvEUlS5_S5_E_EEEEvRNS_18TensorIteratorBaseERKT_EUliE_EEviT1_ --------------------------
	.section	.text._ZN2at6native18elementwise_kernelILi128ELi4EZNS0_22gpu_kernel_impl_nocastINS0_13AUnaryFunctorIN3c104HalfES5_bZZZNS0_22logical_or_kernel_cudaERNS_14TensorIteratorEENKUlvE0_clEvENKUlvE6_clEvEUlS5_S5_E_EEEEvRNS_18TensorIteratorBaseERKT_EUliE_EEviT1_,"ax",@progbits
	.align	128
        .global         _ZN2at6native18elementwise_kernelILi128ELi4EZNS0_22gpu_kernel_impl_nocastINS0_13AUnaryFunctorIN3c104HalfES5_bZZZNS0_22logical_or_kernel_cudaERNS_14TensorIteratorEENKUlvE0_clEvENKUlvE6_clEvEUlS5_S5_E_EEEEvRNS_18TensorIteratorBaseERKT_EUliE_EEviT1_
        .type           _ZN2at6native18elementwise_kernelILi128ELi4EZNS0_22gpu_kernel_impl_nocastINS0_13AUnaryFunctorIN3c104HalfES5_bZZZNS0_22logical_or_kernel_cudaERNS_14TensorIteratorEENKUlvE0_clEvENKUlvE6_clEvEUlS5_S5_E_EEEEvRNS_18TensorIteratorBaseERKT_EUliE_EEviT1_,@function
        .size           _ZN2at6native18elementwise_kernelILi128ELi4EZNS0_22gpu_kernel_impl_nocastINS0_13AUnaryFunctorIN3c104HalfES5_bZZZNS0_22logical_or_kernel_cudaERNS_14TensorIteratorEENKUlvE0_clEvENKUlvE6_clEvEUlS5_S5_E_EEEEvRNS_18TensorIteratorBaseERKT_EUliE_EEviT1_,(.L_x_43534 - _ZN2at6native18elementwise_kernelILi128ELi4EZNS0_22gpu_kernel_impl_nocastINS0_13AUnaryFunctorIN3c104HalfES5_bZZZNS0_22logical_or_kernel_cudaERNS_14TensorIteratorEENKUlvE0_clEvENKUlvE6_clEvEUlS5_S5_E_EEEEvRNS_18TensorIteratorBaseERKT_EUliE_EEviT1_)
        .other          _ZN2at6native18elementwise_kernelILi128ELi4EZNS0_22gpu_kernel_impl_nocastINS0_13AUnaryFunctorIN3c104HalfES5_bZZZNS0_22logical_or_kernel_cudaERNS_14TensorIteratorEENKUlvE0_clEvENKUlvE6_clEvEUlS5_S5_E_EEEEvRNS_18TensorIteratorBaseERKT_EUliE_EEviT1_,@"STO_CUDA_ENTRY STV_DEFAULT"
_ZN2at6native18elementwise_kernelILi128ELi4EZNS0_22gpu_kernel_impl_nocastINS0_13AUnaryFunctorIN3c104HalfES5_bZZZNS0_22logical_or_kernel_cudaERNS_14TensorIteratorEENKUlvE0_clEvENKUlvE6_clEvEUlS5_S5_E_EEEEvRNS_18TensorIteratorBaseERKT_EUliE_EEviT1_:
.text._ZN2at6native18elementwise_kernelILi128ELi4EZNS0_22gpu_kernel_impl_nocastINS0_13AUnaryFunctorIN3c104HalfES5_bZZZNS0_22logical_or_kernel_cudaERNS_14TensorIteratorEENKUlvE0_clEvENKUlvE6_clEvEUlS5_S5_E_EEEEvRNS_18TensorIteratorBaseERKT_EUliE_EEviT1_:
        /* <DEDUP_REMOVED lines=20> */
[----:B------:R-:W-:-:S13]  /*0140*/  FSETP.NEU.FTZ.AND P0, PT, R0, RZ, PT ;  /* 0x000000ff0000720b */ /* 0x000fda0003f1d000 */
[----:B--2---:R-:W-:-:S05]  /*0150*/  @!P0 HADD2.F32 R0, -RZ, R4.H0_H0 ;  /* 0x20000004ff008230 */ /* 0x004fca0000004100 */
[----:B------:R-:W-:-:S04]  /*0160*/  FSETP.NEU.OR P0, PT, R0, RZ, P0 ;  /* 0x000000ff0000720b */ /* 0x000fc8000070d400 */
        /* <DEDUP_REMOVED lines=11> */
[----:B------:R-:W-:-:S13]  /*0220*/  FSETP.NEU.FTZ.AND P0, PT, R0, RZ, PT ;  /* 0x000000ff0000720b */ /* 0x000fda0003f1d000 */
[----:B--2---:R-:W-:-:S05]  /*0230*/  @!P0 HADD2.F32 R0, -RZ, R4.H0_H0 ;  /* 0x20000004ff008230 */ /* 0x004fca0000004100 */
[----:B------:R-:W-:-:S04]  /*0240*/  FSETP.NEU.OR P0, PT, R0, RZ, P0 ;  /* 0x000000ff0000720b */ /* 0x000fc8000070d400 */
[----:B------:R-:W-:-:S05]  /*0250*/  SEL R9, RZ, 0x1, !P0 ;  /* 0x00000001ff097807 */ /* 0x000fca0004000000 */
[----:B0-----:R0:W-:Y:S04]  /*0260*/  STG.E.U8 desc[UR6][R6.64], R9 ;  /* 0x0000000906007986 */ /* 0x0011e8000c101106 */
.L_x_17687:
[----:B------:R-:W-:-:S13]  /*0270*/  ISETP.GE.AND P0, PT, R3, UR4, PT ;  /* 0x0000000403007c0c */ /* 0x000fda000bf06270 */
[----:B------:R-:W-:Y:S05]  /*0280*/  @P0 BREAK.RELIABLE B1 ;  /* 0x0000000000010942 */ /* 0x000fea0003800100 */
[----:B------:R-:W-:Y:S05]  /*0290*/  @P0 BRA `(.L_x_17688) ;  /* 0x0000000000300947 */ /* 0x000fea0003800000 */
[----:B------:R-:W-:Y:S05]  /*02a0*/  BSYNC.RELIABLE B1 ;  /* 0x0000000000017941 */ /* 0x000fea0003800100 */
.L_x_17686:
        /* <DEDUP_REMOVED lines=11> */
.L_x_17688:
[----:B------:R-:W-:Y:S05]  /*0360*/  BSYNC.RECONVERGENT B0 ;  /* 0x0000000000007941 */ /* 0x000fea0003800200 */
.L_x_17685:
[----:B------:R-:W-:Y:S05]  /*0370*/  WARPSYNC.ALL ;  /* 0x0000000000007948 */ /* 0x000fea0003800000 */
[----:B------:R-:W-:-:S13]  /*0380*/  ISETP.GE.AND P0, PT, R3, UR4, PT ;  /* 0x0000000403007c0c */ /* 0x000fda000bf06270 */
[----:B------:R-:W-:Y:S05]  /*0390*/  @P0 EXIT ;  /* 0x000000000000094d */ /* 0x000fea0003800000 */
[----:B------:R-:W2:Y:S02]  /*03a0*/  LDC.64 R2, c[0x0][0x588] ;  /* 0x00016200ff027b82 */ /* 0x000ea40000000a00 */
[----:B--2---:R-:W2:Y:S06]  /*03b0*/  LDG.E.U16 R2, desc[UR6][R2.64] ;  /* 0x0000000602027981 */ /* 0x004eac000c1e1500 */
[----:B------:R-:W3:Y:S08]  /*03c0*/  LDC.U16 R0, c[0x0][0x592] ;  /* 0x00016480ff007b82 */ /* 0x000ef00000000400 */
[----:B------:R-:W4:Y:S01]  /*03d0*/  LDC.64 R4, c[0x0][0x580] ;  /* 0x00016000ff047b82 */ /* 0x000f220000000a00 */
[----:B---3--:R-:W-:-:S05]  /*03e0*/  HADD2.F32 R0, -RZ, R0.H0_H0 ;  /* 0x20000000ff007230 */ /* 0x008fca0000004100 */
[----:B------:R-:W-:-:S13]  /*03f0*/  FSETP.NEU.FTZ.AND P0, PT, R0, RZ, PT ;  /* 0x000000ff0000720b */ /* 0x000fda0003f1d000 */
[----:B--2---:R-:W-:-:S05]  /*0400*/  @!P0 HADD2.F32 R0, -RZ, R2.H0_H0 ;  /* 0x20000002ff008230 */ /* 0x004fca0000004100 */
[----:B------:R-:W-:-:S04]  /*0410*/  FSETP.NEU.OR P0, PT, R0, RZ, P0 ;  /* 0x000000ff0000720b */ /* 0x000fc8000070d400 */
[----:B01----:R-:W-:-:S05]  /*0420*/  SEL R7, RZ, 0x1, !P0 ;  /* 0x00000001ff077807 */ /* 0x003fca0004000000 */
[----:B----4-:R-:W-:Y:S01]  /*0430*/  STG.E.U8 desc[UR6][R4.64], R7 ;  /* 0x0000000704007986 */ /* 0x010fe2000c101106 */
[----:B------:R-:W-:Y:S05]  /*0440*/  EXIT ;  /* 0x000000000000794d */ /* 0x000fea0003800000 */
.L_x_17684:
        /* <DEDUP_REMOVED lines=306> */
.L_x_17692:
[----:B------:R-:W0:Y:S02]  /*1770*/  LDCU.64 UR8, c[0x0][0x588] ;  /* 0x0000b100ff0877ac */ /* 0x000e240008000a00 */
[----:B0-----:R-:W-:-:S04]  /*1780*/  IADD3 R6, P0, PT, R4, UR8, RZ ;  /* 0x0000000804067c10 */ /* 0x001fc8000ff1e0ff */
[----:B------:R-:W-:Y:S01]  /*1790*/  IADD3.X R7, PT, PT, RZ, UR9, RZ, P0, !PT ;  /* 0x00000009ff077c10 */ /* 0x000fe200087fe4ff */
[----:B------:R-:W0:Y:S01]  /*17a0*/  LDC.U16 R4, c[0x0][0x592] ;  /* 0x00016480ff047b82 */ /* 0x000e220000000400 */
[----:B------:R-:W1:Y:S03]  /*17b0*/  LDCU.64 UR8, c[0x0][0x580] ;  /* 0x0000b000ff0877ac */ /* 0x000e660008000a00 */
[----:B------:R-:W2:Y:S01]  /*17c0*/  LDG.E.U16 R6, desc[UR6][R6.64] ;  /* 0x0000000606067981 */ /* 0x000ea2000c1e1500 */
[----:B------:R-:W-:Y:S01]  /*17d0*/  IADD3 R3, PT, PT, R3, 0x80, RZ ;  /* 0x0000008003037810 */ /* 0x000fe20007ffe0ff */
[----:B0-----:R-:W-:-:S05]  /*17e0*/  HADD2.F32 R4, -RZ, R4.H0_H0 ;  /* 0x20000004ff047230 */ /* 0x001fca0000004100 */
[----:B------:R-:W-:Y:S02]  /*17f0*/  FSETP.NEU.FTZ.AND P0, PT, R4, RZ, PT ;  /* 0x000000ff0400720b */ /* 0x000fe40003f1d000 */
[----:B-1----:R-:W-:-:S04]  /*1800*/  IADD3 R4, P1, PT, R5, UR8, RZ ;  /* 0x0000000805047c10 */ /* 0x002fc8000ff3e0ff */
[----:B------:R-:W-:-:S07]  /*1810*/  IADD3.X R5, PT, PT, RZ, UR9, RZ, P1, !PT ;  /* 0x00000009ff057c10 */ /* 0x000fce0008ffe4ff */
[----:B--2---:R-:W-:-:S05]  /*1820*/  @!P0 HADD2.F32 R8, -RZ, R6.H0_H0 ;  /* 0x20000006ff088230 */ /* 0x004fca0000004100 */
[----:B------:R-:W-:-:S04]  /*1830*/  FSETP.NEU.OR P0, PT, R8, RZ, P0 ;  /* 0x000000ff0800720b */ /* 0x000fc8000070d400 */
        /* <DEDUP_REMOVED lines=303> */
.L_x_17694:
        /* <DEDUP_REMOVED lines=13> */
[----:B------:R-:W-:-:S05]  /*2c00*/  SEL R9, RZ, 0x1, !P0 ;  /* 0x00000001ff097807 */ /* 0x000fca0004000000 */
[----:B------:R0:W-:Y:S04]  /*2c10*/  STG.E.U8 desc[UR6][R4.64], R9 ;  /* 0x0000000904007986 */ /* 0x0001e8000c101106 */
.L_x_17691:
[----:B------:R-:W-:-:S13]  /*2c20*/  ISETP.GE.AND P0, PT, R3, UR4, PT ;  /* 0x0000000403007c0c */ /* 0x000fda000bf06270 */
[----:B------:R-:W-:Y:S05]  /*2c30*/  @P0 BREAK.RELIABLE B1 ;  /* 0x0000000000010942 */ /* 0x000fea0003800100 */
[----:B------:R-:W-:Y:S05]  /*2c40*/  @P0 BRA `(.L_x_17693) ;  /* 0x0000001000e80947 */ /* 0x000fea0003800000 */
[----:B------:R-:W-:Y:S05]  /*2c50*/  BSYNC.RELIABLE B1 ;  /* 0x0000000000017941 */ /* 0x000fea0003800100 */
.L_x_17690:
        /* <DEDUP_REMOVED lines=298> */
.L_x_17695:
        /* <DEDUP_REMOVED lines=15> */
.L_x_17693:
[----:B------:R-:W-:Y:S05]  /*3ff0*/  BSYNC.RECONVERGENT B0 ;  /* 0x0000000000007941 */ /* 0x000fea0003800200 */
.L_x_17689:
        /* <DEDUP_REMOVED lines=301> */
.L_x_17696:
        /* <DEDUP_REMOVED lines=8> */
[----:B------:R-:W-:-:S07]  /*5350*/  IADD3.X R3, PT, PT, RZ, UR9, RZ, P1, !PT ;  /* 0x00000009ff037c10 */ /* 0x000fce0008ffe4ff */
[----:B--2---:R-:W-:-:S05]  /*5360*/  @!P0 HADD2.F32 R0, -RZ, R0.H0_H0 ;  /* 0x20000000ff008230 */ /* 0x004fca0000004100 */
[----:B------:R-:W-:-:S04]  /*5370*/  FSETP.NEU.OR P0, PT, R0, RZ, P0 ;  /* 0x000000ff0000720b */ /* 0x000fc8000070d400 */
[----:B------:R-:W-:-:S05]  /*5380*/  SEL R7, RZ, 0x1, !P0 ;  /* 0x00000001ff077807 */ /* 0x000fca0004000000 */
[----:B------:R-:W-:Y:S01]  /*5390*/  STG.E.U8 desc[UR6][R2.64], R7 ;  /* 0x0000000702007986 */ /* 0x000fe2000c101106 */
[----:B------:R-:W-:Y:S05]  /*53a0*/  EXIT ;  /* 0x000000000000794d */ /* 0x000fea0003800000 */
.L_x_17697:
        /* <DEDUP_REMOVED lines=13> */
.L_x_43534:


//--------------------- .text._ZN2at6native27unrolled_elementwise_kernelINS0_13AUnaryFunctorIN3c104HalfES4_bZZZNS0_22logical_or_kernel_cudaERNS_14TensorIteratorEENKUlvE0_clEvENKUlvE6_clEvEUlS4_S4_E_EESt5arrayIPcLm2EELi4E23TrivialOffsetCalculatorILi1EjESF_NS0_6memory15LoadWithoutCastENSG_16StoreWithoutCastEEEviT_T0_T2_T3_T4_T5_ --------------------------
	.section	.text._ZN2at6native27unrolled_elementwise_kernelINS0_13AUnaryFunctorIN3c104HalfES4_bZZZNS0_22logical_or_kernel_cudaERNS_14TensorIteratorEENKUlvE0_clEvENKUlvE6_clEvEUlS4_S4_E_EESt5arrayIPcLm2EELi4E23TrivialOffsetCalculatorILi1EjESF_NS0_6memory15LoadWithoutCastENSG_16StoreWithoutCastEEEviT_T0_T2_T3_T4_T5_,"ax",@progbits
	.align	128
        .global         _ZN2at6native27unrolled_elementwise_kernelINS0_13AUnaryFunctorIN3c104HalfES4_bZZZNS0_22logical_or_kernel_cudaERNS_14TensorIteratorEENKUlvE0_clEvENKUlvE6_clEvEUlS4_S4_E_EESt5arrayIPcLm2EELi4E23TrivialOffsetCalculatorILi1EjESF_NS0_6memory15LoadWithoutCastENSG_16StoreWithoutCastEEEviT_T0_T2_T3_T4_T5_
        .type           _ZN2at6native27unrolled_elementwise_kernelINS0_13AUnaryFunctorIN3c104HalfES4_bZZZNS0_22logical_or_kernel_cudaERNS_14TensorIteratorEENKUlvE0_clEvENKUlvE6_clEvEUlS4_S4_E_EESt5arrayIPcLm2EELi4E23TrivialOffsetCalculatorILi1EjESF_NS0_6memory15LoadWithoutCastENSG_16StoreWithoutCastEEEviT_T0_T2_T3_T4_T5_,@function
        .size           _ZN2at6native27unrolled_elementwise_kernelINS0_13AUnaryFunctorIN3c104HalfES4_bZZZNS0_22logical_or_kernel_cudaERNS_14TensorIteratorEENKUlvE0_clEvENKUlvE6_clEvEUlS4_S4_E_EESt5arrayIPcLm2EELi4E23TrivialOffsetCalculatorILi1EjESF_NS0_6memory15LoadWithoutCastENSG_16StoreWithoutCastEEEviT_T0_T2_T3_T4_T5_,(.L_x_43535 - _ZN2at6native27unrolled_elementwise_kernelINS0_13AUnaryFunctorIN3c104HalfES4_bZZZNS0_22logical_or_kernel_cudaERNS_14TensorIteratorEENKUlvE0_clEvENKUlvE6_clEvEUlS4_S4_E_EESt5arrayIPcLm2EELi4E23TrivialOffsetCalculatorILi1EjESF_NS0_6memory15LoadWithoutCastENSG_16StoreWithoutCastEEEviT_T0_T2_T3_T4_T5_)
        .other          _ZN2at6native27unrolled_elementwise_kernelINS0_13AUnaryFunctorIN3c104HalfES4_bZZZNS0_22logical_or_kernel_cudaERNS_14TensorIteratorEENKUlvE0_clEvENKUlvE6_clEvEUlS4_S4_E_EESt5arrayIPcLm2EELi4E23TrivialOffsetCalculatorILi1EjESF_NS0_6memory15LoadWithoutCastENSG_16StoreWithoutCastEEEviT_T0_T2_T3_T4_T5_,@"STO_CUDA_ENTRY STV_DEFAULT"
_ZN2at6native27unrolled_elementwise_kernelINS0_13AUnaryFunctorIN3c104HalfES4_bZZZNS0_22logical_or_kernel_cudaERNS_14TensorIteratorEENKUlvE0_clEvENKUlvE6_clEvEUlS4_S4_E_EESt5arrayIPcLm2EELi4E23TrivialOffsetCalculatorILi1EjESF_NS0_6memory15LoadWithoutCastENSG_16StoreWithoutCastEEEviT_T0_T2_T3_T4_T5_:
.text._ZN2at6native27unrolled_elementwise_kernelINS0_13AUnaryFunctorIN3c104HalfES4_bZZZNS0_22logical_or_kernel_cudaERNS_14TensorIteratorEENKUlvE0_clEvENKUlvE6_clEvEUlS4_S4_E_EESt5arrayIPcLm2EELi4E23TrivialOffsetCalculatorILi1EjESF_NS0_6memory15LoadWithoutCastENSG_16StoreWithoutCastEEEviT_T0_T2_T3_T4_T5_:
        /* <DEDUP_REMOVED lines=21> */
[----:B-1----:R0:W5:Y:S01]  /*0150*/  @!P1 LDG.E.U16 R8, desc[UR4][R10.64] ;  /* 0x000000040a089981 */ /* 0x002162000c1e1500 */
[----:B------:R-:W-:-:S10]  /*0160*/  ISETP.GE.AND P1, PT, R3, R2, PT ;  /* 0x000000020300720c */ /* 0x000fd40003f26270 */
[----:B------:R-:W1:Y:S01]  /*0170*/  @!P2 LDC.64 R12, c[0x0][0x390] ;  /* 0x0000e400ff0cab82 */ /* 0x000e620000000a00 */
[----:B------:R-:W-:Y:S02]  /*0180*/  @!P2 IMAD R7, R0, 0x200, R7 ;  /* 0x000002000007a824 */ /* 0x000fe400078e0207 */
[----:B--2---:R-:W-:-:S05]  /*0190*/  @!P3 IMAD.WIDE.U32 R14, R15, 0x2, R4 ;  /* 0x000000020f0eb825 */ /* 0x004fca00078e0004 */
[----:B------:R-:W2:Y:S08]  /*01a0*/  @!P0 LDC.64 R4, c[0x0][0x390] ;  /* 0x0000e400ff048b82 */ /* 0x000eb00000000a00 */
[----:B------:R-:W3:Y:S01]  /*01b0*/  @!P1 LDC.64 R16, c[0x0][0x388] ;  /* 0x0000e200ff109b82 */ /* 0x000ee20000000a00 */
[----:B------:R-:W-:Y:S01]  /*01c0*/  @!P0 LEA R9, R0, R3, 0x9 ;  /* 0x0000000300098211 */ /* 0x000fe200078e48ff */
[----:B------:R-:W-:-:S02]  /*01d0*/  VIADD R19, R3, 0x80 ;  /* 0x0000008003137836 */ /* 0x000fc40000000000 */
[----:B-1----:R-:W-:Y:S01]  /*01e0*/  @!P2 IMAD.WIDE.U32 R12, R7, 0x2, R12 ;  /* 0x00000002070ca825 */ /* 0x002fe200078e000c */
[----:B------:R-:W-:-:S04]  /*01f0*/  PRMT R7, RZ, 0x7610, R7 ;  /* 0x00007610ff077816 */ /* 0x000fc80000000007 */
[----:B------:R1:W5:Y:S01]  /*0200*/  @!P2 LDG.E.U16 R6, desc[UR4][R12.64] ;  /* 0x000000040c06a981 */ /* 0x000362000c1e1500 */
[----:B--2---:R-:W-:Y:S01]  /*0210*/  @!P0 IMAD.WIDE.U32 R4, R9, 0x2, R4 ;  /* 0x0000000209048825 */ /* 0x004fe200078e0004 */
[----:B------:R-:W-:Y:S02]  /*0220*/  PRMT R9, RZ, 0x7610, R9 ;  /* 0x00007610ff097816 */ /* 0x000fe40000000009 */
[----:B------:R2:W5:Y:S01]  /*0230*/  @!P3 LDG.E.U16 R7, desc[UR4][R14.64] ;  /* 0x000000040e07b981 */ /* 0x000562000c1e1500 */
[C---:B0-----:R-:W-:Y:S02]  /*0240*/  VIADD R11, R3.reuse, 0x100 ;  /* 0x00000100030b7836 */ /* 0x041fe40000000000 */
[----:B-1----:R-:W-:Y:S01]  /*0250*/  @!P1 IMAD R13, R0, 0x200, R3 ;  /* 0x00000200000d9824 */ /* 0x002fe200078e0203 */
[----:B------:R3:W5:Y:S01]  /*0260*/  @!P0 LDG.E.U16 R9, desc[UR4][R4.64] ;  /* 0x0000000404098981 */ /* 0x000762000c1e1500 */
[----:B------:R-:W-:Y:S01]  /*0270*/  BSSY.RECONVERGENT B0, `(.L_x_17698) ;  /* 0x0000010000007945 */ /* 0x000fe20003800200 */
[----:B--2---:R-:W-:-:S02]  /*0280*/  VIADD R15, R3, 0x180 ;  /* 0x00000180030f7836 */ /* 0x004fc40000000000 */
[----:B------:R-:W-:Y:S01]  /*0290*/  @!P1 IMAD.MOV.U32 R3, RZ, RZ, R19 ;  /* 0x000000ffff039224 */ /* 0x000fe200078e0013 */
[----:B---3--:R-:W-:Y:S02]  /*02a0*/  @!P1 IADD3 R4, P0, PT, R13, R16, RZ ;  /* 0x000000100d049210 */ /* 0x008fe40007f1e0ff */
[-C--:B------:R-:W-:Y:S02]  /*02b0*/  ISETP.GE.AND P2, PT, R19, R2.reuse, PT ;  /* 0x000000021300720c */ /* 0x080fe40003f46270 */
[-C--:B------:R-:W-:Y:S02]  /*02c0*/  ISETP.GE.AND P3, PT, R11, R2.reuse, PT ;  /* 0x000000020b00720c */ /* 0x080fe40003f66270 */
[-C--:B------:R-:W-:Y:S02]  /*02d0*/  ISETP.GE.AND P4, PT, R15, R2.reuse, PT ;  /* 0x000000020f00720c */ /* 0x080fe40003f86270 */
[----:B------:R-:W-:Y:S02]  /*02e0*/  ISETP.GE.AND P5, PT, R3, R2, PT ;  /* 0x000000020300720c */ /* 0x000fe40003fa6270 */
[----:B------:R-:W-:Y:S01]  /*02f0*/  @!P1 IADD3.X R5, PT, PT, RZ, R17, RZ, P0, !PT ;  /* 0x00000011ff059210 */ /* 0x000fe200007fe4ff */
[----:B------:R-:W-:Y:S10]  /*0300*/  @P1 BRA `(.L_x_17699) ;  /* 0x0000000000181947 */ /* 0x000ff40003800000 */
[----:B------:R-:W0:Y:S02]  /*0310*/  LDC.U16 R10, c[0x0][0x386] ;  /* 0x0000e180ff0a7b82 */ /* 0x000e240000000400 */
[----:B0-----:R-:W-:-:S05]  /*0320*/  HADD2.F32 R10, -RZ, R10.H0_H0 ;  /* 0x2000000aff0a7230 */ /* 0x001fca0000004100 */
[----:B------:R-:W-:-:S13]  /*0330*/  FSETP.NEU.FTZ.AND P0, PT, R10, RZ, PT ;  /* 0x000000ff0a00720b */ /* 0x000fda0003f1d000 */
[----:B-----5:R-:W-:-:S05]  /*0340*/  @!P0 HADD2.F32 R9, -RZ, R9.H0_H0 ;  /* 0x20000009ff098230 */ /* 0x020fca0000004100 */
[----:B------:R-:W-:-:S04]  /*0350*/  FSETP.NEU.OR P0, PT, R9, RZ, P0 ;  /* 0x000000ff0900720b */ /* 0x000fc8000070d400 */
[----:B------:R-:W-:-:S09]  /*0360*/  SEL R9, RZ, 0x1, !P0 ;  /* 0x00000001ff097807 */ /* 0x000fd20004000000 */
.L_x_17699:
[----:B------:R-:W-:Y:S05]  /*0370*/  BSYNC.RECONVERGENT B0 ;  /* 0x0000000000007941 */ /* 0x000fea0003800200 */
.L_x_17698:
        /* <DEDUP_REMOVED lines=8> */
.L_x_17701:
[----:B------:R-:W-:Y:S05]  /*0400*/  BSYNC.RECONVERGENT B0 ;  /* 0x0000000000007941 */ /* 0x000fea0003800200 */
.L_x_17700:
[----:B------:R-:W-:Y:S04]  /*0410*/  BSSY.RECONVERGENT B0, `(.L_x_17702) ;  /* 0x0000008000007945 */ /* 0x000fe80003800200 */
[----:B------:R-:W-:Y:S05]  /*0420*/  @P3 BRA `(.L_x_17703) ;  /* 0x0000000000183947 */ /* 0x000fea0003800000 */
[----:B-----5:R-:W0:Y:S02]  /*0430*/  LDC.U16 R8, c[0x0][0x386] ;  /* 0x0000e180ff087b82 */ /* 0x020e240000000400 */
[----:B0-----:R-:W-:-:S05]  /*0440*/  HADD2.F32 R8, -RZ, R8.H0_H0 ;  /* 0x20000008ff087230 */ /* 0x001fca0000004100 */
[----:B------:R-:W-:-:S13]  /*0450*/  FSETP.NEU.FTZ.AND P0, PT, R8, RZ, PT ;  /* 0x000000ff0800720b */ /* 0x000fda0003f1d000 */
[----:B------:R-:W-:-:S05]  /*0460*/  @!P0 HADD2.F32 R7, -RZ, R7.H0_H0 ;  /* 0x20000007ff078230 */ /* 0x000fca0000004100 */
[----:B------:R-:W-:-:S04]  /*0470*/  FSETP.NEU.OR P0, PT, R7, RZ, P0 ;  /* 0x000000ff0700720b */ /* 0x000fc8000070d400 */
[----:B------:R-:W-:-:S09]  /*0480*/  SEL R13, RZ, 0x1, !P0 ;  /* 0x00000001ff0d7807 */ /* 0x000fd20004000000 */
.L_x_17703:
[----:B------:R-:W-:Y:S05]  /*0490*/  BSYNC.RECONVERGENT B0 ;  /* 0x0000000000007941 */ /* 0x000fea0003800200 */
.L_x_17702:
        /* <DEDUP_REMOVED lines=8> */
.L_x_17705:
[----:B------:R-:W-:Y:S05]  /*0520*/  BSYNC.RECONVERGENT B0 ;  /* 0x0000000000007941 */ /* 0x000fea0003800200 */
.L_x_17704:
[----:B-----5:R0:W-:Y:S01]  /*0530*/  @!P1 STG.E.U8 desc[UR4][R4.64], R9 ;  /* 0x0000000904009986 */ /* 0x0201e2000c101104 */
[----:B------:R-:W-:Y:S04]  /*0540*/  BSSY.RECONVERGENT B0, `(.L_x_17706) ;  /* 0x000000e000007945 */ /* 0x000fe80003800200 */
[----:B------:R-:W-:Y:S05]  /*0550*/  @P5 BRA `(.L_x_17707) ;  /* 0x0000000000305947 */ /* 0x000fea0003800000 */
[----:B0-----:R-:W-:Y:S01]  /*0560*/  IMAD R4, R0, 0x200, R3 ;  /* 0x0000020000047824 */ /* 0x001fe200078e0203 */
        /* <DEDUP_REMOVED lines=8> */
[----:B------:R-:W-:Y:S01]  /*05f0*/  @!P1 IADD3.X R7, PT, PT, RZ, UR7, RZ, P2, !PT ;  /* 0x00000007ff079c10 */ /* 0x000fe200097fe4ff */
[----:B------:R1:W-:Y:S04]  /*0600*/  STG.E.U8 desc[UR4][R4.64], R11 ;  /* 0x0000000b04007986 */ /* 0x0003e8000c101104 */
[----:B------:R1:W-:Y:S04]  /*0610*/  @!P1 STG.E.U8 desc[UR4][R6.64], R13 ;  /* 0x0000000d06009986 */ /* 0x0003e8000c101104 */
.L_x_17707:
[----:B------:R-:W-:Y:S05]  /*0620*/  BSYNC.RECONVERGENT B0 ;  /* 0x0000000000007941 */ /* 0x000fea0003800200 */
.L_x_17706:
        /* <DEDUP_REMOVED lines=8> */
.L_x_17708:
        /* <DEDUP_REMOVED lines=13> */
.L_x_43535:


//--------------------- .text._ZN2at6native29vectorized_elementwise_kernelILi2ENS0_13AUnaryFunctorIN3c104HalfES4_bZZZNS0_22logical_or_kernel_cudaERNS_14TensorIteratorEENKUlvE0_clEvENKUlvE6_clEvEUlS4_S4_E_EESt5arrayIPcLm2EEEEviT0_T1_ --------------------------
	.section	.text._ZN2at6native29vectorized_elementwise_kernelILi2ENS0_13AUnaryFunctorIN3c104HalfES4_bZZZNS0_22logical_or_kernel_cudaERNS_14TensorIteratorEENKUlvE0_clEvENKUlvE6_clEvEUlS4_S4_E_EESt5arrayIPcLm2EEEEviT0_T1_,"ax",@progbits
	.align	128
        .global         _ZN2at6native29vectorized_elementwise_kernelILi2ENS0_13AUnaryFunctorIN3c104HalfES4_bZZZNS0_22logical_or_kernel_cudaERNS_14TensorIteratorEENKUlvE0_clEvENKUlvE6_clEvEUlS4_S4_E_EESt5arrayIPcLm2EEEEviT0_T1_
        .type           _ZN2at6native29vectorized_elementwise_kernelILi2ENS0_13AUnaryFunctorIN3c104HalfES4_bZZZNS0_22logical_or_kernel_cudaERNS_14TensorIteratorEENKUlvE0_clEvENKUlvE6_clEvEUlS4_S4_E_EESt5arrayIPcLm2EEEEviT0_T1_,@function
        .size           _ZN2at6native29vectorized_elementwise_kernelILi2ENS0_13AUnaryFunctorIN3c104HalfES4_bZZZNS0_22logical_or_kernel_cudaERNS_14TensorIteratorEENKUlvE0_clEvENKUlvE6_clEvEUlS4_S4_E_EESt5arrayIPcLm2EEEEviT0_T1_,(.L_x_43536 - _ZN2at6native29vectorized_elementwise_kernelILi2ENS0_13AUnaryFunctorIN3c104HalfES4_bZZZNS0_22logical_or_kernel_cudaERNS_14TensorIteratorEENKUlvE0_clEvENKUlvE6_clEvEUlS4_S4_E_EESt5arrayIPcLm2EEEEviT0_T1_)
        .other          _ZN2at6native29vectorized_elementwise_kernelILi2ENS0_13AUnaryFunctorIN3c104HalfES4_bZZZNS0_22logical_or_kernel_cudaERNS_14TensorIteratorEENKUlvE0_clEvENKUlvE6_clEvEUlS4_S4_E_EESt5arrayIPcLm2EEEEviT0_T1_,@"STO_CUDA_ENTRY STV_DEFAULT"
_ZN2at6native29vectorized_elementwise_kernelILi2ENS0_13AUnaryFunctorIN3c104HalfES4_bZZZNS0_22logical_or_kernel_cudaERNS_14TensorIteratorEENKUlvE0_clEvENKUlvE6_clEvEUlS4_S4_E_EESt5arrayIPcLm2EEEEviT0_T1_:
.text._ZN2at6native29vectorized_elementwise_kernelILi2ENS0_13AUnaryFunctorIN3c104HalfES4_bZZZNS0_22logical_or_kernel_cudaERNS_14TensorIteratorEENKUlvE0_clEvENKUlvE6_clEvEUlS4_S4_E_EESt5arrayIPcLm2EEEEviT0_T1_:
        /* <DEDUP_REMOVED lines=38> */
[----:B------:R-:W-:Y:S01]  /*0260*/  @!P1 IMAD.IADD R19, R8, 0x1, R16 ;  /* 0x0000000108139824 */ /* 0x000fe200078e0210 */
[----:B------:R-:W-:-:S04]  /*0270*/  @!P1 IADD3 R16, PT, PT, R16, 0x80, RZ ;  /* 0x0000008010109810 */ /* 0x000fc80007ffe0ff */
        /* <DEDUP_REMOVED lines=39> */
[----:B------:R-:W0:Y:S02]  /*04f0*/  LDC.U16 R7, c[0x0][0x386] ;  /* 0x0000e180ff077b82 */ /* 0x000e240000000400 */
[----:B0-----:R-:W-:-:S05]  /*0500*/  HADD2.F32 R7, -RZ, R7.H0_H0 ;  /* 0x20000007ff077230 */ /* 0x001fca0000004100 */
[----:B------:R-:W-:-:S13]  /*0510*/  FSETP.NEU.FTZ.AND P0, PT, R7, RZ, PT ;  /* 0x000000ff0700720b */ /* 0x000fda0003f1d000 */
[----:B-----5:R-:W-:-:S05]  /*0520*/  @!P0 HADD2.F32 R15, -RZ, R15.H0_H0 ;  /* 0x2000000fff0f8230 */ /* 0x020fca0000004100 */
[----:B------:R-:W-:-:S04]  /*0530*/  FSETP.NEU.OR P0, PT, R15, RZ, P0 ;  /* 0x000000ff0f00720b */ /* 0x000fc8000070d400 */
[----:B------:R-:W-:-:S09]  /*0540*/  SEL R7, RZ, 0x1, !P0 ;  /* 0x00000001ff077807 */ /* 0x000fd20004000000 */
.L_x_17711:
[----:B------:R-:W-:Y:S05]  /*0550*/  BSYNC.RECONVERGENT B0 ;  /* 0x0000000000007941 */ /* 0x000fea0003800200 */
.L_x_17710:
[----:B------:R-:W-:Y:S01]  /*0560*/  ISETP.GE.U32.AND P0, PT, R6, R9, PT ;  /* 0x000000090600720c */ /* 0x000fe20003f06070 */
[----:B------:R-:W-:Y:S01]  /*0570*/  BSSY.RECONVERGENT B0, `(.L_x_17712) ;  /* 0x000000b000007945 */ /* 0x000fe20003800200 */
[----:B--2---:R-:W-:Y:S01]  /*0580*/  @!P1 IADD3 R2, P6, PT, R17, R2, RZ ;  /* 0x0000000211029210 */ /* 0x004fe20007fde0ff */
[C---:B------:R-:W-:Y:S02]  /*0590*/  VIADD R16, R11.reuse, 0x300 ;  /* 0x000003000b107836 */ /* 0x040fe40000000000 */
[----:B------:R-:W-:-:S08]  /*05a0*/  VIADD R18, R11, 0x380 ;  /* 0x000003800b127836 */ /* 0x000fd00000000000 */
[----:B------:R-:W-:Y:S05]  /*05b0*/  @P0 BRA `(.L_x_17713) ;  /* 0x0000000000180947 */ /* 0x000fea0003800000 */
[----:B-----5:R-:W0:Y:S02]  /*05c0*/  LDC.U16 R15, c[0x0][0x386] ;  /* 0x0000e180ff0f7b82 */ /* 0x020e240000000400 */
[----:B0-----:R-:W-:-:S05]  /*05d0*/  HADD2.F32 R15, -RZ, R15.H0_H0 ;  /* 0x2000000fff0f7230 */ /* 0x001fca0000004100 */
[----:B------:R-:W-:-:S13]  /*05e0*/  FSETP.NEU.FTZ.AND P0, PT, R15, RZ, PT ;  /* 0x000000ff0f00720b */ /* 0x000fda0003f1d000 */
[----:B------:R-:W-:-:S05]  /*05f0*/  @!P0 HADD2.F32 R0, -RZ, R0.H0_H0 ;  /* 0x20000000ff008230 */ /* 0x000fca0000004100 */
[----:B------:R-:W-:-:S04]  /*0600*/  FSETP.NEU.OR P0, PT, R0, RZ, P0 ;  /* 0x000000ff0000720b */ /* 0x000fc8000070d400 */
[----:B------:R-:W-:-:S09]  /*0610*/  SEL R0, RZ, 0x1, !P0 ;  /* 0x00000001ff007807 */ /* 0x000fd20004000000 */
.L_x_17713:
[----:B------:R-:W-:Y:S05]  /*0620*/  BSYNC.RECONVERGENT B0 ;  /* 0x0000000000007941 */ /* 0x000fea0003800200 */
.L_x_17712:
[----:B------:R-:W-:Y:S01]  /*0630*/  BSSY.RECONVERGENT B0, `(.L_x_17714) ;  /* 0x000000b000007945 */ /* 0x000fe20003800200 */
[----:B------:R-:W-:Y:S02]  /*0640*/  @!P1 IADD3.X R3, PT, PT, RZ, R3, RZ, P6, !PT ;  /* 0x00000003ff039210 */ /* 0x000fe400037fe4ff */
[-C--:B------:R-:W-:Y:S02]  /*0650*/  ISETP.GE.U32.AND P0, PT, R16, R9.reuse, PT ;  /* 0x000000091000720c */ /* 0x080fe40003f06070 */
[----:B------:R-:W-:Y:S01]  /*0660*/  ISETP.GE.U32.AND P6, PT, R18, R9, PT ;  /* 0x000000091200720c */ /* 0x000fe20003fc6070 */
[----:B------:R-:W-:-:S12]  /*0670*/  @P2 BRA `(.L_x_17715) ;  /* 0x0000000000182947 */ /* 0x000fd80003800000 */
[----:B-----5:R-:W0:Y:S02]  /*0680*/  LDC.U16 R15, c[0x0][0x386] ;  /* 0x0000e180ff0f7b82 */ /* 0x020e240000000400 */
[----:B0-----:R-:W-:-:S05]  /*0690*/  HADD2.F32 R15, -RZ, R15.H0_H0 ;  /* 0x2000000fff0f7230 */ /* 0x001fca0000004100 */
[----:B------:R-:W-:-:S13]  /*06a0*/  FSETP.NEU.FTZ.AND P2, PT, R15, RZ, PT ;  /* 0x000000ff0f00720b */ /* 0x000fda0003f5d000 */
[----:B------:R-:W-:-:S05]  /*06b0*/  @!P2 HADD2.F32 R10, -RZ, R10.H0_H0 ;  /* 0x2000000aff0aa230 */ /* 0x000fca0000004100 */
[----:B------:R-:W-:-:S04]  /*06c0*/  FSETP.NEU.OR P2, PT, R10, RZ, P2 ;  /* 0x000000ff0a00720b */ /* 0x000fc8000174d400 */
[----:B------:R-:W-:-:S09]  /*06d0*/  SEL R10, RZ, 0x1, !P2 ;  /* 0x00000001ff0a7807 */ /* 0x000fd20005000000 */
.L_x_17715:
[----:B------:R-:W-:Y:S05]  /*06e0*/  BSYNC.RECONVERGENT B0 ;  /* 0x0000000000007941 */ /* 0x000fea0003800200 */
.L_x_17714:
        /* <DEDUP_REMOVED lines=8> */
.L_x_17717:
[----:B------:R-:W-:Y:S05]  /*0770*/  BSYNC.RECONVERGENT B0 ;  /* 0x0000000000007941 */ /* 0x000fea0003800200 */
.L_x_17716:
        /* <DEDUP_REMOVED lines=8> */
.L_x_17719:
[----:B------:R-:W-:Y:S05]  /*0800*/  BSYNC.RECONVERGENT B0 ;  /* 0x0000000000007941 */ /* 0x000fea0003800200 */
.L_x_17718:
        /* <DEDUP_REMOVED lines=8> */
.L_x_17721:
[----:B------:R-:W-:Y:S05]  /*0890*/  BSYNC.RECONVERGENT B0 ;  /* 0x0000000000007941 */ /* 0x000fea0003800200 */
.L_x_17720:
        /* <DEDUP_REMOVED lines=8> */
.L_x_17723:
[----:B------:R-:W-:Y:S05]  /*0920*/  BSYNC.RECONVERGENT B0 ;  /* 0x0000000000007941 */ /* 0x000fea0003800200 */
.L_x_17722:
        /* <DEDUP_REMOVED lines=8> */
.L_x_17725:
[----:B------:R-:W-:Y:S05]  /*09b0*/  BSYNC.RECONVERGENT B0 ;  /* 0x0000000000007941 */ /* 0x000fea0003800200 */
.L_x_17724:
        /* <DEDUP_REMOVED lines=20> */
.L_x_17728:
        /* <DEDUP_REMOVED lines=8> */
.L_x_17729:
[----:B------:R-:W-:-:S13]  /*0b80*/  ISETP.GE.U32.AND P0, PT, R11, R9, PT ;  /* 0x000000090b00720c */ /* 0x000fda0003f06070 */
[----:B------:R-:W-:Y:S05]  /*0b90*/  @P0 BRA `(.L_x_17731) ;  /* 0x00000000003c0947 */ /* 0x000fea0003800000 */
[----:B------:R-:W2:Y:S01]  /*0ba0*/  LDCU.64 UR6, c[0x0][0x388] ;  /* 0x00007100ff0677ac */ /* 0x000ea20008000a00 */
[----:B01----:R-:W-:Y:S01]  /*0bb0*/  IADD3 R2, PT, PT, R8, R11, RZ ;  /* 0x0000000b08027210 */ /* 0x003fe20007ffe0ff */
[----:B------:R-:W-:-:S03]  /*0bc0*/  VIADD R11, R11, 0x80 ;  /* 0x000000800b0b7836 */ /* 0x000fc60000000000 */
[----:B--2---:R-:W-:-:S05]  /*0bd0*/  IADD3 R2, P0, PT, R2, UR6, RZ ;  /* 0x0000000602027c10 */ /* 0x004fca000ff1e0ff */
[----:B------:R-:W-:-:S05]  /*0be0*/  IMAD.X R3, RZ, RZ, UR7, P0 ;  /* 0x00000007ff037e24 */ /* 0x000fca00080e06ff */
[----:B------:R1:W-:Y:S03]  /*0bf0*/  STG.E.U8 desc[UR4][R2.64], R12 ;  /* 0x0000000c02007986 */ /* 0x0003e6000c101104 */
.L_x_17730:
        /* <DEDUP_REMOVED lines=9> */
.L_x_17731:
[----:B------:R-:W-:Y:S05]  /*0c90*/  BSYNC.RELIABLE B1 ;  /* 0x0000000000017941 */ /* 0x000fea0003800100 */
.L_x_17727:
[----:B------:R-:W-:-:S13]  /*0ca0*/  ISETP.GE.U32.AND P0, PT, R11, R9, PT ;  /* 0x000000090b00720c */ /* 0x000fda0003f06070 */
[----:B------:R-:W3:Y:S01]  /*0cb0*/  @!P0 LDC.64 R6, c[0x0][0x388] ;  /* 0x0000e200ff068b82 */ /* 0x000ee20000000a00 */
[----:B012---:R-:W-:Y:S02]  /*0cc0*/  @!P0 IMAD.IADD R3, R8, 0x1, R11 ;  /* 0x0000000108038824 */ /* 0x007fe400078e020b */
[----:B------:R-:W-:-:S03]  /*0cd0*/  @!P0 VIADD R11, R11, 0x80 ;  /* 0x000000800b0b8836 */ /* 0x000fc60000000000 */
[----:B---3--:R-:W-:-:S05]  /*0ce0*/  @!P0 IADD3 R2, P1, PT, R3, R6, RZ ;  /* 0x0000000603028210 */ /* 0x008fca0007f3e0ff */
[----:B------:R-:W-:-:S05]  /*0cf0*/  @!P0 IMAD.X R3, RZ, RZ, R7, P1 ;  /* 0x000000ffff038224 */ /* 0x000fca00008e0607 */
[----:B------:R2:W-:Y:S03]  /*0d00*/  @!P0 STG.E.U8 desc[UR4][R2.64], R13 ;  /* 0x0000000d02008986 */ /* 0x0005e6000c101104 */
.L_x_17732:
[----:B------:R-:W-:Y:S05]  /*0d10*/  BSYNC.RECONVERGENT B0 ;  /* 0x0000000000007941 */ /* 0x000fea0003800200 */
.L_x_17726:
        /* <DEDUP_REMOVED lines=9> */
.L_x_17709:
[----:B------:R-:W0:Y:S01]  /*0db0*/  LDC.U16 R0, c[0x0][0x386] ;  /* 0x0000e180ff007b82 */ /* 0x000e220000000400 */
[----:B------:R-:W-:Y:S02]  /*0dc0*/  HFMA2 R4, -RZ, RZ, 0, 5.9604644775390625e-08 ;  /* 0x00000001ff047431 */ /* 0x000fe400000001ff */
[----:B------:R-:W-:Y:S02]  /*0dd0*/  IMAD.MOV.U32 R5, RZ, RZ, 0x1 ;  /* 0x00000001ff057424 */ /* 0x000fe400078e00ff */
[----:B------:R-:W-:Y:S02]  /*0de0*/  IMAD.MOV.U32 R6, RZ, RZ, 0x1 ;  /* 0x00000001ff067424 */ /* 0x000fe400078e00ff */
[----:B------:R-:W-:Y:S02]  /*0df0*/  IMAD.MOV.U32 R7, RZ, RZ, 0x1 ;  /* 0x00000001ff077424 */ /* 0x000fe400078e00ff */
[----:B------:R-:W-:Y:S02]  /*0e00*/  IMAD.MOV.U32 R9, RZ, RZ, 0x1 ;  /* 0x00000001ff097424 */ /* 0x000fe400078e00ff */
[----:B------:R-:W-:-:S02]  /*0e10*/  IMAD.MOV.U32 R10, RZ, RZ, 0x1 ;  /* 0x00000001ff0a7424 */ /* 0x000fc400078e00ff */
[----:B------:R-:W-:Y:S02]  /*0e20*/  IMAD.MOV.U32 R11, RZ, RZ, 0x1 ;  /* 0x00000001ff0b7424 */ /* 0x000fe400078e00ff */
[----:B------:R-:W-:Y:S02]  /*0e30*/  IMAD.MOV.U32 R12, RZ, RZ, 0x1 ;  /* 0x00000001ff0c7424 */ /* 0x000fe400078e00ff */
[----:B0-----:R-:W-:-:S05]  /*0e40*/  HADD2.F32 R0, -RZ, R0.H0_H0 ;  /* 0x20000000ff007230 */ /* 0x001fca0000004100 */
[----:B------:R-:W-:Y:S02]  /*0e50*/  FSETP.NEU.FTZ.AND P0, PT, R0, RZ, PT ;  /* 0x000000ff0000720b */ /* 0x000fe40003f1d000 */
[----:B------:R-:W0:Y:S11]  /*0e60*/  S2R R0, SR_TID.X ;  /* 0x0000000000007919 */ /* 0x000e360000002100 */
        /* <DEDUP_REMOVED lines=8> */
[----:B--2---:R-:W-:-:S02]  /*0ef0*/  HADD2.F32 R9, -RZ, R4.H0_H0 ;  /* 0x20000004ff097230 */ /* 0x004fc40000004100 */
[----:B------:R-:W-:Y:S02]  /*0f00*/  HADD2.F32 R4, -RZ, R4.H1_H1 ;  /* 0x30000004ff047230 */ /* 0x000fe40000004100 */
[--C-:B---3--:R-:W-:Y:S01]  /*0f10*/  HADD2.F32 R10, -RZ, R5.reuse.H0_H0 ;  /* 0x20000005ff0a7230 */ /* 0x108fe20000004100 */
[----:B------:R-:W-:Y:S01]  /*0f20*/  FSETP.NEU.FTZ.AND P6, PT, R9, RZ, PT ;  /* 0x000000ff0900720b */ /* 0x000fe20003fdd000 */
[----:B------:R-:W-:Y:S01]  /*0f30*/  HADD2.F32 R5, -RZ, R5.H1_H1 ;  /* 0x30000005ff057230 */ /* 0x000fe20000004100 */
[----:B------:R-:W-:Y:S01]  /*0f40*/  FSETP.NEU.FTZ.AND P5, PT, R4, RZ, PT ;  /* 0x000000ff0400720b */ /* 0x000fe20003fbd000 */
[--C-:B----4-:R-:W-:Y:S01]  /*0f50*/  HADD2.F32 R4, -RZ, R6.reuse.H0_H0 ;  /* 0x20000006ff047230 */ /* 0x110fe20000004100 */
[----:B------:R-:W-:Y:S01]  /*0f60*/  SEL R12, RZ, 0x1, !P6 ;  /* 0x00000001ff0c7807 */ /* 0x000fe20007000000 */
[----:B------:R-:W-:Y:S01]  /*0f70*/  HADD2.F32 R6, -RZ, R6.H1_H1 ;  /* 0x30000006ff067230 */ /* 0x000fe20000004100 */
[----:B------:R-:W-:Y:S01]  /*0f80*/  FSETP.NEU.FTZ.AND P4, PT, R10, RZ, PT ;  /* 0x000000ff0a00720b */ /* 0x000fe20003f9d000 */
[--C-:B-----5:R-:W-:Y:S01]  /*0f90*/  HADD2.F32 R9, -RZ, R7.reuse.H0_H0 ;  /* 0x20000007ff097230 */ /* 0x120fe20000004100 */
[----:B------:R-:W-:Y:S01]  /*0fa0*/  FSETP.NEU.FTZ.AND P3, PT, R5, RZ, PT ;  /* 0x000000ff0500720b */ /* 0x000fe20003f7d000 */
[----:B------:R-:W-:Y:S01]  /*0fb0*/  HADD2.F32 R7, -RZ, R7.H1_H1 ;  /* 0x30000007ff077230 */ /* 0x000fe20000004100 */
[----:B------:R-:W-:-:S02]  /*0fc0*/  FSETP.NEU.FTZ.AND P2, PT, R4, RZ, PT ;  /* 0x000000ff0400720b */ /* 0x000fc40003f5d000 */
[----:B------:R-:W-:Y:S02]  /*0fd0*/  FSETP.NEU.FTZ.AND P1, PT, R6, RZ, PT ;  /* 0x000000ff0600720b */ /* 0x000fe40003f3d000 */
[----:B------:R-:W-:Y:S02]  /*0fe0*/  FSETP.NEU.FTZ.AND P0, PT, R9, RZ, PT ;  /* 0x000000ff0900720b */ /* 0x000fe40003f1d000 */
[----:B------:R-:W-:Y:S02]  /*0ff0*/  FSETP.NEU.FTZ.AND P6, PT, R7, RZ, PT ;  /* 0x000000ff0700720b */ /* 0x000fe40003fdd000 */
[----:B------:R-:W-:Y:S02]  /*1000*/  SEL R11, RZ, 0x1, !P5 ;  /* 0x00000001ff0b7807 */ /* 0x000fe40006800000 */
[----:B------:R-:W-:Y:S02]  /*1010*/  SEL R10, RZ, 0x1, !P4 ;  /* 0x00000001ff0a7807 */ /* 0x000fe40006000000 */
[----:B------:R-:W-:-:S02]  /*1020*/  SEL R9, RZ, 0x1, !P3 ;  /* 0x00000001ff097807 */ /* 0x000fc40005800000 */
[----:B------:R-:W-:Y:S02]  /*1030*/  SEL R7, RZ, 0x1, !P2 ;  /* 0x00000001ff077807 */ /* 0x000fe40005000000 */
[----:B------:R-:W-:Y:S02]  /*1040*/  SEL R6, RZ, 0x1, !P1 ;  /* 0x00000001ff067807 */ /* 0x000fe40004800000 */
[----:B------:R-:W-:Y:S02]  /*1050*/  SEL R5, RZ, 0x1, !P0 ;  /* 0x00000001ff057807 */ /* 0x000fe40004000000 */
[----:B------:R-:W-:-:S07]  /*1060*/  SEL R4, RZ, 0x1, !P6 ;  /* 0x00000001ff047807 */ /* 0x000fce0007000000 */
.L_x_17733:
        /* <DEDUP_REMOVED lines=13> */
.L_x_17734:
        /* <DEDUP_REMOVED lines=12> */
.L_x_43536:


//--------------------- .text._ZN2at6native29vectorized_elementwise_kernelILi4ENS0_13AUnaryFunctorIN3c104HalfES4_bZZZNS0_22logical_or_kernel_cudaERNS_14TensorIteratorEENKUlvE0_clEvENKUlvE6_clEvEUlS4_S4_E_EESt5arrayIPcLm2EEEEviT0_T1_ --------------------------
	.section	.text._ZN2at6native29vectorized_elementwise_kernelILi4ENS0_13AUnaryFunctorIN3c104HalfES4_bZZZNS0_22logical_or_kernel_cudaERNS_14TensorIteratorEENKUlvE0_clEvENKUlvE6_clEvEUlS4_S4_E_EESt5arrayIPcLm2EEEEviT0_T1_,"ax",@progbits
	.align	128
        .global         _ZN2at6native29vectorized_elementwise_kernelILi4ENS0_13AUnaryFunctorIN3c104HalfES4_bZZZNS0_22logical_or_kernel_cudaERNS_14TensorIteratorEENKUlvE0_clEvENKUlvE6_clEvEUlS4_S4_E_EESt5arrayIPcLm2EEEEviT0_T1_
        .type           _ZN2at6native29vectorized_elementwise_kernelILi4ENS0_13AUnaryFunctorIN3c104HalfES4_bZZZNS0_22logical_or_kernel_cudaERNS_14TensorIteratorEENKUlvE0_clEvENKUlvE6_clEvEUlS4_S4_E_EESt5arrayIPcLm2EEEEviT0_T1_,@function
        .size           _ZN2at6native29vectorized_elementwise_kernelILi4ENS0_13AUnaryFunctorIN3c104HalfES4_bZZZNS0_22logical_or_kernel_cudaERNS_14TensorIteratorEENKUlvE0_clEvENKUlvE6_clEvEUlS4_S4_E_EESt5arrayIPcLm2EEEEviT0_T1_,(.L_x_43537 - _ZN2at6native29vectorized_elementwise_kernelILi4ENS0_13AUnaryFunctorIN3c104HalfES4_bZZZNS0_22logical_or_kernel_cudaERNS_14TensorIteratorEENKUlvE0_clEvENKUlvE6_clEvEUlS4_S4_E_EESt5arrayIPcLm2EEEEviT0_T1_)
        .other          _ZN2at6native29vectorized_elementwise_kernelILi4ENS0_13AUnaryFunctorIN3c104HalfES4_bZZZNS0_22logical_or_kernel_cudaERNS_14TensorIteratorEENKUlvE0_clEvENKUlvE6_clEvEUlS4_S4_E_EESt5arrayIPcLm2EEEEviT0_T1_,@"STO_CUDA_ENTRY STV_DEFAULT"
_ZN2at6native29vectorized_elementwise_kernelILi4ENS0_13AUnaryFunctorIN3c104HalfES4_bZZZNS0_22logical_or_kernel_cudaERNS_14TensorIteratorEENKUlvE0_clEvENKUlvE6_clEvEUlS4_S4_E_EESt5arrayIPcLm2EEEEviT0_T1_:
.text._ZN2at6native29vectorized_elementwise_kernelILi4ENS0_13AUnaryFunctorIN3c104HalfES4_bZZZNS0_22logical_or_kernel_cudaERNS_14TensorIteratorEENKUlvE0_clEvENKUlvE6_clEvEUlS4_S4_E_EESt5arrayIPcLm2EEEEviT0_T1_:
        /* <DEDUP_REMOVED lines=85> */
.L_x_17737:
[----:B------:R-:W-:Y:S05]  /*0550*/  BSYNC.RECONVERGENT B0 ;  /* 0x0000000000007941 */ /* 0x000fea0003800200 */
.L_x_17736:
        /* <DEDUP_REMOVED lines=12> */
.L_x_17739:
[----:B------:R-:W-:Y:S05]  /*0620*/  BSYNC.RECONVERGENT B0 ;  /* 0x0000000000007941 */ /* 0x000fea0003800200 */
.L_x_17738:
[----:B------:R-:W-:Y:S01]  /*0630*/  BSSY.RECONVERGENT B0, `(.L_x_17740) ;  /* 0x000000b000007945 */ /* 0x000fe20003800200 */
[----:B------:R-:W-:Y:S01]  /*0640*/  @!P1 IMAD.X R3, RZ, RZ, R3, P6 ;  /* 0x000000ffff039224 */ /* 0x000fe200030e0603 */
        /* <DEDUP_REMOVED lines=9> */
.L_x_17741:
[----:B------:R-:W-:Y:S05]  /*06e0*/  BSYNC.RECONVERGENT B0 ;  /* 0x0000000000007941 */ /* 0x000fea0003800200 */
.L_x_17740:
        /* <DEDUP_REMOVED lines=8> */
.L_x_17743:
[----:B------:R-:W-:Y:S05]  /*0770*/  BSYNC.RECONVERGENT B0 ;  /* 0x0000000000007941 */ /* 0x000fea0003800200 */
.L_x_17742:
        /* <DEDUP_REMOVED lines=8> */
.L_x_17745:
[----:B------:R-:W-:Y:S05]  /*0800*/  BSYNC.RECONVERGENT B0 ;  /* 0x0000000000007941 */ /* 0x000fea0003800200 */
.L_x_17744:
        /* <DEDUP_REMOVED lines=8> */
.L_x_17747:
[----:B------:R-:W-:Y:S05]  /*0890*/  BSYNC.RECONVERGENT B0 ;  /* 0x0000000000007941 */ /* 0x000fea0003800200 */
.L_x_17746:
        /* <DEDUP_REMOVED lines=8> */
.L_x_17749:
[----:B------:R-:W-:Y:S05]  /*0920*/  BSYNC.RECONVERGENT B0 ;  /* 0x0000000000007941 */ /* 0x000fea0003800200 */
.L_x_17748:
        /* <DEDUP_REMOVED lines=8> */
.L_x_17751:
[----:B------:R-:W-:Y:S05]  /*09b0*/  BSYNC.RECONVERGENT B0 ;  /* 0x0000000000007941 */ /* 0x000fea0003800200 */
.L_x_17750:
        /* <DEDUP_REMOVED lines=20> */
.L_x_17754:
        /* <DEDUP_REMOVED lines=8> */
.L_x_17755:
        /* <DEDUP_REMOVED lines=8> */
.L_x_17756:
        /* <DEDUP_REMOVED lines=9> */
.L_x_17757:
[----:B------:R-:W-:Y:S05]  /*0c90*/  BSYNC.RELIABLE B1 ;  /* 0x0000000000017941 */ /* 0x000fea0003800100 */
.L_x_17753:
[----:B------:R-:W-:-:S13]  /*0ca0*/  ISETP.GE.U32.AND P0, PT, R11, R9, PT ;  /* 0x000000090b00720c */ /* 0x000fda0003f06070 */
[----:B------:R-:W3:Y:S01]  /*0cb0*/  @!P0 LDC.64 R6, c[0x0][0x388] ;  /* 0x0000e200ff068b82 */ /* 0x000ee20000000a00 */
[----:B012---:R-:W-:Y:S02]  /*0cc0*/  @!P0 IMAD.IADD R3, R8, 0x1, R11 ;  /* 0x0000000108038824 */ /* 0x007fe400078e020b */
[----:B------:R-:W-:-:S03]  /*0cd0*/  @!P0 VIADD R11, R11, 0x80 ;  /* 0x000000800b0b8836 */ /* 0x000fc60000000000 */
[----:B---3--:R-:W-:-:S05]  /*0ce0*/  @!P0 IADD3 R2, P1, PT, R3, R6, RZ ;  /* 0x0000000603028210 */ /* 0x008fca0007f3e0ff */
[----:B------:R-:W-:-:S05]  /*0cf0*/  @!P0 IMAD.X R3, RZ, RZ, R7, P1 ;  /* 0x000000ffff038224 */ /* 0x000fca00008e0607 */
[----:B------:R2:W-:Y:S03]  /*0d00*/  @!P0 STG.E.U8 desc[UR4][R2.64], R13 ;  /* 0x0000000d02008986 */ /* 0x0005e6000c101104 */
.L_x_17758:
[----:B------:R-:W-:Y:S05]  /*0d10*/  BSYNC.RECONVERGENT B0 ;  /* 0x0000000000007941 */ /* 0x000fea0003800200 */
.L_x_17752:
        /* <DEDUP_REMOVED lines=9> */
.L_x_17735:
[----:B------:R-:W0:Y:S01]  /*0db0*/  LDC.U16 R0, c[0x0][0x386] ;  /* 0x0000e180ff007b82 */ /* 0x000e220000000400 */
[----:B------:R-:W-:Y:S02]  /*0dc0*/  IMAD.MOV.U32 R2, RZ, RZ, 0x1 ;  /* 0x00000001ff027424 */ /* 0x000fe400078e00ff */
        /* <DEDUP_REMOVED lines=14> */
[----:B------:R-:W2:Y:S04]  /*0eb0*/  LDG.E.64 R6, desc[UR4][R2.64] ;  /* 0x0000000402067981 */ /* 0x000ea8000c1e1b00 */
[----:B------:R-:W3:Y:S01]  /*0ec0*/  LDG.E.64 R10, desc[UR4][R2.64+0x400] ;  /* 0x00040004020a7981 */ /* 0x000ee2000c1e1b00 */
[--C-:B--2---:R-:W-:Y:S02]  /*0ed0*/  HADD2.F32 R4, -RZ, R6.reuse.H0_H0 ;  /* 0x20000006ff047230 */ /* 0x104fe40000004100 */
[----:B------:R-:W-:Y:S02]  /*0ee0*/  HADD2.F32 R5, -RZ, R6.H1_H1 ;  /* 0x30000006ff057230 */ /* 0x000fe40000004100 */
[--C-:B------:R-:W-:Y:S01]  /*0ef0*/  HADD2.F32 R6, -RZ, R7.reuse.H0_H0 ;  /* 0x20000007ff067230 */ /* 0x100fe20000004100 */
[----:B------:R-:W-:Y:S01]  /*0f00*/  FSETP.NEU.FTZ.AND P6, PT, R4, RZ, PT ;  /* 0x000000ff0400720b */ /* 0x000fe20003fdd000 */
[----:B------:R-:W-:Y:S01]  /*0f10*/  HADD2.F32 R4, -RZ, R7.H1_H1 ;  /* 0x30000007ff047230 */ /* 0x000fe20000004100 */
[----:B------:R-:W-:Y:S01]  /*0f20*/  FSETP.NEU.FTZ.AND P5, PT, R5, RZ, PT ;  /* 0x000000ff0500720b */ /* 0x000fe20003fbd000 */
[--C-:B---3--:R-:W-:Y:S01]  /*0f30*/  HADD2.F32 R5, -RZ, R10.reuse.H0_H0 ;  /* 0x2000000aff057230 */ /* 0x108fe20000004100 */
[----:B------:R-:W-:Y:S01]  /*0f40*/  FSETP.NEU.FTZ.AND P4, PT, R6, RZ, PT ;  /* 0x000000ff0600720b */ /* 0x000fe20003f9d000 */
[----:B------:R-:W-:Y:S01]  /*0f50*/  HADD2.F32 R6, -RZ, R10.H1_H1 ;  /* 0x3000000aff067230 */ /* 0x000fe20000004100 */
[----:B------:R-:W-:Y:S01]  /*0f60*/  SEL R10, RZ, 0x1, !P6 ;  /* 0x00000001ff0a7807 */ /* 0x000fe20007000000 */
[--C-:B------:R-:W-:Y:S01]  /*0f70*/  HADD2.F32 R7, -RZ, R11.reuse.H0_H0 ;  /* 0x2000000bff077230 */ /* 0x100fe20000004100 */
        /* <DEDUP_REMOVED lines=13> */
.L_x_17759:
        /* <DEDUP_REMOVED lines=9> */
[----:B------:R-:W-:Y:S02]  /*10e0*/  PRMT R9, R10, 0x3340, R9 ;  /* 0x000033400a097816 */ /* 0x000fe40000000009 */
[----:B-1----:R-:W-:Y:S02]  /*10f0*/  IADD3 R2, P0, PT, R8, UR6, RZ ;  /* 0x0000000608027c10 */ /* 0x002fe4000ff1e0ff */
[----:B------:R-:W-:Y:S02]  /*1100*/  LOP3.LUT R8, R3, 0xffff, RZ, 0xc0, !PT ;  /* 0x0000ffff03087812 */ /* 0x000fe400078ec0ff */
        /* <DEDUP_REMOVED lines=9> */
.L_x_17760:
        /* <DEDUP_REMOVED lines=14> */
.L_x_43537:


//--------------------- .text._ZN2at6native29vectorized_elementwise_kernelILi8ENS0_13AUnaryFunctorIN3c104HalfES4_bZZZNS0_22logical_or_kernel_cudaERNS_14TensorIteratorEENKUlvE0_clEvENKUlvE6_clEvEUlS4_S4_E_EESt5arrayIPcLm2EEEEviT0_T1_ --------------------------
	.section	.text._ZN2at6native29vectorized_elementwise_kernelILi8ENS0_13AUnaryFunctorIN3c104HalfES4_bZZZNS0_22logical_or_kernel_cudaERNS_14TensorIteratorEENKUlvE0_clEvENKUlvE6_clEvEUlS4_S4_E_EESt5arrayIPcLm2EEEEviT0_T1_,"ax",@progbits
	.align	128
        .global         _ZN2at6native29vectorized_elementwise_kernelILi8ENS0_13AUnaryFunctorIN3c104HalfES4_bZZZNS0_22logical_or_kernel_cudaERNS_14TensorIteratorEENKUlvE0_clEvENKUlvE6_clEvEUlS4_S4_E_EESt5arrayIPcLm2EEEEviT0_T1_
        .type           _ZN2at6native29vectorized_elementwise_kernelILi8ENS0_13AUnaryFunctorIN3c104HalfES4_bZZZNS0_22logical_or_kernel_cudaERNS_14TensorIteratorEENKUlvE0_clEvENKUlvE6_clEvEUlS4_S4_E_EESt5arrayIPcLm2EEEEviT0_T1_,@function
        .size           _ZN2at6native29vectorized_elementwise_kernelILi8ENS0_13AUnaryFunctorIN3c104HalfES4_bZZZNS0_22logical_or_kernel_cudaERNS_14TensorIteratorEENKUlvE0_clEvENKUlvE6_clEvEUlS4_S4_E_EESt5arrayIPcLm2EEEEviT0_T1_,(.L_x_43538 - _ZN2at6native29vectorized_elementwise_kernelILi8ENS0_13AUnaryFunctorIN3c104HalfES4_bZZZNS0_22logical_or_kernel_cudaERNS_14TensorIteratorEENKUlvE0_clEvENKUlvE6_clEvEUlS4_S4_E_EESt5arrayIPcLm2EEEEviT0_T1_)
        .other          _ZN2at6native29vectorized_elementwise_kernelILi8ENS0_13AUnaryFunctorIN3c104HalfES4_bZZZNS0_22logical_or_kernel_cudaERNS_14TensorIteratorEENKUlvE0_clEvENKUlvE6_clEvEUlS4_S4_E_EESt5arrayIPcLm2EEEEviT0_T1_,@"STO_CUDA_ENTRY STV_DEFAULT"
_ZN2at6native29vectorized_elementwise_kernelILi8ENS0_13AUnaryFunctorIN3c104HalfES4_bZZZNS0_22logical_or_kernel_cudaERNS_14TensorIteratorEENKUlvE0_clEvENKUlvE6_clEvEUlS4_S4_E_EESt5arrayIPcLm2EEEEviT0_T1_:
.text._ZN2at6native29vectorized_elementwise_kernelILi8ENS0_13AUnaryFunctorIN3c104HalfES4_bZZZNS0_22logical_or_kernel_cudaERNS_14TensorIteratorEENKUlvE0_clEvENKUlvE6_clEvEUlS4_S4_E_EESt5arrayIPcLm2EEEEviT0_T1_:
        /* <DEDUP_REMOVED lines=85> */
.L_x_17763:
[----:B------:R-:W-:Y:S05]  /*0550*/  BSYNC.RECONVERGENT B0 ;  /* 0x0000000000007941 */ /* 0x000fea0003800200 */
.L_x_17762:
        /* <DEDUP_REMOVED lines=12> */
.L_x_17765:
[----:B------:R-:W-:Y:S05]  /*0620*/  BSYNC.RECONVERGENT B0 ;  /* 0x0000000000007941 */ /* 0x000fea0003800200 */
.L_x_17764:
        /* <DEDUP_REMOVED lines=11> */
.L_x_17767:
[----:B------:R-:W-:Y:S05]  /*06e0*/  BSYNC.RECONVERGENT B0 ;  /* 0x0000000000007941 */ /* 0x000fea0003800200 */
.L_x_17766:
        /* <DEDUP_REMOVED lines=8> */
.L_x_17769:
[----:B------:R-:W-:Y:S05]  /*0770*/  BSYNC.RECONVERGENT B0 ;  /* 0x0000000000007941 */ /* 0x000fea0003800200 */
.L_x_17768:
        /* <DEDUP_REMOVED lines=8> */
.L_x_17771:
[----:B------:R-:W-:Y:S05]  /*0800*/  BSYNC.RECONVERGENT B0 ;  /* 0x0000000000007941 */ /* 0x000fea0003800200 */
.L_x_17770:
        /* <DEDUP_REMOVED lines=8> */
.L_x_17773:
[----:B------:R-:W-:Y:S05]  /*0890*/  BSYNC.RECONVERGENT B0 ;  /* 0x0000000000007941 */ /* 0x000fea0003800200 */
.L_x_17772:
        /* <DEDUP_REMOVED lines=8> */
.L_x_17775:
[----:B------:R-:W-:Y:S05]  /*0920*/  BSYNC.RECONVERGENT B0 ;  /* 0x0000000000007941 */ /* 0x000fea0003800200 */
.L_x_17774:
        /* <DEDUP_REMOVED lines=8> */
.L_x_17777:
[----:B------:R-:W-:Y:S05]  /*09b0*/  BSYNC.RECONVERGENT B0 ;  /* 0x0000000000007941 */ /* 0x000fea0003800200 */
.L_x_17776:
        /* <DEDUP_REMOVED lines=20> */
.L_x_17780:
        /* <DEDUP_REMOVED lines=8> */
.L_x_17781:
        /* <DEDUP_REMOVED lines=8> */
.L_x_17782:
        /* <DEDUP_REMOVED lines=9> */
.L_x_17783:
[----:B------:R-:W-:Y:S05]  /*0c90*/  BSYNC.RELIABLE B1 ;  /* 0x0000000000017941 */ /* 0x000fea0003800100 */
.L_x_17779:
[----:B------:R-:W-:-:S13]  /*0ca0*/  ISETP.GE.U32.AND P0, PT, R11, R9, PT ;  /* 0x000000090b00720c */ /* 0x000fda0003f06070 */
[----:B------:R-:W3:Y:S01]  /*0cb0*/  @!P0 LDC.64 R6, c[0x0][0x388] ;  /* 0x0000e200ff068b82 */ /* 0x000ee20000000a00 */
[----:B012---:R-:W-:Y:S02]  /*0cc0*/  @!P0 IMAD.IADD R3, R8, 0x1, R11 ;  /* 0x0000000108038824 */ /* 0x007fe400078e020b */
[----:B------:R-:W-:-:S03]  /*0cd0*/  @!P0 VIADD R11, R11, 0x80 ;  /* 0x000000800b0b8836 */ /* 0x000fc60000000000 */
[----:B---3--:R-:W-:-:S05]  /*0ce0*/  @!P0 IADD3 R2, P1, PT, R3, R6, RZ ;  /* 0x0000000603028210 */ /* 0x008fca0007f3e0ff */
[----:B------:R-:W-:-:S05]  /*0cf0*/  @!P0 IMAD.X R3, RZ, RZ, R7, P1 ;  /* 0x000000ffff038224 */ /* 0x000fca00008e0607 */
[----:B------:R2:W-:Y:S03]  /*0d00*/  @!P0 STG.E.U8 desc[UR4][R2.64], R13 ;  /* 0x0000000d02008986 */ /* 0x0005e6000c101104 */
.L_x_17784:
[----:B------:R-:W-:Y:S05]  /*0d10*/  BSYNC.RECONVERGENT B0 ;  /* 0x0000000000007941 */ /* 0x000fea0003800200 */
.L_x_17778:
        /* <DEDUP_REMOVED lines=9> */
.L_x_17761:
        /* <DEDUP_REMOVED lines=16> */
[----:B------:R-:W2:Y:S02]  /*0eb0*/  LDG.E.128 R4, desc[UR4][R2.64] ;  /* 0x0000000402047981 */ /* 0x000ea4000c1e1d00 */
[----:B--2---:R-:W-:Y:S02]  /*0ec0*/  HADD2.F32 R9, -RZ, R4.H0_H0 ;  /* 0x20000004ff097230 */ /* 0x004fe40000004100 */
[----:B------:R-:W-:Y:S02]  /*0ed0*/  HADD2.F32 R10, -RZ, R5.H0_H0 ;  /* 0x20000005ff0a7230 */ /* 0x000fe40000004100 */
[----:B------:R-:W-:Y:S01]  /*0ee0*/  HADD2.F32 R11, -RZ, R6.H0_H0 ;  /* 0x20000006ff0b7230 */ /* 0x000fe20000004100 */
[----:B------:R-:W-:Y:S01]  /*0ef0*/  FSETP.NEU.FTZ.AND P6, PT, R9, RZ, PT ;  /* 0x000000ff0900720b */ /* 0x000fe20003fdd000 */
[----:B------:R-:W-:Y:S01]  /*0f00*/  HADD2.F32 R12, -RZ, R7.H0_H0 ;  /* 0x20000007ff0c7230 */ /* 0x000fe20000004100 */
[----:B------:R-:W-:Y:S01]  /*0f10*/  FSETP.NEU.FTZ.AND P4, PT, R10, RZ, PT ;  /* 0x000000ff0a00720b */ /* 0x000fe20003f9d000 */
[----:B------:R-:W-:Y:S01]  /*0f20*/  HADD2.F32 R4, -RZ, R4.H1_H1 ;  /* 0x30000004ff047230 */ /* 0x000fe20000004100 */
[----:B------:R-:W-:Y:S01]  /*0f30*/  SEL R10, RZ, 0x1, !P6 ;  /* 0x00000001ff0a7807 */ /* 0x000fe20007000000 */
[----:B------:R-:W-:Y:S01]  /*0f40*/  HADD2.F32 R5, -RZ, R5.H1_H1 ;  /* 0x30000005ff057230 */ /* 0x000fe20000004100 */
[----:B------:R-:W-:Y:S01]  /*0f50*/  FSETP.NEU.FTZ.AND P2, PT, R11, RZ, PT ;  /* 0x000000ff0b00720b */ /* 0x000fe20003f5d000 */
[----:B------:R-:W-:Y:S01]  /*0f60*/  HADD2.F32 R6, -RZ, R6.H1_H1 ;  /* 0x30000006ff067230 */ /* 0x000fe20000004100 */
        /* <DEDUP_REMOVED lines=13> */
.L_x_17785:
        /* <DEDUP_REMOVED lines=20> */
.L_x_17786:
        /* <DEDUP_REMOVED lines=16> */
.L_x_43538:


//--------------------- .text._ZN2at6native18elementwise_kernelILi128ELi4EZNS0_15gpu_kernel_implINS0_13BinaryFunctorIN3c104HalfES5_bZZZNS0_22logical_or_kernel_cudaERNS_14TensorIteratorEENKUlvE0_clEvENKUlvE6_clEvEUlS5_S5_E_EEEEvRNS_18TensorIteratorBaseERKT_EUliE_EEviT1_ --------------------------
	.section	.text._ZN2at6native18elementwise_kernelILi128ELi4EZNS0_15gpu_kernel_implINS0_13BinaryFunctorIN3c104HalfES5_bZZZNS0_22logical_or_kernel_cudaERNS_14TensorIteratorEENKUlvE0_clEvENKUlvE6_clEvEUlS5_S5_E_EEEEvRNS_18TensorIteratorBaseERKT_EUliE_EEviT1_,"ax",@progbits
	.align	128
        .global         _ZN2at6native18elementwise_kernelILi128ELi4EZNS0_15gpu_kernel_implINS0_13BinaryFunctorIN3c104HalfES5_bZZZNS0_22logical_or_kernel_cudaERNS_14TensorIteratorEENKUlvE0_clEvENKUlvE6_clEvEUlS5_S5_E_EEEEvRNS_18TensorIteratorBaseERKT_EUliE_EEviT1_
        .type           _ZN2at6native18elementwise_kernelILi128ELi4EZNS0_15gpu_kernel_implINS0_13BinaryFunctorIN3c104HalfES5_bZZZNS0_22logical_or_kernel_cudaERNS_14TensorIteratorEENKUlvE0_clEvENKUlvE6_clEvEUlS5_S5_E_EEEEvRNS_18TensorIteratorBaseERKT_EUliE_EEviT1_,@function
        .size           _ZN2at6native18elementwise_kernelILi128ELi4EZNS0_15gpu_kernel_implINS0_13BinaryFunctorIN3c104HalfES5_bZZZNS0_22logical_or_kernel_cudaERNS_14TensorIteratorEENKUlvE0_clEvENKUlvE6_clEvEUlS5_S5_E_EEEEvRNS_18TensorIteratorBaseERKT_EUliE_EEviT1_,(.L_x_43539 - _ZN2at6native18elementwise_kernelILi128ELi4EZNS0_15gpu_kernel_implINS0_13BinaryFunctorIN3c104HalfES5_bZZZNS0_22logical_or_kernel_cudaERNS_14TensorIteratorEENKUlvE0_clEvENKUlvE6_clEvEUlS5_S5_E_EEEEvRNS_18TensorIteratorBaseERKT_EUliE_EEviT1_)
        .other          _ZN2at6native18elementwise_kernelILi128ELi4EZNS0_15gpu_kernel_implINS0_13BinaryFunctorIN3c104HalfES5_bZZZNS0_22logical_or_kernel_cudaERNS_14TensorIteratorEENKUlvE0_clEvENKUlvE6_clEvEUlS5_S5_E_EEEEvRNS_18TensorIteratorBaseERKT_EUliE_EEviT1_,@"STO_CUDA_ENTRY STV_DEFAULT"
_ZN2at6native18elementwise_kernelILi128ELi4EZNS0_15gpu_kernel_implINS0_13BinaryFunctorIN3c104HalfES5_bZZZNS0_22logical_or_kernel_cudaERNS_14TensorIteratorEENKUlvE0_clEvENKUlvE6_clEvEUlS5_S5_E_EEEEvRNS_18TensorIteratorBaseERKT_EUliE_EEviT1_:
.text._ZN2at6native18elementwise_kernelILi128ELi4EZNS0_15gpu_kernel_implINS0_13BinaryFunctorIN3c104HalfES5_bZZZNS0_22logical_or_kernel_cudaERNS_14TensorIteratorEENKUlvE0_clEvENKUlvE6_clEvEUlS5_S5_E_EEEEvRNS_18TensorIteratorBaseERKT_EUliE_EEviT1_:
        /* <DEDUP_REMOVED lines=371> */
.L_x_17789:
        /* <DEDUP_REMOVED lines=19> */
.L_x_17793:
[----:B------:R-:W2:Y:S02]  /*1860*/  LDG.E.U8 R2, desc[UR36][R2.64] ;  /* 0x0000002402027981 */ /* 0x000ea4000c1e1100 */
[----:B--2---:R-:W-:-:S04]  /*1870*/  I2FP.F32.U32 R0, R2 ;  /* 0x0000000200007245 */ /* 0x004fc80000201000 */
[----:B------:R-:W-:-:S04]  /*1880*/  F2FP.F16.F32.PACK_AB R0, RZ, R0 ;  /* 0x00000000ff00723e */ /* 0x000fc800000000ff */
[----:B------:R-:W-:Y:S01]  /*1890*/  PRMT R19, R0, 0x7610, R19 ;  /* 0x0000761000137816 */ /* 0x000fe20000000013 */
[----:B------:R-:W-:Y:S06]  /*18a0*/  BRA `(.L_x_17795) ;  /* 0x0000000c00b47947 */ /* 0x000fec0003800000 */
.L_x_17792:
        /* <DEDUP_REMOVED lines=11> */
.L_x_17797:
[----:B------:R-:W2:Y:S02]  /*1960*/  LDG.E R2, desc[UR36][R2.64] ;  /* 0x0000002402027981 */ /* 0x000ea4000c1e1900 */
[----:B--2---:R-:W-:-:S04]  /*1970*/  I2FP.F32.S32 R0, R2 ;  /* 0x0000000200007245 */ /* 0x004fc80000201400 */
[----:B------:R-:W-:-:S04]  /*1980*/  F2FP.F16.F32.PACK_AB R0, RZ, R0 ;  /* 0x00000000ff00723e */ /* 0x000fc800000000ff */
[----:B------:R-:W-:Y:S01]  /*1990*/  PRMT R19, R0, 0x7610, R19 ;  /* 0x0000761000137816 */ /* 0x000fe20000000013 */
[----:B------:R-:W-:Y:S06]  /*19a0*/  BRA `(.L_x_17795) ;  /* 0x0000000c00747947 */ /* 0x000fec0003800000 */
.L_x_17796:
[----:B------:R-:W2:Y:S02]  /*19b0*/  LDG.E.U16 R2, desc[UR36][R2.64] ;  /* 0x0000002402027981 */ /* 0x000ea4000c1e1500 */
[----:B--2---:R-:W0:Y:S02]  /*19c0*/  I2F.S16 R0, R2 ;  /* 0x0000000200007306 */ /* 0x004e240000101400 */
[----:B0-----:R-:W-:-:S04]  /*19d0*/  F2FP.F16.F32.PACK_AB R0, RZ, R0 ;  /* 0x00000000ff00723e */ /* 0x001fc800000000ff */
[----:B------:R-:W-:Y:S01]  /*19e0*/  PRMT R19, R0, 0x7610, R19 ;  /* 0x0000761000137816 */ /* 0x000fe20000000013 */
[----:B------:R-:W-:Y:S06]  /*19f0*/  BRA `(.L_x_17795) ;  /* 0x0000000c00607947 */ /* 0x000fec0003800000 */
.L_x_17791:
        /* <DEDUP_REMOVED lines=9> */
.L_x_17799:
[----:B------:R0:W5:Y:S01]  /*1a90*/  LDG.E.U16 R19, desc[UR36][R2.64] ;  /* 0x0000002402137981 */ /* 0x000162000c1e1500 */
[----:B------:R-:W-:Y:S05]  /*1aa0*/  BRA `(.L_x_17795) ;  /* 0x0000000c00347947 */ /* 0x000fea0003800000 */
.L_x_17798:
        /* <DEDUP_REMOVED lines=9> */
.L_x_17801:
[----:B------:R1:W5:Y:S01]  /*1b40*/  LDG.E.U16 R19, desc[UR36][R2.64] ;  /* 0x0000002402137981 */ /* 0x000362000c1e1500 */
[----:B------:R-:W-:Y:S05]  /*1b50*/  BRA `(.L_x_17795) ;  /* 0x0000000c00087947 */ /* 0x000fea0003800000 */
.L_x_17800:
        /* <DEDUP_REMOVED lines=9> */
.L_x_17790:
        /* <DEDUP_REMOVED lines=14> */
.L_x_17804:
        /* <DEDUP_REMOVED lines=9> */
.L_x_17803:
        /* <DEDUP_REMOVED lines=27> */
.L_x_17806:
        /* <DEDUP_REMOVED lines=14> */
.L_x_17805:
[----:B------:R-:W2:Y:S02]  /*1ff0*/  LDG.E.U16 R0, desc[UR36][R2.64] ;  /* 0x0000002402007981 */ /* 0x000ea4000c1e1500 */
[----:B--2---:R-:W-:-:S05]  /*2000*/  IMAD.U32 R0, R0, 0x10000, RZ ;  /* 0x0001000000007824 */ /* 0x004fca00078e00ff */
[----:B------:R-:W-:-:S04]  /*2010*/  F2FP.F16.F32.PACK_AB R0, RZ, R0 ;  /* 0x00000000ff00723e */ /* 0x000fc800000000ff */
[----:B------:R-:W-:Y:S01]  /*2020*/  PRMT R19, R0, 0x7610, R19 ;  /* 0x0000761000137816 */ /* 0x000fe20000000013 */
[----:B------:R-:W-:Y:S06]  /*2030*/  BRA `(.L_x_17795) ;  /* 0x0000000400d07947 */ /* 0x000fec0003800000 */
.L_x_17802:
        /* <DEDUP_REMOVED lines=13> */
.L_x_17809:
        /* <DEDUP_REMOVED lines=21> */
.L_x_17813:
[----:B------:R-:W-:Y:S05]  /*2260*/  BSYNC.RECONVERGENT B1 ;  /* 0x0000000000017941 */ /* 0x000fea0003800200 */
.L_x_17812:
[----:B------:R-:W-:Y:S01]  /*2270*/  IMAD.SHL.U32 R0, R0, 0x100000, RZ ;  /* 0x0010000000007824 */ /* 0x000fe200078e00ff */
[----:B------:R-:W-:-:S04]  /*2280*/  LEA R2, R2, 0x3b800000, 0x17 ;  /* 0x3b80000002027811 */ /* 0x000fc800078eb8ff */
[----:B------:R-:W-:-:S07]  /*2290*/  LOP3.LUT R0, R2, R0, R7, 0xfe, !PT ;  /* 0x0000000002007212 */ /* 0x000fce00078efe07 */
.L_x_17811:
[----:B------:R-:W-:Y:S05]  /*22a0*/  BSYNC.RECONVERGENT B0 ;  /* 0x0000000000007941 */ /* 0x000fea0003800200 */
.L_x_17810:
[----:B------:R-:W-:-:S04]  /*22b0*/  F2FP.F16.F32.PACK_AB R0, RZ, R0 ;  /* 0x00000000ff00723e */ /* 0x000fc800000000ff */
[----:B------:R-:W-:Y:S01]  /*22c0*/  PRMT R19, R0, 0x7610, R19 ;  /* 0x0000761000137816 */ /* 0x000fe20000000013 */
[----:B------:R-:W-:Y:S06]  /*22d0*/  BRA `(.L_x_17795) ;  /* 0x0000000400287947 */ /* 0x000fec0003800000 */
.L_x_17808:
        /* <DEDUP_REMOVED lines=21> */
.L_x_17817:
[----:B------:R-:W-:Y:S05]  /*2430*/  BSYNC.RECONVERGENT B1 ;  /* 0x0000000000017941 */ /* 0x000fea0003800200 */
.L_x_17816:
[----:B------:R-:W-:Y:S01]  /*2440*/  IMAD.SHL.U32 R0, R0, 0x200000, RZ ;  /* 0x0020000000007824 */ /* 0x000fe200078e00ff */
[----:B------:R-:W-:-:S04]  /*2450*/  LEA R2, R2, 0x37800000, 0x17 ;  /* 0x3780000002027811 */ /* 0x000fc800078eb8ff */
[----:B------:R-:W-:-:S07]  /*2460*/  LOP3.LUT R0, R2, R0, R7, 0xfe, !PT ;  /* 0x0000000002007212 */ /* 0x000fce00078efe07 */
.L_x_17815:
[----:B------:R-:W-:Y:S05]  /*2470*/  BSYNC.RECONVERGENT B0 ;  /* 0x0000000000007941 */ /* 0x000fea0003800200 */
.L_x_17814:
[----:B------:R-:W-:-:S04]  /*2480*/  F2FP.F16.F32.PACK_AB R0, RZ, R0 ;  /* 0x00000000ff00723e */ /* 0x000fc800000000ff */
[----:B------:R-:W-:Y:S01]  /*2490*/  PRMT R19, R0, 0x7610, R19 ;  /* 0x0000761000137816 */ /* 0x000fe20000000013 */
[----:B------:R-:W-:Y:S06]  /*24a0*/  BRA `(.L_x_17795) ;  /* 0x0000000000b47947 */ /* 0x000fec0003800000 */
.L_x_17807:
[----:B------:R-:W-:-:S09]  /*24b0*/  UISETP.NE.AND UP0, UPT, UR4, 0x1c, UPT ;  /* 0x0000001c0400788c */ /* 0x000fd2000bf05270 */
[----:B------:R-:W-:Y:S05]  /*24c0*/  BRA.U !UP0, `(.L_x_17818) ;  /* 0x00000001089c7547 */ /* 0x000fea000b800000 */
[----:B------:R-:W-:-:S09]  /*24d0*/  UISETP.NE.AND UP0, UPT, UR4, 0x1d, UPT ;  /* 0x0000001d0400788c */ /* 0x000fd2000bf05270 */
[----:B------:R-:W-:Y:S05]  /*24e0*/  BRA.U !UP0, `(.L_x_17819) ;  /* 0x0000000108807547 */ /* 0x000fea000b800000 */
[----:B------:R-:W-:-:S09]  /*24f0*/  UISETP.NE.AND UP0, UPT, UR4, 0x2c, UPT ;  /* 0x0000002c0400788c */ /* 0x000fd2000bf05270 */
[----:B------:R-:W-:Y:S05]  /*2500*/  BRA.U !UP0, `(.L_x_17820) ;  /* 0x0000000108487547 */ /* 0x000fea000b800000 */
.L_x_17794:
        /* <DEDUP_REMOVED lines=16> */
.L_x_17821:
[----:B------:R-:W-:Y:S01]  /*2610*/  PRMT R19, RZ, 0x7610, R19 ;  /* 0x00007610ff137816 */ /* 0x000fe20000000013 */
[----:B------:R-:W-:Y:S06]  /*2620*/  BRA `(.L_x_17795) ;  /* 0x0000000000547947 */ /* 0x000fec0003800000 */
.L_x_17820:
        /* <DEDUP_REMOVED lines=8> */
.L_x_17823:
[----:B------:R-:W-:Y:S05]  /*26b0*/  BSYNC.RECONVERGENT B0 ;  /* 0x0000000000007941 */ /* 0x000fea0003800200 */
.L_x_17822:
[----:B------:R-:W-:-:S04]  /*26c0*/  F2FP.F16.F32.PACK_AB R0, RZ, R0 ;  /* 0x00000000ff00723e */ /* 0x000fc800000000ff */
[----:B------:R-:W-:Y:S01]  /*26d0*/  PRMT R19, R0, 0x7610, R19 ;  /* 0x0000761000137816 */ /* 0x000fe20000000013 */
[----:B------:R-:W-:Y:S06]  /*26e0*/  BRA `(.L_x_17795) ;  /* 0x0000000000247947 */ /* 0x000fec0003800000 */
.L_x_17819:
[----:B------:R-:W2:Y:S02]  /*26f0*/  LDG.E.64 R2, desc[UR36][R2.64] ;  /* 0x0000002402027981 */ /* 0x000ea4000c1e1b00 */
[----:B--2---:R-:W0:Y:S02]  /*2700*/  I2F.U64 R0, R2 ;  /* 0x0000000200007312 */ /* 0x004e240000301000 */
[----:B0-----:R-:W-:-:S04]  /*2710*/  F2FP.F16.F32.PACK_AB R0, RZ, R0 ;  /* 0x00000000ff00723e */ /* 0x001fc800000000ff */
[----:B------:R-:W-:Y:S01]  /*2720*/  PRMT R19, R0, 0x7610, R19 ;  /* 0x0000761000137816 */ /* 0x000fe20000000013 */
[----:B------:R-:W-:Y:S06]  /*2730*/  BRA `(.L_x_17795) ;  /* 0x0000000000107947 */ /* 0x000fec0003800000 */
.L_x_17818:
[----:B------:R-:W2:Y:S02]  /*2740*/  LDG.E R2, desc[UR36][R2.64] ;  /* 0x0000002402027981 */ /* 0x000ea4000c1e1900 */
[----:B--2---:R-:W-:-:S04]  /*2750*/  I2FP.F32.U32 R0, R2 ;  /* 0x0000000200007245 */ /* 0x004fc80000201000 */
[----:B------:R-:W-:-:S04]  /*2760*/  F2FP.F16.F32.PACK_AB R0, RZ, R0 ;  /* 0x00000000ff00723e */ /* 0x000fc800000000ff */
[----:B------:R-:W-:-:S07]  /*2770*/  PRMT R19, R0, 0x7610, R19 ;  /* 0x0000761000137816 */ /* 0x000fce0000000013 */
.L_x_17795:
        /* <DEDUP_REMOVED lines=18> */
.L_x_17827:
[----:B------:R-:W2:Y:S02]  /*28a0*/  LDG.E.U8 R2, desc[UR36][R2.64] ;  /* 0x0000002402027981 */ /* 0x000ea4000c1e1100 */
[----:B--2---:R-:W-:-:S04]  /*28b0*/  I2FP.F32.U32 R0, R2 ;  /* 0x0000000200007245 */ /* 0x004fc80000201000 */
[----:B------:R-:W-:Y:S01]  /*28c0*/  F2FP.F16.F32.PACK_AB R0, RZ, R0 ;  /* 0x00000000ff00723e */ /* 0x000fe200000000ff */
[----:B------:R-:W-:Y:S06]  /*28d0*/  BRA `(.L_x_17829) ;  /* 0x0000000c007c7947 */ /* 0x000fec0003800000 */
.L_x_17826:
        /* <DEDUP_REMOVED lines=10> */
.L_x_17831:
[----:B------:R-:W2:Y:S02]  /*2980*/  LDG.E R2, desc[UR36][R2.64] ;  /* 0x0000002402027981 */ /* 0x000ea4000c1e1900 */
[----:B--2---:R-:W-:-:S04]  /*2990*/  I2FP.F32.S32 R0, R2 ;  /* 0x0000000200007245 */ /* 0x004fc80000201400 */
[----:B------:R-:W-:Y:S01]  /*29a0*/  F2FP.F16.F32.PACK_AB R0, RZ, R0 ;  /* 0x00000000ff00723e */ /* 0x000fe200000000ff */
[----:B------:R-:W-:Y:S06]  /*29b0*/  BRA `(.L_x_17829) ;  /* 0x0000000c00447947 */ /* 0x000fec0003800000 */
.L_x_17830:
[----:B------:R-:W2:Y:S02]  /*29c0*/  LDG.E.U16 R2, desc[UR36][R2.64] ;  /* 0x0000002402027981 */ /* 0x000ea4000c1e1500 */
[----:B--2---:R-:W0:Y:S02]  /*29d0*/  I2F.S16 R0, R2 ;  /* 0x0000000200007306 */ /* 0x004e240000101400 */
[----:B0-----:R-:W-:Y:S01]  /*29e0*/  F2FP.F16.F32.PACK_AB R0, RZ, R0 ;  /* 0x00000000ff00723e */ /* 0x001fe200000000ff */
[----:B------:R-:W-:Y:S06]  /*29f0*/  BRA `(.L_x_17829) ;  /* 0x0000000c00347947 */ /* 0x000fec0003800000 */
.L_x_17825:
        /* <DEDUP_REMOVED lines=9> */
.L_x_17833:
[----:B------:R1:W5:Y:S01]  /*2a90*/  LDG.E.U16 R0, desc[UR36][R2.64] ;  /* 0x0000002402007981 */ /* 0x000362000c1e1500 */
[----:B------:R-:W-:Y:S05]  /*2aa0*/  BRA `(.L_x_17829) ;  /* 0x0000000c00087947 */ /* 0x000fea0003800000 */
.L_x_17832:
        /* <DEDUP_REMOVED lines=9> */
.L_x_17835:
[----:B------:R0:W5:Y:S01]  /*2b40*/  LDG.E.U16 R0, desc[UR36][R2.64] ;  /* 0x0000002402007981 */ /* 0x000162000c1e1500 */
[----:B------:R-:W-:Y:S05]  /*2b50*/  BRA `(.L_x_17829) ;  /* 0x0000000800dc7947 */ /* 0x000fea0003800000 */
.L_x_17834:
        /* <DEDUP_REMOVED lines=8> */
.L_x_17824:
        /* <DEDUP_REMOVED lines=13> */
.L_x_17838:
        /* <DEDUP_REMOVED lines=8> */
.L_x_17837:
        /* <DEDUP_REMOVED lines=27> */
.L_x_17840:
        /* <DEDUP_REMOVED lines=13> */
.L_x_17839:
[----:B------:R-:W2:Y:S02]  /*2fb0*/  LDG.E.U16 R0, desc[UR36][R2.64] ;  /* 0x0000002402007981 */ /* 0x000ea4000c1e1500 */
[----:B--2---:R-:W-:-:S04]  /*2fc0*/  SHF.L.U32 R0, R0, 0x10, RZ ;  /* 0x0000001000007819 */ /* 0x004fc800000006ff */
[----:B------:R-:W-:Y:S01]  /*2fd0*/  F2FP.F16.F32.PACK_AB R0, RZ, R0 ;  /* 0x00000000ff00723e */ /* 0x000fe200000000ff */
[----:B------:R-:W-:Y:S06]  /*2fe0*/  BRA `(.L_x_17829) ;  /* 0x0000000400b87947 */ /* 0x000fec0003800000 */
.L_x_17836:
        /* <DEDUP_REMOVED lines=12> */
.L_x_17843:
        /* <DEDUP_REMOVED lines=21> */
.L_x_17847:
[----:B------:R-:W-:Y:S05]  /*3200*/  BSYNC.RECONVERGENT B1 ;  /* 0x0000000000017941 */ /* 0x000fea0003800200 */
.L_x_17846:
[----:B------:R-:W-:Y:S01]  /*3210*/  IMAD.SHL.U32 R0, R0, 0x100000, RZ ;  /* 0x0010000000007824 */ /* 0x000fe200078e00ff */
[----:B------:R-:W-:-:S04]  /*3220*/  LEA R2, R2, 0x3b800000, 0x17 ;  /* 0x3b80000002027811 */ /* 0x000fc800078eb8ff */
[----:B------:R-:W-:-:S07]  /*3230*/  LOP3.LUT R0, R2, R0, R7, 0xfe, !PT ;  /* 0x0000000002007212 */ /* 0x000fce00078efe07 */
.L_x_17845:
[----:B------:R-:W-:Y:S05]  /*3240*/  BSYNC.RECONVERGENT B0 ;  /* 0x0000000000007941 */ /* 0x000fea0003800200 */
.L_x_17844:
[----:B------:R-:W-:Y:S01]  /*3250*/  F2FP.F16.F32.PACK_AB R0, RZ, R0 ;  /* 0x00000000ff00723e */ /* 0x000fe200000000ff */
[----:B------:R-:W-:Y:S06]  /*3260*/  BRA `(.L_x_17829) ;  /* 0x0000000400187947 */ /* 0x000fec0003800000 */
.L_x_17842:
        /* <DEDUP_REMOVED lines=21> */
.L_x_17851:
[----:B------:R-:W-:Y:S05]  /*33c0*/  BSYNC.RECONVERGENT B1 ;  /* 0x0000000000017941 */ /* 0x000fea0003800200 */
.L_x_17850:
[----:B------:R-:W-:Y:S01]  /*33d0*/  IMAD.SHL.U32 R0, R0, 0x200000, RZ ;  /* 0x0020000000007824 */ /* 0x000fe200078e00ff */
[----:B------:R-:W-:-:S04]  /*33e0*/  LEA R2, R2, 0x37800000, 0x17 ;  /* 0x3780000002027811 */ /* 0x000fc800078eb8ff */
[----:B------:R-:W-:-:S07]  /*33f0*/  LOP3.LUT R0, R2, R0, R7, 0xfe, !PT ;  /* 0x0000000002007212 */ /* 0x000fce00078efe07 */
.L_x_17849:
[----:B------:R-:W-:Y:S05]  /*3400*/  BSYNC.RECONVERGENT B0 ;  /* 0x0000000000007941 */ /* 0x000fea0003800200 */
.L_x_17848:
[----:B------:R-:W-:Y:S01]  /*3410*/  F2FP.F16.F32.PACK_AB R0, RZ, R0 ;  /* 0x00000000ff00723e */ /* 0x000fe200000000ff */
[----:B------:R-:W-:Y:S06]  /*3420*/  BRA `(.L_x_17829) ;  /* 0x0000000000a87947 */ /* 0x000fec0003800000 */
.L_x_17841:
[----:B------:R-:W-:-:S09]  /*3430*/  UISETP.NE.AND UP0, UPT, UR4, 0x1c, UPT ;  /* 0x0000001c0400788c */ /* 0x000fd2000bf05270 */
[----:B------:R-:W-:Y:S05]  /*3440*/  BRA.U !UP0, `(.L_x_17852) ;  /* 0x0000000108947547 */ /* 0x000fea000b800000 */
[----:B------:R-:W-:-:S09]  /*3450*/  UISETP.NE.AND UP0, UPT, UR4, 0x1d, UPT ;  /* 0x0000001d0400788c */ /* 0x000fd2000bf05270 */
[----:B------:R-:W-:Y:S05]  /*3460*/  BRA.U !UP0, `(.L_x_17853) ;  /* 0x00000001087c7547 */ /* 0x000fea000b800000 */
[----:B------:R-:W-:-:S09]  /*3470*/  UISETP.NE.AND UP0, UPT, UR4, 0x2c, UPT ;  /* 0x0000002c0400788c */ /* 0x000fd2000bf05270 */
[----:B------:R-:W-:Y:S05]  /*3480*/  BRA.U !UP0, `(.L_x_17854) ;  /* 0x0000000108487547 */ /* 0x000fea000b800000 */
.L_x_17828:
        /* <DEDUP_REMOVED lines=16> */
.L_x_17855:
[----:B------:R-:W-:Y:S01]  /*3590*/  PRMT R0, RZ, 0x7610, R0 ;  /* 0x00007610ff007816 */ /* 0x000fe20000000000 */
[----:B------:R-:W-:Y:S06]  /*35a0*/  BRA `(.L_x_17829) ;  /* 0x0000000000487947 */ /* 0x000fec0003800000 */
.L_x_17854:
        /* <DEDUP_REMOVED lines=8> */
.L_x_17857:
[----:B------:R-:W-:Y:S05]  /*3630*/  BSYNC.RECONVERGENT B0 ;  /* 0x0000000000007941 */ /* 0x000fea0003800200 */
.L_x_17856:
[----:B------:R-:W-:Y:S01]  /*3640*/  F2FP.F16.F32.PACK_AB R0, RZ, R0 ;  /* 0x00000000ff00723e */ /* 0x000fe200000000ff */
[----:B------:R-:W-:Y:S06]  /*3650*/  BRA `(.L_x_17829) ;  /* 0x00000000001c7947 */ /* 0x000fec0003800000 */
.L_x_17853:
[----:B------:R-:W2:Y:S02]  /*3660*/  LDG.E.64 R2, desc[UR36][R2.64] ;  /* 0x0000002402027981 */ /* 0x000ea4000c1e1b00 */
[----:B--2---:R-:W0:Y:S02]  /*3670*/  I2F.U64 R0, R2 ;  /* 0x0000000200007312 */ /* 0x004e240000301000 */
[----:B0-----:R-:W-:Y:S01]  /*3680*/  F2FP.F16.F32.PACK_AB R0, RZ, R0 ;  /* 0x00000000ff00723e */ /* 0x001fe200000000ff */
[----:B------:R-:W-:Y:S06]  /*3690*/  BRA `(.L_x_17829) ;  /* 0x00000000000c7947 */ /* 0x000fec0003800000 */
.L_x_17852:
[----:B------:R-:W2:Y:S02]  /*36a0*/  LDG.E R2, desc[UR36][R2.64] ;  /* 0x0000002402027981 */ /* 0x000ea4000c1e1900 */
[----:B--2---:R-:W-:-:S04]  /*36b0*/  I2FP.F32.U32 R0, R2 ;  /* 0x0000000200007245 */ /* 0x004fc80000201000 */
[----:B------:R-:W-:-:S07]  /*36c0*/  F2FP.F16.F32.PACK_AB R0, RZ, R0 ;  /* 0x00000000ff00723e */ /* 0x000fce00000000ff */
.L_x_17829:
[----:B-----5:R-:W-:Y:S01]  /*36d0*/  HADD2.F32 R19, -RZ, R19.H0_H0 ;  /* 0x20000013ff137230 */ /* 0x020fe20000004100 */
[----:B------:R-:W0:Y:S01]  /*36e0*/  LDCU.64 UR6, c[0x0][0x5e8] ;  /* 0x0000bd00ff0677ac */ /* 0x000e220008000a00 */
[----:B------:R-:W-:Y:S03]  /*36f0*/  BSSY.RECONVERGENT B6, `(.L_x_17858) ;  /* 0x00000d6000067945 */ /* 0x000fe60003800200 */
[----:B------:R-:W-:Y:S01]  /*3700*/  FSETP.NEU.FTZ.AND P0, PT, R19, RZ, PT ;  /* 0x000000ff1300720b */ /* 0x000fe20003f1d000 */
[----:B------:R-:W-:-:S04]  /*3710*/  UPRMT UR4, UR43, 0x9910, URZ ;  /* 0x000099102b047896 */ /* 0x000fc800080000ff */
[----:B------:R-:W-:-:S08]  /*3720*/  UISETP.GT.AND UP0, UPT, UR4, 0x9, UPT ;  /* 0x000000090400788c */ /* 0x000fd0000bf04270 */
[----:B------:R-:W-:Y:S01]  /*3730*/  @!P0 HADD2.F32 R0, -RZ, R0.H0_H0 ;  /* 0x20000000ff008230 */ /* 0x000fe20000004100 */
[----:B01----:R-:W-:-:S04]  /*3740*/  IADD3 R2, P1, PT, R16, UR6, RZ ;  /* 0x0000000610027c10 */ /* 0x003fc8000ff3e0ff */
        /* <DEDUP_REMOVED lines=14> */
.L_x_17862:
[----:B------:R1:W-:Y:S01]  /*3830*/  STG.E.U8 desc[UR36][R2.64], R4 ;  /* 0x0000000402007986 */ /* 0x0003e2000c101124 */
[----:B------:R-:W-:Y:S05]  /*3840*/  BRA `(.L_x_17864) ;  /* 0x0000000c00007947 */ /* 0x000fea0003800000 */
.L_x_17861:
        /* <DEDUP_REMOVED lines=9> */
.L_x_17866:
[----:B------:R3:W-:Y:S01]  /*38e0*/  STG.E desc[UR36][R2.64], R4 ;  /* 0x0000000402007986 */ /* 0x0007e2000c101924 */
[----:B------:R-:W-:Y:S05]  /*38f0*/  BRA `(.L_x_17864) ;  /* 0x0000000800d47947 */ /* 0x000fea0003800000 */
.L_x_17865:
[----:B------:R2:W-:Y:S01]  /*3900*/  STG.E.U16 desc[UR36][R2.64], R4 ;  /* 0x0000000402007986 */ /* 0x0005e2000c101524 */
[----:B------:R-:W-:Y:S05]  /*3910*/  BRA `(.L_x_17864) ;  /* 0x0000000800cc7947 */ /* 0x000fea0003800000 */
.L_x_17860:
        /* <DEDUP_REMOVED lines=9> */
.L_x_17868:
[----:B------:R-:W-:-:S04]  /*39b0*/  I2FP.F32.U32 R0, R4 ;  /* 0x0000000400007245 */ /* 0x000fc80000201000 */
[----:B------:R-:W-:-:S05]  /*39c0*/  F2FP.F16.F32.PACK_AB R0, RZ, R0 ;  /* 0x00000000ff00723e */ /* 0x000fca00000000ff */
[----:B------:R0:W-:Y:S01]  /*39d0*/  STG.E.U16 desc[UR36][R2.64], R0 ;  /* 0x0000000002007986 */ /* 0x0001e2000c101524 */
[----:B------:R-:W-:Y:S05]  /*39e0*/  BRA `(.L_x_17864) ;  /* 0x0000000800987947 */ /* 0x000fea0003800000 */
.L_x_17867:
        /* <DEDUP_REMOVED lines=10> */
.L_x_17870:
[----:B------:R-:W-:-:S04]  /*3a90*/  I2FP.F32.U32 R4, R4 ;  /* 0x0000000400047245 */ /* 0x000fc80000201000 */
[----:B------:R-:W-:-:S04]  /*3aa0*/  F2FP.F16.F32.PACK_AB R5, RZ, R4 ;  /* 0x00000004ff05723e */ /* 0x000fc800000000ff */
[----:B------:R-:W-:-:S05]  /*3ab0*/  PRMT R5, R5, 0x5410, RZ ;  /* 0x0000541005057816 */ /* 0x000fca00000000ff */
[----:B------:R0:W-:Y:S01]  /*3ac0*/  STG.E desc[UR36][R2.64], R5 ;  /* 0x0000000502007986 */ /* 0x0001e2000c101924 */
[----:B------:R-:W-:Y:S05]  /*3ad0*/  BRA `(.L_x_17864) ;  /* 0x00000008005c7947 */ /* 0x000fea0003800000 */
.L_x_17869:
[----:B------:R-:W0:Y:S02]  /*3ae0*/  I2F.F64.U32 R4, R4 ;  /* 0x0000000400047312 */ /* 0x000e240000201800 */
[----:B0-----:R0:W-:Y:S01]  /*3af0*/  STG.E.64 desc[UR36][R2.64], R4 ;  /* 0x0000000402007986 */ /* 0x0011e2000c101b24 */
[----:B------:R-:W-:Y:S05]  /*3b00*/  BRA `(.L_x_17864) ;  /* 0x0000000800507947 */ /* 0x000fea0003800000 */
.L_x_17859:
        /* <DEDUP_REMOVED lines=10> */
.L_x_17873:
[----:B------:R-:W0:Y:S01]  /*3bb0*/  I2F.F64.U32 R4, R4 ;  /* 0x0000000400047312 */ /* 0x000e220000201800 */
[----:B------:R-:W-:-:S05]  /*3bc0*/  CS2R R6, SRZ ;  /* 0x0000000000067805 */ /* 0x000fca000001ff00 */
[----:B0-----:R0:W-:Y:S01]  /*3bd0*/  STG.E.128 desc[UR36][R2.64], R4 ;  /* 0x0000000402007986 */ /* 0x0011e2000c101d24 */
[----:B------:R-:W-:Y:S05]  /*3be0*/  BRA `(.L_x_17864) ;  /* 0x0000000800187947 */ /* 0x000fea0003800000 */
.L_x_17872:
        /* <DEDUP_REMOVED lines=17> */
.L_x_17877:
[----:B------:R-:W-:Y:S05]  /*3d00*/  BSYNC.RECONVERGENT B0 ;  /* 0x0000000000007941 */ /* 0x000fea0003800200 */
.L_x_17876:
[----:B------:R0:W-:Y:S01]  /*3d10*/  STG.E.U8 desc[UR36][R2.64], R5 ;  /* 0x0000000502007986 */ /* 0x0001e2000c101124 */
[----:B------:R-:W-:Y:S05]  /*3d20*/  BRA `(.L_x_17864) ;  /* 0x0000000400c87947 */ /* 0x000fea0003800000 */
.L_x_17875:
        /* <DEDUP_REMOVED lines=16> */
.L_x_17874:
[----:B------:R-:W-:-:S04]  /*3e30*/  I2FP.F32.U32 R0, R4 ;  /* 0x0000000400007245 */ /* 0x000fc80000201000 */
[----:B------:R-:W-:-:S05]  /*3e40*/  F2FP.BF16.F32.PACK_AB R0, RZ, R0 ;  /* 0x00000000ff00723e */ /* 0x000fca00000010ff */
[----:B------:R0:W-:Y:S01]  /*3e50*/  STG.E.U16 desc[UR36][R2.64], R0 ;  /* 0x0000000002007986 */ /* 0x0001e2000c101524 */
[----:B------:R-:W-:Y:S05]  /*3e60*/  BRA `(.L_x_17864) ;  /* 0x0000000400787947 */ /* 0x000fea0003800000 */
.L_x_17871:
        /* <DEDUP_REMOVED lines=10> */
.L_x_17880:
        /* <DEDUP_REMOVED lines=12> */
.L_x_17883:
[----:B------:R-:W-:-:S04]  /*3fd0*/  SHF.R.U32.HI R0, RZ, 0x14, R5 ;  /* 0x00000014ff007819 */ /* 0x000fc80000011605 */
[----:B------:R-:W-:-:S04]  /*3fe0*/  LOP3.LUT R0, R0, 0x1, RZ, 0xc0, !PT ;  /* 0x0000000100007812 */ /* 0x000fc800078ec0ff */
[----:B------:R-:W-:-:S04]  /*3ff0*/  IADD3 R0, PT, PT, R5, 0x487ffff, R0 ;  /* 0x0487ffff05007810 */ /* 0x000fc80007ffe000 */
[----:B------:R-:W-:-:S04]  /*4000*/  SHF.R.U32.HI R0, RZ, 0x14, R0 ;  /* 0x00000014ff007819 */ /* 0x000fc80000011600 */
[----:B------:R-:W-:-:S07]  /*4010*/  LOP3.LUT R4, R0, 0xff, RZ, 0xc0, !PT ;  /* 0x000000ff00047812 */ /* 0x000fce00078ec0ff */
.L_x_17884:
[----:B------:R-:W-:-:S07]  /*4020*/  PRMT R0, R4, 0x7610, R0 ;  /* 0x0000761004007816 */ /* 0x000fce0000000000 */
.L_x_17882:
[----:B------:R-:W-:Y:S05]  /*4030*/  BSYNC.RECONVERGENT B0 ;  /* 0x0000000000007941 */ /* 0x000fea0003800200 */
.L_x_17881:
[----:B------:R0:W-:Y:S01]  /*4040*/  STG.E.U8 desc[UR36][R2.64], R0 ;  /* 0x0000000002007986 */ /* 0x0001e2000c101124 */
[----:B------:R-:W-:Y:S05]  /*4050*/  BRA `(.L_x_17864) ;  /* 0x0000000000fc7947 */ /* 0x000fea0003800000 */
.L_x_17879:
        /* <DEDUP_REMOVED lines=12> */
.L_x_17887:
[----:B------:R-:W-:-:S04]  /*4120*/  SHF.R.U32.HI R0, RZ, 0x15, R5 ;  /* 0x00000015ff007819 */ /* 0x000fc80000011605 */
[----:B------:R-:W-:-:S04]  /*4130*/  LOP3.LUT R0, R0, 0x1, RZ, 0xc0, !PT ;  /* 0x0000000100007812 */ /* 0x000fc800078ec0ff */
[----:B------:R-:W-:-:S04]  /*4140*/  IADD3 R0, PT, PT, R5, 0x88fffff, R0 ;  /* 0x088fffff05007810 */ /* 0x000fc80007ffe000 */
[----:B------:R-:W-:-:S04]  /*4150*/  SHF.R.U32.HI R0, RZ, 0x15, R0 ;  /* 0x00000015ff007819 */ /* 0x000fc80000011600 */
[----:B------:R-:W-:-:S07]  /*4160*/  LOP3.LUT R4, R0, 0xff, RZ, 0xc0, !PT ;  /* 0x000000ff00047812 */ /* 0x000fce00078ec0ff */
.L_x_17888:
[----:B------:R-:W-:-:S07]  /*4170*/  PRMT R0, R4, 0x7610, R0 ;  /* 0x0000761004007816 */ /* 0x000fce0000000000 */
.L_x_17886:
[----:B------:R-:W-:Y:S05]  /*4180*/  BSYNC.RECONVERGENT B0 ;  /* 0x0000000000007941 */ /* 0x000fea0003800200 */
.L_x_17885:
[----:B------:R0:W-:Y:S01]  /*4190*/  STG.E.U8 desc[UR36][R2.64], R0 ;  /* 0x0000000002007986 */ /* 0x0001e2000c101124 */
[----:B------:R-:W-:Y:S05]  /*41a0*/  BRA `(.L_x_17864) ;  /* 0x0000000000a87947 */ /* 0x000fea0003800000 */
.L_x_17878:
[----:B------:R-:W-:-:S09]  /*41b0*/  UISETP.NE.AND UP0, UPT, UR4, 0x1c, UPT ;  /* 0x0000001c0400788c */ /* 0x000fd2000bf05270 */
[----:B------:R-:W-:Y:S05]  /*41c0*/  BRA.U !UP0, `(.L_x_17889) ;  /* 0x00000001089c7547 */ /* 0x000fea000b800000 */
[----:B------:R-:W-:-:S09]  /*41d0*/  UISETP.NE.AND UP0, UPT, UR4, 0x1d, UPT ;  /* 0x0000001d0400788c */ /* 0x000fd2000bf05270 */
[----:B------:R-:W-:Y:S05]  /*41e0*/  BRA.U !UP0, `(.L_x_17890) ;  /* 0x0000000108887547 */ /* 0x000fea000b800000 */
[----:B------:R-:W-:-:S09]  /*41f0*/  UISETP.NE.AND UP0, UPT, UR4, 0x2c, UPT ;  /* 0x0000002c0400788c */ /* 0x000fd2000bf05270 */
[----:B------:R-:W-:Y:S05]  /*4200*/  BRA.U !UP0, `(.L_x_17891) ;  /* 0x0000000108447547 */ /* 0x000fea000b800000 */
.L_x_17863:
        /* <DEDUP_REMOVED lines=9> */
[----:B------:R-:W-:Y:S01]  /*42a0*/  IMAD.U32 R5, RZ, RZ, UR7 ;  /* 0x00000007ff057e24 */ /* 0x000fe2000f8e00ff */
[----:B---3--:R-:W-:Y:S01]  /*42b0*/  MOV R6, UR8 ;  /* 0x0000000800067c02 */ /* 0x008fe20008000f00 */
[----:B------:R-:W-:Y:S02]  /*42c0*/  IMAD.U32 R7, RZ, RZ, UR9 ;  /* 0x00000009ff077e24 */ /* 0x000fe4000f8e00ff */
[----:B----4-:R-:W-:Y:S02]  /*42d0*/  IMAD.U32 R10, RZ, RZ, UR4 ;  /* 0x00000004ff0a7e24 */ /* 0x010fe4000f8e00ff */
[----:B-1----:R-:W-:-:S07]  /*42e0*/  IMAD.U32 R11, RZ, RZ, UR5 ;  /* 0x00000005ff0b7e24 */ /* 0x002fce000f8e00ff */
[----:B------:R-:W-:-:S07]  /*42f0*/  LEPC R20, `(.L_x_17892) ;  /* 0x000000001014794e */ /* 0x000fce0000000000 */
[----:B--2---:R-:W-:Y:S05]  /*4300*/  CALL.ABS.NOINC R2 ;  /* 0x0000000002007343 */ /* 0x004fea0003c00000 */
.L_x_17892:
[----:B------:R-:W-:Y:S05]  /*4310*/  BRA `(.L_x_17864) ;  /* 0x00000000004c7947 */ /* 0x000fea0003800000 */
.L_x_17891:
        /* <DEDUP_REMOVED lines=15> */
.L_x_17890:
[----:B------:R-:W-:-:S05]  /*4410*/  IMAD.MOV.U32 R5, RZ, RZ, RZ ;  /* 0x000000ffff057224 */ /* 0x000fca00078e00ff */
[----:B------:R0:W-:Y:S01]  /*4420*/  STG.E.64 desc[UR36][R2.64], R4 ;  /* 0x0000000402007986 */ /* 0x0001e2000c101b24 */
[----:B------:R-:W-:Y:S05]  /*4430*/  BRA `(.L_x_17864) ;  /* 0x0000000000047947 */ /* 0x000fea0003800000 */
.L_x_17889:
[----:B------:R0:W-:Y:S02]  /*4440*/  STG.E desc[UR36][R2.64], R4 ;  /* 0x0000000402007986 */ /* 0x0001e4000c101924 */
.L_x_17864:
[----:B------:R-:W-:Y:S05]  /*4450*/  BSYNC.RECONVERGENT B6 ;  /* 0x0000000000067941 */ /* 0x000fea0003800200 */
.L_x_17858:
[----:B------:R-:W-:-:S07]  /*4460*/  VIADD R17, R17, 0x80 ;  /* 0x0000008011117836 */ /* 0x000fce0000000000 */
.L_x_17788:
[----:B------:R-:W-:Y:S05]  /*4470*/  BSYNC.RECONVERGENT B7 ;  /* 0x0000000000077941 */ /* 0x000fea0003800200 */
.L_x_17787:
        /* <DEDUP_REMOVED lines=358> */
.L_x_17895:
        /* <DEDUP_REMOVED lines=19> */
.L_x_17899:
[----:B------:R-:W2:Y:S02]  /*5c10*/  LDG.E.U8 R2, desc[UR36][R2.64] ;  /* 0x0000002402027981 */ /* 0x000ea4000c1e1100 */
[----:B--2---:R-:W-:-:S04]  /*5c20*/  I2FP.F32.U32 R0, R2 ;  /* 0x0000000200007245 */ /* 0x004fc80000201000 */
[----:B------:R-:W-:-:S04]  /*5c30*/  F2FP.F16.F32.PACK_AB R0, RZ, R0 ;  /* 0x00000000ff00723e */ /* 0x000fc800000000ff */
[----:B------:R-:W-:Y:S01]  /*5c40*/  PRMT R19, R0, 0x7610, R19 ;  /* 0x0000761000137816 */ /* 0x000fe20000000013 */
[----:B------:R-:W-:Y:S06]  /*5c50*/  BRA `(.L_x_17901) ;  /* 0x0000000c00b47947 */ /* 0x000fec0003800000 */
.L_x_17898:
        /* <DEDUP_REMOVED lines=11> */
.L_x_17903:
[----:B------:R-:W2:Y:S02]  /*5d10*/  LDG.E R2, desc[UR36][R2.64] ;  /* 0x0000002402027981 */ /* 0x000ea4000c1e1900 */
[----:B--2---:R-:W-:-:S04]  /*5d20*/  I2FP.F32.S32 R0, R2 ;  /* 0x0000000200007245 */ /* 0x004fc80000201400 */
[----:B------:R-:W-:-:S04]  /*5d30*/  F2FP.F16.F32.PACK_AB R0, RZ, R0 ;  /* 0x00000000ff00723e */ /* 0x000fc800000000ff */
[----:B------:R-:W-:Y:S01]  /*5d40*/  PRMT R19, R0, 0x7610, R19 ;  /* 0x0000761000137816 */ /* 0x000fe20000000013 */
[----:B------:R-:W-:Y:S06]  /*5d50*/  BRA `(.L_x_17901) ;  /* 0x0000000c00747947 */ /* 0x000fec0003800000 */
.L_x_17902:
[----:B------:R-:W2:Y:S02]  /*5d60*/  LDG.E.U16 R2, desc[UR36][R2.64] ;  /* 0x0000002402027981 */ /* 0x000ea4000c1e1500 */
[----:B--2---:R-:W0:Y:S02]  /*5d70*/  I2F.S16 R0, R2 ;  /* 0x0000000200007306 */ /* 0x004e240000101400 */
[----:B0-----:R-:W-:-:S04]  /*5d80*/  F2FP.F16.F32.PACK_AB R0, RZ, R0 ;  /* 0x00000000ff00723e */ /* 0x001fc800000000ff */
[----:B------:R-:W-:Y:S01]  /*5d90*/  PRMT R19, R0, 0x7610, R19 ;  /* 0x0000761000137816 */ /* 0x000fe20000000013 */
[----:B------:R-:W-:Y:S06]  /*5da0*/  BRA `(.L_x_17901) ;  /* 0x0000000c00607947 */ /* 0x000fec0003800000 */
.L_x_17897:
        /* <DEDUP_REMOVED lines=9> */
.L_x_17905:
[----:B------:R0:W5:Y:S01]  /*5e40*/  LDG.E.U16 R19, desc[UR36][R2.64] ;  /* 0x0000002402137981 */ /* 0x000162000c1e1500 */
[----:B------:R-:W-:Y:S05]  /*5e50*/  BRA `(.L_x_17901) ;  /* 0x0000000c00347947 */ /* 0x000fea0003800000 */
.L_x_17904:
        /* <DEDUP_REMOVED lines=9> */
.L_x_17907:
[----:B------:R1:W5:Y:S01]  /*5ef0*/  LDG.E.U16 R19, desc[UR36][R2.64] ;  /* 0x0000002402137981 */ /* 0x000362000c1e1500 */
[----:B------:R-:W-:Y:S05]  /*5f00*/  BRA `(.L_x_17901) ;  /* 0x0000000c00087947 */ /* 0x000fea0003800000 */
.L_x_17906:
        /* <DEDUP_REMOVED lines=9> */
.L_x_17896:
        /* <DEDUP_REMOVED lines=14> */
.L_x_17910:
        /* <DEDUP_REMOVED lines=9> */
.L_x_17909:
        /* <DEDUP_REMOVED lines=27> */
.L_x_17912:
        /* <DEDUP_REMOVED lines=14> */
.L_x_17911:
[----:B------:R-:W2:Y:S02]  /*63a0*/  LDG.E.U16 R0, desc[UR36][R2.64] ;  /* 0x0000002402007981 */ /* 0x000ea4000c1e1500 */
[----:B--2---:R-:W-:-:S05]  /*63b0*/  IMAD.U32 R0, R0, 0x10000, RZ ;  /* 0x0001000000007824 */ /* 0x004fca00078e00ff */
[----:B------:R-:W-:-:S04]  /*63c0*/  F2FP.F16.F32.PACK_AB R0, RZ, R0 ;  /* 0x00000000ff00723e */ /* 0x000fc800000000ff */
[----:B------:R-:W-:Y:S01]  /*63d0*/  PRMT R19, R0, 0x7610, R19 ;  /* 0x0000761000137816 */ /* 0x000fe20000000013 */
[----:B------:R-:W-:Y:S06]  /*63e0*/  BRA `(.L_x_17901) ;  /* 0x0000000400d07947 */ /* 0x000fec0003800000 */
.L_x_17908:
        /* <DEDUP_REMOVED lines=13> */
.L_x_17915:
        /* <DEDUP_REMOVED lines=21> */
.L_x_17919:
[----:B------:R-:W-:Y:S05]  /*6610*/  BSYNC.RECONVERGENT B1 ;  /* 0x0000000000017941 */ /* 0x000fea0003800200 */
.L_x_17918:
[----:B------:R-:W-:Y:S01]  /*6620*/  IMAD.SHL.U32 R0, R0, 0x100000, RZ ;  /* 0x0010000000007824 */ /* 0x000fe200078e00ff */
[----:B------:R-:W-:-:S04]  /*6630*/  LEA R2, R2, 0x3b800000, 0x17 ;  /* 0x3b80000002027811 */ /* 0x000fc800078eb8ff */
[----:B------:R-:W-:-:S07]  /*6640*/  LOP3.LUT R0, R2, R0, R7, 0xfe, !PT ;  /* 0x0000000002007212 */ /* 0x000fce00078efe07 */
.L_x_17917:
[----:B------:R-:W-:Y:S05]  /*6650*/  BSYNC.RECONVERGENT B0 ;  /* 0x0000000000007941 */ /* 0x000fea0003800200 */
.L_x_17916:
[----:B------:R-:W-:-:S04]  /*6660*/  F2FP.F16.F32.PACK_AB R0, RZ, R0 ;  /* 0x00000000ff00723e */ /* 0x000fc800000000ff */
[----:B------:R-:W-:Y:S01]  /*6670*/  PRMT R19, R0, 0x7610, R19 ;  /* 0x0000761000137816 */ /* 0x000fe20000000013 */
[----:B------:R-:W-:Y:S06]  /*6680*/  BRA `(.L_x_17901) ;  /* 0x0000000400287947 */ /* 0x000fec0003800000 */
.L_x_17914:
        /* <DEDUP_REMOVED lines=21> */
.L_x_17923:
[----:B------:R-:W-:Y:S05]  /*67e0*/  BSYNC.RECONVERGENT B1 ;  /* 0x0000000000017941 */ /* 0x000fea0003800200 */
.L_x_17922:
[----:B------:R-:W-:Y:S01]  /*67f0*/  IMAD.SHL.U32 R0, R0, 0x200000, RZ ;  /* 0x0020000000007824 */ /* 0x000fe200078e00ff */
[----:B------:R-:W-:-:S04]  /*6800*/  LEA R2, R2, 0x37800000, 0x17 ;  /* 0x3780000002027811 */ /* 0x000fc800078eb8ff */
[----:B------:R-:W-:-:S07]  /*6810*/  LOP3.LUT R0, R2, R0, R7, 0xfe, !PT ;  /* 0x0000000002007212 */ /* 0x000fce00078efe07 */
.L_x_17921:
[----:B------:R-:W-:Y:S05]  /*6820*/  BSYNC.RECONVERGENT B0 ;  /* 0x0000000000007941 */ /* 0x000fea0003800200 */
.L_x_17920:
[----:B------:R-:W-:-:S04]  /*6830*/  F2FP.F16.F32.PACK_AB R0, RZ, R0 ;  /* 0x00000000ff00723e */ /* 0x000fc800000000ff */
[----:B------:R-:W-:Y:S01]  /*6840*/  PRMT R19, R0, 0x7610, R19 ;  /* 0x0000761000137816 */ /* 0x000fe20000000013 */
[----:B------:R-:W-:Y:S06]  /*6850*/  BRA `(.L_x_17901) ;  /* 0x0000000000b47947 */ /* 0x000fec0003800000 */
.L_x_17913:
        /* <DEDUP_REMOVED lines=14> */
.L_x_17927:
[----:B------:R-:W-:Y:S05]  /*6940*/  BSYNC.RECONVERGENT B0 ;  /* 0x0000000000007941 */ /* 0x000fea0003800200 */
.L_x_17926:
[----:B------:R-:W-:-:S04]  /*6950*/  F2FP.F16.F32.PACK_AB R0, RZ, R0 ;  /* 0x00000000ff00723e */ /* 0x000fc800000000ff */
[----:B------:R-:W-:Y:S01]  /*6960*/  PRMT R19, R0, 0x7610, R19 ;  /* 0x0000761000137816 */ /* 0x000fe20000000013 */
[----:B------:R-:W-:Y:S06]  /*6970*/  BRA `(.L_x_17901) ;  /* 0x00000000006c7947 */ /* 0x000fec0003800000 */
.L_x_17900:
        /* <DEDUP_REMOVED lines=16> */
.L_x_17928:
[----:B------:R-:W-:Y:S01]  /*6a80*/  PRMT R19, RZ, 0x7610, R19 ;  /* 0x00007610ff137816 */ /* 0x000fe20000000013 */
[----:B------:R-:W-:Y:S06]  /*6a90*/  BRA `(.L_x_17901) ;  /* 0x0000000000247947 */ /* 0x000fec0003800000 */
.L_x_17925:
[----:B------:R-:W2:Y:S02]  /*6aa0*/  LDG.E.64 R2, desc[UR36][R2.64] ;  /* 0x0000002402027981 */ /* 0x000ea4000c1e1b00 */
[----:B--2---:R-:W0:Y:S02]  /*6ab0*/  I2F.U64 R0, R2 ;  /* 0x0000000200007312 */ /* 0x004e240000301000 */
[----:B0-----:R-:W-:-:S04]  /*6ac0*/  F2FP.F16.F32.PACK_AB R0, RZ, R0 ;  /* 0x00000000ff00723e */ /* 0x001fc800000000ff */
[----:B------:R-:W-:Y:S01]  /*6ad0*/  PRMT R19, R0, 0x7610, R19 ;  /* 0x0000761000137816 */ /* 0x000fe20000000013 */
[----:B------:R-:W-:Y:S06]  /*6ae0*/  BRA `(.L_x_17901) ;  /* 0x0000000000107947 */ /* 0x000fec0003800000 */
.L_x_17924:
[----:B------:R-:W2:Y:S02]  /*6af0*/  LDG.E R2, desc[UR36][R2.64] ;  /* 0x0000002402027981 */ /* 0x000ea4000c1e1900 */
[----:B--2---:R-:W-:-:S04]  /*6b00*/  I2FP.F32.U32 R0, R2 ;  /* 0x0000000200007245 */ /* 0x004fc80000201000 */
[----:B------:R-:W-:-:S04]  /*6b10*/  F2FP.F16.F32.PACK_AB R0, RZ, R0 ;  /* 0x00000000ff00723e */ /* 0x000fc800000000ff */
[----:B------:R-:W-:-:S07]  /*6b20*/  PRMT R19, R0, 0x7610, R19 ;  /* 0x0000761000137816 */ /* 0x000fce0000000013 */
.L_x_17901:
        /* <DEDUP_REMOVED lines=18> */
.L_x_17932:
[----:B------:R-:W2:Y:S02]  /*6c50*/  LDG.E.U8 R2, desc[UR36][R2.64] ;  /* 0x0000002402027981 */ /* 0x000ea4000c1e1100 */
[----:B--2---:R-:W-:-:S04]  /*6c60*/  I2FP.F32.U32 R0, R2 ;  /* 0x0000000200007245 */ /* 0x004fc80000201000 */
[----:B------:R-:W-:Y:S01]  /*6c70*/  F2FP.F16.F32.PACK_AB R0, RZ, R0 ;  /* 0x00000000ff00723e */ /* 0x000fe200000000ff */
[----:B------:R-:W-:Y:S06]  /*6c80*/  BRA `(.L_x_17934) ;  /* 0x0000000c007c7947 */ /* 0x000fec0003800000 */
.L_x_17931:
        /* <DEDUP_REMOVED lines=10> */
.L_x_17936:
[----:B------:R-:W2:Y:S02]  /*6d30*/  LDG.E R2, desc[UR36][R2.64] ;  /* 0x0000002402027981 */ /* 0x000ea4000c1e1900 */
[----:B--2---:R-:W-:-:S04]  /*6d40*/  I2FP.F32.S32 R0, R2 ;  /* 0x0000000200007245 */ /* 0x004fc80000201400 */
[----:B------:R-:W-:Y:S01]  /*6d50*/  F2FP.F16.F32.PACK_AB R0, RZ, R0 ;  /* 0x00000000ff00723e */ /* 0x000fe200000000ff */
[----:B------:R-:W-:Y:S06]  /*6d60*/  BRA `(.L_x_17934) ;  /* 0x0000000c00447947 */ /* 0x000fec0003800000 */
.L_x_17935:
[----:B------:R-:W2:Y:S02]  /*6d70*/  LDG.E.U16 R2, desc[UR36][R2.64] ;  /* 0x0000002402027981 */ /* 0x000ea4000c1e1500 */
[----:B--2---:R-:W0:Y:S02]  /*6d80*/  I2F.S16 R0, R2 ;  /* 0x0000000200007306 */ /* 0x004e240000101400 */
[----:B0-----:R-:W-:Y:S01]  /*6d90*/  F2FP.F16.F32.PACK_AB R0, RZ, R0 ;  /* 0x00000000ff00723e */ /* 0x001fe200000000ff */
[----:B------:R-:W-:Y:S06]  /*6da0*/  BRA `(.L_x_17934) ;  /* 0x0000000c00347947 */ /* 0x000fec0003800000 */
.L_x_17930:
        /* <DEDUP_REMOVED lines=9> */
.L_x_17938:
[----:B------:R1:W5:Y:S01]  /*6e40*/  LDG.E.U16 R0, desc[UR36][R2.64] ;  /* 0x0000002402007981 */ /* 0x000362000c1e1500 */
[----:B------:R-:W-:Y:S05]  /*6e50*/  BRA `(.L_x_17934) ;  /* 0x0000000c00087947 */ /* 0x000fea0003800000 */
.L_x_17937:
        /* <DEDUP_REMOVED lines=9> */
.L_x_17940:
[----:B------:R0:W5:Y:S01]  /*6ef0*/  LDG.E.U16 R0, desc[UR36][R2.64] ;  /* 0x0000002402007981 */ /* 0x000162000c1e1500 */
[----:B------:R-:W-:Y:S05]  /*6f00*/  BRA `(.L_x_17934) ;  /* 0x0000000800dc7947 */ /* 0x000fea0003800000 */
.L_x_17939:
        /* <DEDUP_REMOVED lines=8> */
.L_x_17929:
        /* <DEDUP_REMOVED lines=13> */
.L_x_17943:
        /* <DEDUP_REMOVED lines=8> */
.L_x_17942:
        /* <DEDUP_REMOVED lines=27> */
.L_x_17945:
        /* <DEDUP_REMOVED lines=13> */
.L_x_17944:
[----:B------:R-:W2:Y:S02]  /*7360*/  LDG.E.U16 R0, desc[UR36][R2.64] ;  /* 0x0000002402007981 */ /* 0x000ea4000c1e1500 */
[----:B--2---:R-:W-:-:S05]  /*7370*/  IMAD.U32 R0, R0, 0x10000, RZ ;  /* 0x0001000000007824 */ /* 0x004fca00078e00ff */
[----:B------:R-:W-:Y:S01]  /*7380*/  F2FP.F16.F32.PACK_AB R0, RZ, R0 ;  /* 0x00000000ff00723e */ /* 0x000fe200000000ff */
[----:B------:R-:W-:Y:S06]  /*7390*/  BRA `(.L_x_17934) ;  /* 0x0000000400b87947 */ /* 0x000fec0003800000 */
.L_x_17941:
        /* <DEDUP_REMOVED lines=12> */
.L_x_17948:
        /* <DEDUP_REMOVED lines=21> */
.L_x_17952:
[----:B------:R-:W-:Y:S05]  /*75b0*/  BSYNC.RECONVERGENT B1 ;  /* 0x0000000000017941 */ /* 0x000fea0003800200 */
.L_x_17951:
[----:B------:R-:W-:Y:S01]  /*75c0*/  IMAD.SHL.U32 R0, R0, 0x100000, RZ ;  /* 0x0010000000007824 */ /* 0x000fe200078e00ff */
[----:B------:R-:W-:-:S04]  /*75d0*/  LEA R2, R2, 0x3b800000, 0x17 ;  /* 0x3b80000002027811 */ /* 0x000fc800078eb8ff */
[----:B------:R-:W-:-:S07]  /*75e0*/  LOP3.LUT R0, R2, R0, R7, 0xfe, !PT ;  /* 0x0000000002007212 */ /* 0x000fce00078efe07 */
.L_x_17950:
[----:B------:R-:W-:Y:S05]  /*75f0*/  BSYNC.RECONVERGENT B0 ;  /* 0x0000000000007941 */ /* 0x000fea0003800200 */
.L_x_17949:
[----:B------:R-:W-:Y:S01]  /*7600*/  F2FP.F16.F32.PACK_AB R0, RZ, R0 ;  /* 0x00000000ff00723e */ /* 0x000fe200000000ff */
[----:B------:R-:W-:Y:S06]  /*7610*/  BRA `(.L_x_17934) ;  /* 0x0000000400187947 */ /* 0x000fec0003800000 */
.L_x_17947:
        /* <DEDUP_REMOVED lines=21> */
.L_x_17956:
[----:B------:R-:W-:Y:S05]  /*7770*/  BSYNC.RECONVERGENT B1 ;  /* 0x0000000000017941 */ /* 0x000fea0003800200 */
.L_x_17955:
[----:B------:R-:W-:Y:S01]  /*7780*/  IMAD.SHL.U32 R0, R0, 0x200000, RZ ;  /* 0x0020000000007824 */ /* 0x000fe200078e00ff */
[----:B------:R-:W-:-:S04]  /*7790*/  LEA R2, R2, 0x37800000, 0x17 ;  /* 0x3780000002027811 */ /* 0x000fc800078eb8ff */
[----:B------:R-:W-:-:S07]  /*77a0*/  LOP3.LUT R0, R2, R0, R7, 0xfe, !PT ;  /* 0x0000000002007212 */ /* 0x000fce00078efe07 */
.L_x_17954:
[----:B------:R-:W-:Y:S05]  /*77b0*/  BSYNC.RECONVERGENT B0 ;  /* 0x0000000000007941 */ /* 0x000fea0003800200 */
.L_x_17953:
[----:B------:R-:W-:Y:S01]  /*77c0*/  F2FP.F16.F32.PACK_AB R0, RZ, R0 ;  /* 0x00000000ff00723e */ /* 0x000fe200000000ff */
[----:B------:R-:W-:Y:S06]  /*77d0*/  BRA `(.L_x_17934) ;  /* 0x0000000000a87947 */ /* 0x000fec0003800000 */
.L_x_17946:
        /* <DEDUP_REMOVED lines=14> */
.L_x_17960:
[----:B------:R-:W-:Y:S05]  /*78c0*/  BSYNC.RECONVERGENT B0 ;  /* 0x0000000000007941 */ /* 0x000fea0003800200 */
.L_x_17959:
[----:B------:R-:W-:Y:S01]  /*78d0*/  F2FP.F16.F32.PACK_AB R0, RZ, R0 ;  /* 0x00000000ff00723e */ /* 0x000fe200000000ff */
[----:B------:R-:W-:Y:S06]  /*78e0*/  BRA `(.L_x_17934) ;  /* 0x0000000000647947 */ /* 0x000fec0003800000 */
.L_x_17933:
        /* <DEDUP_REMOVED lines=16> */
.L_x_17961:
[----:B------:R-:W-:Y:S01]  /*79f0*/  PRMT R0, RZ, 0x7610, R0 ;  /* 0x00007610ff007816 */ /* 0x000fe20000000000 */
[----:B------:R-:W-:Y:S06]  /*7a00*/  BRA `(.L_x_17934) ;  /* 0x00000000001c7947 */ /* 0x000fec0003800000 */
.L_x_17958:
[----:B------:R-:W2:Y:S02]  /*7a10*/  LDG.E.64 R2, desc[UR36][R2.64] ;  /* 0x0000002402027981 */ /* 0x000ea4000c1e1b00 */
[----:B--2---:R-:W0:Y:S02]  /*7a20*/  I2F.U64 R0, R2 ;  /* 0x0000000200007312 */ /* 0x004e240000301000 */
[----:B0-----:R-:W-:Y:S01]  /*7a30*/  F2FP.F16.F32.PACK_AB R0, RZ, R0 ;  /* 0x00000000ff00723e */ /* 0x001fe200000000ff */
[----:B------:R-:W-:Y:S06]  /*7a40*/  BRA `(.L_x_17934) ;  /* 0x00000000000c7947 */ /* 0x000fec0003800000 */
.L_x_17957:
[----:B------:R-:W2:Y:S02]  /*7a50*/  LDG.E R2, desc[UR36][R2.64] ;  /* 0x0000002402027981 */ /* 0x000ea4000c1e1900 */
[----:B--2---:R-:W-:-:S04]  /*7a60*/  I2FP.F32.U32 R0, R2 ;  /* 0x0000000200007245 */ /* 0x004fc80000201000 */
[----:B------:R-:W-:-:S07]  /*7a70*/  F2FP.F16.F32.PACK_AB R0, RZ, R0 ;  /* 0x00000000ff00723e */ /* 0x000fce00000000ff */
.L_x_17934:
        /* <DEDUP_REMOVED lines=22> */
.L_x_17966:
[----:B------:R4:W-:Y:S01]  /*7be0*/  STG.E.U8 desc[UR36][R2.64], R4 ;  /* 0x0000000402007986 */ /* 0x0009e2000c101124 */
[----:B------:R-:W-:Y:S05]  /*7bf0*/  BRA `(.L_x_17968) ;  /* 0x0000000800fc7947 */ /* 0x000fea0003800000 */
.L_x_17965:
        /* <DEDUP_REMOVED lines=9> */
.L_x_17970:
[----:B------:R2:W-:Y:S01]  /*7c90*/  STG.E desc[UR36][R2.64], R4 ;  /* 0x0000000402007986 */ /* 0x0005e2000c101924 */
[----:B------:R-:W-:Y:S05]  /*7ca0*/  BRA `(.L_x_17968) ;  /* 0x0000000800d07947 */ /* 0x000fea0003800000 */
.L_x_17969:
[----:B------:R0:W-:Y:S01]  /*7cb0*/  STG.E.U16 desc[UR36][R2.64], R4 ;  /* 0x0000000402007986 */ /* 0x0001e2000c101524 */
[----:B------:R-:W-:Y:S05]  /*7cc0*/  BRA `(.L_x_17968) ;  /* 0x0000000800c87947 */ /* 0x000fea0003800000 */
.L_x_17964:
        /* <DEDUP_REMOVED lines=9> */
.L_x_17972:
[----:B------:R-:W-:-:S04]  /*7d60*/  I2FP.F32.U32 R0, R4 ;  /* 0x0000000400007245 */ /* 0x000fc80000201000 */
[----:B------:R-:W-:-:S05]  /*7d70*/  F2FP.F16.F32.PACK_AB R0, RZ, R0 ;  /* 0x00000000ff00723e */ /* 0x000fca00000000ff */
[----:B------:R0:W-:Y:S01]  /*7d80*/  STG.E.U16 desc[UR36][R2.64], R0 ;  /* 0x0000000002007986 */ /* 0x0001e2000c101524 */
[----:B------:R-:W-:Y:S05]  /*7d90*/  BRA `(.L_x_17968) ;  /* 0x0000000800947947 */ /* 0x000fea0003800000 */
.L_x_17971:
        /* <DEDUP_REMOVED lines=10> */
.L_x_17974:
[----:B------:R-:W-:-:S04]  /*7e40*/  I2FP.F32.U32 R4, R4 ;  /* 0x0000000400047245 */ /* 0x000fc80000201000 */
[----:B------:R-:W-:-:S04]  /*7e50*/  F2FP.F16.F32.PACK_AB R5, RZ, R4 ;  /* 0x00000004ff05723e */ /* 0x000fc800000000ff */
[----:B------:R-:W-:-:S05]  /*7e60*/  PRMT R5, R5, 0x5410, RZ ;  /* 0x0000541005057816 */ /* 0x000fca00000000ff */
[----:B------:R0:W-:Y:S01]  /*7e70*/  STG.E desc[UR36][R2.64], R5 ;  /* 0x0000000502007986 */ /* 0x0001e2000c101924 */
[----:B------:R-:W-:Y:S05]  /*7e80*/  BRA `(.L_x_17968) ;  /* 0x0000000800587947 */ /* 0x000fea0003800000 */
.L_x_17973:
[----:B------:R-:W0:Y:S02]  /*7e90*/  I2F.F64.U32 R4, R4 ;  /* 0x0000000400047312 */ /* 0x000e240000201800 */
[----:B0-----:R0:W-:Y:S01]  /*7ea0*/  STG.E.64 desc[UR36][R2.64], R4 ;  /* 0x0000000402007986 */ /* 0x0011e2000c101b24 */
[----:B------:R-:W-:Y:S05]  /*7eb0*/  BRA `(.L_x_17968) ;  /* 0x00000008004c7947 */ /* 0x000fea0003800000 */
.L_x_17963:
        /* <DEDUP_REMOVED lines=12> */
.L_x_17978:
        /* <DEDUP_REMOVED lines=17> */
.L_x_17980:
[----:B------:R-:W-:Y:S05]  /*8090*/  BSYNC.RECONVERGENT B0 ;  /* 0x0000000000007941 */ /* 0x000fea0003800200 */
.L_x_17979:
[----:B------:R0:W-:Y:S01]  /*80a0*/  STG.E.U8 desc[UR36][R2.64], R0 ;  /* 0x0000000002007986 */ /* 0x0001e2000c101124 */
[----:B------:R-:W-:Y:S05]  /*80b0*/  BRA `(.L_x_17968) ;  /* 0x0000000400cc7947 */ /* 0x000fea0003800000 */
.L_x_17977:
        /* <DEDUP_REMOVED lines=17> */
.L_x_17982:
[----:B------:R-:W-:Y:S05]  /*81d0*/  BSYNC.RECONVERGENT B0 ;  /* 0x0000000000007941 */ /* 0x000fea0003800200 */
.L_x_17981:
[----:B------:R0:W-:Y:S01]  /*81e0*/  STG.E.U8 desc[UR36][R2.64], R0 ;  /* 0x0000000002007986 */ /* 0x0001e2000c101124 */
[----:B------:R-:W-:Y:S05]  /*81f0*/  BRA `(.L_x_17968) ;  /* 0x00000004007c7947 */ /* 0x000fea0003800000 */
.L_x_17976:
        /* <DEDUP_REMOVED lines=21> */
.L_x_17984:
[----:B------:R-:W-:-:S05]  /*8350*/  IMAD.MOV.U32 R5, RZ, RZ, RZ ;  /* 0x000000ffff057224 */ /* 0x000fca00078e00ff */
[----:B------:R0:W-:Y:S01]  /*8360*/  STG.E.64 desc[UR36][R2.64], R4 ;  /* 0x0000000402007986 */ /* 0x0001e2000c101b24 */
[----:B------:R-:W-:Y:S05]  /*8370*/  BRA `(.L_x_17968) ;  /* 0x00000004001c7947 */ /* 0x000fea0003800000 */
.L_x_17983:
[----:B------:R0:W-:Y:S01]  /*8380*/  STG.E desc[UR36][R2.64], R4 ;  /* 0x0000000402007986 */ /* 0x0001e2000c101924 */
[----:B------:R-:W-:Y:S05]  /*8390*/  BRA `(.L_x_17968) ;  /* 0x0000000400147947 */ /* 0x000fea0003800000 */
.L_x_17975:
        /* <DEDUP_REMOVED lines=8> */
.L_x_17986:
[----:B------:R-:W0:Y:S01]  /*8420*/  I2F.F64.U32 R4, R4 ;  /* 0x0000000400047312 */ /* 0x000e220000201800 */
[----:B------:R-:W-:-:S05]  /*8430*/  CS2R R6, SRZ ;  /* 0x0000000000067805 */ /* 0x000fca000001ff00 */
[----:B0-----:R0:W-:Y:S01]  /*8440*/  STG.E.128 desc[UR36][R2.64], R4 ;  /* 0x0000000402007986 */ /* 0x0011e2000c101d24 */
[----:B------:R-:W-:Y:S05]  /*8450*/  BRA `(.L_x_17968) ;  /* 0x0000000000e47947 */ /* 0x000fea0003800000 */
.L_x_17985:
[----:B------:R-:W-:-:S09]  /*8460*/  UISETP.NE.AND UP0, UPT, UR4, 0xf, UPT ;  /* 0x0000000f0400788c */ /* 0x000fd2000bf05270 */
[----:B------:R-:W-:Y:S05]  /*8470*/  BRA.U !UP0, `(.L_x_17987) ;  /* 0x0000000108d07547 */ /* 0x000fea000b800000 */
[----:B------:R-:W-:-:S09]  /*8480*/  UISETP.NE.AND UP0, UPT, UR4, 0x17, UPT ;  /* 0x000000170400788c */ /* 0x000fd2000bf05270 */
[----:B------:R-:W-:Y:S05]  /*8490*/  BRA.U !UP0, `(.L_x_17988) ;  /* 0x0000000108847547 */ /* 0x000fea000b800000 */
[----:B------:R-:W-:-:S09]  /*84a0*/  UISETP.NE.AND UP0, UPT, UR4, 0x18, UPT ;  /* 0x000000180400788c */ /* 0x000fd2000bf05270 */
[----:B------:R-:W-:Y:S05]  /*84b0*/  BRA.U !UP0, `(.L_x_17989) ;  /* 0x0000000108447547 */ /* 0x000fea000b800000 */
.L_x_17967:
        /* <DEDUP_REMOVED lines=16> */
.L_x_17990:
[----:B------:R-:W-:Y:S05]  /*85c0*/  BRA `(.L_x_17968) ;  /* 0x0000000000887947 */ /* 0x000fea0003800000 */
.L_x_17989:
        /* <DEDUP_REMOVED lines=11> */
.L_x_17992:
[----:B------:R-:W-:Y:S05]  /*8680*/  BSYNC.RECONVERGENT B0 ;  /* 0x0000000000007941 */ /* 0x000fea0003800200 */
.L_x_17991:
[----:B------:R0:W-:Y:S01]  /*8690*/  STG.E.U8 desc[UR36][R2.64], R5 ;  /* 0x0000000502007986 */ /* 0x0001e2000c101124 */
[----:B------:R-:W-:Y:S05]  /*86a0*/  BRA `(.L_x_17968) ;  /* 0x0000000000507947 */ /* 0x000fea0003800000 */
.L_x_17988:
        /* <DEDUP_REMOVED lines=12> */
.L_x_17993:
[----:B------:R-:W-:Y:S01]  /*8770*/  IMAD.MOV.U32 R5, RZ, RZ, 0x7f ;  /* 0x0000007fff057424 */ /* 0x000fe200078e00ff */
[----:B------:R-:W-:-:S04]  /*8780*/  ISETP.GT.U32.AND P0, PT, R7, 0x7f800000, PT ;  /* 0x7f8000000700780c */ /* 0x000fc80003f04070 */
[----:B------:R-:W-:-:S05]  /*8790*/  SEL R5, R5, 0x7c, P0 ;  /* 0x0000007c05057807 */ /* 0x000fca0000000000 */
[----:B------:R0:W-:Y:S01]  /*87a0*/  STG.E.U8 desc[UR36][R2.64], R5 ;  /* 0x0000000502007986 */ /* 0x0001e2000c101124 */
[----:B------:R-:W-:Y:S05]  /*87b0*/  BRA `(.L_x_17968) ;  /* 0x00000000000c7947 */ /* 0x000fea0003800000 */
.L_x_17987:
[----:B------:R-:W-:-:S04]  /*87c0*/  I2FP.F32.U32 R0, R4 ;  /* 0x0000000400007245 */ /* 0x000fc80000201000 */
[----:B------:R-:W-:-:S05]  /*87d0*/  F2FP.BF16.F32.PACK_AB R0, RZ, R0 ;  /* 0x00000000ff00723e */ /* 0x000fca00000010ff */
[----:B------:R0:W-:Y:S02]  /*87e0*/  STG.E.U16 desc[UR36][R2.64], R0 ;  /* 0x0000000002007986 */ /* 0x0001e4000c101524 */
.L_x_17968:
[----:B------:R-:W-:Y:S05]  /*87f0*/  BSYNC.RECONVERGENT B6 ;  /* 0x0000000000067941 */ /* 0x000fea0003800200 */
.L_x_17962:
[----:B------:R-:W-:-:S07]  /*8800*/  VIADD R17, R17, 0x80 ;  /* 0x0000008011117836 */ /* 0x000fce0000000000 */
.L_x_17894:
[----:B------:R-:W-:Y:S05]  /*8810*/  BSYNC.RECONVERGENT B7 ;  /* 0x0000000000077941 */ /* 0x000fea0003800200 */
.L_x_17893:
        /* <DEDUP_REMOVED lines=358> */
.L_x_17996:
        /* <DEDUP_REMOVED lines=19> */
.L_x_18000:
[----:B------:R-:W2:Y:S02]  /*9fb0*/  LDG.E.U8 R2, desc[UR36][R2.64] ;  /* 0x0000002402027981 */ /* 0x000ea4000c1e1100 */
[----:B--2---:R-:W-:-:S04]  /*9fc0*/  I2FP.F32.U32 R0, R2 ;  /* 0x0000000200007245 */ /* 0x004fc80000201000 */
[----:B------:R-:W-:-:S04]  /*9fd0*/  F2FP.F16.F32.PACK_AB R0, RZ, R0 ;  /* 0x00000000ff00723e */ /* 0x000fc800000000ff */
[----:B------:R-:W-:Y:S01]  /*9fe0*/  PRMT R19, R0, 0x7610, R19 ;  /* 0x0000761000137816 */ /* 0x000fe20000000013 */
[----:B------:R-:W-:Y:S06]  /*9ff0*/  BRA `(.L_x_18002) ;  /* 0x0000000c00b47947 */ /* 0x000fec0003800000 */
.L_x_17999:
        /* <DEDUP_REMOVED lines=11> */
.L_x_18004:
[----:B------:R-:W2:Y:S02]  /*a0b0*/  LDG.E R2, desc[UR36][R2.64] ;  /* 0x0000002402027981 */ /* 0x000ea4000c1e1900 */
[----:B--2---:R-:W-:-:S04]  /*a0c0*/  I2FP.F32.S32 R0, R2 ;  /* 0x0000000200007245 */ /* 0x004fc80000201400 */
[----:B------:R-:W-:-:S04]  /*a0d0*/  F2FP.F16.F32.PACK_AB R0, RZ, R0 ;  /* 0x00000000ff00723e */ /* 0x000fc800000000ff */
[----:B------:R-:W-:Y:S01]  /*a0e0*/  PRMT R19, R0, 0x7610, R19 ;  /* 0x0000761000137816 */ /* 0x000fe20000000013 */
[----:B------:R-:W-:Y:S06]  /*a0f0*/  BRA `(.L_x_18002) ;  /* 0x0000000c00747947 */ /* 0x000fec0003800000 */
.L_x_18003:
[----:B------:R-:W2:Y:S02]  /*a100*/  LDG.E.U16 R2, desc[UR36][R2.64] ;  /* 0x0000002402027981 */ /* 0x000ea4000c1e1500 */
[----:B--2---:R-:W0:Y:S02]  /*a110*/  I2F.S16 R0, R2 ;  /* 0x0000000200007306 */ /* 0x004e240000101400 */
[----:B0-----:R-:W-:-:S04]  /*a120*/  F2FP.F16.F32.PACK_AB R0, RZ, R0 ;  /* 0x00000000ff00723e */ /* 0x001fc800000000ff */
[----:B------:R-:W-:Y:S01]  /*a130*/  PRMT R19, R0, 0x7610, R19 ;  /* 0x0000761000137816 */ /* 0x000fe20000000013 */
[----:B------:R-:W-:Y:S06]  /*a140*/  BRA `(.L_x_18002) ;  /* 0x0000000c00607947 */ /* 0x000fec0003800000 */
.L_x_17998:
        /* <DEDUP_REMOVED lines=9> */
.L_x_18006:
[----:B------:R0:W5:Y:S01]  /*a1e0*/  LDG.E.U16 R19, desc[UR36][R2.64] ;  /* 0x0000002402137981 */ /* 0x000162000c1e1500 */
[----:B------:R-:W-:Y:S05]  /*a1f0*/  BRA `(.L_x_18002) ;  /* 0x0000000c00347947 */ /* 0x000fea0003800000 */
.L_x_18005:
        /* <DEDUP_REMOVED lines=9> */
.L_x_18008:
[----:B------:R1:W5:Y:S01]  /*a290*/  LDG.E.U16 R19, desc[UR36][R2.64] ;  /* 0x0000002402137981 */ /* 0x000362000c1e1500 */
[----:B------:R-:W-:Y:S05]  /*a2a0*/  BRA `(.L_x_18002) ;  /* 0x0000000c00087947 */ /* 0x000fea0003800000 */
.L_x_18007:
        /* <DEDUP_REMOVED lines=9> */
.L_x_17997:
        /* <DEDUP_REMOVED lines=14> */
.L_x_18011:
        /* <DEDUP_REMOVED lines=9> */
.L_x_18010:
        /* <DEDUP_REMOVED lines=27> */
.L_x_18013:
        /* <DEDUP_REMOVED lines=14> */
.L_x_18012:
[----:B------:R-:W2:Y:S02]  /*a740*/  LDG.E.U16 R0, desc[UR36][R2.64] ;  /* 0x0000002402007981 */ /* 0x000ea4000c1e1500 */
[----:B--2---:R-:W-:-:S05]  /*a750*/  IMAD.U32 R0, R0, 0x10000, RZ ;  /* 0x0001000000007824 */ /* 0x004fca00078e00ff */
[----:B------:R-:W-:-:S04]  /*a760*/  F2FP.F16.F32.PACK_AB R0, RZ, R0 ;  /* 0x00000000ff00723e */ /* 0x000fc800000000ff */
[----:B------:R-:W-:Y:S01]  /*a770*/  PRMT R19, R0, 0x7610, R19 ;  /* 0x0000761000137816 */ /* 0x000fe20000000013 */
[----:B------:R-:W-:Y:S06]  /*a780*/  BRA `(.L_x_18002) ;  /* 0x0000000400d07947 */ /* 0x000fec0003800000 */
.L_x_18009:
        /* <DEDUP_REMOVED lines=13> */
.L_x_18016:
        /* <DEDUP_REMOVED lines=21> */
.L_x_18020:
[----:B------:R-:W-:Y:S05]  /*a9b0*/  BSYNC.RECONVERGENT B1 ;  /* 0x0000000000017941 */ /* 0x000fea0003800200 */
.L_x_18019:
[----:B------:R-:W-:Y:S02]  /*a9c0*/  SHF.L.U32 R0, R0, 0x14, RZ ;  /* 0x0000001400007819 */ /* 0x000fe400000006ff */
[----:B------:R-:W-:-:S04]  /*a9d0*/  LEA R2, R2, 0x3b800000, 0x17 ;  /* 0x3b80000002027811 */ /* 0x000fc800078eb8ff */
[----:B------:R-:W-:-:S07]  /*a9e0*/  LOP3.LUT R0, R2, R0, R7, 0xfe, !PT ;  /* 0x0000000002007212 */ /* 0x000fce00078efe07 */
.L_x_18018:
[----:B------:R-:W-:Y:S05]  /*a9f0*/  BSYNC.RECONVERGENT B0 ;  /* 0x0000000000007941 */ /* 0x000fea0003800200 */
.L_x_18017:
[----:B------:R-:W-:-:S04]  /*aa00*/  F2FP.F16.F32.PACK_AB R0, RZ, R0 ;  /* 0x00000000ff00723e */ /* 0x000fc800000000ff */
[----:B------:R-:W-:Y:S01]  /*aa10*/  PRMT R19, R0, 0x7610, R19 ;  /* 0x0000761000137816 */ /* 0x000fe20000000013 */
[----:B------:R-:W-:Y:S06]  /*aa20*/  BRA `(.L_x_18002) ;  /* 0x0000000400287947 */ /* 0x000fec0003800000 */
.L_x_18015:
        /* <DEDUP_REMOVED lines=21> */
.L_x_18024:
[----:B------:R-:W-:Y:S05]  /*ab80*/  BSYNC.RECONVERGENT B1 ;  /* 0x0000000000017941 */ /* 0x000fea0003800200 */
.L_x_18023:
[----:B------:R-:W-:Y:S01]  /*ab90*/  IMAD.SHL.U32 R0, R0, 0x200000, RZ ;  /* 0x0020000000007824 */ /* 0x000fe200078e00ff */
[----:B------:R-:W-:-:S04]  /*aba0*/  LEA R2, R2, 0x37800000, 0x17 ;  /* 0x3780000002027811 */ /* 0x000fc800078eb8ff */
[----:B------:R-:W-:-:S07]  /*abb0*/  LOP3.LUT R0, R2, R0, R7, 0xfe, !PT ;  /* 0x0000000002007212 */ /* 0x000fce00078efe07 */
.L_x_18022:
[----:B------:R-:W-:Y:S05]  /*abc0*/  BSYNC.RECONVERGENT B0 ;  /* 0x0000000000007941 */ /* 0x000fea0003800200 */
.L_x_18021:
[----:B------:R-:W-:-:S04]  /*abd0*/  F2FP.F16.F32.PACK_AB R0, RZ, R0 ;  /* 0x00000000ff00723e */ /* 0x000fc800000000ff */
[----:B------:R-:W-:Y:S01]  /*abe0*/  PRMT R19, R0, 0x7610, R19 ;  /* 0x0000761000137816 */ /* 0x000fe20000000013 */
[----:B------:R-:W-:Y:S06]  /*abf0*/  BRA `(.L_x_18002) ;  /* 0x0000000000b47947 */ /* 0x000fec0003800000 */
.L_x_18014:
        /* <DEDUP_REMOVED lines=14> */
.L_x_18028:
[----:B------:R-:W-:Y:S05]  /*ace0*/  BSYNC.RECONVERGENT B0 ;  /* 0x0000000000007941 */ /* 0x000fea0003800200 */
.L_x_18027:
[----:B------:R-:W-:-:S04]  /*acf0*/  F2FP.F16.F32.PACK_AB R0, RZ, R0 ;  /* 0x00000000ff00723e */ /* 0x000fc800000000ff */
[----:B------:R-:W-:Y:S01]  /*ad00*/  PRMT R19, R0, 0x7610, R19 ;  /* 0x0000761000137816 */ /* 0x000fe20000000013 */
[----:B------:R-:W-:Y:S06]  /*ad10*/  BRA `(.L_x_18002) ;  /* 0x00000000006c7947 */ /* 0x000fec0003800000 */
.L_x_18001:
        /* <DEDUP_REMOVED lines=16> */
.L_x_18029:
[----:B------:R-:W-:Y:S01]  /*ae20*/  PRMT R19, RZ, 0x7610, R19 ;  /* 0x00007610ff137816 */ /* 0x000fe20000000013 */
[----:B------:R-:W-:Y:S06]  /*ae30*/  BRA `(.L_x_18002) ;  /* 0x0000000000247947 */ /* 0x000fec0003800000 */
.L_x_18026:
[----:B------:R-:W2:Y:S02]  /*ae40*/  LDG.E.64 R2, desc[UR36][R2.64] ;  /* 0x0000002402027981 */ /* 0x000ea4000c1e1b00 */
[----:B--2---:R-:W0:Y:S02]  /*ae50*/  I2F.U64 R0, R2 ;  /* 0x0000000200007312 */ /* 0x004e240000301000 */
[----:B0-----:R-:W-:-:S04]  /*ae60*/  F2FP.F16.F32.PACK_AB R0, RZ, R0 ;  /* 0x00000000ff00723e */ /* 0x001fc800000000ff */
[----:B------:R-:W-:Y:S01]  /*ae70*/  PRMT R19, R0, 0x7610, R19 ;  /* 0x0000761000137816 */ /* 0x000fe20000000013 */
[----:B------:R-:W-:Y:S06]  /*ae80*/  BRA `(.L_x_18002) ;  /* 0x0000000000107947 */ /* 0x000fec0003800000 */
.L_x_18025:
[----:B------:R-:W2:Y:S02]  /*ae90*/  LDG.E R2, desc[UR36][R2.64] ;  /* 0x0000002402027981 */ /* 0x000ea4000c1e1900 */
[----:B--2---:R-:W-:-:S04]  /*aea0*/  I2FP.F32.U32 R0, R2 ;  /* 0x0000000200007245 */ /* 0x004fc80000201000 */
[----:B------:R-:W-:-:S04]  /*aeb0*/  F2FP.F16.F32.PACK_AB R0, RZ, R0 ;  /* 0x00000000ff00723e */ /* 0x000fc800000000ff */
[----:B------:R-:W-:-:S07]  /*aec0*/  PRMT R19, R0, 0x7610, R19 ;  /* 0x0000761000137816 */ /* 0x000fce0000000013 */
.L_x_18002:
        /* <DEDUP_REMOVED lines=18> */
.L_x_18033:
[----:B------:R-:W2:Y:S02]  /*aff0*/  LDG.E.U8 R2, desc[UR36][R2.64] ;  /* 0x0000002402027981 */ /* 0x000ea4000c1e1100 */
[----:B--2---:R-:W-:-:S04]  /*b000*/  I2FP.F32.U32 R0, R2 ;  /* 0x0000000200007245 */ /* 0x004fc80000201000 */
[----:B------:R-:W-:Y:S01]  /*b010*/  F2FP.F16.F32.PACK_AB R0, RZ, R0 ;  /* 0x00000000ff00723e */ /* 0x000fe200000000ff */
[----:B------:R-:W-:Y:S06]  /*b020*/  BRA `(.L_x_18035) ;  /* 0x0000000c007c7947 */ /* 0x000fec0003800000 */
.L_x_18032:
        /* <DEDUP_REMOVED lines=10> */
.L_x_18037:
[----:B------:R-:W2:Y:S02]  /*b0d0*/  LDG.E R2, desc[UR36][R2.64] ;  /* 0x0000002402027981 */ /* 0x000ea4000c1e1900 */
[----:B--2---:R-:W-:-:S04]  /*b0e0*/  I2FP.F32.S32 R0, R2 ;  /* 0x0000000200007245 */ /* 0x004fc80000201400 */
[----:B------:R-:W-:Y:S01]  /*b0f0*/  F2FP.F16.F32.PACK_AB R0, RZ, R0 ;  /* 0x00000000ff00723e */ /* 0x000fe200000000ff */
[----:B------:R-:W-:Y:S06]  /*b100*/  BRA `(.L_x_18035) ;  /* 0x0000000c00447947 */ /* 0x000fec0003800000 */
.L_x_18036:
[----:B------:R-:W2:Y:S02]  /*b110*/  LDG.E.U16 R2, desc[UR36][R2.64] ;  /* 0x0000002402027981 */ /* 0x000ea4000c1e1500 */
[----:B--2---:R-:W0:Y:S02]  /*b120*/  I2F.S16 R0, R2 ;  /* 0x0000000200007306 */ /* 0x004e240000101400 */
[----:B0-----:R-:W-:Y:S01]  /*b130*/  F2FP.F16.F32.PACK_AB R0, RZ, R0 ;  /* 0x00000000ff00723e */ /* 0x001fe200000000ff */
[----:B------:R-:W-:Y:S06]  /*b140*/  BRA `(.L_x_18035) ;  /* 0x0000000c00347947 */ /* 0x000fec0003800000 */
.L_x_18031:
        /* <DEDUP_REMOVED lines=9> */
.L_x_18039:
[----:B------:R1:W5:Y:S01]  /*b1e0*/  LDG.E.U16 R0, desc[UR36][R2.64] ;  /* 0x0000002402007981 */ /* 0x000362000c1e1500 */
[----:B------:R-:W-:Y:S05]  /*b1f0*/  BRA `(.L_x_18035) ;  /* 0x0000000c00087947 */ /* 0x000fea0003800000 */
.L_x_18038:
        /* <DEDUP_REMOVED lines=9> */
.L_x_18041:
[----:B------:R0:W5:Y:S01]  /*b290*/  LDG.E.U16 R0, desc[UR36][R2.64] ;  /* 0x0000002402007981 */ /* 0x000162000c1e1500 */
[----:B------:R-:W-:Y:S05]  /*b2a0*/  BRA `(.L_x_18035) ;  /* 0x0000000800dc7947 */ /* 0x000fea0003800000 */
.L_x_18040:
        /* <DEDUP_REMOVED lines=8> */
.L_x_18030:
        /* <DEDUP_REMOVED lines=13> */
.L_x_18044:
        /* <DEDUP_REMOVED lines=8> */
.L_x_18043:
        /* <DEDUP_REMOVED lines=27> */
.L_x_18046:
        /* <DEDUP_REMOVED lines=13> */
.L_x_18045:
[----:B------:R-:W2:Y:S02]  /*b700*/  LDG.E.U16 R0, desc[UR36][R2.64] ;  /* 0x0000002402007981 */ /* 0x000ea4000c1e1500 */
[----:B--2---:R-:W-:-:S05]  /*b710*/  IMAD.U32 R0, R0, 0x10000, RZ ;  /* 0x0001000000007824 */ /* 0x004fca00078e00ff */
[----:B------:R-:W-:Y:S01]  /*b720*/  F2FP.F16.F32.PACK_AB R0, RZ, R0 ;  /* 0x00000000ff00723e */ /* 0x000fe200000000ff */
[----:B------:R-:W-:Y:S06]  /*b730*/  BRA `(.L_x_18035) ;  /* 0x0000000400b87947 */ /* 0x000fec0003800000 */
.L_x_18042:
        /* <DEDUP_REMOVED lines=12> */
.L_x_18049:
        /* <DEDUP_REMOVED lines=21> */
.L_x_18053:
[----:B------:R-:W-:Y:S05]  /*b950*/  BSYNC.RECONVERGENT B1 ;  /* 0x0000000000017941 */ /* 0x000fea0003800200 */
.L_x_18052:
[----:B------:R-:W-:Y:S01]  /*b960*/  IMAD.SHL.U32 R0, R0, 0x100000, RZ ;  /* 0x0010000000007824 */ /* 0x000fe200078e00ff */
[----:B------:R-:W-:-:S04]  /*b970*/  LEA R2, R2, 0x3b800000, 0x17 ;  /* 0x3b80000002027811 */ /* 0x000fc800078eb8ff */
[----:B------:R-:W-:-:S07]  /*b980*/  LOP3.LUT R0, R2, R0, R7, 0xfe, !PT ;  /* 0x0000000002007212 */ /* 0x000fce00078efe07 */
.L_x_18051:
[----:B------:R-:W-:Y:S05]  /*b990*/  BSYNC.RECONVERGENT B0 ;  /* 0x0000000000007941 */ /* 0x000fea0003800200 */
.L_x_18050:
[----:B------:R-:W-:Y:S01]  /*b9a0*/  F2FP.F16.F32.PACK_AB R0, RZ, R0 ;  /* 0x00000000ff00723e */ /* 0x000fe200000000ff */
[----:B------:R-:W-:Y:S06]  /*b9b0*/  BRA `(.L_x_18035) ;  /* 0x0000000400187947 */ /* 0x000fec0003800000 */
.L_x_18048:
        /* <DEDUP_REMOVED lines=21> */
.L_x_18057:
[----:B------:R-:W-:Y:S05]  /*bb10*/  BSYNC.RECONVERGENT B1 ;  /* 0x0000000000017941 */ /* 0x000fea0003800200 */
.L_x_18056:
[----:B------:R-:W-:Y:S01]  /*bb20*/  IMAD.SHL.U32 R0, R0, 0x200000, RZ ;  /* 0x0020000000007824 */ /* 0x000fe200078e00ff */
[----:B------:R-:W-:-:S04]  /*bb30*/  LEA R2, R2, 0x37800000, 0x17 ;  /* 0x3780000002027811 */ /* 0x000fc800078eb8ff */
[----:B------:R-:W-:-:S07]  /*bb40*/  LOP3.LUT R0, R2, R0, R7, 0xfe, !PT ;  /* 0x0000000002007212 */ /* 0x000fce00078efe07 */
.L_x_18055:
[----:B------:R-:W-:Y:S05]  /*bb50*/  BSYNC.RECONVERGENT B0 ;  /* 0x0000000000007941 */ /* 0x000fea0003800200 */
.L_x_18054:
[----:B------:R-:W-:Y:S01]  /*bb60*/  F2FP.F16.F32.PACK_AB R0, RZ, R0 ;  /* 0x00000000ff00723e */ /* 0x000fe200000000ff */
[----:B------:R-:W-:Y:S06]  /*bb70*/  BRA `(.L_x_18035) ;  /* 0x0000000000a87947 */ /* 0x000fec0003800000 */
.L_x_18047:
        /* <DEDUP_REMOVED lines=14> */
.L_x_18061:
[----:B------:R-:W-:Y:S05]  /*bc60*/  BSYNC.RECONVERGENT B0 ;  /* 0x0000000000007941 */ /* 0x000fea0003800200 */
.L_x_18060:
[----:B------:R-:W-:Y:S01]  /*bc70*/  F2FP.F16.F32.PACK_AB R0, RZ, R0 ;  /* 0x00000000ff00723e */ /* 0x000fe200000000ff */
[----:B------:R-:W-:Y:S06]  /*bc80*/  BRA `(.L_x_18035) ;  /* 0x0000000000647947 */ /* 0x000fec0003800000 */
.L_x_18034:
        /* <DEDUP_REMOVED lines=16> */
.L_x_18062:
[----:B------:R-:W-:Y:S01]  /*bd90*/  PRMT R0, RZ, 0x7610, R0 ;  /* 0x00007610ff007816 */ /* 0x000fe20000000000 */
[----:B------:R-:W-:Y:S06]  /*bda0*/  BRA `(.L_x_18035) ;  /* 0x00000000001c7947 */ /* 0x000fec0003800000 */
.L_x_18059:
[----:B------:R-:W2:Y:S02]  /*bdb0*/  LDG.E.64 R2, desc[UR36][R2.64] ;  /* 0x0000002402027981 */ /* 0x000ea4000c1e1b00 */
[----:B--2---:R-:W0:Y:S02]  /*bdc0*/  I2F.U64 R0, R2 ;  /* 0x0000000200007312 */ /* 0x004e240000301000 */
[----:B0-----:R-:W-:Y:S01]  /*bdd0*/  F2FP.F16.F32.PACK_AB R0, RZ, R0 ;  /* 0x00000000ff00723e */ /* 0x001fe200000000ff */
[----:B------:R-:W-:Y:S06]  /*bde0*/  BRA `(.L_x_18035) ;  /* 0x00000000000c7947 */ /* 0x000fec0003800000 */
.L_x_18058:
[----:B------:R-:W2:Y:S02]  /*bdf0*/  LDG.E R2, desc[UR36][R2.64] ;  /* 0x0000002402027981 */ /* 0x000ea4000c1e1900 */
[----:B--2---:R-:W-:-:S04]  /*be00*/  I2FP.F32.U32 R0, R2 ;  /* 0x0000000200007245 */ /* 0x004fc80000201000 */
[----:B------:R-:W-:-:S07]  /*be10*/  F2FP.F16.F32.PACK_AB R0, RZ, R0 ;  /* 0x00000000ff00723e */ /* 0x000fce00000000ff */
.L_x_18035:
        /* <DEDUP_REMOVED lines=22> */
.L_x_18067:
[----:B------:R4:W-:Y:S01]  /*bf80*/  STG.E.U8 desc[UR36][R2.64], R4 ;  /* 0x0000000402007986 */ /* 0x0009e2000c101124 */
[----:B------:R-:W-:Y:S05]  /*bf90*/  BRA `(.L_x_18069) ;  /* 0x0000000800fc7947 */ /* 0x000fea0003800000 */
.L_x_18066:
        /* <DEDUP_REMOVED lines=9> */
.L_x_18071:
[----:B------:R2:W-:Y:S01]  /*c030*/  STG.E desc[UR36][R2.64], R4 ;  /* 0x0000000402007986 */ /* 0x0005e2000c101924 */
[----:B------:R-:W-:Y:S05]  /*c040*/  BRA `(.L_x_18069) ;  /* 0x0000000800d07947 */ /* 0x000fea0003800000 */
.L_x_18070:
[----:B------:R0:W-:Y:S01]  /*c050*/  STG.E.U16 desc[UR36][R2.64], R4 ;  /* 0x0000000402007986 */ /* 0x0001e2000c101524 */
[----:B------:R-:W-:Y:S05]  /*c060*/  BRA `(.L_x_18069) ;  /* 0x0000000800c87947 */ /* 0x000fea0003800000 */
.L_x_18065:
        /* <DEDUP_REMOVED lines=9> */
.L_x_18073:
[----:B------:R-:W-:-:S04]  /*c100*/  I2FP.F32.U32 R0, R4 ;  /* 0x0000000400007245 */ /* 0x000fc80000201000 */
[----:B------:R-:W-:-:S05]  /*c110*/  F2FP.F16.F32.PACK_AB R0, RZ, R0 ;  /* 0x00000000ff00723e */ /* 0x000fca00000000ff */
[----:B------:R0:W-:Y:S01]  /*c120*/  STG.E.U16 desc[UR36][R2.64], R0 ;  /* 0x0000000002007986 */ /* 0x0001e2000c101524 */
[----:B------:R-:W-:Y:S05]  /*c130*/  BRA `(.L_x_18069) ;  /* 0x0000000800947947 */ /* 0x000fea0003800000 */
.L_x_18072:
        /* <DEDUP_REMOVED lines=10> */
.L_x_18075:
[----:B------:R-:W-:-:S04]  /*c1e0*/  I2FP.F32.U32 R4, R4 ;  /* 0x0000000400047245 */ /* 0x000fc80000201000 */
[----:B------:R-:W-:-:S04]  /*c1f0*/  F2FP.F16.F32.PACK_AB R5, RZ, R4 ;  /* 0x00000004ff05723e */ /* 0x000fc800000000ff */
[----:B------:R-:W-:-:S05]  /*c200*/  PRMT R5, R5, 0x5410, RZ ;  /* 0x0000541005057816 */ /* 0x000fca00000000ff */
[----:B------:R0:W-:Y:S01]  /*c210*/  STG.E desc[UR36][R2.64], R5 ;  /* 0x0000000502007986 */ /* 0x0001e2000c101924 */
[----:B------:R-:W-:Y:S05]  /*c220*/  BRA `(.L_x_18069) ;  /* 0x0000000800587947 */ /* 0x000fea0003800000 */
.L_x_18074:
[----:B------:R-:W0:Y:S02]  /*c230*/  I2F.F64.U32 R4, R4 ;  /* 0x0000000400047312 */ /* 0x000e240000201800 */
[----:B0-----:R0:W-:Y:S01]  /*c240*/  STG.E.64 desc[UR36][R2.64], R4 ;  /* 0x0000000402007986 */ /* 0x0011e2000c101b24 */
[----:B------:R-:W-:Y:S05]  /*c250*/  BRA `(.L_x_18069) ;  /* 0x00000008004c7947 */ /* 0x000fea0003800000 */
.L_x_18064:
        /* <DEDUP_REMOVED lines=12> */
.L_x_18079:
        /* <DEDUP_REMOVED lines=17> */
.L_x_18081:
[----:B------:R-:W-:Y:S05]  /*c430*/  BSYNC.RECONVERGENT B0 ;  /* 0x0000000000007941 */ /* 0x000fea0003800200 */
.L_x_18080:
[----:B------:R0:W-:Y:S01]  /*c440*/  STG.E.U8 desc[UR36][R2.64], R0 ;  /* 0x0000000002007986 */ /* 0x0001e2000c101124 */
[----:B------:R-:W-:Y:S05]  /*c450*/  BRA `(.L_x_18069) ;  /* 0x0000000400cc7947 */ /* 0x000fea0003800000 */
.L_x_18078:
        /* <DEDUP_REMOVED lines=17> */
.L_x_18083:
[----:B------:R-:W-:Y:S05]  /*c570*/  BSYNC.RECONVERGENT B0 ;  /* 0x0000000000007941 */ /* 0x000fea0003800200 */
.L_x_18082:
[----:B------:R0:W-:Y:S01]  /*c580*/  STG.E.U8 desc[UR36][R2.64], R0 ;  /* 0x0000000002007986 */ /* 0x0001e2000c101124 */
[----:B------:R-:W-:Y:S05]  /*c590*/  BRA `(.L_x_18069) ;  /* 0x00000004007c7947 */ /* 0x000fea0003800000 */
.L_x_18077:
        /* <DEDUP_REMOVED lines=21> */
.L_x_18085:
[----:B------:R-:W-:-:S05]  /*c6f0*/  IMAD.MOV.U32 R5, RZ, RZ, RZ ;  /* 0x000000ffff057224 */ /* 0x000fca00078e00ff */
[----:B------:R0:W-:Y:S01]  /*c700*/  STG.E.64 desc[UR36][R2.64], R4 ;  /* 0x0000000402007986 */ /* 0x0001e2000c101b24 */
[----:B------:R-:W-:Y:S05]  /*c710*/  BRA `(.L_x_18069) ;  /* 0x00000004001c7947 */ /* 0x000fea0003800000 */
.L_x_18084:
[----:B------:R0:W-:Y:S01]  /*c720*/  STG.E desc[UR36][R2.64], R4 ;  /* 0x0000000402007986 */ /* 0x0001e2000c101924 */
[----:B------:R-:W-:Y:S05]  /*c730*/  BRA `(.L_x_18069) ;  /* 0x0000000400147947 */ /* 0x000fea0003800000 */
.L_x_18076:
        /* <DEDUP_REMOVED lines=8> */
.L_x_18087:
[----:B------:R-:W0:Y:S01]  /*c7c0*/  I2F.F64.U32 R4, R4 ;  /* 0x0000000400047312 */ /* 0x000e220000201800 */
[----:B------:R-:W-:-:S05]  /*c7d0*/  CS2R R6, SRZ ;  /* 0x0000000000067805 */ /* 0x000fca000001ff00 */
[----:B0-----:R0:W-:Y:S01]  /*c7e0*/  STG.E.128 desc[UR36][R2.64], R4 ;  /* 0x0000000402007986 */ /* 0x0011e2000c101d24 */
[----:B------:R-:W-:Y:S05]  /*c7f0*/  BRA `(.L_x_18069) ;  /* 0x0000000000e47947 */ /* 0x000fea0003800000 */
.L_x_18086:
[----:B------:R-:W-:-:S09]  /*c800*/  UISETP.NE.AND UP0, UPT, UR4, 0xf, UPT ;  /* 0x0000000f0400788c */ /* 0x000fd2000bf05270 */
[----:B------:R-:W-:Y:S05]  /*c810*/  BRA.U !UP0, `(.L_x_18088) ;  /* 0x0000000108d07547 */ /* 0x000fea000b800000 */
[----:B------:R-:W-:-:S09]  /*c820*/  UISETP.NE.AND UP0, UPT, UR4, 0x17, UPT ;  /* 0x000000170400788c */ /* 0x000fd2000bf05270 */
[----:B------:R-:W-:Y:S05]  /*c830*/  BRA.U !UP0, `(.L_x_18089) ;  /* 0x0000000108847547 */ /* 0x000fea000b800000 */
[----:B------:R-:W-:-:S09]  /*c840*/  UISETP.NE.AND UP0, UPT, UR4, 0x18, UPT ;  /* 0x000000180400788c */ /* 0x000fd2000bf05270 */
[----:B------:R-:W-:Y:S05]  /*c850*/  BRA.U !UP0, `(.L_x_18090) ;  /* 0x0000000108447547 */ /* 0x000fea000b800000 */
.L_x_18068:
        /* <DEDUP_REMOVED lines=16> */
.L_x_18091:
[----:B------:R-:W-:Y:S05]  /*c960*/  BRA `(.L_x_18069) ;  /* 0x0000000000887947 */ /* 0x000fea0003800000 */
.L_x_18090:
        /* <DEDUP_REMOVED lines=11> */
.L_x_18093:
[----:B------:R-:W-:Y:S05]  /*ca20*/  BSYNC.RECONVERGENT B0 ;  /* 0x0000000000007941 */ /* 0x000fea0003800200 */
.L_x_18092:
[----:B------:R0:W-:Y:S01]  /*ca30*/  STG.E.U8 desc[UR36][R2.64], R5 ;  /* 0x0000000502007986 */ /* 0x0001e2000c101124 */
[----:B------:R-:W-:Y:S05]  /*ca40*/  BRA `(.L_x_18069) ;  /* 0x0000000000507947 */ /* 0x000fea0003800000 */
.L_x_18089:
        /* <DEDUP_REMOVED lines=12> */
.L_x_18094:
[----:B------:R-:W-:Y:S01]  /*cb10*/  IMAD.MOV.U32 R5, RZ, RZ, 0x7f ;  /* 0x0000007fff057424 */ /* 0x000fe200078e00ff */
[----:B------:R-:W-:-:S04]  /*cb20*/  ISETP.GT.U32.AND P0, PT, R7, 0x7f800000, PT ;  /* 0x7f8000000700780c */ /* 0x000fc80003f04070 */
[----:B------:R-:W-:-:S05]  /*cb30*/  SEL R5, R5, 0x7c, P0 ;  /* 0x0000007c05057807 */ /* 0x000fca0000000000 */
[----:B------:R0:W-:Y:S01]  /*cb40*/  STG.E.U8 desc[UR36][R2.64], R5 ;  /* 0x0000000502007986 */ /* 0x0001e2000c101124 */
[----:B------:R-:W-:Y:S05]  /*cb50*/  BRA `(.L_x_18069) ;  /* 0x00000000000c7947 */ /* 0x000fea0003800000 */
.L_x_18088:
[----:B------:R-:W-:-:S04]  /*cb60*/  I2FP.F32.U32 R0, R4 ;  /* 0x0000000400007245 */ /* 0x000fc80000201000 */
[----:B------:R-:W-:-:S05]  /*cb70*/  F2FP.BF16.F32.PACK_AB R0, RZ, R0 ;  /* 0x00000000ff00723e */ /* 0x000fca00000010ff */
[----:B------:R0:W-:Y:S02]  /*cb80*/  STG.E.U16 desc[UR36][R2.64], R0 ;  /* 0x0000000002007986 */ /* 0x0001e4000c101524 */
.L_x_18069:
[----:B------:R-:W-:Y:S05]  /*cb90*/  BSYNC.RECONVERGENT B6 ;  /* 0x0000000000067941 */ /* 0x000fea0003800200 */
.L_x_18063:
[----:B------:R-:W-:-:S07]  /*cba0*/  VIADD R17, R17, 0x80 ;  /* 0x0000008011117836 */ /* 0x000fce0000000000 */
.L_x_17995:
[----:B------:R-:W-:Y:S05]  /*cbb0*/  BSYNC.RECONVERGENT B7 ;  /* 0x0000000000077941 */ /* 0x000fea0003800200 */
.L_x_17994:
        /* <DEDUP_REMOVED lines=357> */
.L_x_18095:
        /* <DEDUP_REMOVED lines=22> */
.L_x_18099:
[----:B------:R-:W2:Y:S02]  /*e370*/  LDG.E.U8 R2, desc[UR36][R2.64] ;  /* 0x0000002402027981 */ /* 0x000ea4000c1e1100 */
[----:B--2---:R-:W-:-:S04]  /*e380*/  I2FP.F32.U32 R0, R2 ;  /* 0x0000000200007245 */ /* 0x004fc80000201000 */
[----:B------:R-:W-:-:S04]  /*e390*/  F2FP.F16.F32.PACK_AB R0, RZ, R0 ;  /* 0x00000000ff00723e */ /* 0x000fc800000000ff */
[----:B------:R-:W-:Y:S01]  /*e3a0*/  PRMT R19, R0, 0x7610, R19 ;  /* 0x0000761000137816 */ /* 0x000fe20000000013 */
[----:B------:R-:W-:Y:S06]  /*e3b0*/  BRA `(.L_x_18101) ;  /* 0x0000000c00b47947 */ /* 0x000fec0003800000 */
.L_x_18098:
        /* <DEDUP_REMOVED lines=11> */
.L_x_18103:
[----:B------:R-:W2:Y:S02]  /*e470*/  LDG.E R2, desc[UR36][R2.64] ;  /* 0x0000002402027981 */ /* 0x000ea4000c1e1900 */
[----:B--2---:R-:W-:-:S04]  /*e480*/  I2FP.F32.S32 R0, R2 ;  /* 0x0000000200007245 */ /* 0x004fc80000201400 */
[----:B------:R-:W-:-:S04]  /*e490*/  F2FP.F16.F32.PACK_AB R0, RZ, R0 ;  /* 0x00000000ff00723e */ /* 0x000fc800000000ff */
[----:B------:R-:W-:Y:S01]  /*e4a0*/  PRMT R19, R0, 0x7610, R19 ;  /* 0x0000761000137816 */ /* 0x000fe20000000013 */
[----:B------:R-:W-:Y:S06]  /*e4b0*/  BRA `(.L_x_18101) ;  /* 0x0000000c00747947 */ /* 0x000fec0003800000 */
.L_x_18102:
[----:B------:R-:W2:Y:S02]  /*e4c0*/  LDG.E.U16 R2, desc[UR36][R2.64] ;  /* 0x0000002402027981 */ /* 0x000ea4000c1e1500 */
[----:B--2---:R-:W0:Y:S02]  /*e4d0*/  I2F.S16 R0, R2 ;  /* 0x0000000200007306 */ /* 0x004e240000101400 */
[----:B0-----:R-:W-:-:S04]  /*e4e0*/  F2FP.F16.F32.PACK_AB R0, RZ, R0 ;  /* 0x00000000ff00723e */ /* 0x001fc800000000ff */
[----:B------:R-:W-:Y:S01]  /*e4f0*/  PRMT R19, R0, 0x7610, R19 ;  /* 0x0000761000137816 */ /* 0x000fe20000000013 */
[----:B------:R-:W-:Y:S06]  /*e500*/  BRA `(.L_x_18101) ;  /* 0x0000000c00607947 */ /* 0x000fec0003800000 */
.L_x_18097:
        /* <DEDUP_REMOVED lines=9> */
.L_x_18105:
[----:B------:R1:W5:Y:S01]  /*e5a0*/  LDG.E.U16 R19, desc[UR36][R2.64] ;  /* 0x0000002402137981 */ /* 0x000362000c1e1500 */
[----:B------:R-:W-:Y:S05]  /*e5b0*/  BRA `(.L_x_18101) ;  /* 0x0000000c00347947 */ /* 0x000fea0003800000 */
.L_x_18104:
        /* <DEDUP_REMOVED lines=9> */
.L_x_18107:
[----:B------:R0:W5:Y:S01]  /*e650*/  LDG.E.U16 R19, desc[UR36][R2.64] ;  /* 0x0000002402137981 */ /* 0x000162000c1e1500 */
[----:B------:R-:W-:Y:S05]  /*e660*/  BRA `(.L_x_18101) ;  /* 0x0000000c00087947 */ /* 0x000fea0003800000 */
.L_x_18106:
        /* <DEDUP_REMOVED lines=9> */
.L_x_18096:
        /* <DEDUP_REMOVED lines=14> */
.L_x_18110:
        /* <DEDUP_REMOVED lines=9> */
.L_x_18109:
        /* <DEDUP_REMOVED lines=27> */
.L_x_18112:
        /* <DEDUP_REMOVED lines=14> */
.L_x_18111:
[----:B------:R-:W2:Y:S02]  /*eb00*/  LDG.E.U16 R0, desc[UR36][R2.64] ;  /* 0x0000002402007981 */ /* 0x000ea4000c1e1500 */
[----:B--2---:R-:W-:-:S05]  /*eb10*/  IMAD.U32 R0, R0, 0x10000, RZ ;  /* 0x0001000000007824 */ /* 0x004fca00078e00ff */
[----:B------:R-:W-:-:S04]  /*eb20*/  F2FP.F16.F32.PACK_AB R0, RZ, R0 ;  /* 0x00000000ff00723e */ /* 0x000fc800000000ff */
[----:B------:R-:W-:Y:S01]  /*eb30*/  PRMT R19, R0, 0x7610, R19 ;  /* 0x0000761000137816 */ /* 0x000fe20000000013 */
[----:B------:R-:W-:Y:S06]  /*eb40*/  BRA `(.L_x_18101) ;  /* 0x0000000400d07947 */ /* 0x000fec0003800000 */
.L_x_18108:
        /* <DEDUP_REMOVED lines=13> */
.L_x_18115:
        /* <DEDUP_REMOVED lines=21> */
.L_x_18119:
[----:B------:R-:W-:Y:S05]  /*ed70*/  BSYNC.RECONVERGENT B1 ;  /* 0x0000000000017941 */ /* 0x000fea0003800200 */
.L_x_18118:
[----:B------:R-:W-:Y:S02]  /*ed80*/  SHF.L.U32 R0, R0, 0x14, RZ ;  /* 0x0000001400007819 */ /* 0x000fe400000006ff */
[----:B------:R-:W-:-:S04]  /*ed90*/  LEA R2, R2, 0x3b800000, 0x17 ;  /* 0x3b80000002027811 */ /* 0x000fc800078eb8ff */
[----:B------:R-:W-:-:S07]  /*eda0*/  LOP3.LUT R0, R2, R0, R7, 0xfe, !PT ;  /* 0x0000000002007212 */ /* 0x000fce00078efe07 */
.L_x_18117:
[----:B------:R-:W-:Y:S05]  /*edb0*/  BSYNC.RECONVERGENT B0 ;  /* 0x0000000000007941 */ /* 0x000fea0003800200 */
.L_x_18116:
[----:B------:R-:W-:-:S04]  /*edc0*/  F2FP.F16.F32.PACK_AB R0, RZ, R0 ;  /* 0x00000000ff00723e */ /* 0x000fc800000000ff */
[----:B------:R-:W-:Y:S01]  /*edd0*/  PRMT R19, R0, 0x7610, R19 ;  /* 0x0000761000137816 */ /* 0x000fe20000000013 */
[----:B------:R-:W-:Y:S06]  /*ede0*/  BRA `(.L_x_18101) ;  /* 0x0000000400287947 */ /* 0x000fec0003800000 */
.L_x_18114:
        /* <DEDUP_REMOVED lines=21> */
.L_x_18123:
[----:B------:R-:W-:Y:S05]  /*ef40*/  BSYNC.RECONVERGENT B1 ;  /* 0x0000000000017941 */ /* 0x000fea0003800200 */
.L_x_18122:
[----:B------:R-:W-:Y:S01]  /*ef50*/  IMAD.SHL.U32 R0, R0, 0x200000, RZ ;  /* 0x0020000000007824 */ /* 0x000fe200078e00ff */
[----:B------:R-:W-:-:S04]  /*ef60*/  LEA R2, R2, 0x37800000, 0x17 ;  /* 0x3780000002027811 */ /* 0x000fc800078eb8ff */
[----:B------:R-:W-:-:S07]  /*ef70*/  LOP3.LUT R0, R2, R0, R7, 0xfe, !PT ;  /* 0x0000000002007212 */ /* 0x000fce00078efe07 */
.L_x_18121:
[----:B------:R-:W-:Y:S05]  /*ef80*/  BSYNC.RECONVERGENT B0 ;  /* 0x0000000000007941 */ /* 0x000fea0003800200 */
.L_x_18120:
[----:B------:R-:W-:-:S04]  /*ef90*/  F2FP.F16.F32.PACK_AB R0, RZ, R0 ;  /* 0x00000000ff00723e */ /* 0x000fc800000000ff */
[----:B------:R-:W-:Y:S01]  /*efa0*/  PRMT R19, R0, 0x7610, R19 ;  /* 0x0000761000137816 */ /* 0x000fe20000000013 */
[----:B------:R-:W-:Y:S06]  /*efb0*/  BRA `(.L_x_18101) ;  /* 0x0000000000b47947 */ /* 0x000fec0003800000 */
.L_x_18113:
        /* <DEDUP_REMOVED lines=14> */
.L_x_18127:
[----:B------:R-:W-:Y:S05]  /*f0a0*/  BSYNC.RECONVERGENT B0 ;  /* 0x0000000000007941 */ /* 0x000fea0003800200 */
.L_x_18126:
[----:B------:R-:W-:-:S04]  /*f0b0*/  F2FP.F16.F32.PACK_AB R0, RZ, R0 ;  /* 0x00000000ff00723e */ /* 0x000fc800000000ff */
[----:B------:R-:W-:Y:S01]  /*f0c0*/  PRMT R19, R0, 0x7610, R19 ;  /* 0x0000761000137816 */ /* 0x000fe20000000013 */
[----:B------:R-:W-:Y:S06]  /*f0d0*/  BRA `(.L_x_18101) ;  /* 0x00000000006c7947 */ /* 0x000fec0003800000 */
.L_x_18100:
        /* <DEDUP_REMOVED lines=16> */
.L_x_18128:
[----:B------:R-:W-:Y:S01]  /*f1e0*/  PRMT R19, RZ, 0x7610, R19 ;  /* 0x00007610ff137816 */ /* 0x000fe20000000013 */
[----:B------:R-:W-:Y:S06]  /*f1f0*/  BRA `(.L_x_18101) ;  /* 0x0000000000247947 */ /* 0x000fec0003800000 */
.L_x_18125:
[----:B------:R-:W2:Y:S02]  /*f200*/  LDG.E.64 R2, desc[UR36][R2.64] ;  /* 0x0000002402027981 */ /* 0x000ea4000c1e1b00 */
[----:B--2---:R-:W0:Y:S02]  /*f210*/  I2F.U64 R0, R2 ;  /* 0x0000000200007312 */ /* 0x004e240000301000 */
[----:B0-----:R-:W-:-:S04]  /*f220*/  F2FP.F16.F32.PACK_AB R0, RZ, R0 ;  /* 0x00000000ff00723e */ /* 0x001fc800000000ff */
[----:B------:R-:W-:Y:S01]  /*f230*/  PRMT R19, R0, 0x7610, R19 ;  /* 0x0000761000137816 */ /* 0x000fe20000000013 */
[----:B------:R-:W-:Y:S06]  /*f240*/  BRA `(.L_x_18101) ;  /* 0x0000000000107947 */ /* 0x000fec0003800000 */
.L_x_18124:
[----:B------:R-:W2:Y:S02]  /*f250*/  LDG.E R2, desc[UR36][R2.64] ;  /* 0x0000002402027981 */ /* 0x000ea4000c1e1900 */
[----:B--2---:R-:W-:-:S04]  /*f260*/  I2FP.F32.U32 R0, R2 ;  /* 0x0000000200007245 */ /* 0x004fc80000201000 */
[----:B------:R-:W-:-:S04]  /*f270*/  F2FP.F16.F32.PACK_AB R0, RZ, R0 ;  /* 0x00000000ff00723e */ /* 0x000fc800000000ff */
[----:B------:R-:W-:-:S07]  /*f280*/  PRMT R19, R0, 0x7610, R19 ;  /* 0x0000761000137816 */ /* 0x000fce0000000013 */
.L_x_18101:
        /* <DEDUP_REMOVED lines=18> */
.L_x_18132:
[----:B------:R-:W2:Y:S02]  /*f3b0*/  LDG.E.U8 R2, desc[UR36][R2.64] ;  /* 0x0000002402027981 */ /* 0x000ea4000c1e1100 */
[----:B--2---:R-:W-:-:S04]  /*f3c0*/  I2FP.F32.U32 R0, R2 ;  /* 0x0000000200007245 */ /* 0x004fc80000201000 */
[----:B------:R-:W-:Y:S01]  /*f3d0*/  F2FP.F16.F32.PACK_AB R0, RZ, R0 ;  /* 0x00000000ff00723e */ /* 0x000fe200000000ff */
[----:B------:R-:W-:Y:S06]  /*f3e0*/  BRA `(.L_x_18134) ;  /* 0x0000000c007c7947 */ /* 0x000fec0003800000 */
.L_x_18131:
        /* <DEDUP_REMOVED lines=10> */
.L_x_18136:
[----:B------:R-:W2:Y:S02]  /*f490*/  LDG.E R2, desc[UR36][R2.64] ;  /* 0x0000002402027981 */ /* 0x000ea4000c1e1900 */
[----:B--2---:R-:W-:-:S04]  /*f4a0*/  I2FP.F32.S32 R0, R2 ;  /* 0x0000000200007245 */ /* 0x004fc80000201400 */
[----:B------:R-:W-:Y:S01]  /*f4b0*/  F2FP.F16.F32.PACK_AB R0, RZ, R0 ;  /* 0x00000000ff00723e */ /* 0x000fe200000000ff */
[----:B------:R-:W-:Y:S06]  /*f4c0*/  BRA `(.L_x_18134) ;  /* 0x0000000c00447947 */ /* 0x000fec0003800000 */
.L_x_18135:
[----:B------:R-:W2:Y:S02]  /*f4d0*/  LDG.E.U16 R2, desc[UR36][R2.64] ;  /* 0x0000002402027981 */ /* 0x000ea4000c1e1500 */
[----:B--2---:R-:W0:Y:S02]  /*f4e0*/  I2F.S16 R0, R2 ;  /* 0x0000000200007306 */ /* 0x004e240000101400 */
[----:B0-----:R-:W-:Y:S01]  /*f4f0*/  F2FP.F16.F32.PACK_AB R0, RZ, R0 ;  /* 0x00000000ff00723e */ /* 0x001fe200000000ff */
[----:B------:R-:W-:Y:S06]  /*f500*/  BRA `(.L_x_18134) ;  /* 0x0000000c00347947 */ /* 0x000fec0003800000 */
.L_x_18130:
        /* <DEDUP_REMOVED lines=9> */
.L_x_18138:
[----:B------:R1:W5:Y:S01]  /*f5a0*/  LDG.E.U16 R0, desc[UR36][R2.64] ;  /* 0x0000002402007981 */ /* 0x000362000c1e1500 */
[----:B------:R-:W-:Y:S05]  /*f5b0*/  BRA `(.L_x_18134) ;  /* 0x0000000c00087947 */ /* 0x000fea0003800000 */
.L_x_18137:
        /* <DEDUP_REMOVED lines=9> */
.L_x_18140:
[----:B------:R0:W5:Y:S01]  /*f650*/  LDG.E.U16 R0, desc[UR36][R2.64] ;  /* 0x0000002402007981 */ /* 0x000162000c1e1500 */
[----:B------:R-:W-:Y:S05]  /*f660*/  BRA `(.L_x_18134) ;  /* 0x0000000800dc7947 */ /* 0x000fea0003800000 */
.L_x_18139:
        /* <DEDUP_REMOVED lines=8> */
.L_x_18129:
        /* <DEDUP_REMOVED lines=13> */
.L_x_18143:
        /* <DEDUP_REMOVED lines=8> */
.L_x_18142:
        /* <DEDUP_REMOVED lines=27> */
.L_x_18145:
        /* <DEDUP_REMOVED lines=13> */
.L_x_18144:
[----:B------:R-:W2:Y:S02]  /*fac0*/  LDG.E.U16 R0, desc[UR36][R2.64] ;  /* 0x0000002402007981 */ /* 0x000ea4000c1e1500 */
[----:B--2---:R-:W-:-:S05]  /*fad0*/  IMAD.U32 R0, R0, 0x10000, RZ ;  /* 0x0001000000007824 */ /* 0x004fca00078e00ff */
[----:B------:R-:W-:Y:S01]  /*fae0*/  F2FP.F16.F32.PACK_AB R0, RZ, R0 ;  /* 0x00000000ff00723e */ /* 0x000fe200000000ff */
[----:B------:R-:W-:Y:S06]  /*faf0*/  BRA `(.L_x_18134) ;  /* 0x0000000400b87947 */ /* 0x000fec0003800000 */
.L_x_18141:
        /* <DEDUP_REMOVED lines=12> */
.L_x_18148:
        /* <DEDUP_REMOVED lines=21> */
.L_x_18152:
[----:B------:R-:W-:Y:S05]  /*fd10*/  BSYNC.RECONVERGENT B1 ;  /* 0x0000000000017941 */ /* 0x000fea0003800200 */
.L_x_18151:
[----:B------:R-:W-:Y:S01]  /*fd20*/  IMAD.SHL.U32 R0, R0, 0x100000, RZ ;  /* 0x0010000000007824 */ /* 0x000fe200078e00ff */
[----:B------:R-:W-:-:S04]  /*fd30*/  LEA R2, R2, 0x3b800000, 0x17 ;  /* 0x3b80000002027811 */ /* 0x000fc800078eb8ff */
[----:B------:R-:W-:-:S07]  /*fd40*/  LOP3.LUT R0, R2, R0, R7, 0xfe, !PT ;  /* 0x0000000002007212 */ /* 0x000fce00078efe07 */
.L_x_18150:
[----:B------:R-:W-:Y:S05]  /*fd50*/  BSYNC.RECONVERGENT B0 ;  /* 0x0000000000007941 */ /* 0x000fea0003800200 */
.L_x_18149:
[----:B------:R-:W-:Y:S01]  /*fd60*/  F2FP.F16.F32.PACK_AB R0, RZ, R0 ;  /* 0x00000000ff00723e */ /* 0x000fe200000000ff */
[----:B------:R-:W-:Y:S06]  /*fd70*/  BRA `(.L_x_18134) ;  /* 0x0000000400187947 */ /* 0x000fec0003800000 */
.L_x_18147:
        /* <DEDUP_REMOVED lines=21> */
.L_x_18156:
[----:B------:R-:W-:Y:S05]  /*fed0*/  BSYNC.RECONVERGENT B1 ;  /* 0x0000000000017941 */ /* 0x000fea0003800200 */
.L_x_18155:
[----:B------:R-:W-:Y:S01]  /*fee0*/  IMAD.SHL.U32 R0, R0, 0x200000, RZ ;  /* 0x0020000000007824 */ /* 0x000fe200078e00ff */
[----:B------:R-:W-:-:S04]  /*fef0*/  LEA R2, R2, 0x37800000, 0x17 ;  /* 0x3780000002027811 */ /* 0x000fc800078eb8ff */
[----:B------:R-:W-:-:S07]  /*ff00*/  LOP3.LUT R0, R2, R0, R7, 0xfe, !PT ;  /* 0x0000000002007212 */ /* 0x000fce00078efe07 */
.L_x_18154:
[----:B------:R-:W-:Y:S05]  /*ff10*/  BSYNC.RECONVERGENT B0 ;  /* 0x0000000000007941 */ /* 0x000fea0003800200 */
.L_x_18153:
[----:B------:R-:W-:Y:S01]  /*ff20*/  F2FP.F16.F32.PACK_AB R0, RZ, R0 ;  /* 0x00000000ff00723e */ /* 0x000fe200000000ff */
[----:B------:R-:W-:Y:S06]  /*ff30*/  BRA `(.L_x_18134) ;  /* 0x0000000000a87947 */ /* 0x000fec0003800000 */
.L_x_18146:
        /* <DEDUP_REMOVED lines=14> */
.L_x_18160:
[----:B------:R-:W-:Y:S05]  /*10020*/  BSYNC.RECONVERGENT B0 ;  /* 0x0000000000007941 */ /* 0x000fea0003800200 */
.L_x_18159:
[----:B------:R-:W-:Y:S01]  /*10030*/  F2FP.F16.F32.PACK_AB R0, RZ, R0 ;  /* 0x00000000ff00723e */ /* 0x000fe200000000ff */
[----:B------:R-:W-:Y:S06]  /*10040*/  BRA `(.L_x_18134) ;  /* 0x0000000000647947 */ /* 0x000fec0003800000 */
.L_x_18133:
        /* <DEDUP_REMOVED lines=16> */
.L_x_18161:
[----:B------:R-:W-:Y:S01]  /*10150*/  PRMT R0, RZ, 0x7610, R0 ;  /* 0x00007610ff007816 */ /* 0x000fe20000000000 */
[----:B------:R-:W-:Y:S06]  /*10160*/  BRA `(.L_x_18134) ;  /* 0x00000000001c7947 */ /* 0x000fec0003800000 */
.L_x_18158:
[----:B------:R-:W2:Y:S02]  /*10170*/  LDG.E.64 R2, desc[UR36][R2.64] ;  /* 0x0000002402027981 */ /* 0x000ea4000c1e1b00 */
[----:B--2---:R-:W0:Y:S02]  /*10180*/  I2F.U64 R0, R2 ;  /* 0x0000000200007312 */ /* 0x004e240000301000 */
[----:B0-----:R-:W-:Y:S01]  /*10190*/  F2FP.F16.F32.PACK_AB R0, RZ, R0 ;  /* 0x00000000ff00723e */ /* 0x001fe200000000ff */
[----:B------:R-:W-:Y:S06]  /*101a0*/  BRA `(.L_x_18134) ;  /* 0x00000000000c7947 */ /* 0x000fec0003800000 */
.L_x_18157:
[----:B------:R-:W2:Y:S02]  /*101b0*/  LDG.E R2, desc[UR36][R2.64] ;  /* 0x0000002402027981 */ /* 0x000ea4000c1e1900 */
[----:B--2---:R-:W-:-:S04]  /*101c0*/  I2FP.F32.U32 R0, R2 ;  /* 0x0000000200007245 */ /* 0x004fc80000201000 */
[----:B------:R-:W-:-:S07]  /*101d0*/  F2FP.F16.F32.PACK_AB R0, RZ, R0 ;  /* 0x00000000ff00723e */ /* 0x000fce00000000ff */
.L_x_18134:
[----:B-----5:R-:W-:Y:S01]  /*101e0*/  HADD2.F32 R19, -RZ, R19.H0_H0 ;  /* 0x20000013ff137230 */ /* 0x020fe20000004100 */
[----:B------:R-:W-:-:S04]  /*101f0*/  UPRMT UR4, UR43, 0x9910, URZ ;  /* 0x000099102b047896 */ /* 0x000fc800080000ff */
[----:B------:R-:W-:Y:S01]  /*10200*/  FSETP.NEU.FTZ.AND P0, PT, R19, RZ, PT ;  /* 0x000000ff1300720b */ /* 0x000fe20003f1d000 */
[----:B------:R-:W-:-:S12]  /*10210*/  UISETP.GT.AND UP0, UPT, UR4, 0x9, UPT ;  /* 0x000000090400788c */ /* 0x000fd8000bf04270 */
[----:B------:R-:W-:-:S05]  /*10220*/  @!P0 HADD2.F32 R0, -RZ, R0.H0_H0 ;  /* 0x20000000ff008230 */ /* 0x000fca0000004100 */
[----:B------:R-:W-:-:S04]  /*10230*/  FSETP.NEU.OR P0, PT, R0, RZ, P0 ;  /* 0x000000ff0000720b */ /* 0x000fc8000070d400 */
        /* <DEDUP_REMOVED lines=12> */
.L_x_18165:
[----:B------:R-:W-:Y:S01]  /*10300*/  STG.E.U8 desc[UR36][R16.64], R2 ;  /* 0x0000000210007986 */ /* 0x000fe2000c101124 */
[----:B------:R-:W-:Y:S05]  /*10310*/  EXIT ;  /* 0x000000000000794d */ /* 0x000fea0003800000 */
.L_x_18164:
        /* <DEDUP_REMOVED lines=9> */
.L_x_18168:
[----:B------:R-:W-:Y:S01]  /*103b0*/  STG.E desc[UR36][R16.64], R2 ;  /* 0x0000000210007986 */ /* 0x000fe2000c101924 */
[----:B------:R-:W-:Y:S05]  /*103c0*/  EXIT ;  /* 0x000000000000794d */ /* 0x000fea0003800000 */
.L_x_18167:
[----:B------:R-:W-:Y:S01]  /*103d0*/  STG.E.U16 desc[UR36][R16.64], R2 ;  /* 0x0000000210007986 */ /* 0x000fe2000c101524 */
[----:B------:R-:W-:Y:S05]  /*103e0*/  EXIT ;  /* 0x000000000000794d */ /* 0x000fea0003800000 */
.L_x_18163:
        /* <DEDUP_REMOVED lines=9> */
.L_x_18170:
[----:B------:R-:W-:-:S04]  /*10480*/  I2FP.F32.U32 R0, R2 ;  /* 0x0000000200007245 */ /* 0x000fc80000201000 */
[----:B------:R-:W-:-:S05]  /*10490*/  F2FP.F16.F32.PACK_AB R0, RZ, R0 ;  /* 0x00000000ff00723e */ /* 0x000fca00000000ff */
[----:B------:R-:W-:Y:S01]  /*104a0*/  STG.E.U16 desc[UR36][R16.64], R0 ;  /* 0x0000000010007986 */ /* 0x000fe2000c101524 */
[----:B------:R-:W-:Y:S05]  /*104b0*/  EXIT ;  /* 0x000000000000794d */ /* 0x000fea0003800000 */
.L_x_18169:
        /* <DEDUP_REMOVED lines=10> */
.L_x_18172:
[----:B------:R-:W-:-:S04]  /*10560*/  I2FP.F32.U32 R2, R2 ;  /* 0x0000000200027245 */ /* 0x000fc80000201000 */
[----:B------:R-:W-:-:S04]  /*10570*/  F2FP.F16.F32.PACK_AB R3, RZ, R2 ;  /* 0x00000002ff03723e */ /* 0x000fc800000000ff */
[----:B------:R-:W-:-:S05]  /*10580*/  PRMT R3, R3, 0x5410, RZ ;  /* 0x0000541003037816 */ /* 0x000fca00000000ff */
[----:B------:R-:W-:Y:S01]  /*10590*/  STG.E desc[UR36][R16.64], R3 ;  /* 0x0000000310007986 */ /* 0x000fe2000c101924 */
[----:B------:R-:W-:Y:S05]  /*105a0*/  EXIT ;  /* 0x000000000000794d */ /* 0x000fea0003800000 */
.L_x_18171:
[----:B------:R-:W0:Y:S02]  /*105b0*/  I2F.F64.U32 R2, R2 ;  /* 0x0000000200027312 */ /* 0x000e240000201800 */
[----:B0-----:R-:W-:Y:S01]  /*105c0*/  STG.E.64 desc[UR36][R16.64], R2 ;  /* 0x0000000210007986 */ /* 0x001fe2000c101b24 */
[----:B------:R-:W-:Y:S05]  /*105d0*/  EXIT ;  /* 0x000000000000794d */ /* 0x000fea0003800000 */
.L_x_18162:
        /* <DEDUP_REMOVED lines=12> */
.L_x_18176:
        /* <DEDUP_REMOVED lines=16> */
.L_x_18179:
[----:B------:R-:W-:-:S07]  /*107a0*/  PRMT R8, R0, 0x7610, R8 ;  /* 0x0000761000087816 */ /* 0x000fce0000000008 */
.L_x_18178:
[----:B------:R-:W-:Y:S05]  /*107b0*/  BSYNC.RECONVERGENT B0 ;  /* 0x0000000000007941 */ /* 0x000fea0003800200 */
.L_x_18177:
[----:B------:R-:W-:Y:S01]  /*107c0*/  STG.E.U8 desc[UR36][R16.64], R8 ;  /* 0x0000000810007986 */ /* 0x000fe2000c101124 */
[----:B------:R-:W-:Y:S05]  /*107d0*/  EXIT ;  /* 0x000000000000794d */ /* 0x000fea0003800000 */
.L_x_18175:
        /* <DEDUP_REMOVED lines=16> */
.L_x_18182:
[----:B------:R-:W-:-:S07]  /*108e0*/  PRMT R8, R0, 0x7610, R8 ;  /* 0x0000761000087816 */ /* 0x000fce0000000008 */
.L_x_18181:
[----:B------:R-:W-:Y:S05]  /*108f0*/  BSYNC.RECONVERGENT B0 ;  /* 0x0000000000007941 */ /* 0x000fea0003800200 */
.L_x_18180:
[----:B------:R-:W-:Y:S01]  /*10900*/  STG.E.U8 desc[UR36][R16.64], R8 ;  /* 0x0000000810007986 */ /* 0x000fe2000c101124 */
[----:B------:R-:W-:Y:S05]  /*10910*/  EXIT ;  /* 0x000000000000794d */ /* 0x000fea0003800000 */
.L_x_18174:
        /* <DEDUP_REMOVED lines=21> */
.L_x_18184:
[----:B------:R-:W-:-:S05]  /*10a70*/  IMAD.MOV.U32 R3, RZ, RZ, RZ ;  /* 0x000000ffff037224 */ /* 0x000fca00078e00ff */
[----:B------:R-:W-:Y:S01]  /*10a80*/  STG.E.64 desc[UR36][R16.64], R2 ;  /* 0x0000000210007986 */ /* 0x000fe2000c101b24 */
[----:B------:R-:W-:Y:S05]  /*10a90*/  EXIT ;  /* 0x000000000000794d */ /* 0x000fea0003800000 */
.L_x_18183:
[----:B------:R-:W-:Y:S01]  /*10aa0*/  STG.E desc[UR36][R16.64], R2 ;  /* 0x0000000210007986 */ /* 0x000fe2000c101924 */
[----:B------:R-:W-:Y:S05]  /*10ab0*/  EXIT ;  /* 0x000000000000794d */ /* 0x000fea0003800000 */
.L_x_18173:
        /* <DEDUP_REMOVED lines=8> */
.L_x_18186:
[----:B------:R-:W0:Y:S01]  /*10b40*/  I2F.F64.U32 R4, R2 ;  /* 0x0000000200047312 */ /* 0x000e220000201800 */
[----:B------:R-:W-:-:S05]  /*10b50*/  CS2R R6, SRZ ;  /* 0x0000000000067805 */ /* 0x000fca000001ff00 */
[----:B0-----:R-:W-:Y:S01]  /*10b60*/  STG.E.128 desc[UR36][R16.64], R4 ;  /* 0x0000000410007986 */ /* 0x001fe2000c101d24 */
[----:B------:R-:W-:Y:S05]  /*10b70*/  EXIT ;  /* 0x000000000000794d */ /* 0x000fea0003800000 */
.L_x_18185:
[----:B------:R-:W-:-:S09]  /*10b80*/  UISETP.NE.AND UP0, UPT, UR4, 0xf, UPT ;  /* 0x0000000f0400788c */ /* 0x000fd2000bf05270 */
[----:B------:R-:W-:Y:S05]  /*10b90*/  BRA.U !UP0, `(.L_x_18187) ;  /* 0x0000000108d47547 */ /* 0x000fea000b800000 */
[----:B------:R-:W-:-:S09]  /*10ba0*/  UISETP.NE.AND UP0, UPT, UR4, 0x17, UPT ;  /* 0x000000170400788c */ /* 0x000fd2000bf05270 */
[----:B------:R-:W-:Y:S05]  /*10bb0*/  BRA.U !UP0, `(.L_x_18188) ;  /* 0x0000000108847547 */ /* 0x000fea000b800000 */
[----:B------:R-:W-:-:S09]  /*10bc0*/  UISETP.NE.AND UP0, UPT, UR4, 0x18, UPT ;  /* 0x000000180400788c */ /* 0x000fd2000bf05270 */
[----:B------:R-:W-:Y:S05]  /*10bd0*/  BRA.U !UP0, `(.L_x_18189) ;  /* 0x0000000108447547 */ /* 0x000fea000b800000 */
.L_x_18166:
        /* <DEDUP_REMOVED lines=16> */
.L_x_18190:
[----:B------:R-:W-:Y:S05]  /*10ce0*/  EXIT ;  /* 0x000000000000794d */ /* 0x000fea0003800000 */
.L_x_18189:
        /* <DEDUP_REMOVED lines=11> */
.L_x_18192:
[----:B------:R-:W-:Y:S05]  /*10da0*/  BSYNC.RECONVERGENT B0 ;  /* 0x0000000000007941 */ /* 0x000fea0003800200 */
.L_x_18191:
[----:B------:R-:W-:Y:S01]  /*10db0*/  STG.E.U8 desc[UR36][R16.64], R3 ;  /* 0x0000000310007986 */ /* 0x000fe2000c101124 */
[----:B------:R-:W-:Y:S05]  /*10dc0*/  EXIT ;  /* 0x000000000000794d */ /* 0x000fea0003800000 */
.L_x_18188:
        /* <DEDUP_REMOVED lines=13> */
.L_x_18193:
[----:B------:R-:W-:Y:S01]  /*10ea0*/  IMAD.MOV.U32 R3, RZ, RZ, 0x7f ;  /* 0x0000007fff037424 */ /* 0x000fe200078e00ff */
[----:B------:R-:W-:-:S04]  /*10eb0*/  ISETP.GT.U32.AND P0, PT, R5, 0x7f800000, PT ;  /* 0x7f8000000500780c */ /* 0x000fc80003f04070 */
[----:B------:R-:W-:-:S05]  /*10ec0*/  SEL R3, R3, 0x7c, P0 ;  /* 0x0000007c03037807 */ /* 0x000fca0000000000 */
[----:B------:R-:W-:Y:S01]  /*10ed0*/  STG.E.U8 desc[UR36][R16.64], R3 ;  /* 0x0000000310007986 */ /* 0x000fe2000c101124 */
[----:B------:R-:W-:Y:S05]  /*10ee0*/  EXIT ;  /* 0x000000000000794d */ /* 0x000fea0003800000 */
.L_x_18187:
[----:B------:R-:W-:-:S04]  /*10ef0*/  I2FP.F32.U32 R0, R2 ;  /* 0x0000000200007245 */ /* 0x000fc80000201000 */
[----:B------:R-:W-:-:S05]  /*10f00*/  F2FP.BF16.F32.PACK_AB R0, RZ, R0 ;  /* 0x00000000ff00723e */ /* 0x000fca00000010ff */
[----:B------:R-:W-:Y:S01]  /*10f10*/  STG.E.U16 desc[UR36][R16.64], R0 ;  /* 0x0000000010007986 */ /* 0x000fe2000c101524 */
[----:B------:R-:W-:Y:S05]  /*10f20*/  EXIT ;  /* 0x000000000000794d */ /* 0x000fea0003800000 */
.L_x_18194:
        /* <DEDUP_REMOVED lines=13> */
.L_x_43539:


//--------------------- .text._ZN2at6native27unrolled_elementwise_kernelINS0_13BinaryFunctorIN3c104HalfES4_bZZZNS0_22logical_or_kernel_cudaERNS_14TensorIteratorEENKUlvE0_clEvENKUlvE6_clEvEUlS4_S4_E_EESt5arrayIPcLm3EELi4E23TrivialOffsetCalculatorILi2EjESE_ILi1EjENS0_6memory12LoadWithCastILi2EEENSH_13StoreWithCastILi1EEEEEviT_T0_T2_T3_T4_T5_ --------------------------
	.section	.text._ZN2at6native27unrolled_elementwise_kernelINS0_13BinaryFunctorIN3c104HalfES4_bZZZNS0_22logical_or_kernel_cudaERNS_14TensorIteratorEENKUlvE0_clEvENKUlvE6_clEvEUlS4_S4_E_EESt5arrayIPcLm3EELi4E23TrivialOffsetCalculatorILi2EjESE_ILi1EjENS0_6memory12LoadWithCastILi2EEENSH_13StoreWithCastILi1EEEEEviT_T0_T2_T3_T4_T5_,"ax",@progbits
	.align	128
        .global         _ZN2at6native27unrolled_elementwise_kernelINS0_13BinaryFunctorIN3c104HalfES4_bZZZNS0_22logical_or_kernel_cudaERNS_14TensorIteratorEENKUlvE0_clEvENKUlvE6_clEvEUlS4_S4_E_EESt5arrayIPcLm3EELi4E23TrivialOffsetCalculatorILi2EjESE_ILi1EjENS0_6memory12LoadWithCastILi2EEENSH_13StoreWithCastILi1EEEEEviT_T0_T2_T3_T4_T5_
        .type           _ZN2at6native27unrolled_elementwise_kernelINS0_13BinaryFunctorIN3c104HalfES4_bZZZNS0_22logical_or_kernel_cudaERNS_14TensorIteratorEENKUlvE0_clEvENKUlvE6_clEvEUlS4_S4_E_EESt5arrayIPcLm3EELi4E23TrivialOffsetCalculatorILi2EjESE_ILi1EjENS0_6memory12LoadWithCastILi2EEENSH_13StoreWithCastILi1EEEEEviT_T0_T2_T3_T4_T5_,@function
        .size           _ZN2at6native27unrolled_elementwise_kernelINS0_13BinaryFunctorIN3c104HalfES4_bZZZNS0_22logical_or_kernel_cudaERNS_14TensorIteratorEENKUlvE0_clEvENKUlvE6_clEvEUlS4_S4_E_EESt5arrayIPcLm3EELi4E23TrivialOffsetCalculatorILi2EjESE_ILi1EjENS0_6memory12LoadWithCastILi2EEENSH_13StoreWithCastILi1EEEEEviT_T0_T2_T3_T4_T5_,(.L_x_43540 - _ZN2at6native27unrolled_elementwise_kernelINS0_13BinaryFunctorIN3c104HalfES4_bZZZNS0_22logical_or_kernel_cudaERNS_14TensorIteratorEENKUlvE0_clEvENKUlvE6_clEvEUlS4_S4_E_EESt5arrayIPcLm3EELi4E23TrivialOffsetCalculatorILi2EjESE_ILi1EjENS0_6memory12LoadWithCastILi2EEENSH_13StoreWithCastILi1EEEEEviT_T0_T2_T3_T4_T5_)
        .other          _ZN2at6native27unrolled_elementwise_kernelINS0_13BinaryFunctorIN3c104HalfES4_bZZZNS0_22logical_or_kernel_cudaERNS_14TensorIteratorEENKUlvE0_clEvENKUlvE6_clEvEUlS4_S4_E_EESt5arrayIPcLm3EELi4E23TrivialOffsetCalculatorILi2EjESE_ILi1EjENS0_6memory12LoadWithCastILi2EEENSH_13StoreWithCastILi1EEEEEviT_T0_T2_T3_T4_T5_,@"STO_CUDA_ENTRY STV_DEFAULT"
_ZN2at6native27unrolled_elementwise_kernelINS0_13BinaryFunctorIN3c104HalfES4_bZZZNS0_22logical_or_kernel_cudaERNS_14TensorIteratorEENKUlvE0_clEvENKUlvE6_clEvEUlS4_S4_E_EESt5arrayIPcLm3EELi4E23TrivialOffsetCalculatorILi2EjESE_ILi1EjENS0_6memory12LoadWithCastILi2EEENSH_13StoreWithCastILi1EEEEEviT_T0_T2_T3_T4_T5_:
.text._ZN2at6native27unrolled_elementwise_kernelINS0_13BinaryFunctorIN3c104HalfES4_bZZZNS0_22logical_or_kernel_cudaERNS_14TensorIteratorEENKUlvE0_clEvENKUlvE6_clEvEUlS4_S4_E_EESt5arrayIPcLm3EELi4E23TrivialOffsetCalculatorILi2EjESE_ILi1EjENS0_6memory12LoadWithCastILi2EEENSH_13StoreWithCastILi1EEEEEviT_T0_T2_T3_T4_T5_:
        /* <DEDUP_REMOVED lines=36> */
.L_x_18200:
[----:B------:R-:W2:Y:S02]  /*0240*/  LDG.E.U8 R4, desc[UR36][R4.64] ;  /* 0x0000002404047981 */ /* 0x000ea4000c1e1100 */
[----:B--2---:R-:W-:-:S04]  /*0250*/  I2FP.F32.U32 R0, R4 ;  /* 0x0000000400007245 */ /* 0x004fc80000201000 */
[----:B------:R-:W-:-:S04]  /*0260*/  F2FP.F16.F32.PACK_AB R0, RZ, R0 ;  /* 0x00000000ff00723e */ /* 0x000fc800000000ff */
[----:B------:R-:W-:Y:S01]  /*0270*/  PRMT R28, R0, 0x7610, R28 ;  /* 0x00007610001c7816 */ /* 0x000fe2000000001c */
[----:B------:R-:W-:Y:S06]  /*0280*/  BRA `(.L_x_18202) ;  /* 0x0000000c00b87947 */ /* 0x000fec0003800000 */
.L_x_18199:
        /* <DEDUP_REMOVED lines=11> */
.L_x_18204:
[----:B------:R-:W2:Y:S02]  /*0340*/  LDG.E R4, desc[UR36][R4.64] ;  /* 0x0000002404047981 */ /* 0x000ea4000c1e1900 */
[----:B--2---:R-:W-:-:S04]  /*0350*/  I2FP.F32.S32 R0, R4 ;  /* 0x0000000400007245 */ /* 0x004fc80000201400 */
[----:B------:R-:W-:-:S04]  /*0360*/  F2FP.F16.F32.PACK_AB R0, RZ, R0 ;  /* 0x00000000ff00723e */ /* 0x000fc800000000ff */
[----:B------:R-:W-:Y:S01]  /*0370*/  PRMT R28, R0, 0x7610, R28 ;  /* 0x00007610001c7816 */ /* 0x000fe2000000001c */
[----:B------:R-:W-:Y:S06]  /*0380*/  BRA `(.L_x_18202) ;  /* 0x0000000c00787947 */ /* 0x000fec0003800000 */
.L_x_18203:
[----:B------:R-:W2:Y:S02]  /*0390*/  LDG.E.U16 R4, desc[UR36][R4.64] ;  /* 0x0000002404047981 */ /* 0x000ea4000c1e1500 */
[----:B--2---:R-:W0:Y:S02]  /*03a0*/  I2F.S16 R0, R4 ;  /* 0x0000000400007306 */ /* 0x004e240000101400 */
[----:B0-----:R-:W-:-:S04]  /*03b0*/  F2FP.F16.F32.PACK_AB R0, RZ, R0 ;  /* 0x00000000ff00723e */ /* 0x001fc800000000ff */
[----:B------:R-:W-:Y:S01]  /*03c0*/  PRMT R28, R0, 0x7610, R28 ;  /* 0x00007610001c7816 */ /* 0x000fe2000000001c */
[----:B------:R-:W-:Y:S06]  /*03d0*/  BRA `(.L_x_18202) ;  /* 0x0000000c00647947 */ /* 0x000fec0003800000 */
.L_x_18198:
        /* <DEDUP_REMOVED lines=9> */
.L_x_18206:
[----:B------:R1:W5:Y:S01]  /*0470*/  LDG.E.U16 R28, desc[UR36][R4.64] ;  /* 0x00000024041c7981 */ /* 0x000362000c1e1500 */
[----:B------:R-:W-:Y:S05]  /*0480*/  BRA `(.L_x_18202) ;  /* 0x0000000c00387947 */ /* 0x000fea0003800000 */
.L_x_18205:
        /* <DEDUP_REMOVED lines=9> */
.L_x_18208:
[----:B------:R0:W5:Y:S01]  /*0520*/  LDG.E.U16 R28, desc[UR36][R4.64] ;  /* 0x00000024041c7981 */ /* 0x000162000c1e1500 */
[----:B------:R-:W-:Y:S05]  /*0530*/  BRA `(.L_x_18202) ;  /* 0x0000000c000c7947 */ /* 0x000fea0003800000 */
.L_x_18207:
        /* <DEDUP_REMOVED lines=9> */
.L_x_18197:
        /* <DEDUP_REMOVED lines=14> */
.L_x_18211:
        /* <DEDUP_REMOVED lines=9> */
.L_x_18210:
        /* <DEDUP_REMOVED lines=27> */
.L_x_18213:
        /* <DEDUP_REMOVED lines=15> */
.L_x_18212:
[----:B------:R-:W2:Y:S02]  /*09e0*/  LDG.E.U16 R0, desc[UR36][R4.64] ;  /* 0x0000002404007981 */ /* 0x000ea4000c1e1500 */
[----:B--2---:R-:W-:-:S05]  /*09f0*/  IMAD.U32 R0, R0, 0x10000, RZ ;  /* 0x0001000000007824 */ /* 0x004fca00078e00ff */
[----:B------:R-:W-:-:S04]  /*0a00*/  F2FP.F16.F32.PACK_AB R0, RZ, R0 ;  /* 0x00000000ff00723e */ /* 0x000fc800000000ff */
[----:B------:R-:W-:Y:S01]  /*0a10*/  PRMT R28, R0, 0x7610, R28 ;  /* 0x00007610001c7816 */ /* 0x000fe2000000001c */
[----:B------:R-:W-:Y:S06]  /*0a20*/  BRA `(.L_x_18202) ;  /* 0x0000000400d07947 */ /* 0x000fec0003800000 */
.L_x_18209:
        /* <DEDUP_REMOVED lines=13> */
.L_x_18216:
        /* <DEDUP_REMOVED lines=21> */
.L_x_18220:
[----:B------:R-:W-:Y:S05]  /*0c50*/  BSYNC.RECONVERGENT B1 ;  /* 0x0000000000017941 */ /* 0x000fea0003800200 */
.L_x_18219:
[----:B------:R-:W-:Y:S01]  /*0c60*/  IMAD.SHL.U32 R0, R0, 0x100000, RZ ;  /* 0x0010000000007824 */ /* 0x000fe200078e00ff */
[----:B------:R-:W-:-:S04]  /*0c70*/  LEA R3, R3, 0x3b800000, 0x17 ;  /* 0x3b80000003037811 */ /* 0x000fc800078eb8ff */
[----:B------:R-:W-:-:S07]  /*0c80*/  LOP3.LUT R0, R3, R0, R7, 0xfe, !PT ;  /* 0x0000000003007212 */ /* 0x000fce00078efe07 */
.L_x_18218:
[----:B------:R-:W-:Y:S05]  /*0c90*/  BSYNC.RECONVERGENT B0 ;  /* 0x0000000000007941 */ /* 0x000fea0003800200 */
.L_x_18217:
[----:B------:R-:W-:-:S04]  /*0ca0*/  F2FP.F16.F32.PACK_AB R0, RZ, R0 ;  /* 0x00000000ff00723e */ /* 0x000fc800000000ff */
[----:B------:R-:W-:Y:S01]  /*0cb0*/  PRMT R28, R0, 0x7610, R28 ;  /* 0x00007610001c7816 */ /* 0x000fe2000000001c */
[----:B------:R-:W-:Y:S06]  /*0cc0*/  BRA `(.L_x_18202) ;  /* 0x0000000400287947 */ /* 0x000fec0003800000 */
.L_x_18215:
        /* <DEDUP_REMOVED lines=21> */
.L_x_18224:
[----:B------:R-:W-:Y:S05]  /*0e20*/  BSYNC.RECONVERGENT B1 ;  /* 0x0000000000017941 */ /* 0x000fea0003800200 */
.L_x_18223:
[----:B------:R-:W-:Y:S01]  /*0e30*/  IMAD.SHL.U32 R0, R0, 0x200000, RZ ;  /* 0x0020000000007824 */ /* 0x000fe200078e00ff */
[----:B------:R-:W-:-:S04]  /*0e40*/  LEA R3, R3, 0x37800000, 0x17 ;  /* 0x3780000003037811 */ /* 0x000fc800078eb8ff */
[----:B------:R-:W-:-:S07]  /*0e50*/  LOP3.LUT R0, R3, R0, R7, 0xfe, !PT ;  /* 0x0000000003007212 */ /* 0x000fce00078efe07 */
.L_x_18222:
[----:B------:R-:W-:Y:S05]  /*0e60*/  BSYNC.RECONVERGENT B0 ;  /* 0x0000000000007941 */ /* 0x000fea0003800200 */
.L_x_18221:
[----:B------:R-:W-:-:S04]  /*0e70*/  F2FP.F16.F32.PACK_AB R0, RZ, R0 ;  /* 0x00000000ff00723e */ /* 0x000fc800000000ff */
[----:B------:R-:W-:Y:S01]  /*0e80*/  PRMT R28, R0, 0x7610, R28 ;  /* 0x00007610001c7816 */ /* 0x000fe2000000001c */
[----:B------:R-:W-:Y:S06]  /*0e90*/  BRA `(.L_x_18202) ;  /* 0x0000000000b47947 */ /* 0x000fec0003800000 */
.L_x_18214:
[----:B------:R-:W-:-:S09]  /*0ea0*/  UISETP.NE.AND UP0, UPT, UR4, 0x1c, UPT ;  /* 0x0000001c0400788c */ /* 0x000fd2000bf05270 */
[----:B------:R-:W-:Y:S05]  /*0eb0*/  BRA.U !UP0, `(.L_x_18225) ;  /* 0x00000001089c7547 */ /* 0x000fea000b800000 */
[----:B------:R-:W-:-:S09]  /*0ec0*/  UISETP.NE.AND UP0, UPT, UR4, 0x1d, UPT ;  /* 0x0000001d0400788c */ /* 0x000fd2000bf05270 */
[----:B------:R-:W-:Y:S05]  /*0ed0*/  BRA.U !UP0, `(.L_x_18226) ;  /* 0x0000000108807547 */ /* 0x000fea000b800000 */
[----:B------:R-:W-:-:S09]  /*0ee0*/  UISETP.NE.AND UP0, UPT, UR4, 0x2c, UPT ;  /* 0x0000002c0400788c */ /* 0x000fd2000bf05270 */
[----:B------:R-:W-:Y:S05]  /*0ef0*/  BRA.U !UP0, `(.L_x_18227) ;  /* 0x0000000108487547 */ /* 0x000fea000b800000 */
.L_x_18201:
        /* <DEDUP_REMOVED lines=16> */
.L_x_18228:
[----:B------:R-:W-:Y:S01]  /*1000*/  PRMT R28, RZ, 0x7610, R28 ;  /* 0x00007610ff1c7816 */ /* 0x000fe2000000001c */
[----:B------:R-:W-:Y:S06]  /*1010*/  BRA `(.L_x_18202) ;  /* 0x0000000000547947 */ /* 0x000fec0003800000 */
.L_x_18227:
        /* <DEDUP_REMOVED lines=8> */
.L_x_18230:
[----:B------:R-:W-:Y:S05]  /*10a0*/  BSYNC.RECONVERGENT B0 ;  /* 0x0000000000007941 */ /* 0x000fea0003800200 */
.L_x_18229:
[----:B------:R-:W-:-:S04]  /*10b0*/  F2FP.F16.F32.PACK_AB R0, RZ, R0 ;  /* 0x00000000ff00723e */ /* 0x000fc800000000ff */
[----:B------:R-:W-:Y:S01]  /*10c0*/  PRMT R28, R0, 0x7610, R28 ;  /* 0x00007610001c7816 */ /* 0x000fe2000000001c */
[----:B------:R-:W-:Y:S06]  /*10d0*/  BRA `(.L_x_18202) ;  /* 0x0000000000247947 */ /* 0x000fec0003800000 */
.L_x_18226:
[----:B------:R-:W2:Y:S02]  /*10e0*/  LDG.E.64 R4, desc[UR36][R4.64] ;  /* 0x0000002404047981 */ /* 0x000ea4000c1e1b00 */
[----:B--2---:R-:W0:Y:S02]  /*10f0*/  I2F.U64 R0, R4 ;  /* 0x0000000400007312 */ /* 0x004e240000301000 */
[----:B0-----:R-:W-:-:S04]  /*1100*/  F2FP.F16.F32.PACK_AB R0, RZ, R0 ;  /* 0x00000000ff00723e */ /* 0x001fc800000000ff */
[----:B------:R-:W-:Y:S01]  /*1110*/  PRMT R28, R0, 0x7610, R28 ;  /* 0x00007610001c7816 */ /* 0x000fe2000000001c */
[----:B------:R-:W-:Y:S06]  /*1120*/  BRA `(.L_x_18202) ;  /* 0x0000000000107947 */ /* 0x000fec0003800000 */
.L_x_18225:
[----:B------:R-:W2:Y:S02]  /*1130*/  LDG.E R4, desc[UR36][R4.64] ;  /* 0x0000002404047981 */ /* 0x000ea4000c1e1900 */
[----:B--2---:R-:W-:-:S04]  /*1140*/  I2FP.F32.U32 R0, R4 ;  /* 0x0000000400007245 */ /* 0x004fc80000201000 */
[----:B------:R-:W-:-:S04]  /*1150*/  F2FP.F16.F32.PACK_AB R0, RZ, R0 ;  /* 0x00000000ff00723e */ /* 0x000fc800000000ff */
[----:B------:R-:W-:-:S07]  /*1160*/  PRMT R28, R0, 0x7610, R28 ;  /* 0x00007610001c7816 */ /* 0x000fce000000001c */
.L_x_18202:
        /* <DEDUP_REMOVED lines=21> */
.L_x_18234:
[----:B------:R-:W2:Y:S02]  /*12c0*/  LDG.E.U8 R4, desc[UR36][R4.64] ;  /* 0x0000002404047981 */ /* 0x000ea4000c1e1100 */
[----:B--2---:R-:W-:-:S04]  /*12d0*/  I2FP.F32.U32 R0, R4 ;  /* 0x0000000400007245 */ /* 0x004fc80000201000 */
[----:B------:R-:W-:-:S04]  /*12e0*/  F2FP.F16.F32.PACK_AB R0, RZ, R0 ;  /* 0x00000000ff00723e */ /* 0x000fc800000000ff */
[----:B------:R-:W-:Y:S01]  /*12f0*/  PRMT R24, R0, 0x7610, R24 ;  /* 0x0000761000187816 */ /* 0x000fe20000000018 */
[----:B------:R-:W-:Y:S06]  /*1300*/  BRA `(.L_x_18236) ;  /* 0x0000000c00b87947 */ /* 0x000fec0003800000 */
.L_x_18233:
        /* <DEDUP_REMOVED lines=11> */
.L_x_18238:
[----:B------:R-:W2:Y:S02]  /*13c0*/  LDG.E R4, desc[UR36][R4.64] ;  /* 0x0000002404047981 */ /* 0x000ea4000c1e1900 */
[----:B--2---:R-:W-:-:S04]  /*13d0*/  I2FP.F32.S32 R0, R4 ;  /* 0x0000000400007245 */ /* 0x004fc80000201400 */
[----:B------:R-:W-:-:S04]  /*13e0*/  F2FP.F16.F32.PACK_AB R0, RZ, R0 ;  /* 0x00000000ff00723e */ /* 0x000fc800000000ff */
[----:B------:R-:W-:Y:S01]  /*13f0*/  PRMT R24, R0, 0x7610, R24 ;  /* 0x0000761000187816 */ /* 0x000fe20000000018 */
[----:B------:R-:W-:Y:S06]  /*1400*/  BRA `(.L_x_18236) ;  /* 0x0000000c00787947 */ /* 0x000fec0003800000 */
.L_x_18237:
[----:B------:R-:W2:Y:S02]  /*1410*/  LDG.E.U16 R4, desc[UR36][R4.64] ;  /* 0x0000002404047981 */ /* 0x000ea4000c1e1500 */
[----:B--2---:R-:W0:Y:S02]  /*1420*/  I2F.S16 R0, R4 ;  /* 0x0000000400007306 */ /* 0x004e240000101400 */
[----:B0-----:R-:W-:-:S04]  /*1430*/  F2FP.F16.F32.PACK_AB R0, RZ, R0 ;  /* 0x00000000ff00723e */ /* 0x001fc800000000ff */
[----:B------:R-:W-:Y:S01]  /*1440*/  PRMT R24, R0, 0x7610, R24 ;  /* 0x0000761000187816 */ /* 0x000fe20000000018 */
[----:B------:R-:W-:Y:S06]  /*1450*/  BRA `(.L_x_18236) ;  /* 0x0000000c00647947 */ /* 0x000fec0003800000 */
.L_x_18232:
        /* <DEDUP_REMOVED lines=9> */
.L_x_18240:
[----:B------:R1:W5:Y:S01]  /*14f0*/  LDG.E.U16 R24, desc[UR36][R4.64] ;  /* 0x0000002404187981 */ /* 0x000362000c1e1500 */
[----:B------:R-:W-:Y:S05]  /*1500*/  BRA `(.L_x_18236) ;  /* 0x0000000c00387947 */ /* 0x000fea0003800000 */
.L_x_18239:
        /* <DEDUP_REMOVED lines=9> */
.L_x_18242:
[----:B------:R0:W5:Y:S01]  /*15a0*/  LDG.E.U16 R24, desc[UR36][R4.64] ;  /* 0x0000002404187981 */ /* 0x000162000c1e1500 */
[----:B------:R-:W-:Y:S05]  /*15b0*/  BRA `(.L_x_18236) ;  /* 0x0000000c000c7947 */ /* 0x000fea0003800000 */
.L_x_18241:
        /* <DEDUP_REMOVED lines=9> */
.L_x_18231:
        /* <DEDUP_REMOVED lines=14> */
.L_x_18245:
        /* <DEDUP_REMOVED lines=9> */
.L_x_18244:
        /* <DEDUP_REMOVED lines=27> */
.L_x_18247:
        /* <DEDUP_REMOVED lines=15> */
.L_x_18246:
[----:B------:R-:W2:Y:S02]  /*1a60*/  LDG.E.U16 R0, desc[UR36][R4.64] ;  /* 0x0000002404007981 */ /* 0x000ea4000c1e1500 */
[----:B--2---:R-:W-:-:S05]  /*1a70*/  IMAD.U32 R0, R0, 0x10000, RZ ;  /* 0x0001000000007824 */ /* 0x004fca00078e00ff */
[----:B------:R-:W-:-:S04]  /*1a80*/  F2FP.F16.F32.PACK_AB R0, RZ, R0 ;  /* 0x00000000ff00723e */ /* 0x000fc800000000ff */
[----:B------:R-:W-:Y:S01]  /*1a90*/  PRMT R24, R0, 0x7610, R24 ;  /* 0x0000761000187816 */ /* 0x000fe20000000018 */
[----:B------:R-:W-:Y:S06]  /*1aa0*/  BRA `(.L_x_18236) ;  /* 0x0000000400d07947 */ /* 0x000fec0003800000 */
.L_x_18243:
        /* <DEDUP_REMOVED lines=13> */
.L_x_18250:
        /* <DEDUP_REMOVED lines=21> */
.L_x_18254:
[----:B------:R-:W-:Y:S05]  /*1cd0*/  BSYNC.RECONVERGENT B1 ;  /* 0x0000000000017941 */ /* 0x000fea0003800200 */
.L_x_18253:
[----:B------:R-:W-:Y:S01]  /*1ce0*/  IMAD.SHL.U32 R0, R0, 0x100000, RZ ;  /* 0x0010000000007824 */ /* 0x000fe200078e00ff */
[----:B------:R-:W-:-:S04]  /*1cf0*/  LEA R3, R3, 0x3b800000, 0x17 ;  /* 0x3b80000003037811 */ /* 0x000fc800078eb8ff */
[----:B------:R-:W-:-:S07]  /*1d00*/  LOP3.LUT R0, R3, R0, R7, 0xfe, !PT ;  /* 0x0000000003007212 */ /* 0x000fce00078efe07 */
.L_x_18252:
[----:B------:R-:W-:Y:S05]  /*1d10*/  BSYNC.RECONVERGENT B0 ;  /* 0x0000000000007941 */ /* 0x000fea0003800200 */
.L_x_18251:
[----:B------:R-:W-:-:S04]  /*1d20*/  F2FP.F16.F32.PACK_AB R0, RZ, R0 ;  /* 0x00000000ff00723e */ /* 0x000fc800000000ff */
[----:B------:R-:W-:Y:S01]  /*1d30*/  PRMT R24, R0, 0x7610, R24 ;  /* 0x0000761000187816 */ /* 0x000fe20000000018 */
[----:B------:R-:W-:Y:S06]  /*1d40*/  BRA `(.L_x_18236) ;  /* 0x0000000400287947 */ /* 0x000fec0003800000 */
.L_x_18249:
        /* <DEDUP_REMOVED lines=21> */
.L_x_18258:
[----:B------:R-:W-:Y:S05]  /*1ea0*/  BSYNC.RECONVERGENT B1 ;  /* 0x0000000000017941 */ /* 0x000fea0003800200 */
.L_x_18257:
[----:B------:R-:W-:Y:S01]  /*1eb0*/  IMAD.SHL.U32 R0, R0, 0x200000, RZ ;  /* 0x0020000000007824 */ /* 0x000fe200078e00ff */
[----:B------:R-:W-:-:S04]  /*1ec0*/  LEA R3, R3, 0x37800000, 0x17 ;  /* 0x3780000003037811 */ /* 0x000fc800078eb8ff */
[----:B------:R-:W-:-:S07]  /*1ed0*/  LOP3.LUT R0, R3, R0, R7, 0xfe, !PT ;  /* 0x0000000003007212 */ /* 0x000fce00078efe07 */
.L_x_18256:
[----:B------:R-:W-:Y:S05]  /*1ee0*/  BSYNC.RECONVERGENT B0 ;  /* 0x0000000000007941 */ /* 0x000fea0003800200 */
.L_x_18255:
[----:B------:R-:W-:-:S04]  /*1ef0*/  F2FP.F16.F32.PACK_AB R0, RZ, R0 ;  /* 0x00000000ff00723e */ /* 0x000fc800000000ff */
[----:B------:R-:W-:Y:S01]  /*1f00*/  PRMT R24, R0, 0x7610, R24 ;  /* 0x0000761000187816 */ /* 0x000fe20000000018 */
[----:B------:R-:W-:Y:S06]  /*1f10*/  BRA `(.L_x_18236) ;  /* 0x0000000000b47947 */ /* 0x000fec0003800000 */
.L_x_18248:
[----:B------:R-:W-:-:S09]  /*1f20*/  UISETP.NE.AND UP0, UPT, UR4, 0x1c, UPT ;  /* 0x0000001c0400788c */ /* 0x000fd2000bf05270 */
[----:B------:R-:W-:Y:S05]  /*1f30*/  BRA.U !UP0, `(.L_x_18259) ;  /* 0x00000001089c7547 */ /* 0x000fea000b800000 */
[----:B------:R-:W-:-:S09]  /*1f40*/  UISETP.NE.AND UP0, UPT, UR4, 0x1d, UPT ;  /* 0x0000001d0400788c */ /* 0x000fd2000bf05270 */
[----:B------:R-:W-:Y:S05]  /*1f50*/  BRA.U !UP0, `(.L_x_18260) ;  /* 0x0000000108807547 */ /* 0x000fea000b800000 */
[----:B------:R-:W-:-:S09]  /*1f60*/  UISETP.NE.AND UP0, UPT, UR4, 0x2c, UPT ;  /* 0x0000002c0400788c */ /* 0x000fd2000bf05270 */
[----:B------:R-:W-:Y:S05]  /*1f70*/  BRA.U !UP0, `(.L_x_18261) ;  /* 0x0000000108487547 */ /* 0x000fea000b800000 */
.L_x_18235:
        /* <DEDUP_REMOVED lines=16> */
.L_x_18262:
[----:B------:R-:W-:Y:S01]  /*2080*/  PRMT R24, RZ, 0x7610, R24 ;  /* 0x00007610ff187816 */ /* 0x000fe20000000018 */
[----:B------:R-:W-:Y:S06]  /*2090*/  BRA `(.L_x_18236) ;  /* 0x0000000000547947 */ /* 0x000fec0003800000 */
.L_x_18261:
        /* <DEDUP_REMOVED lines=8> */
.L_x_18264:
[----:B------:R-:W-:Y:S05]  /*2120*/  BSYNC.RECONVERGENT B0 ;  /* 0x0000000000007941 */ /* 0x000fea0003800200 */
.L_x_18263:
[----:B------:R-:W-:-:S04]  /*2130*/  F2FP.F16.F32.PACK_AB R0, RZ, R0 ;  /* 0x00000000ff00723e */ /* 0x000fc800000000ff */
[----:B------:R-:W-:Y:S01]  /*2140*/  PRMT R24, R0, 0x7610, R24 ;  /* 0x0000761000187816 */ /* 0x000fe20000000018 */
[----:B------:R-:W-:Y:S06]  /*2150*/  BRA `(.L_x_18236) ;  /* 0x0000000000247947 */ /* 0x000fec0003800000 */
.L_x_18260:
[----:B------:R-:W2:Y:S02]  /*2160*/  LDG.E.64 R4, desc[UR36][R4.64] ;  /* 0x0000002404047981 */ /* 0x000ea4000c1e1b00 */
[----:B--2---:R-:W0:Y:S02]  /*2170*/  I2F.U64 R0, R4 ;  /* 0x0000000400007312 */ /* 0x004e240000301000 */
[----:B0-----:R-:W-:-:S04]  /*2180*/  F2FP.F16.F32.PACK_AB R0, RZ, R0 ;  /* 0x00000000ff00723e */ /* 0x001fc800000000ff */
[----:B------:R-:W-:Y:S01]  /*2190*/  PRMT R24, R0, 0x7610, R24 ;  /* 0x0000761000187816 */ /* 0x000fe20000000018 */
[----:B------:R-:W-:Y:S06]  /*21a0*/  BRA `(.L_x_18236) ;  /* 0x0000000000107947 */ /* 0x000fec0003800000 */
.L_x_18259:
[----:B------:R-:W2:Y:S02]  /*21b0*/  LDG.E R4, desc[UR36][R4.64] ;  /* 0x0000002404047981 */ /* 0x000ea4000c1e1900 */
[----:B--2---:R-:W-:-:S04]  /*21c0*/  I2FP.F32.U32 R0, R4 ;  /* 0x0000000400007245 */ /* 0x004fc80000201000 */
[----:B------:R-:W-:-:S04]  /*21d0*/  F2FP.F16.F32.PACK_AB R0, RZ, R0 ;  /* 0x00000000ff00723e */ /* 0x000fc800000000ff */
[----:B------:R-:W-:-:S07]  /*21e0*/  PRMT R24, R0, 0x7610, R24 ;  /* 0x0000761000187816 */ /* 0x000fce0000000018 */
.L_x_18236:
[----:B------:R-:W-:-:S07]  /*21f0*/  VIADD R17, R23, 0x80 ;  /* 0x0000008017117836 */ /* 0x000fce0000000000 */
.L_x_18196:
[----:B------:R-:W-:Y:S05]  /*2200*/  BSYNC.RECONVERGENT B6 ;  /* 0x0000000000067941 */ /* 0x000fea0003800200 */
.L_x_18195:
        /* <DEDUP_REMOVED lines=27> */
.L_x_18270:
[----:B------:R-:W2:Y:S02]  /*23c0*/  LDG.E.U8 R4, desc[UR36][R4.64] ;  /* 0x0000002404047981 */ /* 0x000ea4000c1e1100 */
[----:B--2---:R-:W-:-:S04]  /*23d0*/  I2FP.F32.U32 R0, R4 ;  /* 0x0000000400007245 */ /* 0x004fc80000201000 */
[----:B------:R-:W-:-:S04]  /*23e0*/  F2FP.F16.F32.PACK_AB R0, RZ, R0 ;  /* 0x00000000ff00723e */ /* 0x000fc800000000ff */
[----:B------:R-:W-:Y:S01]  /*23f0*/  PRMT R26, R0, 0x7610, R26 ;  /* 0x00007610001a7816 */ /* 0x000fe2000000001a */
[----:B------:R-:W-:Y:S06]  /*2400*/  BRA `(.L_x_18272) ;  /* 0x0000000c00b87947 */ /* 0x000fec0003800000 */
.L_x_18269:
        /* <DEDUP_REMOVED lines=11> */
.L_x_18274:
[----:B------:R-:W2:Y:S02]  /*24c0*/  LDG.E R4, desc[UR36][R4.64] ;  /* 0x0000002404047981 */ /* 0x000ea4000c1e1900 */
[----:B--2---:R-:W-:-:S04]  /*24d0*/  I2FP.F32.S32 R0, R4 ;  /* 0x0000000400007245 */ /* 0x004fc80000201400 */
[----:B------:R-:W-:-:S04]  /*24e0*/  F2FP.F16.F32.PACK_AB R0, RZ, R0 ;  /* 0x00000000ff00723e */ /* 0x000fc800000000ff */
[----:B------:R-:W-:Y:S01]  /*24f0*/  PRMT R26, R0, 0x7610, R26 ;  /* 0x00007610001a7816 */ /* 0x000fe2000000001a */
[----:B------:R-:W-:Y:S06]  /*2500*/  BRA `(.L_x_18272) ;  /* 0x0000000c00787947 */ /* 0x000fec0003800000 */
.L_x_18273:
[----:B------:R-:W2:Y:S02]  /*2510*/  LDG.E.U16 R4, desc[UR36][R4.64] ;  /* 0x0000002404047981 */ /* 0x000ea4000c1e1500 */
[----:B--2---:R-:W0:Y:S02]  /*2520*/  I2F.S16 R0, R4 ;  /* 0x0000000400007306 */ /* 0x004e240000101400 */
[----:B0-----:R-:W-:-:S04]  /*2530*/  F2FP.F16.F32.PACK_AB R0, RZ, R0 ;  /* 0x00000000ff00723e */ /* 0x001fc800000000ff */
[----:B------:R-:W-:Y:S01]  /*2540*/  PRMT R26, R0, 0x7610, R26 ;  /* 0x00007610001a7816 */ /* 0x000fe2000000001a */
[----:B------:R-:W-:Y:S06]  /*2550*/  BRA `(.L_x_18272) ;  /* 0x0000000c00647947 */ /* 0x000fec0003800000 */
.L_x_18268:
        /* <DEDUP_REMOVED lines=9> */
.L_x_18276:
[----:B------:R1:W5:Y:S01]  /*25f0*/  LDG.E.U16 R26, desc[UR36][R4.64] ;  /* 0x00000024041a7981 */ /* 0x000362000c1e1500 */
[----:B------:R-:W-:Y:S05]  /*2600*/  BRA `(.L_x_18272) ;  /* 0x0000000c00387947 */ /* 0x000fea0003800000 */
.L_x_18275:
        /* <DEDUP_REMOVED lines=9> */
.L_x_18278:
[----:B------:R0:W5:Y:S01]  /*26a0*/  LDG.E.U16 R26, desc[UR36][R4.64] ;  /* 0x00000024041a7981 */ /* 0x000162000c1e1500 */
[----:B------:R-:W-:Y:S05]  /*26b0*/  BRA `(.L_x_18272) ;  /* 0x0000000c000c7947 */ /* 0x000fea0003800000 */
.L_x_18277:
        /* <DEDUP_REMOVED lines=9> */
.L_x_18267:
        /* <DEDUP_REMOVED lines=14> */
.L_x_18281:
        /* <DEDUP_REMOVED lines=9> */
.L_x_18280:
        /* <DEDUP_REMOVED lines=27> */
.L_x_18283:
        /* <DEDUP_REMOVED lines=15> */
.L_x_18282:
[----:B------:R-:W2:Y:S02]  /*2b60*/  LDG.E.U16 R0, desc[UR36][R4.64] ;  /* 0x0000002404007981 */ /* 0x000ea4000c1e1500 */
[----:B--2---:R-:W-:-:S05]  /*2b70*/  IMAD.U32 R0, R0, 0x10000, RZ ;  /* 0x0001000000007824 */ /* 0x004fca00078e00ff */
[----:B------:R-:W-:-:S04]  /*2b80*/  F2FP.F16.F32.PACK_AB R0, RZ, R0 ;  /* 0x00000000ff00723e */ /* 0x000fc800000000ff */
[----:B------:R-:W-:Y:S01]  /*2b90*/  PRMT R26, R0, 0x7610, R26 ;  /* 0x00007610001a7816 */ /* 0x000fe2000000001a */
[----:B------:R-:W-:Y:S06]  /*2ba0*/  BRA `(.L_x_18272) ;  /* 0x0000000400d07947 */ /* 0x000fec0003800000 */
.L_x_18279:
        /* <DEDUP_REMOVED lines=13> */
.L_x_18286:
        /* <DEDUP_REMOVED lines=21> */
.L_x_18290:
[----:B------:R-:W-:Y:S05]  /*2dd0*/  BSYNC.RECONVERGENT B1 ;  /* 0x0000000000017941 */ /* 0x000fea0003800200 */
.L_x_18289:
[----:B------:R-:W-:Y:S01]  /*2de0*/  IMAD.SHL.U32 R0, R0, 0x100000, RZ ;  /* 0x0010000000007824 */ /* 0x000fe200078e00ff */
[----:B------:R-:W-:-:S04]  /*2df0*/  LEA R3, R3, 0x3b800000, 0x17 ;  /* 0x3b80000003037811 */ /* 0x000fc800078eb8ff */
[----:B------:R-:W-:-:S07]  /*2e00*/  LOP3.LUT R0, R3, R0, R7, 0xfe, !PT ;  /* 0x0000000003007212 */ /* 0x000fce00078efe07 */
.L_x_18288:
[----:B------:R-:W-:Y:S05]  /*2e10*/  BSYNC.RECONVERGENT B0 ;  /* 0x0000000000007941 */ /* 0x000fea0003800200 */
.L_x_18287:
[----:B------:R-:W-:-:S04]  /*2e20*/  F2FP.F16.F32.PACK_AB R0, RZ, R0 ;  /* 0x00000000ff00723e */ /* 0x000fc800000000ff */
[----:B------:R-:W-:Y:S01]  /*2e30*/  PRMT R26, R0, 0x7610, R26 ;  /* 0x00007610001a7816 */ /* 0x000fe2000000001a */
[----:B------:R-:W-:Y:S06]  /*2e40*/  BRA `(.L_x_18272) ;  /* 0x0000000400287947 */ /* 0x000fec0003800000 */
.L_x_18285:
        /* <DEDUP_REMOVED lines=21> */
.L_x_18294:
[----:B------:R-:W-:Y:S05]  /*2fa0*/  BSYNC.RECONVERGENT B1 ;  /* 0x0000000000017941 */ /* 0x000fea0003800200 */
.L_x_18293:
[----:B------:R-:W-:Y:S01]  /*2fb0*/  IMAD.SHL.U32 R0, R0, 0x200000, RZ ;  /* 0x0020000000007824 */ /* 0x000fe200078e00ff */
[----:B------:R-:W-:-:S04]  /*2fc0*/  LEA R3, R3, 0x37800000, 0x17 ;  /* 0x3780000003037811 */ /* 0x000fc800078eb8ff */
[----:B------:R-:W-:-:S07]  /*2fd0*/  LOP3.LUT R0, R3, R0, R7, 0xfe, !PT ;  /* 0x0000000003007212 */ /* 0x000fce00078efe07 */
.L_x_18292:
[----:B------:R-:W-:Y:S05]  /*2fe0*/  BSYNC.RECONVERGENT B0 ;  /* 0x0000000000007941 */ /* 0x000fea0003800200 */
.L_x_18291:
[----:B------:R-:W-:-:S04]  /*2ff0*/  F2FP.F16.F32.PACK_AB R0, RZ, R0 ;  /* 0x00000000ff00723e */ /* 0x000fc800000000ff */
[----:B------:R-:W-:Y:S01]  /*3000*/  PRMT R26, R0, 0x7610, R26 ;  /* 0x00007610001a7816 */ /* 0x000fe2000000001a */
[----:B------:R-:W-:Y:S06]  /*3010*/  BRA `(.L_x_18272) ;  /* 0x0000000000b47947 */ /* 0x000fec0003800000 */
.L_x_18284:
        /* <DEDUP_REMOVED lines=14> */
.L_x_18298:
[----:B------:R-:W-:Y:S05]  /*3100*/  BSYNC.RECONVERGENT B0 ;  /* 0x0000000000007941 */ /* 0x000fea0003800200 */
.L_x_18297:
[----:B------:R-:W-:-:S04]  /*3110*/  F2FP.F16.F32.PACK_AB R0, RZ, R0 ;  /* 0x00000000ff00723e */ /* 0x000fc800000000ff */
[----:B------:R-:W-:Y:S01]  /*3120*/  PRMT R26, R0, 0x7610, R26 ;  /* 0x00007610001a7816 */ /* 0x000fe2000000001a */
[----:B------:R-:W-:Y:S06]  /*3130*/  BRA `(.L_x_18272) ;  /* 0x00000000006c7947 */ /* 0x000fec0003800000 */
.L_x_18271:
        /* <DEDUP_REMOVED lines=16> */
.L_x_18299:
[----:B------:R-:W-:Y:S01]  /*3240*/  PRMT R26, RZ, 0x7610, R26 ;  /* 0x00007610ff1a7816 */ /* 0x000fe2000000001a */
[----:B------:R-:W-:Y:S06]  /*3250*/  BRA `(.L_x_18272) ;  /* 0x0000000000247947 */ /* 0x000fec0003800000 */
.L_x_18296:
[----:B------:R-:W2:Y:S02]  /*3260*/  LDG.E.64 R4, desc[UR36][R4.64] ;  /* 0x0000002404047981 */ /* 0x000ea4000c1e1b00 */
[----:B--2---:R-:W0:Y:S02]  /*3270*/  I2F.U64 R0, R4 ;  /* 0x0000000400007312 */ /* 0x004e240000301000 */
[----:B0-----:R-:W-:-:S04]  /*3280*/  F2FP.F16.F32.PACK_AB R0, RZ, R0 ;  /* 0x00000000ff00723e */ /* 0x001fc800000000ff */
[----:B------:R-:W-:Y:S01]  /*3290*/  PRMT R26, R0, 0x7610, R26 ;  /* 0x00007610001a7816 */ /* 0x000fe2000000001a */
[----:B------:R-:W-:Y:S06]  /*32a0*/  BRA `(.L_x_18272) ;  /* 0x0000000000107947 */ /* 0x000fec0003800000 */
.L_x_18295:
[----:B------:R-:W2:Y:S02]  /*32b0*/  LDG.E R4, desc[UR36][R4.64] ;  /* 0x0000002404047981 */ /* 0x000ea4000c1e1900 */
[----:B--2---:R-:W-:-:S04]  /*32c0*/  I2FP.F32.U32 R0, R4 ;  /* 0x0000000400007245 */ /* 0x004fc80000201000 */
[----:B------:R-:W-:-:S04]  /*32d0*/  F2FP.F16.F32.PACK_AB R0, RZ, R0 ;  /* 0x00000000ff00723e */ /* 0x000fc800000000ff */
[----:B------:R-:W-:-:S07]  /*32e0*/  PRMT R26, R0, 0x7610, R26 ;  /* 0x00007610001a7816 */ /* 0x000fce000000001a */
.L_x_18272:
        /* <DEDUP_REMOVED lines=21> */
.L_x_18303:
[----:B------:R-:W2:Y:S02]  /*3440*/  LDG.E.U8 R4, desc[UR36][R4.64] ;  /* 0x0000002404047981 */ /* 0x000ea4000c1e1100 */
[----:B--2---:R-:W-:-:S04]  /*3450*/  I2FP.F32.U32 R0, R4 ;  /* 0x0000000400007245 */ /* 0x004fc80000201000 */
[----:B------:R-:W-:-:S04]  /*3460*/  F2FP.F16.F32.PACK_AB R0, RZ, R0 ;  /* 0x00000000ff00723e */ /* 0x000fc800000000ff */
[----:B------:R-:W-:Y:S01]  /*3470*/  PRMT R27, R0, 0x7610, R27 ;  /* 0x00007610001b7816 */ /* 0x000fe2000000001b */
[----:B------:R-:W-:Y:S06]  /*3480*/  BRA `(.L_x_18305) ;  /* 0x0000000c00b87947 */ /* 0x000fec0003800000 */
.L_x_18302:
        /* <DEDUP_REMOVED lines=11> */
.L_x_18307:
[----:B------:R-:W2:Y:S02]  /*3540*/  LDG.E R4, desc[UR36][R4.64] ;  /* 0x0000002404047981 */ /* 0x000ea4000c1e1900 */
[----:B--2---:R-:W-:-:S04]  /*3550*/  I2FP.F32.S32 R0, R4 ;  /* 0x0000000400007245 */ /* 0x004fc80000201400 */
[----:B------:R-:W-:-:S04]  /*3560*/  F2FP.F16.F32.PACK_AB R0, RZ, R0 ;  /* 0x00000000ff00723e */ /* 0x000fc800000000ff */
[----:B------:R-:W-:Y:S01]  /*3570*/  PRMT R27, R0, 0x7610, R27 ;  /* 0x00007610001b7816 */ /* 0x000fe2000000001b */
[----:B------:R-:W-:Y:S06]  /*3580*/  BRA `(.L_x_18305) ;  /* 0x0000000c00787947 */ /* 0x000fec0003800000 */
.L_x_18306:
[----:B------:R-:W2:Y:S02]  /*3590*/  LDG.E.U16 R4, desc[UR36][R4.64] ;  /* 0x0000002404047981 */ /* 0x000ea4000c1e1500 */
[----:B--2---:R-:W0:Y:S02]  /*35a0*/  I2F.S16 R0, R4 ;  /* 0x0000000400007306 */ /* 0x004e240000101400 */
[----:B0-----:R-:W-:-:S04]  /*35b0*/  F2FP.F16.F32.PACK_AB R0, RZ, R0 ;  /* 0x00000000ff00723e */ /* 0x001fc800000000ff */
[----:B------:R-:W-:Y:S01]  /*35c0*/  PRMT R27, R0, 0x7610, R27 ;  /* 0x00007610001b7816 */ /* 0x000fe2000000001b */
[----:B------:R-:W-:Y:S06]  /*35d0*/  BRA `(.L_x_18305) ;  /* 0x0000000c00647947 */ /* 0x000fec0003800000 */
.L_x_18301:
        /* <DEDUP_REMOVED lines=9> */
.L_x_18309:
[----:B------:R1:W5:Y:S01]  /*3670*/  LDG.E.U16 R27, desc[UR36][R4.64] ;  /* 0x00000024041b7981 */ /* 0x000362000c1e1500 */
[----:B------:R-:W-:Y:S05]  /*3680*/  BRA `(.L_x_18305) ;  /* 0x0000000c00387947 */ /* 0x000fea0003800000 */
.L_x_18308:
        /* <DEDUP_REMOVED lines=9> */
.L_x_18311:
[----:B------:R0:W5:Y:S01]  /*3720*/  LDG.E.U16 R27, desc[UR36][R4.64] ;  /* 0x00000024041b7981 */ /* 0x000162000c1e1500 */
[----:B------:R-:W-:Y:S05]  /*3730*/  BRA `(.L_x_18305) ;  /* 0x0000000c000c7947 */ /* 0x000fea0003800000 */
.L_x_18310:
        /* <DEDUP_REMOVED lines=9> */
.L_x_18300:
        /* <DEDUP_REMOVED lines=14> */
.L_x_18314:
        /* <DEDUP_REMOVED lines=9> */
.L_x_18313:
        /* <DEDUP_REMOVED lines=27> */
.L_x_18316:
        /* <DEDUP_REMOVED lines=15> */
.L_x_18315:
[----:B------:R-:W2:Y:S02]  /*3be0*/  LDG.E.U16 R0, desc[UR36][R4.64] ;  /* 0x0000002404007981 */ /* 0x000ea4000c1e1500 */
[----:B--2---:R-:W-:-:S05]  /*3bf0*/  IMAD.U32 R0, R0, 0x10000, RZ ;  /* 0x0001000000007824 */ /* 0x004fca00078e00ff */
[----:B------:R-:W-:-:S04]  /*3c00*/  F2FP.F16.F32.PACK_AB R0, RZ, R0 ;  /* 0x00000000ff00723e */ /* 0x000fc800000000ff */
[----:B------:R-:W-:Y:S01]  /*3c10*/  PRMT R27, R0, 0x7610, R27 ;  /* 0x00007610001b7816 */ /* 0x000fe2000000001b */
[----:B------:R-:W-:Y:S06]  /*3c20*/  BRA `(.L_x_18305) ;  /* 0x0000000400d07947 */ /* 0x000fec0003800000 */
.L_x_18312:
        /* <DEDUP_REMOVED lines=13> */
.L_x_18319:
        /* <DEDUP_REMOVED lines=21> */
.L_x_18323:
[----:B------:R-:W-:Y:S05]  /*3e50*/  BSYNC.RECONVERGENT B1 ;  /* 0x0000000000017941 */ /* 0x000fea0003800200 */
.L_x_18322:
[----:B------:R-:W-:Y:S01]  /*3e60*/  IMAD.SHL.U32 R0, R0, 0x100000, RZ ;  /* 0x0010000000007824 */ /* 0x000fe200078e00ff */
[----:B------:R-:W-:-:S04]  /*3e70*/  LEA R3, R3, 0x3b800000, 0x17 ;  /* 0x3b80000003037811 */ /* 0x000fc800078eb8ff */
[----:B------:R-:W-:-:S07]  /*3e80*/  LOP3.LUT R0, R3, R0, R7, 0xfe, !PT ;  /* 0x0000000003007212 */ /* 0x000fce00078efe07 */
.L_x_18321:
[----:B------:R-:W-:Y:S05]  /*3e90*/  BSYNC.RECONVERGENT B0 ;  /* 0x0000000000007941 */ /* 0x000fea0003800200 */
.L_x_18320:
[----:B------:R-:W-:-:S04]  /*3ea0*/  F2FP.F16.F32.PACK_AB R0, RZ, R0 ;  /* 0x00000000ff00723e */ /* 0x000fc800000000ff */
[----:B------:R-:W-:Y:S01]  /*3eb0*/  PRMT R27, R0, 0x7610, R27 ;  /* 0x00007610001b7816 */ /* 0x000fe2000000001b */
[----:B------:R-:W-:Y:S06]  /*3ec0*/  BRA `(.L_x_18305) ;  /* 0x0000000400287947 */ /* 0x000fec0003800000 */
.L_x_18318:
        /* <DEDUP_REMOVED lines=21> */
.L_x_18327:
[----:B------:R-:W-:Y:S05]  /*4020*/  BSYNC.RECONVERGENT B1 ;  /* 0x0000000000017941 */ /* 0x000fea0003800200 */
.L_x_18326:
[----:B------:R-:W-:Y:S01]  /*4030*/  IMAD.SHL.U32 R0, R0, 0x200000, RZ ;  /* 0x0020000000007824 */ /* 0x000fe200078e00ff */
[----:B------:R-:W-:-:S04]  /*4040*/  LEA R3, R3, 0x37800000, 0x17 ;  /* 0x3780000003037811 */ /* 0x000fc800078eb8ff */
[----:B------:R-:W-:-:S07]  /*4050*/  LOP3.LUT R0, R3, R0, R7, 0xfe, !PT ;  /* 0x0000000003007212 */ /* 0x000fce00078efe07 */
.L_x_18325:
[----:B------:R-:W-:Y:S05]  /*4060*/  BSYNC.RECONVERGENT B0 ;  /* 0x0000000000007941 */ /* 0x000fea0003800200 */
.L_x_18324:
[----:B------:R-:W-:-:S04]  /*4070*/  F2FP.F16.F32.PACK_AB R0, RZ, R0 ;  /* 0x00000000ff00723e */ /* 0x000fc800000000ff */
[----:B------:R-:W-:Y:S01]  /*4080*/  PRMT R27, R0, 0x7610, R27 ;  /* 0x00007610001b7816 */ /* 0x000fe2000000001b */
[----:B------:R-:W-:Y:S06]  /*4090*/  BRA `(.L_x_18305) ;  /* 0x0000000000b47947 */ /* 0x000fec0003800000 */
.L_x_18317:
        /* <DEDUP_REMOVED lines=14> */
.L_x_18331:
[----:B------:R-:W-:Y:S05]  /*4180*/  BSYNC.RECONVERGENT B0 ;  /* 0x0000000000007941 */ /* 0x000fea0003800200 */
.L_x_18330:
[----:B------:R-:W-:-:S04]  /*4190*/  F2FP.F16.F32.PACK_AB R0, RZ, R0 ;  /* 0x00000000ff00723e */ /* 0x000fc800000000ff */
[----:B------:R-:W-:Y:S01]  /*41a0*/  PRMT R27, R0, 0x7610, R27 ;  /* 0x00007610001b7816 */ /* 0x000fe2000000001b */
[----:B------:R-:W-:Y:S06]  /*41b0*/  BRA `(.L_x_18305) ;  /* 0x00000000006c7947 */ /* 0x000fec0003800000 */
.L_x_18304:
        /* <DEDUP_REMOVED lines=16> */
.L_x_18332:
[----:B------:R-:W-:Y:S01]  /*42c0*/  PRMT R27, RZ, 0x7610, R27 ;  /* 0x00007610ff1b7816 */ /* 0x000fe2000000001b */
[----:B------:R-:W-:Y:S06]  /*42d0*/  BRA `(.L_x_18305) ;  /* 0x0000000000247947 */ /* 0x000fec0003800000 */
.L_x_18329:
[----:B------:R-:W2:Y:S02]  /*42e0*/  LDG.E.64 R4, desc[UR36][R4.64] ;  /* 0x0000002404047981 */ /* 0x000ea4000c1e1b00 */
[----:B--2---:R-:W0:Y:S02]  /*42f0*/  I2F.U64 R0, R4 ;  /* 0x0000000400007312 */ /* 0x004e240000301000 */
[----:B0-----:R-:W-:-:S04]  /*4300*/  F2FP.F16.F32.PACK_AB R0, RZ, R0 ;  /* 0x00000000ff00723e */ /* 0x001fc800000000ff */
[----:B------:R-:W-:Y:S01]  /*4310*/  PRMT R27, R0, 0x7610, R27 ;  /* 0x00007610001b7816 */ /* 0x000fe2000000001b */
[----:B------:R-:W-:Y:S06]  /*4320*/  BRA `(.L_x_18305) ;  /* 0x0000000000107947 */ /* 0x000fec0003800000 */
.L_x_18328:
[----:B------:R-:W2:Y:S02]  /*4330*/  LDG.E R4, desc[UR36][R4.64] ;  /* 0x0000002404047981 */ /* 0x000ea4000c1e1900 */
[----:B--2---:R-:W-:-:S04]  /*4340*/  I2FP.F32.U32 R0, R4 ;  /* 0x0000000400007245 */ /* 0x004fc80000201000 */
[----:B------:R-:W-:-:S04]  /*4350*/  F2FP.F16.F32.PACK_AB R0, RZ, R0 ;  /* 0x00000000ff00723e */ /* 0x000fc800000000ff */
[----:B------:R-:W-:-:S07]  /*4360*/  PRMT R27, R0, 0x7610, R27 ;  /* 0x00007610001b7816 */ /* 0x000fce000000001b */
.L_x_18305:
[----:B------:R-:W-:-:S07]  /*4370*/  VIADD R17, R17, 0x80 ;  /* 0x0000008011117836 */ /* 0x000fce0000000000 */
.L_x_18266:
[----:B------:R-:W-:Y:S05]  /*4380*/  BSYNC.RECONVERGENT B6 ;  /* 0x0000000000067941 */ /* 0x000fea0003800200 */
.L_x_18265:
        /* <DEDUP_REMOVED lines=27> */
.L_x_18338:
[----:B------:R-:W2:Y:S02]  /*4540*/  LDG.E.U8 R4, desc[UR36][R4.64] ;  /* 0x0000002404047981 */ /* 0x000ea4000c1e1100 */
[----:B--2---:R-:W-:-:S04]  /*4550*/  I2FP.F32.U32 R0, R4 ;  /* 0x0000000400007245 */ /* 0x004fc80000201000 */
[----:B------:R-:W-:-:S04]  /*4560*/  F2FP.F16.F32.PACK_AB R0, RZ, R0 ;  /* 0x00000000ff00723e */ /* 0x000fc800000000ff */
[----:B------:R-:W-:Y:S01]  /*4570*/  PRMT R18, R0, 0x7610, R18 ;  /* 0x0000761000127816 */ /* 0x000fe20000000012 */
[----:B------:R-:W-:Y:S06]  /*4580*/  BRA `(.L_x_18340) ;  /* 0x0000000c00b87947 */ /* 0x000fec0003800000 */
.L_x_18337:
        /* <DEDUP_REMOVED lines=11> */
.L_x_18342:
[----:B------:R-:W2:Y:S02]  /*4640*/  LDG.E R4, desc[UR36][R4.64] ;  /* 0x0000002404047981 */ /* 0x000ea4000c1e1900 */
[----:B--2---:R-:W-:-:S04]  /*4650*/  I2FP.F32.S32 R0, R4 ;  /* 0x0000000400007245 */ /* 0x004fc80000201400 */
[----:B------:R-:W-:-:S04]  /*4660*/  F2FP.F16.F32.PACK_AB R0, RZ, R0 ;  /* 0x00000000ff00723e */ /* 0x000fc800000000ff */
[----:B------:R-:W-:Y:S01]  /*4670*/  PRMT R18, R0, 0x7610, R18 ;  /* 0x0000761000127816 */ /* 0x000fe20000000012 */
[----:B------:R-:W-:Y:S06]  /*4680*/  BRA `(.L_x_18340) ;  /* 0x0000000c00787947 */ /* 0x000fec0003800000 */
.L_x_18341:
[----:B------:R-:W2:Y:S02]  /*4690*/  LDG.E.U16 R4, desc[UR36][R4.64] ;  /* 0x0000002404047981 */ /* 0x000ea4000c1e1500 */
[----:B--2---:R-:W0:Y:S02]  /*46a0*/  I2F.S16 R0, R4 ;  /* 0x0000000400007306 */ /* 0x004e240000101400 */
[----:B0-----:R-:W-:-:S04]  /*46b0*/  F2FP.F16.F32.PACK_AB R0, RZ, R0 ;  /* 0x00000000ff00723e */ /* 0x001fc800000000ff */
[----:B------:R-:W-:Y:S01]  /*46c0*/  PRMT R18, R0, 0x7610, R18 ;  /* 0x0000761000127816 */ /* 0x000fe20000000012 */
[----:B------:R-:W-:Y:S06]  /*46d0*/  BRA `(.L_x_18340) ;  /* 0x0000000c00647947 */ /* 0x000fec0003800000 */
.L_x_18336:
        /* <DEDUP_REMOVED lines=9> */
.L_x_18344:
[----:B------:R1:W5:Y:S01]  /*4770*/  LDG.E.U16 R18, desc[UR36][R4.64] ;  /* 0x0000002404127981 */ /* 0x000362000c1e1500 */
[----:B------:R-:W-:Y:S05]  /*4780*/  BRA `(.L_x_18340) ;  /* 0x0000000c00387947 */ /* 0x000fea0003800000 */
.L_x_18343:
        /* <DEDUP_REMOVED lines=9> */
.L_x_18346:
[----:B------:R0:W5:Y:S01]  /*4820*/  LDG.E.U16 R18, desc[UR36][R4.64] ;  /* 0x0000002404127981 */ /* 0x000162000c1e1500 */
[----:B------:R-:W-:Y:S05]  /*4830*/  BRA `(.L_x_18340) ;  /* 0x0000000c000c7947 */ /* 0x000fea0003800000 */
.L_x_18345:
        /* <DEDUP_REMOVED lines=9> */
.L_x_18335:
        /* <DEDUP_REMOVED lines=14> */
.L_x_18349:
        /* <DEDUP_REMOVED lines=9> */
.L_x_18348:
        /* <DEDUP_REMOVED lines=27> */
.L_x_18351:
        /* <DEDUP_REMOVED lines=15> */
.L_x_18350:
[----:B------:R-:W2:Y:S02]  /*4ce0*/  LDG.E.U16 R0, desc[UR36][R4.64] ;  /* 0x0000002404007981 */ /* 0x000ea4000c1e1500 */
[----:B--2---:R-:W-:-:S05]  /*4cf0*/  IMAD.U32 R0, R0, 0x10000, RZ ;  /* 0x0001000000007824 */ /* 0x004fca00078e00ff */
[----:B------:R-:W-:-:S04]  /*4d00*/  F2FP.F16.F32.PACK_AB R0, RZ, R0 ;  /* 0x00000000ff00723e */ /* 0x000fc800000000ff */
[----:B------:R-:W-:Y:S01]  /*4d10*/  PRMT R18, R0, 0x7610, R18 ;  /* 0x0000761000127816 */ /* 0x000fe20000000012 */
[----:B------:R-:W-:Y:S06]  /*4d20*/  BRA `(.L_x_18340) ;  /* 0x0000000400d07947 */ /* 0x000fec0003800000 */
.L_x_18347:
        /* <DEDUP_REMOVED lines=13> */
.L_x_18354:
        /* <DEDUP_REMOVED lines=21> */
.L_x_18358:
[----:B------:R-:W-:Y:S05]  /*4f50*/  BSYNC.RECONVERGENT B1 ;  /* 0x0000000000017941 */ /* 0x000fea0003800200 */
.L_x_18357:
[----:B------:R-:W-:Y:S01]  /*4f60*/  IMAD.SHL.U32 R0, R0, 0x100000, RZ ;  /* 0x0010000000007824 */ /* 0x000fe200078e00ff */
[----:B------:R-:W-:-:S04]  /*4f70*/  LEA R3, R3, 0x3b800000, 0x17 ;  /* 0x3b80000003037811 */ /* 0x000fc800078eb8ff */
[----:B------:R-:W-:-:S07]  /*4f80*/  LOP3.LUT R0, R3, R0, R7, 0xfe, !PT ;  /* 0x0000000003007212 */ /* 0x000fce00078efe07 */
.L_x_18356:
[----:B------:R-:W-:Y:S05]  /*4f90*/  BSYNC.RECONVERGENT B0 ;  /* 0x0000000000007941 */ /* 0x000fea0003800200 */
.L_x_18355:
[----:B------:R-:W-:-:S04]  /*4fa0*/  F2FP.F16.F32.PACK_AB R0, RZ, R0 ;  /* 0x00000000ff00723e */ /* 0x000fc800000000ff */
[----:B------:R-:W-:Y:S01]  /*4fb0*/  PRMT R18, R0, 0x7610, R18 ;  /* 0x0000761000127816 */ /* 0x000fe20000000012 */
[----:B------:R-:W-:Y:S06]  /*4fc0*/  BRA `(.L_x_18340) ;  /* 0x0000000400287947 */ /* 0x000fec0003800000 */
.L_x_18353:
        /* <DEDUP_REMOVED lines=21> */
.L_x_18362:
[----:B------:R-:W-:Y:S05]  /*5120*/  BSYNC.RECONVERGENT B1 ;  /* 0x0000000000017941 */ /* 0x000fea0003800200 */
.L_x_18361:
[----:B------:R-:W-:Y:S01]  /*5130*/  IMAD.SHL.U32 R0, R0, 0x200000, RZ ;  /* 0x0020000000007824 */ /* 0x000fe200078e00ff */
[----:B------:R-:W-:-:S04]  /*5140*/  LEA R3, R3, 0x37800000, 0x17 ;  /* 0x3780000003037811 */ /* 0x000fc800078eb8ff */
[----:B------:R-:W-:-:S07]  /*5150*/  LOP3.LUT R0, R3, R0, R7, 0xfe, !PT ;  /* 0x0000000003007212 */ /* 0x000fce00078efe07 */
.L_x_18360:
[----:B------:R-:W-:Y:S05]  /*5160*/  BSYNC.RECONVERGENT B0 ;  /* 0x0000000000007941 */ /* 0x000fea0003800200 */
.L_x_18359:
[----:B------:R-:W-:-:S04]  /*5170*/  F2FP.F16.F32.PACK_AB R0, RZ, R0 ;  /* 0x00000000ff00723e */ /* 0x000fc800000000ff */
[----:B------:R-:W-:Y:S01]  /*5180*/  PRMT R18, R0, 0x7610, R18 ;  /* 0x0000761000127816 */ /* 0x000fe20000000012 */
[----:B------:R-:W-:Y:S06]  /*5190*/  BRA `(.L_x_18340) ;  /* 0x0000000000b47947 */ /* 0x000fec0003800000 */
.L_x_18352:
        /* <DEDUP_REMOVED lines=14> */
.L_x_18366:
[----:B------:R-:W-:Y:S05]  /*5280*/  BSYNC.RECONVERGENT B0 ;  /* 0x0000000000007941 */ /* 0x000fea0003800200 */
.L_x_18365:
[----:B------:R-:W-:-:S04]  /*5290*/  F2FP.F16.F32.PACK_AB R0, RZ, R0 ;  /* 0x00000000ff00723e */ /* 0x000fc800000000ff */
[----:B------:R-:W-:Y:S01]  /*52a0*/  PRMT R18, R0, 0x7610, R18 ;  /* 0x0000761000127816 */ /* 0x000fe20000000012 */
[----:B------:R-:W-:Y:S06]  /*52b0*/  BRA `(.L_x_18340) ;  /* 0x00000000006c7947 */ /* 0x000fec0003800000 */
.L_x_18339:
        /* <DEDUP_REMOVED lines=16> */
.L_x_18367:
[----:B------:R-:W-:Y:S01]  /*53c0*/  PRMT R18, RZ, 0x7610, R18 ;  /* 0x00007610ff127816 */ /* 0x000fe20000000012 */
[----:B------:R-:W-:Y:S06]  /*53d0*/  BRA `(.L_x_18340) ;  /* 0x0000000000247947 */ /* 0x000fec0003800000 */
.L_x_18364:
[----:B------:R-:W2:Y:S02]  /*53e0*/  LDG.E.64 R4, desc[UR36][R4.64] ;  /* 0x0000002404047981 */ /* 0x000ea4000c1e1b00 */
[----:B--2---:R-:W0:Y:S02]  /*53f0*/  I2F.U64 R0, R4 ;  /* 0x0000000400007312 */ /* 0x004e240000301000 */
[----:B0-----:R-:W-:-:S04]  /*5400*/  F2FP.F16.F32.PACK_AB R0, RZ, R0 ;  /* 0x00000000ff00723e */ /* 0x001fc800000000ff */
[----:B------:R-:W-:Y:S01]  /*5410*/  PRMT R18, R0, 0x7610, R18 ;  /* 0x0000761000127816 */ /* 0x000fe20000000012 */
[----:B------:R-:W-:Y:S06]  /*5420*/  BRA `(.L_x_18340) ;  /* 0x0000000000107947 */ /* 0x000fec0003800000 */
.L_x_18363:
[----:B------:R-:W2:Y:S02]  /*5430*/  LDG.E R4, desc[UR36][R4.64] ;  /* 0x0000002404047981 */ /* 0x000ea4000c1e1900 */
[----:B--2---:R-:W-:-:S04]  /*5440*/  I2FP.F32.U32 R0, R4 ;  /* 0x0000000400007245 */ /* 0x004fc80000201000 */
[----:B------:R-:W-:-:S04]  /*5450*/  F2FP.F16.F32.PACK_AB R0, RZ, R0 ;  /* 0x00000000ff00723e */ /* 0x000fc800000000ff */
[----:B------:R-:W-:-:S07]  /*5460*/  PRMT R18, R0, 0x7610, R18 ;  /* 0x0000761000127816 */ /* 0x000fce0000000012 */
.L_x_18340:
        /* <DEDUP_REMOVED lines=22> */
.L_x_18371:
[----:B------:R-:W2:Y:S02]  /*55d0*/  LDG.E.U8 R4, desc[UR36][R4.64] ;  /* 0x0000002404047981 */ /* 0x000ea4000c1e1100 */
[----:B--2---:R-:W-:-:S04]  /*55e0*/  I2FP.F32.U32 R0, R4 ;  /* 0x0000000400007245 */ /* 0x004fc80000201000 */
[----:B------:R-:W-:-:S04]  /*55f0*/  F2FP.F16.F32.PACK_AB R0, RZ, R0 ;  /* 0x00000000ff00723e */ /* 0x000fc800000000ff */
[----:B------:R-:W-:Y:S01]  /*5600*/  PRMT R25, R0, 0x7610, R25 ;  /* 0x0000761000197816 */ /* 0x000fe20000000019 */
[----:B------:R-:W-:Y:S06]  /*5610*/  BRA `(.L_x_18373) ;  /* 0x0000000c00b87947 */ /* 0x000fec0003800000 */
.L_x_18370:
        /* <DEDUP_REMOVED lines=11> */
.L_x_18375:
[----:B------:R-:W2:Y:S02]  /*56d0*/  LDG.E R4, desc[UR36][R4.64] ;  /* 0x0000002404047981 */ /* 0x000ea4000c1e1900 */
[----:B--2---:R-:W-:-:S04]  /*56e0*/  I2FP.F32.S32 R0, R4 ;  /* 0x0000000400007245 */ /* 0x004fc80000201400 */
[----:B------:R-:W-:-:S04]  /*56f0*/  F2FP.F16.F32.PACK_AB R0, RZ, R0 ;  /* 0x00000000ff00723e */ /* 0x000fc800000000ff */
[----:B------:R-:W-:Y:S01]  /*5700*/  PRMT R25, R0, 0x7610, R25 ;  /* 0x0000761000197816 */ /* 0x000fe20000000019 */
[----:B------:R-:W-:Y:S06]  /*5710*/  BRA `(.L_x_18373) ;  /* 0x0000000c00787947 */ /* 0x000fec0003800000 */
.L_x_18374:
[----:B------:R-:W2:Y:S02]  /*5720*/  LDG.E.U16 R4, desc[UR36][R4.64] ;  /* 0x0000002404047981 */ /* 0x000ea4000c1e1500 */
[----:B--2---:R-:W0:Y:S02]  /*5730*/  I2F.S16 R0, R4 ;  /* 0x0000000400007306 */ /* 0x004e240000101400 */
[----:B0-----:R-:W-:-:S04]  /*5740*/  F2FP.F16.F32.PACK_AB R0, RZ, R0 ;  /* 0x00000000ff00723e */ /* 0x001fc800000000ff */
[----:B------:R-:W-:Y:S01]  /*5750*/  PRMT R25, R0, 0x7610, R25 ;  /* 0x0000761000197816 */ /* 0x000fe20000000019 */
[----:B------:R-:W-:Y:S06]  /*5760*/  BRA `(.L_x_18373) ;  /* 0x0000000c00647947 */ /* 0x000fec0003800000 */
.L_x_18369:
        /* <DEDUP_REMOVED lines=9> */
.L_x_18377:
[----:B------:R1:W5:Y:S01]  /*5800*/  LDG.E.U16 R25, desc[UR36][R4.64] ;  /* 0x0000002404197981 */ /* 0x000362000c1e1500 */
[----:B------:R-:W-:Y:S05]  /*5810*/  BRA `(.L_x_18373) ;  /* 0x0000000c00387947 */ /* 0x000fea0003800000 */
.L_x_18376:
        /* <DEDUP_REMOVED lines=9> */
.L_x_18379:
[----:B------:R0:W5:Y:S01]  /*58b0*/  LDG.E.U16 R25, desc[UR36][R4.64] ;  /* 0x0000002404197981 */ /* 0x000162000c1e1500 */
[----:B------:R-:W-:Y:S05]  /*58c0*/  BRA `(.L_x_18373) ;  /* 0x0000000c000c7947 */ /* 0x000fea0003800000 */
.L_x_18378:
        /* <DEDUP_REMOVED lines=9> */
.L_x_18368:
        /* <DEDUP_REMOVED lines=14> */
.L_x_18382:
        /* <DEDUP_REMOVED lines=9> */
.L_x_18381:
        /* <DEDUP_REMOVED lines=27> */
.L_x_18384:
        /* <DEDUP_REMOVED lines=15> */
.L_x_18383:
[----:B------:R-:W2:Y:S02]  /*5d70*/  LDG.E.U16 R0, desc[UR36][R4.64] ;  /* 0x0000002404007981 */ /* 0x000ea4000c1e1500 */
[----:B--2---:R-:W-:-:S05]  /*5d80*/  IMAD.U32 R0, R0, 0x10000, RZ ;  /* 0x0001000000007824 */ /* 0x004fca00078e00ff */
[----:B------:R-:W-:-:S04]  /*5d90*/  F2FP.F16.F32.PACK_AB R0, RZ, R0 ;  /* 0x00000000ff00723e */ /* 0x000fc800000000ff */
[----:B------:R-:W-:Y:S01]  /*5da0*/  PRMT R25, R0, 0x7610, R25 ;  /* 0x0000761000197816 */ /* 0x000fe20000000019 */
[----:B------:R-:W-:Y:S06]  /*5db0*/  BRA `(.L_x_18373) ;  /* 0x0000000400d07947 */ /* 0x000fec0003800000 */
.L_x_18380:
        /* <DEDUP_REMOVED lines=13> */
.L_x_18387:
        /* <DEDUP_REMOVED lines=21> */
.L_x_18391:
[----:B------:R-:W-:Y:S05]  /*5fe0*/  BSYNC.RECONVERGENT B1 ;  /* 0x0000000000017941 */ /* 0x000fea0003800200 */
.L_x_18390:
[----:B------:R-:W-:Y:S01]  /*5ff0*/  IMAD.SHL.U32 R0, R0, 0x100000, RZ ;  /* 0x0010000000007824 */ /* 0x000fe200078e00ff */
[----:B------:R-:W-:-:S04]  /*6000*/  LEA R3, R3, 0x3b800000, 0x17 ;  /* 0x3b80000003037811 */ /* 0x000fc800078eb8ff */
[----:B------:R-:W-:-:S07]  /*6010*/  LOP3.LUT R0, R3, R0, R7, 0xfe, !PT ;  /* 0x0000000003007212 */ /* 0x000fce00078efe07 */
.L_x_18389:
[----:B------:R-:W-:Y:S05]  /*6020*/  BSYNC.RECONVERGENT B0 ;  /* 0x0000000000007941 */ /* 0x000fea0003800200 */
.L_x_18388:
[----:B------:R-:W-:-:S04]  /*6030*/  F2FP.F16.F32.PACK_AB R0, RZ, R0 ;  /* 0x00000000ff00723e */ /* 0x000fc800000000ff */
[----:B------:R-:W-:Y:S01]  /*6040*/  PRMT R25, R0, 0x7610, R25 ;  /* 0x0000761000197816 */ /* 0x000fe20000000019 */
[----:B------:R-:W-:Y:S06]  /*6050*/  BRA `(.L_x_18373) ;  /* 0x0000000400287947 */ /* 0x000fec0003800000 */
.L_x_18386:
        /* <DEDUP_REMOVED lines=21> */
.L_x_18395:
[----:B------:R-:W-:Y:S05]  /*61b0*/  BSYNC.RECONVERGENT B1 ;  /* 0x0000000000017941 */ /* 0x000fea0003800200 */
.L_x_18394:
[----:B------:R-:W-:Y:S01]  /*61c0*/  IMAD.SHL.U32 R0, R0, 0x200000, RZ ;  /* 0x0020000000007824 */ /* 0x000fe200078e00ff */
[----:B------:R-:W-:-:S04]  /*61d0*/  LEA R3, R3, 0x37800000, 0x17 ;  /* 0x3780000003037811 */ /* 0x000fc800078eb8ff */
[----:B------:R-:W-:-:S07]  /*61e0*/  LOP3.LUT R0, R3, R0, R7, 0xfe, !PT ;  /* 0x0000000003007212 */ /* 0x000fce00078efe07 */
.L_x_18393:
[----:B------:R-:W-:Y:S05]  /*61f0*/  BSYNC.RECONVERGENT B0 ;  /* 0x0000000000007941 */ /* 0x000fea0003800200 */
.L_x_18392:
[----:B------:R-:W-:-:S04]  /*6200*/  F2FP.F16.F32.PACK_AB R0, RZ, R0 ;  /* 0x00000000ff00723e */ /* 0x000fc800000000ff */
[----:B------:R-:W-:Y:S01]  /*6210*/  PRMT R25, R0, 0x7610, R25 ;  /* 0x0000761000197816 */ /* 0x000fe20000000019 */
[----:B------:R-:W-:Y:S06]  /*6220*/  BRA `(.L_x_18373) ;  /* 0x0000000000b47947 */ /* 0x000fec0003800000 */
.L_x_18385:
        /* <DEDUP_REMOVED lines=14> */
.L_x_18399:
[----:B------:R-:W-:Y:S05]  /*6310*/  BSYNC.RECONVERGENT B0 ;  /* 0x0000000000007941 */ /* 0x000fea0003800200 */
.L_x_18398:
[----:B------:R-:W-:-:S04]  /*6320*/  F2FP.F16.F32.PACK_AB R0, RZ, R0 ;  /* 0x00000000ff00723e */ /* 0x000fc800000000ff */
[----:B------:R-:W-:Y:S01]  /*6330*/  PRMT R25, R0, 0x7610, R25 ;  /* 0x0000761000197816 */ /* 0x000fe20000000019 */
[----:B------:R-:W-:Y:S06]  /*6340*/  BRA `(.L_x_18373) ;  /* 0x00000000006c7947 */ /* 0x000fec0003800000 */
.L_x_18372:
        /* <DEDUP_REMOVED lines=16> */
.L_x_18400:
[----:B------:R-:W-:Y:S01]  /*6450*/  PRMT R25, RZ, 0x7610, R25 ;  /* 0x00007610ff197816 */ /* 0x000fe20000000019 */
[----:B------:R-:W-:Y:S06]  /*6460*/  BRA `(.L_x_18373) ;  /* 0x0000000000247947 */ /* 0x000fec0003800000 */
.L_x_18397:
[----:B------:R-:W2:Y:S02]  /*6470*/  LDG.E.64 R4, desc[UR36][R4.64] ;  /* 0x0000002404047981 */ /* 0x000ea4000c1e1b00 */
[----:B--2---:R-:W0:Y:S02]  /*6480*/  I2F.U64 R0, R4 ;  /* 0x0000000400007312 */ /* 0x004e240000301000 */
[----:B0-----:R-:W-:-:S04]  /*6490*/  F2FP.F16.F32.PACK_AB R0, RZ, R0 ;  /* 0x00000000ff00723e */ /* 0x001fc800000000ff */
[----:B------:R-:W-:Y:S01]  /*64a0*/  PRMT R25, R0, 0x7610, R25 ;  /* 0x0000761000197816 */ /* 0x000fe20000000019 */
[----:B------:R-:W-:Y:S06]  /*64b0*/  BRA `(.L_x_18373) ;  /* 0x0000000000107947 */ /* 0x000fec0003800000 */
.L_x_18396:
[----:B------:R-:W2:Y:S02]  /*64c0*/  LDG.E R4, desc[UR36][R4.64] ;  /* 0x0000002404047981 */ /* 0x000ea4000c1e1900 */
[----:B--2---:R-:W-:-:S04]  /*64d0*/  I2FP.F32.U32 R0, R4 ;  /* 0x0000000400007245 */ /* 0x004fc80000201000 */
[----:B------:R-:W-:-:S04]  /*64e0*/  F2FP.F16.F32.PACK_AB R0, RZ, R0 ;  /* 0x00000000ff00723e */ /* 0x000fc800000000ff */
[----:B------:R-:W-:-:S07]  /*64f0*/  PRMT R25, R0, 0x7610, R25 ;  /* 0x0000761000197816 */ /* 0x000fce0000000019 */
.L_x_18373:
[----:B------:R-:W-:-:S07]  /*6500*/  VIADD R17, R17, 0x80 ;  /* 0x0000008011117836 */ /* 0x000fce0000000000 */
.L_x_18334:
[----:B------:R-:W-:Y:S05]  /*6510*/  BSYNC.RECONVERGENT B6 ;  /* 0x0000000000067941 */ /* 0x000fea0003800200 */
.L_x_18333:
        /* <DEDUP_REMOVED lines=27> */
.L_x_18406:
[----:B------:R-:W2:Y:S02]  /*66d0*/  LDG.E.U8 R4, desc[UR36][R4.64] ;  /* 0x0000002404047981 */ /* 0x000ea4000c1e1100 */
[----:B--2---:R-:W-:-:S04]  /*66e0*/  I2FP.F32.U32 R0, R4 ;  /* 0x0000000400007245 */ /* 0x004fc80000201000 */
[----:B------:R-:W-:-:S04]  /*66f0*/  F2FP.F16.F32.PACK_AB R0, RZ, R0 ;  /* 0x00000000ff00723e */ /* 0x000fc800000000ff */
[----:B------:R-:W-:Y:S01]  /*6700*/  PRMT R22, R0, 0x7610, R22 ;  /* 0x0000761000167816 */ /* 0x000fe20000000016 */
[----:B------:R-:W-:Y:S06]  /*6710*/  BRA `(.L_x_18408) ;  /* 0x0000000c00b87947 */ /* 0x000fec0003800000 */
.L_x_18405:
        /* <DEDUP_REMOVED lines=11> */
.L_x_18410:
[----:B------:R-:W2:Y:S02]  /*67d0*/  LDG.E R4, desc[UR36][R4.64] ;  /* 0x0000002404047981 */ /* 0x000ea4000c1e1900 */
[----:B--2---:R-:W-:-:S04]  /*67e0*/  I2FP.F32.S32 R0, R4 ;  /* 0x0000000400007245 */ /* 0x004fc80000201400 */
[----:B------:R-:W-:-:S04]  /*67f0*/  F2FP.F16.F32.PACK_AB R0, RZ, R0 ;  /* 0x00000000ff00723e */ /* 0x000fc800000000ff */
[----:B------:R-:W-:Y:S01]  /*6800*/  PRMT R22, R0, 0x7610, R22 ;  /* 0x0000761000167816 */ /* 0x000fe20000000016 */
[----:B------:R-:W-:Y:S06]  /*6810*/  BRA `(.L_x_18408) ;  /* 0x0000000c00787947 */ /* 0x000fec0003800000 */
.L_x_18409:
[----:B------:R-:W2:Y:S02]  /*6820*/  LDG.E.U16 R4, desc[UR36][R4.64] ;  /* 0x0000002404047981 */ /* 0x000ea4000c1e1500 */
[----:B--2---:R-:W0:Y:S02]  /*6830*/  I2F.S16 R0, R4 ;  /* 0x0000000400007306 */ /* 0x004e240000101400 */
[----:B0-----:R-:W-:-:S04]  /*6840*/  F2FP.F16.F32.PACK_AB R0, RZ, R0 ;  /* 0x00000000ff00723e */ /* 0x001fc800000000ff */
[----:B------:R-:W-:Y:S01]  /*6850*/  PRMT R22, R0, 0x7610, R22 ;  /* 0x0000761000167816 */ /* 0x000fe20000000016 */
[----:B------:R-:W-:Y:S06]  /*6860*/  BRA `(.L_x_18408) ;  /* 0x0000000c00647947 */ /* 0x000fec0003800000 */
.L_x_18404:
        /* <DEDUP_REMOVED lines=9> */
.L_x_18412:
[----:B------:R0:W5:Y:S01]  /*6900*/  LDG.E.U16 R22, desc[UR36][R4.64] ;  /* 0x0000002404167981 */ /* 0x000162000c1e1500 */
[----:B------:R-:W-:Y:S05]  /*6910*/  BRA `(.L_x_18408) ;  /* 0x0000000c00387947 */ /* 0x000fea0003800000 */
.L_x_18411:
        /* <DEDUP_REMOVED lines=9> */
.L_x_18414:
[----:B------:R1:W5:Y:S01]  /*69b0*/  LDG.E.U16 R22, desc[UR36][R4.64] ;  /* 0x0000002404167981 */ /* 0x000362000c1e1500 */
[----:B------:R-:W-:Y:S05]  /*69c0*/  BRA `(.L_x_18408) ;  /* 0x0000000c000c7947 */ /* 0x000fea0003800000 */
.L_x_18413:
        /* <DEDUP_REMOVED lines=9> */
.L_x_18403:
        /* <DEDUP_REMOVED lines=14> */
.L_x_18417:
        /* <DEDUP_REMOVED lines=9> */
.L_x_18416:
        /* <DEDUP_REMOVED lines=27> */
.L_x_18419:
        /* <DEDUP_REMOVED lines=15> */
.L_x_18418:
[----:B------:R-:W2:Y:S02]  /*6e70*/  LDG.E.U16 R0, desc[UR36][R4.64] ;  /* 0x0000002404007981 */ /* 0x000ea4000c1e1500 */
[----:B--2---:R-:W-:-:S05]  /*6e80*/  IMAD.U32 R0, R0, 0x10000, RZ ;  /* 0x0001000000007824 */ /* 0x004fca00078e00ff */
[----:B------:R-:W-:-:S04]  /*6e90*/  F2FP.F16.F32.PACK_AB R0, RZ, R0 ;  /* 0x00000000ff00723e */ /* 0x000fc800000000ff */
[----:B------:R-:W-:Y:S01]  /*6ea0*/  PRMT R22, R0, 0x7610, R22 ;  /* 0x0000761000167816 */ /* 0x000fe20000000016 */
[----:B------:R-:W-:Y:S06]  /*6eb0*/  BRA `(.L_x_18408) ;  /* 0x0000000400d07947 */ /* 0x000fec0003800000 */
.L_x_18415:
        /* <DEDUP_REMOVED lines=13> */
.L_x_18422:
        /* <DEDUP_REMOVED lines=21> */
.L_x_18426:
[----:B------:R-:W-:Y:S05]  /*70e0*/  BSYNC.RECONVERGENT B1 ;  /* 0x0000000000017941 */ /* 0x000fea0003800200 */
.L_x_18425:
[----:B------:R-:W-:Y:S01]  /*70f0*/  IMAD.SHL.U32 R0, R0, 0x100000, RZ ;  /* 0x0010000000007824 */ /* 0x000fe200078e00ff */
[----:B------:R-:W-:-:S04]  /*7100*/  LEA R3, R3, 0x3b800000, 0x17 ;  /* 0x3b80000003037811 */ /* 0x000fc800078eb8ff */
[----:B------:R-:W-:-:S07]  /*7110*/  LOP3.LUT R0, R3, R0, R7, 0xfe, !PT ;  /* 0x0000000003007212 */ /* 0x000fce00078efe07 */
.L_x_18424:
[----:B------:R-:W-:Y:S05]  /*7120*/  BSYNC.RECONVERGENT B0 ;  /* 0x0000000000007941 */ /* 0x000fea0003800200 */
.L_x_18423:
[----:B------:R-:W-:-:S04]  /*7130*/  F2FP.F16.F32.PACK_AB R0, RZ, R0 ;  /* 0x00000000ff00723e */ /* 0x000fc800000000ff */
[----:B------:R-:W-:Y:S01]  /*7140*/  PRMT R22, R0, 0x7610, R22 ;  /* 0x0000761000167816 */ /* 0x000fe20000000016 */
[----:B------:R-:W-:Y:S06]  /*7150*/  BRA `(.L_x_18408) ;  /* 0x0000000400287947 */ /* 0x000fec0003800000 */
.L_x_18421:
        /* <DEDUP_REMOVED lines=21> */
.L_x_18430:
[----:B------:R-:W-:Y:S05]  /*72b0*/  BSYNC.RECONVERGENT B1 ;  /* 0x0000000000017941 */ /* 0x000fea0003800200 */
.L_x_18429:
[----:B------:R-:W-:Y:S01]  /*72c0*/  IMAD.SHL.U32 R0, R0, 0x200000, RZ ;  /* 0x0020000000007824 */ /* 0x000fe200078e00ff */
[----:B------:R-:W-:-:S04]  /*72d0*/  LEA R3, R3, 0x37800000, 0x17 ;  /* 0x3780000003037811 */ /* 0x000fc800078eb8ff */
[----:B------:R-:W-:-:S07]  /*72e0*/  LOP3.LUT R0, R3, R0, R7, 0xfe, !PT ;  /* 0x0000000003007212 */ /* 0x000fce00078efe07 */
.L_x_18428:
[----:B------:R-:W-:Y:S05]  /*72f0*/  BSYNC.RECONVERGENT B0 ;  /* 0x0000000000007941 */ /* 0x000fea0003800200 */
.L_x_18427:
[----:B------:R-:W-:-:S04]  /*7300*/  F2FP.F16.F32.PACK_AB R0, RZ, R0 ;  /* 0x00000000ff00723e */ /* 0x000fc800000000ff */
[----:B------:R-:W-:Y:S01]  /*7310*/  PRMT R22, R0, 0x7610, R22 ;  /* 0x0000761000167816 */ /* 0x000fe20000000016 */
[----:B------:R-:W-:Y:S06]  /*7320*/  BRA `(.L_x_18408) ;  /* 0x0000000000b47947 */ /* 0x000fec0003800000 */
.L_x_18420:
        /* <DEDUP_REMOVED lines=14> */
.L_x_18434:
[----:B------:R-:W-:Y:S05]  /*7410*/  BSYNC.RECONVERGENT B0 ;  /* 0x0000000000007941 */ /* 0x000fea0003800200 */
.L_x_18433:
[----:B------:R-:W-:-:S04]  /*7420*/  F2FP.F16.F32.PACK_AB R0, RZ, R0 ;  /* 0x00000000ff00723e */ /* 0x000fc800000000ff */
[----:B------:R-:W-:Y:S01]  /*7430*/  PRMT R22, R0, 0x7610, R22 ;  /* 0x0000761000167816 */ /* 0x000fe20000000016 */
[----:B------:R-:W-:Y:S06]  /*7440*/  BRA `(.L_x_18408) ;  /* 0x00000000006c7947 */ /* 0x000fec0003800000 */
.L_x_18407:
        /* <DEDUP_REMOVED lines=16> */
.L_x_18435:
[----:B------:R-:W-:Y:S01]  /*7550*/  PRMT R22, RZ, 0x7610, R22 ;  /* 0x00007610ff167816 */ /* 0x000fe20000000016 */
[----:B------:R-:W-:Y:S06]  /*7560*/  BRA `(.L_x_18408) ;  /* 0x0000000000247947 */ /* 0x000fec0003800000 */
.L_x_18432:
[----:B------:R-:W2:Y:S02]  /*7570*/  LDG.E.64 R4, desc[UR36][R4.64] ;  /* 0x0000002404047981 */ /* 0x000ea4000c1e1b00 */
[----:B--2---:R-:W0:Y:S02]  /*7580*/  I2F.U64 R0, R4 ;  /* 0x0000000400007312 */ /* 0x004e240000301000 */
[----:B0-----:R-:W-:-:S04]  /*7590*/  F2FP.F16.F32.PACK_AB R0, RZ, R0 ;  /* 0x00000000ff00723e */ /* 0x001fc800000000ff */
[----:B------:R-:W-:Y:S01]  /*75a0*/  PRMT R22, R0, 0x7610, R22 ;  /* 0x0000761000167816 */ /* 0x000fe20000000016 */
[----:B------:R-:W-:Y:S06]  /*75b0*/  BRA `(.L_x_18408) ;  /* 0x0000000000107947 */ /* 0x000fec0003800000 */
.L_x_18431:
[----:B------:R-:W2:Y:S02]  /*75c0*/  LDG.E R4, desc[UR36][R4.64] ;  /* 0x0000002404047981 */ /* 0x000ea4000c1e1900 */
[----:B--2---:R-:W-:-:S04]  /*75d0*/  I2FP.F32.U32 R0, R4 ;  /* 0x0000000400007245 */ /* 0x004fc80000201000 */
[----:B------:R-:W-:-:S04]  /*75e0*/  F2FP.F16.F32.PACK_AB R0, RZ, R0 ;  /* 0x00000000ff00723e */ /* 0x000fc800000000ff */
[----:B------:R-:W-:-:S07]  /*75f0*/  PRMT R22, R0, 0x7610, R22 ;  /* 0x0000761000167816 */ /* 0x000fce0000000016 */
.L_x_18408:
        /* <DEDUP_REMOVED lines=21> */
.L_x_18439:
[----:B------:R-:W2:Y:S02]  /*7750*/  LDG.E.U8 R4, desc[UR36][R4.64] ;  /* 0x0000002404047981 */ /* 0x000ea4000c1e1100 */
[----:B--2---:R-:W-:-:S04]  /*7760*/  I2FP.F32.U32 R0, R4 ;  /* 0x0000000400007245 */ /* 0x004fc80000201000 */
[----:B------:R-:W-:Y:S01]  /*7770*/  F2FP.F16.F32.PACK_AB R0, RZ, R0 ;  /* 0x00000000ff00723e */ /* 0x000fe200000000ff */
[----:B------:R-:W-:Y:S06]  /*7780*/  BRA `(.L_x_18402) ;  /* 0x0000000c00807947 */ /* 0x000fec0003800000 */
.L_x_18438:
        /* <DEDUP_REMOVED lines=10> */
.L_x_18442:
[----:B------:R-:W2:Y:S02]  /*7830*/  LDG.E R4, desc[UR36][R4.64] ;  /* 0x0000002404047981 */ /* 0x000ea4000c1e1900 */
[----:B--2---:R-:W-:-:S04]  /*7840*/  I2FP.F32.S32 R0, R4 ;  /* 0x0000000400007245 */ /* 0x004fc80000201400 */
[----:B------:R-:W-:Y:S01]  /*7850*/  F2FP.F16.F32.PACK_AB R0, RZ, R0 ;  /* 0x00000000ff00723e */ /* 0x000fe200000000ff */
[----:B------:R-:W-:Y:S06]  /*7860*/  BRA `(.L_x_18402) ;  /* 0x0000000c00487947 */ /* 0x000fec0003800000 */
.L_x_18441:
[----:B------:R-:W2:Y:S02]  /*7870*/  LDG.E.U16 R4, desc[UR36][R4.64] ;  /* 0x0000002404047981 */ /* 0x000ea4000c1e1500 */
[----:B--2---:R-:W0:Y:S02]  /*7880*/  I2F.S16 R0, R4 ;  /* 0x0000000400007306 */ /* 0x004e240000101400 */
[----:B0-----:R-:W-:Y:S01]  /*7890*/  F2FP.F16.F32.PACK_AB R0, RZ, R0 ;  /* 0x00000000ff00723e */ /* 0x001fe200000000ff */
[----:B------:R-:W-:Y:S06]  /*78a0*/  BRA `(.L_x_18402) ;  /* 0x0000000c00387947 */ /* 0x000fec0003800000 */
.L_x_18437:
        /* <DEDUP_REMOVED lines=9> */
.L_x_18444:
[----:B------:R2:W5:Y:S01]  /*7940*/  LDG.E.U16 R0, desc[UR36][R4.64] ;  /* 0x0000002404007981 */ /* 0x000562000c1e1500 */
[----:B------:R-:W-:Y:S05]  /*7950*/  BRA `(.L_x_18402) ;  /* 0x0000000c000c7947 */ /* 0x000fea0003800000 */
.L_x_18443:
        /* <DEDUP_REMOVED lines=9> */
.L_x_18446:
[----:B------:R3:W5:Y:S01]  /*79f0*/  LDG.E.U16 R0, desc[UR36][R4.64] ;  /* 0x0000002404007981 */ /* 0x000762000c1e1500 */
[----:B------:R-:W-:Y:S05]  /*7a00*/  BRA `(.L_x_18402) ;  /* 0x0000000800e07947 */ /* 0x000fea0003800000 */
.L_x_18445:
        /* <DEDUP_REMOVED lines=8> */
.L_x_18436:
        /* <DEDUP_REMOVED lines=13> */
.L_x_18449:
        /* <DEDUP_REMOVED lines=8> */
.L_x_18448:
        /* <DEDUP_REMOVED lines=27> */
.L_x_18451:
        /* <DEDUP_REMOVED lines=14> */
.L_x_18450:
[----:B------:R-:W2:Y:S02]  /*7e70*/  LDG.E.U16 R0, desc[UR36][R4.64] ;  /* 0x0000002404007981 */ /* 0x000ea4000c1e1500 */
[----:B--2---:R-:W-:-:S05]  /*7e80*/  IMAD.U32 R0, R0, 0x10000, RZ ;  /* 0x0001000000007824 */ /* 0x004fca00078e00ff */
[----:B------:R-:W-:Y:S01]  /*7e90*/  F2FP.F16.F32.PACK_AB R0, RZ, R0 ;  /* 0x00000000ff00723e */ /* 0x000fe200000000ff */
[----:B------:R-:W-:Y:S06]  /*7ea0*/  BRA `(.L_x_18402) ;  /* 0x0000000400b87947 */ /* 0x000fec0003800000 */
.L_x_18447:
        /* <DEDUP_REMOVED lines=12> */
.L_x_18454:
        /* <DEDUP_REMOVED lines=21> */
.L_x_18458:
[----:B------:R-:W-:Y:S05]  /*80c0*/  BSYNC.RECONVERGENT B1 ;  /* 0x0000000000017941 */ /* 0x000fea0003800200 */
.L_x_18457:
[----:B------:R-:W-:Y:S01]  /*80d0*/  IMAD.SHL.U32 R0, R0, 0x100000, RZ ;  /* 0x0010000000007824 */ /* 0x000fe200078e00ff */
[----:B------:R-:W-:-:S04]  /*80e0*/  LEA R3, R3, 0x3b800000, 0x17 ;  /* 0x3b80000003037811 */ /* 0x000fc800078eb8ff */
[----:B------:R-:W-:-:S07]  /*80f0*/  LOP3.LUT R0, R3, R0, R7, 0xfe, !PT ;  /* 0x0000000003007212 */ /* 0x000fce00078efe07 */
.L_x_18456:
[----:B------:R-:W-:Y:S05]  /*8100*/  BSYNC.RECONVERGENT B0 ;  /* 0x0000000000007941 */ /* 0x000fea0003800200 */
.L_x_18455:
[----:B------:R-:W-:Y:S01]  /*8110*/  F2FP.F16.F32.PACK_AB R0, RZ, R0 ;  /* 0x00000000ff00723e */ /* 0x000fe200000000ff */
[----:B------:R-:W-:Y:S06]  /*8120*/  BRA `(.L_x_18402) ;  /* 0x0000000400187947 */ /* 0x000fec0003800000 */
.L_x_18453:
        /* <DEDUP_REMOVED lines=21> */
.L_x_18462:
[----:B------:R-:W-:Y:S05]  /*8280*/  BSYNC.RECONVERGENT B1 ;  /* 0x0000000000017941 */ /* 0x000fea0003800200 */
.L_x_18461:
[----:B------:R-:W-:Y:S01]  /*8290*/  IMAD.SHL.U32 R0, R0, 0x200000, RZ ;  /* 0x0020000000007824 */ /* 0x000fe200078e00ff */
[----:B------:R-:W-:-:S04]  /*82a0*/  LEA R3, R3, 0x37800000, 0x17 ;  /* 0x3780000003037811 */ /* 0x000fc800078eb8ff */
[----:B------:R-:W-:-:S07]  /*82b0*/  LOP3.LUT R0, R3, R0, R7, 0xfe, !PT ;  /* 0x0000000003007212 */ /* 0x000fce00078efe07 */
.L_x_18460:
[----:B------:R-:W-:Y:S05]  /*82c0*/  BSYNC.RECONVERGENT B0 ;  /* 0x0000000000007941 */ /* 0x000fea0003800200 */
.L_x_18459:
[----:B------:R-:W-:Y:S01]  /*82d0*/  F2FP.F16.F32.PACK_AB R0, RZ, R0 ;  /* 0x00000000ff00723e */ /* 0x000fe200000000ff */
[----:B------:R-:W-:Y:S06]  /*82e0*/  BRA `(.L_x_18402) ;  /* 0x0000000000a87947 */ /* 0x000fec0003800000 */
.L_x_18452:
        /* <DEDUP_REMOVED lines=14> */
.L_x_18466:
[----:B------:R-:W-:Y:S05]  /*83d0*/  BSYNC.RECONVERGENT B0 ;  /* 0x0000000000007941 */ /* 0x000fea0003800200 */
.L_x_18465:
[----:B------:R-:W-:Y:S01]  /*83e0*/  F2FP.F16.F32.PACK_AB R0, RZ, R0 ;  /* 0x00000000ff00723e */ /* 0x000fe200000000ff */
[----:B------:R-:W-:Y:S06]  /*83f0*/  BRA `(.L_x_18402) ;  /* 0x0000000000647947 */ /* 0x000fec0003800000 */
.L_x_18440:
        /* <DEDUP_REMOVED lines=16> */
.L_x_18467:
[----:B------:R-:W-:Y:S01]  /*8500*/  PRMT R0, RZ, 0x7610, R0 ;  /* 0x00007610ff007816 */ /* 0x000fe20000000000 */
[----:B------:R-:W-:Y:S06]  /*8510*/  BRA `(.L_x_18402) ;  /* 0x00000000001c7947 */ /* 0x000fec0003800000 */
.L_x_18464:
[----:B------:R-:W2:Y:S02]  /*8520*/  LDG.E.64 R4, desc[UR36][R4.64] ;  /* 0x0000002404047981 */ /* 0x000ea4000c1e1b00 */
[----:B--2---:R-:W0:Y:S02]  /*8530*/  I2F.U64 R0, R4 ;  /* 0x0000000400007312 */ /* 0x004e240000301000 */
[----:B0-----:R-:W-:Y:S01]  /*8540*/  F2FP.F16.F32.PACK_AB R0, RZ, R0 ;  /* 0x00000000ff00723e */ /* 0x001fe200000000ff */
[----:B------:R-:W-:Y:S06]  /*8550*/  BRA `(.L_x_18402) ;  /* 0x00000000000c7947 */ /* 0x000fec0003800000 */
.L_x_18463:
[----:B------:R-:W2:Y:S02]  /*8560*/  LDG.E R4, desc[UR36][R4.64] ;  /* 0x0000002404047981 */ /* 0x000ea4000c1e1900 */
[----:B--2---:R-:W-:-:S04]  /*8570*/  I2FP.F32.U32 R0, R4 ;  /* 0x0000000400007245 */ /* 0x004fc80000201000 */
[----:B------:R-:W-:-:S07]  /*8580*/  F2FP.F16.F32.PACK_AB R0, RZ, R0 ;  /* 0x00000000ff00723e */ /* 0x000fce00000000ff */
.L_x_18402:
[----:B------:R-:W-:Y:S05]  /*8590*/  BSYNC.RECONVERGENT B6 ;  /* 0x0000000000067941 */ /* 0x000fea0003800200 */
.L_x_18401:
        /* <DEDUP_REMOVED lines=10> */
[----:B-----5:R-:W-:-:S05]  /*8640*/  HADD2.F32 R28, -RZ, R28.H0_H0 ;  /* 0x2000001cff1c7230 */ /* 0x020fca0000004100 */
[----:B------:R-:W-:-:S13]  /*8650*/  FSETP.NEU.FTZ.AND P0, PT, R28, RZ, PT ;  /* 0x000000ff1c00720b */ /* 0x000fda0003f1d000 */
[----:B------:R-:W-:-:S05]  /*8660*/  @!P0 HADD2.F32 R24, -RZ, R24.H0_H0 ;  /* 0x20000018ff188230 */ /* 0x000fca0000004100 */
[----:B------:R-:W-:-:S04]  /*8670*/  FSETP.NEU.OR P0, PT, R24, RZ, P0 ;  /* 0x000000ff1800720b */ /* 0x000fc8000070d400 */
[----:B------:R-:W-:-:S09]  /*8680*/  SEL R5, RZ, 0x1, !P0 ;  /* 0x00000001ff057807 */ /* 0x000fd20004000000 */
.L_x_18469:
[----:B------:R-:W-:Y:S05]  /*8690*/  BSYNC.RECONVERGENT B0 ;  /* 0x0000000000007941 */ /* 0x000fea0003800200 */
.L_x_18468:
[----:B------:R-:W-:Y:S04]  /*86a0*/  BSSY.RECONVERGENT B0, `(.L_x_18470) ;  /* 0x0000007000007945 */ /* 0x000fe80003800200 */
[----:B------:R-:W-:Y:S05]  /*86b0*/  @P4 BRA `(.L_x_18471) ;  /* 0x0000000000144947 */ /* 0x000fea0003800000 */
[----:B-----5:R-:W-:-:S05]  /*86c0*/  HADD2.F32 R26, -RZ, R26.H0_H0 ;  /* 0x2000001aff1a7230 */ /* 0x020fca0000004100 */
[----:B------:R-:W-:-:S13]  /*86d0*/  FSETP.NEU.FTZ.AND P0, PT, R26, RZ, PT ;  /* 0x000000ff1a00720b */ /* 0x000fda0003f1d000 */
[----:B------:R-:W-:-:S05]  /*86e0*/  @!P0 HADD2.F32 R27, -RZ, R27.H0_H0 ;  /* 0x2000001bff1b8230 */ /* 0x000fca0000004100 */
[----:B------:R-:W-:-:S04]  /*86f0*/  FSETP.NEU.OR P0, PT, R27, RZ, P0 ;  /* 0x000000ff1b00720b */ /* 0x000fc8000070d400 */
[----:B------:R-:W-:-:S09]  /*8700*/  SEL R24, RZ, 0x1, !P0 ;  /* 0x00000001ff187807 */ /* 0x000fd20004000000 */
.L_x_18471:
[----:B------:R-:W-:Y:S05]  /*8710*/  BSYNC.RECONVERGENT B0 ;  /* 0x0000000000007941 */ /* 0x000fea0003800200 */
.L_x_18470:
[----:B------:R-:W-:Y:S04]  /*8720*/  BSSY.RECONVERGENT B0, `(.L_x_18472) ;  /* 0x0000007000007945 */ /* 0x000fe80003800200 */
[----:B------:R-:W-:Y:S05]  /*8730*/  @P1 BRA `(.L_x_18473) ;  /* 0x0000000000141947 */ /* 0x000fea0003800000 */
[----:B-----5:R-:W-:-:S05]  /*8740*/  HADD2.F32 R18, -RZ, R18.H0_H0 ;  /* 0x20000012ff127230 */ /* 0x020fca0000004100 */
[----:B------:R-:W-:-:S13]  /*8750*/  FSETP.NEU.FTZ.AND P0, PT, R18, RZ, PT ;  /* 0x000000ff1200720b */ /* 0x000fda0003f1d000 */
[----:B------:R-:W-:-:S05]  /*8760*/  @!P0 HADD2.F32 R25, -RZ, R25.H0_H0 ;  /* 0x20000019ff198230 */ /* 0x000fca0000004100 */
[----:B------:R-:W-:-:S04]  /*8770*/  FSETP.NEU.OR P0, PT, R25, RZ, P0 ;  /* 0x000000ff1900720b */ /* 0x000fc8000070d400 */
[----:B------:R-:W-:-:S09]  /*8780*/  SEL R18, RZ, 0x1, !P0 ;  /* 0x00000001ff127807 */ /* 0x000fd20004000000 */
.L_x_18473:
[----:B------:R-:W-:Y:S05]  /*8790*/  BSYNC.RECONVERGENT B0 ;  /* 0x0000000000007941 */ /* 0x000fea0003800200 */
.L_x_18472:
[----:B------:R-:W-:Y:S04]  /*87a0*/  BSSY.RECONVERGENT B0, `(.L_x_18474) ;  /* 0x0000007000007945 */ /* 0x000fe80003800200 */
[----:B------:R-:W-:Y:S05]  /*87b0*/  @P2 BRA `(.L_x_18475) ;  /* 0x0000000000142947 */ /* 0x000fea0003800000 */
[----:B-----5:R-:W-:-:S05]  /*87c0*/  HADD2.F32 R22, -RZ, R22.H0_H0 ;  /* 0x20000016ff167230 */ /* 0x020fca0000004100 */
[----:B------:R-:W-:-:S13]  /*87d0*/  FSETP.NEU.FTZ.AND P0, PT, R22, RZ, PT ;  /* 0x000000ff1600720b */ /* 0x000fda0003f1d000 */
[----:B------:R-:W-:-:S05]  /*87e0*/  @!P0 HADD2.F32 R0, -RZ, R0.H0_H0 ;  /* 0x20000000ff008230 */ /* 0x000fca0000004100 */
[----:B------:R-:W-:-:S04]  /*87f0*/  FSETP.NEU.OR P0, PT, R0, RZ, P0 ;  /* 0x000000ff0000720b */ /* 0x000fc8000070d400 */
[----:B------:R-:W-:-:S09]  /*8800*/  SEL R22, RZ, 0x1, !P0 ;  /* 0x00000001ff167807 */ /* 0x000fd20004000000 */
.L_x_18475:
[----:B------:R-:W-:Y:S05]  /*8810*/  BSYNC.RECONVERGENT B0 ;  /* 0x0000000000007941 */ /* 0x000fea0003800200 */
.L_x_18474:
        /* <DEDUP_REMOVED lines=23> */
.L_x_18481:
[----:B------:R0:W-:Y:S01]  /*8990*/  STG.E.U8 desc[UR36][R8.64], R5 ;  /* 0x0000000508007986 */ /* 0x0001e2000c101124 */
[----:B------:R-:W-:Y:S01]  /*89a0*/  IMAD.MOV.U32 R23, RZ, RZ, R19 ;  /* 0x000000ffff177224 */ /* 0x000fe200078e0013 */
[----:B------:R-:W-:Y:S06]  /*89b0*/  BRA `(.L_x_18477) ;  /* 0x0000000c00947947 */ /* 0x000fec0003800000 */
.L_x_18480:
        /* <DEDUP_REMOVED lines=11> */
.L_x_18484:
[----:B------:R0:W-:Y:S01]  /*8a70*/  STG.E desc[UR36][R8.64], R5 ;  /* 0x0000000508007986 */ /* 0x0001e2000c101924 */
[----:B------:R-:W-:Y:S01]  /*8a80*/  IMAD.MOV.U32 R23, RZ, RZ, R19 ;  /* 0x000000ffff177224 */ /* 0x000fe200078e0013 */
[----:B------:R-:W-:Y:S06]  /*8a90*/  BRA `(.L_x_18477) ;  /* 0x0000000c005c7947 */ /* 0x000fec0003800000 */
.L_x_18483:
[----:B------:R0:W-:Y:S01]  /*8aa0*/  STG.E.U16 desc[UR36][R8.64], R5 ;  /* 0x0000000508007986 */ /* 0x0001e2000c101524 */
[----:B------:R-:W-:Y:S01]  /*8ab0*/  IMAD.MOV.U32 R23, RZ, RZ, R19 ;  /* 0x000000ffff177224 */ /* 0x000fe200078e0013 */
[----:B------:R-:W-:Y:S06]  /*8ac0*/  BRA `(.L_x_18477) ;  /* 0x0000000c00507947 */ /* 0x000fec0003800000 */
.L_x_18479:
        /* <DEDUP_REMOVED lines=10> */
.L_x_18486:
[----:B------:R-:W0:Y:S01]  /*8b70*/  I2F.S16 R0, R5 ;  /* 0x0000000500007306 */ /* 0x000e220000101400 */
[----:B------:R-:W-:Y:S01]  /*8b80*/  IMAD.MOV.U32 R23, RZ, RZ, R19 ;  /* 0x000000ffff177224 */ /* 0x000fe200078e0013 */
[----:B0-----:R-:W-:-:S05]  /*8b90*/  F2FP.F16.F32.PACK_AB R0, RZ, R0 ;  /* 0x00000000ff00723e */ /* 0x001fca00000000ff */
[----:B------:R0:W-:Y:S01]  /*8ba0*/  STG.E.U16 desc[UR36][R8.64], R0 ;  /* 0x0000000008007986 */ /* 0x0001e2000c101524 */
[----:B------:R-:W-:Y:S05]  /*8bb0*/  BRA `(.L_x_18477) ;  /* 0x0000000c00147947 */ /* 0x000fea0003800000 */
.L_x_18485:
        /* <DEDUP_REMOVED lines=11> */
.L_x_18488:
[----:B------:R-:W0:Y:S01]  /*8c70*/  I2F.S16 R5, R5 ;  /* 0x0000000500057306 */ /* 0x000e220000101400 */
[----:B------:R-:W-:Y:S01]  /*8c80*/  IMAD.MOV.U32 R23, RZ, RZ, R19 ;  /* 0x000000ffff177224 */ /* 0x000fe200078e0013 */
[----:B0-----:R-:W-:-:S04]  /*8c90*/  F2FP.F16.F32.PACK_AB R3, RZ, R5 ;  /* 0x00000005ff03723e */ /* 0x001fc800000000ff */
[----:B------:R-:W-:-:S05]  /*8ca0*/  PRMT R3, R3, 0x5410, RZ ;  /* 0x0000541003037816 */ /* 0x000fca00000000ff */
[----:B------:R0:W-:Y:S01]  /*8cb0*/  STG.E desc[UR36][R8.64], R3 ;  /* 0x0000000308007986 */ /* 0x0001e2000c101924 */
[----:B------:R-:W-:Y:S05]  /*8cc0*/  BRA `(.L_x_18477) ;  /* 0x0000000800d07947 */ /* 0x000fea0003800000 */
.L_x_18487:
[----:B------:R-:W0:Y:S01]  /*8cd0*/  I2F.F64.S16 R4, R5 ;  /* 0x0000000500047312 */ /* 0x000e220000101c00 */
[----:B------:R-:W-:Y:S01]  /*8ce0*/  IMAD.MOV.U32 R23, RZ, RZ, R19 ;  /* 0x000000ffff177224 */ /* 0x000fe200078e0013 */
[----:B0-----:R0:W-:Y:S01]  /*8cf0*/  STG.E.64 desc[UR36][R8.64], R4 ;  /* 0x0000000408007986 */ /* 0x0011e2000c101b24 */
[----:B------:R-:W-:Y:S05]  /*8d00*/  BRA `(.L_x_18477) ;  /* 0x0000000800c07947 */ /* 0x000fea0003800000 */
.L_x_18478:
        /* <DEDUP_REMOVED lines=13> */
.L_x_18491:
[----:B------:R-:W0:Y:S01]  /*8de0*/  I2F.F64.S16 R4, R5 ;  /* 0x0000000500047312 */ /* 0x000e220000101c00 */
[----:B------:R-:W-:Y:S01]  /*8df0*/  CS2R R6, SRZ ;  /* 0x0000000000067805 */ /* 0x000fe2000001ff00 */
[----:B------:R-:W-:-:S04]  /*8e00*/  IMAD.MOV.U32 R23, RZ, RZ, R19 ;  /* 0x000000ffff177224 */ /* 0x000fc800078e0013 */
[----:B0-----:R0:W-:Y:S01]  /*8e10*/  STG.E.128 desc[UR36][R8.64], R4 ;  /* 0x0000000408007986 */ /* 0x0011e2000c101d24 */
[----:B------:R-:W-:Y:S05]  /*8e20*/  BRA `(.L_x_18477) ;  /* 0x0000000800787947 */ /* 0x000fea0003800000 */
.L_x_18490:
        /* <DEDUP_REMOVED lines=19> */
.L_x_18495:
[----:B------:R-:W-:Y:S05]  /*8f60*/  BSYNC.RECONVERGENT B0 ;  /* 0x0000000000007941 */ /* 0x000fea0003800200 */
.L_x_18494:
[----:B------:R-:W-:Y:S01]  /*8f70*/  LOP3.LUT R7, R0, 0x80, R7, 0xf8, !PT ;  /* 0x0000008000077812 */ /* 0x000fe200078ef807 */
[----:B------:R-:W-:-:S04]  /*8f80*/  IMAD.MOV.U32 R23, RZ, RZ, R19 ;  /* 0x000000ffff177224 */ /* 0x000fc800078e0013 */
[----:B------:R0:W-:Y:S01]  /*8f90*/  STG.E.U8 desc[UR36][R8.64], R7 ;  /* 0x0000000708007986 */ /* 0x0001e2000c101124 */
[----:B------:R-:W-:Y:S05]  /*8fa0*/  BRA `(.L_x_18477) ;  /* 0x0000000800187947 */ /* 0x000fea0003800000 */
.L_x_18493:
        /* <DEDUP_REMOVED lines=15> */
.L_x_18497:
[----:B------:R-:W-:Y:S05]  /*90a0*/  BSYNC.RECONVERGENT B0 ;  /* 0x0000000000007941 */ /* 0x000fea0003800200 */
.L_x_18496:
[----:B------:R-:W-:Y:S01]  /*90b0*/  LOP3.LUT R7, R0, 0x80, R7, 0xf8, !PT ;  /* 0x0000008000077812 */ /* 0x000fe200078ef807 */
[----:B------:R-:W-:-:S04]  /*90c0*/  IMAD.MOV.U32 R23, RZ, RZ, R19 ;  /* 0x000000ffff177224 */ /* 0x000fc800078e0013 */
[----:B------:R0:W-:Y:S01]  /*90d0*/  STG.E.U8 desc[UR36][R8.64], R7 ;  /* 0x0000000708007986 */ /* 0x0001e2000c101124 */
[----:B------:R-:W-:Y:S05]  /*90e0*/  BRA `(.L_x_18477) ;  /* 0x0000000400c87947 */ /* 0x000fea0003800000 */
.L_x_18492:
[----:B------:R-:W0:Y:S01]  /*90f0*/  I2F.S16 R0, R5 ;  /* 0x0000000500007306 */ /* 0x000e220000101400 */
[----:B------:R-:W-:Y:S01]  /*9100*/  IMAD.MOV.U32 R23, RZ, RZ, R19 ;  /* 0x000000ffff177224 */ /* 0x000fe200078e0013 */
[----:B0-----:R-:W-:-:S05]  /*9110*/  F2FP.BF16.F32.PACK_AB R0, RZ, R0 ;  /* 0x00000000ff00723e */ /* 0x001fca00000010ff */
[----:B------:R0:W-:Y:S01]  /*9120*/  STG.E.U16 desc[UR36][R8.64], R0 ;  /* 0x0000000008007986 */ /* 0x0001e2000c101524 */
[----:B------:R-:W-:Y:S05]  /*9130*/  BRA `(.L_x_18477) ;  /* 0x0000000400b47947 */ /* 0x000fea0003800000 */
.L_x_18489:
        /* <DEDUP_REMOVED lines=11> */
.L_x_18500:
        /* <DEDUP_REMOVED lines=13> */
.L_x_18503:
[----:B------:R-:W-:-:S04]  /*92c0*/  SHF.R.U32.HI R0, RZ, 0x14, R3 ;  /* 0x00000014ff007819 */ /* 0x000fc80000011603 */
[----:B------:R-:W-:-:S04]  /*92d0*/  LOP3.LUT R0, R0, 0x1, RZ, 0xc0, !PT ;  /* 0x0000000100007812 */ /* 0x000fc800078ec0ff */
[----:B------:R-:W-:-:S04]  /*92e0*/  IADD3 R0, PT, PT, R3, 0x487ffff, R0 ;  /* 0x0487ffff03007810 */ /* 0x000fc80007ffe000 */
[----:B------:R-:W-:-:S04]  /*92f0*/  SHF.R.U32.HI R0, RZ, 0x14, R0 ;  /* 0x00000014ff007819 */ /* 0x000fc80000011600 */
[----:B------:R-:W-:-:S07]  /*9300*/  LOP3.LUT R0, R0, 0xff, RZ, 0xc0, !PT ;  /* 0x000000ff00007812 */ /* 0x000fce00078ec0ff */
.L_x_18504:
[----:B------:R-:W-:-:S04]  /*9310*/  SHF.R.U32.HI R3, RZ, 0x18, R3 ;  /* 0x00000018ff037819 */ /* 0x000fc80000011603 */
[----:B------:R-:W-:-:S04]  /*9320*/  LOP3.LUT R0, R0, 0x80, R3, 0xf8, !PT ;  /* 0x0000008000007812 */ /* 0x000fc800078ef803 */
[----:B------:R-:W-:-:S07]  /*9330*/  PRMT R4, R0, 0x7610, R4 ;  /* 0x0000761000047816 */ /* 0x000fce0000000004 */
.L_x_18502:
[----:B------:R-:W-:Y:S05]  /*9340*/  BSYNC.RECONVERGENT B0 ;  /* 0x0000000000007941 */ /* 0x000fea0003800200 */
.L_x_18501:
[----:B------:R0:W-:Y:S01]  /*9350*/  STG.E.U8 desc[UR36][R8.64], R4 ;  /* 0x0000000408007986 */ /* 0x0001e2000c101124 */
[----:B------:R-:W-:Y:S01]  /*9360*/  IMAD.MOV.U32 R23, RZ, RZ, R19 ;  /* 0x000000ffff177224 */ /* 0x000fe200078e0013 */
[----:B------:R-:W-:Y:S06]  /*9370*/  BRA `(.L_x_18477) ;  /* 0x0000000400247947 */ /* 0x000fec0003800000 */
.L_x_18499:
        /* <DEDUP_REMOVED lines=13> */
.L_x_18507:
[----:B------:R-:W-:-:S04]  /*9450*/  SHF.R.U32.HI R0, RZ, 0x15, R3 ;  /* 0x00000015ff007819 */ /* 0x000fc80000011603 */
[----:B------:R-:W-:-:S04]  /*9460*/  LOP3.LUT R0, R0, 0x1, RZ, 0xc0, !PT ;  /* 0x0000000100007812 */ /* 0x000fc800078ec0ff */
[----:B------:R-:W-:-:S04]  /*9470*/  IADD3 R0, PT, PT, R3, 0x88fffff, R0 ;  /* 0x088fffff03007810 */ /* 0x000fc80007ffe000 */
[----:B------:R-:W-:-:S04]  /*9480*/  SHF.R.U32.HI R0, RZ, 0x15, R0 ;  /* 0x00000015ff007819 */ /* 0x000fc80000011600 */
[----:B------:R-:W-:-:S07]  /*9490*/  LOP3.LUT R0, R0, 0xff, RZ, 0xc0, !PT ;  /* 0x000000ff00007812 */ /* 0x000fce00078ec0ff */
.L_x_18508:
[----:B------:R-:W-:-:S04]  /*94a0*/  SHF.R.U32.HI R3, RZ, 0x18, R3 ;  /* 0x00000018ff037819 */ /* 0x000fc80000011603 */
[----:B------:R-:W-:-:S04]  /*94b0*/  LOP3.LUT R0, R0, 0x80, R3, 0xf8, !PT ;  /* 0x0000008000007812 */ /* 0x000fc800078ef803 */
[----:B------:R-:W-:-:S07]  /*94c0*/  PRMT R4, R0, 0x7610, R4 ;  /* 0x0000761000047816 */ /* 0x000fce0000000004 */
.L_x_18506:
[----:B------:R-:W-:Y:S05]  /*94d0*/  BSYNC.RECONVERGENT B0 ;  /* 0x0000000000007941 */ /* 0x000fea0003800200 */
.L_x_18505:
[----:B------:R3:W-:Y:S01]  /*94e0*/  STG.E.U8 desc[UR36][R8.64], R4 ;  /* 0x0000000408007986 */ /* 0x0007e2000c101124 */
[----:B------:R-:W-:Y:S01]  /*94f0*/  IMAD.MOV.U32 R23, RZ, RZ, R19 ;  /* 0x000000ffff177224 */ /* 0x000fe200078e0013 */
[----:B------:R-:W-:Y:S06]  /*9500*/  BRA `(.L_x_18477) ;  /* 0x0000000000c07947 */ /* 0x000fec0003800000 */
.L_x_18498:
[----:B------:R-:W-:-:S13]  /*9510*/  ISETP.NE.AND P0, PT, R0, 0x1c, PT ;  /* 0x0000001c0000780c */ /* 0x000fda0003f05270 */
[----:B------:R-:W-:Y:S05]  /*9520*/  @!P0 BRA `(.L_x_18509) ;  /* 0x0000000000b08947 */ /* 0x000fea0003800000 */
[----:B------:R-:W-:-:S13]  /*9530*/  ISETP.NE.AND P0, PT, R0, 0x1d, PT ;  /* 0x0000001d0000780c */ /* 0x000fda0003f05270 */
[----:B------:R-:W-:Y:S05]  /*9540*/  @!P0 BRA `(.L_x_18510) ;  /* 0x0000000000948947 */ /* 0x000fea0003800000 */
[----:B------:R-:W-:-:S13]  /*9550*/  ISETP.NE.AND P0, PT, R0, 0x2c, PT ;  /* 0x0000002c0000780c */ /* 0x000fda0003f05270 */
[----:B------:R-:W-:Y:S05]  /*9560*/  @!P0 BRA `(.L_x_18511) ;  /* 0x0000000000488947 */ /* 0x000fea0003800000 */
.L_x_18482:
        /* <DEDUP_REMOVED lines=16> */
.L_x_18512:
[----:B------:R-:W-:Y:S01]  /*9670*/  IMAD.MOV.U32 R23, RZ, RZ, R19 ;  /* 0x000000ffff177224 */ /* 0x000fe200078e0013 */
[----:B------:R-:W-:Y:S06]  /*9680*/  BRA `(.L_x_18477) ;  /* 0x0000000000607947 */ /* 0x000fec0003800000 */
.L_x_18511:
        /* <DEDUP_REMOVED lines=17> */
.L_x_18510:
[--C-:B------:R-:W-:Y:S01]  /*97a0*/  SHF.R.S32.HI R7, RZ, 0x1f, R5.reuse ;  /* 0x0000001fff077819 */ /* 0x100fe20000011405 */
[----:B------:R-:W-:Y:S02]  /*97b0*/  IMAD.MOV.U32 R6, RZ, RZ, R5 ;  /* 0x000000ffff067224 */ /* 0x000fe400078e0005 */
[----:B------:R-:W-:-:S03]  /*97c0*/  IMAD.MOV.U32 R23, RZ, RZ, R19 ;  /* 0x000000ffff177224 */ /* 0x000fc600078e0013 */
[----:B------:R1:W-:Y:S01]  /*97d0*/  STG.E.64 desc[UR36][R8.64], R6 ;  /* 0x0000000608007986 */ /* 0x0003e2000c101b24 */
[----:B------:R-:W-:Y:S05]  /*97e0*/  BRA `(.L_x_18477) ;  /* 0x0000000000087947 */ /* 0x000fea0003800000 */
.L_x_18509:
[----:B------:R0:W-:Y:S01]  /*97f0*/  STG.E desc[UR36][R8.64], R5 ;  /* 0x0000000508007986 */ /* 0x0001e2000c101924 */
[----:B------:R-:W-:-:S07]  /*9800*/  IMAD.MOV.U32 R23, RZ, RZ, R19 ;  /* 0x000000ffff177224 */ /* 0x000fce00078e0013 */
.L_x_18477:
[----:B------:R-:W-:Y:S05]  /*9810*/  BSYNC.RECONVERGENT B6 ;  /* 0x0000000000067941 */ /* 0x000fea0003800200 */
.L_x_18476:
[----:B------:R-:W-:Y:S01]  /*9820*/  ISETP.GE.AND P0, PT, R23, R16, PT ;  /* 0x000000101700720c */ /* 0x000fe20003f06270 */
[----:B------:R-:W-:-:S12]  /*9830*/  BSSY.RECONVERGENT B6, `(.L_x_18513) ;  /* 0x00001ce000067945 */ /* 0x000fd80003800200 */
[----:B------:R-:W-:Y:S05]  /*9840*/  @P0 BRA `(.L_x_18514) ;  /* 0x0000001c00300947 */ /* 0x000fea0003800000 */
[----:B------:R-:W2:Y:S01]  /*9850*/  LDCU UR4, c[0x0][0x3b4] ;  /* 0x00007680ff0477ac */ /* 0x000ea20008000800 */
[----:B0--3--:R-:W0:Y:S01]  /*9860*/  LDC.64 R4, c[0x0][0x388] ;  /* 0x0000e200ff047b82 */ /* 0x009e220000000a00 */
[----:B-----5:R-:W-:Y:S01]  /*9870*/  IMAD R0, R2, 0x200, R23 ;  /* 0x0000020002007824 */ /* 0x020fe200078e0217 */
[----:B-1--4-:R-:W-:-:S03]  /*9880*/  PRMT R6, R17, 0x9910, RZ ;  /* 0x0000991011067816 */ /* 0x012fc600000000ff */
[----:B--2---:R-:W-:Y:S02]  /*9890*/  IMAD R3, R0, UR4, RZ ;  /* 0x0000000400037c24 */ /* 0x004fe4000f8e02ff */
        /* <DEDUP_REMOVED lines=15> */
.L_x_18518:
[----:B------:R0:W-:Y:S01]  /*9990*/  STG.E.U8 desc[UR36][R4.64], R24 ;  /* 0x0000001804007986 */ /* 0x0001e2000c101124 */
[----:B------:R-:W-:Y:S05]  /*99a0*/  BRA `(.L_x_18520) ;  /* 0x0000000c00387947 */ /* 0x000fea0003800000 */
.L_x_18517:
        /* <DEDUP_REMOVED lines=9> */
.L_x_18522:
[----:B------:R0:W-:Y:S01]  /*9a40*/  STG.E desc[UR36][R4.64], R24 ;  /* 0x0000001804007986 */ /* 0x0001e2000c101924 */
[----:B------:R-:W-:Y:S05]  /*9a50*/  BRA `(.L_x_18520) ;  /* 0x0000000c000c7947 */ /* 0x000fea0003800000 */
.L_x_18521:
[----:B------:R0:W-:Y:S01]  /*9a60*/  STG.E.U16 desc[UR36][R4.64], R24 ;  /* 0x0000001804007986 */ /* 0x0001e2000c101524 */
[----:B------:R-:W-:Y:S05]  /*9a70*/  BRA `(.L_x_18520) ;  /* 0x0000000c00047947 */ /* 0x000fea0003800000 */
.L_x_18516:
        /* <DEDUP_REMOVED lines=9> */
.L_x_18524:
[----:B------:R-:W0:Y:S02]  /*9b10*/  I2F.S16 R0, R24 ;  /* 0x0000001800007306 */ /* 0x000e240000101400 */
[----:B0-----:R-:W-:-:S05]  /*9b20*/  F2FP.F16.F32.PACK_AB R0, RZ, R0 ;  /* 0x00000000ff00723e */ /* 0x001fca00000000ff */
[----:B------:R4:W-:Y:S01]  /*9b30*/  STG.E.U16 desc[UR36][R4.64], R0 ;  /* 0x0000000004007986 */ /* 0x0009e2000c101524 */
[----:B------:R-:W-:Y:S05]  /*9b40*/  BRA `(.L_x_18520) ;  /* 0x0000000800d07947 */ /* 0x000fea0003800000 */
.L_x_18523:
        /* <DEDUP_REMOVED lines=10> */
.L_x_18526:
[----:B------:R-:W0:Y:S02]  /*9bf0*/  I2F.S16 R24, R24 ;  /* 0x0000001800187306 */ /* 0x000e240000101400 */
[----:B0-----:R-:W-:-:S04]  /*9c00*/  F2FP.F16.F32.PACK_AB R3, RZ, R24 ;  /* 0x00000018ff03723e */ /* 0x001fc800000000ff */
[----:B------:R-:W-:-:S05]  /*9c10*/  PRMT R3, R3, 0x5410, RZ ;  /* 0x0000541003037816 */ /* 0x000fca00000000ff */
[----:B------:R2:W-:Y:S01]  /*9c20*/  STG.E desc[UR36][R4.64], R3 ;  /* 0x0000000304007986 */ /* 0x0005e2000c101924 */
[----:B------:R-:W-:Y:S05]  /*9c30*/  BRA `(.L_x_18520) ;  /* 0x0000000800947947 */ /* 0x000fea0003800000 */
.L_x_18525:
[----:B------:R-:W0:Y:S02]  /*9c40*/  I2F.F64.S16 R24, R24 ;  /* 0x0000001800187312 */ /* 0x000e240000101c00 */
[----:B0-----:R0:W-:Y:S01]  /*9c50*/  STG.E.64 desc[UR36][R4.64], R24 ;  /* 0x0000001804007986 */ /* 0x0011e2000c101b24 */
[----:B------:R-:W-:Y:S05]  /*9c60*/  BRA `(.L_x_18520) ;  /* 0x0000000800887947 */ /* 0x000fea0003800000 */
.L_x_18515:
        /* <DEDUP_REMOVED lines=12> */
.L_x_18530:
        /* <DEDUP_REMOVED lines=18> */
.L_x_18533:
[----:B------:R-:W-:-:S04]  /*9e50*/  SHF.R.U32.HI R3, RZ, 0x18, R7 ;  /* 0x00000018ff037819 */ /* 0x000fc80000011607 */
[----:B------:R-:W-:-:S07]  /*9e60*/  LOP3.LUT R0, R0, 0x80, R3, 0xf8, !PT ;  /* 0x0000008000007812 */ /* 0x000fce00078ef803 */
.L_x_18532:
[----:B------:R-:W-:Y:S05]  /*9e70*/  BSYNC.RECONVERGENT B0 ;  /* 0x0000000000007941 */ /* 0x000fea0003800200 */
.L_x_18531:
[----:B------:R0:W-:Y:S01]  /*9e80*/  STG.E.U8 desc[UR36][R4.64], R0 ;  /* 0x0000000004007986 */ /* 0x0001e2000c101124 */
[----:B------:R-:W-:Y:S05]  /*9e90*/  BRA `(.L_x_18520) ;  /* 0x0000000400fc7947 */ /* 0x000fea0003800000 */
.L_x_18529:
        /* <DEDUP_REMOVED lines=18> */
.L_x_18536:
[----:B------:R-:W-:-:S04]  /*9fc0*/  SHF.R.U32.HI R3, RZ, 0x18, R7 ;  /* 0x00000018ff037819 */ /* 0x000fc80000011607 */
[----:B------:R-:W-:-:S07]  /*9fd0*/  LOP3.LUT R0, R0, 0x80, R3, 0xf8, !PT ;  /* 0x0000008000007812 */ /* 0x000fce00078ef803 */
.L_x_18535:
[----:B------:R-:W-:Y:S05]  /*9fe0*/  BSYNC.RECONVERGENT B0 ;  /* 0x0000000000007941 */ /* 0x000fea0003800200 */
.L_x_18534:
[----:B------:R0:W-:Y:S01]  /*9ff0*/  STG.E.U8 desc[UR36][R4.64], R0 ;  /* 0x0000000004007986 */ /* 0x0001e2000c101124 */
[----:B------:R-:W-:Y:S05]  /*a000*/  BRA `(.L_x_18520) ;  /* 0x0000000400a07947 */ /* 0x000fea0003800000 */
.L_x_18528:
        /* <DEDUP_REMOVED lines=22> */
.L_x_18538:
[----:B------:R-:W-:-:S05]  /*a170*/  SHF.R.S32.HI R25, RZ, 0x1f, R24 ;  /* 0x0000001fff197819 */ /* 0x000fca0000011418 */
[----:B------:R0:W-:Y:S01]  /*a180*/  STG.E.64 desc[UR36][R4.64], R24 ;  /* 0x0000001804007986 */ /* 0x0001e2000c101b24 */
[----:B------:R-:W-:Y:S05]  /*a190*/  BRA `(.L_x_18520) ;  /* 0x00000004003c7947 */ /* 0x000fea0003800000 */
.L_x_18537:
[----:B------:R0:W-:Y:S01]  /*a1a0*/  STG.E desc[UR36][R4.64], R24 ;  /* 0x0000001804007986 */ /* 0x0001e2000c101924 */
[----:B------:R-:W-:Y:S05]  /*a1b0*/  BRA `(.L_x_18520) ;  /* 0x0000000400347947 */ /* 0x000fea0003800000 */
.L_x_18527:
        /* <DEDUP_REMOVED lines=10> */
.L_x_18540:
[----:B------:R-:W0:Y:S01]  /*a260*/  I2F.F64.S16 R24, R24 ;  /* 0x0000001800187312 */ /* 0x000e220000101c00 */
[----:B------:R-:W-:-:S05]  /*a270*/  CS2R R26, SRZ ;  /* 0x00000000001a7805 */ /* 0x000fca000001ff00 */
[----:B0-----:R0:W-:Y:S01]  /*a280*/  STG.E.128 desc[UR36][R4.64], R24 ;  /* 0x0000001804007986 */ /* 0x0011e2000c101d24 */
[----:B------:R-:W-:Y:S05]  /*a290*/  BRA `(.L_x_18520) ;  /* 0x0000000000fc7947 */ /* 0x000fea0003800000 */
.L_x_18539:
[----:B------:R-:W-:-:S13]  /*a2a0*/  ISETP.NE.AND P0, PT, R0, 0xf, PT ;  /* 0x0000000f0000780c */ /* 0x000fda0003f05270 */
[----:B------:R-:W-:Y:S05]  /*a2b0*/  @!P0 BRA `(.L_x_18541) ;  /* 0x0000000000e88947 */ /* 0x000fea0003800000 */
[----:B------:R-:W-:-:S13]  /*a2c0*/  ISETP.NE.AND P0, PT, R0, 0x17, PT ;  /* 0x000000170000780c */ /* 0x000fda0003f05270 */
[----:B------:R-:W-:Y:S05]  /*a2d0*/  @!P0 BRA `(.L_x_18542) ;  /* 0x0000000000908947 */ /* 0x000fea0003800000 */
[----:B------:R-:W-:-:S13]  /*a2e0*/  ISETP.NE.AND P0, PT, R0, 0x18, PT ;  /* 0x000000180000780c */ /* 0x000fda0003f05270 */
[----:B------:R-:W-:Y:S05]  /*a2f0*/  @!P0 BRA `(.L_x_18543) ;  /* 0x0000000000448947 */ /* 0x000fea0003800000 */
.L_x_18519:
        /* <DEDUP_REMOVED lines=16> */
.L_x_18544:
[----:B------:R-:W-:Y:S05]  /*a400*/  BRA `(.L_x_18520) ;  /* 0x0000000000a07947 */ /* 0x000fea0003800000 */
.L_x_18543:
        /* <DEDUP_REMOVED lines=13> */
.L_x_18546:
[----:B------:R-:W-:Y:S05]  /*a4e0*/  BSYNC.RECONVERGENT B0 ;  /* 0x0000000000007941 */ /* 0x000fea0003800200 */
.L_x_18545:
[----:B------:R-:W-:-:S05]  /*a4f0*/  LOP3.LUT R3, R0, 0x80, R3, 0xf8, !PT ;  /* 0x0000008000037812 */ /* 0x000fca00078ef803 */
[----:B------:R0:W-:Y:S01]  /*a500*/  STG.E.U8 desc[UR36][R4.64], R3 ;  /* 0x0000000304007986 */ /* 0x0001e2000c101124 */
[----:B------:R-:W-:Y:S05]  /*a510*/  BRA `(.L_x_18520) ;  /* 0x00000000005c7947 */ /* 0x000fea0003800000 */
.L_x_18542:
        /* <DEDUP_REMOVED lines=12> */
.L_x_18548:
[----:B------:R-:W-:Y:S01]  /*a5e0*/  IMAD.MOV.U32 R0, RZ, RZ, 0x7f ;  /* 0x0000007fff007424 */ /* 0x000fe200078e00ff */
[----:B------:R-:W-:-:S04]  /*a5f0*/  ISETP.GT.U32.AND P0, PT, R3, 0x7f800000, PT ;  /* 0x7f8000000300780c */ /* 0x000fc80003f04070 */
[----:B------:R-:W-:-:S09]  /*a600*/  SEL R0, R0, 0x7c, P0 ;  /* 0x0000007c00007807 */ /* 0x000fd20000000000 */
.L_x_18549:
[----:B------:R-:W-:Y:S05]  /*a610*/  BSYNC.RECONVERGENT B0 ;  /* 0x0000000000007941 */ /* 0x000fea0003800200 */
.L_x_18547:
[----:B------:R-:W-:-:S04]  /*a620*/  SHF.R.U32.HI R3, RZ, 0x18, R7 ;  /* 0x00000018ff037819 */ /* 0x000fc80000011607 */
[----:B------:R-:W-:-:S05]  /*a630*/  LOP3.LUT R3, R0, 0x80, R3, 0xf8, !PT ;  /* 0x0000008000037812 */ /* 0x000fca00078ef803 */
[----:B------:R0:W-:Y:S01]  /*a640*/  STG.E.U8 desc[UR36][R4.64], R3 ;  /* 0x0000000304007986 */ /* 0x0001e2000c101124 */
[----:B------:R-:W-:Y:S05]  /*a650*/  BRA `(.L_x_18520) ;  /* 0x00000000000c7947 */ /* 0x000fea0003800000 */
.L_x_18541:
[----:B------:R-:W0:Y:S02]  /*a660*/  I2F.S16 R0, R24 ;  /* 0x0000001800007306 */ /* 0x000e240000101400 */
[----:B0-----:R-:W-:-:S05]  /*a670*/  F2FP.BF16.F32.PACK_AB R0, RZ, R0 ;  /* 0x00000000ff00723e */ /* 0x001fca00000010ff */
[----:B------:R0:W-:Y:S02]  /*a680*/  STG.E.U16 desc[UR36][R4.64], R0 ;  /* 0x0000000004007986 */ /* 0x0001e4000c101524 */
.L_x_18520:
        /* <DEDUP_REMOVED lines=23> */
.L_x_18553:
[----:B------:R0:W-:Y:S01]  /*a800*/  STG.E.U8 desc[UR36][R8.64], R18 ;  /* 0x0000001208007986 */ /* 0x0001e2000c101124 */
[----:B------:R-:W-:Y:S05]  /*a810*/  BRA `(.L_x_18555) ;  /* 0x0000000c00387947 */ /* 0x000fea0003800000 */
.L_x_18552:
        /* <DEDUP_REMOVED lines=9> */
.L_x_18557:
[----:B------:R0:W-:Y:S01]  /*a8b0*/  STG.E desc[UR36][R8.64], R18 ;  /* 0x0000001208007986 */ /* 0x0001e2000c101924 */
[----:B------:R-:W-:Y:S05]  /*a8c0*/  BRA `(.L_x_18555) ;  /* 0x0000000c000c7947 */ /* 0x000fea0003800000 */
.L_x_18556:
[----:B------:R0:W-:Y:S01]  /*a8d0*/  STG.E.U16 desc[UR36][R8.64], R18 ;  /* 0x0000001208007986 */ /* 0x0001e2000c101524 */
[----:B------:R-:W-:Y:S05]  /*a8e0*/  BRA `(.L_x_18555) ;  /* 0x0000000c00047947 */ /* 0x000fea0003800000 */
.L_x_18551:
        /* <DEDUP_REMOVED lines=9> */
.L_x_18559:
[----:B------:R-:W0:Y:S02]  /*a980*/  I2F.S16 R0, R18 ;  /* 0x0000001200007306 */ /* 0x000e240000101400 */
[----:B0-----:R-:W-:-:S05]  /*a990*/  F2FP.F16.F32.PACK_AB R0, RZ, R0 ;  /* 0x00000000ff00723e */ /* 0x001fca00000000ff */
[----:B------:R0:W-:Y:S01]  /*a9a0*/  STG.E.U16 desc[UR36][R8.64], R0 ;  /* 0x0000000008007986 */ /* 0x0001e2000c101524 */
[----:B------:R-:W-:Y:S05]  /*a9b0*/  BRA `(.L_x_18555) ;  /* 0x0000000800d07947 */ /* 0x000fea0003800000 */
.L_x_18558:
        /* <DEDUP_REMOVED lines=10> */
.L_x_18561:
[----:B------:R-:W0:Y:S02]  /*aa60*/  I2F.S16 R18, R18 ;  /* 0x0000001200127306 */ /* 0x000e240000101400 */
[----:B0-----:R-:W-:-:S04]  /*aa70*/  F2FP.F16.F32.PACK_AB R3, RZ, R18 ;  /* 0x00000012ff03723e */ /* 0x001fc800000000ff */
[----:B------:R-:W-:-:S05]  /*aa80*/  PRMT R3, R3, 0x5410, RZ ;  /* 0x0000541003037816 */ /* 0x000fca00000000ff */
[----:B------:R3:W-:Y:S01]  /*aa90*/  STG.E desc[UR36][R8.64], R3 ;  /* 0x0000000308007986 */ /* 0x0007e2000c101924 */
[----:B------:R-:W-:Y:S05]  /*aaa0*/  BRA `(.L_x_18555) ;  /* 0x0000000800947947 */ /* 0x000fea0003800000 */
.L_x_18560:
[----:B------:R-:W0:Y:S02]  /*aab0*/  I2F.F64.S16 R18, R18 ;  /* 0x0000001200127312 */ /* 0x000e240000101c00 */
[----:B0-----:R4:W-:Y:S01]  /*aac0*/  STG.E.64 desc[UR36][R8.64], R18 ;  /* 0x0000001208007986 */ /* 0x0019e2000c101b24 */
[----:B------:R-:W-:Y:S05]  /*aad0*/  BRA `(.L_x_18555) ;  /* 0x0000000800887947 */ /* 0x000fea0003800000 */
.L_x_18550:
        /* <DEDUP_REMOVED lines=12> */
.L_x_18565:
        /* <DEDUP_REMOVED lines=17> */
.L_x_18568:
[----:B------:R-:W-:-:S04]  /*acb0*/  SHF.R.U32.HI R3, RZ, 0x18, R5 ;  /* 0x00000018ff037819 */ /* 0x000fc80000011605 */
[----:B------:R-:W-:-:S04]  /*acc0*/  LOP3.LUT R0, R0, 0x80, R3, 0xf8, !PT ;  /* 0x0000008000007812 */ /* 0x000fc800078ef803 */
[----:B------:R-:W-:-:S07]  /*acd0*/  PRMT R4, R0, 0x7610, R4 ;  /* 0x0000761000047816 */ /* 0x000fce0000000004 */
.L_x_18567:
[----:B------:R-:W-:Y:S05]  /*ace0*/  BSYNC.RECONVERGENT B0 ;  /* 0x0000000000007941 */ /* 0x000fea0003800200 */
.L_x_18566:
[----:B------:R0:W-:Y:S01]  /*acf0*/  STG.E.U8 desc[UR36][R8.64], R4 ;  /* 0x0000000408007986 */ /* 0x0001e2000c101124 */
[----:B------:R-:W-:Y:S05]  /*ad00*/  BRA `(.L_x_18555) ;  /* 0x0000000400fc7947 */ /* 0x000fea0003800000 */
.L_x_18564:
        /* <DEDUP_REMOVED lines=17> */
.L_x_18571:
[----:B------:R-:W-:-:S04]  /*ae20*/  SHF.R.U32.HI R3, RZ, 0x18, R5 ;  /* 0x00000018ff037819 */ /* 0x000fc80000011605 */
[----:B------:R-:W-:-:S04]  /*ae30*/  LOP3.LUT R0, R0, 0x80, R3, 0xf8, !PT ;  /* 0x0000008000007812 */ /* 0x000fc800078ef803 */
[----:B------:R-:W-:-:S07]  /*ae40*/  PRMT R4, R0, 0x7610, R4 ;  /* 0x0000761000047816 */ /* 0x000fce0000000004 */
.L_x_18570:
[----:B------:R-:W-:Y:S05]  /*ae50*/  BSYNC.RECONVERGENT B0 ;  /* 0x0000000000007941 */ /* 0x000fea0003800200 */
.L_x_18569:
[----:B------:R0:W-:Y:S01]  /*ae60*/  STG.E.U8 desc[UR36][R8.64], R4 ;  /* 0x0000000408007986 */ /* 0x0001e2000c101124 */
[----:B------:R-:W-:Y:S05]  /*ae70*/  BRA `(.L_x_18555) ;  /* 0x0000000400a07947 */ /* 0x000fea0003800000 */
.L_x_18563:
        /* <DEDUP_REMOVED lines=22> */
.L_x_18573:
[----:B------:R-:W-:-:S05]  /*afe0*/  SHF.R.S32.HI R19, RZ, 0x1f, R18 ;  /* 0x0000001fff137819 */ /* 0x000fca0000011412 */
[----:B------:R0:W-:Y:S01]  /*aff0*/  STG.E.64 desc[UR36][R8.64], R18 ;  /* 0x0000001208007986 */ /* 0x0001e2000c101b24 */
[----:B------:R-:W-:Y:S05]  /*b000*/  BRA `(.L_x_18555) ;  /* 0x00000004003c7947 */ /* 0x000fea0003800000 */
.L_x_18572:
[----:B------:R0:W-:Y:S01]  /*b010*/  STG.E desc[UR36][R8.64], R18 ;  /* 0x0000001208007986 */ /* 0x0001e2000c101924 */
[----:B------:R-:W-:Y:S05]  /*b020*/  BRA `(.L_x_18555) ;  /* 0x0000000400347947 */ /* 0x000fea0003800000 */
.L_x_18562:
        /* <DEDUP_REMOVED lines=10> */
.L_x_18575:
[----:B------:R-:W0:Y:S01]  /*b0d0*/  I2F.F64.S16 R4, R18 ;  /* 0x0000001200047312 */ /* 0x000e220000101c00 */
[----:B------:R-:W-:-:S05]  /*b0e0*/  CS2R R6, SRZ ;  /* 0x0000000000067805 */ /* 0x000fca000001ff00 */
[----:B0-----:R0:W-:Y:S01]  /*b0f0*/  STG.E.128 desc[UR36][R8.64], R4 ;  /* 0x0000000408007986 */ /* 0x0011e2000c101d24 */
[----:B------:R-:W-:Y:S05]  /*b100*/  BRA `(.L_x_18555) ;  /* 0x0000000000fc7947 */ /* 0x000fea0003800000 */
.L_x_18574:
[----:B------:R-:W-:-:S13]  /*b110*/  ISETP.NE.AND P0, PT, R0, 0xf, PT ;  /* 0x0000000f0000780c */ /* 0x000fda0003f05270 */
[----:B------:R-:W-:Y:S05]  /*b120*/  @!P0 BRA `(.L_x_18576) ;  /* 0x0000000000e88947 */ /* 0x000fea0003800000 */
[----:B------:R-:W-:-:S13]  /*b130*/  ISETP.NE.AND P0, PT, R0, 0x17, PT ;  /* 0x000000170000780c */ /* 0x000fda0003f05270 */
[----:B------:R-:W-:Y:S05]  /*b140*/  @!P0 BRA `(.L_x_18577) ;  /* 0x0000000000908947 */ /* 0x000fea0003800000 */
[----:B------:R-:W-:-:S13]  /*b150*/  ISETP.NE.AND P0, PT, R0, 0x18, PT ;  /* 0x000000180000780c */ /* 0x000fda0003f05270 */
[----:B------:R-:W-:Y:S05]  /*b160*/  @!P0 BRA `(.L_x_18578) ;  /* 0x0000000000448947 */ /* 0x000fea0003800000 */
.L_x_18554:
        /* <DEDUP_REMOVED lines=16> */
.L_x_18579:
[----:B------:R-:W-:Y:S05]  /*b270*/  BRA `(.L_x_18555) ;  /* 0x0000000000a07947 */ /* 0x000fea0003800000 */
.L_x_18578:
        /* <DEDUP_REMOVED lines=13> */
.L_x_18581:
[----:B------:R-:W-:Y:S05]  /*b350*/  BSYNC.RECONVERGENT B0 ;  /* 0x0000000000007941 */ /* 0x000fea0003800200 */
.L_x_18580:
[----:B------:R-:W-:-:S05]  /*b360*/  LOP3.LUT R3, R0, 0x80, R3, 0xf8, !PT ;  /* 0x0000008000037812 */ /* 0x000fca00078ef803 */
[----:B------:R0:W-:Y:S01]  /*b370*/  STG.E.U8 desc[UR36][R8.64], R3 ;  /* 0x0000000308007986 */ /* 0x0001e2000c101124 */
[----:B------:R-:W-:Y:S05]  /*b380*/  BRA `(.L_x_18555) ;  /* 0x00000000005c7947 */ /* 0x000fea0003800000 */
.L_x_18577:
        /* <DEDUP_REMOVED lines=12> */
.L_x_18583:
[----:B------:R-:W-:Y:S01]  /*b450*/  IMAD.MOV.U32 R0, RZ, RZ, 0x7f ;  /* 0x0000007fff007424 */ /* 0x000fe200078e00ff */
[----:B------:R-:W-:-:S04]  /*b460*/  ISETP.GT.U32.AND P0, PT, R3, 0x7f800000, PT ;  /* 0x7f8000000300780c */ /* 0x000fc80003f04070 */
[----:B------:R-:W-:-:S09]  /*b470*/  SEL R0, R0, 0x7c, P0 ;  /* 0x0000007c00007807 */ /* 0x000fd20000000000 */
.L_x_18584:
[----:B------:R-:W-:Y:S05]  /*b480*/  BSYNC.RECONVERGENT B0 ;  /* 0x0000000000007941 */ /* 0x000fea0003800200 */
.L_x_18582:
[----:B------:R-:W-:-:S04]  /*b490*/  SHF.R.U32.HI R3, RZ, 0x18, R5 ;  /* 0x00000018ff037819 */ /* 0x000fc80000011605 */
[----:B------:R-:W-:-:S05]  /*b4a0*/  LOP3.LUT R3, R0, 0x80, R3, 0xf8, !PT ;  /* 0x0000008000037812 */ /* 0x000fca00078ef803 */
[----:B------:R0:W-:Y:S01]  /*b4b0*/  STG.E.U8 desc[UR36][R8.64], R3 ;  /* 0x0000000308007986 */ /* 0x0001e2000c101124 */
[----:B------:R-:W-:Y:S05]  /*b4c0*/  BRA `(.L_x_18555) ;  /* 0x00000000000c7947 */ /* 0x000fea0003800000 */
.L_x_18576:
[----:B------:R-:W0:Y:S02]  /*b4d0*/  I2F.S16 R0, R18 ;  /* 0x0000001200007306 */ /* 0x000e240000101400 */
[----:B0-----:R-:W-:-:S05]  /*b4e0*/  F2FP.BF16.F32.PACK_AB R0, RZ, R0 ;  /* 0x00000000ff00723e */ /* 0x001fca00000010ff */
[----:B------:R0:W-:Y:S02]  /*b4f0*/  STG.E.U16 desc[UR36][R8.64], R0 ;  /* 0x0000000008007986 */ /* 0x0001e4000c101524 */
.L_x_18555:
[----:B------:R-:W-:-:S07]  /*b500*/  VIADD R23, R23, 0x80 ;  /* 0x0000008017177836 */ /* 0x000fce0000000000 */
.L_x_18514:
[----:B------:R-:W-:Y:S05]  /*b510*/  BSYNC.RECONVERGENT B6 ;  /* 0x0000000000067941 */ /* 0x000fea0003800200 */
.L_x_18513:
        /* <DEDUP_REMOVED lines=21> */
.L_x_18588:
[----:B------:R-:W-:Y:S01]  /*b670*/  STG.E.U8 desc[UR36][R2.64], R22 ;  /* 0x0000001602007986 */ /* 0x000fe2000c101124 */
[----:B------:R-:W-:Y:S05]  /*b680*/  EXIT ;  /* 0x000000000000794d */ /* 0x000fea0003800000 */
.L_x_18587:
        /* <DEDUP_REMOVED lines=9> */
.L_x_18591:
[----:B------:R-:W-:Y:S01]  /*b720*/  STG.E desc[UR36][R2.64], R22 ;  /* 0x0000001602007986 */ /* 0x000fe2000c101924 */
[----:B------:R-:W-:Y:S05]  /*b730*/  EXIT ;  /* 0x000000000000794d */ /* 0x000fea0003800000 */
.L_x_18590:
[----:B------:R-:W-:Y:S01]  /*b740*/  STG.E.U16 desc[UR36][R2.64], R22 ;  /* 0x0000001602007986 */ /* 0x000fe2000c101524 */
[----:B------:R-:W-:Y:S05]  /*b750*/  EXIT ;  /* 0x000000000000794d */ /* 0x000fea0003800000 */
.L_x_18586:
        /* <DEDUP_REMOVED lines=9> */
.L_x_18593:
[----:B------:R-:W0:Y:S02]  /*b7f0*/  I2F.S16 R0, R22 ;  /* 0x0000001600007306 */ /* 0x000e240000101400 */
[----:B0-----:R-:W-:-:S05]  /*b800*/  F2FP.F16.F32.PACK_AB R0, RZ, R0 ;  /* 0x00000000ff00723e */ /* 0x001fca00000000ff */
[----:B------:R-:W-:Y:S01]  /*b810*/  STG.E.U16 desc[UR36][R2.64], R0 ;  /* 0x0000000002007986 */ /* 0x000fe2000c101524 */
[----:B------:R-:W-:Y:S05]  /*b820*/  EXIT ;  /* 0x000000000000794d */ /* 0x000fea0003800000 */
.L_x_18592:
        /* <DEDUP_REMOVED lines=10> */
.L_x_18595:
[----:B------:R-:W0:Y:S02]  /*b8d0*/  I2F.S16 R22, R22 ;  /* 0x0000001600167306 */ /* 0x000e240000101400 */
[----:B0-----:R-:W-:-:S04]  /*b8e0*/  F2FP.F16.F32.PACK_AB R5, RZ, R22 ;  /* 0x00000016ff05723e */ /* 0x001fc800000000ff */
[----:B------:R-:W-:-:S05]  /*b8f0*/  PRMT R5, R5, 0x5410, RZ ;  /* 0x0000541005057816 */ /* 0x000fca00000000ff */
[----:B------:R-:W-:Y:S01]  /*b900*/  STG.E desc[UR36][R2.64], R5 ;  /* 0x0000000502007986 */ /* 0x000fe2000c101924 */
[----:B------:R-:W-:Y:S05]  /*b910*/  EXIT ;  /* 0x000000000000794d */ /* 0x000fea0003800000 */
.L_x_18594:
[----:B------:R-:W0:Y:S02]  /*b920*/  I2F.F64.S16 R22, R22 ;  /* 0x0000001600167312 */ /* 0x000e240000101c00 */
[----:B0-----:R-:W-:Y:S01]  /*b930*/  STG.E.64 desc[UR36][R2.64], R22 ;  /* 0x0000001602007986 */ /* 0x001fe2000c101b24 */
[----:B------:R-:W-:Y:S05]  /*b940*/  EXIT ;  /* 0x000000000000794d */ /* 0x000fea0003800000 */
.L_x_18585:
        /* <DEDUP_REMOVED lines=12> */
.L_x_18599:
        /* <DEDUP_REMOVED lines=18> */
.L_x_18602:
[----:B------:R-:W-:-:S04]  /*bb30*/  SHF.R.U32.HI R5, RZ, 0x18, R5 ;  /* 0x00000018ff057819 */ /* 0x000fc80000011605 */
[----:B------:R-:W-:-:S07]  /*bb40*/  LOP3.LUT R0, R0, 0x80, R5, 0xf8, !PT ;  /* 0x0000008000007812 */ /* 0x000fce00078ef805 */
.L_x_18601:
[----:B------:R-:W-:Y:S05]  /*bb50*/  BSYNC.RECONVERGENT B0 ;  /* 0x0000000000007941 */ /* 0x000fea0003800200 */
.L_x_18600:
[----:B------:R-:W-:Y:S01]  /*bb60*/  STG.E.U8 desc[UR36][R2.64], R0 ;  /* 0x0000000002007986 */ /* 0x000fe2000c101124 */
[----:B------:R-:W-:Y:S05]  /*bb70*/  EXIT ;  /* 0x000000000000794d */ /* 0x000fea0003800000 */
.L_x_18598:
        /* <DEDUP_REMOVED lines=18> */
.L_x_18605:
[----:B------:R-:W-:-:S04]  /*bca0*/  SHF.R.U32.HI R5, RZ, 0x18, R5 ;  /* 0x00000018ff057819 */ /* 0x000fc80000011605 */
[----:B------:R-:W-:-:S07]  /*bcb0*/  LOP3.LUT R0, R0, 0x80, R5, 0xf8, !PT ;  /* 0x0000008000007812 */ /* 0x000fce00078ef805 */
.L_x_18604:
[----:B------:R-:W-:Y:S05]  /*bcc0*/  BSYNC.RECONVERGENT B0 ;  /* 0x0000000000007941 */ /* 0x000fea0003800200 */
.L_x_18603:
[----:B------:R-:W-:Y:S01]  /*bcd0*/  STG.E.U8 desc[UR36][R2.64], R0 ;  /* 0x0000000002007986 */ /* 0x000fe2000c101124 */
[----:B------:R-:W-:Y:S05]  /*bce0*/  EXIT ;  /* 0x000000000000794d */ /* 0x000fea0003800000 */
.L_x_18597:
        /* <DEDUP_REMOVED lines=22> */
.L_x_18607:
[----:B------:R-:W-:-:S05]  /*be50*/  SHF.R.S32.HI R23, RZ, 0x1f, R22 ;  /* 0x0000001fff177819 */ /* 0x000fca0000011416 */
[----:B------:R-:W-:Y:S01]  /*be60*/  STG.E.64 desc[UR36][R2.64], R22 ;  /* 0x0000001602007986 */ /* 0x000fe2000c101b24 */
[----:B------:R-:W-:Y:S05]  /*be70*/  EXIT ;  /* 0x000000000000794d */ /* 0x000fea0003800000 */
.L_x_18606:
[----:B------:R-:W-:Y:S01]  /*be80*/  STG.E desc[UR36][R2.64], R22 ;  /* 0x0000001602007986 */ /* 0x000fe2000c101924 */
[----:B------:R-:W-:Y:S05]  /*be90*/  EXIT ;  /* 0x000000000000794d */ /* 0x000fea0003800000 */
.L_x_18596:
        /* <DEDUP_REMOVED lines=10> */
.L_x_18609:
[----:B------:R-:W0:Y:S01]  /*bf40*/  I2F.F64.S16 R4, R22 ;  /* 0x0000001600047312 */ /* 0x000e220000101c00 */
[----:B------:R-:W-:-:S05]  /*bf50*/  CS2R R6, SRZ ;  /* 0x0000000000067805 */ /* 0x000fca000001ff00 */
[----:B0-----:R-:W-:Y:S01]  /*bf60*/  STG.E.128 desc[UR36][R2.64], R4 ;  /* 0x0000000402007986 */ /* 0x001fe2000c101d24 */
[----:B------:R-:W-:Y:S05]  /*bf70*/  EXIT ;  /* 0x000000000000794d */ /* 0x000fea0003800000 */
.L_x_18608:
[----:B------:R-:W-:-:S13]  /*bf80*/  ISETP.NE.AND P0, PT, R0, 0xf, PT ;  /* 0x0000000f0000780c */ /* 0x000fda0003f05270 */
[----:B------:R-:W-:Y:S05]  /*bf90*/  @!P0 BRA `(.L_x_18610) ;  /* 0x0000000000e88947 */ /* 0x000fea0003800000 */
[----:B------:R-:W-:-:S13]  /*bfa0*/  ISETP.NE.AND P0, PT, R0, 0x17, PT ;  /* 0x000000170000780c */ /* 0x000fda0003f05270 */
[----:B------:R-:W-:Y:S05]  /*bfb0*/  @!P0 BRA `(.L_x_18611) ;  /* 0x0000000000908947 */ /* 0x000fea0003800000 */
[----:B------:R-:W-:-:S13]  /*bfc0*/  ISETP.NE.AND P0, PT, R0, 0x18, PT ;  /* 0x000000180000780c */ /* 0x000fda0003f05270 */
[----:B------:R-:W-:Y:S05]  /*bfd0*/  @!P0 BRA `(.L_x_18612) ;  /* 0x0000000000448947 */ /* 0x000fea0003800000 */
.L_x_18589:
        /* <DEDUP_REMOVED lines=16> */
.L_x_18613:
[----:B------:R-:W-:Y:S05]  /*c0e0*/  EXIT ;  /* 0x000000000000794d */ /* 0x000fea0003800000 */
.L_x_18612:
        /* <DEDUP_REMOVED lines=13> */
.L_x_18615:
[----:B------:R-:W-:Y:S05]  /*c1c0*/  BSYNC.RECONVERGENT B0 ;  /* 0x0000000000007941 */ /* 0x000fea0003800200 */
.L_x_18614:
[----:B------:R-:W-:-:S05]  /*c1d0*/  LOP3.LUT R5, R0, 0x80, R5, 0xf8, !PT ;  /* 0x0000008000057812 */ /* 0x000fca00078ef805 */
[----:B------:R-:W-:Y:S01]  /*c1e0*/  STG.E.U8 desc[UR36][R2.64], R5 ;  /* 0x0000000502007986 */ /* 0x000fe2000c101124 */
[----:B------:R-:W-:Y:S05]  /*c1f0*/  EXIT ;  /* 0x000000000000794d */ /* 0x000fea0003800000 */
.L_x_18611:
        /* <DEDUP_REMOVED lines=12> */
.L_x_18617:
[----:B------:R-:W-:Y:S01]  /*c2c0*/  IMAD.MOV.U32 R0, RZ, RZ, 0x7f ;  /* 0x0000007fff007424 */ /* 0x000fe200078e00ff */
[----:B------:R-:W-:-:S04]  /*c2d0*/  ISETP.GT.U32.AND P0, PT, R4, 0x7f800000, PT ;  /* 0x7f8000000400780c */ /* 0x000fc80003f04070 */
[----:B------:R-:W-:-:S09]  /*c2e0*/  SEL R0, R0, 0x7c, P0 ;  /* 0x0000007c00007807 */ /* 0x000fd20000000000 */
.L_x_18618:
[----:B------:R-:W-:Y:S05]  /*c2f0*/  BSYNC.RECONVERGENT B0 ;  /* 0x0000000000007941 */ /* 0x000fea0003800200 */
.L_x_18616:
[----:B------:R-:W-:-:S04]  /*c300*/  SHF.R.U32.HI R5, RZ, 0x18, R5 ;  /* 0x00000018ff057819 */ /* 0x000fc80000011605 */
[----:B------:R-:W-:-:S05]  /*c310*/  LOP3.LUT R5, R0, 0x80, R5, 0xf8, !PT ;  /* 0x0000008000057812 */ /* 0x000fca00078ef805 */
[----:B------:R-:W-:Y:S01]  /*c320*/  STG.E.U8 desc[UR36][R2.64], R5 ;  /* 0x0000000502007986 */ /* 0x000fe2000c101124 */
[----:B------:R-:W-:Y:S05]  /*c330*/  EXIT ;  /* 0x000000000000794d */ /* 0x000fea0003800000 */
.L_x_18610:
[----:B------:R-:W0:Y:S02]  /*c340*/  I2F.S16 R0, R22 ;  /* 0x0000001600007306 */ /* 0x000e240000101400 */
[----:B0-----:R-:W-:-:S05]  /*c350*/  F2FP.BF16.F32.PACK_AB R0, RZ, R0 ;  /* 0x00000000ff00723e */ /* 0x001fca00000010ff */
[----:B------:R-:W-:Y:S01]  /*c360*/  STG.E.U16 desc[UR36][R2.64], R0 ;  /* 0x0000000002007986 */ /* 0x000fe2000c101524 */
[----:B------:R-:W-:Y:S05]  /*c370*/  EXIT ;  /* 0x000000000000794d */ /* 0x000fea0003800000 */
.L_x_18619:
        /* <DEDUP_REMOVED lines=16> */
.L_x_43540:


//--------------------- .text._ZN2at6native18elementwise_kernelILi128ELi4EZNS0_22gpu_kernel_impl_nocastINS0_13BinaryFunctorIN3c104HalfES5_bZZZNS0_22logical_or_kernel_cudaERNS_14TensorIteratorEENKUlvE0_clEvENKUlvE6_clEvEUlS5_S5_E_EEEEvRNS_18TensorIteratorBaseERKT_EUliE_EEviT1_ --------------------------
	.section	.text._ZN2at6native18elementwise_kernelILi128ELi4EZNS0_22gpu_kernel_impl_nocastINS0_13BinaryFunctorIN3c104HalfES5_bZZZNS0_22logical_or_kernel_cudaERNS_14TensorIteratorEENKUlvE0_clEvENKUlvE6_clEvEUlS5_S5_E_EEEEvRNS_18TensorIteratorBaseERKT_EUliE_EEviT1_,"ax",@progbits
	.align	128
        .global         _ZN2at6native18elementwise_kernelILi128ELi4EZNS0_22gpu_kernel_impl_nocastINS0_13BinaryFunctorIN3c104HalfES5_bZZZNS0_22logical_or_kernel_cudaERNS_14TensorIteratorEENKUlvE0_clEvENKUlvE6_clEvEUlS5_S5_E_EEEEvRNS_18TensorIteratorBaseERKT_EUliE_EEviT1_
        .type           _ZN2at6native18elementwise_kernelILi128ELi4EZNS0_22gpu_kernel_impl_nocastINS0_13BinaryFunctorIN3c104HalfES5_bZZZNS0_22logical_or_kernel_cudaERNS_14TensorIteratorEENKUlvE0_clEvENKUlvE6_clEvEUlS5_S5_E_EEEEvRNS_18TensorIteratorBaseERKT_EUliE_EEviT1_,@function
        .size           _ZN2at6native18elementwise_kernelILi128ELi4EZNS0_22gpu_kernel_impl_nocastINS0_13BinaryFunctorIN3c104HalfES5_bZZZNS0_22logical_or_kernel_cudaERNS_14TensorIteratorEENKUlvE0_clEvENKUlvE6_clEvEUlS5_S5_E_EEEEvRNS_18TensorIteratorBaseERKT_EUliE_EEviT1_,(.L_x_43541 - _ZN2at6native18elementwise_kernelILi128ELi4EZNS0_22gpu_kernel_impl_nocastINS0_13BinaryFunctorIN3c104HalfES5_bZZZNS0_22logical_or_kernel_cudaERNS_14TensorIteratorEENKUlvE0_clEvENKUlvE6_clEvEUlS5_S5_E_EEEEvRNS_18TensorIteratorBaseERKT_EUliE_EEviT1_)
        .other          _ZN2at6native18elementwise_kernelILi128ELi4EZNS0_22gpu_kernel_impl_nocastINS0_13BinaryFunctorIN3c104HalfES5_bZZZNS0_22logical_or_kernel_cudaERNS_14TensorIteratorEENKUlvE0_clEvENKUlvE6_clEvEUlS5_S5_E_EEEEvRNS_18TensorIteratorBaseERKT_EUliE_EEviT1_,@"STO_CUDA_ENTRY STV_DEFAULT"
_ZN2at6native18elementwise_kernelILi128ELi4EZNS0_22gpu_kernel_impl_nocastINS0_13BinaryFunctorIN3c104HalfES5_bZZZNS0_22logical_or_kernel_cudaERNS_14TensorIteratorEENKUlvE0_clEvENKUlvE6_clEvEUlS5_S5_E_EEEEvRNS_18TensorIteratorBaseERKT_EUliE_EEviT1_:
.text._ZN2at6native18elementwise_kernelILi128ELi4EZNS0_22gpu_kernel_impl_nocastINS0_13BinaryFunctorIN3c104HalfES5_bZZZNS0_22logical_or_kernel_cudaERNS_14TensorIteratorEENKUlvE0_clEvENKUlvE6_clEvEUlS5_S5_E_EEEEvRNS_18TensorIteratorBaseERKT_EUliE_EEviT1_:
        /* <DEDUP_REMOVED lines=21> */
[----:B------:R-:W-:-:S13]  /*0150*/  FSETP.NEU.FTZ.AND P0, PT, R0, RZ, PT ;  /* 0x000000ff0000720b */ /* 0x000fda0003f1d000 */
[----:B---3--:R-:W-:-:S05]  /*0160*/  @!P0 HADD2.F32 R0, -RZ, R6.H0_H0 ;  /* 0x20000006ff008230 */ /* 0x008fca0000004100 */
        /* <DEDUP_REMOVED lines=13> */
[----:B------:R-:W-:-:S13]  /*0240*/  FSETP.NEU.FTZ.AND P0, PT, R0, RZ, PT ;  /* 0x000000ff0000720b */ /* 0x000fda0003f1d000 */
[----:B--2---:R-:W-:-:S05]  /*0250*/  @!P0 HADD2.F32 R0, -RZ, R6.H0_H0 ;  /* 0x20000006ff008230 */ /* 0x004fca0000004100 */
[----:B------:R-:W-:-:S04]  /*0260*/  FSETP.NEU.OR P0, PT, R0, RZ, P0 ;  /* 0x000000ff0000720b */ /* 0x000fc8000070d400 */
[----:B------:R-:W-:-:S05]  /*0270*/  SEL R11, RZ, 0x1, !P0 ;  /* 0x00000001ff0b7807 */ /* 0x000fca0004000000 */
[----:B0-----:R0:W-:Y:S04]  /*0280*/  STG.E.U8 desc[UR6][R8.64], R11 ;  /* 0x0000000b08007986 */ /* 0x0011e8000c101106 */
.L_x_18623:
[----:B------:R-:W-:-:S13]  /*0290*/  ISETP.GE.AND P0, PT, R3, UR4, PT ;  /* 0x0000000403007c0c */ /* 0x000fda000bf06270 */
[----:B------:R-:W-:Y:S05]  /*02a0*/  @P0 BREAK.RELIABLE B1 ;  /* 0x0000000000010942 */ /* 0x000fea0003800100 */
[----:B------:R-:W-:Y:S05]  /*02b0*/  @P0 BRA `(.L_x_18624) ;  /* 0x0000000000340947 */ /* 0x000fea0003800000 */
[----:B------:R-:W-:Y:S05]  /*02c0*/  BSYNC.RELIABLE B1 ;  /* 0x0000000000017941 */ /* 0x000fea0003800100 */
.L_x_18622:
        /* <DEDUP_REMOVED lines=12> */
.L_x_18624:
[----:B------:R-:W-:Y:S05]  /*0390*/  BSYNC.RECONVERGENT B0 ;  /* 0x0000000000007941 */ /* 0x000fea0003800200 */
.L_x_18621:
        /* <DEDUP_REMOVED lines=8> */
[----:B--2---:R-:W-:-:S05]  /*0420*/  HADD2.F32 R0, -RZ, R2.H0_H0 ;  /* 0x20000002ff007230 */ /* 0x004fca0000004100 */
[----:B------:R-:W-:-:S13]  /*0430*/  FSETP.NEU.FTZ.AND P0, PT, R0, RZ, PT ;  /* 0x000000ff0000720b */ /* 0x000fda0003f1d000 */
[----:B---3--:R-:W-:-:S05]  /*0440*/  @!P0 HADD2.F32 R0, -RZ, R4.H0_H0 ;  /* 0x20000004ff008230 */ /* 0x008fca0000004100 */
[----:B------:R-:W-:-:S04]  /*0450*/  FSETP.NEU.OR P0, PT, R0, RZ, P0 ;  /* 0x000000ff0000720b */ /* 0x000fc8000070d400 */
[----:B01----:R-:W-:-:S05]  /*0460*/  SEL R9, RZ, 0x1, !P0 ;  /* 0x00000001ff097807 */ /* 0x003fca0004000000 */
[----:B----4-:R-:W-:Y:S01]  /*0470*/  STG.E.U8 desc[UR6][R6.64], R9 ;  /* 0x0000000906007986 */ /* 0x010fe2000c101106 */
[----:B------:R-:W-:Y:S05]  /*0480*/  EXIT ;  /* 0x000000000000794d */ /* 0x000fea0003800000 */
.L_x_18620:
        /* <DEDUP_REMOVED lines=356> */
.L_x_18628:
        /* <DEDUP_REMOVED lines=8> */
[----:B------:R-:W-:Y:S01]  /*1b50*/  IADD3 R3, PT, PT, R3, 0x80, RZ ;  /* 0x0000008003037810 */ /* 0x000fe20007ffe0ff */
[----:B--2---:R-:W-:-:S05]  /*1b60*/  HADD2.F32 R4, -RZ, R6.H0_H0 ;  /* 0x20000006ff047230 */ /* 0x004fca0000004100 */
[----:B------:R-:W-:Y:S02]  /*1b70*/  FSETP.NEU.FTZ.AND P0, PT, R4, RZ, PT ;  /* 0x000000ff0400720b */ /* 0x000fe40003f1d000 */
[----:B0-----:R-:W-:-:S04]  /*1b80*/  IADD3 R4, P1, PT, R5, UR8, RZ ;  /* 0x0000000805047c10 */ /* 0x001fc8000ff3e0ff */
[----:B------:R-:W-:-:S07]  /*1b90*/  IADD3.X R5, PT, PT, RZ, UR9, RZ, P1, !PT ;  /* 0x00000009ff057c10 */ /* 0x000fce0008ffe4ff */
[----:B---3--:R-:W-:-:S05]  /*1ba0*/  @!P0 HADD2.F32 R10, -RZ, R8.H0_H0 ;  /* 0x20000008ff0a8230 */ /* 0x008fca0000004100 */
        /* <DEDUP_REMOVED lines=354> */
.L_x_18630:
        /* <DEDUP_REMOVED lines=15> */
[----:B------:R-:W-:-:S05]  /*32c0*/  SEL R7, RZ, 0x1, !P0 ;  /* 0x00000001ff077807 */ /* 0x000fca0004000000 */
[----:B------:R0:W-:Y:S04]  /*32d0*/  STG.E.U8 desc[UR6][R4.64], R7 ;  /* 0x0000000704007986 */ /* 0x0001e8000c101106 */
.L_x_18627:
[----:B------:R-:W-:-:S13]  /*32e0*/  ISETP.GE.AND P0, PT, R3, UR4, PT ;  /* 0x0000000403007c0c */ /* 0x000fda000bf06270 */
[----:B------:R-:W-:Y:S05]  /*32f0*/  @P0 BREAK.RELIABLE B1 ;  /* 0x0000000000010942 */ /* 0x000fea0003800100 */
[----:B------:R-:W-:Y:S05]  /*3300*/  @P0 BRA `(.L_x_18629) ;  /* 0x0000001400b80947 */ /* 0x000fea0003800000 */
[----:B------:R-:W-:Y:S05]  /*3310*/  BSYNC.RELIABLE B1 ;  /* 0x0000000000017941 */ /* 0x000fea0003800100 */
.L_x_18626:
        /* <DEDUP_REMOVED lines=348> */
.L_x_18631:
        /* <DEDUP_REMOVED lines=17> */
.L_x_18629:
[----:B------:R-:W-:Y:S05]  /*49f0*/  BSYNC.RECONVERGENT B0 ;  /* 0x0000000000007941 */ /* 0x000fea0003800200 */
.L_x_18625:
        /* <DEDUP_REMOVED lines=351> */
.L_x_18632:
        /* <DEDUP_REMOVED lines=9> */
[----:B------:R-:W-:Y:S01]  /*6080*/  IADD3.X R3, PT, PT, RZ, UR5, RZ, P1, !PT ;  /* 0x00000005ff037c10 */ /* 0x000fe20008ffe4ff */
[----:B--2---:R-:W-:-:S05]  /*6090*/  HADD2.F32 R0, -RZ, R4.H0_H0 ;  /* 0x20000004ff007230 */ /* 0x004fca0000004100 */
[----:B------:R-:W-:-:S13]  /*60a0*/  FSETP.NEU.FTZ.AND P0, PT, R0, RZ, PT ;  /* 0x000000ff0000720b */ /* 0x000fda0003f1d000 */
[----:B---3--:R-:W-:-:S05]  /*60b0*/  @!P0 HADD2.F32 R0, -RZ, R6.H0_H0 ;  /* 0x20000006ff008230 */ /* 0x008fca0000004100 */
[----:B------:R-:W-:-:S04]  /*60c0*/  FSETP.NEU.OR P0, PT, R0, RZ, P0 ;  /* 0x000000ff0000720b */ /* 0x000fc8000070d400 */
[----:B------:R-:W-:-:S05]  /*60d0*/  SEL R5, RZ, 0x1, !P0 ;  /* 0x00000001ff057807 */ /* 0x000fca0004000000 */
[----:B------:R-:W-:Y:S01]  /*60e0*/  STG.E.U8 desc[UR6][R2.64], R5 ;  /* 0x0000000502007986 */ /* 0x000fe2000c101106 */
[----:B------:R-:W-:Y:S05]  /*60f0*/  EXIT ;  /* 0x000000000000794d */ /* 0x000fea0003800000 */
.L_x_18633:
        /* <DEDUP_REMOVED lines=16> */
.L_x_43541:


//--------------------- .text._ZN2at6native27unrolled_elementwise_kernelINS0_13BinaryFunctorIN3c104HalfES4_bZZZNS0_22logical_or_kernel_cudaERNS_14TensorIteratorEENKUlvE0_clEvENKUlvE6_clEvEUlS4_S4_E_EESt5arrayIPcLm3EELi4E23TrivialOffsetCalculatorILi2EjESE_ILi1EjENS0_6memory15LoadWithoutCastENSH_16StoreWithoutCastEEEviT_T0_T2_T3_T4_T5_ --------------------------
	.section	.text._ZN2at6native27unrolled_elementwise_kernelINS0_13BinaryFunctorIN3c104HalfES4_bZZZNS0_22logical_or_kernel_cudaERNS_14TensorIteratorEENKUlvE0_clEvENKUlvE6_clEvEUlS4_S4_E_EESt5arrayIPcLm3EELi4E23TrivialOffsetCalculatorILi2EjESE_ILi1EjENS0_6memory15LoadWithoutCastENSH_16StoreWithoutCastEEEviT_T0_T2_T3_T4_T5_,"ax",@progbits
	.align	128
        .global         _ZN2at6native27unrolled_elementwise_kernelINS0_13BinaryFunctorIN3c104HalfES4_bZZZNS0_22logical_or_kernel_cudaERNS_14TensorIteratorEENKUlvE0_clEvENKUlvE6_clEvEUlS4_S4_E_EESt5arrayIPcLm3EELi4E23TrivialOffsetCalculatorILi2EjESE_ILi1EjENS0_6memory15LoadWithoutCastENSH_16StoreWithoutCastEEEviT_T0_T2_T3_T4_T5_
        .type           _ZN2at6native27unrolled_elementwise_kernelINS0_13BinaryFunctorIN3c104HalfES4_bZZZNS0_22logical_or_kernel_cudaERNS_14TensorIteratorEENKUlvE0_clEvENKUlvE6_clEvEUlS4_S4_E_EESt5arrayIPcLm3EELi4E23TrivialOffsetCalculatorILi2EjESE_ILi1EjENS0_6memory15LoadWithoutCastENSH_16StoreWithoutCastEEEviT_T0_T2_T3_T4_T5_,@function
        .size           _ZN2at6native27unrolled_elementwise_kernelINS0_13BinaryFunctorIN3c104HalfES4_bZZZNS0_22logical_or_kernel_cudaERNS_14TensorIteratorEENKUlvE0_clEvENKUlvE6_clEvEUlS4_S4_E_EESt5arrayIPcLm3EELi4E23TrivialOffsetCalculatorILi2EjESE_ILi1EjENS0_6memory15LoadWithoutCastENSH_16StoreWithoutCastEEEviT_T0_T2_T3_T4_T5_,(.L_x_43542 - _ZN2at6native27unrolled_elementwise_kernelINS0_13BinaryFunctorIN3c104HalfES4_bZZZNS0_22logical_or_kernel_cudaERNS_14TensorIteratorEENKUlvE0_clEvENKUlvE6_clEvEUlS4_S4_E_EESt5arrayIPcLm3EELi4E23TrivialOffsetCalculatorILi2EjESE_ILi1EjENS0_6memory15LoadWithoutCastENSH_16StoreWithoutCastEEEviT_T0_T2_T3_T4_T5_)
        .other          _ZN2at6native27unrolled_elementwise_kernelINS0_13BinaryFunctorIN3c104HalfES4_bZZZNS0_22logical_or_kernel_cudaERNS_14TensorIteratorEENKUlvE0_clEvENKUlvE6_clEvEUlS4_S4_E_EESt5arrayIPcLm3EELi4E23TrivialOffsetCalculatorILi2EjESE_ILi1EjENS0_6memory15LoadWithoutCastENSH_16StoreWithoutCastEEEviT_T0_T2_T3_T4_T5_,@"STO_CUDA_ENTRY STV_DEFAULT"
_ZN2at6native27unrolled_elementwise_kernelINS0_13BinaryFunctorIN3c104HalfES4_bZZZNS0_22logical_or_kernel_cudaERNS_14TensorIteratorEENKUlvE0_clEvENKUlvE6_clEvEUlS4_S4_E_EESt5arrayIPcLm3EELi4E23TrivialOffsetCalculatorILi2EjESE_ILi1EjENS0_6memory15LoadWithoutCastENSH_16StoreWithoutCastEEEviT_T0_T2_T3_T4_T5_:
.text._ZN2at6native27unrolled_elementwise_kernelINS0_13BinaryFunctorIN3c104HalfES4_bZZZNS0_22logical_or_kernel_cudaERNS_14TensorIteratorEENKUlvE0_clEvENKUlvE6_clEvEUlS4_S4_E_EESt5arrayIPcLm3EELi4E23TrivialOffsetCalculatorILi2EjESE_ILi1EjENS0_6memory15LoadWithoutCastENSH_16StoreWithoutCastEEEviT_T0_T2_T3_T4_T5_:
        /* <DEDUP_REMOVED lines=34> */
[----:B--2---:R-:W-:Y:S01]  /*0220*/  @!P2 IMAD.WIDE.U32 R12, R23, 0x2, R12 ;  /* 0x00000002170ca825 */ /* 0x004fe200078e000c */
[----:B------:R-:W-:-:S11]  /*0230*/  @!P0 LEA R25, R9, R0, 0x9 ;  /* 0x0000000009198211 */ /* 0x000fd600078e48ff */
[----:B---3--:R-:W2:Y:S01]  /*0240*/  @!P1 LDC.64 R2, c[0x0][0x388] ;  /* 0x0000e200ff029b82 */ /* 0x008ea20000000a00 */
[----:B------:R-:W-:Y:S01]  /*0250*/  @!P2 IMAD.WIDE.U32 R22, R23, 0x2, R14 ;  /* 0x000000021716a825 */ /* 0x000fe200078e000e */
[----:B------:R-:W-:Y:S02]  /*0260*/  PRMT R14, RZ, 0x7610, R14 ;  /* 0x00007610ff0e7816 */ /* 0x000fe4000000000e */
[----:B------:R-:W-:Y:S01]  /*0270*/  PRMT R16, RZ, 0x7610, R16 ;  /* 0x00007610ff107816 */ /* 0x000fe20000000010 */
[C---:B-1----:R-:W-:Y:S01]  /*0280*/  @!P0 IMAD.WIDE.U32 R18, R25.reuse, 0x2, R18 ;  /* 0x0000000219128825 */ /* 0x042fe200078e0012 */
[----:B------:R-:W-:Y:S02]  /*0290*/  PRMT R15, RZ, 0x7610, R15 ;  /* 0x00007610ff0f7816 */ /* 0x000fe4000000000f */
[----:B------:R-:W-:Y:S01]  /*02a0*/  PRMT R24, RZ, 0x7610, R24 ;  /* 0x00007610ff187816 */ /* 0x000fe20000000018 */
[----:B0-----:R-:W-:Y:S01]  /*02b0*/  @!P0 IMAD.WIDE.U32 R20, R25, 0x2, R20 ;  /* 0x0000000219148825 */ /* 0x001fe200078e0014 */
[----:B------:R-:W-:Y:S01]  /*02c0*/  PRMT R25, RZ, 0x7610, R25 ;  /* 0x00007610ff197816 */ /* 0x000fe20000000019 */
[----:B------:R0:W5:Y:S01]  /*02d0*/  @!P3 LDG.E.U16 R14, desc[UR4][R4.64] ;  /* 0x00000004040eb981 */ /* 0x000162000c1e1500 */
[----:B------:R-:W-:-:S03]  /*02e0*/  PRMT R17, RZ, 0x7610, R17 ;  /* 0x00007610ff117816 */ /* 0x000fc60000000011 */
[----:B------:R1:W5:Y:S04]  /*02f0*/  @!P2 LDG.E.U16 R16, desc[UR4][R12.64] ;  /* 0x000000040c10a981 */ /* 0x000368000c1e1500 */
[----:B------:R3:W5:Y:S01]  /*0300*/  @!P3 LDG.E.U16 R15, desc[UR4][R6.64] ;  /* 0x00000004060fb981 */ /* 0x000762000c1e1500 */
[----:B0-----:R-:W-:Y:S02]  /*0310*/  @!P1 IMAD R5, R9, 0x200, R0 ;  /* 0x0000020009059824 */ /* 0x001fe400078e0200 */
[C---:B------:R-:W-:Y:S01]  /*0320*/  VIADD R4, R0.reuse, 0x100 ;  /* 0x0000010000047836 */ /* 0x040fe20000000000 */
[----:B------:R0:W5:Y:S01]  /*0330*/  @!P0 LDG.E.U16 R24, desc[UR4][R18.64] ;  /* 0x0000000412188981 */ /* 0x000162000c1e1500 */
[C---:B-1----:R-:W-:Y:S01]  /*0340*/  VIADD R12, R0.reuse, 0x80 ;  /* 0x00000080000c7836 */ /* 0x042fe20000000000 */
[----:B------:R-:W-:Y:S02]  /*0350*/  BSSY.RECONVERGENT B0, `(.L_x_18634) ;  /* 0x0000011000007945 */ /* 0x000fe40003800200 */
[----:B------:R0:W5:Y:S01]  /*0360*/  @!P0 LDG.E.U16 R25, desc[UR4][R20.64] ;  /* 0x0000000414198981 */ /* 0x000162000c1e1500 */
[----:B---3--:R-:W-:Y:S01]  /*0370*/  VIADD R6, R0, 0x180 ;  /* 0x0000018000067836 */ /* 0x008fe20000000000 */
[----:B--2---:R-:W-:Y:S01]  /*0380*/  @!P1 IADD3 R2, P0, PT, R5, R2, RZ ;  /* 0x0000000205029210 */ /* 0x004fe20007f1e0ff */
[----:B------:R-:W-:Y:S01]  /*0390*/  @!P1 IMAD.MOV.U32 R0, RZ, RZ, R12 ;  /* 0x000000ffff009224 */ /* 0x000fe200078e000c */
[----:B------:R0:W5:Y:S01]  /*03a0*/  @!P2 LDG.E.U16 R17, desc[UR4][R22.64] ;  /* 0x000000041611a981 */ /* 0x000162000c1e1500 */
[----:B------:R-:W-:-:S02]  /*03b0*/  ISETP.GE.AND P2, PT, R12, R11, PT ;  /* 0x0000000b0c00720c */ /* 0x000fc40003f46270 */
[-C--:B------:R-:W-:Y:S02]  /*03c0*/  ISETP.GE.AND P3, PT, R4, R11.reuse, PT ;  /* 0x0000000b0400720c */ /* 0x080fe40003f66270 */
[-C--:B------:R-:W-:Y:S02]  /*03d0*/  ISETP.GE.AND P4, PT, R6, R11.reuse, PT ;  /* 0x0000000b0600720c */ /* 0x080fe40003f86270 */
[----:B------:R-:W-:Y:S02]  /*03e0*/  ISETP.GE.AND P5, PT, R0, R11, PT ;  /* 0x0000000b0000720c */ /* 0x000fe40003fa6270 */
[----:B------:R-:W-:Y:S01]  /*03f0*/  @!P1 IADD3.X R3, PT, PT, RZ, R3, RZ, P0, !PT ;  /* 0x00000003ff039210 */ /* 0x000fe200007fe4ff */
[----:B0-----:R-:W-:Y:S10]  /*0400*/  @P1 BRA `(.L_x_18635) ;  /* 0x0000000000141947 */ /* 0x001ff40003800000 */
[----:B-----5:R-:W-:-:S05]  /*0410*/  HADD2.F32 R24, -RZ, R24.H0_H0 ;  /* 0x20000018ff187230 */ /* 0x020fca0000004100 */
[----:B------:R-:W-:-:S13]  /*0420*/  FSETP.NEU.FTZ.AND P0, PT, R24, RZ, PT ;  /* 0x000000ff1800720b */ /* 0x000fda0003f1d000 */
[----:B------:R-:W-:-:S05]  /*0430*/  @!P0 HADD2.F32 R25, -RZ, R25.H0_H0 ;  /* 0x20000019ff198230 */ /* 0x000fca0000004100 */
[----:B------:R-:W-:-:S04]  /*0440*/  FSETP.NEU.OR P0, PT, R25, RZ, P0 ;  /* 0x000000ff1900720b */ /* 0x000fc8000070d400 */
[----:B------:R-:W-:-:S09]  /*0450*/  SEL R5, RZ, 0x1, !P0 ;  /* 0x00000001ff057807 */ /* 0x000fd20004000000 */
.L_x_18635:
[----:B------:R-:W-:Y:S05]  /*0460*/  BSYNC.RECONVERGENT B0 ;  /* 0x0000000000007941 */ /* 0x000fea0003800200 */
.L_x_18634:
[----:B------:R-:W-:Y:S04]  /*0470*/  BSSY.RECONVERGENT B0, `(.L_x_18636) ;  /* 0x0000007000007945 */ /* 0x000fe80003800200 */
[----:B------:R-:W-:Y:S05]  /*0480*/  @P2 BRA `(.L_x_18637) ;  /* 0x0000000000142947 */ /* 0x000fea0003800000 */
[----:B-----5:R-:W-:-:S05]  /*0490*/  HADD2.F32 R8, -RZ, R8.H0_H0 ;  /* 0x20000008ff087230 */ /* 0x020fca0000004100 */
[----:B------:R-:W-:-:S13]  /*04a0*/  FSETP.NEU.FTZ.AND P0, PT, R8, RZ, PT ;  /* 0x000000ff0800720b */ /* 0x000fda0003f1d000 */
[----:B------:R-:W-:-:S05]  /*04b0*/  @!P0 HADD2.F32 R10, -RZ, R10.H0_H0 ;  /* 0x2000000aff0a8230 */ /* 0x000fca0000004100 */
[----:B------:R-:W-:-:S04]  /*04c0*/  FSETP.NEU.OR P0, PT, R10, RZ, P0 ;  /* 0x000000ff0a00720b */ /* 0x000fc8000070d400 */
[----:B------:R-:W-:-:S09]  /*04d0*/  SEL R7, RZ, 0x1, !P0 ;  /* 0x00000001ff077807 */ /* 0x000fd20004000000 */
.L_x_18637:
[----:B------:R-:W-:Y:S05]  /*04e0*/  BSYNC.RECONVERGENT B0 ;  /* 0x0000000000007941 */ /* 0x000fea0003800200 */
.L_x_18636:
[----:B------:R-:W-:Y:S04]  /*04f0*/  BSSY.RECONVERGENT B0, `(.L_x_18638) ;  /* 0x0000007000007945 */ /* 0x000fe80003800200 */
[----:B------:R-:W-:Y:S05]  /*0500*/  @P3 BRA `(.L_x_18639) ;  /* 0x0000000000143947 */ /* 0x000fea0003800000 */
[----:B-----5:R-:W-:-:S05]  /*0510*/  HADD2.F32 R14, -RZ, R14.H0_H0 ;  /* 0x2000000eff0e7230 */ /* 0x020fca0000004100 */
[----:B------:R-:W-:-:S13]  /*0520*/  FSETP.NEU.FTZ.AND P0, PT, R14, RZ, PT ;  /* 0x000000ff0e00720b */ /* 0x000fda0003f1d000 */
[----:B------:R-:W-:-:S05]  /*0530*/  @!P0 HADD2.F32 R15, -RZ, R15.H0_H0 ;  /* 0x2000000fff0f8230 */ /* 0x000fca0000004100 */
[----:B------:R-:W-:-:S04]  /*0540*/  FSETP.NEU.OR P0, PT, R15, RZ, P0 ;  /* 0x000000ff0f00720b */ /* 0x000fc8000070d400 */
[----:B------:R-:W-:-:S09]  /*0550*/  SEL R13, RZ, 0x1, !P0 ;  /* 0x00000001ff0d7807 */ /* 0x000fd20004000000 */
.L_x_18639:
[----:B------:R-:W-:Y:S05]  /*0560*/  BSYNC.RECONVERGENT B0 ;  /* 0x0000000000007941 */ /* 0x000fea0003800200 */
.L_x_18638:
[----:B------:R-:W-:Y:S04]  /*0570*/  BSSY.RECONVERGENT B0, `(.L_x_18640) ;  /* 0x0000007000007945 */ /* 0x000fe80003800200 */
[----:B------:R-:W-:Y:S05]  /*0580*/  @P4 BRA `(.L_x_18641) ;  /* 0x0000000000144947 */ /* 0x000fea0003800000 */
[----:B-----5:R-:W-:-:S05]  /*0590*/  HADD2.F32 R16, -RZ, R16.H0_H0 ;  /* 0x20000010ff107230 */ /* 0x020fca0000004100 */
[----:B------:R-:W-:-:S13]  /*05a0*/  FSETP.NEU.FTZ.AND P0, PT, R16, RZ, PT ;  /* 0x000000ff1000720b */ /* 0x000fda0003f1d000 */
[----:B------:R-:W-:-:S05]  /*05b0*/  @!P0 HADD2.F32 R17, -RZ, R17.H0_H0 ;  /* 0x20000011ff118230 */ /* 0x000fca0000004100 */
[----:B------:R-:W-:-:S04]  /*05c0*/  FSETP.NEU.OR P0, PT, R17, RZ, P0 ;  /* 0x000000ff1100720b */ /* 0x000fc8000070d400 */
[----:B------:R-:W-:-:S09]  /*05d0*/  SEL R15, RZ, 0x1, !P0 ;  /* 0x00000001ff0f7807 */ /* 0x000fd20004000000 */
.L_x_18641:
[----:B------:R-:W-:Y:S05]  /*05e0*/  BSYNC.RECONVERGENT B0 ;  /* 0x0000000000007941 */ /* 0x000fea0003800200 */
.L_x_18640:
        /* <DEDUP_REMOVED lines=15> */
.L_x_18643:
[----:B------:R-:W-:Y:S05]  /*06e0*/  BSYNC.RECONVERGENT B0 ;  /* 0x0000000000007941 */ /* 0x000fea0003800200 */
.L_x_18642:
[----:B------:R-:W-:-:S13]  /*06f0*/  ISETP.GE.AND P0, PT, R0, R11, PT ;  /* 0x0000000b0000720c */ /* 0x000fda0003f06270 */
[----:B------:R-:W-:Y:S05]  /*0700*/  @P0 EXIT ;  /* 0x000000000000094d */ /* 0x000fea0003800000 */
[----:B------:R-:W0:Y:S01]  /*0710*/  LDCU.64 UR6, c[0x0][0x388] ;  /* 0x00007100ff0677ac */ /* 0x000e220008000a00 */
[----:B------:R-:W-:-:S05]  /*0720*/  IMAD R0, R9, 0x200, R0 ;  /* 0x0000020009007824 */ /* 0x000fca00078e0200 */
[----:B01----:R-:W-:-:S05]  /*0730*/  IADD3 R2, P0, PT, R0, UR6, RZ ;  /* 0x0000000600027c10 */ /* 0x003fca000ff1e0ff */
[----:B------:R-:W-:-:S05]  /*0740*/  IMAD.X R3, RZ, RZ, UR7, P0 ;  /* 0x00000007ff037e24 */ /* 0x000fca00080e06ff */
[----:B-----5:R-:W-:Y:S01]  /*0750*/  STG.E.U8 desc[UR4][R2.64], R15 ;  /* 0x0000000f02007986 */ /* 0x020fe2000c101104 */
[----:B------:R-:W-:Y:S05]  /*0760*/  EXIT ;  /* 0x000000000000794d */ /* 0x000fea0003800000 */
.L_x_18644:
        /* <DEDUP_REMOVED lines=9> */
.L_x_43542:


//--------------------- .text._ZN2at6native29vectorized_elementwise_kernelILi2ENS0_13BinaryFunctorIN3c104HalfES4_bZZZNS0_22logical_or_kernel_cudaERNS_14TensorIteratorEENKUlvE0_clEvENKUlvE6_clEvEUlS4_S4_E_EESt5arrayIPcLm3EEEEviT0_T1_ --------------------------
	.section	.text._ZN2at6native29vectorized_elementwise_kernelILi2ENS0_13BinaryFunctorIN3c104HalfES4_bZZZNS0_22logical_or_kernel_cudaERNS_14TensorIteratorEENKUlvE0_clEvENKUlvE6_clEvEUlS4_S4_E_EESt5arrayIPcLm3EEEEviT0_T1_,"ax",@progbits
	.align	128
        .global         _ZN2at6native29vectorized_elementwise_kernelILi2ENS0_13BinaryFunctorIN3c104HalfES4_bZZZNS0_22logical_or_kernel_cudaERNS_14TensorIteratorEENKUlvE0_clEvENKUlvE6_clEvEUlS4_S4_E_EESt5arrayIPcLm3EEEEviT0_T1_
        .type           _ZN2at6native29vectorized_elementwise_kernelILi2ENS0_13BinaryFunctorIN3c104HalfES4_bZZZNS0_22logical_or_kernel_cudaERNS_14TensorIteratorEENKUlvE0_clEvENKUlvE6_clEvEUlS4_S4_E_EESt5arrayIPcLm3EEEEviT0_T1_,@function
        .size           _ZN2at6native29vectorized_elementwise_kernelILi2ENS0_13BinaryFunctorIN3c104HalfES4_bZZZNS0_22logical_or_kernel_cudaERNS_14TensorIteratorEENKUlvE0_clEvENKUlvE6_clEvEUlS4_S4_E_EESt5arrayIPcLm3EEEEviT0_T1_,(.L_x_43543 - _ZN2at6native29vectorized_elementwise_kernelILi2ENS0_13BinaryFunctorIN3c104HalfES4_bZZZNS0_22logical_or_kernel_cudaERNS_14TensorIteratorEENKUlvE0_clEvENKUlvE6_clEvEUlS4_S4_E_EESt5arrayIPcLm3EEEEviT0_T1_)
        .other          _ZN2at6native29vectorized_elementwise_kernelILi2ENS0_13BinaryFunctorIN3c104HalfES4_bZZZNS0_22logical_or_kernel_cudaERNS_14TensorIteratorEENKUlvE0_clEvENKUlvE6_clEvEUlS4_S4_E_EESt5arrayIPcLm3EEEEviT0_T1_,@"STO_CUDA_ENTRY STV_DEFAULT"
_ZN2at6native29vectorized_elementwise_kernelILi2ENS0_13BinaryFunctorIN3c104HalfES4_bZZZNS0_22logical_or_kernel_cudaERNS_14TensorIteratorEENKUlvE0_clEvENKUlvE6_clEvEUlS4_S4_E_EESt5arrayIPcLm3EEEEviT0_T1_:
.text._ZN2at6native29vectorized_elementwise_kernelILi2ENS0_13BinaryFunctorIN3c104HalfES4_bZZZNS0_22logical_or_kernel_cudaERNS_14TensorIteratorEENKUlvE0_clEvENKUlvE6_clEvEUlS4_S4_E_EESt5arrayIPcLm3EEEEviT0_T1_:
        /* <DEDUP_REMOVED lines=100> */
[----:B-----5:R-:W-:-:S05]  /*0640*/  HADD2.F32 R4, -RZ, R4.H0_H0 ;  /* 0x20000004ff047230 */ /* 0x020fca0000004100 */
[----:B------:R-:W-:-:S13]  /*0650*/  FSETP.NEU.FTZ.AND P0, PT, R4, RZ, PT ;  /* 0x000000ff0400720b */ /* 0x000fda0003f1d000 */
[----:B------:R-:W-:-:S05]  /*0660*/  @!P0 HADD2.F32 R5, -RZ, R5.H0_H0 ;  /* 0x20000005ff058230 */ /* 0x000fca0000004100 */
[----:B------:R-:W-:-:S04]  /*0670*/  FSETP.NEU.OR P0, PT, R5, RZ, P0 ;  /* 0x000000ff0500720b */ /* 0x000fc8000070d400 */
[----:B------:R-:W-:-:S09]  /*0680*/  SEL R17, RZ, 0x1, !P0 ;  /* 0x00000001ff117807 */ /* 0x000fd20004000000 */
.L_x_18647:
[----:B------:R-:W-:Y:S05]  /*0690*/  BSYNC.RECONVERGENT B0 ;  /* 0x0000000000007941 */ /* 0x000fea0003800200 */
.L_x_18646:
[C---:B------:R-:W-:Y:S01]  /*06a0*/  VIADD R15, R3.reuse, 0x80 ;  /* 0x00000080030f7836 */ /* 0x040fe20000000000 */
[----:B------:R-:W-:Y:S01]  /*06b0*/  BSSY.RECONVERGENT B0, `(.L_x_18648) ;  /* 0x000000a000007945 */ /* 0x000fe20003800200 */
[----:B-----5:R-:W-:-:S03]  /*06c0*/  VIADD R5, R3, 0x100 ;  /* 0x0000010003057836 */ /* 0x020fc60000000000 */
[-C--:B------:R-:W-:Y:S02]  /*06d0*/  ISETP.GE.U32.AND P0, PT, R15, R2.reuse, PT ;  /* 0x000000020f00720c */ /* 0x080fe40003f06070 */
[----:B------:R-:W-:-:S11]  /*06e0*/  ISETP.GE.U32.AND P2, PT, R5, R2, PT ;  /* 0x000000020500720c */ /* 0x000fd60003f46070 */
[----:B------:R-:W-:Y:S05]  /*06f0*/  @P0 BRA `(.L_x_18649) ;  /* 0x0000000000140947 */ /* 0x000fea0003800000 */
[----:B------:R-:W-:-:S05]  /*0700*/  HADD2.F32 R6, -RZ, R6.H0_H0 ;  /* 0x20000006ff067230 */ /* 0x000fca0000004100 */
[----:B------:R-:W-:-:S13]  /*0710*/  FSETP.NEU.FTZ.AND P0, PT, R6, RZ, PT ;  /* 0x000000ff0600720b */ /* 0x000fda0003f1d000 */
[----:B------:R-:W-:-:S05]  /*0720*/  @!P0 HADD2.F32 R7, -RZ, R7.H0_H0 ;  /* 0x20000007ff078230 */ /* 0x000fca0000004100 */
[----:B------:R-:W-:-:S04]  /*0730*/  FSETP.NEU.OR P0, PT, R7, RZ, P0 ;  /* 0x000000ff0700720b */ /* 0x000fc8000070d400 */
[----:B------:R-:W-:-:S09]  /*0740*/  SEL R6, RZ, 0x1, !P0 ;  /* 0x00000001ff067807 */ /* 0x000fd20004000000 */
.L_x_18649:
[----:B------:R-:W-:Y:S05]  /*0750*/  BSYNC.RECONVERGENT B0 ;  /* 0x0000000000007941 */ /* 0x000fea0003800200 */
.L_x_18648:
[----:B------:R-:W-:Y:S04]  /*0760*/  BSSY.RECONVERGENT B0, `(.L_x_18650) ;  /* 0x0000007000007945 */ /* 0x000fe80003800200 */
[----:B------:R-:W-:Y:S05]  /*0770*/  @P2 BRA `(.L_x_18651) ;  /* 0x0000000000142947 */ /* 0x000fea0003800000 */
[----:B------:R-:W-:-:S05]  /*0780*/  HADD2.F32 R8, -RZ, R8.H0_H0 ;  /* 0x20000008ff087230 */ /* 0x000fca0000004100 */
[----:B------:R-:W-:-:S13]  /*0790*/  FSETP.NEU.FTZ.AND P0, PT, R8, RZ, PT ;  /* 0x000000ff0800720b */ /* 0x000fda0003f1d000 */
[----:B------:R-:W-:-:S05]  /*07a0*/  @!P0 HADD2.F32 R9, -RZ, R9.H0_H0 ;  /* 0x20000009ff098230 */ /* 0x000fca0000004100 */
[----:B------:R-:W-:-:S04]  /*07b0*/  FSETP.NEU.OR P0, PT, R9, RZ, P0 ;  /* 0x000000ff0900720b */ /* 0x000fc8000070d400 */
[----:B------:R-:W-:-:S09]  /*07c0*/  SEL R7, RZ, 0x1, !P0 ;  /* 0x00000001ff077807 */ /* 0x000fd20004000000 */
.L_x_18651:
[----:B------:R-:W-:Y:S05]  /*07d0*/  BSYNC.RECONVERGENT B0 ;  /* 0x0000000000007941 */ /* 0x000fea0003800200 */
.L_x_18650:
        /* <DEDUP_REMOVED lines=16> */
[----:B------:R-:W-:-:S05]  /*08e0*/  HADD2.F32 R10, -RZ, R10.H0_H0 ;  /* 0x2000000aff0a7230 */ /* 0x000fca0000004100 */
[----:B------:R-:W-:-:S13]  /*08f0*/  FSETP.NEU.FTZ.AND P0, PT, R10, RZ, PT ;  /* 0x000000ff0a00720b */ /* 0x000fda0003f1d000 */
[----:B------:R-:W-:-:S05]  /*0900*/  @!P0 HADD2.F32 R11, -RZ, R11.H0_H0 ;  /* 0x2000000bff0b8230 */ /* 0x000fca0000004100 */
[----:B------:R-:W-:-:S04]  /*0910*/  FSETP.NEU.OR P0, PT, R11, RZ, P0 ;  /* 0x000000ff0b00720b */ /* 0x000fc8000070d400 */
[----:B------:R-:W-:-:S09]  /*0920*/  SEL R8, RZ, 0x1, !P0 ;  /* 0x00000001ff087807 */ /* 0x000fd20004000000 */
.L_x_18653:
[----:B------:R-:W-:Y:S05]  /*0930*/  BSYNC.RECONVERGENT B0 ;  /* 0x0000000000007941 */ /* 0x000fea0003800200 */
.L_x_18652:
[----:B------:R-:W-:Y:S04]  /*0940*/  BSSY.RECONVERGENT B0, `(.L_x_18654) ;  /* 0x0000007000007945 */ /* 0x000fe80003800200 */
[----:B------:R-:W-:Y:S05]  /*0950*/  @P5 BRA `(.L_x_18655) ;  /* 0x0000000000145947 */ /* 0x000fea0003800000 */
[----:B------:R-:W-:-:S05]  /*0960*/  HADD2.F32 R12, -RZ, R12.H0_H0 ;  /* 0x2000000cff0c7230 */ /* 0x000fca0000004100 */
[----:B------:R-:W-:-:S13]  /*0970*/  FSETP.NEU.FTZ.AND P0, PT, R12, RZ, PT ;  /* 0x000000ff0c00720b */ /* 0x000fda0003f1d000 */
[----:B------:R-:W-:-:S05]  /*0980*/  @!P0 HADD2.F32 R13, -RZ, R13.H0_H0 ;  /* 0x2000000dff0d8230 */ /* 0x000fca0000004100 */
[----:B------:R-:W-:-:S04]  /*0990*/  FSETP.NEU.OR P0, PT, R13, RZ, P0 ;  /* 0x000000ff0d00720b */ /* 0x000fc8000070d400 */
[----:B------:R-:W-:-:S09]  /*09a0*/  SEL R9, RZ, 0x1, !P0 ;  /* 0x00000001ff097807 */ /* 0x000fd20004000000 */
.L_x_18655:
[----:B------:R-:W-:Y:S05]  /*09b0*/  BSYNC.RECONVERGENT B0 ;  /* 0x0000000000007941 */ /* 0x000fea0003800200 */
.L_x_18654:
[----:B------:R-:W-:Y:S04]  /*09c0*/  BSSY.RECONVERGENT B0, `(.L_x_18656) ;  /* 0x0000007000007945 */ /* 0x000fe80003800200 */
[----:B------:R-:W-:Y:S05]  /*09d0*/  @P2 BRA `(.L_x_18657) ;  /* 0x0000000000142947 */ /* 0x000fea0003800000 */
[----:B------:R-:W-:-:S05]  /*09e0*/  HADD2.F32 R20, -RZ, R20.H0_H0 ;  /* 0x20000014ff147230 */ /* 0x000fca0000004100 */
[----:B------:R-:W-:-:S13]  /*09f0*/  FSETP.NEU.FTZ.AND P0, PT, R20, RZ, PT ;  /* 0x000000ff1400720b */ /* 0x000fda0003f1d000 */
[----:B------:R-:W-:-:S05]  /*0a00*/  @!P0 HADD2.F32 R21, -RZ, R21.H0_H0 ;  /* 0x20000015ff158230 */ /* 0x000fca0000004100 */
[----:B------:R-:W-:-:S04]  /*0a10*/  FSETP.NEU.OR P0, PT, R21, RZ, P0 ;  /* 0x000000ff1500720b */ /* 0x000fc8000070d400 */
[----:B------:R-:W-:-:S09]  /*0a20*/  SEL R10, RZ, 0x1, !P0 ;  /* 0x00000001ff0a7807 */ /* 0x000fd20004000000 */
.L_x_18657:
[----:B------:R-:W-:Y:S05]  /*0a30*/  BSYNC.RECONVERGENT B0 ;  /* 0x0000000000007941 */ /* 0x000fea0003800200 */
.L_x_18656:
[----:B------:R-:W-:Y:S04]  /*0a40*/  BSSY.RECONVERGENT B0, `(.L_x_18658) ;  /* 0x0000007000007945 */ /* 0x000fe80003800200 */
[----:B------:R-:W-:Y:S05]  /*0a50*/  @P3 BRA `(.L_x_18659) ;  /* 0x0000000000143947 */ /* 0x000fea0003800000 */
[----:B------:R-:W-:-:S05]  /*0a60*/  HADD2.F32 R22, -RZ, R22.H0_H0 ;  /* 0x20000016ff167230 */ /* 0x000fca0000004100 */
[----:B------:R-:W-:-:S13]  /*0a70*/  FSETP.NEU.FTZ.AND P0, PT, R22, RZ, PT ;  /* 0x000000ff1600720b */ /* 0x000fda0003f1d000 */
[----:B------:R-:W-:-:S05]  /*0a80*/  @!P0 HADD2.F32 R24, -RZ, R24.H0_H0 ;  /* 0x20000018ff188230 */ /* 0x000fca0000004100 */
[----:B------:R-:W-:-:S04]  /*0a90*/  FSETP.NEU.OR P0, PT, R24, RZ, P0 ;  /* 0x000000ff1800720b */ /* 0x000fc8000070d400 */
[----:B------:R-:W-:-:S09]  /*0aa0*/  SEL R11, RZ, 0x1, !P0 ;  /* 0x00000001ff0b7807 */ /* 0x000fd20004000000 */
.L_x_18659:
[----:B------:R-:W-:Y:S05]  /*0ab0*/  BSYNC.RECONVERGENT B0 ;  /* 0x0000000000007941 */ /* 0x000fea0003800200 */
.L_x_18658:
[----:B------:R-:W-:Y:S04]  /*0ac0*/  BSSY.RECONVERGENT B0, `(.L_x_18660) ;  /* 0x0000007000007945 */ /* 0x000fe80003800200 */
[----:B------:R-:W-:Y:S05]  /*0ad0*/  @P4 BRA `(.L_x_18661) ;  /* 0x0000000000144947 */ /* 0x000fea0003800000 */
[----:B------:R-:W-:-:S05]  /*0ae0*/  HADD2.F32 R23, -RZ, R23.H0_H0 ;  /* 0x20000017ff177230 */ /* 0x000fca0000004100 */
[----:B------:R-:W-:-:S13]  /*0af0*/  FSETP.NEU.FTZ.AND P0, PT, R23, RZ, PT ;  /* 0x000000ff1700720b */ /* 0x000fda0003f1d000 */
[----:B------:R-:W-:-:S05]  /*0b00*/  @!P0 HADD2.F32 R25, -RZ, R25.H0_H0 ;  /* 0x20000019ff198230 */ /* 0x000fca0000004100 */
[----:B------:R-:W-:-:S04]  /*0b10*/  FSETP.NEU.OR P0, PT, R25, RZ, P0 ;  /* 0x000000ff1900720b */ /* 0x000fc8000070d400 */
[----:B------:R-:W-:-:S09]  /*0b20*/  SEL R12, RZ, 0x1, !P0 ;  /* 0x00000001ff0c7807 */ /* 0x000fd20004000000 */
.L_x_18661:
[----:B------:R-:W-:Y:S05]  /*0b30*/  BSYNC.RECONVERGENT B0 ;  /* 0x0000000000007941 */ /* 0x000fea0003800200 */
.L_x_18660:
        /* <DEDUP_REMOVED lines=20> */
.L_x_18664:
        /* <DEDUP_REMOVED lines=8> */
.L_x_18665:
        /* <DEDUP_REMOVED lines=8> */
.L_x_18666:
        /* <DEDUP_REMOVED lines=9> */
.L_x_18667:
[----:B------:R-:W-:Y:S05]  /*0e10*/  BSYNC.RELIABLE B1 ;  /* 0x0000000000017941 */ /* 0x000fea0003800100 */
.L_x_18663:
[----:B------:R-:W-:-:S13]  /*0e20*/  ISETP.GE.U32.AND P0, PT, R3, R2, PT ;  /* 0x000000020300720c */ /* 0x000fda0003f06070 */
[----:B0-----:R-:W0:Y:S01]  /*0e30*/  @!P0 LDC.64 R6, c[0x0][0x388] ;  /* 0x0000e200ff068b82 */ /* 0x001e220000000a00 */
[----:B-12---:R-:W-:Y:S02]  /*0e40*/  @!P0 IMAD.IADD R5, R0, 0x1, R3 ;  /* 0x0000000100058824 */ /* 0x006fe400078e0203 */
[----:B------:R-:W-:-:S03]  /*0e50*/  @!P0 VIADD R3, R3, 0x80 ;  /* 0x0000008003038836 */ /* 0x000fc60000000000 */
[----:B0-----:R-:W-:-:S05]  /*0e60*/  @!P0 IADD3 R4, P1, PT, R5, R6, RZ ;  /* 0x0000000605048210 */ /* 0x001fca0007f3e0ff */
[----:B------:R-:W-:-:S05]  /*0e70*/  @!P0 IMAD.X R5, RZ, RZ, R7, P1 ;  /* 0x000000ffff058224 */ /* 0x000fca00008e0607 */
[----:B------:R2:W-:Y:S03]  /*0e80*/  @!P0 STG.E.U8 desc[UR4][R4.64], R11 ;  /* 0x0000000b04008986 */ /* 0x0005e6000c101104 */
.L_x_18668:
[----:B------:R-:W-:Y:S05]  /*0e90*/  BSYNC.RECONVERGENT B0 ;  /* 0x0000000000007941 */ /* 0x000fea0003800200 */
.L_x_18662:
        /* <DEDUP_REMOVED lines=9> */
.L_x_18645:
        /* <DEDUP_REMOVED lines=12> */
[----:B------:R5:W2:Y:S04]  /*0ff0*/  LDG.E R12, desc[UR4][R6.64+0x600] ;  /* 0x00060004060c7981 */ /* 0x000aa8000c1e1900 */
[----:B------:R-:W2:Y:S04]  /*1000*/  LDG.E R14, desc[UR4][R8.64+0x200] ;  /* 0x00020004080e7981 */ /* 0x000ea8000c1e1900 */
[----:B------:R-:W2:Y:S04]  /*1010*/  LDG.E R4, desc[UR4][R8.64+0x400] ;  /* 0x0004000408047981 */ /* 0x000ea8000c1e1900 */
[----:B------:R0:W2:Y:S01]  /*1020*/  LDG.E R5, desc[UR4][R8.64+0x600] ;  /* 0x0006000408057981 */ /* 0x0000a2000c1e1900 */
[----:B----4-:R-:W-:-:S05]  /*1030*/  HADD2.F32 R15, -RZ, R3.H0_H0 ;  /* 0x20000003ff0f7230 */ /* 0x010fca0000004100 */
[----:B------:R-:W-:Y:S01]  /*1040*/  FSETP.NEU.FTZ.AND P0, PT, R15, RZ, PT ;  /* 0x000000ff0f00720b */ /* 0x000fe20003f1d000 */
[----:B------:R-:W-:Y:S02]  /*1050*/  HADD2.F32 R15, -RZ, R3.H1_H1 ;  /* 0x30000003ff0f7230 */ /* 0x000fe40000004100 */
[----:B---3--:R-:W-:Y:S02]  /*1060*/  HADD2.F32 R16, -RZ, R10.H0_H0 ;  /* 0x2000000aff107230 */ /* 0x008fe40000004100 */
[----:B-----5:R-:W-:-:S08]  /*1070*/  HADD2.F32 R6, -RZ, R11.H0_H0 ;  /* 0x2000000bff067230 */ /* 0x020fd00000004100 */
[----:B--2---:R-:W-:Y:S01]  /*1080*/  @!P0 HADD2.F32 R3, -RZ, R13.H0_H0 ;  /* 0x2000000dff038230 */ /* 0x004fe20000004100 */
[----:B------:R-:W-:Y:S01]  /*1090*/  FSETP.NEU.FTZ.AND P5, PT, R16, RZ, PT ;  /* 0x000000ff1000720b */ /* 0x000fe20003fbd000 */
[----:B------:R-:W-:-:S03]  /*10a0*/  HADD2.F32 R10, -RZ, R10.H1_H1 ;  /* 0x3000000aff0a7230 */ /* 0x000fc60000004100 */
[----:B------:R-:W-:Y:S01]  /*10b0*/  FSETP.NEU.OR P2, PT, R3, RZ, P0 ;  /* 0x000000ff0300720b */ /* 0x000fe2000074d400 */
[--C-:B------:R-:W-:Y:S01]  /*10c0*/  HADD2.F32 R3, -RZ, R12.reuse.H0_H0 ;  /* 0x2000000cff037230 */ /* 0x100fe20000004100 */
[----:B------:R-:W-:Y:S01]  /*10d0*/  FSETP.NEU.FTZ.AND P0, PT, R6, RZ, PT ;  /* 0x000000ff0600720b */ /* 0x000fe20003f1d000 */
[----:B------:R-:W-:Y:S01]  /*10e0*/  HADD2.F32 R11, -RZ, R11.H1_H1 ;  /* 0x3000000bff0b7230 */ /* 0x000fe20000004100 */
[----:B------:R-:W-:Y:S01]  /*10f0*/  IADD3 R6, P3, PT, R0, UR6, RZ ;  /* 0x0000000600067c10 */ /* 0x000fe2000ff7e0ff */
[----:B------:R-:W-:Y:S01]  /*1100*/  HADD2.F32 R12, -RZ, R12.H1_H1 ;  /* 0x3000000cff0c7230 */ /* 0x000fe20000004100 */
[----:B0-----:R-:W-:Y:S02]  /*1110*/  SEL R8, RZ, 0x1, !P2 ;  /* 0x00000001ff087807 */ /* 0x001fe40005000000 */
[----:B------:R-:W-:Y:S01]  /*1120*/  FSETP.NEU.FTZ.AND P2, PT, R3, RZ, PT ;  /* 0x000000ff0300720b */ /* 0x000fe20003f5d000 */
[----:B------:R-:W-:Y:S01]  /*1130*/  IMAD.X R7, RZ, RZ, UR7, P3 ;  /* 0x00000007ff077e24 */ /* 0x000fe200098e06ff */
[----:B------:R-:W-:-:S02]  /*1140*/  FSETP.NEU.FTZ.AND P4, PT, R15, RZ, PT ;  /* 0x000000ff0f00720b */ /* 0x000fc40003f9d000 */
[----:B------:R-:W-:Y:S02]  /*1150*/  FSETP.NEU.FTZ.AND P6, PT, R10, RZ, PT ;  /* 0x000000ff0a00720b */ /* 0x000fe40003fdd000 */
[----:B------:R-:W-:Y:S02]  /*1160*/  FSETP.NEU.FTZ.AND P1, PT, R11, RZ, PT ;  /* 0x000000ff0b00720b */ /* 0x000fe40003f3d000 */
[----:B------:R-:W-:Y:S01]  /*1170*/  FSETP.NEU.FTZ.AND P3, PT, R12, RZ, PT ;  /* 0x000000ff0c00720b */ /* 0x000fe20003f7d000 */
[----:B------:R-:W-:Y:S02]  /*1180*/  @!P5 HADD2.F32 R0, -RZ, R14.H0_H0 ;  /* 0x2000000eff00d230 */ /* 0x000fe40000004100 */
[----:B------:R-:W-:-:S03]  /*1190*/  IMAD.WIDE.U32 R2, R2, 0x2, R6 ;  /* 0x0000000202027825 */ /* 0x000fc600078e0006 */
[----:B------:R-:W-:Y:S01]  /*11a0*/  FSETP.NEU.OR P5, PT, R0, RZ, P5 ;  /* 0x000000ff0000720b */ /* 0x000fe20002fad400 */
[----:B------:R-:W-:Y:S02]  /*11b0*/  @!P0 HADD2.F32 R0, -RZ, R4.H0_H0 ;  /* 0x20000004ff008230 */ /* 0x000fe40000004100 */
[----:B------:R-:W-:Y:S02]  /*11c0*/  @!P2 HADD2.F32 R6, -RZ, R5.H0_H0 ;  /* 0x20000005ff06a230 */ /* 0x000fe40000004100 */
[----:B------:R-:W-:Y:S02]  /*11d0*/  @!P4 HADD2.F32 R13, -RZ, R13.H1_H1 ;  /* 0x3000000dff0dc230 */ /* 0x000fe40000004100 */
[----:B------:R-:W-:Y:S02]  /*11e0*/  @!P6 HADD2.F32 R14, -RZ, R14.H1_H1 ;  /* 0x3000000eff0ee230 */ /* 0x000fe40000004100 */
[----:B------:R-:W-:Y:S02]  /*11f0*/  @!P1 HADD2.F32 R4, -RZ, R4.H1_H1 ;  /* 0x30000004ff049230 */ /* 0x000fe40000004100 */
[----:B------:R-:W-:Y:S01]  /*1200*/  @!P3 HADD2.F32 R5, -RZ, R5.H1_H1 ;  /* 0x30000005ff05b230 */ /* 0x000fe20000004100 */
[----:B------:R-:W-:-:S02]  /*1210*/  FSETP.NEU.OR P4, PT, R13, RZ, P4 ;  /* 0x000000ff0d00720b */ /* 0x000fc4000278d400 */
[----:B------:R-:W-:Y:S02]  /*1220*/  FSETP.NEU.OR P6, PT, R14, RZ, P6 ;  /* 0x000000ff0e00720b */ /* 0x000fe400037cd400 */
[----:B------:R-:W-:Y:S02]  /*1230*/  FSETP.NEU.OR P0, PT, R0, RZ, P0 ;  /* 0x000000ff0000720b */ /* 0x000fe4000070d400 */
[----:B------:R-:W-:Y:S02]  /*1240*/  FSETP.NEU.OR P1, PT, R4, RZ, P1 ;  /* 0x000000ff0400720b */ /* 0x000fe40000f2d400 */
[----:B------:R-:W-:Y:S02]  /*1250*/  FSETP.NEU.OR P2, PT, R6, RZ, P2 ;  /* 0x000000ff0600720b */ /* 0x000fe4000174d400 */
[----:B------:R-:W-:Y:S02]  /*1260*/  FSETP.NEU.OR P3, PT, R5, RZ, P3 ;  /* 0x000000ff0500720b */ /* 0x000fe40001f6d400 */
        /* <DEDUP_REMOVED lines=16> */
.L_x_18669:
        /* <DEDUP_REMOVED lines=9> */
.L_x_43543:


//--------------------- .text._ZN2at6native29vectorized_elementwise_kernelILi4ENS0_13BinaryFunctorIN3c104HalfES4_bZZZNS0_22logical_or_kernel_cudaERNS_14TensorIteratorEENKUlvE0_clEvENKUlvE6_clEvEUlS4_S4_E_EESt5arrayIPcLm3EEEEviT0_T1_ --------------------------
	.section	.text._ZN2at6native29vectorized_elementwise_kernelILi4ENS0_13BinaryFunctorIN3c104HalfES4_bZZZNS0_22logical_or_kernel_cudaERNS_14TensorIteratorEENKUlvE0_clEvENKUlvE6_clEvEUlS4_S4_E_EESt5arrayIPcLm3EEEEviT0_T1_,"ax",@progbits
	.align	128
        .global         _ZN2at6native29vectorized_elementwise_kernelILi4ENS0_13BinaryFunctorIN3c104HalfES4_bZZZNS0_22logical_or_kernel_cudaERNS_14TensorIteratorEENKUlvE0_clEvENKUlvE6_clEvEUlS4_S4_E_EESt5arrayIPcLm3EEEEviT0_T1_
        .type           _ZN2at6native29vectorized_elementwise_kernelILi4ENS0_13BinaryFunctorIN3c104HalfES4_bZZZNS0_22logical_or_kernel_cudaERNS_14TensorIteratorEENKUlvE0_clEvENKUlvE6_clEvEUlS4_S4_E_EESt5arrayIPcLm3EEEEviT0_T1_,@function
        .size           _ZN2at6native29vectorized_elementwise_kernelILi4ENS0_13BinaryFunctorIN3c104HalfES4_bZZZNS0_22logical_or_kernel_cudaERNS_14TensorIteratorEENKUlvE0_clEvENKUlvE6_clEvEUlS4_S4_E_EESt5arrayIPcLm3EEEEviT0_T1_,(.L_x_43544 - _ZN2at6native29vectorized_elementwise_kernelILi4ENS0_13BinaryFunctorIN3c104HalfES4_bZZZNS0_22logical_or_kernel_cudaERNS_14TensorIteratorEENKUlvE0_clEvENKUlvE6_clEvEUlS4_S4_E_EESt5arrayIPcLm3EEEEviT0_T1_)
        .other          _ZN2at6native29vectorized_elementwise_kernelILi4ENS0_13BinaryFunctorIN3c104HalfES4_bZZZNS0_22logical_or_kernel_cudaERNS_14TensorIteratorEENKUlvE0_clEvENKUlvE6_clEvEUlS4_S4_E_EESt5arrayIPcLm3EEEEviT0_T1_,@"STO_CUDA_ENTRY STV_DEFAULT"
_ZN2at6native29vectorized_elementwise_kernelILi4ENS0_13BinaryFunctorIN3c104HalfES4_bZZZNS0_22logical_or_kernel_cudaERNS_14TensorIteratorEENKUlvE0_clEvENKUlvE6_clEvEUlS4_S4_E_EESt5arrayIPcLm3EEEEviT0_T1_:
.text._ZN2at6native29vectorized_elementwise_kernelILi4ENS0_13BinaryFunctorIN3c104HalfES4_bZZZNS0_22logical_or_kernel_cudaERNS_14TensorIteratorEENKUlvE0_clEvENKUlvE6_clEvEUlS4_S4_E_EESt5arrayIPcLm3EEEEviT0_T1_:
        /* <DEDUP_REMOVED lines=105> */
.L_x_18672:
[----:B------:R-:W-:Y:S05]  /*0690*/  BSYNC.RECONVERGENT B0 ;  /* 0x0000000000007941 */ /* 0x000fea0003800200 */
.L_x_18671:
        /* <DEDUP_REMOVED lines=11> */
.L_x_18674:
[----:B------:R-:W-:Y:S05]  /*0750*/  BSYNC.RECONVERGENT B0 ;  /* 0x0000000000007941 */ /* 0x000fea0003800200 */
.L_x_18673:
[----:B------:R-:W-:Y:S04]  /*0760*/  BSSY.RECONVERGENT B0, `(.L_x_18675) ;  /* 0x0000007000007945 */ /* 0x000fe80003800200 */
[----:B------:R-:W-:Y:S05]  /*0770*/  @P2 BRA `(.L_x_18676) ;  /* 0x0000000000142947 */ /* 0x000fea0003800000 */
[----:B------:R-:W-:-:S05]  /*0780*/  HADD2.F32 R8, -RZ, R8.H0_H0 ;  /* 0x20000008ff087230 */ /* 0x000fca0000004100 */
[----:B------:R-:W-:-:S13]  /*0790*/  FSETP.NEU.FTZ.AND P0, PT, R8, RZ, PT ;  /* 0x000000ff0800720b */ /* 0x000fda0003f1d000 */
[----:B------:R-:W-:-:S05]  /*07a0*/  @!P0 HADD2.F32 R9, -RZ, R9.H0_H0 ;  /* 0x20000009ff098230 */ /* 0x000fca0000004100 */
[----:B------:R-:W-:-:S04]  /*07b0*/  FSETP.NEU.OR P0, PT, R9, RZ, P0 ;  /* 0x000000ff0900720b */ /* 0x000fc8000070d400 */
[----:B------:R-:W-:-:S09]  /*07c0*/  SEL R7, RZ, 0x1, !P0 ;  /* 0x00000001ff077807 */ /* 0x000fd20004000000 */
.L_x_18676:
[----:B------:R-:W-:Y:S05]  /*07d0*/  BSYNC.RECONVERGENT B0 ;  /* 0x0000000000007941 */ /* 0x000fea0003800200 */
.L_x_18675:
        /* <DEDUP_REMOVED lines=21> */
.L_x_18678:
[----:B------:R-:W-:Y:S05]  /*0930*/  BSYNC.RECONVERGENT B0 ;  /* 0x0000000000007941 */ /* 0x000fea0003800200 */
.L_x_18677:
[----:B------:R-:W-:Y:S04]  /*0940*/  BSSY.RECONVERGENT B0, `(.L_x_18679) ;  /* 0x0000007000007945 */ /* 0x000fe80003800200 */
[----:B------:R-:W-:Y:S05]  /*0950*/  @P5 BRA `(.L_x_18680) ;  /* 0x0000000000145947 */ /* 0x000fea0003800000 */
[----:B------:R-:W-:-:S05]  /*0960*/  HADD2.F32 R12, -RZ, R12.H0_H0 ;  /* 0x2000000cff0c7230 */ /* 0x000fca0000004100 */
[----:B------:R-:W-:-:S13]  /*0970*/  FSETP.NEU.FTZ.AND P0, PT, R12, RZ, PT ;  /* 0x000000ff0c00720b */ /* 0x000fda0003f1d000 */
[----:B------:R-:W-:-:S05]  /*0980*/  @!P0 HADD2.F32 R13, -RZ, R13.H0_H0 ;  /* 0x2000000dff0d8230 */ /* 0x000fca0000004100 */
[----:B------:R-:W-:-:S04]  /*0990*/  FSETP.NEU.OR P0, PT, R13, RZ, P0 ;  /* 0x000000ff0d00720b */ /* 0x000fc8000070d400 */
[----:B------:R-:W-:-:S09]  /*09a0*/  SEL R9, RZ, 0x1, !P0 ;  /* 0x00000001ff097807 */ /* 0x000fd20004000000 */
.L_x_18680:
[----:B------:R-:W-:Y:S05]  /*09b0*/  BSYNC.RECONVERGENT B0 ;  /* 0x0000000000007941 */ /* 0x000fea0003800200 */
.L_x_18679:
[----:B------:R-:W-:Y:S04]  /*09c0*/  BSSY.RECONVERGENT B0, `(.L_x_18681) ;  /* 0x0000007000007945 */ /* 0x000fe80003800200 */
[----:B------:R-:W-:Y:S05]  /*09d0*/  @P2 BRA `(.L_x_18682) ;  /* 0x0000000000142947 */ /* 0x000fea0003800000 */
[----:B------:R-:W-:-:S05]  /*09e0*/  HADD2.F32 R20, -RZ, R20.H0_H0 ;  /* 0x20000014ff147230 */ /* 0x000fca0000004100 */
[----:B------:R-:W-:-:S13]  /*09f0*/  FSETP.NEU.FTZ.AND P0, PT, R20, RZ, PT ;  /* 0x000000ff1400720b */ /* 0x000fda0003f1d000 */
[----:B------:R-:W-:-:S05]  /*0a00*/  @!P0 HADD2.F32 R21, -RZ, R21.H0_H0 ;  /* 0x20000015ff158230 */ /* 0x000fca0000004100 */
[----:B------:R-:W-:-:S04]  /*0a10*/  FSETP.NEU.OR P0, PT, R21, RZ, P0 ;  /* 0x000000ff1500720b */ /* 0x000fc8000070d400 */
[----:B------:R-:W-:-:S09]  /*0a20*/  SEL R10, RZ, 0x1, !P0 ;  /* 0x00000001ff0a7807 */ /* 0x000fd20004000000 */
.L_x_18682:
[----:B------:R-:W-:Y:S05]  /*0a30*/  BSYNC.RECONVERGENT B0 ;  /* 0x0000000000007941 */ /* 0x000fea0003800200 */
.L_x_18681:
[----:B------:R-:W-:Y:S04]  /*0a40*/  BSSY.RECONVERGENT B0, `(.L_x_18683) ;  /* 0x0000007000007945 */ /* 0x000fe80003800200 */
[----:B------:R-:W-:Y:S05]  /*0a50*/  @P3 BRA `(.L_x_18684) ;  /* 0x0000000000143947 */ /* 0x000fea0003800000 */
[----:B------:R-:W-:-:S05]  /*0a60*/  HADD2.F32 R22, -RZ, R22.H0_H0 ;  /* 0x20000016ff167230 */ /* 0x000fca0000004100 */
[----:B------:R-:W-:-:S13]  /*0a70*/  FSETP.NEU.FTZ.AND P0, PT, R22, RZ, PT ;  /* 0x000000ff1600720b */ /* 0x000fda0003f1d000 */
[----:B------:R-:W-:-:S05]  /*0a80*/  @!P0 HADD2.F32 R24, -RZ, R24.H0_H0 ;  /* 0x20000018ff188230 */ /* 0x000fca0000004100 */
[----:B------:R-:W-:-:S04]  /*0a90*/  FSETP.NEU.OR P0, PT, R24, RZ, P0 ;  /* 0x000000ff1800720b */ /* 0x000fc8000070d400 */
[----:B------:R-:W-:-:S09]  /*0aa0*/  SEL R11, RZ, 0x1, !P0 ;  /* 0x00000001ff0b7807 */ /* 0x000fd20004000000 */
.L_x_18684:
[----:B------:R-:W-:Y:S05]  /*0ab0*/  BSYNC.RECONVERGENT B0 ;  /* 0x0000000000007941 */ /* 0x000fea0003800200 */
.L_x_18683:
[----:B------:R-:W-:Y:S04]  /*0ac0*/  BSSY.RECONVERGENT B0, `(.L_x_18685) ;  /* 0x0000007000007945 */ /* 0x000fe80003800200 */
[----:B------:R-:W-:Y:S05]  /*0ad0*/  @P4 BRA `(.L_x_18686) ;  /* 0x0000000000144947 */ /* 0x000fea0003800000 */
[----:B------:R-:W-:-:S05]  /*0ae0*/  HADD2.F32 R23, -RZ, R23.H0_H0 ;  /* 0x20000017ff177230 */ /* 0x000fca0000004100 */
[----:B------:R-:W-:-:S13]  /*0af0*/  FSETP.NEU.FTZ.AND P0, PT, R23, RZ, PT ;  /* 0x000000ff1700720b */ /* 0x000fda0003f1d000 */
[----:B------:R-:W-:-:S05]  /*0b00*/  @!P0 HADD2.F32 R25, -RZ, R25.H0_H0 ;  /* 0x20000019ff198230 */ /* 0x000fca0000004100 */
[----:B------:R-:W-:-:S04]  /*0b10*/  FSETP.NEU.OR P0, PT, R25, RZ, P0 ;  /* 0x000000ff1900720b */ /* 0x000fc8000070d400 */
[----:B------:R-:W-:-:S09]  /*0b20*/  SEL R12, RZ, 0x1, !P0 ;  /* 0x00000001ff0c7807 */ /* 0x000fd20004000000 */
.L_x_18686:
[----:B------:R-:W-:Y:S05]  /*0b30*/  BSYNC.RECONVERGENT B0 ;  /* 0x0000000000007941 */ /* 0x000fea0003800200 */
.L_x_18685:
        /* <DEDUP_REMOVED lines=20> */
.L_x_18689:
        /* <DEDUP_REMOVED lines=8> */
.L_x_18690:
        /* <DEDUP_REMOVED lines=8> */
.L_x_18691:
        /* <DEDUP_REMOVED lines=9> */
.L_x_18692:
[----:B------:R-:W-:Y:S05]  /*0e10*/  BSYNC.RELIABLE B1 ;  /* 0x0000000000017941 */ /* 0x000fea0003800100 */
.L_x_18688:
[----:B------:R-:W-:-:S13]  /*0e20*/  ISETP.GE.U32.AND P0, PT, R3, R2, PT ;  /* 0x000000020300720c */ /* 0x000fda0003f06070 */
[----:B0-----:R-:W0:Y:S01]  /*0e30*/  @!P0 LDC.64 R6, c[0x0][0x388] ;  /* 0x0000e200ff068b82 */ /* 0x001e220000000a00 */
[----:B-12---:R-:W-:Y:S02]  /*0e40*/  @!P0 IMAD.IADD R5, R0, 0x1, R3 ;  /* 0x0000000100058824 */ /* 0x006fe400078e0203 */
[----:B------:R-:W-:-:S03]  /*0e50*/  @!P0 VIADD R3, R3, 0x80 ;  /* 0x0000008003038836 */ /* 0x000fc60000000000 */
[----:B0-----:R-:W-:-:S05]  /*0e60*/  @!P0 IADD3 R4, P1, PT, R5, R6, RZ ;  /* 0x0000000605048210 */ /* 0x001fca0007f3e0ff */
[----:B------:R-:W-:-:S05]  /*0e70*/  @!P0 IMAD.X R5, RZ, RZ, R7, P1 ;  /* 0x000000ffff058224 */ /* 0x000fca00008e0607 */
[----:B------:R2:W-:Y:S03]  /*0e80*/  @!P0 STG.E.U8 desc[UR4][R4.64], R11 ;  /* 0x0000000b04008986 */ /* 0x0005e6000c101104 */
.L_x_18693:
[----:B------:R-:W-:Y:S05]  /*0e90*/  BSYNC.RECONVERGENT B0 ;  /* 0x0000000000007941 */ /* 0x000fea0003800200 */
.L_x_18687:
        /* <DEDUP_REMOVED lines=9> */
.L_x_18670:
        /* <DEDUP_REMOVED lines=8> */
[----:B------:R-:W3:Y:S01]  /*0fb0*/  LDG.E.64 R8, desc[UR4][R10.64+0x400] ;  /* 0x000400040a087981 */ /* 0x000ee2000c1e1b00 */
[----:B------:R-:W-:-:S05]  /*0fc0*/  IMAD.WIDE.U32 R12, R2, 0x8, R4 ;  /* 0x00000008020c7825 */ /* 0x000fca00078e0004 */
[----:B------:R-:W5:Y:S04]  /*0fd0*/  LDG.E.64 R6, desc[UR4][R12.64] ;  /* 0x000000040c067981 */ /* 0x000f68000c1e1b00 */
[----:B------:R-:W2:Y:S01]  /*0fe0*/  LDG.E.64 R4, desc[UR4][R12.64+0x400] ;  /* 0x000400040c047981 */ /* 0x000ea2000c1e1b00 */
[----:B----4-:R-:W-:-:S05]  /*0ff0*/  HADD2.F32 R3, -RZ, R14.H0_H0 ;  /* 0x2000000eff037230 */ /* 0x010fca0000004100 */
[----:B------:R-:W-:Y:S01]  /*1000*/  FSETP.NEU.FTZ.AND P1, PT, R3, RZ, PT ;  /* 0x000000ff0300720b */ /* 0x000fe20003f3d000 */
[----:B------:R-:W-:Y:S02]  /*1010*/  HADD2.F32 R3, -RZ, R14.H1_H1 ;  /* 0x3000000eff037230 */ /* 0x000fe40000004100 */
[----:B------:R-:W-:-:S03]  /*1020*/  HADD2.F32 R14, -RZ, R15.H0_H0 ;  /* 0x2000000fff0e7230 */ /* 0x000fc60000004100 */
[----:B------:R-:W-:Y:S01]  /*1030*/  FSETP.NEU.FTZ.AND P4, PT, R3, RZ, PT ;  /* 0x000000ff0300720b */ /* 0x000fe20003f9d000 */
[--C-:B---3--:R-:W-:Y:S01]  /*1040*/  HADD2.F32 R16, -RZ, R8.reuse.H0_H0 ;  /* 0x20000008ff107230 */ /* 0x108fe20000004100 */
[----:B------:R-:W-:Y:S01]  /*1050*/  FSETP.NEU.FTZ.AND P5, PT, R14, RZ, PT ;  /* 0x000000ff0e00720b */ /* 0x000fe20003fbd000 */
[----:B------:R-:W-:-:S04]  /*1060*/  HADD2.F32 R8, -RZ, R8.H1_H1 ;  /* 0x30000008ff087230 */ /* 0x000fc80000004100 */
[----:B-----5:R-:W-:Y:S02]  /*1070*/  @!P1 HADD2.F32 R3, -RZ, R6.H0_H0 ;  /* 0x20000006ff039230 */ /* 0x020fe40000004100 */
[----:B------:R-:W-:Y:S02]  /*1080*/  HADD2.F32 R10, -RZ, R9.H0_H0 ;  /* 0x20000009ff0a7230 */ /* 0x000fe40000004100 */
[----:B------:R-:W-:Y:S01]  /*1090*/  HADD2.F32 R15, -RZ, R15.H1_H1 ;  /* 0x3000000fff0f7230 */ /* 0x000fe20000004100 */
[----:B------:R-:W-:Y:S01]  /*10a0*/  FSETP.NEU.OR P3, PT, R3, RZ, P1 ;  /* 0x000000ff0300720b */ /* 0x000fe20000f6d400 */
[----:B------:R-:W-:Y:S01]  /*10b0*/  HADD2.F32 R9, -RZ, R9.H1_H1 ;  /* 0x30000009ff097230 */ /* 0x000fe20000004100 */
[----:B------:R-:W-:Y:S02]  /*10c0*/  FSETP.NEU.FTZ.AND P1, PT, R8, RZ, PT ;  /* 0x000000ff0800720b */ /* 0x000fe40003f3d000 */
[----:B------:R-:W-:Y:S02]  /*10d0*/  FSETP.NEU.FTZ.AND P2, PT, R10, RZ, PT ;  /* 0x000000ff0a00720b */ /* 0x000fe40003f5d000 */
[----:B------:R-:W-:-:S02]  /*10e0*/  SEL R8, RZ, 0x1, !P3 ;  /* 0x00000001ff087807 */ /* 0x000fc40005800000 */
[----:B------:R-:W-:Y:S02]  /*10f0*/  FSETP.NEU.FTZ.AND P6, PT, R15, RZ, PT ;  /* 0x000000ff0f00720b */ /* 0x000fe40003fdd000 */
[----:B------:R-:W-:Y:S02]  /*1100*/  FSETP.NEU.FTZ.AND P0, PT, R16, RZ, PT ;  /* 0x000000ff1000720b */ /* 0x000fe40003f1d000 */
[----:B------:R-:W-:Y:S01]  /*1110*/  FSETP.NEU.FTZ.AND P3, PT, R9, RZ, PT ;  /* 0x000000ff0900720b */ /* 0x000fe20003f7d000 */
[----:B------:R-:W-:Y:S02]  /*1120*/  @!P4 HADD2.F32 R6, -RZ, R6.H1_H1 ;  /* 0x30000006ff06c230 */ /* 0x000fe40000004100 */
[----:B------:R-:W-:-:S03]  /*1130*/  @!P5 HADD2.F32 R3, -RZ, R7.H0_H0 ;  /* 0x20000007ff03d230 */ /* 0x000fc60000004100 */
[----:B------:R-:W-:Y:S01]  /*1140*/  FSETP.NEU.OR P4, PT, R6, RZ, P4 ;  /* 0x000000ff0600720b */ /* 0x000fe2000278d400 */
[----:B--2---:R-:W-:Y:S01]  /*1150*/  @!P2 HADD2.F32 R6, -RZ, R5.H0_H0 ;  /* 0x20000005ff06a230 */ /* 0x004fe20000004100 */
[----:B------:R-:W-:Y:S01]  /*1160*/  FSETP.NEU.OR P5, PT, R3, RZ, P5 ;  /* 0x000000ff0300720b */ /* 0x000fe20002fad400 */
[----:B------:R-:W-:Y:S02]  /*1170*/  @!P6 HADD2.F32 R7, -RZ, R7.H1_H1 ;  /* 0x30000007ff07e230 */ /* 0x000fe40000004100 */
[--C-:B------:R-:W-:Y:S02]  /*1180*/  @!P0 HADD2.F32 R9, -RZ, R4.reuse.H0_H0 ;  /* 0x20000004ff098230 */ /* 0x100fe40000004100 */
[----:B------:R-:W-:Y:S02]  /*1190*/  @!P1 HADD2.F32 R3, -RZ, R4.H1_H1 ;  /* 0x30000004ff039230 */ /* 0x000fe40000004100 */
[----:B------:R-:W-:Y:S01]  /*11a0*/  @!P3 HADD2.F32 R5, -RZ, R5.H1_H1 ;  /* 0x30000005ff05b230 */ /* 0x000fe20000004100 */
[----:B------:R-:W-:-:S02]  /*11b0*/  FSETP.NEU.OR P6, PT, R7, RZ, P6 ;  /* 0x000000ff0700720b */ /* 0x000fc400037cd400 */
[----:B------:R-:W-:Y:S02]  /*11c0*/  FSETP.NEU.OR P0, PT, R9, RZ, P0 ;  /* 0x000000ff0900720b */ /* 0x000fe4000070d400 */
[----:B------:R-:W-:Y:S02]  /*11d0*/  FSETP.NEU.OR P1, PT, R3, RZ, P1 ;  /* 0x000000ff0300720b */ /* 0x000fe40000f2d400 */
[----:B------:R-:W-:Y:S02]  /*11e0*/  FSETP.NEU.OR P2, PT, R6, RZ, P2 ;  /* 0x000000ff0600720b */ /* 0x000fe4000174d400 */
[----:B------:R-:W-:Y:S02]  /*11f0*/  FSETP.NEU.OR P3, PT, R5, RZ, P3 ;  /* 0x000000ff0500720b */ /* 0x000fe40001f6d400 */
[----:B------:R-:W-:Y:S02]  /*1200*/  SEL R7, RZ, 0x1, !P4 ;  /* 0x00000001ff077807 */ /* 0x000fe40006000000 */
[----:B------:R-:W-:-:S02]  /*1210*/  IADD3 R4, P4, PT, R0, UR6, RZ ;  /* 0x0000000600047c10 */ /* 0x000fc4000ff9e0ff */
        /* <DEDUP_REMOVED lines=17> */
.L_x_18694:
        /* <DEDUP_REMOVED lines=13> */
.L_x_43544:


//--------------------- .text._ZN2at6native29vectorized_elementwise_kernelILi8ENS0_13BinaryFunctorIN3c104HalfES4_bZZZNS0_22logical_or_kernel_cudaERNS_14TensorIteratorEENKUlvE0_clEvENKUlvE6_clEvEUlS4_S4_E_EESt5arrayIPcLm3EEEEviT0_T1_ --------------------------
	.section	.text._ZN2at6native29vectorized_elementwise_kernelILi8ENS0_13BinaryFunctorIN3c104HalfES4_bZZZNS0_22logical_or_kernel_cudaERNS_14TensorIteratorEENKUlvE0_clEvENKUlvE6_clEvEUlS4_S4_E_EESt5arrayIPcLm3EEEEviT0_T1_,"ax",@progbits
	.align	128
        .global         _ZN2at6native29vectorized_elementwise_kernelILi8ENS0_13BinaryFunctorIN3c104HalfES4_bZZZNS0_22logical_or_kernel_cudaERNS_14TensorIteratorEENKUlvE0_clEvENKUlvE6_clEvEUlS4_S4_E_EESt5arrayIPcLm3EEEEviT0_T1_
        .type           _ZN2at6native29vectorized_elementwise_kernelILi8ENS0_13BinaryFunctorIN3c104HalfES4_bZZZNS0_22logical_or_kernel_cudaERNS_14TensorIteratorEENKUlvE0_clEvENKUlvE6_clEvEUlS4_S4_E_EESt5arrayIPcLm3EEEEviT0_T1_,@function
        .size           _ZN2at6native29vectorized_elementwise_kernelILi8ENS0_13BinaryFunctorIN3c104HalfES4_bZZZNS0_22logical_or_kernel_cudaERNS_14TensorIteratorEENKUlvE0_clEvENKUlvE6_clEvEUlS4_S4_E_EESt5arrayIPcLm3EEEEviT0_T1_,(.L_x_43545 - _ZN2at6native29vectorized_elementwise_kernelILi8ENS0_13BinaryFunctorIN3c104HalfES4_bZZZNS0_22logical_or_kernel_cudaERNS_14TensorIteratorEENKUlvE0_clEvENKUlvE6_clEvEUlS4_S4_E_EESt5arrayIPcLm3EEEEviT0_T1_)
        .other          _ZN2at6native29vectorized_elementwise_kernelILi8ENS0_13BinaryFunctorIN3c104HalfES4_bZZZNS0_22logical_or_kernel_cudaERNS_14TensorIteratorEENKUlvE0_clEvENKUlvE6_clEvEUlS4_S4_E_EESt5arrayIPcLm3EEEEviT0_T1_,@"STO_CUDA_ENTRY STV_DEFAULT"
_ZN2at6native29vectorized_elementwise_kernelILi8ENS0_13BinaryFunctorIN3c104HalfES4_bZZZNS0_22logical_or_kernel_cudaERNS_14TensorIteratorEENKUlvE0_clEvENKUlvE6_clEvEUlS4_S4_E_EESt5arrayIPcLm3EEEEviT0_T1_:
.text._ZN2at6native29vectorized_elementwise_kernelILi8ENS0_13BinaryFunctorIN3c104HalfES4_bZZZNS0_22logical_or_kernel_cudaERNS_14TensorIteratorEENKUlvE0_clEvENKUlvE6_clEvEUlS4_S4_E_EESt5arrayIPcLm3EEEEviT0_T1_:
        /* <DEDUP_REMOVED lines=105> */
.L_x_18697:
[----:B------:R-:W-:Y:S05]  /*0690*/  BSYNC.RECONVERGENT B0 ;  /* 0x0000000000007941 */ /* 0x000fea0003800200 */
.L_x_18696:
        /* <DEDUP_REMOVED lines=11> */
.L_x_18699:
[----:B------:R-:W-:Y:S05]  /*0750*/  BSYNC.RECONVERGENT B0 ;  /* 0x0000000000007941 */ /* 0x000fea0003800200 */
.L_x_18698:
[----:B------:R-:W-:Y:S04]  /*0760*/  BSSY.RECONVERGENT B0, `(.L_x_18700) ;  /* 0x0000007000007945 */ /* 0x000fe80003800200 */
[----:B------:R-:W-:Y:S05]  /*0770*/  @P2 BRA `(.L_x_18701) ;  /* 0x0000000000142947 */ /* 0x000fea0003800000 */
[----:B------:R-:W-:-:S05]  /*0780*/  HADD2.F32 R8, -RZ, R8.H0_H0 ;  /* 0x20000008ff087230 */ /* 0x000fca0000004100 */
[----:B------:R-:W-:-:S13]  /*0790*/  FSETP.NEU.FTZ.AND P0, PT, R8, RZ, PT ;  /* 0x000000ff0800720b */ /* 0x000fda0003f1d000 */
[----:B------:R-:W-:-:S05]  /*07a0*/  @!P0 HADD2.F32 R9, -RZ, R9.H0_H0 ;  /* 0x20000009ff098230 */ /* 0x000fca0000004100 */
[----:B------:R-:W-:-:S04]  /*07b0*/  FSETP.NEU.OR P0, PT, R9, RZ, P0 ;  /* 0x000000ff0900720b */ /* 0x000fc8000070d400 */
[----:B------:R-:W-:-:S09]  /*07c0*/  SEL R7, RZ, 0x1, !P0 ;  /* 0x00000001ff077807 */ /* 0x000fd20004000000 */
.L_x_18701:
[----:B------:R-:W-:Y:S05]  /*07d0*/  BSYNC.RECONVERGENT B0 ;  /* 0x0000000000007941 */ /* 0x000fea0003800200 */
.L_x_18700:
        /* <DEDUP_REMOVED lines=21> */
.L_x_18703:
[----:B------:R-:W-:Y:S05]  /*0930*/  BSYNC.RECONVERGENT B0 ;  /* 0x0000000000007941 */ /* 0x000fea0003800200 */
.L_x_18702:
[----:B------:R-:W-:Y:S04]  /*0940*/  BSSY.RECONVERGENT B0, `(.L_x_18704) ;  /* 0x0000007000007945 */ /* 0x000fe80003800200 */
[----:B------:R-:W-:Y:S05]  /*0950*/  @P5 BRA `(.L_x_18705) ;  /* 0x0000000000145947 */ /* 0x000fea0003800000 */
[----:B------:R-:W-:-:S05]  /*0960*/  HADD2.F32 R12, -RZ, R12.H0_H0 ;  /* 0x2000000cff0c7230 */ /* 0x000fca0000004100 */
[----:B------:R-:W-:-:S13]  /*0970*/  FSETP.NEU.FTZ.AND P0, PT, R12, RZ, PT ;  /* 0x000000ff0c00720b */ /* 0x000fda0003f1d000 */
[----:B------:R-:W-:-:S05]  /*0980*/  @!P0 HADD2.F32 R13, -RZ, R13.H0_H0 ;  /* 0x2000000dff0d8230 */ /* 0x000fca0000004100 */
[----:B------:R-:W-:-:S04]  /*0990*/  FSETP.NEU.OR P0, PT, R13, RZ, P0 ;  /* 0x000000ff0d00720b */ /* 0x000fc8000070d400 */
[----:B------:R-:W-:-:S09]  /*09a0*/  SEL R9, RZ, 0x1, !P0 ;  /* 0x00000001ff097807 */ /* 0x000fd20004000000 */
.L_x_18705:
[----:B------:R-:W-:Y:S05]  /*09b0*/  BSYNC.RECONVERGENT B0 ;  /* 0x0000000000007941 */ /* 0x000fea0003800200 */
.L_x_18704:
[----:B------:R-:W-:Y:S04]  /*09c0*/  BSSY.RECONVERGENT B0, `(.L_x_18706) ;  /* 0x0000007000007945 */ /* 0x000fe80003800200 */
[----:B------:R-:W-:Y:S05]  /*09d0*/  @P2 BRA `(.L_x_18707) ;  /* 0x0000000000142947 */ /* 0x000fea0003800000 */
[----:B------:R-:W-:-:S05]  /*09e0*/  HADD2.F32 R20, -RZ, R20.H0_H0 ;  /* 0x20000014ff147230 */ /* 0x000fca0000004100 */
[----:B------:R-:W-:-:S13]  /*09f0*/  FSETP.NEU.FTZ.AND P0, PT, R20, RZ, PT ;  /* 0x000000ff1400720b */ /* 0x000fda0003f1d000 */
[----:B------:R-:W-:-:S05]  /*0a00*/  @!P0 HADD2.F32 R21, -RZ, R21.H0_H0 ;  /* 0x20000015ff158230 */ /* 0x000fca0000004100 */
[----:B------:R-:W-:-:S04]  /*0a10*/  FSETP.NEU.OR P0, PT, R21, RZ, P0 ;  /* 0x000000ff1500720b */ /* 0x000fc8000070d400 */
[----:B------:R-:W-:-:S09]  /*0a20*/  SEL R10, RZ, 0x1, !P0 ;  /* 0x00000001ff0a7807 */ /* 0x000fd20004000000 */
.L_x_18707:
[----:B------:R-:W-:Y:S05]  /*0a30*/  BSYNC.RECONVERGENT B0 ;  /* 0x0000000000007941 */ /* 0x000fea0003800200 */
.L_x_18706:
[----:B------:R-:W-:Y:S04]  /*0a40*/  BSSY.RECONVERGENT B0, `(.L_x_18708) ;  /* 0x0000007000007945 */ /* 0x000fe80003800200 */
[----:B------:R-:W-:Y:S05]  /*0a50*/  @P3 BRA `(.L_x_18709) ;  /* 0x0000000000143947 */ /* 0x000fea0003800000 */
[----:B------:R-:W-:-:S05]  /*0a60*/  HADD2.F32 R22, -RZ, R22.H0_H0 ;  /* 0x20000016ff167230 */ /* 0x000fca0000004100 */
[----:B------:R-:W-:-:S13]  /*0a70*/  FSETP.NEU.FTZ.AND P0, PT, R22, RZ, PT ;  /* 0x000000ff1600720b */ /* 0x000fda0003f1d000 */
[----:B------:R-:W-:-:S05]  /*0a80*/  @!P0 HADD2.F32 R24, -RZ, R24.H0_H0 ;  /* 0x20000018ff188230 */ /* 0x000fca0000004100 */
[----:B------:R-:W-:-:S04]  /*0a90*/  FSETP.NEU.OR P0, PT, R24, RZ, P0 ;  /* 0x000000ff1800720b */ /* 0x000fc8000070d400 */
[----:B------:R-:W-:-:S09]  /*0aa0*/  SEL R11, RZ, 0x1, !P0 ;  /* 0x00000001ff0b7807 */ /* 0x000fd20004000000 */
.L_x_18709:
[----:B------:R-:W-:Y:S05]  /*0ab0*/  BSYNC.RECONVERGENT B0 ;  /* 0x0000000000007941 */ /* 0x000fea0003800200 */
.L_x_18708:
[----:B------:R-:W-:Y:S04]  /*0ac0*/  BSSY.RECONVERGENT B0, `(.L_x_18710) ;  /* 0x0000007000007945 */ /* 0x000fe80003800200 */
[----:B------:R-:W-:Y:S05]  /*0ad0*/  @P4 BRA `(.L_x_18711) ;  /* 0x0000000000144947 */ /* 0x000fea0003800000 */
[----:B------:R-:W-:-:S05]  /*0ae0*/  HADD2.F32 R23, -RZ, R23.H0_H0 ;  /* 0x20000017ff177230 */ /* 0x000fca0000004100 */
[----:B------:R-:W-:-:S13]  /*0af0*/  FSETP.NEU.FTZ.AND P0, PT, R23, RZ, PT ;  /* 0x000000ff1700720b */ /* 0x000fda0003f1d000 */
[----:B------:R-:W-:-:S05]  /*0b00*/  @!P0 HADD2.F32 R25, -RZ, R25.H0_H0 ;  /* 0x20000019ff198230 */ /* 0x000fca0000004100 */
[----:B------:R-:W-:-:S04]  /*0b10*/  FSETP.NEU.OR P0, PT, R25, RZ, P0 ;  /* 0x000000ff1900720b */ /* 0x000fc8000070d400 */
[----:B------:R-:W-:-:S09]  /*0b20*/  SEL R12, RZ, 0x1, !P0 ;  /* 0x00000001ff0c7807 */ /* 0x000fd20004000000 */
.L_x_18711:
[----:B------:R-:W-:Y:S05]  /*0b30*/  BSYNC.RECONVERGENT B0 ;  /* 0x0000000000007941 */ /* 0x000fea0003800200 */
.L_x_18710:
        /* <DEDUP_REMOVED lines=20> */
.L_x_18714:
        /* <DEDUP_REMOVED lines=8> */
.L_x_18715:
        /* <DEDUP_REMOVED lines=8> */
.L_x_18716:
        /* <DEDUP_REMOVED lines=9> */
.L_x_18717:
[----:B------:R-:W-:Y:S05]  /*0e10*/  BSYNC.RELIABLE B1 ;  /* 0x0000000000017941 */ /* 0x000fea0003800100 */
.L_x_18713:
[----:B------:R-:W-:-:S13]  /*0e20*/  ISETP.GE.U32.AND P0, PT, R3, R2, PT ;  /* 0x000000020300720c */ /* 0x000fda0003f06070 */
[----:B0-----:R-:W0:Y:S01]  /*0e30*/  @!P0 LDC.64 R6, c[0x0][0x388] ;  /* 0x0000e200ff068b82 */ /* 0x001e220000000a00 */
[----:B-12---:R-:W-:Y:S02]  /*0e40*/  @!P0 IMAD.IADD R5, R0, 0x1, R3 ;  /* 0x0000000100058824 */ /* 0x006fe400078e0203 */
[----:B------:R-:W-:-:S03]  /*0e50*/  @!P0 VIADD R3, R3, 0x80 ;  /* 0x0000008003038836 */ /* 0x000fc60000000000 */
[----:B0-----:R-:W-:-:S05]  /*0e60*/  @!P0 IADD3 R4, P1, PT, R5, R6, RZ ;  /* 0x0000000605048210 */ /* 0x001fca0007f3e0ff */
[----:B------:R-:W-:-:S05]  /*0e70*/  @!P0 IMAD.X R5, RZ, RZ, R7, P1 ;  /* 0x000000ffff058224 */ /* 0x000fca00008e0607 */
[----:B------:R2:W-:Y:S03]  /*0e80*/  @!P0 STG.E.U8 desc[UR4][R4.64], R11 ;  /* 0x0000000b04008986 */ /* 0x0005e6000c101104 */
.L_x_18718:
[----:B------:R-:W-:Y:S05]  /*0e90*/  BSYNC.RECONVERGENT B0 ;  /* 0x0000000000007941 */ /* 0x000fea0003800200 */
.L_x_18712:
        /* <DEDUP_REMOVED lines=9> */
.L_x_18695:
        /* <DEDUP_REMOVED lines=10> */
[--C-:B----4-:R-:W-:Y:S02]  /*0fd0*/  HADD2.F32 R3, -RZ, R4.reuse.H0_H0 ;  /* 0x20000004ff037230 */ /* 0x110fe40000004100 */
[----:B------:R-:W-:Y:S02]  /*0fe0*/  HADD2.F32 R12, -RZ, R4.H1_H1 ;  /* 0x30000004ff0c7230 */ /* 0x000fe40000004100 */
[----:B------:R-:W-:Y:S01]  /*0ff0*/  HADD2.F32 R13, -RZ, R5.H0_H0 ;  /* 0x20000005ff0d7230 */ /* 0x000fe20000004100 */
[----:B------:R-:W-:Y:S01]  /*1000*/  FSETP.NEU.FTZ.AND P0, PT, R3, RZ, PT ;  /* 0x000000ff0300720b */ /* 0x000fe20003f1d000 */
[----:B------:R-:W-:Y:S01]  /*1010*/  HADD2.F32 R15, -RZ, R6.H0_H0 ;  /* 0x20000006ff0f7230 */ /* 0x000fe20000004100 */
[----:B------:R-:W-:Y:S01]  /*1020*/  FSETP.NEU.FTZ.AND P4, PT, R12, RZ, PT ;  /* 0x000000ff0c00720b */ /* 0x000fe20003f9d000 */
[----:B------:R-:W-:Y:S01]  /*1030*/  HADD2.F32 R4, -RZ, R7.H0_H0 ;  /* 0x20000007ff047230 */ /* 0x000fe20000004100 */
[----:B------:R-:W-:Y:S01]  /*1040*/  FSETP.NEU.FTZ.AND P5, PT, R13, RZ, PT ;  /* 0x000000ff0d00720b */ /* 0x000fe20003fbd000 */
[----:B------:R-:W-:-:S02]  /*1050*/  HADD2.F32 R14, -RZ, R5.H1_H1 ;  /* 0x30000005ff0e7230 */ /* 0x000fc40000004100 */
[----:B------:R-:W-:Y:S01]  /*1060*/  HADD2.F32 R6, -RZ, R6.H1_H1 ;  /* 0x30000006ff067230 */ /* 0x000fe20000004100 */
[----:B------:R-:W-:Y:S01]  /*1070*/  FSETP.NEU.FTZ.AND P2, PT, R4, RZ, PT ;  /* 0x000000ff0400720b */ /* 0x000fe20003f5d000 */
[----:B------:R-:W-:Y:S01]  /*1080*/  HADD2.F32 R7, -RZ, R7.H1_H1 ;  /* 0x30000007ff077230 */ /* 0x000fe20000004100 */
[----:B------:R-:W-:Y:S02]  /*1090*/  FSETP.NEU.FTZ.AND P6, PT, R14, RZ, PT ;  /* 0x000000ff0e00720b */ /* 0x000fe40003fdd000 */
[----:B------:R-:W-:Y:S01]  /*10a0*/  FSETP.NEU.FTZ.AND P1, PT, R6, RZ, PT ;  /* 0x000000ff0600720b */ /* 0x000fe20003f3d000 */
[--C-:B---3--:R-:W-:Y:S02]  /*10b0*/  @!P0 HADD2.F32 R3, -RZ, R8.reuse.H0_H0 ;  /* 0x20000008ff038230 */ /* 0x108fe40000004100 */
[----:B------:R-:W-:Y:S02]  /*10c0*/  @!P4 HADD2.F32 R8, -RZ, R8.H1_H1 ;  /* 0x30000008ff08c230 */ /* 0x000fe40000004100 */
[----:B------:R-:W-:Y:S01]  /*10d0*/  @!P5 HADD2.F32 R4, -RZ, R9.H0_H0 ;  /* 0x20000009ff04d230 */ /* 0x000fe20000004100 */
[----:B------:R-:W-:-:S02]  /*10e0*/  FSETP.NEU.OR P3, PT, R3, RZ, P0 ;  /* 0x000000ff0300720b */ /* 0x000fc4000076d400 */
[----:B------:R-:W-:Y:S02]  /*10f0*/  FSETP.NEU.FTZ.AND P0, PT, R15, RZ, PT ;  /* 0x000000ff0f00720b */ /* 0x000fe40003f1d000 */
[----:B------:R-:W-:Y:S01]  /*1100*/  SEL R3, RZ, 0x1, !P3 ;  /* 0x00000001ff037807 */ /* 0x000fe20005800000 */
[----:B------:R-:W-:Y:S01]  /*1110*/  @!P6 HADD2.F32 R9, -RZ, R9.H1_H1 ;  /* 0x30000009ff09e230 */ /* 0x000fe20000004100 */
[----:B------:R-:W-:Y:S01]  /*1120*/  FSETP.NEU.FTZ.AND P3, PT, R7, RZ, PT ;  /* 0x000000ff0700720b */ /* 0x000fe20003f7d000 */
[----:B------:R-:W-:Y:S01]  /*1130*/  @!P2 HADD2.F32 R7, -RZ, R11.H0_H0 ;  /* 0x2000000bff07a230 */ /* 0x000fe20000004100 */
[----:B------:R-:W-:Y:S02]  /*1140*/  FSETP.NEU.OR P4, PT, R8, RZ, P4 ;  /* 0x000000ff0800720b */ /* 0x000fe4000278d400 */
[----:B------:R-:W-:Y:S02]  /*1150*/  FSETP.NEU.OR P5, PT, R4, RZ, P5 ;  /* 0x000000ff0400720b */ /* 0x000fe40002fad400 */
[----:B------:R-:W-:-:S02]  /*1160*/  FSETP.NEU.OR P6, PT, R9, RZ, P6 ;  /* 0x000000ff0900720b */ /* 0x000fc400037cd400 */
[----:B------:R-:W-:Y:S01]  /*1170*/  FSETP.NEU.OR P2, PT, R7, RZ, P2 ;  /* 0x000000ff0700720b */ /* 0x000fe2000174d400 */
[--C-:B------:R-:W-:Y:S01]  /*1180*/  @!P0 HADD2.F32 R5, -RZ, R10.reuse.H0_H0 ;  /* 0x2000000aff058230 */ /* 0x100fe20000004100 */
[----:B------:R-:W-:Y:S01]  /*1190*/  SEL R6, RZ, 0x1, !P4 ;  /* 0x00000001ff067807 */ /* 0x000fe20006000000 */
[----:B------:R-:W-:Y:S01]  /*11a0*/  @!P1 HADD2.F32 R10, -RZ, R10.H1_H1 ;  /* 0x3000000aff0a9230 */ /* 0x000fe20000004100 */
[----:B--2---:R-:W-:Y:S01]  /*11b0*/  IADD3 R4, P4, PT, R0, UR6, RZ ;  /* 0x0000000600047c10 */ /* 0x004fe2000ff9e0ff */
[----:B------:R-:W-:Y:S01]  /*11c0*/  @!P3 HADD2.F32 R11, -RZ, R11.H1_H1 ;  /* 0x3000000bff0bb230 */ /* 0x000fe20000004100 */
[----:B------:R-:W-:Y:S02]  /*11d0*/  FSETP.NEU.OR P0, PT, R5, RZ, P0 ;  /* 0x000000ff0500720b */ /* 0x000fe4000070d400 */
[----:B------:R-:W-:Y:S01]  /*11e0*/  FSETP.NEU.OR P1, PT, R10, RZ, P1 ;  /* 0x000000ff0a00720b */ /* 0x000fe20000f2d400 */
[----:B------:R-:W-:Y:S01]  /*11f0*/  IMAD.X R5, RZ, RZ, UR7, P4 ;  /* 0x00000007ff057e24 */ /* 0x000fe2000a0e06ff */
[----:B------:R-:W-:-:S02]  /*1200*/  FSETP.NEU.OR P3, PT, R11, RZ, P3 ;  /* 0x000000ff0b00720b */ /* 0x000fc40001f6d400 */
        /* <DEDUP_REMOVED lines=15> */
.L_x_18719:
        /* <DEDUP_REMOVED lines=16> */
.L_x_43545:


//--------------------- .text._ZN2at6native18elementwise_kernelILi128ELi4EZNS0_15gpu_kernel_implINS0_13AUnaryFunctorIffbZZZNS0_22logical_or_kernel_cudaERNS_14TensorIteratorEENKUlvE0_clEvENKUlvE5_clEvEUlffE_EEEEvRNS_18TensorIteratorBaseERKT_EUliE_EEviT1_ --------------------------
	.section	.text._ZN2at6native18elementwise_kernelILi128ELi4EZNS0_15gpu_kernel_implINS0_13AUnaryFunctorIffbZZZNS0_22logical_or_kernel_cudaERNS_14TensorIteratorEENKUlvE0_clEvENKUlvE5_clEvEUlffE_EEEEvRNS_18TensorIteratorBaseERKT_EUliE_EEviT1_,"ax",@progbits
	.align	128
        .global         _ZN2at6native18elementwise_kernelILi128ELi4EZNS0_15gpu_kernel_implINS0_13AUnaryFunctorIffbZZZNS0_22logical_or_kernel_cudaERNS_14TensorIteratorEENKUlvE0_clEvENKUlvE5_clEvEUlffE_EEEEvRNS_18TensorIteratorBaseERKT_EUliE_EEviT1_
        .type           _ZN2at6native18elementwise_kernelILi128ELi4EZNS0_15gpu_kernel_implINS0_13AUnaryFunctorIffbZZZNS0_22logical_or_kernel_cudaERNS_14TensorIteratorEENKUlvE0_clEvENKUlvE5_clEvEUlffE_EEEEvRNS_18TensorIteratorBaseERKT_EUliE_EEviT1_,@function
        .size           _ZN2at6native18elementwise_kernelILi128ELi4EZNS0_15gpu_kernel_implINS0_13AUnaryFunctorIffbZZZNS0_22logical_or_kernel_cudaERNS_14TensorIteratorEENKUlvE0_clEvENKUlvE5_clEvEUlffE_EEEEvRNS_18TensorIteratorBaseERKT_EUliE_EEviT1_,(.L_x_43546 - _ZN2at6native18elementwise_kernelILi128ELi4EZNS0_15gpu_kernel_implINS0_13AUnaryFunctorIffbZZZNS0_22logical_or_kernel_cudaERNS_14TensorIteratorEENKUlvE0_clEvENKUlvE5_clEvEUlffE_EEEEvRNS_18TensorIteratorBaseERKT_EUliE_EEviT1_)
        .other          _ZN2at6native18elementwise_kernelILi128ELi4EZNS0_15gpu_kernel_implINS0_13AUnaryFunctorIffbZZZNS0_22logical_or_kernel_cudaERNS_14TensorIteratorEENKUlvE0_clEvENKUlvE5_clEvEUlffE_EEEEvRNS_18TensorIteratorBaseERKT_EUliE_EEviT1_,@"STO_CUDA_ENTRY STV_DEFAULT"
_ZN2at6native18elementwise_kernelILi128ELi4EZNS0_15gpu_kernel_implINS0_13AUnaryFunctorIffbZZZNS0_22logical_or_kernel_cudaERNS_14TensorIteratorEENKUlvE0_clEvENKUlvE5_clEvEUlffE_EEEEvRNS_18TensorIteratorBaseERKT_EUliE_EEviT1_:
.text._ZN2at6native18elementwise_kernelILi128ELi4EZNS0_15gpu_kernel_implINS0_13AUnaryFunctorIffbZZZNS0_22logical_or_kernel_cudaERNS_14TensorIteratorEENKUlvE0_clEvENKUlvE5_clEvEUlffE_EEEEvRNS_18TensorIteratorBaseERKT_EUliE_EEviT1_:
        /* <DEDUP_REMOVED lines=319> */
.L_x_18722:
        /* <DEDUP_REMOVED lines=18> */
.L_x_18727:
[----:B------:R-:W2:Y:S02]  /*1510*/  LDG.E.U8 R0, desc[UR36][R2.64] ;  /* 0x0000002402007981 */ /* 0x000ea4000c1e1100 */
[----:B--2---:R-:W-:Y:S01]  /*1520*/  I2FP.F32.U32 R0, R0 ;  /* 0x0000000000007245 */ /* 0x004fe20000201000 */
[----:B------:R-:W-:Y:S06]  /*1530*/  BRA `(.L_x_18729) ;  /* 0x0000000c00247947 */ /* 0x000fec0003800000 */
.L_x_18726:
        /* <DEDUP_REMOVED lines=9> */
.L_x_18731:
[----:B------:R-:W2:Y:S02]  /*15d0*/  LDG.E R0, desc[UR36][R2.64] ;  /* 0x0000002402007981 */ /* 0x000ea4000c1e1900 */
[----:B--2---:R-:W-:Y:S01]  /*15e0*/  I2FP.F32.S32 R0, R0 ;  /* 0x0000000000007245 */ /* 0x004fe20000201400 */
[----:B------:R-:W-:Y:S06]  /*15f0*/  BRA `(.L_x_18729) ;  /* 0x0000000800f47947 */ /* 0x000fec0003800000 */
.L_x_18730:
[----:B------:R-:W2:Y:S02]  /*1600*/  LDG.E.U16 R0, desc[UR36][R2.64] ;  /* 0x0000002402007981 */ /* 0x000ea4000c1e1500 */
[----:B--2---:R-:W0:Y:S01]  /*1610*/  I2F.S16 R0, R0 ;  /* 0x0000000000007306 */ /* 0x004e220000101400 */
[----:B------:R-:W-:Y:S05]  /*1620*/  BRA `(.L_x_18729) ;  /* 0x0000000800e87947 */ /* 0x000fea0003800000 */
.L_x_18725:
        /* <DEDUP_REMOVED lines=8> */
.L_x_18733:
[----:B------:R-:W2:Y:S02]  /*16b0*/  LDG.E.U16 R0, desc[UR36][R2.64] ;  /* 0x0000002402007981 */ /* 0x000ea4000c1e1500 */
[----:B--2---:R-:W-:Y:S01]  /*16c0*/  HADD2.F32 R0, -RZ, R0.H0_H0 ;  /* 0x20000000ff007230 */ /* 0x004fe20000004100 */
[----:B------:R-:W-:Y:S06]  /*16d0*/  BRA `(.L_x_18729) ;  /* 0x0000000800bc7947 */ /* 0x000fec0003800000 */
.L_x_18732:
        /* <DEDUP_REMOVED lines=8> */
.L_x_18735:
[----:B------:R-:W2:Y:S02]  /*1760*/  LDG.E.U16 R0, desc[UR36][R2.64] ;  /* 0x0000002402007981 */ /* 0x000ea4000c1e1500 */
[----:B--2---:R-:W-:Y:S01]  /*1770*/  HADD2.F32 R0, -RZ, R0.H0_H0 ;  /* 0x20000000ff007230 */ /* 0x004fe20000004100 */
[----:B------:R-:W-:Y:S06]  /*1780*/  BRA `(.L_x_18729) ;  /* 0x0000000800907947 */ /* 0x000fec0003800000 */
.L_x_18734:
[----:B------:R-:W2:Y:S01]  /*1790*/  LDG.E.64 R2, desc[UR36][R2.64] ;  /* 0x0000002402027981 */ /* 0x000ea2000c1e1b00 */
[----:B------:R-:W-:Y:S01]  /*17a0*/  UMOV UR4, 0xf0000000 ;  /* 0xf000000000047882 */ /* 0x000fe20000000000 */
[----:B------:R-:W-:Y:S01]  /*17b0*/  UMOV UR5, 0x380fffff ;  /* 0x380fffff00057882 */ /* 0x000fe20000000000 */
[----:B--2---:R-:W0:Y:S01]  /*17c0*/  F2F.F32.F64 R0, R2 ;  /* 0x0000000200007310 */ /* 0x004e220000301000 */
[----:B------:R-:W-:-:S14]  /*17d0*/  DSETP.GEU.AND P0, PT, |R2|, UR4, PT ;  /* 0x0000000402007e2a */ /* 0x000fdc000bf0e200 */
[----:B0-----:R-:W-:Y:S01]  /*17e0*/  @!P0 FMUL R0, R0, 1.175494350822287508e-38 ;  /* 0x0080000000008820 */ /* 0x001fe20000400000 */
[----:B------:R-:W-:Y:S06]  /*17f0*/  BRA `(.L_x_18729) ;  /* 0x0000000800747947 */ /* 0x000fec0003800000 */
.L_x_18724:
        /* <DEDUP_REMOVED lines=12> */
.L_x_18738:
[----:B------:R-:W2:Y:S01]  /*18c0*/  LDG.E.64 R2, desc[UR36][R2.64] ;  /* 0x0000002402027981 */ /* 0x000ea2000c1e1b00 */
[----:B------:R-:W-:Y:S01]  /*18d0*/  UMOV UR4, 0xf0000000 ;  /* 0xf000000000047882 */ /* 0x000fe20000000000 */
[----:B------:R-:W-:Y:S01]  /*18e0*/  UMOV UR5, 0x380fffff ;  /* 0x380fffff00057882 */ /* 0x000fe20000000000 */
[----:B--2---:R-:W0:Y:S01]  /*18f0*/  F2F.F32.F64 R0, R2 ;  /* 0x0000000200007310 */ /* 0x004e220000301000 */
[----:B------:R-:W-:-:S14]  /*1900*/  DSETP.GEU.AND P0, PT, |R2|, UR4, PT ;  /* 0x0000000402007e2a */ /* 0x000fdc000bf0e200 */
[----:B0-----:R-:W-:Y:S01]  /*1910*/  @!P0 FMUL R0, R0, 1.175494350822287508e-38 ;  /* 0x0080000000008820 */ /* 0x001fe20000400000 */
[----:B------:R-:W-:Y:S06]  /*1920*/  BRA `(.L_x_18729) ;  /* 0x0000000800287947 */ /* 0x000fec0003800000 */
.L_x_18737:
        /* <DEDUP_REMOVED lines=25> */
.L_x_18740:
        /* <DEDUP_REMOVED lines=12> */
.L_x_18739:
[----:B------:R-:W2:Y:S02]  /*1b80*/  LDG.E.U16 R0, desc[UR36][R2.64] ;  /* 0x0000002402007981 */ /* 0x000ea4000c1e1500 */
[----:B--2---:R-:W-:Y:S01]  /*1b90*/  SHF.L.U32 R0, R0, 0x10, RZ ;  /* 0x0000001000007819 */ /* 0x004fe200000006ff */
[----:B------:R-:W-:Y:S06]  /*1ba0*/  BRA `(.L_x_18729) ;  /* 0x0000000400887947 */ /* 0x000fec0003800000 */
.L_x_18736:
        /* <DEDUP_REMOVED lines=11> */
.L_x_18743:
        /* <DEDUP_REMOVED lines=20> */
.L_x_18745:
[----:B------:R-:W-:Y:S05]  /*1da0*/  BSYNC.RECONVERGENT B0 ;  /* 0x0000000000007941 */ /* 0x000fea0003800200 */
.L_x_18744:
[----:B------:R-:W-:Y:S01]  /*1db0*/  IMAD.SHL.U32 R0, R0, 0x100000, RZ ;  /* 0x0010000000007824 */ /* 0x000fe200078e00ff */
[----:B------:R-:W-:-:S04]  /*1dc0*/  LEA R2, R2, 0x3b800000, 0x17 ;  /* 0x3b80000002027811 */ /* 0x000fc800078eb8ff */
[----:B------:R-:W-:Y:S01]  /*1dd0*/  LOP3.LUT R0, R2, R0, R7, 0xfe, !PT ;  /* 0x0000000002007212 */ /* 0x000fe200078efe07 */
[----:B------:R-:W-:Y:S06]  /*1de0*/  BRA `(.L_x_18729) ;  /* 0x0000000000f87947 */ /* 0x000fec0003800000 */
.L_x_18742:
        /* <DEDUP_REMOVED lines=20> */
.L_x_18747:
[----:B------:R-:W-:Y:S05]  /*1f30*/  BSYNC.RECONVERGENT B0 ;  /* 0x0000000000007941 */ /* 0x000fea0003800200 */
.L_x_18746:
[----:B------:R-:W-:Y:S01]  /*1f40*/  IMAD.SHL.U32 R0, R0, 0x200000, RZ ;  /* 0x0020000000007824 */ /* 0x000fe200078e00ff */
[----:B------:R-:W-:-:S04]  /*1f50*/  LEA R2, R2, 0x37800000, 0x17 ;  /* 0x3780000002027811 */ /* 0x000fc800078eb8ff */
[----:B------:R-:W-:Y:S01]  /*1f60*/  LOP3.LUT R0, R2, R0, R7, 0xfe, !PT ;  /* 0x0000000002007212 */ /* 0x000fe200078efe07 */
[----:B------:R-:W-:Y:S06]  /*1f70*/  BRA `(.L_x_18729) ;  /* 0x0000000000947947 */ /* 0x000fec0003800000 */
.L_x_18741:
[----:B------:R-:W-:-:S09]  /*1f80*/  UISETP.NE.AND UP0, UPT, UR4, 0x1c, UPT ;  /* 0x0000001c0400788c */ /* 0x000fd2000bf05270 */
[----:B------:R-:W-:Y:S05]  /*1f90*/  BRA.U !UP0, `(.L_x_18748) ;  /* 0x0000000108847547 */ /* 0x000fea000b800000 */
[----:B------:R-:W-:-:S09]  /*1fa0*/  UISETP.NE.AND UP0, UPT, UR4, 0x1d, UPT ;  /* 0x0000001d0400788c */ /* 0x000fd2000bf05270 */
[----:B------:R-:W-:Y:S05]  /*1fb0*/  BRA.U !UP0, `(.L_x_18749) ;  /* 0x0000000108707547 */ /* 0x000fea000b800000 */
[----:B------:R-:W-:-:S09]  /*1fc0*/  UISETP.NE.AND UP0, UPT, UR4, 0x2c, UPT ;  /* 0x0000002c0400788c */ /* 0x000fd2000bf05270 */
[----:B------:R-:W-:Y:S05]  /*1fd0*/  BRA.U !UP0, `(.L_x_18750) ;  /* 0x0000000108487547 */ /* 0x000fea000b800000 */
.L_x_18728:
        /* <DEDUP_REMOVED lines=16> */
.L_x_18751:
[----:B------:R-:W-:Y:S01]  /*20e0*/  IMAD.MOV.U32 R0, RZ, RZ, RZ ;  /* 0x000000ffff007224 */ /* 0x000fe200078e00ff */
[----:B------:R-:W-:Y:S06]  /*20f0*/  BRA `(.L_x_18729) ;  /* 0x0000000000347947 */ /* 0x000fec0003800000 */
.L_x_18750:
        /* <DEDUP_REMOVED lines=8> */
.L_x_18749:
[----:B------:R-:W2:Y:S02]  /*2180*/  LDG.E.64 R2, desc[UR36][R2.64] ;  /* 0x0000002402027981 */ /* 0x000ea4000c1e1b00 */
[----:B--2---:R0:W1:Y:S01]  /*2190*/  I2F.U64 R0, R2 ;  /* 0x0000000200007312 */ /* 0x0040620000301000 */
[----:B------:R-:W-:Y:S05]  /*21a0*/  BRA `(.L_x_18729) ;  /* 0x0000000000087947 */ /* 0x000fea0003800000 */
.L_x_18748:
[----:B------:R-:W2:Y:S02]  /*21b0*/  LDG.E R0, desc[UR36][R2.64] ;  /* 0x0000002402007981 */ /* 0x000ea4000c1e1900 */
[----:B--2---:R-:W-:-:S07]  /*21c0*/  I2FP.F32.U32 R0, R0 ;  /* 0x0000000000007245 */ /* 0x004fce0000201000 */
.L_x_18729:
[----:B------:R-:W-:Y:S05]  /*21d0*/  BSYNC.RECONVERGENT B6 ;  /* 0x0000000000067941 */ /* 0x000fea0003800200 */
.L_x_18723:
        /* <DEDUP_REMOVED lines=22> */
.L_x_18756:
[----:B------:R0:W-:Y:S01]  /*2340*/  STG.E.U8 desc[UR36][R2.64], R4 ;  /* 0x0000000402007986 */ /* 0x0001e2000c101124 */
[----:B------:R-:W-:Y:S05]  /*2350*/  BRA `(.L_x_18758) ;  /* 0x0000000c00007947 */ /* 0x000fea0003800000 */
.L_x_18755:
        /* <DEDUP_REMOVED lines=9> */
.L_x_18760:
[----:B------:R0:W-:Y:S01]  /*23f0*/  STG.E desc[UR36][R2.64], R4 ;  /* 0x0000000402007986 */ /* 0x0001e2000c101924 */
[----:B------:R-:W-:Y:S05]  /*2400*/  BRA `(.L_x_18758) ;  /* 0x0000000800d47947 */ /* 0x000fea0003800000 */
.L_x_18759:
[----:B------:R0:W-:Y:S01]  /*2410*/  STG.E.U16 desc[UR36][R2.64], R4 ;  /* 0x0000000402007986 */ /* 0x0001e2000c101524 */
[----:B------:R-:W-:Y:S05]  /*2420*/  BRA `(.L_x_18758) ;  /* 0x0000000800cc7947 */ /* 0x000fea0003800000 */
.L_x_18754:
        /* <DEDUP_REMOVED lines=9> */
.L_x_18762:
[----:B------:R-:W-:-:S04]  /*24c0*/  I2FP.F32.U32 R0, R4 ;  /* 0x0000000400007245 */ /* 0x000fc80000201000 */
[----:B------:R-:W-:-:S05]  /*24d0*/  F2FP.F16.F32.PACK_AB R0, RZ, R0 ;  /* 0x00000000ff00723e */ /* 0x000fca00000000ff */
[----:B------:R0:W-:Y:S01]  /*24e0*/  STG.E.U16 desc[UR36][R2.64], R0 ;  /* 0x0000000002007986 */ /* 0x0001e2000c101524 */
[----:B------:R-:W-:Y:S05]  /*24f0*/  BRA `(.L_x_18758) ;  /* 0x0000000800987947 */ /* 0x000fea0003800000 */
.L_x_18761:
        /* <DEDUP_REMOVED lines=10> */
.L_x_18764:
[----:B------:R-:W-:-:S04]  /*25a0*/  I2FP.F32.U32 R4, R4 ;  /* 0x0000000400047245 */ /* 0x000fc80000201000 */
[----:B------:R-:W-:-:S04]  /*25b0*/  F2FP.F16.F32.PACK_AB R5, RZ, R4 ;  /* 0x00000004ff05723e */ /* 0x000fc800000000ff */
[----:B------:R-:W-:-:S05]  /*25c0*/  PRMT R5, R5, 0x5410, RZ ;  /* 0x0000541005057816 */ /* 0x000fca00000000ff */
[----:B------:R0:W-:Y:S01]  /*25d0*/  STG.E desc[UR36][R2.64], R5 ;  /* 0x0000000502007986 */ /* 0x0001e2000c101924 */
[----:B------:R-:W-:Y:S05]  /*25e0*/  BRA `(.L_x_18758) ;  /* 0x00000008005c7947 */ /* 0x000fea0003800000 */
.L_x_18763:
[----:B------:R-:W0:Y:S02]  /*25f0*/  I2F.F64.U32 R4, R4 ;  /* 0x0000000400047312 */ /* 0x000e240000201800 */
[----:B0-----:R0:W-:Y:S01]  /*2600*/  STG.E.64 desc[UR36][R2.64], R4 ;  /* 0x0000000402007986 */ /* 0x0011e2000c101b24 */
[----:B------:R-:W-:Y:S05]  /*2610*/  BRA `(.L_x_18758) ;  /* 0x0000000800507947 */ /* 0x000fea0003800000 */
.L_x_18753:
        /* <DEDUP_REMOVED lines=10> */
.L_x_18767:
[----:B------:R-:W0:Y:S01]  /*26c0*/  I2F.F64.U32 R4, R4 ;  /* 0x0000000400047312 */ /* 0x000e220000201800 */
[----:B------:R-:W-:-:S05]  /*26d0*/  CS2R R6, SRZ ;  /* 0x0000000000067805 */ /* 0x000fca000001ff00 */
[----:B0-----:R0:W-:Y:S01]  /*26e0*/  STG.E.128 desc[UR36][R2.64], R4 ;  /* 0x0000000402007986 */ /* 0x0011e2000c101d24 */
[----:B------:R-:W-:Y:S05]  /*26f0*/  BRA `(.L_x_18758) ;  /* 0x0000000800187947 */ /* 0x000fea0003800000 */
.L_x_18766:
        /* <DEDUP_REMOVED lines=17> */
.L_x_18771:
[----:B------:R-:W-:Y:S05]  /*2810*/  BSYNC.RECONVERGENT B0 ;  /* 0x0000000000007941 */ /* 0x000fea0003800200 */
.L_x_18770:
[----:B------:R0:W-:Y:S01]  /*2820*/  STG.E.U8 desc[UR36][R2.64], R5 ;  /* 0x0000000502007986 */ /* 0x0001e2000c101124 */
[----:B------:R-:W-:Y:S05]  /*2830*/  BRA `(.L_x_18758) ;  /* 0x0000000400c87947 */ /* 0x000fea0003800000 */
.L_x_18769:
        /* <DEDUP_REMOVED lines=16> */
.L_x_18768:
[----:B------:R-:W-:-:S04]  /*2940*/  I2FP.F32.U32 R0, R4 ;  /* 0x0000000400007245 */ /* 0x000fc80000201000 */
[----:B------:R-:W-:-:S05]  /*2950*/  F2FP.BF16.F32.PACK_AB R0, RZ, R0 ;  /* 0x00000000ff00723e */ /* 0x000fca00000010ff */
[----:B------:R0:W-:Y:S01]  /*2960*/  STG.E.U16 desc[UR36][R2.64], R0 ;  /* 0x0000000002007986 */ /* 0x0001e2000c101524 */
[----:B------:R-:W-:Y:S05]  /*2970*/  BRA `(.L_x_18758) ;  /* 0x0000000400787947 */ /* 0x000fea0003800000 */
.L_x_18765:
        /* <DEDUP_REMOVED lines=10> */
.L_x_18774:
        /* <DEDUP_REMOVED lines=12> */
.L_x_18777:
[----:B------:R-:W-:-:S04]  /*2ae0*/  SHF.R.U32.HI R0, RZ, 0x14, R5 ;  /* 0x00000014ff007819 */ /* 0x000fc80000011605 */
[----:B------:R-:W-:-:S04]  /*2af0*/  LOP3.LUT R0, R0, 0x1, RZ, 0xc0, !PT ;  /* 0x0000000100007812 */ /* 0x000fc800078ec0ff */
[----:B------:R-:W-:-:S04]  /*2b00*/  IADD3 R0, PT, PT, R5, 0x487ffff, R0 ;  /* 0x0487ffff05007810 */ /* 0x000fc80007ffe000 */
[----:B------:R-:W-:-:S04]  /*2b10*/  SHF.R.U32.HI R0, RZ, 0x14, R0 ;  /* 0x00000014ff007819 */ /* 0x000fc80000011600 */
[----:B------:R-:W-:-:S07]  /*2b20*/  LOP3.LUT R4, R0, 0xff, RZ, 0xc0, !PT ;  /* 0x000000ff00047812 */ /* 0x000fce00078ec0ff */
.L_x_18778:
[----:B------:R-:W-:-:S07]  /*2b30*/  PRMT R0, R4, 0x7610, R0 ;  /* 0x0000761004007816 */ /* 0x000fce0000000000 */
.L_x_18776:
[----:B------:R-:W-:Y:S05]  /*2b40*/  BSYNC.RECONVERGENT B0 ;  /* 0x0000000000007941 */ /* 0x000fea0003800200 */
.L_x_18775:
[----:B------:R4:W-:Y:S01]  /*2b50*/  STG.E.U8 desc[UR36][R2.64], R0 ;  /* 0x0000000002007986 */ /* 0x0009e2000c101124 */
[----:B------:R-:W-:Y:S05]  /*2b60*/  BRA `(.L_x_18758) ;  /* 0x0000000000fc7947 */ /* 0x000fea0003800000 */
.L_x_18773:
        /* <DEDUP_REMOVED lines=12> */
.L_x_18781:
[----:B------:R-:W-:-:S04]  /*2c30*/  SHF.R.U32.HI R0, RZ, 0x15, R5 ;  /* 0x00000015ff007819 */ /* 0x000fc80000011605 */
[----:B------:R-:W-:-:S04]  /*2c40*/  LOP3.LUT R0, R0, 0x1, RZ, 0xc0, !PT ;  /* 0x0000000100007812 */ /* 0x000fc800078ec0ff */
[----:B------:R-:W-:-:S04]  /*2c50*/  IADD3 R0, PT, PT, R5, 0x88fffff, R0 ;  /* 0x088fffff05007810 */ /* 0x000fc80007ffe000 */
[----:B------:R-:W-:-:S04]  /*2c60*/  SHF.R.U32.HI R0, RZ, 0x15, R0 ;  /* 0x00000015ff007819 */ /* 0x000fc80000011600 */
[----:B------:R-:W-:-:S07]  /*2c70*/  LOP3.LUT R4, R0, 0xff, RZ, 0xc0, !PT ;  /* 0x000000ff00047812 */ /* 0x000fce00078ec0ff */
.L_x_18782:
[----:B------:R-:W-:-:S07]  /*2c80*/  PRMT R0, R4, 0x7610, R0 ;  /* 0x0000761004007816 */ /* 0x000fce0000000000 */
.L_x_18780:
[----:B------:R-:W-:Y:S05]  /*2c90*/  BSYNC.RECONVERGENT B0 ;  /* 0x0000000000007941 */ /* 0x000fea0003800200 */
.L_x_18779:
[----:B------:R3:W-:Y:S01]  /*2ca0*/  STG.E.U8 desc[UR36][R2.64], R0 ;  /* 0x0000000002007986 */ /* 0x0007e2000c101124 */
[----:B------:R-:W-:Y:S05]  /*2cb0*/  BRA `(.L_x_18758) ;  /* 0x0000000000a87947 */ /* 0x000fea0003800000 */
.L_x_18772:
[----:B------:R-:W-:-:S09]  /*2cc0*/  UISETP.NE.AND UP0, UPT, UR4, 0x1c, UPT ;  /* 0x0000001c0400788c */ /* 0x000fd2000bf05270 */
[----:B------:R-:W-:Y:S05]  /*2cd0*/  BRA.U !UP0, `(.L_x_18783) ;  /* 0x00000001089c7547 */ /* 0x000fea000b800000 */
[----:B------:R-:W-:-:S09]  /*2ce0*/  UISETP.NE.AND UP0, UPT, UR4, 0x1d, UPT ;  /* 0x0000001d0400788c */ /* 0x000fd2000bf05270 */
[----:B------:R-:W-:Y:S05]  /*2cf0*/  BRA.U !UP0, `(.L_x_18784) ;  /* 0x0000000108887547 */ /* 0x000fea000b800000 */
[----:B------:R-:W-:-:S09]  /*2d00*/  UISETP.NE.AND UP0, UPT, UR4, 0x2c, UPT ;  /* 0x0000002c0400788c */ /* 0x000fd2000bf05270 */
[----:B------:R-:W-:Y:S05]  /*2d10*/  BRA.U !UP0, `(.L_x_18785) ;  /* 0x0000000108447547 */ /* 0x000fea000b800000 */
.L_x_18757:
        /* <DEDUP_REMOVED lines=16> */
.L_x_18786:
[----:B------:R-:W-:Y:S05]  /*2e20*/  BRA `(.L_x_18758) ;  /* 0x00000000004c7947 */ /* 0x000fea0003800000 */
.L_x_18785:
        /* <DEDUP_REMOVED lines=15> */
.L_x_18784:
[----:B------:R-:W-:-:S05]  /*2f20*/  IMAD.MOV.U32 R5, RZ, RZ, RZ ;  /* 0x000000ffff057224 */ /* 0x000fca00078e00ff */
[----:B------:R2:W-:Y:S01]  /*2f30*/  STG.E.64 desc[UR36][R2.64], R4 ;  /* 0x0000000402007986 */ /* 0x0005e2000c101b24 */
[----:B------:R-:W-:Y:S05]  /*2f40*/  BRA `(.L_x_18758) ;  /* 0x0000000000047947 */ /* 0x000fea0003800000 */
.L_x_18783:
[----:B------:R0:W-:Y:S02]  /*2f50*/  STG.E desc[UR36][R2.64], R4 ;  /* 0x0000000402007986 */ /* 0x0001e4000c101924 */
.L_x_18758:
[----:B------:R-:W-:Y:S05]  /*2f60*/  BSYNC.RECONVERGENT B6 ;  /* 0x0000000000067941 */ /* 0x000fea0003800200 */
.L_x_18752:
[----:B------:R-:W-:-:S07]  /*2f70*/  IADD3 R17, PT, PT, R17, 0x80, RZ ;  /* 0x0000008011117810 */ /* 0x000fce0007ffe0ff */
.L_x_18721:
[----:B------:R-:W-:Y:S05]  /*2f80*/  BSYNC.RECONVERGENT B7 ;  /* 0x0000000000077941 */ /* 0x000fea0003800200 */
.L_x_18720:
        /* <DEDUP_REMOVED lines=307> */
.L_x_18789:
        /* <DEDUP_REMOVED lines=18> */
.L_x_18794:
[----:B------:R-:W2:Y:S02]  /*43e0*/  LDG.E.U8 R0, desc[UR36][R2.64] ;  /* 0x0000002402007981 */ /* 0x000ea4000c1e1100 */
[----:B--2---:R-:W-:Y:S01]  /*43f0*/  I2FP.F32.U32 R0, R0 ;  /* 0x0000000000007245 */ /* 0x004fe20000201000 */
[----:B------:R-:W-:Y:S06]  /*4400*/  BRA `(.L_x_18796) ;  /* 0x0000000c00247947 */ /* 0x000fec0003800000 */
.L_x_18793:
        /* <DEDUP_REMOVED lines=9> */
.L_x_18798:
[----:B------:R-:W2:Y:S02]  /*44a0*/  LDG.E R0, desc[UR36][R2.64] ;  /* 0x0000002402007981 */ /* 0x000ea4000c1e1900 */
[----:B--2---:R-:W-:Y:S01]  /*44b0*/  I2FP.F32.S32 R0, R0 ;  /* 0x0000000000007245 */ /* 0x004fe20000201400 */
[----:B------:R-:W-:Y:S06]  /*44c0*/  BRA `(.L_x_18796) ;  /* 0x0000000800f47947 */ /* 0x000fec0003800000 */
.L_x_18797:
[----:B------:R-:W2:Y:S02]  /*44d0*/  LDG.E.U16 R0, desc[UR36][R2.64] ;  /* 0x0000002402007981 */ /* 0x000ea4000c1e1500 */
[----:B--2---:R-:W2:Y:S01]  /*44e0*/  I2F.S16 R0, R0 ;  /* 0x0000000000007306 */ /* 0x004ea20000101400 */
[----:B------:R-:W-:Y:S05]  /*44f0*/  BRA `(.L_x_18796) ;  /* 0x0000000800e87947 */ /* 0x000fea0003800000 */
.L_x_18792:
        /* <DEDUP_REMOVED lines=8> */
.L_x_18800:
[----:B------:R-:W2:Y:S02]  /*4580*/  LDG.E.U16 R0, desc[UR36][R2.64] ;  /* 0x0000002402007981 */ /* 0x000ea4000c1e1500 */
[----:B--2---:R-:W-:Y:S01]  /*4590*/  HADD2.F32 R0, -RZ, R0.H0_H0 ;  /* 0x20000000ff007230 */ /* 0x004fe20000004100 */
[----:B------:R-:W-:Y:S06]  /*45a0*/  BRA `(.L_x_18796) ;  /* 0x0000000800bc7947 */ /* 0x000fec0003800000 */
.L_x_18799:
        /* <DEDUP_REMOVED lines=8> */
.L_x_18802:
[----:B------:R-:W2:Y:S02]  /*4630*/  LDG.E.U16 R0, desc[UR36][R2.64] ;  /* 0x0000002402007981 */ /* 0x000ea4000c1e1500 */
[----:B--2---:R-:W-:Y:S01]  /*4640*/  HADD2.F32 R0, -RZ, R0.H0_H0 ;  /* 0x20000000ff007230 */ /* 0x004fe20000004100 */
[----:B------:R-:W-:Y:S06]  /*4650*/  BRA `(.L_x_18796) ;  /* 0x0000000800907947 */ /* 0x000fec0003800000 */
.L_x_18801:
[----:B------:R-:W2:Y:S01]  /*4660*/  LDG.E.64 R2, desc[UR36][R2.64] ;  /* 0x0000002402027981 */ /* 0x000ea2000c1e1b00 */
[----:B------:R-:W-:Y:S01]  /*4670*/  UMOV UR4, 0xf0000000 ;  /* 0xf000000000047882 */ /* 0x000fe20000000000 */
[----:B------:R-:W-:Y:S01]  /*4680*/  UMOV UR5, 0x380fffff ;  /* 0x380fffff00057882 */ /* 0x000fe20000000000 */
[----:B--2---:R-:W0:Y:S01]  /*4690*/  F2F.F32.F64 R0, R2 ;  /* 0x0000000200007310 */ /* 0x004e220000301000 */
[----:B------:R-:W-:-:S14]  /*46a0*/  DSETP.GEU.AND P0, PT, |R2|, UR4, PT ;  /* 0x0000000402007e2a */ /* 0x000fdc000bf0e200 */
[----:B0-----:R-:W-:Y:S01]  /*46b0*/  @!P0 FMUL R0, R0, 1.175494350822287508e-38 ;  /* 0x0080000000008820 */ /* 0x001fe20000400000 */
[----:B------:R-:W-:Y:S06]  /*46c0*/  BRA `(.L_x_18796) ;  /* 0x0000000800747947 */ /* 0x000fec0003800000 */
.L_x_18791:
        /* <DEDUP_REMOVED lines=12> */
.L_x_18805:
[----:B------:R-:W2:Y:S01]  /*4790*/  LDG.E.64 R2, desc[UR36][R2.64] ;  /* 0x0000002402027981 */ /* 0x000ea2000c1e1b00 */
[----:B------:R-:W-:Y:S01]  /*47a0*/  UMOV UR4, 0xf0000000 ;  /* 0xf000000000047882 */ /* 0x000fe20000000000 */
[----:B------:R-:W-:Y:S01]  /*47b0*/  UMOV UR5, 0x380fffff ;  /* 0x380fffff00057882 */ /* 0x000fe20000000000 */
[----:B--2---:R-:W0:Y:S01]  /*47c0*/  F2F.F32.F64 R0, R2 ;  /* 0x0000000200007310 */ /* 0x004e220000301000 */
[----:B------:R-:W-:-:S14]  /*47d0*/  DSETP.GEU.AND P0, PT, |R2|, UR4, PT ;  /* 0x0000000402007e2a */ /* 0x000fdc000bf0e200 */
[----:B0-----:R-:W-:Y:S01]  /*47e0*/  @!P0 FMUL R0, R0, 1.175494350822287508e-38 ;  /* 0x0080000000008820 */ /* 0x001fe20000400000 */
[----:B------:R-:W-:Y:S06]  /*47f0*/  BRA `(.L_x_18796) ;  /* 0x0000000800287947 */ /* 0x000fec0003800000 */
.L_x_18804:
        /* <DEDUP_REMOVED lines=25> */
.L_x_18807:
        /* <DEDUP_REMOVED lines=12> */
.L_x_18806:
[----:B------:R-:W2:Y:S02]  /*4a50*/  LDG.E.U16 R0, desc[UR36][R2.64] ;  /* 0x0000002402007981 */ /* 0x000ea4000c1e1500 */
[----:B--2---:R-:W-:Y:S01]  /*4a60*/  SHF.L.U32 R0, R0, 0x10, RZ ;  /* 0x0000001000007819 */ /* 0x004fe200000006ff */
[----:B------:R-:W-:Y:S06]  /*4a70*/  BRA `(.L_x_18796) ;  /* 0x0000000400887947 */ /* 0x000fec0003800000 */
.L_x_18803:
        /* <DEDUP_REMOVED lines=11> */
.L_x_18810:
        /* <DEDUP_REMOVED lines=20> */
.L_x_18812:
[----:B------:R-:W-:Y:S05]  /*4c70*/  BSYNC.RECONVERGENT B0 ;  /* 0x0000000000007941 */ /* 0x000fea0003800200 */
.L_x_18811:
[----:B------:R-:W-:Y:S01]  /*4c80*/  IMAD.SHL.U32 R0, R0, 0x100000, RZ ;  /* 0x0010000000007824 */ /* 0x000fe200078e00ff */
[----:B------:R-:W-:-:S04]  /*4c90*/  LEA R2, R2, 0x3b800000, 0x17 ;  /* 0x3b80000002027811 */ /* 0x000fc800078eb8ff */
[----:B------:R-:W-:Y:S01]  /*4ca0*/  LOP3.LUT R0, R2, R0, R7, 0xfe, !PT ;  /* 0x0000000002007212 */ /* 0x000fe200078efe07 */
[----:B------:R-:W-:Y:S06]  /*4cb0*/  BRA `(.L_x_18796) ;  /* 0x0000000000f87947 */ /* 0x000fec0003800000 */
.L_x_18809:
        /* <DEDUP_REMOVED lines=20> */
.L_x_18814:
[----:B------:R-:W-:Y:S05]  /*4e00*/  BSYNC.RECONVERGENT B0 ;  /* 0x0000000000007941 */ /* 0x000fea0003800200 */
.L_x_18813:
[----:B------:R-:W-:Y:S01]  /*4e10*/  IMAD.SHL.U32 R0, R0, 0x200000, RZ ;  /* 0x0020000000007824 */ /* 0x000fe200078e00ff */
[----:B------:R-:W-:-:S04]  /*4e20*/  LEA R2, R2, 0x37800000, 0x17 ;  /* 0x3780000002027811 */ /* 0x000fc800078eb8ff */
[----:B------:R-:W-:Y:S01]  /*4e30*/  LOP3.LUT R0, R2, R0, R7, 0xfe, !PT ;  /* 0x0000000002007212 */ /* 0x000fe200078efe07 */
[----:B------:R-:W-:Y:S06]  /*4e40*/  BRA `(.L_x_18796) ;  /* 0x0000000000947947 */ /* 0x000fec0003800000 */
.L_x_18808:
        /* <DEDUP_REMOVED lines=14> */
.L_x_18795:
        /* <DEDUP_REMOVED lines=16> */
.L_x_18817:
[----:B------:R-:W-:Y:S01]  /*5030*/  IMAD.MOV.U32 R0, RZ, RZ, RZ ;  /* 0x000000ffff007224 */ /* 0x000fe200078e00ff */
[----:B------:R-:W-:Y:S06]  /*5040*/  BRA `(.L_x_18796) ;  /* 0x0000000000147947 */ /* 0x000fec0003800000 */
.L_x_18816:
[----:B------:R-:W2:Y:S02]  /*5050*/  LDG.E.64 R2, desc[UR36][R2.64] ;  /* 0x0000002402027981 */ /* 0x000ea4000c1e1b00 */
[----:B--2---:R0:W1:Y:S01]  /*5060*/  I2F.U64 R0, R2 ;  /* 0x0000000200007312 */ /* 0x0040620000301000 */
[----:B------:R-:W-:Y:S05]  /*5070*/  BRA `(.L_x_18796) ;  /* 0x0000000000087947 */ /* 0x000fea0003800000 */
.L_x_18815:
[----:B------:R-:W2:Y:S02]  /*5080*/  LDG.E R0, desc[UR36][R2.64] ;  /* 0x0000002402007981 */ /* 0x000ea4000c1e1900 */
[----:B--2---:R-:W-:-:S07]  /*5090*/  I2FP.F32.U32 R0, R0 ;  /* 0x0000000000007245 */ /* 0x004fce0000201000 */
.L_x_18796:
[----:B------:R-:W-:Y:S05]  /*50a0*/  BSYNC.RECONVERGENT B6 ;  /* 0x0000000000067941 */ /* 0x000fea0003800200 */
.L_x_18790:
        /* <DEDUP_REMOVED lines=22> */
.L_x_18822:
[----:B------:R0:W-:Y:S01]  /*5210*/  STG.E.U8 desc[UR36][R2.64], R4 ;  /* 0x0000000402007986 */ /* 0x0001e2000c101124 */
[----:B------:R-:W-:Y:S05]  /*5220*/  BRA `(.L_x_18824) ;  /* 0x0000000800fc7947 */ /* 0x000fea0003800000 */
.L_x_18821:
        /* <DEDUP_REMOVED lines=9> */
.L_x_18826:
[----:B------:R0:W-:Y:S01]  /*52c0*/  STG.E desc[UR36][R2.64], R4 ;  /* 0x0000000402007986 */ /* 0x0001e2000c101924 */
[----:B------:R-:W-:Y:S05]  /*52d0*/  BRA `(.L_x_18824) ;  /* 0x0000000800d07947 */ /* 0x000fea0003800000 */
.L_x_18825:
[----:B------:R0:W-:Y:S01]  /*52e0*/  STG.E.U16 desc[UR36][R2.64], R4 ;  /* 0x0000000402007986 */ /* 0x0001e2000c101524 */
[----:B------:R-:W-:Y:S05]  /*52f0*/  BRA `(.L_x_18824) ;  /* 0x0000000800c87947 */ /* 0x000fea0003800000 */
.L_x_18820:
        /* <DEDUP_REMOVED lines=9> */
.L_x_18828:
[----:B------:R-:W-:-:S04]  /*5390*/  I2FP.F32.U32 R0, R4 ;  /* 0x0000000400007245 */ /* 0x000fc80000201000 */
[----:B------:R-:W-:-:S05]  /*53a0*/  F2FP.F16.F32.PACK_AB R0, RZ, R0 ;  /* 0x00000000ff00723e */ /* 0x000fca00000000ff */
[----:B------:R0:W-:Y:S01]  /*53b0*/  STG.E.U16 desc[UR36][R2.64], R0 ;  /* 0x0000000002007986 */ /* 0x0001e2000c101524 */
[----:B------:R-:W-:Y:S05]  /*53c0*/  BRA `(.L_x_18824) ;  /* 0x0000000800947947 */ /* 0x000fea0003800000 */
.L_x_18827:
        /* <DEDUP_REMOVED lines=10> */
.L_x_18830:
[----:B------:R-:W-:-:S04]  /*5470*/  I2FP.F32.U32 R4, R4 ;  /* 0x0000000400047245 */ /* 0x000fc80000201000 */
[----:B------:R-:W-:-:S04]  /*5480*/  F2FP.F16.F32.PACK_AB R5, RZ, R4 ;  /* 0x00000004ff05723e */ /* 0x000fc800000000ff */
[----:B------:R-:W-:-:S05]  /*5490*/  PRMT R5, R5, 0x5410, RZ ;  /* 0x0000541005057816 */ /* 0x000fca00000000ff */
[----:B------:R0:W-:Y:S01]  /*54a0*/  STG.E desc[UR36][R2.64], R5 ;  /* 0x0000000502007986 */ /* 0x0001e2000c101924 */
[----:B------:R-:W-:Y:S05]  /*54b0*/  BRA `(.L_x_18824) ;  /* 0x0000000800587947 */ /* 0x000fea0003800000 */
.L_x_18829:
[----:B------:R-:W0:Y:S02]  /*54c0*/  I2F.F64.U32 R4, R4 ;  /* 0x0000000400047312 */ /* 0x000e240000201800 */
[----:B0-----:R0:W-:Y:S01]  /*54d0*/  STG.E.64 desc[UR36][R2.64], R4 ;  /* 0x0000000402007986 */ /* 0x0011e2000c101b24 */
[----:B------:R-:W-:Y:S05]  /*54e0*/  BRA `(.L_x_18824) ;  /* 0x00000008004c7947 */ /* 0x000fea0003800000 */
.L_x_18819:
        /* <DEDUP_REMOVED lines=12> */
.L_x_18834:
        /* <DEDUP_REMOVED lines=17> */
.L_x_18836:
[----:B------:R-:W-:Y:S05]  /*56c0*/  BSYNC.RECONVERGENT B0 ;  /* 0x0000000000007941 */ /* 0x000fea0003800200 */
.L_x_18835:
[----:B------:R0:W-:Y:S01]  /*56d0*/  STG.E.U8 desc[UR36][R2.64], R0 ;  /* 0x0000000002007986 */ /* 0x0001e2000c101124 */
[----:B------:R-:W-:Y:S05]  /*56e0*/  BRA `(.L_x_18824) ;  /* 0x0000000400cc7947 */ /* 0x000fea0003800000 */
.L_x_18833:
        /* <DEDUP_REMOVED lines=17> */
.L_x_18838:
[----:B------:R-:W-:Y:S05]  /*5800*/  BSYNC.RECONVERGENT B0 ;  /* 0x0000000000007941 */ /* 0x000fea0003800200 */
.L_x_18837:
[----:B------:R0:W-:Y:S01]  /*5810*/  STG.E.U8 desc[UR36][R2.64], R0 ;  /* 0x0000000002007986 */ /* 0x0001e2000c101124 */
[----:B------:R-:W-:Y:S05]  /*5820*/  BRA `(.L_x_18824) ;  /* 0x00000004007c7947 */ /* 0x000fea0003800000 */
.L_x_18832:
        /* <DEDUP_REMOVED lines=21> */
.L_x_18840:
[----:B------:R-:W-:-:S05]  /*5980*/  IMAD.MOV.U32 R5, RZ, RZ, RZ ;  /* 0x000000ffff057224 */ /* 0x000fca00078e00ff */
[----:B------:R0:W-:Y:S01]  /*5990*/  STG.E.64 desc[UR36][R2.64], R4 ;  /* 0x0000000402007986 */ /* 0x0001e2000c101b24 */
[----:B------:R-:W-:Y:S05]  /*59a0*/  BRA `(.L_x_18824) ;  /* 0x00000004001c7947 */ /* 0x000fea0003800000 */
.L_x_18839:
[----:B------:R0:W-:Y:S01]  /*59b0*/  STG.E desc[UR36][R2.64], R4 ;  /* 0x0000000402007986 */ /* 0x0001e2000c101924 */
[----:B------:R-:W-:Y:S05]  /*59c0*/  BRA `(.L_x_18824) ;  /* 0x0000000400147947 */ /* 0x000fea0003800000 */
.L_x_18831:
        /* <DEDUP_REMOVED lines=8> */
.L_x_18842:
[----:B------:R-:W0:Y:S01]  /*5a50*/  I2F.F64.U32 R4, R4 ;  /* 0x0000000400047312 */ /* 0x000e220000201800 */
[----:B------:R-:W-:-:S05]  /*5a60*/  CS2R R6, SRZ ;  /* 0x0000000000067805 */ /* 0x000fca000001ff00 */
[----:B0-----:R0:W-:Y:S01]  /*5a70*/  STG.E.128 desc[UR36][R2.64], R4 ;  /* 0x0000000402007986 */ /* 0x0011e2000c101d24 */
[----:B------:R-:W-:Y:S05]  /*5a80*/  BRA `(.L_x_18824) ;  /* 0x0000000000e47947 */ /* 0x000fea0003800000 */
.L_x_18841:
[----:B------:R-:W-:-:S09]  /*5a90*/  UISETP.NE.AND UP0, UPT, UR4, 0xf, UPT ;  /* 0x0000000f0400788c */ /* 0x000fd2000bf05270 */
[----:B------:R-:W-:Y:S05]  /*5aa0*/  BRA.U !UP0, `(.L_x_18843) ;  /* 0x0000000108d07547 */ /* 0x000fea000b800000 */
[----:B------:R-:W-:-:S09]  /*5ab0*/  UISETP.NE.AND UP0, UPT, UR4, 0x17, UPT ;  /* 0x000000170400788c */ /* 0x000fd2000bf05270 */
[----:B------:R-:W-:Y:S05]  /*5ac0*/  BRA.U !UP0, `(.L_x_18844) ;  /* 0x0000000108847547 */ /* 0x000fea000b800000 */
[----:B------:R-:W-:-:S09]  /*5ad0*/  UISETP.NE.AND UP0, UPT, UR4, 0x18, UPT ;  /* 0x000000180400788c */ /* 0x000fd2000bf05270 */
[----:B------:R-:W-:Y:S05]  /*5ae0*/  BRA.U !UP0, `(.L_x_18845) ;  /* 0x0000000108447547 */ /* 0x000fea000b800000 */
.L_x_18823:
        /* <DEDUP_REMOVED lines=16> */
.L_x_18846:
[----:B------:R-:W-:Y:S05]  /*5bf0*/  BRA `(.L_x_18824) ;  /* 0x0000000000887947 */ /* 0x000fea0003800000 */
.L_x_18845:
        /* <DEDUP_REMOVED lines=11> */
.L_x_18848:
[----:B------:R-:W-:Y:S05]  /*5cb0*/  BSYNC.RECONVERGENT B0 ;  /* 0x0000000000007941 */ /* 0x000fea0003800200 */
.L_x_18847:
[----:B------:R1:W-:Y:S01]  /*5cc0*/  STG.E.U8 desc[UR36][R2.64], R5 ;  /* 0x0000000502007986 */ /* 0x0003e2000c101124 */
[----:B------:R-:W-:Y:S05]  /*5cd0*/  BRA `(.L_x_18824) ;  /* 0x0000000000507947 */ /* 0x000fea0003800000 */
.L_x_18844:
        /* <DEDUP_REMOVED lines=12> */
.L_x_18849:
[----:B------:R-:W-:Y:S01]  /*5da0*/  IMAD.MOV.U32 R5, RZ, RZ, 0x7f ;  /* 0x0000007fff057424 */ /* 0x000fe200078e00ff */
[----:B------:R-:W-:-:S04]  /*5db0*/  ISETP.GT.U32.AND P0, PT, R7, 0x7f800000, PT ;  /* 0x7f8000000700780c */ /* 0x000fc80003f04070 */
[----:B------:R-:W-:-:S05]  /*5dc0*/  SEL R5, R5, 0x7c, P0 ;  /* 0x0000007c05057807 */ /* 0x000fca0000000000 */
[----:B------:R2:W-:Y:S01]  /*5dd0*/  STG.E.U8 desc[UR36][R2.64], R5 ;  /* 0x0000000502007986 */ /* 0x0005e2000c101124 */
[----:B------:R-:W-:Y:S05]  /*5de0*/  BRA `(.L_x_18824) ;  /* 0x00000000000c7947 */ /* 0x000fea0003800000 */
.L_x_18843:
[----:B------:R-:W-:-:S04]  /*5df0*/  I2FP.F32.U32 R0, R4 ;  /* 0x0000000400007245 */ /* 0x000fc80000201000 */
[----:B------:R-:W-:-:S05]  /*5e00*/  F2FP.BF16.F32.PACK_AB R0, RZ, R0 ;  /* 0x00000000ff00723e */ /* 0x000fca00000010ff */
[----:B------:R0:W-:Y:S02]  /*5e10*/  STG.E.U16 desc[UR36][R2.64], R0 ;  /* 0x0000000002007986 */ /* 0x0001e4000c101524 */
.L_x_18824:
[----:B------:R-:W-:Y:S05]  /*5e20*/  BSYNC.RECONVERGENT B6 ;  /* 0x0000000000067941 */ /* 0x000fea0003800200 */
.L_x_18818:
[----:B------:R-:W-:-:S07]  /*5e30*/  VIADD R17, R17, 0x80 ;  /* 0x0000008011117836 */ /* 0x000fce0000000000 */
.L_x_18788:
[----:B------:R-:W-:Y:S05]  /*5e40*/  BSYNC.RECONVERGENT B7 ;  /* 0x0000000000077941 */ /* 0x000fea0003800200 */
.L_x_18787:
        /* <DEDUP_REMOVED lines=307> */
.L_x_18852:
        /* <DEDUP_REMOVED lines=18> */
.L_x_18857:
[----:B------:R-:W2:Y:S02]  /*72a0*/  LDG.E.U8 R0, desc[UR36][R2.64] ;  /* 0x0000002402007981 */ /* 0x000ea4000c1e1100 */
[----:B--2---:R-:W-:Y:S01]  /*72b0*/  I2FP.F32.U32 R0, R0 ;  /* 0x0000000000007245 */ /* 0x004fe20000201000 */
[----:B------:R-:W-:Y:S06]  /*72c0*/  BRA `(.L_x_18859) ;  /* 0x0000000c00247947 */ /* 0x000fec0003800000 */
.L_x_18856:
        /* <DEDUP_REMOVED lines=9> */
.L_x_18861:
[----:B------:R-:W2:Y:S02]  /*7360*/  LDG.E R0, desc[UR36][R2.64] ;  /* 0x0000002402007981 */ /* 0x000ea4000c1e1900 */
[----:B--2---:R-:W-:Y:S01]  /*7370*/  I2FP.F32.S32 R0, R0 ;  /* 0x0000000000007245 */ /* 0x004fe20000201400 */
[----:B------:R-:W-:Y:S06]  /*7380*/  BRA `(.L_x_18859) ;  /* 0x0000000800f47947 */ /* 0x000fec0003800000 */
.L_x_18860:
[----:B------:R-:W2:Y:S02]  /*7390*/  LDG.E.U16 R0, desc[UR36][R2.64] ;  /* 0x0000002402007981 */ /* 0x000ea4000c1e1500 */
[----:B--2---:R-:W0:Y:S01]  /*73a0*/  I2F.S16 R0, R0 ;  /* 0x0000000000007306 */ /* 0x004e220000101400 */
[----:B------:R-:W-:Y:S05]  /*73b0*/  BRA `(.L_x_18859) ;  /* 0x0000000800e87947 */ /* 0x000fea0003800000 */
.L_x_18855:
        /* <DEDUP_REMOVED lines=8> */
.L_x_18863:
[----:B------:R-:W2:Y:S02]  /*7440*/  LDG.E.U16 R0, desc[UR36][R2.64] ;  /* 0x0000002402007981 */ /* 0x000ea4000c1e1500 */
[----:B--2---:R-:W-:Y:S01]  /*7450*/  HADD2.F32 R0, -RZ, R0.H0_H0 ;  /* 0x20000000ff007230 */ /* 0x004fe20000004100 */
[----:B------:R-:W-:Y:S06]  /*7460*/  BRA `(.L_x_18859) ;  /* 0x0000000800bc7947 */ /* 0x000fec0003800000 */
.L_x_18862:
        /* <DEDUP_REMOVED lines=8> */
.L_x_18865:
[----:B------:R-:W2:Y:S02]  /*74f0*/  LDG.E.U16 R0, desc[UR36][R2.64] ;  /* 0x0000002402007981 */ /* 0x000ea4000c1e1500 */
[----:B--2---:R-:W-:Y:S01]  /*7500*/  HADD2.F32 R0, -RZ, R0.H0_H0 ;  /* 0x20000000ff007230 */ /* 0x004fe20000004100 */
[----:B------:R-:W-:Y:S06]  /*7510*/  BRA `(.L_x_18859) ;  /* 0x0000000800907947 */ /* 0x000fec0003800000 */
.L_x_18864:
[----:B------:R-:W2:Y:S01]  /*7520*/  LDG.E.64 R2, desc[UR36][R2.64] ;  /* 0x0000002402027981 */ /* 0x000ea2000c1e1b00 */
[----:B------:R-:W-:Y:S01]  /*7530*/  UMOV UR4, 0xf0000000 ;  /* 0xf000000000047882 */ /* 0x000fe20000000000 */
[----:B------:R-:W-:Y:S01]  /*7540*/  UMOV UR5, 0x380fffff ;  /* 0x380fffff00057882 */ /* 0x000fe20000000000 */
[----:B--2---:R-:W0:Y:S01]  /*7550*/  F2F.F32.F64 R0, R2 ;  /* 0x0000000200007310 */ /* 0x004e220000301000 */
[----:B------:R-:W-:-:S14]  /*7560*/  DSETP.GEU.AND P0, PT, |R2|, UR4, PT ;  /* 0x0000000402007e2a */ /* 0x000fdc000bf0e200 */
[----:B0-----:R-:W-:Y:S01]  /*7570*/  @!P0 FMUL R0, R0, 1.175494350822287508e-38 ;  /* 0x0080000000008820 */ /* 0x001fe20000400000 */
[----:B------:R-:W-:Y:S06]  /*7580*/  BRA `(.L_x_18859) ;  /* 0x0000000800747947 */ /* 0x000fec0003800000 */
.L_x_18854:
        /* <DEDUP_REMOVED lines=12> */
.L_x_18868:
[----:B------:R-:W2:Y:S01]  /*7650*/  LDG.E.64 R2, desc[UR36][R2.64] ;  /* 0x0000002402027981 */ /* 0x000ea2000c1e1b00 */
[----:B------:R-:W-:Y:S01]  /*7660*/  UMOV UR4, 0xf0000000 ;  /* 0xf000000000047882 */ /* 0x000fe20000000000 */
[----:B------:R-:W-:Y:S01]  /*7670*/  UMOV UR5, 0x380fffff ;  /* 0x380fffff00057882 */ /* 0x000fe20000000000 */
[----:B--2---:R-:W0:Y:S01]  /*7680*/  F2F.F32.F64 R0, R2 ;  /* 0x0000000200007310 */ /* 0x004e220000301000 */
[----:B------:R-:W-:-:S14]  /*7690*/  DSETP.GEU.AND P0, PT, |R2|, UR4, PT ;  /* 0x0000000402007e2a */ /* 0x000fdc000bf0e200 */
[----:B0-----:R-:W-:Y:S01]  /*76a0*/  @!P0 FMUL R0, R0, 1.175494350822287508e-38 ;  /* 0x0080000000008820 */ /* 0x001fe20000400000 */
[----:B------:R-:W-:Y:S06]  /*76b0*/  BRA `(.L_x_18859) ;  /* 0x0000000800287947 */ /* 0x000fec0003800000 */
.L_x_18867:
        /* <DEDUP_REMOVED lines=25> */
.L_x_18870:
        /* <DEDUP_REMOVED lines=12> */
.L_x_18869:
[----:B------:R-:W2:Y:S02]  /*7910*/  LDG.E.U16 R0, desc[UR36][R2.64] ;  /* 0x0000002402007981 */ /* 0x000ea4000c1e1500 */
[----:B--2---:R-:W-:Y:S01]  /*7920*/  IMAD.U32 R0, R0, 0x10000, RZ ;  /* 0x0001000000007824 */ /* 0x004fe200078e00ff */
[----:B------:R-:W-:Y:S06]  /*7930*/  BRA `(.L_x_18859) ;  /* 0x0000000400887947 */ /* 0x000fec0003800000 */
.L_x_18866:
        /* <DEDUP_REMOVED lines=11> */
.L_x_18873:
        /* <DEDUP_REMOVED lines=20> */
.L_x_18875:
[----:B------:R-:W-:Y:S05]  /*7b30*/  BSYNC.RECONVERGENT B0 ;  /* 0x0000000000007941 */ /* 0x000fea0003800200 */
.L_x_18874:
[----:B------:R-:W-:Y:S01]  /*7b40*/  IMAD.SHL.U32 R0, R0, 0x100000, RZ ;  /* 0x0010000000007824 */ /* 0x000fe200078e00ff */
[----:B------:R-:W-:-:S04]  /*7b50*/  LEA R2, R2, 0x3b800000, 0x17 ;  /* 0x3b80000002027811 */ /* 0x000fc800078eb8ff */
[----:B------:R-:W-:Y:S01]  /*7b60*/  LOP3.LUT R0, R2, R0, R7, 0xfe, !PT ;  /* 0x0000000002007212 */ /* 0x000fe200078efe07 */
[----:B------:R-:W-:Y:S06]  /*7b70*/  BRA `(.L_x_18859) ;  /* 0x0000000000f87947 */ /* 0x000fec0003800000 */
.L_x_18872:
        /* <DEDUP_REMOVED lines=20> */
.L_x_18877:
[----:B------:R-:W-:Y:S05]  /*7cc0*/  BSYNC.RECONVERGENT B0 ;  /* 0x0000000000007941 */ /* 0x000fea0003800200 */
.L_x_18876:
[----:B------:R-:W-:Y:S02]  /*7cd0*/  SHF.L.U32 R0, R0, 0x15, RZ ;  /* 0x0000001500007819 */ /* 0x000fe400000006ff */
[----:B------:R-:W-:-:S04]  /*7ce0*/  LEA R2, R2, 0x37800000, 0x17 ;  /* 0x3780000002027811 */ /* 0x000fc800078eb8ff */
[----:B------:R-:W-:Y:S01]  /*7cf0*/  LOP3.LUT R0, R2, R0, R7, 0xfe, !PT ;  /* 0x0000000002007212 */ /* 0x000fe200078efe07 */
[----:B------:R-:W-:Y:S06]  /*7d00*/  BRA `(.L_x_18859) ;  /* 0x0000000000947947 */ /* 0x000fec0003800000 */
.L_x_18871:
        /* <DEDUP_REMOVED lines=14> */
.L_x_18858:
        /* <DEDUP_REMOVED lines=16> */
.L_x_18880:
[----:B------:R-:W-:Y:S01]  /*7ef0*/  IMAD.MOV.U32 R0, RZ, RZ, RZ ;  /* 0x000000ffff007224 */ /* 0x000fe200078e00ff */
[----:B------:R-:W-:Y:S06]  /*7f00*/  BRA `(.L_x_18859) ;  /* 0x0000000000147947 */ /* 0x000fec0003800000 */
.L_x_18879:
[----:B------:R-:W2:Y:S02]  /*7f10*/  LDG.E.64 R2, desc[UR36][R2.64] ;  /* 0x0000002402027981 */ /* 0x000ea4000c1e1b00 */
[----:B--2---:R0:W1:Y:S01]  /*7f20*/  I2F.U64 R0, R2 ;  /* 0x0000000200007312 */ /* 0x0040620000301000 */
[----:B------:R-:W-:Y:S05]  /*7f30*/  BRA `(.L_x_18859) ;  /* 0x0000000000087947 */ /* 0x000fea0003800000 */
.L_x_18878:
[----:B------:R-:W2:Y:S02]  /*7f40*/  LDG.E R0, desc[UR36][R2.64] ;  /* 0x0000002402007981 */ /* 0x000ea4000c1e1900 */
[----:B--2---:R-:W-:-:S07]  /*7f50*/  I2FP.F32.U32 R0, R0 ;  /* 0x0000000000007245 */ /* 0x004fce0000201000 */
.L_x_18859:
[----:B------:R-:W-:Y:S05]  /*7f60*/  BSYNC.RECONVERGENT B6 ;  /* 0x0000000000067941 */ /* 0x000fea0003800200 */
.L_x_18853:
        /* <DEDUP_REMOVED lines=22> */
.L_x_18885:
[----:B------:R0:W-:Y:S01]  /*80d0*/  STG.E.U8 desc[UR36][R2.64], R4 ;  /* 0x0000000402007986 */ /* 0x0001e2000c101124 */
[----:B------:R-:W-:Y:S05]  /*80e0*/  BRA `(.L_x_18887) ;  /* 0x0000000800fc7947 */ /* 0x000fea0003800000 */
.L_x_18884:
        /* <DEDUP_REMOVED lines=9> */
.L_x_18889:
[----:B------:R0:W-:Y:S01]  /*8180*/  STG.E desc[UR36][R2.64], R4 ;  /* 0x0000000402007986 */ /* 0x0001e2000c101924 */
[----:B------:R-:W-:Y:S05]  /*8190*/  BRA `(.L_x_18887) ;  /* 0x0000000800d07947 */ /* 0x000fea0003800000 */
.L_x_18888:
[----:B------:R0:W-:Y:S01]  /*81a0*/  STG.E.U16 desc[UR36][R2.64], R4 ;  /* 0x0000000402007986 */ /* 0x0001e2000c101524 */
[----:B------:R-:W-:Y:S05]  /*81b0*/  BRA `(.L_x_18887) ;  /* 0x0000000800c87947 */ /* 0x000fea0003800000 */
.L_x_18883:
        /* <DEDUP_REMOVED lines=9> */
.L_x_18891:
[----:B------:R-:W-:-:S04]  /*8250*/  I2FP.F32.U32 R0, R4 ;  /* 0x0000000400007245 */ /* 0x000fc80000201000 */
[----:B------:R-:W-:-:S05]  /*8260*/  F2FP.F16.F32.PACK_AB R0, RZ, R0 ;  /* 0x00000000ff00723e */ /* 0x000fca00000000ff */
[----:B------:R0:W-:Y:S01]  /*8270*/  STG.E.U16 desc[UR36][R2.64], R0 ;  /* 0x0000000002007986 */ /* 0x0001e2000c101524 */
[----:B------:R-:W-:Y:S05]  /*8280*/  BRA `(.L_x_18887) ;  /* 0x0000000800947947 */ /* 0x000fea0003800000 */
.L_x_18890:
        /* <DEDUP_REMOVED lines=10> */
.L_x_18893:
[----:B------:R-:W-:-:S04]  /*8330*/  I2FP.F32.U32 R4, R4 ;  /* 0x0000000400047245 */ /* 0x000fc80000201000 */
[----:B------:R-:W-:-:S04]  /*8340*/  F2FP.F16.F32.PACK_AB R5, RZ, R4 ;  /* 0x00000004ff05723e */ /* 0x000fc800000000ff */
[----:B------:R-:W-:-:S05]  /*8350*/  PRMT R5, R5, 0x5410, RZ ;  /* 0x0000541005057816 */ /* 0x000fca00000000ff */
[----:B------:R0:W-:Y:S01]  /*8360*/  STG.E desc[UR36][R2.64], R5 ;  /* 0x0000000502007986 */ /* 0x0001e2000c101924 */
[----:B------:R-:W-:Y:S05]  /*8370*/  BRA `(.L_x_18887) ;  /* 0x0000000800587947 */ /* 0x000fea0003800000 */
.L_x_18892:
[----:B------:R-:W0:Y:S02]  /*8380*/  I2F.F64.U32 R4, R4 ;  /* 0x0000000400047312 */ /* 0x000e240000201800 */
[----:B0-----:R0:W-:Y:S01]  /*8390*/  STG.E.64 desc[UR36][R2.64], R4 ;  /* 0x0000000402007986 */ /* 0x0011e2000c101b24 */
[----:B------:R-:W-:Y:S05]  /*83a0*/  BRA `(.L_x_18887) ;  /* 0x00000008004c7947 */ /* 0x000fea0003800000 */
.L_x_18882:
        /* <DEDUP_REMOVED lines=12> */
.L_x_18897:
        /* <DEDUP_REMOVED lines=17> */
.L_x_18899:
[----:B------:R-:W-:Y:S05]  /*8580*/  BSYNC.RECONVERGENT B0 ;  /* 0x0000000000007941 */ /* 0x000fea0003800200 */
.L_x_18898:
[----:B------:R0:W-:Y:S01]  /*8590*/  STG.E.U8 desc[UR36][R2.64], R0 ;  /* 0x0000000002007986 */ /* 0x0001e2000c101124 */
[----:B------:R-:W-:Y:S05]  /*85a0*/  BRA `(.L_x_18887) ;  /* 0x0000000400cc7947 */ /* 0x000fea0003800000 */
.L_x_18896:
        /* <DEDUP_REMOVED lines=17> */
.L_x_18901:
[----:B------:R-:W-:Y:S05]  /*86c0*/  BSYNC.RECONVERGENT B0 ;  /* 0x0000000000007941 */ /* 0x000fea0003800200 */
.L_x_18900:
[----:B------:R0:W-:Y:S01]  /*86d0*/  STG.E.U8 desc[UR36][R2.64], R0 ;  /* 0x0000000002007986 */ /* 0x0001e2000c101124 */
[----:B------:R-:W-:Y:S05]  /*86e0*/  BRA `(.L_x_18887) ;  /* 0x00000004007c7947 */ /* 0x000fea0003800000 */
.L_x_18895:
        /* <DEDUP_REMOVED lines=21> */
.L_x_18903:
[----:B------:R-:W-:-:S05]  /*8840*/  IMAD.MOV.U32 R5, RZ, RZ, RZ ;  /* 0x000000ffff057224 */ /* 0x000fca00078e00ff */
[----:B------:R0:W-:Y:S01]  /*8850*/  STG.E.64 desc[UR36][R2.64], R4 ;  /* 0x0000000402007986 */ /* 0x0001e2000c101b24 */
[----:B------:R-:W-:Y:S05]  /*8860*/  BRA `(.L_x_18887) ;  /* 0x00000004001c7947 */ /* 0x000fea0003800000 */
.L_x_18902:
[----:B------:R0:W-:Y:S01]  /*8870*/  STG.E desc[UR36][R2.64], R4 ;  /* 0x0000000402007986 */ /* 0x0001e2000c101924 */
[----:B------:R-:W-:Y:S05]  /*8880*/  BRA `(.L_x_18887) ;  /* 0x0000000400147947 */ /* 0x000fea0003800000 */
.L_x_18894:
        /* <DEDUP_REMOVED lines=8> */
.L_x_18905:
[----:B------:R-:W0:Y:S01]  /*8910*/  I2F.F64.U32 R4, R4 ;  /* 0x0000000400047312 */ /* 0x000e220000201800 */
[----:B------:R-:W-:-:S05]  /*8920*/  CS2R R6, SRZ ;  /* 0x0000000000067805 */ /* 0x000fca000001ff00 */
[----:B0-----:R4:W-:Y:S01]  /*8930*/  STG.E.128 desc[UR36][R2.64], R4 ;  /* 0x0000000402007986 */ /* 0x0019e2000c101d24 */
[----:B------:R-:W-:Y:S05]  /*8940*/  BRA `(.L_x_18887) ;  /* 0x0000000000e47947 */ /* 0x000fea0003800000 */
.L_x_18904:
[----:B------:R-:W-:-:S09]  /*8950*/  UISETP.NE.AND UP0, UPT, UR4, 0xf, UPT ;  /* 0x0000000f0400788c */ /* 0x000fd2000bf05270 */
[----:B------:R-:W-:Y:S05]  /*8960*/  BRA.U !UP0, `(.L_x_18906) ;  /* 0x0000000108d07547 */ /* 0x000fea000b800000 */
[----:B------:R-:W-:-:S09]  /*8970*/  UISETP.NE.AND UP0, UPT, UR4, 0x17, UPT ;  /* 0x000000170400788c */ /* 0x000fd2000bf05270 */
[----:B------:R-:W-:Y:S05]  /*8980*/  BRA.U !UP0, `(.L_x_18907) ;  /* 0x0000000108847547 */ /* 0x000fea000b800000 */
[----:B------:R-:W-:-:S09]  /*8990*/  UISETP.NE.AND UP0, UPT, UR4, 0x18, UPT ;  /* 0x000000180400788c */ /* 0x000fd2000bf05270 */
[----:B------:R-:W-:Y:S05]  /*89a0*/  BRA.U !UP0, `(.L_x_18908) ;  /* 0x0000000108447547 */ /* 0x000fea000b800000 */
.L_x_18886:
        /* <DEDUP_REMOVED lines=16> */
.L_x_18909:
[----:B------:R-:W-:Y:S05]  /*8ab0*/  BRA `(.L_x_18887) ;  /* 0x0000000000887947 */ /* 0x000fea0003800000 */
.L_x_18908:
        /* <DEDUP_REMOVED lines=11> */
.L_x_18911:
[----:B------:R-:W-:Y:S05]  /*8b70*/  BSYNC.RECONVERGENT B0 ;  /* 0x0000000000007941 */ /* 0x000fea0003800200 */
.L_x_18910:
[----:B------:R1:W-:Y:S01]  /*8b80*/  STG.E.U8 desc[UR36][R2.64], R5 ;  /* 0x0000000502007986 */ /* 0x0003e2000c101124 */
[----:B------:R-:W-:Y:S05]  /*8b90*/  BRA `(.L_x_18887) ;  /* 0x0000000000507947 */ /* 0x000fea0003800000 */
.L_x_18907:
        /* <DEDUP_REMOVED lines=12> */
.L_x_18912:
[----:B------:R-:W-:Y:S02]  /*8c60*/  ISETP.GT.U32.AND P0, PT, R7, 0x7f800000, PT ;  /* 0x7f8000000700780c */ /* 0x000fe40003f04070 */
[----:B------:R-:W-:-:S04]  /*8c70*/  MOV R5, 0x7f ;  /* 0x0000007f00057802 */ /* 0x000fc80000000f00 */
[----:B------:R-:W-:-:S05]  /*8c80*/  SEL R5, R5, 0x7c, P0 ;  /* 0x0000007c05057807 */ /* 0x000fca0000000000 */
[----:B------:R2:W-:Y:S01]  /*8c90*/  STG.E.U8 desc[UR36][R2.64], R5 ;  /* 0x0000000502007986 */ /* 0x0005e2000c101124 */
[----:B------:R-:W-:Y:S05]  /*8ca0*/  BRA `(.L_x_18887) ;  /* 0x00000000000c7947 */ /* 0x000fea0003800000 */
.L_x_18906:
[----:B------:R-:W-:-:S04]  /*8cb0*/  I2FP.F32.U32 R0, R4 ;  /* 0x0000000400007245 */ /* 0x000fc80000201000 */
[----:B------:R-:W-:-:S05]  /*8cc0*/  F2FP.BF16.F32.PACK_AB R0, RZ, R0 ;  /* 0x00000000ff00723e */ /* 0x000fca00000010ff */
[----:B------:R0:W-:Y:S02]  /*8cd0*/  STG.E.U16 desc[UR36][R2.64], R0 ;  /* 0x0000000002007986 */ /* 0x0001e4000c101524 */
.L_x_18887:
[----:B------:R-:W-:Y:S05]  /*8ce0*/  BSYNC.RECONVERGENT B6 ;  /* 0x0000000000067941 */ /* 0x000fea0003800200 */
.L_x_18881:
[----:B------:R-:W-:-:S07]  /*8cf0*/  VIADD R17, R17, 0x80 ;  /* 0x0000008011117836 */ /* 0x000fce0000000000 */
.L_x_18851:
[----:B------:R-:W-:Y:S05]  /*8d00*/  BSYNC.RECONVERGENT B7 ;  /* 0x0000000000077941 */ /* 0x000fea0003800200 */
.L_x_18850:
        /* <DEDUP_REMOVED lines=306> */
.L_x_18913:
        /* <DEDUP_REMOVED lines=20> */
.L_x_18918:
[----:B------:R-:W2:Y:S02]  /*a170*/  LDG.E.U8 R0, desc[UR36][R2.64] ;  /* 0x0000002402007981 */ /* 0x000ea4000c1e1100 */
[----:B--2---:R-:W-:Y:S01]  /*a180*/  I2FP.F32.U32 R0, R0 ;  /* 0x0000000000007245 */ /* 0x004fe20000201000 */
[----:B------:R-:W-:Y:S06]  /*a190*/  BRA `(.L_x_18920) ;  /* 0x0000000c00247947 */ /* 0x000fec0003800000 */
.L_x_18917:
        /* <DEDUP_REMOVED lines=9> */
.L_x_18922:
[----:B------:R-:W2:Y:S02]  /*a230*/  LDG.E R0, desc[UR36][R2.64] ;  /* 0x0000002402007981 */ /* 0x000ea4000c1e1900 */
[----:B--2---:R-:W-:Y:S01]  /*a240*/  I2FP.F32.S32 R0, R0 ;  /* 0x0000000000007245 */ /* 0x004fe20000201400 */
[----:B------:R-:W-:Y:S06]  /*a250*/  BRA `(.L_x_18920) ;  /* 0x0000000800f47947 */ /* 0x000fec0003800000 */
.L_x_18921:
[----:B------:R-:W2:Y:S02]  /*a260*/  LDG.E.U16 R0, desc[UR36][R2.64] ;  /* 0x0000002402007981 */ /* 0x000ea4000c1e1500 */
[----:B--2---:R-:W0:Y:S01]  /*a270*/  I2F.S16 R0, R0 ;  /* 0x0000000000007306 */ /* 0x004e220000101400 */
[----:B------:R-:W-:Y:S05]  /*a280*/  BRA `(.L_x_18920) ;  /* 0x0000000800e87947 */ /* 0x000fea0003800000 */
.L_x_18916:
        /* <DEDUP_REMOVED lines=8> */
.L_x_18924:
[----:B------:R-:W2:Y:S02]  /*a310*/  LDG.E.U16 R0, desc[UR36][R2.64] ;  /* 0x0000002402007981 */ /* 0x000ea4000c1e1500 */
[----:B--2---:R-:W-:Y:S01]  /*a320*/  HADD2.F32 R0, -RZ, R0.H0_H0 ;  /* 0x20000000ff007230 */ /* 0x004fe20000004100 */
[----:B------:R-:W-:Y:S06]  /*a330*/  BRA `(.L_x_18920) ;  /* 0x0000000800bc7947 */ /* 0x000fec0003800000 */
.L_x_18923:
        /* <DEDUP_REMOVED lines=8> */
.L_x_18926:
[----:B------:R-:W2:Y:S02]  /*a3c0*/  LDG.E.U16 R0, desc[UR36][R2.64] ;  /* 0x0000002402007981 */ /* 0x000ea4000c1e1500 */
[----:B--2---:R-:W-:Y:S01]  /*a3d0*/  HADD2.F32 R0, -RZ, R0.H0_H0 ;  /* 0x20000000ff007230 */ /* 0x004fe20000004100 */
[----:B------:R-:W-:Y:S06]  /*a3e0*/  BRA `(.L_x_18920) ;  /* 0x0000000800907947 */ /* 0x000fec0003800000 */
.L_x_18925:
[----:B------:R-:W2:Y:S01]  /*a3f0*/  LDG.E.64 R2, desc[UR36][R2.64] ;  /* 0x0000002402027981 */ /* 0x000ea2000c1e1b00 */
[----:B------:R-:W-:Y:S01]  /*a400*/  UMOV UR4, 0xf0000000 ;  /* 0xf000000000047882 */ /* 0x000fe20000000000 */
[----:B------:R-:W-:Y:S01]  /*a410*/  UMOV UR5, 0x380fffff ;  /* 0x380fffff00057882 */ /* 0x000fe20000000000 */
[----:B--2---:R-:W0:Y:S01]  /*a420*/  F2F.F32.F64 R0, R2 ;  /* 0x0000000200007310 */ /* 0x004e220000301000 */
[----:B------:R-:W-:-:S14]  /*a430*/  DSETP.GEU.AND P0, PT, |R2|, UR4, PT ;  /* 0x0000000402007e2a */ /* 0x000fdc000bf0e200 */
[----:B0-----:R-:W-:Y:S01]  /*a440*/  @!P0 FMUL R0, R0, 1.175494350822287508e-38 ;  /* 0x0080000000008820 */ /* 0x001fe20000400000 */
[----:B------:R-:W-:Y:S06]  /*a450*/  BRA `(.L_x_18920) ;  /* 0x0000000800747947 */ /* 0x000fec0003800000 */
.L_x_18915:
        /* <DEDUP_REMOVED lines=12> */
.L_x_18929:
[----:B------:R-:W2:Y:S01]  /*a520*/  LDG.E.64 R2, desc[UR36][R2.64] ;  /* 0x0000002402027981 */ /* 0x000ea2000c1e1b00 */
[----:B------:R-:W-:Y:S01]  /*a530*/  UMOV UR4, 0xf0000000 ;  /* 0xf000000000047882 */ /* 0x000fe20000000000 */
[----:B------:R-:W-:Y:S01]  /*a540*/  UMOV UR5, 0x380fffff ;  /* 0x380fffff00057882 */ /* 0x000fe20000000000 */
[----:B--2---:R-:W0:Y:S01]  /*a550*/  F2F.F32.F64 R0, R2 ;  /* 0x0000000200007310 */ /* 0x004e220000301000 */
[----:B------:R-:W-:-:S14]  /*a560*/  DSETP.GEU.AND P0, PT, |R2|, UR4, PT ;  /* 0x0000000402007e2a */ /* 0x000fdc000bf0e200 */
[----:B0-----:R-:W-:Y:S01]  /*a570*/  @!P0 FMUL R0, R0, 1.175494350822287508e-38 ;  /* 0x0080000000008820 */ /* 0x001fe20000400000 */
[----:B------:R-:W-:Y:S06]  /*a580*/  BRA `(.L_x_18920) ;  /* 0x0000000800287947 */ /* 0x000fec0003800000 */
.L_x_18928:
        /* <DEDUP_REMOVED lines=25> */
.L_x_18931:
        /* <DEDUP_REMOVED lines=12> */
.L_x_18930:
[----:B------:R-:W2:Y:S02]  /*a7e0*/  LDG.E.U16 R0, desc[UR36][R2.64] ;  /* 0x0000002402007981 */ /* 0x000ea4000c1e1500 */
[----:B--2---:R-:W-:Y:S01]  /*a7f0*/  IMAD.U32 R0, R0, 0x10000, RZ ;  /* 0x0001000000007824 */ /* 0x004fe200078e00ff */
[----:B------:R-:W-:Y:S06]  /*a800*/  BRA `(.L_x_18920) ;  /* 0x0000000400887947 */ /* 0x000fec0003800000 */
.L_x_18927:
        /* <DEDUP_REMOVED lines=11> */
.L_x_18934:
        /* <DEDUP_REMOVED lines=20> */
.L_x_18936:
[----:B------:R-:W-:Y:S05]  /*aa00*/  BSYNC.RECONVERGENT B0 ;  /* 0x0000000000007941 */ /* 0x000fea0003800200 */
.L_x_18935:
[----:B------:R-:W-:Y:S02]  /*aa10*/  SHF.L.U32 R0, R0, 0x14, RZ ;  /* 0x0000001400007819 */ /* 0x000fe400000006ff */
[----:B------:R-:W-:-:S04]  /*aa20*/  LEA R2, R2, 0x3b800000, 0x17 ;  /* 0x3b80000002027811 */ /* 0x000fc800078eb8ff */
[----:B------:R-:W-:Y:S01]  /*aa30*/  LOP3.LUT R0, R2, R0, R7, 0xfe, !PT ;  /* 0x0000000002007212 */ /* 0x000fe200078efe07 */
[----:B------:R-:W-:Y:S06]  /*aa40*/  BRA `(.L_x_18920) ;  /* 0x0000000000f87947 */ /* 0x000fec0003800000 */
.L_x_18933:
        /* <DEDUP_REMOVED lines=20> */
.L_x_18938:
[----:B------:R-:W-:Y:S05]  /*ab90*/  BSYNC.RECONVERGENT B0 ;  /* 0x0000000000007941 */ /* 0x000fea0003800200 */
.L_x_18937:
[----:B------:R-:W-:Y:S01]  /*aba0*/  IMAD.SHL.U32 R0, R0, 0x200000, RZ ;  /* 0x0020000000007824 */ /* 0x000fe200078e00ff */
[----:B------:R-:W-:-:S04]  /*abb0*/  LEA R2, R2, 0x37800000, 0x17 ;  /* 0x3780000002027811 */ /* 0x000fc800078eb8ff */
[----:B------:R-:W-:Y:S01]  /*abc0*/  LOP3.LUT R0, R2, R0, R7, 0xfe, !PT ;  /* 0x0000000002007212 */ /* 0x000fe200078efe07 */
[----:B------:R-:W-:Y:S06]  /*abd0*/  BRA `(.L_x_18920) ;  /* 0x0000000000947947 */ /* 0x000fec0003800000 */
.L_x_18932:
        /* <DEDUP_REMOVED lines=14> */
.L_x_18919:
        /* <DEDUP_REMOVED lines=16> */
.L_x_18941:
[----:B------:R-:W-:Y:S01]  /*adc0*/  MOV R0, RZ ;  /* 0x000000ff00007202 */ /* 0x000fe20000000f00 */
[----:B------:R-:W-:Y:S06]  /*add0*/  BRA `(.L_x_18920) ;  /* 0x0000000000147947 */ /* 0x000fec0003800000 */
.L_x_18940:
[----:B------:R-:W2:Y:S02]  /*ade0*/  LDG.E.64 R2, desc[UR36][R2.64] ;  /* 0x0000002402027981 */ /* 0x000ea4000c1e1b00 */
[----:B--2---:R0:W1:Y:S01]  /*adf0*/  I2F.U64 R0, R2 ;  /* 0x0000000200007312 */ /* 0x0040620000301000 */
[----:B------:R-:W-:Y:S05]  /*ae00*/  BRA `(.L_x_18920) ;  /* 0x0000000000087947 */ /* 0x000fea0003800000 */
.L_x_18939:
[----:B------:R-:W2:Y:S02]  /*ae10*/  LDG.E R0, desc[UR36][R2.64] ;  /* 0x0000002402007981 */ /* 0x000ea4000c1e1900 */
[----:B--2---:R-:W-:-:S07]  /*ae20*/  I2FP.F32.U32 R0, R0 ;  /* 0x0000000000007245 */ /* 0x004fce0000201000 */
.L_x_18920:
[----:B------:R-:W-:Y:S05]  /*ae30*/  BSYNC.RECONVERGENT B6 ;  /* 0x0000000000067941 */ /* 0x000fea0003800200 */
.L_x_18914:
        /* <DEDUP_REMOVED lines=18> */
.L_x_18945:
[----:B------:R-:W-:Y:S01]  /*af60*/  STG.E.U8 desc[UR36][R16.64], R2 ;  /* 0x0000000210007986 */ /* 0x000fe2000c101124 */
[----:B------:R-:W-:Y:S05]  /*af70*/  EXIT ;  /* 0x000000000000794d */ /* 0x000fea0003800000 */
.L_x_18944:
        /* <DEDUP_REMOVED lines=9> */
.L_x_18948:
[----:B------:R-:W-:Y:S01]  /*b010*/  STG.E desc[UR36][R16.64], R2 ;  /* 0x0000000210007986 */ /* 0x000fe2000c101924 */
[----:B------:R-:W-:Y:S05]  /*b020*/  EXIT ;  /* 0x000000000000794d */ /* 0x000fea0003800000 */
.L_x_18947:
[----:B------:R-:W-:Y:S01]  /*b030*/  STG.E.U16 desc[UR36][R16.64], R2 ;  /* 0x0000000210007986 */ /* 0x000fe2000c101524 */
[----:B------:R-:W-:Y:S05]  /*b040*/  EXIT ;  /* 0x000000000000794d */ /* 0x000fea0003800000 */
.L_x_18943:
        /* <DEDUP_REMOVED lines=9> */
.L_x_18950:
[----:B------:R-:W-:-:S04]  /*b0e0*/  I2FP.F32.U32 R0, R2 ;  /* 0x0000000200007245 */ /* 0x000fc80000201000 */
[----:B------:R-:W-:-:S05]  /*b0f0*/  F2FP.F16.F32.PACK_AB R0, RZ, R0 ;  /* 0x00000000ff00723e */ /* 0x000fca00000000ff */
[----:B------:R-:W-:Y:S01]  /*b100*/  STG.E.U16 desc[UR36][R16.64], R0 ;  /* 0x0000000010007986 */ /* 0x000fe2000c101524 */
[----:B------:R-:W-:Y:S05]  /*b110*/  EXIT ;  /* 0x000000000000794d */ /* 0x000fea0003800000 */
.L_x_18949:
        /* <DEDUP_REMOVED lines=10> */
.L_x_18952:
[----:B------:R-:W-:-:S04]  /*b1c0*/  I2FP.F32.U32 R2, R2 ;  /* 0x0000000200027245 */ /* 0x000fc80000201000 */
[----:B------:R-:W-:-:S04]  /*b1d0*/  F2FP.F16.F32.PACK_AB R3, RZ, R2 ;  /* 0x00000002ff03723e */ /* 0x000fc800000000ff */
[----:B------:R-:W-:-:S05]  /*b1e0*/  PRMT R3, R3, 0x5410, RZ ;  /* 0x0000541003037816 */ /* 0x000fca00000000ff */
[----:B------:R-:W-:Y:S01]  /*b1f0*/  STG.E desc[UR36][R16.64], R3 ;  /* 0x0000000310007986 */ /* 0x000fe2000c101924 */
[----:B------:R-:W-:Y:S05]  /*b200*/  EXIT ;  /* 0x000000000000794d */ /* 0x000fea0003800000 */
.L_x_18951:
[----:B------:R-:W0:Y:S02]  /*b210*/  I2F.F64.U32 R2, R2 ;  /* 0x0000000200027312 */ /* 0x000e240000201800 */
[----:B0-----:R-:W-:Y:S01]  /*b220*/  STG.E.64 desc[UR36][R16.64], R2 ;  /* 0x0000000210007986 */ /* 0x001fe2000c101b24 */
[----:B------:R-:W-:Y:S05]  /*b230*/  EXIT ;  /* 0x000000000000794d */ /* 0x000fea0003800000 */
.L_x_18942:
        /* <DEDUP_REMOVED lines=12> */
.L_x_18956:
        /* <DEDUP_REMOVED lines=16> */
.L_x_18959:
[----:B------:R-:W-:-:S07]  /*b400*/  PRMT R8, R0, 0x7610, R8 ;  /* 0x0000761000087816 */ /* 0x000fce0000000008 */
.L_x_18958:
[----:B------:R-:W-:Y:S05]  /*b410*/  BSYNC.RECONVERGENT B0 ;  /* 0x0000000000007941 */ /* 0x000fea0003800200 */
.L_x_18957:
[----:B------:R-:W-:Y:S01]  /*b420*/  STG.E.U8 desc[UR36][R16.64], R8 ;  /* 0x0000000810007986 */ /* 0x000fe2000c101124 */
[----:B------:R-:W-:Y:S05]  /*b430*/  EXIT ;  /* 0x000000000000794d */ /* 0x000fea0003800000 */
.L_x_18955:
        /* <DEDUP_REMOVED lines=16> */
.L_x_18962:
[----:B------:R-:W-:-:S07]  /*b540*/  PRMT R8, R0, 0x7610, R8 ;  /* 0x0000761000087816 */ /* 0x000fce0000000008 */
.L_x_18961:
[----:B------:R-:W-:Y:S05]  /*b550*/  BSYNC.RECONVERGENT B0 ;  /* 0x0000000000007941 */ /* 0x000fea0003800200 */
.L_x_18960:
[----:B------:R-:W-:Y:S01]  /*b560*/  STG.E.U8 desc[UR36][R16.64], R8 ;  /* 0x0000000810007986 */ /* 0x000fe2000c101124 */
[----:B------:R-:W-:Y:S05]  /*b570*/  EXIT ;  /* 0x000000000000794d */ /* 0x000fea0003800000 */
.L_x_18954:
        /* <DEDUP_REMOVED lines=21> */
.L_x_18964:
[----:B------:R-:W-:-:S05]  /*b6d0*/  IMAD.MOV.U32 R3, RZ, RZ, RZ ;  /* 0x000000ffff037224 */ /* 0x000fca00078e00ff */
[----:B------:R-:W-:Y:S01]  /*b6e0*/  STG.E.64 desc[UR36][R16.64], R2 ;  /* 0x0000000210007986 */ /* 0x000fe2000c101b24 */
[----:B------:R-:W-:Y:S05]  /*b6f0*/  EXIT ;  /* 0x000000000000794d */ /* 0x000fea0003800000 */
.L_x_18963:
[----:B------:R-:W-:Y:S01]  /*b700*/  STG.E desc[UR36][R16.64], R2 ;  /* 0x0000000210007986 */ /* 0x000fe2000c101924 */
[----:B------:R-:W-:Y:S05]  /*b710*/  EXIT ;  /* 0x000000000000794d */ /* 0x000fea0003800000 */
.L_x_18953:
        /* <DEDUP_REMOVED lines=8> */
.L_x_18966:
[----:B------:R-:W0:Y:S01]  /*b7a0*/  I2F.F64.U32 R4, R2 ;  /* 0x0000000200047312 */ /* 0x000e220000201800 */
[----:B------:R-:W-:-:S05]  /*b7b0*/  CS2R R6, SRZ ;  /* 0x0000000000067805 */ /* 0x000fca000001ff00 */
[----:B0-----:R-:W-:Y:S01]  /*b7c0*/  STG.E.128 desc[UR36][R16.64], R4 ;  /* 0x0000000410007986 */ /* 0x001fe2000c101d24 */
[----:B------:R-:W-:Y:S05]  /*b7d0*/  EXIT ;  /* 0x000000000000794d */ /* 0x000fea0003800000 */
.L_x_18965:
[----:B------:R-:W-:-:S09]  /*b7e0*/  UISETP.NE.AND UP0, UPT, UR4, 0xf, UPT ;  /* 0x0000000f0400788c */ /* 0x000fd2000bf05270 */
[----:B------:R-:W-:Y:S05]  /*b7f0*/  BRA.U !UP0, `(.L_x_18967) ;  /* 0x0000000108d47547 */ /* 0x000fea000b800000 */
[----:B------:R-:W-:-:S09]  /*b800*/  UISETP.NE.AND UP0, UPT, UR4, 0x17, UPT ;  /* 0x000000170400788c */ /* 0x000fd2000bf05270 */
[----:B------:R-:W-:Y:S05]  /*b810*/  BRA.U !UP0, `(.L_x_18968) ;  /* 0x0000000108847547 */ /* 0x000fea000b800000 */
[----:B------:R-:W-:-:S09]  /*b820*/  UISETP.NE.AND UP0, UPT, UR4, 0x18, UPT ;  /* 0x000000180400788c */ /* 0x000fd2000bf05270 */
[----:B------:R-:W-:Y:S05]  /*b830*/  BRA.U !UP0, `(.L_x_18969) ;  /* 0x0000000108447547 */ /* 0x000fea000b800000 */
.L_x_18946:
        /* <DEDUP_REMOVED lines=16> */
.L_x_18970:
[----:B------:R-:W-:Y:S05]  /*b940*/  EXIT ;  /* 0x000000000000794d */ /* 0x000fea0003800000 */
.L_x_18969:
        /* <DEDUP_REMOVED lines=11> */
.L_x_18972:
[----:B------:R-:W-:Y:S05]  /*ba00*/  BSYNC.RECONVERGENT B0 ;  /* 0x0000000000007941 */ /* 0x000fea0003800200 */
.L_x_18971:
[----:B------:R-:W-:Y:S01]  /*ba10*/  STG.E.U8 desc[UR36][R16.64], R3 ;  /* 0x0000000310007986 */ /* 0x000fe2000c101124 */
[----:B------:R-:W-:Y:S05]  /*ba20*/  EXIT ;  /* 0x000000000000794d */ /* 0x000fea0003800000 */
.L_x_18968:
        /* <DEDUP_REMOVED lines=13> */
.L_x_18973:
[----:B------:R-:W-:Y:S01]  /*bb00*/  HFMA2 R3, -RZ, RZ, 0, 7.569789886474609375e-06 ;  /* 0x0000007fff037431 */ /* 0x000fe200000001ff */
[----:B------:R-:W-:-:S04]  /*bb10*/  ISETP.GT.U32.AND P0, PT, R5, 0x7f800000, PT ;  /* 0x7f8000000500780c */ /* 0x000fc80003f04070 */
[----:B------:R-:W-:-:S05]  /*bb20*/  SEL R3, R3, 0x7c, P0 ;  /* 0x0000007c03037807 */ /* 0x000fca0000000000 */
[----:B------:R-:W-:Y:S01]  /*bb30*/  STG.E.U8 desc[UR36][R16.64], R3 ;  /* 0x0000000310007986 */ /* 0x000fe2000c101124 */
[----:B------:R-:W-:Y:S05]  /*bb40*/  EXIT ;  /* 0x000000000000794d */ /* 0x000fea0003800000 */
.L_x_18967:
[----:B------:R-:W-:-:S04]  /*bb50*/  I2FP.F32.U32 R0, R2 ;  /* 0x0000000200007245 */ /* 0x000fc80000201000 */
[----:B------:R-:W-:-:S05]  /*bb60*/  F2FP.BF16.F32.PACK_AB R0, RZ, R0 ;  /* 0x00000000ff00723e */ /* 0x000fca00000010ff */
[----:B------:R-:W-:Y:S01]  /*bb70*/  STG.E.U16 desc[UR36][R16.64], R0 ;  /* 0x0000000010007986 */ /* 0x000fe2000c101524 */
[----:B------:R-:W-:Y:S05]  /*bb80*/  EXIT ;  /* 0x000000000000794d */ /* 0x000fea0003800000 */
.L_x_18974:
        /* <DEDUP_REMOVED lines=15> */
.L_x_43546:


//--------------------- .text._ZN2at6native27unrolled_elementwise_kernelINS0_13AUnaryFunctorIffbZZZNS0_22logical_or_kernel_cudaERNS_14TensorIteratorEENKUlvE0_clEvENKUlvE5_clEvEUlffE_EESt5arrayIPcLm2EELi4E23TrivialOffsetCalculatorILi1EjESD_NS0_6memory12LoadWithCastILi1EEENSE_13StoreWithCastILi1EEEEEviT_T0_T2_T3_T4_T5_ --------------------------
	.section	.text._ZN2at6native27unrolled_elementwise_kernelINS0_13AUnaryFunctorIffbZZZNS0_22logical_or_kernel_cudaERNS_14TensorIteratorEENKUlvE0_clEvENKUlvE5_clEvEUlffE_EESt5arrayIPcLm2EELi4E23TrivialOffsetCalculatorILi1EjESD_NS0_6memory12LoadWithCastILi1EEENSE_13StoreWithCastILi1EEEEEviT_T0_T2_T3_T4_T5_,"ax",@progbits
	.align	128
        .global         _ZN2at6native27unrolled_elementwise_kernelINS0_13AUnaryFunctorIffbZZZNS0_22logical_or_kernel_cudaERNS_14TensorIteratorEENKUlvE0_clEvENKUlvE5_clEvEUlffE_EESt5arrayIPcLm2EELi4E23TrivialOffsetCalculatorILi1EjESD_NS0_6memory12LoadWithCastILi1EEENSE_13StoreWithCastILi1EEEEEviT_T0_T2_T3_T4_T5_
        .type           _ZN2at6native27unrolled_elementwise_kernelINS0_13AUnaryFunctorIffbZZZNS0_22logical_or_kernel_cudaERNS_14TensorIteratorEENKUlvE0_clEvENKUlvE5_clEvEUlffE_EESt5arrayIPcLm2EELi4E23TrivialOffsetCalculatorILi1EjESD_NS0_6memory12LoadWithCastILi1EEENSE_13StoreWithCastILi1EEEEEviT_T0_T2_T3_T4_T5_,@function
        .size           _ZN2at6native27unrolled_elementwise_kernelINS0_13AUnaryFunctorIffbZZZNS0_22logical_or_kernel_cudaERNS_14TensorIteratorEENKUlvE0_clEvENKUlvE5_clEvEUlffE_EESt5arrayIPcLm2EELi4E23TrivialOffsetCalculatorILi1EjESD_NS0_6memory12LoadWithCastILi1EEENSE_13StoreWithCastILi1EEEEEviT_T0_T2_T3_T4_T5_,(.L_x_43547 - _ZN2at6native27unrolled_elementwise_kernelINS0_13AUnaryFunctorIffbZZZNS0_22logical_or_kernel_cudaERNS_14TensorIteratorEENKUlvE0_clEvENKUlvE5_clEvEUlffE_EESt5arrayIPcLm2EELi4E23TrivialOffsetCalculatorILi1EjESD_NS0_6memory12LoadWithCastILi1EEENSE_13StoreWithCastILi1EEEEEviT_T0_T2_T3_T4_T5_)
        .other          _ZN2at6native27unrolled_elementwise_kernelINS0_13AUnaryFunctorIffbZZZNS0_22logical_or_kernel_cudaERNS_14TensorIteratorEENKUlvE0_clEvENKUlvE5_clEvEUlffE_EESt5arrayIPcLm2EELi4E23TrivialOffsetCalculatorILi1EjESD_NS0_6memory12LoadWithCastILi1EEENSE_13StoreWithCastILi1EEEEEviT_T0_T2_T3_T4_T5_,@"STO_CUDA_ENTRY STV_DEFAULT"
_ZN2at6native27unrolled_elementwise_kernelINS0_13AUnaryFunctorIffbZZZNS0_22logical_or_kernel_cudaERNS_14TensorIteratorEENKUlvE0_clEvENKUlvE5_clEvEUlffE_EESt5arrayIPcLm2EELi4E23TrivialOffsetCalculatorILi1EjESD_NS0_6memory12LoadWithCastILi1EEENSE_13StoreWithCastILi1EEEEEviT_T0_T2_T3_T4_T5_:
.text._ZN2at6native27unrolled_elementwise_kernelINS0_13AUnaryFunctorIffbZZZNS0_22logical_or_kernel_cudaERNS_14TensorIteratorEENKUlvE0_clEvENKUlvE5_clEvEUlffE_EESt5arrayIPcLm2EELi4E23TrivialOffsetCalculatorILi1EjESD_NS0_6memory12LoadWithCastILi1EEENSE_13StoreWithCastILi1EEEEEviT_T0_T2_T3_T4_T5_:
        /* <DEDUP_REMOVED lines=34> */
.L_x_18981:
[----:B------:R-:W2:Y:S02]  /*0220*/  LDG.E.U8 R0, desc[UR36][R4.64] ;  /* 0x0000002404007981 */ /* 0x000ea4000c1e1100 */
[----:B--2---:R-:W-:Y:S01]  /*0230*/  I2FP.F32.U32 R0, R0 ;  /* 0x0000000000007245 */ /* 0x004fe20000201000 */
[----:B------:R-:W-:Y:S06]  /*0240*/  BRA `(.L_x_18983) ;  /* 0x0000000c00287947 */ /* 0x000fec0003800000 */
.L_x_18980:
        /* <DEDUP_REMOVED lines=9> */
.L_x_18985:
[----:B------:R-:W2:Y:S02]  /*02e0*/  LDG.E R0, desc[UR36][R4.64] ;  /* 0x0000002404007981 */ /* 0x000ea4000c1e1900 */
[----:B--2---:R-:W-:Y:S01]  /*02f0*/  I2FP.F32.S32 R0, R0 ;  /* 0x0000000000007245 */ /* 0x004fe20000201400 */
[----:B------:R-:W-:Y:S06]  /*0300*/  BRA `(.L_x_18983) ;  /* 0x0000000800f87947 */ /* 0x000fec0003800000 */
.L_x_18984:
[----:B------:R-:W2:Y:S02]  /*0310*/  LDG.E.U16 R0, desc[UR36][R4.64] ;  /* 0x0000002404007981 */ /* 0x000ea4000c1e1500 */
[----:B--2---:R-:W2:Y:S01]  /*0320*/  I2F.S16 R0, R0 ;  /* 0x0000000000007306 */ /* 0x004ea20000101400 */
[----:B------:R-:W-:Y:S05]  /*0330*/  BRA `(.L_x_18983) ;  /* 0x0000000800ec7947 */ /* 0x000fea0003800000 */
.L_x_18979:
        /* <DEDUP_REMOVED lines=8> */
.L_x_18987:
[----:B------:R-:W2:Y:S02]  /*03c0*/  LDG.E.U16 R0, desc[UR36][R4.64] ;  /* 0x0000002404007981 */ /* 0x000ea4000c1e1500 */
[----:B--2---:R-:W-:Y:S01]  /*03d0*/  HADD2.F32 R0, -RZ, R0.H0_H0 ;  /* 0x20000000ff007230 */ /* 0x004fe20000004100 */
[----:B------:R-:W-:Y:S06]  /*03e0*/  BRA `(.L_x_18983) ;  /* 0x0000000800c07947 */ /* 0x000fec0003800000 */
.L_x_18986:
        /* <DEDUP_REMOVED lines=8> */
.L_x_18989:
[----:B------:R-:W2:Y:S02]  /*0470*/  LDG.E.U16 R0, desc[UR36][R4.64] ;  /* 0x0000002404007981 */ /* 0x000ea4000c1e1500 */
[----:B--2---:R-:W-:Y:S01]  /*0480*/  HADD2.F32 R0, -RZ, R0.H0_H0 ;  /* 0x20000000ff007230 */ /* 0x004fe20000004100 */
[----:B------:R-:W-:Y:S06]  /*0490*/  BRA `(.L_x_18983) ;  /* 0x0000000800947947 */ /* 0x000fec0003800000 */
.L_x_18988:
[----:B------:R-:W2:Y:S01]  /*04a0*/  LDG.E.64 R4, desc[UR36][R4.64] ;  /* 0x0000002404047981 */ /* 0x000ea2000c1e1b00 */
[----:B------:R-:W-:Y:S01]  /*04b0*/  UMOV UR4, 0xf0000000 ;  /* 0xf000000000047882 */ /* 0x000fe20000000000 */
[----:B------:R-:W-:Y:S01]  /*04c0*/  UMOV UR5, 0x380fffff ;  /* 0x380fffff00057882 */ /* 0x000fe20000000000 */
[----:B--2---:R-:W0:Y:S01]  /*04d0*/  F2F.F32.F64 R0, R4 ;  /* 0x0000000400007310 */ /* 0x004e220000301000 */
[----:B------:R-:W-:-:S14]  /*04e0*/  DSETP.GEU.AND P0, PT, |R4|, UR4, PT ;  /* 0x0000000404007e2a */ /* 0x000fdc000bf0e200 */
[----:B0-----:R-:W-:Y:S01]  /*04f0*/  @!P0 FMUL R0, R0, 1.175494350822287508e-38 ;  /* 0x0080000000008820 */ /* 0x001fe20000400000 */
[----:B------:R-:W-:Y:S06]  /*0500*/  BRA `(.L_x_18983) ;  /* 0x0000000800787947 */ /* 0x000fec0003800000 */
.L_x_18978:
        /* <DEDUP_REMOVED lines=12> */
.L_x_18992:
[----:B------:R-:W2:Y:S01]  /*05d0*/  LDG.E.64 R4, desc[UR36][R4.64] ;  /* 0x0000002404047981 */ /* 0x000ea2000c1e1b00 */
[----:B------:R-:W-:Y:S01]  /*05e0*/  UMOV UR4, 0xf0000000 ;  /* 0xf000000000047882 */ /* 0x000fe20000000000 */
[----:B------:R-:W-:Y:S01]  /*05f0*/  UMOV UR5, 0x380fffff ;  /* 0x380fffff00057882 */ /* 0x000fe20000000000 */
[----:B--2---:R-:W0:Y:S01]  /*0600*/  F2F.F32.F64 R0, R4 ;  /* 0x0000000400007310 */ /* 0x004e220000301000 */
[----:B------:R-:W-:-:S14]  /*0610*/  DSETP.GEU.AND P0, PT, |R4|, UR4, PT ;  /* 0x0000000404007e2a */ /* 0x000fdc000bf0e200 */
[----:B0-----:R-:W-:Y:S01]  /*0620*/  @!P0 FMUL R0, R0, 1.175494350822287508e-38 ;  /* 0x0080000000008820 */ /* 0x001fe20000400000 */
[----:B------:R-:W-:Y:S06]  /*0630*/  BRA `(.L_x_18983) ;  /* 0x00000008002c7947 */ /* 0x000fec0003800000 */
.L_x_18991:
        /* <DEDUP_REMOVED lines=25> */
.L_x_18994:
        /* <DEDUP_REMOVED lines=13> */
.L_x_18993:
[----:B------:R-:W2:Y:S02]  /*08a0*/  LDG.E.U16 R0, desc[UR36][R4.64] ;  /* 0x0000002404007981 */ /* 0x000ea4000c1e1500 */
[----:B--2---:R-:W-:Y:S01]  /*08b0*/  IMAD.U32 R0, R0, 0x10000, RZ ;  /* 0x0001000000007824 */ /* 0x004fe200078e00ff */
[----:B------:R-:W-:Y:S06]  /*08c0*/  BRA `(.L_x_18983) ;  /* 0x0000000400887947 */ /* 0x000fec0003800000 */
.L_x_18990:
        /* <DEDUP_REMOVED lines=11> */
.L_x_18997:
        /* <DEDUP_REMOVED lines=20> */
.L_x_18999:
[----:B------:R-:W-:Y:S05]  /*0ac0*/  BSYNC.RECONVERGENT B0 ;  /* 0x0000000000007941 */ /* 0x000fea0003800200 */
.L_x_18998:
[----:B------:R-:W-:Y:S01]  /*0ad0*/  IMAD.SHL.U32 R0, R0, 0x100000, RZ ;  /* 0x0010000000007824 */ /* 0x000fe200078e00ff */
[----:B------:R-:W-:-:S04]  /*0ae0*/  LEA R3, R3, 0x3b800000, 0x17 ;  /* 0x3b80000003037811 */ /* 0x000fc800078eb8ff */
[----:B------:R-:W-:Y:S01]  /*0af0*/  LOP3.LUT R0, R3, R0, R7, 0xfe, !PT ;  /* 0x0000000003007212 */ /* 0x000fe200078efe07 */
[----:B------:R-:W-:Y:S06]  /*0b00*/  BRA `(.L_x_18983) ;  /* 0x0000000000f87947 */ /* 0x000fec0003800000 */
.L_x_18996:
        /* <DEDUP_REMOVED lines=20> */
.L_x_19001:
[----:B------:R-:W-:Y:S05]  /*0c50*/  BSYNC.RECONVERGENT B0 ;  /* 0x0000000000007941 */ /* 0x000fea0003800200 */
.L_x_19000:
[----:B------:R-:W-:Y:S01]  /*0c60*/  IMAD.SHL.U32 R0, R0, 0x200000, RZ ;  /* 0x0020000000007824 */ /* 0x000fe200078e00ff */
[----:B------:R-:W-:-:S04]  /*0c70*/  LEA R3, R3, 0x37800000, 0x17 ;  /* 0x3780000003037811 */ /* 0x000fc800078eb8ff */
[----:B------:R-:W-:Y:S01]  /*0c80*/  LOP3.LUT R0, R3, R0, R7, 0xfe, !PT ;  /* 0x0000000003007212 */ /* 0x000fe200078efe07 */
[----:B------:R-:W-:Y:S06]  /*0c90*/  BRA `(.L_x_18983) ;  /* 0x0000000000947947 */ /* 0x000fec0003800000 */
.L_x_18995:
[----:B------:R-:W-:-:S09]  /*0ca0*/  UISETP.NE.AND UP0, UPT, UR4, 0x1c, UPT ;  /* 0x0000001c0400788c */ /* 0x000fd2000bf05270 */
[----:B------:R-:W-:Y:S05]  /*0cb0*/  BRA.U !UP0, `(.L_x_19002) ;  /* 0x0000000108847547 */ /* 0x000fea000b800000 */
[----:B------:R-:W-:-:S09]  /*0cc0*/  UISETP.NE.AND UP0, UPT, UR4, 0x1d, UPT ;  /* 0x0000001d0400788c */ /* 0x000fd2000bf05270 */
[----:B------:R-:W-:Y:S05]  /*0cd0*/  BRA.U !UP0, `(.L_x_19003) ;  /* 0x0000000108707547 */ /* 0x000fea000b800000 */
[----:B------:R-:W-:-:S09]  /*0ce0*/  UISETP.NE.AND UP0, UPT, UR4, 0x2c, UPT ;  /* 0x0000002c0400788c */ /* 0x000fd2000bf05270 */
[----:B------:R-:W-:Y:S05]  /*0cf0*/  BRA.U !UP0, `(.L_x_19004) ;  /* 0x0000000108487547 */ /* 0x000fea000b800000 */
.L_x_18982:
        /* <DEDUP_REMOVED lines=16> */
.L_x_19005:
[----:B------:R-:W-:Y:S01]  /*0e00*/  IMAD.MOV.U32 R0, RZ, RZ, RZ ;  /* 0x000000ffff007224 */ /* 0x000fe200078e00ff */
[----:B------:R-:W-:Y:S06]  /*0e10*/  BRA `(.L_x_18983) ;  /* 0x0000000000347947 */ /* 0x000fec0003800000 */
.L_x_19004:
        /* <DEDUP_REMOVED lines=8> */
.L_x_19003:
[----:B------:R-:W2:Y:S02]  /*0ea0*/  LDG.E.64 R4, desc[UR36][R4.64] ;  /* 0x0000002404047981 */ /* 0x000ea4000c1e1b00 */
[----:B--2---:R0:W1:Y:S01]  /*0eb0*/  I2F.U64 R0, R4 ;  /* 0x0000000400007312 */ /* 0x0040620000301000 */
[----:B------:R-:W-:Y:S05]  /*0ec0*/  BRA `(.L_x_18983) ;  /* 0x0000000000087947 */ /* 0x000fea0003800000 */
.L_x_19002:
[----:B------:R-:W2:Y:S02]  /*0ed0*/  LDG.E R0, desc[UR36][R4.64] ;  /* 0x0000002404007981 */ /* 0x000ea4000c1e1900 */
[----:B--2---:R-:W-:-:S07]  /*0ee0*/  I2FP.F32.U32 R0, R0 ;  /* 0x0000000000007245 */ /* 0x004fce0000201000 */
.L_x_18983:
[----:B------:R-:W-:Y:S05]  /*0ef0*/  BSYNC.RECONVERGENT B6 ;  /* 0x0000000000067941 */ /* 0x000fea0003800200 */
.L_x_18977:
[----:B-12-45:R-:W-:Y:S01]  /*0f00*/  FSETP.NEU.FTZ.AND P0, PT, R0, RZ, PT ;  /* 0x000000ff0000720b */ /* 0x036fe20003f1d000 */
[----:B------:R-:W-:-:S03]  /*0f10*/  VIADD R18, R2, 0x80 ;  /* 0x0000008002127836 */ /* 0x000fc60000000000 */
[----:B------:R-:W-:-:S09]  /*0f20*/  P2R R16, PR, RZ, 0x1 ;  /* 0x00000001ff107803 */ /* 0x000fd20000000000 */
.L_x_18976:
[----:B------:R-:W-:Y:S05]  /*0f30*/  BSYNC.RECONVERGENT B7 ;  /* 0x0000000000077941 */ /* 0x000fea0003800200 */
.L_x_18975:
        /* <DEDUP_REMOVED lines=26> */
.L_x_19012:
[----:B------:R-:W2:Y:S02]  /*10e0*/  LDG.E.U8 R0, desc[UR36][R4.64] ;  /* 0x0000002404007981 */ /* 0x000ea4000c1e1100 */
[----:B--2---:R-:W-:Y:S01]  /*10f0*/  I2FP.F32.U32 R0, R0 ;  /* 0x0000000000007245 */ /* 0x004fe20000201000 */
[----:B------:R-:W-:Y:S06]  /*1100*/  BRA `(.L_x_19014) ;  /* 0x0000000c00287947 */ /* 0x000fec0003800000 */
.L_x_19011:
        /* <DEDUP_REMOVED lines=9> */
.L_x_19016:
[----:B------:R-:W2:Y:S02]  /*11a0*/  LDG.E R0, desc[UR36][R4.64] ;  /* 0x0000002404007981 */ /* 0x000ea4000c1e1900 */
[----:B--2---:R-:W-:Y:S01]  /*11b0*/  I2FP.F32.S32 R0, R0 ;  /* 0x0000000000007245 */ /* 0x004fe20000201400 */
[----:B------:R-:W-:Y:S06]  /*11c0*/  BRA `(.L_x_19014) ;  /* 0x0000000800f87947 */ /* 0x000fec0003800000 */
.L_x_19015:
[----:B------:R-:W2:Y:S02]  /*11d0*/  LDG.E.U16 R0, desc[UR36][R4.64] ;  /* 0x0000002404007981 */ /* 0x000ea4000c1e1500 */
[----:B--2---:R-:W4:Y:S01]  /*11e0*/  I2F.S16 R0, R0 ;  /* 0x0000000000007306 */ /* 0x004f220000101400 */
[----:B------:R-:W-:Y:S05]  /*11f0*/  BRA `(.L_x_19014) ;  /* 0x0000000800ec7947 */ /* 0x000fea0003800000 */
.L_x_19010:
        /* <DEDUP_REMOVED lines=8> */
.L_x_19018:
[----:B------:R-:W2:Y:S02]  /*1280*/  LDG.E.U16 R0, desc[UR36][R4.64] ;  /* 0x0000002404007981 */ /* 0x000ea4000c1e1500 */
[----:B--2---:R-:W-:Y:S01]  /*1290*/  HADD2.F32 R0, -RZ, R0.H0_H0 ;  /* 0x20000000ff007230 */ /* 0x004fe20000004100 */
[----:B------:R-:W-:Y:S06]  /*12a0*/  BRA `(.L_x_19014) ;  /* 0x0000000800c07947 */ /* 0x000fec0003800000 */
.L_x_19017:
        /* <DEDUP_REMOVED lines=8> */
.L_x_19020:
[----:B------:R-:W2:Y:S02]  /*1330*/  LDG.E.U16 R0, desc[UR36][R4.64] ;  /* 0x0000002404007981 */ /* 0x000ea4000c1e1500 */
[----:B--2---:R-:W-:Y:S01]  /*1340*/  HADD2.F32 R0, -RZ, R0.H0_H0 ;  /* 0x20000000ff007230 */ /* 0x004fe20000004100 */
[----:B------:R-:W-:Y:S06]  /*1350*/  BRA `(.L_x_19014) ;  /* 0x0000000800947947 */ /* 0x000fec0003800000 */
.L_x_19019:
[----:B------:R-:W2:Y:S01]  /*1360*/  LDG.E.64 R4, desc[UR36][R4.64] ;  /* 0x0000002404047981 */ /* 0x000ea2000c1e1b00 */
[----:B------:R-:W-:Y:S01]  /*1370*/  UMOV UR4, 0xf0000000 ;  /* 0xf000000000047882 */ /* 0x000fe20000000000 */
[----:B------:R-:W-:Y:S01]  /*1380*/  UMOV UR5, 0x380fffff ;  /* 0x380fffff00057882 */ /* 0x000fe20000000000 */
[----:B--2---:R-:W0:Y:S01]  /*1390*/  F2F.F32.F64 R0, R4 ;  /* 0x0000000400007310 */ /* 0x004e220000301000 */
[----:B------:R-:W-:-:S14]  /*13a0*/  DSETP.GEU.AND P0, PT, |R4|, UR4, PT ;  /* 0x0000000404007e2a */ /* 0x000fdc000bf0e200 */
[----:B0-----:R-:W-:Y:S01]  /*13b0*/  @!P0 FMUL R0, R0, 1.175494350822287508e-38 ;  /* 0x0080000000008820 */ /* 0x001fe20000400000 */
[----:B------:R-:W-:Y:S06]  /*13c0*/  BRA `(.L_x_19014) ;  /* 0x0000000800787947 */ /* 0x000fec0003800000 */
.L_x_19009:
        /* <DEDUP_REMOVED lines=12> */
.L_x_19023:
[----:B------:R-:W2:Y:S01]  /*1490*/  LDG.E.64 R4, desc[UR36][R4.64] ;  /* 0x0000002404047981 */ /* 0x000ea2000c1e1b00 */
[----:B------:R-:W-:Y:S01]  /*14a0*/  UMOV UR4, 0xf0000000 ;  /* 0xf000000000047882 */ /* 0x000fe20000000000 */
[----:B------:R-:W-:Y:S01]  /*14b0*/  UMOV UR5, 0x380fffff ;  /* 0x380fffff00057882 */ /* 0x000fe20000000000 */
[----:B--2---:R-:W0:Y:S01]  /*14c0*/  F2F.F32.F64 R0, R4 ;  /* 0x0000000400007310 */ /* 0x004e220000301000 */
[----:B------:R-:W-:-:S14]  /*14d0*/  DSETP.GEU.AND P0, PT, |R4|, UR4, PT ;  /* 0x0000000404007e2a */ /* 0x000fdc000bf0e200 */
[----:B0-----:R-:W-:Y:S01]  /*14e0*/  @!P0 FMUL R0, R0, 1.175494350822287508e-38 ;  /* 0x0080000000008820 */ /* 0x001fe20000400000 */
[----:B------:R-:W-:Y:S06]  /*14f0*/  BRA `(.L_x_19014) ;  /* 0x00000008002c7947 */ /* 0x000fec0003800000 */
.L_x_19022:
        /* <DEDUP_REMOVED lines=25> */
.L_x_19025:
        /* <DEDUP_REMOVED lines=13> */
.L_x_19024:
[----:B------:R-:W2:Y:S02]  /*1760*/  LDG.E.U16 R0, desc[UR36][R4.64] ;  /* 0x0000002404007981 */ /* 0x000ea4000c1e1500 */
[----:B--2---:R-:W-:Y:S01]  /*1770*/  IMAD.U32 R0, R0, 0x10000, RZ ;  /* 0x0001000000007824 */ /* 0x004fe200078e00ff */
[----:B------:R-:W-:Y:S06]  /*1780*/  BRA `(.L_x_19014) ;  /* 0x0000000400887947 */ /* 0x000fec0003800000 */
.L_x_19021:
        /* <DEDUP_REMOVED lines=11> */
.L_x_19028:
        /* <DEDUP_REMOVED lines=20> */
.L_x_19030:
[----:B------:R-:W-:Y:S05]  /*1980*/  BSYNC.RECONVERGENT B0 ;  /* 0x0000000000007941 */ /* 0x000fea0003800200 */
.L_x_19029:
[----:B------:R-:W-:Y:S01]  /*1990*/  IMAD.SHL.U32 R0, R0, 0x100000, RZ ;  /* 0x0010000000007824 */ /* 0x000fe200078e00ff */
[----:B------:R-:W-:-:S04]  /*19a0*/  LEA R3, R3, 0x3b800000, 0x17 ;  /* 0x3b80000003037811 */ /* 0x000fc800078eb8ff */
[----:B------:R-:W-:Y:S01]  /*19b0*/  LOP3.LUT R0, R3, R0, R7, 0xfe, !PT ;  /* 0x0000000003007212 */ /* 0x000fe200078efe07 */
[----:B------:R-:W-:Y:S06]  /*19c0*/  BRA `(.L_x_19014) ;  /* 0x0000000000f87947 */ /* 0x000fec0003800000 */
.L_x_19027:
        /* <DEDUP_REMOVED lines=20> */
.L_x_19032:
[----:B------:R-:W-:Y:S05]  /*1b10*/  BSYNC.RECONVERGENT B0 ;  /* 0x0000000000007941 */ /* 0x000fea0003800200 */
.L_x_19031:
[----:B------:R-:W-:Y:S01]  /*1b20*/  IMAD.SHL.U32 R0, R0, 0x200000, RZ ;  /* 0x0020000000007824 */ /* 0x000fe200078e00ff */
[----:B------:R-:W-:-:S04]  /*1b30*/  LEA R3, R3, 0x37800000, 0x17 ;  /* 0x3780000003037811 */ /* 0x000fc800078eb8ff */
[----:B------:R-:W-:Y:S01]  /*1b40*/  LOP3.LUT R0, R3, R0, R7, 0xfe, !PT ;  /* 0x0000000003007212 */ /* 0x000fe200078efe07 */
[----:B------:R-:W-:Y:S06]  /*1b50*/  BRA `(.L_x_19014) ;  /* 0x0000000000947947 */ /* 0x000fec0003800000 */
.L_x_19026:
        /* <DEDUP_REMOVED lines=14> */
.L_x_19013:
        /* <DEDUP_REMOVED lines=16> */
.L_x_19035:
[----:B------:R-:W-:Y:S01]  /*1d40*/  IMAD.MOV.U32 R0, RZ, RZ, RZ ;  /* 0x000000ffff007224 */ /* 0x000fe200078e00ff */
[----:B------:R-:W-:Y:S06]  /*1d50*/  BRA `(.L_x_19014) ;  /* 0x0000000000147947 */ /* 0x000fec0003800000 */
.L_x_19034:
[----:B------:R-:W2:Y:S02]  /*1d60*/  LDG.E.64 R4, desc[UR36][R4.64] ;  /* 0x0000002404047981 */ /* 0x000ea4000c1e1b00 */
[----:B--2---:R0:W1:Y:S01]  /*1d70*/  I2F.U64 R0, R4 ;  /* 0x0000000400007312 */ /* 0x0040620000301000 */
[----:B------:R-:W-:Y:S05]  /*1d80*/  BRA `(.L_x_19014) ;  /* 0x0000000000087947 */ /* 0x000fea0003800000 */
.L_x_19033:
[----:B------:R-:W2:Y:S02]  /*1d90*/  LDG.E R0, desc[UR36][R4.64] ;  /* 0x0000002404007981 */ /* 0x000ea4000c1e1900 */
[----:B--2---:R-:W-:-:S07]  /*1da0*/  I2FP.F32.U32 R0, R0 ;  /* 0x0000000000007245 */ /* 0x004fce0000201000 */
.L_x_19014:
[----:B------:R-:W-:Y:S05]  /*1db0*/  BSYNC.RECONVERGENT B6 ;  /* 0x0000000000067941 */ /* 0x000fea0003800200 */
.L_x_19008:
[----:B-1-345:R-:W-:Y:S01]  /*1dc0*/  FSETP.NEU.FTZ.AND P0, PT, R0, RZ, PT ;  /* 0x000000ff0000720b */ /* 0x03afe20003f1d000 */
[----:B------:R-:W-:-:S03]  /*1dd0*/  VIADD R18, R18, 0x80 ;  /* 0x0000008012127836 */ /* 0x000fc60000000000 */
[----:B------:R-:W-:-:S09]  /*1de0*/  P2R R17, PR, RZ, 0x1 ;  /* 0x00000001ff117803 */ /* 0x000fd20000000000 */
.L_x_19007:
[----:B------:R-:W-:Y:S05]  /*1df0*/  BSYNC.RECONVERGENT B7 ;  /* 0x0000000000077941 */ /* 0x000fea0003800200 */
.L_x_19006:
        /* <DEDUP_REMOVED lines=26> */
.L_x_19042:
[----:B------:R-:W2:Y:S02]  /*1fa0*/  LDG.E.U8 R0, desc[UR36][R4.64] ;  /* 0x0000002404007981 */ /* 0x000ea4000c1e1100 */
[----:B--2---:R-:W-:Y:S01]  /*1fb0*/  I2FP.F32.U32 R0, R0 ;  /* 0x0000000000007245 */ /* 0x004fe20000201000 */
[----:B------:R-:W-:Y:S06]  /*1fc0*/  BRA `(.L_x_19044) ;  /* 0x0000000c00287947 */ /* 0x000fec0003800000 */
.L_x_19041:
        /* <DEDUP_REMOVED lines=9> */
.L_x_19046:
[----:B------:R-:W2:Y:S02]  /*2060*/  LDG.E R0, desc[UR36][R4.64] ;  /* 0x0000002404007981 */ /* 0x000ea4000c1e1900 */
[----:B--2---:R-:W-:Y:S01]  /*2070*/  I2FP.F32.S32 R0, R0 ;  /* 0x0000000000007245 */ /* 0x004fe20000201400 */
[----:B------:R-:W-:Y:S06]  /*2080*/  BRA `(.L_x_19044) ;  /* 0x0000000800f87947 */ /* 0x000fec0003800000 */
.L_x_19045:
[----:B------:R-:W2:Y:S02]  /*2090*/  LDG.E.U16 R0, desc[UR36][R4.64] ;  /* 0x0000002404007981 */ /* 0x000ea4000c1e1500 */
[----:B--2---:R-:W2:Y:S01]  /*20a0*/  I2F.S16 R0, R0 ;  /* 0x0000000000007306 */ /* 0x004ea20000101400 */
[----:B------:R-:W-:Y:S05]  /*20b0*/  BRA `(.L_x_19044) ;  /* 0x0000000800ec7947 */ /* 0x000fea0003800000 */
.L_x_19040:
        /* <DEDUP_REMOVED lines=8> */
.L_x_19048:
[----:B------:R-:W2:Y:S02]  /*2140*/  LDG.E.U16 R0, desc[UR36][R4.64] ;  /* 0x0000002404007981 */ /* 0x000ea4000c1e1500 */
[----:B--2---:R-:W-:Y:S01]  /*2150*/  HADD2.F32 R0, -RZ, R0.H0_H0 ;  /* 0x20000000ff007230 */ /* 0x004fe20000004100 */
[----:B------:R-:W-:Y:S06]  /*2160*/  BRA `(.L_x_19044) ;  /* 0x0000000800c07947 */ /* 0x000fec0003800000 */
.L_x_19047:
        /* <DEDUP_REMOVED lines=8> */
.L_x_19050:
[----:B------:R-:W2:Y:S02]  /*21f0*/  LDG.E.U16 R0, desc[UR36][R4.64] ;  /* 0x0000002404007981 */ /* 0x000ea4000c1e1500 */
[----:B--2---:R-:W-:Y:S01]  /*2200*/  HADD2.F32 R0, -RZ, R0.H0_H0 ;  /* 0x20000000ff007230 */ /* 0x004fe20000004100 */
[----:B------:R-:W-:Y:S06]  /*2210*/  BRA `(.L_x_19044) ;  /* 0x0000000800947947 */ /* 0x000fec0003800000 */
.L_x_19049:
[----:B------:R-:W2:Y:S01]  /*2220*/  LDG.E.64 R4, desc[UR36][R4.64] ;  /* 0x0000002404047981 */ /* 0x000ea2000c1e1b00 */
[----:B------:R-:W-:Y:S01]  /*2230*/  UMOV UR4, 0xf0000000 ;  /* 0xf000000000047882 */ /* 0x000fe20000000000 */
[----:B------:R-:W-:Y:S01]  /*2240*/  UMOV UR5, 0x380fffff ;  /* 0x380fffff00057882 */ /* 0x000fe20000000000 */
[----:B--2---:R-:W0:Y:S01]  /*2250*/  F2F.F32.F64 R0, R4 ;  /* 0x0000000400007310 */ /* 0x004e220000301000 */
[----:B------:R-:W-:-:S14]  /*2260*/  DSETP.GEU.AND P0, PT, |R4|, UR4, PT ;  /* 0x0000000404007e2a */ /* 0x000fdc000bf0e200 */
[----:B0-----:R-:W-:Y:S01]  /*2270*/  @!P0 FMUL R0, R0, 1.175494350822287508e-38 ;  /* 0x0080000000008820 */ /* 0x001fe20000400000 */
[----:B------:R-:W-:Y:S06]  /*2280*/  BRA `(.L_x_19044) ;  /* 0x0000000800787947 */ /* 0x000fec0003800000 */
.L_x_19039:
        /* <DEDUP_REMOVED lines=12> */
.L_x_19053:
[----:B------:R-:W2:Y:S01]  /*2350*/  LDG.E.64 R4, desc[UR36][R4.64] ;  /* 0x0000002404047981 */ /* 0x000ea2000c1e1b00 */
[----:B------:R-:W-:Y:S01]  /*2360*/  UMOV UR4, 0xf0000000 ;  /* 0xf000000000047882 */ /* 0x000fe20000000000 */
[----:B------:R-:W-:Y:S01]  /*2370*/  UMOV UR5, 0x380fffff ;  /* 0x380fffff00057882 */ /* 0x000fe20000000000 */
[----:B--2---:R-:W0:Y:S01]  /*2380*/  F2F.F32.F64 R0, R4 ;  /* 0x0000000400007310 */ /* 0x004e220000301000 */
[----:B------:R-:W-:-:S14]  /*2390*/  DSETP.GEU.AND P0, PT, |R4|, UR4, PT ;  /* 0x0000000404007e2a */ /* 0x000fdc000bf0e200 */
[----:B0-----:R-:W-:Y:S01]  /*23a0*/  @!P0 FMUL R0, R0, 1.175494350822287508e-38 ;  /* 0x0080000000008820 */ /* 0x001fe20000400000 */
[----:B------:R-:W-:Y:S06]  /*23b0*/  BRA `(.L_x_19044) ;  /* 0x00000008002c7947 */ /* 0x000fec0003800000 */
.L_x_19052:
        /* <DEDUP_REMOVED lines=25> */
.L_x_19055:
        /* <DEDUP_REMOVED lines=13> */
.L_x_19054:
[----:B------:R-:W2:Y:S02]  /*2620*/  LDG.E.U16 R0, desc[UR36][R4.64] ;  /* 0x0000002404007981 */ /* 0x000ea4000c1e1500 */
[----:B--2---:R-:W-:Y:S01]  /*2630*/  IMAD.U32 R0, R0, 0x10000, RZ ;  /* 0x0001000000007824 */ /* 0x004fe200078e00ff */
[----:B------:R-:W-:Y:S06]  /*2640*/  BRA `(.L_x_19044) ;  /* 0x0000000400887947 */ /* 0x000fec0003800000 */
.L_x_19051:
        /* <DEDUP_REMOVED lines=11> */
.L_x_19058:
        /* <DEDUP_REMOVED lines=20> */
.L_x_19060:
[----:B------:R-:W-:Y:S05]  /*2840*/  BSYNC.RECONVERGENT B0 ;  /* 0x0000000000007941 */ /* 0x000fea0003800200 */
.L_x_19059:
[----:B------:R-:W-:Y:S01]  /*2850*/  IMAD.SHL.U32 R0, R0, 0x100000, RZ ;  /* 0x0010000000007824 */ /* 0x000fe200078e00ff */
[----:B------:R-:W-:-:S04]  /*2860*/  LEA R3, R3, 0x3b800000, 0x17 ;  /* 0x3b80000003037811 */ /* 0x000fc800078eb8ff */
[----:B------:R-:W-:Y:S01]  /*2870*/  LOP3.LUT R0, R3, R0, R7, 0xfe, !PT ;  /* 0x0000000003007212 */ /* 0x000fe200078efe07 */
[----:B------:R-:W-:Y:S06]  /*2880*/  BRA `(.L_x_19044) ;  /* 0x0000000000f87947 */ /* 0x000fec0003800000 */
.L_x_19057:
        /* <DEDUP_REMOVED lines=20> */
.L_x_19062:
[----:B------:R-:W-:Y:S05]  /*29d0*/  BSYNC.RECONVERGENT B0 ;  /* 0x0000000000007941 */ /* 0x000fea0003800200 */
.L_x_19061:
[----:B------:R-:W-:Y:S01]  /*29e0*/  IMAD.SHL.U32 R0, R0, 0x200000, RZ ;  /* 0x0020000000007824 */ /* 0x000fe200078e00ff */
[----:B------:R-:W-:-:S04]  /*29f0*/  LEA R3, R3, 0x37800000, 0x17 ;  /* 0x3780000003037811 */ /* 0x000fc800078eb8ff */
[----:B------:R-:W-:Y:S01]  /*2a00*/  LOP3.LUT R0, R3, R0, R7, 0xfe, !PT ;  /* 0x0000000003007212 */ /* 0x000fe200078efe07 */
[----:B------:R-:W-:Y:S06]  /*2a10*/  BRA `(.L_x_19044) ;  /* 0x0000000000947947 */ /* 0x000fec0003800000 */
.L_x_19056:
        /* <DEDUP_REMOVED lines=14> */
.L_x_19043:
        /* <DEDUP_REMOVED lines=16> */
.L_x_19065:
[----:B------:R-:W-:Y:S01]  /*2c00*/  IMAD.MOV.U32 R0, RZ, RZ, RZ ;  /* 0x000000ffff007224 */ /* 0x000fe200078e00ff */
[----:B------:R-:W-:Y:S06]  /*2c10*/  BRA `(.L_x_19044) ;  /* 0x0000000000147947 */ /* 0x000fec0003800000 */
.L_x_19064:
[----:B------:R-:W2:Y:S02]  /*2c20*/  LDG.E.64 R4, desc[UR36][R4.64] ;  /* 0x0000002404047981 */ /* 0x000ea4000c1e1b00 */
[----:B--2---:R0:W1:Y:S01]  /*2c30*/  I2F.U64 R0, R4 ;  /* 0x0000000400007312 */ /* 0x0040620000301000 */
[----:B------:R-:W-:Y:S05]  /*2c40*/  BRA `(.L_x_19044) ;  /* 0x0000000000087947 */ /* 0x000fea0003800000 */
.L_x_19063:
[----:B------:R-:W2:Y:S02]  /*2c50*/  LDG.E R0, desc[UR36][R4.64] ;  /* 0x0000002404007981 */ /* 0x000ea4000c1e1900 */
[----:B--2---:R-:W-:-:S07]  /*2c60*/  I2FP.F32.U32 R0, R0 ;  /* 0x0000000000007245 */ /* 0x004fce0000201000 */
.L_x_19044:
[----:B------:R-:W-:Y:S05]  /*2c70*/  BSYNC.RECONVERGENT B6 ;  /* 0x0000000000067941 */ /* 0x000fea0003800200 */
.L_x_19038:
[----:B-12-45:R-:W-:Y:S01]  /*2c80*/  FSETP.NEU.FTZ.AND P0, PT, R0, RZ, PT ;  /* 0x000000ff0000720b */ /* 0x036fe20003f1d000 */
[----:B------:R-:W-:-:S03]  /*2c90*/  VIADD R18, R18, 0x80 ;  /* 0x0000008012127836 */ /* 0x000fc60000000000 */
[----:B------:R-:W-:-:S09]  /*2ca0*/  P2R R22, PR, RZ, 0x1 ;  /* 0x00000001ff167803 */ /* 0x000fd20000000000 */
.L_x_19037:
[----:B------:R-:W-:Y:S05]  /*2cb0*/  BSYNC.RECONVERGENT B7 ;  /* 0x0000000000077941 */ /* 0x000fea0003800200 */
.L_x_19036:
        /* <DEDUP_REMOVED lines=25> */
.L_x_19072:
[----:B------:R-:W2:Y:S02]  /*2e50*/  LDG.E.U8 R0, desc[UR36][R4.64] ;  /* 0x0000002404007981 */ /* 0x000ea4000c1e1100 */
[----:B--2---:R-:W-:Y:S01]  /*2e60*/  I2FP.F32.U32 R0, R0 ;  /* 0x0000000000007245 */ /* 0x004fe20000201000 */
[----:B------:R-:W-:Y:S06]  /*2e70*/  BRA `(.L_x_19074) ;  /* 0x0000000c00287947 */ /* 0x000fec0003800000 */
.L_x_19071:
        /* <DEDUP_REMOVED lines=9> */
.L_x_19076:
[----:B------:R-:W2:Y:S02]  /*2f10*/  LDG.E R0, desc[UR36][R4.64] ;  /* 0x0000002404007981 */ /* 0x000ea4000c1e1900 */
[----:B--2---:R-:W-:Y:S01]  /*2f20*/  I2FP.F32.S32 R0, R0 ;  /* 0x0000000000007245 */ /* 0x004fe20000201400 */
[----:B------:R-:W-:Y:S06]  /*2f30*/  BRA `(.L_x_19074) ;  /* 0x0000000800f87947 */ /* 0x000fec0003800000 */
.L_x_19075:
[----:B------:R-:W2:Y:S02]  /*2f40*/  LDG.E.U16 R0, desc[UR36][R4.64] ;  /* 0x0000002404007981 */ /* 0x000ea4000c1e1500 */
[----:B--2---:R-:W4:Y:S01]  /*2f50*/  I2F.S16 R0, R0 ;  /* 0x0000000000007306 */ /* 0x004f220000101400 */
[----:B------:R-:W-:Y:S05]  /*2f60*/  BRA `(.L_x_19074) ;  /* 0x0000000800ec7947 */ /* 0x000fea0003800000 */
.L_x_19070:
        /* <DEDUP_REMOVED lines=8> */
.L_x_19078:
[----:B------:R-:W2:Y:S02]  /*2ff0*/  LDG.E.U16 R0, desc[UR36][R4.64] ;  /* 0x0000002404007981 */ /* 0x000ea4000c1e1500 */
[----:B--2---:R-:W-:Y:S01]  /*3000*/  HADD2.F32 R0, -RZ, R0.H0_H0 ;  /* 0x20000000ff007230 */ /* 0x004fe20000004100 */
[----:B------:R-:W-:Y:S06]  /*3010*/  BRA `(.L_x_19074) ;  /* 0x0000000800c07947 */ /* 0x000fec0003800000 */
.L_x_19077:
        /* <DEDUP_REMOVED lines=8> */
.L_x_19080:
[----:B------:R-:W2:Y:S02]  /*30a0*/  LDG.E.U16 R0, desc[UR36][R4.64] ;  /* 0x0000002404007981 */ /* 0x000ea4000c1e1500 */
[----:B--2---:R-:W-:Y:S01]  /*30b0*/  HADD2.F32 R0, -RZ, R0.H0_H0 ;  /* 0x20000000ff007230 */ /* 0x004fe20000004100 */
[----:B------:R-:W-:Y:S06]  /*30c0*/  BRA `(.L_x_19074) ;  /* 0x0000000800947947 */ /* 0x000fec0003800000 */
.L_x_19079:
[----:B------:R-:W2:Y:S01]  /*30d0*/  LDG.E.64 R4, desc[UR36][R4.64] ;  /* 0x0000002404047981 */ /* 0x000ea2000c1e1b00 */
[----:B------:R-:W-:Y:S01]  /*30e0*/  UMOV UR4, 0xf0000000 ;  /* 0xf000000000047882 */ /* 0x000fe20000000000 */
[----:B------:R-:W-:Y:S01]  /*30f0*/  UMOV UR5, 0x380fffff ;  /* 0x380fffff00057882 */ /* 0x000fe20000000000 */
[----:B--2---:R-:W0:Y:S01]  /*3100*/  F2F.F32.F64 R0, R4 ;  /* 0x0000000400007310 */ /* 0x004e220000301000 */
[----:B------:R-:W-:-:S14]  /*3110*/  DSETP.GEU.AND P0, PT, |R4|, UR4, PT ;  /* 0x0000000404007e2a */ /* 0x000fdc000bf0e200 */
[----:B0-----:R-:W-:Y:S01]  /*3120*/  @!P0 FMUL R0, R0, 1.175494350822287508e-38 ;  /* 0x0080000000008820 */ /* 0x001fe20000400000 */
[----:B------:R-:W-:Y:S06]  /*3130*/  BRA `(.L_x_19074) ;  /* 0x0000000800787947 */ /* 0x000fec0003800000 */
.L_x_19069:
        /* <DEDUP_REMOVED lines=12> */
.L_x_19083:
[----:B------:R-:W2:Y:S01]  /*3200*/  LDG.E.64 R4, desc[UR36][R4.64] ;  /* 0x0000002404047981 */ /* 0x000ea2000c1e1b00 */
[----:B------:R-:W-:Y:S01]  /*3210*/  UMOV UR4, 0xf0000000 ;  /* 0xf000000000047882 */ /* 0x000fe20000000000 */
[----:B------:R-:W-:Y:S01]  /*3220*/  UMOV UR5, 0x380fffff ;  /* 0x380fffff00057882 */ /* 0x000fe20000000000 */
[----:B--2---:R-:W0:Y:S01]  /*3230*/  F2F.F32.F64 R0, R4 ;  /* 0x0000000400007310 */ /* 0x004e220000301000 */
[----:B------:R-:W-:-:S14]  /*3240*/  DSETP.GEU.AND P0, PT, |R4|, UR4, PT ;  /* 0x0000000404007e2a */ /* 0x000fdc000bf0e200 */
[----:B0-----:R-:W-:Y:S01]  /*3250*/  @!P0 FMUL R0, R0, 1.175494350822287508e-38 ;  /* 0x0080000000008820 */ /* 0x001fe20000400000 */
[----:B------:R-:W-:Y:S06]  /*3260*/  BRA `(.L_x_19074) ;  /* 0x00000008002c7947 */ /* 0x000fec0003800000 */
.L_x_19082:
        /* <DEDUP_REMOVED lines=25> */
.L_x_19085:
        /* <DEDUP_REMOVED lines=13> */
.L_x_19084:
[----:B------:R-:W2:Y:S02]  /*34d0*/  LDG.E.U16 R0, desc[UR36][R4.64] ;  /* 0x0000002404007981 */ /* 0x000ea4000c1e1500 */
[----:B--2---:R-:W-:Y:S01]  /*34e0*/  IMAD.U32 R0, R0, 0x10000, RZ ;  /* 0x0001000000007824 */ /* 0x004fe200078e00ff */
[----:B------:R-:W-:Y:S06]  /*34f0*/  BRA `(.L_x_19074) ;  /* 0x0000000400887947 */ /* 0x000fec0003800000 */
.L_x_19081:
        /* <DEDUP_REMOVED lines=11> */
.L_x_19088:
        /* <DEDUP_REMOVED lines=20> */
.L_x_19090:
[----:B------:R-:W-:Y:S05]  /*36f0*/  BSYNC.RECONVERGENT B0 ;  /* 0x0000000000007941 */ /* 0x000fea0003800200 */
.L_x_19089:
[----:B------:R-:W-:Y:S01]  /*3700*/  IMAD.SHL.U32 R0, R0, 0x100000, RZ ;  /* 0x0010000000007824 */ /* 0x000fe200078e00ff */
[----:B------:R-:W-:-:S04]  /*3710*/  LEA R3, R3, 0x3b800000, 0x17 ;  /* 0x3b80000003037811 */ /* 0x000fc800078eb8ff */
[----:B------:R-:W-:Y:S01]  /*3720*/  LOP3.LUT R0, R3, R0, R7, 0xfe, !PT ;  /* 0x0000000003007212 */ /* 0x000fe200078efe07 */
[----:B------:R-:W-:Y:S06]  /*3730*/  BRA `(.L_x_19074) ;  /* 0x0000000000f87947 */ /* 0x000fec0003800000 */
.L_x_19087:
        /* <DEDUP_REMOVED lines=20> */
.L_x_19092:
[----:B------:R-:W-:Y:S05]  /*3880*/  BSYNC.RECONVERGENT B0 ;  /* 0x0000000000007941 */ /* 0x000fea0003800200 */
.L_x_19091:
[----:B------:R-:W-:Y:S01]  /*3890*/  IMAD.SHL.U32 R0, R0, 0x200000, RZ ;  /* 0x0020000000007824 */ /* 0x000fe200078e00ff */
[----:B------:R-:W-:-:S04]  /*38a0*/  LEA R3, R3, 0x37800000, 0x17 ;  /* 0x3780000003037811 */ /* 0x000fc800078eb8ff */
[----:B------:R-:W-:Y:S01]  /*38b0*/  LOP3.LUT R0, R3, R0, R7, 0xfe, !PT ;  /* 0x0000000003007212 */ /* 0x000fe200078efe07 */
[----:B------:R-:W-:Y:S06]  /*38c0*/  BRA `(.L_x_19074) ;  /* 0x0000000000947947 */ /* 0x000fec0003800000 */
.L_x_19086:
        /* <DEDUP_REMOVED lines=14> */
.L_x_19073:
        /* <DEDUP_REMOVED lines=16> */
.L_x_19095:
[----:B------:R-:W-:Y:S01]  /*3ab0*/  IMAD.MOV.U32 R0, RZ, RZ, RZ ;  /* 0x000000ffff007224 */ /* 0x000fe200078e00ff */
[----:B------:R-:W-:Y:S06]  /*3ac0*/  BRA `(.L_x_19074) ;  /* 0x0000000000147947 */ /* 0x000fec0003800000 */
.L_x_19094:
[----:B------:R-:W2:Y:S02]  /*3ad0*/  LDG.E.64 R4, desc[UR36][R4.64] ;  /* 0x0000002404047981 */ /* 0x000ea4000c1e1b00 */
[----:B--2---:R0:W1:Y:S01]  /*3ae0*/  I2F.U64 R0, R4 ;  /* 0x0000000400007312 */ /* 0x0040620000301000 */
[----:B------:R-:W-:Y:S05]  /*3af0*/  BRA `(.L_x_19074) ;  /* 0x0000000000087947 */ /* 0x000fea0003800000 */
.L_x_19093:
[----:B------:R-:W2:Y:S02]  /*3b00*/  LDG.E R0, desc[UR36][R4.64] ;  /* 0x0000002404007981 */ /* 0x000ea4000c1e1900 */
[----:B--2---:R-:W-:-:S07]  /*3b10*/  I2FP.F32.U32 R0, R0 ;  /* 0x0000000000007245 */ /* 0x004fce0000201000 */
.L_x_19074:
[----:B------:R-:W-:Y:S05]  /*3b20*/  BSYNC.RECONVERGENT B6 ;  /* 0x0000000000067941 */ /* 0x000fea0003800200 */
.L_x_19068:
[----:B-1-345:R-:W-:-:S13]  /*3b30*/  FSETP.NEU.FTZ.AND P0, PT, R0, RZ, PT ;  /* 0x000000ff0000720b */ /* 0x03afda0003f1d000 */
.L_x_19067:
[----:B------:R-:W-:Y:S05]  /*3b40*/  BSYNC.RECONVERGENT B7 ;  /* 0x0000000000077941 */ /* 0x000fea0003800200 */
.L_x_19066:
        /* <DEDUP_REMOVED lines=40> */
.L_x_19103:
[----:B------:R0:W-:Y:S01]  /*3dd0*/  STG.E.U8 desc[UR36][R8.64], R11 ;  /* 0x0000000b08007986 */ /* 0x0001e2000c101124 */
[----:B------:R-:W-:Y:S05]  /*3de0*/  BRA `(.L_x_19105) ;  /* 0x0000000c00087947 */ /* 0x000fea0003800000 */
.L_x_19102:
        /* <DEDUP_REMOVED lines=10> */
.L_x_19107:
[----:B------:R0:W-:Y:S01]  /*3e90*/  STG.E desc[UR36][R8.64], R11 ;  /* 0x0000000b08007986 */ /* 0x0001e2000c101924 */
[----:B------:R-:W-:Y:S05]  /*3ea0*/  BRA `(.L_x_19105) ;  /* 0x0000000800d87947 */ /* 0x000fea0003800000 */
.L_x_19106:
[----:B------:R0:W-:Y:S01]  /*3eb0*/  STG.E.U16 desc[UR36][R8.64], R11 ;  /* 0x0000000b08007986 */ /* 0x0001e2000c101524 */
[----:B------:R-:W-:Y:S05]  /*3ec0*/  BRA `(.L_x_19105) ;  /* 0x0000000800d07947 */ /* 0x000fea0003800000 */
.L_x_19101:
        /* <DEDUP_REMOVED lines=9> */
.L_x_19109:
[----:B------:R-:W0:Y:S02]  /*3f60*/  I2F.S16 R0, R11 ;  /* 0x0000000b00007306 */ /* 0x000e240000101400 */
[----:B0-----:R-:W-:-:S05]  /*3f70*/  F2FP.F16.F32.PACK_AB R0, RZ, R0 ;  /* 0x00000000ff00723e */ /* 0x001fca00000000ff */
[----:B------:R0:W-:Y:S01]  /*3f80*/  STG.E.U16 desc[UR36][R8.64], R0 ;  /* 0x0000000008007986 */ /* 0x0001e2000c101524 */
[----:B------:R-:W-:Y:S05]  /*3f90*/  BRA `(.L_x_19105) ;  /* 0x00000008009c7947 */ /* 0x000fea0003800000 */
.L_x_19108:
        /* <DEDUP_REMOVED lines=10> */
.L_x_19111:
[----:B------:R-:W0:Y:S02]  /*4040*/  I2F.S16 R11, R11 ;  /* 0x0000000b000b7306 */ /* 0x000e240000101400 */
[----:B0-----:R-:W-:-:S04]  /*4050*/  F2FP.F16.F32.PACK_AB R3, RZ, R11 ;  /* 0x0000000bff03723e */ /* 0x001fc800000000ff */
[----:B------:R-:W-:-:S05]  /*4060*/  PRMT R3, R3, 0x5410, RZ ;  /* 0x0000541003037816 */ /* 0x000fca00000000ff */
[----:B------:R0:W-:Y:S01]  /*4070*/  STG.E desc[UR36][R8.64], R3 ;  /* 0x0000000308007986 */ /* 0x0001e2000c101924 */
[----:B------:R-:W-:Y:S05]  /*4080*/  BRA `(.L_x_19105) ;  /* 0x0000000800607947 */ /* 0x000fea0003800000 */
.L_x_19110:
[----:B------:R-:W0:Y:S02]  /*4090*/  I2F.F64.S16 R4, R11 ;  /* 0x0000000b00047312 */ /* 0x000e240000101c00 */
[----:B0-----:R0:W-:Y:S01]  /*40a0*/  STG.E.64 desc[UR36][R8.64], R4 ;  /* 0x0000000408007986 */ /* 0x0011e2000c101b24 */
[----:B------:R-:W-:Y:S05]  /*40b0*/  BRA `(.L_x_19105) ;  /* 0x0000000800547947 */ /* 0x000fea0003800000 */
.L_x_19100:
        /* <DEDUP_REMOVED lines=10> */
.L_x_19114:
[----:B------:R-:W0:Y:S01]  /*4160*/  I2F.F64.S16 R4, R11 ;  /* 0x0000000b00047312 */ /* 0x000e220000101c00 */
[----:B------:R-:W-:-:S05]  /*4170*/  CS2R R6, SRZ ;  /* 0x0000000000067805 */ /* 0x000fca000001ff00 */
[----:B0-----:R0:W-:Y:S01]  /*4180*/  STG.E.128 desc[UR36][R8.64], R4 ;  /* 0x0000000408007986 */ /* 0x0011e2000c101d24 */
[----:B------:R-:W-:Y:S05]  /*4190*/  BRA `(.L_x_19105) ;  /* 0x00000008001c7947 */ /* 0x000fea0003800000 */
.L_x_19113:
        /* <DEDUP_REMOVED lines=17> */
.L_x_19118:
[----:B------:R-:W-:Y:S05]  /*42b0*/  BSYNC.RECONVERGENT B0 ;  /* 0x0000000000007941 */ /* 0x000fea0003800200 */
.L_x_19117:
[----:B------:R0:W-:Y:S01]  /*42c0*/  STG.E.U8 desc[UR36][R8.64], R3 ;  /* 0x0000000308007986 */ /* 0x0001e2000c101124 */
[----:B------:R-:W-:Y:S05]  /*42d0*/  BRA `(.L_x_19105) ;  /* 0x0000000400cc7947 */ /* 0x000fea0003800000 */
.L_x_19116:
        /* <DEDUP_REMOVED lines=16> */
.L_x_19115:
[----:B------:R-:W0:Y:S02]  /*43e0*/  I2F.S16 R0, R11 ;  /* 0x0000000b00007306 */ /* 0x000e240000101400 */
[----:B0-----:R-:W-:-:S05]  /*43f0*/  F2FP.BF16.F32.PACK_AB R0, RZ, R0 ;  /* 0x00000000ff00723e */ /* 0x001fca00000010ff */
[----:B------:R0:W-:Y:S01]  /*4400*/  STG.E.U16 desc[UR36][R8.64], R0 ;  /* 0x0000000008007986 */ /* 0x0001e2000c101524 */
[----:B------:R-:W-:Y:S05]  /*4410*/  BRA `(.L_x_19105) ;  /* 0x00000004007c7947 */ /* 0x000fea0003800000 */
.L_x_19112:
        /* <DEDUP_REMOVED lines=10> */
.L_x_19121:
        /* <DEDUP_REMOVED lines=12> */
.L_x_19124:
[----:B------:R-:W-:-:S04]  /*4580*/  SHF.R.U32.HI R0, RZ, 0x14, R11 ;  /* 0x00000014ff007819 */ /* 0x000fc8000001160b */
[----:B------:R-:W-:-:S04]  /*4590*/  LOP3.LUT R0, R0, 0x1, RZ, 0xc0, !PT ;  /* 0x0000000100007812 */ /* 0x000fc800078ec0ff */
[----:B------:R-:W-:-:S04]  /*45a0*/  IADD3 R0, PT, PT, R11, 0x487ffff, R0 ;  /* 0x0487ffff0b007810 */ /* 0x000fc80007ffe000 */
[----:B------:R-:W-:-:S04]  /*45b0*/  SHF.R.U32.HI R0, RZ, 0x14, R0 ;  /* 0x00000014ff007819 */ /* 0x000fc80000011600 */
[----:B------:R-:W-:-:S07]  /*45c0*/  LOP3.LUT R0, R0, 0xff, RZ, 0xc0, !PT ;  /* 0x000000ff00007812 */ /* 0x000fce00078ec0ff */
.L_x_19125:
[----:B------:R-:W-:-:S07]  /*45d0*/  PRMT R4, R0, 0x7610, R4 ;  /* 0x0000761000047816 */ /* 0x000fce0000000004 */
.L_x_19123:
[----:B------:R-:W-:Y:S05]  /*45e0*/  BSYNC.RECONVERGENT B0 ;  /* 0x0000000000007941 */ /* 0x000fea0003800200 */
.L_x_19122:
[----:B------:R1:W-:Y:S01]  /*45f0*/  STG.E.U8 desc[UR36][R8.64], R4 ;  /* 0x0000000408007986 */ /* 0x0003e2000c101124 */
[----:B------:R-:W-:Y:S05]  /*4600*/  BRA `(.L_x_19105) ;  /* 0x0000000400007947 */ /* 0x000fea0003800000 */
.L_x_19120:
        /* <DEDUP_REMOVED lines=12> */
.L_x_19128:
[----:B------:R-:W-:-:S04]  /*46d0*/  SHF.R.U32.HI R0, RZ, 0x15, R11 ;  /* 0x00000015ff007819 */ /* 0x000fc8000001160b */
[----:B------:R-:W-:-:S04]  /*46e0*/  LOP3.LUT R0, R0, 0x1, RZ, 0xc0, !PT ;  /* 0x0000000100007812 */ /* 0x000fc800078ec0ff */
[----:B------:R-:W-:-:S04]  /*46f0*/  IADD3 R0, PT, PT, R11, 0x88fffff, R0 ;  /* 0x088fffff0b007810 */ /* 0x000fc80007ffe000 */
[----:B------:R-:W-:-:S04]  /*4700*/  SHF.R.U32.HI R0, RZ, 0x15, R0 ;  /* 0x00000015ff007819 */ /* 0x000fc80000011600 */
[----:B------:R-:W-:-:S07]  /*4710*/  LOP3.LUT R0, R0, 0xff, RZ, 0xc0, !PT ;  /* 0x000000ff00007812 */ /* 0x000fce00078ec0ff */
.L_x_19129:
[----:B------:R-:W-:-:S07]  /*4720*/  PRMT R4, R0, 0x7610, R4 ;  /* 0x0000761000047816 */ /* 0x000fce0000000004 */
.L_x_19127:
[----:B------:R-:W-:Y:S05]  /*4730*/  BSYNC.RECONVERGENT B0 ;  /* 0x0000000000007941 */ /* 0x000fea0003800200 */
.L_x_19126:
[----:B------:R2:W-:Y:S01]  /*4740*/  STG.E.U8 desc[UR36][R8.64], R4 ;  /* 0x0000000408007986 */ /* 0x0005e2000c101124 */
[----:B------:R-:W-:Y:S05]  /*4750*/  BRA `(.L_x_19105) ;  /* 0x0000000000ac7947 */ /* 0x000fea0003800000 */
.L_x_19119:
[----:B------:R-:W-:-:S13]  /*4760*/  ISETP.NE.AND P0, PT, R0, 0x1c, PT ;  /* 0x0000001c0000780c */ /* 0x000fda0003f05270 */
[----:B------:R-:W-:Y:S05]  /*4770*/  @!P0 BRA `(.L_x_19130) ;  /* 0x0000000000a08947 */ /* 0x000fea0003800000 */
[----:B------:R-:W-:-:S13]  /*4780*/  ISETP.NE.AND P0, PT, R0, 0x1d, PT ;  /* 0x0000001d0000780c */ /* 0x000fda0003f05270 */
[----:B------:R-:W-:Y:S05]  /*4790*/  @!P0 BRA `(.L_x_19131) ;  /* 0x0000000000888947 */ /* 0x000fea0003800000 */
[----:B------:R-:W-:-:S13]  /*47a0*/  ISETP.NE.AND P0, PT, R0, 0x2c, PT ;  /* 0x0000002c0000780c */ /* 0x000fda0003f05270 */
[----:B------:R-:W-:Y:S05]  /*47b0*/  @!P0 BRA `(.L_x_19132) ;  /* 0x0000000000448947 */ /* 0x000fea0003800000 */
.L_x_19104:
        /* <DEDUP_REMOVED lines=16> */
.L_x_19133:
[----:B------:R-:W-:Y:S05]  /*48c0*/  BRA `(.L_x_19105) ;  /* 0x0000000000507947 */ /* 0x000fea0003800000 */
.L_x_19132:
        /* <DEDUP_REMOVED lines=15> */
.L_x_19131:
[----:B------:R-:W-:Y:S02]  /*49c0*/  IMAD.MOV.U32 R4, RZ, RZ, R11 ;  /* 0x000000ffff047224 */ /* 0x000fe400078e000b */
[----:B------:R-:W-:-:S05]  /*49d0*/  IMAD.MOV.U32 R5, RZ, RZ, RZ ;  /* 0x000000ffff057224 */ /* 0x000fca00078e00ff */
[----:B------:R0:W-:Y:S01]  /*49e0*/  STG.E.64 desc[UR36][R8.64], R4 ;  /* 0x0000000408007986 */ /* 0x0001e2000c101b24 */
[----:B------:R-:W-:Y:S05]  /*49f0*/  BRA `(.L_x_19105) ;  /* 0x0000000000047947 */ /* 0x000fea0003800000 */
.L_x_19130:
[----:B------:R3:W-:Y:S02]  /*4a00*/  STG.E desc[UR36][R8.64], R11 ;  /* 0x0000000b08007986 */ /* 0x0007e4000c101924 */
.L_x_19105:
[----:B------:R-:W-:Y:S05]  /*4a10*/  BSYNC.RECONVERGENT B6 ;  /* 0x0000000000067941 */ /* 0x000fea0003800200 */
.L_x_19099:
        /* <DEDUP_REMOVED lines=24> */
.L_x_19139:
[----:B------:R0:W-:Y:S01]  /*4ba0*/  STG.E.U8 desc[UR36][R8.64], R22 ;  /* 0x0000001608007986 */ /* 0x0001e2000c101124 */
[----:B------:R-:W-:Y:S05]  /*4bb0*/  BRA `(.L_x_19141) ;  /* 0x0000000c00047947 */ /* 0x000fea0003800000 */
.L_x_19138:
        /* <DEDUP_REMOVED lines=10> */
.L_x_19143:
[----:B------:R0:W-:Y:S01]  /*4c60*/  STG.E desc[UR36][R8.64], R22 ;  /* 0x0000001608007986 */ /* 0x0001e2000c101924 */
[----:B------:R-:W-:Y:S05]  /*4c70*/  BRA `(.L_x_19141) ;  /* 0x0000000800d47947 */ /* 0x000fea0003800000 */
.L_x_19142:
[----:B------:R0:W-:Y:S01]  /*4c80*/  STG.E.U16 desc[UR36][R8.64], R22 ;  /* 0x0000001608007986 */ /* 0x0001e2000c101524 */
[----:B------:R-:W-:Y:S05]  /*4c90*/  BRA `(.L_x_19141) ;  /* 0x0000000800cc7947 */ /* 0x000fea0003800000 */
.L_x_19137:
        /* <DEDUP_REMOVED lines=9> */
.L_x_19145:
[----:B------:R-:W0:Y:S02]  /*4d30*/  I2F.S16 R0, R22 ;  /* 0x0000001600007306 */ /* 0x000e240000101400 */
[----:B0-----:R-:W-:-:S05]  /*4d40*/  F2FP.F16.F32.PACK_AB R0, RZ, R0 ;  /* 0x00000000ff00723e */ /* 0x001fca00000000ff */
[----:B------:R0:W-:Y:S01]  /*4d50*/  STG.E.U16 desc[UR36][R8.64], R0 ;  /* 0x0000000008007986 */ /* 0x0001e2000c101524 */
[----:B------:R-:W-:Y:S05]  /*4d60*/  BRA `(.L_x_19141) ;  /* 0x0000000800987947 */ /* 0x000fea0003800000 */
.L_x_19144:
        /* <DEDUP_REMOVED lines=10> */
.L_x_19147:
[----:B------:R-:W0:Y:S02]  /*4e10*/  I2F.S16 R22, R22 ;  /* 0x0000001600167306 */ /* 0x000e240000101400 */
[----:B0-----:R-:W-:-:S04]  /*4e20*/  F2FP.F16.F32.PACK_AB R3, RZ, R22 ;  /* 0x00000016ff03723e */ /* 0x001fc800000000ff */
[----:B------:R-:W-:-:S05]  /*4e30*/  PRMT R3, R3, 0x5410, RZ ;  /* 0x0000541003037816 */ /* 0x000fca00000000ff */
[----:B------:R0:W-:Y:S01]  /*4e40*/  STG.E desc[UR36][R8.64], R3 ;  /* 0x0000000308007986 */ /* 0x0001e2000c101924 */
[----:B------:R-:W-:Y:S05]  /*4e50*/  BRA `(.L_x_19141) ;  /* 0x00000008005c7947 */ /* 0x000fea0003800000 */
.L_x_19146:
[----:B------:R-:W0:Y:S02]  /*4e60*/  I2F.F64.S16 R4, R22 ;  /* 0x0000001600047312 */ /* 0x000e240000101c00 */
[----:B0-----:R0:W-:Y:S01]  /*4e70*/  STG.E.64 desc[UR36][R8.64], R4 ;  /* 0x0000000408007986 */ /* 0x0011e2000c101b24 */
[----:B------:R-:W-:Y:S05]  /*4e80*/  BRA `(.L_x_19141) ;  /* 0x0000000800507947 */ /* 0x000fea0003800000 */
.L_x_19136:
        /* <DEDUP_REMOVED lines=12> */
.L_x_19151:
        /* <DEDUP_REMOVED lines=16> */
.L_x_19154:
[----:B------:R-:W-:-:S07]  /*5050*/  PRMT R4, R0, 0x7610, R4 ;  /* 0x0000761000047816 */ /* 0x000fce0000000004 */
.L_x_19153:
[----:B------:R-:W-:Y:S05]  /*5060*/  BSYNC.RECONVERGENT B0 ;  /* 0x0000000000007941 */ /* 0x000fea0003800200 */
.L_x_19152:
[----:B------:R0:W-:Y:S01]  /*5070*/  STG.E.U8 desc[UR36][R8.64], R4 ;  /* 0x0000000408007986 */ /* 0x0001e2000c101124 */
[----:B------:R-:W-:Y:S05]  /*5080*/  BRA `(.L_x_19141) ;  /* 0x0000000400d07947 */ /* 0x000fea0003800000 */
.L_x_19150:
        /* <DEDUP_REMOVED lines=16> */
.L_x_19157:
[----:B------:R-:W-:-:S07]  /*5190*/  PRMT R4, R0, 0x7610, R4 ;  /* 0x0000761000047816 */ /* 0x000fce0000000004 */
.L_x_19156:
[----:B------:R-:W-:Y:S05]  /*51a0*/  BSYNC.RECONVERGENT B0 ;  /* 0x0000000000007941 */ /* 0x000fea0003800200 */
.L_x_19155:
[----:B------:R0:W-:Y:S01]  /*51b0*/  STG.E.U8 desc[UR36][R8.64], R4 ;  /* 0x0000000408007986 */ /* 0x0001e2000c101124 */
[----:B------:R-:W-:Y:S05]  /*51c0*/  BRA `(.L_x_19141) ;  /* 0x0000000400807947 */ /* 0x000fea0003800000 */
.L_x_19149:
        /* <DEDUP_REMOVED lines=21> */
.L_x_19159:
[----:B------:R-:W-:Y:S02]  /*5320*/  IMAD.MOV.U32 R4, RZ, RZ, R22 ;  /* 0x000000ffff047224 */ /* 0x000fe400078e0016 */
[----:B------:R-:W-:-:S05]  /*5330*/  IMAD.MOV.U32 R5, RZ, RZ, RZ ;  /* 0x000000ffff057224 */ /* 0x000fca00078e00ff */
[----:B------:R0:W-:Y:S01]  /*5340*/  STG.E.64 desc[UR36][R8.64], R4 ;  /* 0x0000000408007986 */ /* 0x0001e2000c101b24 */
[----:B------:R-:W-:Y:S05]  /*5350*/  BRA `(.L_x_19141) ;  /* 0x00000004001c7947 */ /* 0x000fea0003800000 */
.L_x_19158:
[----:B------:R0:W-:Y:S01]  /*5360*/  STG.E desc[UR36][R8.64], R22 ;  /* 0x0000001608007986 */ /* 0x0001e2000c101924 */
[----:B------:R-:W-:Y:S05]  /*5370*/  BRA `(.L_x_19141) ;  /* 0x0000000400147947 */ /* 0x000fea0003800000 */
.L_x_19148:
        /* <DEDUP_REMOVED lines=8> */
.L_x_19161:
[----:B------:R-:W0:Y:S01]  /*5400*/  I2F.F64.S16 R4, R22 ;  /* 0x0000001600047312 */ /* 0x000e220000101c00 */
[----:B------:R-:W-:-:S05]  /*5410*/  CS2R R6, SRZ ;  /* 0x0000000000067805 */ /* 0x000fca000001ff00 */
[----:B0-----:R0:W-:Y:S01]  /*5420*/  STG.E.128 desc[UR36][R8.64], R4 ;  /* 0x0000000408007986 */ /* 0x0011e2000c101d24 */
[----:B------:R-:W-:Y:S05]  /*5430*/  BRA `(.L_x_19141) ;  /* 0x0000000000e47947 */ /* 0x000fea0003800000 */
.L_x_19160:
[----:B------:R-:W-:-:S13]  /*5440*/  ISETP.NE.AND P0, PT, R0, 0xf, PT ;  /* 0x0000000f0000780c */ /* 0x000fda0003f05270 */
[----:B------:R-:W-:Y:S05]  /*5450*/  @!P0 BRA `(.L_x_19162) ;  /* 0x0000000000d08947 */ /* 0x000fea0003800000 */
[----:B------:R-:W-:-:S13]  /*5460*/  ISETP.NE.AND P0, PT, R0, 0x17, PT ;  /* 0x000000170000780c */ /* 0x000fda0003f05270 */
[----:B------:R-:W-:Y:S05]  /*5470*/  @!P0 BRA `(.L_x_19163) ;  /* 0x0000000000848947 */ /* 0x000fea0003800000 */
[----:B------:R-:W-:-:S13]  /*5480*/  ISETP.NE.AND P0, PT, R0, 0x18, PT ;  /* 0x000000180000780c */ /* 0x000fda0003f05270 */
[----:B------:R-:W-:Y:S05]  /*5490*/  @!P0 BRA `(.L_x_19164) ;  /* 0x0000000000448947 */ /* 0x000fea0003800000 */
.L_x_19140:
        /* <DEDUP_REMOVED lines=16> */
.L_x_19165:
[----:B------:R-:W-:Y:S05]  /*55a0*/  BRA `(.L_x_19141) ;  /* 0x0000000000887947 */ /* 0x000fea0003800000 */
.L_x_19164:
        /* <DEDUP_REMOVED lines=11> */
.L_x_19167:
[----:B------:R-:W-:Y:S05]  /*5660*/  BSYNC.RECONVERGENT B0 ;  /* 0x0000000000007941 */ /* 0x000fea0003800200 */
.L_x_19166:
[----:B------:R1:W-:Y:S01]  /*5670*/  STG.E.U8 desc[UR36][R8.64], R3 ;  /* 0x0000000308007986 */ /* 0x0003e2000c101124 */
[----:B------:R-:W-:Y:S05]  /*5680*/  BRA `(.L_x_19141) ;  /* 0x0000000000507947 */ /* 0x000fea0003800000 */
.L_x_19163:
        /* <DEDUP_REMOVED lines=12> */
.L_x_19168:
[----:B------:R-:W-:Y:S01]  /*5750*/  IMAD.MOV.U32 R3, RZ, RZ, 0x7f ;  /* 0x0000007fff037424 */ /* 0x000fe200078e00ff */
[----:B------:R-:W-:-:S04]  /*5760*/  ISETP.GT.U32.AND P0, PT, R5, 0x7f800000, PT ;  /* 0x7f8000000500780c */ /* 0x000fc80003f04070 */
[----:B------:R-:W-:-:S05]  /*5770*/  SEL R3, R3, 0x7c, P0 ;  /* 0x0000007c03037807 */ /* 0x000fca0000000000 */
[----:B------:R2:W-:Y:S01]  /*5780*/  STG.E.U8 desc[UR36][R8.64], R3 ;  /* 0x0000000308007986 */ /* 0x0005e2000c101124 */
[----:B------:R-:W-:Y:S05]  /*5790*/  BRA `(.L_x_19141) ;  /* 0x00000000000c7947 */ /* 0x000fea0003800000 */
.L_x_19162:
[----:B------:R-:W0:Y:S02]  /*57a0*/  I2F.S16 R0, R22 ;  /* 0x0000001600007306 */ /* 0x000e240000101400 */
[----:B0-----:R-:W-:-:S05]  /*57b0*/  F2FP.BF16.F32.PACK_AB R0, RZ, R0 ;  /* 0x00000000ff00723e */ /* 0x001fca00000010ff */
[----:B------:R0:W-:Y:S02]  /*57c0*/  STG.E.U16 desc[UR36][R8.64], R0 ;  /* 0x0000000008007986 */ /* 0x0001e4000c101524 */
.L_x_19141:
[----:B------:R-:W-:Y:S05]  /*57d0*/  BSYNC.RECONVERGENT B6 ;  /* 0x0000000000067941 */ /* 0x000fea0003800200 */
.L_x_19135:
[----:B------:R-:W-:-:S07]  /*57e0*/  VIADD R2, R2, 0x80 ;  /* 0x0000008002027836 */ /* 0x000fce0000000000 */
.L_x_19098:
[----:B------:R-:W-:-:S13]  /*57f0*/  ISETP.GE.AND P0, PT, R2, R19, PT ;  /* 0x000000130200720c */ /* 0x000fda0003f06270 */
[----:B------:R-:W-:Y:S05]  /*5800*/  @P0 BREAK.RELIABLE B7 ;  /* 0x0000000000070942 */ /* 0x000fea0003800100 */
[----:B------:R-:W-:Y:S05]  /*5810*/  @P0 BRA `(.L_x_19134) ;  /* 0x0000000c006c0947 */ /* 0x000fea0003800000 */
[----:B------:R-:W-:Y:S05]  /*5820*/  BSYNC.RELIABLE B7 ;  /* 0x0000000000077941 */ /* 0x000fea0003800100 */
.L_x_19097:
        /* <DEDUP_REMOVED lines=21> */
.L_x_19173:
[----:B------:R0:W-:Y:S01]  /*5980*/  STG.E.U8 desc[UR36][R8.64], R18 ;  /* 0x0000001208007986 */ /* 0x0001e2000c101124 */
[----:B------:R-:W-:Y:S05]  /*5990*/  BRA `(.L_x_19175) ;  /* 0x0000000c00047947 */ /* 0x000fea0003800000 */
.L_x_19172:
        /* <DEDUP_REMOVED lines=10> */
.L_x_19177:
[----:B------:R0:W-:Y:S01]  /*5a40*/  STG.E desc[UR36][R8.64], R18 ;  /* 0x0000001208007986 */ /* 0x0001e2000c101924 */
[----:B------:R-:W-:Y:S05]  /*5a50*/  BRA `(.L_x_19175) ;  /* 0x0000000800d47947 */ /* 0x000fea0003800000 */
.L_x_19176:
[----:B------:R0:W-:Y:S01]  /*5a60*/  STG.E.U16 desc[UR36][R8.64], R18 ;  /* 0x0000001208007986 */ /* 0x0001e2000c101524 */
[----:B------:R-:W-:Y:S05]  /*5a70*/  BRA `(.L_x_19175) ;  /* 0x0000000800cc7947 */ /* 0x000fea0003800000 */
.L_x_19171:
        /* <DEDUP_REMOVED lines=9> */
.L_x_19179:
[----:B------:R-:W0:Y:S02]  /*5b10*/  I2F.S16 R0, R18 ;  /* 0x0000001200007306 */ /* 0x000e240000101400 */
[----:B0-----:R-:W-:-:S05]  /*5b20*/  F2FP.F16.F32.PACK_AB R0, RZ, R0 ;  /* 0x00000000ff00723e */ /* 0x001fca00000000ff */
[----:B------:R0:W-:Y:S01]  /*5b30*/  STG.E.U16 desc[UR36][R8.64], R0 ;  /* 0x0000000008007986 */ /* 0x0001e2000c101524 */
[----:B------:R-:W-:Y:S05]  /*5b40*/  BRA `(.L_x_19175) ;  /* 0x0000000800987947 */ /* 0x000fea0003800000 */
.L_x_19178:
        /* <DEDUP_REMOVED lines=10> */
.L_x_19181:
[----:B------:R-:W0:Y:S02]  /*5bf0*/  I2F.S16 R18, R18 ;  /* 0x0000001200127306 */ /* 0x000e240000101400 */
[----:B0-----:R-:W-:-:S04]  /*5c00*/  F2FP.F16.F32.PACK_AB R3, RZ, R18 ;  /* 0x00000012ff03723e */ /* 0x001fc800000000ff */
[----:B------:R-:W-:-:S05]  /*5c10*/  PRMT R3, R3, 0x5410, RZ ;  /* 0x0000541003037816 */ /* 0x000fca00000000ff */
[----:B------:R0:W-:Y:S01]  /*5c20*/  STG.E desc[UR36][R8.64], R3 ;  /* 0x0000000308007986 */ /* 0x0001e2000c101924 */
[----:B------:R-:W-:Y:S05]  /*5c30*/  BRA `(.L_x_19175) ;  /* 0x00000008005c7947 */ /* 0x000fea0003800000 */
.L_x_19180:
[----:B------:R-:W0:Y:S02]  /*5c40*/  I2F.F64.S16 R4, R18 ;  /* 0x0000001200047312 */ /* 0x000e240000101c00 */
[----:B0-----:R0:W-:Y:S01]  /*5c50*/  STG.E.64 desc[UR36][R8.64], R4 ;  /* 0x0000000408007986 */ /* 0x0011e2000c101b24 */
[----:B------:R-:W-:Y:S05]  /*5c60*/  BRA `(.L_x_19175) ;  /* 0x0000000800507947 */ /* 0x000fea0003800000 */
.L_x_19170:
        /* <DEDUP_REMOVED lines=12> */
.L_x_19185:
        /* <DEDUP_REMOVED lines=16> */
.L_x_19188:
[----:B------:R-:W-:-:S07]  /*5e30*/  PRMT R4, R0, 0x7610, R4 ;  /* 0x0000761000047816 */ /* 0x000fce0000000004 */
.L_x_19187:
[----:B------:R-:W-:Y:S05]  /*5e40*/  BSYNC.RECONVERGENT B0 ;  /* 0x0000000000007941 */ /* 0x000fea0003800200 */
.L_x_19186:
[----:B------:R0:W-:Y:S01]  /*5e50*/  STG.E.U8 desc[UR36][R8.64], R4 ;  /* 0x0000000408007986 */ /* 0x0001e2000c101124 */
[----:B------:R-:W-:Y:S05]  /*5e60*/  BRA `(.L_x_19175) ;  /* 0x0000000400d07947 */ /* 0x000fea0003800000 */
.L_x_19184:
        /* <DEDUP_REMOVED lines=16> */
.L_x_19191:
[----:B------:R-:W-:-:S07]  /*5f70*/  PRMT R4, R0, 0x7610, R4 ;  /* 0x0000761000047816 */ /* 0x000fce0000000004 */
.L_x_19190:
[----:B------:R-:W-:Y:S05]  /*5f80*/  BSYNC.RECONVERGENT B0 ;  /* 0x0000000000007941 */ /* 0x000fea0003800200 */
.L_x_19189:
[----:B------:R0:W-:Y:S01]  /*5f90*/  STG.E.U8 desc[UR36][R8.64], R4 ;  /* 0x0000000408007986 */ /* 0x0001e2000c101124 */
[----:B------:R-:W-:Y:S05]  /*5fa0*/  BRA `(.L_x_19175) ;  /* 0x0000000400807947 */ /* 0x000fea0003800000 */
.L_x_19183:
        /* <DEDUP_REMOVED lines=21> */
.L_x_19193:
[----:B------:R-:W-:Y:S02]  /*6100*/  IMAD.MOV.U32 R4, RZ, RZ, R18 ;  /* 0x000000ffff047224 */ /* 0x000fe400078e0012 */
[----:B------:R-:W-:-:S05]  /*6110*/  IMAD.MOV.U32 R5, RZ, RZ, RZ ;  /* 0x000000ffff057224 */ /* 0x000fca00078e00ff */
[----:B------:R0:W-:Y:S01]  /*6120*/  STG.E.64 desc[UR36][R8.64], R4 ;  /* 0x0000000408007986 */ /* 0x0001e2000c101b24 */
[----:B------:R-:W-:Y:S05]  /*6130*/  BRA `(.L_x_19175) ;  /* 0x00000004001c7947 */ /* 0x000fea0003800000 */
.L_x_19192:
[----:B------:R0:W-:Y:S01]  /*6140*/  STG.E desc[UR36][R8.64], R18 ;  /* 0x0000001208007986 */ /* 0x0001e2000c101924 */
[----:B------:R-:W-:Y:S05]  /*6150*/  BRA `(.L_x_19175) ;  /* 0x0000000400147947 */ /* 0x000fea0003800000 */
.L_x_19182:
        /* <DEDUP_REMOVED lines=8> */
.L_x_19195:
[----:B------:R-:W0:Y:S01]  /*61e0*/  I2F.F64.S16 R4, R18 ;  /* 0x0000001200047312 */ /* 0x000e220000101c00 */
[----:B------:R-:W-:-:S05]  /*61f0*/  CS2R R6, SRZ ;  /* 0x0000000000067805 */ /* 0x000fca000001ff00 */
[----:B0-----:R0:W-:Y:S01]  /*6200*/  STG.E.128 desc[UR36][R8.64], R4 ;  /* 0x0000000408007986 */ /* 0x0011e2000c101d24 */
[----:B------:R-:W-:Y:S05]  /*6210*/  BRA `(.L_x_19175) ;  /* 0x0000000000e47947 */ /* 0x000fea0003800000 */
.L_x_19194:
[----:B------:R-:W-:-:S13]  /*6220*/  ISETP.NE.AND P0, PT, R0, 0xf, PT ;  /* 0x0000000f0000780c */ /* 0x000fda0003f05270 */
[----:B------:R-:W-:Y:S05]  /*6230*/  @!P0 BRA `(.L_x_19196) ;  /* 0x0000000000d08947 */ /* 0x000fea0003800000 */
[----:B------:R-:W-:-:S13]  /*6240*/  ISETP.NE.AND P0, PT, R0, 0x17, PT ;  /* 0x000000170000780c */ /* 0x000fda0003f05270 */
[----:B------:R-:W-:Y:S05]  /*6250*/  @!P0 BRA `(.L_x_19197) ;  /* 0x0000000000848947 */ /* 0x000fea0003800000 */
[----:B------:R-:W-:-:S13]  /*6260*/  ISETP.NE.AND P0, PT, R0, 0x18, PT ;  /* 0x000000180000780c */ /* 0x000fda0003f05270 */
[----:B------:R-:W-:Y:S05]  /*6270*/  @!P0 BRA `(.L_x_19198) ;  /* 0x0000000000448947 */ /* 0x000fea0003800000 */
.L_x_19174:
        /* <DEDUP_REMOVED lines=16> */
.L_x_19199:
[----:B------:R-:W-:Y:S05]  /*6380*/  BRA `(.L_x_19175) ;  /* 0x0000000000887947 */ /* 0x000fea0003800000 */
.L_x_19198:
        /* <DEDUP_REMOVED lines=11> */
.L_x_19201:
[----:B------:R-:W-:Y:S05]  /*6440*/  BSYNC.RECONVERGENT B0 ;  /* 0x0000000000007941 */ /* 0x000fea0003800200 */
.L_x_19200:
[----:B------:R1:W-:Y:S01]  /*6450*/  STG.E.U8 desc[UR36][R8.64], R3 ;  /* 0x0000000308007986 */ /* 0x0003e2000c101124 */
[----:B------:R-:W-:Y:S05]  /*6460*/  BRA `(.L_x_19175) ;  /* 0x0000000000507947 */ /* 0x000fea0003800000 */
.L_x_19197:
        /* <DEDUP_REMOVED lines=12> */
.L_x_19202:
[----:B------:R-:W-:Y:S01]  /*6530*/  IMAD.MOV.U32 R3, RZ, RZ, 0x7f ;  /* 0x0000007fff037424 */ /* 0x000fe200078e00ff */
[----:B------:R-:W-:-:S04]  /*6540*/  ISETP.GT.U32.AND P0, PT, R5, 0x7f800000, PT ;  /* 0x7f8000000500780c */ /* 0x000fc80003f04070 */
[----:B------:R-:W-:-:S05]  /*6550*/  SEL R3, R3, 0x7c, P0 ;  /* 0x0000007c03037807 */ /* 0x000fca0000000000 */
[----:B------:R2:W-:Y:S01]  /*6560*/  STG.E.U8 desc[UR36][R8.64], R3 ;  /* 0x0000000308007986 */ /* 0x0005e2000c101124 */
[----:B------:R-:W-:Y:S05]  /*6570*/  BRA `(.L_x_19175) ;  /* 0x00000000000c7947 */ /* 0x000fea0003800000 */
.L_x_19196:
[----:B------:R-:W0:Y:S02]  /*6580*/  I2F.S16 R0, R18 ;  /* 0x0000001200007306 */ /* 0x000e240000101400 */
[----:B0-----:R-:W-:-:S05]  /*6590*/  F2FP.BF16.F32.PACK_AB R0, RZ, R0 ;  /* 0x00000000ff00723e */ /* 0x001fca00000010ff */
[----:B------:R0:W-:Y:S02]  /*65a0*/  STG.E.U16 desc[UR36][R8.64], R0 ;  /* 0x0000000008007986 */ /* 0x0001e4000c101524 */
.L_x_19175:
[----:B------:R-:W-:Y:S05]  /*65b0*/  BSYNC.RECONVERGENT B6 ;  /* 0x0000000000067941 */ /* 0x000fea0003800200 */
.L_x_19169:
[----:B------:R-:W-:-:S07]  /*65c0*/  VIADD R2, R2, 0x80 ;  /* 0x0000008002027836 */ /* 0x000fce0000000000 */
.L_x_19134:
[----:B------:R-:W-:Y:S05]  /*65d0*/  BSYNC.RECONVERGENT B8 ;  /* 0x0000000000087941 */ /* 0x000fea0003800200 */
.L_x_19096:
        /* <DEDUP_REMOVED lines=21> */
.L_x_19206:
[----:B------:R-:W-:Y:S01]  /*6730*/  STG.E.U8 desc[UR36][R2.64], R16 ;  /* 0x0000001002007986 */ /* 0x000fe2000c101124 */
[----:B------:R-:W-:Y:S05]  /*6740*/  EXIT ;  /* 0x000000000000794d */ /* 0x000fea0003800000 */
.L_x_19205:
        /* <DEDUP_REMOVED lines=9> */
.L_x_19209:
[----:B------:R-:W-:Y:S01]  /*67e0*/  STG.E desc[UR36][R2.64], R16 ;  /* 0x0000001002007986 */ /* 0x000fe2000c101924 */
[----:B------:R-:W-:Y:S05]  /*67f0*/  EXIT ;  /* 0x000000000000794d */ /* 0x000fea0003800000 */
.L_x_19208:
[----:B------:R-:W-:Y:S01]  /*6800*/  STG.E.U16 desc[UR36][R2.64], R16 ;  /* 0x0000001002007986 */ /* 0x000fe2000c101524 */
[----:B------:R-:W-:Y:S05]  /*6810*/  EXIT ;  /* 0x000000000000794d */ /* 0x000fea0003800000 */
.L_x_19204:
        /* <DEDUP_REMOVED lines=9> */
.L_x_19211:
[----:B------:R-:W0:Y:S02]  /*68b0*/  I2F.S16 R0, R16 ;  /* 0x0000001000007306 */ /* 0x000e240000101400 */
[----:B0-----:R-:W-:-:S05]  /*68c0*/  F2FP.F16.F32.PACK_AB R0, RZ, R0 ;  /* 0x00000000ff00723e */ /* 0x001fca00000000ff */
[----:B------:R-:W-:Y:S01]  /*68d0*/  STG.E.U16 desc[UR36][R2.64], R0 ;  /* 0x0000000002007986 */ /* 0x000fe2000c101524 */
[----:B------:R-:W-:Y:S05]  /*68e0*/  EXIT ;  /* 0x000000000000794d */ /* 0x000fea0003800000 */
.L_x_19210:
        /* <DEDUP_REMOVED lines=10> */
.L_x_19213:
[----:B------:R-:W0:Y:S02]  /*6990*/  I2F.S16 R16, R16 ;  /* 0x0000001000107306 */ /* 0x000e240000101400 */
[----:B0-----:R-:W-:-:S04]  /*69a0*/  F2FP.F16.F32.PACK_AB R5, RZ, R16 ;  /* 0x00000010ff05723e */ /* 0x001fc800000000ff */
[----:B------:R-:W-:-:S05]  /*69b0*/  PRMT R5, R5, 0x5410, RZ ;  /* 0x0000541005057816 */ /* 0x000fca00000000ff */
[----:B------:R-:W-:Y:S01]  /*69c0*/  STG.E desc[UR36][R2.64], R5 ;  /* 0x0000000502007986 */ /* 0x000fe2000c101924 */
[----:B------:R-:W-:Y:S05]  /*69d0*/  EXIT ;  /* 0x000000000000794d */ /* 0x000fea0003800000 */
.L_x_19212:
[----:B------:R-:W0:Y:S02]  /*69e0*/  I2F.F64.S16 R16, R16 ;  /* 0x0000001000107312 */ /* 0x000e240000101c00 */
[----:B0-----:R-:W-:Y:S01]  /*69f0*/  STG.E.64 desc[UR36][R2.64], R16 ;  /* 0x0000001002007986 */ /* 0x001fe2000c101b24 */
[----:B------:R-:W-:Y:S05]  /*6a00*/  EXIT ;  /* 0x000000000000794d */ /* 0x000fea0003800000 */
.L_x_19203:
        /* <DEDUP_REMOVED lines=12> */
.L_x_19217:
        /* <DEDUP_REMOVED lines=17> */
.L_x_19219:
[----:B------:R-:W-:Y:S05]  /*6be0*/  BSYNC.RECONVERGENT B0 ;  /* 0x0000000000007941 */ /* 0x000fea0003800200 */
.L_x_19218:
[----:B------:R-:W-:Y:S01]  /*6bf0*/  STG.E.U8 desc[UR36][R2.64], R0 ;  /* 0x0000000002007986 */ /* 0x000fe2000c101124 */
[----:B------:R-:W-:Y:S05]  /*6c00*/  EXIT ;  /* 0x000000000000794d */ /* 0x000fea0003800000 */
.L_x_19216:
        /* <DEDUP_REMOVED lines=17> */
.L_x_19221:
[----:B------:R-:W-:Y:S05]  /*6d20*/  BSYNC.RECONVERGENT B0 ;  /* 0x0000000000007941 */ /* 0x000fea0003800200 */
.L_x_19220:
[----:B------:R-:W-:Y:S01]  /*6d30*/  STG.E.U8 desc[UR36][R2.64], R0 ;  /* 0x0000000002007986 */ /* 0x000fe2000c101124 */
[----:B------:R-:W-:Y:S05]  /*6d40*/  EXIT ;  /* 0x000000000000794d */ /* 0x000fea0003800000 */
.L_x_19215:
        /* <DEDUP_REMOVED lines=21> */
.L_x_19223:
[----:B------:R-:W-:-:S05]  /*6ea0*/  IMAD.MOV.U32 R17, RZ, RZ, RZ ;  /* 0x000000ffff117224 */ /* 0x000fca00078e00ff */
[----:B------:R-:W-:Y:S01]  /*6eb0*/  STG.E.64 desc[UR36][R2.64], R16 ;  /* 0x0000001002007986 */ /* 0x000fe2000c101b24 */
[----:B------:R-:W-:Y:S05]  /*6ec0*/  EXIT ;  /* 0x000000000000794d */ /* 0x000fea0003800000 */
.L_x_19222:
[----:B------:R-:W-:Y:S01]  /*6ed0*/  STG.E desc[UR36][R2.64], R16 ;  /* 0x0000001002007986 */ /* 0x000fe2000c101924 */
[----:B------:R-:W-:Y:S05]  /*6ee0*/  EXIT ;  /* 0x000000000000794d */ /* 0x000fea0003800000 */
.L_x_19214:
        /* <DEDUP_REMOVED lines=8> */
.L_x_19225:
[----:B------:R-:W0:Y:S01]  /*6f70*/  I2F.F64.S16 R16, R16 ;  /* 0x0000001000107312 */ /* 0x000e220000101c00 */
[----:B------:R-:W-:-:S05]  /*6f80*/  CS2R R18, SRZ ;  /* 0x0000000000127805 */ /* 0x000fca000001ff00 */
[----:B0-----:R-:W-:Y:S01]  /*6f90*/  STG.E.128 desc[UR36][R2.64], R16 ;  /* 0x0000001002007986 */ /* 0x001fe2000c101d24 */
[----:B------:R-:W-:Y:S05]  /*6fa0*/  EXIT ;  /* 0x000000000000794d */ /* 0x000fea0003800000 */
.L_x_19224:
[----:B------:R-:W-:-:S13]  /*6fb0*/  ISETP.NE.AND P0, PT, R0, 0xf, PT ;  /* 0x0000000f0000780c */ /* 0x000fda0003f05270 */
[----:B------:R-:W-:Y:S05]  /*6fc0*/  @!P0 BRA `(.L_x_19226) ;  /* 0x0000000000d48947 */ /* 0x000fea0003800000 */
[----:B------:R-:W-:-:S13]  /*6fd0*/  ISETP.NE.AND P0, PT, R0, 0x17, PT ;  /* 0x000000170000780c */ /* 0x000fda0003f05270 */
[----:B------:R-:W-:Y:S05]  /*6fe0*/  @!P0 BRA `(.L_x_19227) ;  /* 0x0000000000848947 */ /* 0x000fea0003800000 */
[----:B------:R-:W-:-:S13]  /*6ff0*/  ISETP.NE.AND P0, PT, R0, 0x18, PT ;  /* 0x000000180000780c */ /* 0x000fda0003f05270 */
[----:B------:R-:W-:Y:S05]  /*7000*/  @!P0 BRA `(.L_x_19228) ;  /* 0x0000000000448947 */ /* 0x000fea0003800000 */
.L_x_19207:
        /* <DEDUP_REMOVED lines=16> */
.L_x_19229:
[----:B------:R-:W-:Y:S05]  /*7110*/  EXIT ;  /* 0x000000000000794d */ /* 0x000fea0003800000 */
.L_x_19228:
        /* <DEDUP_REMOVED lines=11> */
.L_x_19231:
[----:B------:R-:W-:Y:S05]  /*71d0*/  BSYNC.RECONVERGENT B0 ;  /* 0x0000000000007941 */ /* 0x000fea0003800200 */
.L_x_19230:
[----:B------:R-:W-:Y:S01]  /*71e0*/  STG.E.U8 desc[UR36][R2.64], R5 ;  /* 0x0000000502007986 */ /* 0x000fe2000c101124 */
[----:B------:R-:W-:Y:S05]  /*71f0*/  EXIT ;  /* 0x000000000000794d */ /* 0x000fea0003800000 */
.L_x_19227:
        /* <DEDUP_REMOVED lines=13> */
.L_x_19232:
[----:B------:R-:W-:Y:S01]  /*72d0*/  IMAD.MOV.U32 R5, RZ, RZ, 0x7f ;  /* 0x0000007fff057424 */ /* 0x000fe200078e00ff */
[----:B------:R-:W-:-:S04]  /*72e0*/  ISETP.GT.U32.AND P0, PT, R7, 0x7f800000, PT ;  /* 0x7f8000000700780c */ /* 0x000fc80003f04070 */
[----:B------:R-:W-:-:S05]  /*72f0*/  SEL R5, R5, 0x7c, P0 ;  /* 0x0000007c05057807 */ /* 0x000fca0000000000 */
[----:B------:R-:W-:Y:S01]  /*7300*/  STG.E.U8 desc[UR36][R2.64], R5 ;  /* 0x0000000502007986 */ /* 0x000fe2000c101124 */
[----:B------:R-:W-:Y:S05]  /*7310*/  EXIT ;  /* 0x000000000000794d */ /* 0x000fea0003800000 */
.L_x_19226:
[----:B------:R-:W0:Y:S02]  /*7320*/  I2F.S16 R0, R16 ;  /* 0x0000001000007306 */ /* 0x000e240000101400 */
[----:B0-----:R-:W-:-:S05]  /*7330*/  F2FP.BF16.F32.PACK_AB R0, RZ, R0 ;  /* 0x00000000ff00723e */ /* 0x001fca00000010ff */
[----:B------:R-:W-:Y:S01]  /*7340*/  STG.E.U16 desc[UR36][R2.64], R0 ;  /* 0x0000000002007986 */ /* 0x000fe2000c101524 */
[----:B------:R-:W-:Y:S05]  /*7350*/  EXIT ;  /* 0x000000000000794d */ /* 0x000fea0003800000 */
.L_x_19233:
        /* <DEDUP_REMOVED lines=10> */
.L_x_43547:


//--------------------- .text._ZN2at6native18elementwise_kernelILi128ELi4EZNS0_22gpu_kernel_impl_nocastINS0_13AUnaryFunctorIffbZZZNS0_22logical_or_kernel_cudaERNS_14TensorIteratorEENKUlvE0_clEvENKUlvE5_clEvEUlffE_EEEEvRNS_18TensorIteratorBaseERKT_EUliE_EEviT1_ --------------------------
	.section	.text._ZN2at6native18elementwise_kernelILi128ELi4EZNS0_22gpu_kernel_impl_nocastINS0_13AUnaryFunctorIffbZZZNS0_22logical_or_kernel_cudaERNS_14TensorIteratorEENKUlvE0_clEvENKUlvE5_clEvEUlffE_EEEEvRNS_18TensorIteratorBaseERKT_EUliE_EEviT1_,"ax",@progbits
	.align	128
        .global         _ZN2at6native18elementwise_kernelILi128ELi4EZNS0_22gpu_kernel_impl_nocastINS0_13AUnaryFunctorIffbZZZNS0_22logical_or_kernel_cudaERNS_14TensorIteratorEENKUlvE0_clEvENKUlvE5_clEvEUlffE_EEEEvRNS_18TensorIteratorBaseERKT_EUliE_EEviT1_
        .type           _ZN2at6native18elementwise_kernelILi128ELi4EZNS0_22gpu_kernel_impl_nocastINS0_13AUnaryFunctorIffbZZZNS0_22logical_or_kernel_cudaERNS_14TensorIteratorEENKUlvE0_clEvENKUlvE5_clEvEUlffE_EEEEvRNS_18TensorIteratorBaseERKT_EUliE_EEviT1_,@function
        .size           _ZN2at6native18elementwise_kernelILi128ELi4EZNS0_22gpu_kernel_impl_nocastINS0_13AUnaryFunctorIffbZZZNS0_22logical_or_kernel_cudaERNS_14TensorIteratorEENKUlvE0_clEvENKUlvE5_clEvEUlffE_EEEEvRNS_18TensorIteratorBaseERKT_EUliE_EEviT1_,(.L_x_43548 - _ZN2at6native18elementwise_kernelILi128ELi4EZNS0_22gpu_kernel_impl_nocastINS0_13AUnaryFunctorIffbZZZNS0_22logical_or_kernel_cudaERNS_14TensorIteratorEENKUlvE0_clEvENKUlvE5_clEvEUlffE_EEEEvRNS_18TensorIteratorBaseERKT_EUliE_EEviT1_)
        .other          _ZN2at6native18elementwise_kernelILi128ELi4EZNS0_22gpu_kernel_impl_nocastINS0_13AUnaryFunctorIffbZZZNS0_22logical_or_kernel_cudaERNS_14TensorIteratorEENKUlvE0_clEvENKUlvE5_clEvEUlffE_EEEEvRNS_18TensorIteratorBaseERKT_EUliE_EEviT1_,@"STO_CUDA_ENTRY STV_DEFAULT"
_ZN2at6native18elementwise_kernelILi128ELi4EZNS0_22gpu_kernel_impl_nocastINS0_13AUnaryFunctorIffbZZZNS0_22logical_or_kernel_cudaERNS_14TensorIteratorEENKUlvE0_clEvENKUlvE5_clEvEUlffE_EEEEvRNS_18TensorIteratorBaseERKT_EUliE_EEviT1_:
.text._ZN2at6native18elementwise_kernelILi128ELi4EZNS0_22gpu_kernel_impl_nocastINS0_13AUnaryFunctorIffbZZZNS0_22logical_or_kernel_cudaERNS_14TensorIteratorEENKUlvE0_clEvENKUlvE5_clEvEUlffE_EEEEvRNS_18TensorIteratorBaseERKT_EUliE_EEviT1_:
        /* <DEDUP_REMOVED lines=37> */
.L_x_19237:
[----:B------:R-:W-:-:S13]  /*0250*/  ISETP.GE.AND P0, PT, R3, UR4, PT ;  /* 0x0000000403007c0c */ /* 0x000fda000bf06270 */
[----:B------:R-:W-:Y:S05]  /*0260*/  @P0 BREAK.RELIABLE B1 ;  /* 0x0000000000010942 */ /* 0x000fea0003800100 */
[----:B------:R-:W-:Y:S05]  /*0270*/  @P0 BRA `(.L_x_19238) ;  /* 0x00000000002c0947 */ /* 0x000fea0003800000 */
[----:B------:R-:W-:Y:S05]  /*0280*/  BSYNC.RELIABLE B1 ;  /* 0x0000000000017941 */ /* 0x000fea0003800100 */
.L_x_19236:
        /* <DEDUP_REMOVED lines=10> */
.L_x_19238:
[----:B------:R-:W-:Y:S05]  /*0330*/  BSYNC.RECONVERGENT B0 ;  /* 0x0000000000007941 */ /* 0x000fea0003800200 */
.L_x_19235:
        /* <DEDUP_REMOVED lines=13> */
.L_x_19234:
        /* <DEDUP_REMOVED lines=306> */
.L_x_19242:
        /* <DEDUP_REMOVED lines=314> */
.L_x_19244:
        /* <DEDUP_REMOVED lines=13> */
.L_x_19241:
[----:B------:R-:W-:-:S13]  /*2ba0*/  ISETP.GE.AND P0, PT, R3, UR4, PT ;  /* 0x0000000403007c0c */ /* 0x000fda000bf06270 */
[----:B------:R-:W-:Y:S05]  /*2bb0*/  @P0 BREAK.RELIABLE B1 ;  /* 0x0000000000010942 */ /* 0x000fea0003800100 */
[----:B------:R-:W-:Y:S05]  /*2bc0*/  @P0 BRA `(.L_x_19243) ;  /* 0x0000001000e00947 */ /* 0x000fea0003800000 */
[----:B------:R-:W-:Y:S05]  /*2bd0*/  BSYNC.RELIABLE B1 ;  /* 0x0000000000017941 */ /* 0x000fea0003800100 */
.L_x_19240:
        /* <DEDUP_REMOVED lines=298> */
.L_x_19245:
        /* <DEDUP_REMOVED lines=13> */
.L_x_19243:
[----:B------:R-:W-:Y:S05]  /*3f50*/  BSYNC.RECONVERGENT B0 ;  /* 0x0000000000007941 */ /* 0x000fea0003800200 */
.L_x_19239:
        /* <DEDUP_REMOVED lines=301> */
.L_x_19246:
        /* <DEDUP_REMOVED lines=13> */
.L_x_19247:
        /* <DEDUP_REMOVED lines=16> */
.L_x_43548:


//--------------------- .text._ZN2at6native27unrolled_elementwise_kernelINS0_13AUnaryFunctorIffbZZZNS0_22logical_or_kernel_cudaERNS_14TensorIteratorEENKUlvE0_clEvENKUlvE5_clEvEUlffE_EESt5arrayIPcLm2EELi4E23TrivialOffsetCalculatorILi1EjESD_NS0_6memory15LoadWithoutCastENSE_16StoreWithoutCastEEEviT_T0_T2_T3_T4_T5_ --------------------------
	.section	.text._ZN2at6native27unrolled_elementwise_kernelINS0_13AUnaryFunctorIffbZZZNS0_22logical_or_kernel_cudaERNS_14TensorIteratorEENKUlvE0_clEvENKUlvE5_clEvEUlffE_EESt5arrayIPcLm2EELi4E23TrivialOffsetCalculatorILi1EjESD_NS0_6memory15LoadWithoutCastENSE_16StoreWithoutCastEEEviT_T0_T2_T3_T4_T5_,"ax",@progbits
	.align	128
        .global         _ZN2at6native27unrolled_elementwise_kernelINS0_13AUnaryFunctorIffbZZZNS0_22logical_or_kernel_cudaERNS_14TensorIteratorEENKUlvE0_clEvENKUlvE5_clEvEUlffE_EESt5arrayIPcLm2EELi4E23TrivialOffsetCalculatorILi1EjESD_NS0_6memory15LoadWithoutCastENSE_16StoreWithoutCastEEEviT_T0_T2_T3_T4_T5_
        .type           _ZN2at6native27unrolled_elementwise_kernelINS0_13AUnaryFunctorIffbZZZNS0_22logical_or_kernel_cudaERNS_14TensorIteratorEENKUlvE0_clEvENKUlvE5_clEvEUlffE_EESt5arrayIPcLm2EELi4E23TrivialOffsetCalculatorILi1EjESD_NS0_6memory15LoadWithoutCastENSE_16StoreWithoutCastEEEviT_T0_T2_T3_T4_T5_,@function
        .size           _ZN2at6native27unrolled_elementwise_kernelINS0_13AUnaryFunctorIffbZZZNS0_22logical_or_kernel_cudaERNS_14TensorIteratorEENKUlvE0_clEvENKUlvE5_clEvEUlffE_EESt5arrayIPcLm2EELi4E23TrivialOffsetCalculatorILi1EjESD_NS0_6memory15LoadWithoutCastENSE_16StoreWithoutCastEEEviT_T0_T2_T3_T4_T5_,(.L_x_43549 - _ZN2at6native27unrolled_elementwise_kernelINS0_13AUnaryFunctorIffbZZZNS0_22logical_or_kernel_cudaERNS_14TensorIteratorEENKUlvE0_clEvENKUlvE5_clEvEUlffE_EESt5arrayIPcLm2EELi4E23TrivialOffsetCalculatorILi1EjESD_NS0_6memory15LoadWithoutCastENSE_16StoreWithoutCastEEEviT_T0_T2_T3_T4_T5_)
        .other          _ZN2at6native27unrolled_elementwise_kernelINS0_13AUnaryFunctorIffbZZZNS0_22logical_or_kernel_cudaERNS_14TensorIteratorEENKUlvE0_clEvENKUlvE5_clEvEUlffE_EESt5arrayIPcLm2EELi4E23TrivialOffsetCalculatorILi1EjESD_NS0_6memory15LoadWithoutCastENSE_16StoreWithoutCastEEEviT_T0_T2_T3_T4_T5_,@"STO_CUDA_ENTRY STV_DEFAULT"
_ZN2at6native27unrolled_elementwise_kernelINS0_13AUnaryFunctorIffbZZZNS0_22logical_or_kernel_cudaERNS_14TensorIteratorEENKUlvE0_clEvENKUlvE5_clEvEUlffE_EESt5arrayIPcLm2EELi4E23TrivialOffsetCalculatorILi1EjESD_NS0_6memory15LoadWithoutCastENSE_16StoreWithoutCastEEEviT_T0_T2_T3_T4_T5_:
.text._ZN2at6native27unrolled_elementwise_kernelINS0_13AUnaryFunctorIffbZZZNS0_22logical_or_kernel_cudaERNS_14TensorIteratorEENKUlvE0_clEvENKUlvE5_clEvEUlffE_EESt5arrayIPcLm2EELi4E23TrivialOffsetCalculatorILi1EjESD_NS0_6memory15LoadWithoutCastENSE_16StoreWithoutCastEEEviT_T0_T2_T3_T4_T5_:
        /* <DEDUP_REMOVED lines=63> */
.L_x_19250:
[----:B------:R-:W-:Y:S05]  /*03f0*/  BSYNC.RELIABLE B1 ;  /* 0x0000000000017941 */ /* 0x000fea0003800100 */
.L_x_19249:
[----:B------:R-:W-:-:S13]  /*0400*/  ISETP.GE.AND P0, PT, R3, R2, PT ;  /* 0x000000020300720c */ /* 0x000fda0003f06270 */
[----:B------:R-:W1:Y:S01]  /*0410*/  @!P0 LDC.64 R6, c[0x0][0x390] ;  /* 0x0000e400ff068b82 */ /* 0x000e620000000a00 */
[----:B0-----:R-:W-:Y:S02]  /*0420*/  @!P0 IMAD R5, R0, 0x200, R3 ;  /* 0x0000020000058824 */ /* 0x001fe400078e0203 */
[----:B------:R-:W-:-:S03]  /*0430*/  @!P0 VIADD R3, R3, 0x80 ;  /* 0x0000008003038836 */ /* 0x000fc60000000000 */
[----:B-1----:R-:W-:-:S05]  /*0440*/  @!P0 IADD3 R4, P1, PT, R5, R6, RZ ;  /* 0x0000000605048210 */ /* 0x002fca0007f3e0ff */
[----:B------:R-:W-:-:S05]  /*0450*/  @!P0 IMAD.X R5, RZ, RZ, R7, P1 ;  /* 0x000000ffff058224 */ /* 0x000fca00008e0607 */
[----:B------:R1:W-:Y:S03]  /*0460*/  @!P0 STG.E.U8 desc[UR4][R4.64], R11 ;  /* 0x0000000b04008986 */ /* 0x0003e6000c101104 */
.L_x_19251:
[----:B------:R-:W-:Y:S05]  /*0470*/  BSYNC.RECONVERGENT B0 ;  /* 0x0000000000007941 */ /* 0x000fea0003800200 */
.L_x_19248:
        /* <DEDUP_REMOVED lines=9> */
.L_x_19252:
        /* <DEDUP_REMOVED lines=15> */
.L_x_43549:


//--------------------- .text._ZN2at6native29vectorized_elementwise_kernelILi2ENS0_13AUnaryFunctorIffbZZZNS0_22logical_or_kernel_cudaERNS_14TensorIteratorEENKUlvE0_clEvENKUlvE5_clEvEUlffE_EESt5arrayIPcLm2EEEEviT0_T1_ --------------------------
	.section	.text._ZN2at6native29vectorized_elementwise_kernelILi2ENS0_13AUnaryFunctorIffbZZZNS0_22logical_or_kernel_cudaERNS_14TensorIteratorEENKUlvE0_clEvENKUlvE5_clEvEUlffE_EESt5arrayIPcLm2EEEEviT0_T1_,"ax",@progbits
	.align	128
        .global         _ZN2at6native29vectorized_elementwise_kernelILi2ENS0_13AUnaryFunctorIffbZZZNS0_22logical_or_kernel_cudaERNS_14TensorIteratorEENKUlvE0_clEvENKUlvE5_clEvEUlffE_EESt5arrayIPcLm2EEEEviT0_T1_
        .type           _ZN2at6native29vectorized_elementwise_kernelILi2ENS0_13AUnaryFunctorIffbZZZNS0_22logical_or_kernel_cudaERNS_14TensorIteratorEENKUlvE0_clEvENKUlvE5_clEvEUlffE_EESt5arrayIPcLm2EEEEviT0_T1_,@function
        .size           _ZN2at6native29vectorized_elementwise_kernelILi2ENS0_13AUnaryFunctorIffbZZZNS0_22logical_or_kernel_cudaERNS_14TensorIteratorEENKUlvE0_clEvENKUlvE5_clEvEUlffE_EESt5arrayIPcLm2EEEEviT0_T1_,(.L_x_43550 - _ZN2at6native29vectorized_elementwise_kernelILi2ENS0_13AUnaryFunctorIffbZZZNS0_22logical_or_kernel_cudaERNS_14TensorIteratorEENKUlvE0_clEvENKUlvE5_clEvEUlffE_EESt5arrayIPcLm2EEEEviT0_T1_)
        .other          _ZN2at6native29vectorized_elementwise_kernelILi2ENS0_13AUnaryFunctorIffbZZZNS0_22logical_or_kernel_cudaERNS_14TensorIteratorEENKUlvE0_clEvENKUlvE5_clEvEUlffE_EESt5arrayIPcLm2EEEEviT0_T1_,@"STO_CUDA_ENTRY STV_DEFAULT"
_ZN2at6native29vectorized_elementwise_kernelILi2ENS0_13AUnaryFunctorIffbZZZNS0_22logical_or_kernel_cudaERNS_14TensorIteratorEENKUlvE0_clEvENKUlvE5_clEvEUlffE_EESt5arrayIPcLm2EEEEviT0_T1_:
.text._ZN2at6native29vectorized_elementwise_kernelILi2ENS0_13AUnaryFunctorIffbZZZNS0_22logical_or_kernel_cudaERNS_14TensorIteratorEENKUlvE0_clEvENKUlvE5_clEvEUlffE_EESt5arrayIPcLm2EEEEviT0_T1_:
        /* <DEDUP_REMOVED lines=112> */
.L_x_19256:
        /* <DEDUP_REMOVED lines=8> */
.L_x_19257:
        /* <DEDUP_REMOVED lines=8> */
.L_x_19258:
        /* <DEDUP_REMOVED lines=8> */
.L_x_19259:
        /* <DEDUP_REMOVED lines=9> */
.L_x_19260:
[----:B------:R-:W-:Y:S05]  /*0910*/  BSYNC.RELIABLE B1 ;  /* 0x0000000000017941 */ /* 0x000fea0003800100 */
.L_x_19255:
[----:B------:R-:W-:-:S13]  /*0920*/  ISETP.GE.U32.AND P0, PT, R19, R17, PT ;  /* 0x000000111300720c */ /* 0x000fda0003f06070 */
[----:B012---:R-:W0:Y:S01]  /*0930*/  @!P0 LDC.64 R6, c[0x0][0x390] ;  /* 0x0000e400ff068b82 */ /* 0x007e220000000a00 */
[----:B------:R-:W-:Y:S02]  /*0940*/  @!P0 IMAD.IADD R5, R16, 0x1, R19 ;  /* 0x0000000110058824 */ /* 0x000fe400078e0213 */
[----:B------:R-:W-:-:S03]  /*0950*/  @!P0 VIADD R19, R19, 0x80 ;  /* 0x0000008013138836 */ /* 0x000fc60000000000 */
[----:B0-----:R-:W-:-:S05]  /*0960*/  @!P0 IADD3 R4, P1, PT, R5, R6, RZ ;  /* 0x0000000605048210 */ /* 0x001fca0007f3e0ff */
[----:B------:R-:W-:-:S05]  /*0970*/  @!P0 IMAD.X R5, RZ, RZ, R7, P1 ;  /* 0x000000ffff058224 */ /* 0x000fca00008e0607 */
[----:B------:R3:W-:Y:S03]  /*0980*/  @!P0 STG.E.U8 desc[UR4][R4.64], R3 ;  /* 0x0000000304008986 */ /* 0x0007e6000c101104 */
.L_x_19261:
[----:B------:R-:W-:Y:S05]  /*0990*/  BSYNC.RECONVERGENT B0 ;  /* 0x0000000000007941 */ /* 0x000fea0003800200 */
.L_x_19254:
        /* <DEDUP_REMOVED lines=9> */
.L_x_19253:
        /* <DEDUP_REMOVED lines=47> */
.L_x_19262:
        /* <DEDUP_REMOVED lines=14> */
.L_x_43550:


//--------------------- .text._ZN2at6native29vectorized_elementwise_kernelILi4ENS0_13AUnaryFunctorIffbZZZNS0_22logical_or_kernel_cudaERNS_14TensorIteratorEENKUlvE0_clEvENKUlvE5_clEvEUlffE_EESt5arrayIPcLm2EEEEviT0_T1_ --------------------------
	.section	.text._ZN2at6native29vectorized_elementwise_kernelILi4ENS0_13AUnaryFunctorIffbZZZNS0_22logical_or_kernel_cudaERNS_14TensorIteratorEENKUlvE0_clEvENKUlvE5_clEvEUlffE_EESt5arrayIPcLm2EEEEviT0_T1_,"ax",@progbits
	.align	128
        .global         _ZN2at6native29vectorized_elementwise_kernelILi4ENS0_13AUnaryFunctorIffbZZZNS0_22logical_or_kernel_cudaERNS_14TensorIteratorEENKUlvE0_clEvENKUlvE5_clEvEUlffE_EESt5arrayIPcLm2EEEEviT0_T1_
        .type           _ZN2at6native29vectorized_elementwise_kernelILi4ENS0_13AUnaryFunctorIffbZZZNS0_22logical_or_kernel_cudaERNS_14TensorIteratorEENKUlvE0_clEvENKUlvE5_clEvEUlffE_EESt5arrayIPcLm2EEEEviT0_T1_,@function
        .size           _ZN2at6native29vectorized_elementwise_kernelILi4ENS0_13AUnaryFunctorIffbZZZNS0_22logical_or_kernel_cudaERNS_14TensorIteratorEENKUlvE0_clEvENKUlvE5_clEvEUlffE_EESt5arrayIPcLm2EEEEviT0_T1_,(.L_x_43551 - _ZN2at6native29vectorized_elementwise_kernelILi4ENS0_13AUnaryFunctorIffbZZZNS0_22logical_or_kernel_cudaERNS_14TensorIteratorEENKUlvE0_clEvENKUlvE5_clEvEUlffE_EESt5arrayIPcLm2EEEEviT0_T1_)
        .other          _ZN2at6native29vectorized_elementwise_kernelILi4ENS0_13AUnaryFunctorIffbZZZNS0_22logical_or_kernel_cudaERNS_14TensorIteratorEENKUlvE0_clEvENKUlvE5_clEvEUlffE_EESt5arrayIPcLm2EEEEviT0_T1_,@"STO_CUDA_ENTRY STV_DEFAULT"
_ZN2at6native29vectorized_elementwise_kernelILi4ENS0_13AUnaryFunctorIffbZZZNS0_22logical_or_kernel_cudaERNS_14TensorIteratorEENKUlvE0_clEvENKUlvE5_clEvEUlffE_EESt5arrayIPcLm2EEEEviT0_T1_:
.text._ZN2at6native29vectorized_elementwise_kernelILi4ENS0_13AUnaryFunctorIffbZZZNS0_22logical_or_kernel_cudaERNS_14TensorIteratorEENKUlvE0_clEvENKUlvE5_clEvEUlffE_EESt5arrayIPcLm2EEEEviT0_T1_:
        /* <DEDUP_REMOVED lines=112> */
.L_x_19266:
        /* <DEDUP_REMOVED lines=8> */
.L_x_19267:
        /* <DEDUP_REMOVED lines=8> */
.L_x_19268:
        /* <DEDUP_REMOVED lines=8> */
.L_x_19269:
        /* <DEDUP_REMOVED lines=9> */
.L_x_19270:
[----:B------:R-:W-:Y:S05]  /*0910*/  BSYNC.RELIABLE B1 ;  /* 0x0000000000017941 */ /* 0x000fea0003800100 */
.L_x_19265:
[----:B------:R-:W-:-:S13]  /*0920*/  ISETP.GE.U32.AND P0, PT, R19, R17, PT ;  /* 0x000000111300720c */ /* 0x000fda0003f06070 */
[----:B012---:R-:W0:Y:S01]  /*0930*/  @!P0 LDC.64 R6, c[0x0][0x390] ;  /* 0x0000e400ff068b82 */ /* 0x007e220000000a00 */
[----:B------:R-:W-:Y:S02]  /*0940*/  @!P0 IMAD.IADD R5, R16, 0x1, R19 ;  /* 0x0000000110058824 */ /* 0x000fe400078e0213 */
[----:B------:R-:W-:-:S03]  /*0950*/  @!P0 VIADD R19, R19, 0x80 ;  /* 0x0000008013138836 */ /* 0x000fc60000000000 */
[----:B0-----:R-:W-:-:S05]  /*0960*/  @!P0 IADD3 R4, P1, PT, R5, R6, RZ ;  /* 0x0000000605048210 */ /* 0x001fca0007f3e0ff */
[----:B------:R-:W-:-:S05]  /*0970*/  @!P0 IMAD.X R5, RZ, RZ, R7, P1 ;  /* 0x000000ffff058224 */ /* 0x000fca00008e0607 */
[----:B------:R3:W-:Y:S03]  /*0980*/  @!P0 STG.E.U8 desc[UR4][R4.64], R3 ;  /* 0x0000000304008986 */ /* 0x0007e6000c101104 */
.L_x_19271:
[----:B------:R-:W-:Y:S05]  /*0990*/  BSYNC.RECONVERGENT B0 ;  /* 0x0000000000007941 */ /* 0x000fea0003800200 */
.L_x_19264:
        /* <DEDUP_REMOVED lines=9> */
.L_x_19263:
        /* <DEDUP_REMOVED lines=45> */
.L_x_19272:
        /* <DEDUP_REMOVED lines=16> */
.L_x_43551:


//--------------------- .text._ZN2at6native29vectorized_elementwise_kernelILi8ENS0_13AUnaryFunctorIffbZZZNS0_22logical_or_kernel_cudaERNS_14TensorIteratorEENKUlvE0_clEvENKUlvE5_clEvEUlffE_EESt5arrayIPcLm2EEEEviT0_T1_ --------------------------
	.section	.text._ZN2at6native29vectorized_elementwise_kernelILi8ENS0_13AUnaryFunctorIffbZZZNS0_22logical_or_kernel_cudaERNS_14TensorIteratorEENKUlvE0_clEvENKUlvE5_clEvEUlffE_EESt5arrayIPcLm2EEEEviT0_T1_,"ax",@progbits
	.align	128
        .global         _ZN2at6native29vectorized_elementwise_kernelILi8ENS0_13AUnaryFunctorIffbZZZNS0_22logical_or_kernel_cudaERNS_14TensorIteratorEENKUlvE0_clEvENKUlvE5_clEvEUlffE_EESt5arrayIPcLm2EEEEviT0_T1_
        .type           _ZN2at6native29vectorized_elementwise_kernelILi8ENS0_13AUnaryFunctorIffbZZZNS0_22logical_or_kernel_cudaERNS_14TensorIteratorEENKUlvE0_clEvENKUlvE5_clEvEUlffE_EESt5arrayIPcLm2EEEEviT0_T1_,@function
        .size           _ZN2at6native29vectorized_elementwise_kernelILi8ENS0_13AUnaryFunctorIffbZZZNS0_22logical_or_kernel_cudaERNS_14TensorIteratorEENKUlvE0_clEvENKUlvE5_clEvEUlffE_EESt5arrayIPcLm2EEEEviT0_T1_,(.L_x_43552 - _ZN2at6native29vectorized_elementwise_kernelILi8ENS0_13AUnaryFunctorIffbZZZNS0_22logical_or_kernel_cudaERNS_14TensorIteratorEENKUlvE0_clEvENKUlvE5_clEvEUlffE_EESt5arrayIPcLm2EEEEviT0_T1_)
        .other          _ZN2at6native29vectorized_elementwise_kernelILi8ENS0_13AUnaryFunctorIffbZZZNS0_22logical_or_kernel_cudaERNS_14TensorIteratorEENKUlvE0_clEvENKUlvE5_clEvEUlffE_EESt5arrayIPcLm2EEEEviT0_T1_,@"STO_CUDA_ENTRY STV_DEFAULT"
_ZN2at6native29vectorized_elementwise_kernelILi8ENS0_13AUnaryFunctorIffbZZZNS0_22logical_or_kernel_cudaERNS_14TensorIteratorEENKUlvE0_clEvENKUlvE5_clEvEUlffE_EESt5arrayIPcLm2EEEEviT0_T1_:
.text._ZN2at6native29vectorized_elementwise_kernelILi8ENS0_13AUnaryFunctorIffbZZZNS0_22logical_or_kernel_cudaERNS_14TensorIteratorEENKUlvE0_clEvENKUlvE5_clEvEUlffE_EESt5arrayIPcLm2EEEEviT0_T1_:
        /* <DEDUP_REMOVED lines=112> */
.L_x_19276:
        /* <DEDUP_REMOVED lines=8> */
.L_x_19277:
        /* <DEDUP_REMOVED lines=8> */
.L_x_19278:
        /* <DEDUP_REMOVED lines=8> */
.L_x_19279:
        /* <DEDUP_REMOVED lines=9> */
.L_x_19280:
[----:B------:R-:W-:Y:S05]  /*0910*/  BSYNC.RELIABLE B1 ;  /* 0x0000000000017941 */ /* 0x000fea0003800100 */
.L_x_19275:
[----:B------:R-:W-:-:S13]  /*0920*/  ISETP.GE.U32.AND P0, PT, R19, R17, PT ;  /* 0x000000111300720c */ /* 0x000fda0003f06070 */
[----:B012---:R-:W0:Y:S01]  /*0930*/  @!P0 LDC.64 R6, c[0x0][0x390] ;  /* 0x0000e400ff068b82 */ /* 0x007e220000000a00 */
[----:B------:R-:W-:Y:S02]  /*0940*/  @!P0 IMAD.IADD R5, R16, 0x1, R19 ;  /* 0x0000000110058824 */ /* 0x000fe400078e0213 */
[----:B------:R-:W-:-:S03]  /*0950*/  @!P0 VIADD R19, R19, 0x80 ;  /* 0x0000008013138836 */ /* 0x000fc60000000000 */
[----:B0-----:R-:W-:-:S05]  /*0960*/  @!P0 IADD3 R4, P1, PT, R5, R6, RZ ;  /* 0x0000000605048210 */ /* 0x001fca0007f3e0ff */
[----:B------:R-:W-:-:S05]  /*0970*/  @!P0 IMAD.X R5, RZ, RZ, R7, P1 ;  /* 0x000000ffff058224 */ /* 0x000fca00008e0607 */
[----:B------:R3:W-:Y:S03]  /*0980*/  @!P0 STG.E.U8 desc[UR4][R4.64], R3 ;  /* 0x0000000304008986 */ /* 0x0007e6000c101104 */
.L_x_19281:
[----:B------:R-:W-:Y:S05]  /*0990*/  BSYNC.RECONVERGENT B0 ;  /* 0x0000000000007941 */ /* 0x000fea0003800200 */
.L_x_19274:
        /* <DEDUP_REMOVED lines=9> */
.L_x_19273:
        /* <DEDUP_REMOVED lines=47> */
.L_x_19282:
        /* <DEDUP_REMOVED lines=14> */
.L_x_43552:


//--------------------- .text._ZN2at6native18elementwise_kernelILi128ELi4EZNS0_15gpu_kernel_implINS0_13BinaryFunctorIffbZZZNS0_22logical_or_kernel_cudaERNS_14TensorIteratorEENKUlvE0_clEvENKUlvE5_clEvEUlffE_EEEEvRNS_18TensorIteratorBaseERKT_EUliE_EEviT1_ --------------------------
	.section	.text._ZN2at6native18elementwise_kernelILi128ELi4EZNS0_15gpu_kernel_implINS0_13BinaryFunctorIffbZZZNS0_22logical_or_kernel_cudaERNS_14TensorIteratorEENKUlvE0_clEvENKUlvE5_clEvEUlffE_EEEEvRNS_18TensorIteratorBaseERKT_EUliE_EEviT1_,"ax",@progbits
	.align	128
        .global         _ZN2at6native18elementwise_kernelILi128ELi4EZNS0_15gpu_kernel_implINS0_13BinaryFunctorIffbZZZNS0_22logical_or_kernel_cudaERNS_14TensorIteratorEENKUlvE0_clEvENKUlvE5_clEvEUlffE_EEEEvRNS_18TensorIteratorBaseERKT_EUliE_EEviT1_
        .type           _ZN2at6native18elementwise_kernelILi128ELi4EZNS0_15gpu_kernel_implINS0_13BinaryFunctorIffbZZZNS0_22logical_or_kernel_cudaERNS_14TensorIteratorEENKUlvE0_clEvENKUlvE5_clEvEUlffE_EEEEvRNS_18TensorIteratorBaseERKT_EUliE_EEviT1_,@function
        .size           _ZN2at6native18elementwise_kernelILi128ELi4EZNS0_15gpu_kernel_implINS0_13BinaryFunctorIffbZZZNS0_22logical_or_kernel_cudaERNS_14TensorIteratorEENKUlvE0_clEvENKUlvE5_clEvEUlffE_EEEEvRNS_18TensorIteratorBaseERKT_EUliE_EEviT1_,(.L_x_43553 - _ZN2at6native18elementwise_kernelILi128ELi4EZNS0_15gpu_kernel_implINS0_13BinaryFunctorIffbZZZNS0_22logical_or_kernel_cudaERNS_14TensorIteratorEENKUlvE0_clEvENKUlvE5_clEvEUlffE_EEEEvRNS_18TensorIteratorBaseERKT_EUliE_EEviT1_)
        .other          _ZN2at6native18elementwise_kernelILi128ELi4EZNS0_15gpu_kernel_implINS0_13BinaryFunctorIffbZZZNS0_22logical_or_kernel_cudaERNS_14TensorIteratorEENKUlvE0_clEvENKUlvE5_clEvEUlffE_EEEEvRNS_18TensorIteratorBaseERKT_EUliE_EEviT1_,@"STO_CUDA_ENTRY STV_DEFAULT"
_ZN2at6native18elementwise_kernelILi128ELi4EZNS0_15gpu_kernel_implINS0_13BinaryFunctorIffbZZZNS0_22logical_or_kernel_cudaERNS_14TensorIteratorEENKUlvE0_clEvENKUlvE5_clEvEUlffE_EEEEvRNS_18TensorIteratorBaseERKT_EUliE_EEviT1_:
.text._ZN2at6native18elementwise_kernelILi128ELi4EZNS0_15gpu_kernel_implINS0_13BinaryFunctorIffbZZZNS0_22logical_or_kernel_cudaERNS_14TensorIteratorEENKUlvE0_clEvENKUlvE5_clEvEUlffE_EEEEvRNS_18TensorIteratorBaseERKT_EUliE_EEviT1_:
        /* <DEDUP_REMOVED lines=371> */
.L_x_19285:
        /* <DEDUP_REMOVED lines=18> */
.L_x_19290:
[----:B------:R-:W2:Y:S02]  /*1850*/  LDG.E.U8 R2, desc[UR36][R2.64] ;  /* 0x0000002402027981 */ /* 0x000ea4000c1e1100 */
[----:B--2---:R-:W-:Y:S01]  /*1860*/  I2FP.F32.U32 R19, R2 ;  /* 0x0000000200137245 */ /* 0x004fe20000201000 */
[----:B------:R-:W-:Y:S06]  /*1870*/  BRA `(.L_x_19292) ;  /* 0x0000000c00247947 */ /* 0x000fec0003800000 */
.L_x_19289:
        /* <DEDUP_REMOVED lines=9> */
.L_x_19294:
[----:B------:R-:W2:Y:S02]  /*1910*/  LDG.E R2, desc[UR36][R2.64] ;  /* 0x0000002402027981 */ /* 0x000ea4000c1e1900 */
[----:B--2---:R-:W-:Y:S01]  /*1920*/  I2FP.F32.S32 R19, R2 ;  /* 0x0000000200137245 */ /* 0x004fe20000201400 */
[----:B------:R-:W-:Y:S06]  /*1930*/  BRA `(.L_x_19292) ;  /* 0x0000000800f47947 */ /* 0x000fec0003800000 */
.L_x_19293:
[----:B------:R-:W2:Y:S02]  /*1940*/  LDG.E.U16 R2, desc[UR36][R2.64] ;  /* 0x0000002402027981 */ /* 0x000ea4000c1e1500 */
[----:B--2---:R0:W1:Y:S01]  /*1950*/  I2F.S16 R19, R2 ;  /* 0x0000000200137306 */ /* 0x0040620000101400 */
[----:B------:R-:W-:Y:S05]  /*1960*/  BRA `(.L_x_19292) ;  /* 0x0000000800e87947 */ /* 0x000fea0003800000 */
.L_x_19288:
        /* <DEDUP_REMOVED lines=8> */
.L_x_19296:
[----:B------:R-:W2:Y:S02]  /*19f0*/  LDG.E.U16 R2, desc[UR36][R2.64] ;  /* 0x0000002402027981 */ /* 0x000ea4000c1e1500 */
[----:B--2---:R-:W-:Y:S01]  /*1a00*/  HADD2.F32 R19, -RZ, R2.H0_H0 ;  /* 0x20000002ff137230 */ /* 0x004fe20000004100 */
[----:B------:R-:W-:Y:S06]  /*1a10*/  BRA `(.L_x_19292) ;  /* 0x0000000800bc7947 */ /* 0x000fec0003800000 */
.L_x_19295:
        /* <DEDUP_REMOVED lines=8> */
.L_x_19298:
[----:B------:R-:W2:Y:S02]  /*1aa0*/  LDG.E.U16 R2, desc[UR36][R2.64] ;  /* 0x0000002402027981 */ /* 0x000ea4000c1e1500 */
[----:B--2---:R-:W-:Y:S01]  /*1ab0*/  HADD2.F32 R19, -RZ, R2.H0_H0 ;  /* 0x20000002ff137230 */ /* 0x004fe20000004100 */
[----:B------:R-:W-:Y:S06]  /*1ac0*/  BRA `(.L_x_19292) ;  /* 0x0000000800907947 */ /* 0x000fec0003800000 */
.L_x_19297:
[----:B------:R-:W2:Y:S01]  /*1ad0*/  LDG.E.64 R2, desc[UR36][R2.64] ;  /* 0x0000002402027981 */ /* 0x000ea2000c1e1b00 */
[----:B------:R-:W-:Y:S01]  /*1ae0*/  UMOV UR4, 0xf0000000 ;  /* 0xf000000000047882 */ /* 0x000fe20000000000 */
[----:B------:R-:W-:Y:S01]  /*1af0*/  UMOV UR5, 0x380fffff ;  /* 0x380fffff00057882 */ /* 0x000fe20000000000 */
[----:B--2---:R-:W0:Y:S01]  /*1b00*/  F2F.F32.F64 R19, R2 ;  /* 0x0000000200137310 */ /* 0x004e220000301000 */
[----:B------:R-:W-:-:S14]  /*1b10*/  DSETP.GEU.AND P0, PT, |R2|, UR4, PT ;  /* 0x0000000402007e2a */ /* 0x000fdc000bf0e200 */
[----:B0-----:R-:W-:Y:S01]  /*1b20*/  @!P0 FMUL R19, R19, 1.175494350822287508e-38 ;  /* 0x0080000013138820 */ /* 0x001fe20000400000 */
[----:B------:R-:W-:Y:S06]  /*1b30*/  BRA `(.L_x_19292) ;  /* 0x0000000800747947 */ /* 0x000fec0003800000 */
.L_x_19287:
        /* <DEDUP_REMOVED lines=12> */
.L_x_19301:
[----:B------:R-:W2:Y:S01]  /*1c00*/  LDG.E.64 R2, desc[UR36][R2.64] ;  /* 0x0000002402027981 */ /* 0x000ea2000c1e1b00 */
[----:B------:R-:W-:Y:S01]  /*1c10*/  UMOV UR4, 0xf0000000 ;  /* 0xf000000000047882 */ /* 0x000fe20000000000 */
[----:B------:R-:W-:Y:S01]  /*1c20*/  UMOV UR5, 0x380fffff ;  /* 0x380fffff00057882 */ /* 0x000fe20000000000 */
[----:B--2---:R-:W0:Y:S01]  /*1c30*/  F2F.F32.F64 R19, R2 ;  /* 0x0000000200137310 */ /* 0x004e220000301000 */
[----:B------:R-:W-:-:S14]  /*1c40*/  DSETP.GEU.AND P0, PT, |R2|, UR4, PT ;  /* 0x0000000402007e2a */ /* 0x000fdc000bf0e200 */
[----:B0-----:R-:W-:Y:S01]  /*1c50*/  @!P0 FMUL R19, R19, 1.175494350822287508e-38 ;  /* 0x0080000013138820 */ /* 0x001fe20000400000 */
[----:B------:R-:W-:Y:S06]  /*1c60*/  BRA `(.L_x_19292) ;  /* 0x0000000800287947 */ /* 0x000fec0003800000 */
.L_x_19300:
        /* <DEDUP_REMOVED lines=25> */
.L_x_19303:
        /* <DEDUP_REMOVED lines=12> */
.L_x_19302:
[----:B------:R-:W2:Y:S02]  /*1ec0*/  LDG.E.U16 R2, desc[UR36][R2.64] ;  /* 0x0000002402027981 */ /* 0x000ea4000c1e1500 */
[----:B--2---:R-:W-:Y:S01]  /*1ed0*/  IMAD.U32 R19, R2, 0x10000, RZ ;  /* 0x0001000002137824 */ /* 0x004fe200078e00ff */
[----:B------:R-:W-:Y:S06]  /*1ee0*/  BRA `(.L_x_19292) ;  /* 0x0000000400887947 */ /* 0x000fec0003800000 */
.L_x_19299:
        /* <DEDUP_REMOVED lines=11> */
.L_x_19306:
        /* <DEDUP_REMOVED lines=20> */
.L_x_19308:
[----:B------:R-:W-:Y:S05]  /*20e0*/  BSYNC.RECONVERGENT B0 ;  /* 0x0000000000007941 */ /* 0x000fea0003800200 */
.L_x_19307:
[----:B------:R-:W-:Y:S02]  /*20f0*/  SHF.L.U32 R0, R0, 0x14, RZ ;  /* 0x0000001400007819 */ /* 0x000fe400000006ff */
[----:B------:R-:W-:-:S04]  /*2100*/  LEA R2, R2, 0x3b800000, 0x17 ;  /* 0x3b80000002027811 */ /* 0x000fc800078eb8ff */
[----:B------:R-:W-:Y:S01]  /*2110*/  LOP3.LUT R19, R2, R0, R19, 0xfe, !PT ;  /* 0x0000000002137212 */ /* 0x000fe200078efe13 */
[----:B------:R-:W-:Y:S06]  /*2120*/  BRA `(.L_x_19292) ;  /* 0x0000000000f87947 */ /* 0x000fec0003800000 */
.L_x_19305:
        /* <DEDUP_REMOVED lines=20> */
.L_x_19310:
[----:B------:R-:W-:Y:S05]  /*2270*/  BSYNC.RECONVERGENT B0 ;  /* 0x0000000000007941 */ /* 0x000fea0003800200 */
.L_x_19309:
[----:B------:R-:W-:Y:S01]  /*2280*/  IMAD.SHL.U32 R0, R0, 0x200000, RZ ;  /* 0x0020000000007824 */ /* 0x000fe200078e00ff */
[----:B------:R-:W-:-:S04]  /*2290*/  LEA R2, R2, 0x37800000, 0x17 ;  /* 0x3780000002027811 */ /* 0x000fc800078eb8ff */
[----:B------:R-:W-:Y:S01]  /*22a0*/  LOP3.LUT R19, R2, R0, R19, 0xfe, !PT ;  /* 0x0000000002137212 */ /* 0x000fe200078efe13 */
[----:B------:R-:W-:Y:S06]  /*22b0*/  BRA `(.L_x_19292) ;  /* 0x0000000000947947 */ /* 0x000fec0003800000 */
.L_x_19304:
[----:B------:R-:W-:-:S09]  /*22c0*/  UISETP.NE.AND UP0, UPT, UR4, 0x1c, UPT ;  /* 0x0000001c0400788c */ /* 0x000fd2000bf05270 */
[----:B------:R-:W-:Y:S05]  /*22d0*/  BRA.U !UP0, `(.L_x_19311) ;  /* 0x0000000108847547 */ /* 0x000fea000b800000 */
[----:B------:R-:W-:-:S09]  /*22e0*/  UISETP.NE.AND UP0, UPT, UR4, 0x1d, UPT ;  /* 0x0000001d0400788c */ /* 0x000fd2000bf05270 */
[----:B------:R-:W-:Y:S05]  /*22f0*/  BRA.U !UP0, `(.L_x_19312) ;  /* 0x0000000108707547 */ /* 0x000fea000b800000 */
[----:B------:R-:W-:-:S09]  /*2300*/  UISETP.NE.AND UP0, UPT, UR4, 0x2c, UPT ;  /* 0x0000002c0400788c */ /* 0x000fd2000bf05270 */
[----:B------:R-:W-:Y:S05]  /*2310*/  BRA.U !UP0, `(.L_x_19313) ;  /* 0x0000000108487547 */ /* 0x000fea000b800000 */
.L_x_19291:
        /* <DEDUP_REMOVED lines=16> */
.L_x_19314:
[----:B------:R-:W-:Y:S01]  /*2420*/  MOV R19, RZ ;  /* 0x000000ff00137202 */ /* 0x000fe20000000f00 */
[----:B------:R-:W-:Y:S06]  /*2430*/  BRA `(.L_x_19292) ;  /* 0x0000000000347947 */ /* 0x000fec0003800000 */
.L_x_19313:
        /* <DEDUP_REMOVED lines=8> */
.L_x_19312:
[----:B------:R-:W2:Y:S02]  /*24c0*/  LDG.E.64 R2, desc[UR36][R2.64] ;  /* 0x0000002402027981 */ /* 0x000ea4000c1e1b00 */
[----:B--2---:R0:W1:Y:S01]  /*24d0*/  I2F.U64 R19, R2 ;  /* 0x0000000200137312 */ /* 0x0040620000301000 */
[----:B------:R-:W-:Y:S05]  /*24e0*/  BRA `(.L_x_19292) ;  /* 0x0000000000087947 */ /* 0x000fea0003800000 */
.L_x_19311:
[----:B------:R-:W2:Y:S02]  /*24f0*/  LDG.E R2, desc[UR36][R2.64] ;  /* 0x0000002402027981 */ /* 0x000ea4000c1e1900 */
[----:B--2---:R-:W-:-:S07]  /*2500*/  I2FP.F32.U32 R19, R2 ;  /* 0x0000000200137245 */ /* 0x004fce0000201000 */
.L_x_19292:
[----:B------:R-:W-:Y:S05]  /*2510*/  BSYNC.RECONVERGENT B6 ;  /* 0x0000000000067941 */ /* 0x000fea0003800200 */
.L_x_19286:
        /* <DEDUP_REMOVED lines=18> */
.L_x_19319:
[----:B------:R-:W2:Y:S02]  /*2640*/  LDG.E.U8 R0, desc[UR36][R2.64] ;  /* 0x0000002402007981 */ /* 0x000ea4000c1e1100 */
[----:B--2---:R-:W-:Y:S01]  /*2650*/  I2FP.F32.U32 R0, R0 ;  /* 0x0000000000007245 */ /* 0x004fe20000201000 */
[----:B------:R-:W-:Y:S06]  /*2660*/  BRA `(.L_x_19321) ;  /* 0x0000000c00247947 */ /* 0x000fec0003800000 */
.L_x_19318:
        /* <DEDUP_REMOVED lines=9> */
.L_x_19323:
[----:B------:R-:W2:Y:S02]  /*2700*/  LDG.E R0, desc[UR36][R2.64] ;  /* 0x0000002402007981 */ /* 0x000ea4000c1e1900 */
[----:B--2---:R-:W-:Y:S01]  /*2710*/  I2FP.F32.S32 R0, R0 ;  /* 0x0000000000007245 */ /* 0x004fe20000201400 */
[----:B------:R-:W-:Y:S06]  /*2720*/  BRA `(.L_x_19321) ;  /* 0x0000000800f47947 */ /* 0x000fec0003800000 */
.L_x_19322:
[----:B------:R-:W2:Y:S02]  /*2730*/  LDG.E.U16 R0, desc[UR36][R2.64] ;  /* 0x0000002402007981 */ /* 0x000ea4000c1e1500 */
[----:B--2---:R-:W0:Y:S01]  /*2740*/  I2F.S16 R0, R0 ;  /* 0x0000000000007306 */ /* 0x004e220000101400 */
[----:B------:R-:W-:Y:S05]  /*2750*/  BRA `(.L_x_19321) ;  /* 0x0000000800e87947 */ /* 0x000fea0003800000 */
.L_x_19317:
        /* <DEDUP_REMOVED lines=8> */
.L_x_19325:
[----:B------:R-:W2:Y:S02]  /*27e0*/  LDG.E.U16 R0, desc[UR36][R2.64] ;  /* 0x0000002402007981 */ /* 0x000ea4000c1e1500 */
[----:B--2---:R-:W-:Y:S01]  /*27f0*/  HADD2.F32 R0, -RZ, R0.H0_H0 ;  /* 0x20000000ff007230 */ /* 0x004fe20000004100 */
[----:B------:R-:W-:Y:S06]  /*2800*/  BRA `(.L_x_19321) ;  /* 0x0000000800bc7947 */ /* 0x000fec0003800000 */
.L_x_19324:
        /* <DEDUP_REMOVED lines=8> */
.L_x_19327:
[----:B------:R-:W2:Y:S02]  /*2890*/  LDG.E.U16 R0, desc[UR36][R2.64] ;  /* 0x0000002402007981 */ /* 0x000ea4000c1e1500 */
[----:B--2---:R-:W-:Y:S01]  /*28a0*/  HADD2.F32 R0, -RZ, R0.H0_H0 ;  /* 0x20000000ff007230 */ /* 0x004fe20000004100 */
[----:B------:R-:W-:Y:S06]  /*28b0*/  BRA `(.L_x_19321) ;  /* 0x0000000800907947 */ /* 0x000fec0003800000 */
.L_x_19326:
[----:B------:R-:W2:Y:S01]  /*28c0*/  LDG.E.64 R2, desc[UR36][R2.64] ;  /* 0x0000002402027981 */ /* 0x000ea2000c1e1b00 */
[----:B------:R-:W-:Y:S01]  /*28d0*/  UMOV UR4, 0xf0000000 ;  /* 0xf000000000047882 */ /* 0x000fe20000000000 */
[----:B------:R-:W-:Y:S01]  /*28e0*/  UMOV UR5, 0x380fffff ;  /* 0x380fffff00057882 */ /* 0x000fe20000000000 */
[----:B--2---:R-:W0:Y:S01]  /*28f0*/  F2F.F32.F64 R0, R2 ;  /* 0x0000000200007310 */ /* 0x004e220000301000 */
[----:B------:R-:W-:-:S14]  /*2900*/  DSETP.GEU.AND P0, PT, |R2|, UR4, PT ;  /* 0x0000000402007e2a */ /* 0x000fdc000bf0e200 */
[----:B0-----:R-:W-:Y:S01]  /*2910*/  @!P0 FMUL R0, R0, 1.175494350822287508e-38 ;  /* 0x0080000000008820 */ /* 0x001fe20000400000 */
[----:B------:R-:W-:Y:S06]  /*2920*/  BRA `(.L_x_19321) ;  /* 0x0000000800747947 */ /* 0x000fec0003800000 */
.L_x_19316:
        /* <DEDUP_REMOVED lines=12> */
.L_x_19330:
[----:B------:R-:W2:Y:S01]  /*29f0*/  LDG.E.64 R2, desc[UR36][R2.64] ;  /* 0x0000002402027981 */ /* 0x000ea2000c1e1b00 */
[----:B------:R-:W-:Y:S01]  /*2a00*/  UMOV UR4, 0xf0000000 ;  /* 0xf000000000047882 */ /* 0x000fe20000000000 */
[----:B------:R-:W-:Y:S01]  /*2a10*/  UMOV UR5, 0x380fffff ;  /* 0x380fffff00057882 */ /* 0x000fe20000000000 */
[----:B--2---:R-:W0:Y:S01]  /*2a20*/  F2F.F32.F64 R0, R2 ;  /* 0x0000000200007310 */ /* 0x004e220000301000 */
[----:B------:R-:W-:-:S14]  /*2a30*/  DSETP.GEU.AND P0, PT, |R2|, UR4, PT ;  /* 0x0000000402007e2a */ /* 0x000fdc000bf0e200 */
[----:B0-----:R-:W-:Y:S01]  /*2a40*/  @!P0 FMUL R0, R0, 1.175494350822287508e-38 ;  /* 0x0080000000008820 */ /* 0x001fe20000400000 */
[----:B------:R-:W-:Y:S06]  /*2a50*/  BRA `(.L_x_19321) ;  /* 0x0000000800287947 */ /* 0x000fec0003800000 */
.L_x_19329:
        /* <DEDUP_REMOVED lines=25> */
.L_x_19332:
        /* <DEDUP_REMOVED lines=12> */
.L_x_19331:
[----:B------:R-:W2:Y:S02]  /*2cb0*/  LDG.E.U16 R0, desc[UR36][R2.64] ;  /* 0x0000002402007981 */ /* 0x000ea4000c1e1500 */
[----:B--2---:R-:W-:Y:S01]  /*2cc0*/  IMAD.U32 R0, R0, 0x10000, RZ ;  /* 0x0001000000007824 */ /* 0x004fe200078e00ff */
[----:B------:R-:W-:Y:S06]  /*2cd0*/  BRA `(.L_x_19321) ;  /* 0x0000000400887947 */ /* 0x000fec0003800000 */
.L_x_19328:
        /* <DEDUP_REMOVED lines=11> */
.L_x_19335:
        /* <DEDUP_REMOVED lines=20> */
.L_x_19337:
[----:B------:R-:W-:Y:S05]  /*2ed0*/  BSYNC.RECONVERGENT B0 ;  /* 0x0000000000007941 */ /* 0x000fea0003800200 */
.L_x_19336:
[----:B------:R-:W-:Y:S01]  /*2ee0*/  IMAD.SHL.U32 R0, R0, 0x100000, RZ ;  /* 0x0010000000007824 */ /* 0x000fe200078e00ff */
[----:B------:R-:W-:-:S04]  /*2ef0*/  LEA R2, R2, 0x3b800000, 0x17 ;  /* 0x3b80000002027811 */ /* 0x000fc800078eb8ff */
[----:B------:R-:W-:Y:S01]  /*2f00*/  LOP3.LUT R0, R2, R0, R7, 0xfe, !PT ;  /* 0x0000000002007212 */ /* 0x000fe200078efe07 */
[----:B------:R-:W-:Y:S06]  /*2f10*/  BRA `(.L_x_19321) ;  /* 0x0000000000f87947 */ /* 0x000fec0003800000 */
.L_x_19334:
        /* <DEDUP_REMOVED lines=20> */
.L_x_19339:
[----:B------:R-:W-:Y:S05]  /*3060*/  BSYNC.RECONVERGENT B0 ;  /* 0x0000000000007941 */ /* 0x000fea0003800200 */
.L_x_19338:
[----:B------:R-:W-:Y:S02]  /*3070*/  SHF.L.U32 R0, R0, 0x15, RZ ;  /* 0x0000001500007819 */ /* 0x000fe400000006ff */
[----:B------:R-:W-:-:S04]  /*3080*/  LEA R2, R2, 0x37800000, 0x17 ;  /* 0x3780000002027811 */ /* 0x000fc800078eb8ff */
[----:B------:R-:W-:Y:S01]  /*3090*/  LOP3.LUT R0, R2, R0, R7, 0xfe, !PT ;  /* 0x0000000002007212 */ /* 0x000fe200078efe07 */
[----:B------:R-:W-:Y:S06]  /*30a0*/  BRA `(.L_x_19321) ;  /* 0x0000000000947947 */ /* 0x000fec0003800000 */
.L_x_19333:
[----:B------:R-:W-:-:S09]  /*30b0*/  UISETP.NE.AND UP0, UPT, UR4, 0x1c, UPT ;  /* 0x0000001c0400788c */ /* 0x000fd2000bf05270 */
[----:B------:R-:W-:Y:S05]  /*30c0*/  BRA.U !UP0, `(.L_x_19340) ;  /* 0x0000000108847547 */ /* 0x000fea000b800000 */
[----:B------:R-:W-:-:S09]  /*30d0*/  UISETP.NE.AND UP0, UPT, UR4, 0x1d, UPT ;  /* 0x0000001d0400788c */ /* 0x000fd2000bf05270 */
[----:B------:R-:W-:Y:S05]  /*30e0*/  BRA.U !UP0, `(.L_x_19341) ;  /* 0x0000000108707547 */ /* 0x000fea000b800000 */
[----:B------:R-:W-:-:S09]  /*30f0*/  UISETP.NE.AND UP0, UPT, UR4, 0x2c, UPT ;  /* 0x0000002c0400788c */ /* 0x000fd2000bf05270 */
[----:B------:R-:W-:Y:S05]  /*3100*/  BRA.U !UP0, `(.L_x_19342) ;  /* 0x0000000108487547 */ /* 0x000fea000b800000 */
.L_x_19320:
        /* <DEDUP_REMOVED lines=16> */
.L_x_19343:
[----:B------:R-:W-:Y:S01]  /*3210*/  IMAD.MOV.U32 R0, RZ, RZ, RZ ;  /* 0x000000ffff007224 */ /* 0x000fe200078e00ff */
[----:B------:R-:W-:Y:S06]  /*3220*/  BRA `(.L_x_19321) ;  /* 0x0000000000347947 */ /* 0x000fec0003800000 */
.L_x_19342:
        /* <DEDUP_REMOVED lines=8> */
.L_x_19341:
[----:B------:R-:W2:Y:S02]  /*32b0*/  LDG.E.64 R2, desc[UR36][R2.64] ;  /* 0x0000002402027981 */ /* 0x000ea4000c1e1b00 */
[----:B--2---:R0:W2:Y:S01]  /*32c0*/  I2F.U64 R0, R2 ;  /* 0x0000000200007312 */ /* 0x0040a20000301000 */
[----:B------:R-:W-:Y:S05]  /*32d0*/  BRA `(.L_x_19321) ;  /* 0x0000000000087947 */ /* 0x000fea0003800000 */
.L_x_19340:
[----:B------:R-:W2:Y:S02]  /*32e0*/  LDG.E R0, desc[UR36][R2.64] ;  /* 0x0000002402007981 */ /* 0x000ea4000c1e1900 */
[----:B--2---:R-:W-:-:S07]  /*32f0*/  I2FP.F32.U32 R0, R0 ;  /* 0x0000000000007245 */ /* 0x004fce0000201000 */
.L_x_19321:
[----:B------:R-:W-:Y:S05]  /*3300*/  BSYNC.RECONVERGENT B6 ;  /* 0x0000000000067941 */ /* 0x000fea0003800200 */
.L_x_19315:
        /* <DEDUP_REMOVED lines=21> */
.L_x_19348:
[----:B------:R0:W-:Y:S01]  /*3460*/  STG.E.U8 desc[UR36][R2.64], R4 ;  /* 0x0000000402007986 */ /* 0x0001e2000c101124 */
[----:B------:R-:W-:Y:S05]  /*3470*/  BRA `(.L_x_19350) ;  /* 0x0000000c00007947 */ /* 0x000fea0003800000 */
.L_x_19347:
        /* <DEDUP_REMOVED lines=9> */
.L_x_19352:
[----:B------:R0:W-:Y:S01]  /*3510*/  STG.E desc[UR36][R2.64], R4 ;  /* 0x0000000402007986 */ /* 0x0001e2000c101924 */
[----:B------:R-:W-:Y:S05]  /*3520*/  BRA `(.L_x_19350) ;  /* 0x0000000800d47947 */ /* 0x000fea0003800000 */
.L_x_19351:
[----:B------:R0:W-:Y:S01]  /*3530*/  STG.E.U16 desc[UR36][R2.64], R4 ;  /* 0x0000000402007986 */ /* 0x0001e2000c101524 */
[----:B------:R-:W-:Y:S05]  /*3540*/  BRA `(.L_x_19350) ;  /* 0x0000000800cc7947 */ /* 0x000fea0003800000 */
.L_x_19346:
        /* <DEDUP_REMOVED lines=9> */
.L_x_19354:
[----:B------:R-:W-:-:S04]  /*35e0*/  I2FP.F32.U32 R0, R4 ;  /* 0x0000000400007245 */ /* 0x000fc80000201000 */
[----:B------:R-:W-:-:S05]  /*35f0*/  F2FP.F16.F32.PACK_AB R0, RZ, R0 ;  /* 0x00000000ff00723e */ /* 0x000fca00000000ff */
[----:B------:R0:W-:Y:S01]  /*3600*/  STG.E.U16 desc[UR36][R2.64], R0 ;  /* 0x0000000002007986 */ /* 0x0001e2000c101524 */
[----:B------:R-:W-:Y:S05]  /*3610*/  BRA `(.L_x_19350) ;  /* 0x0000000800987947 */ /* 0x000fea0003800000 */
.L_x_19353:
        /* <DEDUP_REMOVED lines=10> */
.L_x_19356:
[----:B------:R-:W-:-:S04]  /*36c0*/  I2FP.F32.U32 R4, R4 ;  /* 0x0000000400047245 */ /* 0x000fc80000201000 */
[----:B------:R-:W-:-:S04]  /*36d0*/  F2FP.F16.F32.PACK_AB R5, RZ, R4 ;  /* 0x00000004ff05723e */ /* 0x000fc800000000ff */
[----:B------:R-:W-:-:S05]  /*36e0*/  PRMT R5, R5, 0x5410, RZ ;  /* 0x0000541005057816 */ /* 0x000fca00000000ff */
[----:B------:R2:W-:Y:S01]  /*36f0*/  STG.E desc[UR36][R2.64], R5 ;  /* 0x0000000502007986 */ /* 0x0005e2000c101924 */
[----:B------:R-:W-:Y:S05]  /*3700*/  BRA `(.L_x_19350) ;  /* 0x00000008005c7947 */ /* 0x000fea0003800000 */
.L_x_19355:
[----:B------:R-:W0:Y:S02]  /*3710*/  I2F.F64.U32 R4, R4 ;  /* 0x0000000400047312 */ /* 0x000e240000201800 */
[----:B0-----:R4:W-:Y:S01]  /*3720*/  STG.E.64 desc[UR36][R2.64], R4 ;  /* 0x0000000402007986 */ /* 0x0019e2000c101b24 */
[----:B------:R-:W-:Y:S05]  /*3730*/  BRA `(.L_x_19350) ;  /* 0x0000000800507947 */ /* 0x000fea0003800000 */
.L_x_19345:
        /* <DEDUP_REMOVED lines=10> */
.L_x_19359:
[----:B------:R-:W0:Y:S01]  /*37e0*/  I2F.F64.U32 R4, R4 ;  /* 0x0000000400047312 */ /* 0x000e220000201800 */
[----:B------:R-:W-:-:S05]  /*37f0*/  CS2R R6, SRZ ;  /* 0x0000000000067805 */ /* 0x000fca000001ff00 */
[----:B0-----:R0:W-:Y:S01]  /*3800*/  STG.E.128 desc[UR36][R2.64], R4 ;  /* 0x0000000402007986 */ /* 0x0011e2000c101d24 */
[----:B------:R-:W-:Y:S05]  /*3810*/  BRA `(.L_x_19350) ;  /* 0x0000000800187947 */ /* 0x000fea0003800000 */
.L_x_19358:
        /* <DEDUP_REMOVED lines=17> */
.L_x_19363:
[----:B------:R-:W-:Y:S05]  /*3930*/  BSYNC.RECONVERGENT B0 ;  /* 0x0000000000007941 */ /* 0x000fea0003800200 */
.L_x_19362:
[----:B------:R0:W-:Y:S01]  /*3940*/  STG.E.U8 desc[UR36][R2.64], R5 ;  /* 0x0000000502007986 */ /* 0x0001e2000c101124 */
[----:B------:R-:W-:Y:S05]  /*3950*/  BRA `(.L_x_19350) ;  /* 0x0000000400c87947 */ /* 0x000fea0003800000 */
.L_x_19361:
        /* <DEDUP_REMOVED lines=16> */
.L_x_19360:
[----:B------:R-:W-:-:S04]  /*3a60*/  I2FP.F32.U32 R0, R4 ;  /* 0x0000000400007245 */ /* 0x000fc80000201000 */
[----:B------:R-:W-:-:S05]  /*3a70*/  F2FP.BF16.F32.PACK_AB R0, RZ, R0 ;  /* 0x00000000ff00723e */ /* 0x000fca00000010ff */
[----:B------:R0:W-:Y:S01]  /*3a80*/  STG.E.U16 desc[UR36][R2.64], R0 ;  /* 0x0000000002007986 */ /* 0x0001e2000c101524 */
[----:B------:R-:W-:Y:S05]  /*3a90*/  BRA `(.L_x_19350) ;  /* 0x0000000400787947 */ /* 0x000fea0003800000 */
.L_x_19357:
        /* <DEDUP_REMOVED lines=10> */
.L_x_19366:
        /* <DEDUP_REMOVED lines=12> */
.L_x_19369:
[----:B------:R-:W-:-:S04]  /*3c00*/  SHF.R.U32.HI R0, RZ, 0x14, R5 ;  /* 0x00000014ff007819 */ /* 0x000fc80000011605 */
[----:B------:R-:W-:-:S04]  /*3c10*/  LOP3.LUT R0, R0, 0x1, RZ, 0xc0, !PT ;  /* 0x0000000100007812 */ /* 0x000fc800078ec0ff */
[----:B------:R-:W-:-:S04]  /*3c20*/  IADD3 R0, PT, PT, R5, 0x487ffff, R0 ;  /* 0x0487ffff05007810 */ /* 0x000fc80007ffe000 */
[----:B------:R-:W-:-:S04]  /*3c30*/  SHF.R.U32.HI R0, RZ, 0x14, R0 ;  /* 0x00000014ff007819 */ /* 0x000fc80000011600 */
[----:B------:R-:W-:-:S07]  /*3c40*/  LOP3.LUT R4, R0, 0xff, RZ, 0xc0, !PT ;  /* 0x000000ff00047812 */ /* 0x000fce00078ec0ff */
.L_x_19370:
[----:B------:R-:W-:-:S07]  /*3c50*/  PRMT R0, R4, 0x7610, R0 ;  /* 0x0000761004007816 */ /* 0x000fce0000000000 */
.L_x_19368:
[----:B------:R-:W-:Y:S05]  /*3c60*/  BSYNC.RECONVERGENT B0 ;  /* 0x0000000000007941 */ /* 0x000fea0003800200 */
.L_x_19367:
[----:B------:R0:W-:Y:S01]  /*3c70*/  STG.E.U8 desc[UR36][R2.64], R0 ;  /* 0x0000000002007986 */ /* 0x0001e2000c101124 */
[----:B------:R-:W-:Y:S05]  /*3c80*/  BRA `(.L_x_19350) ;  /* 0x0000000000fc7947 */ /* 0x000fea0003800000 */
.L_x_19365:
        /* <DEDUP_REMOVED lines=12> */
.L_x_19373:
[----:B------:R-:W-:-:S04]  /*3d50*/  SHF.R.U32.HI R0, RZ, 0x15, R5 ;  /* 0x00000015ff007819 */ /* 0x000fc80000011605 */
[----:B------:R-:W-:-:S04]  /*3d60*/  LOP3.LUT R0, R0, 0x1, RZ, 0xc0, !PT ;  /* 0x0000000100007812 */ /* 0x000fc800078ec0ff */
[----:B------:R-:W-:-:S04]  /*3d70*/  IADD3 R0, PT, PT, R5, 0x88fffff, R0 ;  /* 0x088fffff05007810 */ /* 0x000fc80007ffe000 */
[----:B------:R-:W-:-:S04]  /*3d80*/  SHF.R.U32.HI R0, RZ, 0x15, R0 ;  /* 0x00000015ff007819 */ /* 0x000fc80000011600 */
[----:B------:R-:W-:-:S07]  /*3d90*/  LOP3.LUT R4, R0, 0xff, RZ, 0xc0, !PT ;  /* 0x000000ff00047812 */ /* 0x000fce00078ec0ff */
.L_x_19374:
[----:B------:R-:W-:-:S07]  /*3da0*/  PRMT R0, R4, 0x7610, R0 ;  /* 0x0000761004007816 */ /* 0x000fce0000000000 */
.L_x_19372:
[----:B------:R-:W-:Y:S05]  /*3db0*/  BSYNC.RECONVERGENT B0 ;  /* 0x0000000000007941 */ /* 0x000fea0003800200 */
.L_x_19371:
[----:B------:R0:W-:Y:S01]  /*3dc0*/  STG.E.U8 desc[UR36][R2.64], R0 ;  /* 0x0000000002007986 */ /* 0x0001e2000c101124 */
[----:B------:R-:W-:Y:S05]  /*3dd0*/  BRA `(.L_x_19350) ;  /* 0x0000000000a87947 */ /* 0x000fea0003800000 */
.L_x_19364:
[----:B------:R-:W-:-:S09]  /*3de0*/  UISETP.NE.AND UP0, UPT, UR4, 0x1c, UPT ;  /* 0x0000001c0400788c */ /* 0x000fd2000bf05270 */
[----:B------:R-:W-:Y:S05]  /*3df0*/  BRA.U !UP0, `(.L_x_19375) ;  /* 0x00000001089c7547 */ /* 0x000fea000b800000 */
[----:B------:R-:W-:-:S09]  /*3e00*/  UISETP.NE.AND UP0, UPT, UR4, 0x1d, UPT ;  /* 0x0000001d0400788c */ /* 0x000fd2000bf05270 */
[----:B------:R-:W-:Y:S05]  /*3e10*/  BRA.U !UP0, `(.L_x_19376) ;  /* 0x0000000108887547 */ /* 0x000fea000b800000 */
[----:B------:R-:W-:-:S09]  /*3e20*/  UISETP.NE.AND UP0, UPT, UR4, 0x2c, UPT ;  /* 0x0000002c0400788c */ /* 0x000fd2000bf05270 */
[----:B------:R-:W-:Y:S05]  /*3e30*/  BRA.U !UP0, `(.L_x_19377) ;  /* 0x0000000108447547 */ /* 0x000fea000b800000 */
.L_x_19349:
        /* <DEDUP_REMOVED lines=16> */
.L_x_19378:
[----:B------:R-:W-:Y:S05]  /*3f40*/  BRA `(.L_x_19350) ;  /* 0x00000000004c7947 */ /* 0x000fea0003800000 */
.L_x_19377:
        /* <DEDUP_REMOVED lines=15> */
.L_x_19376:
[----:B------:R-:W-:-:S05]  /*4040*/  IMAD.MOV.U32 R5, RZ, RZ, RZ ;  /* 0x000000ffff057224 */ /* 0x000fca00078e00ff */
[----:B------:R0:W-:Y:S01]  /*4050*/  STG.E.64 desc[UR36][R2.64], R4 ;  /* 0x0000000402007986 */ /* 0x0001e2000c101b24 */
[----:B------:R-:W-:Y:S05]  /*4060*/  BRA `(.L_x_19350) ;  /* 0x0000000000047947 */ /* 0x000fea0003800000 */
.L_x_19375:
[----:B------:R0:W-:Y:S02]  /*4070*/  STG.E desc[UR36][R2.64], R4 ;  /* 0x0000000402007986 */ /* 0x0001e4000c101924 */
.L_x_19350:
[----:B------:R-:W-:Y:S05]  /*4080*/  BSYNC.RECONVERGENT B6 ;  /* 0x0000000000067941 */ /* 0x000fea0003800200 */
.L_x_19344:
[----:B------:R-:W-:-:S07]  /*4090*/  VIADD R17, R17, 0x80 ;  /* 0x0000008011117836 */ /* 0x000fce0000000000 */
.L_x_19284:
[----:B------:R-:W-:Y:S05]  /*40a0*/  BSYNC.RECONVERGENT B7 ;  /* 0x0000000000077941 */ /* 0x000fea0003800200 */
.L_x_19283:
        /* <DEDUP_REMOVED lines=358> */
.L_x_19381:
        /* <DEDUP_REMOVED lines=18> */
.L_x_19386:
[----:B------:R-:W2:Y:S02]  /*5830*/  LDG.E.U8 R2, desc[UR36][R2.64] ;  /* 0x0000002402027981 */ /* 0x000ea4000c1e1100 */
[----:B--2---:R-:W-:Y:S01]  /*5840*/  I2FP.F32.U32 R19, R2 ;  /* 0x0000000200137245 */ /* 0x004fe20000201000 */
[----:B------:R-:W-:Y:S06]  /*5850*/  BRA `(.L_x_19388) ;  /* 0x0000000c00247947 */ /* 0x000fec0003800000 */
.L_x_19385:
        /* <DEDUP_REMOVED lines=9> */
.L_x_19390:
[----:B------:R-:W2:Y:S02]  /*58f0*/  LDG.E R2, desc[UR36][R2.64] ;  /* 0x0000002402027981 */ /* 0x000ea4000c1e1900 */
[----:B--2---:R-:W-:Y:S01]  /*5900*/  I2FP.F32.S32 R19, R2 ;  /* 0x0000000200137245 */ /* 0x004fe20000201400 */
[----:B------:R-:W-:Y:S06]  /*5910*/  BRA `(.L_x_19388) ;  /* 0x0000000800f47947 */ /* 0x000fec0003800000 */
.L_x_19389:
[----:B------:R-:W2:Y:S02]  /*5920*/  LDG.E.U16 R2, desc[UR36][R2.64] ;  /* 0x0000002402027981 */ /* 0x000ea4000c1e1500 */
[----:B--2---:R4:W0:Y:S01]  /*5930*/  I2F.S16 R19, R2 ;  /* 0x0000000200137306 */ /* 0x0048220000101400 */
[----:B------:R-:W-:Y:S05]  /*5940*/  BRA `(.L_x_19388) ;  /* 0x0000000800e87947 */ /* 0x000fea0003800000 */
.L_x_19384:
        /* <DEDUP_REMOVED lines=8> */
.L_x_19392:
[----:B------:R-:W2:Y:S02]  /*59d0*/  LDG.E.U16 R2, desc[UR36][R2.64] ;  /* 0x0000002402027981 */ /* 0x000ea4000c1e1500 */
[----:B--2---:R-:W-:Y:S01]  /*59e0*/  HADD2.F32 R19, -RZ, R2.H0_H0 ;  /* 0x20000002ff137230 */ /* 0x004fe20000004100 */
[----:B------:R-:W-:Y:S06]  /*59f0*/  BRA `(.L_x_19388) ;  /* 0x0000000800bc7947 */ /* 0x000fec0003800000 */
.L_x_19391:
        /* <DEDUP_REMOVED lines=8> */
.L_x_19394:
[----:B------:R-:W2:Y:S02]  /*5a80*/  LDG.E.U16 R2, desc[UR36][R2.64] ;  /* 0x0000002402027981 */ /* 0x000ea4000c1e1500 */
[----:B--2---:R-:W-:Y:S01]  /*5a90*/  HADD2.F32 R19, -RZ, R2.H0_H0 ;  /* 0x20000002ff137230 */ /* 0x004fe20000004100 */
[----:B------:R-:W-:Y:S06]  /*5aa0*/  BRA `(.L_x_19388) ;  /* 0x0000000800907947 */ /* 0x000fec0003800000 */
.L_x_19393:
[----:B------:R-:W2:Y:S01]  /*5ab0*/  LDG.E.64 R2, desc[UR36][R2.64] ;  /* 0x0000002402027981 */ /* 0x000ea2000c1e1b00 */
[----:B------:R-:W-:Y:S01]  /*5ac0*/  UMOV UR4, 0xf0000000 ;  /* 0xf000000000047882 */ /* 0x000fe20000000000 */
[----:B------:R-:W-:Y:S01]  /*5ad0*/  UMOV UR5, 0x380fffff ;  /* 0x380fffff00057882 */ /* 0x000fe20000000000 */
[----:B--2---:R-:W0:Y:S01]  /*5ae0*/  F2F.F32.F64 R19, R2 ;  /* 0x0000000200137310 */ /* 0x004e220000301000 */
[----:B------:R-:W-:-:S14]  /*5af0*/  DSETP.GEU.AND P0, PT, |R2|, UR4, PT ;  /* 0x0000000402007e2a */ /* 0x000fdc000bf0e200 */
[----:B0-----:R-:W-:Y:S01]  /*5b00*/  @!P0 FMUL R19, R19, 1.175494350822287508e-38 ;  /* 0x0080000013138820 */ /* 0x001fe20000400000 */
[----:B------:R-:W-:Y:S06]  /*5b10*/  BRA `(.L_x_19388) ;  /* 0x0000000800747947 */ /* 0x000fec0003800000 */
.L_x_19383:
        /* <DEDUP_REMOVED lines=12> */
.L_x_19397:
[----:B------:R-:W2:Y:S01]  /*5be0*/  LDG.E.64 R2, desc[UR36][R2.64] ;  /* 0x0000002402027981 */ /* 0x000ea2000c1e1b00 */
[----:B------:R-:W-:Y:S01]  /*5bf0*/  UMOV UR4, 0xf0000000 ;  /* 0xf000000000047882 */ /* 0x000fe20000000000 */
[----:B------:R-:W-:Y:S01]  /*5c00*/  UMOV UR5, 0x380fffff ;  /* 0x380fffff00057882 */ /* 0x000fe20000000000 */
[----:B--2---:R-:W0:Y:S01]  /*5c10*/  F2F.F32.F64 R19, R2 ;  /* 0x0000000200137310 */ /* 0x004e220000301000 */
[----:B------:R-:W-:-:S14]  /*5c20*/  DSETP.GEU.AND P0, PT, |R2|, UR4, PT ;  /* 0x0000000402007e2a */ /* 0x000fdc000bf0e200 */
[----:B0-----:R-:W-:Y:S01]  /*5c30*/  @!P0 FMUL R19, R19, 1.175494350822287508e-38 ;  /* 0x0080000013138820 */ /* 0x001fe20000400000 */
[----:B------:R-:W-:Y:S06]  /*5c40*/  BRA `(.L_x_19388) ;  /* 0x0000000800287947 */ /* 0x000fec0003800000 */
.L_x_19396:
        /* <DEDUP_REMOVED lines=25> */
.L_x_19399:
        /* <DEDUP_REMOVED lines=12> */
.L_x_19398:
[----:B------:R-:W2:Y:S02]  /*5ea0*/  LDG.E.U16 R2, desc[UR36][R2.64] ;  /* 0x0000002402027981 */ /* 0x000ea4000c1e1500 */
[----:B--2---:R-:W-:Y:S01]  /*5eb0*/  SHF.L.U32 R19, R2, 0x10, RZ ;  /* 0x0000001002137819 */ /* 0x004fe200000006ff */
[----:B------:R-:W-:Y:S06]  /*5ec0*/  BRA `(.L_x_19388) ;  /* 0x0000000400887947 */ /* 0x000fec0003800000 */
.L_x_19395:
        /* <DEDUP_REMOVED lines=11> */
.L_x_19402:
        /* <DEDUP_REMOVED lines=20> */
.L_x_19404:
[----:B------:R-:W-:Y:S05]  /*60c0*/  BSYNC.RECONVERGENT B0 ;  /* 0x0000000000007941 */ /* 0x000fea0003800200 */
.L_x_19403:
[----:B------:R-:W-:Y:S01]  /*60d0*/  IMAD.SHL.U32 R0, R0, 0x100000, RZ ;  /* 0x0010000000007824 */ /* 0x000fe200078e00ff */
[----:B------:R-:W-:-:S04]  /*60e0*/  LEA R2, R2, 0x3b800000, 0x17 ;  /* 0x3b80000002027811 */ /* 0x000fc800078eb8ff */
[----:B------:R-:W-:Y:S01]  /*60f0*/  LOP3.LUT R19, R2, R0, R19, 0xfe, !PT ;  /* 0x0000000002137212 */ /* 0x000fe200078efe13 */
[----:B------:R-:W-:Y:S06]  /*6100*/  BRA `(.L_x_19388) ;  /* 0x0000000000f87947 */ /* 0x000fec0003800000 */
.L_x_19401:
        /* <DEDUP_REMOVED lines=20> */
.L_x_19406:
[----:B------:R-:W-:Y:S05]  /*6250*/  BSYNC.RECONVERGENT B0 ;  /* 0x0000000000007941 */ /* 0x000fea0003800200 */
.L_x_19405:
[----:B------:R-:W-:Y:S01]  /*6260*/  IMAD.SHL.U32 R0, R0, 0x200000, RZ ;  /* 0x0020000000007824 */ /* 0x000fe200078e00ff */
[----:B------:R-:W-:-:S04]  /*6270*/  LEA R2, R2, 0x37800000, 0x17 ;  /* 0x3780000002027811 */ /* 0x000fc800078eb8ff */
[----:B------:R-:W-:Y:S01]  /*6280*/  LOP3.LUT R19, R2, R0, R19, 0xfe, !PT ;  /* 0x0000000002137212 */ /* 0x000fe200078efe13 */
[----:B------:R-:W-:Y:S06]  /*6290*/  BRA `(.L_x_19388) ;  /* 0x0000000000947947 */ /* 0x000fec0003800000 */
.L_x_19400:
        /* <DEDUP_REMOVED lines=14> */
.L_x_19387:
        /* <DEDUP_REMOVED lines=16> */
.L_x_19409:
[----:B------:R-:W-:Y:S01]  /*6480*/  IMAD.MOV.U32 R19, RZ, RZ, RZ ;  /* 0x000000ffff137224 */ /* 0x000fe200078e00ff */
[----:B------:R-:W-:Y:S06]  /*6490*/  BRA `(.L_x_19388) ;  /* 0x0000000000147947 */ /* 0x000fec0003800000 */
.L_x_19408:
[----:B------:R-:W2:Y:S02]  /*64a0*/  LDG.E.64 R2, desc[UR36][R2.64] ;  /* 0x0000002402027981 */ /* 0x000ea4000c1e1b00 */
[----:B--2---:R0:W1:Y:S01]  /*64b0*/  I2F.U64 R19, R2 ;  /* 0x0000000200137312 */ /* 0x0040620000301000 */
[----:B------:R-:W-:Y:S05]  /*64c0*/  BRA `(.L_x_19388) ;  /* 0x0000000000087947 */ /* 0x000fea0003800000 */
.L_x_19407:
[----:B------:R-:W2:Y:S02]  /*64d0*/  LDG.E R2, desc[UR36][R2.64] ;  /* 0x0000002402027981 */ /* 0x000ea4000c1e1900 */
[----:B--2---:R-:W-:-:S07]  /*64e0*/  I2FP.F32.U32 R19, R2 ;  /* 0x0000000200137245 */ /* 0x004fce0000201000 */
.L_x_19388:
[----:B------:R-:W-:Y:S05]  /*64f0*/  BSYNC.RECONVERGENT B6 ;  /* 0x0000000000067941 */ /* 0x000fea0003800200 */
.L_x_19382:
        /* <DEDUP_REMOVED lines=18> */
.L_x_19414:
[----:B------:R-:W2:Y:S02]  /*6620*/  LDG.E.U8 R0, desc[UR36][R2.64] ;  /* 0x0000002402007981 */ /* 0x000ea4000c1e1100 */
[----:B--2---:R-:W-:Y:S01]  /*6630*/  I2FP.F32.U32 R0, R0 ;  /* 0x0000000000007245 */ /* 0x004fe20000201000 */
[----:B------:R-:W-:Y:S06]  /*6640*/  BRA `(.L_x_19416) ;  /* 0x0000000c00247947 */ /* 0x000fec0003800000 */
.L_x_19413:
        /* <DEDUP_REMOVED lines=9> */
.L_x_19418:
[----:B------:R-:W2:Y:S02]  /*66e0*/  LDG.E R0, desc[UR36][R2.64] ;  /* 0x0000002402007981 */ /* 0x000ea4000c1e1900 */
[----:B--2---:R-:W-:Y:S01]  /*66f0*/  I2FP.F32.S32 R0, R0 ;  /* 0x0000000000007245 */ /* 0x004fe20000201400 */
[----:B------:R-:W-:Y:S06]  /*6700*/  BRA `(.L_x_19416) ;  /* 0x0000000800f47947 */ /* 0x000fec0003800000 */
.L_x_19417:
[----:B------:R-:W2:Y:S02]  /*6710*/  LDG.E.U16 R0, desc[UR36][R2.64] ;  /* 0x0000002402007981 */ /* 0x000ea4000c1e1500 */
[----:B--2---:R-:W0:Y:S01]  /*6720*/  I2F.S16 R0, R0 ;  /* 0x0000000000007306 */ /* 0x004e220000101400 */
[----:B------:R-:W-:Y:S05]  /*6730*/  BRA `(.L_x_19416) ;  /* 0x0000000800e87947 */ /* 0x000fea0003800000 */
.L_x_19412:
        /* <DEDUP_REMOVED lines=8> */
.L_x_19420:
[----:B------:R-:W2:Y:S02]  /*67c0*/  LDG.E.U16 R0, desc[UR36][R2.64] ;  /* 0x0000002402007981 */ /* 0x000ea4000c1e1500 */
[----:B--2---:R-:W-:Y:S01]  /*67d0*/  HADD2.F32 R0, -RZ, R0.H0_H0 ;  /* 0x20000000ff007230 */ /* 0x004fe20000004100 */
[----:B------:R-:W-:Y:S06]  /*67e0*/  BRA `(.L_x_19416) ;  /* 0x0000000800bc7947 */ /* 0x000fec0003800000 */
.L_x_19419:
        /* <DEDUP_REMOVED lines=8> */
.L_x_19422:
[----:B------:R-:W2:Y:S02]  /*6870*/  LDG.E.U16 R0, desc[UR36][R2.64] ;  /* 0x0000002402007981 */ /* 0x000ea4000c1e1500 */
[----:B--2---:R-:W-:Y:S01]  /*6880*/  HADD2.F32 R0, -RZ, R0.H0_H0 ;  /* 0x20000000ff007230 */ /* 0x004fe20000004100 */
[----:B------:R-:W-:Y:S06]  /*6890*/  BRA `(.L_x_19416) ;  /* 0x0000000800907947 */ /* 0x000fec0003800000 */
.L_x_19421:
[----:B------:R-:W2:Y:S01]  /*68a0*/  LDG.E.64 R2, desc[UR36][R2.64] ;  /* 0x0000002402027981 */ /* 0x000ea2000c1e1b00 */
[----:B------:R-:W-:Y:S01]  /*68b0*/  UMOV UR4, 0xf0000000 ;  /* 0xf000000000047882 */ /* 0x000fe20000000000 */
[----:B------:R-:W-:Y:S01]  /*68c0*/  UMOV UR5, 0x380fffff ;  /* 0x380fffff00057882 */ /* 0x000fe20000000000 */
[----:B--2---:R-:W0:Y:S01]  /*68d0*/  F2F.F32.F64 R0, R2 ;  /* 0x0000000200007310 */ /* 0x004e220000301000 */
[----:B------:R-:W-:-:S14]  /*68e0*/  DSETP.GEU.AND P0, PT, |R2|, UR4, PT ;  /* 0x0000000402007e2a */ /* 0x000fdc000bf0e200 */
[----:B0-----:R-:W-:Y:S01]  /*68f0*/  @!P0 FMUL R0, R0, 1.175494350822287508e-38 ;  /* 0x0080000000008820 */ /* 0x001fe20000400000 */
[----:B------:R-:W-:Y:S06]  /*6900*/  BRA `(.L_x_19416) ;  /* 0x0000000800747947 */ /* 0x000fec0003800000 */
.L_x_19411:
        /* <DEDUP_REMOVED lines=12> */
.L_x_19425:
[----:B------:R-:W2:Y:S01]  /*69d0*/  LDG.E.64 R2, desc[UR36][R2.64] ;  /* 0x0000002402027981 */ /* 0x000ea2000c1e1b00 */
[----:B------:R-:W-:Y:S01]  /*69e0*/  UMOV UR4, 0xf0000000 ;  /* 0xf000000000047882 */ /* 0x000fe20000000000 */
[----:B------:R-:W-:Y:S01]  /*69f0*/  UMOV UR5, 0x380fffff ;  /* 0x380fffff00057882 */ /* 0x000fe20000000000 */
[----:B--2---:R-:W0:Y:S01]  /*6a00*/  F2F.F32.F64 R0, R2 ;  /* 0x0000000200007310 */ /* 0x004e220000301000 */
[----:B------:R-:W-:-:S14]  /*6a10*/  DSETP.GEU.AND P0, PT, |R2|, UR4, PT ;  /* 0x0000000402007e2a */ /* 0x000fdc000bf0e200 */
[----:B0-----:R-:W-:Y:S01]  /*6a20*/  @!P0 FMUL R0, R0, 1.175494350822287508e-38 ;  /* 0x0080000000008820 */ /* 0x001fe20000400000 */
[----:B------:R-:W-:Y:S06]  /*6a30*/  BRA `(.L_x_19416) ;  /* 0x0000000800287947 */ /* 0x000fec0003800000 */
.L_x_19424:
        /* <DEDUP_REMOVED lines=25> */
.L_x_19427:
        /* <DEDUP_REMOVED lines=12> */
.L_x_19426:
[----:B------:R-:W2:Y:S02]  /*6c90*/  LDG.E.U16 R0, desc[UR36][R2.64] ;  /* 0x0000002402007981 */ /* 0x000ea4000c1e1500 */
[----:B--2---:R-:W-:Y:S01]  /*6ca0*/  IMAD.U32 R0, R0, 0x10000, RZ ;  /* 0x0001000000007824 */ /* 0x004fe200078e00ff */
[----:B------:R-:W-:Y:S06]  /*6cb0*/  BRA `(.L_x_19416) ;  /* 0x0000000400887947 */ /* 0x000fec0003800000 */
.L_x_19423:
        /* <DEDUP_REMOVED lines=11> */
.L_x_19430:
        /* <DEDUP_REMOVED lines=20> */
.L_x_19432:
[----:B------:R-:W-:Y:S05]  /*6eb0*/  BSYNC.RECONVERGENT B0 ;  /* 0x0000000000007941 */ /* 0x000fea0003800200 */
.L_x_19431:
[----:B------:R-:W-:Y:S02]  /*6ec0*/  SHF.L.U32 R0, R0, 0x14, RZ ;  /* 0x0000001400007819 */ /* 0x000fe400000006ff */
[----:B------:R-:W-:-:S04]  /*6ed0*/  LEA R2, R2, 0x3b800000, 0x17 ;  /* 0x3b80000002027811 */ /* 0x000fc800078eb8ff */
[----:B------:R-:W-:Y:S01]  /*6ee0*/  LOP3.LUT R0, R2, R0, R7, 0xfe, !PT ;  /* 0x0000000002007212 */ /* 0x000fe200078efe07 */
[----:B------:R-:W-:Y:S06]  /*6ef0*/  BRA `(.L_x_19416) ;  /* 0x0000000000f87947 */ /* 0x000fec0003800000 */
.L_x_19429:
        /* <DEDUP_REMOVED lines=20> */
.L_x_19434:
[----:B------:R-:W-:Y:S05]  /*7040*/  BSYNC.RECONVERGENT B0 ;  /* 0x0000000000007941 */ /* 0x000fea0003800200 */
.L_x_19433:
[----:B------:R-:W-:Y:S01]  /*7050*/  IMAD.SHL.U32 R0, R0, 0x200000, RZ ;  /* 0x0020000000007824 */ /* 0x000fe200078e00ff */
[----:B------:R-:W-:-:S04]  /*7060*/  LEA R2, R2, 0x37800000, 0x17 ;  /* 0x3780000002027811 */ /* 0x000fc800078eb8ff */
[----:B------:R-:W-:Y:S01]  /*7070*/  LOP3.LUT R0, R2, R0, R7, 0xfe, !PT ;  /* 0x0000000002007212 */ /* 0x000fe200078efe07 */
[----:B------:R-:W-:Y:S06]  /*7080*/  BRA `(.L_x_19416) ;  /* 0x0000000000947947 */ /* 0x000fec0003800000 */
.L_x_19428:
        /* <DEDUP_REMOVED lines=14> */
.L_x_19415:
        /* <DEDUP_REMOVED lines=16> */
.L_x_19437:
[----:B------:R-:W-:Y:S01]  /*7270*/  MOV R0, RZ ;  /* 0x000000ff00007202 */ /* 0x000fe20000000f00 */
[----:B------:R-:W-:Y:S06]  /*7280*/  BRA `(.L_x_19416) ;  /* 0x0000000000147947 */ /* 0x000fec0003800000 */
.L_x_19436:
[----:B------:R-:W2:Y:S02]  /*7290*/  LDG.E.64 R2, desc[UR36][R2.64] ;  /* 0x0000002402027981 */ /* 0x000ea4000c1e1b00 */
[----:B--2---:R0:W2:Y:S01]  /*72a0*/  I2F.U64 R0, R2 ;  /* 0x0000000200007312 */ /* 0x0040a20000301000 */
[----:B------:R-:W-:Y:S05]  /*72b0*/  BRA `(.L_x_19416) ;  /* 0x0000000000087947 */ /* 0x000fea0003800000 */
.L_x_19435:
[----:B------:R-:W2:Y:S02]  /*72c0*/  LDG.E R0, desc[UR36][R2.64] ;  /* 0x0000002402007981 */ /* 0x000ea4000c1e1900 */
[----:B--2---:R-:W-:-:S07]  /*72d0*/  I2FP.F32.U32 R0, R0 ;  /* 0x0000000000007245 */ /* 0x004fce0000201000 */
.L_x_19416:
[----:B------:R-:W-:Y:S05]  /*72e0*/  BSYNC.RECONVERGENT B6 ;  /* 0x0000000000067941 */ /* 0x000fea0003800200 */
.L_x_19410:
        /* <DEDUP_REMOVED lines=21> */
.L_x_19442:
[----:B------:R0:W-:Y:S01]  /*7440*/  STG.E.U8 desc[UR36][R2.64], R4 ;  /* 0x0000000402007986 */ /* 0x0001e2000c101124 */
[----:B------:R-:W-:Y:S05]  /*7450*/  BRA `(.L_x_19444) ;  /* 0x0000000800fc7947 */ /* 0x000fea0003800000 */
.L_x_19441:
        /* <DEDUP_REMOVED lines=9> */
.L_x_19446:
[----:B------:R0:W-:Y:S01]  /*74f0*/  STG.E desc[UR36][R2.64], R4 ;  /* 0x0000000402007986 */ /* 0x0001e2000c101924 */
[----:B------:R-:W-:Y:S05]  /*7500*/  BRA `(.L_x_19444) ;  /* 0x0000000800d07947 */ /* 0x000fea0003800000 */
.L_x_19445:
[----:B------:R0:W-:Y:S01]  /*7510*/  STG.E.U16 desc[UR36][R2.64], R4 ;  /* 0x0000000402007986 */ /* 0x0001e2000c101524 */
[----:B------:R-:W-:Y:S05]  /*7520*/  BRA `(.L_x_19444) ;  /* 0x0000000800c87947 */ /* 0x000fea0003800000 */
.L_x_19440:
        /* <DEDUP_REMOVED lines=9> */
.L_x_19448:
[----:B------:R-:W-:-:S04]  /*75c0*/  I2FP.F32.U32 R0, R4 ;  /* 0x0000000400007245 */ /* 0x000fc80000201000 */
[----:B------:R-:W-:-:S05]  /*75d0*/  F2FP.F16.F32.PACK_AB R0, RZ, R0 ;  /* 0x00000000ff00723e */ /* 0x000fca00000000ff */
[----:B------:R0:W-:Y:S01]  /*75e0*/  STG.E.U16 desc[UR36][R2.64], R0 ;  /* 0x0000000002007986 */ /* 0x0001e2000c101524 */
[----:B------:R-:W-:Y:S05]  /*75f0*/  BRA `(.L_x_19444) ;  /* 0x0000000800947947 */ /* 0x000fea0003800000 */
.L_x_19447:
        /* <DEDUP_REMOVED lines=10> */
.L_x_19450:
[----:B------:R-:W-:-:S04]  /*76a0*/  I2FP.F32.U32 R4, R4 ;  /* 0x0000000400047245 */ /* 0x000fc80000201000 */
[----:B------:R-:W-:-:S04]  /*76b0*/  F2FP.F16.F32.PACK_AB R5, RZ, R4 ;  /* 0x00000004ff05723e */ /* 0x000fc800000000ff */
[----:B------:R-:W-:-:S05]  /*76c0*/  PRMT R5, R5, 0x5410, RZ ;  /* 0x0000541005057816 */ /* 0x000fca00000000ff */
[----:B------:R0:W-:Y:S01]  /*76d0*/  STG.E desc[UR36][R2.64], R5 ;  /* 0x0000000502007986 */ /* 0x0001e2000c101924 */
[----:B------:R-:W-:Y:S05]  /*76e0*/  BRA `(.L_x_19444) ;  /* 0x0000000800587947 */ /* 0x000fea0003800000 */
.L_x_19449:
[----:B------:R-:W0:Y:S02]  /*76f0*/  I2F.F64.U32 R4, R4 ;  /* 0x0000000400047312 */ /* 0x000e240000201800 */
[----:B0-----:R0:W-:Y:S01]  /*7700*/  STG.E.64 desc[UR36][R2.64], R4 ;  /* 0x0000000402007986 */ /* 0x0011e2000c101b24 */
[----:B------:R-:W-:Y:S05]  /*7710*/  BRA `(.L_x_19444) ;  /* 0x00000008004c7947 */ /* 0x000fea0003800000 */
.L_x_19439:
        /* <DEDUP_REMOVED lines=12> */
.L_x_19454:
        /* <DEDUP_REMOVED lines=17> */
.L_x_19456:
[----:B------:R-:W-:Y:S05]  /*78f0*/  BSYNC.RECONVERGENT B0 ;  /* 0x0000000000007941 */ /* 0x000fea0003800200 */
.L_x_19455:
[----:B------:R0:W-:Y:S01]  /*7900*/  STG.E.U8 desc[UR36][R2.64], R0 ;  /* 0x0000000002007986 */ /* 0x0001e2000c101124 */
[----:B------:R-:W-:Y:S05]  /*7910*/  BRA `(.L_x_19444) ;  /* 0x0000000400cc7947 */ /* 0x000fea0003800000 */
.L_x_19453:
        /* <DEDUP_REMOVED lines=17> */
.L_x_19458:
[----:B------:R-:W-:Y:S05]  /*7a30*/  BSYNC.RECONVERGENT B0 ;  /* 0x0000000000007941 */ /* 0x000fea0003800200 */
.L_x_19457:
[----:B------:R0:W-:Y:S01]  /*7a40*/  STG.E.U8 desc[UR36][R2.64], R0 ;  /* 0x0000000002007986 */ /* 0x0001e2000c101124 */
[----:B------:R-:W-:Y:S05]  /*7a50*/  BRA `(.L_x_19444) ;  /* 0x00000004007c7947 */ /* 0x000fea0003800000 */
.L_x_19452:
        /* <DEDUP_REMOVED lines=21> */
.L_x_19460:
[----:B------:R-:W-:-:S05]  /*7bb0*/  HFMA2 R5, -RZ, RZ, 0, 0 ;  /* 0x00000000ff057431 */ /* 0x000fca00000001ff */
[----:B------:R0:W-:Y:S01]  /*7bc0*/  STG.E.64 desc[UR36][R2.64], R4 ;  /* 0x0000000402007986 */ /* 0x0001e2000c101b24 */
[----:B------:R-:W-:Y:S05]  /*7bd0*/  BRA `(.L_x_19444) ;  /* 0x00000004001c7947 */ /* 0x000fea0003800000 */
.L_x_19459:
[----:B------:R0:W-:Y:S01]  /*7be0*/  STG.E desc[UR36][R2.64], R4 ;  /* 0x0000000402007986 */ /* 0x0001e2000c101924 */
[----:B------:R-:W-:Y:S05]  /*7bf0*/  BRA `(.L_x_19444) ;  /* 0x0000000400147947 */ /* 0x000fea0003800000 */
.L_x_19451:
        /* <DEDUP_REMOVED lines=8> */
.L_x_19462:
[----:B------:R-:W0:Y:S01]  /*7c80*/  I2F.F64.U32 R4, R4 ;  /* 0x0000000400047312 */ /* 0x000e220000201800 */
[----:B------:R-:W-:-:S05]  /*7c90*/  CS2R R6, SRZ ;  /* 0x0000000000067805 */ /* 0x000fca000001ff00 */
[----:B0-----:R4:W-:Y:S01]  /*7ca0*/  STG.E.128 desc[UR36][R2.64], R4 ;  /* 0x0000000402007986 */ /* 0x0019e2000c101d24 */
[----:B------:R-:W-:Y:S05]  /*7cb0*/  BRA `(.L_x_19444) ;  /* 0x0000000000e47947 */ /* 0x000fea0003800000 */
.L_x_19461:
[----:B------:R-:W-:-:S09]  /*7cc0*/  UISETP.NE.AND UP0, UPT, UR4, 0xf, UPT ;  /* 0x0000000f0400788c */ /* 0x000fd2000bf05270 */
[----:B------:R-:W-:Y:S05]  /*7cd0*/  BRA.U !UP0, `(.L_x_19463) ;  /* 0x0000000108d07547 */ /* 0x000fea000b800000 */
[----:B------:R-:W-:-:S09]  /*7ce0*/  UISETP.NE.AND UP0, UPT, UR4, 0x17, UPT ;  /* 0x000000170400788c */ /* 0x000fd2000bf05270 */
[----:B------:R-:W-:Y:S05]  /*7cf0*/  BRA.U !UP0, `(.L_x_19464) ;  /* 0x0000000108847547 */ /* 0x000fea000b800000 */
[----:B------:R-:W-:-:S09]  /*7d00*/  UISETP.NE.AND UP0, UPT, UR4, 0x18, UPT ;  /* 0x000000180400788c */ /* 0x000fd2000bf05270 */
[----:B------:R-:W-:Y:S05]  /*7d10*/  BRA.U !UP0, `(.L_x_19465) ;  /* 0x0000000108447547 */ /* 0x000fea000b800000 */
.L_x_19443:
        /* <DEDUP_REMOVED lines=16> */
.L_x_19466:
[----:B------:R-:W-:Y:S05]  /*7e20*/  BRA `(.L_x_19444) ;  /* 0x0000000000887947 */ /* 0x000fea0003800000 */
.L_x_19465:
        /* <DEDUP_REMOVED lines=11> */
.L_x_19468:
[----:B------:R-:W-:Y:S05]  /*7ee0*/  BSYNC.RECONVERGENT B0 ;  /* 0x0000000000007941 */ /* 0x000fea0003800200 */
.L_x_19467:
[----:B------:R3:W-:Y:S01]  /*7ef0*/  STG.E.U8 desc[UR36][R2.64], R5 ;  /* 0x0000000502007986 */ /* 0x0007e2000c101124 */
[----:B------:R-:W-:Y:S05]  /*7f00*/  BRA `(.L_x_19444) ;  /* 0x0000000000507947 */ /* 0x000fea0003800000 */
.L_x_19464:
        /* <DEDUP_REMOVED lines=12> */
.L_x_19469:
[----:B------:R-:W-:Y:S01]  /*7fd0*/  IMAD.MOV.U32 R5, RZ, RZ, 0x7f ;  /* 0x0000007fff057424 */ /* 0x000fe200078e00ff */
[----:B------:R-:W-:-:S04]  /*7fe0*/  ISETP.GT.U32.AND P0, PT, R7, 0x7f800000, PT ;  /* 0x7f8000000700780c */ /* 0x000fc80003f04070 */
[----:B------:R-:W-:-:S05]  /*7ff0*/  SEL R5, R5, 0x7c, P0 ;  /* 0x0000007c05057807 */ /* 0x000fca0000000000 */
[----:B------:R2:W-:Y:S01]  /*8000*/  STG.E.U8 desc[UR36][R2.64], R5 ;  /* 0x0000000502007986 */ /* 0x0005e2000c101124 */
[----:B------:R-:W-:Y:S05]  /*8010*/  BRA `(.L_x_19444) ;  /* 0x00000000000c7947 */ /* 0x000fea0003800000 */
.L_x_19463:
[----:B------:R-:W-:-:S04]  /*8020*/  I2FP.F32.U32 R0, R4 ;  /* 0x0000000400007245 */ /* 0x000fc80000201000 */
[----:B------:R-:W-:-:S05]  /*8030*/  F2FP.BF16.F32.PACK_AB R0, RZ, R0 ;  /* 0x00000000ff00723e */ /* 0x000fca00000010ff */
[----:B------:R0:W-:Y:S02]  /*8040*/  STG.E.U16 desc[UR36][R2.64], R0 ;  /* 0x0000000002007986 */ /* 0x0001e4000c101524 */
.L_x_19444:
[----:B------:R-:W-:Y:S05]  /*8050*/  BSYNC.RECONVERGENT B6 ;  /* 0x0000000000067941 */ /* 0x000fea0003800200 */
.L_x_19438:
[----:B------:R-:W-:-:S07]  /*8060*/  IADD3 R17, PT, PT, R17, 0x80, RZ ;  /* 0x0000008011117810 */ /* 0x000fce0007ffe0ff */
.L_x_19380:
[----:B------:R-:W-:Y:S05]  /*8070*/  BSYNC.RECONVERGENT B7 ;  /* 0x0000000000077941 */ /* 0x000fea0003800200 */
.L_x_19379:
        /* <DEDUP_REMOVED lines=358> */
.L_x_19472:
        /* <DEDUP_REMOVED lines=18> */
.L_x_19477:
[----:B------:R-:W2:Y:S02]  /*9800*/  LDG.E.U8 R2, desc[UR36][R2.64] ;  /* 0x0000002402027981 */ /* 0x000ea4000c1e1100 */
[----:B--2---:R-:W-:Y:S01]  /*9810*/  I2FP.F32.U32 R19, R2 ;  /* 0x0000000200137245 */ /* 0x004fe20000201000 */
[----:B------:R-:W-:Y:S06]  /*9820*/  BRA `(.L_x_19479) ;  /* 0x0000000c00247947 */ /* 0x000fec0003800000 */
.L_x_19476:
        /* <DEDUP_REMOVED lines=9> */
.L_x_19481:
[----:B------:R-:W2:Y:S02]  /*98c0*/  LDG.E R2, desc[UR36][R2.64] ;  /* 0x0000002402027981 */ /* 0x000ea4000c1e1900 */
[----:B--2---:R-:W-:Y:S01]  /*98d0*/  I2FP.F32.S32 R19, R2 ;  /* 0x0000000200137245 */ /* 0x004fe20000201400 */
[----:B------:R-:W-:Y:S06]  /*98e0*/  BRA `(.L_x_19479) ;  /* 0x0000000800f47947 */ /* 0x000fec0003800000 */
.L_x_19480:
[----:B------:R-:W2:Y:S02]  /*98f0*/  LDG.E.U16 R2, desc[UR36][R2.64] ;  /* 0x0000002402027981 */ /* 0x000ea4000c1e1500 */
[----:B--2---:R2:W3:Y:S01]  /*9900*/  I2F.S16 R19, R2 ;  /* 0x0000000200137306 */ /* 0x0044e20000101400 */
[----:B------:R-:W-:Y:S05]  /*9910*/  BRA `(.L_x_19479) ;  /* 0x0000000800e87947 */ /* 0x000fea0003800000 */
.L_x_19475:
        /* <DEDUP_REMOVED lines=8> */
.L_x_19483:
[----:B------:R-:W2:Y:S02]  /*99a0*/  LDG.E.U16 R2, desc[UR36][R2.64] ;  /* 0x0000002402027981 */ /* 0x000ea4000c1e1500 */
[----:B--2---:R-:W-:Y:S01]  /*99b0*/  HADD2.F32 R19, -RZ, R2.H0_H0 ;  /* 0x20000002ff137230 */ /* 0x004fe20000004100 */
[----:B------:R-:W-:Y:S06]  /*99c0*/  BRA `(.L_x_19479) ;  /* 0x0000000800bc7947 */ /* 0x000fec0003800000 */
.L_x_19482:
        /* <DEDUP_REMOVED lines=8> */
.L_x_19485:
[----:B------:R-:W2:Y:S02]  /*9a50*/  LDG.E.U16 R2, desc[UR36][R2.64] ;  /* 0x0000002402027981 */ /* 0x000ea4000c1e1500 */
[----:B--2---:R-:W-:Y:S01]  /*9a60*/  HADD2.F32 R19, -RZ, R2.H0_H0 ;  /* 0x20000002ff137230 */ /* 0x004fe20000004100 */
[----:B------:R-:W-:Y:S06]  /*9a70*/  BRA `(.L_x_19479) ;  /* 0x0000000800907947 */ /* 0x000fec0003800000 */
.L_x_19484:
[----:B------:R-:W2:Y:S01]  /*9a80*/  LDG.E.64 R2, desc[UR36][R2.64] ;  /* 0x0000002402027981 */ /* 0x000ea2000c1e1b00 */
[----:B------:R-:W-:Y:S01]  /*9a90*/  UMOV UR4, 0xf0000000 ;  /* 0xf000000000047882 */ /* 0x000fe20000000000 */
[----:B------:R-:W-:Y:S01]  /*9aa0*/  UMOV UR5, 0x380fffff ;  /* 0x380fffff00057882 */ /* 0x000fe20000000000 */
[----:B--2---:R-:W0:Y:S01]  /*9ab0*/  F2F.F32.F64 R19, R2 ;  /* 0x0000000200137310 */ /* 0x004e220000301000 */
[----:B------:R-:W-:-:S14]  /*9ac0*/  DSETP.GEU.AND P0, PT, |R2|, UR4, PT ;  /* 0x0000000402007e2a */ /* 0x000fdc000bf0e200 */
[----:B0-----:R-:W-:Y:S01]  /*9ad0*/  @!P0 FMUL R19, R19, 1.175494350822287508e-38 ;  /* 0x0080000013138820 */ /* 0x001fe20000400000 */
[----:B------:R-:W-:Y:S06]  /*9ae0*/  BRA `(.L_x_19479) ;  /* 0x0000000800747947 */ /* 0x000fec0003800000 */
.L_x_19474:
        /* <DEDUP_REMOVED lines=12> */
.L_x_19488:
[----:B------:R-:W2:Y:S01]  /*9bb0*/  LDG.E.64 R2, desc[UR36][R2.64] ;  /* 0x0000002402027981 */ /* 0x000ea2000c1e1b00 */
[----:B------:R-:W-:Y:S01]  /*9bc0*/  UMOV UR4, 0xf0000000 ;  /* 0xf000000000047882 */ /* 0x000fe20000000000 */
[----:B------:R-:W-:Y:S01]  /*9bd0*/  UMOV UR5, 0x380fffff ;  /* 0x380fffff00057882 */ /* 0x000fe20000000000 */
[----:B--2---:R-:W0:Y:S01]  /*9be0*/  F2F.F32.F64 R19, R2 ;  /* 0x0000000200137310 */ /* 0x004e220000301000 */
[----:B------:R-:W-:-:S14]  /*9bf0*/  DSETP.GEU.AND P0, PT, |R2|, UR4, PT ;  /* 0x0000000402007e2a */ /* 0x000fdc000bf0e200 */
[----:B0-----:R-:W-:Y:S01]  /*9c00*/  @!P0 FMUL R19, R19, 1.175494350822287508e-38 ;  /* 0x0080000013138820 */ /* 0x001fe20000400000 */
[----:B------:R-:W-:Y:S06]  /*9c10*/  BRA `(.L_x_19479) ;  /* 0x0000000800287947 */ /* 0x000fec0003800000 */
.L_x_19487:
        /* <DEDUP_REMOVED lines=25> */
.L_x_19490:
        /* <DEDUP_REMOVED lines=12> */
.L_x_19489:
[----:B------:R-:W2:Y:S02]  /*9e70*/  LDG.E.U16 R2, desc[UR36][R2.64] ;  /* 0x0000002402027981 */ /* 0x000ea4000c1e1500 */
[----:B--2---:R-:W-:Y:S01]  /*9e80*/  IMAD.U32 R19, R2, 0x10000, RZ ;  /* 0x0001000002137824 */ /* 0x004fe200078e00ff */
[----:B------:R-:W-:Y:S06]  /*9e90*/  BRA `(.L_x_19479) ;  /* 0x0000000400887947 */ /* 0x000fec0003800000 */
.L_x_19486:
        /* <DEDUP_REMOVED lines=11> */
.L_x_19493:
        /* <DEDUP_REMOVED lines=20> */
.L_x_19495:
[----:B------:R-:W-:Y:S05]  /*a090*/  BSYNC.RECONVERGENT B0 ;  /* 0x0000000000007941 */ /* 0x000fea0003800200 */
.L_x_19494:
[----:B------:R-:W-:Y:S02]  /*a0a0*/  SHF.L.U32 R0, R0, 0x14, RZ ;  /* 0x0000001400007819 */ /* 0x000fe400000006ff */
[----:B------:R-:W-:-:S04]  /*a0b0*/  LEA R2, R2, 0x3b800000, 0x17 ;  /* 0x3b80000002027811 */ /* 0x000fc800078eb8ff */
[----:B------:R-:W-:Y:S01]  /*a0c0*/  LOP3.LUT R19, R2, R0, R19, 0xfe, !PT ;  /* 0x0000000002137212 */ /* 0x000fe200078efe13 */
[----:B------:R-:W-:Y:S06]  /*a0d0*/  BRA `(.L_x_19479) ;  /* 0x0000000000f87947 */ /* 0x000fec0003800000 */
.L_x_19492:
        /* <DEDUP_REMOVED lines=20> */
.L_x_19497:
[----:B------:R-:W-:Y:S05]  /*a220*/  BSYNC.RECONVERGENT B0 ;  /* 0x0000000000007941 */ /* 0x000fea0003800200 */
.L_x_19496:
[----:B------:R-:W-:Y:S01]  /*a230*/  IMAD.SHL.U32 R0, R0, 0x200000, RZ ;  /* 0x0020000000007824 */ /* 0x000fe200078e00ff */
[----:B------:R-:W-:-:S04]  /*a240*/  LEA R2, R2, 0x37800000, 0x17 ;  /* 0x3780000002027811 */ /* 0x000fc800078eb8ff */
[----:B------:R-:W-:Y:S01]  /*a250*/  LOP3.LUT R19, R2, R0, R19, 0xfe, !PT ;  /* 0x0000000002137212 */ /* 0x000fe200078efe13 */
[----:B------:R-:W-:Y:S06]  /*a260*/  BRA `(.L_x_19479) ;  /* 0x0000000000947947 */ /* 0x000fec0003800000 */
.L_x_19491:
        /* <DEDUP_REMOVED lines=14> */
.L_x_19478:
        /* <DEDUP_REMOVED lines=16> */
.L_x_19500:
[----:B------:R-:W-:Y:S01]  /*a450*/  MOV R19, RZ ;  /* 0x000000ff00137202 */ /* 0x000fe20000000f00 */
[----:B------:R-:W-:Y:S06]  /*a460*/  BRA `(.L_x_19479) ;  /* 0x0000000000147947 */ /* 0x000fec0003800000 */
.L_x_19499:
[----:B------:R-:W2:Y:S02]  /*a470*/  LDG.E.64 R2, desc[UR36][R2.64] ;  /* 0x0000002402027981 */ /* 0x000ea4000c1e1b00 */
[----:B--2---:R0:W1:Y:S01]  /*a480*/  I2F.U64 R19, R2 ;  /* 0x0000000200137312 */ /* 0x0040620000301000 */
[----:B------:R-:W-:Y:S05]  /*a490*/  BRA `(.L_x_19479) ;  /* 0x0000000000087947 */ /* 0x000fea0003800000 */
.L_x_19498:
[----:B------:R-:W2:Y:S02]  /*a4a0*/  LDG.E R2, desc[UR36][R2.64] ;  /* 0x0000002402027981 */ /* 0x000ea4000c1e1900 */
[----:B--2---:R-:W-:-:S07]  /*a4b0*/  I2FP.F32.U32 R19, R2 ;  /* 0x0000000200137245 */ /* 0x004fce0000201000 */
.L_x_19479:
[----:B------:R-:W-:Y:S05]  /*a4c0*/  BSYNC.RECONVERGENT B6 ;  /* 0x0000000000067941 */ /* 0x000fea0003800200 */
.L_x_19473:
        /* <DEDUP_REMOVED lines=18> */
.L_x_19505:
[----:B------:R-:W2:Y:S02]  /*a5f0*/  LDG.E.U8 R0, desc[UR36][R2.64] ;  /* 0x0000002402007981 */ /* 0x000ea4000c1e1100 */
[----:B--2---:R-:W-:Y:S01]  /*a600*/  I2FP.F32.U32 R0, R0 ;  /* 0x0000000000007245 */ /* 0x004fe20000201000 */
[----:B------:R-:W-:Y:S06]  /*a610*/  BRA `(.L_x_19507) ;  /* 0x0000000c00247947 */ /* 0x000fec0003800000 */
.L_x_19504:
        /* <DEDUP_REMOVED lines=9> */
.L_x_19509:
[----:B------:R-:W2:Y:S02]  /*a6b0*/  LDG.E R0, desc[UR36][R2.64] ;  /* 0x0000002402007981 */ /* 0x000ea4000c1e1900 */
[----:B--2---:R-:W-:Y:S01]  /*a6c0*/  I2FP.F32.S32 R0, R0 ;  /* 0x0000000000007245 */ /* 0x004fe20000201400 */
[----:B------:R-:W-:Y:S06]  /*a6d0*/  BRA `(.L_x_19507) ;  /* 0x0000000800f47947 */ /* 0x000fec0003800000 */
.L_x_19508:
[----:B------:R-:W2:Y:S02]  /*a6e0*/  LDG.E.U16 R0, desc[UR36][R2.64] ;  /* 0x0000002402007981 */ /* 0x000ea4000c1e1500 */
[----:B--2---:R-:W0:Y:S01]  /*a6f0*/  I2F.S16 R0, R0 ;  /* 0x0000000000007306 */ /* 0x004e220000101400 */
[----:B------:R-:W-:Y:S05]  /*a700*/  BRA `(.L_x_19507) ;  /* 0x0000000800e87947 */ /* 0x000fea0003800000 */
.L_x_19503:
        /* <DEDUP_REMOVED lines=8> */
.L_x_19511:
[----:B------:R-:W2:Y:S02]  /*a790*/  LDG.E.U16 R0, desc[UR36][R2.64] ;  /* 0x0000002402007981 */ /* 0x000ea4000c1e1500 */
[----:B--2---:R-:W-:Y:S01]  /*a7a0*/  HADD2.F32 R0, -RZ, R0.H0_H0 ;  /* 0x20000000ff007230 */ /* 0x004fe20000004100 */
[----:B------:R-:W-:Y:S06]  /*a7b0*/  BRA `(.L_x_19507) ;  /* 0x0000000800bc7947 */ /* 0x000fec0003800000 */
.L_x_19510:
        /* <DEDUP_REMOVED lines=8> */
.L_x_19513:
[----:B------:R-:W2:Y:S02]  /*a840*/  LDG.E.U16 R0, desc[UR36][R2.64] ;  /* 0x0000002402007981 */ /* 0x000ea4000c1e1500 */
[----:B--2---:R-:W-:Y:S01]  /*a850*/  HADD2.F32 R0, -RZ, R0.H0_H0 ;  /* 0x20000000ff007230 */ /* 0x004fe20000004100 */
[----:B------:R-:W-:Y:S06]  /*a860*/  BRA `(.L_x_19507) ;  /* 0x0000000800907947 */ /* 0x000fec0003800000 */
.L_x_19512:
[----:B------:R-:W2:Y:S01]  /*a870*/  LDG.E.64 R2, desc[UR36][R2.64] ;  /* 0x0000002402027981 */ /* 0x000ea2000c1e1b00 */
[----:B------:R-:W-:Y:S01]  /*a880*/  UMOV UR4, 0xf0000000 ;  /* 0xf000000000047882 */ /* 0x000fe20000000000 */
[----:B------:R-:W-:Y:S01]  /*a890*/  UMOV UR5, 0x380fffff ;  /* 0x380fffff00057882 */ /* 0x000fe20000000000 */
[----:B--2---:R-:W0:Y:S01]  /*a8a0*/  F2F.F32.F64 R0, R2 ;  /* 0x0000000200007310 */ /* 0x004e220000301000 */
[----:B------:R-:W-:-:S14]  /*a8b0*/  DSETP.GEU.AND P0, PT, |R2|, UR4, PT ;  /* 0x0000000402007e2a */ /* 0x000fdc000bf0e200 */
[----:B0-----:R-:W-:Y:S01]  /*a8c0*/  @!P0 FMUL R0, R0, 1.175494350822287508e-38 ;  /* 0x0080000000008820 */ /* 0x001fe20000400000 */
[----:B------:R-:W-:Y:S06]  /*a8d0*/  BRA `(.L_x_19507) ;  /* 0x0000000800747947 */ /* 0x000fec0003800000 */
.L_x_19502:
        /* <DEDUP_REMOVED lines=12> */
.L_x_19516:
[----:B------:R-:W2:Y:S01]  /*a9a0*/  LDG.E.64 R2, desc[UR36][R2.64] ;  /* 0x0000002402027981 */ /* 0x000ea2000c1e1b00 */
[----:B------:R-:W-:Y:S01]  /*a9b0*/  UMOV UR4, 0xf0000000 ;  /* 0xf000000000047882 */ /* 0x000fe20000000000 */
[----:B------:R-:W-:Y:S01]  /*a9c0*/  UMOV UR5, 0x380fffff ;  /* 0x380fffff00057882 */ /* 0x000fe20000000000 */
[----:B--2---:R-:W0:Y:S01]  /*a9d0*/  F2F.F32.F64 R0, R2 ;  /* 0x0000000200007310 */ /* 0x004e220000301000 */
[----:B------:R-:W-:-:S14]  /*a9e0*/  DSETP.GEU.AND P0, PT, |R2|, UR4, PT ;  /* 0x0000000402007e2a */ /* 0x000fdc000bf0e200 */
[----:B0-----:R-:W-:Y:S01]  /*a9f0*/  @!P0 FMUL R0, R0, 1.175494350822287508e-38 ;  /* 0x0080000000008820 */ /* 0x001fe20000400000 */
[----:B------:R-:W-:Y:S06]  /*aa00*/  BRA `(.L_x_19507) ;  /* 0x0000000800287947 */ /* 0x000fec0003800000 */
.L_x_19515:
        /* <DEDUP_REMOVED lines=25> */
.L_x_19518:
        /* <DEDUP_REMOVED lines=12> */
.L_x_19517:
[----:B------:R-:W2:Y:S02]  /*ac60*/  LDG.E.U16 R0, desc[UR36][R2.64] ;  /* 0x0000002402007981 */ /* 0x000ea4000c1e1500 */
[----:B--2---:R-:W-:Y:S01]  /*ac70*/  IMAD.U32 R0, R0, 0x10000, RZ ;  /* 0x0001000000007824 */ /* 0x004fe200078e00ff */
[----:B------:R-:W-:Y:S06]  /*ac80*/  BRA `(.L_x_19507) ;  /* 0x0000000400887947 */ /* 0x000fec0003800000 */
.L_x_19514:
        /* <DEDUP_REMOVED lines=11> */
.L_x_19521:
        /* <DEDUP_REMOVED lines=20> */
.L_x_19523:
[----:B------:R-:W-:Y:S05]  /*ae80*/  BSYNC.RECONVERGENT B0 ;  /* 0x0000000000007941 */ /* 0x000fea0003800200 */
.L_x_19522:
[----:B------:R-:W-:Y:S01]  /*ae90*/  IMAD.SHL.U32 R0, R0, 0x100000, RZ ;  /* 0x0010000000007824 */ /* 0x000fe200078e00ff */
[----:B------:R-:W-:-:S04]  /*aea0*/  LEA R2, R2, 0x3b800000, 0x17 ;  /* 0x3b80000002027811 */ /* 0x000fc800078eb8ff */
[----:B------:R-:W-:Y:S01]  /*aeb0*/  LOP3.LUT R0, R2, R0, R7, 0xfe, !PT ;  /* 0x0000000002007212 */ /* 0x000fe200078efe07 */
[----:B------:R-:W-:Y:S06]  /*aec0*/  BRA `(.L_x_19507) ;  /* 0x0000000000f87947 */ /* 0x000fec0003800000 */
.L_x_19520:
        /* <DEDUP_REMOVED lines=20> */
.L_x_19525:
[----:B------:R-:W-:Y:S05]  /*b010*/  BSYNC.RECONVERGENT B0 ;  /* 0x0000000000007941 */ /* 0x000fea0003800200 */
.L_x_19524:
[----:B------:R-:W-:Y:S02]  /*b020*/  SHF.L.U32 R0, R0, 0x15, RZ ;  /* 0x0000001500007819 */ /* 0x000fe400000006ff */
[----:B------:R-:W-:-:S04]  /*b030*/  LEA R2, R2, 0x37800000, 0x17 ;  /* 0x3780000002027811 */ /* 0x000fc800078eb8ff */
[----:B------:R-:W-:Y:S01]  /*b040*/  LOP3.LUT R0, R2, R0, R7, 0xfe, !PT ;  /* 0x0000000002007212 */ /* 0x000fe200078efe07 */
[----:B------:R-:W-:Y:S06]  /*b050*/  BRA `(.L_x_19507) ;  /* 0x0000000000947947 */ /* 0x000fec0003800000 */
.L_x_19519:
        /* <DEDUP_REMOVED lines=14> */
.L_x_19506:
        /* <DEDUP_REMOVED lines=16> */
.L_x_19528:
[----:B------:R-:W-:Y:S01]  /*b240*/  IMAD.MOV.U32 R0, RZ, RZ, RZ ;  /* 0x000000ffff007224 */ /* 0x000fe200078e00ff */
[----:B------:R-:W-:Y:S06]  /*b250*/  BRA `(.L_x_19507) ;  /* 0x0000000000147947 */ /* 0x000fec0003800000 */
.L_x_19527:
[----:B------:R-:W2:Y:S02]  /*b260*/  LDG.E.64 R2, desc[UR36][R2.64] ;  /* 0x0000002402027981 */ /* 0x000ea4000c1e1b00 */
[----:B--2---:R0:W2:Y:S01]  /*b270*/  I2F.U64 R0, R2 ;  /* 0x0000000200007312 */ /* 0x0040a20000301000 */
[----:B------:R-:W-:Y:S05]  /*b280*/  BRA `(.L_x_19507) ;  /* 0x0000000000087947 */ /* 0x000fea0003800000 */
.L_x_19526:
[----:B------:R-:W2:Y:S02]  /*b290*/  LDG.E R0, desc[UR36][R2.64] ;  /* 0x0000002402007981 */ /* 0x000ea4000c1e1900 */
[----:B--2---:R-:W-:-:S07]  /*b2a0*/  I2FP.F32.U32 R0, R0 ;  /* 0x0000000000007245 */ /* 0x004fce0000201000 */
.L_x_19507:
[----:B------:R-:W-:Y:S05]  /*b2b0*/  BSYNC.RECONVERGENT B6 ;  /* 0x0000000000067941 */ /* 0x000fea0003800200 */
.L_x_19501:
        /* <DEDUP_REMOVED lines=21> */
.L_x_19533:
[----:B------:R0:W-:Y:S01]  /*b410*/  STG.E.U8 desc[UR36][R2.64], R4 ;  /* 0x0000000402007986 */ /* 0x0001e2000c101124 */
[----:B------:R-:W-:Y:S05]  /*b420*/  BRA `(.L_x_19535) ;  /* 0x0000000800fc7947 */ /* 0x000fea0003800000 */
.L_x_19532:
        /* <DEDUP_REMOVED lines=9> */
.L_x_19537:
[----:B------:R0:W-:Y:S01]  /*b4c0*/  STG.E desc[UR36][R2.64], R4 ;  /* 0x0000000402007986 */ /* 0x0001e2000c101924 */
[----:B------:R-:W-:Y:S05]  /*b4d0*/  BRA `(.L_x_19535) ;  /* 0x0000000800d07947 */ /* 0x000fea0003800000 */
.L_x_19536:
[----:B------:R0:W-:Y:S01]  /*b4e0*/  STG.E.U16 desc[UR36][R2.64], R4 ;  /* 0x0000000402007986 */ /* 0x0001e2000c101524 */
[----:B------:R-:W-:Y:S05]  /*b4f0*/  BRA `(.L_x_19535) ;  /* 0x0000000800c87947 */ /* 0x000fea0003800000 */
.L_x_19531:
        /* <DEDUP_REMOVED lines=9> */
.L_x_19539:
[----:B------:R-:W-:-:S04]  /*b590*/  I2FP.F32.U32 R0, R4 ;  /* 0x0000000400007245 */ /* 0x000fc80000201000 */
[----:B------:R-:W-:-:S05]  /*b5a0*/  F2FP.F16.F32.PACK_AB R0, RZ, R0 ;  /* 0x00000000ff00723e */ /* 0x000fca00000000ff */
[----:B------:R0:W-:Y:S01]  /*b5b0*/  STG.E.U16 desc[UR36][R2.64], R0 ;  /* 0x0000000002007986 */ /* 0x0001e2000c101524 */
[----:B------:R-:W-:Y:S05]  /*b5c0*/  BRA `(.L_x_19535) ;  /* 0x0000000800947947 */ /* 0x000fea0003800000 */
.L_x_19538:
        /* <DEDUP_REMOVED lines=10> */
.L_x_19541:
[----:B------:R-:W-:-:S04]  /*b670*/  I2FP.F32.U32 R4, R4 ;  /* 0x0000000400047245 */ /* 0x000fc80000201000 */
[----:B------:R-:W-:-:S04]  /*b680*/  F2FP.F16.F32.PACK_AB R5, RZ, R4 ;  /* 0x00000004ff05723e */ /* 0x000fc800000000ff */
[----:B------:R-:W-:-:S05]  /*b690*/  PRMT R5, R5, 0x5410, RZ ;  /* 0x0000541005057816 */ /* 0x000fca00000000ff */
[----:B------:R0:W-:Y:S01]  /*b6a0*/  STG.E desc[UR36][R2.64], R5 ;  /* 0x0000000502007986 */ /* 0x0001e2000c101924 */
[----:B------:R-:W-:Y:S05]  /*b6b0*/  BRA `(.L_x_19535) ;  /* 0x0000000800587947 */ /* 0x000fea0003800000 */
.L_x_19540:
[----:B------:R-:W0:Y:S02]  /*b6c0*/  I2F.F64.U32 R4, R4 ;  /* 0x0000000400047312 */ /* 0x000e240000201800 */
[----:B0-----:R0:W-:Y:S01]  /*b6d0*/  STG.E.64 desc[UR36][R2.64], R4 ;  /* 0x0000000402007986 */ /* 0x0011e2000c101b24 */
[----:B------:R-:W-:Y:S05]  /*b6e0*/  BRA `(.L_x_19535) ;  /* 0x00000008004c7947 */ /* 0x000fea0003800000 */
.L_x_19530:
        /* <DEDUP_REMOVED lines=12> */
.L_x_19545:
        /* <DEDUP_REMOVED lines=17> */
.L_x_19547:
[----:B------:R-:W-:Y:S05]  /*b8c0*/  BSYNC.RECONVERGENT B0 ;  /* 0x0000000000007941 */ /* 0x000fea0003800200 */
.L_x_19546:
[----:B------:R0:W-:Y:S01]  /*b8d0*/  STG.E.U8 desc[UR36][R2.64], R0 ;  /* 0x0000000002007986 */ /* 0x0001e2000c101124 */
[----:B------:R-:W-:Y:S05]  /*b8e0*/  BRA `(.L_x_19535) ;  /* 0x0000000400cc7947 */ /* 0x000fea0003800000 */
.L_x_19544:
        /* <DEDUP_REMOVED lines=17> */
.L_x_19549:
[----:B------:R-:W-:Y:S05]  /*ba00*/  BSYNC.RECONVERGENT B0 ;  /* 0x0000000000007941 */ /* 0x000fea0003800200 */
.L_x_19548:
[----:B------:R0:W-:Y:S01]  /*ba10*/  STG.E.U8 desc[UR36][R2.64], R0 ;  /* 0x0000000002007986 */ /* 0x0001e2000c101124 */
[----:B------:R-:W-:Y:S05]  /*ba20*/  BRA `(.L_x_19535) ;  /* 0x00000004007c7947 */ /* 0x000fea0003800000 */
.L_x_19543:
        /* <DEDUP_REMOVED lines=21> */
.L_x_19551:
[----:B------:R-:W-:-:S05]  /*bb80*/  IMAD.MOV.U32 R5, RZ, RZ, RZ ;  /* 0x000000ffff057224 */ /* 0x000fca00078e00ff */
[----:B------:R0:W-:Y:S01]  /*bb90*/  STG.E.64 desc[UR36][R2.64], R4 ;  /* 0x0000000402007986 */ /* 0x0001e2000c101b24 */
[----:B------:R-:W-:Y:S05]  /*bba0*/  BRA `(.L_x_19535) ;  /* 0x00000004001c7947 */ /* 0x000fea0003800000 */
.L_x_19550:
[----:B------:R0:W-:Y:S01]  /*bbb0*/  STG.E desc[UR36][R2.64], R4 ;  /* 0x0000000402007986 */ /* 0x0001e2000c101924 */
[----:B------:R-:W-:Y:S05]  /*bbc0*/  BRA `(.L_x_19535) ;  /* 0x0000000400147947 */ /* 0x000fea0003800000 */
.L_x_19542:
        /* <DEDUP_REMOVED lines=8> */
.L_x_19553:
[----:B------:R-:W0:Y:S01]  /*bc50*/  I2F.F64.U32 R4, R4 ;  /* 0x0000000400047312 */ /* 0x000e220000201800 */
[----:B------:R-:W-:-:S05]  /*bc60*/  CS2R R6, SRZ ;  /* 0x0000000000067805 */ /* 0x000fca000001ff00 */
[----:B0-----:R0:W-:Y:S01]  /*bc70*/  STG.E.128 desc[UR36][R2.64], R4 ;  /* 0x0000000402007986 */ /* 0x0011e2000c101d24 */
[----:B------:R-:W-:Y:S05]  /*bc80*/  BRA `(.L_x_19535) ;  /* 0x0000000000e47947 */ /* 0x000fea0003800000 */
.L_x_19552:
[----:B------:R-:W-:-:S09]  /*bc90*/  UISETP.NE.AND UP0, UPT, UR4, 0xf, UPT ;  /* 0x0000000f0400788c */ /* 0x000fd2000bf05270 */
[----:B------:R-:W-:Y:S05]  /*bca0*/  BRA.U !UP0, `(.L_x_19554) ;  /* 0x0000000108d07547 */ /* 0x000fea000b800000 */
[----:B------:R-:W-:-:S09]  /*bcb0*/  UISETP.NE.AND UP0, UPT, UR4, 0x17, UPT ;  /* 0x000000170400788c */ /* 0x000fd2000bf05270 */
[----:B------:R-:W-:Y:S05]  /*bcc0*/  BRA.U !UP0, `(.L_x_19555) ;  /* 0x0000000108847547 */ /* 0x000fea000b800000 */
[----:B------:R-:W-:-:S09]  /*bcd0*/  UISETP.NE.AND UP0, UPT, UR4, 0x18, UPT ;  /* 0x000000180400788c */ /* 0x000fd2000bf05270 */
[----:B------:R-:W-:Y:S05]  /*bce0*/  BRA.U !UP0, `(.L_x_19556) ;  /* 0x0000000108447547 */ /* 0x000fea000b800000 */
.L_x_19534:
        /* <DEDUP_REMOVED lines=16> */
.L_x_19557:
[----:B------:R-:W-:Y:S05]  /*bdf0*/  BRA `(.L_x_19535) ;  /* 0x0000000000887947 */ /* 0x000fea0003800000 */
.L_x_19556:
        /* <DEDUP_REMOVED lines=11> */
.L_x_19559:
[----:B------:R-:W-:Y:S05]  /*beb0*/  BSYNC.RECONVERGENT B0 ;  /* 0x0000000000007941 */ /* 0x000fea0003800200 */
.L_x_19558:
[----:B------:R2:W-:Y:S01]  /*bec0*/  STG.E.U8 desc[UR36][R2.64], R5 ;  /* 0x0000000502007986 */ /* 0x0005e2000c101124 */
[----:B------:R-:W-:Y:S05]  /*bed0*/  BRA `(.L_x_19535) ;  /* 0x0000000000507947 */ /* 0x000fea0003800000 */
.L_x_19555:
        /* <DEDUP_REMOVED lines=12> */
.L_x_19560:
[----:B------:R-:W-:Y:S02]  /*bfa0*/  ISETP.GT.U32.AND P0, PT, R7, 0x7f800000, PT ;  /* 0x7f8000000700780c */ /* 0x000fe40003f04070 */
[----:B------:R-:W-:-:S04]  /*bfb0*/  MOV R5, 0x7f ;  /* 0x0000007f00057802 */ /* 0x000fc80000000f00 */
[----:B------:R-:W-:-:S05]  /*bfc0*/  SEL R5, R5, 0x7c, P0 ;  /* 0x0000007c05057807 */ /* 0x000fca0000000000 */
[----:B------:R0:W-:Y:S01]  /*bfd0*/  STG.E.U8 desc[UR36][R2.64], R5 ;  /* 0x0000000502007986 */ /* 0x0001e2000c101124 */
[----:B------:R-:W-:Y:S05]  /*bfe0*/  BRA `(.L_x_19535) ;  /* 0x00000000000c7947 */ /* 0x000fea0003800000 */
.L_x_19554:
[----:B------:R-:W-:-:S04]  /*bff0*/  I2FP.F32.U32 R0, R4 ;  /* 0x0000000400007245 */ /* 0x000fc80000201000 */
[----:B------:R-:W-:-:S05]  /*c000*/  F2FP.BF16.F32.PACK_AB R0, RZ, R0 ;  /* 0x00000000ff00723e */ /* 0x000fca00000010ff */
[----:B------:R3:W-:Y:S02]  /*c010*/  STG.E.U16 desc[UR36][R2.64], R0 ;  /* 0x0000000002007986 */ /* 0x0007e4000c101524 */
.L_x_19535:
[----:B------:R-:W-:Y:S05]  /*c020*/  BSYNC.RECONVERGENT B6 ;  /* 0x0000000000067941 */ /* 0x000fea0003800200 */
.L_x_19529:
[----:B------:R-:W-:-:S07]  /*c030*/  VIADD R17, R17, 0x80 ;  /* 0x0000008011117836 */ /* 0x000fce0000000000 */
.L_x_19471:
[----:B------:R-:W-:Y:S05]  /*c040*/  BSYNC.RECONVERGENT B7 ;  /* 0x0000000000077941 */ /* 0x000fea0003800200 */
.L_x_19470:
        /* <DEDUP_REMOVED lines=357> */
.L_x_19561:
        /* <DEDUP_REMOVED lines=21> */
.L_x_19566:
[----:B------:R-:W2:Y:S02]  /*d7f0*/  LDG.E.U8 R2, desc[UR36][R2.64] ;  /* 0x0000002402027981 */ /* 0x000ea4000c1e1100 */
[----:B--2---:R-:W-:Y:S01]  /*d800*/  I2FP.F32.U32 R19, R2 ;  /* 0x0000000200137245 */ /* 0x004fe20000201000 */
[----:B------:R-:W-:Y:S06]  /*d810*/  BRA `(.L_x_19568) ;  /* 0x0000000c00247947 */ /* 0x000fec0003800000 */
.L_x_19565:
        /* <DEDUP_REMOVED lines=9> */
.L_x_19570:
[----:B------:R-:W2:Y:S02]  /*d8b0*/  LDG.E R2, desc[UR36][R2.64] ;  /* 0x0000002402027981 */ /* 0x000ea4000c1e1900 */
[----:B--2---:R-:W-:Y:S01]  /*d8c0*/  I2FP.F32.S32 R19, R2 ;  /* 0x0000000200137245 */ /* 0x004fe20000201400 */
[----:B------:R-:W-:Y:S06]  /*d8d0*/  BRA `(.L_x_19568) ;  /* 0x0000000800f47947 */ /* 0x000fec0003800000 */
.L_x_19569:
[----:B------:R-:W2:Y:S02]  /*d8e0*/  LDG.E.U16 R2, desc[UR36][R2.64] ;  /* 0x0000002402027981 */ /* 0x000ea4000c1e1500 */
[----:B--2---:R0:W1:Y:S01]  /*d8f0*/  I2F.S16 R19, R2 ;  /* 0x0000000200137306 */ /* 0x0040620000101400 */
[----:B------:R-:W-:Y:S05]  /*d900*/  BRA `(.L_x_19568) ;  /* 0x0000000800e87947 */ /* 0x000fea0003800000 */
.L_x_19564:
        /* <DEDUP_REMOVED lines=8> */
.L_x_19572:
[----:B------:R-:W2:Y:S02]  /*d990*/  LDG.E.U16 R2, desc[UR36][R2.64] ;  /* 0x0000002402027981 */ /* 0x000ea4000c1e1500 */
[----:B--2---:R-:W-:Y:S01]  /*d9a0*/  HADD2.F32 R19, -RZ, R2.H0_H0 ;  /* 0x20000002ff137230 */ /* 0x004fe20000004100 */
[----:B------:R-:W-:Y:S06]  /*d9b0*/  BRA `(.L_x_19568) ;  /* 0x0000000800bc7947 */ /* 0x000fec0003800000 */
.L_x_19571:
        /* <DEDUP_REMOVED lines=8> */
.L_x_19574:
[----:B------:R-:W2:Y:S02]  /*da40*/  LDG.E.U16 R2, desc[UR36][R2.64] ;  /* 0x0000002402027981 */ /* 0x000ea4000c1e1500 */
[----:B--2---:R-:W-:Y:S01]  /*da50*/  HADD2.F32 R19, -RZ, R2.H0_H0 ;  /* 0x20000002ff137230 */ /* 0x004fe20000004100 */
[----:B------:R-:W-:Y:S06]  /*da60*/  BRA `(.L_x_19568) ;  /* 0x0000000800907947 */ /* 0x000fec0003800000 */
.L_x_19573:
[----:B------:R-:W2:Y:S01]  /*da70*/  LDG.E.64 R2, desc[UR36][R2.64] ;  /* 0x0000002402027981 */ /* 0x000ea2000c1e1b00 */
[----:B------:R-:W-:Y:S01]  /*da80*/  UMOV UR4, 0xf0000000 ;  /* 0xf000000000047882 */ /* 0x000fe20000000000 */
[----:B------:R-:W-:Y:S01]  /*da90*/  UMOV UR5, 0x380fffff ;  /* 0x380fffff00057882 */ /* 0x000fe20000000000 */
[----:B--2---:R-:W0:Y:S01]  /*daa0*/  F2F.F32.F64 R19, R2 ;  /* 0x0000000200137310 */ /* 0x004e220000301000 */
[----:B------:R-:W-:-:S14]  /*dab0*/  DSETP.GEU.AND P0, PT, |R2|, UR4, PT ;  /* 0x0000000402007e2a */ /* 0x000fdc000bf0e200 */
[----:B0-----:R-:W-:Y:S01]  /*dac0*/  @!P0 FMUL R19, R19, 1.175494350822287508e-38 ;  /* 0x0080000013138820 */ /* 0x001fe20000400000 */
[----:B------:R-:W-:Y:S06]  /*dad0*/  BRA `(.L_x_19568) ;  /* 0x0000000800747947 */ /* 0x000fec0003800000 */
.L_x_19563:
        /* <DEDUP_REMOVED lines=12> */
.L_x_19577:
[----:B------:R-:W2:Y:S01]  /*dba0*/  LDG.E.64 R2, desc[UR36][R2.64] ;  /* 0x0000002402027981 */ /* 0x000ea2000c1e1b00 */
[----:B------:R-:W-:Y:S01]  /*dbb0*/  UMOV UR4, 0xf0000000 ;  /* 0xf000000000047882 */ /* 0x000fe20000000000 */
[----:B------:R-:W-:Y:S01]  /*dbc0*/  UMOV UR5, 0x380fffff ;  /* 0x380fffff00057882 */ /* 0x000fe20000000000 */
[----:B--2---:R-:W0:Y:S01]  /*dbd0*/  F2F.F32.F64 R19, R2 ;  /* 0x0000000200137310 */ /* 0x004e220000301000 */
[----:B------:R-:W-:-:S14]  /*dbe0*/  DSETP.GEU.AND P0, PT, |R2|, UR4, PT ;  /* 0x0000000402007e2a */ /* 0x000fdc000bf0e200 */
[----:B0-----:R-:W-:Y:S01]  /*dbf0*/  @!P0 FMUL R19, R19, 1.175494350822287508e-38 ;  /* 0x0080000013138820 */ /* 0x001fe20000400000 */
[----:B------:R-:W-:Y:S06]  /*dc00*/  BRA `(.L_x_19568) ;  /* 0x0000000800287947 */ /* 0x000fec0003800000 */
.L_x_19576:
        /* <DEDUP_REMOVED lines=25> */
.L_x_19579:
        /* <DEDUP_REMOVED lines=12> */
.L_x_19578:
[----:B------:R-:W2:Y:S02]  /*de60*/  LDG.E.U16 R2, desc[UR36][R2.64] ;  /* 0x0000002402027981 */ /* 0x000ea4000c1e1500 */
[----:B--2---:R-:W-:Y:S01]  /*de70*/  SHF.L.U32 R19, R2, 0x10, RZ ;  /* 0x0000001002137819 */ /* 0x004fe200000006ff */
[----:B------:R-:W-:Y:S06]  /*de80*/  BRA `(.L_x_19568) ;  /* 0x0000000400887947 */ /* 0x000fec0003800000 */
.L_x_19575:
        /* <DEDUP_REMOVED lines=11> */
.L_x_19582:
        /* <DEDUP_REMOVED lines=20> */
.L_x_19584:
[----:B------:R-:W-:Y:S05]  /*e080*/  BSYNC.RECONVERGENT B0 ;  /* 0x0000000000007941 */ /* 0x000fea0003800200 */
.L_x_19583:
[----:B------:R-:W-:Y:S01]  /*e090*/  IMAD.SHL.U32 R0, R0, 0x100000, RZ ;  /* 0x0010000000007824 */ /* 0x000fe200078e00ff */
[----:B------:R-:W-:-:S04]  /*e0a0*/  LEA R2, R2, 0x3b800000, 0x17 ;  /* 0x3b80000002027811 */ /* 0x000fc800078eb8ff */
[----:B------:R-:W-:Y:S01]  /*e0b0*/  LOP3.LUT R19, R2, R0, R19, 0xfe, !PT ;  /* 0x0000000002137212 */ /* 0x000fe200078efe13 */
[----:B------:R-:W-:Y:S06]  /*e0c0*/  BRA `(.L_x_19568) ;  /* 0x0000000000f87947 */ /* 0x000fec0003800000 */
.L_x_19581:
        /* <DEDUP_REMOVED lines=20> */
.L_x_19586:
[----:B------:R-:W-:Y:S05]  /*e210*/  BSYNC.RECONVERGENT B0 ;  /* 0x0000000000007941 */ /* 0x000fea0003800200 */
.L_x_19585:
[----:B------:R-:W-:Y:S01]  /*e220*/  IMAD.SHL.U32 R0, R0, 0x200000, RZ ;  /* 0x0020000000007824 */ /* 0x000fe200078e00ff */
[----:B------:R-:W-:-:S04]  /*e230*/  LEA R2, R2, 0x37800000, 0x17 ;  /* 0x3780000002027811 */ /* 0x000fc800078eb8ff */
[----:B------:R-:W-:Y:S01]  /*e240*/  LOP3.LUT R19, R2, R0, R19, 0xfe, !PT ;  /* 0x0000000002137212 */ /* 0x000fe200078efe13 */
[----:B------:R-:W-:Y:S06]  /*e250*/  BRA `(.L_x_19568) ;  /* 0x0000000000947947 */ /* 0x000fec0003800000 */
.L_x_19580:
        /* <DEDUP_REMOVED lines=14> */
.L_x_19567:
        /* <DEDUP_REMOVED lines=16> */
.L_x_19589:
[----:B------:R-:W-:Y:S01]  /*e440*/  IMAD.MOV.U32 R19, RZ, RZ, RZ ;  /* 0x000000ffff137224 */ /* 0x000fe200078e00ff */
[----:B------:R-:W-:Y:S06]  /*e450*/  BRA `(.L_x_19568) ;  /* 0x0000000000147947 */ /* 0x000fec0003800000 */
.L_x_19588:
[----:B------:R-:W2:Y:S02]  /*e460*/  LDG.E.64 R2, desc[UR36][R2.64] ;  /* 0x0000002402027981 */ /* 0x000ea4000c1e1b00 */
[----:B--2---:R0:W1:Y:S01]  /*e470*/  I2F.U64 R19, R2 ;  /* 0x0000000200137312 */ /* 0x0040620000301000 */
[----:B------:R-:W-:Y:S05]  /*e480*/  BRA `(.L_x_19568) ;  /* 0x0000000000087947 */ /* 0x000fea0003800000 */
.L_x_19587:
[----:B------:R-:W2:Y:S02]  /*e490*/  LDG.E R2, desc[UR36][R2.64] ;  /* 0x0000002402027981 */ /* 0x000ea4000c1e1900 */
[----:B--2---:R-:W-:-:S07]  /*e4a0*/  I2FP.F32.U32 R19, R2 ;  /* 0x0000000200137245 */ /* 0x004fce0000201000 */
.L_x_19568:
[----:B------:R-:W-:Y:S05]  /*e4b0*/  BSYNC.RECONVERGENT B6 ;  /* 0x0000000000067941 */ /* 0x000fea0003800200 */
.L_x_19562:
        /* <DEDUP_REMOVED lines=18> */
.L_x_19594:
[----:B------:R-:W2:Y:S02]  /*e5e0*/  LDG.E.U8 R0, desc[UR36][R2.64] ;  /* 0x0000002402007981 */ /* 0x000ea4000c1e1100 */
[----:B--2---:R-:W-:Y:S01]  /*e5f0*/  I2FP.F32.U32 R0, R0 ;  /* 0x0000000000007245 */ /* 0x004fe20000201000 */
[----:B------:R-:W-:Y:S06]  /*e600*/  BRA `(.L_x_19596) ;  /* 0x0000000c00247947 */ /* 0x000fec0003800000 */
.L_x_19593:
        /* <DEDUP_REMOVED lines=9> */
.L_x_19598:
[----:B------:R-:W2:Y:S02]  /*e6a0*/  LDG.E R0, desc[UR36][R2.64] ;  /* 0x0000002402007981 */ /* 0x000ea4000c1e1900 */
[----:B--2---:R-:W-:Y:S01]  /*e6b0*/  I2FP.F32.S32 R0, R0 ;  /* 0x0000000000007245 */ /* 0x004fe20000201400 */
[----:B------:R-:W-:Y:S06]  /*e6c0*/  BRA `(.L_x_19596) ;  /* 0x0000000800f47947 */ /* 0x000fec0003800000 */
.L_x_19597:
[----:B------:R-:W2:Y:S02]  /*e6d0*/  LDG.E.U16 R0, desc[UR36][R2.64] ;  /* 0x0000002402007981 */ /* 0x000ea4000c1e1500 */
[----:B--2---:R-:W0:Y:S01]  /*e6e0*/  I2F.S16 R0, R0 ;  /* 0x0000000000007306 */ /* 0x004e220000101400 */
[----:B------:R-:W-:Y:S05]  /*e6f0*/  BRA `(.L_x_19596) ;  /* 0x0000000800e87947 */ /* 0x000fea0003800000 */
.L_x_19592:
        /* <DEDUP_REMOVED lines=8> */
.L_x_19600:
[----:B------:R-:W2:Y:S02]  /*e780*/  LDG.E.U16 R0, desc[UR36][R2.64] ;  /* 0x0000002402007981 */ /* 0x000ea4000c1e1500 */
[----:B--2---:R-:W-:Y:S01]  /*e790*/  HADD2.F32 R0, -RZ, R0.H0_H0 ;  /* 0x20000000ff007230 */ /* 0x004fe20000004100 */
[----:B------:R-:W-:Y:S06]  /*e7a0*/  BRA `(.L_x_19596) ;  /* 0x0000000800bc7947 */ /* 0x000fec0003800000 */
.L_x_19599:
        /* <DEDUP_REMOVED lines=8> */
.L_x_19602:
[----:B------:R-:W2:Y:S02]  /*e830*/  LDG.E.U16 R0, desc[UR36][R2.64] ;  /* 0x0000002402007981 */ /* 0x000ea4000c1e1500 */
[----:B--2---:R-:W-:Y:S01]  /*e840*/  HADD2.F32 R0, -RZ, R0.H0_H0 ;  /* 0x20000000ff007230 */ /* 0x004fe20000004100 */
[----:B------:R-:W-:Y:S06]  /*e850*/  BRA `(.L_x_19596) ;  /* 0x0000000800907947 */ /* 0x000fec0003800000 */
.L_x_19601:
[----:B------:R-:W2:Y:S01]  /*e860*/  LDG.E.64 R2, desc[UR36][R2.64] ;  /* 0x0000002402027981 */ /* 0x000ea2000c1e1b00 */
[----:B------:R-:W-:Y:S01]  /*e870*/  UMOV UR4, 0xf0000000 ;  /* 0xf000000000047882 */ /* 0x000fe20000000000 */
[----:B------:R-:W-:Y:S01]  /*e880*/  UMOV UR5, 0x380fffff ;  /* 0x380fffff00057882 */ /* 0x000fe20000000000 */
[----:B--2---:R-:W0:Y:S01]  /*e890*/  F2F.F32.F64 R0, R2 ;  /* 0x0000000200007310 */ /* 0x004e220000301000 */
[----:B------:R-:W-:-:S14]  /*e8a0*/  DSETP.GEU.AND P0, PT, |R2|, UR4, PT ;  /* 0x0000000402007e2a */ /* 0x000fdc000bf0e200 */
[----:B0-----:R-:W-:Y:S01]  /*e8b0*/  @!P0 FMUL R0, R0, 1.175494350822287508e-38 ;  /* 0x0080000000008820 */ /* 0x001fe20000400000 */
[----:B------:R-:W-:Y:S06]  /*e8c0*/  BRA `(.L_x_19596) ;  /* 0x0000000800747947 */ /* 0x000fec0003800000 */
.L_x_19591:
        /* <DEDUP_REMOVED lines=12> */
.L_x_19605:
[----:B------:R-:W2:Y:S01]  /*e990*/  LDG.E.64 R2, desc[UR36][R2.64] ;  /* 0x0000002402027981 */ /* 0x000ea2000c1e1b00 */
[----:B------:R-:W-:Y:S01]  /*e9a0*/  UMOV UR4, 0xf0000000 ;  /* 0xf000000000047882 */ /* 0x000fe20000000000 */
[----:B------:R-:W-:Y:S01]  /*e9b0*/  UMOV UR5, 0x380fffff ;  /* 0x380fffff00057882 */ /* 0x000fe20000000000 */
[----:B--2---:R-:W0:Y:S01]  /*e9c0*/  F2F.F32.F64 R0, R2 ;  /* 0x0000000200007310 */ /* 0x004e220000301000 */
[----:B------:R-:W-:-:S14]  /*e9d0*/  DSETP.GEU.AND P0, PT, |R2|, UR4, PT ;  /* 0x0000000402007e2a */ /* 0x000fdc000bf0e200 */
[----:B0-----:R-:W-:Y:S01]  /*e9e0*/  @!P0 FMUL R0, R0, 1.175494350822287508e-38 ;  /* 0x0080000000008820 */ /* 0x001fe20000400000 */
[----:B------:R-:W-:Y:S06]  /*e9f0*/  BRA `(.L_x_19596) ;  /* 0x0000000800287947 */ /* 0x000fec0003800000 */
.L_x_19604:
        /* <DEDUP_REMOVED lines=25> */
.L_x_19607:
        /* <DEDUP_REMOVED lines=12> */
.L_x_19606:
[----:B------:R-:W2:Y:S02]  /*ec50*/  LDG.E.U16 R0, desc[UR36][R2.64] ;  /* 0x0000002402007981 */ /* 0x000ea4000c1e1500 */
[----:B--2---:R-:W-:Y:S01]  /*ec60*/  IMAD.U32 R0, R0, 0x10000, RZ ;  /* 0x0001000000007824 */ /* 0x004fe200078e00ff */
[----:B------:R-:W-:Y:S06]  /*ec70*/  BRA `(.L_x_19596) ;  /* 0x0000000400887947 */ /* 0x000fec0003800000 */
.L_x_19603:
        /* <DEDUP_REMOVED lines=11> */
.L_x_19610:
        /* <DEDUP_REMOVED lines=20> */
.L_x_19612:
[----:B------:R-:W-:Y:S05]  /*ee70*/  BSYNC.RECONVERGENT B0 ;  /* 0x0000000000007941 */ /* 0x000fea0003800200 */
.L_x_19611:
[----:B------:R-:W-:Y:S02]  /*ee80*/  SHF.L.U32 R0, R0, 0x14, RZ ;  /* 0x0000001400007819 */ /* 0x000fe400000006ff */
[----:B------:R-:W-:-:S04]  /*ee90*/  LEA R2, R2, 0x3b800000, 0x17 ;  /* 0x3b80000002027811 */ /* 0x000fc800078eb8ff */
[----:B------:R-:W-:Y:S01]  /*eea0*/  LOP3.LUT R0, R2, R0, R7, 0xfe, !PT ;  /* 0x0000000002007212 */ /* 0x000fe200078efe07 */
[----:B------:R-:W-:Y:S06]  /*eeb0*/  BRA `(.L_x_19596) ;  /* 0x0000000000f87947 */ /* 0x000fec0003800000 */
.L_x_19609:
        /* <DEDUP_REMOVED lines=20> */
.L_x_19614:
[----:B------:R-:W-:Y:S05]  /*f000*/  BSYNC.RECONVERGENT B0 ;  /* 0x0000000000007941 */ /* 0x000fea0003800200 */
.L_x_19613:
[----:B------:R-:W-:Y:S01]  /*f010*/  IMAD.SHL.U32 R0, R0, 0x200000, RZ ;  /* 0x0020000000007824 */ /* 0x000fe200078e00ff */
[----:B------:R-:W-:-:S04]  /*f020*/  LEA R2, R2, 0x37800000, 0x17 ;  /* 0x3780000002027811 */ /* 0x000fc800078eb8ff */
[----:B------:R-:W-:Y:S01]  /*f030*/  LOP3.LUT R0, R2, R0, R7, 0xfe, !PT ;  /* 0x0000000002007212 */ /* 0x000fe200078efe07 */
[----:B------:R-:W-:Y:S06]  /*f040*/  BRA `(.L_x_19596) ;  /* 0x0000000000947947 */ /* 0x000fec0003800000 */
.L_x_19608:
        /* <DEDUP_REMOVED lines=14> */
.L_x_19595:
        /* <DEDUP_REMOVED lines=16> */
.L_x_19617:
[----:B------:R-:W-:Y:S01]  /*f230*/  MOV R0, RZ ;  /* 0x000000ff00007202 */ /* 0x000fe20000000f00 */
[----:B------:R-:W-:Y:S06]  /*f240*/  BRA `(.L_x_19596) ;  /* 0x0000000000147947 */ /* 0x000fec0003800000 */
.L_x_19616:
[----:B------:R-:W2:Y:S02]  /*f250*/  LDG.E.64 R2, desc[UR36][R2.64] ;  /* 0x0000002402027981 */ /* 0x000ea4000c1e1b00 */
[----:B--2---:R0:W2:Y:S01]  /*f260*/  I2F.U64 R0, R2 ;  /* 0x0000000200007312 */ /* 0x0040a20000301000 */
[----:B------:R-:W-:Y:S05]  /*f270*/  BRA `(.L_x_19596) ;  /* 0x0000000000087947 */ /* 0x000fea0003800000 */
.L_x_19615:
[----:B------:R-:W2:Y:S02]  /*f280*/  LDG.E R0, desc[UR36][R2.64] ;  /* 0x0000002402007981 */ /* 0x000ea4000c1e1900 */
[----:B--2---:R-:W-:-:S07]  /*f290*/  I2FP.F32.U32 R0, R0 ;  /* 0x0000000000007245 */ /* 0x004fce0000201000 */
.L_x_19596:
[----:B------:R-:W-:Y:S05]  /*f2a0*/  BSYNC.RECONVERGENT B6 ;  /* 0x0000000000067941 */ /* 0x000fea0003800200 */
.L_x_19590:
        /* <DEDUP_REMOVED lines=17> */
.L_x_19621:
[----:B------:R-:W-:Y:S01]  /*f3c0*/  STG.E.U8 desc[UR36][R16.64], R2 ;  /* 0x0000000210007986 */ /* 0x000fe2000c101124 */
[----:B------:R-:W-:Y:S05]  /*f3d0*/  EXIT ;  /* 0x000000000000794d */ /* 0x000fea0003800000 */
.L_x_19620:
        /* <DEDUP_REMOVED lines=9> */
.L_x_19624:
[----:B------:R-:W-:Y:S01]  /*f470*/  STG.E desc[UR36][R16.64], R2 ;  /* 0x0000000210007986 */ /* 0x000fe2000c101924 */
[----:B------:R-:W-:Y:S05]  /*f480*/  EXIT ;  /* 0x000000000000794d */ /* 0x000fea0003800000 */
.L_x_19623:
[----:B------:R-:W-:Y:S01]  /*f490*/  STG.E.U16 desc[UR36][R16.64], R2 ;  /* 0x0000000210007986 */ /* 0x000fe2000c101524 */
[----:B------:R-:W-:Y:S05]  /*f4a0*/  EXIT ;  /* 0x000000000000794d */ /* 0x000fea0003800000 */
.L_x_19619:
        /* <DEDUP_REMOVED lines=9> */
.L_x_19626:
[----:B------:R-:W-:-:S04]  /*f540*/  I2FP.F32.U32 R0, R2 ;  /* 0x0000000200007245 */ /* 0x000fc80000201000 */
[----:B------:R-:W-:-:S05]  /*f550*/  F2FP.F16.F32.PACK_AB R0, RZ, R0 ;  /* 0x00000000ff00723e */ /* 0x000fca00000000ff */
[----:B------:R-:W-:Y:S01]  /*f560*/  STG.E.U16 desc[UR36][R16.64], R0 ;  /* 0x0000000010007986 */ /* 0x000fe2000c101524 */
[----:B------:R-:W-:Y:S05]  /*f570*/  EXIT ;  /* 0x000000000000794d */ /* 0x000fea0003800000 */
.L_x_19625:
        /* <DEDUP_REMOVED lines=10> */
.L_x_19628:
[----:B------:R-:W-:-:S04]  /*f620*/  I2FP.F32.U32 R2, R2 ;  /* 0x0000000200027245 */ /* 0x000fc80000201000 */
[----:B------:R-:W-:-:S04]  /*f630*/  F2FP.F16.F32.PACK_AB R3, RZ, R2 ;  /* 0x00000002ff03723e */ /* 0x000fc800000000ff */
[----:B------:R-:W-:-:S05]  /*f640*/  PRMT R3, R3, 0x5410, RZ ;  /* 0x0000541003037816 */ /* 0x000fca00000000ff */
[----:B------:R-:W-:Y:S01]  /*f650*/  STG.E desc[UR36][R16.64], R3 ;  /* 0x0000000310007986 */ /* 0x000fe2000c101924 */
[----:B------:R-:W-:Y:S05]  /*f660*/  EXIT ;  /* 0x000000000000794d */ /* 0x000fea0003800000 */
.L_x_19627:
[----:B------:R-:W0:Y:S02]  /*f670*/  I2F.F64.U32 R2, R2 ;  /* 0x0000000200027312 */ /* 0x000e240000201800 */
[----:B0-----:R-:W-:Y:S01]  /*f680*/  STG.E.64 desc[UR36][R16.64], R2 ;  /* 0x0000000210007986 */ /* 0x001fe2000c101b24 */
[----:B------:R-:W-:Y:S05]  /*f690*/  EXIT ;  /* 0x000000000000794d */ /* 0x000fea0003800000 */
.L_x_19618:
        /* <DEDUP_REMOVED lines=12> */
.L_x_19632:
        /* <DEDUP_REMOVED lines=16> */
.L_x_19635:
[----:B------:R-:W-:-:S07]  /*f860*/  PRMT R8, R0, 0x7610, R8 ;  /* 0x0000761000087816 */ /* 0x000fce0000000008 */
.L_x_19634:
[----:B------:R-:W-:Y:S05]  /*f870*/  BSYNC.RECONVERGENT B0 ;  /* 0x0000000000007941 */ /* 0x000fea0003800200 */
.L_x_19633:
[----:B------:R-:W-:Y:S01]  /*f880*/  STG.E.U8 desc[UR36][R16.64], R8 ;  /* 0x0000000810007986 */ /* 0x000fe2000c101124 */
[----:B------:R-:W-:Y:S05]  /*f890*/  EXIT ;  /* 0x000000000000794d */ /* 0x000fea0003800000 */
.L_x_19631:
        /* <DEDUP_REMOVED lines=16> */
.L_x_19638:
[----:B------:R-:W-:-:S07]  /*f9a0*/  PRMT R8, R0, 0x7610, R8 ;  /* 0x0000761000087816 */ /* 0x000fce0000000008 */
.L_x_19637:
[----:B------:R-:W-:Y:S05]  /*f9b0*/  BSYNC.RECONVERGENT B0 ;  /* 0x0000000000007941 */ /* 0x000fea0003800200 */
.L_x_19636:
[----:B------:R-:W-:Y:S01]  /*f9c0*/  STG.E.U8 desc[UR36][R16.64], R8 ;  /* 0x0000000810007986 */ /* 0x000fe2000c101124 */
[----:B------:R-:W-:Y:S05]  /*f9d0*/  EXIT ;  /* 0x000000000000794d */ /* 0x000fea0003800000 */
.L_x_19630:
        /* <DEDUP_REMOVED lines=21> */
.L_x_19640:
[----:B------:R-:W-:-:S05]  /*fb30*/  HFMA2 R3, -RZ, RZ, 0, 0 ;  /* 0x00000000ff037431 */ /* 0x000fca00000001ff */
[----:B------:R-:W-:Y:S01]  /*fb40*/  STG.E.64 desc[UR36][R16.64], R2 ;  /* 0x0000000210007986 */ /* 0x000fe2000c101b24 */
[----:B------:R-:W-:Y:S05]  /*fb50*/  EXIT ;  /* 0x000000000000794d */ /* 0x000fea0003800000 */
.L_x_19639:
[----:B------:R-:W-:Y:S01]  /*fb60*/  STG.E desc[UR36][R16.64], R2 ;  /* 0x0000000210007986 */ /* 0x000fe2000c101924 */
[----:B------:R-:W-:Y:S05]  /*fb70*/  EXIT ;  /* 0x000000000000794d */ /* 0x000fea0003800000 */
.L_x_19629:
        /* <DEDUP_REMOVED lines=8> */
.L_x_19642:
[----:B------:R-:W0:Y:S01]  /*fc00*/  I2F.F64.U32 R4, R2 ;  /* 0x0000000200047312 */ /* 0x000e220000201800 */
[----:B------:R-:W-:-:S05]  /*fc10*/  CS2R R6, SRZ ;  /* 0x0000000000067805 */ /* 0x000fca000001ff00 */
[----:B0-----:R-:W-:Y:S01]  /*fc20*/  STG.E.128 desc[UR36][R16.64], R4 ;  /* 0x0000000410007986 */ /* 0x001fe2000c101d24 */
[----:B------:R-:W-:Y:S05]  /*fc30*/  EXIT ;  /* 0x000000000000794d */ /* 0x000fea0003800000 */
.L_x_19641:
[----:B------:R-:W-:-:S09]  /*fc40*/  UISETP.NE.AND UP0, UPT, UR4, 0xf, UPT ;  /* 0x0000000f0400788c */ /* 0x000fd2000bf05270 */
[----:B------:R-:W-:Y:S05]  /*fc50*/  BRA.U !UP0, `(.L_x_19643) ;  /* 0x0000000108d47547 */ /* 0x000fea000b800000 */
[----:B------:R-:W-:-:S09]  /*fc60*/  UISETP.NE.AND UP0, UPT, UR4, 0x17, UPT ;  /* 0x000000170400788c */ /* 0x000fd2000bf05270 */
[----:B------:R-:W-:Y:S05]  /*fc70*/  BRA.U !UP0, `(.L_x_19644) ;  /* 0x0000000108847547 */ /* 0x000fea000b800000 */
[----:B------:R-:W-:-:S09]  /*fc80*/  UISETP.NE.AND UP0, UPT, UR4, 0x18, UPT ;  /* 0x000000180400788c */ /* 0x000fd2000bf05270 */
[----:B------:R-:W-:Y:S05]  /*fc90*/  BRA.U !UP0, `(.L_x_19645) ;  /* 0x0000000108447547 */ /* 0x000fea000b800000 */
.L_x_19622:
        /* <DEDUP_REMOVED lines=16> */
.L_x_19646:
[----:B------:R-:W-:Y:S05]  /*fda0*/  EXIT ;  /* 0x000000000000794d */ /* 0x000fea0003800000 */
.L_x_19645:
        /* <DEDUP_REMOVED lines=11> */
.L_x_19648:
[----:B------:R-:W-:Y:S05]  /*fe60*/  BSYNC.RECONVERGENT B0 ;  /* 0x0000000000007941 */ /* 0x000fea0003800200 */
.L_x_19647:
[----:B------:R-:W-:Y:S01]  /*fe70*/  STG.E.U8 desc[UR36][R16.64], R3 ;  /* 0x0000000310007986 */ /* 0x000fe2000c101124 */
[----:B------:R-:W-:Y:S05]  /*fe80*/  EXIT ;  /* 0x000000000000794d */ /* 0x000fea0003800000 */
.L_x_19644:
        /* <DEDUP_REMOVED lines=13> */
.L_x_19649:
[----:B------:R-:W-:Y:S02]  /*ff60*/  ISETP.GT.U32.AND P0, PT, R5, 0x7f800000, PT ;  /* 0x7f8000000500780c */ /* 0x000fe40003f04070 */
[----:B------:R-:W-:-:S04]  /*ff70*/  MOV R3, 0x7f ;  /* 0x0000007f00037802 */ /* 0x000fc80000000f00 */
[----:B------:R-:W-:-:S05]  /*ff80*/  SEL R3, R3, 0x7c, P0 ;  /* 0x0000007c03037807 */ /* 0x000fca0000000000 */
[----:B------:R-:W-:Y:S01]  /*ff90*/  STG.E.U8 desc[UR36][R16.64], R3 ;  /* 0x0000000310007986 */ /* 0x000fe2000c101124 */
[----:B------:R-:W-:Y:S05]  /*ffa0*/  EXIT ;  /* 0x000000000000794d */ /* 0x000fea0003800000 */
.L_x_19643:
[----:B------:R-:W-:-:S04]  /*ffb0*/  I2FP.F32.U32 R0, R2 ;  /* 0x0000000200007245 */ /* 0x000fc80000201000 */
[----:B------:R-:W-:-:S05]  /*ffc0*/  F2FP.BF16.F32.PACK_AB R0, RZ, R0 ;  /* 0x00000000ff00723e */ /* 0x000fca00000010ff */
[----:B------:R-:W-:Y:S01]  /*ffd0*/  STG.E.U16 desc[UR36][R16.64], R0 ;  /* 0x0000000010007986 */ /* 0x000fe2000c101524 */
[----:B------:R-:W-:Y:S05]  /*ffe0*/  EXIT ;  /* 0x000000000000794d */ /* 0x000fea0003800000 */
.L_x_19650:
        /* <DEDUP_REMOVED lines=9> */
.L_x_43553:


//--------------------- .text._ZN2at6native27unrolled_elementwise_kernelINS0_13BinaryFunctorIffbZZZNS0_22logical_or_kernel_cudaERNS_14TensorIteratorEENKUlvE0_clEvENKUlvE5_clEvEUlffE_EESt5arrayIPcLm3EELi4E23TrivialOffsetCalculatorILi2EjESC_ILi1EjENS0_6memory12LoadWithCastILi2EEENSF_13StoreWithCastILi1EEEEEviT_T0_T2_T3_T4_T5_ --------------------------
	.section	.text._ZN2at6native27unrolled_elementwise_kernelINS0_13BinaryFunctorIffbZZZNS0_22logical_or_kernel_cudaERNS_14TensorIteratorEENKUlvE0_clEvENKUlvE5_clEvEUlffE_EESt5arrayIPcLm3EELi4E23TrivialOffsetCalculatorILi2EjESC_ILi1EjENS0_6memory12LoadWithCastILi2EEENSF_13StoreWithCastILi1EEEEEviT_T0_T2_T3_T4_T5_,"ax",@progbits
	.align	128
        .global         _ZN2at6native27unrolled_elementwise_kernelINS0_13BinaryFunctorIffbZZZNS0_22logical_or_kernel_cudaERNS_14TensorIteratorEENKUlvE0_clEvENKUlvE5_clEvEUlffE_EESt5arrayIPcLm3EELi4E23TrivialOffsetCalculatorILi2EjESC_ILi1EjENS0_6memory12LoadWithCastILi2EEENSF_13StoreWithCastILi1EEEEEviT_T0_T2_T3_T4_T5_
        .type           _ZN2at6native27unrolled_elementwise_kernelINS0_13BinaryFunctorIffbZZZNS0_22logical_or_kernel_cudaERNS_14TensorIteratorEENKUlvE0_clEvENKUlvE5_clEvEUlffE_EESt5arrayIPcLm3EELi4E23TrivialOffsetCalculatorILi2EjESC_ILi1EjENS0_6memory12LoadWithCastILi2EEENSF_13StoreWithCastILi1EEEEEviT_T0_T2_T3_T4_T5_,@function
        .size           _ZN2at6native27unrolled_elementwise_kernelINS0_13BinaryFunctorIffbZZZNS0_22logical_or_kernel_cudaERNS_14TensorIteratorEENKUlvE0_clEvENKUlvE5_clEvEUlffE_EESt5arrayIPcLm3EELi4E23TrivialOffsetCalculatorILi2EjESC_ILi1EjENS0_6memory12LoadWithCastILi2EEENSF_13StoreWithCastILi1EEEEEviT_T0_T2_T3_T4_T5_,(.L_x_43554 - _ZN2at6native27unrolled_elementwise_kernelINS0_13BinaryFunctorIffbZZZNS0_22logical_or_kernel_cudaERNS_14TensorIteratorEENKUlvE0_clEvENKUlvE5_clEvEUlffE_EESt5arrayIPcLm3EELi4E23TrivialOffsetCalculatorILi2EjESC_ILi1EjENS0_6memory12LoadWithCastILi2EEENSF_13StoreWithCastILi1EEEEEviT_T0_T2_T3_T4_T5_)
        .other          _ZN2at6native27unrolled_elementwise_kernelINS0_13BinaryFunctorIffbZZZNS0_22logical_or_kernel_cudaERNS_14TensorIteratorEENKUlvE0_clEvENKUlvE5_clEvEUlffE_EESt5arrayIPcLm3EELi4E23TrivialOffsetCalculatorILi2EjESC_ILi1EjENS0_6memory12LoadWithCastILi2EEENSF_13StoreWithCastILi1EEEEEviT_T0_T2_T3_T4_T5_,@"STO_CUDA_ENTRY STV_DEFAULT"
_ZN2at6native27unrolled_elementwise_kernelINS0_13BinaryFunctorIffbZZZNS0_22logical_or_kernel_cudaERNS_14TensorIteratorEENKUlvE0_clEvENKUlvE5_clEvEUlffE_EESt5arrayIPcLm3EELi4E23TrivialOffsetCalculatorILi2EjESC_ILi1EjENS0_6memory12LoadWithCastILi2EEENSF_13StoreWithCastILi1EEEEEviT_T0_T2_T3_T4_T5_:
.text._ZN2at6native27unrolled_elementwise_kernelINS0_13BinaryFunctorIffbZZZNS0_22logical_or_kernel_cudaERNS_14TensorIteratorEENKUlvE0_clEvENKUlvE5_clEvEUlffE_EESt5arrayIPcLm3EELi4E23TrivialOffsetCalculatorILi2EjESC_ILi1EjENS0_6memory12LoadWithCastILi2EEENSF_13StoreWithCastILi1EEEEEviT_T0_T2_T3_T4_T5_:
        /* <DEDUP_REMOVED lines=35> */
.L_x_19657:
[----:B------:R-:W2:Y:S02]  /*0230*/  LDG.E.U8 R4, desc[UR36][R4.64] ;  /* 0x0000002404047981 */ /* 0x000ea4000c1e1100 */
[----:B--2---:R-:W-:Y:S01]  /*0240*/  I2FP.F32.U32 R17, R4 ;  /* 0x0000000400117245 */ /* 0x004fe20000201000 */
[----:B------:R-:W-:Y:S06]  /*0250*/  BRA `(.L_x_19659) ;  /* 0x0000000c00247947 */ /* 0x000fec0003800000 */
.L_x_19656:
        /* <DEDUP_REMOVED lines=9> */
.L_x_19661:
[----:B------:R-:W2:Y:S02]  /*02f0*/  LDG.E R4, desc[UR36][R4.64] ;  /* 0x0000002404047981 */ /* 0x000ea4000c1e1900 */
[----:B--2---:R-:W-:Y:S01]  /*0300*/  I2FP.F32.S32 R17, R4 ;  /* 0x0000000400117245 */ /* 0x004fe20000201400 */
[----:B------:R-:W-:Y:S06]  /*0310*/  BRA `(.L_x_19659) ;  /* 0x0000000800f47947 */ /* 0x000fec0003800000 */
.L_x_19660:
[----:B------:R-:W2:Y:S02]  /*0320*/  LDG.E.U16 R4, desc[UR36][R4.64] ;  /* 0x0000002404047981 */ /* 0x000ea4000c1e1500 */
[----:B--2---:R2:W3:Y:S01]  /*0330*/  I2F.S16 R17, R4 ;  /* 0x0000000400117306 */ /* 0x0044e20000101400 */
[----:B------:R-:W-:Y:S05]  /*0340*/  BRA `(.L_x_19659) ;  /* 0x0000000800e87947 */ /* 0x000fea0003800000 */
.L_x_19655:
        /* <DEDUP_REMOVED lines=8> */
.L_x_19663:
[----:B------:R-:W2:Y:S02]  /*03d0*/  LDG.E.U16 R4, desc[UR36][R4.64] ;  /* 0x0000002404047981 */ /* 0x000ea4000c1e1500 */
[----:B--2---:R-:W-:Y:S01]  /*03e0*/  HADD2.F32 R17, -RZ, R4.H0_H0 ;  /* 0x20000004ff117230 */ /* 0x004fe20000004100 */
[----:B------:R-:W-:Y:S06]  /*03f0*/  BRA `(.L_x_19659) ;  /* 0x0000000800bc7947 */ /* 0x000fec0003800000 */
.L_x_19662:
        /* <DEDUP_REMOVED lines=8> */
.L_x_19665:
[----:B------:R-:W2:Y:S02]  /*0480*/  LDG.E.U16 R4, desc[UR36][R4.64] ;  /* 0x0000002404047981 */ /* 0x000ea4000c1e1500 */
[----:B--2---:R-:W-:Y:S01]  /*0490*/  HADD2.F32 R17, -RZ, R4.H0_H0 ;  /* 0x20000004ff117230 */ /* 0x004fe20000004100 */
[----:B------:R-:W-:Y:S06]  /*04a0*/  BRA `(.L_x_19659) ;  /* 0x0000000800907947 */ /* 0x000fec0003800000 */
.L_x_19664:
[----:B------:R-:W2:Y:S01]  /*04b0*/  LDG.E.64 R4, desc[UR36][R4.64] ;  /* 0x0000002404047981 */ /* 0x000ea2000c1e1b00 */
[----:B------:R-:W-:Y:S01]  /*04c0*/  UMOV UR4, 0xf0000000 ;  /* 0xf000000000047882 */ /* 0x000fe20000000000 */
[----:B------:R-:W-:Y:S01]  /*04d0*/  UMOV UR5, 0x380fffff ;  /* 0x380fffff00057882 */ /* 0x000fe20000000000 */
[----:B--2---:R-:W0:Y:S01]  /*04e0*/  F2F.F32.F64 R17, R4 ;  /* 0x0000000400117310 */ /* 0x004e220000301000 */
[----:B------:R-:W-:-:S14]  /*04f0*/  DSETP.GEU.AND P0, PT, |R4|, UR4, PT ;  /* 0x0000000404007e2a */ /* 0x000fdc000bf0e200 */
[----:B0-----:R-:W-:Y:S01]  /*0500*/  @!P0 FMUL R17, R17, 1.175494350822287508e-38 ;  /* 0x0080000011118820 */ /* 0x001fe20000400000 */
[----:B------:R-:W-:Y:S06]  /*0510*/  BRA `(.L_x_19659) ;  /* 0x0000000800747947 */ /* 0x000fec0003800000 */
.L_x_19654:
        /* <DEDUP_REMOVED lines=12> */
.L_x_19668:
[----:B------:R-:W2:Y:S01]  /*05e0*/  LDG.E.64 R4, desc[UR36][R4.64] ;  /* 0x0000002404047981 */ /* 0x000ea2000c1e1b00 */
[----:B------:R-:W-:Y:S01]  /*05f0*/  UMOV UR4, 0xf0000000 ;  /* 0xf000000000047882 */ /* 0x000fe20000000000 */
[----:B------:R-:W-:Y:S01]  /*0600*/  UMOV UR5, 0x380fffff ;  /* 0x380fffff00057882 */ /* 0x000fe20000000000 */
[----:B--2---:R-:W0:Y:S01]  /*0610*/  F2F.F32.F64 R17, R4 ;  /* 0x0000000400117310 */ /* 0x004e220000301000 */
[----:B------:R-:W-:-:S14]  /*0620*/  DSETP.GEU.AND P0, PT, |R4|, UR4, PT ;  /* 0x0000000404007e2a */ /* 0x000fdc000bf0e200 */
[----:B0-----:R-:W-:Y:S01]  /*0630*/  @!P0 FMUL R17, R17, 1.175494350822287508e-38 ;  /* 0x0080000011118820 */ /* 0x001fe20000400000 */
[----:B------:R-:W-:Y:S06]  /*0640*/  BRA `(.L_x_19659) ;  /* 0x0000000800287947 */ /* 0x000fec0003800000 */
.L_x_19667:
        /* <DEDUP_REMOVED lines=25> */
.L_x_19670:
[----:B------:R-:W2:Y:S02]  /*07e0*/  LDG.E.U8 R4, desc[UR36][R4.64] ;  /* 0x0000002404047981 */ /* 0x000ea4000c1e1100 */
[C---:B--2---:R-:W-:Y:S02]  /*07f0*/  IMAD.SHL.U32 R3, R4.reuse, 0x2000000, RZ ;  /* 0x0200000004037824 */ /* 0x044fe400078e00ff */
[----:B------:R-:W-:-:S03]  /*0800*/  IMAD.SHL.U32 R6, R4, 0x100, RZ ;  /* 0x0000010004067824 */ /* 0x000fc600078e00ff */
        /* <DEDUP_REMOVED lines=9> */
.L_x_19669:
[----:B------:R-:W2:Y:S02]  /*08a0*/  LDG.E.U16 R4, desc[UR36][R4.64] ;  /* 0x0000002404047981 */ /* 0x000ea4000c1e1500 */
[----:B--2---:R-:W-:Y:S01]  /*08b0*/  IMAD.U32 R17, R4, 0x10000, RZ ;  /* 0x0001000004117824 */ /* 0x004fe200078e00ff */
[----:B------:R-:W-:Y:S06]  /*08c0*/  BRA `(.L_x_19659) ;  /* 0x0000000400887947 */ /* 0x000fec0003800000 */
.L_x_19666:
        /* <DEDUP_REMOVED lines=11> */
.L_x_19673:
        /* <DEDUP_REMOVED lines=20> */
.L_x_19675:
[----:B------:R-:W-:Y:S05]  /*0ac0*/  BSYNC.RECONVERGENT B0 ;  /* 0x0000000000007941 */ /* 0x000fea0003800200 */
.L_x_19674:
[----:B------:R-:W-:Y:S01]  /*0ad0*/  IMAD.SHL.U32 R0, R0, 0x100000, RZ ;  /* 0x0010000000007824 */ /* 0x000fe200078e00ff */
[----:B------:R-:W-:-:S04]  /*0ae0*/  LEA R3, R3, 0x3b800000, 0x17 ;  /* 0x3b80000003037811 */ /* 0x000fc800078eb8ff */
[----:B------:R-:W-:Y:S01]  /*0af0*/  LOP3.LUT R17, R3, R0, R17, 0xfe, !PT ;  /* 0x0000000003117212 */ /* 0x000fe200078efe11 */
[----:B------:R-:W-:Y:S06]  /*0b00*/  BRA `(.L_x_19659) ;  /* 0x0000000000f87947 */ /* 0x000fec0003800000 */
.L_x_19672:
        /* <DEDUP_REMOVED lines=20> */
.L_x_19677:
[----:B------:R-:W-:Y:S05]  /*0c50*/  BSYNC.RECONVERGENT B0 ;  /* 0x0000000000007941 */ /* 0x000fea0003800200 */
.L_x_19676:
[----:B------:R-:W-:Y:S01]  /*0c60*/  IMAD.SHL.U32 R0, R0, 0x200000, RZ ;  /* 0x0020000000007824 */ /* 0x000fe200078e00ff */
[----:B------:R-:W-:-:S04]  /*0c70*/  LEA R3, R3, 0x37800000, 0x17 ;  /* 0x3780000003037811 */ /* 0x000fc800078eb8ff */
[----:B------:R-:W-:Y:S01]  /*0c80*/  LOP3.LUT R17, R3, R0, R17, 0xfe, !PT ;  /* 0x0000000003117212 */ /* 0x000fe200078efe11 */
[----:B------:R-:W-:Y:S06]  /*0c90*/  BRA `(.L_x_19659) ;  /* 0x0000000000947947 */ /* 0x000fec0003800000 */
.L_x_19671:
[----:B------:R-:W-:-:S09]  /*0ca0*/  UISETP.NE.AND UP0, UPT, UR4, 0x1c, UPT ;  /* 0x0000001c0400788c */ /* 0x000fd2000bf05270 */
[----:B------:R-:W-:Y:S05]  /*0cb0*/  BRA.U !UP0, `(.L_x_19678) ;  /* 0x0000000108847547 */ /* 0x000fea000b800000 */
[----:B------:R-:W-:-:S09]  /*0cc0*/  UISETP.NE.AND UP0, UPT, UR4, 0x1d, UPT ;  /* 0x0000001d0400788c */ /* 0x000fd2000bf05270 */
[----:B------:R-:W-:Y:S05]  /*0cd0*/  BRA.U !UP0, `(.L_x_19679) ;  /* 0x0000000108707547 */ /* 0x000fea000b800000 */
[----:B------:R-:W-:-:S09]  /*0ce0*/  UISETP.NE.AND UP0, UPT, UR4, 0x2c, UPT ;  /* 0x0000002c0400788c */ /* 0x000fd2000bf05270 */
[----:B------:R-:W-:Y:S05]  /*0cf0*/  BRA.U !UP0, `(.L_x_19680) ;  /* 0x0000000108487547 */ /* 0x000fea000b800000 */
.L_x_19658:
        /* <DEDUP_REMOVED lines=16> */
.L_x_19681:
[----:B------:R-:W-:Y:S01]  /*0e00*/  IMAD.MOV.U32 R17, RZ, RZ, RZ ;  /* 0x000000ffff117224 */ /* 0x000fe200078e00ff */
[----:B------:R-:W-:Y:S06]  /*0e10*/  BRA `(.L_x_19659) ;  /* 0x0000000000347947 */ /* 0x000fec0003800000 */
.L_x_19680:
        /* <DEDUP_REMOVED lines=8> */
.L_x_19679:
[----:B------:R-:W2:Y:S02]  /*0ea0*/  LDG.E.64 R4, desc[UR36][R4.64] ;  /* 0x0000002404047981 */ /* 0x000ea4000c1e1b00 */
[----:B--2---:R0:W1:Y:S01]  /*0eb0*/  I2F.U64 R17, R4 ;  /* 0x0000000400117312 */ /* 0x0040620000301000 */
[----:B------:R-:W-:Y:S05]  /*0ec0*/  BRA `(.L_x_19659) ;  /* 0x0000000000087947 */ /* 0x000fea0003800000 */
.L_x_19678:
[----:B------:R-:W2:Y:S02]  /*0ed0*/  LDG.E R4, desc[UR36][R4.64] ;  /* 0x0000002404047981 */ /* 0x000ea4000c1e1900 */
[----:B--2---:R-:W-:-:S07]  /*0ee0*/  I2FP.F32.U32 R17, R4 ;  /* 0x0000000400117245 */ /* 0x004fce0000201000 */
.L_x_19659:
[----:B------:R-:W-:Y:S05]  /*0ef0*/  BSYNC.RECONVERGENT B6 ;  /* 0x0000000000067941 */ /* 0x000fea0003800200 */
.L_x_19653:
        /* <DEDUP_REMOVED lines=20> */
.L_x_19686:
[----:B------:R-:W2:Y:S02]  /*1040*/  LDG.E.U8 R0, desc[UR36][R4.64] ;  /* 0x0000002404007981 */ /* 0x000ea4000c1e1100 */
[----:B--2---:R-:W-:Y:S01]  /*1050*/  I2FP.F32.U32 R0, R0 ;  /* 0x0000000000007245 */ /* 0x004fe20000201000 */
[----:B------:R-:W-:Y:S06]  /*1060*/  BRA `(.L_x_19688) ;  /* 0x0000000c00287947 */ /* 0x000fec0003800000 */
.L_x_19685:
        /* <DEDUP_REMOVED lines=9> */
.L_x_19690:
[----:B------:R-:W2:Y:S02]  /*1100*/  LDG.E R0, desc[UR36][R4.64] ;  /* 0x0000002404007981 */ /* 0x000ea4000c1e1900 */
[----:B--2---:R-:W-:Y:S01]  /*1110*/  I2FP.F32.S32 R0, R0 ;  /* 0x0000000000007245 */ /* 0x004fe20000201400 */
[----:B------:R-:W-:Y:S06]  /*1120*/  BRA `(.L_x_19688) ;  /* 0x0000000800f87947 */ /* 0x000fec0003800000 */
.L_x_19689:
[----:B------:R-:W2:Y:S02]  /*1130*/  LDG.E.U16 R0, desc[UR36][R4.64] ;  /* 0x0000002404007981 */ /* 0x000ea4000c1e1500 */
[----:B--2---:R-:W0:Y:S01]  /*1140*/  I2F.S16 R0, R0 ;  /* 0x0000000000007306 */ /* 0x004e220000101400 */
[----:B------:R-:W-:Y:S05]  /*1150*/  BRA `(.L_x_19688) ;  /* 0x0000000800ec7947 */ /* 0x000fea0003800000 */
.L_x_19684:
        /* <DEDUP_REMOVED lines=8> */
.L_x_19692:
[----:B------:R-:W2:Y:S02]  /*11e0*/  LDG.E.U16 R0, desc[UR36][R4.64] ;  /* 0x0000002404007981 */ /* 0x000ea4000c1e1500 */
[----:B--2---:R-:W-:Y:S01]  /*11f0*/  HADD2.F32 R0, -RZ, R0.H0_H0 ;  /* 0x20000000ff007230 */ /* 0x004fe20000004100 */
[----:B------:R-:W-:Y:S06]  /*1200*/  BRA `(.L_x_19688) ;  /* 0x0000000800c07947 */ /* 0x000fec0003800000 */
.L_x_19691:
        /* <DEDUP_REMOVED lines=8> */
.L_x_19694:
[----:B------:R-:W2:Y:S02]  /*1290*/  LDG.E.U16 R0, desc[UR36][R4.64] ;  /* 0x0000002404007981 */ /* 0x000ea4000c1e1500 */
[----:B--2---:R-:W-:Y:S01]  /*12a0*/  HADD2.F32 R0, -RZ, R0.H0_H0 ;  /* 0x20000000ff007230 */ /* 0x004fe20000004100 */
[----:B------:R-:W-:Y:S06]  /*12b0*/  BRA `(.L_x_19688) ;  /* 0x0000000800947947 */ /* 0x000fec0003800000 */
.L_x_19693:
[----:B------:R-:W2:Y:S01]  /*12c0*/  LDG.E.64 R4, desc[UR36][R4.64] ;  /* 0x0000002404047981 */ /* 0x000ea2000c1e1b00 */
[----:B------:R-:W-:Y:S01]  /*12d0*/  UMOV UR4, 0xf0000000 ;  /* 0xf000000000047882 */ /* 0x000fe20000000000 */
[----:B------:R-:W-:Y:S01]  /*12e0*/  UMOV UR5, 0x380fffff ;  /* 0x380fffff00057882 */ /* 0x000fe20000000000 */
[----:B--2---:R-:W0:Y:S01]  /*12f0*/  F2F.F32.F64 R0, R4 ;  /* 0x0000000400007310 */ /* 0x004e220000301000 */
[----:B------:R-:W-:-:S14]  /*1300*/  DSETP.GEU.AND P0, PT, |R4|, UR4, PT ;  /* 0x0000000404007e2a */ /* 0x000fdc000bf0e200 */
[----:B0-----:R-:W-:Y:S01]  /*1310*/  @!P0 FMUL R0, R0, 1.175494350822287508e-38 ;  /* 0x0080000000008820 */ /* 0x001fe20000400000 */
[----:B------:R-:W-:Y:S06]  /*1320*/  BRA `(.L_x_19688) ;  /* 0x0000000800787947 */ /* 0x000fec0003800000 */
.L_x_19683:
        /* <DEDUP_REMOVED lines=12> */
.L_x_19697:
[----:B------:R-:W2:Y:S01]  /*13f0*/  LDG.E.64 R4, desc[UR36][R4.64] ;  /* 0x0000002404047981 */ /* 0x000ea2000c1e1b00 */
[----:B------:R-:W-:Y:S01]  /*1400*/  UMOV UR4, 0xf0000000 ;  /* 0xf000000000047882 */ /* 0x000fe20000000000 */
[----:B------:R-:W-:Y:S01]  /*1410*/  UMOV UR5, 0x380fffff ;  /* 0x380fffff00057882 */ /* 0x000fe20000000000 */
[----:B--2---:R-:W0:Y:S01]  /*1420*/  F2F.F32.F64 R0, R4 ;  /* 0x0000000400007310 */ /* 0x004e220000301000 */
[----:B------:R-:W-:-:S14]  /*1430*/  DSETP.GEU.AND P0, PT, |R4|, UR4, PT ;  /* 0x0000000404007e2a */ /* 0x000fdc000bf0e200 */
[----:B0-----:R-:W-:Y:S01]  /*1440*/  @!P0 FMUL R0, R0, 1.175494350822287508e-38 ;  /* 0x0080000000008820 */ /* 0x001fe20000400000 */
[----:B------:R-:W-:Y:S06]  /*1450*/  BRA `(.L_x_19688) ;  /* 0x00000008002c7947 */ /* 0x000fec0003800000 */
.L_x_19696:
        /* <DEDUP_REMOVED lines=25> */
.L_x_19699:
        /* <DEDUP_REMOVED lines=13> */
.L_x_19698:
[----:B------:R-:W2:Y:S02]  /*16c0*/  LDG.E.U16 R0, desc[UR36][R4.64] ;  /* 0x0000002404007981 */ /* 0x000ea4000c1e1500 */
[----:B--2---:R-:W-:Y:S01]  /*16d0*/  IMAD.U32 R0, R0, 0x10000, RZ ;  /* 0x0001000000007824 */ /* 0x004fe200078e00ff */
[----:B------:R-:W-:Y:S06]  /*16e0*/  BRA `(.L_x_19688) ;  /* 0x0000000400887947 */ /* 0x000fec0003800000 */
.L_x_19695:
        /* <DEDUP_REMOVED lines=11> */
.L_x_19702:
        /* <DEDUP_REMOVED lines=20> */
.L_x_19704:
[----:B------:R-:W-:Y:S05]  /*18e0*/  BSYNC.RECONVERGENT B0 ;  /* 0x0000000000007941 */ /* 0x000fea0003800200 */
.L_x_19703:
[----:B------:R-:W-:Y:S01]  /*18f0*/  IMAD.SHL.U32 R0, R0, 0x100000, RZ ;  /* 0x0010000000007824 */ /* 0x000fe200078e00ff */
[----:B------:R-:W-:-:S04]  /*1900*/  LEA R3, R3, 0x3b800000, 0x17 ;  /* 0x3b80000003037811 */ /* 0x000fc800078eb8ff */
[----:B------:R-:W-:Y:S01]  /*1910*/  LOP3.LUT R0, R3, R0, R7, 0xfe, !PT ;  /* 0x0000000003007212 */ /* 0x000fe200078efe07 */
[----:B------:R-:W-:Y:S06]  /*1920*/  BRA `(.L_x_19688) ;  /* 0x0000000000f87947 */ /* 0x000fec0003800000 */
.L_x_19701:
        /* <DEDUP_REMOVED lines=20> */
.L_x_19706:
[----:B------:R-:W-:Y:S05]  /*1a70*/  BSYNC.RECONVERGENT B0 ;  /* 0x0000000000007941 */ /* 0x000fea0003800200 */
.L_x_19705:
[----:B------:R-:W-:Y:S01]  /*1a80*/  IMAD.SHL.U32 R0, R0, 0x200000, RZ ;  /* 0x0020000000007824 */ /* 0x000fe200078e00ff */
[----:B------:R-:W-:-:S04]  /*1a90*/  LEA R3, R3, 0x37800000, 0x17 ;  /* 0x3780000003037811 */ /* 0x000fc800078eb8ff */
[----:B------:R-:W-:Y:S01]  /*1aa0*/  LOP3.LUT R0, R3, R0, R7, 0xfe, !PT ;  /* 0x0000000003007212 */ /* 0x000fe200078efe07 */
[----:B------:R-:W-:Y:S06]  /*1ab0*/  BRA `(.L_x_19688) ;  /* 0x0000000000947947 */ /* 0x000fec0003800000 */
.L_x_19700:
[----:B------:R-:W-:-:S09]  /*1ac0*/  UISETP.NE.AND UP0, UPT, UR4, 0x1c, UPT ;  /* 0x0000001c0400788c */ /* 0x000fd2000bf05270 */
[----:B------:R-:W-:Y:S05]  /*1ad0*/  BRA.U !UP0, `(.L_x_19707) ;  /* 0x0000000108847547 */ /* 0x000fea000b800000 */
[----:B------:R-:W-:-:S09]  /*1ae0*/  UISETP.NE.AND UP0, UPT, UR4, 0x1d, UPT ;  /* 0x0000001d0400788c */ /* 0x000fd2000bf05270 */
[----:B------:R-:W-:Y:S05]  /*1af0*/  BRA.U !UP0, `(.L_x_19708) ;  /* 0x0000000108707547 */ /* 0x000fea000b800000 */
[----:B------:R-:W-:-:S09]  /*1b00*/  UISETP.NE.AND UP0, UPT, UR4, 0x2c, UPT ;  /* 0x0000002c0400788c */ /* 0x000fd2000bf05270 */
[----:B------:R-:W-:Y:S05]  /*1b10*/  BRA.U !UP0, `(.L_x_19709) ;  /* 0x0000000108487547 */ /* 0x000fea000b800000 */
.L_x_19687:
        /* <DEDUP_REMOVED lines=16> */
.L_x_19710:
[----:B------:R-:W-:Y:S01]  /*1c20*/  IMAD.MOV.U32 R0, RZ, RZ, RZ ;  /* 0x000000ffff007224 */ /* 0x000fe200078e00ff */
[----:B------:R-:W-:Y:S06]  /*1c30*/  BRA `(.L_x_19688) ;  /* 0x0000000000347947 */ /* 0x000fec0003800000 */
.L_x_19709:
        /* <DEDUP_REMOVED lines=8> */
.L_x_19708:
[----:B------:R-:W2:Y:S02]  /*1cc0*/  LDG.E.64 R4, desc[UR36][R4.64] ;  /* 0x0000002404047981 */ /* 0x000ea4000c1e1b00 */
[----:B--2---:R0:W2:Y:S01]  /*1cd0*/  I2F.U64 R0, R4 ;  /* 0x0000000400007312 */ /* 0x0040a20000301000 */
[----:B------:R-:W-:Y:S05]  /*1ce0*/  BRA `(.L_x_19688) ;  /* 0x0000000000087947 */ /* 0x000fea0003800000 */
.L_x_19707:
[----:B------:R-:W2:Y:S02]  /*1cf0*/  LDG.E R0, desc[UR36][R4.64] ;  /* 0x0000002404007981 */ /* 0x000ea4000c1e1900 */
[----:B--2---:R-:W-:-:S07]  /*1d00*/  I2FP.F32.U32 R0, R0 ;  /* 0x0000000000007245 */ /* 0x004fce0000201000 */
.L_x_19688:
[----:B------:R-:W-:Y:S05]  /*1d10*/  BSYNC.RECONVERGENT B6 ;  /* 0x0000000000067941 */ /* 0x000fea0003800200 */
.L_x_19682:
[----:B-1-3-5:R-:W-:Y:S01]  /*1d20*/  FSETP.NEU.FTZ.AND P0, PT, R17, RZ, PT ;  /* 0x000000ff1100720b */ /* 0x02afe20003f1d000 */
[----:B------:R-:W-:Y:S01]  /*1d30*/  VIADD R22, R2, 0x80 ;  /* 0x0000008002167836 */ /* 0x000fe20000000000 */
[----:B0-2---:R-:W-:-:S04]  /*1d40*/  FSETP.NEU.FTZ.AND P1, PT, R0, RZ, PT ;  /* 0x000000ff0000720b */ /* 0x005fc80003f3d000 */
[----:B------:R-:W-:-:S04]  /*1d50*/  PLOP3.LUT P0, PT, P0, P1, PT, 0xf8, 0x8f ;  /* 0x00000000008f781c */ /* 0x000fc80000703f70 */
[----:B------:R-:W-:-:S09]  /*1d60*/  P2R R16, PR, RZ, 0x1 ;  /* 0x00000001ff107803 */ /* 0x000fd20000000000 */
.L_x_19652:
[----:B------:R-:W-:Y:S05]  /*1d70*/  BSYNC.RECONVERGENT B7 ;  /* 0x0000000000077941 */ /* 0x000fea0003800200 */
.L_x_19651:
[----:B------:R-:W-:Y:S01]  /*1d80*/  ISETP.GE.AND P0, PT, R22, R19, PT ;  /* 0x000000131600720c */ /* 0x000fe20003f06270 */
[----:B------:R-:W-:Y:S01]  /*1d90*/  BSSY.RECONVERGENT B7, `(.L_x_19711) ;  /* 0x00001ce000077945 */ /* 0x000fe20003800200 */
[----:B------:R-:W-:-:S04]  /*1da0*/  PLOP3.LUT P1, PT, PT, PT, PT, 0x8, 0x80 ;  /* 0x000000000080781c */ /* 0x000fc80003f2e170 */
[----:B------:R-:W-:-:S07]  /*1db0*/  P2R R17, PR, RZ, 0x2 ;  /* 0x00000002ff117803 */ /* 0x000fce0000000000 */
        /* <DEDUP_REMOVED lines=22> */
.L_x_19717:
[----:B------:R-:W2:Y:S02]  /*1f20*/  LDG.E.U8 R4, desc[UR36][R4.64] ;  /* 0x0000002404047981 */ /* 0x000ea4000c1e1100 */
[----:B--2---:R-:W-:Y:S01]  /*1f30*/  I2FP.F32.U32 R18, R4 ;  /* 0x0000000400127245 */ /* 0x004fe20000201000 */
[----:B------:R-:W-:Y:S06]  /*1f40*/  BRA `(.L_x_19719) ;  /* 0x0000000c00287947 */ /* 0x000fec0003800000 */
.L_x_19716:
        /* <DEDUP_REMOVED lines=9> */
.L_x_19721:
[----:B------:R-:W2:Y:S02]  /*1fe0*/  LDG.E R4, desc[UR36][R4.64] ;  /* 0x0000002404047981 */ /* 0x000ea4000c1e1900 */
[----:B--2---:R-:W-:Y:S01]  /*1ff0*/  I2FP.F32.S32 R18, R4 ;  /* 0x0000000400127245 */ /* 0x004fe20000201400 */
[----:B------:R-:W-:Y:S06]  /*2000*/  BRA `(.L_x_19719) ;  /* 0x0000000800f87947 */ /* 0x000fec0003800000 */
.L_x_19720:
[----:B------:R-:W2:Y:S02]  /*2010*/  LDG.E.U16 R4, desc[UR36][R4.64] ;  /* 0x0000002404047981 */ /* 0x000ea4000c1e1500 */
[----:B--2---:R0:W1:Y:S01]  /*2020*/  I2F.S16 R18, R4 ;  /* 0x0000000400127306 */ /* 0x0040620000101400 */
[----:B------:R-:W-:Y:S05]  /*2030*/  BRA `(.L_x_19719) ;  /* 0x0000000800ec7947 */ /* 0x000fea0003800000 */
.L_x_19715:
        /* <DEDUP_REMOVED lines=8> */
.L_x_19723:
[----:B------:R-:W2:Y:S02]  /*20c0*/  LDG.E.U16 R4, desc[UR36][R4.64] ;  /* 0x0000002404047981 */ /* 0x000ea4000c1e1500 */
[----:B--2---:R-:W-:Y:S01]  /*20d0*/  HADD2.F32 R18, -RZ, R4.H0_H0 ;  /* 0x20000004ff127230 */ /* 0x004fe20000004100 */
[----:B------:R-:W-:Y:S06]  /*20e0*/  BRA `(.L_x_19719) ;  /* 0x0000000800c07947 */ /* 0x000fec0003800000 */
.L_x_19722:
        /* <DEDUP_REMOVED lines=8> */
.L_x_19725:
[----:B------:R-:W2:Y:S02]  /*2170*/  LDG.E.U16 R4, desc[UR36][R4.64] ;  /* 0x0000002404047981 */ /* 0x000ea4000c1e1500 */
[----:B--2---:R-:W-:Y:S01]  /*2180*/  HADD2.F32 R18, -RZ, R4.H0_H0 ;  /* 0x20000004ff127230 */ /* 0x004fe20000004100 */
[----:B------:R-:W-:Y:S06]  /*2190*/  BRA `(.L_x_19719) ;  /* 0x0000000800947947 */ /* 0x000fec0003800000 */
.L_x_19724:
[----:B------:R-:W2:Y:S01]  /*21a0*/  LDG.E.64 R4, desc[UR36][R4.64] ;  /* 0x0000002404047981 */ /* 0x000ea2000c1e1b00 */
[----:B------:R-:W-:Y:S01]  /*21b0*/  UMOV UR4, 0xf0000000 ;  /* 0xf000000000047882 */ /* 0x000fe20000000000 */
[----:B------:R-:W-:Y:S01]  /*21c0*/  UMOV UR5, 0x380fffff ;  /* 0x380fffff00057882 */ /* 0x000fe20000000000 */
[----:B--2---:R-:W0:Y:S01]  /*21d0*/  F2F.F32.F64 R18, R4 ;  /* 0x0000000400127310 */ /* 0x004e220000301000 */
[----:B------:R-:W-:-:S14]  /*21e0*/  DSETP.GEU.AND P0, PT, |R4|, UR4, PT ;  /* 0x0000000404007e2a */ /* 0x000fdc000bf0e200 */
[----:B0-----:R-:W-:Y:S01]  /*21f0*/  @!P0 FMUL R18, R18, 1.175494350822287508e-38 ;  /* 0x0080000012128820 */ /* 0x001fe20000400000 */
[----:B------:R-:W-:Y:S06]  /*2200*/  BRA `(.L_x_19719) ;  /* 0x0000000800787947 */ /* 0x000fec0003800000 */
.L_x_19714:
        /* <DEDUP_REMOVED lines=12> */
.L_x_19728:
[----:B------:R-:W2:Y:S01]  /*22d0*/  LDG.E.64 R4, desc[UR36][R4.64] ;  /* 0x0000002404047981 */ /* 0x000ea2000c1e1b00 */
[----:B------:R-:W-:Y:S01]  /*22e0*/  UMOV UR4, 0xf0000000 ;  /* 0xf000000000047882 */ /* 0x000fe20000000000 */
[----:B------:R-:W-:Y:S01]  /*22f0*/  UMOV UR5, 0x380fffff ;  /* 0x380fffff00057882 */ /* 0x000fe20000000000 */
[----:B--2---:R-:W0:Y:S01]  /*2300*/  F2F.F32.F64 R18, R4 ;  /* 0x0000000400127310 */ /* 0x004e220000301000 */
[----:B------:R-:W-:-:S14]  /*2310*/  DSETP.GEU.AND P0, PT, |R4|, UR4, PT ;  /* 0x0000000404007e2a */ /* 0x000fdc000bf0e200 */
[----:B0-----:R-:W-:Y:S01]  /*2320*/  @!P0 FMUL R18, R18, 1.175494350822287508e-38 ;  /* 0x0080000012128820 */ /* 0x001fe20000400000 */
[----:B------:R-:W-:Y:S06]  /*2330*/  BRA `(.L_x_19719) ;  /* 0x00000008002c7947 */ /* 0x000fec0003800000 */
.L_x_19727:
        /* <DEDUP_REMOVED lines=25> */
.L_x_19730:
        /* <DEDUP_REMOVED lines=13> */
.L_x_19729:
[----:B------:R-:W2:Y:S02]  /*25a0*/  LDG.E.U16 R4, desc[UR36][R4.64] ;  /* 0x0000002404047981 */ /* 0x000ea4000c1e1500 */
[----:B--2---:R-:W-:Y:S01]  /*25b0*/  IMAD.U32 R18, R4, 0x10000, RZ ;  /* 0x0001000004127824 */ /* 0x004fe200078e00ff */
[----:B------:R-:W-:Y:S06]  /*25c0*/  BRA `(.L_x_19719) ;  /* 0x0000000400887947 */ /* 0x000fec0003800000 */
.L_x_19726:
        /* <DEDUP_REMOVED lines=11> */
.L_x_19733:
        /* <DEDUP_REMOVED lines=20> */
.L_x_19735:
[----:B------:R-:W-:Y:S05]  /*27c0*/  BSYNC.RECONVERGENT B0 ;  /* 0x0000000000007941 */ /* 0x000fea0003800200 */
.L_x_19734:
[----:B------:R-:W-:Y:S01]  /*27d0*/  IMAD.SHL.U32 R0, R0, 0x100000, RZ ;  /* 0x0010000000007824 */ /* 0x000fe200078e00ff */
[----:B------:R-:W-:-:S04]  /*27e0*/  LEA R3, R3, 0x3b800000, 0x17 ;  /* 0x3b80000003037811 */ /* 0x000fc800078eb8ff */
[----:B------:R-:W-:Y:S01]  /*27f0*/  LOP3.LUT R18, R3, R0, R7, 0xfe, !PT ;  /* 0x0000000003127212 */ /* 0x000fe200078efe07 */
[----:B------:R-:W-:Y:S06]  /*2800*/  BRA `(.L_x_19719) ;  /* 0x0000000000f87947 */ /* 0x000fec0003800000 */
.L_x_19732:
        /* <DEDUP_REMOVED lines=20> */
.L_x_19737:
[----:B------:R-:W-:Y:S05]  /*2950*/  BSYNC.RECONVERGENT B0 ;  /* 0x0000000000007941 */ /* 0x000fea0003800200 */
.L_x_19736:
[----:B------:R-:W-:Y:S01]  /*2960*/  IMAD.SHL.U32 R0, R0, 0x200000, RZ ;  /* 0x0020000000007824 */ /* 0x000fe200078e00ff */
[----:B------:R-:W-:-:S04]  /*2970*/  LEA R3, R3, 0x37800000, 0x17 ;  /* 0x3780000003037811 */ /* 0x000fc800078eb8ff */
[----:B------:R-:W-:Y:S01]  /*2980*/  LOP3.LUT R18, R3, R0, R7, 0xfe, !PT ;  /* 0x0000000003127212 */ /* 0x000fe200078efe07 */
[----:B------:R-:W-:Y:S06]  /*2990*/  BRA `(.L_x_19719) ;  /* 0x0000000000947947 */ /* 0x000fec0003800000 */
.L_x_19731:
        /* <DEDUP_REMOVED lines=14> */
.L_x_19718:
        /* <DEDUP_REMOVED lines=16> */
.L_x_19740:
[----:B------:R-:W-:Y:S01]  /*2b80*/  IMAD.MOV.U32 R18, RZ, RZ, RZ ;  /* 0x000000ffff127224 */ /* 0x000fe200078e00ff */
[----:B------:R-:W-:Y:S06]  /*2b90*/  BRA `(.L_x_19719) ;  /* 0x0000000000147947 */ /* 0x000fec0003800000 */
.L_x_19739:
[----:B------:R-:W2:Y:S02]  /*2ba0*/  LDG.E.64 R4, desc[UR36][R4.64] ;  /* 0x0000002404047981 */ /* 0x000ea4000c1e1b00 */
[----:B--2---:R0:W1:Y:S01]  /*2bb0*/  I2F.U64 R18, R4 ;  /* 0x0000000400127312 */ /* 0x0040620000301000 */
[----:B------:R-:W-:Y:S05]  /*2bc0*/  BRA `(.L_x_19719) ;  /* 0x0000000000087947 */ /* 0x000fea0003800000 */
.L_x_19738:
[----:B------:R-:W2:Y:S02]  /*2bd0*/  LDG.E R4, desc[UR36][R4.64] ;  /* 0x0000002404047981 */ /* 0x000ea4000c1e1900 */
[----:B--2---:R-:W-:-:S07]  /*2be0*/  I2FP.F32.U32 R18, R4 ;  /* 0x0000000400127245 */ /* 0x004fce0000201000 */
.L_x_19719:
[----:B------:R-:W-:Y:S05]  /*2bf0*/  BSYNC.RECONVERGENT B6 ;  /* 0x0000000000067941 */ /* 0x000fea0003800200 */
.L_x_19713:
        /* <DEDUP_REMOVED lines=20> */
.L_x_19745:
[----:B------:R-:W2:Y:S02]  /*2d40*/  LDG.E.U8 R0, desc[UR36][R4.64] ;  /* 0x0000002404007981 */ /* 0x000ea4000c1e1100 */
[----:B--2---:R-:W-:Y:S01]  /*2d50*/  I2FP.F32.U32 R0, R0 ;  /* 0x0000000000007245 */ /* 0x004fe20000201000 */
[----:B------:R-:W-:Y:S06]  /*2d60*/  BRA `(.L_x_19747) ;  /* 0x0000000c00287947 */ /* 0x000fec0003800000 */
.L_x_19744:
        /* <DEDUP_REMOVED lines=9> */
.L_x_19749:
[----:B------:R-:W2:Y:S02]  /*2e00*/  LDG.E R0, desc[UR36][R4.64] ;  /* 0x0000002404007981 */ /* 0x000ea4000c1e1900 */
[----:B--2---:R-:W-:Y:S01]  /*2e10*/  I2FP.F32.S32 R0, R0 ;  /* 0x0000000000007245 */ /* 0x004fe20000201400 */
[----:B------:R-:W-:Y:S06]  /*2e20*/  BRA `(.L_x_19747) ;  /* 0x0000000800f87947 */ /* 0x000fec0003800000 */
.L_x_19748:
[----:B------:R-:W2:Y:S02]  /*2e30*/  LDG.E.U16 R0, desc[UR36][R4.64] ;  /* 0x0000002404007981 */ /* 0x000ea4000c1e1500 */
[----:B--2---:R-:W3:Y:S01]  /*2e40*/  I2F.S16 R0, R0 ;  /* 0x0000000000007306 */ /* 0x004ee20000101400 */
[----:B------:R-:W-:Y:S05]  /*2e50*/  BRA `(.L_x_19747) ;  /* 0x0000000800ec7947 */ /* 0x000fea0003800000 */
.L_x_19743:
        /* <DEDUP_REMOVED lines=8> */
.L_x_19751:
[----:B------:R-:W2:Y:S02]  /*2ee0*/  LDG.E.U16 R0, desc[UR36][R4.64] ;  /* 0x0000002404007981 */ /* 0x000ea4000c1e1500 */
[----:B--2---:R-:W-:Y:S01]  /*2ef0*/  HADD2.F32 R0, -RZ, R0.H0_H0 ;  /* 0x20000000ff007230 */ /* 0x004fe20000004100 */
[----:B------:R-:W-:Y:S06]  /*2f00*/  BRA `(.L_x_19747) ;  /* 0x0000000800c07947 */ /* 0x000fec0003800000 */
.L_x_19750:
        /* <DEDUP_REMOVED lines=8> */
.L_x_19753:
[----:B------:R-:W2:Y:S02]  /*2f90*/  LDG.E.U16 R0, desc[UR36][R4.64] ;  /* 0x0000002404007981 */ /* 0x000ea4000c1e1500 */
[----:B--2---:R-:W-:Y:S01]  /*2fa0*/  HADD2.F32 R0, -RZ, R0.H0_H0 ;  /* 0x20000000ff007230 */ /* 0x004fe20000004100 */
[----:B------:R-:W-:Y:S06]  /*2fb0*/  BRA `(.L_x_19747) ;  /* 0x0000000800947947 */ /* 0x000fec0003800000 */
.L_x_19752:
[----:B------:R-:W2:Y:S01]  /*2fc0*/  LDG.E.64 R4, desc[UR36][R4.64] ;  /* 0x0000002404047981 */ /* 0x000ea2000c1e1b00 */
[----:B------:R-:W-:Y:S01]  /*2fd0*/  UMOV UR4, 0xf0000000 ;  /* 0xf000000000047882 */ /* 0x000fe20000000000 */
[----:B------:R-:W-:Y:S01]  /*2fe0*/  UMOV UR5, 0x380fffff ;  /* 0x380fffff00057882 */ /* 0x000fe20000000000 */
[----:B--2---:R-:W0:Y:S01]  /*2ff0*/  F2F.F32.F64 R0, R4 ;  /* 0x0000000400007310 */ /* 0x004e220000301000 */
[----:B------:R-:W-:-:S14]  /*3000*/  DSETP.GEU.AND P0, PT, |R4|, UR4, PT ;  /* 0x0000000404007e2a */ /* 0x000fdc000bf0e200 */
[----:B0-----:R-:W-:Y:S01]  /*3010*/  @!P0 FMUL R0, R0, 1.175494350822287508e-38 ;  /* 0x0080000000008820 */ /* 0x001fe20000400000 */
[----:B------:R-:W-:Y:S06]  /*3020*/  BRA `(.L_x_19747) ;  /* 0x0000000800787947 */ /* 0x000fec0003800000 */
.L_x_19742:
        /* <DEDUP_REMOVED lines=12> */
.L_x_19756:
[----:B------:R-:W2:Y:S01]  /*30f0*/  LDG.E.64 R4, desc[UR36][R4.64] ;  /* 0x0000002404047981 */ /* 0x000ea2000c1e1b00 */
[----:B------:R-:W-:Y:S01]  /*3100*/  UMOV UR4, 0xf0000000 ;  /* 0xf000000000047882 */ /* 0x000fe20000000000 */
[----:B------:R-:W-:Y:S01]  /*3110*/  UMOV UR5, 0x380fffff ;  /* 0x380fffff00057882 */ /* 0x000fe20000000000 */
[----:B--2---:R-:W0:Y:S01]  /*3120*/  F2F.F32.F64 R0, R4 ;  /* 0x0000000400007310 */ /* 0x004e220000301000 */
[----:B------:R-:W-:-:S14]  /*3130*/  DSETP.GEU.AND P0, PT, |R4|, UR4, PT ;  /* 0x0000000404007e2a */ /* 0x000fdc000bf0e200 */
[----:B0-----:R-:W-:Y:S01]  /*3140*/  @!P0 FMUL R0, R0, 1.175494350822287508e-38 ;  /* 0x0080000000008820 */ /* 0x001fe20000400000 */
[----:B------:R-:W-:Y:S06]  /*3150*/  BRA `(.L_x_19747) ;  /* 0x00000008002c7947 */ /* 0x000fec0003800000 */
.L_x_19755:
        /* <DEDUP_REMOVED lines=25> */
.L_x_19758:
        /* <DEDUP_REMOVED lines=13> */
.L_x_19757:
[----:B------:R-:W2:Y:S02]  /*33c0*/  LDG.E.U16 R0, desc[UR36][R4.64] ;  /* 0x0000002404007981 */ /* 0x000ea4000c1e1500 */
[----:B--2---:R-:W-:Y:S01]  /*33d0*/  IMAD.U32 R0, R0, 0x10000, RZ ;  /* 0x0001000000007824 */ /* 0x004fe200078e00ff */
[----:B------:R-:W-:Y:S06]  /*33e0*/  BRA `(.L_x_19747) ;  /* 0x0000000400887947 */ /* 0x000fec0003800000 */
.L_x_19754:
        /* <DEDUP_REMOVED lines=11> */
.L_x_19761:
        /* <DEDUP_REMOVED lines=20> */
.L_x_19763:
[----:B------:R-:W-:Y:S05]  /*35e0*/  BSYNC.RECONVERGENT B0 ;  /* 0x0000000000007941 */ /* 0x000fea0003800200 */
.L_x_19762:
[----:B------:R-:W-:Y:S01]  /*35f0*/  IMAD.SHL.U32 R0, R0, 0x100000, RZ ;  /* 0x0010000000007824 */ /* 0x000fe200078e00ff */
[----:B------:R-:W-:-:S04]  /*3600*/  LEA R3, R3, 0x3b800000, 0x17 ;  /* 0x3b80000003037811 */ /* 0x000fc800078eb8ff */
[----:B------:R-:W-:Y:S01]  /*3610*/  LOP3.LUT R0, R3, R0, R7, 0xfe, !PT ;  /* 0x0000000003007212 */ /* 0x000fe200078efe07 */
[----:B------:R-:W-:Y:S06]  /*3620*/  BRA `(.L_x_19747) ;  /* 0x0000000000f87947 */ /* 0x000fec0003800000 */
.L_x_19760:
        /* <DEDUP_REMOVED lines=20> */
.L_x_19765:
[----:B------:R-:W-:Y:S05]  /*3770*/  BSYNC.RECONVERGENT B0 ;  /* 0x0000000000007941 */ /* 0x000fea0003800200 */
.L_x_19764:
[----:B------:R-:W-:Y:S01]  /*3780*/  IMAD.SHL.U32 R0, R0, 0x200000, RZ ;  /* 0x0020000000007824 */ /* 0x000fe200078e00ff */
[----:B------:R-:W-:-:S04]  /*3790*/  LEA R3, R3, 0x37800000, 0x17 ;  /* 0x3780000003037811 */ /* 0x000fc800078eb8ff */
[----:B------:R-:W-:Y:S01]  /*37a0*/  LOP3.LUT R0, R3, R0, R7, 0xfe, !PT ;  /* 0x0000000003007212 */ /* 0x000fe200078efe07 */
[----:B------:R-:W-:Y:S06]  /*37b0*/  BRA `(.L_x_19747) ;  /* 0x0000000000947947 */ /* 0x000fec0003800000 */
.L_x_19759:
        /* <DEDUP_REMOVED lines=14> */
.L_x_19746:
        /* <DEDUP_REMOVED lines=16> */
.L_x_19768:
[----:B------:R-:W-:Y:S01]  /*39a0*/  IMAD.MOV.U32 R0, RZ, RZ, RZ ;  /* 0x000000ffff007224 */ /* 0x000fe200078e00ff */
[----:B------:R-:W-:Y:S06]  /*39b0*/  BRA `(.L_x_19747) ;  /* 0x0000000000147947 */ /* 0x000fec0003800000 */
.L_x_19767:
[----:B------:R-:W2:Y:S02]  /*39c0*/  LDG.E.64 R4, desc[UR36][R4.64] ;  /* 0x0000002404047981 */ /* 0x000ea4000c1e1b00 */
[----:B--2---:R0:W2:Y:S01]  /*39d0*/  I2F.U64 R0, R4 ;  /* 0x0000000400007312 */ /* 0x0040a20000301000 */
[----:B------:R-:W-:Y:S05]  /*39e0*/  BRA `(.L_x_19747) ;  /* 0x0000000000087947 */ /* 0x000fea0003800000 */
.L_x_19766:
[----:B------:R-:W2:Y:S02]  /*39f0*/  LDG.E R0, desc[UR36][R4.64] ;  /* 0x0000002404007981 */ /* 0x000ea4000c1e1900 */
[----:B--2---:R-:W-:-:S07]  /*3a00*/  I2FP.F32.U32 R0, R0 ;  /* 0x0000000000007245 */ /* 0x004fce0000201000 */
.L_x_19747:
[----:B------:R-:W-:Y:S05]  /*3a10*/  BSYNC.RECONVERGENT B6 ;  /* 0x0000000000067941 */ /* 0x000fea0003800200 */
.L_x_19741:
[----:B-1---5:R-:W-:Y:S01]  /*3a20*/  FSETP.NEU.FTZ.AND P0, PT, R18, RZ, PT ;  /* 0x000000ff1200720b */ /* 0x022fe20003f1d000 */
[----:B------:R-:W-:Y:S01]  /*3a30*/  VIADD R22, R22, 0x80 ;  /* 0x0000008016167836 */ /* 0x000fe20000000000 */
[----:B0-23--:R-:W-:-:S04]  /*3a40*/  FSETP.NEU.FTZ.AND P1, PT, R0, RZ, PT ;  /* 0x000000ff0000720b */ /* 0x00dfc80003f3d000 */
[----:B------:R-:W-:-:S04]  /*3a50*/  PLOP3.LUT P0, PT, P0, P1, PT, 0xf8, 0x8f ;  /* 0x00000000008f781c */ /* 0x000fc80000703f70 */
[----:B------:R-:W-:-:S09]  /*3a60*/  P2R R17, PR, RZ, 0x1 ;  /* 0x00000001ff117803 */ /* 0x000fd20000000000 */
.L_x_19712:
[----:B------:R-:W-:Y:S05]  /*3a70*/  BSYNC.RECONVERGENT B7 ;  /* 0x0000000000077941 */ /* 0x000fea0003800200 */
.L_x_19711:
        /* <DEDUP_REMOVED lines=26> */
.L_x_19775:
[----:B------:R-:W2:Y:S02]  /*3c20*/  LDG.E.U8 R4, desc[UR36][R4.64] ;  /* 0x0000002404047981 */ /* 0x000ea4000c1e1100 */
[----:B--2---:R-:W-:Y:S01]  /*3c30*/  I2FP.F32.U32 R18, R4 ;  /* 0x0000000400127245 */ /* 0x004fe20000201000 */
[----:B------:R-:W-:Y:S06]  /*3c40*/  BRA `(.L_x_19777) ;  /* 0x0000000c00287947 */ /* 0x000fec0003800000 */
.L_x_19774:
        /* <DEDUP_REMOVED lines=9> */
.L_x_19779:
[----:B------:R-:W2:Y:S02]  /*3ce0*/  LDG.E R4, desc[UR36][R4.64] ;  /* 0x0000002404047981 */ /* 0x000ea4000c1e1900 */
[----:B--2---:R-:W-:Y:S01]  /*3cf0*/  I2FP.F32.S32 R18, R4 ;  /* 0x0000000400127245 */ /* 0x004fe20000201400 */
[----:B------:R-:W-:Y:S06]  /*3d00*/  BRA `(.L_x_19777) ;  /* 0x0000000800f87947 */ /* 0x000fec0003800000 */
.L_x_19778:
[----:B------:R-:W2:Y:S02]  /*3d10*/  LDG.E.U16 R4, desc[UR36][R4.64] ;  /* 0x0000002404047981 */ /* 0x000ea4000c1e1500 */
[----:B--2---:R0:W1:Y:S01]  /*3d20*/  I2F.S16 R18, R4 ;  /* 0x0000000400127306 */ /* 0x0040620000101400 */
[----:B------:R-:W-:Y:S05]  /*3d30*/  BRA `(.L_x_19777) ;  /* 0x0000000800ec7947 */ /* 0x000fea0003800000 */
.L_x_19773:
        /* <DEDUP_REMOVED lines=8> */
.L_x_19781:
[----:B------:R-:W2:Y:S02]  /*3dc0*/  LDG.E.U16 R4, desc[UR36][R4.64] ;  /* 0x0000002404047981 */ /* 0x000ea4000c1e1500 */
[----:B--2---:R-:W-:Y:S01]  /*3dd0*/  HADD2.F32 R18, -RZ, R4.H0_H0 ;  /* 0x20000004ff127230 */ /* 0x004fe20000004100 */
[----:B------:R-:W-:Y:S06]  /*3de0*/  BRA `(.L_x_19777) ;  /* 0x0000000800c07947 */ /* 0x000fec0003800000 */
.L_x_19780:
        /* <DEDUP_REMOVED lines=8> */
.L_x_19783:
[----:B------:R-:W2:Y:S02]  /*3e70*/  LDG.E.U16 R4, desc[UR36][R4.64] ;  /* 0x0000002404047981 */ /* 0x000ea4000c1e1500 */
[----:B--2---:R-:W-:Y:S01]  /*3e80*/  HADD2.F32 R18, -RZ, R4.H0_H0 ;  /* 0x20000004ff127230 */ /* 0x004fe20000004100 */
[----:B------:R-:W-:Y:S06]  /*3e90*/  BRA `(.L_x_19777) ;  /* 0x0000000800947947 */ /* 0x000fec0003800000 */
.L_x_19782:
[----:B------:R-:W2:Y:S01]  /*3ea0*/  LDG.E.64 R4, desc[UR36][R4.64] ;  /* 0x0000002404047981 */ /* 0x000ea2000c1e1b00 */
[----:B------:R-:W-:Y:S01]  /*3eb0*/  UMOV UR4, 0xf0000000 ;  /* 0xf000000000047882 */ /* 0x000fe20000000000 */
[----:B------:R-:W-:Y:S01]  /*3ec0*/  UMOV UR5, 0x380fffff ;  /* 0x380fffff00057882 */ /* 0x000fe20000000000 */
[----:B--2---:R-:W0:Y:S01]  /*3ed0*/  F2F.F32.F64 R18, R4 ;  /* 0x0000000400127310 */ /* 0x004e220000301000 */
[----:B------:R-:W-:-:S14]  /*3ee0*/  DSETP.GEU.AND P0, PT, |R4|, UR4, PT ;  /* 0x0000000404007e2a */ /* 0x000fdc000bf0e200 */
[----:B0-----:R-:W-:Y:S01]  /*3ef0*/  @!P0 FMUL R18, R18, 1.175494350822287508e-38 ;  /* 0x0080000012128820 */ /* 0x001fe20000400000 */
[----:B------:R-:W-:Y:S06]  /*3f00*/  BRA `(.L_x_19777) ;  /* 0x0000000800787947 */ /* 0x000fec0003800000 */
.L_x_19772:
        /* <DEDUP_REMOVED lines=12> */
.L_x_19786:
[----:B------:R-:W2:Y:S01]  /*3fd0*/  LDG.E.64 R4, desc[UR36][R4.64] ;  /* 0x0000002404047981 */ /* 0x000ea2000c1e1b00 */
[----:B------:R-:W-:Y:S01]  /*3fe0*/  UMOV UR4, 0xf0000000 ;  /* 0xf000000000047882 */ /* 0x000fe20000000000 */
[----:B------:R-:W-:Y:S01]  /*3ff0*/  UMOV UR5, 0x380fffff ;  /* 0x380fffff00057882 */ /* 0x000fe20000000000 */
[----:B--2---:R-:W0:Y:S01]  /*4000*/  F2F.F32.F64 R18, R4 ;  /* 0x0000000400127310 */ /* 0x004e220000301000 */
[----:B------:R-:W-:-:S14]  /*4010*/  DSETP.GEU.AND P0, PT, |R4|, UR4, PT ;  /* 0x0000000404007e2a */ /* 0x000fdc000bf0e200 */
[----:B0-----:R-:W-:Y:S01]  /*4020*/  @!P0 FMUL R18, R18, 1.175494350822287508e-38 ;  /* 0x0080000012128820 */ /* 0x001fe20000400000 */
[----:B------:R-:W-:Y:S06]  /*4030*/  BRA `(.L_x_19777) ;  /* 0x00000008002c7947 */ /* 0x000fec0003800000 */
.L_x_19785:
        /* <DEDUP_REMOVED lines=25> */
.L_x_19788:
        /* <DEDUP_REMOVED lines=13> */
.L_x_19787:
[----:B------:R-:W2:Y:S02]  /*42a0*/  LDG.E.U16 R4, desc[UR36][R4.64] ;  /* 0x0000002404047981 */ /* 0x000ea4000c1e1500 */
[----:B--2---:R-:W-:Y:S01]  /*42b0*/  IMAD.U32 R18, R4, 0x10000, RZ ;  /* 0x0001000004127824 */ /* 0x004fe200078e00ff */
[----:B------:R-:W-:Y:S06]  /*42c0*/  BRA `(.L_x_19777) ;  /* 0x0000000400887947 */ /* 0x000fec0003800000 */
.L_x_19784:
        /* <DEDUP_REMOVED lines=11> */
.L_x_19791:
        /* <DEDUP_REMOVED lines=20> */
.L_x_19793:
[----:B------:R-:W-:Y:S05]  /*44c0*/  BSYNC.RECONVERGENT B0 ;  /* 0x0000000000007941 */ /* 0x000fea0003800200 */
.L_x_19792:
[----:B------:R-:W-:Y:S01]  /*44d0*/  IMAD.SHL.U32 R0, R0, 0x100000, RZ ;  /* 0x0010000000007824 */ /* 0x000fe200078e00ff */
[----:B------:R-:W-:-:S04]  /*44e0*/  LEA R3, R3, 0x3b800000, 0x17 ;  /* 0x3b80000003037811 */ /* 0x000fc800078eb8ff */
[----:B------:R-:W-:Y:S01]  /*44f0*/  LOP3.LUT R18, R3, R0, R7, 0xfe, !PT ;  /* 0x0000000003127212 */ /* 0x000fe200078efe07 */
[----:B------:R-:W-:Y:S06]  /*4500*/  BRA `(.L_x_19777) ;  /* 0x0000000000f87947 */ /* 0x000fec0003800000 */
.L_x_19790:
        /* <DEDUP_REMOVED lines=20> */
.L_x_19795:
[----:B------:R-:W-:Y:S05]  /*4650*/  BSYNC.RECONVERGENT B0 ;  /* 0x0000000000007941 */ /* 0x000fea0003800200 */
.L_x_19794:
[----:B------:R-:W-:Y:S01]  /*4660*/  IMAD.SHL.U32 R0, R0, 0x200000, RZ ;  /* 0x0020000000007824 */ /* 0x000fe200078e00ff */
[----:B------:R-:W-:-:S04]  /*4670*/  LEA R3, R3, 0x37800000, 0x17 ;  /* 0x3780000003037811 */ /* 0x000fc800078eb8ff */
[----:B------:R-:W-:Y:S01]  /*4680*/  LOP3.LUT R18, R3, R0, R7, 0xfe, !PT ;  /* 0x0000000003127212 */ /* 0x000fe200078efe07 */
[----:B------:R-:W-:Y:S06]  /*4690*/  BRA `(.L_x_19777) ;  /* 0x0000000000947947 */ /* 0x000fec0003800000 */
.L_x_19789:
        /* <DEDUP_REMOVED lines=14> */
.L_x_19776:
        /* <DEDUP_REMOVED lines=16> */
.L_x_19798:
[----:B------:R-:W-:Y:S01]  /*4880*/  IMAD.MOV.U32 R18, RZ, RZ, RZ ;  /* 0x000000ffff127224 */ /* 0x000fe200078e00ff */
[----:B------:R-:W-:Y:S06]  /*4890*/  BRA `(.L_x_19777) ;  /* 0x0000000000147947 */ /* 0x000fec0003800000 */
.L_x_19797:
[----:B------:R-:W2:Y:S02]  /*48a0*/  LDG.E.64 R4, desc[UR36][R4.64] ;  /* 0x0000002404047981 */ /* 0x000ea4000c1e1b00 */
[----:B--2---:R0:W1:Y:S01]  /*48b0*/  I2F.U64 R18, R4 ;  /* 0x0000000400127312 */ /* 0x0040620000301000 */
[----:B------:R-:W-:Y:S05]  /*48c0*/  BRA `(.L_x_19777) ;  /* 0x0000000000087947 */ /* 0x000fea0003800000 */
.L_x_19796:
[----:B------:R-:W2:Y:S02]  /*48d0*/  LDG.E R4, desc[UR36][R4.64] ;  /* 0x0000002404047981 */ /* 0x000ea4000c1e1900 */
[----:B--2---:R-:W-:-:S07]  /*48e0*/  I2FP.F32.U32 R18, R4 ;  /* 0x0000000400127245 */ /* 0x004fce0000201000 */
.L_x_19777:
[----:B------:R-:W-:Y:S05]  /*48f0*/  BSYNC.RECONVERGENT B6 ;  /* 0x0000000000067941 */ /* 0x000fea0003800200 */
.L_x_19771:
        /* <DEDUP_REMOVED lines=21> */
.L_x_19803:
[----:B------:R-:W2:Y:S02]  /*4a50*/  LDG.E.U8 R0, desc[UR36][R4.64] ;  /* 0x0000002404007981 */ /* 0x000ea4000c1e1100 */
[----:B--2---:R-:W-:Y:S01]  /*4a60*/  I2FP.F32.U32 R0, R0 ;  /* 0x0000000000007245 */ /* 0x004fe20000201000 */
[----:B------:R-:W-:Y:S06]  /*4a70*/  BRA `(.L_x_19805) ;  /* 0x0000000c00287947 */ /* 0x000fec0003800000 */
.L_x_19802:
        /* <DEDUP_REMOVED lines=9> */
.L_x_19807:
[----:B------:R-:W2:Y:S02]  /*4b10*/  LDG.E R0, desc[UR36][R4.64] ;  /* 0x0000002404007981 */ /* 0x000ea4000c1e1900 */
[----:B--2---:R-:W-:Y:S01]  /*4b20*/  I2FP.F32.S32 R0, R0 ;  /* 0x0000000000007245 */ /* 0x004fe20000201400 */
[----:B------:R-:W-:Y:S06]  /*4b30*/  BRA `(.L_x_19805) ;  /* 0x0000000800f87947 */ /* 0x000fec0003800000 */
.L_x_19806:
[----:B------:R-:W2:Y:S02]  /*4b40*/  LDG.E.U16 R0, desc[UR36][R4.64] ;  /* 0x0000002404007981 */ /* 0x000ea4000c1e1500 */
[----:B--2---:R-:W0:Y:S01]  /*4b50*/  I2F.S16 R0, R0 ;  /* 0x0000000000007306 */ /* 0x004e220000101400 */
[----:B------:R-:W-:Y:S05]  /*4b60*/  BRA `(.L_x_19805) ;  /* 0x0000000800ec7947 */ /* 0x000fea0003800000 */
.L_x_19801:
        /* <DEDUP_REMOVED lines=8> */
.L_x_19809:
[----:B------:R-:W2:Y:S02]  /*4bf0*/  LDG.E.U16 R0, desc[UR36][R4.64] ;  /* 0x0000002404007981 */ /* 0x000ea4000c1e1500 */
[----:B--2---:R-:W-:Y:S01]  /*4c00*/  HADD2.F32 R0, -RZ, R0.H0_H0 ;  /* 0x20000000ff007230 */ /* 0x004fe20000004100 */
[----:B------:R-:W-:Y:S06]  /*4c10*/  BRA `(.L_x_19805) ;  /* 0x0000000800c07947 */ /* 0x000fec0003800000 */
.L_x_19808:
        /* <DEDUP_REMOVED lines=8> */
.L_x_19811:
[----:B------:R-:W2:Y:S02]  /*4ca0*/  LDG.E.U16 R0, desc[UR36][R4.64] ;  /* 0x0000002404007981 */ /* 0x000ea4000c1e1500 */
[----:B--2---:R-:W-:Y:S01]  /*4cb0*/  HADD2.F32 R0, -RZ, R0.H0_H0 ;  /* 0x20000000ff007230 */ /* 0x004fe20000004100 */
[----:B------:R-:W-:Y:S06]  /*4cc0*/  BRA `(.L_x_19805) ;  /* 0x0000000800947947 */ /* 0x000fec0003800000 */
.L_x_19810:
[----:B------:R-:W2:Y:S01]  /*4cd0*/  LDG.E.64 R4, desc[UR36][R4.64] ;  /* 0x0000002404047981 */ /* 0x000ea2000c1e1b00 */
[----:B------:R-:W-:Y:S01]  /*4ce0*/  UMOV UR4, 0xf0000000 ;  /* 0xf000000000047882 */ /* 0x000fe20000000000 */
[----:B------:R-:W-:Y:S01]  /*4cf0*/  UMOV UR5, 0x380fffff ;  /* 0x380fffff00057882 */ /* 0x000fe20000000000 */
[----:B--2---:R-:W0:Y:S01]  /*4d00*/  F2F.F32.F64 R0, R4 ;  /* 0x0000000400007310 */ /* 0x004e220000301000 */
[----:B------:R-:W-:-:S14]  /*4d10*/  DSETP.GEU.AND P0, PT, |R4|, UR4, PT ;  /* 0x0000000404007e2a */ /* 0x000fdc000bf0e200 */
[----:B0-----:R-:W-:Y:S01]  /*4d20*/  @!P0 FMUL R0, R0, 1.175494350822287508e-38 ;  /* 0x0080000000008820 */ /* 0x001fe20000400000 */
[----:B------:R-:W-:Y:S06]  /*4d30*/  BRA `(.L_x_19805) ;  /* 0x0000000800787947 */ /* 0x000fec0003800000 */
.L_x_19800:
        /* <DEDUP_REMOVED lines=12> */
.L_x_19814:
[----:B------:R-:W2:Y:S01]  /*4e00*/  LDG.E.64 R4, desc[UR36][R4.64] ;  /* 0x0000002404047981 */ /* 0x000ea2000c1e1b00 */
[----:B------:R-:W-:Y:S01]  /*4e10*/  UMOV UR4, 0xf0000000 ;  /* 0xf000000000047882 */ /* 0x000fe20000000000 */
[----:B------:R-:W-:Y:S01]  /*4e20*/  UMOV UR5, 0x380fffff ;  /* 0x380fffff00057882 */ /* 0x000fe20000000000 */
[----:B--2---:R-:W0:Y:S01]  /*4e30*/  F2F.F32.F64 R0, R4 ;  /* 0x0000000400007310 */ /* 0x004e220000301000 */
[----:B------:R-:W-:-:S14]  /*4e40*/  DSETP.GEU.AND P0, PT, |R4|, UR4, PT ;  /* 0x0000000404007e2a */ /* 0x000fdc000bf0e200 */
[----:B0-----:R-:W-:Y:S01]  /*4e50*/  @!P0 FMUL R0, R0, 1.175494350822287508e-38 ;  /* 0x0080000000008820 */ /* 0x001fe20000400000 */
[----:B------:R-:W-:Y:S06]  /*4e60*/  BRA `(.L_x_19805) ;  /* 0x00000008002c7947 */ /* 0x000fec0003800000 */
.L_x_19813:
        /* <DEDUP_REMOVED lines=25> */
.L_x_19816:
        /* <DEDUP_REMOVED lines=13> */
.L_x_19815:
[----:B------:R-:W2:Y:S02]  /*50d0*/  LDG.E.U16 R0, desc[UR36][R4.64] ;  /* 0x0000002404007981 */ /* 0x000ea4000c1e1500 */
[----:B--2---:R-:W-:Y:S01]  /*50e0*/  IMAD.U32 R0, R0, 0x10000, RZ ;  /* 0x0001000000007824 */ /* 0x004fe200078e00ff */
[----:B------:R-:W-:Y:S06]  /*50f0*/  BRA `(.L_x_19805) ;  /* 0x0000000400887947 */ /* 0x000fec0003800000 */
.L_x_19812:
        /* <DEDUP_REMOVED lines=11> */
.L_x_19819:
        /* <DEDUP_REMOVED lines=20> */
.L_x_19821:
[----:B------:R-:W-:Y:S05]  /*52f0*/  BSYNC.RECONVERGENT B0 ;  /* 0x0000000000007941 */ /* 0x000fea0003800200 */
.L_x_19820:
[----:B------:R-:W-:Y:S01]  /*5300*/  IMAD.SHL.U32 R0, R0, 0x100000, RZ ;  /* 0x0010000000007824 */ /* 0x000fe200078e00ff */
[----:B------:R-:W-:-:S04]  /*5310*/  LEA R3, R3, 0x3b800000, 0x17 ;  /* 0x3b80000003037811 */ /* 0x000fc800078eb8ff */
[----:B------:R-:W-:Y:S01]  /*5320*/  LOP3.LUT R0, R3, R0, R7, 0xfe, !PT ;  /* 0x0000000003007212 */ /* 0x000fe200078efe07 */
[----:B------:R-:W-:Y:S06]  /*5330*/  BRA `(.L_x_19805) ;  /* 0x0000000000f87947 */ /* 0x000fec0003800000 */
.L_x_19818:
        /* <DEDUP_REMOVED lines=20> */
.L_x_19823:
[----:B------:R-:W-:Y:S05]  /*5480*/  BSYNC.RECONVERGENT B0 ;  /* 0x0000000000007941 */ /* 0x000fea0003800200 */
.L_x_19822:
[----:B------:R-:W-:Y:S01]  /*5490*/  IMAD.SHL.U32 R0, R0, 0x200000, RZ ;  /* 0x0020000000007824 */ /* 0x000fe200078e00ff */
[----:B------:R-:W-:-:S04]  /*54a0*/  LEA R3, R3, 0x37800000, 0x17 ;  /* 0x3780000003037811 */ /* 0x000fc800078eb8ff */
[----:B------:R-:W-:Y:S01]  /*54b0*/  LOP3.LUT R0, R3, R0, R7, 0xfe, !PT ;  /* 0x0000000003007212 */ /* 0x000fe200078efe07 */
[----:B------:R-:W-:Y:S06]  /*54c0*/  BRA `(.L_x_19805) ;  /* 0x0000000000947947 */ /* 0x000fec0003800000 */
.L_x_19817:
        /* <DEDUP_REMOVED lines=14> */
.L_x_19804:
        /* <DEDUP_REMOVED lines=16> */
.L_x_19826:
[----:B------:R-:W-:Y:S01]  /*56b0*/  IMAD.MOV.U32 R0, RZ, RZ, RZ ;  /* 0x000000ffff007224 */ /* 0x000fe200078e00ff */
[----:B------:R-:W-:Y:S06]  /*56c0*/  BRA `(.L_x_19805) ;  /* 0x0000000000147947 */ /* 0x000fec0003800000 */
.L_x_19825:
[----:B------:R-:W2:Y:S02]  /*56d0*/  LDG.E.64 R4, desc[UR36][R4.64] ;  /* 0x0000002404047981 */ /* 0x000ea4000c1e1b00 */
[----:B--2---:R0:W1:Y:S01]  /*56e0*/  I2F.U64 R0, R4 ;  /* 0x0000000400007312 */ /* 0x0040620000301000 */
[----:B------:R-:W-:Y:S05]  /*56f0*/  BRA `(.L_x_19805) ;  /* 0x0000000000087947 */ /* 0x000fea0003800000 */
.L_x_19824:
[----:B------:R-:W2:Y:S02]  /*5700*/  LDG.E R0, desc[UR36][R4.64] ;  /* 0x0000002404007981 */ /* 0x000ea4000c1e1900 */
[----:B--2---:R-:W-:-:S07]  /*5710*/  I2FP.F32.U32 R0, R0 ;  /* 0x0000000000007245 */ /* 0x004fce0000201000 */
.L_x_19805:
[----:B------:R-:W-:Y:S05]  /*5720*/  BSYNC.RECONVERGENT B6 ;  /* 0x0000000000067941 */ /* 0x000fea0003800200 */
.L_x_19799:
[----:B---3-5:R-:W-:Y:S01]  /*5730*/  FSETP.NEU.FTZ.AND P0, PT, R18, RZ, PT ;  /* 0x000000ff1200720b */ /* 0x028fe20003f1d000 */
[----:B------:R-:W-:Y:S01]  /*5740*/  VIADD R22, R22, 0x80 ;  /* 0x0000008016167836 */ /* 0x000fe20000000000 */
[----:B01----:R-:W-:-:S04]  /*5750*/  FSETP.NEU.FTZ.AND P1, PT, R0, RZ, PT ;  /* 0x000000ff0000720b */ /* 0x003fc80003f3d000 */
[----:B------:R-:W-:-:S04]  /*5760*/  PLOP3.LUT P0, PT, P0, P1, PT, 0xf8, 0x8f ;  /* 0x00000000008f781c */ /* 0x000fc80000703f70 */
[----:B------:R-:W-:-:S09]  /*5770*/  P2R R18, PR, RZ, 0x1 ;  /* 0x00000001ff127803 */ /* 0x000fd20000000000 */
.L_x_19770:
[----:B------:R-:W-:Y:S05]  /*5780*/  BSYNC.RECONVERGENT B7 ;  /* 0x0000000000077941 */ /* 0x000fea0003800200 */
.L_x_19769:
        /* <DEDUP_REMOVED lines=25> */
.L_x_19833:
[----:B------:R-:W2:Y:S02]  /*5920*/  LDG.E.U8 R4, desc[UR36][R4.64] ;  /* 0x0000002404047981 */ /* 0x000ea4000c1e1100 */
[----:B--2---:R-:W-:Y:S01]  /*5930*/  I2FP.F32.U32 R22, R4 ;  /* 0x0000000400167245 */ /* 0x004fe20000201000 */
[----:B------:R-:W-:Y:S06]  /*5940*/  BRA `(.L_x_19835) ;  /* 0x0000000c00287947 */ /* 0x000fec0003800000 */
.L_x_19832:
        /* <DEDUP_REMOVED lines=9> */
.L_x_19837:
[----:B------:R-:W2:Y:S02]  /*59e0*/  LDG.E R4, desc[UR36][R4.64] ;  /* 0x0000002404047981 */ /* 0x000ea4000c1e1900 */
[----:B--2---:R-:W-:Y:S01]  /*59f0*/  I2FP.F32.S32 R22, R4 ;  /* 0x0000000400167245 */ /* 0x004fe20000201400 */
[----:B------:R-:W-:Y:S06]  /*5a00*/  BRA `(.L_x_19835) ;  /* 0x0000000800f87947 */ /* 0x000fec0003800000 */
.L_x_19836:
[----:B------:R-:W2:Y:S02]  /*5a10*/  LDG.E.U16 R4, desc[UR36][R4.64] ;  /* 0x0000002404047981 */ /* 0x000ea4000c1e1500 */
[----:B--2---:R0:W1:Y:S01]  /*5a20*/  I2F.S16 R22, R4 ;  /* 0x0000000400167306 */ /* 0x0040620000101400 */
[----:B------:R-:W-:Y:S05]  /*5a30*/  BRA `(.L_x_19835) ;  /* 0x0000000800ec7947 */ /* 0x000fea0003800000 */
.L_x_19831:
        /* <DEDUP_REMOVED lines=8> */
.L_x_19839:
[----:B------:R-:W2:Y:S02]  /*5ac0*/  LDG.E.U16 R4, desc[UR36][R4.64] ;  /* 0x0000002404047981 */ /* 0x000ea4000c1e1500 */
[----:B--2---:R-:W-:Y:S01]  /*5ad0*/  HADD2.F32 R22, -RZ, R4.H0_H0 ;  /* 0x20000004ff167230 */ /* 0x004fe20000004100 */
[----:B------:R-:W-:Y:S06]  /*5ae0*/  BRA `(.L_x_19835) ;  /* 0x0000000800c07947 */ /* 0x000fec0003800000 */
.L_x_19838:
        /* <DEDUP_REMOVED lines=8> */
.L_x_19841:
[----:B------:R-:W2:Y:S02]  /*5b70*/  LDG.E.U16 R4, desc[UR36][R4.64] ;  /* 0x0000002404047981 */ /* 0x000ea4000c1e1500 */
[----:B--2---:R-:W-:Y:S01]  /*5b80*/  HADD2.F32 R22, -RZ, R4.H0_H0 ;  /* 0x20000004ff167230 */ /* 0x004fe20000004100 */
[----:B------:R-:W-:Y:S06]  /*5b90*/  BRA `(.L_x_19835) ;  /* 0x0000000800947947 */ /* 0x000fec0003800000 */
.L_x_19840:
[----:B------:R-:W2:Y:S01]  /*5ba0*/  LDG.E.64 R4, desc[UR36][R4.64] ;  /* 0x0000002404047981 */ /* 0x000ea2000c1e1b00 */
[----:B------:R-:W-:Y:S01]  /*5bb0*/  UMOV UR4, 0xf0000000 ;  /* 0xf000000000047882 */ /* 0x000fe20000000000 */
[----:B------:R-:W-:Y:S01]  /*5bc0*/  UMOV UR5, 0x380fffff ;  /* 0x380fffff00057882 */ /* 0x000fe20000000000 */
[----:B--2---:R-:W0:Y:S01]  /*5bd0*/  F2F.F32.F64 R22, R4 ;  /* 0x0000000400167310 */ /* 0x004e220000301000 */
[----:B------:R-:W-:-:S14]  /*5be0*/  DSETP.GEU.AND P0, PT, |R4|, UR4, PT ;  /* 0x0000000404007e2a */ /* 0x000fdc000bf0e200 */
[----:B0-----:R-:W-:Y:S01]  /*5bf0*/  @!P0 FMUL R22, R22, 1.175494350822287508e-38 ;  /* 0x0080000016168820 */ /* 0x001fe20000400000 */
[----:B------:R-:W-:Y:S06]  /*5c00*/  BRA `(.L_x_19835) ;  /* 0x0000000800787947 */ /* 0x000fec0003800000 */
.L_x_19830:
        /* <DEDUP_REMOVED lines=12> */
.L_x_19844:
[----:B------:R-:W2:Y:S01]  /*5cd0*/  LDG.E.64 R4, desc[UR36][R4.64] ;  /* 0x0000002404047981 */ /* 0x000ea2000c1e1b00 */
[----:B------:R-:W-:Y:S01]  /*5ce0*/  UMOV UR4, 0xf0000000 ;  /* 0xf000000000047882 */ /* 0x000fe20000000000 */
[----:B------:R-:W-:Y:S01]  /*5cf0*/  UMOV UR5, 0x380fffff ;  /* 0x380fffff00057882 */ /* 0x000fe20000000000 */
[----:B--2---:R-:W0:Y:S01]  /*5d00*/  F2F.F32.F64 R22, R4 ;  /* 0x0000000400167310 */ /* 0x004e220000301000 */
[----:B------:R-:W-:-:S14]  /*5d10*/  DSETP.GEU.AND P0, PT, |R4|, UR4, PT ;  /* 0x0000000404007e2a */ /* 0x000fdc000bf0e200 */
[----:B0-----:R-:W-:Y:S01]  /*5d20*/  @!P0 FMUL R22, R22, 1.175494350822287508e-38 ;  /* 0x0080000016168820 */ /* 0x001fe20000400000 */
[----:B------:R-:W-:Y:S06]  /*5d30*/  BRA `(.L_x_19835) ;  /* 0x00000008002c7947 */ /* 0x000fec0003800000 */
.L_x_19843:
        /* <DEDUP_REMOVED lines=25> */
.L_x_19846:
        /* <DEDUP_REMOVED lines=13> */
.L_x_19845:
[----:B------:R-:W2:Y:S02]  /*5fa0*/  LDG.E.U16 R4, desc[UR36][R4.64] ;  /* 0x0000002404047981 */ /* 0x000ea4000c1e1500 */
[----:B--2---:R-:W-:Y:S01]  /*5fb0*/  IMAD.U32 R22, R4, 0x10000, RZ ;  /* 0x0001000004167824 */ /* 0x004fe200078e00ff */
[----:B------:R-:W-:Y:S06]  /*5fc0*/  BRA `(.L_x_19835) ;  /* 0x0000000400887947 */ /* 0x000fec0003800000 */
.L_x_19842:
        /* <DEDUP_REMOVED lines=11> */
.L_x_19849:
        /* <DEDUP_REMOVED lines=20> */
.L_x_19851:
[----:B------:R-:W-:Y:S05]  /*61c0*/  BSYNC.RECONVERGENT B0 ;  /* 0x0000000000007941 */ /* 0x000fea0003800200 */
.L_x_19850:
[----:B------:R-:W-:Y:S01]  /*61d0*/  IMAD.SHL.U32 R0, R0, 0x100000, RZ ;  /* 0x0010000000007824 */ /* 0x000fe200078e00ff */
[----:B------:R-:W-:-:S04]  /*61e0*/  LEA R3, R3, 0x3b800000, 0x17 ;  /* 0x3b80000003037811 */ /* 0x000fc800078eb8ff */
[----:B------:R-:W-:Y:S01]  /*61f0*/  LOP3.LUT R22, R3, R0, R7, 0xfe, !PT ;  /* 0x0000000003167212 */ /* 0x000fe200078efe07 */
[----:B------:R-:W-:Y:S06]  /*6200*/  BRA `(.L_x_19835) ;  /* 0x0000000000f87947 */ /* 0x000fec0003800000 */
.L_x_19848:
        /* <DEDUP_REMOVED lines=20> */
.L_x_19853:
[----:B------:R-:W-:Y:S05]  /*6350*/  BSYNC.RECONVERGENT B0 ;  /* 0x0000000000007941 */ /* 0x000fea0003800200 */
.L_x_19852:
[----:B------:R-:W-:Y:S01]  /*6360*/  IMAD.SHL.U32 R0, R0, 0x200000, RZ ;  /* 0x0020000000007824 */ /* 0x000fe200078e00ff */
[----:B------:R-:W-:-:S04]  /*6370*/  LEA R3, R3, 0x37800000, 0x17 ;  /* 0x3780000003037811 */ /* 0x000fc800078eb8ff */
[----:B------:R-:W-:Y:S01]  /*6380*/  LOP3.LUT R22, R3, R0, R7, 0xfe, !PT ;  /* 0x0000000003167212 */ /* 0x000fe200078efe07 */
[----:B------:R-:W-:Y:S06]  /*6390*/  BRA `(.L_x_19835) ;  /* 0x0000000000947947 */ /* 0x000fec0003800000 */
.L_x_19847:
        /* <DEDUP_REMOVED lines=14> */
.L_x_19834:
        /* <DEDUP_REMOVED lines=16> */
.L_x_19856:
[----:B------:R-:W-:Y:S01]  /*6580*/  IMAD.MOV.U32 R22, RZ, RZ, RZ ;  /* 0x000000ffff167224 */ /* 0x000fe200078e00ff */
[----:B------:R-:W-:Y:S06]  /*6590*/  BRA `(.L_x_19835) ;  /* 0x0000000000147947 */ /* 0x000fec0003800000 */
.L_x_19855:
[----:B------:R-:W2:Y:S02]  /*65a0*/  LDG.E.64 R4, desc[UR36][R4.64] ;  /* 0x0000002404047981 */ /* 0x000ea4000c1e1b00 */
[----:B--2---:R0:W1:Y:S01]  /*65b0*/  I2F.U64 R22, R4 ;  /* 0x0000000400167312 */ /* 0x0040620000301000 */
[----:B------:R-:W-:Y:S05]  /*65c0*/  BRA `(.L_x_19835) ;  /* 0x0000000000087947 */ /* 0x000fea0003800000 */
.L_x_19854:
[----:B------:R-:W2:Y:S02]  /*65d0*/  LDG.E R4, desc[UR36][R4.64] ;  /* 0x0000002404047981 */ /* 0x000ea4000c1e1900 */
[----:B--2---:R-:W-:-:S07]  /*65e0*/  I2FP.F32.U32 R22, R4 ;  /* 0x0000000400167245 */ /* 0x004fce0000201000 */
.L_x_19835:
[----:B------:R-:W-:Y:S05]  /*65f0*/  BSYNC.RECONVERGENT B6 ;  /* 0x0000000000067941 */ /* 0x000fea0003800200 */
.L_x_19829:
        /* <DEDUP_REMOVED lines=21> */
.L_x_19861:
[----:B------:R-:W2:Y:S02]  /*6750*/  LDG.E.U8 R0, desc[UR36][R4.64] ;  /* 0x0000002404007981 */ /* 0x000ea4000c1e1100 */
[----:B--2---:R-:W-:Y:S01]  /*6760*/  I2FP.F32.U32 R0, R0 ;  /* 0x0000000000007245 */ /* 0x004fe20000201000 */
[----:B------:R-:W-:Y:S06]  /*6770*/  BRA `(.L_x_19863) ;  /* 0x0000000c00287947 */ /* 0x000fec0003800000 */
.L_x_19860:
        /* <DEDUP_REMOVED lines=9> */
.L_x_19865:
[----:B------:R-:W2:Y:S02]  /*6810*/  LDG.E R0, desc[UR36][R4.64] ;  /* 0x0000002404007981 */ /* 0x000ea4000c1e1900 */
[----:B--2---:R-:W-:Y:S01]  /*6820*/  I2FP.F32.S32 R0, R0 ;  /* 0x0000000000007245 */ /* 0x004fe20000201400 */
[----:B------:R-:W-:Y:S06]  /*6830*/  BRA `(.L_x_19863) ;  /* 0x0000000800f87947 */ /* 0x000fec0003800000 */
.L_x_19864:
[----:B------:R-:W2:Y:S02]  /*6840*/  LDG.E.U16 R0, desc[UR36][R4.64] ;  /* 0x0000002404007981 */ /* 0x000ea4000c1e1500 */
[----:B--2---:R-:W0:Y:S01]  /*6850*/  I2F.S16 R0, R0 ;  /* 0x0000000000007306 */ /* 0x004e220000101400 */
[----:B------:R-:W-:Y:S05]  /*6860*/  BRA `(.L_x_19863) ;  /* 0x0000000800ec7947 */ /* 0x000fea0003800000 */
.L_x_19859:
        /* <DEDUP_REMOVED lines=8> */
.L_x_19867:
[----:B------:R-:W2:Y:S02]  /*68f0*/  LDG.E.U16 R0, desc[UR36][R4.64] ;  /* 0x0000002404007981 */ /* 0x000ea4000c1e1500 */
[----:B--2---:R-:W-:Y:S01]  /*6900*/  HADD2.F32 R0, -RZ, R0.H0_H0 ;  /* 0x20000000ff007230 */ /* 0x004fe20000004100 */
[----:B------:R-:W-:Y:S06]  /*6910*/  BRA `(.L_x_19863) ;  /* 0x0000000800c07947 */ /* 0x000fec0003800000 */
.L_x_19866:
        /* <DEDUP_REMOVED lines=8> */
.L_x_19869:
[----:B------:R-:W2:Y:S02]  /*69a0*/  LDG.E.U16 R0, desc[UR36][R4.64] ;  /* 0x0000002404007981 */ /* 0x000ea4000c1e1500 */
[----:B--2---:R-:W-:Y:S01]  /*69b0*/  HADD2.F32 R0, -RZ, R0.H0_H0 ;  /* 0x20000000ff007230 */ /* 0x004fe20000004100 */
[----:B------:R-:W-:Y:S06]  /*69c0*/  BRA `(.L_x_19863) ;  /* 0x0000000800947947 */ /* 0x000fec0003800000 */
.L_x_19868:
[----:B------:R-:W2:Y:S01]  /*69d0*/  LDG.E.64 R4, desc[UR36][R4.64] ;  /* 0x0000002404047981 */ /* 0x000ea2000c1e1b00 */
[----:B------:R-:W-:Y:S01]  /*69e0*/  UMOV UR4, 0xf0000000 ;  /* 0xf000000000047882 */ /* 0x000fe20000000000 */
[----:B------:R-:W-:Y:S01]  /*69f0*/  UMOV UR5, 0x380fffff ;  /* 0x380fffff00057882 */ /* 0x000fe20000000000 */
[----:B--2---:R-:W0:Y:S01]  /*6a00*/  F2F.F32.F64 R0, R4 ;  /* 0x0000000400007310 */ /* 0x004e220000301000 */
[----:B------:R-:W-:-:S14]  /*6a10*/  DSETP.GEU.AND P0, PT, |R4|, UR4, PT ;  /* 0x0000000404007e2a */ /* 0x000fdc000bf0e200 */
[----:B0-----:R-:W-:Y:S01]  /*6a20*/  @!P0 FMUL R0, R0, 1.175494350822287508e-38 ;  /* 0x0080000000008820 */ /* 0x001fe20000400000 */
[----:B------:R-:W-:Y:S06]  /*6a30*/  BRA `(.L_x_19863) ;  /* 0x0000000800787947 */ /* 0x000fec0003800000 */
.L_x_19858:
        /* <DEDUP_REMOVED lines=12> */
.L_x_19872:
[----:B------:R-:W2:Y:S01]  /*6b00*/  LDG.E.64 R4, desc[UR36][R4.64] ;  /* 0x0000002404047981 */ /* 0x000ea2000c1e1b00 */
[----:B------:R-:W-:Y:S01]  /*6b10*/  UMOV UR4, 0xf0000000 ;  /* 0xf000000000047882 */ /* 0x000fe20000000000 */
[----:B------:R-:W-:Y:S01]  /*6b20*/  UMOV UR5, 0x380fffff ;  /* 0x380fffff00057882 */ /* 0x000fe20000000000 */
[----:B--2---:R-:W0:Y:S01]  /*6b30*/  F2F.F32.F64 R0, R4 ;  /* 0x0000000400007310 */ /* 0x004e220000301000 */
[----:B------:R-:W-:-:S14]  /*6b40*/  DSETP.GEU.AND P0, PT, |R4|, UR4, PT ;  /* 0x0000000404007e2a */ /* 0x000fdc000bf0e200 */
[----:B0-----:R-:W-:Y:S01]  /*6b50*/  @!P0 FMUL R0, R0, 1.175494350822287508e-38 ;  /* 0x0080000000008820 */ /* 0x001fe20000400000 */
[----:B------:R-:W-:Y:S06]  /*6b60*/  BRA `(.L_x_19863) ;  /* 0x00000008002c7947 */ /* 0x000fec0003800000 */
.L_x_19871:
        /* <DEDUP_REMOVED lines=25> */
.L_x_19874:
        /* <DEDUP_REMOVED lines=13> */
.L_x_19873:
[----:B------:R-:W2:Y:S02]  /*6dd0*/  LDG.E.U16 R0, desc[UR36][R4.64] ;  /* 0x0000002404007981 */ /* 0x000ea4000c1e1500 */
[----:B--2---:R-:W-:Y:S01]  /*6de0*/  IMAD.U32 R0, R0, 0x10000, RZ ;  /* 0x0001000000007824 */ /* 0x004fe200078e00ff */
[----:B------:R-:W-:Y:S06]  /*6df0*/  BRA `(.L_x_19863) ;  /* 0x0000000400887947 */ /* 0x000fec0003800000 */
.L_x_19870:
        /* <DEDUP_REMOVED lines=11> */
.L_x_19877:
        /* <DEDUP_REMOVED lines=20> */
.L_x_19879:
[----:B------:R-:W-:Y:S05]  /*6ff0*/  BSYNC.RECONVERGENT B0 ;  /* 0x0000000000007941 */ /* 0x000fea0003800200 */
.L_x_19878:
[----:B------:R-:W-:Y:S01]  /*7000*/  IMAD.SHL.U32 R0, R0, 0x100000, RZ ;  /* 0x0010000000007824 */ /* 0x000fe200078e00ff */
[----:B------:R-:W-:-:S04]  /*7010*/  LEA R3, R3, 0x3b800000, 0x17 ;  /* 0x3b80000003037811 */ /* 0x000fc800078eb8ff */
[----:B------:R-:W-:Y:S01]  /*7020*/  LOP3.LUT R0, R3, R0, R7, 0xfe, !PT ;  /* 0x0000000003007212 */ /* 0x000fe200078efe07 */
[----:B------:R-:W-:Y:S06]  /*7030*/  BRA `(.L_x_19863) ;  /* 0x0000000000f87947 */ /* 0x000fec0003800000 */
.L_x_19876:
        /* <DEDUP_REMOVED lines=20> */
.L_x_19881:
[----:B------:R-:W-:Y:S05]  /*7180*/  BSYNC.RECONVERGENT B0 ;  /* 0x0000000000007941 */ /* 0x000fea0003800200 */
.L_x_19880:
[----:B------:R-:W-:Y:S01]  /*7190*/  IMAD.SHL.U32 R0, R0, 0x200000, RZ ;  /* 0x0020000000007824 */ /* 0x000fe200078e00ff */
[----:B------:R-:W-:-:S04]  /*71a0*/  LEA R3, R3, 0x37800000, 0x17 ;  /* 0x3780000003037811 */ /* 0x000fc800078eb8ff */
[----:B------:R-:W-:Y:S01]  /*71b0*/  LOP3.LUT R0, R3, R0, R7, 0xfe, !PT ;  /* 0x0000000003007212 */ /* 0x000fe200078efe07 */
[----:B------:R-:W-:Y:S06]  /*71c0*/  BRA `(.L_x_19863) ;  /* 0x0000000000947947 */ /* 0x000fec0003800000 */
.L_x_19875:
        /* <DEDUP_REMOVED lines=14> */
.L_x_19862:
        /* <DEDUP_REMOVED lines=16> */
.L_x_19884:
[----:B------:R-:W-:Y:S01]  /*73b0*/  IMAD.MOV.U32 R0, RZ, RZ, RZ ;  /* 0x000000ffff007224 */ /* 0x000fe200078e00ff */
[----:B------:R-:W-:Y:S06]  /*73c0*/  BRA `(.L_x_19863) ;  /* 0x0000000000147947 */ /* 0x000fec0003800000 */
.L_x_19883:
[----:B------:R-:W2:Y:S02]  /*73d0*/  LDG.E.64 R4, desc[UR36][R4.64] ;  /* 0x0000002404047981 */ /* 0x000ea4000c1e1b00 */
[----:B--2---:R0:W1:Y:S01]  /*73e0*/  I2F.U64 R0, R4 ;  /* 0x0000000400007312 */ /* 0x0040620000301000 */
[----:B------:R-:W-:Y:S05]  /*73f0*/  BRA `(.L_x_19863) ;  /* 0x0000000000087947 */ /* 0x000fea0003800000 */
.L_x_19882:
[----:B------:R-:W2:Y:S02]  /*7400*/  LDG.E R0, desc[UR36][R4.64] ;  /* 0x0000002404007981 */ /* 0x000ea4000c1e1900 */
[----:B--2---:R-:W-:-:S07]  /*7410*/  I2FP.F32.U32 R0, R0 ;  /* 0x0000000000007245 */ /* 0x004fce0000201000 */
.L_x_19863:
[----:B------:R-:W-:Y:S05]  /*7420*/  BSYNC.RECONVERGENT B6 ;  /* 0x0000000000067941 */ /* 0x000fea0003800200 */
.L_x_19857:
[----:B---3-5:R-:W-:Y:S02]  /*7430*/  FSETP.NEU.FTZ.AND P0, PT, R22, RZ, PT ;  /* 0x000000ff1600720b */ /* 0x028fe40003f1d000 */
[----:B01--4-:R-:W-:-:S04]  /*7440*/  FSETP.NEU.FTZ.AND P1, PT, R0, RZ, PT ;  /* 0x000000ff0000720b */ /* 0x013fc80003f3d000 */
[----:B------:R-:W-:-:S13]  /*7450*/  PLOP3.LUT P0, PT, P0, P1, PT, 0xf8, 0x8f ;  /* 0x00000000008f781c */ /* 0x000fda0000703f70 */
.L_x_19828:
[----:B------:R-:W-:Y:S05]  /*7460*/  BSYNC.RECONVERGENT B7 ;  /* 0x0000000000077941 */ /* 0x000fea0003800200 */
.L_x_19827:
[----:B------:R-:W-:Y:S01]  /*7470*/  ISETP.NE.AND P3, PT, R17, RZ, PT ;  /* 0x000000ff1100720c */ /* 0x000fe20003f65270 */
[----:B------:R-:W-:Y:S01]  /*7480*/  BSSY.RECONVERGENT B8, `(.L_x_19885) ;  /* 0x00002a1000087945 */ /* 0x000fe20003800200 */
[----:B------:R-:W0:Y:S01]  /*7490*/  LDC.U8 R17, c[0x0][0x3b0] ;  /* 0x0000ec00ff117b82 */ /* 0x000e220000000000 */
[----:B------:R-:W-:Y:S02]  /*74a0*/  ISETP.GE.AND P1, PT, R2, R19, PT ;  /* 0x000000130200720c */ /* 0x000fe40003f26270 */
[----:B------:R-:W-:Y:S01]  /*74b0*/  BSSY.RELIABLE B7, `(.L_x_19886) ;  /* 0x00001c3000077945 */ /* 0x000fe20003800100 */
[----:B------:R-:W-:Y:S02]  /*74c0*/  ISETP.NE.AND P4, PT, R16, RZ, PT ;  /* 0x000000ff1000720c */ /* 0x000fe40003f85270 */
[----:B------:R-:W-:Y:S02]  /*74d0*/  ISETP.NE.AND P2, PT, R18, RZ, PT ;  /* 0x000000ff1200720c */ /* 0x000fe40003f45270 */
[----:B------:R-:W-:-:S02]  /*74e0*/  SEL R11, RZ, 0x1, !P4 ;  /* 0x00000001ff0b7807 */ /* 0x000fc40006000000 */
[----:B------:R-:W-:Y:S02]  /*74f0*/  SEL R22, RZ, 0x1, !P3 ;  /* 0x00000001ff167807 */ /* 0x000fe40005800000 */
        /* <DEDUP_REMOVED lines=25> */
.L_x_19892:
[----:B------:R0:W-:Y:S01]  /*7690*/  STG.E.U8 desc[UR36][R8.64], R11 ;  /* 0x0000000b08007986 */ /* 0x0001e2000c101124 */
[----:B------:R-:W-:Y:S05]  /*76a0*/  BRA `(.L_x_19894) ;  /* 0x0000000c00087947 */ /* 0x000fea0003800000 */
.L_x_19891:
        /* <DEDUP_REMOVED lines=10> */
.L_x_19896:
[----:B------:R0:W-:Y:S01]  /*7750*/  STG.E desc[UR36][R8.64], R11 ;  /* 0x0000000b08007986 */ /* 0x0001e2000c101924 */
[----:B------:R-:W-:Y:S05]  /*7760*/  BRA `(.L_x_19894) ;  /* 0x0000000800d87947 */ /* 0x000fea0003800000 */
.L_x_19895:
[----:B------:R0:W-:Y:S01]  /*7770*/  STG.E.U16 desc[UR36][R8.64], R11 ;  /* 0x0000000b08007986 */ /* 0x0001e2000c101524 */
[----:B------:R-:W-:Y:S05]  /*7780*/  BRA `(.L_x_19894) ;  /* 0x0000000800d07947 */ /* 0x000fea0003800000 */
.L_x_19890:
        /* <DEDUP_REMOVED lines=9> */
.L_x_19898:
[----:B------:R-:W0:Y:S02]  /*7820*/  I2F.S16 R0, R11 ;  /* 0x0000000b00007306 */ /* 0x000e240000101400 */
[----:B0-----:R-:W-:-:S05]  /*7830*/  F2FP.F16.F32.PACK_AB R0, RZ, R0 ;  /* 0x00000000ff00723e */ /* 0x001fca00000000ff */
[----:B------:R0:W-:Y:S01]  /*7840*/  STG.E.U16 desc[UR36][R8.64], R0 ;  /* 0x0000000008007986 */ /* 0x0001e2000c101524 */
[----:B------:R-:W-:Y:S05]  /*7850*/  BRA `(.L_x_19894) ;  /* 0x00000008009c7947 */ /* 0x000fea0003800000 */
.L_x_19897:
        /* <DEDUP_REMOVED lines=10> */
.L_x_19900:
[----:B------:R-:W0:Y:S02]  /*7900*/  I2F.S16 R11, R11 ;  /* 0x0000000b000b7306 */ /* 0x000e240000101400 */
[----:B0-----:R-:W-:-:S04]  /*7910*/  F2FP.F16.F32.PACK_AB R3, RZ, R11 ;  /* 0x0000000bff03723e */ /* 0x001fc800000000ff */
[----:B------:R-:W-:-:S05]  /*7920*/  PRMT R3, R3, 0x5410, RZ ;  /* 0x0000541003037816 */ /* 0x000fca00000000ff */
[----:B------:R0:W-:Y:S01]  /*7930*/  STG.E desc[UR36][R8.64], R3 ;  /* 0x0000000308007986 */ /* 0x0001e2000c101924 */
[----:B------:R-:W-:Y:S05]  /*7940*/  BRA `(.L_x_19894) ;  /* 0x0000000800607947 */ /* 0x000fea0003800000 */
.L_x_19899:
[----:B------:R-:W0:Y:S02]  /*7950*/  I2F.F64.S16 R4, R11 ;  /* 0x0000000b00047312 */ /* 0x000e240000101c00 */
[----:B0-----:R0:W-:Y:S01]  /*7960*/  STG.E.64 desc[UR36][R8.64], R4 ;  /* 0x0000000408007986 */ /* 0x0011e2000c101b24 */
[----:B------:R-:W-:Y:S05]  /*7970*/  BRA `(.L_x_19894) ;  /* 0x0000000800547947 */ /* 0x000fea0003800000 */
.L_x_19889:
        /* <DEDUP_REMOVED lines=10> */
.L_x_19903:
[----:B------:R-:W0:Y:S01]  /*7a20*/  I2F.F64.S16 R4, R11 ;  /* 0x0000000b00047312 */ /* 0x000e220000101c00 */
[----:B------:R-:W-:-:S05]  /*7a30*/  CS2R R6, SRZ ;  /* 0x0000000000067805 */ /* 0x000fca000001ff00 */
[----:B0-----:R0:W-:Y:S01]  /*7a40*/  STG.E.128 desc[UR36][R8.64], R4 ;  /* 0x0000000408007986 */ /* 0x0011e2000c101d24 */
[----:B------:R-:W-:Y:S05]  /*7a50*/  BRA `(.L_x_19894) ;  /* 0x00000008001c7947 */ /* 0x000fea0003800000 */
.L_x_19902:
        /* <DEDUP_REMOVED lines=17> */
.L_x_19907:
[----:B------:R-:W-:Y:S05]  /*7b70*/  BSYNC.RECONVERGENT B0 ;  /* 0x0000000000007941 */ /* 0x000fea0003800200 */
.L_x_19906:
[----:B------:R0:W-:Y:S01]  /*7b80*/  STG.E.U8 desc[UR36][R8.64], R3 ;  /* 0x0000000308007986 */ /* 0x0001e2000c101124 */
[----:B------:R-:W-:Y:S05]  /*7b90*/  BRA `(.L_x_19894) ;  /* 0x0000000400cc7947 */ /* 0x000fea0003800000 */
.L_x_19905:
        /* <DEDUP_REMOVED lines=16> */
.L_x_19904:
[----:B------:R-:W0:Y:S02]  /*7ca0*/  I2F.S16 R0, R11 ;  /* 0x0000000b00007306 */ /* 0x000e240000101400 */
[----:B0-----:R-:W-:-:S05]  /*7cb0*/  F2FP.BF16.F32.PACK_AB R0, RZ, R0 ;  /* 0x00000000ff00723e */ /* 0x001fca00000010ff */
[----:B------:R0:W-:Y:S01]  /*7cc0*/  STG.E.U16 desc[UR36][R8.64], R0 ;  /* 0x0000000008007986 */ /* 0x0001e2000c101524 */
[----:B------:R-:W-:Y:S05]  /*7cd0*/  BRA `(.L_x_19894) ;  /* 0x00000004007c7947 */ /* 0x000fea0003800000 */
.L_x_19901:
        /* <DEDUP_REMOVED lines=10> */
.L_x_19910:
        /* <DEDUP_REMOVED lines=12> */
.L_x_19913:
[----:B------:R-:W-:-:S04]  /*7e40*/  SHF.R.U32.HI R0, RZ, 0x14, R11 ;  /* 0x00000014ff007819 */ /* 0x000fc8000001160b */
[----:B------:R-:W-:-:S04]  /*7e50*/  LOP3.LUT R0, R0, 0x1, RZ, 0xc0, !PT ;  /* 0x0000000100007812 */ /* 0x000fc800078ec0ff */
[----:B------:R-:W-:-:S04]  /*7e60*/  IADD3 R0, PT, PT, R11, 0x487ffff, R0 ;  /* 0x0487ffff0b007810 */ /* 0x000fc80007ffe000 */
[----:B------:R-:W-:-:S04]  /*7e70*/  SHF.R.U32.HI R0, RZ, 0x14, R0 ;  /* 0x00000014ff007819 */ /* 0x000fc80000011600 */
[----:B------:R-:W-:-:S07]  /*7e80*/  LOP3.LUT R0, R0, 0xff, RZ, 0xc0, !PT ;  /* 0x000000ff00007812 */ /* 0x000fce00078ec0ff */
.L_x_19914:
[----:B------:R-:W-:-:S07]  /*7e90*/  PRMT R4, R0, 0x7610, R4 ;  /* 0x0000761000047816 */ /* 0x000fce0000000004 */
.L_x_19912:
[----:B------:R-:W-:Y:S05]  /*7ea0*/  BSYNC.RECONVERGENT B0 ;  /* 0x0000000000007941 */ /* 0x000fea0003800200 */
.L_x_19911:
[----:B------:R0:W-:Y:S01]  /*7eb0*/  STG.E.U8 desc[UR36][R8.64], R4 ;  /* 0x0000000408007986 */ /* 0x0001e2000c101124 */
[----:B------:R-:W-:Y:S05]  /*7ec0*/  BRA `(.L_x_19894) ;  /* 0x0000000400007947 */ /* 0x000fea0003800000 */
.L_x_19909:
        /* <DEDUP_REMOVED lines=12> */
.L_x_19917:
[----:B------:R-:W-:-:S04]  /*7f90*/  SHF.R.U32.HI R0, RZ, 0x15, R11 ;  /* 0x00000015ff007819 */ /* 0x000fc8000001160b */
[----:B------:R-:W-:-:S04]  /*7fa0*/  LOP3.LUT R0, R0, 0x1, RZ, 0xc0, !PT ;  /* 0x0000000100007812 */ /* 0x000fc800078ec0ff */
[----:B------:R-:W-:-:S04]  /*7fb0*/  IADD3 R0, PT, PT, R11, 0x88fffff, R0 ;  /* 0x088fffff0b007810 */ /* 0x000fc80007ffe000 */
[----:B------:R-:W-:-:S04]  /*7fc0*/  SHF.R.U32.HI R0, RZ, 0x15, R0 ;  /* 0x00000015ff007819 */ /* 0x000fc80000011600 */
[----:B------:R-:W-:-:S07]  /*7fd0*/  LOP3.LUT R0, R0, 0xff, RZ, 0xc0, !PT ;  /* 0x000000ff00007812 */ /* 0x000fce00078ec0ff */
.L_x_19918:
[----:B------:R-:W-:-:S07]  /*7fe0*/  PRMT R4, R0, 0x7610, R4 ;  /* 0x0000761000047816 */ /* 0x000fce0000000004 */
.L_x_19916:
[----:B------:R-:W-:Y:S05]  /*7ff0*/  BSYNC.RECONVERGENT B0 ;  /* 0x0000000000007941 */ /* 0x000fea0003800200 */
.L_x_19915:
[----:B------:R3:W-:Y:S01]  /*8000*/  STG.E.U8 desc[UR36][R8.64], R4 ;  /* 0x0000000408007986 */ /* 0x0007e2000c101124 */
[----:B------:R-:W-:Y:S05]  /*8010*/  BRA `(.L_x_19894) ;  /* 0x0000000000ac7947 */ /* 0x000fea0003800000 */
.L_x_19908:
[----:B------:R-:W-:-:S13]  /*8020*/  ISETP.NE.AND P0, PT, R0, 0x1c, PT ;  /* 0x0000001c0000780c */ /* 0x000fda0003f05270 */
[----:B------:R-:W-:Y:S05]  /*8030*/  @!P0 BRA `(.L_x_19919) ;  /* 0x0000000000a08947 */ /* 0x000fea0003800000 */
[----:B------:R-:W-:-:S13]  /*8040*/  ISETP.NE.AND P0, PT, R0, 0x1d, PT ;  /* 0x0000001d0000780c */ /* 0x000fda0003f05270 */
[----:B------:R-:W-:Y:S05]  /*8050*/  @!P0 BRA `(.L_x_19920) ;  /* 0x0000000000888947 */ /* 0x000fea0003800000 */
[----:B------:R-:W-:-:S13]  /*8060*/  ISETP.NE.AND P0, PT, R0, 0x2c, PT ;  /* 0x0000002c0000780c */ /* 0x000fda0003f05270 */
[----:B------:R-:W-:Y:S05]  /*8070*/  @!P0 BRA `(.L_x_19921) ;  /* 0x0000000000448947 */ /* 0x000fea0003800000 */
.L_x_19893:
        /* <DEDUP_REMOVED lines=16> */
.L_x_19922:
[----:B------:R-:W-:Y:S05]  /*8180*/  BRA `(.L_x_19894) ;  /* 0x0000000000507947 */ /* 0x000fea0003800000 */
.L_x_19921:
        /* <DEDUP_REMOVED lines=15> */
.L_x_19920:
[----:B------:R-:W-:Y:S02]  /*8280*/  IMAD.MOV.U32 R4, RZ, RZ, R11 ;  /* 0x000000ffff047224 */ /* 0x000fe400078e000b */
[----:B------:R-:W-:-:S05]  /*8290*/  IMAD.MOV.U32 R5, RZ, RZ, RZ ;  /* 0x000000ffff057224 */ /* 0x000fca00078e00ff */
[----:B------:R1:W-:Y:S01]  /*82a0*/  STG.E.64 desc[UR36][R8.64], R4 ;  /* 0x0000000408007986 */ /* 0x0003e2000c101b24 */
[----:B------:R-:W-:Y:S05]  /*82b0*/  BRA `(.L_x_19894) ;  /* 0x0000000000047947 */ /* 0x000fea0003800000 */
.L_x_19919:
[----:B------:R0:W-:Y:S02]  /*82c0*/  STG.E desc[UR36][R8.64], R11 ;  /* 0x0000000b08007986 */ /* 0x0001e4000c101924 */
.L_x_19894:
[----:B------:R-:W-:Y:S05]  /*82d0*/  BSYNC.RECONVERGENT B6 ;  /* 0x0000000000067941 */ /* 0x000fea0003800200 */
.L_x_19888:
        /* <DEDUP_REMOVED lines=24> */
.L_x_19928:
[----:B------:R4:W-:Y:S01]  /*8460*/  STG.E.U8 desc[UR36][R8.64], R22 ;  /* 0x0000001608007986 */ /* 0x0009e2000c101124 */
[----:B------:R-:W-:Y:S05]  /*8470*/  BRA `(.L_x_19930) ;  /* 0x0000000c00047947 */ /* 0x000fea0003800000 */
.L_x_19927:
        /* <DEDUP_REMOVED lines=10> */
.L_x_19932:
[----:B------:R2:W-:Y:S01]  /*8520*/  STG.E desc[UR36][R8.64], R22 ;  /* 0x0000001608007986 */ /* 0x0005e2000c101924 */
[----:B------:R-:W-:Y:S05]  /*8530*/  BRA `(.L_x_19930) ;  /* 0x0000000800d47947 */ /* 0x000fea0003800000 */
.L_x_19931:
[----:B------:R0:W-:Y:S01]  /*8540*/  STG.E.U16 desc[UR36][R8.64], R22 ;  /* 0x0000001608007986 */ /* 0x0001e2000c101524 */
[----:B------:R-:W-:Y:S05]  /*8550*/  BRA `(.L_x_19930) ;  /* 0x0000000800cc7947 */ /* 0x000fea0003800000 */
.L_x_19926:
        /* <DEDUP_REMOVED lines=9> */
.L_x_19934:
[----:B------:R-:W0:Y:S02]  /*85f0*/  I2F.S16 R0, R22 ;  /* 0x0000001600007306 */ /* 0x000e240000101400 */
[----:B0-----:R-:W-:-:S05]  /*8600*/  F2FP.F16.F32.PACK_AB R0, RZ, R0 ;  /* 0x00000000ff00723e */ /* 0x001fca00000000ff */
[----:B------:R0:W-:Y:S01]  /*8610*/  STG.E.U16 desc[UR36][R8.64], R0 ;  /* 0x0000000008007986 */ /* 0x0001e2000c101524 */
[----:B------:R-:W-:Y:S05]  /*8620*/  BRA `(.L_x_19930) ;  /* 0x0000000800987947 */ /* 0x000fea0003800000 */
.L_x_19933:
        /* <DEDUP_REMOVED lines=10> */
.L_x_19936:
[----:B------:R-:W0:Y:S02]  /*86d0*/  I2F.S16 R22, R22 ;  /* 0x0000001600167306 */ /* 0x000e240000101400 */
[----:B0-----:R-:W-:-:S04]  /*86e0*/  F2FP.F16.F32.PACK_AB R3, RZ, R22 ;  /* 0x00000016ff03723e */ /* 0x001fc800000000ff */
[----:B------:R-:W-:-:S05]  /*86f0*/  PRMT R3, R3, 0x5410, RZ ;  /* 0x0000541003037816 */ /* 0x000fca00000000ff */
[----:B------:R0:W-:Y:S01]  /*8700*/  STG.E desc[UR36][R8.64], R3 ;  /* 0x0000000308007986 */ /* 0x0001e2000c101924 */
[----:B------:R-:W-:Y:S05]  /*8710*/  BRA `(.L_x_19930) ;  /* 0x00000008005c7947 */ /* 0x000fea0003800000 */
.L_x_19935:
[----:B------:R-:W0:Y:S02]  /*8720*/  I2F.F64.S16 R4, R22 ;  /* 0x0000001600047312 */ /* 0x000e240000101c00 */
[----:B0-----:R0:W-:Y:S01]  /*8730*/  STG.E.64 desc[UR36][R8.64], R4 ;  /* 0x0000000408007986 */ /* 0x0011e2000c101b24 */
[----:B------:R-:W-:Y:S05]  /*8740*/  BRA `(.L_x_19930) ;  /* 0x0000000800507947 */ /* 0x000fea0003800000 */
.L_x_19925:
        /* <DEDUP_REMOVED lines=12> */
.L_x_19940:
        /* <DEDUP_REMOVED lines=16> */
.L_x_19943:
[----:B------:R-:W-:-:S07]  /*8910*/  PRMT R4, R0, 0x7610, R4 ;  /* 0x0000761000047816 */ /* 0x000fce0000000004 */
.L_x_19942:
[----:B------:R-:W-:Y:S05]  /*8920*/  BSYNC.RECONVERGENT B0 ;  /* 0x0000000000007941 */ /* 0x000fea0003800200 */
.L_x_19941:
[----:B------:R0:W-:Y:S01]  /*8930*/  STG.E.U8 desc[UR36][R8.64], R4 ;  /* 0x0000000408007986 */ /* 0x0001e2000c101124 */
[----:B------:R-:W-:Y:S05]  /*8940*/  BRA `(.L_x_19930) ;  /* 0x0000000400d07947 */ /* 0x000fea0003800000 */
.L_x_19939:
        /* <DEDUP_REMOVED lines=16> */
.L_x_19946:
[----:B------:R-:W-:-:S07]  /*8a50*/  PRMT R4, R0, 0x7610, R4 ;  /* 0x0000761000047816 */ /* 0x000fce0000000004 */
.L_x_19945:
[----:B------:R-:W-:Y:S05]  /*8a60*/  BSYNC.RECONVERGENT B0 ;  /* 0x0000000000007941 */ /* 0x000fea0003800200 */
.L_x_19944:
[----:B------:R0:W-:Y:S01]  /*8a70*/  STG.E.U8 desc[UR36][R8.64], R4 ;  /* 0x0000000408007986 */ /* 0x0001e2000c101124 */
[----:B------:R-:W-:Y:S05]  /*8a80*/  BRA `(.L_x_19930) ;  /* 0x0000000400807947 */ /* 0x000fea0003800000 */
.L_x_19938:
        /* <DEDUP_REMOVED lines=21> */
.L_x_19948:
[----:B------:R-:W-:Y:S02]  /*8be0*/  IMAD.MOV.U32 R4, RZ, RZ, R22 ;  /* 0x000000ffff047224 */ /* 0x000fe400078e0016 */
[----:B------:R-:W-:-:S05]  /*8bf0*/  IMAD.MOV.U32 R5, RZ, RZ, RZ ;  /* 0x000000ffff057224 */ /* 0x000fca00078e00ff */
[----:B------:R0:W-:Y:S01]  /*8c00*/  STG.E.64 desc[UR36][R8.64], R4 ;  /* 0x0000000408007986 */ /* 0x0001e2000c101b24 */
[----:B------:R-:W-:Y:S05]  /*8c10*/  BRA `(.L_x_19930) ;  /* 0x00000004001c7947 */ /* 0x000fea0003800000 */
.L_x_19947:
[----:B------:R0:W-:Y:S01]  /*8c20*/  STG.E desc[UR36][R8.64], R22 ;  /* 0x0000001608007986 */ /* 0x0001e2000c101924 */
[----:B------:R-:W-:Y:S05]  /*8c30*/  BRA `(.L_x_19930) ;  /* 0x0000000400147947 */ /* 0x000fea0003800000 */
.L_x_19937:
        /* <DEDUP_REMOVED lines=8> */
.L_x_19950:
[----:B------:R-:W0:Y:S01]  /*8cc0*/  I2F.F64.S16 R4, R22 ;  /* 0x0000001600047312 */ /* 0x000e220000101c00 */
[----:B------:R-:W-:-:S05]  /*8cd0*/  CS2R R6, SRZ ;  /* 0x0000000000067805 */ /* 0x000fca000001ff00 */
[----:B0-----:R0:W-:Y:S01]  /*8ce0*/  STG.E.128 desc[UR36][R8.64], R4 ;  /* 0x0000000408007986 */ /* 0x0011e2000c101d24 */
[----:B------:R-:W-:Y:S05]  /*8cf0*/  BRA `(.L_x_19930) ;  /* 0x0000000000e47947 */ /* 0x000fea0003800000 */
.L_x_19949:
[----:B------:R-:W-:-:S13]  /*8d00*/  ISETP.NE.AND P0, PT, R0, 0xf, PT ;  /* 0x0000000f0000780c */ /* 0x000fda0003f05270 */
[----:B------:R-:W-:Y:S05]  /*8d10*/  @!P0 BRA `(.L_x_19951) ;  /* 0x0000000000d08947 */ /* 0x000fea0003800000 */
[----:B------:R-:W-:-:S13]  /*8d20*/  ISETP.NE.AND P0, PT, R0, 0x17, PT ;  /* 0x000000170000780c */ /* 0x000fda0003f05270 */
[----:B------:R-:W-:Y:S05]  /*8d30*/  @!P0 BRA `(.L_x_19952) ;  /* 0x0000000000848947 */ /* 0x000fea0003800000 */
[----:B------:R-:W-:-:S13]  /*8d40*/  ISETP.NE.AND P0, PT, R0, 0x18, PT ;  /* 0x000000180000780c */ /* 0x000fda0003f05270 */
[----:B------:R-:W-:Y:S05]  /*8d50*/  @!P0 BRA `(.L_x_19953) ;  /* 0x0000000000448947 */ /* 0x000fea0003800000 */
.L_x_19929:
        /* <DEDUP_REMOVED lines=16> */
.L_x_19954:
[----:B------:R-:W-:Y:S05]  /*8e60*/  BRA `(.L_x_19930) ;  /* 0x0000000000887947 */ /* 0x000fea0003800000 */
.L_x_19953:
        /* <DEDUP_REMOVED lines=11> */
.L_x_19956:
[----:B------:R-:W-:Y:S05]  /*8f20*/  BSYNC.RECONVERGENT B0 ;  /* 0x0000000000007941 */ /* 0x000fea0003800200 */
.L_x_19955:
[----:B------:R0:W-:Y:S01]  /*8f30*/  STG.E.U8 desc[UR36][R8.64], R3 ;  /* 0x0000000308007986 */ /* 0x0001e2000c101124 */
[----:B------:R-:W-:Y:S05]  /*8f40*/  BRA `(.L_x_19930) ;  /* 0x0000000000507947 */ /* 0x000fea0003800000 */
.L_x_19952:
        /* <DEDUP_REMOVED lines=12> */
.L_x_19957:
[----:B------:R-:W-:Y:S01]  /*9010*/  IMAD.MOV.U32 R3, RZ, RZ, 0x7f ;  /* 0x0000007fff037424 */ /* 0x000fe200078e00ff */
[----:B------:R-:W-:-:S04]  /*9020*/  ISETP.GT.U32.AND P0, PT, R5, 0x7f800000, PT ;  /* 0x7f8000000500780c */ /* 0x000fc80003f04070 */
[----:B------:R-:W-:-:S05]  /*9030*/  SEL R3, R3, 0x7c, P0 ;  /* 0x0000007c03037807 */ /* 0x000fca0000000000 */
[----:B------:R0:W-:Y:S01]  /*9040*/  STG.E.U8 desc[UR36][R8.64], R3 ;  /* 0x0000000308007986 */ /* 0x0001e2000c101124 */
[----:B------:R-:W-:Y:S05]  /*9050*/  BRA `(.L_x_19930) ;  /* 0x00000000000c7947 */ /* 0x000fea0003800000 */
.L_x_19951:
[----:B------:R-:W0:Y:S02]  /*9060*/  I2F.S16 R0, R22 ;  /* 0x0000001600007306 */ /* 0x000e240000101400 */
[----:B0-----:R-:W-:-:S05]  /*9070*/  F2FP.BF16.F32.PACK_AB R0, RZ, R0 ;  /* 0x00000000ff00723e */ /* 0x001fca00000010ff */
[----:B------:R0:W-:Y:S02]  /*9080*/  STG.E.U16 desc[UR36][R8.64], R0 ;  /* 0x0000000008007986 */ /* 0x0001e4000c101524 */
.L_x_19930:
[----:B------:R-:W-:Y:S05]  /*9090*/  BSYNC.RECONVERGENT B6 ;  /* 0x0000000000067941 */ /* 0x000fea0003800200 */
.L_x_19924:
[----:B------:R-:W-:-:S07]  /*90a0*/  VIADD R2, R2, 0x80 ;  /* 0x0000008002027836 */ /* 0x000fce0000000000 */
.L_x_19887:
[----:B------:R-:W-:-:S13]  /*90b0*/  ISETP.GE.AND P0, PT, R2, R19, PT ;  /* 0x000000130200720c */ /* 0x000fda0003f06270 */
[----:B------:R-:W-:Y:S05]  /*90c0*/  @P0 BREAK.RELIABLE B7 ;  /* 0x0000000000070942 */ /* 0x000fea0003800100 */
[----:B------:R-:W-:Y:S05]  /*90d0*/  @P0 BRA `(.L_x_19923) ;  /* 0x0000000c006c0947 */ /* 0x000fea0003800000 */
[----:B------:R-:W-:Y:S05]  /*90e0*/  BSYNC.RELIABLE B7 ;  /* 0x0000000000077941 */ /* 0x000fea0003800100 */
.L_x_19886:
        /* <DEDUP_REMOVED lines=21> */
.L_x_19962:
[----:B------:R4:W-:Y:S01]  /*9240*/  STG.E.U8 desc[UR36][R8.64], R18 ;  /* 0x0000001208007986 */ /* 0x0009e2000c101124 */
[----:B------:R-:W-:Y:S05]  /*9250*/  BRA `(.L_x_19964) ;  /* 0x0000000c00047947 */ /* 0x000fea0003800000 */
.L_x_19961:
        /* <DEDUP_REMOVED lines=10> */
.L_x_19966:
[----:B------:R2:W-:Y:S01]  /*9300*/  STG.E desc[UR36][R8.64], R18 ;  /* 0x0000001208007986 */ /* 0x0005e2000c101924 */
[----:B------:R-:W-:Y:S05]  /*9310*/  BRA `(.L_x_19964) ;  /* 0x0000000800d47947 */ /* 0x000fea0003800000 */
.L_x_19965:
[----:B------:R0:W-:Y:S01]  /*9320*/  STG.E.U16 desc[UR36][R8.64], R18 ;  /* 0x0000001208007986 */ /* 0x0001e2000c101524 */
[----:B------:R-:W-:Y:S05]  /*9330*/  BRA `(.L_x_19964) ;  /* 0x0000000800cc7947 */ /* 0x000fea0003800000 */
.L_x_19960:
        /* <DEDUP_REMOVED lines=9> */
.L_x_19968:
[----:B------:R-:W0:Y:S02]  /*93d0*/  I2F.S16 R0, R18 ;  /* 0x0000001200007306 */ /* 0x000e240000101400 */
[----:B0-----:R-:W-:-:S05]  /*93e0*/  F2FP.F16.F32.PACK_AB R0, RZ, R0 ;  /* 0x00000000ff00723e */ /* 0x001fca00000000ff */
[----:B------:R0:W-:Y:S01]  /*93f0*/  STG.E.U16 desc[UR36][R8.64], R0 ;  /* 0x0000000008007986 */ /* 0x0001e2000c101524 */
[----:B------:R-:W-:Y:S05]  /*9400*/  BRA `(.L_x_19964) ;  /* 0x0000000800987947 */ /* 0x000fea0003800000 */
.L_x_19967:
        /* <DEDUP_REMOVED lines=10> */
.L_x_19970:
[----:B------:R-:W0:Y:S02]  /*94b0*/  I2F.S16 R18, R18 ;  /* 0x0000001200127306 */ /* 0x000e240000101400 */
[----:B0-----:R-:W-:-:S04]  /*94c0*/  F2FP.F16.F32.PACK_AB R3, RZ, R18 ;  /* 0x00000012ff03723e */ /* 0x001fc800000000ff */
[----:B------:R-:W-:-:S05]  /*94d0*/  PRMT R3, R3, 0x5410, RZ ;  /* 0x0000541003037816 */ /* 0x000fca00000000ff */
[----:B------:R0:W-:Y:S01]  /*94e0*/  STG.E desc[UR36][R8.64], R3 ;  /* 0x0000000308007986 */ /* 0x0001e2000c101924 */
[----:B------:R-:W-:Y:S05]  /*94f0*/  BRA `(.L_x_19964) ;  /* 0x00000008005c7947 */ /* 0x000fea0003800000 */
.L_x_19969:
[----:B------:R-:W0:Y:S02]  /*9500*/  I2F.F64.S16 R4, R18 ;  /* 0x0000001200047312 */ /* 0x000e240000101c00 */
[----:B0-----:R0:W-:Y:S01]  /*9510*/  STG.E.64 desc[UR36][R8.64], R4 ;  /* 0x0000000408007986 */ /* 0x0011e2000c101b24 */
[----:B------:R-:W-:Y:S05]  /*9520*/  BRA `(.L_x_19964) ;  /* 0x0000000800507947 */ /* 0x000fea0003800000 */
.L_x_19959:
        /* <DEDUP_REMOVED lines=12> */
.L_x_19974:
        /* <DEDUP_REMOVED lines=16> */
.L_x_19977:
[----:B------:R-:W-:-:S07]  /*96f0*/  PRMT R4, R0, 0x7610, R4 ;  /* 0x0000761000047816 */ /* 0x000fce0000000004 */
.L_x_19976:
[----:B------:R-:W-:Y:S05]  /*9700*/  BSYNC.RECONVERGENT B0 ;  /* 0x0000000000007941 */ /* 0x000fea0003800200 */
.L_x_19975:
[----:B------:R0:W-:Y:S01]  /*9710*/  STG.E.U8 desc[UR36][R8.64], R4 ;  /* 0x0000000408007986 */ /* 0x0001e2000c101124 */
[----:B------:R-:W-:Y:S05]  /*9720*/  BRA `(.L_x_19964) ;  /* 0x0000000400d07947 */ /* 0x000fea0003800000 */
.L_x_19973:
        /* <DEDUP_REMOVED lines=16> */
.L_x_19980:
[----:B------:R-:W-:-:S07]  /*9830*/  PRMT R4, R0, 0x7610, R4 ;  /* 0x0000761000047816 */ /* 0x000fce0000000004 */
.L_x_19979:
[----:B------:R-:W-:Y:S05]  /*9840*/  BSYNC.RECONVERGENT B0 ;  /* 0x0000000000007941 */ /* 0x000fea0003800200 */
.L_x_19978:
[----:B------:R0:W-:Y:S01]  /*9850*/  STG.E.U8 desc[UR36][R8.64], R4 ;  /* 0x0000000408007986 */ /* 0x0001e2000c101124 */
[----:B------:R-:W-:Y:S05]  /*9860*/  BRA `(.L_x_19964) ;  /* 0x0000000400807947 */ /* 0x000fea0003800000 */
.L_x_19972:
        /* <DEDUP_REMOVED lines=21> */
.L_x_19982:
[----:B------:R-:W-:Y:S02]  /*99c0*/  IMAD.MOV.U32 R4, RZ, RZ, R18 ;  /* 0x000000ffff047224 */ /* 0x000fe400078e0012 */
[----:B------:R-:W-:-:S05]  /*99d0*/  IMAD.MOV.U32 R5, RZ, RZ, RZ ;  /* 0x000000ffff057224 */ /* 0x000fca00078e00ff */
[----:B------:R0:W-:Y:S01]  /*99e0*/  STG.E.64 desc[UR36][R8.64], R4 ;  /* 0x0000000408007986 */ /* 0x0001e2000c101b24 */
[----:B------:R-:W-:Y:S05]  /*99f0*/  BRA `(.L_x_19964) ;  /* 0x00000004001c7947 */ /* 0x000fea0003800000 */
.L_x_19981:
[----:B------:R0:W-:Y:S01]  /*9a00*/  STG.E desc[UR36][R8.64], R18 ;  /* 0x0000001208007986 */ /* 0x0001e2000c101924 */
[----:B------:R-:W-:Y:S05]  /*9a10*/  BRA `(.L_x_19964) ;  /* 0x0000000400147947 */ /* 0x000fea0003800000 */
.L_x_19971:
        /* <DEDUP_REMOVED lines=8> */
.L_x_19984:
[----:B------:R-:W0:Y:S01]  /*9aa0*/  I2F.F64.S16 R4, R18 ;  /* 0x0000001200047312 */ /* 0x000e220000101c00 */
[----:B------:R-:W-:-:S05]  /*9ab0*/  CS2R R6, SRZ ;  /* 0x0000000000067805 */ /* 0x000fca000001ff00 */
[----:B0-----:R0:W-:Y:S01]  /*9ac0*/  STG.E.128 desc[UR36][R8.64], R4 ;  /* 0x0000000408007986 */ /* 0x0011e2000c101d24 */
[----:B------:R-:W-:Y:S05]  /*9ad0*/  BRA `(.L_x_19964) ;  /* 0x0000000000e47947 */ /* 0x000fea0003800000 */
.L_x_19983:
[----:B------:R-:W-:-:S13]  /*9ae0*/  ISETP.NE.AND P0, PT, R0, 0xf, PT ;  /* 0x0000000f0000780c */ /* 0x000fda0003f05270 */
[----:B------:R-:W-:Y:S05]  /*9af0*/  @!P0 BRA `(.L_x_19985) ;  /* 0x0000000000d08947 */ /* 0x000fea0003800000 */
[----:B------:R-:W-:-:S13]  /*9b00*/  ISETP.NE.AND P0, PT, R0, 0x17, PT ;  /* 0x000000170000780c */ /* 0x000fda0003f05270 */
[----:B------:R-:W-:Y:S05]  /*9b10*/  @!P0 BRA `(.L_x_19986) ;  /* 0x0000000000848947 */ /* 0x000fea0003800000 */
[----:B------:R-:W-:-:S13]  /*9b20*/  ISETP.NE.AND P0, PT, R0, 0x18, PT ;  /* 0x000000180000780c */ /* 0x000fda0003f05270 */
[----:B------:R-:W-:Y:S05]  /*9b30*/  @!P0 BRA `(.L_x_19987) ;  /* 0x0000000000448947 */ /* 0x000fea0003800000 */
.L_x_19963:
        /* <DEDUP_REMOVED lines=16> */
.L_x_19988:
[----:B------:R-:W-:Y:S05]  /*9c40*/  BRA `(.L_x_19964) ;  /* 0x0000000000887947 */ /* 0x000fea0003800000 */
.L_x_19987:
        /* <DEDUP_REMOVED lines=11> */
.L_x_19990:
[----:B------:R-:W-:Y:S05]  /*9d00*/  BSYNC.RECONVERGENT B0 ;  /* 0x0000000000007941 */ /* 0x000fea0003800200 */
.L_x_19989:
[----:B------:R0:W-:Y:S01]  /*9d10*/  STG.E.U8 desc[UR36][R8.64], R3 ;  /* 0x0000000308007986 */ /* 0x0001e2000c101124 */
[----:B------:R-:W-:Y:S05]  /*9d20*/  BRA `(.L_x_19964) ;  /* 0x0000000000507947 */ /* 0x000fea0003800000 */
.L_x_19986:
        /* <DEDUP_REMOVED lines=12> */
.L_x_19991:
[----:B------:R-:W-:Y:S01]  /*9df0*/  IMAD.MOV.U32 R3, RZ, RZ, 0x7f ;  /* 0x0000007fff037424 */ /* 0x000fe200078e00ff */
[----:B------:R-:W-:-:S04]  /*9e00*/  ISETP.GT.U32.AND P0, PT, R5, 0x7f800000, PT ;  /* 0x7f8000000500780c */ /* 0x000fc80003f04070 */
[----:B------:R-:W-:-:S05]  /*9e10*/  SEL R3, R3, 0x7c, P0 ;  /* 0x0000007c03037807 */ /* 0x000fca0000000000 */
[----:B------:R0:W-:Y:S01]  /*9e20*/  STG.E.U8 desc[UR36][R8.64], R3 ;  /* 0x0000000308007986 */ /* 0x0001e2000c101124 */
[----:B------:R-:W-:Y:S05]  /*9e30*/  BRA `(.L_x_19964) ;  /* 0x00000000000c7947 */ /* 0x000fea0003800000 */
.L_x_19985:
[----:B------:R-:W0:Y:S02]  /*9e40*/  I2F.S16 R0, R18 ;  /* 0x0000001200007306 */ /* 0x000e240000101400 */
[----:B0-----:R-:W-:-:S05]  /*9e50*/  F2FP.BF16.F32.PACK_AB R0, RZ, R0 ;  /* 0x00000000ff00723e */ /* 0x001fca00000010ff */
[----:B------:R0:W-:Y:S02]  /*9e60*/  STG.E.U16 desc[UR36][R8.64], R0 ;  /* 0x0000000008007986 */ /* 0x0001e4000c101524 */
.L_x_19964:
[----:B------:R-:W-:Y:S05]  /*9e70*/  BSYNC.RECONVERGENT B6 ;  /* 0x0000000000067941 */ /* 0x000fea0003800200 */
.L_x_19958:
[----:B------:R-:W-:-:S07]  /*9e80*/  VIADD R2, R2, 0x80 ;  /* 0x0000008002027836 */ /* 0x000fce0000000000 */
.L_x_19923:
[----:B------:R-:W-:Y:S05]  /*9e90*/  BSYNC.RECONVERGENT B8 ;  /* 0x0000000000087941 */ /* 0x000fea0003800200 */
.L_x_19885:
        /* <DEDUP_REMOVED lines=21> */
.L_x_19995:
[----:B------:R-:W-:Y:S01]  /*9ff0*/  STG.E.U8 desc[UR36][R2.64], R16 ;  /* 0x0000001002007986 */ /* 0x000fe2000c101124 */
[----:B------:R-:W-:Y:S05]  /*a000*/  EXIT ;  /* 0x000000000000794d */ /* 0x000fea0003800000 */
.L_x_19994:
        /* <DEDUP_REMOVED lines=9> */
.L_x_19998:
[----:B------:R-:W-:Y:S01]  /*a0a0*/  STG.E desc[UR36][R2.64], R16 ;  /* 0x0000001002007986 */ /* 0x000fe2000c101924 */
[----:B------:R-:W-:Y:S05]  /*a0b0*/  EXIT ;  /* 0x000000000000794d */ /* 0x000fea0003800000 */
.L_x_19997:
[----:B------:R-:W-:Y:S01]  /*a0c0*/  STG.E.U16 desc[UR36][R2.64], R16 ;  /* 0x0000001002007986 */ /* 0x000fe2000c101524 */
[----:B------:R-:W-:Y:S05]  /*a0d0*/  EXIT ;  /* 0x000000000000794d */ /* 0x000fea0003800000 */
.L_x_19993:
        /* <DEDUP_REMOVED lines=9> */
.L_x_20000:
[----:B------:R-:W0:Y:S02]  /*a170*/  I2F.S16 R0, R16 ;  /* 0x0000001000007306 */ /* 0x000e240000101400 */
[----:B0-----:R-:W-:-:S05]  /*a180*/  F2FP.F16.F32.PACK_AB R0, RZ, R0 ;  /* 0x00000000ff00723e */ /* 0x001fca00000000ff */
[----:B------:R-:W-:Y:S01]  /*a190*/  STG.E.U16 desc[UR36][R2.64], R0 ;  /* 0x0000000002007986 */ /* 0x000fe2000c101524 */
[----:B------:R-:W-:Y:S05]  /*a1a0*/  EXIT ;  /* 0x000000000000794d */ /* 0x000fea0003800000 */
.L_x_19999:
        /* <DEDUP_REMOVED lines=10> */
.L_x_20002:
[----:B------:R-:W0:Y:S02]  /*a250*/  I2F.S16 R16, R16 ;  /* 0x0000001000107306 */ /* 0x000e240000101400 */
[----:B0-----:R-:W-:-:S04]  /*a260*/  F2FP.F16.F32.PACK_AB R5, RZ, R16 ;  /* 0x00000010ff05723e */ /* 0x001fc800000000ff */
[----:B------:R-:W-:-:S05]  /*a270*/  PRMT R5, R5, 0x5410, RZ ;  /* 0x0000541005057816 */ /* 0x000fca00000000ff */
[----:B------:R-:W-:Y:S01]  /*a280*/  STG.E desc[UR36][R2.64], R5 ;  /* 0x0000000502007986 */ /* 0x000fe2000c101924 */
[----:B------:R-:W-:Y:S05]  /*a290*/  EXIT ;  /* 0x000000000000794d */ /* 0x000fea0003800000 */
.L_x_20001:
[----:B------:R-:W0:Y:S02]  /*a2a0*/  I2F.F64.S16 R16, R16 ;  /* 0x0000001000107312 */ /* 0x000e240000101c00 */
[----:B0-----:R-:W-:Y:S01]  /*a2b0*/  STG.E.64 desc[UR36][R2.64], R16 ;  /* 0x0000001002007986 */ /* 0x001fe2000c101b24 */
[----:B------:R-:W-:Y:S05]  /*a2c0*/  EXIT ;  /* 0x000000000000794d */ /* 0x000fea0003800000 */
.L_x_19992:
        /* <DEDUP_REMOVED lines=12> */
.L_x_20006:
        /* <DEDUP_REMOVED lines=17> */
.L_x_20008:
[----:B------:R-:W-:Y:S05]  /*a4a0*/  BSYNC.RECONVERGENT B0 ;  /* 0x0000000000007941 */ /* 0x000fea0003800200 */
.L_x_20007:
[----:B------:R-:W-:Y:S01]  /*a4b0*/  STG.E.U8 desc[UR36][R2.64], R0 ;  /* 0x0000000002007986 */ /* 0x000fe2000c101124 */
[----:B------:R-:W-:Y:S05]  /*a4c0*/  EXIT ;  /* 0x000000000000794d */ /* 0x000fea0003800000 */
.L_x_20005:
        /* <DEDUP_REMOVED lines=17> */
.L_x_20010:
[----:B------:R-:W-:Y:S05]  /*a5e0*/  BSYNC.RECONVERGENT B0 ;  /* 0x0000000000007941 */ /* 0x000fea0003800200 */
.L_x_20009:
[----:B------:R-:W-:Y:S01]  /*a5f0*/  STG.E.U8 desc[UR36][R2.64], R0 ;  /* 0x0000000002007986 */ /* 0x000fe2000c101124 */
[----:B------:R-:W-:Y:S05]  /*a600*/  EXIT ;  /* 0x000000000000794d */ /* 0x000fea0003800000 */
.L_x_20004:
        /* <DEDUP_REMOVED lines=21> */
.L_x_20012:
[----:B------:R-:W-:-:S05]  /*a760*/  IMAD.MOV.U32 R17, RZ, RZ, RZ ;  /* 0x000000ffff117224 */ /* 0x000fca00078e00ff */
[----:B------:R-:W-:Y:S01]  /*a770*/  STG.E.64 desc[UR36][R2.64], R16 ;  /* 0x0000001002007986 */ /* 0x000fe2000c101b24 */
[----:B------:R-:W-:Y:S05]  /*a780*/  EXIT ;  /* 0x000000000000794d */ /* 0x000fea0003800000 */
.L_x_20011:
[----:B------:R-:W-:Y:S01]  /*a790*/  STG.E desc[UR36][R2.64], R16 ;  /* 0x0000001002007986 */ /* 0x000fe2000c101924 */
[----:B------:R-:W-:Y:S05]  /*a7a0*/  EXIT ;  /* 0x000000000000794d */ /* 0x000fea0003800000 */
.L_x_20003:
        /* <DEDUP_REMOVED lines=8> */
.L_x_20014:
[----:B------:R-:W0:Y:S01]  /*a830*/  I2F.F64.S16 R16, R16 ;  /* 0x0000001000107312 */ /* 0x000e220000101c00 */
[----:B------:R-:W-:-:S05]  /*a840*/  CS2R R18, SRZ ;  /* 0x0000000000127805 */ /* 0x000fca000001ff00 */
[----:B0-----:R-:W-:Y:S01]  /*a850*/  STG.E.128 desc[UR36][R2.64], R16 ;  /* 0x0000001002007986 */ /* 0x001fe2000c101d24 */
[----:B------:R-:W-:Y:S05]  /*a860*/  EXIT ;  /* 0x000000000000794d */ /* 0x000fea0003800000 */
.L_x_20013:
[----:B------:R-:W-:-:S13]  /*a870*/  ISETP.NE.AND P0, PT, R0, 0xf, PT ;  /* 0x0000000f0000780c */ /* 0x000fda0003f05270 */
[----:B------:R-:W-:Y:S05]  /*a880*/  @!P0 BRA `(.L_x_20015) ;  /* 0x0000000000d48947 */ /* 0x000fea0003800000 */
[----:B------:R-:W-:-:S13]  /*a890*/  ISETP.NE.AND P0, PT, R0, 0x17, PT ;  /* 0x000000170000780c */ /* 0x000fda0003f05270 */
[----:B------:R-:W-:Y:S05]  /*a8a0*/  @!P0 BRA `(.L_x_20016) ;  /* 0x0000000000848947 */ /* 0x000fea0003800000 */
[----:B------:R-:W-:-:S13]  /*a8b0*/  ISETP.NE.AND P0, PT, R0, 0x18, PT ;  /* 0x000000180000780c */ /* 0x000fda0003f05270 */
[----:B------:R-:W-:Y:S05]  /*a8c0*/  @!P0 BRA `(.L_x_20017) ;  /* 0x0000000000448947 */ /* 0x000fea0003800000 */
.L_x_19996:
        /* <DEDUP_REMOVED lines=16> */
.L_x_20018:
[----:B------:R-:W-:Y:S05]  /*a9d0*/  EXIT ;  /* 0x000000000000794d */ /* 0x000fea0003800000 */
.L_x_20017:
        /* <DEDUP_REMOVED lines=11> */
.L_x_20020:
[----:B------:R-:W-:Y:S05]  /*aa90*/  BSYNC.RECONVERGENT B0 ;  /* 0x0000000000007941 */ /* 0x000fea0003800200 */
.L_x_20019:
[----:B------:R-:W-:Y:S01]  /*aaa0*/  STG.E.U8 desc[UR36][R2.64], R5 ;  /* 0x0000000502007986 */ /* 0x000fe2000c101124 */
[----:B------:R-:W-:Y:S05]  /*aab0*/  EXIT ;  /* 0x000000000000794d */ /* 0x000fea0003800000 */
.L_x_20016:
        /* <DEDUP_REMOVED lines=13> */
.L_x_20021:
[----:B------:R-:W-:Y:S01]  /*ab90*/  IMAD.MOV.U32 R5, RZ, RZ, 0x7f ;  /* 0x0000007fff057424 */ /* 0x000fe200078e00ff */
[----:B------:R-:W-:-:S04]  /*aba0*/  ISETP.GT.U32.AND P0, PT, R7, 0x7f800000, PT ;  /* 0x7f8000000700780c */ /* 0x000fc80003f04070 */
[----:B------:R-:W-:-:S05]  /*abb0*/  SEL R5, R5, 0x7c, P0 ;  /* 0x0000007c05057807 */ /* 0x000fca0000000000 */
[----:B------:R-:W-:Y:S01]  /*abc0*/  STG.E.U8 desc[UR36][R2.64], R5 ;  /* 0x0000000502007986 */ /* 0x000fe2000c101124 */
[----:B------:R-:W-:Y:S05]  /*abd0*/  EXIT ;  /* 0x000000000000794d */ /* 0x000fea0003800000 */
.L_x_20015:
[----:B------:R-:W0:Y:S02]  /*abe0*/  I2F.S16 R0, R16 ;  /* 0x0000001000007306 */ /* 0x000e240000101400 */
[----:B0-----:R-:W-:-:S05]  /*abf0*/  F2FP.BF16.F32.PACK_AB R0, RZ, R0 ;  /* 0x00000000ff00723e */ /* 0x001fca00000010ff */
[----:B------:R-:W-:Y:S01]  /*ac00*/  STG.E.U16 desc[UR36][R2.64], R0 ;  /* 0x0000000002007986 */ /* 0x000fe2000c101524 */
[----:B------:R-:W-:Y:S05]  /*ac10*/  EXIT ;  /* 0x000000000000794d */ /* 0x000fea0003800000 */
.L_x_20022:
        /* <DEDUP_REMOVED lines=14> */
.L_x_43554:


//--------------------- .text._ZN2at6native18elementwise_kernelILi128ELi4EZNS0_22gpu_kernel_impl_nocastINS0_13BinaryFunctorIffbZZZNS0_22logical_or_kernel_cudaERNS_14TensorIteratorEENKUlvE0_clEvENKUlvE5_clEvEUlffE_EEEEvRNS_18TensorIteratorBaseERKT_EUliE_EEviT1_ --------------------------
	.section	.text._ZN2at6native18elementwise_kernelILi128ELi4EZNS0_22gpu_kernel_impl_nocastINS0_13BinaryFunctorIffbZZZNS0_22logical_or_kernel_cudaERNS_14TensorIteratorEENKUlvE0_clEvENKUlvE5_clEvEUlffE_EEEEvRNS_18TensorIteratorBaseERKT_EUliE_EEviT1_,"ax",@progbits
	.align	128
        .global         _ZN2at6native18elementwise_kernelILi128ELi4EZNS0_22gpu_kernel_impl_nocastINS0_13BinaryFunctorIffbZZZNS0_22logical_or_kernel_cudaERNS_14TensorIteratorEENKUlvE0_clEvENKUlvE5_clEvEUlffE_EEEEvRNS_18TensorIteratorBaseERKT_EUliE_EEviT1_
        .type           _ZN2at6native18elementwise_kernelILi128ELi4EZNS0_22gpu_kernel_impl_nocastINS0_13BinaryFunctorIffbZZZNS0_22logical_or_kernel_cudaERNS_14TensorIteratorEENKUlvE0_clEvENKUlvE5_clEvEUlffE_EEEEvRNS_18TensorIteratorBaseERKT_EUliE_EEviT1_,@function
        .size           _ZN2at6native18elementwise_kernelILi128ELi4EZNS0_22gpu_kernel_impl_nocastINS0_13BinaryFunctorIffbZZZNS0_22logical_or_kernel_cudaERNS_14TensorIteratorEENKUlvE0_clEvENKUlvE5_clEvEUlffE_EEEEvRNS_18TensorIteratorBaseERKT_EUliE_EEviT1_,(.L_x_43555 - _ZN2at6native18elementwise_kernelILi128ELi4EZNS0_22gpu_kernel_impl_nocastINS0_13BinaryFunctorIffbZZZNS0_22logical_or_kernel_cudaERNS_14TensorIteratorEENKUlvE0_clEvENKUlvE5_clEvEUlffE_EEEEvRNS_18TensorIteratorBaseERKT_EUliE_EEviT1_)
        .other          _ZN2at6native18elementwise_kernelILi128ELi4EZNS0_22gpu_kernel_impl_nocastINS0_13BinaryFunctorIffbZZZNS0_22logical_or_kernel_cudaERNS_14TensorIteratorEENKUlvE0_clEvENKUlvE5_clEvEUlffE_EEEEvRNS_18TensorIteratorBaseERKT_EUliE_EEviT1_,@"STO_CUDA_ENTRY STV_DEFAULT"
_ZN2at6native18elementwise_kernelILi128ELi4EZNS0_22gpu_kernel_impl_nocastINS0_13BinaryFunctorIffbZZZNS0_22logical_or_kernel_cudaERNS_14TensorIteratorEENKUlvE0_clEvENKUlvE5_clEvEUlffE_EEEEvRNS_18TensorIteratorBaseERKT_EUliE_EEviT1_:
.text._ZN2at6native18elementwise_kernelILi128ELi4EZNS0_22gpu_kernel_impl_nocastINS0_13BinaryFunctorIffbZZZNS0_22logical_or_kernel_cudaERNS_14TensorIteratorEENKUlvE0_clEvENKUlvE5_clEvEUlffE_EEEEvRNS_18TensorIteratorBaseERKT_EUliE_EEviT1_:
        /* <DEDUP_REMOVED lines=39> */
.L_x_20026:
[----:B------:R-:W-:-:S13]  /*0270*/  ISETP.GE.AND P0, PT, R3, UR4, PT ;  /* 0x0000000403007c0c */ /* 0x000fda000bf06270 */
[----:B------:R-:W-:Y:S05]  /*0280*/  @P0 BREAK.RELIABLE B1 ;  /* 0x0000000000010942 */ /* 0x000fea0003800100 */
[----:B------:R-:W-:Y:S05]  /*0290*/  @P0 BRA `(.L_x_20027) ;  /* 0x0000000000300947 */ /* 0x000fea0003800000 */
[----:B------:R-:W-:Y:S05]  /*02a0*/  BSYNC.RELIABLE B1 ;  /* 0x0000000000017941 */ /* 0x000fea0003800100 */
.L_x_20025:
        /* <DEDUP_REMOVED lines=11> */
.L_x_20027:
[----:B------:R-:W-:Y:S05]  /*0360*/  BSYNC.RECONVERGENT B0 ;  /* 0x0000000000007941 */ /* 0x000fea0003800200 */
.L_x_20024:
        /* <DEDUP_REMOVED lines=14> */
.L_x_20023:
        /* <DEDUP_REMOVED lines=356> */
.L_x_20031:
        /* <DEDUP_REMOVED lines=367> */
.L_x_20033:
        /* <DEDUP_REMOVED lines=16> */
.L_x_20030:
[----:B------:R-:W-:-:S13]  /*3280*/  ISETP.GE.AND P0, PT, R3, UR4, PT ;  /* 0x0000000403007c0c */ /* 0x000fda000bf06270 */
[----:B------:R-:W-:Y:S05]  /*3290*/  @P0 BREAK.RELIABLE B1 ;  /* 0x0000000000010942 */ /* 0x000fea0003800100 */
[----:B------:R-:W-:Y:S05]  /*32a0*/  @P0 BRA `(.L_x_20032) ;  /* 0x0000001400b40947 */ /* 0x000fea0003800000 */
[----:B------:R-:W-:Y:S05]  /*32b0*/  BSYNC.RELIABLE B1 ;  /* 0x0000000000017941 */ /* 0x000fea0003800100 */
.L_x_20029:
        /* <DEDUP_REMOVED lines=348> */
.L_x_20034:
        /* <DEDUP_REMOVED lines=16> */
.L_x_20032:
[----:B------:R-:W-:Y:S05]  /*4980*/  BSYNC.RECONVERGENT B0 ;  /* 0x0000000000007941 */ /* 0x000fea0003800200 */
.L_x_20028:
        /* <DEDUP_REMOVED lines=351> */
.L_x_20035:
        /* <DEDUP_REMOVED lines=16> */
.L_x_20036:
        /* <DEDUP_REMOVED lines=16> */
.L_x_43555:


//--------------------- .text._ZN2at6native27unrolled_elementwise_kernelINS0_13BinaryFunctorIffbZZZNS0_22logical_or_kernel_cudaERNS_14TensorIteratorEENKUlvE0_clEvENKUlvE5_clEvEUlffE_EESt5arrayIPcLm3EELi4E23TrivialOffsetCalculatorILi2EjESC_ILi1EjENS0_6memory15LoadWithoutCastENSF_16StoreWithoutCastEEEviT_T0_T2_T3_T4_T5_ --------------------------
	.section	.text._ZN2at6native27unrolled_elementwise_kernelINS0_13BinaryFunctorIffbZZZNS0_22logical_or_kernel_cudaERNS_14TensorIteratorEENKUlvE0_clEvENKUlvE5_clEvEUlffE_EESt5arrayIPcLm3EELi4E23TrivialOffsetCalculatorILi2EjESC_ILi1EjENS0_6memory15LoadWithoutCastENSF_16StoreWithoutCastEEEviT_T0_T2_T3_T4_T5_,"ax",@progbits
	.align	128
        .global         _ZN2at6native27unrolled_elementwise_kernelINS0_13BinaryFunctorIffbZZZNS0_22logical_or_kernel_cudaERNS_14TensorIteratorEENKUlvE0_clEvENKUlvE5_clEvEUlffE_EESt5arrayIPcLm3EELi4E23TrivialOffsetCalculatorILi2EjESC_ILi1EjENS0_6memory15LoadWithoutCastENSF_16StoreWithoutCastEEEviT_T0_T2_T3_T4_T5_
        .type           _ZN2at6native27unrolled_elementwise_kernelINS0_13BinaryFunctorIffbZZZNS0_22logical_or_kernel_cudaERNS_14TensorIteratorEENKUlvE0_clEvENKUlvE5_clEvEUlffE_EESt5arrayIPcLm3EELi4E23TrivialOffsetCalculatorILi2EjESC_ILi1EjENS0_6memory15LoadWithoutCastENSF_16StoreWithoutCastEEEviT_T0_T2_T3_T4_T5_,@function
        .size           _ZN2at6native27unrolled_elementwise_kernelINS0_13BinaryFunctorIffbZZZNS0_22logical_or_kernel_cudaERNS_14TensorIteratorEENKUlvE0_clEvENKUlvE5_clEvEUlffE_EESt5arrayIPcLm3EELi4E23TrivialOffsetCalculatorILi2EjESC_ILi1EjENS0_6memory15LoadWithoutCastENSF_16StoreWithoutCastEEEviT_T0_T2_T3_T4_T5_,(.L_x_43556 - _ZN2at6native27unrolled_elementwise_kernelINS0_13BinaryFunctorIffbZZZNS0_22logical_or_kernel_cudaERNS_14TensorIteratorEENKUlvE0_clEvENKUlvE5_clEvEUlffE_EESt5arrayIPcLm3EELi4E23TrivialOffsetCalculatorILi2EjESC_ILi1EjENS0_6memory15LoadWithoutCastENSF_16StoreWithoutCastEEEviT_T0_T2_T3_T4_T5_)
        .other          _ZN2at6native27unrolled_elementwise_kernelINS0_13BinaryFunctorIffbZZZNS0_22logical_or_kernel_cudaERNS_14TensorIteratorEENKUlvE0_clEvENKUlvE5_clEvEUlffE_EESt5arrayIPcLm3EELi4E23TrivialOffsetCalculatorILi2EjESC_ILi1EjENS0_6memory15LoadWithoutCastENSF_16StoreWithoutCastEEEviT_T0_T2_T3_T4_T5_,@"STO_CUDA_ENTRY STV_DEFAULT"
_ZN2at6native27unrolled_elementwise_kernelINS0_13BinaryFunctorIffbZZZNS0_22logical_or_kernel_cudaERNS_14TensorIteratorEENKUlvE0_clEvENKUlvE5_clEvEUlffE_EESt5arrayIPcLm3EELi4E23TrivialOffsetCalculatorILi2EjESC_ILi1EjENS0_6memory15LoadWithoutCastENSF_16StoreWithoutCastEEEviT_T0_T2_T3_T4_T5_:
.text._ZN2at6native27unrolled_elementwise_kernelINS0_13BinaryFunctorIffbZZZNS0_22logical_or_kernel_cudaERNS_14TensorIteratorEENKUlvE0_clEvENKUlvE5_clEvEUlffE_EESt5arrayIPcLm3EELi4E23TrivialOffsetCalculatorILi2EjESC_ILi1EjENS0_6memory15LoadWithoutCastENSF_16StoreWithoutCastEEEviT_T0_T2_T3_T4_T5_:
        /* <DEDUP_REMOVED lines=29> */
[----:B-----5:R-:W-:-:S04]  /*01d0*/  @!P3 IMAD.WIDE.U32 R14, R25, 0x4, R14 ;  /* 0x00000004190eb825 */ /* 0x020fc800078e000e */
[----:B0-----:R-:W-:Y:S02]  /*01e0*/  @!P3 IMAD.WIDE.U32 R10, R25, 0x4, R10 ;  /* 0x00000004190ab825 */ /* 0x001fe400078e000a */
[----:B------:R-:W5:Y:S02]  /*01f0*/  @!P3 LDG.E R14, desc[UR4][R14.64] ;  /* 0x000000040e0eb981 */ /* 0x000f64000c1e1900 */
[C---:B--2---:R-:W-:Y:S02]  /*0200*/  @!P2 IMAD.WIDE.U32 R6, R21.reuse, 0x4, R6 ;  /* 0x000000041506a825 */ /* 0x044fe400078e0006 */
[----:B------:R-:W2:Y:S02]  /*0210*/  @!P3 LDG.E R10, desc[UR4][R10.64] ;  /* 0x000000040a0ab981 */ /* 0x000ea4000c1e1900 */
[----:B------:R-:W-:Y:S02]  /*0220*/  @!P2 IMAD.WIDE.U32 R8, R21, 0x4, R8 ;  /* 0x000000041508a825 */ /* 0x000fe400078e0008 */
[----:B------:R-:W2:Y:S02]  /*0230*/  @!P2 LDG.E R6, desc[UR4][R6.64] ;  /* 0x000000040606a981 */ /* 0x000ea4000c1e1900 */
[----:B------:R-:W-:-:S02]  /*0240*/  @!P0 IMAD R21, R17, 0x200, R0 ;  /* 0x0000020011158824 */ /* 0x000fc400078e0200 */
[----:B------:R-:W2:Y:S02]  /*0250*/  @!P2 LDG.E R8, desc[UR4][R8.64] ;  /* 0x000000040808a981 */ /* 0x000ea4000c1e1900 */
[----:B---3--:R-:W-:-:S04]  /*0260*/  @!P0 IMAD.WIDE.U32 R4, R21, 0x4, R4 ;  /* 0x0000000415048825 */ /* 0x008fc800078e0004 */
[----:B-1----:R-:W-:Y:S02]  /*0270*/  @!P0 IMAD.WIDE.U32 R2, R21, 0x4, R2 ;  /* 0x0000000415028825 */ /* 0x002fe400078e0002 */
[----:B------:R-:W3:Y:S04]  /*0280*/  @!P0 LDG.E R4, desc[UR4][R4.64] ;  /* 0x0000000404048981 */ /* 0x000ee8000c1e1900 */
[----:B------:R-:W3:Y:S01]  /*0290*/  @!P0 LDG.E R2, desc[UR4][R2.64] ;  /* 0x0000000402028981 */ /* 0x000ee2000c1e1900 */
[----:B------:R-:W-:Y:S01]  /*02a0*/  PLOP3.LUT P1, PT, PT, PT, PT, 0x8, 0x80 ;  /* 0x000000000080781c */ /* 0x000fe20003f2e170 */
[----:B------:R-:W-:Y:S04]  /*02b0*/  BSSY.RECONVERGENT B0, `(.L_x_20037) ;  /* 0x000002e000007945 */ /* 0x000fe80003800200 */
[----:B------:R-:W-:Y:S01]  /*02c0*/  BSSY.RELIABLE B1, `(.L_x_20038) ;  /* 0x0000025000017945 */ /* 0x000fe20003800100 */
[----:B----4-:R-:W-:-:S02]  /*02d0*/  @!P6 FSETP.NEU.FTZ.AND P4, PT, R22, RZ, PT ;  /* 0x000000ff1600e20b */ /* 0x010fc40003f9d000 */
[----:B------:R-:W-:-:S04]  /*02e0*/  @!P6 FSETP.NEU.FTZ.AND P5, PT, R12, RZ, PT ;  /* 0x000000ff0c00e20b */ /* 0x000fc80003fbd000 */
[----:B------:R-:W-:Y:S02]  /*02f0*/  @!P6 PLOP3.LUT P1, PT, P4, P5, PT, 0xf8, 0x8f ;  /* 0x00000000008fe81c */ /* 0x000fe4000272bf70 */
[----:B------:R-:W-:Y:S02]  /*0300*/  PLOP3.LUT P4, PT, PT, PT, PT, 0x8, 0x80 ;  /* 0x000000000080781c */ /* 0x000fe40003f8e170 */
[----:B-----5:R-:W-:Y:S02]  /*0310*/  @!P3 FSETP.NEU.FTZ.AND P5, PT, R14, RZ, PT ;  /* 0x000000ff0e00b20b */ /* 0x020fe40003fbd000 */
[----:B--2---:R-:W-:-:S04]  /*0320*/  @!P3 FSETP.NEU.FTZ.AND P6, PT, R10, RZ, PT ;  /* 0x000000ff0a00b20b */ /* 0x004fc80003fdd000 */
[----:B------:R-:W-:Y:S02]  /*0330*/  @!P3 PLOP3.LUT P4, PT, P5, P6, PT, 0xf8, 0x8f ;  /* 0x00000000008fb81c */ /* 0x000fe40002f8df70 */
[----:B------:R-:W-:Y:S02]  /*0340*/  @!P2 FSETP.NEU.FTZ.AND P5, PT, R6, RZ, PT ;  /* 0x000000ff0600a20b */ /* 0x000fe40003fbd000 */
[----:B------:R-:W-:Y:S02]  /*0350*/  @!P2 FSETP.NEU.FTZ.AND P6, PT, R8, RZ, PT ;  /* 0x000000ff0800a20b */ /* 0x000fe40003fdd000 */
[----:B------:R-:W-:Y:S02]  /*0360*/  PLOP3.LUT P3, PT, PT, PT, PT, 0x8, 0x80 ;  /* 0x000000000080781c */ /* 0x000fe40003f6e170 */
[----:B------:R-:W-:Y:S02]  /*0370*/  @!P2 PLOP3.LUT P3, PT, P5, P6, PT, 0xf8, 0x8f ;  /* 0x00000000008fa81c */ /* 0x000fe40002f6df70 */
[----:B---3--:R-:W-:-:S02]  /*0380*/  @!P0 FSETP.NEU.FTZ.AND P5, PT, R4, RZ, PT ;  /* 0x000000ff0400820b */ /* 0x008fc40003fbd000 */
[----:B------:R-:W-:Y:S02]  /*0390*/  @!P0 FSETP.NEU.FTZ.AND P6, PT, R2, RZ, PT ;  /* 0x000000ff0200820b */ /* 0x000fe40003fdd000 */
[----:B------:R-:W-:Y:S02]  /*03a0*/  PLOP3.LUT P2, PT, PT, PT, PT, 0x8, 0x80 ;  /* 0x000000000080781c */ /* 0x000fe40003f4e170 */
[----:B------:R-:W-:Y:S02]  /*03b0*/  @!P0 PLOP3.LUT P2, PT, P5, P6, PT, 0xf8, 0x8f ;  /* 0x00000000008f881c */ /* 0x000fe40002f4df70 */
[----:B------:R-:W-:Y:S02]  /*03c0*/  ISETP.GE.AND P0, PT, R16, R19, PT ;  /* 0x000000131000720c */ /* 0x000fe40003f06270 */
[----:B------:R-:W-:Y:S02]  /*03d0*/  SEL R5, RZ, 0x1, !P1 ;  /* 0x00000001ff057807 */ /* 0x000fe40004800000 */
[----:B------:R-:W-:-:S02]  /*03e0*/  SEL R7, RZ, 0x1, !P4 ;  /* 0x00000001ff077807 */ /* 0x000fc40006000000 */
        /* <DEDUP_REMOVED lines=18> */
.L_x_20039:
[----:B------:R-:W-:Y:S05]  /*0510*/  BSYNC.RELIABLE B1 ;  /* 0x0000000000017941 */ /* 0x000fea0003800100 */
.L_x_20038:
[----:B------:R-:W-:-:S13]  /*0520*/  ISETP.GE.AND P0, PT, R16, R19, PT ;  /* 0x000000131000720c */ /* 0x000fda0003f06270 */
[----:B------:R-:W1:Y:S01]  /*0530*/  @!P0 LDC.64 R4, c[0x0][0x388] ;  /* 0x0000e200ff048b82 */ /* 0x000e620000000a00 */
[----:B0-----:R-:W-:Y:S02]  /*0540*/  @!P0 IMAD R3, R17, 0x200, R16 ;  /* 0x0000020011038824 */ /* 0x001fe400078e0210 */
[----:B------:R-:W-:-:S03]  /*0550*/  @!P0 VIADD R16, R16, 0x80 ;  /* 0x0000008010108836 */ /* 0x000fc60000000000 */
[----:B-1----:R-:W-:-:S05]  /*0560*/  @!P0 IADD3 R2, P1, PT, R3, R4, RZ ;  /* 0x0000000403028210 */ /* 0x002fca0007f3e0ff */
[----:B------:R-:W-:-:S05]  /*0570*/  @!P0 IMAD.X R3, RZ, RZ, R5, P1 ;  /* 0x000000ffff038224 */ /* 0x000fca00008e0605 */
[----:B------:R1:W-:Y:S03]  /*0580*/  @!P0 STG.E.U8 desc[UR4][R2.64], R9 ;  /* 0x0000000902008986 */ /* 0x0003e6000c101104 */
.L_x_20040:
[----:B------:R-:W-:Y:S05]  /*0590*/  BSYNC.RECONVERGENT B0 ;  /* 0x0000000000007941 */ /* 0x000fea0003800200 */
.L_x_20037:
[----:B------:R-:W-:Y:S05]  /*05a0*/  WARPSYNC.ALL ;  /* 0x0000000000007948 */ /* 0x000fea0003800000 */
[----:B------:R-:W-:-:S13]  /*05b0*/  ISETP.GE.AND P0, PT, R16, R19, PT ;  /* 0x000000131000720c */ /* 0x000fda0003f06270 */
[----:B------:R-:W-:Y:S05]  /*05c0*/  @P0 EXIT ;  /* 0x000000000000094d */ /* 0x000fea0003800000 */
[----:B------:R-:W2:Y:S01]  /*05d0*/  LDCU.64 UR6, c[0x0][0x388] ;  /* 0x00007100ff0677ac */ /* 0x000ea20008000a00 */
[----:B01----:R-:W-:-:S05]  /*05e0*/  IMAD R2, R17, 0x200, R16 ;  /* 0x0000020011027824 */ /* 0x003fca00078e0210 */
[----:B--2---:R-:W-:-:S05]  /*05f0*/  IADD3 R2, P0, PT, R2, UR6, RZ ;  /* 0x0000000602027c10 */ /* 0x004fca000ff1e0ff */
[----:B------:R-:W-:-:S05]  /*0600*/  IMAD.X R3, RZ, RZ, UR7, P0 ;  /* 0x00000007ff037e24 */ /* 0x000fca00080e06ff */
[----:B------:R-:W-:Y:S01]  /*0610*/  STG.E.U8 desc[UR4][R2.64], R11 ;  /* 0x0000000b02007986 */ /* 0x000fe2000c101104 */
[----:B------:R-:W-:Y:S05]  /*0620*/  EXIT ;  /* 0x000000000000794d */ /* 0x000fea0003800000 */
.L_x_20041:
        /* <DEDUP_REMOVED lines=13> */
.L_x_43556:


//--------------------- .text._ZN2at6native29vectorized_elementwise_kernelILi2ENS0_13BinaryFunctorIffbZZZNS0_22logical_or_kernel_cudaERNS_14TensorIteratorEENKUlvE0_clEvENKUlvE5_clEvEUlffE_EESt5arrayIPcLm3EEEEviT0_T1_ --------------------------
	.section	.text._ZN2at6native29vectorized_elementwise_kernelILi2ENS0_13BinaryFunctorIffbZZZNS0_22logical_or_kernel_cudaERNS_14TensorIteratorEENKUlvE0_clEvENKUlvE5_clEvEUlffE_EESt5arrayIPcLm3EEEEviT0_T1_,"ax",@progbits
	.align	128
        .global         _ZN2at6native29vectorized_elementwise_kernelILi2ENS0_13BinaryFunctorIffbZZZNS0_22logical_or_kernel_cudaERNS_14TensorIteratorEENKUlvE0_clEvENKUlvE5_clEvEUlffE_EESt5arrayIPcLm3EEEEviT0_T1_
        .type           _ZN2at6native29vectorized_elementwise_kernelILi2ENS0_13BinaryFunctorIffbZZZNS0_22logical_or_kernel_cudaERNS_14TensorIteratorEENKUlvE0_clEvENKUlvE5_clEvEUlffE_EESt5arrayIPcLm3EEEEviT0_T1_,@function
        .size           _ZN2at6native29vectorized_elementwise_kernelILi2ENS0_13BinaryFunctorIffbZZZNS0_22logical_or_kernel_cudaERNS_14TensorIteratorEENKUlvE0_clEvENKUlvE5_clEvEUlffE_EESt5arrayIPcLm3EEEEviT0_T1_,(.L_x_43557 - _ZN2at6native29vectorized_elementwise_kernelILi2ENS0_13BinaryFunctorIffbZZZNS0_22logical_or_kernel_cudaERNS_14TensorIteratorEENKUlvE0_clEvENKUlvE5_clEvEUlffE_EESt5arrayIPcLm3EEEEviT0_T1_)
        .other          _ZN2at6native29vectorized_elementwise_kernelILi2ENS0_13BinaryFunctorIffbZZZNS0_22logical_or_kernel_cudaERNS_14TensorIteratorEENKUlvE0_clEvENKUlvE5_clEvEUlffE_EESt5arrayIPcLm3EEEEviT0_T1_,@"STO_CUDA_ENTRY STV_DEFAULT"
_ZN2at6native29vectorized_elementwise_kernelILi2ENS0_13BinaryFunctorIffbZZZNS0_22logical_or_kernel_cudaERNS_14TensorIteratorEENKUlvE0_clEvENKUlvE5_clEvEUlffE_EESt5arrayIPcLm3EEEEviT0_T1_:
.text._ZN2at6native29vectorized_elementwise_kernelILi2ENS0_13BinaryFunctorIffbZZZNS0_22logical_or_kernel_cudaERNS_14TensorIteratorEENKUlvE0_clEvENKUlvE5_clEvEUlffE_EESt5arrayIPcLm3EEEEviT0_T1_:
        /* <DEDUP_REMOVED lines=19> */
[----:B------:R-:W-:Y:S02]  /*0130*/  ISETP.GE.U32.AND P2, PT, R0, R19, PT ;  /* 0x000000130000720c */ /* 0x000fe40003f46070 */
[----:B------:R-:W5:Y:S01]  /*0140*/  LDC.64 R4, c[0x0][0x398] ;  /* 0x0000e600ff047b82 */ /* 0x000f620000000a00 */
[----:B-1----:R-:W-:-:S04]  /*0150*/  @!P5 IMAD.WIDE.U32 R22, R27, 0x4, R22 ;  /* 0x000000041b16d825 */ /* 0x002fc800078e0016 */
[----:B--2---:R-:W-:Y:S02]  /*0160*/  @!P5 IMAD.WIDE.U32 R12, R27, 0x4, R12 ;  /* 0x000000041b0cd825 */ /* 0x004fe400078e000c */
[----:B------:R-:W2:Y:S01]  /*0170*/  @!P5 LDG.E R22, desc[UR4][R22.64] ;  /* 0x000000041616d981 */ /* 0x000ea2000c1e1900 */
[----:B------:R-:W1:Y:S03]  /*0180*/  LDC.64 R6, c[0x0][0x390] ;  /* 0x0000e400ff067b82 */ /* 0x000e660000000a00 */
[----:B------:R-:W2:Y:S01]  /*0190*/  @!P5 LDG.E R12, desc[UR4][R12.64] ;  /* 0x000000040c0cd981 */ /* 0x000ea2000c1e1900 */
[----:B------:R-:W-:Y:S02]  /*01a0*/  @!P2 IMAD.IADD R25, R17, 0x1, R0 ;  /* 0x000000011119a824 */ /* 0x000fe400078e0200 */
[----:B------:R-:W-:-:S05]  /*01b0*/  @!P2 VIADD R0, R0, 0x80 ;  /* 0x000000800000a836 */ /* 0x000fca0000000000 */
[----:B------:R-:W-:-:S13]  /*01c0*/  ISETP.GE.U32.AND P1, PT, R0, R19, PT ;  /* 0x000000130000720c */ /* 0x000fda0003f26070 */
[----:B------:R-:W-:Y:S02]  /*01d0*/  @!P1 IMAD.IADD R21, R17, 0x1, R0 ;  /* 0x0000000111159824 */ /* 0x000fe400078e0200 */
[----:B------:R-:W-:-:S05]  /*01e0*/  @!P1 VIADD R0, R0, 0x80 ;  /* 0x0000008000009836 */ /* 0x000fca0000000000 */
[----:B------:R-:W-:Y:S01]  /*01f0*/  ISETP.GE.U32.AND P0, PT, R0, R19, PT ;  /* 0x000000130000720c */ /* 0x000fe20003f06070 */
[----:B---3--:R-:W-:-:S04]  /*0200*/  @!P2 IMAD.WIDE.U32 R14, R25, 0x4, R14 ;  /* 0x00000004190ea825 */ /* 0x008fc800078e000e */
[----:B----4-:R-:W-:Y:S02]  /*0210*/  @!P2 IMAD.WIDE.U32 R10, R25, 0x4, R10 ;  /* 0x00000004190aa825 */ /* 0x010fe400078e000a */
[----:B------:R-:W3:Y:S02]  /*0220*/  @!P2 LDG.E R14, desc[UR4][R14.64] ;  /* 0x000000040e0ea981 */ /* 0x000ee4000c1e1900 */
[C---:B0-----:R-:W-:Y:S02]  /*0230*/  @!P1 IMAD.WIDE.U32 R8, R21.reuse, 0x4, R8 ;  /* 0x0000000415089825 */ /* 0x041fe400078e0008 */
[----:B------:R-:W4:Y:S02]  /*0240*/  @!P2 LDG.E R10, desc[UR4][R10.64] ;  /* 0x000000040a0aa981 */ /* 0x000f24000c1e1900 */
[----:B-----5:R-:W-:Y:S02]  /*0250*/  @!P1 IMAD.WIDE.U32 R2, R21, 0x4, R2 ;  /* 0x0000000415029825 */ /* 0x020fe400078e0002 */
[----:B------:R-:W5:Y:S02]  /*0260*/  @!P1 LDG.E R8, desc[UR4][R8.64] ;  /* 0x0000000408089981 */ /* 0x000f64000c1e1900 */
[----:B------:R-:W-:-:S02]  /*0270*/  @!P0 IMAD.IADD R21, R17, 0x1, R0 ;  /* 0x0000000111158824 */ /* 0x000fc400078e0200 */
[----:B------:R-:W5:Y:S02]  /*0280*/  @!P1 LDG.E R2, desc[UR4][R2.64] ;  /* 0x0000000402029981 */ /* 0x000f64000c1e1900 */
[----:B------:R-:W-:-:S04]  /*0290*/  @!P0 IMAD.WIDE.U32 R4, R21, 0x4, R4 ;  /* 0x0000000415048825 */ /* 0x000fc800078e0004 */
[----:B-1----:R-:W-:Y:S02]  /*02a0*/  @!P0 IMAD.WIDE.U32 R6, R21, 0x4, R6 ;  /* 0x0000000415068825 */ /* 0x002fe400078e0006 */
[----:B------:R-:W5:Y:S04]  /*02b0*/  @!P0 LDG.E R4, desc[UR4][R4.64] ;  /* 0x0000000404048981 */ /* 0x000f68000c1e1900 */
[----:B------:R0:W5:Y:S01]  /*02c0*/  @!P0 LDG.E R6, desc[UR4][R6.64] ;  /* 0x0000000406068981 */ /* 0x000162000c1e1900 */
[----:B------:R-:W-:Y:S01]  /*02d0*/  PLOP3.LUT P6, PT, PT, PT, PT, 0x8, 0x80 ;  /* 0x000000000080781c */ /* 0x000fe20003fce170 */
[----:B------:R-:W-:Y:S01]  /*02e0*/  @!P0 VIADD R0, R0, 0x80 ;  /* 0x0000008000008836 */ /* 0x000fe20000000000 */
[----:B--2---:R-:W-:Y:S02]  /*02f0*/  @!P5 FSETP.NEU.FTZ.AND P3, PT, R22, RZ, PT ;  /* 0x000000ff1600d20b */ /* 0x004fe40003f7d000 */
[----:B------:R-:W-:-:S04]  /*0300*/  @!P5 FSETP.NEU.FTZ.AND P4, PT, R12, RZ, PT ;  /* 0x000000ff0c00d20b */ /* 0x000fc80003f9d000 */
[----:B------:R-:W-:-:S04]  /*0310*/  @!P5 PLOP3.LUT P6, PT, P3, P4, PT, 0xf8, 0x8f ;  /* 0x00000000008fd81c */ /* 0x000fc80001fc9f70 */
[----:B0-----:R-:W-:Y:S02]  /*0320*/  P2R R7, PR, RZ, 0x40 ;  /* 0x00000040ff077803 */ /* 0x001fe40000000000 */
[----:B------:R-:W-:Y:S02]  /*0330*/  PLOP3.LUT P6, PT, PT, PT, PT, 0x8, 0x80 ;  /* 0x000000000080781c */ /* 0x000fe40003fce170 */
[----:B------:R-:W-:Y:S02]  /*0340*/  PLOP3.LUT P5, PT, PT, PT, PT, 0x8, 0x80 ;  /* 0x000000000080781c */ /* 0x000fe40003fae170 */
[----:B---3--:R-:W-:Y:S02]  /*0350*/  @!P2 FSETP.NEU.FTZ.AND P3, PT, R14, RZ, PT ;  /* 0x000000ff0e00a20b */ /* 0x008fe40003f7d000 */
[----:B----4-:R-:W-:-:S04]  /*0360*/  @!P2 FSETP.NEU.FTZ.AND P4, PT, R10, RZ, PT ;  /* 0x000000ff0a00a20b */ /* 0x010fc80003f9d000 */
[----:B------:R-:W-:Y:S02]  /*0370*/  @!P2 PLOP3.LUT P6, PT, P3, P4, PT, 0xf8, 0x8f ;  /* 0x00000000008fa81c */ /* 0x000fe40001fc9f70 */
[----:B-----5:R-:W-:Y:S02]  /*0380*/  @!P1 FSETP.NEU.FTZ.AND P2, PT, R8, RZ, PT ;  /* 0x000000ff0800920b */ /* 0x020fe40003f5d000 */
[----:B------:R-:W-:Y:S01]  /*0390*/  @!P1 FSETP.NEU.FTZ.AND P3, PT, R2, RZ, PT ;  /* 0x000000ff0200920b */ /* 0x000fe20003f7d000 */
[----:B------:R-:W0:Y:S03]  /*03a0*/  LDC.64 R8, c[0x0][0x398] ;  /* 0x0000e600ff087b82 */ /* 0x000e260000000a00 */
[----:B------:R-:W-:Y:S02]  /*03b0*/  @!P1 PLOP3.LUT P5, PT, P2, P3, PT, 0xf8, 0x8f ;  /* 0x00000000008f981c */ /* 0x000fe400017a7f70 */
[----:B------:R-:W-:-:S03]  /*03c0*/  @!P0 FSETP.NEU.FTZ.AND P2, PT, R4, RZ, PT ;  /* 0x000000ff0400820b */ /* 0x000fc60003f5d000 */
[----:B------:R-:W1:Y:S01]  /*03d0*/  LDC.64 R2, c[0x0][0x390] ;  /* 0x0000e400ff027b82 */ /* 0x000e620000000a00 */
[----:B------:R-:W-:-:S07]  /*03e0*/  @!P0 FSETP.NEU.FTZ.AND P1, PT, R6, RZ, PT ;  /* 0x000000ff0600820b */ /* 0x000fce0003f3d000 */
[----:B------:R-:W2:Y:S01]  /*03f0*/  LDC.64 R4, c[0x0][0x398] ;  /* 0x0000e600ff047b82 */ /* 0x000ea20000000a00 */
[----:B------:R-:W-:Y:S02]  /*0400*/  PLOP3.LUT P3, PT, PT, PT, PT, 0x8, 0x80 ;  /* 0x000000000080781c */ /* 0x000fe40003f6e170 */
[----:B------:R-:W-:Y:S02]  /*0410*/  @!P0 PLOP3.LUT P3, PT, P1, P2, PT, 0xf8, 0x8f ;  /* 0x00000000008f881c */ /* 0x000fe40000f65f70 */
[----:B------:R-:W-:Y:S02]  /*0420*/  ISETP.GE.U32.AND P0, PT, R0, R19, PT ;  /* 0x000000130000720c */ /* 0x000fe40003f06070 */
[----:B------:R-:W-:Y:S02]  /*0430*/  P2R R10, PR, RZ, 0x8 ;  /* 0x00000008ff0a7803 */ /* 0x000fe40000000000 */
[----:B------:R-:W-:-:S09]  /*0440*/  ISETP.NE.AND P3, PT, R7, RZ, PT ;  /* 0x000000ff0700720c */ /* 0x000fd20003f65270 */
[----:B------:R-:W-:-:S04]  /*0450*/  @!P0 IMAD.IADD R7, R17, 0x1, R0 ;  /* 0x0000000111078824 */ /* 0x000fc800078e0200 */
[----:B-1----:R-:W-:-:S04]  /*0460*/  @!P0 IMAD.WIDE.U32 R2, R7, 0x4, R2 ;  /* 0x0000000407028825 */ /* 0x002fc800078e0002 */
[----:B--2---:R-:W-:Y:S02]  /*0470*/  @!P0 IMAD.WIDE.U32 R4, R7, 0x4, R4 ;  /* 0x0000000407048825 */ /* 0x004fe400078e0004 */
[----:B------:R-:W2:Y:S01]  /*0480*/  @!P0 LDG.E R2, desc[UR4][R2.64] ;  /* 0x0000000402028981 */ /* 0x000ea2000c1e1900 */
[----:B------:R-:W1:Y:S03]  /*0490*/  LDC.64 R6, c[0x0][0x390] ;  /* 0x0000e400ff067b82 */ /* 0x000e660000000a00 */
[----:B------:R-:W3:Y:S01]  /*04a0*/  @!P0 LDG.E R4, desc[UR4][R4.64] ;  /* 0x0000000404048981 */ /* 0x000ee2000c1e1900 */
[----:B------:R-:W-:Y:S01]  /*04b0*/  @!P0 VIADD R0, R0, 0x80 ;  /* 0x0000008000008836 */ /* 0x000fe20000000000 */
[----:B------:R-:W-:Y:S02]  /*04c0*/  PLOP3.LUT P2, PT, PT, PT, PT, 0x8, 0x80 ;  /* 0x000000000080781c */ /* 0x000fe40003f4e170 */
[----:B--2---:R-:W-:-:S02]  /*04d0*/  @!P0 FSETP.NEU.FTZ.AND P1, PT, R2, RZ, PT ;  /* 0x000000ff0200820b */ /* 0x004fc40003f3d000 */
[----:B------:R-:W2:Y:S01]  /*04e0*/  LDC.64 R2, c[0x0][0x390] ;  /* 0x0000e400ff027b82 */ /* 0x000ea20000000a00 */
[----:B---3--:R-:W-:-:S04]  /*04f0*/  @!P0 FSETP.NEU.FTZ.AND P4, PT, R4, RZ, PT ;  /* 0x000000ff0400820b */ /* 0x008fc80003f9d000 */
[----:B------:R-:W-:Y:S02]  /*0500*/  @!P0 PLOP3.LUT P2, PT, P1, P4, PT, 0xf8, 0x8f ;  /* 0x00000000008f881c */ /* 0x000fe40000f49f70 */
[----:B------:R-:W-:Y:S01]  /*0510*/  ISETP.GE.U32.AND P0, PT, R0, R19, PT ;  /* 0x000000130000720c */ /* 0x000fe20003f06070 */
[----:B------:R-:W3:-:S12]  /*0520*/  LDC.64 R4, c[0x0][0x398] ;  /* 0x0000e600ff047b82 */ /* 0x000ed80000000a00 */
[----:B------:R-:W-:-:S04]  /*0530*/  @!P0 IMAD.IADD R15, R17, 0x1, R0 ;  /* 0x00000001110f8824 */ /* 0x000fc800078e0200 */
[----:B-1----:R-:W-:-:S04]  /*0540*/  @!P0 IMAD.WIDE.U32 R6, R15, 0x4, R6 ;  /* 0x000000040f068825 */ /* 0x002fc800078e0006 */
[----:B0-----:R-:W-:Y:S02]  /*0550*/  @!P0 IMAD.WIDE.U32 R8, R15, 0x4, R8 ;  /* 0x000000040f088825 */ /* 0x001fe400078e0008 */
[----:B------:R-:W4:Y:S04]  /*0560*/  @!P0 LDG.E R6, desc[UR4][R6.64] ;  /* 0x0000000406068981 */ /* 0x000f28000c1e1900 */
[----:B------:R-:W5:Y:S01]  /*0570*/  @!P0 LDG.E R8, desc[UR4][R8.64] ;  /* 0x0000000408088981 */ /* 0x000f62000c1e1900 */
[----:B------:R-:W-:Y:S01]  /*0580*/  P2R R11, PR, RZ, 0x20 ;  /* 0x00000020ff0b7803 */ /* 0x000fe20000000000 */
[----:B------:R-:W-:Y:S01]  /*0590*/  @!P0 VIADD R0, R0, 0x80 ;  /* 0x0000008000008836 */ /* 0x000fe20000000000 */
[----:B------:R-:W-:Y:S02]  /*05a0*/  PLOP3.LUT P1, PT, PT, PT, PT, 0x8, 0x80 ;  /* 0x000000000080781c */ /* 0x000fe40003f2e170 */
[----:B----4-:R-:W-:-:S02]  /*05b0*/  @!P0 FSETP.NEU.FTZ.AND P4, PT, R6, RZ, PT ;  /* 0x000000ff0600820b */ /* 0x010fc40003f9d000 */
[----:B------:R-:W0:Y:S01]  /*05c0*/  LDC.64 R6, c[0x0][0x390] ;  /* 0x0000e400ff067b82 */ /* 0x000e220000000a00 */
[----:B-----5:R-:W-:-:S04]  /*05d0*/  @!P0 FSETP.NEU.FTZ.AND P5, PT, R8, RZ, PT ;  /* 0x000000ff0800820b */ /* 0x020fc80003fbd000 */
[----:B------:R-:W-:Y:S02]  /*05e0*/  @!P0 PLOP3.LUT P1, PT, P4, P5, PT, 0xf8, 0x8f ;  /* 0x00000000008f881c */ /* 0x000fe4000272bf70 */
[----:B------:R-:W-:Y:S01]  /*05f0*/  ISETP.GE.U32.AND P4, PT, R0, R19, PT ;  /* 0x000000130000720c */ /* 0x000fe20003f86070 */
[----:B------:R-:W1:-:S12]  /*0600*/  LDC.64 R8, c[0x0][0x398] ;  /* 0x0000e600ff087b82 */ /* 0x000e580000000a00 */
[----:B------:R-:W-:-:S04]  /*0610*/  @!P4 IMAD.IADD R15, R17, 0x1, R0 ;  /* 0x00000001110fc824 */ /* 0x000fc800078e0200 */
[----:B--2---:R-:W-:-:S04]  /*0620*/  @!P4 IMAD.WIDE.U32 R2, R15, 0x4, R2 ;  /* 0x000000040f02c825 */ /* 0x004fc800078e0002 */
[----:B---3--:R-:W-:Y:S02]  /*0630*/  @!P4 IMAD.WIDE.U32 R4, R15, 0x4, R4 ;  /* 0x000000040f04c825 */ /* 0x008fe400078e0004 */
[----:B------:R-:W2:Y:S04]  /*0640*/  @!P4 LDG.E R2, desc[UR4][R2.64] ;  /* 0x000000040202c981 */ /* 0x000ea8000c1e1900 */
[----:B------:R-:W3:Y:S01]  /*0650*/  @!P4 LDG.E R4, desc[UR4][R4.64] ;  /* 0x000000040404c981 */ /* 0x000ee2000c1e1900 */
[----:B------:R-:W-:Y:S01]  /*0660*/  P2R R12, PR, RZ, 0x40 ;  /* 0x00000040ff0c7803 */ /* 0x000fe20000000000 */
[----:B------:R-:W-:Y:S01]  /*0670*/  @!P4 VIADD R0, R0, 0x80 ;  /* 0x000000800000c836 */ /* 0x000fe20000000000 */
[----:B------:R-:W-:Y:S02]  /*0680*/  PLOP3.LUT P0, PT, PT, PT, PT, 0x8, 0x80 ;  /* 0x000000000080781c */ /* 0x000fe40003f0e170 */
[----:B--2---:R-:W-:-:S02]  /*0690*/  @!P4 FSETP.NEU.FTZ.AND P5, PT, R2, RZ, PT ;  /* 0x000000ff0200c20b */ /* 0x004fc40003fbd000 */
[----:B---3--:R-:W-:-:S04]  /*06a0*/  @!P4 FSETP.NEU.FTZ.AND P6, PT, R4, RZ, PT ;  /* 0x000000ff0400c20b */ /* 0x008fc80003fdd000 */
[----:B------:R-:W-:Y:S02]  /*06b0*/  @!P4 PLOP3.LUT P0, PT, P5, P6, PT, 0xf8, 0x8f ;  /* 0x00000000008fc81c */ /* 0x000fe40002f0df70 */
[----:B------:R-:W-:-:S13]  /*06c0*/  ISETP.GE.U32.AND P4, PT, R0, R19, PT ;  /* 0x000000130000720c */ /* 0x000fda0003f86070 */
[----:B------:R-:W-:-:S04]  /*06d0*/  @!P4 IMAD.IADD R15, R17, 0x1, R0 ;  /* 0x00000001110fc824 */ /* 0x000fc800078e0200 */
[----:B0-----:R-:W-:-:S04]  /*06e0*/  @!P4 IMAD.WIDE.U32 R2, R15, 0x4, R6 ;  /* 0x000000040f02c825 */ /* 0x001fc800078e0006 */
[----:B-1----:R-:W-:Y:S02]  /*06f0*/  @!P4 IMAD.WIDE.U32 R4, R15, 0x4, R8 ;  /* 0x000000040f04c825 */ /* 0x002fe400078e0008 */
[----:B------:R0:W2:Y:S04]  /*0700*/  @!P4 LDG.E R2, desc[UR4][R2.64] ;  /* 0x000000040202c981 */ /* 0x0000a8000c1e1900 */
[----:B------:R-:W3:Y:S01]  /*0710*/  @!P4 LDG.E R4, desc[UR4][R4.64] ;  /* 0x000000040404c981 */ /* 0x000ee2000c1e1900 */
[----:B------:R-:W-:Y:S02]  /*0720*/  P2R R13, PR, RZ, 0x8 ;  /* 0x00000008ff0d7803 */ /* 0x000fe40000000000 */
[----:B------:R-:W-:Y:S01]  /*0730*/  PLOP3.LUT P6, PT, PT, PT, PT, 0x8, 0x80 ;  /* 0x000000000080781c */ /* 0x000fe20003fce170 */
[----:B------:R-:W-:Y:S04]  /*0740*/  BSSY.RECONVERGENT B0, `(.L_x_20043) ;  /* 0x000004a000007945 */ /* 0x000fe80003800200 */
[----:B------:R-:W-:Y:S01]  /*0750*/  BSSY.RELIABLE B1, `(.L_x_20044) ;  /* 0x0000041000017945 */ /* 0x000fe20003800100 */
[----:B------:R-:W-:-:S02]  /*0760*/  SEL R15, RZ, 0x1, !P2 ;  /* 0x00000001ff0f7807 */ /* 0x000fc40005000000 */
[----:B0-----:R-:W-:Y:S02]  /*0770*/  SEL R3, RZ, 0x1, !P1 ;  /* 0x00000001ff037807 */ /* 0x001fe40004800000 */
[----:B--2---:R-:W-:Y:S02]  /*0780*/  @!P4 FSETP.NEU.FTZ.AND P3, PT, R2, RZ, PT ;  /* 0x000000ff0200c20b */ /* 0x004fe40003f7d000 */
[----:B---3--:R-:W-:-:S04]  /*0790*/  @!P4 FSETP.NEU.FTZ.AND P5, PT, R4, RZ, PT ;  /* 0x000000ff0400c20b */ /* 0x008fc80003fbd000 */
[----:B------:R-:W-:Y:S02]  /*07a0*/  @!P4 PLOP3.LUT P6, PT, P3, P5, PT, 0xf8, 0x8f ;  /* 0x00000000008fc81c */ /* 0x000fe40001fcbf70 */
[----:B------:R-:W-:-:S04]  /*07b0*/  ISETP.NE.AND P4, PT, R12, RZ, PT ;  /* 0x000000ff0c00720c */ /* 0x000fc80003f85270 */
[----:B------:R-:W-:Y:S02]  /*07c0*/  SEL R9, RZ, 0x1, !P4 ;  /* 0x00000001ff097807 */ /* 0x000fe40006000000 */
[----:B------:R-:W-:Y:S02]  /*07d0*/  ISETP.GE.U32.AND P4, PT, R16, R19, PT ;  /* 0x000000131000720c */ /* 0x000fe40003f86070 */
[----:B------:R-:W-:Y:S02]  /*07e0*/  ISETP.NE.AND P3, PT, R13, RZ, PT ;  /* 0x000000ff0d00720c */ /* 0x000fe40003f65270 */
[----:B------:R-:W-:Y:S02]  /*07f0*/  ISETP.NE.AND P5, PT, R11, RZ, PT ;  /* 0x000000ff0b00720c */ /* 0x000fe40003fa5270 */
[----:B------:R-:W-:Y:S02]  /*0800*/  SEL R7, RZ, 0x1, !P3 ;  /* 0x00000001ff077807 */ /* 0x000fe40005800000 */
[----:B------:R-:W-:-:S02]  /*0810*/  ISETP.NE.AND P3, PT, R10, RZ, PT ;  /* 0x000000ff0a00720c */ /* 0x000fc40003f65270 */
        /* <DEDUP_REMOVED lines=19> */
.L_x_20045:
        /* <DEDUP_REMOVED lines=8> */
.L_x_20046:
        /* <DEDUP_REMOVED lines=8> */
.L_x_20047:
        /* <DEDUP_REMOVED lines=8> */
.L_x_20048:
        /* <DEDUP_REMOVED lines=9> */
.L_x_20049:
[----:B------:R-:W-:Y:S05]  /*0b60*/  BSYNC.RELIABLE B1 ;  /* 0x0000000000017941 */ /* 0x000fea0003800100 */
.L_x_20044:
[----:B------:R-:W-:-:S13]  /*0b70*/  ISETP.GE.U32.AND P0, PT, R16, R19, PT ;  /* 0x000000131000720c */ /* 0x000fda0003f06070 */
[----:B------:R-:W3:Y:S01]  /*0b80*/  @!P0 LDC.64 R6, c[0x0][0x388] ;  /* 0x0000e200ff068b82 */ /* 0x000ee20000000a00 */
[----:B012---:R-:W-:Y:S02]  /*0b90*/  @!P0 IMAD.IADD R5, R17, 0x1, R16 ;  /* 0x0000000111058824 */ /* 0x007fe400078e0210 */
[----:B------:R-:W-:-:S03]  /*0ba0*/  @!P0 VIADD R16, R16, 0x80 ;  /* 0x0000008010108836 */ /* 0x000fc60000000000 */
[----:B---3--:R-:W-:-:S05]  /*0bb0*/  @!P0 IADD3 R4, P1, PT, R5, R6, RZ ;  /* 0x0000000605048210 */ /* 0x008fca0007f3e0ff */
[----:B------:R-:W-:-:S05]  /*0bc0*/  @!P0 IMAD.X R5, RZ, RZ, R7, P1 ;  /* 0x000000ffff058224 */ /* 0x000fca00008e0607 */
[----:B------:R3:W-:Y:S03]  /*0bd0*/  @!P0 STG.E.U8 desc[UR4][R4.64], R2 ;  /* 0x0000000204008986 */ /* 0x0007e6000c101104 */
.L_x_20050:
[----:B------:R-:W-:Y:S05]  /*0be0*/  BSYNC.RECONVERGENT B0 ;  /* 0x0000000000007941 */ /* 0x000fea0003800200 */
.L_x_20043:
        /* <DEDUP_REMOVED lines=9> */
.L_x_20042:
        /* <DEDUP_REMOVED lines=60> */
.L_x_20051:
        /* <DEDUP_REMOVED lines=12> */
.L_x_43557:


//--------------------- .text._ZN2at6native29vectorized_elementwise_kernelILi4ENS0_13BinaryFunctorIffbZZZNS0_22logical_or_kernel_cudaERNS_14TensorIteratorEENKUlvE0_clEvENKUlvE5_clEvEUlffE_EESt5arrayIPcLm3EEEEviT0_T1_ --------------------------
	.section	.text._ZN2at6native29vectorized_elementwise_kernelILi4ENS0_13BinaryFunctorIffbZZZNS0_22logical_or_kernel_cudaERNS_14TensorIteratorEENKUlvE0_clEvENKUlvE5_clEvEUlffE_EESt5arrayIPcLm3EEEEviT0_T1_,"ax",@progbits
	.align	128
        .global         _ZN2at6native29vectorized_elementwise_kernelILi4ENS0_13BinaryFunctorIffbZZZNS0_22logical_or_kernel_cudaERNS_14TensorIteratorEENKUlvE0_clEvENKUlvE5_clEvEUlffE_EESt5arrayIPcLm3EEEEviT0_T1_
        .type           _ZN2at6native29vectorized_elementwise_kernelILi4ENS0_13BinaryFunctorIffbZZZNS0_22logical_or_kernel_cudaERNS_14TensorIteratorEENKUlvE0_clEvENKUlvE5_clEvEUlffE_EESt5arrayIPcLm3EEEEviT0_T1_,@function
        .size           _ZN2at6native29vectorized_elementwise_kernelILi4ENS0_13BinaryFunctorIffbZZZNS0_22logical_or_kernel_cudaERNS_14TensorIteratorEENKUlvE0_clEvENKUlvE5_clEvEUlffE_EESt5arrayIPcLm3EEEEviT0_T1_,(.L_x_43558 - _ZN2at6native29vectorized_elementwise_kernelILi4ENS0_13BinaryFunctorIffbZZZNS0_22logical_or_kernel_cudaERNS_14TensorIteratorEENKUlvE0_clEvENKUlvE5_clEvEUlffE_EESt5arrayIPcLm3EEEEviT0_T1_)
        .other          _ZN2at6native29vectorized_elementwise_kernelILi4ENS0_13BinaryFunctorIffbZZZNS0_22logical_or_kernel_cudaERNS_14TensorIteratorEENKUlvE0_clEvENKUlvE5_clEvEUlffE_EESt5arrayIPcLm3EEEEviT0_T1_,@"STO_CUDA_ENTRY STV_DEFAULT"
_ZN2at6native29vectorized_elementwise_kernelILi4ENS0_13BinaryFunctorIffbZZZNS0_22logical_or_kernel_cudaERNS_14TensorIteratorEENKUlvE0_clEvENKUlvE5_clEvEUlffE_EESt5arrayIPcLm3EEEEviT0_T1_:
.text._ZN2at6native29vectorized_elementwise_kernelILi4ENS0_13BinaryFunctorIffbZZZNS0_22logical_or_kernel_cudaERNS_14TensorIteratorEENKUlvE0_clEvENKUlvE5_clEvEUlffE_EESt5arrayIPcLm3EEEEviT0_T1_:
        /* <DEDUP_REMOVED lines=123> */
[----:B------:R-:W-:Y:S02]  /*07b0*/  ISETP.NE.AND P4, PT, R12, RZ, PT ;  /* 0x000000ff0c00720c */ /* 0x000fe40003f85270 */
[----:B------:R-:W-:Y:S02]  /*07c0*/  ISETP.NE.AND P5, PT, R11, RZ, PT ;  /* 0x000000ff0b00720c */ /* 0x000fe40003fa5270 */
[----:B------:R-:W-:Y:S02]  /*07d0*/  SEL R11, RZ, 0x1, !P4 ;  /* 0x00000001ff0b7807 */ /* 0x000fe40006000000 */
[----:B------:R-:W-:Y:S02]  /*07e0*/  ISETP.GE.U32.AND P4, PT, R19, R16, PT ;  /* 0x000000101300720c */ /* 0x000fe40003f86070 */
[----:B------:R-:W-:-:S04]  /*07f0*/  ISETP.NE.AND P3, PT, R13, RZ, PT ;  /* 0x000000ff0d00720c */ /* 0x000fc80003f65270 */
[----:B------:R-:W-:Y:S02]  /*0800*/  SEL R9, RZ, 0x1, !P3 ;  /* 0x00000001ff097807 */ /* 0x000fe40005800000 */
[----:B------:R-:W-:Y:S02]  /*0810*/  ISETP.NE.AND P3, PT, R10, RZ, PT ;  /* 0x000000ff0a00720c */ /* 0x000fe40003f65270 */
        /* <DEDUP_REMOVED lines=19> */
.L_x_20055:
        /* <DEDUP_REMOVED lines=8> */
.L_x_20056:
        /* <DEDUP_REMOVED lines=8> */
.L_x_20057:
        /* <DEDUP_REMOVED lines=8> */
.L_x_20058:
        /* <DEDUP_REMOVED lines=9> */
.L_x_20059:
[----:B------:R-:W-:Y:S05]  /*0b60*/  BSYNC.RELIABLE B1 ;  /* 0x0000000000017941 */ /* 0x000fea0003800100 */
.L_x_20054:
[----:B------:R-:W-:-:S13]  /*0b70*/  ISETP.GE.U32.AND P0, PT, R19, R16, PT ;  /* 0x000000101300720c */ /* 0x000fda0003f06070 */
[----:B012---:R-:W0:Y:S01]  /*0b80*/  @!P0 LDC.64 R6, c[0x0][0x388] ;  /* 0x0000e200ff068b82 */ /* 0x007e220000000a00 */
[----:B------:R-:W-:Y:S02]  /*0b90*/  @!P0 IMAD.IADD R5, R0, 0x1, R19 ;  /* 0x0000000100058824 */ /* 0x000fe400078e0213 */
[----:B------:R-:W-:-:S03]  /*0ba0*/  @!P0 VIADD R19, R19, 0x80 ;  /* 0x0000008013138836 */ /* 0x000fc60000000000 */
[----:B0-----:R-:W-:-:S05]  /*0bb0*/  @!P0 IADD3 R4, P1, PT, R5, R6, RZ ;  /* 0x0000000605048210 */ /* 0x001fca0007f3e0ff */
[----:B------:R-:W-:-:S05]  /*0bc0*/  @!P0 IMAD.X R5, RZ, RZ, R7, P1 ;  /* 0x000000ffff058224 */ /* 0x000fca00008e0607 */
[----:B------:R3:W-:Y:S03]  /*0bd0*/  @!P0 STG.E.U8 desc[UR4][R4.64], R3 ;  /* 0x0000000304008986 */ /* 0x0007e6000c101104 */
.L_x_20060:
[----:B------:R-:W-:Y:S05]  /*0be0*/  BSYNC.RECONVERGENT B0 ;  /* 0x0000000000007941 */ /* 0x000fea0003800200 */
.L_x_20053:
        /* <DEDUP_REMOVED lines=9> */
.L_x_20052:
        /* <DEDUP_REMOVED lines=9> */
[----:B------:R-:W4:Y:S04]  /*0d10*/  LDG.E.128 R4, desc[UR4][R20.64+0x800] ;  /* 0x0008000414047981 */ /* 0x000f28000c1e1d00 */
[----:B------:R-:W5:Y:S04]  /*0d20*/  LDG.E.128 R12, desc[UR4][R22.64] ;  /* 0x00000004160c7981 */ /* 0x000f68000c1e1d00 */
[----:B------:R-:W2:Y:S01]  /*0d30*/  LDG.E.128 R8, desc[UR4][R22.64+0x800] ;  /* 0x0008000416087981 */ /* 0x000ea2000c1e1d00 */
        /* <DEDUP_REMOVED lines=11> */
[----:B----4-:R-:W-:Y:S02]  /*0df0*/  FSETP.NEU.FTZ.AND P4, PT, R4, RZ, PT ;  /* 0x000000ff0400720b */ /* 0x010fe40003f9d000 */
[----:B--2---:R-:W-:-:S02]  /*0e00*/  IADD3 R4, P6, PT, R0, UR6, RZ ;  /* 0x0000000600047c10 */ /* 0x004fc4000ffde0ff */
[----:B------:R-:W-:Y:S02]  /*0e10*/  SEL R0, RZ, 0x1, !P1 ;  /* 0x00000001ff007807 */ /* 0x000fe40004800000 */
[----:B------:R-:W-:Y:S02]  /*0e20*/  PLOP3.LUT P5, PT, P5, P0, PT, 0xf8, 0x8f ;  /* 0x00000000008f781c */ /* 0x000fe40002fa1f70 */
[----:B------:R-:W-:Y:S02]  /*0e30*/  FSETP.NEU.FTZ.AND P1, PT, R8, RZ, PT ;  /* 0x000000ff0800720b */ /* 0x000fe40003f3d000 */
[----:B------:R-:W-:Y:S01]  /*0e40*/  FSETP.NEU.FTZ.AND P0, PT, R5, RZ, PT ;  /* 0x000000ff0500720b */ /* 0x000fe20003f1d000 */
[----:B------:R-:W-:Y:S01]  /*0e50*/  IMAD.X R5, RZ, RZ, UR7, P6 ;  /* 0x00000007ff057e24 */ /* 0x000fe2000b0e06ff */
[----:B------:R-:W-:Y:S02]  /*0e60*/  SEL R3, RZ, 0x1, !P5 ;  /* 0x00000001ff037807 */ /* 0x000fe40006800000 */
[----:B------:R-:W-:-:S02]  /*0e70*/  PLOP3.LUT P1, PT, P4, P1, PT, 0xf8, 0x8f ;  /* 0x00000000008f781c */ /* 0x000fc40002723f70 */
        /* <DEDUP_REMOVED lines=24> */
.L_x_20061:
        /* <DEDUP_REMOVED lines=16> */
.L_x_43558:


//--------------------- .text._ZN2at6native29vectorized_elementwise_kernelILi8ENS0_13BinaryFunctorIffbZZZNS0_22logical_or_kernel_cudaERNS_14TensorIteratorEENKUlvE0_clEvENKUlvE5_clEvEUlffE_EESt5arrayIPcLm3EEEEviT0_T1_ --------------------------
	.section	.text._ZN2at6native29vectorized_elementwise_kernelILi8ENS0_13BinaryFunctorIffbZZZNS0_22logical_or_kernel_cudaERNS_14TensorIteratorEENKUlvE0_clEvENKUlvE5_clEvEUlffE_EESt5arrayIPcLm3EEEEviT0_T1_,"ax",@progbits
	.align	128
        .global         _ZN2at6native29vectorized_elementwise_kernelILi8ENS0_13BinaryFunctorIffbZZZNS0_22logical_or_kernel_cudaERNS_14TensorIteratorEENKUlvE0_clEvENKUlvE5_clEvEUlffE_EESt5arrayIPcLm3EEEEviT0_T1_
        .type           _ZN2at6native29vectorized_elementwise_kernelILi8ENS0_13BinaryFunctorIffbZZZNS0_22logical_or_kernel_cudaERNS_14TensorIteratorEENKUlvE0_clEvENKUlvE5_clEvEUlffE_EESt5arrayIPcLm3EEEEviT0_T1_,@function
        .size           _ZN2at6native29vectorized_elementwise_kernelILi8ENS0_13BinaryFunctorIffbZZZNS0_22logical_or_kernel_cudaERNS_14TensorIteratorEENKUlvE0_clEvENKUlvE5_clEvEUlffE_EESt5arrayIPcLm3EEEEviT0_T1_,(.L_x_43559 - _ZN2at6native29vectorized_elementwise_kernelILi8ENS0_13BinaryFunctorIffbZZZNS0_22logical_or_kernel_cudaERNS_14TensorIteratorEENKUlvE0_clEvENKUlvE5_clEvEUlffE_EESt5arrayIPcLm3EEEEviT0_T1_)
        .other          _ZN2at6native29vectorized_elementwise_kernelILi8ENS0_13BinaryFunctorIffbZZZNS0_22logical_or_kernel_cudaERNS_14TensorIteratorEENKUlvE0_clEvENKUlvE5_clEvEUlffE_EESt5arrayIPcLm3EEEEviT0_T1_,@"STO_CUDA_ENTRY STV_DEFAULT"
_ZN2at6native29vectorized_elementwise_kernelILi8ENS0_13BinaryFunctorIffbZZZNS0_22logical_or_kernel_cudaERNS_14TensorIteratorEENKUlvE0_clEvENKUlvE5_clEvEUlffE_EESt5arrayIPcLm3EEEEviT0_T1_:
.text._ZN2at6native29vectorized_elementwise_kernelILi8ENS0_13BinaryFunctorIffbZZZNS0_22logical_or_kernel_cudaERNS_14TensorIteratorEENKUlvE0_clEvENKUlvE5_clEvEUlffE_EESt5arrayIPcLm3EEEEviT0_T1_:
        /* <DEDUP_REMOVED lines=149> */
.L_x_20065:
        /* <DEDUP_REMOVED lines=8> */
.L_x_20066:
        /* <DEDUP_REMOVED lines=8> */
.L_x_20067:
        /* <DEDUP_REMOVED lines=8> */
.L_x_20068:
        /* <DEDUP_REMOVED lines=9> */
.L_x_20069:
[----:B------:R-:W-:Y:S05]  /*0b60*/  BSYNC.RELIABLE B1 ;  /* 0x0000000000017941 */ /* 0x000fea0003800100 */
.L_x_20064:
[----:B------:R-:W-:-:S13]  /*0b70*/  ISETP.GE.U32.AND P0, PT, R19, R16, PT ;  /* 0x000000101300720c */ /* 0x000fda0003f06070 */
[----:B012---:R-:W0:Y:S01]  /*0b80*/  @!P0 LDC.64 R6, c[0x0][0x388] ;  /* 0x0000e200ff068b82 */ /* 0x007e220000000a00 */
[----:B------:R-:W-:Y:S02]  /*0b90*/  @!P0 IMAD.IADD R5, R0, 0x1, R19 ;  /* 0x0000000100058824 */ /* 0x000fe400078e0213 */
[----:B------:R-:W-:-:S03]  /*0ba0*/  @!P0 VIADD R19, R19, 0x80 ;  /* 0x0000008013138836 */ /* 0x000fc60000000000 */
[----:B0-----:R-:W-:-:S05]  /*0bb0*/  @!P0 IADD3 R4, P1, PT, R5, R6, RZ ;  /* 0x0000000605048210 */ /* 0x001fca0007f3e0ff */
[----:B------:R-:W-:-:S05]  /*0bc0*/  @!P0 IMAD.X R5, RZ, RZ, R7, P1 ;  /* 0x000000ffff058224 */ /* 0x000fca00008e0607 */
[----:B------:R3:W-:Y:S03]  /*0bd0*/  @!P0 STG.E.U8 desc[UR4][R4.64], R3 ;  /* 0x0000000304008986 */ /* 0x0007e6000c101104 */
.L_x_20070:
[----:B------:R-:W-:Y:S05]  /*0be0*/  BSYNC.RECONVERGENT B0 ;  /* 0x0000000000007941 */ /* 0x000fea0003800200 */
.L_x_20063:
        /* <DEDUP_REMOVED lines=9> */
.L_x_20062:
[----:B------:R-:W0:Y:S01]  /*0c80*/  S2R R2, SR_TID.X ;  /* 0x0000000000027919 */ /* 0x000e220000002100 */
[----:B------:R-:W1:Y:S01]  /*0c90*/  LDC.64 R4, c[0x0][0x390] ;  /* 0x0000e400ff047b82 */ /* 0x000e620000000a00 */
[----:B------:R-:W2:Y:S07]  /*0ca0*/  LDCU.64 UR6, c[0x0][0x388] ;  /* 0x00007100ff0677ac */ /* 0x000eae0008000a00 */
[----:B------:R-:W3:Y:S01]  /*0cb0*/  LDC.64 R6, c[0x0][0x398] ;  /* 0x0000e600ff067b82 */ /* 0x000ee20000000a00 */
[----:B-1----:R-:W-:-:S04]  /*0cc0*/  IMAD.WIDE.U32 R4, R0, 0x4, R4 ;  /* 0x0000000400047825 */ /* 0x002fc800078e0004 */
[----:B0-----:R-:W-:-:S04]  /*0cd0*/  IMAD.WIDE.U32 R4, R2, 0x20, R4 ;  /* 0x0000002002047825 */ /* 0x001fc800078e0004 */
[----:B---3--:R-:W-:-:S04]  /*0ce0*/  IMAD.WIDE.U32 R6, R0, 0x4, R6 ;  /* 0x0000000400067825 */ /* 0x008fc800078e0006 */
[----:B------:R-:W-:Y:S02]  /*0cf0*/  IMAD.WIDE.U32 R12, R2, 0x20, R6 ;  /* 0x00000020020c7825 */ /* 0x000fe400078e0006 */
[----:B------:R-:W3:Y:S04]  /*0d00*/  LDG.E.ENL2.256 R8, R4, desc[UR4][R4.64] ;  /* 0xfe0000040404797e */ /* 0x000ee80008121908 */
[----:B------:R-:W4:Y:S01]  /*0d10*/  LDG.E.ENL2.256 R12, R16, desc[UR4][R12.64] ;  /* 0xfe0000040c10797e */ /* 0x000f22000812190c */
[----:B---3--:R-:W-:Y:S02]  /*0d20*/  FSETP.NEU.FTZ.AND P2, PT, R4, RZ, PT ;  /* 0x000000ff0400720b */ /* 0x008fe40003f5d000 */
[----:B------:R-:W-:Y:S02]  /*0d30*/  FSETP.NEU.FTZ.AND P3, PT, R5, RZ, PT ;  /* 0x000000ff0500720b */ /* 0x000fe40003f7d000 */
[----:B------:R-:W-:-:S02]  /*0d40*/  FSETP.NEU.FTZ.AND P0, PT, R6, RZ, PT ;  /* 0x000000ff0600720b */ /* 0x000fc40003f1d000 */
[----:B----4-:R-:W-:Y:S02]  /*0d50*/  FSETP.NEU.FTZ.AND P6, PT, R16, RZ, PT ;  /* 0x000000ff1000720b */ /* 0x010fe40003fdd000 */
[----:B------:R-:W-:Y:S02]  /*0d60*/  FSETP.NEU.FTZ.AND P5, PT, R17, RZ, PT ;  /* 0x000000ff1100720b */ /* 0x000fe40003fbd000 */
[----:B------:R-:W-:Y:S02]  /*0d70*/  FSETP.NEU.FTZ.AND P4, PT, R18, RZ, PT ;  /* 0x000000ff1200720b */ /* 0x000fe40003f9d000 */
[----:B------:R-:W-:Y:S02]  /*0d80*/  PLOP3.LUT P6, PT, P2, P6, PT, 0xf8, 0x8f ;  /* 0x00000000008f781c */ /* 0x000fe400017cdf70 */
        /* <DEDUP_REMOVED lines=9> */
[----:B------:R-:W-:Y:S02]  /*0e20*/  FSETP.NEU.FTZ.AND P4, PT, R13, RZ, PT ;  /* 0x000000ff0d00720b */ /* 0x000fe40003f9d000 */
[----:B------:R-:W-:Y:S02]  /*0e30*/  P2R R4, PR, RZ, 0x20 ;  /* 0x00000020ff047803 */ /* 0x000fe40000000000 */
[----:B------:R-:W-:Y:S02]  /*0e40*/  PLOP3.LUT P3, PT, P3, P4, PT, 0xf8, 0x8f ;  /* 0x00000000008f781c */ /* 0x000fe40001f69f70 */
[----:B------:R-:W-:Y:S02]  /*0e50*/  FSETP.NEU.FTZ.AND P4, PT, R11, RZ, PT ;  /* 0x000000ff0b00720b */ /* 0x000fe40003f9d000 */
[----:B------:R-:W-:-:S02]  /*0e60*/  FSETP.NEU.FTZ.AND P5, PT, R15, RZ, PT ;  /* 0x000000ff0f00720b */ /* 0x000fc40003fbd000 */
[----:B------:R-:W-:Y:S02]  /*0e70*/  P2R R3, PR, RZ, 0x40 ;  /* 0x00000040ff037803 */ /* 0x000fe40000000000 */
[----:B------:R-:W-:Y:S02]  /*0e80*/  PLOP3.LUT P4, PT, P4, P5, PT, 0xf8, 0x8f ;  /* 0x00000000008f781c */ /* 0x000fe4000278bf70 */
[----:B------:R-:W-:Y:S02]  /*0e90*/  FSETP.NEU.FTZ.AND P5, PT, R10, RZ, PT ;  /* 0x000000ff0a00720b */ /* 0x000fe40003fbd000 */
[----:B------:R-:W-:Y:S02]  /*0ea0*/  FSETP.NEU.FTZ.AND P6, PT, R14, RZ, PT ;  /* 0x000000ff0e00720b */ /* 0x000fe40003fdd000 */
[----:B------:R-:W-:Y:S02]  /*0eb0*/  SEL R7, RZ, 0x1, !P2 ;  /* 0x00000001ff077807 */ /* 0x000fe40005000000 */
[----:B------:R-:W-:-:S02]  /*0ec0*/  PLOP3.LUT P5, PT, P5, P6, PT, 0xf8, 0x8f ;  /* 0x00000000008f781c */ /* 0x000fc40002fadf70 */
[----:B------:R-:W-:Y:S02]  /*0ed0*/  ISETP.NE.AND P6, PT, R3, RZ, PT ;  /* 0x000000ff0300720c */ /* 0x000fe40003fc5270 */
[----:B------:R-:W-:Y:S02]  /*0ee0*/  SEL R6, RZ, 0x1, !P5 ;  /* 0x00000001ff067807 */ /* 0x000fe40006800000 */
[----:B------:R-:W-:Y:S02]  /*0ef0*/  ISETP.NE.AND P5, PT, R4, RZ, PT ;  /* 0x000000ff0400720c */ /* 0x000fe40003fa5270 */
[----:B------:R-:W-:Y:S02]  /*0f00*/  SEL R3, RZ, 0x1, !P4 ;  /* 0x00000001ff037807 */ /* 0x000fe40006000000 */
[----:B--2---:R-:W-:Y:S02]  /*0f10*/  IADD3 R4, P4, PT, R0, UR6, RZ ;  /* 0x0000000600047c10 */ /* 0x004fe4000ff9e0ff */
[----:B------:R-:W-:-:S02]  /*0f20*/  SEL R0, RZ, 0x1, !P3 ;  /* 0x00000001ff007807 */ /* 0x000fc40005800000 */
[----:B------:R-:W-:Y:S01]  /*0f30*/  SEL R8, RZ, 0x1, !P1 ;  /* 0x00000001ff087807 */ /* 0x000fe20004800000 */
[----:B------:R-:W-:Y:S01]  /*0f40*/  IMAD.X R5, RZ, RZ, UR7, P4 ;  /* 0x00000007ff057e24 */ /* 0x000fe2000a0e06ff */
[----:B------:R-:W-:Y:S02]  /*0f50*/  SEL R9, RZ, 0x1, !P0 ;  /* 0x00000001ff097807 */ /* 0x000fe40004000000 */
[----:B------:R-:W-:Y:S02]  /*0f60*/  SEL R10, RZ, 0x1, !P5 ;  /* 0x00000001ff0a7807 */ /* 0x000fe40006800000 */
[----:B------:R-:W-:Y:S02]  /*0f70*/  SEL R11, RZ, 0x1, !P6 ;  /* 0x00000001ff0b7807 */ /* 0x000fe40007000000 */
[----:B------:R-:W-:Y:S01]  /*0f80*/  PRMT R6, R6, 0x3340, R3 ;  /* 0x0000334006067816 */ /* 0x000fe20000000003 */
[----:B------:R-:W-:Y:S01]  /*0f90*/  IMAD.WIDE.U32 R2, R2, 0x8, R4 ;  /* 0x0000000802027825 */ /* 0x000fe200078e0004 */
[----:B------:R-:W-:-:S02]  /*0fa0*/  PRMT R7, R7, 0x3340, R0 ;  /* 0x0000334007077816 */ /* 0x000fc40000000000 */
[----:B------:R-:W-:Y:S02]  /*0fb0*/  PRMT R8, R9, 0x3340, R8 ;  /* 0x0000334009087816 */ /* 0x000fe40000000008 */
[----:B------:R-:W-:Y:S02]  /*0fc0*/  PRMT R11, R11, 0x3340, R10 ;  /* 0x000033400b0b7816 */ /* 0x000fe4000000000a */
[----:B------:R-:W-:Y:S02]  /*0fd0*/  PRMT R7, R7, 0x5410, R6 ;  /* 0x0000541007077816 */ /* 0x000fe40000000006 */
[----:B------:R-:W-:-:S05]  /*0fe0*/  PRMT R6, R11, 0x5410, R8 ;  /* 0x000054100b067816 */ /* 0x000fca0000000008 */
[----:B------:R-:W-:Y:S01]  /*0ff0*/  STG.E.64 desc[UR4][R2.64], R6 ;  /* 0x0000000602007986 */ /* 0x000fe2000c101b04 */
[----:B------:R-:W-:Y:S05]  /*1000*/  EXIT ;  /* 0x000000000000794d */ /* 0x000fea0003800000 */
.L_x_20071:
        /* <DEDUP_REMOVED lines=15> */
.L_x_43559:


//--------------------- .text._ZN2at6native18elementwise_kernelILi128ELi4EZNS0_15gpu_kernel_implINS0_13AUnaryFunctorIddbZZZNS0_22logical_or_kernel_cudaERNS_14TensorIteratorEENKUlvE0_clEvENKUlvE4_clEvEUlddE_EEEEvRNS_18TensorIteratorBaseERKT_EUliE_EEviT1_ --------------------------
	.section	.text._ZN2at6native18elementwise_kernelILi128ELi4EZNS0_15gpu_kernel_implINS0_13AUnaryFunctorIddbZZZNS0_22logical_or_kernel_cudaERNS_14TensorIteratorEENKUlvE0_clEvENKUlvE4_clEvEUlddE_EEEEvRNS_18TensorIteratorBaseERKT_EUliE_EEviT1_,"ax",@progbits
	.align	128
        .global         _ZN2at6native18elementwise_kernelILi128ELi4EZNS0_15gpu_kernel_implINS0_13AUnaryFunctorIddbZZZNS0_22logical_or_kernel_cudaERNS_14TensorIteratorEENKUlvE0_clEvENKUlvE4_clEvEUlddE_EEEEvRNS_18TensorIteratorBaseERKT_EUliE_EEviT1_
        .type           _ZN2at6native18elementwise_kernelILi128ELi4EZNS0_15gpu_kernel_implINS0_13AUnaryFunctorIddbZZZNS0_22logical_or_kernel_cudaERNS_14TensorIteratorEENKUlvE0_clEvENKUlvE4_clEvEUlddE_EEEEvRNS_18TensorIteratorBaseERKT_EUliE_EEviT1_,@function
        .size           _ZN2at6native18elementwise_kernelILi128ELi4EZNS0_15gpu_kernel_implINS0_13AUnaryFunctorIddbZZZNS0_22logical_or_kernel_cudaERNS_14TensorIteratorEENKUlvE0_clEvENKUlvE4_clEvEUlddE_EEEEvRNS_18TensorIteratorBaseERKT_EUliE_EEviT1_,(.L_x_43560 - _ZN2at6native18elementwise_kernelILi128ELi4EZNS0_15gpu_kernel_implINS0_13AUnaryFunctorIddbZZZNS0_22logical_or_kernel_cudaERNS_14TensorIteratorEENKUlvE0_clEvENKUlvE4_clEvEUlddE_EEEEvRNS_18TensorIteratorBaseERKT_EUliE_EEviT1_)
        .other          _ZN2at6native18elementwise_kernelILi128ELi4EZNS0_15gpu_kernel_implINS0_13AUnaryFunctorIddbZZZNS0_22logical_or_kernel_cudaERNS_14TensorIteratorEENKUlvE0_clEvENKUlvE4_clEvEUlddE_EEEEvRNS_18TensorIteratorBaseERKT_EUliE_EEviT1_,@"STO_CUDA_ENTRY STV_DEFAULT"
_ZN2at6native18elementwise_kernelILi128ELi4EZNS0_15gpu_kernel_implINS0_13AUnaryFunctorIddbZZZNS0_22logical_or_kernel_cudaERNS_14TensorIteratorEENKUlvE0_clEvENKUlvE4_clEvEUlddE_EEEEvRNS_18TensorIteratorBaseERKT_EUliE_EEviT1_:
.text._ZN2at6native18elementwise_kernelILi128ELi4EZNS0_15gpu_kernel_implINS0_13AUnaryFunctorIddbZZZNS0_22logical_or_kernel_cudaERNS_14TensorIteratorEENKUlvE0_clEvENKUlvE4_clEvEUlddE_EEEEvRNS_18TensorIteratorBaseERKT_EUliE_EEviT1_:
        /* <DEDUP_REMOVED lines=319> */
.L_x_20074:
        /* <DEDUP_REMOVED lines=18> */
.L_x_20079:
[----:B------:R-:W2:Y:S02]  /*1510*/  LDG.E.U8 R2, desc[UR36][R4.64] ;  /* 0x0000002404027981 */ /* 0x000ea4000c1e1100 */
[----:B--2---:R-:W0:Y:S01]  /*1520*/  I2F.F64.U16 R2, R2 ;  /* 0x0000000200027312 */ /* 0x004e220000101800 */
[----:B------:R-:W-:Y:S05]  /*1530*/  BRA `(.L_x_20081) ;  /* 0x0000000c00607947 */ /* 0x000fea0003800000 */
.L_x_20078:
        /* <DEDUP_REMOVED lines=9> */
.L_x_20083:
[----:B------:R-:W2:Y:S02]  /*15d0*/  LDG.E R2, desc[UR36][R4.64] ;  /* 0x0000002404027981 */ /* 0x000ea4000c1e1900 */
[----:B--2---:R-:W0:Y:S01]  /*15e0*/  I2F.F64 R2, R2 ;  /* 0x0000000200027312 */ /* 0x004e220000201c00 */
[----:B------:R-:W-:Y:S05]  /*15f0*/  BRA `(.L_x_20081) ;  /* 0x0000000c00307947 */ /* 0x000fea0003800000 */
.L_x_20082:
[----:B------:R-:W2:Y:S02]  /*1600*/  LDG.E.U16 R2, desc[UR36][R4.64] ;  /* 0x0000002404027981 */ /* 0x000ea4000c1e1500 */
[----:B--2---:R-:W0:Y:S01]  /*1610*/  I2F.F64.S16 R2, R2 ;  /* 0x0000000200027312 */ /* 0x004e220000101c00 */
[----:B------:R-:W-:Y:S05]  /*1620*/  BRA `(.L_x_20081) ;  /* 0x0000000c00247947 */ /* 0x000fea0003800000 */
.L_x_20077:
        /* <DEDUP_REMOVED lines=10> */
.L_x_20085:
[----:B------:R-:W2:Y:S02]  /*16d0*/  LDG.E.U16 R0, desc[UR36][R4.64] ;  /* 0x0000002404007981 */ /* 0x000ea4000c1e1500 */
[----:B--2---:R-:W-:-:S05]  /*16e0*/  HADD2.F32 R0, -RZ, R0.H0_H0 ;  /* 0x20000000ff007230 */ /* 0x004fca0000004100 */
[----:B------:R-:W-:-:S04]  /*16f0*/  FMUL.FTZ R0, R0, 1 ;  /* 0x3f80000000007820 */ /* 0x000fc80000410000 */
[----:B------:R0:W1:Y:S01]  /*1700*/  F2F.F64.F32 R2, R0 ;  /* 0x0000000000027310 */ /* 0x0000620000201800 */
[----:B------:R-:W-:Y:S05]  /*1710*/  BRA `(.L_x_20081) ;  /* 0x0000000800e87947 */ /* 0x000fea0003800000 */
.L_x_20084:
        /* <DEDUP_REMOVED lines=10> */
.L_x_20087:
[----:B------:R-:W2:Y:S02]  /*17c0*/  LDG.E.U16 R4, desc[UR36][R4.64] ;  /* 0x0000002404047981 */ /* 0x000ea4000c1e1500 */
[----:B--2---:R-:W-:-:S05]  /*17d0*/  HADD2.F32 R0, -RZ, R4.H0_H0 ;  /* 0x20000004ff007230 */ /* 0x004fca0000004100 */
[----:B------:R-:W-:-:S04]  /*17e0*/  FMUL.FTZ R0, R0, 1 ;  /* 0x3f80000000007820 */ /* 0x000fc80000410000 */
[----:B------:R0:W1:Y:S01]  /*17f0*/  F2F.F64.F32 R2, R0 ;  /* 0x0000000000027310 */ /* 0x0000620000201800 */
[----:B------:R-:W-:Y:S05]  /*1800*/  BRA `(.L_x_20081) ;  /* 0x0000000800ac7947 */ /* 0x000fea0003800000 */
.L_x_20086:
[----:B------:R0:W5:Y:S01]  /*1810*/  LDG.E.64 R2, desc[UR36][R4.64] ;  /* 0x0000002404027981 */ /* 0x000162000c1e1b00 */
[----:B------:R-:W-:Y:S05]  /*1820*/  BRA `(.L_x_20081) ;  /* 0x0000000800a47947 */ /* 0x000fea0003800000 */
.L_x_20076:
        /* <DEDUP_REMOVED lines=13> */
.L_x_20090:
[----:B------:R0:W5:Y:S01]  /*1900*/  LDG.E.64 R2, desc[UR36][R4.64] ;  /* 0x0000002404027981 */ /* 0x000162000c1e1b00 */
[----:B------:R-:W-:Y:S05]  /*1910*/  BRA `(.L_x_20081) ;  /* 0x0000000800687947 */ /* 0x000fea0003800000 */
.L_x_20089:
        /* <DEDUP_REMOVED lines=27> */
.L_x_20092:
        /* <DEDUP_REMOVED lines=14> */
.L_x_20091:
[----:B------:R-:W2:Y:S02]  /*1bb0*/  LDG.E.U16 R0, desc[UR36][R4.64] ;  /* 0x0000002404007981 */ /* 0x000ea4000c1e1500 */
[----:B--2---:R-:W-:-:S04]  /*1bc0*/  IMAD.U32 R0, R0, 0x10000, RZ ;  /* 0x0001000000007824 */ /* 0x004fc800078e00ff */
[----:B------:R-:W-:-:S04]  /*1bd0*/  FMUL.FTZ R0, R0, 1 ;  /* 0x3f80000000007820 */ /* 0x000fc80000410000 */
[----:B------:R0:W1:Y:S01]  /*1be0*/  F2F.F64.F32 R2, R0 ;  /* 0x0000000000027310 */ /* 0x0000620000201800 */
[----:B------:R-:W-:Y:S05]  /*1bf0*/  BRA `(.L_x_20081) ;  /* 0x0000000400b07947 */ /* 0x000fea0003800000 */
.L_x_20088:
        /* <DEDUP_REMOVED lines=11> */
.L_x_20095:
        /* <DEDUP_REMOVED lines=21> */
.L_x_20097:
[----:B------:R-:W-:Y:S05]  /*1e00*/  BSYNC.RECONVERGENT B0 ;  /* 0x0000000000007941 */ /* 0x000fea0003800200 */
.L_x_20096:
[----:B------:R-:W-:Y:S02]  /*1e10*/  SHF.L.U32 R0, R0, 0x14, RZ ;  /* 0x0000001400007819 */ /* 0x000fe400000006ff */
[----:B------:R-:W-:-:S04]  /*1e20*/  LEA R2, R2, 0x3b800000, 0x17 ;  /* 0x3b80000002027811 */ /* 0x000fc800078eb8ff */
[----:B------:R-:W-:-:S05]  /*1e30*/  LOP3.LUT R0, R2, R0, R7, 0xfe, !PT ;  /* 0x0000000002007212 */ /* 0x000fca00078efe07 */
[----:B------:R-:W-:-:S04]  /*1e40*/  FMUL.FTZ R0, R0, 1 ;  /* 0x3f80000000007820 */ /* 0x000fc80000410000 */
[----:B------:R0:W1:Y:S01]  /*1e50*/  F2F.F64.F32 R2, R0 ;  /* 0x0000000000027310 */ /* 0x0000620000201800 */
[----:B------:R-:W-:Y:S05]  /*1e60*/  BRA `(.L_x_20081) ;  /* 0x0000000400147947 */ /* 0x000fea0003800000 */
.L_x_20094:
        /* <DEDUP_REMOVED lines=21> */
.L_x_20099:
[----:B------:R-:W-:Y:S05]  /*1fc0*/  BSYNC.RECONVERGENT B0 ;  /* 0x0000000000007941 */ /* 0x000fea0003800200 */
.L_x_20098:
[----:B------:R-:W-:Y:S01]  /*1fd0*/  IMAD.SHL.U32 R0, R0, 0x200000, RZ ;  /* 0x0020000000007824 */ /* 0x000fe200078e00ff */
[----:B------:R-:W-:-:S04]  /*1fe0*/  LEA R2, R2, 0x37800000, 0x17 ;  /* 0x3780000002027811 */ /* 0x000fc800078eb8ff */
[----:B------:R-:W-:-:S05]  /*1ff0*/  LOP3.LUT R0, R2, R0, R7, 0xfe, !PT ;  /* 0x0000000002007212 */ /* 0x000fca00078efe07 */
[----:B------:R-:W-:-:S04]  /*2000*/  FMUL.FTZ R0, R0, 1 ;  /* 0x3f80000000007820 */ /* 0x000fc80000410000 */
[----:B------:R4:W0:Y:S01]  /*2010*/  F2F.F64.F32 R2, R0 ;  /* 0x0000000000027310 */ /* 0x0008220000201800 */
[----:B------:R-:W-:Y:S05]  /*2020*/  BRA `(.L_x_20081) ;  /* 0x0000000000a47947 */ /* 0x000fea0003800000 */
.L_x_20093:
[----:B------:R-:W-:-:S09]  /*2030*/  UISETP.NE.AND UP0, UPT, UR4, 0x1c, UPT ;  /* 0x0000001c0400788c */ /* 0x000fd2000bf05270 */
[----:B------:R-:W-:Y:S05]  /*2040*/  BRA.U !UP0, `(.L_x_20100) ;  /* 0x0000000108947547 */ /* 0x000fea000b800000 */
[----:B------:R-:W-:-:S09]  /*2050*/  UISETP.NE.AND UP0, UPT, UR4, 0x1d, UPT ;  /* 0x0000001d0400788c */ /* 0x000fd2000bf05270 */
[----:B------:R-:W-:Y:S05]  /*2060*/  BRA.U !UP0, `(.L_x_20101) ;  /* 0x0000000108807547 */ /* 0x000fea000b800000 */
[----:B------:R-:W-:-:S09]  /*2070*/  UISETP.NE.AND UP0, UPT, UR4, 0x2c, UPT ;  /* 0x0000002c0400788c */ /* 0x000fd2000bf05270 */
[----:B------:R-:W-:Y:S05]  /*2080*/  BRA.U !UP0, `(.L_x_20102) ;  /* 0x0000000108487547 */ /* 0x000fea000b800000 */
.L_x_20080:
        /* <DEDUP_REMOVED lines=16> */
.L_x_20103:
[----:B------:R-:W-:Y:S01]  /*2190*/  CS2R R2, SRZ ;  /* 0x0000000000027805 */ /* 0x000fe2000001ff00 */
[----:B------:R-:W-:Y:S06]  /*21a0*/  BRA `(.L_x_20081) ;  /* 0x0000000000447947 */ /* 0x000fec0003800000 */
.L_x_20102:
        /* <DEDUP_REMOVED lines=12> */
.L_x_20101:
[----:B------:R-:W2:Y:S02]  /*2270*/  LDG.E.64 R2, desc[UR36][R4.64] ;  /* 0x0000002404027981 */ /* 0x000ea4000c1e1b00 */
[----:B--2---:R-:W3:Y:S01]  /*2280*/  I2F.F64.U64 R2, R2 ;  /* 0x0000000200027312 */ /* 0x004ee20000301800 */
[----:B------:R-:W-:Y:S05]  /*2290*/  BRA `(.L_x_20081) ;  /* 0x0000000000087947 */ /* 0x000fea0003800000 */
.L_x_20100:
[----:B------:R-:W2:Y:S02]  /*22a0*/  LDG.E R2, desc[UR36][R4.64] ;  /* 0x0000002404027981 */ /* 0x000ea4000c1e1900 */
[----:B--2---:R-:W0:Y:S02]  /*22b0*/  I2F.F64.U32 R2, R2 ;  /* 0x0000000200027312 */ /* 0x004e240000201800 */
.L_x_20081:
[----:B------:R-:W-:Y:S05]  /*22c0*/  BSYNC.RECONVERGENT B6 ;  /* 0x0000000000067941 */ /* 0x000fea0003800200 */
.L_x_20075:
[----:B------:R-:W4:Y:S01]  /*22d0*/  LDCU.64 UR8, c[0x0][0x598] ;  /* 0x0000b300ff0877ac */ /* 0x000f220008000a00 */
[----:B0123-5:R-:W-:Y:S01]  /*22e0*/  DSETP.NEU.AND P0, PT, R2, RZ, PT ;  /* 0x000000ff0200722a */ /* 0x02ffe20003f0d000 */
[----:B------:R-:W-:Y:S01]  /*22f0*/  BSSY.RECONVERGENT B6, `(.L_x_20104) ;  /* 0x00000d5000067945 */ /* 0x000fe20003800200 */
[----:B------:R-:W0:Y:S01]  /*2300*/  LDCU.64 UR6, c[0x0][0x580] ;  /* 0x0000b000ff0677ac */ /* 0x000e220008000a00 */
[----:B------:R-:W-:-:S04]  /*2310*/  UPRMT UR4, UR41, 0x9910, URZ ;  /* 0x0000991029047896 */ /* 0x000fc800080000ff */
[----:B------:R-:W-:Y:S01]  /*2320*/  UISETP.GT.AND UP0, UPT, UR4, 0x9, UPT ;  /* 0x000000090400788c */ /* 0x000fe2000bf04270 */
[----:B----4-:R-:W-:Y:S01]  /*2330*/  DSETP.NEU.OR P0, PT, RZ, UR8, P0 ;  /* 0x00000008ff007e2a */ /* 0x010fe2000870d400 */
[----:B0-----:R-:W-:-:S05]  /*2340*/  IADD3 R2, P1, PT, R16, UR6, RZ ;  /* 0x0000000610027c10 */ /* 0x001fca000ff3e0ff */
[----:B------:R-:W-:Y:S01]  /*2350*/  SEL R4, RZ, 0x1, !P0 ;  /* 0x00000001ff047807 */ /* 0x000fe20004000000 */
[----:B------:R-:W-:Y:S01]  /*2360*/  IMAD.X R3, RZ, RZ, UR7, P1 ;  /* 0x00000007ff037e24 */ /* 0x000fe200088e06ff */
[----:B------:R-:W-:Y:S06]  /*2370*/  BRA.U UP0, `(.L_x_20105) ;  /* 0x0000000100e07547 */ /* 0x000fec000b800000 */
        /* <DEDUP_REMOVED lines=10> */
.L_x_20108:
[----:B------:R0:W-:Y:S01]  /*2420*/  STG.E.U8 desc[UR36][R2.64], R4 ;  /* 0x0000000402007986 */ /* 0x0001e2000c101124 */
[----:B------:R-:W-:Y:S05]  /*2430*/  BRA `(.L_x_20110) ;  /* 0x0000000c00007947 */ /* 0x000fea0003800000 */
.L_x_20107:
        /* <DEDUP_REMOVED lines=9> */
.L_x_20112:
[----:B------:R0:W-:Y:S01]  /*24d0*/  STG.E desc[UR36][R2.64], R4 ;  /* 0x0000000402007986 */ /* 0x0001e2000c101924 */
[----:B------:R-:W-:Y:S05]  /*24e0*/  BRA `(.L_x_20110) ;  /* 0x0000000800d47947 */ /* 0x000fea0003800000 */
.L_x_20111:
[----:B------:R0:W-:Y:S01]  /*24f0*/  STG.E.U16 desc[UR36][R2.64], R4 ;  /* 0x0000000402007986 */ /* 0x0001e2000c101524 */
[----:B------:R-:W-:Y:S05]  /*2500*/  BRA `(.L_x_20110) ;  /* 0x0000000800cc7947 */ /* 0x000fea0003800000 */
.L_x_20106:
        /* <DEDUP_REMOVED lines=9> */
.L_x_20114:
[----:B------:R-:W-:-:S04]  /*25a0*/  I2FP.F32.U32 R0, R4 ;  /* 0x0000000400007245 */ /* 0x000fc80000201000 */
[----:B------:R-:W-:-:S05]  /*25b0*/  F2FP.F16.F32.PACK_AB R0, RZ, R0 ;  /* 0x00000000ff00723e */ /* 0x000fca00000000ff */
[----:B------:R0:W-:Y:S01]  /*25c0*/  STG.E.U16 desc[UR36][R2.64], R0 ;  /* 0x0000000002007986 */ /* 0x0001e2000c101524 */
[----:B------:R-:W-:Y:S05]  /*25d0*/  BRA `(.L_x_20110) ;  /* 0x0000000800987947 */ /* 0x000fea0003800000 */
.L_x_20113:
        /* <DEDUP_REMOVED lines=10> */
.L_x_20116:
[----:B------:R-:W-:-:S04]  /*2680*/  I2FP.F32.U32 R4, R4 ;  /* 0x0000000400047245 */ /* 0x000fc80000201000 */
[----:B------:R-:W-:-:S04]  /*2690*/  F2FP.F16.F32.PACK_AB R5, RZ, R4 ;  /* 0x00000004ff05723e */ /* 0x000fc800000000ff */
[----:B------:R-:W-:-:S05]  /*26a0*/  PRMT R5, R5, 0x5410, RZ ;  /* 0x0000541005057816 */ /* 0x000fca00000000ff */
[----:B------:R0:W-:Y:S01]  /*26b0*/  STG.E desc[UR36][R2.64], R5 ;  /* 0x0000000502007986 */ /* 0x0001e2000c101924 */
[----:B------:R-:W-:Y:S05]  /*26c0*/  BRA `(.L_x_20110) ;  /* 0x00000008005c7947 */ /* 0x000fea0003800000 */
.L_x_20115:
[----:B------:R-:W0:Y:S02]  /*26d0*/  I2F.F64.U32 R4, R4 ;  /* 0x0000000400047312 */ /* 0x000e240000201800 */
[----:B0-----:R0:W-:Y:S01]  /*26e0*/  STG.E.64 desc[UR36][R2.64], R4 ;  /* 0x0000000402007986 */ /* 0x0011e2000c101b24 */
[----:B------:R-:W-:Y:S05]  /*26f0*/  BRA `(.L_x_20110) ;  /* 0x0000000800507947 */ /* 0x000fea0003800000 */
.L_x_20105:
        /* <DEDUP_REMOVED lines=10> */
.L_x_20119:
[----:B------:R-:W0:Y:S01]  /*27a0*/  I2F.F64.U32 R4, R4 ;  /* 0x0000000400047312 */ /* 0x000e220000201800 */
[----:B------:R-:W-:-:S05]  /*27b0*/  CS2R R6, SRZ ;  /* 0x0000000000067805 */ /* 0x000fca000001ff00 */
[----:B0-----:R0:W-:Y:S01]  /*27c0*/  STG.E.128 desc[UR36][R2.64], R4 ;  /* 0x0000000402007986 */ /* 0x0011e2000c101d24 */
[----:B------:R-:W-:Y:S05]  /*27d0*/  BRA `(.L_x_20110) ;  /* 0x0000000800187947 */ /* 0x000fea0003800000 */
.L_x_20118:
        /* <DEDUP_REMOVED lines=17> */
.L_x_20123:
[----:B------:R-:W-:Y:S05]  /*28f0*/  BSYNC.RECONVERGENT B0 ;  /* 0x0000000000007941 */ /* 0x000fea0003800200 */
.L_x_20122:
[----:B------:R0:W-:Y:S01]  /*2900*/  STG.E.U8 desc[UR36][R2.64], R5 ;  /* 0x0000000502007986 */ /* 0x0001e2000c101124 */
[----:B------:R-:W-:Y:S05]  /*2910*/  BRA `(.L_x_20110) ;  /* 0x0000000400c87947 */ /* 0x000fea0003800000 */
.L_x_20121:
        /* <DEDUP_REMOVED lines=16> */
.L_x_20120:
[----:B------:R-:W-:-:S04]  /*2a20*/  I2FP.F32.U32 R0, R4 ;  /* 0x0000000400007245 */ /* 0x000fc80000201000 */
[----:B------:R-:W-:-:S05]  /*2a30*/  F2FP.BF16.F32.PACK_AB R0, RZ, R0 ;  /* 0x00000000ff00723e */ /* 0x000fca00000010ff */
[----:B------:R0:W-:Y:S01]  /*2a40*/  STG.E.U16 desc[UR36][R2.64], R0 ;  /* 0x0000000002007986 */ /* 0x0001e2000c101524 */
[----:B------:R-:W-:Y:S05]  /*2a50*/  BRA `(.L_x_20110) ;  /* 0x0000000400787947 */ /* 0x000fea0003800000 */
.L_x_20117:
        /* <DEDUP_REMOVED lines=10> */
.L_x_20126:
        /* <DEDUP_REMOVED lines=12> */
.L_x_20129:
[----:B------:R-:W-:-:S04]  /*2bc0*/  SHF.R.U32.HI R0, RZ, 0x14, R5 ;  /* 0x00000014ff007819 */ /* 0x000fc80000011605 */
[----:B------:R-:W-:-:S04]  /*2bd0*/  LOP3.LUT R0, R0, 0x1, RZ, 0xc0, !PT ;  /* 0x0000000100007812 */ /* 0x000fc800078ec0ff */
[----:B------:R-:W-:-:S04]  /*2be0*/  IADD3 R0, PT, PT, R5, 0x487ffff, R0 ;  /* 0x0487ffff05007810 */ /* 0x000fc80007ffe000 */
[----:B------:R-:W-:-:S04]  /*2bf0*/  SHF.R.U32.HI R0, RZ, 0x14, R0 ;  /* 0x00000014ff007819 */ /* 0x000fc80000011600 */
[----:B------:R-:W-:-:S07]  /*2c00*/  LOP3.LUT R4, R0, 0xff, RZ, 0xc0, !PT ;  /* 0x000000ff00047812 */ /* 0x000fce00078ec0ff */
.L_x_20130:
[----:B------:R-:W-:-:S07]  /*2c10*/  PRMT R0, R4, 0x7610, R0 ;  /* 0x0000761004007816 */ /* 0x000fce0000000000 */
.L_x_20128:
[----:B------:R-:W-:Y:S05]  /*2c20*/  BSYNC.RECONVERGENT B0 ;  /* 0x0000000000007941 */ /* 0x000fea0003800200 */
.L_x_20127:
[----:B------:R4:W-:Y:S01]  /*2c30*/  STG.E.U8 desc[UR36][R2.64], R0 ;  /* 0x0000000002007986 */ /* 0x0009e2000c101124 */
[----:B------:R-:W-:Y:S05]  /*2c40*/  BRA `(.L_x_20110) ;  /* 0x0000000000fc7947 */ /* 0x000fea0003800000 */
.L_x_20125:
        /* <DEDUP_REMOVED lines=12> */
.L_x_20133:
[----:B------:R-:W-:-:S04]  /*2d10*/  SHF.R.U32.HI R0, RZ, 0x15, R5 ;  /* 0x00000015ff007819 */ /* 0x000fc80000011605 */
[----:B------:R-:W-:-:S04]  /*2d20*/  LOP3.LUT R0, R0, 0x1, RZ, 0xc0, !PT ;  /* 0x0000000100007812 */ /* 0x000fc800078ec0ff */
[----:B------:R-:W-:-:S04]  /*2d30*/  IADD3 R0, PT, PT, R5, 0x88fffff, R0 ;  /* 0x088fffff05007810 */ /* 0x000fc80007ffe000 */
[----:B------:R-:W-:-:S04]  /*2d40*/  SHF.R.U32.HI R0, RZ, 0x15, R0 ;  /* 0x00000015ff007819 */ /* 0x000fc80000011600 */
[----:B------:R-:W-:-:S07]  /*2d50*/  LOP3.LUT R4, R0, 0xff, RZ, 0xc0, !PT ;  /* 0x000000ff00047812 */ /* 0x000fce00078ec0ff */
.L_x_20134:
[----:B------:R-:W-:-:S07]  /*2d60*/  PRMT R0, R4, 0x7610, R0 ;  /* 0x0000761004007816 */ /* 0x000fce0000000000 */
.L_x_20132:
[----:B------:R-:W-:Y:S05]  /*2d70*/  BSYNC.RECONVERGENT B0 ;  /* 0x0000000000007941 */ /* 0x000fea0003800200 */
.L_x_20131:
[----:B------:R3:W-:Y:S01]  /*2d80*/  STG.E.U8 desc[UR36][R2.64], R0 ;  /* 0x0000000002007986 */ /* 0x0007e2000c101124 */
[----:B------:R-:W-:Y:S05]  /*2d90*/  BRA `(.L_x_20110) ;  /* 0x0000000000a87947 */ /* 0x000fea0003800000 */
.L_x_20124:
[----:B------:R-:W-:-:S09]  /*2da0*/  UISETP.NE.AND UP0, UPT, UR4, 0x1c, UPT ;  /* 0x0000001c0400788c */ /* 0x000fd2000bf05270 */
[----:B------:R-:W-:Y:S05]  /*2db0*/  BRA.U !UP0, `(.L_x_20135) ;  /* 0x00000001089c7547 */ /* 0x000fea000b800000 */
[----:B------:R-:W-:-:S09]  /*2dc0*/  UISETP.NE.AND UP0, UPT, UR4, 0x1d, UPT ;  /* 0x0000001d0400788c */ /* 0x000fd2000bf05270 */
[----:B------:R-:W-:Y:S05]  /*2dd0*/  BRA.U !UP0, `(.L_x_20136) ;  /* 0x0000000108887547 */ /* 0x000fea000b800000 */
[----:B------:R-:W-:-:S09]  /*2de0*/  UISETP.NE.AND UP0, UPT, UR4, 0x2c, UPT ;  /* 0x0000002c0400788c */ /* 0x000fd2000bf05270 */
[----:B------:R-:W-:Y:S05]  /*2df0*/  BRA.U !UP0, `(.L_x_20137) ;  /* 0x0000000108447547 */ /* 0x000fea000b800000 */
.L_x_20109:
        /* <DEDUP_REMOVED lines=16> */
.L_x_20138:
[----:B------:R-:W-:Y:S05]  /*2f00*/  BRA `(.L_x_20110) ;  /* 0x00000000004c7947 */ /* 0x000fea0003800000 */
.L_x_20137:
        /* <DEDUP_REMOVED lines=15> */
.L_x_20136:
[----:B------:R-:W-:-:S05]  /*3000*/  IMAD.MOV.U32 R5, RZ, RZ, RZ ;  /* 0x000000ffff057224 */ /* 0x000fca00078e00ff */
[----:B------:R2:W-:Y:S01]  /*3010*/  STG.E.64 desc[UR36][R2.64], R4 ;  /* 0x0000000402007986 */ /* 0x0005e2000c101b24 */
[----:B------:R-:W-:Y:S05]  /*3020*/  BRA `(.L_x_20110) ;  /* 0x0000000000047947 */ /* 0x000fea0003800000 */
.L_x_20135:
[----:B------:R0:W-:Y:S02]  /*3030*/  STG.E desc[UR36][R2.64], R4 ;  /* 0x0000000402007986 */ /* 0x0001e4000c101924 */
.L_x_20110:
[----:B------:R-:W-:Y:S05]  /*3040*/  BSYNC.RECONVERGENT B6 ;  /* 0x0000000000067941 */ /* 0x000fea0003800200 */
.L_x_20104:
[----:B------:R-:W-:-:S07]  /*3050*/  VIADD R17, R17, 0x80 ;  /* 0x0000008011117836 */ /* 0x000fce0000000000 */
.L_x_20073:
[----:B------:R-:W-:Y:S05]  /*3060*/  BSYNC.RECONVERGENT B7 ;  /* 0x0000000000077941 */ /* 0x000fea0003800200 */
.L_x_20072:
        /* <DEDUP_REMOVED lines=307> */
.L_x_20141:
[----:B------:R-:W2:Y:S01]  /*43a0*/  LDCU.64 UR6, c[0x0][0x588] ;  /* 0x0000b100ff0677ac */ /* 0x000ea20008000a00 */
[----:B------:R-:W-:Y:S01]  /*43b0*/  BSSY.RECONVERGENT B6, `(.L_x_20142) ;  /* 0x00000ec000067945 */ /* 0x000fe20003800200 */
[----:B------:R-:W-:-:S04]  /*43c0*/  UPRMT UR4, UR42, 0x9910, URZ ;  /* 0x000099102a047896 */ /* 0x000fc800080000ff */
[----:B------:R-:W-:Y:S01]  /*43d0*/  UISETP.GT.AND UP0, UPT, UR4, 0x9, UPT ;  /* 0x000000090400788c */ /* 0x000fe2000bf04270 */
[----:B--2---:R-:W-:-:S05]  /*43e0*/  IADD3 R4, P0, PT, R0, UR6, RZ ;  /* 0x0000000600047c10 */ /* 0x004fca000ff1e0ff */
[----:B-1----:R-:W-:-:S03]  /*43f0*/  IMAD.X R5, RZ, RZ, UR7, P0 ;  /* 0x00000007ff057e24 */ /* 0x002fc600080e06ff */
        /* <DEDUP_REMOVED lines=12> */
.L_x_20146:
[----:B------:R-:W2:Y:S02]  /*44c0*/  LDG.E.U8 R2, desc[UR36][R4.64] ;  /* 0x0000002404027981 */ /* 0x000ea4000c1e1100 */
[----:B--2---:R-:W3:Y:S01]  /*44d0*/  I2F.F64.U16 R2, R2 ;  /* 0x0000000200027312 */ /* 0x004ee20000101800 */
[----:B------:R-:W-:Y:S05]  /*44e0*/  BRA `(.L_x_20148) ;  /* 0x0000000c00607947 */ /* 0x000fea0003800000 */
.L_x_20145:
        /* <DEDUP_REMOVED lines=9> */
.L_x_20150:
[----:B------:R-:W2:Y:S02]  /*4580*/  LDG.E R2, desc[UR36][R4.64] ;  /* 0x0000002404027981 */ /* 0x000ea4000c1e1900 */
[----:B--2---:R-:W1:Y:S01]  /*4590*/  I2F.F64 R2, R2 ;  /* 0x0000000200027312 */ /* 0x004e620000201c00 */
[----:B------:R-:W-:Y:S05]  /*45a0*/  BRA `(.L_x_20148) ;  /* 0x0000000c00307947 */ /* 0x000fea0003800000 */
.L_x_20149:
[----:B------:R-:W2:Y:S02]  /*45b0*/  LDG.E.U16 R2, desc[UR36][R4.64] ;  /* 0x0000002404027981 */ /* 0x000ea4000c1e1500 */
[----:B--2---:R-:W2:Y:S01]  /*45c0*/  I2F.F64.S16 R2, R2 ;  /* 0x0000000200027312 */ /* 0x004ea20000101c00 */
[----:B------:R-:W-:Y:S05]  /*45d0*/  BRA `(.L_x_20148) ;  /* 0x0000000c00247947 */ /* 0x000fea0003800000 */
.L_x_20144:
        /* <DEDUP_REMOVED lines=10> */
.L_x_20152:
[----:B------:R-:W2:Y:S02]  /*4680*/  LDG.E.U16 R0, desc[UR36][R4.64] ;  /* 0x0000002404007981 */ /* 0x000ea4000c1e1500 */
[----:B--2---:R-:W-:-:S05]  /*4690*/  HADD2.F32 R0, -RZ, R0.H0_H0 ;  /* 0x20000000ff007230 */ /* 0x004fca0000004100 */
[----:B------:R-:W-:-:S04]  /*46a0*/  FMUL.FTZ R0, R0, 1 ;  /* 0x3f80000000007820 */ /* 0x000fc80000410000 */
[----:B------:R0:W1:Y:S01]  /*46b0*/  F2F.F64.F32 R2, R0 ;  /* 0x0000000000027310 */ /* 0x0000620000201800 */
[----:B------:R-:W-:Y:S05]  /*46c0*/  BRA `(.L_x_20148) ;  /* 0x0000000800e87947 */ /* 0x000fea0003800000 */
.L_x_20151:
        /* <DEDUP_REMOVED lines=10> */
.L_x_20154:
[----:B------:R-:W2:Y:S02]  /*4770*/  LDG.E.U16 R4, desc[UR36][R4.64] ;  /* 0x0000002404047981 */ /* 0x000ea4000c1e1500 */
[----:B--2---:R-:W-:-:S05]  /*4780*/  HADD2.F32 R0, -RZ, R4.H0_H0 ;  /* 0x20000004ff007230 */ /* 0x004fca0000004100 */
[----:B------:R-:W-:-:S04]  /*4790*/  FMUL.FTZ R0, R0, 1 ;  /* 0x3f80000000007820 */ /* 0x000fc80000410000 */
[----:B------:R0:W1:Y:S01]  /*47a0*/  F2F.F64.F32 R2, R0 ;  /* 0x0000000000027310 */ /* 0x0000620000201800 */
[----:B------:R-:W-:Y:S05]  /*47b0*/  BRA `(.L_x_20148) ;  /* 0x0000000800ac7947 */ /* 0x000fea0003800000 */
.L_x_20153:
[----:B------:R0:W5:Y:S01]  /*47c0*/  LDG.E.64 R2, desc[UR36][R4.64] ;  /* 0x0000002404027981 */ /* 0x000162000c1e1b00 */
[----:B------:R-:W-:Y:S05]  /*47d0*/  BRA `(.L_x_20148) ;  /* 0x0000000800a47947 */ /* 0x000fea0003800000 */
.L_x_20143:
        /* <DEDUP_REMOVED lines=13> */
.L_x_20157:
[----:B------:R0:W5:Y:S01]  /*48b0*/  LDG.E.64 R2, desc[UR36][R4.64] ;  /* 0x0000002404027981 */ /* 0x000162000c1e1b00 */
[----:B------:R-:W-:Y:S05]  /*48c0*/  BRA `(.L_x_20148) ;  /* 0x0000000800687947 */ /* 0x000fea0003800000 */
.L_x_20156:
        /* <DEDUP_REMOVED lines=27> */
.L_x_20159:
        /* <DEDUP_REMOVED lines=14> */
.L_x_20158:
[----:B------:R-:W2:Y:S02]  /*4b60*/  LDG.E.U16 R0, desc[UR36][R4.64] ;  /* 0x0000002404007981 */ /* 0x000ea4000c1e1500 */
[----:B--2---:R-:W-:-:S05]  /*4b70*/  SHF.L.U32 R0, R0, 0x10, RZ ;  /* 0x0000001000007819 */ /* 0x004fca00000006ff */
[----:B------:R-:W-:-:S04]  /*4b80*/  FMUL.FTZ R0, R0, 1 ;  /* 0x3f80000000007820 */ /* 0x000fc80000410000 */
[----:B------:R0:W1:Y:S01]  /*4b90*/  F2F.F64.F32 R2, R0 ;  /* 0x0000000000027310 */ /* 0x0000620000201800 */
[----:B------:R-:W-:Y:S05]  /*4ba0*/  BRA `(.L_x_20148) ;  /* 0x0000000400b07947 */ /* 0x000fea0003800000 */
.L_x_20155:
        /* <DEDUP_REMOVED lines=11> */
.L_x_20162:
        /* <DEDUP_REMOVED lines=21> */
.L_x_20164:
[----:B------:R-:W-:Y:S05]  /*4db0*/  BSYNC.RECONVERGENT B0 ;  /* 0x0000000000007941 */ /* 0x000fea0003800200 */
.L_x_20163:
[----:B------:R-:W-:Y:S01]  /*4dc0*/  IMAD.SHL.U32 R0, R0, 0x100000, RZ ;  /* 0x0010000000007824 */ /* 0x000fe200078e00ff */
[----:B------:R-:W-:-:S04]  /*4dd0*/  LEA R2, R2, 0x3b800000, 0x17 ;  /* 0x3b80000002027811 */ /* 0x000fc800078eb8ff */
[----:B------:R-:W-:-:S05]  /*4de0*/  LOP3.LUT R0, R2, R0, R7, 0xfe, !PT ;  /* 0x0000000002007212 */ /* 0x000fca00078efe07 */
[----:B------:R-:W-:-:S04]  /*4df0*/  FMUL.FTZ R0, R0, 1 ;  /* 0x3f80000000007820 */ /* 0x000fc80000410000 */
[----:B------:R0:W1:Y:S01]  /*4e00*/  F2F.F64.F32 R2, R0 ;  /* 0x0000000000027310 */ /* 0x0000620000201800 */
[----:B------:R-:W-:Y:S05]  /*4e10*/  BRA `(.L_x_20148) ;  /* 0x0000000400147947 */ /* 0x000fea0003800000 */
.L_x_20161:
        /* <DEDUP_REMOVED lines=21> */
.L_x_20166:
[----:B------:R-:W-:Y:S05]  /*4f70*/  BSYNC.RECONVERGENT B0 ;  /* 0x0000000000007941 */ /* 0x000fea0003800200 */
.L_x_20165:
[----:B------:R-:W-:Y:S01]  /*4f80*/  IMAD.SHL.U32 R0, R0, 0x200000, RZ ;  /* 0x0020000000007824 */ /* 0x000fe200078e00ff */
[----:B------:R-:W-:-:S04]  /*4f90*/  LEA R2, R2, 0x37800000, 0x17 ;  /* 0x3780000002027811 */ /* 0x000fc800078eb8ff */
[----:B------:R-:W-:-:S05]  /*4fa0*/  LOP3.LUT R0, R2, R0, R7, 0xfe, !PT ;  /* 0x0000000002007212 */ /* 0x000fca00078efe07 */
[----:B------:R-:W-:-:S04]  /*4fb0*/  FMUL.FTZ R0, R0, 1 ;  /* 0x3f80000000007820 */ /* 0x000fc80000410000 */
[----:B------:R0:W1:Y:S01]  /*4fc0*/  F2F.F64.F32 R2, R0 ;  /* 0x0000000000027310 */ /* 0x0000620000201800 */
[----:B------:R-:W-:Y:S05]  /*4fd0*/  BRA `(.L_x_20148) ;  /* 0x0000000000a47947 */ /* 0x000fea0003800000 */
.L_x_20160:
        /* <DEDUP_REMOVED lines=18> */
.L_x_20147:
        /* <DEDUP_REMOVED lines=16> */
.L_x_20169:
[----:B------:R-:W-:Y:S01]  /*5200*/  CS2R R2, SRZ ;  /* 0x0000000000027805 */ /* 0x000fe2000001ff00 */
[----:B------:R-:W-:Y:S06]  /*5210*/  BRA `(.L_x_20148) ;  /* 0x0000000000147947 */ /* 0x000fec0003800000 */
.L_x_20168:
[----:B------:R-:W2:Y:S02]  /*5220*/  LDG.E.64 R2, desc[UR36][R4.64] ;  /* 0x0000002404027981 */ /* 0x000ea4000c1e1b00 */
[----:B--2---:R-:W0:Y:S01]  /*5230*/  I2F.F64.U64 R2, R2 ;  /* 0x0000000200027312 */ /* 0x004e220000301800 */
[----:B------:R-:W-:Y:S05]  /*5240*/  BRA `(.L_x_20148) ;  /* 0x0000000000087947 */ /* 0x000fea0003800000 */
.L_x_20167:
[----:B------:R-:W2:Y:S02]  /*5250*/  LDG.E R2, desc[UR36][R4.64] ;  /* 0x0000002404027981 */ /* 0x000ea4000c1e1900 */
[----:B--2---:R-:W0:Y:S02]  /*5260*/  I2F.F64.U32 R2, R2 ;  /* 0x0000000200027312 */ /* 0x004e240000201800 */
.L_x_20148:
[----:B------:R-:W-:Y:S05]  /*5270*/  BSYNC.RECONVERGENT B6 ;  /* 0x0000000000067941 */ /* 0x000fea0003800200 */
.L_x_20142:
[----:B------:R-:W0:Y:S02]  /*5280*/  LDCU.64 UR8, c[0x0][0x598] ;  /* 0x0000b300ff0877ac */ /* 0x000e240008000a00 */
[----:B012345:R-:W-:Y:S01]  /*5290*/  DSETP.NEU.AND P0, PT, R2, RZ, PT ;  /* 0x000000ff0200722a */ /* 0x03ffe20003f0d000 */
[----:B------:R-:W-:Y:S01]  /*52a0*/  BSSY.RECONVERGENT B6, `(.L_x_20170) ;  /* 0x00000d4000067945 */ /* 0x000fe20003800200 */
[----:B------:R-:W0:Y:S01]  /*52b0*/  LDCU.64 UR6, c[0x0][0x580] ;  /* 0x0000b000ff0677ac */ /* 0x000e220008000a00 */
[----:B------:R-:W-:-:S04]  /*52c0*/  UPRMT UR4, UR41, 0x9910, URZ ;  /* 0x0000991029047896 */ /* 0x000fc800080000ff */
[----:B------:R-:W-:Y:S01]  /*52d0*/  UISETP.GT.AND UP0, UPT, UR4, 0x9, UPT ;  /* 0x000000090400788c */ /* 0x000fe2000bf04270 */
[----:B------:R-:W-:Y:S01]  /*52e0*/  DSETP.NEU.OR P0, PT, RZ, UR8, P0 ;  /* 0x00000008ff007e2a */ /* 0x000fe2000870d400 */
        /* <DEDUP_REMOVED lines=14> */
.L_x_20174:
[----:B------:R0:W-:Y:S01]  /*53d0*/  STG.E.U8 desc[UR36][R2.64], R4 ;  /* 0x0000000402007986 */ /* 0x0001e2000c101124 */
[----:B------:R-:W-:Y:S05]  /*53e0*/  BRA `(.L_x_20176) ;  /* 0x0000000800fc7947 */ /* 0x000fea0003800000 */
.L_x_20173:
        /* <DEDUP_REMOVED lines=9> */
.L_x_20178:
[----:B------:R0:W-:Y:S01]  /*5480*/  STG.E desc[UR36][R2.64], R4 ;  /* 0x0000000402007986 */ /* 0x0001e2000c101924 */
[----:B------:R-:W-:Y:S05]  /*5490*/  BRA `(.L_x_20176) ;  /* 0x0000000800d07947 */ /* 0x000fea0003800000 */
.L_x_20177:
[----:B------:R0:W-:Y:S01]  /*54a0*/  STG.E.U16 desc[UR36][R2.64], R4 ;  /* 0x0000000402007986 */ /* 0x0001e2000c101524 */
[----:B------:R-:W-:Y:S05]  /*54b0*/  BRA `(.L_x_20176) ;  /* 0x0000000800c87947 */ /* 0x000fea0003800000 */
.L_x_20172:
        /* <DEDUP_REMOVED lines=9> */
.L_x_20180:
[----:B------:R-:W-:-:S04]  /*5550*/  I2FP.F32.U32 R0, R4 ;  /* 0x0000000400007245 */ /* 0x000fc80000201000 */
[----:B------:R-:W-:-:S05]  /*5560*/  F2FP.F16.F32.PACK_AB R0, RZ, R0 ;  /* 0x00000000ff00723e */ /* 0x000fca00000000ff */
[----:B------:R0:W-:Y:S01]  /*5570*/  STG.E.U16 desc[UR36][R2.64], R0 ;  /* 0x0000000002007986 */ /* 0x0001e2000c101524 */
[----:B------:R-:W-:Y:S05]  /*5580*/  BRA `(.L_x_20176) ;  /* 0x0000000800947947 */ /* 0x000fea0003800000 */
.L_x_20179:
        /* <DEDUP_REMOVED lines=10> */
.L_x_20182:
[----:B------:R-:W-:-:S04]  /*5630*/  I2FP.F32.U32 R4, R4 ;  /* 0x0000000400047245 */ /* 0x000fc80000201000 */
[----:B------:R-:W-:-:S04]  /*5640*/  F2FP.F16.F32.PACK_AB R5, RZ, R4 ;  /* 0x00000004ff05723e */ /* 0x000fc800000000ff */
[----:B------:R-:W-:-:S05]  /*5650*/  PRMT R5, R5, 0x5410, RZ ;  /* 0x0000541005057816 */ /* 0x000fca00000000ff */
[----:B------:R0:W-:Y:S01]  /*5660*/  STG.E desc[UR36][R2.64], R5 ;  /* 0x0000000502007986 */ /* 0x0001e2000c101924 */
[----:B------:R-:W-:Y:S05]  /*5670*/  BRA `(.L_x_20176) ;  /* 0x0000000800587947 */ /* 0x000fea0003800000 */
.L_x_20181:
[----:B------:R-:W0:Y:S02]  /*5680*/  I2F.F64.U32 R4, R4 ;  /* 0x0000000400047312 */ /* 0x000e240000201800 */
[----:B0-----:R0:W-:Y:S01]  /*5690*/  STG.E.64 desc[UR36][R2.64], R4 ;  /* 0x0000000402007986 */ /* 0x0011e2000c101b24 */
[----:B------:R-:W-:Y:S05]  /*56a0*/  BRA `(.L_x_20176) ;  /* 0x00000008004c7947 */ /* 0x000fea0003800000 */
.L_x_20171:
        /* <DEDUP_REMOVED lines=12> */
.L_x_20186:
        /* <DEDUP_REMOVED lines=17> */
.L_x_20188:
[----:B------:R-:W-:Y:S05]  /*5880*/  BSYNC.RECONVERGENT B0 ;  /* 0x0000000000007941 */ /* 0x000fea0003800200 */
.L_x_20187:
[----:B------:R0:W-:Y:S01]  /*5890*/  STG.E.U8 desc[UR36][R2.64], R0 ;  /* 0x0000000002007986 */ /* 0x0001e2000c101124 */
[----:B------:R-:W-:Y:S05]  /*58a0*/  BRA `(.L_x_20176) ;  /* 0x0000000400cc7947 */ /* 0x000fea0003800000 */
.L_x_20185:
        /* <DEDUP_REMOVED lines=17> */
.L_x_20190:
[----:B------:R-:W-:Y:S05]  /*59c0*/  BSYNC.RECONVERGENT B0 ;  /* 0x0000000000007941 */ /* 0x000fea0003800200 */
.L_x_20189:
[----:B------:R0:W-:Y:S01]  /*59d0*/  STG.E.U8 desc[UR36][R2.64], R0 ;  /* 0x0000000002007986 */ /* 0x0001e2000c101124 */
[----:B------:R-:W-:Y:S05]  /*59e0*/  BRA `(.L_x_20176) ;  /* 0x00000004007c7947 */ /* 0x000fea0003800000 */
.L_x_20184:
        /* <DEDUP_REMOVED lines=21> */
.L_x_20192:
[----:B------:R-:W-:-:S05]  /*5b40*/  IMAD.MOV.U32 R5, RZ, RZ, RZ ;  /* 0x000000ffff057224 */ /* 0x000fca00078e00ff */
[----:B------:R0:W-:Y:S01]  /*5b50*/  STG.E.64 desc[UR36][R2.64], R4 ;  /* 0x0000000402007986 */ /* 0x0001e2000c101b24 */
[----:B------:R-:W-:Y:S05]  /*5b60*/  BRA `(.L_x_20176) ;  /* 0x00000004001c7947 */ /* 0x000fea0003800000 */
.L_x_20191:
[----:B------:R0:W-:Y:S01]  /*5b70*/  STG.E desc[UR36][R2.64], R4 ;  /* 0x0000000402007986 */ /* 0x0001e2000c101924 */
[----:B------:R-:W-:Y:S05]  /*5b80*/  BRA `(.L_x_20176) ;  /* 0x0000000400147947 */ /* 0x000fea0003800000 */
.L_x_20183:
        /* <DEDUP_REMOVED lines=8> */
.L_x_20194:
[----:B------:R-:W0:Y:S01]  /*5c10*/  I2F.F64.U32 R4, R4 ;  /* 0x0000000400047312 */ /* 0x000e220000201800 */
[----:B------:R-:W-:-:S05]  /*5c20*/  CS2R R6, SRZ ;  /* 0x0000000000067805 */ /* 0x000fca000001ff00 */
[----:B0-----:R0:W-:Y:S01]  /*5c30*/  STG.E.128 desc[UR36][R2.64], R4 ;  /* 0x0000000402007986 */ /* 0x0011e2000c101d24 */
[----:B------:R-:W-:Y:S05]  /*5c40*/  BRA `(.L_x_20176) ;  /* 0x0000000000e47947 */ /* 0x000fea0003800000 */
.L_x_20193:
[----:B------:R-:W-:-:S09]  /*5c50*/  UISETP.NE.AND UP0, UPT, UR4, 0xf, UPT ;  /* 0x0000000f0400788c */ /* 0x000fd2000bf05270 */
[----:B------:R-:W-:Y:S05]  /*5c60*/  BRA.U !UP0, `(.L_x_20195) ;  /* 0x0000000108d07547 */ /* 0x000fea000b800000 */
[----:B------:R-:W-:-:S09]  /*5c70*/  UISETP.NE.AND UP0, UPT, UR4, 0x17, UPT ;  /* 0x000000170400788c */ /* 0x000fd2000bf05270 */
[----:B------:R-:W-:Y:S05]  /*5c80*/  BRA.U !UP0, `(.L_x_20196) ;  /* 0x0000000108847547 */ /* 0x000fea000b800000 */
[----:B------:R-:W-:-:S09]  /*5c90*/  UISETP.NE.AND UP0, UPT, UR4, 0x18, UPT ;  /* 0x000000180400788c */ /* 0x000fd2000bf05270 */
[----:B------:R-:W-:Y:S05]  /*5ca0*/  BRA.U !UP0, `(.L_x_20197) ;  /* 0x0000000108447547 */ /* 0x000fea000b800000 */
.L_x_20175:
        /* <DEDUP_REMOVED lines=16> */
.L_x_20198:
[----:B------:R-:W-:Y:S05]  /*5db0*/  BRA `(.L_x_20176) ;  /* 0x0000000000887947 */ /* 0x000fea0003800000 */
.L_x_20197:
        /* <DEDUP_REMOVED lines=11> */
.L_x_20200:
[----:B------:R-:W-:Y:S05]  /*5e70*/  BSYNC.RECONVERGENT B0 ;  /* 0x0000000000007941 */ /* 0x000fea0003800200 */
.L_x_20199:
[----:B------:R1:W-:Y:S01]  /*5e80*/  STG.E.U8 desc[UR36][R2.64], R5 ;  /* 0x0000000502007986 */ /* 0x0003e2000c101124 */
[----:B------:R-:W-:Y:S05]  /*5e90*/  BRA `(.L_x_20176) ;  /* 0x0000000000507947 */ /* 0x000fea0003800000 */
.L_x_20196:
        /* <DEDUP_REMOVED lines=12> */
.L_x_20201:
[----:B------:R-:W-:Y:S01]  /*5f60*/  HFMA2 R5, -RZ, RZ, 0, 7.569789886474609375e-06 ;  /* 0x0000007fff057431 */ /* 0x000fe200000001ff */
[----:B------:R-:W-:-:S04]  /*5f70*/  ISETP.GT.U32.AND P0, PT, R7, 0x7f800000, PT ;  /* 0x7f8000000700780c */ /* 0x000fc80003f04070 */
[----:B------:R-:W-:-:S05]  /*5f80*/  SEL R5, R5, 0x7c, P0 ;  /* 0x0000007c05057807 */ /* 0x000fca0000000000 */
[----:B------:R2:W-:Y:S01]  /*5f90*/  STG.E.U8 desc[UR36][R2.64], R5 ;  /* 0x0000000502007986 */ /* 0x0005e2000c101124 */
[----:B------:R-:W-:Y:S05]  /*5fa0*/  BRA `(.L_x_20176) ;  /* 0x00000000000c7947 */ /* 0x000fea0003800000 */
.L_x_20195:
[----:B------:R-:W-:-:S04]  /*5fb0*/  I2FP.F32.U32 R0, R4 ;  /* 0x0000000400007245 */ /* 0x000fc80000201000 */
[----:B------:R-:W-:-:S05]  /*5fc0*/  F2FP.BF16.F32.PACK_AB R0, RZ, R0 ;  /* 0x00000000ff00723e */ /* 0x000fca00000010ff */
[----:B------:R0:W-:Y:S02]  /*5fd0*/  STG.E.U16 desc[UR36][R2.64], R0 ;  /* 0x0000000002007986 */ /* 0x0001e4000c101524 */
.L_x_20176:
[----:B------:R-:W-:Y:S05]  /*5fe0*/  BSYNC.RECONVERGENT B6 ;  /* 0x0000000000067941 */ /* 0x000fea0003800200 */
.L_x_20170:
[----:B------:R-:W-:-:S07]  /*5ff0*/  VIADD R17, R17, 0x80 ;  /* 0x0000008011117836 */ /* 0x000fce0000000000 */
.L_x_20140:
[----:B------:R-:W-:Y:S05]  /*6000*/  BSYNC.RECONVERGENT B7 ;  /* 0x0000000000077941 */ /* 0x000fea0003800200 */
.L_x_20139:
        /* <DEDUP_REMOVED lines=307> */
.L_x_20204:
[----:B------:R-:W2:Y:S01]  /*7340*/  LDCU.64 UR6, c[0x0][0x588] ;  /* 0x0000b100ff0677ac */ /* 0x000ea20008000a00 */
[----:B------:R-:W-:Y:S01]  /*7350*/  BSSY.RECONVERGENT B6, `(.L_x_20205) ;  /* 0x00000ec000067945 */ /* 0x000fe20003800200 */
[----:B------:R-:W-:-:S04]  /*7360*/  UPRMT UR4, UR42, 0x9910, URZ ;  /* 0x000099102a047896 */ /* 0x000fc800080000ff */
[----:B------:R-:W-:Y:S01]  /*7370*/  UISETP.GT.AND UP0, UPT, UR4, 0x9, UPT ;  /* 0x000000090400788c */ /* 0x000fe2000bf04270 */
[----:B--2---:R-:W-:-:S04]  /*7380*/  IADD3 R4, P0, PT, R0, UR6, RZ ;  /* 0x0000000600047c10 */ /* 0x004fc8000ff1e0ff */
[----:B-1----:R-:W-:-:S04]  /*7390*/  IADD3.X R5, PT, PT, RZ, UR7, RZ, P0, !PT ;  /* 0x00000007ff057c10 */ /* 0x002fc800087fe4ff */
        /* <DEDUP_REMOVED lines=12> */
.L_x_20209:
[----:B------:R-:W2:Y:S02]  /*7460*/  LDG.E.U8 R2, desc[UR36][R4.64] ;  /* 0x0000002404027981 */ /* 0x000ea4000c1e1100 */
[----:B--2---:R-:W0:Y:S01]  /*7470*/  I2F.F64.U16 R2, R2 ;  /* 0x0000000200027312 */ /* 0x004e220000101800 */
[----:B------:R-:W-:Y:S05]  /*7480*/  BRA `(.L_x_20211) ;  /* 0x0000000c00607947 */ /* 0x000fea0003800000 */
.L_x_20208:
        /* <DEDUP_REMOVED lines=9> */
.L_x_20213:
[----:B------:R-:W2:Y:S02]  /*7520*/  LDG.E R2, desc[UR36][R4.64] ;  /* 0x0000002404027981 */ /* 0x000ea4000c1e1900 */
[----:B--2---:R-:W0:Y:S01]  /*7530*/  I2F.F64 R2, R2 ;  /* 0x0000000200027312 */ /* 0x004e220000201c00 */
[----:B------:R-:W-:Y:S05]  /*7540*/  BRA `(.L_x_20211) ;  /* 0x0000000c00307947 */ /* 0x000fea0003800000 */
.L_x_20212:
[----:B------:R-:W2:Y:S02]  /*7550*/  LDG.E.U16 R2, desc[UR36][R4.64] ;  /* 0x0000002404027981 */ /* 0x000ea4000c1e1500 */
[----:B--2---:R-:W0:Y:S01]  /*7560*/  I2F.F64.S16 R2, R2 ;  /* 0x0000000200027312 */ /* 0x004e220000101c00 */
[----:B------:R-:W-:Y:S05]  /*7570*/  BRA `(.L_x_20211) ;  /* 0x0000000c00247947 */ /* 0x000fea0003800000 */
.L_x_20207:
        /* <DEDUP_REMOVED lines=10> */
.L_x_20215:
[----:B------:R-:W2:Y:S02]  /*7620*/  LDG.E.U16 R0, desc[UR36][R4.64] ;  /* 0x0000002404007981 */ /* 0x000ea4000c1e1500 */
[----:B--2---:R-:W-:-:S05]  /*7630*/  HADD2.F32 R0, -RZ, R0.H0_H0 ;  /* 0x20000000ff007230 */ /* 0x004fca0000004100 */
[----:B------:R-:W-:-:S04]  /*7640*/  FMUL.FTZ R0, R0, 1 ;  /* 0x3f80000000007820 */ /* 0x000fc80000410000 */
[----:B------:R0:W1:Y:S01]  /*7650*/  F2F.F64.F32 R2, R0 ;  /* 0x0000000000027310 */ /* 0x0000620000201800 */
[----:B------:R-:W-:Y:S05]  /*7660*/  BRA `(.L_x_20211) ;  /* 0x0000000800e87947 */ /* 0x000fea0003800000 */
.L_x_20214:
        /* <DEDUP_REMOVED lines=10> */
.L_x_20217:
[----:B------:R-:W2:Y:S02]  /*7710*/  LDG.E.U16 R4, desc[UR36][R4.64] ;  /* 0x0000002404047981 */ /* 0x000ea4000c1e1500 */
[----:B--2---:R-:W-:-:S05]  /*7720*/  HADD2.F32 R0, -RZ, R4.H0_H0 ;  /* 0x20000004ff007230 */ /* 0x004fca0000004100 */
[----:B------:R-:W-:-:S04]  /*7730*/  FMUL.FTZ R0, R0, 1 ;  /* 0x3f80000000007820 */ /* 0x000fc80000410000 */
[----:B------:R0:W1:Y:S01]  /*7740*/  F2F.F64.F32 R2, R0 ;  /* 0x0000000000027310 */ /* 0x0000620000201800 */
[----:B------:R-:W-:Y:S05]  /*7750*/  BRA `(.L_x_20211) ;  /* 0x0000000800ac7947 */ /* 0x000fea0003800000 */
.L_x_20216:
[----:B------:R0:W5:Y:S01]  /*7760*/  LDG.E.64 R2, desc[UR36][R4.64] ;  /* 0x0000002404027981 */ /* 0x000162000c1e1b00 */
[----:B------:R-:W-:Y:S05]  /*7770*/  BRA `(.L_x_20211) ;  /* 0x0000000800a47947 */ /* 0x000fea0003800000 */
.L_x_20206:
        /* <DEDUP_REMOVED lines=13> */
.L_x_20220:
[----:B------:R0:W5:Y:S01]  /*7850*/  LDG.E.64 R2, desc[UR36][R4.64] ;  /* 0x0000002404027981 */ /* 0x000162000c1e1b00 */
[----:B------:R-:W-:Y:S05]  /*7860*/  BRA `(.L_x_20211) ;  /* 0x0000000800687947 */ /* 0x000fea0003800000 */
.L_x_20219:
        /* <DEDUP_REMOVED lines=27> */
.L_x_20222:
        /* <DEDUP_REMOVED lines=14> */
.L_x_20221:
[----:B------:R-:W2:Y:S02]  /*7b00*/  LDG.E.U16 R0, desc[UR36][R4.64] ;  /* 0x0000002404007981 */ /* 0x000ea4000c1e1500 */
[----:B--2---:R-:W-:-:S04]  /*7b10*/  IMAD.U32 R0, R0, 0x10000, RZ ;  /* 0x0001000000007824 */ /* 0x004fc800078e00ff */
[----:B------:R-:W-:-:S04]  /*7b20*/  FMUL.FTZ R0, R0, 1 ;  /* 0x3f80000000007820 */ /* 0x000fc80000410000 */
[----:B------:R0:W1:Y:S01]  /*7b30*/  F2F.F64.F32 R2, R0 ;  /* 0x0000000000027310 */ /* 0x0000620000201800 */
[----:B------:R-:W-:Y:S05]  /*7b40*/  BRA `(.L_x_20211) ;  /* 0x0000000400b07947 */ /* 0x000fea0003800000 */
.L_x_20218:
        /* <DEDUP_REMOVED lines=11> */
.L_x_20225:
        /* <DEDUP_REMOVED lines=21> */
.L_x_20227:
[----:B------:R-:W-:Y:S05]  /*7d50*/  BSYNC.RECONVERGENT B0 ;  /* 0x0000000000007941 */ /* 0x000fea0003800200 */
.L_x_20226:
[----:B------:R-:W-:Y:S02]  /*7d60*/  SHF.L.U32 R0, R0, 0x14, RZ ;  /* 0x0000001400007819 */ /* 0x000fe400000006ff */
[----:B------:R-:W-:-:S04]  /*7d70*/  LEA R2, R2, 0x3b800000, 0x17 ;  /* 0x3b80000002027811 */ /* 0x000fc800078eb8ff */
[----:B------:R-:W-:-:S05]  /*7d80*/  LOP3.LUT R0, R2, R0, R7, 0xfe, !PT ;  /* 0x0000000002007212 */ /* 0x000fca00078efe07 */
[----:B------:R-:W-:-:S04]  /*7d90*/  FMUL.FTZ R0, R0, 1 ;  /* 0x3f80000000007820 */ /* 0x000fc80000410000 */
[----:B------:R0:W1:Y:S01]  /*7da0*/  F2F.F64.F32 R2, R0 ;  /* 0x0000000000027310 */ /* 0x0000620000201800 */
[----:B------:R-:W-:Y:S05]  /*7db0*/  BRA `(.L_x_20211) ;  /* 0x0000000400147947 */ /* 0x000fea0003800000 */
.L_x_20224:
        /* <DEDUP_REMOVED lines=21> */
.L_x_20229:
[----:B------:R-:W-:Y:S05]  /*7f10*/  BSYNC.RECONVERGENT B0 ;  /* 0x0000000000007941 */ /* 0x000fea0003800200 */
.L_x_20228:
[----:B------:R-:W-:Y:S01]  /*7f20*/  IMAD.SHL.U32 R0, R0, 0x200000, RZ ;  /* 0x0020000000007824 */ /* 0x000fe200078e00ff */
[----:B------:R-:W-:-:S04]  /*7f30*/  LEA R2, R2, 0x37800000, 0x17 ;  /* 0x3780000002027811 */ /* 0x000fc800078eb8ff */
[----:B------:R-:W-:-:S05]  /*7f40*/  LOP3.LUT R0, R2, R0, R7, 0xfe, !PT ;  /* 0x0000000002007212 */ /* 0x000fca00078efe07 */
[----:B------:R-:W-:-:S04]  /*7f50*/  FMUL.FTZ R0, R0, 1 ;  /* 0x3f80000000007820 */ /* 0x000fc80000410000 */
[----:B------:R0:W1:Y:S01]  /*7f60*/  F2F.F64.F32 R2, R0 ;  /* 0x0000000000027310 */ /* 0x0000620000201800 */
[----:B------:R-:W-:Y:S05]  /*7f70*/  BRA `(.L_x_20211) ;  /* 0x0000000000a47947 */ /* 0x000fea0003800000 */
.L_x_20223:
        /* <DEDUP_REMOVED lines=18> */
.L_x_20210:
        /* <DEDUP_REMOVED lines=16> */
.L_x_20232:
[----:B------:R-:W-:Y:S01]  /*81a0*/  CS2R R2, SRZ ;  /* 0x0000000000027805 */ /* 0x000fe2000001ff00 */
[----:B------:R-:W-:Y:S06]  /*81b0*/  BRA `(.L_x_20211) ;  /* 0x0000000000147947 */ /* 0x000fec0003800000 */
.L_x_20231:
[----:B------:R-:W2:Y:S02]  /*81c0*/  LDG.E.64 R2, desc[UR36][R4.64] ;  /* 0x0000002404027981 */ /* 0x000ea4000c1e1b00 */
[----:B--2---:R-:W0:Y:S01]  /*81d0*/  I2F.F64.U64 R2, R2 ;  /* 0x0000000200027312 */ /* 0x004e220000301800 */
[----:B------:R-:W-:Y:S05]  /*81e0*/  BRA `(.L_x_20211) ;  /* 0x0000000000087947 */ /* 0x000fea0003800000 */
.L_x_20230:
[----:B------:R-:W2:Y:S02]  /*81f0*/  LDG.E R2, desc[UR36][R4.64] ;  /* 0x0000002404027981 */ /* 0x000ea4000c1e1900 */
[----:B--2---:R-:W0:Y:S02]  /*8200*/  I2F.F64.U32 R2, R2 ;  /* 0x0000000200027312 */ /* 0x004e240000201800 */
.L_x_20211:
[----:B------:R-:W-:Y:S05]  /*8210*/  BSYNC.RECONVERGENT B6 ;  /* 0x0000000000067941 */ /* 0x000fea0003800200 */
.L_x_20205:
[----:B------:R-:W3:Y:S01]  /*8220*/  LDCU.64 UR8, c[0x0][0x598] ;  /* 0x0000b300ff0877ac */ /* 0x000ee20008000a00 */
[----:B012-45:R-:W-:Y:S01]  /*8230*/  DSETP.NEU.AND P0, PT, R2, RZ, PT ;  /* 0x000000ff0200722a */ /* 0x037fe20003f0d000 */
[----:B------:R-:W-:Y:S01]  /*8240*/  BSSY.RECONVERGENT B6, `(.L_x_20233) ;  /* 0x00000d4000067945 */ /* 0x000fe20003800200 */
[----:B------:R-:W0:Y:S01]  /*8250*/  LDCU.64 UR6, c[0x0][0x580] ;  /* 0x0000b000ff0677ac */ /* 0x000e220008000a00 */
[----:B------:R-:W-:-:S04]  /*8260*/  UPRMT UR4, UR41, 0x9910, URZ ;  /* 0x0000991029047896 */ /* 0x000fc800080000ff */
[----:B------:R-:W-:Y:S01]  /*8270*/  UISETP.GT.AND UP0, UPT, UR4, 0x9, UPT ;  /* 0x000000090400788c */ /* 0x000fe2000bf04270 */
[----:B---3--:R-:W-:Y:S01]  /*8280*/  DSETP.NEU.OR P0, PT, RZ, UR8, P0 ;  /* 0x00000008ff007e2a */ /* 0x008fe2000870d400 */
[----:B0-----:R-:W-:-:S05]  /*8290*/  IADD3 R2, P1, PT, R16, UR6, RZ ;  /* 0x0000000610027c10 */ /* 0x001fca000ff3e0ff */
[----:B------:R-:W-:Y:S02]  /*82a0*/  SEL R4, RZ, 0x1, !P0 ;  /* 0x00000001ff047807 */ /* 0x000fe40004000000 */
[----:B------:R-:W-:Y:S01]  /*82b0*/  IADD3.X R3, PT, PT, RZ, UR7, RZ, P1, !PT ;  /* 0x00000007ff037c10 */ /* 0x000fe20008ffe4ff */
        /* <DEDUP_REMOVED lines=11> */
.L_x_20237:
[----:B------:R0:W-:Y:S01]  /*8370*/  STG.E.U8 desc[UR36][R2.64], R4 ;  /* 0x0000000402007986 */ /* 0x0001e2000c101124 */
[----:B------:R-:W-:Y:S05]  /*8380*/  BRA `(.L_x_20239) ;  /* 0x0000000800fc7947 */ /* 0x000fea0003800000 */
.L_x_20236:
        /* <DEDUP_REMOVED lines=9> */
.L_x_20241:
[----:B------:R0:W-:Y:S01]  /*8420*/  STG.E desc[UR36][R2.64], R4 ;  /* 0x0000000402007986 */ /* 0x0001e2000c101924 */
[----:B------:R-:W-:Y:S05]  /*8430*/  BRA `(.L_x_20239) ;  /* 0x0000000800d07947 */ /* 0x000fea0003800000 */
.L_x_20240:
[----:B------:R0:W-:Y:S01]  /*8440*/  STG.E.U16 desc[UR36][R2.64], R4 ;  /* 0x0000000402007986 */ /* 0x0001e2000c101524 */
[----:B------:R-:W-:Y:S05]  /*8450*/  BRA `(.L_x_20239) ;  /* 0x0000000800c87947 */ /* 0x000fea0003800000 */
.L_x_20235:
        /* <DEDUP_REMOVED lines=9> */
.L_x_20243:
[----:B------:R-:W-:-:S04]  /*84f0*/  I2FP.F32.U32 R0, R4 ;  /* 0x0000000400007245 */ /* 0x000fc80000201000 */
[----:B------:R-:W-:-:S05]  /*8500*/  F2FP.F16.F32.PACK_AB R0, RZ, R0 ;  /* 0x00000000ff00723e */ /* 0x000fca00000000ff */
[----:B------:R0:W-:Y:S01]  /*8510*/  STG.E.U16 desc[UR36][R2.64], R0 ;  /* 0x0000000002007986 */ /* 0x0001e2000c101524 */
[----:B------:R-:W-:Y:S05]  /*8520*/  BRA `(.L_x_20239) ;  /* 0x0000000800947947 */ /* 0x000fea0003800000 */
.L_x_20242:
        /* <DEDUP_REMOVED lines=10> */
.L_x_20245:
[----:B------:R-:W-:-:S04]  /*85d0*/  I2FP.F32.U32 R4, R4 ;  /* 0x0000000400047245 */ /* 0x000fc80000201000 */
[----:B------:R-:W-:-:S04]  /*85e0*/  F2FP.F16.F32.PACK_AB R5, RZ, R4 ;  /* 0x00000004ff05723e */ /* 0x000fc800000000ff */
[----:B------:R-:W-:-:S05]  /*85f0*/  PRMT R5, R5, 0x5410, RZ ;  /* 0x0000541005057816 */ /* 0x000fca00000000ff */
[----:B------:R0:W-:Y:S01]  /*8600*/  STG.E desc[UR36][R2.64], R5 ;  /* 0x0000000502007986 */ /* 0x0001e2000c101924 */
[----:B------:R-:W-:Y:S05]  /*8610*/  BRA `(.L_x_20239) ;  /* 0x0000000800587947 */ /* 0x000fea0003800000 */
.L_x_20244:
[----:B------:R-:W0:Y:S02]  /*8620*/  I2F.F64.U32 R4, R4 ;  /* 0x0000000400047312 */ /* 0x000e240000201800 */
[----:B0-----:R0:W-:Y:S01]  /*8630*/  STG.E.64 desc[UR36][R2.64], R4 ;  /* 0x0000000402007986 */ /* 0x0011e2000c101b24 */
[----:B------:R-:W-:Y:S05]  /*8640*/  BRA `(.L_x_20239) ;  /* 0x00000008004c7947 */ /* 0x000fea0003800000 */
.L_x_20234:
        /* <DEDUP_REMOVED lines=12> */
.L_x_20249:
        /* <DEDUP_REMOVED lines=17> */
.L_x_20251:
[----:B------:R-:W-:Y:S05]  /*8820*/  BSYNC.RECONVERGENT B0 ;  /* 0x0000000000007941 */ /* 0x000fea0003800200 */
.L_x_20250:
[----:B------:R0:W-:Y:S01]  /*8830*/  STG.E.U8 desc[UR36][R2.64], R0 ;  /* 0x0000000002007986 */ /* 0x0001e2000c101124 */
[----:B------:R-:W-:Y:S05]  /*8840*/  BRA `(.L_x_20239) ;  /* 0x0000000400cc7947 */ /* 0x000fea0003800000 */
.L_x_20248:
        /* <DEDUP_REMOVED lines=17> */
.L_x_20253:
[----:B------:R-:W-:Y:S05]  /*8960*/  BSYNC.RECONVERGENT B0 ;  /* 0x0000000000007941 */ /* 0x000fea0003800200 */
.L_x_20252:
[----:B------:R0:W-:Y:S01]  /*8970*/  STG.E.U8 desc[UR36][R2.64], R0 ;  /* 0x0000000002007986 */ /* 0x0001e2000c101124 */
[----:B------:R-:W-:Y:S05]  /*8980*/  BRA `(.L_x_20239) ;  /* 0x00000004007c7947 */ /* 0x000fea0003800000 */
.L_x_20247:
        /* <DEDUP_REMOVED lines=21> */
.L_x_20255:
[----:B------:R-:W-:-:S05]  /*8ae0*/  IMAD.MOV.U32 R5, RZ, RZ, RZ ;  /* 0x000000ffff057224 */ /* 0x000fca00078e00ff */
[----:B------:R0:W-:Y:S01]  /*8af0*/  STG.E.64 desc[UR36][R2.64], R4 ;  /* 0x0000000402007986 */ /* 0x0001e2000c101b24 */
[----:B------:R-:W-:Y:S05]  /*8b00*/  BRA `(.L_x_20239) ;  /* 0x00000004001c7947 */ /* 0x000fea0003800000 */
.L_x_20254:
[----:B------:R0:W-:Y:S01]  /*8b10*/  STG.E desc[UR36][R2.64], R4 ;  /* 0x0000000402007986 */ /* 0x0001e2000c101924 */
[----:B------:R-:W-:Y:S05]  /*8b20*/  BRA `(.L_x_20239) ;  /* 0x0000000400147947 */ /* 0x000fea0003800000 */
.L_x_20246:
        /* <DEDUP_REMOVED lines=8> */
.L_x_20257:
[----:B------:R-:W0:Y:S01]  /*8bb0*/  I2F.F64.U32 R4, R4 ;  /* 0x0000000400047312 */ /* 0x000e220000201800 */
[----:B------:R-:W-:-:S05]  /*8bc0*/  CS2R R6, SRZ ;  /* 0x0000000000067805 */ /* 0x000fca000001ff00 */
[----:B0-----:R4:W-:Y:S01]  /*8bd0*/  STG.E.128 desc[UR36][R2.64], R4 ;  /* 0x0000000402007986 */ /* 0x0019e2000c101d24 */
[----:B------:R-:W-:Y:S05]  /*8be0*/  BRA `(.L_x_20239) ;  /* 0x0000000000e47947 */ /* 0x000fea0003800000 */
.L_x_20256:
[----:B------:R-:W-:-:S09]  /*8bf0*/  UISETP.NE.AND UP0, UPT, UR4, 0xf, UPT ;  /* 0x0000000f0400788c */ /* 0x000fd2000bf05270 */
[----:B------:R-:W-:Y:S05]  /*8c00*/  BRA.U !UP0, `(.L_x_20258) ;  /* 0x0000000108d07547 */ /* 0x000fea000b800000 */
[----:B------:R-:W-:-:S09]  /*8c10*/  UISETP.NE.AND UP0, UPT, UR4, 0x17, UPT ;  /* 0x000000170400788c */ /* 0x000fd2000bf05270 */
[----:B------:R-:W-:Y:S05]  /*8c20*/  BRA.U !UP0, `(.L_x_20259) ;  /* 0x0000000108847547 */ /* 0x000fea000b800000 */
[----:B------:R-:W-:-:S09]  /*8c30*/  UISETP.NE.AND UP0, UPT, UR4, 0x18, UPT ;  /* 0x000000180400788c */ /* 0x000fd2000bf05270 */
[----:B------:R-:W-:Y:S05]  /*8c40*/  BRA.U !UP0, `(.L_x_20260) ;  /* 0x0000000108447547 */ /* 0x000fea000b800000 */
.L_x_20238:
        /* <DEDUP_REMOVED lines=16> */
.L_x_20261:
[----:B------:R-:W-:Y:S05]  /*8d50*/  BRA `(.L_x_20239) ;  /* 0x0000000000887947 */ /* 0x000fea0003800000 */
.L_x_20260:
        /* <DEDUP_REMOVED lines=11> */
.L_x_20263:
[----:B------:R-:W-:Y:S05]  /*8e10*/  BSYNC.RECONVERGENT B0 ;  /* 0x0000000000007941 */ /* 0x000fea0003800200 */
.L_x_20262:
[----:B------:R1:W-:Y:S01]  /*8e20*/  STG.E.U8 desc[UR36][R2.64], R5 ;  /* 0x0000000502007986 */ /* 0x0003e2000c101124 */
[----:B------:R-:W-:Y:S05]  /*8e30*/  BRA `(.L_x_20239) ;  /* 0x0000000000507947 */ /* 0x000fea0003800000 */
.L_x_20259:
        /* <DEDUP_REMOVED lines=12> */
.L_x_20264:
[----:B------:R-:W-:Y:S01]  /*8f00*/  HFMA2 R5, -RZ, RZ, 0, 7.569789886474609375e-06 ;  /* 0x0000007fff057431 */ /* 0x000fe200000001ff */
[----:B------:R-:W-:-:S04]  /*8f10*/  ISETP.GT.U32.AND P0, PT, R7, 0x7f800000, PT ;  /* 0x7f8000000700780c */ /* 0x000fc80003f04070 */
[----:B------:R-:W-:-:S05]  /*8f20*/  SEL R5, R5, 0x7c, P0 ;  /* 0x0000007c05057807 */ /* 0x000fca0000000000 */
[----:B------:R2:W-:Y:S01]  /*8f30*/  STG.E.U8 desc[UR36][R2.64], R5 ;  /* 0x0000000502007986 */ /* 0x0005e2000c101124 */
[----:B------:R-:W-:Y:S05]  /*8f40*/  BRA `(.L_x_20239) ;  /* 0x00000000000c7947 */ /* 0x000fea0003800000 */
.L_x_20258:
[----:B------:R-:W-:-:S04]  /*8f50*/  I2FP.F32.U32 R0, R4 ;  /* 0x0000000400007245 */ /* 0x000fc80000201000 */
[----:B------:R-:W-:-:S05]  /*8f60*/  F2FP.BF16.F32.PACK_AB R0, RZ, R0 ;  /* 0x00000000ff00723e */ /* 0x000fca00000010ff */
[----:B------:R0:W-:Y:S02]  /*8f70*/  STG.E.U16 desc[UR36][R2.64], R0 ;  /* 0x0000000002007986 */ /* 0x0001e4000c101524 */
.L_x_20239:
[----:B------:R-:W-:Y:S05]  /*8f80*/  BSYNC.RECONVERGENT B6 ;  /* 0x0000000000067941 */ /* 0x000fea0003800200 */
.L_x_20233:
[----:B------:R-:W-:-:S07]  /*8f90*/  VIADD R17, R17, 0x80 ;  /* 0x0000008011117836 */ /* 0x000fce0000000000 */
.L_x_20203:
[----:B------:R-:W-:Y:S05]  /*8fa0*/  BSYNC.RECONVERGENT B7 ;  /* 0x0000000000077941 */ /* 0x000fea0003800200 */
.L_x_20202:
        /* <DEDUP_REMOVED lines=306> */
.L_x_20265:
        /* <DEDUP_REMOVED lines=20> */
.L_x_20270:
[----:B------:R-:W2:Y:S02]  /*a410*/  LDG.E.U8 R2, desc[UR36][R4.64] ;  /* 0x0000002404027981 */ /* 0x000ea4000c1e1100 */
[----:B--2---:R-:W0:Y:S01]  /*a420*/  I2F.F64.U16 R2, R2 ;  /* 0x0000000200027312 */ /* 0x004e220000101800 */
[----:B------:R-:W-:Y:S05]  /*a430*/  BRA `(.L_x_20272) ;  /* 0x0000000c00607947 */ /* 0x000fea0003800000 */
.L_x_20269:
        /* <DEDUP_REMOVED lines=9> */
.L_x_20274:
[----:B------:R-:W2:Y:S02]  /*a4d0*/  LDG.E R2, desc[UR36][R4.64] ;  /* 0x0000002404027981 */ /* 0x000ea4000c1e1900 */
[----:B--2---:R-:W0:Y:S01]  /*a4e0*/  I2F.F64 R2, R2 ;  /* 0x0000000200027312 */ /* 0x004e220000201c00 */
[----:B------:R-:W-:Y:S05]  /*a4f0*/  BRA `(.L_x_20272) ;  /* 0x0000000c00307947 */ /* 0x000fea0003800000 */
.L_x_20273:
[----:B------:R-:W2:Y:S02]  /*a500*/  LDG.E.U16 R2, desc[UR36][R4.64] ;  /* 0x0000002404027981 */ /* 0x000ea4000c1e1500 */
[----:B--2---:R-:W0:Y:S01]  /*a510*/  I2F.F64.S16 R2, R2 ;  /* 0x0000000200027312 */ /* 0x004e220000101c00 */
[----:B------:R-:W-:Y:S05]  /*a520*/  BRA `(.L_x_20272) ;  /* 0x0000000c00247947 */ /* 0x000fea0003800000 */
.L_x_20268:
        /* <DEDUP_REMOVED lines=10> */
.L_x_20276:
[----:B------:R-:W2:Y:S02]  /*a5d0*/  LDG.E.U16 R0, desc[UR36][R4.64] ;  /* 0x0000002404007981 */ /* 0x000ea4000c1e1500 */
[----:B--2---:R-:W-:-:S05]  /*a5e0*/  HADD2.F32 R0, -RZ, R0.H0_H0 ;  /* 0x20000000ff007230 */ /* 0x004fca0000004100 */
[----:B------:R-:W-:-:S04]  /*a5f0*/  FMUL.FTZ R0, R0, 1 ;  /* 0x3f80000000007820 */ /* 0x000fc80000410000 */
[----:B------:R0:W1:Y:S01]  /*a600*/  F2F.F64.F32 R2, R0 ;  /* 0x0000000000027310 */ /* 0x0000620000201800 */
[----:B------:R-:W-:Y:S05]  /*a610*/  BRA `(.L_x_20272) ;  /* 0x0000000800e87947 */ /* 0x000fea0003800000 */
.L_x_20275:
        /* <DEDUP_REMOVED lines=10> */
.L_x_20278:
[----:B------:R-:W2:Y:S02]  /*a6c0*/  LDG.E.U16 R4, desc[UR36][R4.64] ;  /* 0x0000002404047981 */ /* 0x000ea4000c1e1500 */
[----:B--2---:R-:W-:-:S05]  /*a6d0*/  HADD2.F32 R0, -RZ, R4.H0_H0 ;  /* 0x20000004ff007230 */ /* 0x004fca0000004100 */
[----:B------:R-:W-:-:S04]  /*a6e0*/  FMUL.FTZ R0, R0, 1 ;  /* 0x3f80000000007820 */ /* 0x000fc80000410000 */
[----:B------:R3:W4:Y:S01]  /*a6f0*/  F2F.F64.F32 R2, R0 ;  /* 0x0000000000027310 */ /* 0x0007220000201800 */
[----:B------:R-:W-:Y:S05]  /*a700*/  BRA `(.L_x_20272) ;  /* 0x0000000800ac7947 */ /* 0x000fea0003800000 */
.L_x_20277:
[----:B------:R0:W5:Y:S01]  /*a710*/  LDG.E.64 R2, desc[UR36][R4.64] ;  /* 0x0000002404027981 */ /* 0x000162000c1e1b00 */
[----:B------:R-:W-:Y:S05]  /*a720*/  BRA `(.L_x_20272) ;  /* 0x0000000800a47947 */ /* 0x000fea0003800000 */
.L_x_20267:
        /* <DEDUP_REMOVED lines=13> */
.L_x_20281:
[----:B------:R0:W5:Y:S01]  /*a800*/  LDG.E.64 R2, desc[UR36][R4.64] ;  /* 0x0000002404027981 */ /* 0x000162000c1e1b00 */
[----:B------:R-:W-:Y:S05]  /*a810*/  BRA `(.L_x_20272) ;  /* 0x0000000800687947 */ /* 0x000fea0003800000 */
.L_x_20280:
        /* <DEDUP_REMOVED lines=27> */
.L_x_20283:
        /* <DEDUP_REMOVED lines=14> */
.L_x_20282:
[----:B------:R-:W2:Y:S02]  /*aab0*/  LDG.E.U16 R0, desc[UR36][R4.64] ;  /* 0x0000002404007981 */ /* 0x000ea4000c1e1500 */
[----:B--2---:R-:W-:-:S05]  /*aac0*/  SHF.L.U32 R0, R0, 0x10, RZ ;  /* 0x0000001000007819 */ /* 0x004fca00000006ff */
[----:B------:R-:W-:-:S04]  /*aad0*/  FMUL.FTZ R0, R0, 1 ;  /* 0x3f80000000007820 */ /* 0x000fc80000410000 */
[----:B------:R0:W1:Y:S01]  /*aae0*/  F2F.F64.F32 R2, R0 ;  /* 0x0000000000027310 */ /* 0x0000620000201800 */
[----:B------:R-:W-:Y:S05]  /*aaf0*/  BRA `(.L_x_20272) ;  /* 0x0000000400b07947 */ /* 0x000fea0003800000 */
.L_x_20279:
        /* <DEDUP_REMOVED lines=11> */
.L_x_20286:
        /* <DEDUP_REMOVED lines=21> */
.L_x_20288:
[----:B------:R-:W-:Y:S05]  /*ad00*/  BSYNC.RECONVERGENT B0 ;  /* 0x0000000000007941 */ /* 0x000fea0003800200 */
.L_x_20287:
[----:B------:R-:W-:Y:S01]  /*ad10*/  IMAD.SHL.U32 R0, R0, 0x100000, RZ ;  /* 0x0010000000007824 */ /* 0x000fe200078e00ff */
[----:B------:R-:W-:-:S04]  /*ad20*/  LEA R2, R2, 0x3b800000, 0x17 ;  /* 0x3b80000002027811 */ /* 0x000fc800078eb8ff */
[----:B------:R-:W-:-:S05]  /*ad30*/  LOP3.LUT R0, R2, R0, R7, 0xfe, !PT ;  /* 0x0000000002007212 */ /* 0x000fca00078efe07 */
[----:B------:R-:W-:-:S04]  /*ad40*/  FMUL.FTZ R0, R0, 1 ;  /* 0x3f80000000007820 */ /* 0x000fc80000410000 */
[----:B------:R0:W1:Y:S01]  /*ad50*/  F2F.F64.F32 R2, R0 ;  /* 0x0000000000027310 */ /* 0x0000620000201800 */
[----:B------:R-:W-:Y:S05]  /*ad60*/  BRA `(.L_x_20272) ;  /* 0x0000000400147947 */ /* 0x000fea0003800000 */
.L_x_20285:
        /* <DEDUP_REMOVED lines=21> */
.L_x_20290:
[----:B------:R-:W-:Y:S05]  /*aec0*/  BSYNC.RECONVERGENT B0 ;  /* 0x0000000000007941 */ /* 0x000fea0003800200 */
.L_x_20289:
[----:B------:R-:W-:Y:S02]  /*aed0*/  SHF.L.U32 R0, R0, 0x15, RZ ;  /* 0x0000001500007819 */ /* 0x000fe400000006ff */
[----:B------:R-:W-:-:S04]  /*aee0*/  LEA R2, R2, 0x37800000, 0x17 ;  /* 0x3780000002027811 */ /* 0x000fc800078eb8ff */
[----:B------:R-:W-:-:S05]  /*aef0*/  LOP3.LUT R0, R2, R0, R7, 0xfe, !PT ;  /* 0x0000000002007212 */ /* 0x000fca00078efe07 */
[----:B------:R-:W-:-:S04]  /*af00*/  FMUL.FTZ R0, R0, 1 ;  /* 0x3f80000000007820 */ /* 0x000fc80000410000 */
[----:B------:R0:W1:Y:S01]  /*af10*/  F2F.F64.F32 R2, R0 ;  /* 0x0000000000027310 */ /* 0x0000620000201800 */
[----:B------:R-:W-:Y:S05]  /*af20*/  BRA `(.L_x_20272) ;  /* 0x0000000000a47947 */ /* 0x000fea0003800000 */
.L_x_20284:
        /* <DEDUP_REMOVED lines=18> */
.L_x_20271:
        /* <DEDUP_REMOVED lines=16> */
.L_x_20293:
[----:B------:R-:W-:Y:S01]  /*b150*/  CS2R R2, SRZ ;  /* 0x0000000000027805 */ /* 0x000fe2000001ff00 */
[----:B------:R-:W-:Y:S06]  /*b160*/  BRA `(.L_x_20272) ;  /* 0x0000000000147947 */ /* 0x000fec0003800000 */
.L_x_20292:
[----:B------:R-:W2:Y:S02]  /*b170*/  LDG.E.64 R2, desc[UR36][R4.64] ;  /* 0x0000002404027981 */ /* 0x000ea4000c1e1b00 */
[----:B--2---:R-:W0:Y:S01]  /*b180*/  I2F.F64.U64 R2, R2 ;  /* 0x0000000200027312 */ /* 0x004e220000301800 */
[----:B------:R-:W-:Y:S05]  /*b190*/  BRA `(.L_x_20272) ;  /* 0x0000000000087947 */ /* 0x000fea0003800000 */
.L_x_20291:
[----:B------:R-:W2:Y:S02]  /*b1a0*/  LDG.E R2, desc[UR36][R4.64] ;  /* 0x0000002404027981 */ /* 0x000ea4000c1e1900 */
[----:B--2---:R-:W0:Y:S02]  /*b1b0*/  I2F.F64.U32 R2, R2 ;  /* 0x0000000200027312 */ /* 0x004e240000201800 */
.L_x_20272:
[----:B------:R-:W-:Y:S05]  /*b1c0*/  BSYNC.RECONVERGENT B6 ;  /* 0x0000000000067941 */ /* 0x000fea0003800200 */
.L_x_20266:
[----:B------:R-:W3:Y:S01]  /*b1d0*/  LDCU.64 UR6, c[0x0][0x598] ;  /* 0x0000b300ff0677ac */ /* 0x000ee20008000a00 */
[----:B012-45:R-:W-:Y:S01]  /*b1e0*/  DSETP.NEU.AND P0, PT, R2, RZ, PT ;  /* 0x000000ff0200722a */ /* 0x037fe20003f0d000 */
[----:B------:R-:W-:-:S04]  /*b1f0*/  UPRMT UR4, UR41, 0x9910, URZ ;  /* 0x0000991029047896 */ /* 0x000fc800080000ff */
[----:B------:R-:W-:Y:S01]  /*b200*/  UISETP.GT.AND UP0, UPT, UR4, 0x9, UPT ;  /* 0x000000090400788c */ /* 0x000fe2000bf04270 */
[----:B---3--:R-:W-:-:S06]  /*b210*/  DSETP.NEU.OR P0, PT, RZ, UR6, P0 ;  /* 0x00000006ff007e2a */ /* 0x008fcc000870d400 */
[----:B------:R-:W-:Y:S02]  /*b220*/  SEL R2, RZ, 0x1, !P0 ;  /* 0x00000001ff027807 */ /* 0x000fe40004000000 */
        /* <DEDUP_REMOVED lines=11> */
.L_x_20297:
[----:B------:R-:W-:Y:S01]  /*b2e0*/  STG.E.U8 desc[UR36][R16.64], R2 ;  /* 0x0000000210007986 */ /* 0x000fe2000c101124 */
[----:B------:R-:W-:Y:S05]  /*b2f0*/  EXIT ;  /* 0x000000000000794d */ /* 0x000fea0003800000 */
.L_x_20296:
        /* <DEDUP_REMOVED lines=9> */
.L_x_20300:
[----:B------:R-:W-:Y:S01]  /*b390*/  STG.E desc[UR36][R16.64], R2 ;  /* 0x0000000210007986 */ /* 0x000fe2000c101924 */
[----:B------:R-:W-:Y:S05]  /*b3a0*/  EXIT ;  /* 0x000000000000794d */ /* 0x000fea0003800000 */
.L_x_20299:
[----:B------:R-:W-:Y:S01]  /*b3b0*/  STG.E.U16 desc[UR36][R16.64], R2 ;  /* 0x0000000210007986 */ /* 0x000fe2000c101524 */
[----:B------:R-:W-:Y:S05]  /*b3c0*/  EXIT ;  /* 0x000000000000794d */ /* 0x000fea0003800000 */
.L_x_20295:
        /* <DEDUP_REMOVED lines=9> */
.L_x_20302:
[----:B------:R-:W-:-:S04]  /*b460*/  I2FP.F32.U32 R0, R2 ;  /* 0x0000000200007245 */ /* 0x000fc80000201000 */
[----:B------:R-:W-:-:S05]  /*b470*/  F2FP.F16.F32.PACK_AB R0, RZ, R0 ;  /* 0x00000000ff00723e */ /* 0x000fca00000000ff */
[----:B------:R-:W-:Y:S01]  /*b480*/  STG.E.U16 desc[UR36][R16.64], R0 ;  /* 0x0000000010007986 */ /* 0x000fe2000c101524 */
[----:B------:R-:W-:Y:S05]  /*b490*/  EXIT ;  /* 0x000000000000794d */ /* 0x000fea0003800000 */
.L_x_20301:
        /* <DEDUP_REMOVED lines=10> */
.L_x_20304:
[----:B------:R-:W-:-:S04]  /*b540*/  I2FP.F32.U32 R2, R2 ;  /* 0x0000000200027245 */ /* 0x000fc80000201000 */
[----:B------:R-:W-:-:S04]  /*b550*/  F2FP.F16.F32.PACK_AB R3, RZ, R2 ;  /* 0x00000002ff03723e */ /* 0x000fc800000000ff */
[----:B------:R-:W-:-:S05]  /*b560*/  PRMT R3, R3, 0x5410, RZ ;  /* 0x0000541003037816 */ /* 0x000fca00000000ff */
[----:B------:R-:W-:Y:S01]  /*b570*/  STG.E desc[UR36][R16.64], R3 ;  /* 0x0000000310007986 */ /* 0x000fe2000c101924 */
[----:B------:R-:W-:Y:S05]  /*b580*/  EXIT ;  /* 0x000000000000794d */ /* 0x000fea0003800000 */
.L_x_20303:
[----:B------:R-:W0:Y:S02]  /*b590*/  I2F.F64.U32 R2, R2 ;  /* 0x0000000200027312 */ /* 0x000e240000201800 */
[----:B0-----:R-:W-:Y:S01]  /*b5a0*/  STG.E.64 desc[UR36][R16.64], R2 ;  /* 0x0000000210007986 */ /* 0x001fe2000c101b24 */
[----:B------:R-:W-:Y:S05]  /*b5b0*/  EXIT ;  /* 0x000000000000794d */ /* 0x000fea0003800000 */
.L_x_20294:
        /* <DEDUP_REMOVED lines=12> */
.L_x_20308:
        /* <DEDUP_REMOVED lines=16> */
.L_x_20311:
[----:B------:R-:W-:-:S07]  /*b780*/  PRMT R8, R0, 0x7610, R8 ;  /* 0x0000761000087816 */ /* 0x000fce0000000008 */
.L_x_20310:
[----:B------:R-:W-:Y:S05]  /*b790*/  BSYNC.RECONVERGENT B0 ;  /* 0x0000000000007941 */ /* 0x000fea0003800200 */
.L_x_20309:
[----:B------:R-:W-:Y:S01]  /*b7a0*/  STG.E.U8 desc[UR36][R16.64], R8 ;  /* 0x0000000810007986 */ /* 0x000fe2000c101124 */
[----:B------:R-:W-:Y:S05]  /*b7b0*/  EXIT ;  /* 0x000000000000794d */ /* 0x000fea0003800000 */
.L_x_20307:
        /* <DEDUP_REMOVED lines=16> */
.L_x_20314:
[----:B------:R-:W-:-:S07]  /*b8c0*/  PRMT R8, R0, 0x7610, R8 ;  /* 0x0000761000087816 */ /* 0x000fce0000000008 */
.L_x_20313:
[----:B------:R-:W-:Y:S05]  /*b8d0*/  BSYNC.RECONVERGENT B0 ;  /* 0x0000000000007941 */ /* 0x000fea0003800200 */
.L_x_20312:
[----:B------:R-:W-:Y:S01]  /*b8e0*/  STG.E.U8 desc[UR36][R16.64], R8 ;  /* 0x0000000810007986 */ /* 0x000fe2000c101124 */
[----:B------:R-:W-:Y:S05]  /*b8f0*/  EXIT ;  /* 0x000000000000794d */ /* 0x000fea0003800000 */
.L_x_20306:
        /* <DEDUP_REMOVED lines=21> */
.L_x_20316:
[----:B------:R-:W-:-:S05]  /*ba50*/  IMAD.MOV.U32 R3, RZ, RZ, RZ ;  /* 0x000000ffff037224 */ /* 0x000fca00078e00ff */
[----:B------:R-:W-:Y:S01]  /*ba60*/  STG.E.64 desc[UR36][R16.64], R2 ;  /* 0x0000000210007986 */ /* 0x000fe2000c101b24 */
[----:B------:R-:W-:Y:S05]  /*ba70*/  EXIT ;  /* 0x000000000000794d */ /* 0x000fea0003800000 */
.L_x_20315:
[----:B------:R-:W-:Y:S01]  /*ba80*/  STG.E desc[UR36][R16.64], R2 ;  /* 0x0000000210007986 */ /* 0x000fe2000c101924 */
[----:B------:R-:W-:Y:S05]  /*ba90*/  EXIT ;  /* 0x000000000000794d */ /* 0x000fea0003800000 */
.L_x_20305:
        /* <DEDUP_REMOVED lines=8> */
.L_x_20318:
[----:B------:R-:W0:Y:S01]  /*bb20*/  I2F.F64.U32 R4, R2 ;  /* 0x0000000200047312 */ /* 0x000e220000201800 */
[----:B------:R-:W-:-:S05]  /*bb30*/  CS2R R6, SRZ ;  /* 0x0000000000067805 */ /* 0x000fca000001ff00 */
[----:B0-----:R-:W-:Y:S01]  /*bb40*/  STG.E.128 desc[UR36][R16.64], R4 ;  /* 0x0000000410007986 */ /* 0x001fe2000c101d24 */
[----:B------:R-:W-:Y:S05]  /*bb50*/  EXIT ;  /* 0x000000000000794d */ /* 0x000fea0003800000 */
.L_x_20317:
[----:B------:R-:W-:-:S09]  /*bb60*/  UISETP.NE.AND UP0, UPT, UR4, 0xf, UPT ;  /* 0x0000000f0400788c */ /* 0x000fd2000bf05270 */
[----:B------:R-:W-:Y:S05]  /*bb70*/  BRA.U !UP0, `(.L_x_20319) ;  /* 0x0000000108d47547 */ /* 0x000fea000b800000 */
[----:B------:R-:W-:-:S09]  /*bb80*/  UISETP.NE.AND UP0, UPT, UR4, 0x17, UPT ;  /* 0x000000170400788c */ /* 0x000fd2000bf05270 */
[----:B------:R-:W-:Y:S05]  /*bb90*/  BRA.U !UP0, `(.L_x_20320) ;  /* 0x0000000108847547 */ /* 0x000fea000b800000 */
[----:B------:R-:W-:-:S09]  /*bba0*/  UISETP.NE.AND UP0, UPT, UR4, 0x18, UPT ;  /* 0x000000180400788c */ /* 0x000fd2000bf05270 */
[----:B------:R-:W-:Y:S05]  /*bbb0*/  BRA.U !UP0, `(.L_x_20321) ;  /* 0x0000000108447547 */ /* 0x000fea000b800000 */
.L_x_20298:
        /* <DEDUP_REMOVED lines=16> */
.L_x_20322:
[----:B------:R-:W-:Y:S05]  /*bcc0*/  EXIT ;  /* 0x000000000000794d */ /* 0x000fea0003800000 */
.L_x_20321:
        /* <DEDUP_REMOVED lines=11> */
.L_x_20324:
[----:B------:R-:W-:Y:S05]  /*bd80*/  BSYNC.RECONVERGENT B0 ;  /* 0x0000000000007941 */ /* 0x000fea0003800200 */
.L_x_20323:
[----:B------:R-:W-:Y:S01]  /*bd90*/  STG.E.U8 desc[UR36][R16.64], R3 ;  /* 0x0000000310007986 */ /* 0x000fe2000c101124 */
[----:B------:R-:W-:Y:S05]  /*bda0*/  EXIT ;  /* 0x000000000000794d */ /* 0x000fea0003800000 */
.L_x_20320:
        /* <DEDUP_REMOVED lines=13> */
.L_x_20325:
[----:B------:R-:W-:Y:S01]  /*be80*/  HFMA2 R3, -RZ, RZ, 0, 7.569789886474609375e-06 ;  /* 0x0000007fff037431 */ /* 0x000fe200000001ff */
[----:B------:R-:W-:-:S04]  /*be90*/  ISETP.GT.U32.AND P0, PT, R5, 0x7f800000, PT ;  /* 0x7f8000000500780c */ /* 0x000fc80003f04070 */
[----:B------:R-:W-:-:S05]  /*bea0*/  SEL R3, R3, 0x7c, P0 ;  /* 0x0000007c03037807 */ /* 0x000fca0000000000 */
[----:B------:R-:W-:Y:S01]  /*beb0*/  STG.E.U8 desc[UR36][R16.64], R3 ;  /* 0x0000000310007986 */ /* 0x000fe2000c101124 */
[----:B------:R-:W-:Y:S05]  /*bec0*/  EXIT ;  /* 0x000000000000794d */ /* 0x000fea0003800000 */
.L_x_20319:
[----:B------:R-:W-:-:S04]  /*bed0*/  I2FP.F32.U32 R0, R2 ;  /* 0x0000000200007245 */ /* 0x000fc80000201000 */
[----:B------:R-:W-:-:S05]  /*bee0*/  F2FP.BF16.F32.PACK_AB R0, RZ, R0 ;  /* 0x00000000ff00723e */ /* 0x000fca00000010ff */
[----:B------:R-:W-:Y:S01]  /*bef0*/  STG.E.U16 desc[UR36][R16.64], R0 ;  /* 0x0000000010007986 */ /* 0x000fe2000c101524 */
[----:B------:R-:W-:Y:S05]  /*bf00*/  EXIT ;  /* 0x000000000000794d */ /* 0x000fea0003800000 */
.L_x_20326:
        /* <DEDUP_REMOVED lines=15> */
.L_x_43560:


//--------------------- .text._ZN2at6native27unrolled_elementwise_kernelINS0_13AUnaryFunctorIddbZZZNS0_22logical_or_kernel_cudaERNS_14TensorIteratorEENKUlvE0_clEvENKUlvE4_clEvEUlddE_EESt5arrayIPcLm2EELi4E23TrivialOffsetCalculatorILi1EjESD_NS0_6memory12LoadWithCastILi1EEENSE_13StoreWithCastILi1EEEEEviT_T0_T2_T3_T4_T5_ --------------------------
	.section	.text._ZN2at6native27unrolled_elementwise_kernelINS0_13AUnaryFunctorIddbZZZNS0_22logical_or_kernel_cudaERNS_14TensorIteratorEENKUlvE0_clEvENKUlvE4_clEvEUlddE_EESt5arrayIPcLm2EELi4E23TrivialOffsetCalculatorILi1EjESD_NS0_6memory12LoadWithCastILi1EEENSE_13StoreWithCastILi1EEEEEviT_T0_T2_T3_T4_T5_,"ax",@progbits
	.align	128
        .global         _ZN2at6native27unrolled_elementwise_kernelINS0_13AUnaryFunctorIddbZZZNS0_22logical_or_kernel_cudaERNS_14TensorIteratorEENKUlvE0_clEvENKUlvE4_clEvEUlddE_EESt5arrayIPcLm2EELi4E23TrivialOffsetCalculatorILi1EjESD_NS0_6memory12LoadWithCastILi1EEENSE_13StoreWithCastILi1EEEEEviT_T0_T2_T3_T4_T5_
        .type           _ZN2at6native27unrolled_elementwise_kernelINS0_13AUnaryFunctorIddbZZZNS0_22logical_or_kernel_cudaERNS_14TensorIteratorEENKUlvE0_clEvENKUlvE4_clEvEUlddE_EESt5arrayIPcLm2EELi4E23TrivialOffsetCalculatorILi1EjESD_NS0_6memory12LoadWithCastILi1EEENSE_13StoreWithCastILi1EEEEEviT_T0_T2_T3_T4_T5_,@function
        .size           _ZN2at6native27unrolled_elementwise_kernelINS0_13AUnaryFunctorIddbZZZNS0_22logical_or_kernel_cudaERNS_14TensorIteratorEENKUlvE0_clEvENKUlvE4_clEvEUlddE_EESt5arrayIPcLm2EELi4E23TrivialOffsetCalculatorILi1EjESD_NS0_6memory12LoadWithCastILi1EEENSE_13StoreWithCastILi1EEEEEviT_T0_T2_T3_T4_T5_,(.L_x_43561 - _ZN2at6native27unrolled_elementwise_kernelINS0_13AUnaryFunctorIddbZZZNS0_22logical_or_kernel_cudaERNS_14TensorIteratorEENKUlvE0_clEvENKUlvE4_clEvEUlddE_EESt5arrayIPcLm2EELi4E23TrivialOffsetCalculatorILi1EjESD_NS0_6memory12LoadWithCastILi1EEENSE_13StoreWithCastILi1EEEEEviT_T0_T2_T3_T4_T5_)
        .other          _ZN2at6native27unrolled_elementwise_kernelINS0_13AUnaryFunctorIddbZZZNS0_22logical_or_kernel_cudaERNS_14TensorIteratorEENKUlvE0_clEvENKUlvE4_clEvEUlddE_EESt5arrayIPcLm2EELi4E23TrivialOffsetCalculatorILi1EjESD_NS0_6memory12LoadWithCastILi1EEENSE_13StoreWithCastILi1EEEEEviT_T0_T2_T3_T4_T5_,@"STO_CUDA_ENTRY STV_DEFAULT"
_ZN2at6native27unrolled_elementwise_kernelINS0_13AUnaryFunctorIddbZZZNS0_22logical_or_kernel_cudaERNS_14TensorIteratorEENKUlvE0_clEvENKUlvE4_clEvEUlddE_EESt5arrayIPcLm2EELi4E23TrivialOffsetCalculatorILi1EjESD_NS0_6memory12LoadWithCastILi1EEENSE_13StoreWithCastILi1EEEEEviT_T0_T2_T3_T4_T5_:
.text._ZN2at6native27unrolled_elementwise_kernelINS0_13AUnaryFunctorIddbZZZNS0_22logical_or_kernel_cudaERNS_14TensorIteratorEENKUlvE0_clEvENKUlvE4_clEvEUlddE_EESt5arrayIPcLm2EELi4E23TrivialOffsetCalculatorILi1EjESD_NS0_6memory12LoadWithCastILi1EEENSE_13StoreWithCastILi1EEEEEviT_T0_T2_T3_T4_T5_:
        /* <DEDUP_REMOVED lines=34> */
.L_x_20333:
[----:B------:R-:W2:Y:S02]  /*0220*/  LDG.E.U8 R4, desc[UR36][R6.64] ;  /* 0x0000002406047981 */ /* 0x000ea4000c1e1100 */
[----:B--2---:R-:W3:Y:S01]  /*0230*/  I2F.F64.U16 R4, R4 ;  /* 0x0000000400047312 */ /* 0x004ee20000101800 */
[----:B------:R-:W-:Y:S05]  /*0240*/  BRA `(.L_x_20335) ;  /* 0x0000000c00647947 */ /* 0x000fea0003800000 */
.L_x_20332:
        /* <DEDUP_REMOVED lines=9> */
.L_x_20337:
[----:B------:R-:W2:Y:S02]  /*02e0*/  LDG.E R4, desc[UR36][R6.64] ;  /* 0x0000002406047981 */ /* 0x000ea4000c1e1900 */
[----:B--2---:R-:W1:Y:S01]  /*02f0*/  I2F.F64 R4, R4 ;  /* 0x0000000400047312 */ /* 0x004e620000201c00 */
[----:B------:R-:W-:Y:S05]  /*0300*/  BRA `(.L_x_20335) ;  /* 0x0000000c00347947 */ /* 0x000fea0003800000 */
.L_x_20336:
[----:B------:R-:W2:Y:S02]  /*0310*/  LDG.E.U16 R4, desc[UR36][R6.64] ;  /* 0x0000002406047981 */ /* 0x000ea4000c1e1500 */
[----:B--2---:R-:W2:Y:S01]  /*0320*/  I2F.F64.S16 R4, R4 ;  /* 0x0000000400047312 */ /* 0x004ea20000101c00 */
[----:B------:R-:W-:Y:S05]  /*0330*/  BRA `(.L_x_20335) ;  /* 0x0000000c00287947 */ /* 0x000fea0003800000 */
.L_x_20331:
        /* <DEDUP_REMOVED lines=10> */
.L_x_20339:
[----:B------:R-:W2:Y:S02]  /*03e0*/  LDG.E.U16 R0, desc[UR36][R6.64] ;  /* 0x0000002406007981 */ /* 0x000ea4000c1e1500 */
[----:B--2---:R-:W-:-:S05]  /*03f0*/  HADD2.F32 R0, -RZ, R0.H0_H0 ;  /* 0x20000000ff007230 */ /* 0x004fca0000004100 */
[----:B------:R-:W-:-:S04]  /*0400*/  FMUL.FTZ R0, R0, 1 ;  /* 0x3f80000000007820 */ /* 0x000fc80000410000 */
[----:B------:R0:W1:Y:S01]  /*0410*/  F2F.F64.F32 R4, R0 ;  /* 0x0000000000047310 */ /* 0x0000620000201800 */
[----:B------:R-:W-:Y:S05]  /*0420*/  BRA `(.L_x_20335) ;  /* 0x0000000800ec7947 */ /* 0x000fea0003800000 */
.L_x_20338:
        /* <DEDUP_REMOVED lines=10> */
.L_x_20341:
[----:B------:R-:W2:Y:S02]  /*04d0*/  LDG.E.U16 R6, desc[UR36][R6.64] ;  /* 0x0000002406067981 */ /* 0x000ea4000c1e1500 */
[----:B--2---:R-:W-:-:S05]  /*04e0*/  HADD2.F32 R0, -RZ, R6.H0_H0 ;  /* 0x20000006ff007230 */ /* 0x004fca0000004100 */
[----:B------:R-:W-:-:S04]  /*04f0*/  FMUL.FTZ R0, R0, 1 ;  /* 0x3f80000000007820 */ /* 0x000fc80000410000 */
[----:B------:R0:W1:Y:S01]  /*0500*/  F2F.F64.F32 R4, R0 ;  /* 0x0000000000047310 */ /* 0x0000620000201800 */
[----:B------:R-:W-:Y:S05]  /*0510*/  BRA `(.L_x_20335) ;  /* 0x0000000800b07947 */ /* 0x000fea0003800000 */
.L_x_20340:
[----:B------:R0:W5:Y:S01]  /*0520*/  LDG.E.64 R4, desc[UR36][R6.64] ;  /* 0x0000002406047981 */ /* 0x000162000c1e1b00 */
[----:B------:R-:W-:Y:S05]  /*0530*/  BRA `(.L_x_20335) ;  /* 0x0000000800a87947 */ /* 0x000fea0003800000 */
.L_x_20330:
        /* <DEDUP_REMOVED lines=13> */
.L_x_20344:
[----:B------:R0:W5:Y:S01]  /*0610*/  LDG.E.64 R4, desc[UR36][R6.64] ;  /* 0x0000002406047981 */ /* 0x000162000c1e1b00 */
[----:B------:R-:W-:Y:S05]  /*0620*/  BRA `(.L_x_20335) ;  /* 0x00000008006c7947 */ /* 0x000fea0003800000 */
.L_x_20343:
        /* <DEDUP_REMOVED lines=27> */
.L_x_20346:
        /* <DEDUP_REMOVED lines=15> */
.L_x_20345:
[----:B------:R-:W2:Y:S02]  /*08d0*/  LDG.E.U16 R0, desc[UR36][R6.64] ;  /* 0x0000002406007981 */ /* 0x000ea4000c1e1500 */
[----:B--2---:R-:W-:-:S04]  /*08e0*/  IMAD.U32 R0, R0, 0x10000, RZ ;  /* 0x0001000000007824 */ /* 0x004fc800078e00ff */
[----:B------:R-:W-:-:S04]  /*08f0*/  FMUL.FTZ R0, R0, 1 ;  /* 0x3f80000000007820 */ /* 0x000fc80000410000 */
[----:B------:R0:W1:Y:S01]  /*0900*/  F2F.F64.F32 R4, R0 ;  /* 0x0000000000047310 */ /* 0x0000620000201800 */
[----:B------:R-:W-:Y:S05]  /*0910*/  BRA `(.L_x_20335) ;  /* 0x0000000400b07947 */ /* 0x000fea0003800000 */
.L_x_20342:
        /* <DEDUP_REMOVED lines=11> */
.L_x_20349:
        /* <DEDUP_REMOVED lines=21> */
.L_x_20351:
[----:B------:R-:W-:Y:S05]  /*0b20*/  BSYNC.RECONVERGENT B0 ;  /* 0x0000000000007941 */ /* 0x000fea0003800200 */
.L_x_20350:
[----:B------:R-:W-:Y:S01]  /*0b30*/  IMAD.SHL.U32 R0, R0, 0x100000, RZ ;  /* 0x0010000000007824 */ /* 0x000fe200078e00ff */
[----:B------:R-:W-:-:S04]  /*0b40*/  LEA R3, R3, 0x3b800000, 0x17 ;  /* 0x3b80000003037811 */ /* 0x000fc800078eb8ff */
[----:B------:R-:W-:-:S05]  /*0b50*/  LOP3.LUT R0, R3, R0, R7, 0xfe, !PT ;  /* 0x0000000003007212 */ /* 0x000fca00078efe07 */
[----:B------:R-:W-:-:S04]  /*0b60*/  FMUL.FTZ R0, R0, 1 ;  /* 0x3f80000000007820 */ /* 0x000fc80000410000 */
[----:B------:R0:W1:Y:S01]  /*0b70*/  F2F.F64.F32 R4, R0 ;  /* 0x0000000000047310 */ /* 0x0000620000201800 */
[----:B------:R-:W-:Y:S05]  /*0b80*/  BRA `(.L_x_20335) ;  /* 0x0000000400147947 */ /* 0x000fea0003800000 */
.L_x_20348:
        /* <DEDUP_REMOVED lines=21> */
.L_x_20353:
[----:B------:R-:W-:Y:S05]  /*0ce0*/  BSYNC.RECONVERGENT B0 ;  /* 0x0000000000007941 */ /* 0x000fea0003800200 */
.L_x_20352:
[----:B------:R-:W-:Y:S01]  /*0cf0*/  IMAD.SHL.U32 R0, R0, 0x200000, RZ ;  /* 0x0020000000007824 */ /* 0x000fe200078e00ff */
[----:B------:R-:W-:-:S04]  /*0d00*/  LEA R3, R3, 0x37800000, 0x17 ;  /* 0x3780000003037811 */ /* 0x000fc800078eb8ff */
[----:B------:R-:W-:-:S05]  /*0d10*/  LOP3.LUT R0, R3, R0, R7, 0xfe, !PT ;  /* 0x0000000003007212 */ /* 0x000fca00078efe07 */
[----:B------:R-:W-:-:S04]  /*0d20*/  FMUL.FTZ R0, R0, 1 ;  /* 0x3f80000000007820 */ /* 0x000fc80000410000 */
[----:B------:R0:W1:Y:S01]  /*0d30*/  F2F.F64.F32 R4, R0 ;  /* 0x0000000000047310 */ /* 0x0000620000201800 */
[----:B------:R-:W-:Y:S05]  /*0d40*/  BRA `(.L_x_20335) ;  /* 0x0000000000a47947 */ /* 0x000fea0003800000 */
.L_x_20347:
[----:B------:R-:W-:-:S09]  /*0d50*/  UISETP.NE.AND UP0, UPT, UR4, 0x1c, UPT ;  /* 0x0000001c0400788c */ /* 0x000fd2000bf05270 */
[----:B------:R-:W-:Y:S05]  /*0d60*/  BRA.U !UP0, `(.L_x_20354) ;  /* 0x0000000108947547 */ /* 0x000fea000b800000 */
[----:B------:R-:W-:-:S09]  /*0d70*/  UISETP.NE.AND UP0, UPT, UR4, 0x1d, UPT ;  /* 0x0000001d0400788c */ /* 0x000fd2000bf05270 */
[----:B------:R-:W-:Y:S05]  /*0d80*/  BRA.U !UP0, `(.L_x_20355) ;  /* 0x0000000108807547 */ /* 0x000fea000b800000 */
[----:B------:R-:W-:-:S09]  /*0d90*/  UISETP.NE.AND UP0, UPT, UR4, 0x2c, UPT ;  /* 0x0000002c0400788c */ /* 0x000fd2000bf05270 */
[----:B------:R-:W-:Y:S05]  /*0da0*/  BRA.U !UP0, `(.L_x_20356) ;  /* 0x0000000108487547 */ /* 0x000fea000b800000 */
.L_x_20334:
        /* <DEDUP_REMOVED lines=16> */
.L_x_20357:
[----:B------:R-:W-:Y:S01]  /*0eb0*/  CS2R R4, SRZ ;  /* 0x0000000000047805 */ /* 0x000fe2000001ff00 */
[----:B------:R-:W-:Y:S06]  /*0ec0*/  BRA `(.L_x_20335) ;  /* 0x0000000000447947 */ /* 0x000fec0003800000 */
.L_x_20356:
        /* <DEDUP_REMOVED lines=12> */
.L_x_20355:
[----:B------:R-:W2:Y:S02]  /*0f90*/  LDG.E.64 R4, desc[UR36][R6.64] ;  /* 0x0000002406047981 */ /* 0x000ea4000c1e1b00 */
[----:B--2---:R-:W0:Y:S01]  /*0fa0*/  I2F.F64.U64 R4, R4 ;  /* 0x0000000400047312 */ /* 0x004e220000301800 */
[----:B------:R-:W-:Y:S05]  /*0fb0*/  BRA `(.L_x_20335) ;  /* 0x0000000000087947 */ /* 0x000fea0003800000 */
.L_x_20354:
[----:B------:R-:W2:Y:S02]  /*0fc0*/  LDG.E R4, desc[UR36][R6.64] ;  /* 0x0000002406047981 */ /* 0x000ea4000c1e1900 */
[----:B--2---:R-:W0:Y:S02]  /*0fd0*/  I2F.F64.U32 R4, R4 ;  /* 0x0000000400047312 */ /* 0x004e240000201800 */
.L_x_20335:
[----:B------:R-:W-:Y:S05]  /*0fe0*/  BSYNC.RECONVERGENT B6 ;  /* 0x0000000000067941 */ /* 0x000fea0003800200 */
.L_x_20329:
[----:B012345:R-:W-:Y:S01]  /*0ff0*/  DSETP.NEU.AND P0, PT, R4, RZ, PT ;  /* 0x000000ff0400722a */ /* 0x03ffe20003f0d000 */
[----:B------:R-:W-:-:S05]  /*1000*/  VIADD R18, R2, 0x80 ;  /* 0x0000008002127836 */ /* 0x000fca0000000000 */
[----:B------:R-:W-:-:S08]  /*1010*/  P2R R16, PR, RZ, 0x1 ;  /* 0x00000001ff107803 */ /* 0x000fd00000000000 */
.L_x_20328:
[----:B------:R-:W-:Y:S05]  /*1020*/  BSYNC.RECONVERGENT B7 ;  /* 0x0000000000077941 */ /* 0x000fea0003800200 */
.L_x_20327:
        /* <DEDUP_REMOVED lines=26> */
.L_x_20364:
[----:B------:R-:W2:Y:S02]  /*11d0*/  LDG.E.U8 R4, desc[UR36][R6.64] ;  /* 0x0000002406047981 */ /* 0x000ea4000c1e1100 */
[----:B--2---:R-:W0:Y:S01]  /*11e0*/  I2F.F64.U16 R4, R4 ;  /* 0x0000000400047312 */ /* 0x004e220000101800 */
[----:B------:R-:W-:Y:S05]  /*11f0*/  BRA `(.L_x_20366) ;  /* 0x0000000c00647947 */ /* 0x000fea0003800000 */
.L_x_20363:
        /* <DEDUP_REMOVED lines=9> */
.L_x_20368:
[----:B------:R-:W2:Y:S02]  /*1290*/  LDG.E R4, desc[UR36][R6.64] ;  /* 0x0000002406047981 */ /* 0x000ea4000c1e1900 */
[----:B--2---:R-:W0:Y:S01]  /*12a0*/  I2F.F64 R4, R4 ;  /* 0x0000000400047312 */ /* 0x004e220000201c00 */
[----:B------:R-:W-:Y:S05]  /*12b0*/  BRA `(.L_x_20366) ;  /* 0x0000000c00347947 */ /* 0x000fea0003800000 */
.L_x_20367:
[----:B------:R-:W2:Y:S02]  /*12c0*/  LDG.E.U16 R4, desc[UR36][R6.64] ;  /* 0x0000002406047981 */ /* 0x000ea4000c1e1500 */
[----:B--2---:R-:W0:Y:S01]  /*12d0*/  I2F.F64.S16 R4, R4 ;  /* 0x0000000400047312 */ /* 0x004e220000101c00 */
[----:B------:R-:W-:Y:S05]  /*12e0*/  BRA `(.L_x_20366) ;  /* 0x0000000c00287947 */ /* 0x000fea0003800000 */
.L_x_20362:
        /* <DEDUP_REMOVED lines=10> */
.L_x_20370:
[----:B------:R-:W2:Y:S02]  /*1390*/  LDG.E.U16 R0, desc[UR36][R6.64] ;  /* 0x0000002406007981 */ /* 0x000ea4000c1e1500 */
[----:B--2---:R-:W-:-:S05]  /*13a0*/  HADD2.F32 R0, -RZ, R0.H0_H0 ;  /* 0x20000000ff007230 */ /* 0x004fca0000004100 */
[----:B------:R-:W-:-:S04]  /*13b0*/  FMUL.FTZ R0, R0, 1 ;  /* 0x3f80000000007820 */ /* 0x000fc80000410000 */
[----:B------:R0:W1:Y:S01]  /*13c0*/  F2F.F64.F32 R4, R0 ;  /* 0x0000000000047310 */ /* 0x0000620000201800 */
[----:B------:R-:W-:Y:S05]  /*13d0*/  BRA `(.L_x_20366) ;  /* 0x0000000800ec7947 */ /* 0x000fea0003800000 */
.L_x_20369:
        /* <DEDUP_REMOVED lines=10> */
.L_x_20372:
[----:B------:R-:W2:Y:S02]  /*1480*/  LDG.E.U16 R6, desc[UR36][R6.64] ;  /* 0x0000002406067981 */ /* 0x000ea4000c1e1500 */
[----:B--2---:R-:W-:-:S05]  /*1490*/  HADD2.F32 R0, -RZ, R6.H0_H0 ;  /* 0x20000006ff007230 */ /* 0x004fca0000004100 */
[----:B------:R-:W-:-:S04]  /*14a0*/  FMUL.FTZ R0, R0, 1 ;  /* 0x3f80000000007820 */ /* 0x000fc80000410000 */
[----:B------:R3:W4:Y:S01]  /*14b0*/  F2F.F64.F32 R4, R0 ;  /* 0x0000000000047310 */ /* 0x0007220000201800 */
[----:B------:R-:W-:Y:S05]  /*14c0*/  BRA `(.L_x_20366) ;  /* 0x0000000800b07947 */ /* 0x000fea0003800000 */
.L_x_20371:
[----:B------:R0:W5:Y:S01]  /*14d0*/  LDG.E.64 R4, desc[UR36][R6.64] ;  /* 0x0000002406047981 */ /* 0x000162000c1e1b00 */
[----:B------:R-:W-:Y:S05]  /*14e0*/  BRA `(.L_x_20366) ;  /* 0x0000000800a87947 */ /* 0x000fea0003800000 */
.L_x_20361:
        /* <DEDUP_REMOVED lines=13> */
.L_x_20375:
[----:B------:R0:W5:Y:S01]  /*15c0*/  LDG.E.64 R4, desc[UR36][R6.64] ;  /* 0x0000002406047981 */ /* 0x000162000c1e1b00 */
[----:B------:R-:W-:Y:S05]  /*15d0*/  BRA `(.L_x_20366) ;  /* 0x00000008006c7947 */ /* 0x000fea0003800000 */
.L_x_20374:
        /* <DEDUP_REMOVED lines=27> */
.L_x_20377:
        /* <DEDUP_REMOVED lines=15> */
.L_x_20376:
[----:B------:R-:W2:Y:S02]  /*1880*/  LDG.E.U16 R0, desc[UR36][R6.64] ;  /* 0x0000002406007981 */ /* 0x000ea4000c1e1500 */
[----:B--2---:R-:W-:-:S04]  /*1890*/  IMAD.U32 R0, R0, 0x10000, RZ ;  /* 0x0001000000007824 */ /* 0x004fc800078e00ff */
[----:B------:R-:W-:-:S04]  /*18a0*/  FMUL.FTZ R0, R0, 1 ;  /* 0x3f80000000007820 */ /* 0x000fc80000410000 */
[----:B------:R0:W1:Y:S01]  /*18b0*/  F2F.F64.F32 R4, R0 ;  /* 0x0000000000047310 */ /* 0x0000620000201800 */
[----:B------:R-:W-:Y:S05]  /*18c0*/  BRA `(.L_x_20366) ;  /* 0x0000000400b07947 */ /* 0x000fea0003800000 */
.L_x_20373:
        /* <DEDUP_REMOVED lines=11> */
.L_x_20380:
        /* <DEDUP_REMOVED lines=21> */
.L_x_20382:
[----:B------:R-:W-:Y:S05]  /*1ad0*/  BSYNC.RECONVERGENT B0 ;  /* 0x0000000000007941 */ /* 0x000fea0003800200 */
.L_x_20381:
[----:B------:R-:W-:Y:S01]  /*1ae0*/  IMAD.SHL.U32 R0, R0, 0x100000, RZ ;  /* 0x0010000000007824 */ /* 0x000fe200078e00ff */
[----:B------:R-:W-:-:S04]  /*1af0*/  LEA R3, R3, 0x3b800000, 0x17 ;  /* 0x3b80000003037811 */ /* 0x000fc800078eb8ff */
[----:B------:R-:W-:-:S05]  /*1b00*/  LOP3.LUT R0, R3, R0, R7, 0xfe, !PT ;  /* 0x0000000003007212 */ /* 0x000fca00078efe07 */
[----:B------:R-:W-:-:S04]  /*1b10*/  FMUL.FTZ R0, R0, 1 ;  /* 0x3f80000000007820 */ /* 0x000fc80000410000 */
[----:B------:R0:W1:Y:S01]  /*1b20*/  F2F.F64.F32 R4, R0 ;  /* 0x0000000000047310 */ /* 0x0000620000201800 */
[----:B------:R-:W-:Y:S05]  /*1b30*/  BRA `(.L_x_20366) ;  /* 0x0000000400147947 */ /* 0x000fea0003800000 */
.L_x_20379:
        /* <DEDUP_REMOVED lines=21> */
.L_x_20384:
[----:B------:R-:W-:Y:S05]  /*1c90*/  BSYNC.RECONVERGENT B0 ;  /* 0x0000000000007941 */ /* 0x000fea0003800200 */
.L_x_20383:
[----:B------:R-:W-:Y:S01]  /*1ca0*/  IMAD.SHL.U32 R0, R0, 0x200000, RZ ;  /* 0x0020000000007824 */ /* 0x000fe200078e00ff */
[----:B------:R-:W-:-:S04]  /*1cb0*/  LEA R3, R3, 0x37800000, 0x17 ;  /* 0x3780000003037811 */ /* 0x000fc800078eb8ff */
[----:B------:R-:W-:-:S05]  /*1cc0*/  LOP3.LUT R0, R3, R0, R7, 0xfe, !PT ;  /* 0x0000000003007212 */ /* 0x000fca00078efe07 */
[----:B------:R-:W-:-:S04]  /*1cd0*/  FMUL.FTZ R0, R0, 1 ;  /* 0x3f80000000007820 */ /* 0x000fc80000410000 */
[----:B------:R0:W1:Y:S01]  /*1ce0*/  F2F.F64.F32 R4, R0 ;  /* 0x0000000000047310 */ /* 0x0000620000201800 */
[----:B------:R-:W-:Y:S05]  /*1cf0*/  BRA `(.L_x_20366) ;  /* 0x0000000000a47947 */ /* 0x000fea0003800000 */
.L_x_20378:
        /* <DEDUP_REMOVED lines=18> */
.L_x_20365:
        /* <DEDUP_REMOVED lines=16> */
.L_x_20387:
[----:B------:R-:W-:Y:S01]  /*1f20*/  CS2R R4, SRZ ;  /* 0x0000000000047805 */ /* 0x000fe2000001ff00 */
[----:B------:R-:W-:Y:S06]  /*1f30*/  BRA `(.L_x_20366) ;  /* 0x0000000000147947 */ /* 0x000fec0003800000 */
.L_x_20386:
[----:B------:R-:W2:Y:S02]  /*1f40*/  LDG.E.64 R4, desc[UR36][R6.64] ;  /* 0x0000002406047981 */ /* 0x000ea4000c1e1b00 */
[----:B--2---:R-:W0:Y:S01]  /*1f50*/  I2F.F64.U64 R4, R4 ;  /* 0x0000000400047312 */ /* 0x004e220000301800 */
[----:B------:R-:W-:Y:S05]  /*1f60*/  BRA `(.L_x_20366) ;  /* 0x0000000000087947 */ /* 0x000fea0003800000 */
.L_x_20385:
[----:B------:R-:W2:Y:S02]  /*1f70*/  LDG.E R4, desc[UR36][R6.64] ;  /* 0x0000002406047981 */ /* 0x000ea4000c1e1900 */
[----:B--2---:R-:W0:Y:S02]  /*1f80*/  I2F.F64.U32 R4, R4 ;  /* 0x0000000400047312 */ /* 0x004e240000201800 */
.L_x_20366:
[----:B------:R-:W-:Y:S05]  /*1f90*/  BSYNC.RECONVERGENT B6 ;  /* 0x0000000000067941 */ /* 0x000fea0003800200 */
.L_x_20360:
[----:B012-45:R-:W-:Y:S01]  /*1fa0*/  DSETP.NEU.AND P0, PT, R4, RZ, PT ;  /* 0x000000ff0400722a */ /* 0x037fe20003f0d000 */
[----:B------:R-:W-:-:S05]  /*1fb0*/  VIADD R18, R18, 0x80 ;  /* 0x0000008012127836 */ /* 0x000fca0000000000 */
[----:B------:R-:W-:-:S08]  /*1fc0*/  P2R R17, PR, RZ, 0x1 ;  /* 0x00000001ff117803 */ /* 0x000fd00000000000 */
.L_x_20359:
[----:B------:R-:W-:Y:S05]  /*1fd0*/  BSYNC.RECONVERGENT B7 ;  /* 0x0000000000077941 */ /* 0x000fea0003800200 */
.L_x_20358:
        /* <DEDUP_REMOVED lines=26> */
.L_x_20394:
[----:B------:R-:W2:Y:S02]  /*2180*/  LDG.E.U8 R4, desc[UR36][R6.64] ;  /* 0x0000002406047981 */ /* 0x000ea4000c1e1100 */
[----:B--2---:R-:W3:Y:S01]  /*2190*/  I2F.F64.U16 R4, R4 ;  /* 0x0000000400047312 */ /* 0x004ee20000101800 */
[----:B------:R-:W-:Y:S05]  /*21a0*/  BRA `(.L_x_20396) ;  /* 0x0000000c00647947 */ /* 0x000fea0003800000 */
.L_x_20393:
        /* <DEDUP_REMOVED lines=9> */
.L_x_20398:
[----:B------:R-:W2:Y:S02]  /*2240*/  LDG.E R4, desc[UR36][R6.64] ;  /* 0x0000002406047981 */ /* 0x000ea4000c1e1900 */
[----:B--2---:R-:W1:Y:S01]  /*2250*/  I2F.F64 R4, R4 ;  /* 0x0000000400047312 */ /* 0x004e620000201c00 */
[----:B------:R-:W-:Y:S05]  /*2260*/  BRA `(.L_x_20396) ;  /* 0x0000000c00347947 */ /* 0x000fea0003800000 */
.L_x_20397:
[----:B------:R-:W2:Y:S02]  /*2270*/  LDG.E.U16 R4, desc[UR36][R6.64] ;  /* 0x0000002406047981 */ /* 0x000ea4000c1e1500 */
[----:B--2---:R-:W2:Y:S01]  /*2280*/  I2F.F64.S16 R4, R4 ;  /* 0x0000000400047312 */ /* 0x004ea20000101c00 */
[----:B------:R-:W-:Y:S05]  /*2290*/  BRA `(.L_x_20396) ;  /* 0x0000000c00287947 */ /* 0x000fea0003800000 */
.L_x_20392:
        /* <DEDUP_REMOVED lines=10> */
.L_x_20400:
[----:B------:R-:W2:Y:S02]  /*2340*/  LDG.E.U16 R0, desc[UR36][R6.64] ;  /* 0x0000002406007981 */ /* 0x000ea4000c1e1500 */
[----:B--2---:R-:W-:-:S05]  /*2350*/  HADD2.F32 R0, -RZ, R0.H0_H0 ;  /* 0x20000000ff007230 */ /* 0x004fca0000004100 */
[----:B------:R-:W-:-:S04]  /*2360*/  FMUL.FTZ R0, R0, 1 ;  /* 0x3f80000000007820 */ /* 0x000fc80000410000 */
[----:B------:R0:W1:Y:S01]  /*2370*/  F2F.F64.F32 R4, R0 ;  /* 0x0000000000047310 */ /* 0x0000620000201800 */
[----:B------:R-:W-:Y:S05]  /*2380*/  BRA `(.L_x_20396) ;  /* 0x0000000800ec7947 */ /* 0x000fea0003800000 */
.L_x_20399:
        /* <DEDUP_REMOVED lines=10> */
.L_x_20402:
[----:B------:R-:W2:Y:S02]  /*2430*/  LDG.E.U16 R6, desc[UR36][R6.64] ;  /* 0x0000002406067981 */ /* 0x000ea4000c1e1500 */
[----:B--2---:R-:W-:-:S05]  /*2440*/  HADD2.F32 R0, -RZ, R6.H0_H0 ;  /* 0x20000006ff007230 */ /* 0x004fca0000004100 */
[----:B------:R-:W-:-:S04]  /*2450*/  FMUL.FTZ R0, R0, 1 ;  /* 0x3f80000000007820 */ /* 0x000fc80000410000 */
[----:B------:R0:W1:Y:S01]  /*2460*/  F2F.F64.F32 R4, R0 ;  /* 0x0000000000047310 */ /* 0x0000620000201800 */
[----:B------:R-:W-:Y:S05]  /*2470*/  BRA `(.L_x_20396) ;  /* 0x0000000800b07947 */ /* 0x000fea0003800000 */
.L_x_20401:
[----:B------:R0:W5:Y:S01]  /*2480*/  LDG.E.64 R4, desc[UR36][R6.64] ;  /* 0x0000002406047981 */ /* 0x000162000c1e1b00 */
[----:B------:R-:W-:Y:S05]  /*2490*/  BRA `(.L_x_20396) ;  /* 0x0000000800a87947 */ /* 0x000fea0003800000 */
.L_x_20391:
        /* <DEDUP_REMOVED lines=13> */
.L_x_20405:
[----:B------:R0:W5:Y:S01]  /*2570*/  LDG.E.64 R4, desc[UR36][R6.64] ;  /* 0x0000002406047981 */ /* 0x000162000c1e1b00 */
[----:B------:R-:W-:Y:S05]  /*2580*/  BRA `(.L_x_20396) ;  /* 0x00000008006c7947 */ /* 0x000fea0003800000 */
.L_x_20404:
        /* <DEDUP_REMOVED lines=27> */
.L_x_20407:
        /* <DEDUP_REMOVED lines=15> */
.L_x_20406:
[----:B------:R-:W2:Y:S02]  /*2830*/  LDG.E.U16 R0, desc[UR36][R6.64] ;  /* 0x0000002406007981 */ /* 0x000ea4000c1e1500 */
[----:B--2---:R-:W-:-:S04]  /*2840*/  IMAD.U32 R0, R0, 0x10000, RZ ;  /* 0x0001000000007824 */ /* 0x004fc800078e00ff */
[----:B------:R-:W-:-:S04]  /*2850*/  FMUL.FTZ R0, R0, 1 ;  /* 0x3f80000000007820 */ /* 0x000fc80000410000 */
[----:B------:R0:W1:Y:S01]  /*2860*/  F2F.F64.F32 R4, R0 ;  /* 0x0000000000047310 */ /* 0x0000620000201800 */
[----:B------:R-:W-:Y:S05]  /*2870*/  BRA `(.L_x_20396) ;  /* 0x0000000400b07947 */ /* 0x000fea0003800000 */
.L_x_20403:
        /* <DEDUP_REMOVED lines=11> */
.L_x_20410:
        /* <DEDUP_REMOVED lines=21> */
.L_x_20412:
[----:B------:R-:W-:Y:S05]  /*2a80*/  BSYNC.RECONVERGENT B0 ;  /* 0x0000000000007941 */ /* 0x000fea0003800200 */
.L_x_20411:
[----:B------:R-:W-:Y:S01]  /*2a90*/  IMAD.SHL.U32 R0, R0, 0x100000, RZ ;  /* 0x0010000000007824 */ /* 0x000fe200078e00ff */
[----:B------:R-:W-:-:S04]  /*2aa0*/  LEA R3, R3, 0x3b800000, 0x17 ;  /* 0x3b80000003037811 */ /* 0x000fc800078eb8ff */
[----:B------:R-:W-:-:S05]  /*2ab0*/  LOP3.LUT R0, R3, R0, R7, 0xfe, !PT ;  /* 0x0000000003007212 */ /* 0x000fca00078efe07 */
[----:B------:R-:W-:-:S04]  /*2ac0*/  FMUL.FTZ R0, R0, 1 ;  /* 0x3f80000000007820 */ /* 0x000fc80000410000 */
[----:B------:R0:W1:Y:S01]  /*2ad0*/  F2F.F64.F32 R4, R0 ;  /* 0x0000000000047310 */ /* 0x0000620000201800 */
[----:B------:R-:W-:Y:S05]  /*2ae0*/  BRA `(.L_x_20396) ;  /* 0x0000000400147947 */ /* 0x000fea0003800000 */
.L_x_20409:
        /* <DEDUP_REMOVED lines=21> */
.L_x_20414:
[----:B------:R-:W-:Y:S05]  /*2c40*/  BSYNC.RECONVERGENT B0 ;  /* 0x0000000000007941 */ /* 0x000fea0003800200 */
.L_x_20413:
[----:B------:R-:W-:Y:S01]  /*2c50*/  IMAD.SHL.U32 R0, R0, 0x200000, RZ ;  /* 0x0020000000007824 */ /* 0x000fe200078e00ff */
[----:B------:R-:W-:-:S04]  /*2c60*/  LEA R3, R3, 0x37800000, 0x17 ;  /* 0x3780000003037811 */ /* 0x000fc800078eb8ff */
[----:B------:R-:W-:-:S05]  /*2c70*/  LOP3.LUT R0, R3, R0, R7, 0xfe, !PT ;  /* 0x0000000003007212 */ /* 0x000fca00078efe07 */
[----:B------:R-:W-:-:S04]  /*2c80*/  FMUL.FTZ R0, R0, 1 ;  /* 0x3f80000000007820 */ /* 0x000fc80000410000 */
[----:B------:R0:W1:Y:S01]  /*2c90*/  F2F.F64.F32 R4, R0 ;  /* 0x0000000000047310 */ /* 0x0000620000201800 */
[----:B------:R-:W-:Y:S05]  /*2ca0*/  BRA `(.L_x_20396) ;  /* 0x0000000000a47947 */ /* 0x000fea0003800000 */
.L_x_20408:
        /* <DEDUP_REMOVED lines=18> */
.L_x_20395:
        /* <DEDUP_REMOVED lines=16> */
.L_x_20417:
[----:B------:R-:W-:Y:S01]  /*2ed0*/  CS2R R4, SRZ ;  /* 0x0000000000047805 */ /* 0x000fe2000001ff00 */
[----:B------:R-:W-:Y:S06]  /*2ee0*/  BRA `(.L_x_20396) ;  /* 0x0000000000147947 */ /* 0x000fec0003800000 */
.L_x_20416:
[----:B------:R-:W2:Y:S02]  /*2ef0*/  LDG.E.64 R4, desc[UR36][R6.64] ;  /* 0x0000002406047981 */ /* 0x000ea4000c1e1b00 */
[----:B--2---:R-:W0:Y:S01]  /*2f00*/  I2F.F64.U64 R4, R4 ;  /* 0x0000000400047312 */ /* 0x004e220000301800 */
[----:B------:R-:W-:Y:S05]  /*2f10*/  BRA `(.L_x_20396) ;  /* 0x0000000000087947 */ /* 0x000fea0003800000 */
.L_x_20415:
[----:B------:R-:W2:Y:S02]  /*2f20*/  LDG.E R4, desc[UR36][R6.64] ;  /* 0x0000002406047981 */ /* 0x000ea4000c1e1900 */
[----:B--2---:R-:W0:Y:S02]  /*2f30*/  I2F.F64.U32 R4, R4 ;  /* 0x0000000400047312 */ /* 0x004e240000201800 */
.L_x_20396:
[----:B------:R-:W-:Y:S05]  /*2f40*/  BSYNC.RECONVERGENT B6 ;  /* 0x0000000000067941 */ /* 0x000fea0003800200 */
.L_x_20390:
[----:B012345:R-:W-:Y:S01]  /*2f50*/  DSETP.NEU.AND P0, PT, R4, RZ, PT ;  /* 0x000000ff0400722a */ /* 0x03ffe20003f0d000 */
[----:B------:R-:W-:-:S05]  /*2f60*/  VIADD R18, R18, 0x80 ;  /* 0x0000008012127836 */ /* 0x000fca0000000000 */
[----:B------:R-:W-:-:S08]  /*2f70*/  P2R R22, PR, RZ, 0x1 ;  /* 0x00000001ff167803 */ /* 0x000fd00000000000 */
.L_x_20389:
[----:B------:R-:W-:Y:S05]  /*2f80*/  BSYNC.RECONVERGENT B7 ;  /* 0x0000000000077941 */ /* 0x000fea0003800200 */
.L_x_20388:
        /* <DEDUP_REMOVED lines=25> */
.L_x_20424:
[----:B------:R-:W2:Y:S02]  /*3120*/  LDG.E.U8 R4, desc[UR36][R6.64] ;  /* 0x0000002406047981 */ /* 0x000ea4000c1e1100 */
[----:B--2---:R-:W0:Y:S01]  /*3130*/  I2F.F64.U16 R4, R4 ;  /* 0x0000000400047312 */ /* 0x004e220000101800 */
[----:B------:R-:W-:Y:S05]  /*3140*/  BRA `(.L_x_20426) ;  /* 0x0000000c00647947 */ /* 0x000fea0003800000 */
.L_x_20423:
        /* <DEDUP_REMOVED lines=9> */
.L_x_20428:
[----:B------:R-:W2:Y:S02]  /*31e0*/  LDG.E R4, desc[UR36][R6.64] ;  /* 0x0000002406047981 */ /* 0x000ea4000c1e1900 */
[----:B--2---:R-:W0:Y:S01]  /*31f0*/  I2F.F64 R4, R4 ;  /* 0x0000000400047312 */ /* 0x004e220000201c00 */
[----:B------:R-:W-:Y:S05]  /*3200*/  BRA `(.L_x_20426) ;  /* 0x0000000c00347947 */ /* 0x000fea0003800000 */
.L_x_20427:
[----:B------:R-:W2:Y:S02]  /*3210*/  LDG.E.U16 R4, desc[UR36][R6.64] ;  /* 0x0000002406047981 */ /* 0x000ea4000c1e1500 */
[----:B--2---:R-:W0:Y:S01]  /*3220*/  I2F.F64.S16 R4, R4 ;  /* 0x0000000400047312 */ /* 0x004e220000101c00 */
[----:B------:R-:W-:Y:S05]  /*3230*/  BRA `(.L_x_20426) ;  /* 0x0000000c00287947 */ /* 0x000fea0003800000 */
.L_x_20422:
        /* <DEDUP_REMOVED lines=10> */
.L_x_20430:
[----:B------:R-:W2:Y:S02]  /*32e0*/  LDG.E.U16 R0, desc[UR36][R6.64] ;  /* 0x0000002406007981 */ /* 0x000ea4000c1e1500 */
[----:B--2---:R-:W-:-:S05]  /*32f0*/  HADD2.F32 R0, -RZ, R0.H0_H0 ;  /* 0x20000000ff007230 */ /* 0x004fca0000004100 */
[----:B------:R-:W-:-:S04]  /*3300*/  FMUL.FTZ R0, R0, 1 ;  /* 0x3f80000000007820 */ /* 0x000fc80000410000 */
[----:B------:R0:W1:Y:S01]  /*3310*/  F2F.F64.F32 R4, R0 ;  /* 0x0000000000047310 */ /* 0x0000620000201800 */
[----:B------:R-:W-:Y:S05]  /*3320*/  BRA `(.L_x_20426) ;  /* 0x0000000800ec7947 */ /* 0x000fea0003800000 */
.L_x_20429:
        /* <DEDUP_REMOVED lines=10> */
.L_x_20432:
[----:B------:R-:W2:Y:S02]  /*33d0*/  LDG.E.U16 R6, desc[UR36][R6.64] ;  /* 0x0000002406067981 */ /* 0x000ea4000c1e1500 */
[----:B--2---:R-:W-:-:S05]  /*33e0*/  HADD2.F32 R0, -RZ, R6.H0_H0 ;  /* 0x20000006ff007230 */ /* 0x004fca0000004100 */
[----:B------:R-:W-:-:S04]  /*33f0*/  FMUL.FTZ R0, R0, 1 ;  /* 0x3f80000000007820 */ /* 0x000fc80000410000 */
[----:B------:R3:W4:Y:S01]  /*3400*/  F2F.F64.F32 R4, R0 ;  /* 0x0000000000047310 */ /* 0x0007220000201800 */
[----:B------:R-:W-:Y:S05]  /*3410*/  BRA `(.L_x_20426) ;  /* 0x0000000800b07947 */ /* 0x000fea0003800000 */
.L_x_20431:
[----:B------:R0:W5:Y:S01]  /*3420*/  LDG.E.64 R4, desc[UR36][R6.64] ;  /* 0x0000002406047981 */ /* 0x000162000c1e1b00 */
[----:B------:R-:W-:Y:S05]  /*3430*/  BRA `(.L_x_20426) ;  /* 0x0000000800a87947 */ /* 0x000fea0003800000 */
.L_x_20421:
        /* <DEDUP_REMOVED lines=13> */
.L_x_20435:
[----:B------:R0:W5:Y:S01]  /*3510*/  LDG.E.64 R4, desc[UR36][R6.64] ;  /* 0x0000002406047981 */ /* 0x000162000c1e1b00 */
[----:B------:R-:W-:Y:S05]  /*3520*/  BRA `(.L_x_20426) ;  /* 0x00000008006c7947 */ /* 0x000fea0003800000 */
.L_x_20434:
        /* <DEDUP_REMOVED lines=27> */
.L_x_20437:
        /* <DEDUP_REMOVED lines=15> */
.L_x_20436:
[----:B------:R-:W2:Y:S02]  /*37d0*/  LDG.E.U16 R0, desc[UR36][R6.64] ;  /* 0x0000002406007981 */ /* 0x000ea4000c1e1500 */
[----:B--2---:R-:W-:-:S04]  /*37e0*/  IMAD.U32 R0, R0, 0x10000, RZ ;  /* 0x0001000000007824 */ /* 0x004fc800078e00ff */
[----:B------:R-:W-:-:S04]  /*37f0*/  FMUL.FTZ R0, R0, 1 ;  /* 0x3f80000000007820 */ /* 0x000fc80000410000 */
[----:B------:R0:W1:Y:S01]  /*3800*/  F2F.F64.F32 R4, R0 ;  /* 0x0000000000047310 */ /* 0x0000620000201800 */
[----:B------:R-:W-:Y:S05]  /*3810*/  BRA `(.L_x_20426) ;  /* 0x0000000400b07947 */ /* 0x000fea0003800000 */
.L_x_20433:
        /* <DEDUP_REMOVED lines=11> */
.L_x_20440:
        /* <DEDUP_REMOVED lines=21> */
.L_x_20442:
[----:B------:R-:W-:Y:S05]  /*3a20*/  BSYNC.RECONVERGENT B0 ;  /* 0x0000000000007941 */ /* 0x000fea0003800200 */
.L_x_20441:
[----:B------:R-:W-:Y:S01]  /*3a30*/  IMAD.SHL.U32 R0, R0, 0x100000, RZ ;  /* 0x0010000000007824 */ /* 0x000fe200078e00ff */
[----:B------:R-:W-:-:S04]  /*3a40*/  LEA R3, R3, 0x3b800000, 0x17 ;  /* 0x3b80000003037811 */ /* 0x000fc800078eb8ff */
[----:B------:R-:W-:-:S05]  /*3a50*/  LOP3.LUT R0, R3, R0, R7, 0xfe, !PT ;  /* 0x0000000003007212 */ /* 0x000fca00078efe07 */
[----:B------:R-:W-:-:S04]  /*3a60*/  FMUL.FTZ R0, R0, 1 ;  /* 0x3f80000000007820 */ /* 0x000fc80000410000 */
[----:B------:R0:W1:Y:S01]  /*3a70*/  F2F.F64.F32 R4, R0 ;  /* 0x0000000000047310 */ /* 0x0000620000201800 */
[----:B------:R-:W-:Y:S05]  /*3a80*/  BRA `(.L_x_20426) ;  /* 0x0000000400147947 */ /* 0x000fea0003800000 */
.L_x_20439:
        /* <DEDUP_REMOVED lines=21> */
.L_x_20444:
[----:B------:R-:W-:Y:S05]  /*3be0*/  BSYNC.RECONVERGENT B0 ;  /* 0x0000000000007941 */ /* 0x000fea0003800200 */
.L_x_20443:
[----:B------:R-:W-:Y:S01]  /*3bf0*/  IMAD.SHL.U32 R0, R0, 0x200000, RZ ;  /* 0x0020000000007824 */ /* 0x000fe200078e00ff */
[----:B------:R-:W-:-:S04]  /*3c00*/  LEA R3, R3, 0x37800000, 0x17 ;  /* 0x3780000003037811 */ /* 0x000fc800078eb8ff */
[----:B------:R-:W-:-:S05]  /*3c10*/  LOP3.LUT R0, R3, R0, R7, 0xfe, !PT ;  /* 0x0000000003007212 */ /* 0x000fca00078efe07 */
[----:B------:R-:W-:-:S04]  /*3c20*/  FMUL.FTZ R0, R0, 1 ;  /* 0x3f80000000007820 */ /* 0x000fc80000410000 */
[----:B------:R0:W1:Y:S01]  /*3c30*/  F2F.F64.F32 R4, R0 ;  /* 0x0000000000047310 */ /* 0x0000620000201800 */
[----:B------:R-:W-:Y:S05]  /*3c40*/  BRA `(.L_x_20426) ;  /* 0x0000000000a47947 */ /* 0x000fea0003800000 */
.L_x_20438:
        /* <DEDUP_REMOVED lines=18> */
.L_x_20425:
        /* <DEDUP_REMOVED lines=16> */
.L_x_20447:
[----:B------:R-:W-:Y:S01]  /*3e70*/  CS2R R4, SRZ ;  /* 0x0000000000047805 */ /* 0x000fe2000001ff00 */
[----:B------:R-:W-:Y:S06]  /*3e80*/  BRA `(.L_x_20426) ;  /* 0x0000000000147947 */ /* 0x000fec0003800000 */
.L_x_20446:
[----:B------:R-:W2:Y:S02]  /*3e90*/  LDG.E.64 R4, desc[UR36][R6.64] ;  /* 0x0000002406047981 */ /* 0x000ea4000c1e1b00 */
[----:B--2---:R-:W0:Y:S01]  /*3ea0*/  I2F.F64.U64 R4, R4 ;  /* 0x0000000400047312 */ /* 0x004e220000301800 */
[----:B------:R-:W-:Y:S05]  /*3eb0*/  BRA `(.L_x_20426) ;  /* 0x0000000000087947 */ /* 0x000fea0003800000 */
.L_x_20445:
[----:B------:R-:W2:Y:S02]  /*3ec0*/  LDG.E R4, desc[UR36][R6.64] ;  /* 0x0000002406047981 */ /* 0x000ea4000c1e1900 */
[----:B--2---:R-:W0:Y:S02]  /*3ed0*/  I2F.F64.U32 R4, R4 ;  /* 0x0000000400047312 */ /* 0x004e240000201800 */
.L_x_20426:
[----:B------:R-:W-:Y:S05]  /*3ee0*/  BSYNC.RECONVERGENT B6 ;  /* 0x0000000000067941 */ /* 0x000fea0003800200 */
.L_x_20420:
[----:B012-45:R-:W-:-:S14]  /*3ef0*/  DSETP.NEU.AND P0, PT, R4, RZ, PT ;  /* 0x000000ff0400722a */ /* 0x037fdc0003f0d000 */
.L_x_20419:
[----:B------:R-:W-:Y:S05]  /*3f00*/  BSYNC.RECONVERGENT B7 ;  /* 0x0000000000077941 */ /* 0x000fea0003800200 */
.L_x_20418:
        /* <DEDUP_REMOVED lines=8> */
[----:B0-----:R-:W-:Y:S02]  /*3f90*/  DSETP.NEU.OR P1, PT, RZ, UR4, P1 ;  /* 0x00000004ff007e2a */ /* 0x001fe40008f2d400 */
[----:B------:R-:W-:Y:S02]  /*3fa0*/  DSETP.NEU.OR P2, PT, RZ, UR4, P2 ;  /* 0x00000004ff007e2a */ /* 0x000fe4000974d400 */
[----:B------:R-:W-:Y:S02]  /*3fb0*/  DSETP.NEU.OR P3, PT, RZ, UR4, P3 ;  /* 0x00000004ff007e2a */ /* 0x000fe40009f6d400 */
[----:B------:R-:W-:Y:S01]  /*3fc0*/  DSETP.NEU.OR P0, PT, RZ, UR4, P0 ;  /* 0x00000004ff007e2a */ /* 0x000fe2000870d400 */
        /* <DEDUP_REMOVED lines=27> */
.L_x_20455:
[----:B------:R0:W-:Y:S01]  /*4180*/  STG.E.U8 desc[UR36][R8.64], R11 ;  /* 0x0000000b08007986 */ /* 0x0001e2000c101124 */
[----:B------:R-:W-:Y:S05]  /*4190*/  BRA `(.L_x_20457) ;  /* 0x0000000c00087947 */ /* 0x000fea0003800000 */
.L_x_20454:
        /* <DEDUP_REMOVED lines=10> */
.L_x_20459:
[----:B------:R0:W-:Y:S01]  /*4240*/  STG.E desc[UR36][R8.64], R11 ;  /* 0x0000000b08007986 */ /* 0x0001e2000c101924 */
[----:B------:R-:W-:Y:S05]  /*4250*/  BRA `(.L_x_20457) ;  /* 0x0000000800d87947 */ /* 0x000fea0003800000 */
.L_x_20458:
[----:B------:R0:W-:Y:S01]  /*4260*/  STG.E.U16 desc[UR36][R8.64], R11 ;  /* 0x0000000b08007986 */ /* 0x0001e2000c101524 */
[----:B------:R-:W-:Y:S05]  /*4270*/  BRA `(.L_x_20457) ;  /* 0x0000000800d07947 */ /* 0x000fea0003800000 */
.L_x_20453:
        /* <DEDUP_REMOVED lines=9> */
.L_x_20461:
[----:B------:R-:W0:Y:S02]  /*4310*/  I2F.S16 R0, R11 ;  /* 0x0000000b00007306 */ /* 0x000e240000101400 */
[----:B0-----:R-:W-:-:S05]  /*4320*/  F2FP.F16.F32.PACK_AB R0, RZ, R0 ;  /* 0x00000000ff00723e */ /* 0x001fca00000000ff */
[----:B------:R0:W-:Y:S01]  /*4330*/  STG.E.U16 desc[UR36][R8.64], R0 ;  /* 0x0000000008007986 */ /* 0x0001e2000c101524 */
[----:B------:R-:W-:Y:S05]  /*4340*/  BRA `(.L_x_20457) ;  /* 0x00000008009c7947 */ /* 0x000fea0003800000 */
.L_x_20460:
        /* <DEDUP_REMOVED lines=10> */
.L_x_20463:
[----:B------:R-:W0:Y:S02]  /*43f0*/  I2F.S16 R11, R11 ;  /* 0x0000000b000b7306 */ /* 0x000e240000101400 */
[----:B0-----:R-:W-:-:S04]  /*4400*/  F2FP.F16.F32.PACK_AB R3, RZ, R11 ;  /* 0x0000000bff03723e */ /* 0x001fc800000000ff */
[----:B------:R-:W-:-:S05]  /*4410*/  PRMT R3, R3, 0x5410, RZ ;  /* 0x0000541003037816 */ /* 0x000fca00000000ff */
[----:B------:R0:W-:Y:S01]  /*4420*/  STG.E desc[UR36][R8.64], R3 ;  /* 0x0000000308007986 */ /* 0x0001e2000c101924 */
[----:B------:R-:W-:Y:S05]  /*4430*/  BRA `(.L_x_20457) ;  /* 0x0000000800607947 */ /* 0x000fea0003800000 */
.L_x_20462:
[----:B------:R-:W0:Y:S02]  /*4440*/  I2F.F64.S16 R4, R11 ;  /* 0x0000000b00047312 */ /* 0x000e240000101c00 */
[----:B0-----:R0:W-:Y:S01]  /*4450*/  STG.E.64 desc[UR36][R8.64], R4 ;  /* 0x0000000408007986 */ /* 0x0011e2000c101b24 */
[----:B------:R-:W-:Y:S05]  /*4460*/  BRA `(.L_x_20457) ;  /* 0x0000000800547947 */ /* 0x000fea0003800000 */
.L_x_20452:
        /* <DEDUP_REMOVED lines=10> */
.L_x_20466:
[----:B------:R-:W0:Y:S01]  /*4510*/  I2F.F64.S16 R4, R11 ;  /* 0x0000000b00047312 */ /* 0x000e220000101c00 */
[----:B------:R-:W-:-:S05]  /*4520*/  CS2R R6, SRZ ;  /* 0x0000000000067805 */ /* 0x000fca000001ff00 */
[----:B0-----:R0:W-:Y:S01]  /*4530*/  STG.E.128 desc[UR36][R8.64], R4 ;  /* 0x0000000408007986 */ /* 0x0011e2000c101d24 */
[----:B------:R-:W-:Y:S05]  /*4540*/  BRA `(.L_x_20457) ;  /* 0x00000008001c7947 */ /* 0x000fea0003800000 */
.L_x_20465:
        /* <DEDUP_REMOVED lines=17> */
.L_x_20470:
[----:B------:R-:W-:Y:S05]  /*4660*/  BSYNC.RECONVERGENT B0 ;  /* 0x0000000000007941 */ /* 0x000fea0003800200 */
.L_x_20469:
[----:B------:R0:W-:Y:S01]  /*4670*/  STG.E.U8 desc[UR36][R8.64], R3 ;  /* 0x0000000308007986 */ /* 0x0001e2000c101124 */
[----:B------:R-:W-:Y:S05]  /*4680*/  BRA `(.L_x_20457) ;  /* 0x0000000400cc7947 */ /* 0x000fea0003800000 */
.L_x_20468:
        /* <DEDUP_REMOVED lines=16> */
.L_x_20467:
[----:B------:R-:W0:Y:S02]  /*4790*/  I2F.S16 R0, R11 ;  /* 0x0000000b00007306 */ /* 0x000e240000101400 */
[----:B0-----:R-:W-:-:S05]  /*47a0*/  F2FP.BF16.F32.PACK_AB R0, RZ, R0 ;  /* 0x00000000ff00723e */ /* 0x001fca00000010ff */
[----:B------:R0:W-:Y:S01]  /*47b0*/  STG.E.U16 desc[UR36][R8.64], R0 ;  /* 0x0000000008007986 */ /* 0x0001e2000c101524 */
[----:B------:R-:W-:Y:S05]  /*47c0*/  BRA `(.L_x_20457) ;  /* 0x00000004007c7947 */ /* 0x000fea0003800000 */
.L_x_20464:
        /* <DEDUP_REMOVED lines=10> */
.L_x_20473:
        /* <DEDUP_REMOVED lines=12> */
.L_x_20476:
[----:B------:R-:W-:-:S04]  /*4930*/  SHF.R.U32.HI R0, RZ, 0x14, R11 ;  /* 0x00000014ff007819 */ /* 0x000fc8000001160b */
[----:B------:R-:W-:-:S04]  /*4940*/  LOP3.LUT R0, R0, 0x1, RZ, 0xc0, !PT ;  /* 0x0000000100007812 */ /* 0x000fc800078ec0ff */
[----:B------:R-:W-:-:S04]  /*4950*/  IADD3 R0, PT, PT, R11, 0x487ffff, R0 ;  /* 0x0487ffff0b007810 */ /* 0x000fc80007ffe000 */
[----:B------:R-:W-:-:S04]  /*4960*/  SHF.R.U32.HI R0, RZ, 0x14, R0 ;  /* 0x00000014ff007819 */ /* 0x000fc80000011600 */
[----:B------:R-:W-:-:S07]  /*4970*/  LOP3.LUT R0, R0, 0xff, RZ, 0xc0, !PT ;  /* 0x000000ff00007812 */ /* 0x000fce00078ec0ff */
.L_x_20477:
[----:B------:R-:W-:-:S07]  /*4980*/  PRMT R4, R0, 0x7610, R4 ;  /* 0x0000761000047816 */ /* 0x000fce0000000004 */
.L_x_20475:
[----:B------:R-:W-:Y:S05]  /*4990*/  BSYNC.RECONVERGENT B0 ;  /* 0x0000000000007941 */ /* 0x000fea0003800200 */
.L_x_20474:
[----:B------:R1:W-:Y:S01]  /*49a0*/  STG.E.U8 desc[UR36][R8.64], R4 ;  /* 0x0000000408007986 */ /* 0x0003e2000c101124 */
[----:B------:R-:W-:Y:S05]  /*49b0*/  BRA `(.L_x_20457) ;  /* 0x0000000400007947 */ /* 0x000fea0003800000 */
.L_x_20472:
        /* <DEDUP_REMOVED lines=12> */
.L_x_20480:
[----:B------:R-:W-:-:S04]  /*4a80*/  SHF.R.U32.HI R0, RZ, 0x15, R11 ;  /* 0x00000015ff007819 */ /* 0x000fc8000001160b */
[----:B------:R-:W-:-:S04]  /*4a90*/  LOP3.LUT R0, R0, 0x1, RZ, 0xc0, !PT ;  /* 0x0000000100007812 */ /* 0x000fc800078ec0ff */
[----:B------:R-:W-:-:S04]  /*4aa0*/  IADD3 R0, PT, PT, R11, 0x88fffff, R0 ;  /* 0x088fffff0b007810 */ /* 0x000fc80007ffe000 */
[----:B------:R-:W-:-:S04]  /*4ab0*/  SHF.R.U32.HI R0, RZ, 0x15, R0 ;  /* 0x00000015ff007819 */ /* 0x000fc80000011600 */
[----:B------:R-:W-:-:S07]  /*4ac0*/  LOP3.LUT R0, R0, 0xff, RZ, 0xc0, !PT ;  /* 0x000000ff00007812 */ /* 0x000fce00078ec0ff */
.L_x_20481:
[----:B------:R-:W-:-:S07]  /*4ad0*/  PRMT R4, R0, 0x7610, R4 ;  /* 0x0000761000047816 */ /* 0x000fce0000000004 */
.L_x_20479:
[----:B------:R-:W-:Y:S05]  /*4ae0*/  BSYNC.RECONVERGENT B0 ;  /* 0x0000000000007941 */ /* 0x000fea0003800200 */
.L_x_20478:
[----:B------:R2:W-:Y:S01]  /*4af0*/  STG.E.U8 desc[UR36][R8.64], R4 ;  /* 0x0000000408007986 */ /* 0x0005e2000c101124 */
[----:B------:R-:W-:Y:S05]  /*4b00*/  BRA `(.L_x_20457) ;  /* 0x0000000000ac7947 */ /* 0x000fea0003800000 */
.L_x_20471:
[----:B------:R-:W-:-:S13]  /*4b10*/  ISETP.NE.AND P0, PT, R0, 0x1c, PT ;  /* 0x0000001c0000780c */ /* 0x000fda0003f05270 */
[----:B------:R-:W-:Y:S05]  /*4b20*/  @!P0 BRA `(.L_x_20482) ;  /* 0x0000000000a08947 */ /* 0x000fea0003800000 */
[----:B------:R-:W-:-:S13]  /*4b30*/  ISETP.NE.AND P0, PT, R0, 0x1d, PT ;  /* 0x0000001d0000780c */ /* 0x000fda0003f05270 */
[----:B------:R-:W-:Y:S05]  /*4b40*/  @!P0 BRA `(.L_x_20483) ;  /* 0x0000000000888947 */ /* 0x000fea0003800000 */
[----:B------:R-:W-:-:S13]  /*4b50*/  ISETP.NE.AND P0, PT, R0, 0x2c, PT ;  /* 0x0000002c0000780c */ /* 0x000fda0003f05270 */
[----:B------:R-:W-:Y:S05]  /*4b60*/  @!P0 BRA `(.L_x_20484) ;  /* 0x0000000000448947 */ /* 0x000fea0003800000 */
.L_x_20456:
        /* <DEDUP_REMOVED lines=16> */
.L_x_20485:
[----:B------:R-:W-:Y:S05]  /*4c70*/  BRA `(.L_x_20457) ;  /* 0x0000000000507947 */ /* 0x000fea0003800000 */
.L_x_20484:
        /* <DEDUP_REMOVED lines=15> */
.L_x_20483:
[----:B------:R-:W-:Y:S02]  /*4d70*/  IMAD.MOV.U32 R4, RZ, RZ, R11 ;  /* 0x000000ffff047224 */ /* 0x000fe400078e000b */
[----:B------:R-:W-:-:S05]  /*4d80*/  IMAD.MOV.U32 R5, RZ, RZ, RZ ;  /* 0x000000ffff057224 */ /* 0x000fca00078e00ff */
[----:B------:R0:W-:Y:S01]  /*4d90*/  STG.E.64 desc[UR36][R8.64], R4 ;  /* 0x0000000408007986 */ /* 0x0001e2000c101b24 */
[----:B------:R-:W-:Y:S05]  /*4da0*/  BRA `(.L_x_20457) ;  /* 0x0000000000047947 */ /* 0x000fea0003800000 */
.L_x_20482:
[----:B------:R3:W-:Y:S02]  /*4db0*/  STG.E desc[UR36][R8.64], R11 ;  /* 0x0000000b08007986 */ /* 0x0007e4000c101924 */
.L_x_20457:
[----:B------:R-:W-:Y:S05]  /*4dc0*/  BSYNC.RECONVERGENT B6 ;  /* 0x0000000000067941 */ /* 0x000fea0003800200 */
.L_x_20451:
        /* <DEDUP_REMOVED lines=24> */
.L_x_20491:
[----:B------:R0:W-:Y:S01]  /*4f50*/  STG.E.U8 desc[UR36][R8.64], R22 ;  /* 0x0000001608007986 */ /* 0x0001e2000c101124 */
[----:B------:R-:W-:Y:S05]  /*4f60*/  BRA `(.L_x_20493) ;  /* 0x0000000c00047947 */ /* 0x000fea0003800000 */
.L_x_20490:
        /* <DEDUP_REMOVED lines=10> */
.L_x_20495:
[----:B------:R0:W-:Y:S01]  /*5010*/  STG.E desc[UR36][R8.64], R22 ;  /* 0x0000001608007986 */ /* 0x0001e2000c101924 */
[----:B------:R-:W-:Y:S05]  /*5020*/  BRA `(.L_x_20493) ;  /* 0x0000000800d47947 */ /* 0x000fea0003800000 */
.L_x_20494:
[----:B------:R0:W-:Y:S01]  /*5030*/  STG.E.U16 desc[UR36][R8.64], R22 ;  /* 0x0000001608007986 */ /* 0x0001e2000c101524 */
[----:B------:R-:W-:Y:S05]  /*5040*/  BRA `(.L_x_20493) ;  /* 0x0000000800cc7947 */ /* 0x000fea0003800000 */
.L_x_20489:
        /* <DEDUP_REMOVED lines=9> */
.L_x_20497:
[----:B------:R-:W0:Y:S02]  /*50e0*/  I2F.S16 R0, R22 ;  /* 0x0000001600007306 */ /* 0x000e240000101400 */
[----:B0-----:R-:W-:-:S05]  /*50f0*/  F2FP.F16.F32.PACK_AB R0, RZ, R0 ;  /* 0x00000000ff00723e */ /* 0x001fca00000000ff */
[----:B------:R0:W-:Y:S01]  /*5100*/  STG.E.U16 desc[UR36][R8.64], R0 ;  /* 0x0000000008007986 */ /* 0x0001e2000c101524 */
[----:B------:R-:W-:Y:S05]  /*5110*/  BRA `(.L_x_20493) ;  /* 0x0000000800987947 */ /* 0x000fea0003800000 */
.L_x_20496:
        /* <DEDUP_REMOVED lines=10> */
.L_x_20499:
[----:B------:R-:W0:Y:S02]  /*51c0*/  I2F.S16 R22, R22 ;  /* 0x0000001600167306 */ /* 0x000e240000101400 */
[----:B0-----:R-:W-:-:S04]  /*51d0*/  F2FP.F16.F32.PACK_AB R3, RZ, R22 ;  /* 0x00000016ff03723e */ /* 0x001fc800000000ff */
[----:B------:R-:W-:-:S05]  /*51e0*/  PRMT R3, R3, 0x5410, RZ ;  /* 0x0000541003037816 */ /* 0x000fca00000000ff */
[----:B------:R0:W-:Y:S01]  /*51f0*/  STG.E desc[UR36][R8.64], R3 ;  /* 0x0000000308007986 */ /* 0x0001e2000c101924 */
[----:B------:R-:W-:Y:S05]  /*5200*/  BRA `(.L_x_20493) ;  /* 0x00000008005c7947 */ /* 0x000fea0003800000 */
.L_x_20498:
[----:B------:R-:W0:Y:S02]  /*5210*/  I2F.F64.S16 R4, R22 ;  /* 0x0000001600047312 */ /* 0x000e240000101c00 */
[----:B0-----:R0:W-:Y:S01]  /*5220*/  STG.E.64 desc[UR36][R8.64], R4 ;  /* 0x0000000408007986 */ /* 0x0011e2000c101b24 */
[----:B------:R-:W-:Y:S05]  /*5230*/  BRA `(.L_x_20493) ;  /* 0x0000000800507947 */ /* 0x000fea0003800000 */
.L_x_20488:
        /* <DEDUP_REMOVED lines=12> */
.L_x_20503:
        /* <DEDUP_REMOVED lines=16> */
.L_x_20506:
[----:B------:R-:W-:-:S07]  /*5400*/  PRMT R4, R0, 0x7610, R4 ;  /* 0x0000761000047816 */ /* 0x000fce0000000004 */
.L_x_20505:
[----:B------:R-:W-:Y:S05]  /*5410*/  BSYNC.RECONVERGENT B0 ;  /* 0x0000000000007941 */ /* 0x000fea0003800200 */
.L_x_20504:
[----:B------:R0:W-:Y:S01]  /*5420*/  STG.E.U8 desc[UR36][R8.64], R4 ;  /* 0x0000000408007986 */ /* 0x0001e2000c101124 */
[----:B------:R-:W-:Y:S05]  /*5430*/  BRA `(.L_x_20493) ;  /* 0x0000000400d07947 */ /* 0x000fea0003800000 */
.L_x_20502:
        /* <DEDUP_REMOVED lines=16> */
.L_x_20509:
[----:B------:R-:W-:-:S07]  /*5540*/  PRMT R4, R0, 0x7610, R4 ;  /* 0x0000761000047816 */ /* 0x000fce0000000004 */
.L_x_20508:
[----:B------:R-:W-:Y:S05]  /*5550*/  BSYNC.RECONVERGENT B0 ;  /* 0x0000000000007941 */ /* 0x000fea0003800200 */
.L_x_20507:
[----:B------:R0:W-:Y:S01]  /*5560*/  STG.E.U8 desc[UR36][R8.64], R4 ;  /* 0x0000000408007986 */ /* 0x0001e2000c101124 */
[----:B------:R-:W-:Y:S05]  /*5570*/  BRA `(.L_x_20493) ;  /* 0x0000000400807947 */ /* 0x000fea0003800000 */
.L_x_20501:
        /* <DEDUP_REMOVED lines=21> */
.L_x_20511:
[----:B------:R-:W-:Y:S02]  /*56d0*/  IMAD.MOV.U32 R4, RZ, RZ, R22 ;  /* 0x000000ffff047224 */ /* 0x000fe400078e0016 */
[----:B------:R-:W-:-:S05]  /*56e0*/  IMAD.MOV.U32 R5, RZ, RZ, RZ ;  /* 0x000000ffff057224 */ /* 0x000fca00078e00ff */
[----:B------:R0:W-:Y:S01]  /*56f0*/  STG.E.64 desc[UR36][R8.64], R4 ;  /* 0x0000000408007986 */ /* 0x0001e2000c101b24 */
[----:B------:R-:W-:Y:S05]  /*5700*/  BRA `(.L_x_20493) ;  /* 0x00000004001c7947 */ /* 0x000fea0003800000 */
.L_x_20510:
[----:B------:R0:W-:Y:S01]  /*5710*/  STG.E desc[UR36][R8.64], R22 ;  /* 0x0000001608007986 */ /* 0x0001e2000c101924 */
[----:B------:R-:W-:Y:S05]  /*5720*/  BRA `(.L_x_20493) ;  /* 0x0000000400147947 */ /* 0x000fea0003800000 */
.L_x_20500:
        /* <DEDUP_REMOVED lines=8> */
.L_x_20513:
[----:B------:R-:W0:Y:S01]  /*57b0*/  I2F.F64.S16 R4, R22 ;  /* 0x0000001600047312 */ /* 0x000e220000101c00 */
[----:B------:R-:W-:-:S05]  /*57c0*/  CS2R R6, SRZ ;  /* 0x0000000000067805 */ /* 0x000fca000001ff00 */
[----:B0-----:R0:W-:Y:S01]  /*57d0*/  STG.E.128 desc[UR36][R8.64], R4 ;  /* 0x0000000408007986 */ /* 0x0011e2000c101d24 */
[----:B------:R-:W-:Y:S05]  /*57e0*/  BRA `(.L_x_20493) ;  /* 0x0000000000e47947 */ /* 0x000fea0003800000 */
.L_x_20512:
[----:B------:R-:W-:-:S13]  /*57f0*/  ISETP.NE.AND P0, PT, R0, 0xf, PT ;  /* 0x0000000f0000780c */ /* 0x000fda0003f05270 */
[----:B------:R-:W-:Y:S05]  /*5800*/  @!P0 BRA `(.L_x_20514) ;  /* 0x0000000000d08947 */ /* 0x000fea0003800000 */
[----:B------:R-:W-:-:S13]  /*5810*/  ISETP.NE.AND P0, PT, R0, 0x17, PT ;  /* 0x000000170000780c */ /* 0x000fda0003f05270 */
[----:B------:R-:W-:Y:S05]  /*5820*/  @!P0 BRA `(.L_x_20515) ;  /* 0x0000000000848947 */ /* 0x000fea0003800000 */
[----:B------:R-:W-:-:S13]  /*5830*/  ISETP.NE.AND P0, PT, R0, 0x18, PT ;  /* 0x000000180000780c */ /* 0x000fda0003f05270 */
[----:B------:R-:W-:Y:S05]  /*5840*/  @!P0 BRA `(.L_x_20516) ;  /* 0x0000000000448947 */ /* 0x000fea0003800000 */
.L_x_20492:
        /* <DEDUP_REMOVED lines=16> */
.L_x_20517:
[----:B------:R-:W-:Y:S05]  /*5950*/  BRA `(.L_x_20493) ;  /* 0x0000000000887947 */ /* 0x000fea0003800000 */
.L_x_20516:
        /* <DEDUP_REMOVED lines=11> */
.L_x_20519:
[----:B------:R-:W-:Y:S05]  /*5a10*/  BSYNC.RECONVERGENT B0 ;  /* 0x0000000000007941 */ /* 0x000fea0003800200 */
.L_x_20518:
[----:B------:R1:W-:Y:S01]  /*5a20*/  STG.E.U8 desc[UR36][R8.64], R3 ;  /* 0x0000000308007986 */ /* 0x0003e2000c101124 */
[----:B------:R-:W-:Y:S05]  /*5a30*/  BRA `(.L_x_20493) ;  /* 0x0000000000507947 */ /* 0x000fea0003800000 */
.L_x_20515:
        /* <DEDUP_REMOVED lines=12> */
.L_x_20520:
[----:B------:R-:W-:Y:S01]  /*5b00*/  IMAD.MOV.U32 R3, RZ, RZ, 0x7f ;  /* 0x0000007fff037424 */ /* 0x000fe200078e00ff */
[----:B------:R-:W-:-:S04]  /*5b10*/  ISETP.GT.U32.AND P0, PT, R5, 0x7f800000, PT ;  /* 0x7f8000000500780c */ /* 0x000fc80003f04070 */
[----:B------:R-:W-:-:S05]  /*5b20*/  SEL R3, R3, 0x7c, P0 ;  /* 0x0000007c03037807 */ /* 0x000fca0000000000 */
[----:B------:R2:W-:Y:S01]  /*5b30*/  STG.E.U8 desc[UR36][R8.64], R3 ;  /* 0x0000000308007986 */ /* 0x0005e2000c101124 */
[----:B------:R-:W-:Y:S05]  /*5b40*/  BRA `(.L_x_20493) ;  /* 0x00000000000c7947 */ /* 0x000fea0003800000 */
.L_x_20514:
[----:B------:R-:W0:Y:S02]  /*5b50*/  I2F.S16 R0, R22 ;  /* 0x0000001600007306 */ /* 0x000e240000101400 */
[----:B0-----:R-:W-:-:S05]  /*5b60*/  F2FP.BF16.F32.PACK_AB R0, RZ, R0 ;  /* 0x00000000ff00723e */ /* 0x001fca00000010ff */
[----:B------:R0:W-:Y:S02]  /*5b70*/  STG.E.U16 desc[UR36][R8.64], R0 ;  /* 0x0000000008007986 */ /* 0x0001e4000c101524 */
.L_x_20493:
[----:B------:R-:W-:Y:S05]  /*5b80*/  BSYNC.RECONVERGENT B6 ;  /* 0x0000000000067941 */ /* 0x000fea0003800200 */
.L_x_20487:
[----:B------:R-:W-:-:S07]  /*5b90*/  VIADD R2, R2, 0x80 ;  /* 0x0000008002027836 */ /* 0x000fce0000000000 */
.L_x_20450:
[----:B------:R-:W-:-:S13]  /*5ba0*/  ISETP.GE.AND P0, PT, R2, R19, PT ;  /* 0x000000130200720c */ /* 0x000fda0003f06270 */
[----:B------:R-:W-:Y:S05]  /*5bb0*/  @P0 BREAK.RELIABLE B7 ;  /* 0x0000000000070942 */ /* 0x000fea0003800100 */
[----:B------:R-:W-:Y:S05]  /*5bc0*/  @P0 BRA `(.L_x_20486) ;  /* 0x0000000c006c0947 */ /* 0x000fea0003800000 */
[----:B------:R-:W-:Y:S05]  /*5bd0*/  BSYNC.RELIABLE B7 ;  /* 0x0000000000077941 */ /* 0x000fea0003800100 */
.L_x_20449:
        /* <DEDUP_REMOVED lines=21> */
.L_x_20525:
[----:B------:R0:W-:Y:S01]  /*5d30*/  STG.E.U8 desc[UR36][R8.64], R18 ;  /* 0x0000001208007986 */ /* 0x0001e2000c101124 */
[----:B------:R-:W-:Y:S05]  /*5d40*/  BRA `(.L_x_20527) ;  /* 0x0000000c00047947 */ /* 0x000fea0003800000 */
.L_x_20524:
        /* <DEDUP_REMOVED lines=10> */
.L_x_20529:
[----:B------:R0:W-:Y:S01]  /*5df0*/  STG.E desc[UR36][R8.64], R18 ;  /* 0x0000001208007986 */ /* 0x0001e2000c101924 */
[----:B------:R-:W-:Y:S05]  /*5e00*/  BRA `(.L_x_20527) ;  /* 0x0000000800d47947 */ /* 0x000fea0003800000 */
.L_x_20528:
[----:B------:R0:W-:Y:S01]  /*5e10*/  STG.E.U16 desc[UR36][R8.64], R18 ;  /* 0x0000001208007986 */ /* 0x0001e2000c101524 */
[----:B------:R-:W-:Y:S05]  /*5e20*/  BRA `(.L_x_20527) ;  /* 0x0000000800cc7947 */ /* 0x000fea0003800000 */
.L_x_20523:
        /* <DEDUP_REMOVED lines=9> */
.L_x_20531:
[----:B------:R-:W0:Y:S02]  /*5ec0*/  I2F.S16 R0, R18 ;  /* 0x0000001200007306 */ /* 0x000e240000101400 */
[----:B0-----:R-:W-:-:S05]  /*5ed0*/  F2FP.F16.F32.PACK_AB R0, RZ, R0 ;  /* 0x00000000ff00723e */ /* 0x001fca00000000ff */
[----:B------:R0:W-:Y:S01]  /*5ee0*/  STG.E.U16 desc[UR36][R8.64], R0 ;  /* 0x0000000008007986 */ /* 0x0001e2000c101524 */
[----:B------:R-:W-:Y:S05]  /*5ef0*/  BRA `(.L_x_20527) ;  /* 0x0000000800987947 */ /* 0x000fea0003800000 */
.L_x_20530:
        /* <DEDUP_REMOVED lines=10> */
.L_x_20533:
[----:B------:R-:W0:Y:S02]  /*5fa0*/  I2F.S16 R18, R18 ;  /* 0x0000001200127306 */ /* 0x000e240000101400 */
[----:B0-----:R-:W-:-:S04]  /*5fb0*/  F2FP.F16.F32.PACK_AB R3, RZ, R18 ;  /* 0x00000012ff03723e */ /* 0x001fc800000000ff */
[----:B------:R-:W-:-:S05]  /*5fc0*/  PRMT R3, R3, 0x5410, RZ ;  /* 0x0000541003037816 */ /* 0x000fca00000000ff */
[----:B------:R0:W-:Y:S01]  /*5fd0*/  STG.E desc[UR36][R8.64], R3 ;  /* 0x0000000308007986 */ /* 0x0001e2000c101924 */
[----:B------:R-:W-:Y:S05]  /*5fe0*/  BRA `(.L_x_20527) ;  /* 0x00000008005c7947 */ /* 0x000fea0003800000 */
.L_x_20532:
[----:B------:R-:W0:Y:S02]  /*5ff0*/  I2F.F64.S16 R4, R18 ;  /* 0x0000001200047312 */ /* 0x000e240000101c00 */
[----:B0-----:R0:W-:Y:S01]  /*6000*/  STG.E.64 desc[UR36][R8.64], R4 ;  /* 0x0000000408007986 */ /* 0x0011e2000c101b24 */
[----:B------:R-:W-:Y:S05]  /*6010*/  BRA `(.L_x_20527) ;  /* 0x0000000800507947 */ /* 0x000fea0003800000 */
.L_x_20522:
        /* <DEDUP_REMOVED lines=12> */
.L_x_20537:
        /* <DEDUP_REMOVED lines=16> */
.L_x_20540:
[----:B------:R-:W-:-:S07]  /*61e0*/  PRMT R4, R0, 0x7610, R4 ;  /* 0x0000761000047816 */ /* 0x000fce0000000004 */
.L_x_20539:
[----:B------:R-:W-:Y:S05]  /*61f0*/  BSYNC.RECONVERGENT B0 ;  /* 0x0000000000007941 */ /* 0x000fea0003800200 */
.L_x_20538:
[----:B------:R0:W-:Y:S01]  /*6200*/  STG.E.U8 desc[UR36][R8.64], R4 ;  /* 0x0000000408007986 */ /* 0x0001e2000c101124 */
[----:B------:R-:W-:Y:S05]  /*6210*/  BRA `(.L_x_20527) ;  /* 0x0000000400d07947 */ /* 0x000fea0003800000 */
.L_x_20536:
        /* <DEDUP_REMOVED lines=16> */
.L_x_20543:
[----:B------:R-:W-:-:S07]  /*6320*/  PRMT R4, R0, 0x7610, R4 ;  /* 0x0000761000047816 */ /* 0x000fce0000000004 */
.L_x_20542:
[----:B------:R-:W-:Y:S05]  /*6330*/  BSYNC.RECONVERGENT B0 ;  /* 0x0000000000007941 */ /* 0x000fea0003800200 */
.L_x_20541:
[----:B------:R0:W-:Y:S01]  /*6340*/  STG.E.U8 desc[UR36][R8.64], R4 ;  /* 0x0000000408007986 */ /* 0x0001e2000c101124 */
[----:B------:R-:W-:Y:S05]  /*6350*/  BRA `(.L_x_20527) ;  /* 0x0000000400807947 */ /* 0x000fea0003800000 */
.L_x_20535:
        /* <DEDUP_REMOVED lines=21> */
.L_x_20545:
[----:B------:R-:W-:Y:S02]  /*64b0*/  IMAD.MOV.U32 R4, RZ, RZ, R18 ;  /* 0x000000ffff047224 */ /* 0x000fe400078e0012 */
[----:B------:R-:W-:-:S05]  /*64c0*/  IMAD.MOV.U32 R5, RZ, RZ, RZ ;  /* 0x000000ffff057224 */ /* 0x000fca00078e00ff */
[----:B------:R0:W-:Y:S01]  /*64d0*/  STG.E.64 desc[UR36][R8.64], R4 ;  /* 0x0000000408007986 */ /* 0x0001e2000c101b24 */
[----:B------:R-:W-:Y:S05]  /*64e0*/  BRA `(.L_x_20527) ;  /* 0x00000004001c7947 */ /* 0x000fea0003800000 */
.L_x_20544:
[----:B------:R0:W-:Y:S01]  /*64f0*/  STG.E desc[UR36][R8.64], R18 ;  /* 0x0000001208007986 */ /* 0x0001e2000c101924 */
[----:B------:R-:W-:Y:S05]  /*6500*/  BRA `(.L_x_20527) ;  /* 0x0000000400147947 */ /* 0x000fea0003800000 */
.L_x_20534:
        /* <DEDUP_REMOVED lines=8> */
.L_x_20547:
[----:B------:R-:W0:Y:S01]  /*6590*/  I2F.F64.S16 R4, R18 ;  /* 0x0000001200047312 */ /* 0x000e220000101c00 */
[----:B------:R-:W-:-:S05]  /*65a0*/  CS2R R6, SRZ ;  /* 0x0000000000067805 */ /* 0x000fca000001ff00 */
[----:B0-----:R0:W-:Y:S01]  /*65b0*/  STG.E.128 desc[UR36][R8.64], R4 ;  /* 0x0000000408007986 */ /* 0x0011e2000c101d24 */
[----:B------:R-:W-:Y:S05]  /*65c0*/  BRA `(.L_x_20527) ;  /* 0x0000000000e47947 */ /* 0x000fea0003800000 */
.L_x_20546:
[----:B------:R-:W-:-:S13]  /*65d0*/  ISETP.NE.AND P0, PT, R0, 0xf, PT ;  /* 0x0000000f0000780c */ /* 0x000fda0003f05270 */
[----:B------:R-:W-:Y:S05]  /*65e0*/  @!P0 BRA `(.L_x_20548) ;  /* 0x0000000000d08947 */ /* 0x000fea0003800000 */
[----:B------:R-:W-:-:S13]  /*65f0*/  ISETP.NE.AND P0, PT, R0, 0x17, PT ;  /* 0x000000170000780c */ /* 0x000fda0003f05270 */
[----:B------:R-:W-:Y:S05]  /*6600*/  @!P0 BRA `(.L_x_20549) ;  /* 0x0000000000848947 */ /* 0x000fea0003800000 */
[----:B------:R-:W-:-:S13]  /*6610*/  ISETP.NE.AND P0, PT, R0, 0x18, PT ;  /* 0x000000180000780c */ /* 0x000fda0003f05270 */
[----:B------:R-:W-:Y:S05]  /*6620*/  @!P0 BRA `(.L_x_20550) ;  /* 0x0000000000448947 */ /* 0x000fea0003800000 */
.L_x_20526:
        /* <DEDUP_REMOVED lines=16> */
.L_x_20551:
[----:B------:R-:W-:Y:S05]  /*6730*/  BRA `(.L_x_20527) ;  /* 0x0000000000887947 */ /* 0x000fea0003800000 */
.L_x_20550:
        /* <DEDUP_REMOVED lines=11> */
.L_x_20553:
[----:B------:R-:W-:Y:S05]  /*67f0*/  BSYNC.RECONVERGENT B0 ;  /* 0x0000000000007941 */ /* 0x000fea0003800200 */
.L_x_20552:
[----:B------:R1:W-:Y:S01]  /*6800*/  STG.E.U8 desc[UR36][R8.64], R3 ;  /* 0x0000000308007986 */ /* 0x0003e2000c101124 */
[----:B------:R-:W-:Y:S05]  /*6810*/  BRA `(.L_x_20527) ;  /* 0x0000000000507947 */ /* 0x000fea0003800000 */
.L_x_20549:
        /* <DEDUP_REMOVED lines=12> */
.L_x_20554:
[----:B------:R-:W-:Y:S01]  /*68e0*/  IMAD.MOV.U32 R3, RZ, RZ, 0x7f ;  /* 0x0000007fff037424 */ /* 0x000fe200078e00ff */
[----:B------:R-:W-:-:S04]  /*68f0*/  ISETP.GT.U32.AND P0, PT, R5, 0x7f800000, PT ;  /* 0x7f8000000500780c */ /* 0x000fc80003f04070 */
[----:B------:R-:W-:-:S05]  /*6900*/  SEL R3, R3, 0x7c, P0 ;  /* 0x0000007c03037807 */ /* 0x000fca0000000000 */
[----:B------:R2:W-:Y:S01]  /*6910*/  STG.E.U8 desc[UR36][R8.64], R3 ;  /* 0x0000000308007986 */ /* 0x0005e2000c101124 */
[----:B------:R-:W-:Y:S05]  /*6920*/  BRA `(.L_x_20527) ;  /* 0x00000000000c7947 */ /* 0x000fea0003800000 */
.L_x_20548:
[----:B------:R-:W0:Y:S02]  /*6930*/  I2F.S16 R0, R18 ;  /* 0x0000001200007306 */ /* 0x000e240000101400 */
[----:B0-----:R-:W-:-:S05]  /*6940*/  F2FP.BF16.F32.PACK_AB R0, RZ, R0 ;  /* 0x00000000ff00723e */ /* 0x001fca00000010ff */
[----:B------:R0:W-:Y:S02]  /*6950*/  STG.E.U16 desc[UR36][R8.64], R0 ;  /* 0x0000000008007986 */ /* 0x0001e4000c101524 */
.L_x_20527:
[----:B------:R-:W-:Y:S05]  /*6960*/  BSYNC.RECONVERGENT B6 ;  /* 0x0000000000067941 */ /* 0x000fea0003800200 */
.L_x_20521:
[----:B------:R-:W-:-:S07]  /*6970*/  VIADD R2, R2, 0x80 ;  /* 0x0000008002027836 */ /* 0x000fce0000000000 */
.L_x_20486:
[----:B------:R-:W-:Y:S05]  /*6980*/  BSYNC.RECONVERGENT B8 ;  /* 0x0000000000087941 */ /* 0x000fea0003800200 */
.L_x_20448:
        /* <DEDUP_REMOVED lines=21> */
.L_x_20558:
[----:B------:R-:W-:Y:S01]  /*6ae0*/  STG.E.U8 desc[UR36][R2.64], R16 ;  /* 0x0000001002007986 */ /* 0x000fe2000c101124 */
[----:B------:R-:W-:Y:S05]  /*6af0*/  EXIT ;  /* 0x000000000000794d */ /* 0x000fea0003800000 */
.L_x_20557:
        /* <DEDUP_REMOVED lines=9> */
.L_x_20561:
[----:B------:R-:W-:Y:S01]  /*6b90*/  STG.E desc[UR36][R2.64], R16 ;  /* 0x0000001002007986 */ /* 0x000fe2000c101924 */
[----:B------:R-:W-:Y:S05]  /*6ba0*/  EXIT ;  /* 0x000000000000794d */ /* 0x000fea0003800000 */
.L_x_20560:
[----:B------:R-:W-:Y:S01]  /*6bb0*/  STG.E.U16 desc[UR36][R2.64], R16 ;  /* 0x0000001002007986 */ /* 0x000fe2000c101524 */
[----:B------:R-:W-:Y:S05]  /*6bc0*/  EXIT ;  /* 0x000000000000794d */ /* 0x000fea0003800000 */
.L_x_20556:
        /* <DEDUP_REMOVED lines=9> */
.L_x_20563:
[----:B------:R-:W0:Y:S02]  /*6c60*/  I2F.S16 R0, R16 ;  /* 0x0000001000007306 */ /* 0x000e240000101400 */
[----:B0-----:R-:W-:-:S05]  /*6c70*/  F2FP.F16.F32.PACK_AB R0, RZ, R0 ;  /* 0x00000000ff00723e */ /* 0x001fca00000000ff */
[----:B------:R-:W-:Y:S01]  /*6c80*/  STG.E.U16 desc[UR36][R2.64], R0 ;  /* 0x0000000002007986 */ /* 0x000fe2000c101524 */
[----:B------:R-:W-:Y:S05]  /*6c90*/  EXIT ;  /* 0x000000000000794d */ /* 0x000fea0003800000 */
.L_x_20562:
        /* <DEDUP_REMOVED lines=10> */
.L_x_20565:
[----:B------:R-:W0:Y:S02]  /*6d40*/  I2F.S16 R16, R16 ;  /* 0x0000001000107306 */ /* 0x000e240000101400 */
[----:B0-----:R-:W-:-:S04]  /*6d50*/  F2FP.F16.F32.PACK_AB R5, RZ, R16 ;  /* 0x00000010ff05723e */ /* 0x001fc800000000ff */
[----:B------:R-:W-:-:S05]  /*6d60*/  PRMT R5, R5, 0x5410, RZ ;  /* 0x0000541005057816 */ /* 0x000fca00000000ff */
[----:B------:R-:W-:Y:S01]  /*6d70*/  STG.E desc[UR36][R2.64], R5 ;  /* 0x0000000502007986 */ /* 0x000fe2000c101924 */
[----:B------:R-:W-:Y:S05]  /*6d80*/  EXIT ;  /* 0x000000000000794d */ /* 0x000fea0003800000 */
.L_x_20564:
[----:B------:R-:W0:Y:S02]  /*6d90*/  I2F.F64.S16 R16, R16 ;  /* 0x0000001000107312 */ /* 0x000e240000101c00 */
[----:B0-----:R-:W-:Y:S01]  /*6da0*/  STG.E.64 desc[UR36][R2.64], R16 ;  /* 0x0000001002007986 */ /* 0x001fe2000c101b24 */
[----:B------:R-:W-:Y:S05]  /*6db0*/  EXIT ;  /* 0x000000000000794d */ /* 0x000fea0003800000 */
.L_x_20555:
        /* <DEDUP_REMOVED lines=12> */
.L_x_20569:
        /* <DEDUP_REMOVED lines=17> */
.L_x_20571:
[----:B------:R-:W-:Y:S05]  /*6f90*/  BSYNC.RECONVERGENT B0 ;  /* 0x0000000000007941 */ /* 0x000fea0003800200 */
.L_x_20570:
[----:B------:R-:W-:Y:S01]  /*6fa0*/  STG.E.U8 desc[UR36][R2.64], R0 ;  /* 0x0000000002007986 */ /* 0x000fe2000c101124 */
[----:B------:R-:W-:Y:S05]  /*6fb0*/  EXIT ;  /* 0x000000000000794d */ /* 0x000fea0003800000 */
.L_x_20568:
        /* <DEDUP_REMOVED lines=17> */
.L_x_20573:
[----:B------:R-:W-:Y:S05]  /*70d0*/  BSYNC.RECONVERGENT B0 ;  /* 0x0000000000007941 */ /* 0x000fea0003800200 */
.L_x_20572:
[----:B------:R-:W-:Y:S01]  /*70e0*/  STG.E.U8 desc[UR36][R2.64], R0 ;  /* 0x0000000002007986 */ /* 0x000fe2000c101124 */
[----:B------:R-:W-:Y:S05]  /*70f0*/  EXIT ;  /* 0x000000000000794d */ /* 0x000fea0003800000 */
.L_x_20567:
        /* <DEDUP_REMOVED lines=21> */
.L_x_20575:
[----:B------:R-:W-:-:S05]  /*7250*/  IMAD.MOV.U32 R17, RZ, RZ, RZ ;  /* 0x000000ffff117224 */ /* 0x000fca00078e00ff */
[----:B------:R-:W-:Y:S01]  /*7260*/  STG.E.64 desc[UR36][R2.64], R16 ;  /* 0x0000001002007986 */ /* 0x000fe2000c101b24 */
[----:B------:R-:W-:Y:S05]  /*7270*/  EXIT ;  /* 0x000000000000794d */ /* 0x000fea0003800000 */
.L_x_20574:
[----:B------:R-:W-:Y:S01]  /*7280*/  STG.E desc[UR36][R2.64], R16 ;  /* 0x0000001002007986 */ /* 0x000fe2000c101924 */
[----:B------:R-:W-:Y:S05]  /*7290*/  EXIT ;  /* 0x000000000000794d */ /* 0x000fea0003800000 */
.L_x_20566:
        /* <DEDUP_REMOVED lines=8> */
.L_x_20577:
[----:B------:R-:W0:Y:S01]  /*7320*/  I2F.F64.S16 R16, R16 ;  /* 0x0000001000107312 */ /* 0x000e220000101c00 */
[----:B------:R-:W-:-:S05]  /*7330*/  CS2R R18, SRZ ;  /* 0x0000000000127805 */ /* 0x000fca000001ff00 */
[----:B0-----:R-:W-:Y:S01]  /*7340*/  STG.E.128 desc[UR36][R2.64], R16 ;  /* 0x0000001002007986 */ /* 0x001fe2000c101d24 */
[----:B------:R-:W-:Y:S05]  /*7350*/  EXIT ;  /* 0x000000000000794d */ /* 0x000fea0003800000 */
.L_x_20576:
[----:B------:R-:W-:-:S13]  /*7360*/  ISETP.NE.AND P0, PT, R0, 0xf, PT ;  /* 0x0000000f0000780c */ /* 0x000fda0003f05270 */
[----:B------:R-:W-:Y:S05]  /*7370*/  @!P0 BRA `(.L_x_20578) ;  /* 0x0000000000d48947 */ /* 0x000fea0003800000 */
[----:B------:R-:W-:-:S13]  /*7380*/  ISETP.NE.AND P0, PT, R0, 0x17, PT ;  /* 0x000000170000780c */ /* 0x000fda0003f05270 */
[----:B------:R-:W-:Y:S05]  /*7390*/  @!P0 BRA `(.L_x_20579) ;  /* 0x0000000000848947 */ /* 0x000fea0003800000 */
[----:B------:R-:W-:-:S13]  /*73a0*/  ISETP.NE.AND P0, PT, R0, 0x18, PT ;  /* 0x000000180000780c */ /* 0x000fda0003f05270 */
[----:B------:R-:W-:Y:S05]  /*73b0*/  @!P0 BRA `(.L_x_20580) ;  /* 0x0000000000448947 */ /* 0x000fea0003800000 */
.L_x_20559:
        /* <DEDUP_REMOVED lines=16> */
.L_x_20581:
[----:B------:R-:W-:Y:S05]  /*74c0*/  EXIT ;  /* 0x000000000000794d */ /* 0x000fea0003800000 */
.L_x_20580:
        /* <DEDUP_REMOVED lines=11> */
.L_x_20583:
[----:B------:R-:W-:Y:S05]  /*7580*/  BSYNC.RECONVERGENT B0 ;  /* 0x0000000000007941 */ /* 0x000fea0003800200 */
.L_x_20582:
[----:B------:R-:W-:Y:S01]  /*7590*/  STG.E.U8 desc[UR36][R2.64], R5 ;  /* 0x0000000502007986 */ /* 0x000fe2000c101124 */
[----:B------:R-:W-:Y:S05]  /*75a0*/  EXIT ;  /* 0x000000000000794d */ /* 0x000fea0003800000 */
.L_x_20579:
        /* <DEDUP_REMOVED lines=13> */
.L_x_20584:
[----:B------:R-:W-:Y:S01]  /*7680*/  IMAD.MOV.U32 R5, RZ, RZ, 0x7f ;  /* 0x0000007fff057424 */ /* 0x000fe200078e00ff */
[----:B------:R-:W-:-:S04]  /*7690*/  ISETP.GT.U32.AND P0, PT, R7, 0x7f800000, PT ;  /* 0x7f8000000700780c */ /* 0x000fc80003f04070 */
[----:B------:R-:W-:-:S05]  /*76a0*/  SEL R5, R5, 0x7c, P0 ;  /* 0x0000007c05057807 */ /* 0x000fca0000000000 */
[----:B------:R-:W-:Y:S01]  /*76b0*/  STG.E.U8 desc[UR36][R2.64], R5 ;  /* 0x0000000502007986 */ /* 0x000fe2000c101124 */
[----:B------:R-:W-:Y:S05]  /*76c0*/  EXIT ;  /* 0x000000000000794d */ /* 0x000fea0003800000 */
.L_x_20578:
[----:B------:R-:W0:Y:S02]  /*76d0*/  I2F.S16 R0, R16 ;  /* 0x0000001000007306 */ /* 0x000e240000101400 */
[----:B0-----:R-:W-:-:S05]  /*76e0*/  F2FP.BF16.F32.PACK_AB R0, RZ, R0 ;  /* 0x00000000ff00723e */ /* 0x001fca00000010ff */
[----:B------:R-:W-:Y:S01]  /*76f0*/  STG.E.U16 desc[UR36][R2.64], R0 ;  /* 0x0000000002007986 */ /* 0x000fe2000c101524 */
[----:B------:R-:W-:Y:S05]  /*7700*/  EXIT ;  /* 0x000000000000794d */ /* 0x000fea0003800000 */
.L_x_20585:
        /* <DEDUP_REMOVED lines=15> */
.L_x_43561:


//--------------------- .text._ZN2at6native18elementwise_kernelILi128ELi4EZNS0_22gpu_kernel_impl_nocastINS0_13AUnaryFunctorIddbZZZNS0_22logical_or_kernel_cudaERNS_14TensorIteratorEENKUlvE0_clEvENKUlvE4_clEvEUlddE_EEEEvRNS_18TensorIteratorBaseERKT_EUliE_EEviT1_ --------------------------
	.section	.text._ZN2at6native18elementwise_kernelILi128ELi4EZNS0_22gpu_kernel_impl_nocastINS0_13AUnaryFunctorIddbZZZNS0_22logical_or_kernel_cudaERNS_14TensorIteratorEENKUlvE0_clEvENKUlvE4_clEvEUlddE_EEEEvRNS_18TensorIteratorBaseERKT_EUliE_EEviT1_,"ax",@progbits
	.align	128
        .global         _ZN2at6native18elementwise_kernelILi128ELi4EZNS0_22gpu_kernel_impl_nocastINS0_13AUnaryFunctorIddbZZZNS0_22logical_or_kernel_cudaERNS_14TensorIteratorEENKUlvE0_clEvENKUlvE4_clEvEUlddE_EEEEvRNS_18TensorIteratorBaseERKT_EUliE_EEviT1_
        .type           _ZN2at6native18elementwise_kernelILi128ELi4EZNS0_22gpu_kernel_impl_nocastINS0_13AUnaryFunctorIddbZZZNS0_22logical_or_kernel_cudaERNS_14TensorIteratorEENKUlvE0_clEvENKUlvE4_clEvEUlddE_EEEEvRNS_18TensorIteratorBaseERKT_EUliE_EEviT1_,@function
        .size           _ZN2at6native18elementwise_kernelILi128ELi4EZNS0_22gpu_kernel_impl_nocastINS0_13AUnaryFunctorIddbZZZNS0_22logical_or_kernel_cudaERNS_14TensorIteratorEENKUlvE0_clEvENKUlvE4_clEvEUlddE_EEEEvRNS_18TensorIteratorBaseERKT_EUliE_EEviT1_,(.L_x_43562 - _ZN2at6native18elementwise_kernelILi128ELi4EZNS0_22gpu_kernel_impl_nocastINS0_13AUnaryFunctorIddbZZZNS0_22logical_or_kernel_cudaERNS_14TensorIteratorEENKUlvE0_clEvENKUlvE4_clEvEUlddE_EEEEvRNS_18TensorIteratorBaseERKT_EUliE_EEviT1_)
        .other          _ZN2at6native18elementwise_kernelILi128ELi4EZNS0_22gpu_kernel_impl_nocastINS0_13AUnaryFunctorIddbZZZNS0_22logical_or_kernel_cudaERNS_14TensorIteratorEENKUlvE0_clEvENKUlvE4_clEvEUlddE_EEEEvRNS_18TensorIteratorBaseERKT_EUliE_EEviT1_,@"STO_CUDA_ENTRY STV_DEFAULT"
_ZN2at6native18elementwise_kernelILi128ELi4EZNS0_22gpu_kernel_impl_nocastINS0_13AUnaryFunctorIddbZZZNS0_22logical_or_kernel_cudaERNS_14TensorIteratorEENKUlvE0_clEvENKUlvE4_clEvEUlddE_EEEEvRNS_18TensorIteratorBaseERKT_EUliE_EEviT1_:
.text._ZN2at6native18elementwise_kernelILi128ELi4EZNS0_22gpu_kernel_impl_nocastINS0_13AUnaryFunctorIddbZZZNS0_22logical_or_kernel_cudaERNS_14TensorIteratorEENKUlvE0_clEvENKUlvE4_clEvEUlddE_EEEEvRNS_18TensorIteratorBaseERKT_EUliE_EEviT1_:
        /* <DEDUP_REMOVED lines=18> */
[----:B------:R-:W-:Y:S01]  /*0120*/  IADD3 R3, PT, PT, R3, 0x80, RZ ;  /* 0x0000008003037810 */ /* 0x000fe20007ffe0ff */
[----:B--2---:R-:W-:-:S06]  /*0130*/  DSETP.NEU.AND P0, PT, R4, RZ, PT ;  /* 0x000000ff0400722a */ /* 0x004fcc0003f0d000 */
[----:B-1----:R-:W-:-:S06]  /*0140*/  DSETP.NEU.OR P0, PT, RZ, UR8, P0 ;  /* 0x00000008ff007e2a */ /* 0x002fcc000870d400 */
        /* <DEDUP_REMOVED lines=9> */
[----:B------:R-:W-:Y:S01]  /*01e0*/  IADD3 R3, PT, PT, R3, 0x80, RZ ;  /* 0x0000008003037810 */ /* 0x000fe20007ffe0ff */
[----:B---3--:R-:W-:-:S06]  /*01f0*/  DSETP.NEU.AND P0, PT, R4, RZ, PT ;  /* 0x000000ff0400722a */ /* 0x008fcc0003f0d000 */
[----:B--2---:R-:W-:-:S06]  /*0200*/  DSETP.NEU.OR P0, PT, RZ, UR8, P0 ;  /* 0x00000008ff007e2a */ /* 0x004fcc000870d400 */
[----:B------:R-:W-:-:S05]  /*0210*/  SEL R9, RZ, 0x1, !P0 ;  /* 0x00000001ff097807 */ /* 0x000fca0004000000 */
[----:B0-----:R0:W-:Y:S03]  /*0220*/  STG.E.U8 desc[UR6][R6.64], R9 ;  /* 0x0000000906007986 */ /* 0x0011e6000c101106 */
.L_x_20589:
[----:B------:R-:W-:-:S13]  /*0230*/  ISETP.GE.AND P0, PT, R3, UR4, PT ;  /* 0x0000000403007c0c */ /* 0x000fda000bf06270 */
[----:B------:R-:W-:Y:S05]  /*0240*/  @P0 BREAK.RELIABLE B1 ;  /* 0x0000000000010942 */ /* 0x000fea0003800100 */
[----:B------:R-:W-:Y:S05]  /*0250*/  @P0 BRA `(.L_x_20590) ;  /* 0x0000000000280947 */ /* 0x000fea0003800000 */
[----:B------:R-:W-:Y:S05]  /*0260*/  BSYNC.RELIABLE B1 ;  /* 0x0000000000017941 */ /* 0x000fea0003800100 */
.L_x_20588:
        /* <DEDUP_REMOVED lines=9> */
.L_x_20590:
[----:B------:R-:W-:Y:S05]  /*0300*/  BSYNC.RECONVERGENT B0 ;  /* 0x0000000000007941 */ /* 0x000fea0003800200 */
.L_x_20587:
[----:B------:R-:W-:Y:S05]  /*0310*/  WARPSYNC.ALL ;  /* 0x0000000000007948 */ /* 0x000fea0003800000 */
[----:B------:R-:W-:-:S13]  /*0320*/  ISETP.GE.AND P0, PT, R3, UR4, PT ;  /* 0x0000000403007c0c */ /* 0x000fda000bf06270 */
[----:B------:R-:W-:Y:S05]  /*0330*/  @P0 EXIT ;  /* 0x000000000000094d */ /* 0x000fea0003800000 */
[----:B------:R-:W2:Y:S01]  /*0340*/  LDC.64 R2, c[0x0][0x588] ;  /* 0x00016200ff027b82 */ /* 0x000ea20000000a00 */
[----:B------:R-:W3:Y:S01]  /*0350*/  LDCU.64 UR4, c[0x0][0x598] ;  /* 0x0000b300ff0477ac */ /* 0x000ee20008000a00 */
[----:B--2---:R-:W2:Y:S06]  /*0360*/  LDG.E.64 R2, desc[UR6][R2.64] ;  /* 0x0000000602027981 */ /* 0x004eac000c1e1b00 */
[----:B------:R-:W4:Y:S01]  /*0370*/  LDC.64 R4, c[0x0][0x580] ;  /* 0x00016000ff047b82 */ /* 0x000f220000000a00 */
[----:B--2---:R-:W-:-:S06]  /*0380*/  DSETP.NEU.AND P0, PT, R2, RZ, PT ;  /* 0x000000ff0200722a */ /* 0x004fcc0003f0d000 */
[----:B---3--:R-:W-:-:S06]  /*0390*/  DSETP.NEU.OR P0, PT, RZ, UR4, P0 ;  /* 0x00000004ff007e2a */ /* 0x008fcc000870d400 */
[----:B01----:R-:W-:-:S05]  /*03a0*/  SEL R7, RZ, 0x1, !P0 ;  /* 0x00000001ff077807 */ /* 0x003fca0004000000 */
[----:B----4-:R-:W-:Y:S01]  /*03b0*/  STG.E.U8 desc[UR6][R4.64], R7 ;  /* 0x0000000704007986 */ /* 0x010fe2000c101106 */
[----:B------:R-:W-:Y:S05]  /*03c0*/  EXIT ;  /* 0x000000000000794d */ /* 0x000fea0003800000 */
.L_x_20586:
        /* <DEDUP_REMOVED lines=306> */
.L_x_20594:
        /* <DEDUP_REMOVED lines=8> */
[----:B--2---:R-:W-:-:S06]  /*1770*/  DSETP.NEU.AND P0, PT, R6, RZ, PT ;  /* 0x000000ff0600722a */ /* 0x004fcc0003f0d000 */
[----:B0-----:R-:W-:-:S06]  /*1780*/  DSETP.NEU.OR P0, PT, RZ, UR10, P0 ;  /* 0x0000000aff007e2a */ /* 0x001fcc000870d400 */
        /* <DEDUP_REMOVED lines=303> */
.L_x_20596:
        /* <DEDUP_REMOVED lines=10> */
[----:B------:R-:W-:-:S05]  /*2b20*/  SEL R9, RZ, 0x1, !P0 ;  /* 0x00000001ff097807 */ /* 0x000fca0004000000 */
[----:B------:R0:W-:Y:S03]  /*2b30*/  STG.E.U8 desc[UR6][R4.64], R9 ;  /* 0x0000000904007986 */ /* 0x0001e6000c101106 */
.L_x_20593:
[----:B------:R-:W-:-:S13]  /*2b40*/  ISETP.GE.AND P0, PT, R3, UR4, PT ;  /* 0x0000000403007c0c */ /* 0x000fda000bf06270 */
[----:B------:R-:W-:Y:S05]  /*2b50*/  @P0 BREAK.RELIABLE B1 ;  /* 0x0000000000010942 */ /* 0x000fea0003800100 */
[----:B------:R-:W-:Y:S05]  /*2b60*/  @P0 BRA `(.L_x_20595) ;  /* 0x0000001000dc0947 */ /* 0x000fea0003800000 */
[----:B------:R-:W-:Y:S05]  /*2b70*/  BSYNC.RELIABLE B1 ;  /* 0x0000000000017941 */ /* 0x000fea0003800100 */
.L_x_20592:
        /* <DEDUP_REMOVED lines=298> */
.L_x_20597:
        /* <DEDUP_REMOVED lines=12> */
.L_x_20595:
[----:B------:R-:W-:Y:S05]  /*3ee0*/  BSYNC.RECONVERGENT B0 ;  /* 0x0000000000007941 */ /* 0x000fea0003800200 */
.L_x_20591:
        /* <DEDUP_REMOVED lines=301> */
.L_x_20598:
[----:B------:R-:W0:Y:S01]  /*51c0*/  LDCU.128 UR8, c[0x0][0x580] ;  /* 0x0000b000ff0877ac */ /* 0x000e220008000c00 */
[----:B------:R-:W1:Y:S01]  /*51d0*/  LDCU.64 UR4, c[0x0][0x598] ;  /* 0x0000b300ff0477ac */ /* 0x000e620008000a00 */
[----:B0-----:R-:W-:-:S04]  /*51e0*/  IADD3 R4, P0, PT, R2, UR10, RZ ;  /* 0x0000000a02047c10 */ /* 0x001fc8000ff1e0ff */
[----:B------:R-:W-:-:S06]  /*51f0*/  IADD3.X R5, PT, PT, RZ, UR11, RZ, P0, !PT ;  /* 0x0000000bff057c10 */ /* 0x000fcc00087fe4ff */
[----:B------:R-:W2:Y:S01]  /*5200*/  LDG.E.64 R4, desc[UR6][R4.64] ;  /* 0x0000000604047981 */ /* 0x000ea2000c1e1b00 */
[----:B------:R-:W-:-:S04]  /*5210*/  IADD3 R2, P1, PT, R3, UR8, RZ ;  /* 0x0000000803027c10 */ /* 0x000fc8000ff3e0ff */
[----:B------:R-:W-:Y:S01]  /*5220*/  IADD3.X R3, PT, PT, RZ, UR9, RZ, P1, !PT ;  /* 0x00000009ff037c10 */ /* 0x000fe20008ffe4ff */
[----:B--2---:R-:W-:-:S06]  /*5230*/  DSETP.NEU.AND P0, PT, R4, RZ, PT ;  /* 0x000000ff0400722a */ /* 0x004fcc0003f0d000 */
[----:B-1----:R-:W-:-:S06]  /*5240*/  DSETP.NEU.OR P0, PT, RZ, UR4, P0 ;  /* 0x00000004ff007e2a */ /* 0x002fcc000870d400 */
[----:B------:R-:W-:-:S05]  /*5250*/  SEL R7, RZ, 0x1, !P0 ;  /* 0x00000001ff077807 */ /* 0x000fca0004000000 */
[----:B------:R-:W-:Y:S01]  /*5260*/  STG.E.U8 desc[UR6][R2.64], R7 ;  /* 0x0000000702007986 */ /* 0x000fe2000c101106 */
[----:B------:R-:W-:Y:S05]  /*5270*/  EXIT ;  /* 0x000000000000794d */ /* 0x000fea0003800000 */
.L_x_20599:
        /* <DEDUP_REMOVED lines=16> */
.L_x_43562:


//--------------------- .text._ZN2at6native27unrolled_elementwise_kernelINS0_13AUnaryFunctorIddbZZZNS0_22logical_or_kernel_cudaERNS_14TensorIteratorEENKUlvE0_clEvENKUlvE4_clEvEUlddE_EESt5arrayIPcLm2EELi4E23TrivialOffsetCalculatorILi1EjESD_NS0_6memory15LoadWithoutCastENSE_16StoreWithoutCastEEEviT_T0_T2_T3_T4_T5_ --------------------------
	.section	.text._ZN2at6native27unrolled_elementwise_kernelINS0_13AUnaryFunctorIddbZZZNS0_22logical_or_kernel_cudaERNS_14TensorIteratorEENKUlvE0_clEvENKUlvE4_clEvEUlddE_EESt5arrayIPcLm2EELi4E23TrivialOffsetCalculatorILi1EjESD_NS0_6memory15LoadWithoutCastENSE_16StoreWithoutCastEEEviT_T0_T2_T3_T4_T5_,"ax",@progbits
	.align	128
        .global         _ZN2at6native27unrolled_elementwise_kernelINS0_13AUnaryFunctorIddbZZZNS0_22logical_or_kernel_cudaERNS_14TensorIteratorEENKUlvE0_clEvENKUlvE4_clEvEUlddE_EESt5arrayIPcLm2EELi4E23TrivialOffsetCalculatorILi1EjESD_NS0_6memory15LoadWithoutCastENSE_16StoreWithoutCastEEEviT_T0_T2_T3_T4_T5_
        .type           _ZN2at6native27unrolled_elementwise_kernelINS0_13AUnaryFunctorIddbZZZNS0_22logical_or_kernel_cudaERNS_14TensorIteratorEENKUlvE0_clEvENKUlvE4_clEvEUlddE_EESt5arrayIPcLm2EELi4E23TrivialOffsetCalculatorILi1EjESD_NS0_6memory15LoadWithoutCastENSE_16StoreWithoutCastEEEviT_T0_T2_T3_T4_T5_,@function
        .size           _ZN2at6native27unrolled_elementwise_kernelINS0_13AUnaryFunctorIddbZZZNS0_22logical_or_kernel_cudaERNS_14TensorIteratorEENKUlvE0_clEvENKUlvE4_clEvEUlddE_EESt5arrayIPcLm2EELi4E23TrivialOffsetCalculatorILi1EjESD_NS0_6memory15LoadWithoutCastENSE_16StoreWithoutCastEEEviT_T0_T2_T3_T4_T5_,(.L_x_43563 - _ZN2at6native27unrolled_elementwise_kernelINS0_13AUnaryFunctorIddbZZZNS0_22logical_or_kernel_cudaERNS_14TensorIteratorEENKUlvE0_clEvENKUlvE4_clEvEUlddE_EESt5arrayIPcLm2EELi4E23TrivialOffsetCalculatorILi1EjESD_NS0_6memory15LoadWithoutCastENSE_16StoreWithoutCastEEEviT_T0_T2_T3_T4_T5_)
        .other          _ZN2at6native27unrolled_elementwise_kernelINS0_13AUnaryFunctorIddbZZZNS0_22logical_or_kernel_cudaERNS_14TensorIteratorEENKUlvE0_clEvENKUlvE4_clEvEUlddE_EESt5arrayIPcLm2EELi4E23TrivialOffsetCalculatorILi1EjESD_NS0_6memory15LoadWithoutCastENSE_16StoreWithoutCastEEEviT_T0_T2_T3_T4_T5_,@"STO_CUDA_ENTRY STV_DEFAULT"
_ZN2at6native27unrolled_elementwise_kernelINS0_13AUnaryFunctorIddbZZZNS0_22logical_or_kernel_cudaERNS_14TensorIteratorEENKUlvE0_clEvENKUlvE4_clEvEUlddE_EESt5arrayIPcLm2EELi4E23TrivialOffsetCalculatorILi1EjESD_NS0_6memory15LoadWithoutCastENSE_16StoreWithoutCastEEEviT_T0_T2_T3_T4_T5_:
.text._ZN2at6native27unrolled_elementwise_kernelINS0_13AUnaryFunctorIddbZZZNS0_22logical_or_kernel_cudaERNS_14TensorIteratorEENKUlvE0_clEvENKUlvE4_clEvEUlddE_EESt5arrayIPcLm2EELi4E23TrivialOffsetCalculatorILi1EjESD_NS0_6memory15LoadWithoutCastENSE_16StoreWithoutCastEEEviT_T0_T2_T3_T4_T5_:
        /* <DEDUP_REMOVED lines=38> */
[----:B---3--:R-:W-:-:S06]  /*0260*/  DSETP.NEU.OR P2, PT, RZ, UR6, P2 ;  /* 0x00000006ff007e2a */ /* 0x008fcc000974d400 */
[----:B-----5:R-:W-:Y:S01]  /*0270*/  @!P1 DSETP.NEU.AND P0, PT, R10, RZ, PT ;  /* 0x000000ff0a00922a */ /* 0x020fe20003f0d000 */
[----:B------:R-:W-:Y:S01]  /*0280*/  PLOP3.LUT P1, PT, PT, PT, PT, 0x8, 0x80 ;  /* 0x000000000080781c */ /* 0x000fe20003f2e170 */
[----:B------:R-:W-:-:S04]  /*0290*/  DSETP.NEU.OR P3, PT, RZ, UR6, P3 ;  /* 0x00000006ff007e2a */ /* 0x000fc80009f6d400 */
[----:B------:R-:W-:Y:S02]  /*02a0*/  DSETP.NEU.OR P0, PT, RZ, UR6, P0 ;  /* 0x00000006ff007e2a */ /* 0x000fe4000870d400 */
[----:B------:R-:W-:Y:S01]  /*02b0*/  @!P4 DSETP.NEU.AND P1, PT, R4, RZ, PT ;  /* 0x000000ff0400c22a */ /* 0x000fe20003f2d000 */
[----:B------:R-:W-:-:S05]  /*02c0*/  ISETP.GE.AND P4, PT, R3, R2, PT ;  /* 0x000000020300720c */ /* 0x000fca0003f86270 */
[----:B------:R-:W-:Y:S01]  /*02d0*/  DSETP.NEU.OR P1, PT, RZ, UR6, P1 ;  /* 0x00000006ff007e2a */ /* 0x000fe20008f2d400 */
        /* <DEDUP_REMOVED lines=20> */
.L_x_20602:
[----:B------:R-:W-:Y:S05]  /*0420*/  BSYNC.RELIABLE B1 ;  /* 0x0000000000017941 */ /* 0x000fea0003800100 */
.L_x_20601:
[----:B------:R-:W-:-:S13]  /*0430*/  ISETP.GE.AND P0, PT, R3, R2, PT ;  /* 0x000000020300720c */ /* 0x000fda0003f06270 */
[----:B------:R-:W1:Y:S01]  /*0440*/  @!P0 LDC.64 R6, c[0x0][0x398] ;  /* 0x0000e600ff068b82 */ /* 0x000e620000000a00 */
[----:B0-----:R-:W-:Y:S01]  /*0450*/  @!P0 IMAD R5, R0, 0x200, R3 ;  /* 0x0000020000058824 */ /* 0x001fe200078e0203 */
[----:B------:R-:W-:-:S04]  /*0460*/  @!P0 IADD3 R3, PT, PT, R3, 0x80, RZ ;  /* 0x0000008003038810 */ /* 0x000fc80007ffe0ff */
[----:B-1----:R-:W-:-:S05]  /*0470*/  @!P0 IADD3 R4, P1, PT, R5, R6, RZ ;  /* 0x0000000605048210 */ /* 0x002fca0007f3e0ff */
[----:B------:R-:W-:-:S05]  /*0480*/  @!P0 IMAD.X R5, RZ, RZ, R7, P1 ;  /* 0x000000ffff058224 */ /* 0x000fca00008e0607 */
[----:B------:R1:W-:Y:S03]  /*0490*/  @!P0 STG.E.U8 desc[UR4][R4.64], R11 ;  /* 0x0000000b04008986 */ /* 0x0003e6000c101104 */
.L_x_20603:
[----:B------:R-:W-:Y:S05]  /*04a0*/  BSYNC.RECONVERGENT B0 ;  /* 0x0000000000007941 */ /* 0x000fea0003800200 */
.L_x_20600:
        /* <DEDUP_REMOVED lines=9> */
.L_x_20604:
        /* <DEDUP_REMOVED lines=12> */
.L_x_43563:


//--------------------- .text._ZN2at6native29vectorized_elementwise_kernelILi2ENS0_13AUnaryFunctorIddbZZZNS0_22logical_or_kernel_cudaERNS_14TensorIteratorEENKUlvE0_clEvENKUlvE4_clEvEUlddE_EESt5arrayIPcLm2EEEEviT0_T1_ --------------------------
	.section	.text._ZN2at6native29vectorized_elementwise_kernelILi2ENS0_13AUnaryFunctorIddbZZZNS0_22logical_or_kernel_cudaERNS_14TensorIteratorEENKUlvE0_clEvENKUlvE4_clEvEUlddE_EESt5arrayIPcLm2EEEEviT0_T1_,"ax",@progbits
	.align	128
        .global         _ZN2at6native29vectorized_elementwise_kernelILi2ENS0_13AUnaryFunctorIddbZZZNS0_22logical_or_kernel_cudaERNS_14TensorIteratorEENKUlvE0_clEvENKUlvE4_clEvEUlddE_EESt5arrayIPcLm2EEEEviT0_T1_
        .type           _ZN2at6native29vectorized_elementwise_kernelILi2ENS0_13AUnaryFunctorIddbZZZNS0_22logical_or_kernel_cudaERNS_14TensorIteratorEENKUlvE0_clEvENKUlvE4_clEvEUlddE_EESt5arrayIPcLm2EEEEviT0_T1_,@function
        .size           _ZN2at6native29vectorized_elementwise_kernelILi2ENS0_13AUnaryFunctorIddbZZZNS0_22logical_or_kernel_cudaERNS_14TensorIteratorEENKUlvE0_clEvENKUlvE4_clEvEUlddE_EESt5arrayIPcLm2EEEEviT0_T1_,(.L_x_43564 - _ZN2at6native29vectorized_elementwise_kernelILi2ENS0_13AUnaryFunctorIddbZZZNS0_22logical_or_kernel_cudaERNS_14TensorIteratorEENKUlvE0_clEvENKUlvE4_clEvEUlddE_EESt5arrayIPcLm2EEEEviT0_T1_)
        .other          _ZN2at6native29vectorized_elementwise_kernelILi2ENS0_13AUnaryFunctorIddbZZZNS0_22logical_or_kernel_cudaERNS_14TensorIteratorEENKUlvE0_clEvENKUlvE4_clEvEUlddE_EESt5arrayIPcLm2EEEEviT0_T1_,@"STO_CUDA_ENTRY STV_DEFAULT"
_ZN2at6native29vectorized_elementwise_kernelILi2ENS0_13AUnaryFunctorIddbZZZNS0_22logical_or_kernel_cudaERNS_14TensorIteratorEENKUlvE0_clEvENKUlvE4_clEvEUlddE_EESt5arrayIPcLm2EEEEviT0_T1_:
.text._ZN2at6native29vectorized_elementwise_kernelILi2ENS0_13AUnaryFunctorIddbZZZNS0_22logical_or_kernel_cudaERNS_14TensorIteratorEENKUlvE0_clEvENKUlvE4_clEvEUlddE_EESt5arrayIPcLm2EEEEviT0_T1_:
        /* <DEDUP_REMOVED lines=75> */
[----:B------:R-:W-:Y:S02]  /*04b0*/  DSETP.NEU.OR P0, PT, RZ, UR6, P0 ;  /* 0x00000006ff007e2a */ /* 0x000fe4000870d400 */
[----:B------:R-:W-:Y:S02]  /*04c0*/  DSETP.NEU.OR P1, PT, RZ, UR6, P1 ;  /* 0x00000006ff007e2a */ /* 0x000fe40008f2d400 */
[----:B------:R-:W-:Y:S02]  /*04d0*/  DSETP.NEU.OR P2, PT, RZ, UR6, P2 ;  /* 0x00000006ff007e2a */ /* 0x000fe4000974d400 */
[----:B------:R-:W-:-:S02]  /*04e0*/  DSETP.NEU.OR P3, PT, RZ, UR6, P3 ;  /* 0x00000006ff007e2a */ /* 0x000fc40009f6d400 */
[----:B------:R-:W-:Y:S01]  /*04f0*/  DSETP.NEU.OR P4, PT, RZ, UR6, P4 ;  /* 0x00000006ff007e2a */ /* 0x000fe2000a78d400 */
        /* <DEDUP_REMOVED lines=8> */
[----:B------:R-:W-:-:S06]  /*0580*/  DSETP.NEU.OR P5, PT, RZ, UR6, P5 ;  /* 0x00000006ff007e2a */ /* 0x000fcc000afad400 */
[----:B------:R-:W-:Y:S02]  /*0590*/  SEL R5, RZ, 0x1, !P5 ;  /* 0x00000001ff057807 */ /* 0x000fe40006800000 */
[----:B------:R-:W-:-:S13]  /*05a0*/  ISETP.NE.AND P5, PT, R12, RZ, PT ;  /* 0x000000ff0c00720c */ /* 0x000fda0003fa5270 */
[----:B------:R-:W-:-:S06]  /*05b0*/  DSETP.NEU.OR P5, PT, RZ, UR6, P5 ;  /* 0x00000006ff007e2a */ /* 0x000fcc000afad400 */
[----:B------:R-:W-:Y:S02]  /*05c0*/  SEL R9, RZ, 0x1, !P5 ;  /* 0x00000001ff097807 */ /* 0x000fe40006800000 */
[----:B------:R-:W-:Y:S01]  /*05d0*/  ISETP.GE.U32.AND P5, PT, R11, R8, PT ;  /* 0x000000080b00720c */ /* 0x000fe20003fa6070 */
[----:B------:R-:W-:Y:S01]  /*05e0*/  DSETP.NEU.OR P6, PT, RZ, UR6, P6 ;  /* 0x00000006ff007e2a */ /* 0x000fe2000b7cd400 */
        /* <DEDUP_REMOVED lines=17> */
.L_x_20608:
        /* <DEDUP_REMOVED lines=8> */
.L_x_20609:
        /* <DEDUP_REMOVED lines=8> */
.L_x_20610:
        /* <DEDUP_REMOVED lines=8> */
.L_x_20611:
        /* <DEDUP_REMOVED lines=9> */
.L_x_20612:
[----:B------:R-:W-:Y:S05]  /*0910*/  BSYNC.RELIABLE B1 ;  /* 0x0000000000017941 */ /* 0x000fea0003800100 */
.L_x_20607:
[----:B------:R-:W-:-:S13]  /*0920*/  ISETP.GE.U32.AND P0, PT, R11, R8, PT ;  /* 0x000000080b00720c */ /* 0x000fda0003f06070 */
[----:B012---:R-:W0:Y:S01]  /*0930*/  @!P0 LDC.64 R6, c[0x0][0x398] ;  /* 0x0000e600ff068b82 */ /* 0x007e220000000a00 */
[----:B------:R-:W-:Y:S02]  /*0940*/  @!P0 IMAD.IADD R5, R0, 0x1, R11 ;  /* 0x0000000100058824 */ /* 0x000fe400078e020b */
[----:B------:R-:W-:-:S03]  /*0950*/  @!P0 VIADD R11, R11, 0x80 ;  /* 0x000000800b0b8836 */ /* 0x000fc60000000000 */
[----:B0-----:R-:W-:-:S05]  /*0960*/  @!P0 IADD3 R4, P1, PT, R5, R6, RZ ;  /* 0x0000000605048210 */ /* 0x001fca0007f3e0ff */
[----:B------:R-:W-:-:S05]  /*0970*/  @!P0 IMAD.X R5, RZ, RZ, R7, P1 ;  /* 0x000000ffff058224 */ /* 0x000fca00008e0607 */
[----:B------:R3:W-:Y:S03]  /*0980*/  @!P0 STG.E.U8 desc[UR4][R4.64], R3 ;  /* 0x0000000304008986 */ /* 0x0007e6000c101104 */
.L_x_20613:
[----:B------:R-:W-:Y:S05]  /*0990*/  BSYNC.RECONVERGENT B0 ;  /* 0x0000000000007941 */ /* 0x000fea0003800200 */
.L_x_20606:
        /* <DEDUP_REMOVED lines=9> */
.L_x_20605:
        /* <DEDUP_REMOVED lines=11> */
[----:B----4-:R-:W-:Y:S01]  /*0ae0*/  DSETP.NEU.OR P1, PT, R16, RZ, P0 ;  /* 0x000000ff1000722a */ /* 0x010fe2000072d400 */
[----:B---3--:R-:W-:Y:S01]  /*0af0*/  IADD3 R16, P2, PT, R0, UR8, RZ ;  /* 0x0000000800107c10 */ /* 0x008fe2000ff5e0ff */
[----:B------:R-:W-:Y:S02]  /*0b00*/  DSETP.NEU.OR P6, PT, R18, RZ, P0 ;  /* 0x000000ff1200722a */ /* 0x000fe400007cd400 */
[----:B-----5:R-:W-:Y:S02]  /*0b10*/  DSETP.NEU.OR P5, PT, R12, RZ, P0 ;  /* 0x000000ff0c00722a */ /* 0x020fe400007ad400 */
[----:B------:R-:W-:Y:S01]  /*0b20*/  SEL R0, RZ, 0x1, !P1 ;  /* 0x00000001ff007807 */ /* 0x000fe20004800000 */
[----:B------:R-:W-:Y:S01]  /*0b30*/  IMAD.X R17, RZ, RZ, UR9, P2 ;  /* 0x00000009ff117e24 */ /* 0x000fe200090e06ff */
[----:B------:R-:W-:Y:S02]  /*0b40*/  DSETP.NEU.OR P4, PT, R14, RZ, P0 ;  /* 0x000000ff0e00722a */ /* 0x000fe4000078d400 */
[----:B------:R-:W-:Y:S01]  /*0b50*/  DSETP.NEU.OR P3, PT, R8, RZ, P0 ;  /* 0x000000ff0800722a */ /* 0x000fe2000076d400 */
[----:B0-----:R-:W-:Y:S01]  /*0b60*/  IMAD.WIDE.U32 R2, R21, 0x2, R16 ;  /* 0x0000000215027825 */ /* 0x001fe200078e0010 */
[----:B------:R-:W-:-:S02]  /*0b70*/  DSETP.NEU.OR P2, PT, R10, RZ, P0 ;  /* 0x000000ff0a00722a */ /* 0x000fc4000074d400 */
[----:B------:R-:W-:Y:S02]  /*0b80*/  DSETP.NEU.OR P1, PT, R4, RZ, P0 ;  /* 0x000000ff0400722a */ /* 0x000fe4000072d400 */
[----:B------:R-:W-:Y:S01]  /*0b90*/  DSETP.NEU.OR P0, PT, R6, RZ, P0 ;  /* 0x000000ff0600722a */ /* 0x000fe2000070d400 */
        /* <DEDUP_REMOVED lines=16> */
.L_x_20614:
        /* <DEDUP_REMOVED lines=14> */
.L_x_43564:


//--------------------- .text._ZN2at6native29vectorized_elementwise_kernelILi4ENS0_13AUnaryFunctorIddbZZZNS0_22logical_or_kernel_cudaERNS_14TensorIteratorEENKUlvE0_clEvENKUlvE4_clEvEUlddE_EESt5arrayIPcLm2EEEEviT0_T1_ --------------------------
	.section	.text._ZN2at6native29vectorized_elementwise_kernelILi4ENS0_13AUnaryFunctorIddbZZZNS0_22logical_or_kernel_cudaERNS_14TensorIteratorEENKUlvE0_clEvENKUlvE4_clEvEUlddE_EESt5arrayIPcLm2EEEEviT0_T1_,"ax",@progbits
	.align	128
        .global         _ZN2at6native29vectorized_elementwise_kernelILi4ENS0_13AUnaryFunctorIddbZZZNS0_22logical_or_kernel_cudaERNS_14TensorIteratorEENKUlvE0_clEvENKUlvE4_clEvEUlddE_EESt5arrayIPcLm2EEEEviT0_T1_
        .type           _ZN2at6native29vectorized_elementwise_kernelILi4ENS0_13AUnaryFunctorIddbZZZNS0_22logical_or_kernel_cudaERNS_14TensorIteratorEENKUlvE0_clEvENKUlvE4_clEvEUlddE_EESt5arrayIPcLm2EEEEviT0_T1_,@function
        .size           _ZN2at6native29vectorized_elementwise_kernelILi4ENS0_13AUnaryFunctorIddbZZZNS0_22logical_or_kernel_cudaERNS_14TensorIteratorEENKUlvE0_clEvENKUlvE4_clEvEUlddE_EESt5arrayIPcLm2EEEEviT0_T1_,(.L_x_43565 - _ZN2at6native29vectorized_elementwise_kernelILi4ENS0_13AUnaryFunctorIddbZZZNS0_22logical_or_kernel_cudaERNS_14TensorIteratorEENKUlvE0_clEvENKUlvE4_clEvEUlddE_EESt5arrayIPcLm2EEEEviT0_T1_)
        .other          _ZN2at6native29vectorized_elementwise_kernelILi4ENS0_13AUnaryFunctorIddbZZZNS0_22logical_or_kernel_cudaERNS_14TensorIteratorEENKUlvE0_clEvENKUlvE4_clEvEUlddE_EESt5arrayIPcLm2EEEEviT0_T1_,@"STO_CUDA_ENTRY STV_DEFAULT"
_ZN2at6native29vectorized_elementwise_kernelILi4ENS0_13AUnaryFunctorIddbZZZNS0_22logical_or_kernel_cudaERNS_14TensorIteratorEENKUlvE0_clEvENKUlvE4_clEvEUlddE_EESt5arrayIPcLm2EEEEviT0_T1_:
.text._ZN2at6native29vectorized_elementwise_kernelILi4ENS0_13AUnaryFunctorIddbZZZNS0_22logical_or_kernel_cudaERNS_14TensorIteratorEENKUlvE0_clEvENKUlvE4_clEvEUlddE_EESt5arrayIPcLm2EEEEviT0_T1_:
        /* <DEDUP_REMOVED lines=112> */
.L_x_20618:
        /* <DEDUP_REMOVED lines=8> */
.L_x_20619:
        /* <DEDUP_REMOVED lines=8> */
.L_x_20620:
        /* <DEDUP_REMOVED lines=8> */
.L_x_20621:
        /* <DEDUP_REMOVED lines=9> */
.L_x_20622:
[----:B------:R-:W-:Y:S05]  /*0910*/  BSYNC.RELIABLE B1 ;  /* 0x0000000000017941 */ /* 0x000fea0003800100 */
.L_x_20617:
[----:B------:R-:W-:-:S13]  /*0920*/  ISETP.GE.U32.AND P0, PT, R11, R8, PT ;  /* 0x000000080b00720c */ /* 0x000fda0003f06070 */
[----:B012---:R-:W0:Y:S01]  /*0930*/  @!P0 LDC.64 R6, c[0x0][0x398] ;  /* 0x0000e600ff068b82 */ /* 0x007e220000000a00 */
[----:B------:R-:W-:Y:S02]  /*0940*/  @!P0 IMAD.IADD R5, R0, 0x1, R11 ;  /* 0x0000000100058824 */ /* 0x000fe400078e020b */
[----:B------:R-:W-:-:S03]  /*0950*/  @!P0 VIADD R11, R11, 0x80 ;  /* 0x000000800b0b8836 */ /* 0x000fc60000000000 */
[----:B0-----:R-:W-:-:S05]  /*0960*/  @!P0 IADD3 R4, P1, PT, R5, R6, RZ ;  /* 0x0000000605048210 */ /* 0x001fca0007f3e0ff */
[----:B------:R-:W-:-:S05]  /*0970*/  @!P0 IMAD.X R5, RZ, RZ, R7, P1 ;  /* 0x000000ffff058224 */ /* 0x000fca00008e0607 */
[----:B------:R3:W-:Y:S03]  /*0980*/  @!P0 STG.E.U8 desc[UR4][R4.64], R3 ;  /* 0x0000000304008986 */ /* 0x0007e6000c101104 */
.L_x_20623:
[----:B------:R-:W-:Y:S05]  /*0990*/  BSYNC.RECONVERGENT B0 ;  /* 0x0000000000007941 */ /* 0x000fea0003800200 */
.L_x_20616:
        /* <DEDUP_REMOVED lines=9> */
.L_x_20615:
        /* <DEDUP_REMOVED lines=9> */
[----:B----4-:R-:W-:Y:S02]  /*0ac0*/  DSETP.NEU.OR P6, PT, R18, RZ, P0 ;  /* 0x000000ff1200722a */ /* 0x010fe400007cd400 */
[----:B------:R-:W-:Y:S02]  /*0ad0*/  DSETP.NEU.OR P3, PT, R16, RZ, P0 ;  /* 0x000000ff1000722a */ /* 0x000fe4000076d400 */
[----:B-----5:R-:W-:Y:S02]  /*0ae0*/  DSETP.NEU.OR P1, PT, R4, RZ, P0 ;  /* 0x000000ff0400722a */ /* 0x020fe4000072d400 */
[----:B------:R-:W-:Y:S01]  /*0af0*/  SEL R3, RZ, 0x1, !P6 ;  /* 0x00000001ff037807 */ /* 0x000fe20007000000 */
[----:B------:R-:W-:Y:S01]  /*0b00*/  DSETP.NEU.OR P4, PT, R12, RZ, P0 ;  /* 0x000000ff0c00722a */ /* 0x000fe2000078d400 */
[----:B---3--:R-:W-:Y:S01]  /*0b10*/  IADD3 R4, P6, PT, R0, UR8, RZ ;  /* 0x0000000800047c10 */ /* 0x008fe2000ffde0ff */
[----:B------:R-:W-:Y:S01]  /*0b20*/  DSETP.NEU.OR P5, PT, R14, RZ, P0 ;  /* 0x000000ff0e00722a */ /* 0x000fe200007ad400 */
[----:B------:R-:W-:Y:S01]  /*0b30*/  SEL R0, RZ, 0x1, !P3 ;  /* 0x00000001ff007807 */ /* 0x000fe20005800000 */
[----:B------:R-:W-:-:S02]  /*0b40*/  DSETP.NEU.OR P2, PT, R8, RZ, P0 ;  /* 0x000000ff0800722a */ /* 0x000fc4000074d400 */
[----:B------:R-:W-:Y:S01]  /*0b50*/  DSETP.NEU.OR P3, PT, R10, RZ, P0 ;  /* 0x000000ff0a00722a */ /* 0x000fe2000076d400 */
[----:B------:R-:W-:Y:S01]  /*0b60*/  IMAD.X R5, RZ, RZ, UR9, P6 ;  /* 0x00000009ff057e24 */ /* 0x000fe2000b0e06ff */
[----:B------:R-:W-:Y:S01]  /*0b70*/  DSETP.NEU.OR P0, PT, R6, RZ, P0 ;  /* 0x000000ff0600722a */ /* 0x000fe2000070d400 */
        /* <DEDUP_REMOVED lines=16> */
.L_x_20624:
        /* <DEDUP_REMOVED lines=16> */
.L_x_43565:


//--------------------- .text._ZN2at6native29vectorized_elementwise_kernelILi8ENS0_13AUnaryFunctorIddbZZZNS0_22logical_or_kernel_cudaERNS_14TensorIteratorEENKUlvE0_clEvENKUlvE4_clEvEUlddE_EESt5arrayIPcLm2EEEEviT0_T1_ --------------------------
	.section	.text._ZN2at6native29vectorized_elementwise_kernelILi8ENS0_13AUnaryFunctorIddbZZZNS0_22logical_or_kernel_cudaERNS_14TensorIteratorEENKUlvE0_clEvENKUlvE4_clEvEUlddE_EESt5arrayIPcLm2EEEEviT0_T1_,"ax",@progbits
	.align	128
        .global         _ZN2at6native29vectorized_elementwise_kernelILi8ENS0_13AUnaryFunctorIddbZZZNS0_22logical_or_kernel_cudaERNS_14TensorIteratorEENKUlvE0_clEvENKUlvE4_clEvEUlddE_EESt5arrayIPcLm2EEEEviT0_T1_
        .type           _ZN2at6native29vectorized_elementwise_kernelILi8ENS0_13AUnaryFunctorIddbZZZNS0_22logical_or_kernel_cudaERNS_14TensorIteratorEENKUlvE0_clEvENKUlvE4_clEvEUlddE_EESt5arrayIPcLm2EEEEviT0_T1_,@function
        .size           _ZN2at6native29vectorized_elementwise_kernelILi8ENS0_13AUnaryFunctorIddbZZZNS0_22logical_or_kernel_cudaERNS_14TensorIteratorEENKUlvE0_clEvENKUlvE4_clEvEUlddE_EESt5arrayIPcLm2EEEEviT0_T1_,(.L_x_43566 - _ZN2at6native29vectorized_elementwise_kernelILi8ENS0_13AUnaryFunctorIddbZZZNS0_22logical_or_kernel_cudaERNS_14TensorIteratorEENKUlvE0_clEvENKUlvE4_clEvEUlddE_EESt5arrayIPcLm2EEEEviT0_T1_)
        .other          _ZN2at6native29vectorized_elementwise_kernelILi8ENS0_13AUnaryFunctorIddbZZZNS0_22logical_or_kernel_cudaERNS_14TensorIteratorEENKUlvE0_clEvENKUlvE4_clEvEUlddE_EESt5arrayIPcLm2EEEEviT0_T1_,@"STO_CUDA_ENTRY STV_DEFAULT"
_ZN2at6native29vectorized_elementwise_kernelILi8ENS0_13AUnaryFunctorIddbZZZNS0_22logical_or_kernel_cudaERNS_14TensorIteratorEENKUlvE0_clEvENKUlvE4_clEvEUlddE_EESt5arrayIPcLm2EEEEviT0_T1_:
.text._ZN2at6native29vectorized_elementwise_kernelILi8ENS0_13AUnaryFunctorIddbZZZNS0_22logical_or_kernel_cudaERNS_14TensorIteratorEENKUlvE0_clEvENKUlvE4_clEvEUlddE_EESt5arrayIPcLm2EEEEviT0_T1_:
        /* <DEDUP_REMOVED lines=112> */
.L_x_20628:
        /* <DEDUP_REMOVED lines=8> */
.L_x_20629:
        /* <DEDUP_REMOVED lines=8> */
.L_x_20630:
        /* <DEDUP_REMOVED lines=8> */
.L_x_20631:
        /* <DEDUP_REMOVED lines=9> */
.L_x_20632:
[----:B------:R-:W-:Y:S05]  /*0910*/  BSYNC.RELIABLE B1 ;  /* 0x0000000000017941 */ /* 0x000fea0003800100 */
.L_x_20627:
[----:B------:R-:W-:-:S13]  /*0920*/  ISETP.GE.U32.AND P0, PT, R11, R8, PT ;  /* 0x000000080b00720c */ /* 0x000fda0003f06070 */
[----:B012---:R-:W0:Y:S01]  /*0930*/  @!P0 LDC.64 R6, c[0x0][0x398] ;  /* 0x0000e600ff068b82 */ /* 0x007e220000000a00 */
[----:B------:R-:W-:Y:S02]  /*0940*/  @!P0 IMAD.IADD R5, R0, 0x1, R11 ;  /* 0x0000000100058824 */ /* 0x000fe400078e020b */
[----:B------:R-:W-:-:S03]  /*0950*/  @!P0 VIADD R11, R11, 0x80 ;  /* 0x000000800b0b8836 */ /* 0x000fc60000000000 */
[----:B0-----:R-:W-:-:S05]  /*0960*/  @!P0 IADD3 R4, P1, PT, R5, R6, RZ ;  /* 0x0000000605048210 */ /* 0x001fca0007f3e0ff */
[----:B------:R-:W-:-:S05]  /*0970*/  @!P0 IMAD.X R5, RZ, RZ, R7, P1 ;  /* 0x000000ffff058224 */ /* 0x000fca00008e0607 */
[----:B------:R3:W-:Y:S03]  /*0980*/  @!P0 STG.E.U8 desc[UR4][R4.64], R3 ;  /* 0x0000000304008986 */ /* 0x0007e6000c101104 */
.L_x_20633:
[----:B------:R-:W-:Y:S05]  /*0990*/  BSYNC.RECONVERGENT B0 ;  /* 0x0000000000007941 */ /* 0x000fea0003800200 */
.L_x_20626:
        /* <DEDUP_REMOVED lines=9> */
.L_x_20625:
        /* <DEDUP_REMOVED lines=14> */
[----:B------:R-:W-:Y:S01]  /*0b10*/  SEL R8, RZ, 0x1, !P6 ;  /* 0x00000001ff087807 */ /* 0x000fe20007000000 */
[----:B------:R-:W-:Y:S01]  /*0b20*/  DSETP.NEU.OR P5, PT, R14, RZ, P0 ;  /* 0x000000ff0e00722a */ /* 0x000fe200007ad400 */
[----:B------:R-:W-:Y:S01]  /*0b30*/  SEL R3, RZ, 0x1, !P2 ;  /* 0x00000001ff037807 */ /* 0x000fe20005000000 */
[----:B------:R-:W-:Y:S01]  /*0b40*/  DSETP.NEU.OR P1, PT, R4, RZ, P0 ;  /* 0x000000ff0400722a */ /* 0x000fe2000072d400 */
[----:B------:R-:W-:Y:S01]  /*0b50*/  PRMT R8, R9, 0x3340, R8 ;  /* 0x0000334009087816 */ /* 0x000fe20000000008 */
[----:B------:R-:W-:Y:S01]  /*0b60*/  DSETP.NEU.OR P3, PT, R10, RZ, P0 ;  /* 0x000000ff0a00722a */ /* 0x000fe2000076d400 */
[----:B---3--:R-:W-:Y:S01]  /*0b70*/  IADD3 R4, P6, PT, R0, UR8, RZ ;  /* 0x0000000800047c10 */ /* 0x008fe2000ffde0ff */
[----:B------:R-:W-:Y:S01]  /*0b80*/  DSETP.NEU.OR P0, PT, R6, RZ, P0 ;  /* 0x000000ff0600722a */ /* 0x000fe2000070d400 */
        /* <DEDUP_REMOVED lines=14> */
.L_x_20634:
        /* <DEDUP_REMOVED lines=9> */
.L_x_43566:


//--------------------- .text._ZN2at6native18elementwise_kernelILi128ELi4EZNS0_15gpu_kernel_implINS0_13BinaryFunctorIddbZZZNS0_22logical_or_kernel_cudaERNS_14TensorIteratorEENKUlvE0_clEvENKUlvE4_clEvEUlddE_EEEEvRNS_18TensorIteratorBaseERKT_EUliE_EEviT1_ --------------------------
	.section	.text._ZN2at6native18elementwise_kernelILi128ELi4EZNS0_15gpu_kernel_implINS0_13BinaryFunctorIddbZZZNS0_22logical_or_kernel_cudaERNS_14TensorIteratorEENKUlvE0_clEvENKUlvE4_clEvEUlddE_EEEEvRNS_18TensorIteratorBaseERKT_EUliE_EEviT1_,"ax",@progbits
	.align	128
        .global         _ZN2at6native18elementwise_kernelILi128ELi4EZNS0_15gpu_kernel_implINS0_13BinaryFunctorIddbZZZNS0_22logical_or_kernel_cudaERNS_14TensorIteratorEENKUlvE0_clEvENKUlvE4_clEvEUlddE_EEEEvRNS_18TensorIteratorBaseERKT_EUliE_EEviT1_
        .type           _ZN2at6native18elementwise_kernelILi128ELi4EZNS0_15gpu_kernel_implINS0_13BinaryFunctorIddbZZZNS0_22logical_or_kernel_cudaERNS_14TensorIteratorEENKUlvE0_clEvENKUlvE4_clEvEUlddE_EEEEvRNS_18TensorIteratorBaseERKT_EUliE_EEviT1_,@function
        .size           _ZN2at6native18elementwise_kernelILi128ELi4EZNS0_15gpu_kernel_implINS0_13BinaryFunctorIddbZZZNS0_22logical_or_kernel_cudaERNS_14TensorIteratorEENKUlvE0_clEvENKUlvE4_clEvEUlddE_EEEEvRNS_18TensorIteratorBaseERKT_EUliE_EEviT1_,(.L_x_43567 - _ZN2at6native18elementwise_kernelILi128ELi4EZNS0_15gpu_kernel_implINS0_13BinaryFunctorIddbZZZNS0_22logical_or_kernel_cudaERNS_14TensorIteratorEENKUlvE0_clEvENKUlvE4_clEvEUlddE_EEEEvRNS_18TensorIteratorBaseERKT_EUliE_EEviT1_)
        .other          _ZN2at6native18elementwise_kernelILi128ELi4EZNS0_15gpu_kernel_implINS0_13BinaryFunctorIddbZZZNS0_22logical_or_kernel_cudaERNS_14TensorIteratorEENKUlvE0_clEvENKUlvE4_clEvEUlddE_EEEEvRNS_18TensorIteratorBaseERKT_EUliE_EEviT1_,@"STO_CUDA_ENTRY STV_DEFAULT"
_ZN2at6native18elementwise_kernelILi128ELi4EZNS0_15gpu_kernel_implINS0_13BinaryFunctorIddbZZZNS0_22logical_or_kernel_cudaERNS_14TensorIteratorEENKUlvE0_clEvENKUlvE4_clEvEUlddE_EEEEvRNS_18TensorIteratorBaseERKT_EUliE_EEviT1_:
.text._ZN2at6native18elementwise_kernelILi128ELi4EZNS0_15gpu_kernel_implINS0_13BinaryFunctorIddbZZZNS0_22logical_or_kernel_cudaERNS_14TensorIteratorEENKUlvE0_clEvENKUlvE4_clEvEUlddE_EEEEvRNS_18TensorIteratorBaseERKT_EUliE_EEviT1_:
        /* <DEDUP_REMOVED lines=371> */
.L_x_20637:
        /* <DEDUP_REMOVED lines=18> */
.L_x_20642:
[----:B------:R-:W2:Y:S02]  /*1850*/  LDG.E.U8 R2, desc[UR36][R2.64] ;  /* 0x0000002402027981 */ /* 0x000ea4000c1e1100 */
[----:B--2---:R0:W1:Y:S01]  /*1860*/  I2F.F64.U16 R16, R2 ;  /* 0x0000000200107312 */ /* 0x0040620000101800 */
[----:B------:R-:W-:Y:S05]  /*1870*/  BRA `(.L_x_20644) ;  /* 0x0000000c00607947 */ /* 0x000fea0003800000 */
.L_x_20641:
        /* <DEDUP_REMOVED lines=9> */
.L_x_20646:
[----:B------:R-:W2:Y:S02]  /*1910*/  LDG.E R2, desc[UR36][R2.64] ;  /* 0x0000002402027981 */ /* 0x000ea4000c1e1900 */
[----:B--2---:R0:W1:Y:S01]  /*1920*/  I2F.F64 R16, R2 ;  /* 0x0000000200107312 */ /* 0x0040620000201c00 */
[----:B------:R-:W-:Y:S05]  /*1930*/  BRA `(.L_x_20644) ;  /* 0x0000000c00307947 */ /* 0x000fea0003800000 */
.L_x_20645:
[----:B------:R-:W2:Y:S02]  /*1940*/  LDG.E.U16 R2, desc[UR36][R2.64] ;  /* 0x0000002402027981 */ /* 0x000ea4000c1e1500 */
[----:B--2---:R0:W1:Y:S01]  /*1950*/  I2F.F64.S16 R16, R2 ;  /* 0x0000000200107312 */ /* 0x0040620000101c00 */
[----:B------:R-:W-:Y:S05]  /*1960*/  BRA `(.L_x_20644) ;  /* 0x0000000c00247947 */ /* 0x000fea0003800000 */
.L_x_20640:
        /* <DEDUP_REMOVED lines=10> */
.L_x_20648:
[----:B------:R-:W2:Y:S02]  /*1a10*/  LDG.E.U16 R0, desc[UR36][R2.64] ;  /* 0x0000002402007981 */ /* 0x000ea4000c1e1500 */
[----:B--2---:R-:W-:-:S05]  /*1a20*/  HADD2.F32 R0, -RZ, R0.H0_H0 ;  /* 0x20000000ff007230 */ /* 0x004fca0000004100 */
[----:B------:R-:W-:-:S04]  /*1a30*/  FMUL.FTZ R0, R0, 1 ;  /* 0x3f80000000007820 */ /* 0x000fc80000410000 */
[----:B------:R0:W1:Y:S01]  /*1a40*/  F2F.F64.F32 R16, R0 ;  /* 0x0000000000107310 */ /* 0x0000620000201800 */
[----:B------:R-:W-:Y:S05]  /*1a50*/  BRA `(.L_x_20644) ;  /* 0x0000000800e87947 */ /* 0x000fea0003800000 */
.L_x_20647:
        /* <DEDUP_REMOVED lines=10> */
.L_x_20650:
[----:B------:R-:W2:Y:S02]  /*1b00*/  LDG.E.U16 R2, desc[UR36][R2.64] ;  /* 0x0000002402027981 */ /* 0x000ea4000c1e1500 */
[----:B--2---:R-:W-:-:S05]  /*1b10*/  HADD2.F32 R0, -RZ, R2.H0_H0 ;  /* 0x20000002ff007230 */ /* 0x004fca0000004100 */
[----:B------:R-:W-:-:S04]  /*1b20*/  FMUL.FTZ R0, R0, 1 ;  /* 0x3f80000000007820 */ /* 0x000fc80000410000 */
[----:B------:R0:W1:Y:S01]  /*1b30*/  F2F.F64.F32 R16, R0 ;  /* 0x0000000000107310 */ /* 0x0000620000201800 */
[----:B------:R-:W-:Y:S05]  /*1b40*/  BRA `(.L_x_20644) ;  /* 0x0000000800ac7947 */ /* 0x000fea0003800000 */
.L_x_20649:
[----:B------:R0:W5:Y:S01]  /*1b50*/  LDG.E.64 R16, desc[UR36][R2.64] ;  /* 0x0000002402107981 */ /* 0x000162000c1e1b00 */
[----:B------:R-:W-:Y:S05]  /*1b60*/  BRA `(.L_x_20644) ;  /* 0x0000000800a47947 */ /* 0x000fea0003800000 */
.L_x_20639:
        /* <DEDUP_REMOVED lines=13> */
.L_x_20653:
[----:B------:R0:W5:Y:S01]  /*1c40*/  LDG.E.64 R16, desc[UR36][R2.64] ;  /* 0x0000002402107981 */ /* 0x000162000c1e1b00 */
[----:B------:R-:W-:Y:S05]  /*1c50*/  BRA `(.L_x_20644) ;  /* 0x0000000800687947 */ /* 0x000fea0003800000 */
.L_x_20652:
        /* <DEDUP_REMOVED lines=27> */
.L_x_20655:
        /* <DEDUP_REMOVED lines=14> */
.L_x_20654:
[----:B------:R-:W2:Y:S02]  /*1ef0*/  LDG.E.U16 R0, desc[UR36][R2.64] ;  /* 0x0000002402007981 */ /* 0x000ea4000c1e1500 */
[----:B--2---:R-:W-:-:S04]  /*1f00*/  IMAD.U32 R0, R0, 0x10000, RZ ;  /* 0x0001000000007824 */ /* 0x004fc800078e00ff */
[----:B------:R-:W-:-:S04]  /*1f10*/  FMUL.FTZ R0, R0, 1 ;  /* 0x3f80000000007820 */ /* 0x000fc80000410000 */
[----:B------:R0:W1:Y:S01]  /*1f20*/  F2F.F64.F32 R16, R0 ;  /* 0x0000000000107310 */ /* 0x0000620000201800 */
[----:B------:R-:W-:Y:S05]  /*1f30*/  BRA `(.L_x_20644) ;  /* 0x0000000400b07947 */ /* 0x000fea0003800000 */
.L_x_20651:
        /* <DEDUP_REMOVED lines=11> */
.L_x_20658:
        /* <DEDUP_REMOVED lines=21> */
.L_x_20660:
[----:B------:R-:W-:Y:S05]  /*2140*/  BSYNC.RECONVERGENT B0 ;  /* 0x0000000000007941 */ /* 0x000fea0003800200 */
.L_x_20659:
[----:B------:R-:W-:Y:S01]  /*2150*/  IMAD.SHL.U32 R0, R0, 0x100000, RZ ;  /* 0x0010000000007824 */ /* 0x000fe200078e00ff */
[----:B------:R-:W-:-:S04]  /*2160*/  LEA R2, R2, 0x3b800000, 0x17 ;  /* 0x3b80000002027811 */ /* 0x000fc800078eb8ff */
[----:B------:R-:W-:-:S05]  /*2170*/  LOP3.LUT R0, R2, R0, R7, 0xfe, !PT ;  /* 0x0000000002007212 */ /* 0x000fca00078efe07 */
[----:B------:R-:W-:-:S04]  /*2180*/  FMUL.FTZ R0, R0, 1 ;  /* 0x3f80000000007820 */ /* 0x000fc80000410000 */
[----:B------:R0:W1:Y:S01]  /*2190*/  F2F.F64.F32 R16, R0 ;  /* 0x0000000000107310 */ /* 0x0000620000201800 */
[----:B------:R-:W-:Y:S05]  /*21a0*/  BRA `(.L_x_20644) ;  /* 0x0000000400147947 */ /* 0x000fea0003800000 */
.L_x_20657:
        /* <DEDUP_REMOVED lines=21> */
.L_x_20662:
[----:B------:R-:W-:Y:S05]  /*2300*/  BSYNC.RECONVERGENT B0 ;  /* 0x0000000000007941 */ /* 0x000fea0003800200 */
.L_x_20661:
[----:B------:R-:W-:Y:S02]  /*2310*/  SHF.L.U32 R0, R0, 0x15, RZ ;  /* 0x0000001500007819 */ /* 0x000fe400000006ff */
[----:B------:R-:W-:-:S04]  /*2320*/  LEA R2, R2, 0x37800000, 0x17 ;  /* 0x3780000002027811 */ /* 0x000fc800078eb8ff */
[----:B------:R-:W-:-:S05]  /*2330*/  LOP3.LUT R0, R2, R0, R7, 0xfe, !PT ;  /* 0x0000000002007212 */ /* 0x000fca00078efe07 */
[----:B------:R-:W-:-:S04]  /*2340*/  FMUL.FTZ R0, R0, 1 ;  /* 0x3f80000000007820 */ /* 0x000fc80000410000 */
[----:B------:R0:W1:Y:S01]  /*2350*/  F2F.F64.F32 R16, R0 ;  /* 0x0000000000107310 */ /* 0x0000620000201800 */
[----:B------:R-:W-:Y:S05]  /*2360*/  BRA `(.L_x_20644) ;  /* 0x0000000000a47947 */ /* 0x000fea0003800000 */
.L_x_20656:
[----:B------:R-:W-:-:S09]  /*2370*/  UISETP.NE.AND UP0, UPT, UR4, 0x1c, UPT ;  /* 0x0000001c0400788c */ /* 0x000fd2000bf05270 */
[----:B------:R-:W-:Y:S05]  /*2380*/  BRA.U !UP0, `(.L_x_20663) ;  /* 0x0000000108947547 */ /* 0x000fea000b800000 */
[----:B------:R-:W-:-:S09]  /*2390*/  UISETP.NE.AND UP0, UPT, UR4, 0x1d, UPT ;  /* 0x0000001d0400788c */ /* 0x000fd2000bf05270 */
[----:B------:R-:W-:Y:S05]  /*23a0*/  BRA.U !UP0, `(.L_x_20664) ;  /* 0x0000000108807547 */ /* 0x000fea000b800000 */
[----:B------:R-:W-:-:S09]  /*23b0*/  UISETP.NE.AND UP0, UPT, UR4, 0x2c, UPT ;  /* 0x0000002c0400788c */ /* 0x000fd2000bf05270 */
[----:B------:R-:W-:Y:S05]  /*23c0*/  BRA.U !UP0, `(.L_x_20665) ;  /* 0x0000000108487547 */ /* 0x000fea000b800000 */
.L_x_20643:
        /* <DEDUP_REMOVED lines=16> */
.L_x_20666:
[----:B------:R-:W-:Y:S01]  /*24d0*/  CS2R R16, SRZ ;  /* 0x0000000000107805 */ /* 0x000fe2000001ff00 */
[----:B------:R-:W-:Y:S06]  /*24e0*/  BRA `(.L_x_20644) ;  /* 0x0000000000447947 */ /* 0x000fec0003800000 */
.L_x_20665:
        /* <DEDUP_REMOVED lines=12> */
.L_x_20664:
[----:B------:R-:W2:Y:S02]  /*25b0*/  LDG.E.64 R16, desc[UR36][R2.64] ;  /* 0x0000002402107981 */ /* 0x000ea4000c1e1b00 */
[----:B--2---:R-:W4:Y:S01]  /*25c0*/  I2F.F64.U64 R16, R16 ;  /* 0x0000001000107312 */ /* 0x004f220000301800 */
[----:B------:R-:W-:Y:S05]  /*25d0*/  BRA `(.L_x_20644) ;  /* 0x0000000000087947 */ /* 0x000fea0003800000 */
.L_x_20663:
[----:B------:R-:W2:Y:S02]  /*25e0*/  LDG.E R2, desc[UR36][R2.64] ;  /* 0x0000002402027981 */ /* 0x000ea4000c1e1900 */
[----:B--2---:R0:W1:Y:S02]  /*25f0*/  I2F.F64.U32 R16, R2 ;  /* 0x0000000200107312 */ /* 0x0040640000201800 */
.L_x_20644:
[----:B------:R-:W-:Y:S05]  /*2600*/  BSYNC.RECONVERGENT B6 ;  /* 0x0000000000067941 */ /* 0x000fea0003800200 */
.L_x_20638:
        /* <DEDUP_REMOVED lines=18> */
.L_x_20671:
[----:B0-----:R-:W2:Y:S02]  /*2730*/  LDG.E.U8 R2, desc[UR36][R22.64] ;  /* 0x0000002416027981 */ /* 0x001ea4000c1e1100 */
[----:B--2---:R-:W0:Y:S01]  /*2740*/  I2F.F64.U16 R2, R2 ;  /* 0x0000000200027312 */ /* 0x004e220000101800 */
[----:B------:R-:W-:Y:S05]  /*2750*/  BRA `(.L_x_20673) ;  /* 0x0000000c00607947 */ /* 0x000fea0003800000 */
.L_x_20670:
        /* <DEDUP_REMOVED lines=9> */
.L_x_20675:
[----:B0-----:R-:W2:Y:S02]  /*27f0*/  LDG.E R2, desc[UR36][R22.64] ;  /* 0x0000002416027981 */ /* 0x001ea4000c1e1900 */
[----:B--2---:R-:W0:Y:S01]  /*2800*/  I2F.F64 R2, R2 ;  /* 0x0000000200027312 */ /* 0x004e220000201c00 */
[----:B------:R-:W-:Y:S05]  /*2810*/  BRA `(.L_x_20673) ;  /* 0x0000000c00307947 */ /* 0x000fea0003800000 */
.L_x_20674:
[----:B0-----:R-:W2:Y:S02]  /*2820*/  LDG.E.U16 R2, desc[UR36][R22.64] ;  /* 0x0000002416027981 */ /* 0x001ea4000c1e1500 */
[----:B--2---:R-:W0:Y:S01]  /*2830*/  I2F.F64.S16 R2, R2 ;  /* 0x0000000200027312 */ /* 0x004e220000101c00 */
[----:B------:R-:W-:Y:S05]  /*2840*/  BRA `(.L_x_20673) ;  /* 0x0000000c00247947 */ /* 0x000fea0003800000 */
.L_x_20669:
        /* <DEDUP_REMOVED lines=10> */
.L_x_20677:
[----:B0-----:R-:W2:Y:S02]  /*28f0*/  LDG.E.U16 R0, desc[UR36][R22.64] ;  /* 0x0000002416007981 */ /* 0x001ea4000c1e1500 */
[----:B--2---:R-:W-:-:S05]  /*2900*/  HADD2.F32 R0, -RZ, R0.H0_H0 ;  /* 0x20000000ff007230 */ /* 0x004fca0000004100 */
[----:B------:R-:W-:-:S04]  /*2910*/  FMUL.FTZ R0, R0, 1 ;  /* 0x3f80000000007820 */ /* 0x000fc80000410000 */
[----:B------:R0:W2:Y:S01]  /*2920*/  F2F.F64.F32 R2, R0 ;  /* 0x0000000000027310 */ /* 0x0000a20000201800 */
[----:B------:R-:W-:Y:S05]  /*2930*/  BRA `(.L_x_20673) ;  /* 0x0000000800e87947 */ /* 0x000fea0003800000 */
.L_x_20676:
        /* <DEDUP_REMOVED lines=10> */
.L_x_20679:
[----:B------:R-:W0:Y:S02]  /*29e0*/  LDG.E.U16 R22, desc[UR36][R22.64] ;  /* 0x0000002416167981 */ /* 0x000e24000c1e1500 */
[----:B0-----:R-:W-:-:S05]  /*29f0*/  HADD2.F32 R0, -RZ, R22.H0_H0 ;  /* 0x20000016ff007230 */ /* 0x001fca0000004100 */
[----:B------:R-:W-:-:S04]  /*2a00*/  FMUL.FTZ R0, R0, 1 ;  /* 0x3f80000000007820 */ /* 0x000fc80000410000 */
[----:B------:R0:W2:Y:S01]  /*2a10*/  F2F.F64.F32 R2, R0 ;  /* 0x0000000000027310 */ /* 0x0000a20000201800 */
[----:B------:R-:W-:Y:S05]  /*2a20*/  BRA `(.L_x_20673) ;  /* 0x0000000800ac7947 */ /* 0x000fea0003800000 */
.L_x_20678:
[----:B0-----:R0:W5:Y:S01]  /*2a30*/  LDG.E.64 R2, desc[UR36][R22.64] ;  /* 0x0000002416027981 */ /* 0x001162000c1e1b00 */
[----:B------:R-:W-:Y:S05]  /*2a40*/  BRA `(.L_x_20673) ;  /* 0x0000000800a47947 */ /* 0x000fea0003800000 */
.L_x_20668:
        /* <DEDUP_REMOVED lines=13> */
.L_x_20682:
[----:B0-----:R0:W5:Y:S01]  /*2b20*/  LDG.E.64 R2, desc[UR36][R22.64] ;  /* 0x0000002416027981 */ /* 0x001162000c1e1b00 */
[----:B------:R-:W-:Y:S05]  /*2b30*/  BRA `(.L_x_20673) ;  /* 0x0000000800687947 */ /* 0x000fea0003800000 */
.L_x_20681:
        /* <DEDUP_REMOVED lines=27> */
.L_x_20684:
        /* <DEDUP_REMOVED lines=14> */
.L_x_20683:
[----:B0-----:R-:W2:Y:S02]  /*2dd0*/  LDG.E.U16 R0, desc[UR36][R22.64] ;  /* 0x0000002416007981 */ /* 0x001ea4000c1e1500 */
[----:B--2---:R-:W-:-:S04]  /*2de0*/  IMAD.U32 R0, R0, 0x10000, RZ ;  /* 0x0001000000007824 */ /* 0x004fc800078e00ff */
[----:B------:R-:W-:-:S04]  /*2df0*/  FMUL.FTZ R0, R0, 1 ;  /* 0x3f80000000007820 */ /* 0x000fc80000410000 */
[----:B------:R0:W2:Y:S01]  /*2e00*/  F2F.F64.F32 R2, R0 ;  /* 0x0000000000027310 */ /* 0x0000a20000201800 */
[----:B------:R-:W-:Y:S05]  /*2e10*/  BRA `(.L_x_20673) ;  /* 0x0000000400b07947 */ /* 0x000fea0003800000 */
.L_x_20680:
        /* <DEDUP_REMOVED lines=11> */
.L_x_20687:
        /* <DEDUP_REMOVED lines=21> */
.L_x_20689:
[----:B------:R-:W-:Y:S05]  /*3020*/  BSYNC.RECONVERGENT B0 ;  /* 0x0000000000007941 */ /* 0x000fea0003800200 */
.L_x_20688:
[----:B------:R-:W-:Y:S01]  /*3030*/  IMAD.SHL.U32 R0, R0, 0x100000, RZ ;  /* 0x0010000000007824 */ /* 0x000fe200078e00ff */
[----:B------:R-:W-:-:S04]  /*3040*/  LEA R2, R2, 0x3b800000, 0x17 ;  /* 0x3b80000002027811 */ /* 0x000fc800078eb8ff */
[----:B------:R-:W-:-:S05]  /*3050*/  LOP3.LUT R0, R2, R0, R7, 0xfe, !PT ;  /* 0x0000000002007212 */ /* 0x000fca00078efe07 */
[----:B------:R-:W-:-:S04]  /*3060*/  FMUL.FTZ R0, R0, 1 ;  /* 0x3f80000000007820 */ /* 0x000fc80000410000 */
[----:B------:R0:W2:Y:S01]  /*3070*/  F2F.F64.F32 R2, R0 ;  /* 0x0000000000027310 */ /* 0x0000a20000201800 */
[----:B------:R-:W-:Y:S05]  /*3080*/  BRA `(.L_x_20673) ;  /* 0x0000000400147947 */ /* 0x000fea0003800000 */
.L_x_20686:
        /* <DEDUP_REMOVED lines=21> */
.L_x_20691:
[----:B------:R-:W-:Y:S05]  /*31e0*/  BSYNC.RECONVERGENT B0 ;  /* 0x0000000000007941 */ /* 0x000fea0003800200 */
.L_x_20690:
[----:B------:R-:W-:Y:S02]  /*31f0*/  SHF.L.U32 R0, R0, 0x15, RZ ;  /* 0x0000001500007819 */ /* 0x000fe400000006ff */
[----:B------:R-:W-:-:S04]  /*3200*/  LEA R2, R2, 0x37800000, 0x17 ;  /* 0x3780000002027811 */ /* 0x000fc800078eb8ff */
[----:B------:R-:W-:-:S05]  /*3210*/  LOP3.LUT R0, R2, R0, R7, 0xfe, !PT ;  /* 0x0000000002007212 */ /* 0x000fca00078efe07 */
[----:B------:R-:W-:-:S04]  /*3220*/  FMUL.FTZ R0, R0, 1 ;  /* 0x3f80000000007820 */ /* 0x000fc80000410000 */
[----:B------:R0:W2:Y:S01]  /*3230*/  F2F.F64.F32 R2, R0 ;  /* 0x0000000000027310 */ /* 0x0000a20000201800 */
[----:B------:R-:W-:Y:S05]  /*3240*/  BRA `(.L_x_20673) ;  /* 0x0000000000a47947 */ /* 0x000fea0003800000 */
.L_x_20685:
[----:B------:R-:W-:-:S09]  /*3250*/  UISETP.NE.AND UP0, UPT, UR4, 0x1c, UPT ;  /* 0x0000001c0400788c */ /* 0x000fd2000bf05270 */
[----:B------:R-:W-:Y:S05]  /*3260*/  BRA.U !UP0, `(.L_x_20692) ;  /* 0x0000000108947547 */ /* 0x000fea000b800000 */
[----:B------:R-:W-:-:S09]  /*3270*/  UISETP.NE.AND UP0, UPT, UR4, 0x1d, UPT ;  /* 0x0000001d0400788c */ /* 0x000fd2000bf05270 */
[----:B------:R-:W-:Y:S05]  /*3280*/  BRA.U !UP0, `(.L_x_20693) ;  /* 0x0000000108807547 */ /* 0x000fea000b800000 */
[----:B------:R-:W-:-:S09]  /*3290*/  UISETP.NE.AND UP0, UPT, UR4, 0x2c, UPT ;  /* 0x0000002c0400788c */ /* 0x000fd2000bf05270 */
[----:B------:R-:W-:Y:S05]  /*32a0*/  BRA.U !UP0, `(.L_x_20694) ;  /* 0x0000000108487547 */ /* 0x000fea000b800000 */
.L_x_20672:
        /* <DEDUP_REMOVED lines=16> */
.L_x_20695:
[----:B------:R-:W-:Y:S01]  /*33b0*/  CS2R R2, SRZ ;  /* 0x0000000000027805 */ /* 0x000fe2000001ff00 */
[----:B------:R-:W-:Y:S06]  /*33c0*/  BRA `(.L_x_20673) ;  /* 0x0000000000447947 */ /* 0x000fec0003800000 */
.L_x_20694:
        /* <DEDUP_REMOVED lines=12> */
.L_x_20693:
[----:B0-----:R-:W2:Y:S02]  /*3490*/  LDG.E.64 R2, desc[UR36][R22.64] ;  /* 0x0000002416027981 */ /* 0x001ea4000c1e1b00 */
[----:B--2---:R-:W0:Y:S01]  /*34a0*/  I2F.F64.U64 R2, R2 ;  /* 0x0000000200027312 */ /* 0x004e220000301800 */
[----:B------:R-:W-:Y:S05]  /*34b0*/  BRA `(.L_x_20673) ;  /* 0x0000000000087947 */ /* 0x000fea0003800000 */
.L_x_20692:
[----:B0-----:R-:W2:Y:S02]  /*34c0*/  LDG.E R2, desc[UR36][R22.64] ;  /* 0x0000002416027981 */ /* 0x001ea4000c1e1900 */
[----:B--2---:R-:W0:Y:S02]  /*34d0*/  I2F.F64.U32 R2, R2 ;  /* 0x0000000200027312 */ /* 0x004e240000201800 */
.L_x_20673:
[----:B------:R-:W-:Y:S05]  /*34e0*/  BSYNC.RECONVERGENT B6 ;  /* 0x0000000000067941 */ /* 0x000fea0003800200 */
.L_x_20667:
[----:B------:R-:W1:Y:S01]  /*34f0*/  LDCU.64 UR6, c[0x0][0x5e8] ;  /* 0x0000bd00ff0677ac */ /* 0x000e620008000a00 */
[----:B0-2--5:R-:W-:Y:S01]  /*3500*/  DSETP.NEU.AND P0, PT, R2, RZ, PT ;  /* 0x000000ff0200722a */ /* 0x025fe20003f0d000 */
[----:B------:R-:W-:Y:S01]  /*3510*/  BSSY.RECONVERGENT B6, `(.L_x_20696) ;  /* 0x00000d4000067945 */ /* 0x000fe20003800200 */
[----:B------:R-:W-:-:S04]  /*3520*/  UPRMT UR4, UR43, 0x9910, URZ ;  /* 0x000099102b047896 */ /* 0x000fc800080000ff */
[----:B-1-34-:R-:W-:Y:S01]  /*3530*/  DSETP.NEU.OR P0, PT, R16, RZ, P0 ;  /* 0x000000ff1000722a */ /* 0x01afe2000070d400 */
        /* <DEDUP_REMOVED lines=15> */
.L_x_20700:
[----:B------:R0:W-:Y:S01]  /*3630*/  STG.E.U8 desc[UR36][R2.64], R4 ;  /* 0x0000000402007986 */ /* 0x0001e2000c101124 */
[----:B------:R-:W-:Y:S05]  /*3640*/  BRA `(.L_x_20702) ;  /* 0x0000000c00007947 */ /* 0x000fea0003800000 */
.L_x_20699:
        /* <DEDUP_REMOVED lines=9> */
.L_x_20704:
[----:B------:R0:W-:Y:S01]  /*36e0*/  STG.E desc[UR36][R2.64], R4 ;  /* 0x0000000402007986 */ /* 0x0001e2000c101924 */
[----:B------:R-:W-:Y:S05]  /*36f0*/  BRA `(.L_x_20702) ;  /* 0x0000000800d47947 */ /* 0x000fea0003800000 */
.L_x_20703:
[----:B------:R0:W-:Y:S01]  /*3700*/  STG.E.U16 desc[UR36][R2.64], R4 ;  /* 0x0000000402007986 */ /* 0x0001e2000c101524 */
[----:B------:R-:W-:Y:S05]  /*3710*/  BRA `(.L_x_20702) ;  /* 0x0000000800cc7947 */ /* 0x000fea0003800000 */
.L_x_20698:
        /* <DEDUP_REMOVED lines=9> */
.L_x_20706:
[----:B------:R-:W-:-:S04]  /*37b0*/  I2FP.F32.U32 R0, R4 ;  /* 0x0000000400007245 */ /* 0x000fc80000201000 */
[----:B------:R-:W-:-:S05]  /*37c0*/  F2FP.F16.F32.PACK_AB R0, RZ, R0 ;  /* 0x00000000ff00723e */ /* 0x000fca00000000ff */
[----:B------:R0:W-:Y:S01]  /*37d0*/  STG.E.U16 desc[UR36][R2.64], R0 ;  /* 0x0000000002007986 */ /* 0x0001e2000c101524 */
[----:B------:R-:W-:Y:S05]  /*37e0*/  BRA `(.L_x_20702) ;  /* 0x0000000800987947 */ /* 0x000fea0003800000 */
.L_x_20705:
        /* <DEDUP_REMOVED lines=10> */
.L_x_20708:
[----:B------:R-:W-:-:S04]  /*3890*/  I2FP.F32.U32 R4, R4 ;  /* 0x0000000400047245 */ /* 0x000fc80000201000 */
[----:B------:R-:W-:-:S04]  /*38a0*/  F2FP.F16.F32.PACK_AB R5, RZ, R4 ;  /* 0x00000004ff05723e */ /* 0x000fc800000000ff */
[----:B------:R-:W-:-:S05]  /*38b0*/  PRMT R5, R5, 0x5410, RZ ;  /* 0x0000541005057816 */ /* 0x000fca00000000ff */
[----:B------:R2:W-:Y:S01]  /*38c0*/  STG.E desc[UR36][R2.64], R5 ;  /* 0x0000000502007986 */ /* 0x0005e2000c101924 */
[----:B------:R-:W-:Y:S05]  /*38d0*/  BRA `(.L_x_20702) ;  /* 0x00000008005c7947 */ /* 0x000fea0003800000 */
.L_x_20707:
[----:B------:R-:W0:Y:S02]  /*38e0*/  I2F.F64.U32 R4, R4 ;  /* 0x0000000400047312 */ /* 0x000e240000201800 */
[----:B0-----:R4:W-:Y:S01]  /*38f0*/  STG.E.64 desc[UR36][R2.64], R4 ;  /* 0x0000000402007986 */ /* 0x0019e2000c101b24 */
[----:B------:R-:W-:Y:S05]  /*3900*/  BRA `(.L_x_20702) ;  /* 0x0000000800507947 */ /* 0x000fea0003800000 */
.L_x_20697:
        /* <DEDUP_REMOVED lines=10> */
.L_x_20711:
[----:B------:R-:W0:Y:S01]  /*39b0*/  I2F.F64.U32 R4, R4 ;  /* 0x0000000400047312 */ /* 0x000e220000201800 */
[----:B------:R-:W-:-:S05]  /*39c0*/  CS2R R6, SRZ ;  /* 0x0000000000067805 */ /* 0x000fca000001ff00 */
[----:B0-----:R0:W-:Y:S01]  /*39d0*/  STG.E.128 desc[UR36][R2.64], R4 ;  /* 0x0000000402007986 */ /* 0x0011e2000c101d24 */
[----:B------:R-:W-:Y:S05]  /*39e0*/  BRA `(.L_x_20702) ;  /* 0x0000000800187947 */ /* 0x000fea0003800000 */
.L_x_20710:
        /* <DEDUP_REMOVED lines=17> */
.L_x_20715:
[----:B------:R-:W-:Y:S05]  /*3b00*/  BSYNC.RECONVERGENT B0 ;  /* 0x0000000000007941 */ /* 0x000fea0003800200 */
.L_x_20714:
[----:B------:R0:W-:Y:S01]  /*3b10*/  STG.E.U8 desc[UR36][R2.64], R5 ;  /* 0x0000000502007986 */ /* 0x0001e2000c101124 */
[----:B------:R-:W-:Y:S05]  /*3b20*/  BRA `(.L_x_20702) ;  /* 0x0000000400c87947 */ /* 0x000fea0003800000 */
.L_x_20713:
        /* <DEDUP_REMOVED lines=16> */
.L_x_20712:
[----:B------:R-:W-:-:S04]  /*3c30*/  I2FP.F32.U32 R0, R4 ;  /* 0x0000000400007245 */ /* 0x000fc80000201000 */
[----:B------:R-:W-:-:S05]  /*3c40*/  F2FP.BF16.F32.PACK_AB R0, RZ, R0 ;  /* 0x00000000ff00723e */ /* 0x000fca00000010ff */
[----:B------:R0:W-:Y:S01]  /*3c50*/  STG.E.U16 desc[UR36][R2.64], R0 ;  /* 0x0000000002007986 */ /* 0x0001e2000c101524 */
[----:B------:R-:W-:Y:S05]  /*3c60*/  BRA `(.L_x_20702) ;  /* 0x0000000400787947 */ /* 0x000fea0003800000 */
.L_x_20709:
        /* <DEDUP_REMOVED lines=10> */
.L_x_20718:
        /* <DEDUP_REMOVED lines=12> */
.L_x_20721:
[----:B------:R-:W-:-:S04]  /*3dd0*/  SHF.R.U32.HI R0, RZ, 0x14, R5 ;  /* 0x00000014ff007819 */ /* 0x000fc80000011605 */
[----:B------:R-:W-:-:S04]  /*3de0*/  LOP3.LUT R0, R0, 0x1, RZ, 0xc0, !PT ;  /* 0x0000000100007812 */ /* 0x000fc800078ec0ff */
[----:B------:R-:W-:-:S04]  /*3df0*/  IADD3 R0, PT, PT, R5, 0x487ffff, R0 ;  /* 0x0487ffff05007810 */ /* 0x000fc80007ffe000 */
[----:B------:R-:W-:-:S04]  /*3e00*/  SHF.R.U32.HI R0, RZ, 0x14, R0 ;  /* 0x00000014ff007819 */ /* 0x000fc80000011600 */
[----:B------:R-:W-:-:S07]  /*3e10*/  LOP3.LUT R4, R0, 0xff, RZ, 0xc0, !PT ;  /* 0x000000ff00047812 */ /* 0x000fce00078ec0ff */
.L_x_20722:
[----:B------:R-:W-:-:S07]  /*3e20*/  PRMT R0, R4, 0x7610, R0 ;  /* 0x0000761004007816 */ /* 0x000fce0000000000 */
.L_x_20720:
[----:B------:R-:W-:Y:S05]  /*3e30*/  BSYNC.RECONVERGENT B0 ;  /* 0x0000000000007941 */ /* 0x000fea0003800200 */
.L_x_20719:
[----:B------:R0:W-:Y:S01]  /*3e40*/  STG.E.U8 desc[UR36][R2.64], R0 ;  /* 0x0000000002007986 */ /* 0x0001e2000c101124 */
[----:B------:R-:W-:Y:S05]  /*3e50*/  BRA `(.L_x_20702) ;  /* 0x0000000000fc7947 */ /* 0x000fea0003800000 */
.L_x_20717:
        /* <DEDUP_REMOVED lines=12> */
.L_x_20725:
[----:B------:R-:W-:-:S04]  /*3f20*/  SHF.R.U32.HI R0, RZ, 0x15, R5 ;  /* 0x00000015ff007819 */ /* 0x000fc80000011605 */
[----:B------:R-:W-:-:S04]  /*3f30*/  LOP3.LUT R0, R0, 0x1, RZ, 0xc0, !PT ;  /* 0x0000000100007812 */ /* 0x000fc800078ec0ff */
[----:B------:R-:W-:-:S04]  /*3f40*/  IADD3 R0, PT, PT, R5, 0x88fffff, R0 ;  /* 0x088fffff05007810 */ /* 0x000fc80007ffe000 */
[----:B------:R-:W-:-:S04]  /*3f50*/  SHF.R.U32.HI R0, RZ, 0x15, R0 ;  /* 0x00000015ff007819 */ /* 0x000fc80000011600 */
[----:B------:R-:W-:-:S07]  /*3f60*/  LOP3.LUT R4, R0, 0xff, RZ, 0xc0, !PT ;  /* 0x000000ff00047812 */ /* 0x000fce00078ec0ff */
.L_x_20726:
[----:B------:R-:W-:-:S07]  /*3f70*/  PRMT R0, R4, 0x7610, R0 ;  /* 0x0000761004007816 */ /* 0x000fce0000000000 */
.L_x_20724:
[----:B------:R-:W-:Y:S05]  /*3f80*/  BSYNC.RECONVERGENT B0 ;  /* 0x0000000000007941 */ /* 0x000fea0003800200 */
.L_x_20723:
[----:B------:R0:W-:Y:S01]  /*3f90*/  STG.E.U8 desc[UR36][R2.64], R0 ;  /* 0x0000000002007986 */ /* 0x0001e2000c101124 */
[----:B------:R-:W-:Y:S05]  /*3fa0*/  BRA `(.L_x_20702) ;  /* 0x0000000000a87947 */ /* 0x000fea0003800000 */
.L_x_20716:
[----:B------:R-:W-:-:S09]  /*3fb0*/  UISETP.NE.AND UP0, UPT, UR4, 0x1c, UPT ;  /* 0x0000001c0400788c */ /* 0x000fd2000bf05270 */
[----:B------:R-:W-:Y:S05]  /*3fc0*/  BRA.U !UP0, `(.L_x_20727) ;  /* 0x00000001089c7547 */ /* 0x000fea000b800000 */
[----:B------:R-:W-:-:S09]  /*3fd0*/  UISETP.NE.AND UP0, UPT, UR4, 0x1d, UPT ;  /* 0x0000001d0400788c */ /* 0x000fd2000bf05270 */
[----:B------:R-:W-:Y:S05]  /*3fe0*/  BRA.U !UP0, `(.L_x_20728) ;  /* 0x0000000108887547 */ /* 0x000fea000b800000 */
[----:B------:R-:W-:-:S09]  /*3ff0*/  UISETP.NE.AND UP0, UPT, UR4, 0x2c, UPT ;  /* 0x0000002c0400788c */ /* 0x000fd2000bf05270 */
[----:B------:R-:W-:Y:S05]  /*4000*/  BRA.U !UP0, `(.L_x_20729) ;  /* 0x0000000108447547 */ /* 0x000fea000b800000 */
.L_x_20701:
        /* <DEDUP_REMOVED lines=16> */
.L_x_20730:
[----:B------:R-:W-:Y:S05]  /*4110*/  BRA `(.L_x_20702) ;  /* 0x00000000004c7947 */ /* 0x000fea0003800000 */
.L_x_20729:
        /* <DEDUP_REMOVED lines=15> */
.L_x_20728:
[----:B------:R-:W-:-:S05]  /*4210*/  IMAD.MOV.U32 R5, RZ, RZ, RZ ;  /* 0x000000ffff057224 */ /* 0x000fca00078e00ff */
[----:B------:R0:W-:Y:S01]  /*4220*/  STG.E.64 desc[UR36][R2.64], R4 ;  /* 0x0000000402007986 */ /* 0x0001e2000c101b24 */
[----:B------:R-:W-:Y:S05]  /*4230*/  BRA `(.L_x_20702) ;  /* 0x0000000000047947 */ /* 0x000fea0003800000 */
.L_x_20727:
[----:B------:R0:W-:Y:S02]  /*4240*/  STG.E desc[UR36][R2.64], R4 ;  /* 0x0000000402007986 */ /* 0x0001e4000c101924 */
.L_x_20702:
[----:B------:R-:W-:Y:S05]  /*4250*/  BSYNC.RECONVERGENT B6 ;  /* 0x0000000000067941 */ /* 0x000fea0003800200 */
.L_x_20696:
[----:B------:R-:W-:-:S07]  /*4260*/  IADD3 R19, PT, PT, R19, 0x80, RZ ;  /* 0x0000008013137810 */ /* 0x000fce0007ffe0ff */
.L_x_20636:
[----:B------:R-:W-:Y:S05]  /*4270*/  BSYNC.RECONVERGENT B7 ;  /* 0x0000000000077941 */ /* 0x000fea0003800200 */
.L_x_20635:
        /* <DEDUP_REMOVED lines=358> */
.L_x_20733:
        /* <DEDUP_REMOVED lines=18> */
.L_x_20738:
[----:B------:R-:W2:Y:S02]  /*5a00*/  LDG.E.U8 R2, desc[UR36][R2.64] ;  /* 0x0000002402027981 */ /* 0x000ea4000c1e1100 */
[----:B--2---:R0:W1:Y:S01]  /*5a10*/  I2F.F64.U16 R16, R2 ;  /* 0x0000000200107312 */ /* 0x0040620000101800 */
[----:B------:R-:W-:Y:S05]  /*5a20*/  BRA `(.L_x_20740) ;  /* 0x0000000c00607947 */ /* 0x000fea0003800000 */
.L_x_20737:
        /* <DEDUP_REMOVED lines=9> */
.L_x_20742:
[----:B------:R-:W2:Y:S02]  /*5ac0*/  LDG.E R2, desc[UR36][R2.64] ;  /* 0x0000002402027981 */ /* 0x000ea4000c1e1900 */
[----:B--2---:R0:W1:Y:S01]  /*5ad0*/  I2F.F64 R16, R2 ;  /* 0x0000000200107312 */ /* 0x0040620000201c00 */
[----:B------:R-:W-:Y:S05]  /*5ae0*/  BRA `(.L_x_20740) ;  /* 0x0000000c00307947 */ /* 0x000fea0003800000 */
.L_x_20741:
[----:B------:R-:W2:Y:S02]  /*5af0*/  LDG.E.U16 R2, desc[UR36][R2.64] ;  /* 0x0000002402027981 */ /* 0x000ea4000c1e1500 */
[----:B--2---:R0:W1:Y:S01]  /*5b00*/  I2F.F64.S16 R16, R2 ;  /* 0x0000000200107312 */ /* 0x0040620000101c00 */
[----:B------:R-:W-:Y:S05]  /*5b10*/  BRA `(.L_x_20740) ;  /* 0x0000000c00247947 */ /* 0x000fea0003800000 */
.L_x_20736:
        /* <DEDUP_REMOVED lines=10> */
.L_x_20744:
[----:B------:R-:W2:Y:S02]  /*5bc0*/  LDG.E.U16 R0, desc[UR36][R2.64] ;  /* 0x0000002402007981 */ /* 0x000ea4000c1e1500 */
[----:B--2---:R-:W-:-:S05]  /*5bd0*/  HADD2.F32 R0, -RZ, R0.H0_H0 ;  /* 0x20000000ff007230 */ /* 0x004fca0000004100 */
[----:B------:R-:W-:-:S04]  /*5be0*/  FMUL.FTZ R0, R0, 1 ;  /* 0x3f80000000007820 */ /* 0x000fc80000410000 */
[----:B------:R0:W1:Y:S01]  /*5bf0*/  F2F.F64.F32 R16, R0 ;  /* 0x0000000000107310 */ /* 0x0000620000201800 */
[----:B------:R-:W-:Y:S05]  /*5c00*/  BRA `(.L_x_20740) ;  /* 0x0000000800e87947 */ /* 0x000fea0003800000 */
.L_x_20743:
        /* <DEDUP_REMOVED lines=10> */
.L_x_20746:
[----:B------:R-:W2:Y:S02]  /*5cb0*/  LDG.E.U16 R2, desc[UR36][R2.64] ;  /* 0x0000002402027981 */ /* 0x000ea4000c1e1500 */
[----:B--2---:R-:W-:-:S05]  /*5cc0*/  HADD2.F32 R0, -RZ, R2.H0_H0 ;  /* 0x20000002ff007230 */ /* 0x004fca0000004100 */
[----:B------:R-:W-:-:S04]  /*5cd0*/  FMUL.FTZ R0, R0, 1 ;  /* 0x3f80000000007820 */ /* 0x000fc80000410000 */
[----:B------:R0:W1:Y:S01]  /*5ce0*/  F2F.F64.F32 R16, R0 ;  /* 0x0000000000107310 */ /* 0x0000620000201800 */
[----:B------:R-:W-:Y:S05]  /*5cf0*/  BRA `(.L_x_20740) ;  /* 0x0000000800ac7947 */ /* 0x000fea0003800000 */
.L_x_20745:
[----:B------:R0:W5:Y:S01]  /*5d00*/  LDG.E.64 R16, desc[UR36][R2.64] ;  /* 0x0000002402107981 */ /* 0x000162000c1e1b00 */
[----:B------:R-:W-:Y:S05]  /*5d10*/  BRA `(.L_x_20740) ;  /* 0x0000000800a47947 */ /* 0x000fea0003800000 */
.L_x_20735:
        /* <DEDUP_REMOVED lines=13> */
.L_x_20749:
[----:B------:R0:W5:Y:S01]  /*5df0*/  LDG.E.64 R16, desc[UR36][R2.64] ;  /* 0x0000002402107981 */ /* 0x000162000c1e1b00 */
[----:B------:R-:W-:Y:S05]  /*5e00*/  BRA `(.L_x_20740) ;  /* 0x0000000800687947 */ /* 0x000fea0003800000 */
.L_x_20748:
        /* <DEDUP_REMOVED lines=27> */
.L_x_20751:
        /* <DEDUP_REMOVED lines=14> */
.L_x_20750:
[----:B------:R-:W2:Y:S02]  /*60a0*/  LDG.E.U16 R0, desc[UR36][R2.64] ;  /* 0x0000002402007981 */ /* 0x000ea4000c1e1500 */
[----:B--2---:R-:W-:-:S04]  /*60b0*/  IMAD.U32 R0, R0, 0x10000, RZ ;  /* 0x0001000000007824 */ /* 0x004fc800078e00ff */
[----:B------:R-:W-:-:S04]  /*60c0*/  FMUL.FTZ R0, R0, 1 ;  /* 0x3f80000000007820 */ /* 0x000fc80000410000 */
[----:B------:R0:W1:Y:S01]  /*60d0*/  F2F.F64.F32 R16, R0 ;  /* 0x0000000000107310 */ /* 0x0000620000201800 */
[----:B------:R-:W-:Y:S05]  /*60e0*/  BRA `(.L_x_20740) ;  /* 0x0000000400b07947 */ /* 0x000fea0003800000 */
.L_x_20747:
        /* <DEDUP_REMOVED lines=11> */
.L_x_20754:
        /* <DEDUP_REMOVED lines=21> */
.L_x_20756:
[----:B------:R-:W-:Y:S05]  /*62f0*/  BSYNC.RECONVERGENT B0 ;  /* 0x0000000000007941 */ /* 0x000fea0003800200 */
.L_x_20755:
[----:B------:R-:W-:Y:S01]  /*6300*/  IMAD.SHL.U32 R0, R0, 0x100000, RZ ;  /* 0x0010000000007824 */ /* 0x000fe200078e00ff */
[----:B------:R-:W-:-:S04]  /*6310*/  LEA R2, R2, 0x3b800000, 0x17 ;  /* 0x3b80000002027811 */ /* 0x000fc800078eb8ff */
[----:B------:R-:W-:-:S05]  /*6320*/  LOP3.LUT R0, R2, R0, R7, 0xfe, !PT ;  /* 0x0000000002007212 */ /* 0x000fca00078efe07 */
[----:B------:R-:W-:-:S04]  /*6330*/  FMUL.FTZ R0, R0, 1 ;  /* 0x3f80000000007820 */ /* 0x000fc80000410000 */
[----:B------:R0:W1:Y:S01]  /*6340*/  F2F.F64.F32 R16, R0 ;  /* 0x0000000000107310 */ /* 0x0000620000201800 */
[----:B------:R-:W-:Y:S05]  /*6350*/  BRA `(.L_x_20740) ;  /* 0x0000000400147947 */ /* 0x000fea0003800000 */
.L_x_20753:
        /* <DEDUP_REMOVED lines=21> */
.L_x_20758:
[----:B------:R-:W-:Y:S05]  /*64b0*/  BSYNC.RECONVERGENT B0 ;  /* 0x0000000000007941 */ /* 0x000fea0003800200 */
.L_x_20757:
[----:B------:R-:W-:Y:S02]  /*64c0*/  SHF.L.U32 R0, R0, 0x15, RZ ;  /* 0x0000001500007819 */ /* 0x000fe400000006ff */
[----:B------:R-:W-:-:S04]  /*64d0*/  LEA R2, R2, 0x37800000, 0x17 ;  /* 0x3780000002027811 */ /* 0x000fc800078eb8ff */
[----:B------:R-:W-:-:S05]  /*64e0*/  LOP3.LUT R0, R2, R0, R7, 0xfe, !PT ;  /* 0x0000000002007212 */ /* 0x000fca00078efe07 */
[----:B------:R-:W-:-:S04]  /*64f0*/  FMUL.FTZ R0, R0, 1 ;  /* 0x3f80000000007820 */ /* 0x000fc80000410000 */
[----:B------:R0:W1:Y:S01]  /*6500*/  F2F.F64.F32 R16, R0 ;  /* 0x0000000000107310 */ /* 0x0000620000201800 */
[----:B------:R-:W-:Y:S05]  /*6510*/  BRA `(.L_x_20740) ;  /* 0x0000000000a47947 */ /* 0x000fea0003800000 */
.L_x_20752:
        /* <DEDUP_REMOVED lines=18> */
.L_x_20739:
        /* <DEDUP_REMOVED lines=16> */
.L_x_20761:
[----:B------:R-:W-:Y:S01]  /*6740*/  CS2R R16, SRZ ;  /* 0x0000000000107805 */ /* 0x000fe2000001ff00 */
[----:B------:R-:W-:Y:S06]  /*6750*/  BRA `(.L_x_20740) ;  /* 0x0000000000147947 */ /* 0x000fec0003800000 */
.L_x_20760:
[----:B------:R-:W2:Y:S02]  /*6760*/  LDG.E.64 R16, desc[UR36][R2.64] ;  /* 0x0000002402107981 */ /* 0x000ea4000c1e1b00 */
[----:B--2---:R-:W0:Y:S01]  /*6770*/  I2F.F64.U64 R16, R16 ;  /* 0x0000001000107312 */ /* 0x004e220000301800 */
[----:B------:R-:W-:Y:S05]  /*6780*/  BRA `(.L_x_20740) ;  /* 0x0000000000087947 */ /* 0x000fea0003800000 */
.L_x_20759:
[----:B------:R-:W2:Y:S02]  /*6790*/  LDG.E R2, desc[UR36][R2.64] ;  /* 0x0000002402027981 */ /* 0x000ea4000c1e1900 */
[----:B--2---:R0:W1:Y:S02]  /*67a0*/  I2F.F64.U32 R16, R2 ;  /* 0x0000000200107312 */ /* 0x0040640000201800 */
.L_x_20740:
[----:B------:R-:W-:Y:S05]  /*67b0*/  BSYNC.RECONVERGENT B6 ;  /* 0x0000000000067941 */ /* 0x000fea0003800200 */
.L_x_20734:
        /* <DEDUP_REMOVED lines=18> */
.L_x_20766:
[----:B0-----:R-:W3:Y:S02]  /*68e0*/  LDG.E.U8 R2, desc[UR36][R22.64] ;  /* 0x0000002416027981 */ /* 0x001ee4000c1e1100 */
[----:B---3--:R-:W0:Y:S01]  /*68f0*/  I2F.F64.U16 R2, R2 ;  /* 0x0000000200027312 */ /* 0x008e220000101800 */
[----:B------:R-:W-:Y:S05]  /*6900*/  BRA `(.L_x_20768) ;  /* 0x0000000c00607947 */ /* 0x000fea0003800000 */
.L_x_20765:
        /* <DEDUP_REMOVED lines=9> */
.L_x_20770:
[----:B0-----:R-:W3:Y:S02]  /*69a0*/  LDG.E R2, desc[UR36][R22.64] ;  /* 0x0000002416027981 */ /* 0x001ee4000c1e1900 */
[----:B---3--:R-:W0:Y:S01]  /*69b0*/  I2F.F64 R2, R2 ;  /* 0x0000000200027312 */ /* 0x008e220000201c00 */
[----:B------:R-:W-:Y:S05]  /*69c0*/  BRA `(.L_x_20768) ;  /* 0x0000000c00307947 */ /* 0x000fea0003800000 */
.L_x_20769:
[----:B0-----:R-:W3:Y:S02]  /*69d0*/  LDG.E.U16 R2, desc[UR36][R22.64] ;  /* 0x0000002416027981 */ /* 0x001ee4000c1e1500 */
[----:B---3--:R-:W0:Y:S01]  /*69e0*/  I2F.F64.S16 R2, R2 ;  /* 0x0000000200027312 */ /* 0x008e220000101c00 */
[----:B------:R-:W-:Y:S05]  /*69f0*/  BRA `(.L_x_20768) ;  /* 0x0000000c00247947 */ /* 0x000fea0003800000 */
.L_x_20764:
        /* <DEDUP_REMOVED lines=10> */
.L_x_20772:
[----:B01----:R-:W3:Y:S02]  /*6aa0*/  LDG.E.U16 R0, desc[UR36][R22.64] ;  /* 0x0000002416007981 */ /* 0x003ee4000c1e1500 */
[----:B---3--:R-:W-:-:S05]  /*6ab0*/  HADD2.F32 R0, -RZ, R0.H0_H0 ;  /* 0x20000000ff007230 */ /* 0x008fca0000004100 */
[----:B------:R-:W-:-:S04]  /*6ac0*/  FMUL.FTZ R0, R0, 1 ;  /* 0x3f80000000007820 */ /* 0x000fc80000410000 */
[----:B------:R0:W1:Y:S01]  /*6ad0*/  F2F.F64.F32 R2, R0 ;  /* 0x0000000000027310 */ /* 0x0000620000201800 */
[----:B------:R-:W-:Y:S05]  /*6ae0*/  BRA `(.L_x_20768) ;  /* 0x0000000800e87947 */ /* 0x000fea0003800000 */
.L_x_20771:
        /* <DEDUP_REMOVED lines=10> */
.L_x_20774:
[----:B------:R-:W0:Y:S02]  /*6b90*/  LDG.E.U16 R22, desc[UR36][R22.64] ;  /* 0x0000002416167981 */ /* 0x000e24000c1e1500 */
[----:B01----:R-:W-:-:S05]  /*6ba0*/  HADD2.F32 R0, -RZ, R22.H0_H0 ;  /* 0x20000016ff007230 */ /* 0x003fca0000004100 */
[----:B------:R-:W-:-:S04]  /*6bb0*/  FMUL.FTZ R0, R0, 1 ;  /* 0x3f80000000007820 */ /* 0x000fc80000410000 */
[----:B------:R0:W1:Y:S01]  /*6bc0*/  F2F.F64.F32 R2, R0 ;  /* 0x0000000000027310 */ /* 0x0000620000201800 */
[----:B------:R-:W-:Y:S05]  /*6bd0*/  BRA `(.L_x_20768) ;  /* 0x0000000800ac7947 */ /* 0x000fea0003800000 */
.L_x_20773:
[----:B0-----:R0:W5:Y:S01]  /*6be0*/  LDG.E.64 R2, desc[UR36][R22.64] ;  /* 0x0000002416027981 */ /* 0x001162000c1e1b00 */
[----:B------:R-:W-:Y:S05]  /*6bf0*/  BRA `(.L_x_20768) ;  /* 0x0000000800a47947 */ /* 0x000fea0003800000 */
.L_x_20763:
        /* <DEDUP_REMOVED lines=13> */
.L_x_20777:
[----:B0-----:R0:W5:Y:S01]  /*6cd0*/  LDG.E.64 R2, desc[UR36][R22.64] ;  /* 0x0000002416027981 */ /* 0x001162000c1e1b00 */
[----:B------:R-:W-:Y:S05]  /*6ce0*/  BRA `(.L_x_20768) ;  /* 0x0000000800687947 */ /* 0x000fea0003800000 */
.L_x_20776:
        /* <DEDUP_REMOVED lines=27> */
.L_x_20779:
        /* <DEDUP_REMOVED lines=14> */
.L_x_20778:
[----:B01----:R-:W3:Y:S02]  /*6f80*/  LDG.E.U16 R0, desc[UR36][R22.64] ;  /* 0x0000002416007981 */ /* 0x003ee4000c1e1500 */
[----:B---3--:R-:W-:-:S04]  /*6f90*/  IMAD.U32 R0, R0, 0x10000, RZ ;  /* 0x0001000000007824 */ /* 0x008fc800078e00ff */
[----:B------:R-:W-:-:S04]  /*6fa0*/  FMUL.FTZ R0, R0, 1 ;  /* 0x3f80000000007820 */ /* 0x000fc80000410000 */
[----:B------:R0:W1:Y:S01]  /*6fb0*/  F2F.F64.F32 R2, R0 ;  /* 0x0000000000027310 */ /* 0x0000620000201800 */
[----:B------:R-:W-:Y:S05]  /*6fc0*/  BRA `(.L_x_20768) ;  /* 0x0000000400b07947 */ /* 0x000fea0003800000 */
.L_x_20775:
        /* <DEDUP_REMOVED lines=11> */
.L_x_20782:
        /* <DEDUP_REMOVED lines=21> */
.L_x_20784:
[----:B------:R-:W-:Y:S05]  /*71d0*/  BSYNC.RECONVERGENT B0 ;  /* 0x0000000000007941 */ /* 0x000fea0003800200 */
.L_x_20783:
[----:B------:R-:W-:Y:S01]  /*71e0*/  IMAD.SHL.U32 R0, R0, 0x100000, RZ ;  /* 0x0010000000007824 */ /* 0x000fe200078e00ff */
[----:B------:R-:W-:-:S04]  /*71f0*/  LEA R2, R2, 0x3b800000, 0x17 ;  /* 0x3b80000002027811 */ /* 0x000fc800078eb8ff */
[----:B------:R-:W-:-:S05]  /*7200*/  LOP3.LUT R0, R2, R0, R7, 0xfe, !PT ;  /* 0x0000000002007212 */ /* 0x000fca00078efe07 */
[----:B------:R-:W-:-:S04]  /*7210*/  FMUL.FTZ R0, R0, 1 ;  /* 0x3f80000000007820 */ /* 0x000fc80000410000 */
[----:B------:R0:W1:Y:S01]  /*7220*/  F2F.F64.F32 R2, R0 ;  /* 0x0000000000027310 */ /* 0x0000620000201800 */
[----:B------:R-:W-:Y:S05]  /*7230*/  BRA `(.L_x_20768) ;  /* 0x0000000400147947 */ /* 0x000fea0003800000 */
.L_x_20781:
        /* <DEDUP_REMOVED lines=21> */
.L_x_20786:
[----:B------:R-:W-:Y:S05]  /*7390*/  BSYNC.RECONVERGENT B0 ;  /* 0x0000000000007941 */ /* 0x000fea0003800200 */
.L_x_20785:
[----:B------:R-:W-:Y:S02]  /*73a0*/  SHF.L.U32 R0, R0, 0x15, RZ ;  /* 0x0000001500007819 */ /* 0x000fe400000006ff */
[----:B------:R-:W-:-:S04]  /*73b0*/  LEA R2, R2, 0x37800000, 0x17 ;  /* 0x3780000002027811 */ /* 0x000fc800078eb8ff */
[----:B------:R-:W-:-:S05]  /*73c0*/  LOP3.LUT R0, R2, R0, R7, 0xfe, !PT ;  /* 0x0000000002007212 */ /* 0x000fca00078efe07 */
[----:B------:R-:W-:-:S04]  /*73d0*/  FMUL.FTZ R0, R0, 1 ;  /* 0x3f80000000007820 */ /* 0x000fc80000410000 */
[----:B------:R0:W1:Y:S01]  /*73e0*/  F2F.F64.F32 R2, R0 ;  /* 0x0000000000027310 */ /* 0x0000620000201800 */
[----:B------:R-:W-:Y:S05]  /*73f0*/  BRA `(.L_x_20768) ;  /* 0x0000000000a47947 */ /* 0x000fea0003800000 */
.L_x_20780:
        /* <DEDUP_REMOVED lines=18> */
.L_x_20767:
        /* <DEDUP_REMOVED lines=16> */
.L_x_20789:
[----:B------:R-:W-:Y:S01]  /*7620*/  CS2R R2, SRZ ;  /* 0x0000000000027805 */ /* 0x000fe2000001ff00 */
[----:B------:R-:W-:Y:S06]  /*7630*/  BRA `(.L_x_20768) ;  /* 0x0000000000147947 */ /* 0x000fec0003800000 */
.L_x_20788:
[----:B0-----:R-:W3:Y:S02]  /*7640*/  LDG.E.64 R2, desc[UR36][R22.64] ;  /* 0x0000002416027981 */ /* 0x001ee4000c1e1b00 */
[----:B---3--:R-:W0:Y:S01]  /*7650*/  I2F.F64.U64 R2, R2 ;  /* 0x0000000200027312 */ /* 0x008e220000301800 */
[----:B------:R-:W-:Y:S05]  /*7660*/  BRA `(.L_x_20768) ;  /* 0x0000000000087947 */ /* 0x000fea0003800000 */
.L_x_20787:
[----:B0-----:R-:W3:Y:S02]  /*7670*/  LDG.E R2, desc[UR36][R22.64] ;  /* 0x0000002416027981 */ /* 0x001ee4000c1e1900 */
[----:B---3--:R-:W0:Y:S02]  /*7680*/  I2F.F64.U32 R2, R2 ;  /* 0x0000000200027312 */ /* 0x008e240000201800 */
.L_x_20768:
[----:B------:R-:W-:Y:S05]  /*7690*/  BSYNC.RECONVERGENT B6 ;  /* 0x0000000000067941 */ /* 0x000fea0003800200 */
.L_x_20762:
[----:B------:R-:W2:Y:S01]  /*76a0*/  LDCU.64 UR6, c[0x0][0x5e8] ;  /* 0x0000bd00ff0677ac */ /* 0x000ea20008000a00 */
[----:B01-3-5:R-:W-:Y:S01]  /*76b0*/  DSETP.NEU.AND P0, PT, R2, RZ, PT ;  /* 0x000000ff0200722a */ /* 0x02bfe20003f0d000 */
[----:B------:R-:W-:Y:S01]  /*76c0*/  BSSY.RECONVERGENT B6, `(.L_x_20790) ;  /* 0x00000d3000067945 */ /* 0x000fe20003800200 */
[----:B------:R-:W-:-:S04]  /*76d0*/  UPRMT UR4, UR43, 0x9910, URZ ;  /* 0x000099102b047896 */ /* 0x000fc800080000ff */
[----:B--2-4-:R-:W-:Y:S01]  /*76e0*/  DSETP.NEU.OR P0, PT, R16, RZ, P0 ;  /* 0x000000ff1000722a */ /* 0x014fe2000070d400 */
        /* <DEDUP_REMOVED lines=15> */
.L_x_20794:
[----:B------:R0:W-:Y:S01]  /*77e0*/  STG.E.U8 desc[UR36][R2.64], R4 ;  /* 0x0000000402007986 */ /* 0x0001e2000c101124 */
[----:B------:R-:W-:Y:S05]  /*77f0*/  BRA `(.L_x_20796) ;  /* 0x0000000800fc7947 */ /* 0x000fea0003800000 */
.L_x_20793:
        /* <DEDUP_REMOVED lines=9> */
.L_x_20798:
[----:B------:R0:W-:Y:S01]  /*7890*/  STG.E desc[UR36][R2.64], R4 ;  /* 0x0000000402007986 */ /* 0x0001e2000c101924 */
[----:B------:R-:W-:Y:S05]  /*78a0*/  BRA `(.L_x_20796) ;  /* 0x0000000800d07947 */ /* 0x000fea0003800000 */
.L_x_20797:
[----:B------:R0:W-:Y:S01]  /*78b0*/  STG.E.U16 desc[UR36][R2.64], R4 ;  /* 0x0000000402007986 */ /* 0x0001e2000c101524 */
[----:B------:R-:W-:Y:S05]  /*78c0*/  BRA `(.L_x_20796) ;  /* 0x0000000800c87947 */ /* 0x000fea0003800000 */
.L_x_20792:
        /* <DEDUP_REMOVED lines=9> */
.L_x_20800:
[----:B------:R-:W-:-:S04]  /*7960*/  I2FP.F32.U32 R0, R4 ;  /* 0x0000000400007245 */ /* 0x000fc80000201000 */
[----:B------:R-:W-:-:S05]  /*7970*/  F2FP.F16.F32.PACK_AB R0, RZ, R0 ;  /* 0x00000000ff00723e */ /* 0x000fca00000000ff */
[----:B------:R0:W-:Y:S01]  /*7980*/  STG.E.U16 desc[UR36][R2.64], R0 ;  /* 0x0000000002007986 */ /* 0x0001e2000c101524 */
[----:B------:R-:W-:Y:S05]  /*7990*/  BRA `(.L_x_20796) ;  /* 0x0000000800947947 */ /* 0x000fea0003800000 */
.L_x_20799:
        /* <DEDUP_REMOVED lines=10> */
.L_x_20802:
[----:B------:R-:W-:-:S04]  /*7a40*/  I2FP.F32.U32 R4, R4 ;  /* 0x0000000400047245 */ /* 0x000fc80000201000 */
[----:B------:R-:W-:-:S04]  /*7a50*/  F2FP.F16.F32.PACK_AB R5, RZ, R4 ;  /* 0x00000004ff05723e */ /* 0x000fc800000000ff */
[----:B------:R-:W-:-:S05]  /*7a60*/  PRMT R5, R5, 0x5410, RZ ;  /* 0x0000541005057816 */ /* 0x000fca00000000ff */
[----:B------:R0:W-:Y:S01]  /*7a70*/  STG.E desc[UR36][R2.64], R5 ;  /* 0x0000000502007986 */ /* 0x0001e2000c101924 */
[----:B------:R-:W-:Y:S05]  /*7a80*/  BRA `(.L_x_20796) ;  /* 0x0000000800587947 */ /* 0x000fea0003800000 */
.L_x_20801:
[----:B------:R-:W0:Y:S02]  /*7a90*/  I2F.F64.U32 R4, R4 ;  /* 0x0000000400047312 */ /* 0x000e240000201800 */
[----:B0-----:R0:W-:Y:S01]  /*7aa0*/  STG.E.64 desc[UR36][R2.64], R4 ;  /* 0x0000000402007986 */ /* 0x0011e2000c101b24 */
[----:B------:R-:W-:Y:S05]  /*7ab0*/  BRA `(.L_x_20796) ;  /* 0x00000008004c7947 */ /* 0x000fea0003800000 */
.L_x_20791:
        /* <DEDUP_REMOVED lines=12> */
.L_x_20806:
        /* <DEDUP_REMOVED lines=17> */
.L_x_20808:
[----:B------:R-:W-:Y:S05]  /*7c90*/  BSYNC.RECONVERGENT B0 ;  /* 0x0000000000007941 */ /* 0x000fea0003800200 */
.L_x_20807:
[----:B------:R0:W-:Y:S01]  /*7ca0*/  STG.E.U8 desc[UR36][R2.64], R0 ;  /* 0x0000000002007986 */ /* 0x0001e2000c101124 */
[----:B------:R-:W-:Y:S05]  /*7cb0*/  BRA `(.L_x_20796) ;  /* 0x0000000400cc7947 */ /* 0x000fea0003800000 */
.L_x_20805:
        /* <DEDUP_REMOVED lines=17> */
.L_x_20810:
[----:B------:R-:W-:Y:S05]  /*7dd0*/  BSYNC.RECONVERGENT B0 ;  /* 0x0000000000007941 */ /* 0x000fea0003800200 */
.L_x_20809:
[----:B------:R0:W-:Y:S01]  /*7de0*/  STG.E.U8 desc[UR36][R2.64], R0 ;  /* 0x0000000002007986 */ /* 0x0001e2000c101124 */
[----:B------:R-:W-:Y:S05]  /*7df0*/  BRA `(.L_x_20796) ;  /* 0x00000004007c7947 */ /* 0x000fea0003800000 */
.L_x_20804:
        /* <DEDUP_REMOVED lines=21> */
.L_x_20812:
[----:B------:R-:W-:-:S05]  /*7f50*/  IMAD.MOV.U32 R5, RZ, RZ, RZ ;  /* 0x000000ffff057224 */ /* 0x000fca00078e00ff */
[----:B------:R0:W-:Y:S01]  /*7f60*/  STG.E.64 desc[UR36][R2.64], R4 ;  /* 0x0000000402007986 */ /* 0x0001e2000c101b24 */
[----:B------:R-:W-:Y:S05]  /*7f70*/  BRA `(.L_x_20796) ;  /* 0x00000004001c7947 */ /* 0x000fea0003800000 */
.L_x_20811:
[----:B------:R0:W-:Y:S01]  /*7f80*/  STG.E desc[UR36][R2.64], R4 ;  /* 0x0000000402007986 */ /* 0x0001e2000c101924 */
[----:B------:R-:W-:Y:S05]  /*7f90*/  BRA `(.L_x_20796) ;  /* 0x0000000400147947 */ /* 0x000fea0003800000 */
.L_x_20803:
        /* <DEDUP_REMOVED lines=8> */
.L_x_20814:
[----:B------:R-:W0:Y:S01]  /*8020*/  I2F.F64.U32 R4, R4 ;  /* 0x0000000400047312 */ /* 0x000e220000201800 */
[----:B------:R-:W-:-:S05]  /*8030*/  CS2R R6, SRZ ;  /* 0x0000000000067805 */ /* 0x000fca000001ff00 */
[----:B0-----:R4:W-:Y:S01]  /*8040*/  STG.E.128 desc[UR36][R2.64], R4 ;  /* 0x0000000402007986 */ /* 0x0019e2000c101d24 */
[----:B------:R-:W-:Y:S05]  /*8050*/  BRA `(.L_x_20796) ;  /* 0x0000000000e47947 */ /* 0x000fea0003800000 */
.L_x_20813:
[----:B------:R-:W-:-:S09]  /*8060*/  UISETP.NE.AND UP0, UPT, UR4, 0xf, UPT ;  /* 0x0000000f0400788c */ /* 0x000fd2000bf05270 */
[----:B------:R-:W-:Y:S05]  /*8070*/  BRA.U !UP0, `(.L_x_20815) ;  /* 0x0000000108d07547 */ /* 0x000fea000b800000 */
[----:B------:R-:W-:-:S09]  /*8080*/  UISETP.NE.AND UP0, UPT, UR4, 0x17, UPT ;  /* 0x000000170400788c */ /* 0x000fd2000bf05270 */
[----:B------:R-:W-:Y:S05]  /*8090*/  BRA.U !UP0, `(.L_x_20816) ;  /* 0x0000000108847547 */ /* 0x000fea000b800000 */
[----:B------:R-:W-:-:S09]  /*80a0*/  UISETP.NE.AND UP0, UPT, UR4, 0x18, UPT ;  /* 0x000000180400788c */ /* 0x000fd2000bf05270 */
[----:B------:R-:W-:Y:S05]  /*80b0*/  BRA.U !UP0, `(.L_x_20817) ;  /* 0x0000000108447547 */ /* 0x000fea000b800000 */
.L_x_20795:
        /* <DEDUP_REMOVED lines=16> */
.L_x_20818:
[----:B------:R-:W-:Y:S05]  /*81c0*/  BRA `(.L_x_20796) ;  /* 0x0000000000887947 */ /* 0x000fea0003800000 */
.L_x_20817:
        /* <DEDUP_REMOVED lines=11> */
.L_x_20820:
[----:B------:R-:W-:Y:S05]  /*8280*/  BSYNC.RECONVERGENT B0 ;  /* 0x0000000000007941 */ /* 0x000fea0003800200 */
.L_x_20819:
[----:B------:R3:W-:Y:S01]  /*8290*/  STG.E.U8 desc[UR36][R2.64], R5 ;  /* 0x0000000502007986 */ /* 0x0007e2000c101124 */
[----:B------:R-:W-:Y:S05]  /*82a0*/  BRA `(.L_x_20796) ;  /* 0x0000000000507947 */ /* 0x000fea0003800000 */
.L_x_20816:
        /* <DEDUP_REMOVED lines=12> */
.L_x_20821:
[----:B------:R-:W-:Y:S01]  /*8370*/  IMAD.MOV.U32 R5, RZ, RZ, 0x7f ;  /* 0x0000007fff057424 */ /* 0x000fe200078e00ff */
[----:B------:R-:W-:-:S04]  /*8380*/  ISETP.GT.U32.AND P0, PT, R7, 0x7f800000, PT ;  /* 0x7f8000000700780c */ /* 0x000fc80003f04070 */
[----:B------:R-:W-:-:S05]  /*8390*/  SEL R5, R5, 0x7c, P0 ;  /* 0x0000007c05057807 */ /* 0x000fca0000000000 */
[----:B------:R2:W-:Y:S01]  /*83a0*/  STG.E.U8 desc[UR36][R2.64], R5 ;  /* 0x0000000502007986 */ /* 0x0005e2000c101124 */
[----:B------:R-:W-:Y:S05]  /*83b0*/  BRA `(.L_x_20796) ;  /* 0x00000000000c7947 */ /* 0x000fea0003800000 */
.L_x_20815:
[----:B------:R-:W-:-:S04]  /*83c0*/  I2FP.F32.U32 R0, R4 ;  /* 0x0000000400007245 */ /* 0x000fc80000201000 */
[----:B------:R-:W-:-:S05]  /*83d0*/  F2FP.BF16.F32.PACK_AB R0, RZ, R0 ;  /* 0x00000000ff00723e */ /* 0x000fca00000010ff */
[----:B------:R0:W-:Y:S02]  /*83e0*/  STG.E.U16 desc[UR36][R2.64], R0 ;  /* 0x0000000002007986 */ /* 0x0001e4000c101524 */
.L_x_20796:
[----:B------:R-:W-:Y:S05]  /*83f0*/  BSYNC.RECONVERGENT B6 ;  /* 0x0000000000067941 */ /* 0x000fea0003800200 */
.L_x_20790:
[----:B------:R-:W-:-:S07]  /*8400*/  VIADD R19, R19, 0x80 ;  /* 0x0000008013137836 */ /* 0x000fce0000000000 */
.L_x_20732:
[----:B------:R-:W-:Y:S05]  /*8410*/  BSYNC.RECONVERGENT B7 ;  /* 0x0000000000077941 */ /* 0x000fea0003800200 */
.L_x_20731:
        /* <DEDUP_REMOVED lines=358> */
.L_x_20824:
        /* <DEDUP_REMOVED lines=18> */
.L_x_20829:
[----:B------:R-:W2:Y:S02]  /*9ba0*/  LDG.E.U8 R2, desc[UR36][R2.64] ;  /* 0x0000002402027981 */ /* 0x000ea4000c1e1100 */
[----:B--2---:R0:W1:Y:S01]  /*9bb0*/  I2F.F64.U16 R16, R2 ;  /* 0x0000000200107312 */ /* 0x0040620000101800 */
[----:B------:R-:W-:Y:S05]  /*9bc0*/  BRA `(.L_x_20831) ;  /* 0x0000000c00607947 */ /* 0x000fea0003800000 */
.L_x_20828:
        /* <DEDUP_REMOVED lines=9> */
.L_x_20833:
[----:B------:R-:W2:Y:S02]  /*9c60*/  LDG.E R2, desc[UR36][R2.64] ;  /* 0x0000002402027981 */ /* 0x000ea4000c1e1900 */
[----:B--2---:R0:W1:Y:S01]  /*9c70*/  I2F.F64 R16, R2 ;  /* 0x0000000200107312 */ /* 0x0040620000201c00 */
[----:B------:R-:W-:Y:S05]  /*9c80*/  BRA `(.L_x_20831) ;  /* 0x0000000c00307947 */ /* 0x000fea0003800000 */
.L_x_20832:
[----:B------:R-:W2:Y:S02]  /*9c90*/  LDG.E.U16 R2, desc[UR36][R2.64] ;  /* 0x0000002402027981 */ /* 0x000ea4000c1e1500 */
[----:B--2---:R4:W0:Y:S01]  /*9ca0*/  I2F.F64.S16 R16, R2 ;  /* 0x0000000200107312 */ /* 0x0048220000101c00 */
[----:B------:R-:W-:Y:S05]  /*9cb0*/  BRA `(.L_x_20831) ;  /* 0x0000000c00247947 */ /* 0x000fea0003800000 */
.L_x_20827:
        /* <DEDUP_REMOVED lines=10> */
.L_x_20835:
[----:B------:R-:W2:Y:S02]  /*9d60*/  LDG.E.U16 R0, desc[UR36][R2.64] ;  /* 0x0000002402007981 */ /* 0x000ea4000c1e1500 */
[----:B--2---:R-:W-:-:S05]  /*9d70*/  HADD2.F32 R0, -RZ, R0.H0_H0 ;  /* 0x20000000ff007230 */ /* 0x004fca0000004100 */
[----:B------:R-:W-:-:S04]  /*9d80*/  FMUL.FTZ R0, R0, 1 ;  /* 0x3f80000000007820 */ /* 0x000fc80000410000 */
[----:B------:R0:W1:Y:S01]  /*9d90*/  F2F.F64.F32 R16, R0 ;  /* 0x0000000000107310 */ /* 0x0000620000201800 */
[----:B------:R-:W-:Y:S05]  /*9da0*/  BRA `(.L_x_20831) ;  /* 0x0000000800e87947 */ /* 0x000fea0003800000 */
.L_x_20834:
        /* <DEDUP_REMOVED lines=10> */
.L_x_20837:
[----:B------:R-:W2:Y:S02]  /*9e50*/  LDG.E.U16 R2, desc[UR36][R2.64] ;  /* 0x0000002402027981 */ /* 0x000ea4000c1e1500 */
[----:B--2---:R-:W-:-:S05]  /*9e60*/  HADD2.F32 R0, -RZ, R2.H0_H0 ;  /* 0x20000002ff007230 */ /* 0x004fca0000004100 */
[----:B------:R-:W-:-:S04]  /*9e70*/  FMUL.FTZ R0, R0, 1 ;  /* 0x3f80000000007820 */ /* 0x000fc80000410000 */
[----:B------:R0:W1:Y:S01]  /*9e80*/  F2F.F64.F32 R16, R0 ;  /* 0x0000000000107310 */ /* 0x0000620000201800 */
[----:B------:R-:W-:Y:S05]  /*9e90*/  BRA `(.L_x_20831) ;  /* 0x0000000800ac7947 */ /* 0x000fea0003800000 */
.L_x_20836:
[----:B------:R0:W5:Y:S01]  /*9ea0*/  LDG.E.64 R16, desc[UR36][R2.64] ;  /* 0x0000002402107981 */ /* 0x000162000c1e1b00 */
[----:B------:R-:W-:Y:S05]  /*9eb0*/  BRA `(.L_x_20831) ;  /* 0x0000000800a47947 */ /* 0x000fea0003800000 */
.L_x_20826:
        /* <DEDUP_REMOVED lines=13> */
.L_x_20840:
[----:B------:R0:W5:Y:S01]  /*9f90*/  LDG.E.64 R16, desc[UR36][R2.64] ;  /* 0x0000002402107981 */ /* 0x000162000c1e1b00 */
[----:B------:R-:W-:Y:S05]  /*9fa0*/  BRA `(.L_x_20831) ;  /* 0x0000000800687947 */ /* 0x000fea0003800000 */
.L_x_20839:
        /* <DEDUP_REMOVED lines=27> */
.L_x_20842:
        /* <DEDUP_REMOVED lines=14> */
.L_x_20841:
[----:B------:R-:W2:Y:S02]  /*a240*/  LDG.E.U16 R0, desc[UR36][R2.64] ;  /* 0x0000002402007981 */ /* 0x000ea4000c1e1500 */
[----:B--2---:R-:W-:-:S05]  /*a250*/  SHF.L.U32 R0, R0, 0x10, RZ ;  /* 0x0000001000007819 */ /* 0x004fca00000006ff */
[----:B------:R-:W-:-:S04]  /*a260*/  FMUL.FTZ R0, R0, 1 ;  /* 0x3f80000000007820 */ /* 0x000fc80000410000 */
[----:B------:R0:W1:Y:S01]  /*a270*/  F2F.F64.F32 R16, R0 ;  /* 0x0000000000107310 */ /* 0x0000620000201800 */
[----:B------:R-:W-:Y:S05]  /*a280*/  BRA `(.L_x_20831) ;  /* 0x0000000400b07947 */ /* 0x000fea0003800000 */
.L_x_20838:
        /* <DEDUP_REMOVED lines=11> */
.L_x_20845:
        /* <DEDUP_REMOVED lines=21> */
.L_x_20847:
[----:B------:R-:W-:Y:S05]  /*a490*/  BSYNC.RECONVERGENT B0 ;  /* 0x0000000000007941 */ /* 0x000fea0003800200 */
.L_x_20846:
[----:B------:R-:W-:Y:S01]  /*a4a0*/  IMAD.SHL.U32 R0, R0, 0x100000, RZ ;  /* 0x0010000000007824 */ /* 0x000fe200078e00ff */
[----:B------:R-:W-:-:S04]  /*a4b0*/  LEA R2, R2, 0x3b800000, 0x17 ;  /* 0x3b80000002027811 */ /* 0x000fc800078eb8ff */
[----:B------:R-:W-:-:S05]  /*a4c0*/  LOP3.LUT R0, R2, R0, R7, 0xfe, !PT ;  /* 0x0000000002007212 */ /* 0x000fca00078efe07 */
[----:B------:R-:W-:-:S04]  /*a4d0*/  FMUL.FTZ R0, R0, 1 ;  /* 0x3f80000000007820 */ /* 0x000fc80000410000 */
[----:B------:R0:W1:Y:S01]  /*a4e0*/  F2F.F64.F32 R16, R0 ;  /* 0x0000000000107310 */ /* 0x0000620000201800 */
[----:B------:R-:W-:Y:S05]  /*a4f0*/  BRA `(.L_x_20831) ;  /* 0x0000000400147947 */ /* 0x000fea0003800000 */
.L_x_20844:
        /* <DEDUP_REMOVED lines=21> */
.L_x_20849:
[----:B------:R-:W-:Y:S05]  /*a650*/  BSYNC.RECONVERGENT B0 ;  /* 0x0000000000007941 */ /* 0x000fea0003800200 */
.L_x_20848:
[----:B------:R-:W-:Y:S02]  /*a660*/  SHF.L.U32 R0, R0, 0x15, RZ ;  /* 0x0000001500007819 */ /* 0x000fe400000006ff */
[----:B------:R-:W-:-:S04]  /*a670*/  LEA R2, R2, 0x37800000, 0x17 ;  /* 0x3780000002027811 */ /* 0x000fc800078eb8ff */
[----:B------:R-:W-:-:S05]  /*a680*/  LOP3.LUT R0, R2, R0, R7, 0xfe, !PT ;  /* 0x0000000002007212 */ /* 0x000fca00078efe07 */
[----:B------:R-:W-:-:S04]  /*a690*/  FMUL.FTZ R0, R0, 1 ;  /* 0x3f80000000007820 */ /* 0x000fc80000410000 */
[----:B------:R0:W1:Y:S01]  /*a6a0*/  F2F.F64.F32 R16, R0 ;  /* 0x0000000000107310 */ /* 0x0000620000201800 */
[----:B------:R-:W-:Y:S05]  /*a6b0*/  BRA `(.L_x_20831) ;  /* 0x0000000000a47947 */ /* 0x000fea0003800000 */
.L_x_20843:
        /* <DEDUP_REMOVED lines=18> */
.L_x_20830:
        /* <DEDUP_REMOVED lines=16> */
.L_x_20852:
[----:B------:R-:W-:Y:S01]  /*a8e0*/  CS2R R16, SRZ ;  /* 0x0000000000107805 */ /* 0x000fe2000001ff00 */
[----:B------:R-:W-:Y:S06]  /*a8f0*/  BRA `(.L_x_20831) ;  /* 0x0000000000147947 */ /* 0x000fec0003800000 */
.L_x_20851:
[----:B------:R-:W2:Y:S02]  /*a900*/  LDG.E.64 R16, desc[UR36][R2.64] ;  /* 0x0000002402107981 */ /* 0x000ea4000c1e1b00 */
[----:B--2---:R-:W0:Y:S01]  /*a910*/  I2F.F64.U64 R16, R16 ;  /* 0x0000001000107312 */ /* 0x004e220000301800 */
[----:B------:R-:W-:Y:S05]  /*a920*/  BRA `(.L_x_20831) ;  /* 0x0000000000087947 */ /* 0x000fea0003800000 */
.L_x_20850:
[----:B------:R-:W2:Y:S02]  /*a930*/  LDG.E R2, desc[UR36][R2.64] ;  /* 0x0000002402027981 */ /* 0x000ea4000c1e1900 */
[----:B--2---:R0:W1:Y:S02]  /*a940*/  I2F.F64.U32 R16, R2 ;  /* 0x0000000200107312 */ /* 0x0040640000201800 */
.L_x_20831:
[----:B------:R-:W-:Y:S05]  /*a950*/  BSYNC.RECONVERGENT B6 ;  /* 0x0000000000067941 */ /* 0x000fea0003800200 */
.L_x_20825:
        /* <DEDUP_REMOVED lines=18> */
.L_x_20857:
[----:B0---4-:R-:W2:Y:S02]  /*aa80*/  LDG.E.U8 R2, desc[UR36][R22.64] ;  /* 0x0000002416027981 */ /* 0x011ea4000c1e1100 */
[----:B--2---:R-:W0:Y:S01]  /*aa90*/  I2F.F64.U16 R2, R2 ;  /* 0x0000000200027312 */ /* 0x004e220000101800 */
[----:B------:R-:W-:Y:S05]  /*aaa0*/  BRA `(.L_x_20859) ;  /* 0x0000000c00607947 */ /* 0x000fea0003800000 */
.L_x_20856:
        /* <DEDUP_REMOVED lines=9> */
.L_x_20861:
[----:B0---4-:R-:W2:Y:S02]  /*ab40*/  LDG.E R2, desc[UR36][R22.64] ;  /* 0x0000002416027981 */ /* 0x011ea4000c1e1900 */
[----:B--2---:R-:W0:Y:S01]  /*ab50*/  I2F.F64 R2, R2 ;  /* 0x0000000200027312 */ /* 0x004e220000201c00 */
[----:B------:R-:W-:Y:S05]  /*ab60*/  BRA `(.L_x_20859) ;  /* 0x0000000c00307947 */ /* 0x000fea0003800000 */
.L_x_20860:
[----:B0---4-:R-:W2:Y:S02]  /*ab70*/  LDG.E.U16 R2, desc[UR36][R22.64] ;  /* 0x0000002416027981 */ /* 0x011ea4000c1e1500 */
[----:B--2---:R-:W0:Y:S01]  /*ab80*/  I2F.F64.S16 R2, R2 ;  /* 0x0000000200027312 */ /* 0x004e220000101c00 */
[----:B------:R-:W-:Y:S05]  /*ab90*/  BRA `(.L_x_20859) ;  /* 0x0000000c00247947 */ /* 0x000fea0003800000 */
.L_x_20855:
        /* <DEDUP_REMOVED lines=10> */
.L_x_20863:
[----:B0-----:R-:W2:Y:S02]  /*ac40*/  LDG.E.U16 R0, desc[UR36][R22.64] ;  /* 0x0000002416007981 */ /* 0x001ea4000c1e1500 */
[----:B--2---:R-:W-:-:S05]  /*ac50*/  HADD2.F32 R0, -RZ, R0.H0_H0 ;  /* 0x20000000ff007230 */ /* 0x004fca0000004100 */
[----:B------:R-:W-:-:S04]  /*ac60*/  FMUL.FTZ R0, R0, 1 ;  /* 0x3f80000000007820 */ /* 0x000fc80000410000 */
[----:B----4-:R0:W2:Y:S01]  /*ac70*/  F2F.F64.F32 R2, R0 ;  /* 0x0000000000027310 */ /* 0x0100a20000201800 */
[----:B------:R-:W-:Y:S05]  /*ac80*/  BRA `(.L_x_20859) ;  /* 0x0000000800e87947 */ /* 0x000fea0003800000 */
.L_x_20862:
        /* <DEDUP_REMOVED lines=10> */
.L_x_20865:
[----:B------:R-:W0:Y:S02]  /*ad30*/  LDG.E.U16 R22, desc[UR36][R22.64] ;  /* 0x0000002416167981 */ /* 0x000e24000c1e1500 */
[----:B0-----:R-:W-:-:S05]  /*ad40*/  HADD2.F32 R0, -RZ, R22.H0_H0 ;  /* 0x20000016ff007230 */ /* 0x001fca0000004100 */
[----:B------:R-:W-:-:S04]  /*ad50*/  FMUL.FTZ R0, R0, 1 ;  /* 0x3f80000000007820 */ /* 0x000fc80000410000 */
[----:B----4-:R0:W2:Y:S01]  /*ad60*/  F2F.F64.F32 R2, R0 ;  /* 0x0000000000027310 */ /* 0x0100a20000201800 */
[----:B------:R-:W-:Y:S05]  /*ad70*/  BRA `(.L_x_20859) ;  /* 0x0000000800ac7947 */ /* 0x000fea0003800000 */
.L_x_20864:
[----:B0---4-:R0:W5:Y:S01]  /*ad80*/  LDG.E.64 R2, desc[UR36][R22.64] ;  /* 0x0000002416027981 */ /* 0x011162000c1e1b00 */
[----:B------:R-:W-:Y:S05]  /*ad90*/  BRA `(.L_x_20859) ;  /* 0x0000000800a47947 */ /* 0x000fea0003800000 */
.L_x_20854:
        /* <DEDUP_REMOVED lines=13> */
.L_x_20868:
[----:B0---4-:R0:W5:Y:S01]  /*ae70*/  LDG.E.64 R2, desc[UR36][R22.64] ;  /* 0x0000002416027981 */ /* 0x011162000c1e1b00 */
[----:B------:R-:W-:Y:S05]  /*ae80*/  BRA `(.L_x_20859) ;  /* 0x0000000800687947 */ /* 0x000fea0003800000 */
.L_x_20867:
        /* <DEDUP_REMOVED lines=27> */
.L_x_20870:
        /* <DEDUP_REMOVED lines=14> */
.L_x_20869:
[----:B0-----:R-:W2:Y:S02]  /*b120*/  LDG.E.U16 R0, desc[UR36][R22.64] ;  /* 0x0000002416007981 */ /* 0x001ea4000c1e1500 */
[----:B--2---:R-:W-:-:S05]  /*b130*/  SHF.L.U32 R0, R0, 0x10, RZ ;  /* 0x0000001000007819 */ /* 0x004fca00000006ff */
[----:B------:R-:W-:-:S04]  /*b140*/  FMUL.FTZ R0, R0, 1 ;  /* 0x3f80000000007820 */ /* 0x000fc80000410000 */
[----:B----4-:R0:W2:Y:S01]  /*b150*/  F2F.F64.F32 R2, R0 ;  /* 0x0000000000027310 */ /* 0x0100a20000201800 */
[----:B------:R-:W-:Y:S05]  /*b160*/  BRA `(.L_x_20859) ;  /* 0x0000000400b07947 */ /* 0x000fea0003800000 */
.L_x_20866:
        /* <DEDUP_REMOVED lines=11> */
.L_x_20873:
        /* <DEDUP_REMOVED lines=21> */
.L_x_20875:
[----:B------:R-:W-:Y:S05]  /*b370*/  BSYNC.RECONVERGENT B0 ;  /* 0x0000000000007941 */ /* 0x000fea0003800200 */
.L_x_20874:
[----:B------:R-:W-:Y:S01]  /*b380*/  IMAD.SHL.U32 R0, R0, 0x100000, RZ ;  /* 0x0010000000007824 */ /* 0x000fe200078e00ff */
[----:B------:R-:W-:-:S04]  /*b390*/  LEA R2, R2, 0x3b800000, 0x17 ;  /* 0x3b80000002027811 */ /* 0x000fc800078eb8ff */
[----:B------:R-:W-:-:S05]  /*b3a0*/  LOP3.LUT R0, R2, R0, R7, 0xfe, !PT ;  /* 0x0000000002007212 */ /* 0x000fca00078efe07 */
[----:B------:R-:W-:-:S04]  /*b3b0*/  FMUL.FTZ R0, R0, 1 ;  /* 0x3f80000000007820 */ /* 0x000fc80000410000 */
[----:B------:R0:W2:Y:S01]  /*b3c0*/  F2F.F64.F32 R2, R0 ;  /* 0x0000000000027310 */ /* 0x0000a20000201800 */
[----:B------:R-:W-:Y:S05]  /*b3d0*/  BRA `(.L_x_20859) ;  /* 0x0000000400147947 */ /* 0x000fea0003800000 */
.L_x_20872:
        /* <DEDUP_REMOVED lines=21> */
.L_x_20877:
[----:B------:R-:W-:Y:S05]  /*b530*/  BSYNC.RECONVERGENT B0 ;  /* 0x0000000000007941 */ /* 0x000fea0003800200 */
.L_x_20876:
[----:B------:R-:W-:Y:S02]  /*b540*/  SHF.L.U32 R0, R0, 0x15, RZ ;  /* 0x0000001500007819 */ /* 0x000fe400000006ff */
[----:B------:R-:W-:-:S04]  /*b550*/  LEA R2, R2, 0x37800000, 0x17 ;  /* 0x3780000002027811 */ /* 0x000fc800078eb8ff */
[----:B------:R-:W-:-:S05]  /*b560*/  LOP3.LUT R0, R2, R0, R7, 0xfe, !PT ;  /* 0x0000000002007212 */ /* 0x000fca00078efe07 */
[----:B------:R-:W-:-:S04]  /*b570*/  FMUL.FTZ R0, R0, 1 ;  /* 0x3f80000000007820 */ /* 0x000fc80000410000 */
[----:B------:R0:W2:Y:S01]  /*b580*/  F2F.F64.F32 R2, R0 ;  /* 0x0000000000027310 */ /* 0x0000a20000201800 */
[----:B------:R-:W-:Y:S05]  /*b590*/  BRA `(.L_x_20859) ;  /* 0x0000000000a47947 */ /* 0x000fea0003800000 */
.L_x_20871:
        /* <DEDUP_REMOVED lines=18> */
.L_x_20858:
        /* <DEDUP_REMOVED lines=16> */
.L_x_20880:
[----:B------:R-:W-:Y:S01]  /*b7c0*/  CS2R R2, SRZ ;  /* 0x0000000000027805 */ /* 0x000fe2000001ff00 */
[----:B------:R-:W-:Y:S06]  /*b7d0*/  BRA `(.L_x_20859) ;  /* 0x0000000000147947 */ /* 0x000fec0003800000 */
.L_x_20879:
[----:B0---4-:R-:W2:Y:S02]  /*b7e0*/  LDG.E.64 R2, desc[UR36][R22.64] ;  /* 0x0000002416027981 */ /* 0x011ea4000c1e1b00 */
[----:B--2---:R-:W0:Y:S01]  /*b7f0*/  I2F.F64.U64 R2, R2 ;  /* 0x0000000200027312 */ /* 0x004e220000301800 */
[----:B------:R-:W-:Y:S05]  /*b800*/  BRA `(.L_x_20859) ;  /* 0x0000000000087947 */ /* 0x000fea0003800000 */
.L_x_20878:
[----:B0---4-:R-:W2:Y:S02]  /*b810*/  LDG.E R2, desc[UR36][R22.64] ;  /* 0x0000002416027981 */ /* 0x011ea4000c1e1900 */
[----:B--2---:R-:W0:Y:S02]  /*b820*/  I2F.F64.U32 R2, R2 ;  /* 0x0000000200027312 */ /* 0x004e240000201800 */
.L_x_20859:
[----:B------:R-:W-:Y:S05]  /*b830*/  BSYNC.RECONVERGENT B6 ;  /* 0x0000000000067941 */ /* 0x000fea0003800200 */
.L_x_20853:
[----:B------:R-:W1:Y:S01]  /*b840*/  LDCU.64 UR6, c[0x0][0x5e8] ;  /* 0x0000bd00ff0677ac */ /* 0x000e620008000a00 */
[----:B0-2-45:R-:W-:Y:S01]  /*b850*/  DSETP.NEU.AND P0, PT, R2, RZ, PT ;  /* 0x000000ff0200722a */ /* 0x035fe20003f0d000 */
[----:B------:R-:W-:Y:S01]  /*b860*/  BSSY.RECONVERGENT B6, `(.L_x_20881) ;  /* 0x00000d3000067945 */ /* 0x000fe20003800200 */
[----:B------:R-:W-:-:S04]  /*b870*/  UPRMT UR4, UR43, 0x9910, URZ ;  /* 0x000099102b047896 */ /* 0x000fc800080000ff */
[----:B-1-3--:R-:W-:Y:S01]  /*b880*/  DSETP.NEU.OR P0, PT, R16, RZ, P0 ;  /* 0x000000ff1000722a */ /* 0x00afe2000070d400 */
        /* <DEDUP_REMOVED lines=15> */
.L_x_20885:
[----:B------:R0:W-:Y:S01]  /*b980*/  STG.E.U8 desc[UR36][R2.64], R4 ;  /* 0x0000000402007986 */ /* 0x0001e2000c101124 */
[----:B------:R-:W-:Y:S05]  /*b990*/  BRA `(.L_x_20887) ;  /* 0x0000000800fc7947 */ /* 0x000fea0003800000 */
.L_x_20884:
        /* <DEDUP_REMOVED lines=9> */
.L_x_20889:
[----:B------:R0:W-:Y:S01]  /*ba30*/  STG.E desc[UR36][R2.64], R4 ;  /* 0x0000000402007986 */ /* 0x0001e2000c101924 */
[----:B------:R-:W-:Y:S05]  /*ba40*/  BRA `(.L_x_20887) ;  /* 0x0000000800d07947 */ /* 0x000fea0003800000 */
.L_x_20888:
[----:B------:R0:W-:Y:S01]  /*ba50*/  STG.E.U16 desc[UR36][R2.64], R4 ;  /* 0x0000000402007986 */ /* 0x0001e2000c101524 */
[----:B------:R-:W-:Y:S05]  /*ba60*/  BRA `(.L_x_20887) ;  /* 0x0000000800c87947 */ /* 0x000fea0003800000 */
.L_x_20883:
        /* <DEDUP_REMOVED lines=9> */
.L_x_20891:
[----:B------:R-:W-:-:S04]  /*bb00*/  I2FP.F32.U32 R0, R4 ;  /* 0x0000000400007245 */ /* 0x000fc80000201000 */
[----:B------:R-:W-:-:S05]  /*bb10*/  F2FP.F16.F32.PACK_AB R0, RZ, R0 ;  /* 0x00000000ff00723e */ /* 0x000fca00000000ff */
[----:B------:R0:W-:Y:S01]  /*bb20*/  STG.E.U16 desc[UR36][R2.64], R0 ;  /* 0x0000000002007986 */ /* 0x0001e2000c101524 */
[----:B------:R-:W-:Y:S05]  /*bb30*/  BRA `(.L_x_20887) ;  /* 0x0000000800947947 */ /* 0x000fea0003800000 */
.L_x_20890:
        /* <DEDUP_REMOVED lines=10> */
.L_x_20893:
[----:B------:R-:W-:-:S04]  /*bbe0*/  I2FP.F32.U32 R4, R4 ;  /* 0x0000000400047245 */ /* 0x000fc80000201000 */
[----:B------:R-:W-:-:S04]  /*bbf0*/  F2FP.F16.F32.PACK_AB R5, RZ, R4 ;  /* 0x00000004ff05723e */ /* 0x000fc800000000ff */
[----:B------:R-:W-:-:S05]  /*bc00*/  PRMT R5, R5, 0x5410, RZ ;  /* 0x0000541005057816 */ /* 0x000fca00000000ff */
[----:B------:R0:W-:Y:S01]  /*bc10*/  STG.E desc[UR36][R2.64], R5 ;  /* 0x0000000502007986 */ /* 0x0001e2000c101924 */
[----:B------:R-:W-:Y:S05]  /*bc20*/  BRA `(.L_x_20887) ;  /* 0x0000000800587947 */ /* 0x000fea0003800000 */
.L_x_20892:
[----:B------:R-:W0:Y:S02]  /*bc30*/  I2F.F64.U32 R4, R4 ;  /* 0x0000000400047312 */ /* 0x000e240000201800 */
[----:B0-----:R0:W-:Y:S01]  /*bc40*/  STG.E.64 desc[UR36][R2.64], R4 ;  /* 0x0000000402007986 */ /* 0x0011e2000c101b24 */
[----:B------:R-:W-:Y:S05]  /*bc50*/  BRA `(.L_x_20887) ;  /* 0x00000008004c7947 */ /* 0x000fea0003800000 */
.L_x_20882:
        /* <DEDUP_REMOVED lines=12> */
.L_x_20897:
        /* <DEDUP_REMOVED lines=17> */
.L_x_20899:
[----:B------:R-:W-:Y:S05]  /*be30*/  BSYNC.RECONVERGENT B0 ;  /* 0x0000000000007941 */ /* 0x000fea0003800200 */
.L_x_20898:
[----:B------:R0:W-:Y:S01]  /*be40*/  STG.E.U8 desc[UR36][R2.64], R0 ;  /* 0x0000000002007986 */ /* 0x0001e2000c101124 */
[----:B------:R-:W-:Y:S05]  /*be50*/  BRA `(.L_x_20887) ;  /* 0x0000000400cc7947 */ /* 0x000fea0003800000 */
.L_x_20896:
        /* <DEDUP_REMOVED lines=17> */
.L_x_20901:
[----:B------:R-:W-:Y:S05]  /*bf70*/  BSYNC.RECONVERGENT B0 ;  /* 0x0000000000007941 */ /* 0x000fea0003800200 */
.L_x_20900:
[----:B------:R0:W-:Y:S01]  /*bf80*/  STG.E.U8 desc[UR36][R2.64], R0 ;  /* 0x0000000002007986 */ /* 0x0001e2000c101124 */
[----:B------:R-:W-:Y:S05]  /*bf90*/  BRA `(.L_x_20887) ;  /* 0x00000004007c7947 */ /* 0x000fea0003800000 */
.L_x_20895:
        /* <DEDUP_REMOVED lines=21> */
.L_x_20903:
[----:B------:R-:W-:-:S05]  /*c0f0*/  MOV R5, RZ ;  /* 0x000000ff00057202 */ /* 0x000fca0000000f00 */
[----:B------:R0:W-:Y:S01]  /*c100*/  STG.E.64 desc[UR36][R2.64], R4 ;  /* 0x0000000402007986 */ /* 0x0001e2000c101b24 */
[----:B------:R-:W-:Y:S05]  /*c110*/  BRA `(.L_x_20887) ;  /* 0x00000004001c7947 */ /* 0x000fea0003800000 */
.L_x_20902:
[----:B------:R0:W-:Y:S01]  /*c120*/  STG.E desc[UR36][R2.64], R4 ;  /* 0x0000000402007986 */ /* 0x0001e2000c101924 */
[----:B------:R-:W-:Y:S05]  /*c130*/  BRA `(.L_x_20887) ;  /* 0x0000000400147947 */ /* 0x000fea0003800000 */
.L_x_20894:
        /* <DEDUP_REMOVED lines=8> */
.L_x_20905:
[----:B------:R-:W0:Y:S01]  /*c1c0*/  I2F.F64.U32 R4, R4 ;  /* 0x0000000400047312 */ /* 0x000e220000201800 */
[----:B------:R-:W-:-:S05]  /*c1d0*/  CS2R R6, SRZ ;  /* 0x0000000000067805 */ /* 0x000fca000001ff00 */
[----:B0-----:R0:W-:Y:S01]  /*c1e0*/  STG.E.128 desc[UR36][R2.64], R4 ;  /* 0x0000000402007986 */ /* 0x0011e2000c101d24 */
[----:B------:R-:W-:Y:S05]  /*c1f0*/  BRA `(.L_x_20887) ;  /* 0x0000000000e47947 */ /* 0x000fea0003800000 */
.L_x_20904:
[----:B------:R-:W-:-:S09]  /*c200*/  UISETP.NE.AND UP0, UPT, UR4, 0xf, UPT ;  /* 0x0000000f0400788c */ /* 0x000fd2000bf05270 */
[----:B------:R-:W-:Y:S05]  /*c210*/  BRA.U !UP0, `(.L_x_20906) ;  /* 0x0000000108d07547 */ /* 0x000fea000b800000 */
[----:B------:R-:W-:-:S09]  /*c220*/  UISETP.NE.AND UP0, UPT, UR4, 0x17, UPT ;  /* 0x000000170400788c */ /* 0x000fd2000bf05270 */
[----:B------:R-:W-:Y:S05]  /*c230*/  BRA.U !UP0, `(.L_x_20907) ;  /* 0x0000000108847547 */ /* 0x000fea000b800000 */
[----:B------:R-:W-:-:S09]  /*c240*/  UISETP.NE.AND UP0, UPT, UR4, 0x18, UPT ;  /* 0x000000180400788c */ /* 0x000fd2000bf05270 */
[----:B------:R-:W-:Y:S05]  /*c250*/  BRA.U !UP0, `(.L_x_20908) ;  /* 0x0000000108447547 */ /* 0x000fea000b800000 */
.L_x_20886:
        /* <DEDUP_REMOVED lines=16> */
.L_x_20909:
[----:B------:R-:W-:Y:S05]  /*c360*/  BRA `(.L_x_20887) ;  /* 0x0000000000887947 */ /* 0x000fea0003800000 */
.L_x_20908:
        /* <DEDUP_REMOVED lines=11> */
.L_x_20911:
[----:B------:R-:W-:Y:S05]  /*c420*/  BSYNC.RECONVERGENT B0 ;  /* 0x0000000000007941 */ /* 0x000fea0003800200 */
.L_x_20910:
[----:B------:R2:W-:Y:S01]  /*c430*/  STG.E.U8 desc[UR36][R2.64], R5 ;  /* 0x0000000502007986 */ /* 0x0005e2000c101124 */
[----:B------:R-:W-:Y:S05]  /*c440*/  BRA `(.L_x_20887) ;  /* 0x0000000000507947 */ /* 0x000fea0003800000 */
.L_x_20907:
        /* <DEDUP_REMOVED lines=12> */
.L_x_20912:
[----:B------:R-:W-:Y:S01]  /*c510*/  IMAD.MOV.U32 R5, RZ, RZ, 0x7f ;  /* 0x0000007fff057424 */ /* 0x000fe200078e00ff */
[----:B------:R-:W-:-:S04]  /*c520*/  ISETP.GT.U32.AND P0, PT, R7, 0x7f800000, PT ;  /* 0x7f8000000700780c */ /* 0x000fc80003f04070 */
[----:B------:R-:W-:-:S05]  /*c530*/  SEL R5, R5, 0x7c, P0 ;  /* 0x0000007c05057807 */ /* 0x000fca0000000000 */
[----:B------:R0:W-:Y:S01]  /*c540*/  STG.E.U8 desc[UR36][R2.64], R5 ;  /* 0x0000000502007986 */ /* 0x0001e2000c101124 */
[----:B------:R-:W-:Y:S05]  /*c550*/  BRA `(.L_x_20887) ;  /* 0x00000000000c7947 */ /* 0x000fea0003800000 */
.L_x_20906:
[----:B------:R-:W-:-:S04]  /*c560*/  I2FP.F32.U32 R0, R4 ;  /* 0x0000000400007245 */ /* 0x000fc80000201000 */
[----:B------:R-:W-:-:S05]  /*c570*/  F2FP.BF16.F32.PACK_AB R0, RZ, R0 ;  /* 0x00000000ff00723e */ /* 0x000fca00000010ff */
[----:B------:R3:W-:Y:S02]  /*c580*/  STG.E.U16 desc[UR36][R2.64], R0 ;  /* 0x0000000002007986 */ /* 0x0007e4000c101524 */
.L_x_20887:
[----:B------:R-:W-:Y:S05]  /*c590*/  BSYNC.RECONVERGENT B6 ;  /* 0x0000000000067941 */ /* 0x000fea0003800200 */
.L_x_20881:
[----:B------:R-:W-:-:S07]  /*c5a0*/  IADD3 R19, PT, PT, R19, 0x80, RZ ;  /* 0x0000008013137810 */ /* 0x000fce0007ffe0ff */
.L_x_20823:
[----:B------:R-:W-:Y:S05]  /*c5b0*/  BSYNC.RECONVERGENT B7 ;  /* 0x0000000000077941 */ /* 0x000fea0003800200 */
.L_x_20822:
        /* <DEDUP_REMOVED lines=357> */
.L_x_20913:
        /* <DEDUP_REMOVED lines=21> */
.L_x_20918:
[----:B------:R-:W2:Y:S02]  /*dd60*/  LDG.E.U8 R2, desc[UR36][R2.64] ;  /* 0x0000002402027981 */ /* 0x000ea4000c1e1100 */
[----:B--2---:R0:W1:Y:S01]  /*dd70*/  I2F.F64.U16 R18, R2 ;  /* 0x0000000200127312 */ /* 0x0040620000101800 */
[----:B------:R-:W-:Y:S05]  /*dd80*/  BRA `(.L_x_20920) ;  /* 0x0000000c00607947 */ /* 0x000fea0003800000 */
.L_x_20917:
        /* <DEDUP_REMOVED lines=9> */
.L_x_20922:
[----:B------:R-:W2:Y:S02]  /*de20*/  LDG.E R2, desc[UR36][R2.64] ;  /* 0x0000002402027981 */ /* 0x000ea4000c1e1900 */
[----:B--2---:R0:W1:Y:S01]  /*de30*/  I2F.F64 R18, R2 ;  /* 0x0000000200127312 */ /* 0x0040620000201c00 */
[----:B------:R-:W-:Y:S05]  /*de40*/  BRA `(.L_x_20920) ;  /* 0x0000000c00307947 */ /* 0x000fea0003800000 */
.L_x_20921:
[----:B------:R-:W2:Y:S02]  /*de50*/  LDG.E.U16 R2, desc[UR36][R2.64] ;  /* 0x0000002402027981 */ /* 0x000ea4000c1e1500 */
[----:B--2---:R0:W1:Y:S01]  /*de60*/  I2F.F64.S16 R18, R2 ;  /* 0x0000000200127312 */ /* 0x0040620000101c00 */
[----:B------:R-:W-:Y:S05]  /*de70*/  BRA `(.L_x_20920) ;  /* 0x0000000c00247947 */ /* 0x000fea0003800000 */
.L_x_20916:
        /* <DEDUP_REMOVED lines=10> */
.L_x_20924:
[----:B------:R-:W2:Y:S02]  /*df20*/  LDG.E.U16 R0, desc[UR36][R2.64] ;  /* 0x0000002402007981 */ /* 0x000ea4000c1e1500 */
[----:B--2---:R-:W-:-:S05]  /*df30*/  HADD2.F32 R0, -RZ, R0.H0_H0 ;  /* 0x20000000ff007230 */ /* 0x004fca0000004100 */
[----:B------:R-:W-:-:S04]  /*df40*/  FMUL.FTZ R0, R0, 1 ;  /* 0x3f80000000007820 */ /* 0x000fc80000410000 */
[----:B------:R0:W1:Y:S01]  /*df50*/  F2F.F64.F32 R18, R0 ;  /* 0x0000000000127310 */ /* 0x0000620000201800 */
[----:B------:R-:W-:Y:S05]  /*df60*/  BRA `(.L_x_20920) ;  /* 0x0000000800e87947 */ /* 0x000fea0003800000 */
.L_x_20923:
        /* <DEDUP_REMOVED lines=10> */
.L_x_20926:
[----:B------:R-:W2:Y:S02]  /*e010*/  LDG.E.U16 R2, desc[UR36][R2.64] ;  /* 0x0000002402027981 */ /* 0x000ea4000c1e1500 */
[----:B--2---:R-:W-:-:S05]  /*e020*/  HADD2.F32 R0, -RZ, R2.H0_H0 ;  /* 0x20000002ff007230 */ /* 0x004fca0000004100 */
[----:B------:R-:W-:-:S04]  /*e030*/  FMUL.FTZ R0, R0, 1 ;  /* 0x3f80000000007820 */ /* 0x000fc80000410000 */
[----:B------:R0:W1:Y:S01]  /*e040*/  F2F.F64.F32 R18, R0 ;  /* 0x0000000000127310 */ /* 0x0000620000201800 */
[----:B------:R-:W-:Y:S05]  /*e050*/  BRA `(.L_x_20920) ;  /* 0x0000000800ac7947 */ /* 0x000fea0003800000 */
.L_x_20925:
[----:B------:R0:W5:Y:S01]  /*e060*/  LDG.E.64 R18, desc[UR36][R2.64] ;  /* 0x0000002402127981 */ /* 0x000162000c1e1b00 */
[----:B------:R-:W-:Y:S05]  /*e070*/  BRA `(.L_x_20920) ;  /* 0x0000000800a47947 */ /* 0x000fea0003800000 */
.L_x_20915:
        /* <DEDUP_REMOVED lines=13> */
.L_x_20929:
[----:B------:R0:W5:Y:S01]  /*e150*/  LDG.E.64 R18, desc[UR36][R2.64] ;  /* 0x0000002402127981 */ /* 0x000162000c1e1b00 */
[----:B------:R-:W-:Y:S05]  /*e160*/  BRA `(.L_x_20920) ;  /* 0x0000000800687947 */ /* 0x000fea0003800000 */
.L_x_20928:
        /* <DEDUP_REMOVED lines=27> */
.L_x_20931:
        /* <DEDUP_REMOVED lines=14> */
.L_x_20930:
[----:B------:R-:W2:Y:S02]  /*e400*/  LDG.E.U16 R0, desc[UR36][R2.64] ;  /* 0x0000002402007981 */ /* 0x000ea4000c1e1500 */
[----:B--2---:R-:W-:-:S05]  /*e410*/  SHF.L.U32 R0, R0, 0x10, RZ ;  /* 0x0000001000007819 */ /* 0x004fca00000006ff */
[----:B------:R-:W-:-:S04]  /*e420*/  FMUL.FTZ R0, R0, 1 ;  /* 0x3f80000000007820 */ /* 0x000fc80000410000 */
[----:B------:R0:W1:Y:S01]  /*e430*/  F2F.F64.F32 R18, R0 ;  /* 0x0000000000127310 */ /* 0x0000620000201800 */
[----:B------:R-:W-:Y:S05]  /*e440*/  BRA `(.L_x_20920) ;  /* 0x0000000400b07947 */ /* 0x000fea0003800000 */
.L_x_20927:
        /* <DEDUP_REMOVED lines=11> */
.L_x_20934:
        /* <DEDUP_REMOVED lines=21> */
.L_x_20936:
[----:B------:R-:W-:Y:S05]  /*e650*/  BSYNC.RECONVERGENT B0 ;  /* 0x0000000000007941 */ /* 0x000fea0003800200 */
.L_x_20935:
[----:B------:R-:W-:Y:S01]  /*e660*/  IMAD.SHL.U32 R0, R0, 0x100000, RZ ;  /* 0x0010000000007824 */ /* 0x000fe200078e00ff */
[----:B------:R-:W-:-:S04]  /*e670*/  LEA R2, R2, 0x3b800000, 0x17 ;  /* 0x3b80000002027811 */ /* 0x000fc800078eb8ff */
[----:B------:R-:W-:-:S05]  /*e680*/  LOP3.LUT R0, R2, R0, R7, 0xfe, !PT ;  /* 0x0000000002007212 */ /* 0x000fca00078efe07 */
[----:B------:R-:W-:-:S04]  /*e690*/  FMUL.FTZ R0, R0, 1 ;  /* 0x3f80000000007820 */ /* 0x000fc80000410000 */
[----:B------:R0:W1:Y:S01]  /*e6a0*/  F2F.F64.F32 R18, R0 ;  /* 0x0000000000127310 */ /* 0x0000620000201800 */
[----:B------:R-:W-:Y:S05]  /*e6b0*/  BRA `(.L_x_20920) ;  /* 0x0000000400147947 */ /* 0x000fea0003800000 */
.L_x_20933:
        /* <DEDUP_REMOVED lines=21> */
.L_x_20938:
[----:B------:R-:W-:Y:S05]  /*e810*/  BSYNC.RECONVERGENT B0 ;  /* 0x0000000000007941 */ /* 0x000fea0003800200 */
.L_x_20937:
[----:B------:R-:W-:Y:S02]  /*e820*/  SHF.L.U32 R0, R0, 0x15, RZ ;  /* 0x0000001500007819 */ /* 0x000fe400000006ff */
[----:B------:R-:W-:-:S04]  /*e830*/  LEA R2, R2, 0x37800000, 0x17 ;  /* 0x3780000002027811 */ /* 0x000fc800078eb8ff */
[----:B------:R-:W-:-:S05]  /*e840*/  LOP3.LUT R0, R2, R0, R7, 0xfe, !PT ;  /* 0x0000000002007212 */ /* 0x000fca00078efe07 */
[----:B------:R-:W-:-:S04]  /*e850*/  FMUL.FTZ R0, R0, 1 ;  /* 0x3f80000000007820 */ /* 0x000fc80000410000 */
[----:B------:R0:W1:Y:S01]  /*e860*/  F2F.F64.F32 R18, R0 ;  /* 0x0000000000127310 */ /* 0x0000620000201800 */
[----:B------:R-:W-:Y:S05]  /*e870*/  BRA `(.L_x_20920) ;  /* 0x0000000000a47947 */ /* 0x000fea0003800000 */
.L_x_20932:
        /* <DEDUP_REMOVED lines=18> */
.L_x_20919:
        /* <DEDUP_REMOVED lines=16> */
.L_x_20941:
[----:B------:R-:W-:Y:S01]  /*eaa0*/  CS2R R18, SRZ ;  /* 0x0000000000127805 */ /* 0x000fe2000001ff00 */
[----:B------:R-:W-:Y:S06]  /*eab0*/  BRA `(.L_x_20920) ;  /* 0x0000000000147947 */ /* 0x000fec0003800000 */
.L_x_20940:
[----:B------:R-:W2:Y:S02]  /*eac0*/  LDG.E.64 R18, desc[UR36][R2.64] ;  /* 0x0000002402127981 */ /* 0x000ea4000c1e1b00 */
[----:B--2---:R-:W4:Y:S01]  /*ead0*/  I2F.F64.U64 R18, R18 ;  /* 0x0000001200127312 */ /* 0x004f220000301800 */
[----:B------:R-:W-:Y:S05]  /*eae0*/  BRA `(.L_x_20920) ;  /* 0x0000000000087947 */ /* 0x000fea0003800000 */
.L_x_20939:
[----:B------:R-:W2:Y:S02]  /*eaf0*/  LDG.E R2, desc[UR36][R2.64] ;  /* 0x0000002402027981 */ /* 0x000ea4000c1e1900 */
[----:B--2---:R0:W1:Y:S02]  /*eb00*/  I2F.F64.U32 R18, R2 ;  /* 0x0000000200127312 */ /* 0x0040640000201800 */
.L_x_20920:
[----:B------:R-:W-:Y:S05]  /*eb10*/  BSYNC.RECONVERGENT B6 ;  /* 0x0000000000067941 */ /* 0x000fea0003800200 */
.L_x_20914:
        /* <DEDUP_REMOVED lines=18> */
.L_x_20946:
[----:B0-----:R-:W2:Y:S02]  /*ec40*/  LDG.E.U8 R2, desc[UR36][R22.64] ;  /* 0x0000002416027981 */ /* 0x001ea4000c1e1100 */
[----:B--2---:R-:W0:Y:S01]  /*ec50*/  I2F.F64.U16 R2, R2 ;  /* 0x0000000200027312 */ /* 0x004e220000101800 */
[----:B------:R-:W-:Y:S05]  /*ec60*/  BRA `(.L_x_20948) ;  /* 0x0000000c00607947 */ /* 0x000fea0003800000 */
.L_x_20945:
        /* <DEDUP_REMOVED lines=9> */
.L_x_20950:
[----:B0-----:R-:W2:Y:S02]  /*ed00*/  LDG.E R2, desc[UR36][R22.64] ;  /* 0x0000002416027981 */ /* 0x001ea4000c1e1900 */
[----:B--2---:R-:W0:Y:S01]  /*ed10*/  I2F.F64 R2, R2 ;  /* 0x0000000200027312 */ /* 0x004e220000201c00 */
[----:B------:R-:W-:Y:S05]  /*ed20*/  BRA `(.L_x_20948) ;  /* 0x0000000c00307947 */ /* 0x000fea0003800000 */
.L_x_20949:
[----:B0-----:R-:W2:Y:S02]  /*ed30*/  LDG.E.U16 R2, desc[UR36][R22.64] ;  /* 0x0000002416027981 */ /* 0x001ea4000c1e1500 */
[----:B--2---:R-:W0:Y:S01]  /*ed40*/  I2F.F64.S16 R2, R2 ;  /* 0x0000000200027312 */ /* 0x004e220000101c00 */
[----:B------:R-:W-:Y:S05]  /*ed50*/  BRA `(.L_x_20948) ;  /* 0x0000000c00247947 */ /* 0x000fea0003800000 */
.L_x_20944:
        /* <DEDUP_REMOVED lines=10> */
.L_x_20952:
[----:B0-----:R-:W2:Y:S02]  /*ee00*/  LDG.E.U16 R0, desc[UR36][R22.64] ;  /* 0x0000002416007981 */ /* 0x001ea4000c1e1500 */
[----:B--2---:R-:W-:-:S05]  /*ee10*/  HADD2.F32 R0, -RZ, R0.H0_H0 ;  /* 0x20000000ff007230 */ /* 0x004fca0000004100 */
[----:B------:R-:W-:-:S04]  /*ee20*/  FMUL.FTZ R0, R0, 1 ;  /* 0x3f80000000007820 */ /* 0x000fc80000410000 */
[----:B------:R0:W2:Y:S01]  /*ee30*/  F2F.F64.F32 R2, R0 ;  /* 0x0000000000027310 */ /* 0x0000a20000201800 */
[----:B------:R-:W-:Y:S05]  /*ee40*/  BRA `(.L_x_20948) ;  /* 0x0000000800e87947 */ /* 0x000fea0003800000 */
.L_x_20951:
        /* <DEDUP_REMOVED lines=10> */
.L_x_20954:
[----:B------:R-:W0:Y:S02]  /*eef0*/  LDG.E.U16 R22, desc[UR36][R22.64] ;  /* 0x0000002416167981 */ /* 0x000e24000c1e1500 */
[----:B0-----:R-:W-:-:S05]  /*ef00*/  HADD2.F32 R0, -RZ, R22.H0_H0 ;  /* 0x20000016ff007230 */ /* 0x001fca0000004100 */
[----:B------:R-:W-:-:S04]  /*ef10*/  FMUL.FTZ R0, R0, 1 ;  /* 0x3f80000000007820 */ /* 0x000fc80000410000 */
[----:B------:R0:W2:Y:S01]  /*ef20*/  F2F.F64.F32 R2, R0 ;  /* 0x0000000000027310 */ /* 0x0000a20000201800 */
[----:B------:R-:W-:Y:S05]  /*ef30*/  BRA `(.L_x_20948) ;  /* 0x0000000800ac7947 */ /* 0x000fea0003800000 */
.L_x_20953:
[----:B0-----:R0:W5:Y:S01]  /*ef40*/  LDG.E.64 R2, desc[UR36][R22.64] ;  /* 0x0000002416027981 */ /* 0x001162000c1e1b00 */
[----:B------:R-:W-:Y:S05]  /*ef50*/  BRA `(.L_x_20948) ;  /* 0x0000000800a47947 */ /* 0x000fea0003800000 */
.L_x_20943:
        /* <DEDUP_REMOVED lines=13> */
.L_x_20957:
[----:B0-----:R0:W5:Y:S01]  /*f030*/  LDG.E.64 R2, desc[UR36][R22.64] ;  /* 0x0000002416027981 */ /* 0x001162000c1e1b00 */
[----:B------:R-:W-:Y:S05]  /*f040*/  BRA `(.L_x_20948) ;  /* 0x0000000800687947 */ /* 0x000fea0003800000 */
.L_x_20956:
        /* <DEDUP_REMOVED lines=27> */
.L_x_20959:
        /* <DEDUP_REMOVED lines=14> */
.L_x_20958:
[----:B0-----:R-:W2:Y:S02]  /*f2e0*/  LDG.E.U16 R0, desc[UR36][R22.64] ;  /* 0x0000002416007981 */ /* 0x001ea4000c1e1500 */
[----:B--2---:R-:W-:-:S05]  /*f2f0*/  SHF.L.U32 R0, R0, 0x10, RZ ;  /* 0x0000001000007819 */ /* 0x004fca00000006ff */
[----:B------:R-:W-:-:S04]  /*f300*/  FMUL.FTZ R0, R0, 1 ;  /* 0x3f80000000007820 */ /* 0x000fc80000410000 */
[----:B------:R0:W2:Y:S01]  /*f310*/  F2F.F64.F32 R2, R0 ;  /* 0x0000000000027310 */ /* 0x0000a20000201800 */
[----:B------:R-:W-:Y:S05]  /*f320*/  BRA `(.L_x_20948) ;  /* 0x0000000400b07947 */ /* 0x000fea0003800000 */
.L_x_20955:
        /* <DEDUP_REMOVED lines=11> */
.L_x_20962:
        /* <DEDUP_REMOVED lines=21> */
.L_x_20964:
[----:B------:R-:W-:Y:S05]  /*f530*/  BSYNC.RECONVERGENT B0 ;  /* 0x0000000000007941 */ /* 0x000fea0003800200 */
.L_x_20963:
[----:B------:R-:W-:Y:S01]  /*f540*/  IMAD.SHL.U32 R0, R0, 0x100000, RZ ;  /* 0x0010000000007824 */ /* 0x000fe200078e00ff */
[----:B------:R-:W-:-:S04]  /*f550*/  LEA R2, R2, 0x3b800000, 0x17 ;  /* 0x3b80000002027811 */ /* 0x000fc800078eb8ff */
[----:B------:R-:W-:-:S05]  /*f560*/  LOP3.LUT R0, R2, R0, R7, 0xfe, !PT ;  /* 0x0000000002007212 */ /* 0x000fca00078efe07 */
[----:B------:R-:W-:-:S04]  /*f570*/  FMUL.FTZ R0, R0, 1 ;  /* 0x3f80000000007820 */ /* 0x000fc80000410000 */
[----:B------:R0:W2:Y:S01]  /*f580*/  F2F.F64.F32 R2, R0 ;  /* 0x0000000000027310 */ /* 0x0000a20000201800 */
[----:B------:R-:W-:Y:S05]  /*f590*/  BRA `(.L_x_20948) ;  /* 0x0000000400147947 */ /* 0x000fea0003800000 */
.L_x_20961:
        /* <DEDUP_REMOVED lines=21> */
.L_x_20966:
[----:B------:R-:W-:Y:S05]  /*f6f0*/  BSYNC.RECONVERGENT B0 ;  /* 0x0000000000007941 */ /* 0x000fea0003800200 */
.L_x_20965:
[----:B------:R-:W-:Y:S02]  /*f700*/  SHF.L.U32 R0, R0, 0x15, RZ ;  /* 0x0000001500007819 */ /* 0x000fe400000006ff */
[----:B------:R-:W-:-:S04]  /*f710*/  LEA R2, R2, 0x37800000, 0x17 ;  /* 0x3780000002027811 */ /* 0x000fc800078eb8ff */
[----:B------:R-:W-:-:S05]  /*f720*/  LOP3.LUT R0, R2, R0, R7, 0xfe, !PT ;  /* 0x0000000002007212 */ /* 0x000fca00078efe07 */
[----:B------:R-:W-:-:S04]  /*f730*/  FMUL.FTZ R0, R0, 1 ;  /* 0x3f80000000007820 */ /* 0x000fc80000410000 */
[----:B------:R0:W2:Y:S01]  /*f740*/  F2F.F64.F32 R2, R0 ;  /* 0x0000000000027310 */ /* 0x0000a20000201800 */
[----:B------:R-:W-:Y:S05]  /*f750*/  BRA `(.L_x_20948) ;  /* 0x0000000000a47947 */ /* 0x000fea0003800000 */
.L_x_20960:
        /* <DEDUP_REMOVED lines=18> */
.L_x_20947:
        /* <DEDUP_REMOVED lines=16> */
.L_x_20969:
[----:B------:R-:W-:Y:S01]  /*f980*/  CS2R R2, SRZ ;  /* 0x0000000000027805 */ /* 0x000fe2000001ff00 */
[----:B------:R-:W-:Y:S06]  /*f990*/  BRA `(.L_x_20948) ;  /* 0x0000000000147947 */ /* 0x000fec0003800000 */
.L_x_20968:
[----:B0-----:R-:W2:Y:S02]  /*f9a0*/  LDG.E.64 R2, desc[UR36][R22.64] ;  /* 0x0000002416027981 */ /* 0x001ea4000c1e1b00 */
[----:B--2---:R-:W0:Y:S01]  /*f9b0*/  I2F.F64.U64 R2, R2 ;  /* 0x0000000200027312 */ /* 0x004e220000301800 */
[----:B------:R-:W-:Y:S05]  /*f9c0*/  BRA `(.L_x_20948) ;  /* 0x0000000000087947 */ /* 0x000fea0003800000 */
.L_x_20967:
[----:B0-----:R-:W2:Y:S02]  /*f9d0*/  LDG.E R2, desc[UR36][R22.64] ;  /* 0x0000002416027981 */ /* 0x001ea4000c1e1900 */
[----:B--2---:R-:W0:Y:S02]  /*f9e0*/  I2F.F64.U32 R2, R2 ;  /* 0x0000000200027312 */ /* 0x004e240000201800 */
.L_x_20948:
[----:B------:R-:W-:Y:S05]  /*f9f0*/  BSYNC.RECONVERGENT B6 ;  /* 0x0000000000067941 */ /* 0x000fea0003800200 */
.L_x_20942:
[----:B------:R-:W-:Y:S01]  /*fa00*/  UPRMT UR4, UR43, 0x9910, URZ ;  /* 0x000099102b047896 */ /* 0x000fe200080000ff */
[----:B0-2--5:R-:W-:-:S03]  /*fa10*/  DSETP.NEU.AND P0, PT, R2, RZ, PT ;  /* 0x000000ff0200722a */ /* 0x025fc60003f0d000 */
[----:B------:R-:W-:-:S03]  /*fa20*/  UISETP.GT.AND UP0, UPT, UR4, 0x9, UPT ;  /* 0x000000090400788c */ /* 0x000fc6000bf04270 */
[----:B-1-34-:R-:W-:-:S06]  /*fa30*/  DSETP.NEU.OR P0, PT, R18, RZ, P0 ;  /* 0x000000ff1200722a */ /* 0x01afcc000070d400 */
        /* <DEDUP_REMOVED lines=12> */
.L_x_20973:
[----:B------:R-:W-:Y:S01]  /*fb00*/  STG.E.U8 desc[UR36][R16.64], R2 ;  /* 0x0000000210007986 */ /* 0x000fe2000c101124 */
[----:B------:R-:W-:Y:S05]  /*fb10*/  EXIT ;  /* 0x000000000000794d */ /* 0x000fea0003800000 */
.L_x_20972:
        /* <DEDUP_REMOVED lines=9> */
.L_x_20976:
[----:B------:R-:W-:Y:S01]  /*fbb0*/  STG.E desc[UR36][R16.64], R2 ;  /* 0x0000000210007986 */ /* 0x000fe2000c101924 */
[----:B------:R-:W-:Y:S05]  /*fbc0*/  EXIT ;  /* 0x000000000000794d */ /* 0x000fea0003800000 */
.L_x_20975:
[----:B------:R-:W-:Y:S01]  /*fbd0*/  STG.E.U16 desc[UR36][R16.64], R2 ;  /* 0x0000000210007986 */ /* 0x000fe2000c101524 */
[----:B------:R-:W-:Y:S05]  /*fbe0*/  EXIT ;  /* 0x000000000000794d */ /* 0x000fea0003800000 */
.L_x_20971:
        /* <DEDUP_REMOVED lines=9> */
.L_x_20978:
[----:B------:R-:W-:-:S04]  /*fc80*/  I2FP.F32.U32 R0, R2 ;  /* 0x0000000200007245 */ /* 0x000fc80000201000 */
[----:B------:R-:W-:-:S05]  /*fc90*/  F2FP.F16.F32.PACK_AB R0, RZ, R0 ;  /* 0x00000000ff00723e */ /* 0x000fca00000000ff */
[----:B------:R-:W-:Y:S01]  /*fca0*/  STG.E.U16 desc[UR36][R16.64], R0 ;  /* 0x0000000010007986 */ /* 0x000fe2000c101524 */
[----:B------:R-:W-:Y:S05]  /*fcb0*/  EXIT ;  /* 0x000000000000794d */ /* 0x000fea0003800000 */
.L_x_20977:
        /* <DEDUP_REMOVED lines=10> */
.L_x_20980:
[----:B------:R-:W-:-:S04]  /*fd60*/  I2FP.F32.U32 R2, R2 ;  /* 0x0000000200027245 */ /* 0x000fc80000201000 */
[----:B------:R-:W-:-:S04]  /*fd70*/  F2FP.F16.F32.PACK_AB R3, RZ, R2 ;  /* 0x00000002ff03723e */ /* 0x000fc800000000ff */
[----:B------:R-:W-:-:S05]  /*fd80*/  PRMT R3, R3, 0x5410, RZ ;  /* 0x0000541003037816 */ /* 0x000fca00000000ff */
[----:B------:R-:W-:Y:S01]  /*fd90*/  STG.E desc[UR36][R16.64], R3 ;  /* 0x0000000310007986 */ /* 0x000fe2000c101924 */
[----:B------:R-:W-:Y:S05]  /*fda0*/  EXIT ;  /* 0x000000000000794d */ /* 0x000fea0003800000 */
.L_x_20979:
[----:B------:R-:W0:Y:S02]  /*fdb0*/  I2F.F64.U32 R2, R2 ;  /* 0x0000000200027312 */ /* 0x000e240000201800 */
[----:B0-----:R-:W-:Y:S01]  /*fdc0*/  STG.E.64 desc[UR36][R16.64], R2 ;  /* 0x0000000210007986 */ /* 0x001fe2000c101b24 */
[----:B------:R-:W-:Y:S05]  /*fdd0*/  EXIT ;  /* 0x000000000000794d */ /* 0x000fea0003800000 */
.L_x_20970:
        /* <DEDUP_REMOVED lines=12> */
.L_x_20984:
        /* <DEDUP_REMOVED lines=16> */
.L_x_20987:
[----:B------:R-:W-:-:S07]  /*ffa0*/  PRMT R8, R0, 0x7610, R8 ;  /* 0x0000761000087816 */ /* 0x000fce0000000008 */
.L_x_20986:
[----:B------:R-:W-:Y:S05]  /*ffb0*/  BSYNC.RECONVERGENT B0 ;  /* 0x0000000000007941 */ /* 0x000fea0003800200 */
.L_x_20985:
[----:B------:R-:W-:Y:S01]  /*ffc0*/  STG.E.U8 desc[UR36][R16.64], R8 ;  /* 0x0000000810007986 */ /* 0x000fe2000c101124 */
[----:B------:R-:W-:Y:S05]  /*ffd0*/  EXIT ;  /* 0x000000000000794d */ /* 0x000fea0003800000 */
.L_x_20983:
        /* <DEDUP_REMOVED lines=16> */
.L_x_20990:
[----:B------:R-:W-:-:S07]  /*100e0*/  PRMT R8, R0, 0x7610, R8 ;  /* 0x0000761000087816 */ /* 0x000fce0000000008 */
.L_x_20989:
[----:B------:R-:W-:Y:S05]  /*100f0*/  BSYNC.RECONVERGENT B0 ;  /* 0x0000000000007941 */ /* 0x000fea0003800200 */
.L_x_20988:
[----:B------:R-:W-:Y:S01]  /*10100*/  STG.E.U8 desc[UR36][R16.64], R8 ;  /* 0x0000000810007986 */ /* 0x000fe2000c101124 */
[----:B------:R-:W-:Y:S05]  /*10110*/  EXIT ;  /* 0x000000000000794d */ /* 0x000fea0003800000 */
.L_x_20982:
        /* <DEDUP_REMOVED lines=21> */
.L_x_20992:
[----:B------:R-:W-:-:S05]  /*10270*/  IMAD.MOV.U32 R3, RZ, RZ, RZ ;  /* 0x000000ffff037224 */ /* 0x000fca00078e00ff */
[----:B------:R-:W-:Y:S01]  /*10280*/  STG.E.64 desc[UR36][R16.64], R2 ;  /* 0x0000000210007986 */ /* 0x000fe2000c101b24 */
[----:B------:R-:W-:Y:S05]  /*10290*/  EXIT ;  /* 0x000000000000794d */ /* 0x000fea0003800000 */
.L_x_20991:
[----:B------:R-:W-:Y:S01]  /*102a0*/  STG.E desc[UR36][R16.64], R2 ;  /* 0x0000000210007986 */ /* 0x000fe2000c101924 */
[----:B------:R-:W-:Y:S05]  /*102b0*/  EXIT ;  /* 0x000000000000794d */ /* 0x000fea0003800000 */
.L_x_20981:
        /* <DEDUP_REMOVED lines=8> */
.L_x_20994:
[----:B------:R-:W0:Y:S01]  /*10340*/  I2F.F64.U32 R4, R2 ;  /* 0x0000000200047312 */ /* 0x000e220000201800 */
[----:B------:R-:W-:-:S05]  /*10350*/  CS2R R6, SRZ ;  /* 0x0000000000067805 */ /* 0x000fca000001ff00 */
[----:B0-----:R-:W-:Y:S01]  /*10360*/  STG.E.128 desc[UR36][R16.64], R4 ;  /* 0x0000000410007986 */ /* 0x001fe2000c101d24 */
[----:B------:R-:W-:Y:S05]  /*10370*/  EXIT ;  /* 0x000000000000794d */ /* 0x000fea0003800000 */
.L_x_20993:
[----:B------:R-:W-:-:S09]  /*10380*/  UISETP.NE.AND UP0, UPT, UR4, 0xf, UPT ;  /* 0x0000000f0400788c */ /* 0x000fd2000bf05270 */
[----:B------:R-:W-:Y:S05]  /*10390*/  BRA.U !UP0, `(.L_x_20995) ;  /* 0x0000000108d47547 */ /* 0x000fea000b800000 */
[----:B------:R-:W-:-:S09]  /*103a0*/  UISETP.NE.AND UP0, UPT, UR4, 0x17, UPT ;  /* 0x000000170400788c */ /* 0x000fd2000bf05270 */
[----:B------:R-:W-:Y:S05]  /*103b0*/  BRA.U !UP0, `(.L_x_20996) ;  /* 0x0000000108847547 */ /* 0x000fea000b800000 */
[----:B------:R-:W-:-:S09]  /*103c0*/  UISETP.NE.AND UP0, UPT, UR4, 0x18, UPT ;  /* 0x000000180400788c */ /* 0x000fd2000bf05270 */
[----:B------:R-:W-:Y:S05]  /*103d0*/  BRA.U !UP0, `(.L_x_20997) ;  /* 0x0000000108447547 */ /* 0x000fea000b800000 */
.L_x_20974:
        /* <DEDUP_REMOVED lines=16> */
.L_x_20998:
[----:B------:R-:W-:Y:S05]  /*104e0*/  EXIT ;  /* 0x000000000000794d */ /* 0x000fea0003800000 */
.L_x_20997:
        /* <DEDUP_REMOVED lines=11> */
.L_x_21000:
[----:B------:R-:W-:Y:S05]  /*105a0*/  BSYNC.RECONVERGENT B0 ;  /* 0x0000000000007941 */ /* 0x000fea0003800200 */
.L_x_20999:
[----:B------:R-:W-:Y:S01]  /*105b0*/  STG.E.U8 desc[UR36][R16.64], R3 ;  /* 0x0000000310007986 */ /* 0x000fe2000c101124 */
[----:B------:R-:W-:Y:S05]  /*105c0*/  EXIT ;  /* 0x000000000000794d */ /* 0x000fea0003800000 */
.L_x_20996:
        /* <DEDUP_REMOVED lines=13> */
.L_x_21001:
[----:B------:R-:W-:Y:S01]  /*106a0*/  HFMA2 R3, -RZ, RZ, 0, 7.569789886474609375e-06 ;  /* 0x0000007fff037431 */ /* 0x000fe200000001ff */
[----:B------:R-:W-:-:S04]  /*106b0*/  ISETP.GT.U32.AND P0, PT, R5, 0x7f800000, PT ;  /* 0x7f8000000500780c */ /* 0x000fc80003f04070 */
[----:B------:R-:W-:-:S05]  /*106c0*/  SEL R3, R3, 0x7c, P0 ;  /* 0x0000007c03037807 */ /* 0x000fca0000000000 */
[----:B------:R-:W-:Y:S01]  /*106d0*/  STG.E.U8 desc[UR36][R16.64], R3 ;  /* 0x0000000310007986 */ /* 0x000fe2000c101124 */
[----:B------:R-:W-:Y:S05]  /*106e0*/  EXIT ;  /* 0x000000000000794d */ /* 0x000fea0003800000 */
.L_x_20995:
[----:B------:R-:W-:-:S04]  /*106f0*/  I2FP.F32.U32 R0, R2 ;  /* 0x0000000200007245 */ /* 0x000fc80000201000 */
[----:B------:R-:W-:-:S05]  /*10700*/  F2FP.BF16.F32.PACK_AB R0, RZ, R0 ;  /* 0x00000000ff00723e */ /* 0x000fca00000010ff */
[----:B------:R-:W-:Y:S01]  /*10710*/  STG.E.U16 desc[UR36][R16.64], R0 ;  /* 0x0000000010007986 */ /* 0x000fe2000c101524 */
[----:B------:R-:W-:Y:S05]  /*10720*/  EXIT ;  /* 0x000000000000794d */ /* 0x000fea0003800000 */
.L_x_21002:
        /* <DEDUP_REMOVED lines=13> */
.L_x_43567:


//--------------------- .text._ZN2at6native27unrolled_elementwise_kernelINS0_13BinaryFunctorIddbZZZNS0_22logical_or_kernel_cudaERNS_14TensorIteratorEENKUlvE0_clEvENKUlvE4_clEvEUlddE_EESt5arrayIPcLm3EELi4E23TrivialOffsetCalculatorILi2EjESC_ILi1EjENS0_6memory12LoadWithCastILi2EEENSF_13StoreWithCastILi1EEEEEviT_T0_T2_T3_T4_T5_ --------------------------
	.section	.text._ZN2at6native27unrolled_elementwise_kernelINS0_13BinaryFunctorIddbZZZNS0_22logical_or_kernel_cudaERNS_14TensorIteratorEENKUlvE0_clEvENKUlvE4_clEvEUlddE_EESt5arrayIPcLm3EELi4E23TrivialOffsetCalculatorILi2EjESC_ILi1EjENS0_6memory12LoadWithCastILi2EEENSF_13StoreWithCastILi1EEEEEviT_T0_T2_T3_T4_T5_,"ax",@progbits
	.align	128
        .global         _ZN2at6native27unrolled_elementwise_kernelINS0_13BinaryFunctorIddbZZZNS0_22logical_or_kernel_cudaERNS_14TensorIteratorEENKUlvE0_clEvENKUlvE4_clEvEUlddE_EESt5arrayIPcLm3EELi4E23TrivialOffsetCalculatorILi2EjESC_ILi1EjENS0_6memory12LoadWithCastILi2EEENSF_13StoreWithCastILi1EEEEEviT_T0_T2_T3_T4_T5_
        .type           _ZN2at6native27unrolled_elementwise_kernelINS0_13BinaryFunctorIddbZZZNS0_22logical_or_kernel_cudaERNS_14TensorIteratorEENKUlvE0_clEvENKUlvE4_clEvEUlddE_EESt5arrayIPcLm3EELi4E23TrivialOffsetCalculatorILi2EjESC_ILi1EjENS0_6memory12LoadWithCastILi2EEENSF_13StoreWithCastILi1EEEEEviT_T0_T2_T3_T4_T5_,@function
        .size           _ZN2at6native27unrolled_elementwise_kernelINS0_13BinaryFunctorIddbZZZNS0_22logical_or_kernel_cudaERNS_14TensorIteratorEENKUlvE0_clEvENKUlvE4_clEvEUlddE_EESt5arrayIPcLm3EELi4E23TrivialOffsetCalculatorILi2EjESC_ILi1EjENS0_6memory12LoadWithCastILi2EEENSF_13StoreWithCastILi1EEEEEviT_T0_T2_T3_T4_T5_,(.L_x_43568 - _ZN2at6native27unrolled_elementwise_kernelINS0_13BinaryFunctorIddbZZZNS0_22logical_or_kernel_cudaERNS_14TensorIteratorEENKUlvE0_clEvENKUlvE4_clEvEUlddE_EESt5arrayIPcLm3EELi4E23TrivialOffsetCalculatorILi2EjESC_ILi1EjENS0_6memory12LoadWithCastILi2EEENSF_13StoreWithCastILi1EEEEEviT_T0_T2_T3_T4_T5_)
        .other          _ZN2at6native27unrolled_elementwise_kernelINS0_13BinaryFunctorIddbZZZNS0_22logical_or_kernel_cudaERNS_14TensorIteratorEENKUlvE0_clEvENKUlvE4_clEvEUlddE_EESt5arrayIPcLm3EELi4E23TrivialOffsetCalculatorILi2EjESC_ILi1EjENS0_6memory12LoadWithCastILi2EEENSF_13StoreWithCastILi1EEEEEviT_T0_T2_T3_T4_T5_,@"STO_CUDA_ENTRY STV_DEFAULT"
_ZN2at6native27unrolled_elementwise_kernelINS0_13BinaryFunctorIddbZZZNS0_22logical_or_kernel_cudaERNS_14TensorIteratorEENKUlvE0_clEvENKUlvE4_clEvEUlddE_EESt5arrayIPcLm3EELi4E23TrivialOffsetCalculatorILi2EjESC_ILi1EjENS0_6memory12LoadWithCastILi2EEENSF_13StoreWithCastILi1EEEEEviT_T0_T2_T3_T4_T5_:
.text._ZN2at6native27unrolled_elementwise_kernelINS0_13BinaryFunctorIddbZZZNS0_22logical_or_kernel_cudaERNS_14TensorIteratorEENKUlvE0_clEvENKUlvE4_clEvEUlddE_EESt5arrayIPcLm3EELi4E23TrivialOffsetCalculatorILi2EjESC_ILi1EjENS0_6memory12LoadWithCastILi2EEENSF_13StoreWithCastILi1EEEEEviT_T0_T2_T3_T4_T5_:
        /* <DEDUP_REMOVED lines=35> */
.L_x_21009:
[----:B------:R-:W2:Y:S02]  /*0230*/  LDG.E.U8 R4, desc[UR36][R4.64] ;  /* 0x0000002404047981 */ /* 0x000ea4000c1e1100 */
[----:B--2---:R0:W1:Y:S01]  /*0240*/  I2F.F64.U16 R16, R4 ;  /* 0x0000000400107312 */ /* 0x0040620000101800 */
[----:B------:R-:W-:Y:S05]  /*0250*/  BRA `(.L_x_21011) ;  /* 0x0000000c00647947 */ /* 0x000fea0003800000 */
.L_x_21008:
        /* <DEDUP_REMOVED lines=9> */
.L_x_21013:
[----:B------:R-:W2:Y:S02]  /*02f0*/  LDG.E R4, desc[UR36][R4.64] ;  /* 0x0000002404047981 */ /* 0x000ea4000c1e1900 */
[----:B--2---:R1:W2:Y:S01]  /*0300*/  I2F.F64 R16, R4 ;  /* 0x0000000400107312 */ /* 0x0042a20000201c00 */
[----:B------:R-:W-:Y:S05]  /*0310*/  BRA `(.L_x_21011) ;  /* 0x0000000c00347947 */ /* 0x000fea0003800000 */
.L_x_21012:
[----:B------:R-:W2:Y:S02]  /*0320*/  LDG.E.U16 R4, desc[UR36][R4.64] ;  /* 0x0000002404047981 */ /* 0x000ea4000c1e1500 */
[----:B--2---:R3:W4:Y:S01]  /*0330*/  I2F.F64.S16 R16, R4 ;  /* 0x0000000400107312 */ /* 0x0047220000101c00 */
[----:B------:R-:W-:Y:S05]  /*0340*/  BRA `(.L_x_21011) ;  /* 0x0000000c00287947 */ /* 0x000fea0003800000 */
.L_x_21007:
        /* <DEDUP_REMOVED lines=10> */
.L_x_21015:
[----:B------:R-:W2:Y:S02]  /*03f0*/  LDG.E.U16 R0, desc[UR36][R4.64] ;  /* 0x0000002404007981 */ /* 0x000ea4000c1e1500 */
[----:B--2---:R-:W-:-:S05]  /*0400*/  HADD2.F32 R0, -RZ, R0.H0_H0 ;  /* 0x20000000ff007230 */ /* 0x004fca0000004100 */
[----:B------:R-:W-:-:S04]  /*0410*/  FMUL.FTZ R0, R0, 1 ;  /* 0x3f80000000007820 */ /* 0x000fc80000410000 */
[----:B------:R0:W1:Y:S01]  /*0420*/  F2F.F64.F32 R16, R0 ;  /* 0x0000000000107310 */ /* 0x0000620000201800 */
[----:B------:R-:W-:Y:S05]  /*0430*/  BRA `(.L_x_21011) ;  /* 0x0000000800ec7947 */ /* 0x000fea0003800000 */
.L_x_21014:
        /* <DEDUP_REMOVED lines=10> */
.L_x_21017:
[----:B------:R-:W2:Y:S02]  /*04e0*/  LDG.E.U16 R4, desc[UR36][R4.64] ;  /* 0x0000002404047981 */ /* 0x000ea4000c1e1500 */
[----:B--2---:R-:W-:-:S05]  /*04f0*/  HADD2.F32 R0, -RZ, R4.H0_H0 ;  /* 0x20000004ff007230 */ /* 0x004fca0000004100 */
[----:B------:R-:W-:-:S04]  /*0500*/  FMUL.FTZ R0, R0, 1 ;  /* 0x3f80000000007820 */ /* 0x000fc80000410000 */
[----:B------:R0:W1:Y:S01]  /*0510*/  F2F.F64.F32 R16, R0 ;  /* 0x0000000000107310 */ /* 0x0000620000201800 */
[----:B------:R-:W-:Y:S05]  /*0520*/  BRA `(.L_x_21011) ;  /* 0x0000000800b07947 */ /* 0x000fea0003800000 */
.L_x_21016:
[----:B------:R0:W5:Y:S01]  /*0530*/  LDG.E.64 R16, desc[UR36][R4.64] ;  /* 0x0000002404107981 */ /* 0x000162000c1e1b00 */
[----:B------:R-:W-:Y:S05]  /*0540*/  BRA `(.L_x_21011) ;  /* 0x0000000800a87947 */ /* 0x000fea0003800000 */
.L_x_21006:
        /* <DEDUP_REMOVED lines=13> */
.L_x_21020:
[----:B------:R0:W5:Y:S01]  /*0620*/  LDG.E.64 R16, desc[UR36][R4.64] ;  /* 0x0000002404107981 */ /* 0x000162000c1e1b00 */
[----:B------:R-:W-:Y:S05]  /*0630*/  BRA `(.L_x_21011) ;  /* 0x00000008006c7947 */ /* 0x000fea0003800000 */
.L_x_21019:
        /* <DEDUP_REMOVED lines=27> */
.L_x_21022:
        /* <DEDUP_REMOVED lines=15> */
.L_x_21021:
[----:B------:R-:W2:Y:S02]  /*08e0*/  LDG.E.U16 R0, desc[UR36][R4.64] ;  /* 0x0000002404007981 */ /* 0x000ea4000c1e1500 */
[----:B--2---:R-:W-:-:S04]  /*08f0*/  IMAD.U32 R0, R0, 0x10000, RZ ;  /* 0x0001000000007824 */ /* 0x004fc800078e00ff */
[----:B------:R-:W-:-:S04]  /*0900*/  FMUL.FTZ R0, R0, 1 ;  /* 0x3f80000000007820 */ /* 0x000fc80000410000 */
[----:B------:R0:W1:Y:S01]  /*0910*/  F2F.F64.F32 R16, R0 ;  /* 0x0000000000107310 */ /* 0x0000620000201800 */
[----:B------:R-:W-:Y:S05]  /*0920*/  BRA `(.L_x_21011) ;  /* 0x0000000400b07947 */ /* 0x000fea0003800000 */
.L_x_21018:
        /* <DEDUP_REMOVED lines=11> */
.L_x_21025:
        /* <DEDUP_REMOVED lines=21> */
.L_x_21027:
[----:B------:R-:W-:Y:S05]  /*0b30*/  BSYNC.RECONVERGENT B0 ;  /* 0x0000000000007941 */ /* 0x000fea0003800200 */
.L_x_21026:
[----:B------:R-:W-:Y:S01]  /*0b40*/  IMAD.SHL.U32 R0, R0, 0x100000, RZ ;  /* 0x0010000000007824 */ /* 0x000fe200078e00ff */
[----:B------:R-:W-:-:S04]  /*0b50*/  LEA R3, R3, 0x3b800000, 0x17 ;  /* 0x3b80000003037811 */ /* 0x000fc800078eb8ff */
[----:B------:R-:W-:-:S05]  /*0b60*/  LOP3.LUT R0, R3, R0, R7, 0xfe, !PT ;  /* 0x0000000003007212 */ /* 0x000fca00078efe07 */
[----:B------:R-:W-:-:S04]  /*0b70*/  FMUL.FTZ R0, R0, 1 ;  /* 0x3f80000000007820 */ /* 0x000fc80000410000 */
[----:B------:R0:W1:Y:S01]  /*0b80*/  F2F.F64.F32 R16, R0 ;  /* 0x0000000000107310 */ /* 0x0000620000201800 */
[----:B------:R-:W-:Y:S05]  /*0b90*/  BRA `(.L_x_21011) ;  /* 0x0000000400147947 */ /* 0x000fea0003800000 */
.L_x_21024:
        /* <DEDUP_REMOVED lines=21> */
.L_x_21029:
[----:B------:R-:W-:Y:S05]  /*0cf0*/  BSYNC.RECONVERGENT B0 ;  /* 0x0000000000007941 */ /* 0x000fea0003800200 */
.L_x_21028:
[----:B------:R-:W-:Y:S01]  /*0d00*/  IMAD.SHL.U32 R0, R0, 0x200000, RZ ;  /* 0x0020000000007824 */ /* 0x000fe200078e00ff */
[----:B------:R-:W-:-:S04]  /*0d10*/  LEA R3, R3, 0x37800000, 0x17 ;  /* 0x3780000003037811 */ /* 0x000fc800078eb8ff */
[----:B------:R-:W-:-:S05]  /*0d20*/  LOP3.LUT R0, R3, R0, R7, 0xfe, !PT ;  /* 0x0000000003007212 */ /* 0x000fca00078efe07 */
[----:B------:R-:W-:-:S04]  /*0d30*/  FMUL.FTZ R0, R0, 1 ;  /* 0x3f80000000007820 */ /* 0x000fc80000410000 */
[----:B------:R0:W1:Y:S01]  /*0d40*/  F2F.F64.F32 R16, R0 ;  /* 0x0000000000107310 */ /* 0x0000620000201800 */
[----:B------:R-:W-:Y:S05]  /*0d50*/  BRA `(.L_x_21011) ;  /* 0x0000000000a47947 */ /* 0x000fea0003800000 */
.L_x_21023:
[----:B------:R-:W-:-:S09]  /*0d60*/  UISETP.NE.AND UP0, UPT, UR4, 0x1c, UPT ;  /* 0x0000001c0400788c */ /* 0x000fd2000bf05270 */
[----:B------:R-:W-:Y:S05]  /*0d70*/  BRA.U !UP0, `(.L_x_21030) ;  /* 0x0000000108947547 */ /* 0x000fea000b800000 */
[----:B------:R-:W-:-:S09]  /*0d80*/  UISETP.NE.AND UP0, UPT, UR4, 0x1d, UPT ;  /* 0x0000001d0400788c */ /* 0x000fd2000bf05270 */
[----:B------:R-:W-:Y:S05]  /*0d90*/  BRA.U !UP0, `(.L_x_21031) ;  /* 0x0000000108807547 */ /* 0x000fea000b800000 */
[----:B------:R-:W-:-:S09]  /*0da0*/  UISETP.NE.AND UP0, UPT, UR4, 0x2c, UPT ;  /* 0x0000002c0400788c */ /* 0x000fd2000bf05270 */
[----:B------:R-:W-:Y:S05]  /*0db0*/  BRA.U !UP0, `(.L_x_21032) ;  /* 0x0000000108487547 */ /* 0x000fea000b800000 */
.L_x_21010:
        /* <DEDUP_REMOVED lines=16> */
.L_x_21033:
[----:B------:R-:W-:Y:S01]  /*0ec0*/  CS2R R16, SRZ ;  /* 0x0000000000107805 */ /* 0x000fe2000001ff00 */
[----:B------:R-:W-:Y:S06]  /*0ed0*/  BRA `(.L_x_21011) ;  /* 0x0000000000447947 */ /* 0x000fec0003800000 */
.L_x_21032:
        /* <DEDUP_REMOVED lines=12> */
.L_x_21031:
[----:B------:R-:W2:Y:S02]  /*0fa0*/  LDG.E.64 R16, desc[UR36][R4.64] ;  /* 0x0000002404107981 */ /* 0x000ea4000c1e1b00 */
[----:B--2---:R-:W0:Y:S01]  /*0fb0*/  I2F.F64.U64 R16, R16 ;  /* 0x0000001000107312 */ /* 0x004e220000301800 */
[----:B------:R-:W-:Y:S05]  /*0fc0*/  BRA `(.L_x_21011) ;  /* 0x0000000000087947 */ /* 0x000fea0003800000 */
.L_x_21030:
[----:B------:R-:W2:Y:S02]  /*0fd0*/  LDG.E R4, desc[UR36][R4.64] ;  /* 0x0000002404047981 */ /* 0x000ea4000c1e1900 */
[----:B--2---:R0:W1:Y:S02]  /*0fe0*/  I2F.F64.U32 R16, R4 ;  /* 0x0000000400107312 */ /* 0x0040640000201800 */
.L_x_21011:
[----:B------:R-:W-:Y:S05]  /*0ff0*/  BSYNC.RECONVERGENT B6 ;  /* 0x0000000000067941 */ /* 0x000fea0003800200 */
.L_x_21005:
        /* <DEDUP_REMOVED lines=20> */
.L_x_21038:
[----:B-1----:R-:W3:Y:S02]  /*1140*/  LDG.E.U8 R4, desc[UR36][R6.64] ;  /* 0x0000002406047981 */ /* 0x002ee4000c1e1100 */
[----:B---3--:R-:W0:Y:S01]  /*1150*/  I2F.F64.U16 R4, R4 ;  /* 0x0000000400047312 */ /* 0x008e220000101800 */
[----:B------:R-:W-:Y:S05]  /*1160*/  BRA `(.L_x_21040) ;  /* 0x0000000c00647947 */ /* 0x000fea0003800000 */
.L_x_21037:
        /* <DEDUP_REMOVED lines=9> */
.L_x_21042:
[----:B-1----:R-:W3:Y:S02]  /*1200*/  LDG.E R4, desc[UR36][R6.64] ;  /* 0x0000002406047981 */ /* 0x002ee4000c1e1900 */
[----:B---3--:R-:W0:Y:S01]  /*1210*/  I2F.F64 R4, R4 ;  /* 0x0000000400047312 */ /* 0x008e220000201c00 */
[----:B------:R-:W-:Y:S05]  /*1220*/  BRA `(.L_x_21040) ;  /* 0x0000000c00347947 */ /* 0x000fea0003800000 */
.L_x_21041:
[----:B-1----:R-:W3:Y:S02]  /*1230*/  LDG.E.U16 R4, desc[UR36][R6.64] ;  /* 0x0000002406047981 */ /* 0x002ee4000c1e1500 */
[----:B---3--:R-:W0:Y:S01]  /*1240*/  I2F.F64.S16 R4, R4 ;  /* 0x0000000400047312 */ /* 0x008e220000101c00 */
[----:B------:R-:W-:Y:S05]  /*1250*/  BRA `(.L_x_21040) ;  /* 0x0000000c00287947 */ /* 0x000fea0003800000 */
.L_x_21036:
        /* <DEDUP_REMOVED lines=10> */
.L_x_21044:
[----:B------:R-:W3:Y:S02]  /*1300*/  LDG.E.U16 R0, desc[UR36][R6.64] ;  /* 0x0000002406007981 */ /* 0x000ee4000c1e1500 */
[----:B---3--:R-:W-:-:S05]  /*1310*/  HADD2.F32 R0, -RZ, R0.H0_H0 ;  /* 0x20000000ff007230 */ /* 0x008fca0000004100 */
[----:B------:R-:W-:-:S04]  /*1320*/  FMUL.FTZ R0, R0, 1 ;  /* 0x3f80000000007820 */ /* 0x000fc80000410000 */
[----:B-1----:R0:W1:Y:S01]  /*1330*/  F2F.F64.F32 R4, R0 ;  /* 0x0000000000047310 */ /* 0x0020620000201800 */
[----:B------:R-:W-:Y:S05]  /*1340*/  BRA `(.L_x_21040) ;  /* 0x0000000800ec7947 */ /* 0x000fea0003800000 */
.L_x_21043:
        /* <DEDUP_REMOVED lines=10> */
.L_x_21046:
[----:B------:R-:W3:Y:S02]  /*13f0*/  LDG.E.U16 R6, desc[UR36][R6.64] ;  /* 0x0000002406067981 */ /* 0x000ee4000c1e1500 */
[----:B---3--:R-:W-:-:S05]  /*1400*/  HADD2.F32 R0, -RZ, R6.H0_H0 ;  /* 0x20000006ff007230 */ /* 0x008fca0000004100 */
[----:B------:R-:W-:-:S04]  /*1410*/  FMUL.FTZ R0, R0, 1 ;  /* 0x3f80000000007820 */ /* 0x000fc80000410000 */
[----:B-1----:R0:W1:Y:S01]  /*1420*/  F2F.F64.F32 R4, R0 ;  /* 0x0000000000047310 */ /* 0x0020620000201800 */
[----:B------:R-:W-:Y:S05]  /*1430*/  BRA `(.L_x_21040) ;  /* 0x0000000800b07947 */ /* 0x000fea0003800000 */
.L_x_21045:
[----:B-1----:R0:W5:Y:S01]  /*1440*/  LDG.E.64 R4, desc[UR36][R6.64] ;  /* 0x0000002406047981 */ /* 0x002162000c1e1b00 */
[----:B------:R-:W-:Y:S05]  /*1450*/  BRA `(.L_x_21040) ;  /* 0x0000000800a87947 */ /* 0x000fea0003800000 */
.L_x_21035:
        /* <DEDUP_REMOVED lines=13> */
.L_x_21049:
[----:B-1----:R0:W5:Y:S01]  /*1530*/  LDG.E.64 R4, desc[UR36][R6.64] ;  /* 0x0000002406047981 */ /* 0x002162000c1e1b00 */
[----:B------:R-:W-:Y:S05]  /*1540*/  BRA `(.L_x_21040) ;  /* 0x00000008006c7947 */ /* 0x000fea0003800000 */
.L_x_21048:
        /* <DEDUP_REMOVED lines=11> */
[----:B-1----:R-:W0:Y:S02]  /*1600*/  FLO.U32 R4, R3 ;  /* 0x0000000300047300 */ /* 0x002e2400000e0000 */
        /* <DEDUP_REMOVED lines=15> */
.L_x_21051:
[----:B-1----:R-:W3:Y:S02]  /*1700*/  LDG.E.U8 R4, desc[UR36][R6.64] ;  /* 0x0000002406047981 */ /* 0x002ee4000c1e1100 */
[C---:B---3--:R-:W-:Y:S02]  /*1710*/  IMAD.SHL.U32 R3, R4.reuse, 0x2000000, RZ ;  /* 0x0200000004037824 */ /* 0x048fe400078e00ff */
        /* <DEDUP_REMOVED lines=11> */
[----:B------:R3:W0:Y:S01]  /*17d0*/  F2F.F64.F32 R4, R0 ;  /* 0x0000000000047310 */ /* 0x0006220000201800 */
[----:B------:R-:W-:Y:S05]  /*17e0*/  BRA `(.L_x_21040) ;  /* 0x0000000400c47947 */ /* 0x000fea0003800000 */
.L_x_21050:
[----:B------:R-:W3:Y:S02]  /*17f0*/  LDG.E.U16 R0, desc[UR36][R6.64] ;  /* 0x0000002406007981 */ /* 0x000ee4000c1e1500 */
[----:B---3--:R-:W-:-:S04]  /*1800*/  IMAD.U32 R0, R0, 0x10000, RZ ;  /* 0x0001000000007824 */ /* 0x008fc800078e00ff */
[----:B------:R-:W-:-:S04]  /*1810*/  FMUL.FTZ R0, R0, 1 ;  /* 0x3f80000000007820 */ /* 0x000fc80000410000 */
[----:B-1----:R0:W1:Y:S01]  /*1820*/  F2F.F64.F32 R4, R0 ;  /* 0x0000000000047310 */ /* 0x0020620000201800 */
[----:B------:R-:W-:Y:S05]  /*1830*/  BRA `(.L_x_21040) ;  /* 0x0000000400b07947 */ /* 0x000fea0003800000 */
.L_x_21047:
        /* <DEDUP_REMOVED lines=11> */
.L_x_21054:
        /* <DEDUP_REMOVED lines=21> */
.L_x_21056:
[----:B------:R-:W-:Y:S05]  /*1a40*/  BSYNC.RECONVERGENT B0 ;  /* 0x0000000000007941 */ /* 0x000fea0003800200 */
.L_x_21055:
[----:B------:R-:W-:Y:S01]  /*1a50*/  IMAD.SHL.U32 R0, R0, 0x100000, RZ ;  /* 0x0010000000007824 */ /* 0x000fe200078e00ff */
[----:B------:R-:W-:-:S04]  /*1a60*/  LEA R3, R3, 0x3b800000, 0x17 ;  /* 0x3b80000003037811 */ /* 0x000fc800078eb8ff */
[----:B------:R-:W-:-:S05]  /*1a70*/  LOP3.LUT R0, R3, R0, R7, 0xfe, !PT ;  /* 0x0000000003007212 */ /* 0x000fca00078efe07 */
[----:B------:R-:W-:-:S04]  /*1a80*/  FMUL.FTZ R0, R0, 1 ;  /* 0x3f80000000007820 */ /* 0x000fc80000410000 */
[----:B------:R0:W1:Y:S01]  /*1a90*/  F2F.F64.F32 R4, R0 ;  /* 0x0000000000047310 */ /* 0x0000620000201800 */
[----:B------:R-:W-:Y:S05]  /*1aa0*/  BRA `(.L_x_21040) ;  /* 0x0000000400147947 */ /* 0x000fea0003800000 */
.L_x_21053:
        /* <DEDUP_REMOVED lines=21> */
.L_x_21058:
[----:B------:R-:W-:Y:S05]  /*1c00*/  BSYNC.RECONVERGENT B0 ;  /* 0x0000000000007941 */ /* 0x000fea0003800200 */
.L_x_21057:
[----:B------:R-:W-:Y:S01]  /*1c10*/  IMAD.SHL.U32 R0, R0, 0x200000, RZ ;  /* 0x0020000000007824 */ /* 0x000fe200078e00ff */
[----:B------:R-:W-:-:S04]  /*1c20*/  LEA R3, R3, 0x37800000, 0x17 ;  /* 0x3780000003037811 */ /* 0x000fc800078eb8ff */
[----:B------:R-:W-:-:S05]  /*1c30*/  LOP3.LUT R0, R3, R0, R7, 0xfe, !PT ;  /* 0x0000000003007212 */ /* 0x000fca00078efe07 */
[----:B------:R-:W-:-:S04]  /*1c40*/  FMUL.FTZ R0, R0, 1 ;  /* 0x3f80000000007820 */ /* 0x000fc80000410000 */
[----:B------:R0:W1:Y:S01]  /*1c50*/  F2F.F64.F32 R4, R0 ;  /* 0x0000000000047310 */ /* 0x0000620000201800 */
[----:B------:R-:W-:Y:S05]  /*1c60*/  BRA `(.L_x_21040) ;  /* 0x0000000000a47947 */ /* 0x000fea0003800000 */
.L_x_21052:
[----:B------:R-:W-:-:S09]  /*1c70*/  UISETP.NE.AND UP0, UPT, UR4, 0x1c, UPT ;  /* 0x0000001c0400788c */ /* 0x000fd2000bf05270 */
[----:B------:R-:W-:Y:S05]  /*1c80*/  BRA.U !UP0, `(.L_x_21059) ;  /* 0x0000000108947547 */ /* 0x000fea000b800000 */
[----:B------:R-:W-:-:S09]  /*1c90*/  UISETP.NE.AND UP0, UPT, UR4, 0x1d, UPT ;  /* 0x0000001d0400788c */ /* 0x000fd2000bf05270 */
[----:B------:R-:W-:Y:S05]  /*1ca0*/  BRA.U !UP0, `(.L_x_21060) ;  /* 0x0000000108807547 */ /* 0x000fea000b800000 */
[----:B------:R-:W-:-:S09]  /*1cb0*/  UISETP.NE.AND UP0, UPT, UR4, 0x2c, UPT ;  /* 0x0000002c0400788c */ /* 0x000fd2000bf05270 */
[----:B------:R-:W-:Y:S05]  /*1cc0*/  BRA.U !UP0, `(.L_x_21061) ;  /* 0x0000000108487547 */ /* 0x000fea000b800000 */
.L_x_21039:
[----:B------:R-:W-:Y:S01]  /*1cd0*/  MOV R14, 0x0 ;  /* 0x00000000000e7802 */ /* 0x000fe20000000f00 */
[----:B------:R-:W1:Y:S01]  /*1ce0*/  LDCU.64 UR4, c[0x4][0x140] ;  /* 0x01002800ff0477ac */ /* 0x000e620008000a00 */
[----:B------:R-:W-:Y:S02]  /*1cf0*/  IMAD.MOV.U32 R8, RZ, RZ, 0x4e ;  /* 0x0000004eff087424 */ /* 0x000fe400078e00ff */
[----:B------:R-:W-:Y:S01]  /*1d00*/  IMAD.MOV.U32 R12, RZ, RZ, 0x1 ;  /* 0x00000001ff0c7424 */ /* 0x000fe200078e00ff */
[----:B------:R-:W0:Y:S01]  /*1d10*/  LDCU.64 UR6, c[0x4][0x148] ;  /* 0x01002900ff0677ac */ /* 0x000e220008000a00 */
[----:B------:R-:W3:Y:S01]  /*1d20*/  LDC.64 R14, c[0x4][R14] ;  /* 0x010000000e0e7b82 */ /* 0x000ee20000000a00 */
[----:B------:R-:W-:Y:S01]  /*1d30*/  IMAD.MOV.U32 R13, RZ, RZ, RZ ;  /* 0x000000ffff0d7224 */ /* 0x000fe200078e00ff */
[----:B------:R-:W2:Y:S01]  /*1d40*/  LDCU.64 UR8, c[0x4][0x38] ;  /* 0x01000700ff0877ac */ /* 0x000ea20008000a00 */
[----:B-1----:R-:W-:Y:S02]  /*1d50*/  IMAD.U32 R4, RZ, RZ, UR4 ;  /* 0x00000004ff047e24 */ /* 0x002fe4000f8e00ff */
[----:B------:R-:W-:-:S02]  /*1d60*/  IMAD.U32 R5, RZ, RZ, UR5 ;  /* 0x00000005ff057e24 */ /* 0x000fc4000f8e00ff */
[----:B0-----:R-:W-:Y:S02]  /*1d70*/  IMAD.U32 R6, RZ, RZ, UR6 ;  /* 0x00000006ff067e24 */ /* 0x001fe4000f8e00ff */
[----:B------:R-:W-:Y:S02]  /*1d80*/  IMAD.U32 R7, RZ, RZ, UR7 ;  /* 0x00000007ff077e24 */ /* 0x000fe4000f8e00ff */
[----:B--2---:R-:W-:Y:S02]  /*1d90*/  IMAD.U32 R10, RZ, RZ, UR8 ;  /* 0x00000008ff0a7e24 */ /* 0x004fe4000f8e00ff */
[----:B------:R-:W-:-:S07]  /*1da0*/  IMAD.U32 R11, RZ, RZ, UR9 ;  /* 0x00000009ff0b7e24 */ /* 0x000fce000f8e00ff */
[----:B------:R-:W-:-:S07]  /*1db0*/  LEPC R20, `(.L_x_21062) ;  /* 0x000000001014794e */ /* 0x000fce0000000000 */
[----:B---345:R-:W-:Y:S05]  /*1dc0*/  CALL.ABS.NOINC R14 ;  /* 0x000000000e007343 */ /* 0x038fea0003c00000 */
.L_x_21062:
[----:B------:R-:W-:Y:S01]  /*1dd0*/  CS2R R4, SRZ ;  /* 0x0000000000047805 */ /* 0x000fe2000001ff00 */
[----:B------:R-:W-:Y:S06]  /*1de0*/  BRA `(.L_x_21040) ;  /* 0x0000000000447947 */ /* 0x000fec0003800000 */
.L_x_21061:
        /* <DEDUP_REMOVED lines=12> */
.L_x_21060:
[----:B-1----:R-:W3:Y:S02]  /*1eb0*/  LDG.E.64 R4, desc[UR36][R6.64] ;  /* 0x0000002406047981 */ /* 0x002ee4000c1e1b00 */
[----:B---3--:R-:W0:Y:S01]  /*1ec0*/  I2F.F64.U64 R4, R4 ;  /* 0x0000000400047312 */ /* 0x008e220000301800 */
[----:B------:R-:W-:Y:S05]  /*1ed0*/  BRA `(.L_x_21040) ;  /* 0x0000000000087947 */ /* 0x000fea0003800000 */
.L_x_21059:
[----:B-1----:R-:W3:Y:S02]  /*1ee0*/  LDG.E R4, desc[UR36][R6.64] ;  /* 0x0000002406047981 */ /* 0x002ee4000c1e1900 */
[----:B---3--:R-:W0:Y:S02]  /*1ef0*/  I2F.F64.U32 R4, R4 ;  /* 0x0000000400047312 */ /* 0x008e240000201800 */
.L_x_21040:
[----:B------:R-:W-:Y:S05]  /*1f00*/  BSYNC.RECONVERGENT B6 ;  /* 0x0000000000067941 */ /* 0x000fea0003800200 */
.L_x_21034:
[----:B01---5:R-:W-:Y:S01]  /*1f10*/  DSETP.NEU.AND P0, PT, R4, RZ, PT ;  /* 0x000000ff0400722a */ /* 0x023fe20003f0d000 */
[----:B------:R-:W-:-:S05]  /*1f20*/  VIADD R22, R2, 0x80 ;  /* 0x0000008002167836 */ /* 0x000fca0000000000 */
[----:B--2-4-:R-:W-:-:S06]  /*1f30*/  DSETP.NEU.OR P0, PT, R16, RZ, P0 ;  /* 0x000000ff1000722a */ /* 0x014fcc000070d400 */
[----:B------:R-:W-:-:S08]  /*1f40*/  P2R R18, PR, RZ, 0x1 ;  /* 0x00000001ff127803 */ /* 0x000fd00000000000 */
.L_x_21004:
[----:B------:R-:W-:Y:S05]  /*1f50*/  BSYNC.RECONVERGENT B7 ;  /* 0x0000000000077941 */ /* 0x000fea0003800200 */
.L_x_21003:
        /* <DEDUP_REMOVED lines=26> */
.L_x_21069:
[----:B------:R-:W2:Y:S02]  /*2100*/  LDG.E.U8 R4, desc[UR36][R4.64] ;  /* 0x0000002404047981 */ /* 0x000ea4000c1e1100 */
[----:B--2---:R0:W1:Y:S01]  /*2110*/  I2F.F64.U16 R16, R4 ;  /* 0x0000000400107312 */ /* 0x0040620000101800 */
[----:B------:R-:W-:Y:S05]  /*2120*/  BRA `(.L_x_21071) ;  /* 0x0000000c00647947 */ /* 0x000fea0003800000 */
.L_x_21068:
        /* <DEDUP_REMOVED lines=9> */
.L_x_21073:
[----:B------:R-:W2:Y:S02]  /*21c0*/  LDG.E R4, desc[UR36][R4.64] ;  /* 0x0000002404047981 */ /* 0x000ea4000c1e1900 */
[----:B--2---:R0:W1:Y:S01]  /*21d0*/  I2F.F64 R16, R4 ;  /* 0x0000000400107312 */ /* 0x0040620000201c00 */
[----:B------:R-:W-:Y:S05]  /*21e0*/  BRA `(.L_x_21071) ;  /* 0x0000000c00347947 */ /* 0x000fea0003800000 */
.L_x_21072:
[----:B------:R-:W2:Y:S02]  /*21f0*/  LDG.E.U16 R4, desc[UR36][R4.64] ;  /* 0x0000002404047981 */ /* 0x000ea4000c1e1500 */
[----:B--2---:R0:W1:Y:S01]  /*2200*/  I2F.F64.S16 R16, R4 ;  /* 0x0000000400107312 */ /* 0x0040620000101c00 */
[----:B------:R-:W-:Y:S05]  /*2210*/  BRA `(.L_x_21071) ;  /* 0x0000000c00287947 */ /* 0x000fea0003800000 */
.L_x_21067:
        /* <DEDUP_REMOVED lines=10> */
.L_x_21075:
[----:B---3--:R-:W2:Y:S02]  /*22c0*/  LDG.E.U16 R0, desc[UR36][R4.64] ;  /* 0x0000002404007981 */ /* 0x008ea4000c1e1500 */
[----:B--2---:R-:W-:-:S05]  /*22d0*/  HADD2.F32 R0, -RZ, R0.H0_H0 ;  /* 0x20000000ff007230 */ /* 0x004fca0000004100 */
[----:B------:R-:W-:-:S04]  /*22e0*/  FMUL.FTZ R0, R0, 1 ;  /* 0x3f80000000007820 */ /* 0x000fc80000410000 */
[----:B------:R0:W1:Y:S01]  /*22f0*/  F2F.F64.F32 R16, R0 ;  /* 0x0000000000107310 */ /* 0x0000620000201800 */
[----:B------:R-:W-:Y:S05]  /*2300*/  BRA `(.L_x_21071) ;  /* 0x0000000800ec7947 */ /* 0x000fea0003800000 */
.L_x_21074:
        /* <DEDUP_REMOVED lines=10> */
.L_x_21077:
[----:B------:R-:W3:Y:S02]  /*23b0*/  LDG.E.U16 R4, desc[UR36][R4.64] ;  /* 0x0000002404047981 */ /* 0x000ee4000c1e1500 */
[----:B---3--:R-:W-:-:S05]  /*23c0*/  HADD2.F32 R0, -RZ, R4.H0_H0 ;  /* 0x20000004ff007230 */ /* 0x008fca0000004100 */
[----:B------:R-:W-:-:S04]  /*23d0*/  FMUL.FTZ R0, R0, 1 ;  /* 0x3f80000000007820 */ /* 0x000fc80000410000 */
[----:B------:R0:W1:Y:S01]  /*23e0*/  F2F.F64.F32 R16, R0 ;  /* 0x0000000000107310 */ /* 0x0000620000201800 */
[----:B------:R-:W-:Y:S05]  /*23f0*/  BRA `(.L_x_21071) ;  /* 0x0000000800b07947 */ /* 0x000fea0003800000 */
.L_x_21076:
[----:B------:R0:W5:Y:S01]  /*2400*/  LDG.E.64 R16, desc[UR36][R4.64] ;  /* 0x0000002404107981 */ /* 0x000162000c1e1b00 */
[----:B------:R-:W-:Y:S05]  /*2410*/  BRA `(.L_x_21071) ;  /* 0x0000000800a87947 */ /* 0x000fea0003800000 */
.L_x_21066:
        /* <DEDUP_REMOVED lines=13> */
.L_x_21080:
[----:B------:R0:W5:Y:S01]  /*24f0*/  LDG.E.64 R16, desc[UR36][R4.64] ;  /* 0x0000002404107981 */ /* 0x000162000c1e1b00 */
[----:B------:R-:W-:Y:S05]  /*2500*/  BRA `(.L_x_21071) ;  /* 0x00000008006c7947 */ /* 0x000fea0003800000 */
.L_x_21079:
[----:B------:R-:W-:-:S09]  /*2510*/  UISETP.NE.AND UP0, UPT, UR4, 0xf, UPT ;  /* 0x0000000f0400788c */ /* 0x000fd2000bf05270 */
[----:B------:R-:W-:Y:S05]  /*2520*/  BRA.U !UP0, `(.L_x_21081) ;  /* 0x0000000108a07547 */ /* 0x000fea000b800000 */
[----:B------:R-:W-:-:S09]  /*2530*/  UISETP.NE.AND UP0, UPT, UR4, 0x17, UPT ;  /* 0x000000170400788c */ /* 0x000fd2000bf05270 */
[----:B------:R-:W-:Y:S05]  /*2540*/  BRA.U !UP0, `(.L_x_21082) ;  /* 0x00000001085c7547 */ /* 0x000fea000b800000 */
[----:B------:R-:W-:-:S09]  /*2550*/  UISETP.NE.AND UP0, UPT, UR4, 0x18, UPT ;  /* 0x000000180400788c */ /* 0x000fd2000bf05270 */
[----:B------:R-:W-:Y:S05]  /*2560*/  BRA.U UP0, `(.L_x_21070) ;  /* 0x0000000500f87547 */ /* 0x000fea000b800000 */
[----:B---3--:R-:W2:Y:S01]  /*2570*/  LDG.E.U8 R0, desc[UR36][R4.64] ;  /* 0x0000002404007981 */ /* 0x008ea2000c1e1100 */
        /* <DEDUP_REMOVED lines=20> */
.L_x_21082:
        /* <DEDUP_REMOVED lines=15> */
.L_x_21081:
[----:B---3--:R-:W2:Y:S02]  /*27b0*/  LDG.E.U16 R0, desc[UR36][R4.64] ;  /* 0x0000002404007981 */ /* 0x008ea4000c1e1500 */
[----:B--2---:R-:W-:-:S04]  /*27c0*/  IMAD.U32 R0, R0, 0x10000, RZ ;  /* 0x0001000000007824 */ /* 0x004fc800078e00ff */
[----:B------:R-:W-:-:S04]  /*27d0*/  FMUL.FTZ R0, R0, 1 ;  /* 0x3f80000000007820 */ /* 0x000fc80000410000 */
[----:B------:R0:W1:Y:S01]  /*27e0*/  F2F.F64.F32 R16, R0 ;  /* 0x0000000000107310 */ /* 0x0000620000201800 */
[----:B------:R-:W-:Y:S05]  /*27f0*/  BRA `(.L_x_21071) ;  /* 0x0000000400b07947 */ /* 0x000fea0003800000 */
.L_x_21078:
        /* <DEDUP_REMOVED lines=11> */
.L_x_21085:
        /* <DEDUP_REMOVED lines=8> */
[--C-:B---3--:R-:W-:Y:S01]  /*2930*/  SHF.R.U32.HI R0, RZ, 0x3, R4.reuse ;  /* 0x00000003ff007819 */ /* 0x108fe20000011604 */
        /* <DEDUP_REMOVED lines=12> */
.L_x_21087:
[----:B------:R-:W-:Y:S05]  /*2a00*/  BSYNC.RECONVERGENT B0 ;  /* 0x0000000000007941 */ /* 0x000fea0003800200 */
.L_x_21086:
[----:B------:R-:W-:Y:S01]  /*2a10*/  IMAD.SHL.U32 R0, R0, 0x100000, RZ ;  /* 0x0010000000007824 */ /* 0x000fe200078e00ff */
[----:B------:R-:W-:-:S04]  /*2a20*/  LEA R3, R3, 0x3b800000, 0x17 ;  /* 0x3b80000003037811 */ /* 0x000fc800078eb8ff */
[----:B------:R-:W-:-:S05]  /*2a30*/  LOP3.LUT R0, R3, R0, R7, 0xfe, !PT ;  /* 0x0000000003007212 */ /* 0x000fca00078efe07 */
[----:B------:R-:W-:-:S04]  /*2a40*/  FMUL.FTZ R0, R0, 1 ;  /* 0x3f80000000007820 */ /* 0x000fc80000410000 */
[----:B------:R0:W1:Y:S01]  /*2a50*/  F2F.F64.F32 R16, R0 ;  /* 0x0000000000107310 */ /* 0x0000620000201800 */
[----:B------:R-:W-:Y:S05]  /*2a60*/  BRA `(.L_x_21071) ;  /* 0x0000000400147947 */ /* 0x000fea0003800000 */
.L_x_21084:
        /* <DEDUP_REMOVED lines=21> */
.L_x_21089:
[----:B------:R-:W-:Y:S05]  /*2bc0*/  BSYNC.RECONVERGENT B0 ;  /* 0x0000000000007941 */ /* 0x000fea0003800200 */
.L_x_21088:
[----:B------:R-:W-:Y:S01]  /*2bd0*/  IMAD.SHL.U32 R0, R0, 0x200000, RZ ;  /* 0x0020000000007824 */ /* 0x000fe200078e00ff */
[----:B------:R-:W-:-:S04]  /*2be0*/  LEA R3, R3, 0x37800000, 0x17 ;  /* 0x3780000003037811 */ /* 0x000fc800078eb8ff */
[----:B------:R-:W-:-:S05]  /*2bf0*/  LOP3.LUT R0, R3, R0, R7, 0xfe, !PT ;  /* 0x0000000003007212 */ /* 0x000fca00078efe07 */
[----:B------:R-:W-:-:S04]  /*2c00*/  FMUL.FTZ R0, R0, 1 ;  /* 0x3f80000000007820 */ /* 0x000fc80000410000 */
[----:B------:R0:W1:Y:S01]  /*2c10*/  F2F.F64.F32 R16, R0 ;  /* 0x0000000000107310 */ /* 0x0000620000201800 */
[----:B------:R-:W-:Y:S05]  /*2c20*/  BRA `(.L_x_21071) ;  /* 0x0000000000a47947 */ /* 0x000fea0003800000 */
.L_x_21083:
        /* <DEDUP_REMOVED lines=18> */
.L_x_21070:
        /* <DEDUP_REMOVED lines=15> */
[----:B--23--:R-:W-:Y:S05]  /*2e40*/  CALL.ABS.NOINC R14 ;  /* 0x000000000e007343 */ /* 0x00cfea0003c00000 */
.L_x_21092:
[----:B------:R-:W-:Y:S01]  /*2e50*/  CS2R R16, SRZ ;  /* 0x0000000000107805 */ /* 0x000fe2000001ff00 */
[----:B------:R-:W-:Y:S06]  /*2e60*/  BRA `(.L_x_21071) ;  /* 0x0000000000147947 */ /* 0x000fec0003800000 */
.L_x_21091:
[----:B------:R-:W2:Y:S02]  /*2e70*/  LDG.E.64 R16, desc[UR36][R4.64] ;  /* 0x0000002404107981 */ /* 0x000ea4000c1e1b00 */
[----:B--2---:R-:W0:Y:S01]  /*2e80*/  I2F.F64.U64 R16, R16 ;  /* 0x0000001000107312 */ /* 0x004e220000301800 */
[----:B------:R-:W-:Y:S05]  /*2e90*/  BRA `(.L_x_21071) ;  /* 0x0000000000087947 */ /* 0x000fea0003800000 */
.L_x_21090:
[----:B------:R-:W2:Y:S02]  /*2ea0*/  LDG.E R4, desc[UR36][R4.64] ;  /* 0x0000002404047981 */ /* 0x000ea4000c1e1900 */
[----:B--2---:R4:W0:Y:S02]  /*2eb0*/  I2F.F64.U32 R16, R4 ;  /* 0x0000000400107312 */ /* 0x0048240000201800 */
.L_x_21071:
[----:B------:R-:W-:Y:S05]  /*2ec0*/  BSYNC.RECONVERGENT B6 ;  /* 0x0000000000067941 */ /* 0x000fea0003800200 */
.L_x_21065:
        /* <DEDUP_REMOVED lines=17> */
[----:B----4-:R-:W3:Y:S02]  /*2fe0*/  LDG.E.S8 R4, desc[UR36][R6.64] ;  /* 0x0000002406047981 */ /* 0x010ee4000c1e1300 */
[----:B---3--:R-:W0:Y:S01]  /*2ff0*/  I2F.F64.S16 R4, R4 ;  /* 0x0000000400047312 */ /* 0x008e220000101c00 */
[----:B------:R-:W-:Y:S05]  /*3000*/  BRA `(.L_x_21099) ;  /* 0x0000000c00707947 */ /* 0x000fea0003800000 */
.L_x_21097:
[----:B----4-:R-:W3:Y:S02]  /*3010*/  LDG.E.U8 R4, desc[UR36][R6.64] ;  /* 0x0000002406047981 */ /* 0x010ee4000c1e1100 */
[----:B---3--:R-:W3:Y:S01]  /*3020*/  I2F.F64.U16 R4, R4 ;  /* 0x0000000400047312 */ /* 0x008ee20000101800 */
[----:B------:R-:W-:Y:S05]  /*3030*/  BRA `(.L_x_21099) ;  /* 0x0000000c00647947 */ /* 0x000fea0003800000 */
.L_x_21096:
[----:B------:R-:W-:-:S09]  /*3040*/  UISETP.NE.AND UP0, UPT, UR4, 0x2, UPT ;  /* 0x000000020400788c */ /* 0x000fd2000bf05270 */
[----:B------:R-:W-:Y:S05]  /*3050*/  BRA.U !UP0, `(.L_x_21100) ;  /* 0x0000000108287547 */ /* 0x000fea000b800000 */
[----:B------:R-:W-:-:S09]  /*3060*/  UISETP.NE.AND UP0, UPT, UR4, 0x3, UPT ;  /* 0x000000030400788c */ /* 0x000fd2000bf05270 */
[----:B------:R-:W-:Y:S05]  /*3070*/  BRA.U !UP0, `(.L_x_21101) ;  /* 0x0000000108147547 */ /* 0x000fea000b800000 */
[----:B------:R-:W-:-:S09]  /*3080*/  UISETP.NE.AND UP0, UPT, UR4, 0x4, UPT ;  /* 0x000000040400788c */ /* 0x000fd2000bf05270 */
[----:B------:R-:W-:Y:S05]  /*3090*/  BRA.U UP0, `(.L_x_21098) ;  /* 0x0000000900f07547 */ /* 0x000fea000b800000 */
[----:B----4-:R-:W3:Y:S02]  /*30a0*/  LDG.E.64 R4, desc[UR36][R6.64] ;  /* 0x0000002406047981 */ /* 0x010ee4000c1e1b00 */
[----:B---3--:R-:W0:Y:S01]  /*30b0*/  I2F.F64.S64 R4, R4 ;  /* 0x0000000400047312 */ /* 0x008e220000301c00 */
[----:B------:R-:W-:Y:S05]  /*30c0*/  BRA `(.L_x_21099) ;  /* 0x0000000c00407947 */ /* 0x000fea0003800000 */
.L_x_21101:
[----:B----4-:R-:W3:Y:S02]  /*30d0*/  LDG.E R4, desc[UR36][R6.64] ;  /* 0x0000002406047981 */ /* 0x010ee4000c1e1900 */
[----:B---3--:R-:W0:Y:S01]  /*30e0*/  I2F.F64 R4, R4 ;  /* 0x0000000400047312 */ /* 0x008e220000201c00 */
[----:B------:R-:W-:Y:S05]  /*30f0*/  BRA `(.L_x_21099) ;  /* 0x0000000c00347947 */ /* 0x000fea0003800000 */
.L_x_21100:
[----:B----4-:R-:W3:Y:S02]  /*3100*/  LDG.E.U16 R4, desc[UR36][R6.64] ;  /* 0x0000002406047981 */ /* 0x010ee4000c1e1500 */
[----:B---3--:R-:W4:Y:S01]  /*3110*/  I2F.F64.S16 R4, R4 ;  /* 0x0000000400047312 */ /* 0x008f220000101c00 */
[----:B------:R-:W-:Y:S05]  /*3120*/  BRA `(.L_x_21099) ;  /* 0x0000000c00287947 */ /* 0x000fea0003800000 */
.L_x_21095:
[----:B------:R-:W-:-:S09]  /*3130*/  UISETP.GT.AND UP0, UPT, UR4, 0x6, UPT ;  /* 0x000000060400788c */ /* 0x000fd2000bf04270 */
[----:B------:R-:W-:Y:S05]  /*3140*/  BRA.U UP0, `(.L_x_21102) ;  /* 0x0000000100347547 */ /* 0x000fea000b800000 */
[----:B------:R-:W-:-:S09]  /*3150*/  UISETP.NE.AND UP0, UPT, UR4, 0x5, UPT ;  /* 0x000000050400788c */ /* 0x000fd2000bf05270 */
[----:B------:R-:W-:Y:S05]  /*3160*/  BRA.U !UP0, `(.L_x_21103) ;  /* 0x0000000108187547 */ /* 0x000fea000b800000 */
[----:B------:R-:W-:-:S09]  /*3170*/  UISETP.NE.AND UP0, UPT, UR4, 0x6, UPT ;  /* 0x000000060400788c */ /* 0x000fd2000bf05270 */
[----:B------:R-:W-:Y:S05]  /*3180*/  BRA.U UP0, `(.L_x_21098) ;  /* 0x0000000900b47547 */ /* 0x000fea000b800000 */
[----:B----4-:R-:W3:Y:S02]  /*3190*/  LDG.E R4, desc[UR36][R6.64] ;  /* 0x0000002406047981 */ /* 0x010ee4000c1e1900 */
[----:B---3--:R-:W-:-:S06]  /*31a0*/  FMUL.FTZ R4, R4, 1 ;  /* 0x3f80000004047820 */ /* 0x008fcc0000410000 */
[----:B------:R-:W0:Y:S01]  /*31b0*/  F2F.F64.F32 R4, R4 ;  /* 0x0000000400047310 */ /* 0x000e220000201800 */
[----:B------:R-:W-:Y:S05]  /*31c0*/  BRA `(.L_x_21099) ;  /* 0x0000000c00007947 */ /* 0x000fea0003800000 */
.L_x_21103:
[----:B-1----:R-:W3:Y:S02]  /*31d0*/  LDG.E.U16 R0, desc[UR36][R6.64] ;  /* 0x0000002406007981 */ /* 0x002ee4000c1e1500 */
[----:B---3--:R-:W-:-:S05]  /*31e0*/  HADD2.F32 R0, -RZ, R0.H0_H0 ;  /* 0x20000000ff007230 */ /* 0x008fca0000004100 */
[----:B------:R-:W-:-:S04]  /*31f0*/  FMUL.FTZ R0, R0, 1 ;  /* 0x3f80000000007820 */ /* 0x000fc80000410000 */
[----:B----4-:R0:W1:Y:S01]  /*3200*/  F2F.F64.F32 R4, R0 ;  /* 0x0000000000047310 */ /* 0x0100620000201800 */
[----:B------:R-:W-:Y:S05]  /*3210*/  BRA `(.L_x_21099) ;  /* 0x0000000800ec7947 */ /* 0x000fea0003800000 */
.L_x_21102:
[----:B------:R-:W-:-:S09]  /*3220*/  UISETP.NE.AND UP0, UPT, UR4, 0x7, UPT ;  /* 0x000000070400788c */ /* 0x000fd2000bf05270 */
[----:B------:R-:W-:Y:S05]  /*3230*/  BRA.U !UP0, `(.L_x_21104) ;  /* 0x0000000108347547 */ /* 0x000fea000b800000 */
[----:B------:R-:W-:-:S09]  /*3240*/  UISETP.NE.AND UP0, UPT, UR4, 0x8, UPT ;  /* 0x000000080400788c */ /* 0x000fd2000bf05270 */
[----:B------:R-:W-:Y:S05]  /*3250*/  BRA.U !UP0, `(.L_x_21105) ;  /* 0x0000000108187547 */ /* 0x000fea000b800000 */
[----:B------:R-:W-:-:S09]  /*3260*/  UISETP.NE.AND UP0, UPT, UR4, 0x9, UPT ;  /* 0x000000090400788c */ /* 0x000fd2000bf05270 */
[----:B------:R-:W-:Y:S05]  /*3270*/  BRA.U UP0, `(.L_x_21098) ;  /* 0x0000000900787547 */ /* 0x000fea000b800000 */
[----:B------:R-:W4:Y:S02]  /*3280*/  LDG.E R6, desc[UR36][R6.64] ;  /* 0x0000002406067981 */ /* 0x000f24000c1e1900 */
[----:B----4-:R-:W-:-:S06]  /*3290*/  FMUL.FTZ R4, R6, 1 ;  /* 0x3f80000006047820 */ /* 0x010fcc0000410000 */
[----:B------:R-:W0:Y:S01]  /*32a0*/  F2F.F64.F32 R4, R4 ;  /* 0x0000000400047310 */ /* 0x000e220000201800 */
[----:B------:R-:W-:Y:S05]  /*32b0*/  BRA `(.L_x_21099) ;  /* 0x0000000800c47947 */ /* 0x000fea0003800000 */
.L_x_21105:
[----:B------:R-:W1:Y:S02]  /*32c0*/  LDG.E.U16 R6, desc[UR36][R6.64] ;  /* 0x0000002406067981 */ /* 0x000e64000c1e1500 */
[----:B-1----:R-:W-:-:S05]  /*32d0*/  HADD2.F32 R0, -RZ, R6.H0_H0 ;  /* 0x20000006ff007230 */ /* 0x002fca0000004100 */
[----:B------:R-:W-:-:S04]  /*32e0*/  FMUL.FTZ R0, R0, 1 ;  /* 0x3f80000000007820 */ /* 0x000fc80000410000 */
[----:B----4-:R0:W1:Y:S01]  /*32f0*/  F2F.F64.F32 R4, R0 ;  /* 0x0000000000047310 */ /* 0x0100620000201800 */
[----:B------:R-:W-:Y:S05]  /*3300*/  BRA `(.L_x_21099) ;  /* 0x0000000800b07947 */ /* 0x000fea0003800000 */
.L_x_21104:
[----:B----4-:R0:W5:Y:S01]  /*3310*/  LDG.E.64 R4, desc[UR36][R6.64] ;  /* 0x0000002406047981 */ /* 0x010162000c1e1b00 */
[----:B------:R-:W-:Y:S05]  /*3320*/  BRA `(.L_x_21099) ;  /* 0x0000000800a87947 */ /* 0x000fea0003800000 */
.L_x_21094:
        /* <DEDUP_REMOVED lines=9> */
[----:B----4-:R-:W-:Y:S01]  /*33c0*/  IMAD.MOV.U32 R4, RZ, RZ, RZ ;  /* 0x000000ffff047224 */ /* 0x010fe200078e00ff */
[----:B---3--:R-:W-:-:S04]  /*33d0*/  ISETP.NE.AND P0, PT, R6, RZ, PT ;  /* 0x000000ff0600720c */ /* 0x008fc80003f05270 */
[----:B------:R-:W-:Y:S01]  /*33e0*/  FSEL R5, RZ, 1.875, !P0 ;  /* 0x3ff00000ff057808 */ /* 0x000fe20004000000 */
[----:B------:R-:W-:Y:S08]  /*33f0*/  BRA `(.L_x_21099) ;  /* 0x0000000800747947 */ /* 0x000ff00003800000 */
.L_x_21108:
[----:B----4-:R0:W5:Y:S01]  /*3400*/  LDG.E.64 R4, desc[UR36][R6.64] ;  /* 0x0000002406047981 */ /* 0x010162000c1e1b00 */
[----:B------:R-:W-:Y:S05]  /*3410*/  BRA `(.L_x_21099) ;  /* 0x00000008006c7947 */ /* 0x000fea0003800000 */
.L_x_21107:
        /* <DEDUP_REMOVED lines=11> */
[----:B----4-:R-:W0:Y:S02]  /*34d0*/  FLO.U32 R4, R3 ;  /* 0x0000000300047300 */ /* 0x010e2400000e0000 */
        /* <DEDUP_REMOVED lines=15> */
.L_x_21110:
[----:B----4-:R-:W1:Y:S02]  /*35d0*/  LDG.E.U8 R4, desc[UR36][R6.64] ;  /* 0x0000002406047981 */ /* 0x010e64000c1e1100 */
        /* <DEDUP_REMOVED lines=14> */
.L_x_21109:
[----:B-1----:R-:W3:Y:S02]  /*36c0*/  LDG.E.U16 R0, desc[UR36][R6.64] ;  /* 0x0000002406007981 */ /* 0x002ee4000c1e1500 */
[----:B---3--:R-:W-:-:S04]  /*36d0*/  IMAD.U32 R0, R0, 0x10000, RZ ;  /* 0x0001000000007824 */ /* 0x008fc800078e00ff */
[----:B------:R-:W-:-:S04]  /*36e0*/  FMUL.FTZ R0, R0, 1 ;  /* 0x3f80000000007820 */ /* 0x000fc80000410000 */
[----:B----4-:R0:W1:Y:S01]  /*36f0*/  F2F.F64.F32 R4, R0 ;  /* 0x0000000000047310 */ /* 0x0100620000201800 */
[----:B------:R-:W-:Y:S05]  /*3700*/  BRA `(.L_x_21099) ;  /* 0x0000000400b07947 */ /* 0x000fea0003800000 */
.L_x_21106:
        /* <DEDUP_REMOVED lines=8> */
[----:B----4-:R-:W3:Y:S02]  /*3790*/  LDG.E.U16 R4, desc[UR36][R6.64] ;  /* 0x0000002406047981 */ /* 0x010ee4000c1e1500 */
[----:B---3--:R-:W0:Y:S01]  /*37a0*/  I2F.F64.U16 R4, R4 ;  /* 0x0000000400047312 */ /* 0x008e220000101800 */
[----:B------:R-:W-:Y:S05]  /*37b0*/  BRA `(.L_x_21099) ;  /* 0x0000000400847947 */ /* 0x000fea0003800000 */
.L_x_21113:
[----:B------:R-:W3:Y:S01]  /*37c0*/  LDG.E.U8 R6, desc[UR36][R6.64] ;  /* 0x0000002406067981 */ /* 0x000ee2000c1e1100 */
[----:B----4-:R-:W-:Y:S02]  /*37d0*/  CS2R R4, SRZ ;  /* 0x0000000000047805 */ /* 0x010fe4000001ff00 */
        /* <DEDUP_REMOVED lines=19> */
.L_x_21115:
[----:B------:R-:W-:Y:S05]  /*3910*/  BSYNC.RECONVERGENT B0 ;  /* 0x0000000000007941 */ /* 0x000fea0003800200 */
.L_x_21114:
[----:B------:R-:W-:Y:S01]  /*3920*/  IMAD.SHL.U32 R0, R0, 0x100000, RZ ;  /* 0x0010000000007824 */ /* 0x000fe200078e00ff */
[----:B------:R-:W-:-:S04]  /*3930*/  LEA R3, R3, 0x3b800000, 0x17 ;  /* 0x3b80000003037811 */ /* 0x000fc800078eb8ff */
[----:B------:R-:W-:-:S05]  /*3940*/  LOP3.LUT R0, R3, R0, R7, 0xfe, !PT ;  /* 0x0000000003007212 */ /* 0x000fca00078efe07 */
[----:B------:R-:W-:-:S04]  /*3950*/  FMUL.FTZ R0, R0, 1 ;  /* 0x3f80000000007820 */ /* 0x000fc80000410000 */
[----:B------:R0:W1:Y:S01]  /*3960*/  F2F.F64.F32 R4, R0 ;  /* 0x0000000000047310 */ /* 0x0000620000201800 */
[----:B------:R-:W-:Y:S05]  /*3970*/  BRA `(.L_x_21099) ;  /* 0x0000000400147947 */ /* 0x000fea0003800000 */
.L_x_21112:
        /* <DEDUP_REMOVED lines=21> */
.L_x_21117:
[----:B------:R-:W-:Y:S05]  /*3ad0*/  BSYNC.RECONVERGENT B0 ;  /* 0x0000000000007941 */ /* 0x000fea0003800200 */
.L_x_21116:
[----:B------:R-:W-:Y:S01]  /*3ae0*/  IMAD.SHL.U32 R0, R0, 0x200000, RZ ;  /* 0x0020000000007824 */ /* 0x000fe200078e00ff */
[----:B------:R-:W-:-:S04]  /*3af0*/  LEA R3, R3, 0x37800000, 0x17 ;  /* 0x3780000003037811 */ /* 0x000fc800078eb8ff */
[----:B------:R-:W-:-:S05]  /*3b00*/  LOP3.LUT R0, R3, R0, R7, 0xfe, !PT ;  /* 0x0000000003007212 */ /* 0x000fca00078efe07 */
[----:B------:R-:W-:-:S04]  /*3b10*/  FMUL.FTZ R0, R0, 1 ;  /* 0x3f80000000007820 */ /* 0x000fc80000410000 */
[----:B------:R0:W1:Y:S01]  /*3b20*/  F2F.F64.F32 R4, R0 ;  /* 0x0000000000047310 */ /* 0x0000620000201800 */
[----:B------:R-:W-:Y:S05]  /*3b30*/  BRA `(.L_x_21099) ;  /* 0x0000000000a47947 */ /* 0x000fea0003800000 */
.L_x_21111:
[----:B------:R-:W-:-:S09]  /*3b40*/  UISETP.NE.AND UP0, UPT, UR4, 0x1c, UPT ;  /* 0x0000001c0400788c */ /* 0x000fd2000bf05270 */
[----:B------:R-:W-:Y:S05]  /*3b50*/  BRA.U !UP0, `(.L_x_21118) ;  /* 0x0000000108947547 */ /* 0x000fea000b800000 */
[----:B------:R-:W-:-:S09]  /*3b60*/  UISETP.NE.AND UP0, UPT, UR4, 0x1d, UPT ;  /* 0x0000001d0400788c */ /* 0x000fd2000bf05270 */
[----:B------:R-:W-:Y:S05]  /*3b70*/  BRA.U !UP0, `(.L_x_21119) ;  /* 0x0000000108807547 */ /* 0x000fea000b800000 */
[----:B------:R-:W-:-:S09]  /*3b80*/  UISETP.NE.AND UP0, UPT, UR4, 0x2c, UPT ;  /* 0x0000002c0400788c */ /* 0x000fd2000bf05270 */
[----:B------:R-:W-:Y:S05]  /*3b90*/  BRA.U UP0, `(.L_x_21098) ;  /* 0x0000000100307547 */ /* 0x000fea000b800000 */
[----:B-1----:R-:W3:Y:S01]  /*3ba0*/  LDG.E.U8 R0, desc[UR36][R6.64] ;  /* 0x0000002406007981 */ /* 0x002ee2000c1e1100 */
[----:B----4-:R-:W-:Y:S02]  /*3bb0*/  IMAD.MOV.U32 R4, RZ, RZ, 0x0 ;  /* 0x00000000ff047424 */ /* 0x010fe400078e00ff */
        /* <DEDUP_REMOVED lines=10> */
.L_x_21098:
[----:B------:R-:W-:Y:S01]  /*3c60*/  MOV R14, 0x0 ;  /* 0x00000000000e7802 */ /* 0x000fe20000000f00 */
[----:B------:R-:W4:Y:S01]  /*3c70*/  LDCU.64 UR4, c[0x4][0x140] ;  /* 0x01002800ff0477ac */ /* 0x000f220008000a00 */
[----:B------:R-:W-:Y:S02]  /*3c80*/  IMAD.MOV.U32 R8, RZ, RZ, 0x4e ;  /* 0x0000004eff087424 */ /* 0x000fe400078e00ff */
[----:B------:R-:W-:Y:S01]  /*3c90*/  IMAD.MOV.U32 R12, RZ, RZ, 0x1 ;  /* 0x00000001ff0c7424 */ /* 0x000fe200078e00ff */
[----:B------:R-:W0:Y:S01]  /*3ca0*/  LDCU.64 UR6, c[0x4][0x148] ;  /* 0x01002900ff0677ac */ /* 0x000e220008000a00 */
[----:B------:R-:W3:Y:S01]  /*3cb0*/  LDC.64 R14, c[0x4][R14] ;  /* 0x010000000e0e7b82 */ /* 0x000ee20000000a00 */
[----:B------:R-:W-:Y:S01]  /*3cc0*/  IMAD.MOV.U32 R13, RZ, RZ, RZ ;  /* 0x000000ffff0d7224 */ /* 0x000fe200078e00ff */
[----:B------:R-:W1:Y:S01]  /*3cd0*/  LDCU.64 UR8, c[0x4][0x38] ;  /* 0x01000700ff0877ac */ /* 0x000e620008000a00 */
[----:B----4-:R-:W-:Y:S02]  /*3ce0*/  IMAD.U32 R4, RZ, RZ, UR4 ;  /* 0x00000004ff047e24 */ /* 0x010fe4000f8e00ff */
[----:B------:R-:W-:-:S02]  /*3cf0*/  IMAD.U32 R5, RZ, RZ, UR5 ;  /* 0x00000005ff057e24 */ /* 0x000fc4000f8e00ff */
[----:B0-----:R-:W-:Y:S02]  /*3d00*/  IMAD.U32 R6, RZ, RZ, UR6 ;  /* 0x00000006ff067e24 */ /* 0x001fe4000f8e00ff */
[----:B------:R-:W-:Y:S02]  /*3d10*/  IMAD.U32 R7, RZ, RZ, UR7 ;  /* 0x00000007ff077e24 */ /* 0x000fe4000f8e00ff */
[----:B-1----:R-:W-:Y:S02]  /*3d20*/  IMAD.U32 R10, RZ, RZ, UR8 ;  /* 0x00000008ff0a7e24 */ /* 0x002fe4000f8e00ff */
[----:B------:R-:W-:-:S07]  /*3d30*/  IMAD.U32 R11, RZ, RZ, UR9 ;  /* 0x00000009ff0b7e24 */ /* 0x000fce000f8e00ff */
[----:B------:R-:W-:-:S07]  /*3d40*/  LEPC R20, `(.L_x_21120) ;  /* 0x000000001014794e */ /* 0x000fce0000000000 */
[----:B--23-5:R-:W-:Y:S05]  /*3d50*/  CALL.ABS.NOINC R14 ;  /* 0x000000000e007343 */ /* 0x02cfea0003c00000 */
.L_x_21120:
[----:B------:R-:W-:Y:S01]  /*3d60*/  CS2R R4, SRZ ;  /* 0x0000000000047805 */ /* 0x000fe2000001ff00 */
[----:B------:R-:W-:Y:S06]  /*3d70*/  BRA `(.L_x_21099) ;  /* 0x0000000000147947 */ /* 0x000fec0003800000 */
.L_x_21119:
[----:B----4-:R-:W3:Y:S02]  /*3d80*/  LDG.E.64 R4, desc[UR36][R6.64] ;  /* 0x0000002406047981 */ /* 0x010ee4000c1e1b00 */
[----:B---3--:R-:W0:Y:S01]  /*3d90*/  I2F.F64.U64 R4, R4 ;  /* 0x0000000400047312 */ /* 0x008e220000301800 */
[----:B------:R-:W-:Y:S05]  /*3da0*/  BRA `(.L_x_21099) ;  /* 0x0000000000087947 */ /* 0x000fea0003800000 */
.L_x_21118:
[----:B----4-:R-:W3:Y:S02]  /*3db0*/  LDG.E R4, desc[UR36][R6.64] ;  /* 0x0000002406047981 */ /* 0x010ee4000c1e1900 */
[----:B---3--:R-:W0:Y:S02]  /*3dc0*/  I2F.F64.U32 R4, R4 ;  /* 0x0000000400047312 */ /* 0x008e240000201800 */
.L_x_21099:
[----:B------:R-:W-:Y:S05]  /*3dd0*/  BSYNC.RECONVERGENT B6 ;  /* 0x0000000000067941 */ /* 0x000fea0003800200 */
.L_x_21093:
[----:B01-345:R-:W-:Y:S01]  /*3de0*/  DSETP.NEU.AND P0, PT, R4, RZ, PT ;  /* 0x000000ff0400722a */ /* 0x03bfe20003f0d000 */
[----:B------:R-:W-:-:S05]  /*3df0*/  VIADD R22, R22, 0x80 ;  /* 0x0000008016167836 */ /* 0x000fca0000000000 */
[----:B--2---:R-:W-:-:S06]  /*3e00*/  DSETP.NEU.OR P0, PT, R16, RZ, P0 ;  /* 0x000000ff1000722a */ /* 0x004fcc000070d400 */
[----:B------:R-:W-:-:S08]  /*3e10*/  P2R R24, PR, RZ, 0x1 ;  /* 0x00000001ff187803 */ /* 0x000fd00000000000 */
.L_x_21064:
[----:B------:R-:W-:Y:S05]  /*3e20*/  BSYNC.RECONVERGENT B7 ;  /* 0x0000000000077941 */ /* 0x000fea0003800200 */
.L_x_21063:
        /* <DEDUP_REMOVED lines=26> */
.L_x_21127:
[----:B------:R-:W2:Y:S02]  /*3fd0*/  LDG.E.U8 R4, desc[UR36][R4.64] ;  /* 0x0000002404047981 */ /* 0x000ea4000c1e1100 */
[----:B--2---:R0:W1:Y:S01]  /*3fe0*/  I2F.F64.U16 R16, R4 ;  /* 0x0000000400107312 */ /* 0x0040620000101800 */
[----:B------:R-:W-:Y:S05]  /*3ff0*/  BRA `(.L_x_21129) ;  /* 0x0000000c00647947 */ /* 0x000fea0003800000 */
.L_x_21126:
        /* <DEDUP_REMOVED lines=9> */
.L_x_21131:
[----:B------:R-:W2:Y:S02]  /*4090*/  LDG.E R4, desc[UR36][R4.64] ;  /* 0x0000002404047981 */ /* 0x000ea4000c1e1900 */
[----:B--2---:R4:W0:Y:S01]  /*40a0*/  I2F.F64 R16, R4 ;  /* 0x0000000400107312 */ /* 0x0048220000201c00 */
[----:B------:R-:W-:Y:S05]  /*40b0*/  BRA `(.L_x_21129) ;  /* 0x0000000c00347947 */ /* 0x000fea0003800000 */
.L_x_21130:
[----:B------:R-:W2:Y:S02]  /*40c0*/  LDG.E.U16 R4, desc[UR36][R4.64] ;  /* 0x0000002404047981 */ /* 0x000ea4000c1e1500 */
[----:B--2---:R0:W1:Y:S01]  /*40d0*/  I2F.F64.S16 R16, R4 ;  /* 0x0000000400107312 */ /* 0x0040620000101c00 */
[----:B------:R-:W-:Y:S05]  /*40e0*/  BRA `(.L_x_21129) ;  /* 0x0000000c00287947 */ /* 0x000fea0003800000 */
.L_x_21125:
        /* <DEDUP_REMOVED lines=10> */
.L_x_21133:
[----:B---3--:R-:W2:Y:S02]  /*4190*/  LDG.E.U16 R0, desc[UR36][R4.64] ;  /* 0x0000002404007981 */ /* 0x008ea4000c1e1500 */
[----:B--2---:R-:W-:-:S05]  /*41a0*/  HADD2.F32 R0, -RZ, R0.H0_H0 ;  /* 0x20000000ff007230 */ /* 0x004fca0000004100 */
[----:B------:R-:W-:-:S04]  /*41b0*/  FMUL.FTZ R0, R0, 1 ;  /* 0x3f80000000007820 */ /* 0x000fc80000410000 */
[----:B------:R0:W1:Y:S01]  /*41c0*/  F2F.F64.F32 R16, R0 ;  /* 0x0000000000107310 */ /* 0x0000620000201800 */
[----:B------:R-:W-:Y:S05]  /*41d0*/  BRA `(.L_x_21129) ;  /* 0x0000000800ec7947 */ /* 0x000fea0003800000 */
.L_x_21132:
        /* <DEDUP_REMOVED lines=10> */
.L_x_21135:
[----:B------:R-:W3:Y:S02]  /*4280*/  LDG.E.U16 R4, desc[UR36][R4.64] ;  /* 0x0000002404047981 */ /* 0x000ee4000c1e1500 */
[----:B---3--:R-:W-:-:S05]  /*4290*/  HADD2.F32 R0, -RZ, R4.H0_H0 ;  /* 0x20000004ff007230 */ /* 0x008fca0000004100 */
[----:B------:R-:W-:-:S04]  /*42a0*/  FMUL.FTZ R0, R0, 1 ;  /* 0x3f80000000007820 */ /* 0x000fc80000410000 */
[----:B------:R0:W1:Y:S01]  /*42b0*/  F2F.F64.F32 R16, R0 ;  /* 0x0000000000107310 */ /* 0x0000620000201800 */
[----:B------:R-:W-:Y:S05]  /*42c0*/  BRA `(.L_x_21129) ;  /* 0x0000000800b07947 */ /* 0x000fea0003800000 */
.L_x_21134:
[----:B------:R0:W5:Y:S01]  /*42d0*/  LDG.E.64 R16, desc[UR36][R4.64] ;  /* 0x0000002404107981 */ /* 0x000162000c1e1b00 */
[----:B------:R-:W-:Y:S05]  /*42e0*/  BRA `(.L_x_21129) ;  /* 0x0000000800a87947 */ /* 0x000fea0003800000 */
.L_x_21124:
        /* <DEDUP_REMOVED lines=13> */
.L_x_21138:
[----:B------:R0:W5:Y:S01]  /*43c0*/  LDG.E.64 R16, desc[UR36][R4.64] ;  /* 0x0000002404107981 */ /* 0x000162000c1e1b00 */
[----:B------:R-:W-:Y:S05]  /*43d0*/  BRA `(.L_x_21129) ;  /* 0x00000008006c7947 */ /* 0x000fea0003800000 */
.L_x_21137:
        /* <DEDUP_REMOVED lines=27> */
.L_x_21140:
        /* <DEDUP_REMOVED lines=15> */
.L_x_21139:
[----:B---3--:R-:W2:Y:S02]  /*4680*/  LDG.E.U16 R0, desc[UR36][R4.64] ;  /* 0x0000002404007981 */ /* 0x008ea4000c1e1500 */
[----:B--2---:R-:W-:-:S04]  /*4690*/  IMAD.U32 R0, R0, 0x10000, RZ ;  /* 0x0001000000007824 */ /* 0x004fc800078e00ff */
[----:B------:R-:W-:-:S04]  /*46a0*/  FMUL.FTZ R0, R0, 1 ;  /* 0x3f80000000007820 */ /* 0x000fc80000410000 */
[----:B------:R0:W1:Y:S01]  /*46b0*/  F2F.F64.F32 R16, R0 ;  /* 0x0000000000107310 */ /* 0x0000620000201800 */
[----:B------:R-:W-:Y:S05]  /*46c0*/  BRA `(.L_x_21129) ;  /* 0x0000000400b07947 */ /* 0x000fea0003800000 */
.L_x_21136:
        /* <DEDUP_REMOVED lines=11> */
.L_x_21143:
        /* <DEDUP_REMOVED lines=21> */
.L_x_21145:
[----:B------:R-:W-:Y:S05]  /*48d0*/  BSYNC.RECONVERGENT B0 ;  /* 0x0000000000007941 */ /* 0x000fea0003800200 */
.L_x_21144:
[----:B------:R-:W-:Y:S01]  /*48e0*/  IMAD.SHL.U32 R0, R0, 0x100000, RZ ;  /* 0x0010000000007824 */ /* 0x000fe200078e00ff */
[----:B------:R-:W-:-:S04]  /*48f0*/  LEA R3, R3, 0x3b800000, 0x17 ;  /* 0x3b80000003037811 */ /* 0x000fc800078eb8ff */
[----:B------:R-:W-:-:S05]  /*4900*/  LOP3.LUT R0, R3, R0, R7, 0xfe, !PT ;  /* 0x0000000003007212 */ /* 0x000fca00078efe07 */
[----:B------:R-:W-:-:S04]  /*4910*/  FMUL.FTZ R0, R0, 1 ;  /* 0x3f80000000007820 */ /* 0x000fc80000410000 */
[----:B------:R0:W1:Y:S01]  /*4920*/  F2F.F64.F32 R16, R0 ;  /* 0x0000000000107310 */ /* 0x0000620000201800 */
[----:B------:R-:W-:Y:S05]  /*4930*/  BRA `(.L_x_21129) ;  /* 0x0000000400147947 */ /* 0x000fea0003800000 */
.L_x_21142:
        /* <DEDUP_REMOVED lines=21> */
.L_x_21147:
[----:B------:R-:W-:Y:S05]  /*4a90*/  BSYNC.RECONVERGENT B0 ;  /* 0x0000000000007941 */ /* 0x000fea0003800200 */
.L_x_21146:
[----:B------:R-:W-:Y:S01]  /*4aa0*/  IMAD.SHL.U32 R0, R0, 0x200000, RZ ;  /* 0x0020000000007824 */ /* 0x000fe200078e00ff */
[----:B------:R-:W-:-:S04]  /*4ab0*/  LEA R3, R3, 0x37800000, 0x17 ;  /* 0x3780000003037811 */ /* 0x000fc800078eb8ff */
[----:B------:R-:W-:-:S05]  /*4ac0*/  LOP3.LUT R0, R3, R0, R7, 0xfe, !PT ;  /* 0x0000000003007212 */ /* 0x000fca00078efe07 */
[----:B------:R-:W-:-:S04]  /*4ad0*/  FMUL.FTZ R0, R0, 1 ;  /* 0x3f80000000007820 */ /* 0x000fc80000410000 */
[----:B------:R0:W1:Y:S01]  /*4ae0*/  F2F.F64.F32 R16, R0 ;  /* 0x0000000000107310 */ /* 0x0000620000201800 */
[----:B------:R-:W-:Y:S05]  /*4af0*/  BRA `(.L_x_21129) ;  /* 0x0000000000a47947 */ /* 0x000fea0003800000 */
.L_x_21141:
        /* <DEDUP_REMOVED lines=18> */
.L_x_21128:
        /* <DEDUP_REMOVED lines=16> */
.L_x_21150:
[----:B------:R-:W-:Y:S01]  /*4d20*/  CS2R R16, SRZ ;  /* 0x0000000000107805 */ /* 0x000fe2000001ff00 */
[----:B------:R-:W-:Y:S06]  /*4d30*/  BRA `(.L_x_21129) ;  /* 0x0000000000147947 */ /* 0x000fec0003800000 */
.L_x_21149:
[----:B------:R-:W2:Y:S02]  /*4d40*/  LDG.E.64 R16, desc[UR36][R4.64] ;  /* 0x0000002404107981 */ /* 0x000ea4000c1e1b00 */
[----:B--2---:R-:W0:Y:S01]  /*4d50*/  I2F.F64.U64 R16, R16 ;  /* 0x0000001000107312 */ /* 0x004e220000301800 */
[----:B------:R-:W-:Y:S05]  /*4d60*/  BRA `(.L_x_21129) ;  /* 0x0000000000087947 */ /* 0x000fea0003800000 */
.L_x_21148:
[----:B------:R-:W2:Y:S02]  /*4d70*/  LDG.E R4, desc[UR36][R4.64] ;  /* 0x0000002404047981 */ /* 0x000ea4000c1e1900 */
[----:B--2---:R0:W1:Y:S02]  /*4d80*/  I2F.F64.U32 R16, R4 ;  /* 0x0000000400107312 */ /* 0x0040640000201800 */
.L_x_21129:
[----:B------:R-:W-:Y:S05]  /*4d90*/  BSYNC.RECONVERGENT B6 ;  /* 0x0000000000067941 */ /* 0x000fea0003800200 */
.L_x_21123:
[----:B------:R-:W3:Y:S01]  /*4da0*/  LDCU.U8 UR6, c[0x0][0x3a5] ;  /* 0x000074a0ff0677ac */ /* 0x000ee20008000000 */
[----:B------:R-:W4:Y:S01]  /*4db0*/  LDC.64 R6, c[0x0][0x398] ;  /* 0x0000e600ff067b82 */ /* 0x000f220000000a00 */
[----:B------:R-:W-:Y:S01]  /*4dc0*/  BSSY.RECONVERGENT B6, `(.L_x_21151) ;  /* 0x00000ef000067945 */ /* 0x000fe20003800200 */
[----:B------:R-:W0:Y:S01]  /*4dd0*/  LDCU UR5, c[0x0][0x3ac] ;  /* 0x00007580ff0577ac */ /* 0x000e220008000800 */
[----:B---3--:R-:W-:-:S04]  /*4de0*/  UPRMT UR4, UR6, 0x9910, URZ ;  /* 0x0000991006047896 */ /* 0x008fc800080000ff */
[----:B------:R-:W-:Y:S01]  /*4df0*/  UISETP.GT.AND UP0, UPT, UR4, 0x9, UPT ;  /* 0x000000090400788c */ /* 0x000fe2000bf04270 */
[----:B0-----:R-:W-:-:S05]  /*4e00*/  IMAD R25, R25, UR5, RZ ;  /* 0x0000000519197c24 */ /* 0x001fca000f8e02ff */
[----:B----4-:R-:W-:-:S05]  /*4e10*/  IADD3 R6, P0, PT, R25, R6, RZ ;  /* 0x0000000619067210 */ /* 0x010fca0007f1e0ff */
        /* <DEDUP_REMOVED lines=13> */
.L_x_21155:
[----:B------:R-:W3:Y:S02]  /*4ef0*/  LDG.E.U8 R4, desc[UR36][R6.64] ;  /* 0x0000002406047981 */ /* 0x000ee4000c1e1100 */
[----:B---3--:R-:W0:Y:S01]  /*4f00*/  I2F.F64.U16 R4, R4 ;  /* 0x0000000400047312 */ /* 0x008e220000101800 */
[----:B------:R-:W-:Y:S05]  /*4f10*/  BRA `(.L_x_21157) ;  /* 0x0000000c00647947 */ /* 0x000fea0003800000 */
.L_x_21154:
        /* <DEDUP_REMOVED lines=9> */
.L_x_21159:
[----:B------:R-:W3:Y:S02]  /*4fb0*/  LDG.E R4, desc[UR36][R6.64] ;  /* 0x0000002406047981 */ /* 0x000ee4000c1e1900 */
[----:B---3--:R-:W0:Y:S01]  /*4fc0*/  I2F.F64 R4, R4 ;  /* 0x0000000400047312 */ /* 0x008e220000201c00 */
[----:B------:R-:W-:Y:S05]  /*4fd0*/  BRA `(.L_x_21157) ;  /* 0x0000000c00347947 */ /* 0x000fea0003800000 */
.L_x_21158:
[----:B------:R-:W3:Y:S02]  /*4fe0*/  LDG.E.U16 R4, desc[UR36][R6.64] ;  /* 0x0000002406047981 */ /* 0x000ee4000c1e1500 */
[----:B---3--:R-:W0:Y:S01]  /*4ff0*/  I2F.F64.S16 R4, R4 ;  /* 0x0000000400047312 */ /* 0x008e220000101c00 */
[----:B------:R-:W-:Y:S05]  /*5000*/  BRA `(.L_x_21157) ;  /* 0x0000000c00287947 */ /* 0x000fea0003800000 */
.L_x_21153:
        /* <DEDUP_REMOVED lines=10> */
.L_x_21161:
[----:B------:R-:W3:Y:S02]  /*50b0*/  LDG.E.U16 R0, desc[UR36][R6.64] ;  /* 0x0000002406007981 */ /* 0x000ee4000c1e1500 */
[----:B---3--:R-:W-:-:S05]  /*50c0*/  HADD2.F32 R0, -RZ, R0.H0_H0 ;  /* 0x20000000ff007230 */ /* 0x008fca0000004100 */
[----:B------:R-:W-:-:S04]  /*50d0*/  FMUL.FTZ R0, R0, 1 ;  /* 0x3f80000000007820 */ /* 0x000fc80000410000 */
[----:B------:R0:W3:Y:S01]  /*50e0*/  F2F.F64.F32 R4, R0 ;  /* 0x0000000000047310 */ /* 0x0000e20000201800 */
[----:B------:R-:W-:Y:S05]  /*50f0*/  BRA `(.L_x_21157) ;  /* 0x0000000800ec7947 */ /* 0x000fea0003800000 */
.L_x_21160:
        /* <DEDUP_REMOVED lines=10> */
.L_x_21163:
[----:B------:R-:W3:Y:S02]  /*51a0*/  LDG.E.U16 R6, desc[UR36][R6.64] ;  /* 0x0000002406067981 */ /* 0x000ee4000c1e1500 */
[----:B---3--:R-:W-:-:S05]  /*51b0*/  HADD2.F32 R0, -RZ, R6.H0_H0 ;  /* 0x20000006ff007230 */ /* 0x008fca0000004100 */
[----:B------:R-:W-:-:S04]  /*51c0*/  FMUL.FTZ R0, R0, 1 ;  /* 0x3f80000000007820 */ /* 0x000fc80000410000 */
[----:B------:R0:W3:Y:S01]  /*51d0*/  F2F.F64.F32 R4, R0 ;  /* 0x0000000000047310 */ /* 0x0000e20000201800 */
[----:B------:R-:W-:Y:S05]  /*51e0*/  BRA `(.L_x_21157) ;  /* 0x0000000800b07947 */ /* 0x000fea0003800000 */
.L_x_21162:
[----:B------:R0:W5:Y:S01]  /*51f0*/  LDG.E.64 R4, desc[UR36][R6.64] ;  /* 0x0000002406047981 */ /* 0x000162000c1e1b00 */
[----:B------:R-:W-:Y:S05]  /*5200*/  BRA `(.L_x_21157) ;  /* 0x0000000800a87947 */ /* 0x000fea0003800000 */
.L_x_21152:
        /* <DEDUP_REMOVED lines=13> */
.L_x_21166:
[----:B------:R0:W5:Y:S01]  /*52e0*/  LDG.E.64 R4, desc[UR36][R6.64] ;  /* 0x0000002406047981 */ /* 0x000162000c1e1b00 */
[----:B------:R-:W-:Y:S05]  /*52f0*/  BRA `(.L_x_21157) ;  /* 0x00000008006c7947 */ /* 0x000fea0003800000 */
.L_x_21165:
        /* <DEDUP_REMOVED lines=27> */
.L_x_21168:
        /* <DEDUP_REMOVED lines=13> */
[----:B------:R0:W3:Y:S01]  /*5580*/  F2F.F64.F32 R4, R0 ;  /* 0x0000000000047310 */ /* 0x0000e20000201800 */
[----:B------:R-:W-:Y:S05]  /*5590*/  BRA `(.L_x_21157) ;  /* 0x0000000400c47947 */ /* 0x000fea0003800000 */
.L_x_21167:
[----:B------:R-:W3:Y:S02]  /*55a0*/  LDG.E.U16 R0, desc[UR36][R6.64] ;  /* 0x0000002406007981 */ /* 0x000ee4000c1e1500 */
[----:B---3--:R-:W-:-:S04]  /*55b0*/  IMAD.U32 R0, R0, 0x10000, RZ ;  /* 0x0001000000007824 */ /* 0x008fc800078e00ff */
[----:B------:R-:W-:-:S04]  /*55c0*/  FMUL.FTZ R0, R0, 1 ;  /* 0x3f80000000007820 */ /* 0x000fc80000410000 */
[----:B------:R0:W3:Y:S01]  /*55d0*/  F2F.F64.F32 R4, R0 ;  /* 0x0000000000047310 */ /* 0x0000e20000201800 */
[----:B------:R-:W-:Y:S05]  /*55e0*/  BRA `(.L_x_21157) ;  /* 0x0000000400b07947 */ /* 0x000fea0003800000 */
.L_x_21164:
        /* <DEDUP_REMOVED lines=11> */
.L_x_21171:
        /* <DEDUP_REMOVED lines=21> */
.L_x_21173:
[----:B------:R-:W-:Y:S05]  /*57f0*/  BSYNC.RECONVERGENT B0 ;  /* 0x0000000000007941 */ /* 0x000fea0003800200 */
.L_x_21172:
[----:B------:R-:W-:Y:S01]  /*5800*/  IMAD.SHL.U32 R0, R0, 0x100000, RZ ;  /* 0x0010000000007824 */ /* 0x000fe200078e00ff */
[----:B------:R-:W-:-:S04]  /*5810*/  LEA R3, R3, 0x3b800000, 0x17 ;  /* 0x3b80000003037811 */ /* 0x000fc800078eb8ff */
[----:B------:R-:W-:-:S05]  /*5820*/  LOP3.LUT R0, R3, R0, R7, 0xfe, !PT ;  /* 0x0000000003007212 */ /* 0x000fca00078efe07 */
[----:B------:R-:W-:-:S04]  /*5830*/  FMUL.FTZ R0, R0, 1 ;  /* 0x3f80000000007820 */ /* 0x000fc80000410000 */
[----:B------:R0:W3:Y:S01]  /*5840*/  F2F.F64.F32 R4, R0 ;  /* 0x0000000000047310 */ /* 0x0000e20000201800 */
[----:B------:R-:W-:Y:S05]  /*5850*/  BRA `(.L_x_21157) ;  /* 0x0000000400147947 */ /* 0x000fea0003800000 */
.L_x_21170:
        /* <DEDUP_REMOVED lines=21> */
.L_x_21175:
[----:B------:R-:W-:Y:S05]  /*59b0*/  BSYNC.RECONVERGENT B0 ;  /* 0x0000000000007941 */ /* 0x000fea0003800200 */
.L_x_21174:
[----:B------:R-:W-:Y:S01]  /*59c0*/  IMAD.SHL.U32 R0, R0, 0x200000, RZ ;  /* 0x0020000000007824 */ /* 0x000fe200078e00ff */
[----:B------:R-:W-:-:S04]  /*59d0*/  LEA R3, R3, 0x37800000, 0x17 ;  /* 0x3780000003037811 */ /* 0x000fc800078eb8ff */
[----:B------:R-:W-:-:S05]  /*59e0*/  LOP3.LUT R0, R3, R0, R7, 0xfe, !PT ;  /* 0x0000000003007212 */ /* 0x000fca00078efe07 */
[----:B------:R-:W-:-:S04]  /*59f0*/  FMUL.FTZ R0, R0, 1 ;  /* 0x3f80000000007820 */ /* 0x000fc80000410000 */
[----:B------:R0:W3:Y:S01]  /*5a00*/  F2F.F64.F32 R4, R0 ;  /* 0x0000000000047310 */ /* 0x0000e20000201800 */
[----:B------:R-:W-:Y:S05]  /*5a10*/  BRA `(.L_x_21157) ;  /* 0x0000000000a47947 */ /* 0x000fea0003800000 */
.L_x_21169:
        /* <DEDUP_REMOVED lines=16> */
[----:B------:R0:W3:Y:S01]  /*5b20*/  @P0 F2F.F64.F32 R4, R0 ;  /* 0x0000000000040310 */ /* 0x0000e20000201800 */
[----:B------:R-:W-:Y:S05]  /*5b30*/  BRA `(.L_x_21157) ;  /* 0x00000000005c7947 */ /* 0x000fea0003800000 */
.L_x_21156:
[----:B------:R-:W-:Y:S01]  /*5b40*/  MOV R14, 0x0 ;  /* 0x00000000000e7802 */ /* 0x000fe20000000f00 */
[----:B------:R-:W0:Y:S01]  /*5b50*/  LDCU.64 UR4, c[0x4][0x140] ;  /* 0x01002800ff0477ac */ /* 0x000e220008000a00 */
[----:B------:R-:W-:Y:S02]  /*5b60*/  IMAD.MOV.U32 R8, RZ, RZ, 0x4e ;  /* 0x0000004eff087424 */ /* 0x000fe400078e00ff */
[----:B------:R-:W-:Y:S01]  /*5b70*/  IMAD.MOV.U32 R12, RZ, RZ, 0x1 ;  /* 0x00000001ff0c7424 */ /* 0x000fe200078e00ff */
[----:B------:R-:W3:Y:S01]  /*5b80*/  LDCU.64 UR6, c[0x4][0x148] ;  /* 0x01002900ff0677ac */ /* 0x000ee20008000a00 */
[----:B------:R-:W4:Y:S01]  /*5b90*/  LDC.64 R14, c[0x4][R14] ;  /* 0x010000000e0e7b82 */ /* 0x000f220000000a00 */
[----:B------:R-:W-:Y:S01]  /*5ba0*/  IMAD.MOV.U32 R13, RZ, RZ, RZ ;  /* 0x000000ffff0d7224 */ /* 0x000fe200078e00ff */
[----:B------:R-:W1:Y:S01]  /*5bb0*/  LDCU.64 UR8, c[0x4][0x38] ;  /* 0x01000700ff0877ac */ /* 0x000e620008000a00 */
[----:B0-----:R-:W-:Y:S02]  /*5bc0*/  IMAD.U32 R4, RZ, RZ, UR4 ;  /* 0x00000004ff047e24 */ /* 0x001fe4000f8e00ff */
[----:B------:R-:W-:-:S02]  /*5bd0*/  IMAD.U32 R5, RZ, RZ, UR5 ;  /* 0x00000005ff057e24 */ /* 0x000fc4000f8e00ff */
[----:B---3--:R-:W-:Y:S02]  /*5be0*/  IMAD.U32 R6, RZ, RZ, UR6 ;  /* 0x00000006ff067e24 */ /* 0x008fe4000f8e00ff */
[----:B------:R-:W-:Y:S02]  /*5bf0*/  IMAD.U32 R7, RZ, RZ, UR7 ;  /* 0x00000007ff077e24 */ /* 0x000fe4000f8e00ff */
[----:B-1----:R-:W-:Y:S02]  /*5c00*/  IMAD.U32 R10, RZ, RZ, UR8 ;  /* 0x00000008ff0a7e24 */ /* 0x002fe4000f8e00ff */
[----:B------:R-:W-:-:S07]  /*5c10*/  IMAD.U32 R11, RZ, RZ, UR9 ;  /* 0x00000009ff0b7e24 */ /* 0x000fce000f8e00ff */
[----:B------:R-:W-:-:S07]  /*5c20*/  LEPC R20, `(.L_x_21178) ;  /* 0x000000001014794e */ /* 0x000fce0000000000 */
[----:B--2-45:R-:W-:Y:S05]  /*5c30*/  CALL.ABS.NOINC R14 ;  /* 0x000000000e007343 */ /* 0x034fea0003c00000 */
.L_x_21178:
[----:B------:R-:W-:Y:S01]  /*5c40*/  CS2R R4, SRZ ;  /* 0x0000000000047805 */ /* 0x000fe2000001ff00 */
[----:B------:R-:W-:Y:S06]  /*5c50*/  BRA `(.L_x_21157) ;  /* 0x0000000000147947 */ /* 0x000fec0003800000 */
.L_x_21177:
[----:B------:R-:W3:Y:S02]  /*5c60*/  LDG.E.64 R4, desc[UR36][R6.64] ;  /* 0x0000002406047981 */ /* 0x000ee4000c1e1b00 */
[----:B---3--:R-:W0:Y:S01]  /*5c70*/  I2F.F64.U64 R4, R4 ;  /* 0x0000000400047312 */ /* 0x008e220000301800 */
[----:B------:R-:W-:Y:S05]  /*5c80*/  BRA `(.L_x_21157) ;  /* 0x0000000000087947 */ /* 0x000fea0003800000 */
.L_x_21176:
[----:B------:R-:W3:Y:S02]  /*5c90*/  LDG.E R4, desc[UR36][R6.64] ;  /* 0x0000002406047981 */ /* 0x000ee4000c1e1900 */
[----:B---3--:R-:W0:Y:S02]  /*5ca0*/  I2F.F64.U32 R4, R4 ;  /* 0x0000000400047312 */ /* 0x008e240000201800 */
.L_x_21157:
[----:B------:R-:W-:Y:S05]  /*5cb0*/  BSYNC.RECONVERGENT B6 ;  /* 0x0000000000067941 */ /* 0x000fea0003800200 */
.L_x_21151:
[----:B0--3-5:R-:W-:Y:S01]  /*5cc0*/  DSETP.NEU.AND P0, PT, R4, RZ, PT ;  /* 0x000000ff0400722a */ /* 0x029fe20003f0d000 */
[----:B------:R-:W-:-:S05]  /*5cd0*/  VIADD R22, R22, 0x80 ;  /* 0x0000008016167836 */ /* 0x000fca0000000000 */
[----:B-12---:R-:W-:-:S06]  /*5ce0*/  DSETP.NEU.OR P0, PT, R16, RZ, P0 ;  /* 0x000000ff1000722a */ /* 0x006fcc000070d400 */
[----:B------:R-:W-:-:S08]  /*5cf0*/  P2R R25, PR, RZ, 0x1 ;  /* 0x00000001ff197803 */ /* 0x000fd00000000000 */
.L_x_21122:
[----:B------:R-:W-:Y:S05]  /*5d00*/  BSYNC.RECONVERGENT B7 ;  /* 0x0000000000077941 */ /* 0x000fea0003800200 */
.L_x_21121:
[----:B------:R-:W-:Y:S01]  /*5d10*/  ISETP.GE.AND P1, PT, R22, R19, PT ;  /* 0x000000131600720c */ /* 0x000fe20003f26270 */
[----:B------:R-:W-:Y:S01]  /*5d20*/  BSSY.RECONVERGENT B7, `(.L_x_21179) ;  /* 0x00001e9000077945 */ /* 0x000fe20003800200 */
[----:B------:R-:W-:-:S11]  /*5d30*/  PLOP3.LUT P0, PT, PT, PT, PT, 0x8, 0x80 ;  /* 0x000000000080781c */ /* 0x000fd60003f0e170 */
[----:B------:R-:W-:Y:S05]  /*5d40*/  @P1 BRA `(.L_x_21180) ;  /* 0x0000001c00981947 */ /* 0x000fea0003800000 */
[----:B------:R-:W0:Y:S01]  /*5d50*/  LDC.64 R4, c[0x0][0x390] ;  /* 0x0000e400ff047b82 */ /* 0x000e220000000a00 */
[----:B------:R-:W4:Y:S01]  /*5d60*/  LDCU UR5, c[0x0][0x3a8] ;  /* 0x00007500ff0577ac */ /* 0x000f220008000800 */
[----:B------:R-:W-:Y:S01]  /*5d70*/  IMAD R22, R23, 0x200, R22 ;  /* 0x0000020017167824 */ /* 0x000fe200078e0216 */
[----:B------:R-:W-:Y:S01]  /*5d80*/  BSSY.RECONVERGENT B6, `(.L_x_21181) ;  /* 0x00000ee000067945 */ /* 0x000fe20003800200 */
[----:B------:R-:W-:-:S04]  /*5d90*/  UPRMT UR4, UR38, 0x9910, URZ ;  /* 0x0000991026047896 */ /* 0x000fc800080000ff */
        /* <DEDUP_REMOVED lines=16> */
.L_x_21185:
[----:B------:R-:W2:Y:S02]  /*5ea0*/  LDG.E.U8 R4, desc[UR36][R4.64] ;  /* 0x0000002404047981 */ /* 0x000ea4000c1e1100 */
[----:B--2---:R0:W1:Y:S01]  /*5eb0*/  I2F.F64.U16 R16, R4 ;  /* 0x0000000400107312 */ /* 0x0040620000101800 */
[----:B------:R-:W-:Y:S05]  /*5ec0*/  BRA `(.L_x_21187) ;  /* 0x0000000c00647947 */ /* 0x000fea0003800000 */
.L_x_21184:
        /* <DEDUP_REMOVED lines=9> */
.L_x_21189:
[----:B------:R-:W2:Y:S02]  /*5f60*/  LDG.E R4, desc[UR36][R4.64] ;  /* 0x0000002404047981 */ /* 0x000ea4000c1e1900 */
[----:B--2---:R4:W0:Y:S01]  /*5f70*/  I2F.F64 R16, R4 ;  /* 0x0000000400107312 */ /* 0x0048220000201c00 */
[----:B------:R-:W-:Y:S05]  /*5f80*/  BRA `(.L_x_21187) ;  /* 0x0000000c00347947 */ /* 0x000fea0003800000 */
.L_x_21188:
[----:B------:R-:W2:Y:S02]  /*5f90*/  LDG.E.U16 R4, desc[UR36][R4.64] ;  /* 0x0000002404047981 */ /* 0x000ea4000c1e1500 */
[----:B--2---:R0:W1:Y:S01]  /*5fa0*/  I2F.F64.S16 R16, R4 ;  /* 0x0000000400107312 */ /* 0x0040620000101c00 */
[----:B------:R-:W-:Y:S05]  /*5fb0*/  BRA `(.L_x_21187) ;  /* 0x0000000c00287947 */ /* 0x000fea0003800000 */
.L_x_21183:
        /* <DEDUP_REMOVED lines=10> */
.L_x_21191:
[----:B---3--:R-:W2:Y:S02]  /*6060*/  LDG.E.U16 R0, desc[UR36][R4.64] ;  /* 0x0000002404007981 */ /* 0x008ea4000c1e1500 */
[----:B--2---:R-:W-:-:S05]  /*6070*/  HADD2.F32 R0, -RZ, R0.H0_H0 ;  /* 0x20000000ff007230 */ /* 0x004fca0000004100 */
[----:B------:R-:W-:-:S04]  /*6080*/  FMUL.FTZ R0, R0, 1 ;  /* 0x3f80000000007820 */ /* 0x000fc80000410000 */
[----:B------:R0:W1:Y:S01]  /*6090*/  F2F.F64.F32 R16, R0 ;  /* 0x0000000000107310 */ /* 0x0000620000201800 */
[----:B------:R-:W-:Y:S05]  /*60a0*/  BRA `(.L_x_21187) ;  /* 0x0000000800ec7947 */ /* 0x000fea0003800000 */
.L_x_21190:
        /* <DEDUP_REMOVED lines=10> */
.L_x_21193:
[----:B------:R-:W3:Y:S02]  /*6150*/  LDG.E.U16 R4, desc[UR36][R4.64] ;  /* 0x0000002404047981 */ /* 0x000ee4000c1e1500 */
[----:B---3--:R-:W-:-:S05]  /*6160*/  HADD2.F32 R0, -RZ, R4.H0_H0 ;  /* 0x20000004ff007230 */ /* 0x008fca0000004100 */
[----:B------:R-:W-:-:S04]  /*6170*/  FMUL.FTZ R0, R0, 1 ;  /* 0x3f80000000007820 */ /* 0x000fc80000410000 */
[----:B------:R0:W1:Y:S01]  /*6180*/  F2F.F64.F32 R16, R0 ;  /* 0x0000000000107310 */ /* 0x0000620000201800 */
[----:B------:R-:W-:Y:S05]  /*6190*/  BRA `(.L_x_21187) ;  /* 0x0000000800b07947 */ /* 0x000fea0003800000 */
.L_x_21192:
[----:B------:R0:W5:Y:S01]  /*61a0*/  LDG.E.64 R16, desc[UR36][R4.64] ;  /* 0x0000002404107981 */ /* 0x000162000c1e1b00 */
[----:B------:R-:W-:Y:S05]  /*61b0*/  BRA `(.L_x_21187) ;  /* 0x0000000800a87947 */ /* 0x000fea0003800000 */
.L_x_21182:
        /* <DEDUP_REMOVED lines=13> */
.L_x_21196:
[----:B------:R0:W5:Y:S01]  /*6290*/  LDG.E.64 R16, desc[UR36][R4.64] ;  /* 0x0000002404107981 */ /* 0x000162000c1e1b00 */
[----:B------:R-:W-:Y:S05]  /*62a0*/  BRA `(.L_x_21187) ;  /* 0x00000008006c7947 */ /* 0x000fea0003800000 */
.L_x_21195:
        /* <DEDUP_REMOVED lines=27> */
.L_x_21198:
        /* <DEDUP_REMOVED lines=15> */
.L_x_21197:
[----:B---3--:R-:W2:Y:S02]  /*6550*/  LDG.E.U16 R0, desc[UR36][R4.64] ;  /* 0x0000002404007981 */ /* 0x008ea4000c1e1500 */
[----:B--2---:R-:W-:-:S04]  /*6560*/  IMAD.U32 R0, R0, 0x10000, RZ ;  /* 0x0001000000007824 */ /* 0x004fc800078e00ff */
[----:B------:R-:W-:-:S04]  /*6570*/  FMUL.FTZ R0, R0, 1 ;  /* 0x3f80000000007820 */ /* 0x000fc80000410000 */
[----:B------:R0:W1:Y:S01]  /*6580*/  F2F.F64.F32 R16, R0 ;  /* 0x0000000000107310 */ /* 0x0000620000201800 */
[----:B------:R-:W-:Y:S05]  /*6590*/  BRA `(.L_x_21187) ;  /* 0x0000000400b07947 */ /* 0x000fea0003800000 */
.L_x_21194:
        /* <DEDUP_REMOVED lines=11> */
.L_x_21201:
        /* <DEDUP_REMOVED lines=21> */
.L_x_21203:
[----:B------:R-:W-:Y:S05]  /*67a0*/  BSYNC.RECONVERGENT B0 ;  /* 0x0000000000007941 */ /* 0x000fea0003800200 */
.L_x_21202:
[----:B------:R-:W-:Y:S01]  /*67b0*/  IMAD.SHL.U32 R0, R0, 0x100000, RZ ;  /* 0x0010000000007824 */ /* 0x000fe200078e00ff */
[----:B------:R-:W-:-:S04]  /*67c0*/  LEA R3, R3, 0x3b800000, 0x17 ;  /* 0x3b80000003037811 */ /* 0x000fc800078eb8ff */
[----:B------:R-:W-:-:S05]  /*67d0*/  LOP3.LUT R0, R3, R0, R7, 0xfe, !PT ;  /* 0x0000000003007212 */ /* 0x000fca00078efe07 */
[----:B------:R-:W-:-:S04]  /*67e0*/  FMUL.FTZ R0, R0, 1 ;  /* 0x3f80000000007820 */ /* 0x000fc80000410000 */
[----:B------:R0:W1:Y:S01]  /*67f0*/  F2F.F64.F32 R16, R0 ;  /* 0x0000000000107310 */ /* 0x0000620000201800 */
[----:B------:R-:W-:Y:S05]  /*6800*/  BRA `(.L_x_21187) ;  /* 0x0000000400147947 */ /* 0x000fea0003800000 */
.L_x_21200:
        /* <DEDUP_REMOVED lines=21> */
.L_x_21205:
[----:B------:R-:W-:Y:S05]  /*6960*/  BSYNC.RECONVERGENT B0 ;  /* 0x0000000000007941 */ /* 0x000fea0003800200 */
.L_x_21204:
[----:B------:R-:W-:Y:S01]  /*6970*/  IMAD.SHL.U32 R0, R0, 0x200000, RZ ;  /* 0x0020000000007824 */ /* 0x000fe200078e00ff */
[----:B------:R-:W-:-:S04]  /*6980*/  LEA R3, R3, 0x37800000, 0x17 ;  /* 0x3780000003037811 */ /* 0x000fc800078eb8ff */
[----:B------:R-:W-:-:S05]  /*6990*/  LOP3.LUT R0, R3, R0, R7, 0xfe, !PT ;  /* 0x0000000003007212 */ /* 0x000fca00078efe07 */
[----:B------:R-:W-:-:S04]  /*69a0*/  FMUL.FTZ R0, R0, 1 ;  /* 0x3f80000000007820 */ /* 0x000fc80000410000 */
[----:B------:R0:W1:Y:S01]  /*69b0*/  F2F.F64.F32 R16, R0 ;  /* 0x0000000000107310 */ /* 0x0000620000201800 */
[----:B------:R-:W-:Y:S05]  /*69c0*/  BRA `(.L_x_21187) ;  /* 0x0000000000a47947 */ /* 0x000fea0003800000 */
.L_x_21199:
        /* <DEDUP_REMOVED lines=18> */
.L_x_21186:
        /* <DEDUP_REMOVED lines=16> */
.L_x_21208:
[----:B------:R-:W-:Y:S01]  /*6bf0*/  CS2R R16, SRZ ;  /* 0x0000000000107805 */ /* 0x000fe2000001ff00 */
[----:B------:R-:W-:Y:S06]  /*6c00*/  BRA `(.L_x_21187) ;  /* 0x0000000000147947 */ /* 0x000fec0003800000 */
.L_x_21207:
[----:B------:R-:W2:Y:S02]  /*6c10*/  LDG.E.64 R16, desc[UR36][R4.64] ;  /* 0x0000002404107981 */ /* 0x000ea4000c1e1b00 */
[----:B--2---:R-:W0:Y:S01]  /*6c20*/  I2F.F64.U64 R16, R16 ;  /* 0x0000001000107312 */ /* 0x004e220000301800 */
[----:B------:R-:W-:Y:S05]  /*6c30*/  BRA `(.L_x_21187) ;  /* 0x0000000000087947 */ /* 0x000fea0003800000 */
.L_x_21206:
[----:B------:R-:W2:Y:S02]  /*6c40*/  LDG.E R4, desc[UR36][R4.64] ;  /* 0x0000002404047981 */ /* 0x000ea4000c1e1900 */
[----:B--2---:R0:W1:Y:S02]  /*6c50*/  I2F.F64.U32 R16, R4 ;  /* 0x0000000400107312 */ /* 0x0040640000201800 */
.L_x_21187:
[----:B------:R-:W-:Y:S05]  /*6c60*/  BSYNC.RECONVERGENT B6 ;  /* 0x0000000000067941 */ /* 0x000fea0003800200 */
.L_x_21181:
        /* <DEDUP_REMOVED lines=21> */
.L_x_21213:
[----:B------:R-:W3:Y:S02]  /*6dc0*/  LDG.E.U8 R4, desc[UR36][R6.64] ;  /* 0x0000002406047981 */ /* 0x000ee4000c1e1100 */
[----:B---3--:R-:W0:Y:S01]  /*6dd0*/  I2F.F64.U16 R4, R4 ;  /* 0x0000000400047312 */ /* 0x008e220000101800 */
[----:B------:R-:W-:Y:S05]  /*6de0*/  BRA `(.L_x_21215) ;  /* 0x0000000c00647947 */ /* 0x000fea0003800000 */
.L_x_21212:
        /* <DEDUP_REMOVED lines=9> */
.L_x_21217:
[----:B------:R-:W3:Y:S02]  /*6e80*/  LDG.E R4, desc[UR36][R6.64] ;  /* 0x0000002406047981 */ /* 0x000ee4000c1e1900 */
[----:B---3--:R-:W0:Y:S01]  /*6e90*/  I2F.F64 R4, R4 ;  /* 0x0000000400047312 */ /* 0x008e220000201c00 */
[----:B------:R-:W-:Y:S05]  /*6ea0*/  BRA `(.L_x_21215) ;  /* 0x0000000c00347947 */ /* 0x000fea0003800000 */
.L_x_21216:
[----:B------:R-:W3:Y:S02]  /*6eb0*/  LDG.E.U16 R4, desc[UR36][R6.64] ;  /* 0x0000002406047981 */ /* 0x000ee4000c1e1500 */
[----:B---3--:R-:W0:Y:S01]  /*6ec0*/  I2F.F64.S16 R4, R4 ;  /* 0x0000000400047312 */ /* 0x008e220000101c00 */
[----:B------:R-:W-:Y:S05]  /*6ed0*/  BRA `(.L_x_21215) ;  /* 0x0000000c00287947 */ /* 0x000fea0003800000 */
.L_x_21211:
        /* <DEDUP_REMOVED lines=10> */
.L_x_21219:
[----:B------:R-:W3:Y:S02]  /*6f80*/  LDG.E.U16 R0, desc[UR36][R6.64] ;  /* 0x0000002406007981 */ /* 0x000ee4000c1e1500 */
[----:B---3--:R-:W-:-:S05]  /*6f90*/  HADD2.F32 R0, -RZ, R0.H0_H0 ;  /* 0x20000000ff007230 */ /* 0x008fca0000004100 */
[----:B------:R-:W-:-:S04]  /*6fa0*/  FMUL.FTZ R0, R0, 1 ;  /* 0x3f80000000007820 */ /* 0x000fc80000410000 */
[----:B------:R0:W3:Y:S01]  /*6fb0*/  F2F.F64.F32 R4, R0 ;  /* 0x0000000000047310 */ /* 0x0000e20000201800 */
[----:B------:R-:W-:Y:S05]  /*6fc0*/  BRA `(.L_x_21215) ;  /* 0x0000000800ec7947 */ /* 0x000fea0003800000 */
.L_x_21218:
        /* <DEDUP_REMOVED lines=10> */
.L_x_21221:
[----:B------:R-:W3:Y:S02]  /*7070*/  LDG.E.U16 R6, desc[UR36][R6.64] ;  /* 0x0000002406067981 */ /* 0x000ee4000c1e1500 */
[----:B---3--:R-:W-:-:S05]  /*7080*/  HADD2.F32 R0, -RZ, R6.H0_H0 ;  /* 0x20000006ff007230 */ /* 0x008fca0000004100 */
[----:B------:R-:W-:-:S04]  /*7090*/  FMUL.FTZ R0, R0, 1 ;  /* 0x3f80000000007820 */ /* 0x000fc80000410000 */
[----:B------:R0:W3:Y:S01]  /*70a0*/  F2F.F64.F32 R4, R0 ;  /* 0x0000000000047310 */ /* 0x0000e20000201800 */
[----:B------:R-:W-:Y:S05]  /*70b0*/  BRA `(.L_x_21215) ;  /* 0x0000000800b07947 */ /* 0x000fea0003800000 */
.L_x_21220:
[----:B------:R0:W5:Y:S01]  /*70c0*/  LDG.E.64 R4, desc[UR36][R6.64] ;  /* 0x0000002406047981 */ /* 0x000162000c1e1b00 */
[----:B------:R-:W-:Y:S05]  /*70d0*/  BRA `(.L_x_21215) ;  /* 0x0000000800a87947 */ /* 0x000fea0003800000 */
.L_x_21210:
        /* <DEDUP_REMOVED lines=13> */
.L_x_21224:
[----:B------:R0:W5:Y:S01]  /*71b0*/  LDG.E.64 R4, desc[UR36][R6.64] ;  /* 0x0000002406047981 */ /* 0x000162000c1e1b00 */
[----:B------:R-:W-:Y:S05]  /*71c0*/  BRA `(.L_x_21215) ;  /* 0x00000008006c7947 */ /* 0x000fea0003800000 */
.L_x_21223:
        /* <DEDUP_REMOVED lines=27> */
.L_x_21226:
        /* <DEDUP_REMOVED lines=15> */
.L_x_21225:
[----:B------:R-:W3:Y:S02]  /*7470*/  LDG.E.U16 R0, desc[UR36][R6.64] ;  /* 0x0000002406007981 */ /* 0x000ee4000c1e1500 */
[----:B---3--:R-:W-:-:S04]  /*7480*/  IMAD.U32 R0, R0, 0x10000, RZ ;  /* 0x0001000000007824 */ /* 0x008fc800078e00ff */
[----:B------:R-:W-:-:S04]  /*7490*/  FMUL.FTZ R0, R0, 1 ;  /* 0x3f80000000007820 */ /* 0x000fc80000410000 */
[----:B------:R0:W3:Y:S01]  /*74a0*/  F2F.F64.F32 R4, R0 ;  /* 0x0000000000047310 */ /* 0x0000e20000201800 */
[----:B------:R-:W-:Y:S05]  /*74b0*/  BRA `(.L_x_21215) ;  /* 0x0000000400b07947 */ /* 0x000fea0003800000 */
.L_x_21222:
        /* <DEDUP_REMOVED lines=11> */
.L_x_21229:
        /* <DEDUP_REMOVED lines=21> */
.L_x_21231:
[----:B------:R-:W-:Y:S05]  /*76c0*/  BSYNC.RECONVERGENT B0 ;  /* 0x0000000000007941 */ /* 0x000fea0003800200 */
.L_x_21230:
[----:B------:R-:W-:Y:S01]  /*76d0*/  IMAD.SHL.U32 R0, R0, 0x100000, RZ ;  /* 0x0010000000007824 */ /* 0x000fe200078e00ff */
[----:B------:R-:W-:-:S04]  /*76e0*/  LEA R3, R3, 0x3b800000, 0x17 ;  /* 0x3b80000003037811 */ /* 0x000fc800078eb8ff */
[----:B------:R-:W-:-:S05]  /*76f0*/  LOP3.LUT R0, R3, R0, R7, 0xfe, !PT ;  /* 0x0000000003007212 */ /* 0x000fca00078efe07 */
[----:B------:R-:W-:-:S04]  /*7700*/  FMUL.FTZ R0, R0, 1 ;  /* 0x3f80000000007820 */ /* 0x000fc80000410000 */
[----:B------:R0:W3:Y:S01]  /*7710*/  F2F.F64.F32 R4, R0 ;  /* 0x0000000000047310 */ /* 0x0000e20000201800 */
[----:B------:R-:W-:Y:S05]  /*7720*/  BRA `(.L_x_21215) ;  /* 0x0000000400147947 */ /* 0x000fea0003800000 */
.L_x_21228:
        /* <DEDUP_REMOVED lines=21> */
.L_x_21233:
[----:B------:R-:W-:Y:S05]  /*7880*/  BSYNC.RECONVERGENT B0 ;  /* 0x0000000000007941 */ /* 0x000fea0003800200 */
.L_x_21232:
[----:B------:R-:W-:Y:S01]  /*7890*/  IMAD.SHL.U32 R0, R0, 0x200000, RZ ;  /* 0x0020000000007824 */ /* 0x000fe200078e00ff */
[----:B------:R-:W-:-:S04]  /*78a0*/  LEA R3, R3, 0x37800000, 0x17 ;  /* 0x3780000003037811 */ /* 0x000fc800078eb8ff */
[----:B------:R-:W-:-:S05]  /*78b0*/  LOP3.LUT R0, R3, R0, R7, 0xfe, !PT ;  /* 0x0000000003007212 */ /* 0x000fca00078efe07 */
[----:B------:R-:W-:-:S04]  /*78c0*/  FMUL.FTZ R0, R0, 1 ;  /* 0x3f80000000007820 */ /* 0x000fc80000410000 */
[----:B------:R0:W3:Y:S01]  /*78d0*/  F2F.F64.F32 R4, R0 ;  /* 0x0000000000047310 */ /* 0x0000e20000201800 */
[----:B------:R-:W-:Y:S05]  /*78e0*/  BRA `(.L_x_21215) ;  /* 0x0000000000a47947 */ /* 0x000fea0003800000 */
.L_x_21227:
        /* <DEDUP_REMOVED lines=18> */
.L_x_21214:
        /* <DEDUP_REMOVED lines=16> */
.L_x_21236:
[----:B------:R-:W-:Y:S01]  /*7b10*/  CS2R R4, SRZ ;  /* 0x0000000000047805 */ /* 0x000fe2000001ff00 */
[----:B------:R-:W-:Y:S06]  /*7b20*/  BRA `(.L_x_21215) ;  /* 0x0000000000147947 */ /* 0x000fec0003800000 */
.L_x_21235:
[----:B------:R-:W3:Y:S02]  /*7b30*/  LDG.E.64 R4, desc[UR36][R6.64] ;  /* 0x0000002406047981 */ /* 0x000ee4000c1e1b00 */
[----:B---3--:R-:W0:Y:S01]  /*7b40*/  I2F.F64.U64 R4, R4 ;  /* 0x0000000400047312 */ /* 0x008e220000301800 */
[----:B------:R-:W-:Y:S05]  /*7b50*/  BRA `(.L_x_21215) ;  /* 0x0000000000087947 */ /* 0x000fea0003800000 */
.L_x_21234:
[----:B------:R-:W3:Y:S02]  /*7b60*/  LDG.E R4, desc[UR36][R6.64] ;  /* 0x0000002406047981 */ /* 0x000ee4000c1e1900 */
[----:B---3--:R-:W0:Y:S02]  /*7b70*/  I2F.F64.U32 R4, R4 ;  /* 0x0000000400047312 */ /* 0x008e240000201800 */
.L_x_21215:
[----:B------:R-:W-:Y:S05]  /*7b80*/  BSYNC.RECONVERGENT B6 ;  /* 0x0000000000067941 */ /* 0x000fea0003800200 */
.L_x_21209:
[----:B0--3-5:R-:W-:-:S06]  /*7b90*/  DSETP.NEU.AND P0, PT, R4, RZ, PT ;  /* 0x000000ff0400722a */ /* 0x029fcc0003f0d000 */
[----:B-12---:R-:W-:-:S14]  /*7ba0*/  DSETP.NEU.OR P0, PT, R16, RZ, P0 ;  /* 0x000000ff1000722a */ /* 0x006fdc000070d400 */
.L_x_21180:
[----:B------:R-:W-:Y:S05]  /*7bb0*/  BSYNC.RECONVERGENT B7 ;  /* 0x0000000000077941 */ /* 0x000fea0003800200 */
.L_x_21179:
        /* <DEDUP_REMOVED lines=12> */
[----:B------:R-:W4:Y:S01]  /*7c80*/  LDCU UR4, c[0x0][0x3b4] ;  /* 0x00007680ff0477ac */ /* 0x000f220008000800 */
[----:B------:R-:W1:Y:S01]  /*7c90*/  LDC.64 R8, c[0x0][0x388] ;  /* 0x0000e200ff087b82 */ /* 0x000e620000000a00 */
[----:B---3--:R-:W-:Y:S01]  /*7ca0*/  IMAD R0, R23, 0x200, R2 ;  /* 0x0000020017007824 */ /* 0x008fe200078e0202 */
[----:B0-----:R-:W-:Y:S01]  /*7cb0*/  PRMT R4, R17, 0x9910, RZ ;  /* 0x0000991011047816 */ /* 0x001fe200000000ff */
[----:B------:R-:W-:Y:S01]  /*7cc0*/  BSSY.RECONVERGENT B6, `(.L_x_21240) ;  /* 0x00000d6000067945 */ /* 0x000fe20003800200 */
[----:B------:R-:W-:Y:S02]  /*7cd0*/  VIADD R2, R2, 0x80 ;  /* 0x0000008002027836 */ /* 0x000fe40000000000 */
[----:B----4-:R-:W-:Y:S02]  /*7ce0*/  IMAD R3, R0, UR4, RZ ;  /* 0x0000000400037c24 */ /* 0x010fe4000f8e02ff */
        /* <DEDUP_REMOVED lines=15> */
.L_x_21244:
[----:B------:R0:W-:Y:S01]  /*7de0*/  STG.E.U8 desc[UR36][R8.64], R11 ;  /* 0x0000000b08007986 */ /* 0x0001e2000c101124 */
[----:B------:R-:W-:Y:S05]  /*7df0*/  BRA `(.L_x_21246) ;  /* 0x0000000c00087947 */ /* 0x000fea0003800000 */
.L_x_21243:
        /* <DEDUP_REMOVED lines=10> */
.L_x_21248:
[----:B------:R0:W-:Y:S01]  /*7ea0*/  STG.E desc[UR36][R8.64], R11 ;  /* 0x0000000b08007986 */ /* 0x0001e2000c101924 */
[----:B------:R-:W-:Y:S05]  /*7eb0*/  BRA `(.L_x_21246) ;  /* 0x0000000800d87947 */ /* 0x000fea0003800000 */
.L_x_21247:
[----:B------:R0:W-:Y:S01]  /*7ec0*/  STG.E.U16 desc[UR36][R8.64], R11 ;  /* 0x0000000b08007986 */ /* 0x0001e2000c101524 */
[----:B------:R-:W-:Y:S05]  /*7ed0*/  BRA `(.L_x_21246) ;  /* 0x0000000800d07947 */ /* 0x000fea0003800000 */
.L_x_21242:
        /* <DEDUP_REMOVED lines=9> */
.L_x_21250:
[----:B------:R-:W0:Y:S02]  /*7f70*/  I2F.S16 R0, R11 ;  /* 0x0000000b00007306 */ /* 0x000e240000101400 */
[----:B0-----:R-:W-:-:S05]  /*7f80*/  F2FP.F16.F32.PACK_AB R0, RZ, R0 ;  /* 0x00000000ff00723e */ /* 0x001fca00000000ff */
[----:B------:R0:W-:Y:S01]  /*7f90*/  STG.E.U16 desc[UR36][R8.64], R0 ;  /* 0x0000000008007986 */ /* 0x0001e2000c101524 */
[----:B------:R-:W-:Y:S05]  /*7fa0*/  BRA `(.L_x_21246) ;  /* 0x00000008009c7947 */ /* 0x000fea0003800000 */
.L_x_21249:
        /* <DEDUP_REMOVED lines=10> */
.L_x_21252:
[----:B------:R-:W0:Y:S02]  /*8050*/  I2F.S16 R11, R11 ;  /* 0x0000000b000b7306 */ /* 0x000e240000101400 */
[----:B0-----:R-:W-:-:S04]  /*8060*/  F2FP.F16.F32.PACK_AB R3, RZ, R11 ;  /* 0x0000000bff03723e */ /* 0x001fc800000000ff */
[----:B------:R-:W-:-:S05]  /*8070*/  PRMT R3, R3, 0x5410, RZ ;  /* 0x0000541003037816 */ /* 0x000fca00000000ff */
[----:B------:R0:W-:Y:S01]  /*8080*/  STG.E desc[UR36][R8.64], R3 ;  /* 0x0000000308007986 */ /* 0x0001e2000c101924 */
[----:B------:R-:W-:Y:S05]  /*8090*/  BRA `(.L_x_21246) ;  /* 0x0000000800607947 */ /* 0x000fea0003800000 */
.L_x_21251:
[----:B------:R-:W0:Y:S02]  /*80a0*/  I2F.F64.S16 R4, R11 ;  /* 0x0000000b00047312 */ /* 0x000e240000101c00 */
[----:B0-----:R0:W-:Y:S01]  /*80b0*/  STG.E.64 desc[UR36][R8.64], R4 ;  /* 0x0000000408007986 */ /* 0x0011e2000c101b24 */
[----:B------:R-:W-:Y:S05]  /*80c0*/  BRA `(.L_x_21246) ;  /* 0x0000000800547947 */ /* 0x000fea0003800000 */
.L_x_21241:
        /* <DEDUP_REMOVED lines=10> */
.L_x_21255:
[----:B------:R-:W0:Y:S01]  /*8170*/  I2F.F64.S16 R4, R11 ;  /* 0x0000000b00047312 */ /* 0x000e220000101c00 */
[----:B------:R-:W-:-:S05]  /*8180*/  CS2R R6, SRZ ;  /* 0x0000000000067805 */ /* 0x000fca000001ff00 */
[----:B0-----:R0:W-:Y:S01]  /*8190*/  STG.E.128 desc[UR36][R8.64], R4 ;  /* 0x0000000408007986 */ /* 0x0011e2000c101d24 */
[----:B------:R-:W-:Y:S05]  /*81a0*/  BRA `(.L_x_21246) ;  /* 0x00000008001c7947 */ /* 0x000fea0003800000 */
.L_x_21254:
        /* <DEDUP_REMOVED lines=17> */
.L_x_21259:
[----:B------:R-:W-:Y:S05]  /*82c0*/  BSYNC.RECONVERGENT B0 ;  /* 0x0000000000007941 */ /* 0x000fea0003800200 */
.L_x_21258:
[----:B------:R0:W-:Y:S01]  /*82d0*/  STG.E.U8 desc[UR36][R8.64], R3 ;  /* 0x0000000308007986 */ /* 0x0001e2000c101124 */
[----:B------:R-:W-:Y:S05]  /*82e0*/  BRA `(.L_x_21246) ;  /* 0x0000000400cc7947 */ /* 0x000fea0003800000 */
.L_x_21257:
        /* <DEDUP_REMOVED lines=16> */
.L_x_21256:
[----:B------:R-:W0:Y:S02]  /*83f0*/  I2F.S16 R0, R11 ;  /* 0x0000000b00007306 */ /* 0x000e240000101400 */
[----:B0-----:R-:W-:-:S05]  /*8400*/  F2FP.BF16.F32.PACK_AB R0, RZ, R0 ;  /* 0x00000000ff00723e */ /* 0x001fca00000010ff */
[----:B------:R0:W-:Y:S01]  /*8410*/  STG.E.U16 desc[UR36][R8.64], R0 ;  /* 0x0000000008007986 */ /* 0x0001e2000c101524 */
[----:B------:R-:W-:Y:S05]  /*8420*/  BRA `(.L_x_21246) ;  /* 0x00000004007c7947 */ /* 0x000fea0003800000 */
.L_x_21253:
        /* <DEDUP_REMOVED lines=10> */
.L_x_21262:
        /* <DEDUP_REMOVED lines=12> */
.L_x_21265:
[----:B------:R-:W-:-:S04]  /*8590*/  SHF.R.U32.HI R0, RZ, 0x14, R11 ;  /* 0x00000014ff007819 */ /* 0x000fc8000001160b */
[----:B------:R-:W-:-:S04]  /*85a0*/  LOP3.LUT R0, R0, 0x1, RZ, 0xc0, !PT ;  /* 0x0000000100007812 */ /* 0x000fc800078ec0ff */
[----:B------:R-:W-:-:S04]  /*85b0*/  IADD3 R0, PT, PT, R11, 0x487ffff, R0 ;  /* 0x0487ffff0b007810 */ /* 0x000fc80007ffe000 */
[----:B------:R-:W-:-:S04]  /*85c0*/  SHF.R.U32.HI R0, RZ, 0x14, R0 ;  /* 0x00000014ff007819 */ /* 0x000fc80000011600 */
[----:B------:R-:W-:-:S07]  /*85d0*/  LOP3.LUT R0, R0, 0xff, RZ, 0xc0, !PT ;  /* 0x000000ff00007812 */ /* 0x000fce00078ec0ff */
.L_x_21266:
[----:B------:R-:W-:-:S07]  /*85e0*/  PRMT R4, R0, 0x7610, R4 ;  /* 0x0000761000047816 */ /* 0x000fce0000000004 */
.L_x_21264:
[----:B------:R-:W-:Y:S05]  /*85f0*/  BSYNC.RECONVERGENT B0 ;  /* 0x0000000000007941 */ /* 0x000fea0003800200 */
.L_x_21263:
[----:B------:R0:W-:Y:S01]  /*8600*/  STG.E.U8 desc[UR36][R8.64], R4 ;  /* 0x0000000408007986 */ /* 0x0001e2000c101124 */
[----:B------:R-:W-:Y:S05]  /*8610*/  BRA `(.L_x_21246) ;  /* 0x0000000400007947 */ /* 0x000fea0003800000 */
.L_x_21261:
        /* <DEDUP_REMOVED lines=12> */
.L_x_21269:
[----:B------:R-:W-:-:S04]  /*86e0*/  SHF.R.U32.HI R0, RZ, 0x15, R11 ;  /* 0x00000015ff007819 */ /* 0x000fc8000001160b */
[----:B------:R-:W-:-:S04]  /*86f0*/  LOP3.LUT R0, R0, 0x1, RZ, 0xc0, !PT ;  /* 0x0000000100007812 */ /* 0x000fc800078ec0ff */
[----:B------:R-:W-:-:S04]  /*8700*/  IADD3 R0, PT, PT, R11, 0x88fffff, R0 ;  /* 0x088fffff0b007810 */ /* 0x000fc80007ffe000 */
[----:B------:R-:W-:-:S04]  /*8710*/  SHF.R.U32.HI R0, RZ, 0x15, R0 ;  /* 0x00000015ff007819 */ /* 0x000fc80000011600 */
[----:B------:R-:W-:-:S07]  /*8720*/  LOP3.LUT R0, R0, 0xff, RZ, 0xc0, !PT ;  /* 0x000000ff00007812 */ /* 0x000fce00078ec0ff */
.L_x_21270:
[----:B------:R-:W-:-:S07]  /*8730*/  PRMT R4, R0, 0x7610, R4 ;  /* 0x0000761000047816 */ /* 0x000fce0000000004 */
.L_x_21268:
[----:B------:R-:W-:Y:S05]  /*8740*/  BSYNC.RECONVERGENT B0 ;  /* 0x0000000000007941 */ /* 0x000fea0003800200 */
.L_x_21267:
[----:B------:R3:W-:Y:S01]  /*8750*/  STG.E.U8 desc[UR36][R8.64], R4 ;  /* 0x0000000408007986 */ /* 0x0007e2000c101124 */
[----:B------:R-:W-:Y:S05]  /*8760*/  BRA `(.L_x_21246) ;  /* 0x0000000000ac7947 */ /* 0x000fea0003800000 */
.L_x_21260:
[----:B------:R-:W-:-:S13]  /*8770*/  ISETP.NE.AND P0, PT, R0, 0x1c, PT ;  /* 0x0000001c0000780c */ /* 0x000fda0003f05270 */
[----:B------:R-:W-:Y:S05]  /*8780*/  @!P0 BRA `(.L_x_21271) ;  /* 0x0000000000a08947 */ /* 0x000fea0003800000 */
[----:B------:R-:W-:-:S13]  /*8790*/  ISETP.NE.AND P0, PT, R0, 0x1d, PT ;  /* 0x0000001d0000780c */ /* 0x000fda0003f05270 */
[----:B------:R-:W-:Y:S05]  /*87a0*/  @!P0 BRA `(.L_x_21272) ;  /* 0x0000000000888947 */ /* 0x000fea0003800000 */
[----:B------:R-:W-:-:S13]  /*87b0*/  ISETP.NE.AND P0, PT, R0, 0x2c, PT ;  /* 0x0000002c0000780c */ /* 0x000fda0003f05270 */
[----:B------:R-:W-:Y:S05]  /*87c0*/  @!P0 BRA `(.L_x_21273) ;  /* 0x0000000000448947 */ /* 0x000fea0003800000 */
.L_x_21245:
        /* <DEDUP_REMOVED lines=16> */
.L_x_21274:
[----:B------:R-:W-:Y:S05]  /*88d0*/  BRA `(.L_x_21246) ;  /* 0x0000000000507947 */ /* 0x000fea0003800000 */
.L_x_21273:
        /* <DEDUP_REMOVED lines=15> */
.L_x_21272:
[----:B------:R-:W-:Y:S02]  /*89d0*/  IMAD.MOV.U32 R4, RZ, RZ, R11 ;  /* 0x000000ffff047224 */ /* 0x000fe400078e000b */
[----:B------:R-:W-:-:S05]  /*89e0*/  IMAD.MOV.U32 R5, RZ, RZ, RZ ;  /* 0x000000ffff057224 */ /* 0x000fca00078e00ff */
[----:B------:R1:W-:Y:S01]  /*89f0*/  STG.E.64 desc[UR36][R8.64], R4 ;  /* 0x0000000408007986 */ /* 0x0003e2000c101b24 */
[----:B------:R-:W-:Y:S05]  /*8a00*/  BRA `(.L_x_21246) ;  /* 0x0000000000047947 */ /* 0x000fea0003800000 */
.L_x_21271:
[----:B------:R0:W-:Y:S02]  /*8a10*/  STG.E desc[UR36][R8.64], R11 ;  /* 0x0000000b08007986 */ /* 0x0001e4000c101924 */
.L_x_21246:
[----:B------:R-:W-:Y:S05]  /*8a20*/  BSYNC.RECONVERGENT B6 ;  /* 0x0000000000067941 */ /* 0x000fea0003800200 */
.L_x_21240:
        /* <DEDUP_REMOVED lines=24> */
.L_x_21280:
[----:B------:R4:W-:Y:S01]  /*8bb0*/  STG.E.U8 desc[UR36][R8.64], R22 ;  /* 0x0000001608007986 */ /* 0x0009e2000c101124 */
[----:B------:R-:W-:Y:S05]  /*8bc0*/  BRA `(.L_x_21282) ;  /* 0x0000000c00047947 */ /* 0x000fea0003800000 */
.L_x_21279:
        /* <DEDUP_REMOVED lines=10> */
.L_x_21284:
[----:B------:R2:W-:Y:S01]  /*8c70*/  STG.E desc[UR36][R8.64], R22 ;  /* 0x0000001608007986 */ /* 0x0005e2000c101924 */
[----:B------:R-:W-:Y:S05]  /*8c80*/  BRA `(.L_x_21282) ;  /* 0x0000000800d47947 */ /* 0x000fea0003800000 */
.L_x_21283:
[----:B------:R0:W-:Y:S01]  /*8c90*/  STG.E.U16 desc[UR36][R8.64], R22 ;  /* 0x0000001608007986 */ /* 0x0001e2000c101524 */
[----:B------:R-:W-:Y:S05]  /*8ca0*/  BRA `(.L_x_21282) ;  /* 0x0000000800cc7947 */ /* 0x000fea0003800000 */
.L_x_21278:
        /* <DEDUP_REMOVED lines=9> */
.L_x_21286:
[----:B------:R-:W0:Y:S02]  /*8d40*/  I2F.S16 R0, R22 ;  /* 0x0000001600007306 */ /* 0x000e240000101400 */
[----:B0-----:R-:W-:-:S05]  /*8d50*/  F2FP.F16.F32.PACK_AB R0, RZ, R0 ;  /* 0x00000000ff00723e */ /* 0x001fca00000000ff */
[----:B------:R0:W-:Y:S01]  /*8d60*/  STG.E.U16 desc[UR36][R8.64], R0 ;  /* 0x0000000008007986 */ /* 0x0001e2000c101524 */
[----:B------:R-:W-:Y:S05]  /*8d70*/  BRA `(.L_x_21282) ;  /* 0x0000000800987947 */ /* 0x000fea0003800000 */
.L_x_21285:
        /* <DEDUP_REMOVED lines=10> */
.L_x_21288:
[----:B------:R-:W0:Y:S02]  /*8e20*/  I2F.S16 R22, R22 ;  /* 0x0000001600167306 */ /* 0x000e240000101400 */
[----:B0-----:R-:W-:-:S04]  /*8e30*/  F2FP.F16.F32.PACK_AB R3, RZ, R22 ;  /* 0x00000016ff03723e */ /* 0x001fc800000000ff */
[----:B------:R-:W-:-:S05]  /*8e40*/  PRMT R3, R3, 0x5410, RZ ;  /* 0x0000541003037816 */ /* 0x000fca00000000ff */
[----:B------:R0:W-:Y:S01]  /*8e50*/  STG.E desc[UR36][R8.64], R3 ;  /* 0x0000000308007986 */ /* 0x0001e2000c101924 */
[----:B------:R-:W-:Y:S05]  /*8e60*/  BRA `(.L_x_21282) ;  /* 0x00000008005c7947 */ /* 0x000fea0003800000 */
.L_x_21287:
[----:B------:R-:W0:Y:S02]  /*8e70*/  I2F.F64.S16 R4, R22 ;  /* 0x0000001600047312 */ /* 0x000e240000101c00 */
[----:B0-----:R0:W-:Y:S01]  /*8e80*/  STG.E.64 desc[UR36][R8.64], R4 ;  /* 0x0000000408007986 */ /* 0x0011e2000c101b24 */
[----:B------:R-:W-:Y:S05]  /*8e90*/  BRA `(.L_x_21282) ;  /* 0x0000000800507947 */ /* 0x000fea0003800000 */
.L_x_21277:
        /* <DEDUP_REMOVED lines=12> */
.L_x_21292:
        /* <DEDUP_REMOVED lines=16> */
.L_x_21295:
[----:B------:R-:W-:-:S07]  /*9060*/  PRMT R4, R0, 0x7610, R4 ;  /* 0x0000761000047816 */ /* 0x000fce0000000004 */
.L_x_21294:
[----:B------:R-:W-:Y:S05]  /*9070*/  BSYNC.RECONVERGENT B0 ;  /* 0x0000000000007941 */ /* 0x000fea0003800200 */
.L_x_21293:
[----:B------:R0:W-:Y:S01]  /*9080*/  STG.E.U8 desc[UR36][R8.64], R4 ;  /* 0x0000000408007986 */ /* 0x0001e2000c101124 */
[----:B------:R-:W-:Y:S05]  /*9090*/  BRA `(.L_x_21282) ;  /* 0x0000000400d07947 */ /* 0x000fea0003800000 */
.L_x_21291:
        /* <DEDUP_REMOVED lines=16> */
.L_x_21298:
[----:B------:R-:W-:-:S07]  /*91a0*/  PRMT R4, R0, 0x7610, R4 ;  /* 0x0000761000047816 */ /* 0x000fce0000000004 */
.L_x_21297:
[----:B------:R-:W-:Y:S05]  /*91b0*/  BSYNC.RECONVERGENT B0 ;  /* 0x0000000000007941 */ /* 0x000fea0003800200 */
.L_x_21296:
[----:B------:R0:W-:Y:S01]  /*91c0*/  STG.E.U8 desc[UR36][R8.64], R4 ;  /* 0x0000000408007986 */ /* 0x0001e2000c101124 */
[----:B------:R-:W-:Y:S05]  /*91d0*/  BRA `(.L_x_21282) ;  /* 0x0000000400807947 */ /* 0x000fea0003800000 */
.L_x_21290:
        /* <DEDUP_REMOVED lines=21> */
.L_x_21300:
[----:B------:R-:W-:Y:S02]  /*9330*/  IMAD.MOV.U32 R4, RZ, RZ, R22 ;  /* 0x000000ffff047224 */ /* 0x000fe400078e0016 */
[----:B------:R-:W-:-:S05]  /*9340*/  IMAD.MOV.U32 R5, RZ, RZ, RZ ;  /* 0x000000ffff057224 */ /* 0x000fca00078e00ff */
[----:B------:R0:W-:Y:S01]  /*9350*/  STG.E.64 desc[UR36][R8.64], R4 ;  /* 0x0000000408007986 */ /* 0x0001e2000c101b24 */
[----:B------:R-:W-:Y:S05]  /*9360*/  BRA `(.L_x_21282) ;  /* 0x00000004001c7947 */ /* 0x000fea0003800000 */
.L_x_21299:
[----:B------:R0:W-:Y:S01]  /*9370*/  STG.E desc[UR36][R8.64], R22 ;  /* 0x0000001608007986 */ /* 0x0001e2000c101924 */
[----:B------:R-:W-:Y:S05]  /*9380*/  BRA `(.L_x_21282) ;  /* 0x0000000400147947 */ /* 0x000fea0003800000 */
.L_x_21289:
        /* <DEDUP_REMOVED lines=8> */
.L_x_21302:
[----:B------:R-:W0:Y:S01]  /*9410*/  I2F.F64.S16 R4, R22 ;  /* 0x0000001600047312 */ /* 0x000e220000101c00 */
[----:B------:R-:W-:-:S05]  /*9420*/  CS2R R6, SRZ ;  /* 0x0000000000067805 */ /* 0x000fca000001ff00 */
[----:B0-----:R0:W-:Y:S01]  /*9430*/  STG.E.128 desc[UR36][R8.64], R4 ;  /* 0x0000000408007986 */ /* 0x0011e2000c101d24 */
[----:B------:R-:W-:Y:S05]  /*9440*/  BRA `(.L_x_21282) ;  /* 0x0000000000e47947 */ /* 0x000fea0003800000 */
.L_x_21301:
[----:B------:R-:W-:-:S13]  /*9450*/  ISETP.NE.AND P0, PT, R0, 0xf, PT ;  /* 0x0000000f0000780c */ /* 0x000fda0003f05270 */
[----:B------:R-:W-:Y:S05]  /*9460*/  @!P0 BRA `(.L_x_21303) ;  /* 0x0000000000d08947 */ /* 0x000fea0003800000 */
[----:B------:R-:W-:-:S13]  /*9470*/  ISETP.NE.AND P0, PT, R0, 0x17, PT ;  /* 0x000000170000780c */ /* 0x000fda0003f05270 */
[----:B------:R-:W-:Y:S05]  /*9480*/  @!P0 BRA `(.L_x_21304) ;  /* 0x0000000000848947 */ /* 0x000fea0003800000 */
[----:B------:R-:W-:-:S13]  /*9490*/  ISETP.NE.AND P0, PT, R0, 0x18, PT ;  /* 0x000000180000780c */ /* 0x000fda0003f05270 */
[----:B------:R-:W-:Y:S05]  /*94a0*/  @!P0 BRA `(.L_x_21305) ;  /* 0x0000000000448947 */ /* 0x000fea0003800000 */
.L_x_21281:
        /* <DEDUP_REMOVED lines=16> */
.L_x_21306:
[----:B------:R-:W-:Y:S05]  /*95b0*/  BRA `(.L_x_21282) ;  /* 0x0000000000887947 */ /* 0x000fea0003800000 */
.L_x_21305:
        /* <DEDUP_REMOVED lines=11> */
.L_x_21308:
[----:B------:R-:W-:Y:S05]  /*9670*/  BSYNC.RECONVERGENT B0 ;  /* 0x0000000000007941 */ /* 0x000fea0003800200 */
.L_x_21307:
[----:B------:R0:W-:Y:S01]  /*9680*/  STG.E.U8 desc[UR36][R8.64], R3 ;  /* 0x0000000308007986 */ /* 0x0001e2000c101124 */
[----:B------:R-:W-:Y:S05]  /*9690*/  BRA `(.L_x_21282) ;  /* 0x0000000000507947 */ /* 0x000fea0003800000 */
.L_x_21304:
        /* <DEDUP_REMOVED lines=12> */
.L_x_21309:
[----:B------:R-:W-:Y:S01]  /*9760*/  IMAD.MOV.U32 R3, RZ, RZ, 0x7f ;  /* 0x0000007fff037424 */ /* 0x000fe200078e00ff */
[----:B------:R-:W-:-:S04]  /*9770*/  ISETP.GT.U32.AND P0, PT, R5, 0x7f800000, PT ;  /* 0x7f8000000500780c */ /* 0x000fc80003f04070 */
[----:B------:R-:W-:-:S05]  /*9780*/  SEL R3, R3, 0x7c, P0 ;  /* 0x0000007c03037807 */ /* 0x000fca0000000000 */
[----:B------:R0:W-:Y:S01]  /*9790*/  STG.E.U8 desc[UR36][R8.64], R3 ;  /* 0x0000000308007986 */ /* 0x0001e2000c101124 */
[----:B------:R-:W-:Y:S05]  /*97a0*/  BRA `(.L_x_21282) ;  /* 0x00000000000c7947 */ /* 0x000fea0003800000 */
.L_x_21303:
[----:B------:R-:W0:Y:S02]  /*97b0*/  I2F.S16 R0, R22 ;  /* 0x0000001600007306 */ /* 0x000e240000101400 */
[----:B0-----:R-:W-:-:S05]  /*97c0*/  F2FP.BF16.F32.PACK_AB R0, RZ, R0 ;  /* 0x00000000ff00723e */ /* 0x001fca00000010ff */
[----:B------:R0:W-:Y:S02]  /*97d0*/  STG.E.U16 desc[UR36][R8.64], R0 ;  /* 0x0000000008007986 */ /* 0x0001e4000c101524 */
.L_x_21282:
[----:B------:R-:W-:Y:S05]  /*97e0*/  BSYNC.RECONVERGENT B6 ;  /* 0x0000000000067941 */ /* 0x000fea0003800200 */
.L_x_21276:
[----:B------:R-:W-:-:S07]  /*97f0*/  VIADD R2, R2, 0x80 ;  /* 0x0000008002027836 */ /* 0x000fce0000000000 */
.L_x_21239:
[----:B------:R-:W-:-:S13]  /*9800*/  ISETP.GE.AND P0, PT, R2, R19, PT ;  /* 0x000000130200720c */ /* 0x000fda0003f06270 */
[----:B------:R-:W-:Y:S05]  /*9810*/  @P0 BREAK.RELIABLE B7 ;  /* 0x0000000000070942 */ /* 0x000fea0003800100 */
[----:B------:R-:W-:Y:S05]  /*9820*/  @P0 BRA `(.L_x_21275) ;  /* 0x0000000c006c0947 */ /* 0x000fea0003800000 */
[----:B------:R-:W-:Y:S05]  /*9830*/  BSYNC.RELIABLE B7 ;  /* 0x0000000000077941 */ /* 0x000fea0003800100 */
.L_x_21238:
        /* <DEDUP_REMOVED lines=21> */
.L_x_21314:
[----:B------:R4:W-:Y:S01]  /*9990*/  STG.E.U8 desc[UR36][R8.64], R18 ;  /* 0x0000001208007986 */ /* 0x0009e2000c101124 */
[----:B------:R-:W-:Y:S05]  /*99a0*/  BRA `(.L_x_21316) ;  /* 0x0000000c00047947 */ /* 0x000fea0003800000 */
.L_x_21313:
        /* <DEDUP_REMOVED lines=10> */
.L_x_21318:
[----:B------:R2:W-:Y:S01]  /*9a50*/  STG.E desc[UR36][R8.64], R18 ;  /* 0x0000001208007986 */ /* 0x0005e2000c101924 */
[----:B------:R-:W-:Y:S05]  /*9a60*/  BRA `(.L_x_21316) ;  /* 0x0000000800d47947 */ /* 0x000fea0003800000 */
.L_x_21317:
[----:B------:R0:W-:Y:S01]  /*9a70*/  STG.E.U16 desc[UR36][R8.64], R18 ;  /* 0x0000001208007986 */ /* 0x0001e2000c101524 */
[----:B------:R-:W-:Y:S05]  /*9a80*/  BRA `(.L_x_21316) ;  /* 0x0000000800cc7947 */ /* 0x000fea0003800000 */
.L_x_21312:
        /* <DEDUP_REMOVED lines=9> */
.L_x_21320:
[----:B------:R-:W0:Y:S02]  /*9b20*/  I2F.S16 R0, R18 ;  /* 0x0000001200007306 */ /* 0x000e240000101400 */
[----:B0-----:R-:W-:-:S05]  /*9b30*/  F2FP.F16.F32.PACK_AB R0, RZ, R0 ;  /* 0x00000000ff00723e */ /* 0x001fca00000000ff */
[----:B------:R0:W-:Y:S01]  /*9b40*/  STG.E.U16 desc[UR36][R8.64], R0 ;  /* 0x0000000008007986 */ /* 0x0001e2000c101524 */
[----:B------:R-:W-:Y:S05]  /*9b50*/  BRA `(.L_x_21316) ;  /* 0x0000000800987947 */ /* 0x000fea0003800000 */
.L_x_21319:
        /* <DEDUP_REMOVED lines=10> */
.L_x_21322:
[----:B------:R-:W0:Y:S02]  /*9c00*/  I2F.S16 R18, R18 ;  /* 0x0000001200127306 */ /* 0x000e240000101400 */
[----:B0-----:R-:W-:-:S04]  /*9c10*/  F2FP.F16.F32.PACK_AB R3, RZ, R18 ;  /* 0x00000012ff03723e */ /* 0x001fc800000000ff */
[----:B------:R-:W-:-:S05]  /*9c20*/  PRMT R3, R3, 0x5410, RZ ;  /* 0x0000541003037816 */ /* 0x000fca00000000ff */
[----:B------:R0:W-:Y:S01]  /*9c30*/  STG.E desc[UR36][R8.64], R3 ;  /* 0x0000000308007986 */ /* 0x0001e2000c101924 */
[----:B------:R-:W-:Y:S05]  /*9c40*/  BRA `(.L_x_21316) ;  /* 0x00000008005c7947 */ /* 0x000fea0003800000 */
.L_x_21321:
[----:B------:R-:W0:Y:S02]  /*9c50*/  I2F.F64.S16 R4, R18 ;  /* 0x0000001200047312 */ /* 0x000e240000101c00 */
[----:B0-----:R0:W-:Y:S01]  /*9c60*/  STG.E.64 desc[UR36][R8.64], R4 ;  /* 0x0000000408007986 */ /* 0x0011e2000c101b24 */
[----:B------:R-:W-:Y:S05]  /*9c70*/  BRA `(.L_x_21316) ;  /* 0x0000000800507947 */ /* 0x000fea0003800000 */
.L_x_21311:
        /* <DEDUP_REMOVED lines=12> */
.L_x_21326:
        /* <DEDUP_REMOVED lines=16> */
.L_x_21329:
[----:B------:R-:W-:-:S07]  /*9e40*/  PRMT R4, R0, 0x7610, R4 ;  /* 0x0000761000047816 */ /* 0x000fce0000000004 */
.L_x_21328:
[----:B------:R-:W-:Y:S05]  /*9e50*/  BSYNC.RECONVERGENT B0 ;  /* 0x0000000000007941 */ /* 0x000fea0003800200 */
.L_x_21327:
[----:B------:R0:W-:Y:S01]  /*9e60*/  STG.E.U8 desc[UR36][R8.64], R4 ;  /* 0x0000000408007986 */ /* 0x0001e2000c101124 */
[----:B------:R-:W-:Y:S05]  /*9e70*/  BRA `(.L_x_21316) ;  /* 0x0000000400d07947 */ /* 0x000fea0003800000 */
.L_x_21325:
        /* <DEDUP_REMOVED lines=16> */
.L_x_21332:
[----:B------:R-:W-:-:S07]  /*9f80*/  PRMT R4, R0, 0x7610, R4 ;  /* 0x0000761000047816 */ /* 0x000fce0000000004 */
.L_x_21331:
[----:B------:R-:W-:Y:S05]  /*9f90*/  BSYNC.RECONVERGENT B0 ;  /* 0x0000000000007941 */ /* 0x000fea0003800200 */
.L_x_21330:
[----:B------:R0:W-:Y:S01]  /*9fa0*/  STG.E.U8 desc[UR36][R8.64], R4 ;  /* 0x0000000408007986 */ /* 0x0001e2000c101124 */
[----:B------:R-:W-:Y:S05]  /*9fb0*/  BRA `(.L_x_21316) ;  /* 0x0000000400807947 */ /* 0x000fea0003800000 */
.L_x_21324:
        /* <DEDUP_REMOVED lines=21> */
.L_x_21334:
[----:B------:R-:W-:Y:S02]  /*a110*/  IMAD.MOV.U32 R4, RZ, RZ, R18 ;  /* 0x000000ffff047224 */ /* 0x000fe400078e0012 */
[----:B------:R-:W-:-:S05]  /*a120*/  IMAD.MOV.U32 R5, RZ, RZ, RZ ;  /* 0x000000ffff057224 */ /* 0x000fca00078e00ff */
[----:B------:R0:W-:Y:S01]  /*a130*/  STG.E.64 desc[UR36][R8.64], R4 ;  /* 0x0000000408007986 */ /* 0x0001e2000c101b24 */
[----:B------:R-:W-:Y:S05]  /*a140*/  BRA `(.L_x_21316) ;  /* 0x00000004001c7947 */ /* 0x000fea0003800000 */
.L_x_21333:
[----:B------:R0:W-:Y:S01]  /*a150*/  STG.E desc[UR36][R8.64], R18 ;  /* 0x0000001208007986 */ /* 0x0001e2000c101924 */
[----:B------:R-:W-:Y:S05]  /*a160*/  BRA `(.L_x_21316) ;  /* 0x0000000400147947 */ /* 0x000fea0003800000 */
.L_x_21323:
        /* <DEDUP_REMOVED lines=8> */
.L_x_21336:
[----:B------:R-:W0:Y:S01]  /*a1f0*/  I2F.F64.S16 R4, R18 ;  /* 0x0000001200047312 */ /* 0x000e220000101c00 */
[----:B------:R-:W-:-:S05]  /*a200*/  CS2R R6, SRZ ;  /* 0x0000000000067805 */ /* 0x000fca000001ff00 */
[----:B0-----:R0:W-:Y:S01]  /*a210*/  STG.E.128 desc[UR36][R8.64], R4 ;  /* 0x0000000408007986 */ /* 0x0011e2000c101d24 */
[----:B------:R-:W-:Y:S05]  /*a220*/  BRA `(.L_x_21316) ;  /* 0x0000000000e47947 */ /* 0x000fea0003800000 */
.L_x_21335:
[----:B------:R-:W-:-:S13]  /*a230*/  ISETP.NE.AND P0, PT, R0, 0xf, PT ;  /* 0x0000000f0000780c */ /* 0x000fda0003f05270 */
[----:B------:R-:W-:Y:S05]  /*a240*/  @!P0 BRA `(.L_x_21337) ;  /* 0x0000000000d08947 */ /* 0x000fea0003800000 */
[----:B------:R-:W-:-:S13]  /*a250*/  ISETP.NE.AND P0, PT, R0, 0x17, PT ;  /* 0x000000170000780c */ /* 0x000fda0003f05270 */
[----:B------:R-:W-:Y:S05]  /*a260*/  @!P0 BRA `(.L_x_21338) ;  /* 0x0000000000848947 */ /* 0x000fea0003800000 */
[----:B------:R-:W-:-:S13]  /*a270*/  ISETP.NE.AND P0, PT, R0, 0x18, PT ;  /* 0x000000180000780c */ /* 0x000fda0003f05270 */
[----:B------:R-:W-:Y:S05]  /*a280*/  @!P0 BRA `(.L_x_21339) ;  /* 0x0000000000448947 */ /* 0x000fea0003800000 */
.L_x_21315:
        /* <DEDUP_REMOVED lines=16> */
.L_x_21340:
[----:B------:R-:W-:Y:S05]  /*a390*/  BRA `(.L_x_21316) ;  /* 0x0000000000887947 */ /* 0x000fea0003800000 */
.L_x_21339:
        /* <DEDUP_REMOVED lines=11> */
.L_x_21342:
[----:B------:R-:W-:Y:S05]  /*a450*/  BSYNC.RECONVERGENT B0 ;  /* 0x0000000000007941 */ /* 0x000fea0003800200 */
.L_x_21341:
[----:B------:R0:W-:Y:S01]  /*a460*/  STG.E.U8 desc[UR36][R8.64], R3 ;  /* 0x0000000308007986 */ /* 0x0001e2000c101124 */
[----:B------:R-:W-:Y:S05]  /*a470*/  BRA `(.L_x_21316) ;  /* 0x0000000000507947 */ /* 0x000fea0003800000 */
.L_x_21338:
        /* <DEDUP_REMOVED lines=12> */
.L_x_21343:
[----:B------:R-:W-:Y:S01]  /*a540*/  IMAD.MOV.U32 R3, RZ, RZ, 0x7f ;  /* 0x0000007fff037424 */ /* 0x000fe200078e00ff */
[----:B------:R-:W-:-:S04]  /*a550*/  ISETP.GT.U32.AND P0, PT, R5, 0x7f800000, PT ;  /* 0x7f8000000500780c */ /* 0x000fc80003f04070 */
[----:B------:R-:W-:-:S05]  /*a560*/  SEL R3, R3, 0x7c, P0 ;  /* 0x0000007c03037807 */ /* 0x000fca0000000000 */
[----:B------:R0:W-:Y:S01]  /*a570*/  STG.E.U8 desc[UR36][R8.64], R3 ;  /* 0x0000000308007986 */ /* 0x0001e2000c101124 */
[----:B------:R-:W-:Y:S05]  /*a580*/  BRA `(.L_x_21316) ;  /* 0x00000000000c7947 */ /* 0x000fea0003800000 */
.L_x_21337:
[----:B------:R-:W0:Y:S02]  /*a590*/  I2F.S16 R0, R18 ;  /* 0x0000001200007306 */ /* 0x000e240000101400 */
[----:B0-----:R-:W-:-:S05]  /*a5a0*/  F2FP.BF16.F32.PACK_AB R0, RZ, R0 ;  /* 0x00000000ff00723e */ /* 0x001fca00000010ff */
[----:B------:R0:W-:Y:S02]  /*a5b0*/  STG.E.U16 desc[UR36][R8.64], R0 ;  /* 0x0000000008007986 */ /* 0x0001e4000c101524 */
.L_x_21316:
[----:B------:R-:W-:Y:S05]  /*a5c0*/  BSYNC.RECONVERGENT B6 ;  /* 0x0000000000067941 */ /* 0x000fea0003800200 */
.L_x_21310:
[----:B------:R-:W-:-:S07]  /*a5d0*/  VIADD R2, R2, 0x80 ;  /* 0x0000008002027836 */ /* 0x000fce0000000000 */
.L_x_21275:
[----:B------:R-:W-:Y:S05]  /*a5e0*/  BSYNC.RECONVERGENT B8 ;  /* 0x0000000000087941 */ /* 0x000fea0003800200 */
.L_x_21237:
[----:B------:R-:W-:-:S13]  /*a5f0*/  ISETP.GE.AND P0, PT, R2, R19, PT ;  /* 0x000000130200720c */ /* 0x000fda0003f06270 */
[----:B------:R-:W-:Y:S05]  /*a600*/  @P0 EXIT ;  /* 0x000000000000094d */ /* 0x000fea0003800000 */
[----:B01-3--:R-:W0:Y:S01]  /*a610*/  LDC.64 R4, c[0x0][0x388] ;  /* 0x0000e200ff047b82 */ /* 0x00be220000000a00 */
[----:B------:R-:W2:Y:S01]  /*a620*/  LDCU UR4, c[0x0][0x3b4] ;  /* 0x00007680ff0477ac */ /* 0x000ea20008000800 */
[----:B------:R-:W-:Y:S01]  /*a630*/  PRMT R0, R17, 0x9910, RZ ;  /* 0x0000991011007816 */ /* 0x000fe200000000ff */
[----:B------:R-:W-:-:S03]  /*a640*/  IMAD R2, R23, 0x200, R2 ;  /* 0x0000020017027824 */ /* 0x000fc600078e0202 */
[----:B------:R-:W-:Y:S01]  /*a650*/  ISETP.GT.AND P1, PT, R0, 0x9, PT ;  /* 0x000000090000780c */ /* 0x000fe20003f24270 */
[----:B--2-4-:R-:W-:-:S05]  /*a660*/  IMAD R3, R2, UR4, RZ ;  /* 0x0000000402037c24 */ /* 0x014fca000f8e02ff */
        /* <DEDUP_REMOVED lines=13> */
.L_x_21347:
[----:B------:R-:W-:Y:S01]  /*a740*/  STG.E.U8 desc[UR36][R2.64], R16 ;  /* 0x0000001002007986 */ /* 0x000fe2000c101124 */
[----:B------:R-:W-:Y:S05]  /*a750*/  EXIT ;  /* 0x000000000000794d */ /* 0x000fea0003800000 */
.L_x_21346:
        /* <DEDUP_REMOVED lines=9> */
.L_x_21350:
[----:B------:R-:W-:Y:S01]  /*a7f0*/  STG.E desc[UR36][R2.64], R16 ;  /* 0x0000001002007986 */ /* 0x000fe2000c101924 */
[----:B------:R-:W-:Y:S05]  /*a800*/  EXIT ;  /* 0x000000000000794d */ /* 0x000fea0003800000 */
.L_x_21349:
[----:B------:R-:W-:Y:S01]  /*a810*/  STG.E.U16 desc[UR36][R2.64], R16 ;  /* 0x0000001002007986 */ /* 0x000fe2000c101524 */
[----:B------:R-:W-:Y:S05]  /*a820*/  EXIT ;  /* 0x000000000000794d */ /* 0x000fea0003800000 */
.L_x_21345:
        /* <DEDUP_REMOVED lines=9> */
.L_x_21352:
[----:B------:R-:W0:Y:S02]  /*a8c0*/  I2F.S16 R0, R16 ;  /* 0x0000001000007306 */ /* 0x000e240000101400 */
[----:B0-----:R-:W-:-:S05]  /*a8d0*/  F2FP.F16.F32.PACK_AB R0, RZ, R0 ;  /* 0x00000000ff00723e */ /* 0x001fca00000000ff */
[----:B------:R-:W-:Y:S01]  /*a8e0*/  STG.E.U16 desc[UR36][R2.64], R0 ;  /* 0x0000000002007986 */ /* 0x000fe2000c101524 */
[----:B------:R-:W-:Y:S05]  /*a8f0*/  EXIT ;  /* 0x000000000000794d */ /* 0x000fea0003800000 */
.L_x_21351:
        /* <DEDUP_REMOVED lines=10> */
.L_x_21354:
[----:B------:R-:W0:Y:S02]  /*a9a0*/  I2F.S16 R16, R16 ;  /* 0x0000001000107306 */ /* 0x000e240000101400 */
[----:B0-----:R-:W-:-:S04]  /*a9b0*/  F2FP.F16.F32.PACK_AB R5, RZ, R16 ;  /* 0x00000010ff05723e */ /* 0x001fc800000000ff */
[----:B------:R-:W-:-:S05]  /*a9c0*/  PRMT R5, R5, 0x5410, RZ ;  /* 0x0000541005057816 */ /* 0x000fca00000000ff */
[----:B------:R-:W-:Y:S01]  /*a9d0*/  STG.E desc[UR36][R2.64], R5 ;  /* 0x0000000502007986 */ /* 0x000fe2000c101924 */
[----:B------:R-:W-:Y:S05]  /*a9e0*/  EXIT ;  /* 0x000000000000794d */ /* 0x000fea0003800000 */
.L_x_21353:
[----:B------:R-:W0:Y:S02]  /*a9f0*/  I2F.F64.S16 R16, R16 ;  /* 0x0000001000107312 */ /* 0x000e240000101c00 */
[----:B0-----:R-:W-:Y:S01]  /*aa00*/  STG.E.64 desc[UR36][R2.64], R16 ;  /* 0x0000001002007986 */ /* 0x001fe2000c101b24 */
[----:B------:R-:W-:Y:S05]  /*aa10*/  EXIT ;  /* 0x000000000000794d */ /* 0x000fea0003800000 */
.L_x_21344:
        /* <DEDUP_REMOVED lines=12> */
.L_x_21358:
        /* <DEDUP_REMOVED lines=17> */
.L_x_21360:
[----:B------:R-:W-:Y:S05]  /*abf0*/  BSYNC.RECONVERGENT B0 ;  /* 0x0000000000007941 */ /* 0x000fea0003800200 */
.L_x_21359:
[----:B------:R-:W-:Y:S01]  /*ac00*/  STG.E.U8 desc[UR36][R2.64], R0 ;  /* 0x0000000002007986 */ /* 0x000fe2000c101124 */
[----:B------:R-:W-:Y:S05]  /*ac10*/  EXIT ;  /* 0x000000000000794d */ /* 0x000fea0003800000 */
.L_x_21357:
        /* <DEDUP_REMOVED lines=17> */
.L_x_21362:
[----:B------:R-:W-:Y:S05]  /*ad30*/  BSYNC.RECONVERGENT B0 ;  /* 0x0000000000007941 */ /* 0x000fea0003800200 */
.L_x_21361:
[----:B------:R-:W-:Y:S01]  /*ad40*/  STG.E.U8 desc[UR36][R2.64], R0 ;  /* 0x0000000002007986 */ /* 0x000fe2000c101124 */
[----:B------:R-:W-:Y:S05]  /*ad50*/  EXIT ;  /* 0x000000000000794d */ /* 0x000fea0003800000 */
.L_x_21356:
        /* <DEDUP_REMOVED lines=21> */
.L_x_21364:
[----:B------:R-:W-:-:S05]  /*aeb0*/  IMAD.MOV.U32 R17, RZ, RZ, RZ ;  /* 0x000000ffff117224 */ /* 0x000fca00078e00ff */
[----:B------:R-:W-:Y:S01]  /*aec0*/  STG.E.64 desc[UR36][R2.64], R16 ;  /* 0x0000001002007986 */ /* 0x000fe2000c101b24 */
[----:B------:R-:W-:Y:S05]  /*aed0*/  EXIT ;  /* 0x000000000000794d */ /* 0x000fea0003800000 */
.L_x_21363:
[----:B------:R-:W-:Y:S01]  /*aee0*/  STG.E desc[UR36][R2.64], R16 ;  /* 0x0000001002007986 */ /* 0x000fe2000c101924 */
[----:B------:R-:W-:Y:S05]  /*aef0*/  EXIT ;  /* 0x000000000000794d */ /* 0x000fea0003800000 */
.L_x_21355:
        /* <DEDUP_REMOVED lines=8> */
.L_x_21366:
[----:B------:R-:W0:Y:S01]  /*af80*/  I2F.F64.S16 R16, R16 ;  /* 0x0000001000107312 */ /* 0x000e220000101c00 */
[----:B------:R-:W-:-:S05]  /*af90*/  CS2R R18, SRZ ;  /* 0x0000000000127805 */ /* 0x000fca000001ff00 */
[----:B0-----:R-:W-:Y:S01]  /*afa0*/  STG.E.128 desc[UR36][R2.64], R16 ;  /* 0x0000001002007986 */ /* 0x001fe2000c101d24 */
[----:B------:R-:W-:Y:S05]  /*afb0*/  EXIT ;  /* 0x000000000000794d */ /* 0x000fea0003800000 */
.L_x_21365:
[----:B------:R-:W-:-:S13]  /*afc0*/  ISETP.NE.AND P0, PT, R0, 0xf, PT ;  /* 0x0000000f0000780c */ /* 0x000fda0003f05270 */
[----:B------:R-:W-:Y:S05]  /*afd0*/  @!P0 BRA `(.L_x_21367) ;  /* 0x0000000000d48947 */ /* 0x000fea0003800000 */
[----:B------:R-:W-:-:S13]  /*afe0*/  ISETP.NE.AND P0, PT, R0, 0x17, PT ;  /* 0x000000170000780c */ /* 0x000fda0003f05270 */
[----:B------:R-:W-:Y:S05]  /*aff0*/  @!P0 BRA `(.L_x_21368) ;  /* 0x0000000000848947 */ /* 0x000fea0003800000 */
[----:B------:R-:W-:-:S13]  /*b000*/  ISETP.NE.AND P0, PT, R0, 0x18, PT ;  /* 0x000000180000780c */ /* 0x000fda0003f05270 */
[----:B------:R-:W-:Y:S05]  /*b010*/  @!P0 BRA `(.L_x_21369) ;  /* 0x0000000000448947 */ /* 0x000fea0003800000 */
.L_x_21348:
        /* <DEDUP_REMOVED lines=16> */
.L_x_21370:
[----:B------:R-:W-:Y:S05]  /*b120*/  EXIT ;  /* 0x000000000000794d */ /* 0x000fea0003800000 */
.L_x_21369:
        /* <DEDUP_REMOVED lines=11> */
.L_x_21372:
[----:B------:R-:W-:Y:S05]  /*b1e0*/  BSYNC.RECONVERGENT B0 ;  /* 0x0000000000007941 */ /* 0x000fea0003800200 */
.L_x_21371:
[----:B------:R-:W-:Y:S01]  /*b1f0*/  STG.E.U8 desc[UR36][R2.64], R5 ;  /* 0x0000000502007986 */ /* 0x000fe2000c101124 */
[----:B------:R-:W-:Y:S05]  /*b200*/  EXIT ;  /* 0x000000000000794d */ /* 0x000fea0003800000 */
.L_x_21368:
        /* <DEDUP_REMOVED lines=13> */
.L_x_21373:
[----:B------:R-:W-:Y:S01]  /*b2e0*/  IMAD.MOV.U32 R5, RZ, RZ, 0x7f ;  /* 0x0000007fff057424 */ /* 0x000fe200078e00ff */
[----:B------:R-:W-:-:S04]  /*b2f0*/  ISETP.GT.U32.AND P0, PT, R7, 0x7f800000, PT ;  /* 0x7f8000000700780c */ /* 0x000fc80003f04070 */
[----:B------:R-:W-:-:S05]  /*b300*/  SEL R5, R5, 0x7c, P0 ;  /* 0x0000007c05057807 */ /* 0x000fca0000000000 */
[----:B------:R-:W-:Y:S01]  /*b310*/  STG.E.U8 desc[UR36][R2.64], R5 ;  /* 0x0000000502007986 */ /* 0x000fe2000c101124 */
[----:B------:R-:W-:Y:S05]  /*b320*/  EXIT ;  /* 0x000000000000794d */ /* 0x000fea0003800000 */
.L_x_21367:
[----:B------:R-:W0:Y:S02]  /*b330*/  I2F.S16 R0, R16 ;  /* 0x0000001000007306 */ /* 0x000e240000101400 */
[----:B0-----:R-:W-:-:S05]  /*b340*/  F2FP.BF16.F32.PACK_AB R0, RZ, R0 ;  /* 0x00000000ff00723e */ /* 0x001fca00000010ff */
[----:B------:R-:W-:Y:S01]  /*b350*/  STG.E.U16 desc[UR36][R2.64], R0 ;  /* 0x0000000002007986 */ /* 0x000fe2000c101524 */
[----:B------:R-:W-:Y:S05]  /*b360*/  EXIT ;  /* 0x000000000000794d */ /* 0x000fea0003800000 */
.L_x_21374:
        /* <DEDUP_REMOVED lines=9> */
.L_x_43568:


//--------------------- .text._ZN2at6native18elementwise_kernelILi128ELi4EZNS0_22gpu_kernel_impl_nocastINS0_13BinaryFunctorIddbZZZNS0_22logical_or_kernel_cudaERNS_14TensorIteratorEENKUlvE0_clEvENKUlvE4_clEvEUlddE_EEEEvRNS_18TensorIteratorBaseERKT_EUliE_EEviT1_ --------------------------
	.section	.text._ZN2at6native18elementwise_kernelILi128ELi4EZNS0_22gpu_kernel_impl_nocastINS0_13BinaryFunctorIddbZZZNS0_22logical_or_kernel_cudaERNS_14TensorIteratorEENKUlvE0_clEvENKUlvE4_clEvEUlddE_EEEEvRNS_18TensorIteratorBaseERKT_EUliE_EEviT1_,"ax",@progbits
	.align	128
        .global         _ZN2at6native18elementwise_kernelILi128ELi4EZNS0_22gpu_kernel_impl_nocastINS0_13BinaryFunctorIddbZZZNS0_22logical_or_kernel_cudaERNS_14TensorIteratorEENKUlvE0_clEvENKUlvE4_clEvEUlddE_EEEEvRNS_18TensorIteratorBaseERKT_EUliE_EEviT1_
        .type           _ZN2at6native18elementwise_kernelILi128ELi4EZNS0_22gpu_kernel_impl_nocastINS0_13BinaryFunctorIddbZZZNS0_22logical_or_kernel_cudaERNS_14TensorIteratorEENKUlvE0_clEvENKUlvE4_clEvEUlddE_EEEEvRNS_18TensorIteratorBaseERKT_EUliE_EEviT1_,@function
        .size           _ZN2at6native18elementwise_kernelILi128ELi4EZNS0_22gpu_kernel_impl_nocastINS0_13BinaryFunctorIddbZZZNS0_22logical_or_kernel_cudaERNS_14TensorIteratorEENKUlvE0_clEvENKUlvE4_clEvEUlddE_EEEEvRNS_18TensorIteratorBaseERKT_EUliE_EEviT1_,(.L_x_43569 - _ZN2at6native18elementwise_kernelILi128ELi4EZNS0_22gpu_kernel_impl_nocastINS0_13BinaryFunctorIddbZZZNS0_22logical_or_kernel_cudaERNS_14TensorIteratorEENKUlvE0_clEvENKUlvE4_clEvEUlddE_EEEEvRNS_18TensorIteratorBaseERKT_EUliE_EEviT1_)
        .other          _ZN2at6native18elementwise_kernelILi128ELi4EZNS0_22gpu_kernel_impl_nocastINS0_13BinaryFunctorIddbZZZNS0_22logical_or_kernel_cudaERNS_14TensorIteratorEENKUlvE0_clEvENKUlvE4_clEvEUlddE_EEEEvRNS_18TensorIteratorBaseERKT_EUliE_EEviT1_,@"STO_CUDA_ENTRY STV_DEFAULT"
_ZN2at6native18elementwise_kernelILi128ELi4EZNS0_22gpu_kernel_impl_nocastINS0_13BinaryFunctorIddbZZZNS0_22logical_or_kernel_cudaERNS_14TensorIteratorEENKUlvE0_clEvENKUlvE4_clEvEUlddE_EEEEvRNS_18TensorIteratorBaseERKT_EUliE_EEviT1_:
.text._ZN2at6native18elementwise_kernelILi128ELi4EZNS0_22gpu_kernel_impl_nocastINS0_13BinaryFunctorIddbZZZNS0_22logical_or_kernel_cudaERNS_14TensorIteratorEENKUlvE0_clEvENKUlvE4_clEvEUlddE_EEEEvRNS_18TensorIteratorBaseERKT_EUliE_EEviT1_:
        /* <DEDUP_REMOVED lines=21> */
[----:B---3--:R-:W-:-:S06]  /*0150*/  DSETP.NEU.OR P0, PT, R4, RZ, P0 ;  /* 0x000000ff0400722a */ /* 0x008fcc000070d400 */
        /* <DEDUP_REMOVED lines=12> */
[----:B--2---:R-:W-:-:S06]  /*0220*/  DSETP.NEU.OR P0, PT, R4, RZ, P0 ;  /* 0x000000ff0400722a */ /* 0x004fcc000070d400 */
[----:B------:R-:W-:-:S05]  /*0230*/  SEL R11, RZ, 0x1, !P0 ;  /* 0x00000001ff0b7807 */ /* 0x000fca0004000000 */
[----:B0-----:R0:W-:Y:S03]  /*0240*/  STG.E.U8 desc[UR6][R8.64], R11 ;  /* 0x0000000b08007986 */ /* 0x0011e6000c101106 */
.L_x_21378:
[----:B------:R-:W-:-:S13]  /*0250*/  ISETP.GE.AND P0, PT, R3, UR4, PT ;  /* 0x0000000403007c0c */ /* 0x000fda000bf06270 */
[----:B------:R-:W-:Y:S05]  /*0260*/  @P0 BREAK.RELIABLE B1 ;  /* 0x0000000000010942 */ /* 0x000fea0003800100 */
[----:B------:R-:W-:Y:S05]  /*0270*/  @P0 BRA `(.L_x_21379) ;  /* 0x00000000002c0947 */ /* 0x000fea0003800000 */
[----:B------:R-:W-:Y:S05]  /*0280*/  BSYNC.RELIABLE B1 ;  /* 0x0000000000017941 */ /* 0x000fea0003800100 */
.L_x_21377:
        /* <DEDUP_REMOVED lines=10> */
.L_x_21379:
[----:B------:R-:W-:Y:S05]  /*0330*/  BSYNC.RECONVERGENT B0 ;  /* 0x0000000000007941 */ /* 0x000fea0003800200 */
.L_x_21376:
        /* <DEDUP_REMOVED lines=9> */
[----:B---3--:R-:W-:-:S06]  /*03d0*/  DSETP.NEU.OR P0, PT, R2, RZ, P0 ;  /* 0x000000ff0200722a */ /* 0x008fcc000070d400 */
[----:B01----:R-:W-:-:S05]  /*03e0*/  SEL R9, RZ, 0x1, !P0 ;  /* 0x00000001ff097807 */ /* 0x003fca0004000000 */
[----:B----4-:R-:W-:Y:S01]  /*03f0*/  STG.E.U8 desc[UR6][R6.64], R9 ;  /* 0x0000000906007986 */ /* 0x010fe2000c101106 */
[----:B------:R-:W-:Y:S05]  /*0400*/  EXIT ;  /* 0x000000000000794d */ /* 0x000fea0003800000 */
.L_x_21375:
        /* <DEDUP_REMOVED lines=356> */
.L_x_21383:
        /* <DEDUP_REMOVED lines=12> */
[----:B---3--:R-:W-:-:S06]  /*1b10*/  DSETP.NEU.OR P0, PT, R6, RZ, P0 ;  /* 0x000000ff0600722a */ /* 0x008fcc000070d400 */
        /* <DEDUP_REMOVED lines=353> */
.L_x_21385:
        /* <DEDUP_REMOVED lines=13> */
[----:B------:R-:W-:-:S05]  /*3200*/  SEL R11, RZ, 0x1, !P0 ;  /* 0x00000001ff0b7807 */ /* 0x000fca0004000000 */
[----:B------:R0:W-:Y:S03]  /*3210*/  STG.E.U8 desc[UR6][R4.64], R11 ;  /* 0x0000000b04007986 */ /* 0x0001e6000c101106 */
.L_x_21382:
[----:B------:R-:W-:-:S13]  /*3220*/  ISETP.GE.AND P0, PT, R3, UR4, PT ;  /* 0x0000000403007c0c */ /* 0x000fda000bf06270 */
[----:B------:R-:W-:Y:S05]  /*3230*/  @P0 BREAK.RELIABLE B1 ;  /* 0x0000000000010942 */ /* 0x000fea0003800100 */
[----:B------:R-:W-:Y:S05]  /*3240*/  @P0 BRA `(.L_x_21384) ;  /* 0x0000001400b00947 */ /* 0x000fea0003800000 */
[----:B------:R-:W-:Y:S05]  /*3250*/  BSYNC.RELIABLE B1 ;  /* 0x0000000000017941 */ /* 0x000fea0003800100 */
.L_x_21381:
        /* <DEDUP_REMOVED lines=348> */
.L_x_21386:
        /* <DEDUP_REMOVED lines=15> */
.L_x_21384:
[----:B------:R-:W-:Y:S05]  /*4910*/  BSYNC.RECONVERGENT B0 ;  /* 0x0000000000007941 */ /* 0x000fea0003800200 */
.L_x_21380:
        /* <DEDUP_REMOVED lines=351> */
.L_x_21387:
        /* <DEDUP_REMOVED lines=11> */
[----:B---3--:R-:W-:-:S06]  /*5fc0*/  DSETP.NEU.OR P0, PT, R4, RZ, P0 ;  /* 0x000000ff0400722a */ /* 0x008fcc000070d400 */
[----:B------:R-:W-:-:S05]  /*5fd0*/  SEL R9, RZ, 0x1, !P0 ;  /* 0x00000001ff097807 */ /* 0x000fca0004000000 */
[----:B------:R-:W-:Y:S01]  /*5fe0*/  STG.E.U8 desc[UR6][R2.64], R9 ;  /* 0x0000000902007986 */ /* 0x000fe2000c101106 */
[----:B------:R-:W-:Y:S05]  /*5ff0*/  EXIT ;  /* 0x000000000000794d */ /* 0x000fea0003800000 */
.L_x_21388:
        /* <DEDUP_REMOVED lines=16> */
.L_x_43569:


//--------------------- .text._ZN2at6native27unrolled_elementwise_kernelINS0_13BinaryFunctorIddbZZZNS0_22logical_or_kernel_cudaERNS_14TensorIteratorEENKUlvE0_clEvENKUlvE4_clEvEUlddE_EESt5arrayIPcLm3EELi4E23TrivialOffsetCalculatorILi2EjESC_ILi1EjENS0_6memory15LoadWithoutCastENSF_16StoreWithoutCastEEEviT_T0_T2_T3_T4_T5_ --------------------------
	.section	.text._ZN2at6native27unrolled_elementwise_kernelINS0_13BinaryFunctorIddbZZZNS0_22logical_or_kernel_cudaERNS_14TensorIteratorEENKUlvE0_clEvENKUlvE4_clEvEUlddE_EESt5arrayIPcLm3EELi4E23TrivialOffsetCalculatorILi2EjESC_ILi1EjENS0_6memory15LoadWithoutCastENSF_16StoreWithoutCastEEEviT_T0_T2_T3_T4_T5_,"ax",@progbits
	.align	128
        .global         _ZN2at6native27unrolled_elementwise_kernelINS0_13BinaryFunctorIddbZZZNS0_22logical_or_kernel_cudaERNS_14TensorIteratorEENKUlvE0_clEvENKUlvE4_clEvEUlddE_EESt5arrayIPcLm3EELi4E23TrivialOffsetCalculatorILi2EjESC_ILi1EjENS0_6memory15LoadWithoutCastENSF_16StoreWithoutCastEEEviT_T0_T2_T3_T4_T5_
        .type           _ZN2at6native27unrolled_elementwise_kernelINS0_13BinaryFunctorIddbZZZNS0_22logical_or_kernel_cudaERNS_14TensorIteratorEENKUlvE0_clEvENKUlvE4_clEvEUlddE_EESt5arrayIPcLm3EELi4E23TrivialOffsetCalculatorILi2EjESC_ILi1EjENS0_6memory15LoadWithoutCastENSF_16StoreWithoutCastEEEviT_T0_T2_T3_T4_T5_,@function
        .size           _ZN2at6native27unrolled_elementwise_kernelINS0_13BinaryFunctorIddbZZZNS0_22logical_or_kernel_cudaERNS_14TensorIteratorEENKUlvE0_clEvENKUlvE4_clEvEUlddE_EESt5arrayIPcLm3EELi4E23TrivialOffsetCalculatorILi2EjESC_ILi1EjENS0_6memory15LoadWithoutCastENSF_16StoreWithoutCastEEEviT_T0_T2_T3_T4_T5_,(.L_x_43570 - _ZN2at6native27unrolled_elementwise_kernelINS0_13BinaryFunctorIddbZZZNS0_22logical_or_kernel_cudaERNS_14TensorIteratorEENKUlvE0_clEvENKUlvE4_clEvEUlddE_EESt5arrayIPcLm3EELi4E23TrivialOffsetCalculatorILi2EjESC_ILi1EjENS0_6memory15LoadWithoutCastENSF_16StoreWithoutCastEEEviT_T0_T2_T3_T4_T5_)
        .other          _ZN2at6native27unrolled_elementwise_kernelINS0_13BinaryFunctorIddbZZZNS0_22logical_or_kernel_cudaERNS_14TensorIteratorEENKUlvE0_clEvENKUlvE4_clEvEUlddE_EESt5arrayIPcLm3EELi4E23TrivialOffsetCalculatorILi2EjESC_ILi1EjENS0_6memory15LoadWithoutCastENSF_16StoreWithoutCastEEEviT_T0_T2_T3_T4_T5_,@"STO_CUDA_ENTRY STV_DEFAULT"
_ZN2at6native27unrolled_elementwise_kernelINS0_13BinaryFunctorIddbZZZNS0_22logical_or_kernel_cudaERNS_14TensorIteratorEENKUlvE0_clEvENKUlvE4_clEvEUlddE_EESt5arrayIPcLm3EELi4E23TrivialOffsetCalculatorILi2EjESC_ILi1EjENS0_6memory15LoadWithoutCastENSF_16StoreWithoutCastEEEviT_T0_T2_T3_T4_T5_:
.text._ZN2at6native27unrolled_elementwise_kernelINS0_13BinaryFunctorIddbZZZNS0_22logical_or_kernel_cudaERNS_14TensorIteratorEENKUlvE0_clEvENKUlvE4_clEvEUlddE_EESt5arrayIPcLm3EELi4E23TrivialOffsetCalculatorILi2EjESC_ILi1EjENS0_6memory15LoadWithoutCastENSF_16StoreWithoutCastEEEviT_T0_T2_T3_T4_T5_:
        /* <DEDUP_REMOVED lines=16> */
[-C--:B------:R-:W-:Y:S01]  /*0100*/  ISETP.GE.AND P4, PT, R23, R18.reuse, PT ;  /* 0x000000121700720c */ /* 0x080fe20003f86270 */
[C---:B---3--:R-:W-:Y:S01]  /*0110*/  @!P6 IMAD.WIDE.U32 R10, R27.reuse, 0x8, R10 ;  /* 0x000000081b0ae825 */ /* 0x048fe200078e000a */
[----:B------:R-:W3:Y:S05]  /*0120*/  LDC.64 R12, c[0x0][0x398] ;  /* 0x0000e600ff0c7b82 */ /* 0x000eea0000000a00 */
[----:B-1----:R-:W3:Y:S01]  /*0130*/  @!P6 LDG.E.64 R10, desc[UR4][R10.64] ;  /* 0x000000040a0ae981 */ /* 0x002ee2000c1e1b00 */
[----:B--2---:R-:W-:Y:S02]  /*0140*/  @!P6 IMAD.WIDE.U32 R2, R27, 0x8, R2 ;  /* 0x000000081b02e825 */ /* 0x004fe400078e0002 */
[----:B------:R-:W1:Y:S03]  /*0150*/  LDC.64 R6, c[0x0][0x390] ;  /* 0x0000e400ff067b82 */ /* 0x000e660000000a00 */
[----:B------:R-:W-:Y:S01]  /*0160*/  @!P4 IMAD R25, R0, 0x200, R23 ;  /* 0x000002000019c824 */ /* 0x000fe200078e0217 */
[----:B------:R-:W-:Y:S01]  /*0170*/  @!P4 IADD3 R23, PT, PT, R23, 0x80, RZ ;  /* 0x000000801717c810 */ /* 0x000fe20007ffe0ff */
[----:B------:R-:W2:Y:S02]  /*0180*/  @!P6 LDG.E.64 R2, desc[UR4][R2.64] ;  /* 0x000000040202e981 */ /* 0x000ea4000c1e1b00 */
[----:B----4-:R-:W-:Y:S01]  /*0190*/  @!P4 IMAD.WIDE.U32 R14, R25, 0x8, R14 ;  /* 0x00000008190ec825 */ /* 0x010fe200078e000e */
[----:B------:R-:W-:-:S03]  /*01a0*/  ISETP.GE.AND P2, PT, R23, R18, PT ;  /* 0x000000121700720c */ /* 0x000fc60003f46270 */
[----:B-----5:R-:W-:Y:S02]  /*01b0*/  @!P4 IMAD.WIDE.U32 R16, R25, 0x8, R16 ;  /* 0x000000081910c825 */ /* 0x020fe400078e0010 */
[----:B------:R-:W4:Y:S04]  /*01c0*/  @!P4 LDG.E.64 R14, desc[UR4][R14.64] ;  /* 0x000000040e0ec981 */ /* 0x000f28000c1e1b00 */
[----:B------:R-:W5:Y:S04]  /*01d0*/  @!P4 LDG.E.64 R16, desc[UR4][R16.64] ;  /* 0x000000041010c981 */ /* 0x000f68000c1e1b00 */
[----:B------:R-:W-:-:S02]  /*01e0*/  @!P2 IMAD R21, R0, 0x200, R23 ;  /* 0x000002000015a824 */ /* 0x000fc400078e0217 */
[----:B------:R-:W-:-:S05]  /*01f0*/  @!P2 VIADD R23, R23, 0x80 ;  /* 0x000000801717a836 */ /* 0x000fca0000000000 */
[----:B------:R-:W-:Y:S01]  /*0200*/  ISETP.GE.AND P1, PT, R23, R18, PT ;  /* 0x000000121700720c */ /* 0x000fe20003f26270 */
[----:B0-----:R-:W-:-:S04]  /*0210*/  @!P2 IMAD.WIDE.U32 R4, R21, 0x8, R4 ;  /* 0x000000081504a825 */ /* 0x001fc800078e0004 */
[----:B------:R-:W-:Y:S02]  /*0220*/  @!P2 IMAD.WIDE.U32 R8, R21, 0x8, R8 ;  /* 0x000000081508a825 */ /* 0x000fe400078e0008 */
[----:B------:R-:W5:Y:S04]  /*0230*/  @!P2 LDG.E.64 R4, desc[UR4][R4.64] ;  /* 0x000000040404a981 */ /* 0x000f68000c1e1b00 */
[----:B------:R-:W5:Y:S02]  /*0240*/  @!P2 LDG.E.64 R8, desc[UR4][R8.64] ;  /* 0x000000040808a981 */ /* 0x000f64000c1e1b00 */
[----:B------:R-:W-:-:S05]  /*0250*/  @!P1 LEA R23, R0, R23, 0x9 ;  /* 0x0000001700179211 */ /* 0x000fca00078e48ff */
[----:B---3--:R-:W-:-:S04]  /*0260*/  @!P1 IMAD.WIDE.U32 R12, R23, 0x8, R12 ;  /* 0x00000008170c9825 */ /* 0x008fc800078e000c */
[----:B-1----:R-:W-:Y:S02]  /*0270*/  @!P1 IMAD.WIDE.U32 R6, R23, 0x8, R6 ;  /* 0x0000000817069825 */ /* 0x002fe400078e0006 */
[----:B------:R-:W3:Y:S04]  /*0280*/  @!P1 LDG.E.64 R12, desc[UR4][R12.64] ;  /* 0x000000040c0c9981 */ /* 0x000ee8000c1e1b00 */
[----:B------:R-:W3:Y:S01]  /*0290*/  @!P1 LDG.E.64 R6, desc[UR4][R6.64] ;  /* 0x0000000406069981 */ /* 0x000ee2000c1e1b00 */
[----:B------:R-:W-:Y:S01]  /*02a0*/  PLOP3.LUT P0, PT, PT, PT, PT, 0x8, 0x80 ;  /* 0x000000000080781c */ /* 0x000fe20003f0e170 */
[----:B------:R-:W-:Y:S04]  /*02b0*/  BSSY.RECONVERGENT B0, `(.L_x_21389) ;  /* 0x000002a000007945 */ /* 0x000fe80003800200 */
[----:B------:R-:W-:Y:S01]  /*02c0*/  BSSY.RELIABLE B1, `(.L_x_21390) ;  /* 0x0000021000017945 */ /* 0x000fe20003800100 */
[----:B--2---:R-:W-:-:S06]  /*02d0*/  @!P6 DSETP.NEU.AND P3, PT, R2, RZ, PT ;  /* 0x000000ff0200e22a */ /* 0x004fcc0003f6d000 */
[----:B------:R-:W-:Y:S01]  /*02e0*/  @!P6 DSETP.NEU.OR P0, PT, R10, RZ, P3 ;  /* 0x000000ff0a00e22a */ /* 0x000fe20001f0d400 */
[----:B------:R-:W-:Y:S01]  /*02f0*/  PLOP3.LUT P3, PT, PT, PT, PT, 0x8, 0x80 ;  /* 0x000000000080781c */ /* 0x000fe20003f6e170 */
[----:B----4-:R-:W-:-:S06]  /*0300*/  @!P4 DSETP.NEU.AND P5, PT, R14, RZ, PT ;  /* 0x000000ff0e00c22a */ /* 0x010fcc0003fad000 */
[----:B-----5:R-:W-:Y:S01]  /*0310*/  @!P4 DSETP.NEU.OR P3, PT, R16, RZ, P5 ;  /* 0x000000ff1000c22a */ /* 0x020fe20002f6d400 */
[----:B------:R-:W-:Y:S01]  /*0320*/  PLOP3.LUT P4, PT, PT, PT, PT, 0x8, 0x80 ;  /* 0x000000000080781c */ /* 0x000fe20003f8e170 */
[----:B------:R-:W-:-:S06]  /*0330*/  @!P2 DSETP.NEU.AND P6, PT, R4, RZ, PT ;  /* 0x000000ff0400a22a */ /* 0x000fcc0003fcd000 */
[----:B------:R-:W-:Y:S01]  /*0340*/  @!P2 DSETP.NEU.OR P4, PT, R8, RZ, P6 ;  /* 0x000000ff0800a22a */ /* 0x000fe2000378d400 */
[----:B------:R-:W-:Y:S01]  /*0350*/  PLOP3.LUT P2, PT, PT, PT, PT, 0x8, 0x80 ;  /* 0x000000000080781c */ /* 0x000fe20003f4e170 */
[----:B---3--:R-:W-:-:S06]  /*0360*/  @!P1 DSETP.NEU.AND P5, PT, R12, RZ, PT ;  /* 0x000000ff0c00922a */ /* 0x008fcc0003fad000 */
[----:B------:R-:W-:Y:S01]  /*0370*/  @!P1 DSETP.NEU.OR P2, PT, R6, RZ, P5 ;  /* 0x000000ff0600922a */ /* 0x000fe20002f4d400 */
        /* <DEDUP_REMOVED lines=21> */
.L_x_21391:
[----:B------:R-:W-:Y:S05]  /*04d0*/  BSYNC.RELIABLE B1 ;  /* 0x0000000000017941 */ /* 0x000fea0003800100 */
.L_x_21390:
[----:B------:R-:W-:-:S13]  /*04e0*/  ISETP.GE.AND P0, PT, R19, R18, PT ;  /* 0x000000121300720c */ /* 0x000fda0003f06270 */
[----:B------:R-:W1:Y:S01]  /*04f0*/  @!P0 LDC.64 R4, c[0x0][0x388] ;  /* 0x0000e200ff048b82 */ /* 0x000e620000000a00 */
[----:B0-----:R-:W-:Y:S01]  /*0500*/  @!P0 LEA R3, R0, R19, 0x9 ;  /* 0x0000001300038211 */ /* 0x001fe200078e48ff */
[----:B------:R-:W-:-:S03]  /*0510*/  @!P0 VIADD R19, R19, 0x80 ;  /* 0x0000008013138836 */ /* 0x000fc60000000000 */
[----:B-1----:R-:W-:-:S05]  /*0520*/  @!P0 IADD3 R2, P1, PT, R3, R4, RZ ;  /* 0x0000000403028210 */ /* 0x002fca0007f3e0ff */
[----:B------:R-:W-:-:S05]  /*0530*/  @!P0 IMAD.X R3, RZ, RZ, R5, P1 ;  /* 0x000000ffff038224 */ /* 0x000fca00008e0605 */
[----:B------:R1:W-:Y:S03]  /*0540*/  @!P0 STG.E.U8 desc[UR4][R2.64], R9 ;  /* 0x0000000902008986 */ /* 0x0003e6000c101104 */
.L_x_21392:
[----:B------:R-:W-:Y:S05]  /*0550*/  BSYNC.RECONVERGENT B0 ;  /* 0x0000000000007941 */ /* 0x000fea0003800200 */
.L_x_21389:
[----:B------:R-:W-:Y:S05]  /*0560*/  WARPSYNC.ALL ;  /* 0x0000000000007948 */ /* 0x000fea0003800000 */
[----:B------:R-:W-:-:S13]  /*0570*/  ISETP.GE.AND P0, PT, R19, R18, PT ;  /* 0x000000121300720c */ /* 0x000fda0003f06270 */
[----:B------:R-:W-:Y:S05]  /*0580*/  @P0 EXIT ;  /* 0x000000000000094d */ /* 0x000fea0003800000 */
[----:B------:R-:W0:Y:S01]  /*0590*/  LDCU.64 UR6, c[0x0][0x388] ;  /* 0x00007100ff0677ac */ /* 0x000e220008000a00 */
[----:B------:R-:W-:-:S04]  /*05a0*/  LEA R0, R0, R19, 0x9 ;  /* 0x0000001300007211 */ /* 0x000fc800078e48ff */
[----:B01----:R-:W-:-:S05]  /*05b0*/  IADD3 R2, P0, PT, R0, UR6, RZ ;  /* 0x0000000600027c10 */ /* 0x003fca000ff1e0ff */
[----:B------:R-:W-:-:S05]  /*05c0*/  IMAD.X R3, RZ, RZ, UR7, P0 ;  /* 0x00000007ff037e24 */ /* 0x000fca00080e06ff */
[----:B------:R-:W-:Y:S01]  /*05d0*/  STG.E.U8 desc[UR4][R2.64], R11 ;  /* 0x0000000b02007986 */ /* 0x000fe2000c101104 */
[----:B------:R-:W-:Y:S05]  /*05e0*/  EXIT ;  /* 0x000000000000794d */ /* 0x000fea0003800000 */
.L_x_21393:
        /* <DEDUP_REMOVED lines=9> */
.L_x_43570:


//--------------------- .text._ZN2at6native29vectorized_elementwise_kernelILi2ENS0_13BinaryFunctorIddbZZZNS0_22logical_or_kernel_cudaERNS_14TensorIteratorEENKUlvE0_clEvENKUlvE4_clEvEUlddE_EESt5arrayIPcLm3EEEEviT0_T1_ --------------------------
	.section	.text._ZN2at6native29vectorized_elementwise_kernelILi2ENS0_13BinaryFunctorIddbZZZNS0_22logical_or_kernel_cudaERNS_14TensorIteratorEENKUlvE0_clEvENKUlvE4_clEvEUlddE_EESt5arrayIPcLm3EEEEviT0_T1_,"ax",@progbits
	.align	128
        .global         _ZN2at6native29vectorized_elementwise_kernelILi2ENS0_13BinaryFunctorIddbZZZNS0_22logical_or_kernel_cudaERNS_14TensorIteratorEENKUlvE0_clEvENKUlvE4_clEvEUlddE_EESt5arrayIPcLm3EEEEviT0_T1_
        .type           _ZN2at6native29vectorized_elementwise_kernelILi2ENS0_13BinaryFunctorIddbZZZNS0_22logical_or_kernel_cudaERNS_14TensorIteratorEENKUlvE0_clEvENKUlvE4_clEvEUlddE_EESt5arrayIPcLm3EEEEviT0_T1_,@function
        .size           _ZN2at6native29vectorized_elementwise_kernelILi2ENS0_13BinaryFunctorIddbZZZNS0_22logical_or_kernel_cudaERNS_14TensorIteratorEENKUlvE0_clEvENKUlvE4_clEvEUlddE_EESt5arrayIPcLm3EEEEviT0_T1_,(.L_x_43571 - _ZN2at6native29vectorized_elementwise_kernelILi2ENS0_13BinaryFunctorIddbZZZNS0_22logical_or_kernel_cudaERNS_14TensorIteratorEENKUlvE0_clEvENKUlvE4_clEvEUlddE_EESt5arrayIPcLm3EEEEviT0_T1_)
        .other          _ZN2at6native29vectorized_elementwise_kernelILi2ENS0_13BinaryFunctorIddbZZZNS0_22logical_or_kernel_cudaERNS_14TensorIteratorEENKUlvE0_clEvENKUlvE4_clEvEUlddE_EESt5arrayIPcLm3EEEEviT0_T1_,@"STO_CUDA_ENTRY STV_DEFAULT"
_ZN2at6native29vectorized_elementwise_kernelILi2ENS0_13BinaryFunctorIddbZZZNS0_22logical_or_kernel_cudaERNS_14TensorIteratorEENKUlvE0_clEvENKUlvE4_clEvEUlddE_EESt5arrayIPcLm3EEEEviT0_T1_:
.text._ZN2at6native29vectorized_elementwise_kernelILi2ENS0_13BinaryFunctorIddbZZZNS0_22logical_or_kernel_cudaERNS_14TensorIteratorEENKUlvE0_clEvENKUlvE4_clEvEUlddE_EESt5arrayIPcLm3EEEEviT0_T1_:
        /* <DEDUP_REMOVED lines=17> */
[----:B------:R-:W-:-:S03]  /*0110*/  @!P5 IMAD R23, R3, 0x400, R2 ;  /* 0x000004000317d824 */ /* 0x000fc600078e0202 */
[----:B------:R-:W-:Y:S01]  /*0120*/  ISETP.GE.U32.AND P0, PT, R0, R5, PT ;  /* 0x000000050000720c */ /* 0x000fe20003f06070 */
[C---:B-1----:R-:W-:Y:S01]  /*0130*/  @!P5 IMAD.WIDE.U32 R8, R23.reuse, 0x8, R8 ;  /* 0x000000081708d825 */ /* 0x042fe200078e0008 */
[----:B------:R-:W1:Y:S03]  /*0140*/  LDC.64 R20, c[0x0][0x398] ;  /* 0x0000e600ff147b82 */ /* 0x000e660000000a00 */
[----:B--2---:R-:W-:Y:S02]  /*0150*/  @!P5 IMAD.WIDE.U32 R16, R23, 0x8, R16 ;  /* 0x000000081710d825 */ /* 0x004fe400078e0010 */
[----:B------:R-:W2:Y:S03]  /*0160*/  @!P5 LDG.E.64 R8, desc[UR4][R8.64] ;  /* 0x000000040808d981 */ /* 0x000ea6000c1e1b00 */
[----:B------:R-:W1:Y:S01]  /*0170*/  LDC.64 R24, c[0x0][0x390] ;  /* 0x0000e400ff187b82 */ /* 0x000e620000000a00 */
[----:B------:R-:W2:Y:S02]  /*0180*/  @!P5 LDG.E.64 R16, desc[UR4][R16.64] ;  /* 0x000000041010d981 */ /* 0x000ea4000c1e1b00 */
[----:B------:R-:W-:-:S02]  /*0190*/  @!P0 IMAD R11, R3, 0x400, R0 ;  /* 0x00000400030b8824 */ /* 0x000fc400078e0200 */
[----:B------:R-:W-:-:S03]  /*01a0*/  @!P0 VIADD R0, R0, 0x80 ;  /* 0x0000008000008836 */ /* 0x000fc60000000000 */
[----:B------:R-:W1:Y:S02]  /*01b0*/  LDC.64 R22, c[0x0][0x398] ;  /* 0x0000e600ff167b82 */ /* 0x000e640000000a00 */
[----:B------:R-:W-:-:S13]  /*01c0*/  ISETP.GE.U32.AND P1, PT, R0, R5, PT ;  /* 0x000000050000720c */ /* 0x000fda0003f26070 */
[----:B------:R-:W-:Y:S02]  /*01d0*/  @!P1 IMAD R29, R3, 0x400, R0 ;  /* 0x00000400031d9824 */ /* 0x000fe400078e0200 */
[----:B------:R-:W-:-:S05]  /*01e0*/  @!P1 VIADD R0, R0, 0x80 ;  /* 0x0000008000009836 */ /* 0x000fca0000000000 */
[----:B------:R-:W-:Y:S01]  /*01f0*/  ISETP.GE.U32.AND P2, PT, R0, R5, PT ;  /* 0x000000050000720c */ /* 0x000fe20003f46070 */
[----:B---3--:R-:W-:-:S04]  /*0200*/  @!P0 IMAD.WIDE.U32 R14, R11, 0x8, R14 ;  /* 0x000000080b0e8825 */ /* 0x008fc800078e000e */
[----:B----4-:R-:W-:Y:S02]  /*0210*/  @!P0 IMAD.WIDE.U32 R6, R11, 0x8, R6 ;  /* 0x000000080b068825 */ /* 0x010fe400078e0006 */
[----:B------:R-:W3:Y:S01]  /*0220*/  @!P0 LDG.E.64 R14, desc[UR4][R14.64] ;  /* 0x000000040e0e8981 */ /* 0x000ee2000c1e1b00 */
[----:B------:R-:W4:Y:S01]  /*0230*/  LDC.64 R10, c[0x0][0x390] ;  /* 0x0000e400ff0a7b82 */ /* 0x000f220000000a00 */
[----:B0-----:R-:W-:Y:S02]  /*0240*/  @!P1 IMAD.WIDE.U32 R12, R29, 0x8, R12 ;  /* 0x000000081d0c9825 */ /* 0x001fe400078e000c */
[----:B------:R-:W3:Y:S02]  /*0250*/  @!P0 LDG.E.64 R6, desc[UR4][R6.64] ;  /* 0x0000000406068981 */ /* 0x000ee4000c1e1b00 */
[----:B------:R-:W-:Y:S02]  /*0260*/  @!P2 IMAD R27, R3, 0x400, R0 ;  /* 0x00000400031ba824 */ /* 0x000fe400078e0200 */
[----:B------:R-:W-:Y:S01]  /*0270*/  @!P2 VIADD R0, R0, 0x80 ;  /* 0x000000800000a836 */ /* 0x000fe20000000000 */
[----:B------:R-:W3:Y:S04]  /*0280*/  @!P1 LDG.E.64 R12, desc[UR4][R12.64] ;  /* 0x000000040c0c9981 */ /* 0x000ee8000c1e1b00 */
[----:B------:R-:W-:Y:S01]  /*0290*/  ISETP.GE.U32.AND P3, PT, R0, R5, PT ;  /* 0x000000050000720c */ /* 0x000fe20003f66070 */
[----:B-----5:R-:W-:-:S04]  /*02a0*/  @!P1 IMAD.WIDE.U32 R18, R29, 0x8, R18 ;  /* 0x000000081d129825 */ /* 0x020fc800078e0012 */
[C---:B-1----:R-:W-:Y:S02]  /*02b0*/  @!P2 IMAD.WIDE.U32 R20, R27.reuse, 0x8, R20 ;  /* 0x000000081b14a825 */ /* 0x042fe400078e0014 */
[----:B------:R-:W5:Y:S02]  /*02c0*/  @!P1 LDG.E.64 R18, desc[UR4][R18.64] ;  /* 0x0000000412129981 */ /* 0x000f64000c1e1b00 */
[----:B------:R-:W-:Y:S02]  /*02d0*/  @!P2 IMAD.WIDE.U32 R24, R27, 0x8, R24 ;  /* 0x000000081b18a825 */ /* 0x000fe400078e0018 */
[----:B------:R-:W5:Y:S02]  /*02e0*/  @!P2 LDG.E.64 R20, desc[UR4][R20.64] ;  /* 0x000000041414a981 */ /* 0x000f64000c1e1b00 */
[----:B------:R-:W-:Y:S02]  /*02f0*/  @!P3 IMAD R27, R3, 0x400, R0 ;  /* 0x00000400031bb824 */ /* 0x000fe400078e0200 */
[----:B------:R-:W5:Y:S02]  /*0300*/  @!P2 LDG.E.64 R24, desc[UR4][R24.64] ;  /* 0x000000041818a981 */ /* 0x000f64000c1e1b00 */
[----:B------:R-:W-:-:S04]  /*0310*/  @!P3 IMAD.WIDE.U32 R22, R27, 0x8, R22 ;  /* 0x000000081b16b825 */ /* 0x000fc800078e0016 */
[----:B----4-:R-:W-:Y:S02]  /*0320*/  @!P3 IMAD.WIDE.U32 R10, R27, 0x8, R10 ;  /* 0x000000081b0ab825 */ /* 0x010fe400078e000a */
[----:B------:R-:W4:Y:S04]  /*0330*/  @!P3 LDG.E.64 R22, desc[UR4][R22.64] ;  /* 0x000000041616b981 */ /* 0x000f28000c1e1b00 */
[----:B------:R-:W4:Y:S01]  /*0340*/  @!P3 LDG.E.64 R10, desc[UR4][R10.64] ;  /* 0x000000040a0ab981 */ /* 0x000f22000c1e1b00 */
[----:B------:R-:W-:Y:S01]  /*0350*/  PLOP3.LUT P6, PT, PT, PT, PT, 0x8, 0x80 ;  /* 0x000000000080781c */ /* 0x000fe20003fce170 */
[----:B------:R-:W-:Y:S01]  /*0360*/  @!P3 VIADD R0, R0, 0x80 ;  /* 0x000000800000b836 */ /* 0x000fe20000000000 */
[----:B--2---:R-:W-:-:S06]  /*0370*/  @!P5 DSETP.NEU.AND P4, PT, R8, RZ, PT ;  /* 0x000000ff0800d22a */ /* 0x004fcc0003f8d000 */
[----:B------:R-:W-:-:S06]  /*0380*/  @!P5 DSETP.NEU.OR P6, PT, R16, RZ, P4 ;  /* 0x000000ff1000d22a */ /* 0x000fcc00027cd400 */
[----:B------:R-:W-:Y:S02]  /*0390*/  P2R R8, PR, RZ, 0x40 ;  /* 0x00000040ff087803 */ /* 0x000fe40000000000 */
[----:B------:R-:W-:Y:S01]  /*03a0*/  PLOP3.LUT P6, PT, PT, PT, PT, 0x8, 0x80 ;  /* 0x000000000080781c */ /* 0x000fe20003fce170 */
[----:B---3--:R-:W-:Y:S01]  /*03b0*/  @!P0 DSETP.NEU.AND P4, PT, R14, RZ, PT ;  /* 0x000000ff0e00822a */ /* 0x008fe20003f8d000 */
[----:B------:R-:W0:Y:S05]  /*03c0*/  LDC.64 R14, c[0x0][0x398] ;  /* 0x0000e600ff0e7b82 */ /* 0x000e2a0000000a00 */
[----:B------:R-:W-:Y:S01]  /*03d0*/  @!P0 DSETP.NEU.OR P6, PT, R6, RZ, P4 ;  /* 0x000000ff0600822a */ /* 0x000fe200027cd400 */
[----:B------:R-:W-:Y:S01]  /*03e0*/  PLOP3.LUT P0, PT, PT, PT, PT, 0x8, 0x80 ;  /* 0x000000000080781c */ /* 0x000fe20003f0e170 */
[----:B------:R-:W-:Y:S01]  /*03f0*/  @!P1 DSETP.NEU.AND P4, PT, R12, RZ, PT ;  /* 0x000000ff0c00922a */ /* 0x000fe20003f8d000 */
[----:B------:R-:W1:Y:S05]  /*0400*/  LDC.64 R6, c[0x0][0x390] ;  /* 0x0000e400ff067b82 */ /* 0x000e6a0000000a00 */
[----:B-----5:R-:W-:Y:S01]  /*0410*/  @!P1 DSETP.NEU.OR P0, PT, R18, RZ, P4 ;  /* 0x000000ff1200922a */ /* 0x020fe2000270d400 */
[----:B------:R-:W-:Y:S01]  /*0420*/  PLOP3.LUT P1, PT, PT, PT, PT, 0x8, 0x80 ;  /* 0x000000000080781c */ /* 0x000fe20003f2e170 */
[----:B------:R-:W-:-:S04]  /*0430*/  @!P2 DSETP.NEU.AND P4, PT, R20, RZ, PT ;  /* 0x000000ff1400a22a */ /* 0x000fc80003f8d000 */
[----:B------:R-:W-:Y:S02]  /*0440*/  P2R R4, PR, RZ, 0x1 ;  /* 0x00000001ff047803 */ /* 0x000fe40000000000 */
[----:B------:R-:W-:Y:S01]  /*0450*/  ISETP.NE.AND P0, PT, R8, RZ, PT ;  /* 0x000000ff0800720c */ /* 0x000fe20003f05270 */
[----:B------:R-:W-:Y:S01]  /*0460*/  @!P2 DSETP.NEU.OR P1, PT, R24, RZ, P4 ;  /* 0x000000ff1800a22a */ /* 0x000fe2000272d400 */
[----:B------:R-:W-:Y:S01]  /*0470*/  PLOP3.LUT P2, PT, PT, PT, PT, 0x8, 0x80 ;  /* 0x000000000080781c */ /* 0x000fe20003f4e170 */
[----:B------:R-:W2:Y:S01]  /*0480*/  LDC.64 R8, c[0x0][0x398] ;  /* 0x0000e600ff087b82 */ /* 0x000ea20000000a00 */
[----:B----4-:R-:W-:-:S06]  /*0490*/  @!P3 DSETP.NEU.AND P4, PT, R22, RZ, PT ;  /* 0x000000ff1600b22a */ /* 0x010fcc0003f8d000 */
[----:B------:R-:W-:Y:S01]  /*04a0*/  @!P3 DSETP.NEU.OR P2, PT, R10, RZ, P4 ;  /* 0x000000ff0a00b22a */ /* 0x000fe2000274d400 */
[----:B------:R-:W-:-:S13]  /*04b0*/  ISETP.GE.U32.AND P4, PT, R0, R5, PT ;  /* 0x000000050000720c */ /* 0x000fda0003f86070 */
[----:B------:R-:W-:-:S04]  /*04c0*/  @!P4 IMAD R11, R3, 0x400, R0 ;  /* 0x00000400030bc824 */ /* 0x000fc800078e0200 */
[----:B--2---:R-:W-:-:S04]  /*04d0*/  @!P4 IMAD.WIDE.U32 R8, R11, 0x8, R8 ;  /* 0x000000080b08c825 */ /* 0x004fc800078e0008 */
[----:B-1----:R-:W-:Y:S02]  /*04e0*/  @!P4 IMAD.WIDE.U32 R6, R11, 0x8, R6 ;  /* 0x000000080b06c825 */ /* 0x002fe400078e0006 */
[----:B------:R-:W2:Y:S01]  /*04f0*/  @!P4 LDG.E.64 R8, desc[UR4][R8.64] ;  /* 0x000000040808c981 */ /* 0x000ea2000c1e1b00 */
[----:B------:R-:W-:Y:S01]  /*0500*/  PLOP3.LUT P3, PT, PT, PT, PT, 0x8, 0x80 ;  /* 0x000000000080781c */ /* 0x000fe20003f6e170 */
[----:B------:R-:W-:Y:S01]  /*0510*/  @!P4 VIADD R0, R0, 0x80 ;  /* 0x000000800000c836 */ /* 0x000fe20000000000 */
[----:B------:R-:W1:Y:S01]  /*0520*/  LDC.64 R10, c[0x0][0x390] ;  /* 0x0000e400ff0a7b82 */ /* 0x000e620000000a00 */
[----:B------:R-:W3:Y:S01]  /*0530*/  @!P4 LDG.E.64 R6, desc[UR4][R6.64] ;  /* 0x000000040606c981 */ /* 0x000ee2000c1e1b00 */
[----:B--2---:R-:W-:Y:S01]  /*0540*/  @!P4 DSETP.NEU.AND P5, PT, R8, RZ, PT ;  /* 0x000000ff0800c22a */ /* 0x004fe20003fad000 */
[----:B------:R-:W-:-:S05]  /*0550*/  P2R R12, PR, RZ, 0x40 ;  /* 0x00000040ff0c7803 */ /* 0x000fca0000000000 */
[----:B------:R-:W2:Y:S01]  /*0560*/  LDC.64 R8, c[0x0][0x390] ;  /* 0x0000e400ff087b82 */ /* 0x000ea20000000a00 */
[----:B---3--:R-:W-:Y:S01]  /*0570*/  @!P4 DSETP.NEU.OR P3, PT, R6, RZ, P5 ;  /* 0x000000ff0600c22a */ /* 0x008fe20002f6d400 */
[----:B------:R-:W-:-:S06]  /*0580*/  ISETP.GE.U32.AND P5, PT, R0, R5, PT ;  /* 0x000000050000720c */ /* 0x000fcc0003fa6070 */
[----:B------:R-:W3:Y:S07]  /*0590*/  LDC.64 R6, c[0x0][0x398] ;  /* 0x0000e600ff067b82 */ /* 0x000eee0000000a00 */
[----:B------:R-:W-:-:S04]  /*05a0*/  @!P5 IMAD R17, R3, 0x400, R0 ;  /* 0x000004000311d824 */ /* 0x000fc800078e0200 */
[----:B0-----:R-:W-:-:S04]  /*05b0*/  @!P5 IMAD.WIDE.U32 R14, R17, 0x8, R14 ;  /* 0x00000008110ed825 */ /* 0x001fc800078e000e */
[----:B-1----:R-:W-:Y:S02]  /*05c0*/  @!P5 IMAD.WIDE.U32 R10, R17, 0x8, R10 ;  /* 0x00000008110ad825 */ /* 0x002fe400078e000a */
[----:B------:R-:W4:Y:S04]  /*05d0*/  @!P5 LDG.E.64 R14, desc[UR4][R14.64] ;  /* 0x000000040e0ed981 */ /* 0x000f28000c1e1b00 */
[----:B------:R-:W5:Y:S01]  /*05e0*/  @!P5 LDG.E.64 R10, desc[UR4][R10.64] ;  /* 0x000000040a0ad981 */ /* 0x000f62000c1e1b00 */
[----:B------:R-:W-:Y:S01]  /*05f0*/  PLOP3.LUT P4, PT, PT, PT, PT, 0x8, 0x80 ;  /* 0x000000000080781c */ /* 0x000fe20003f8e170 */
[----:B------:R-:W-:Y:S01]  /*0600*/  @!P5 VIADD R0, R0, 0x80 ;  /* 0x000000800000d836 */ /* 0x000fe20000000000 */
[----:B----4-:R-:W-:-:S06]  /*0610*/  @!P5 DSETP.NEU.AND P6, PT, R14, RZ, PT ;  /* 0x000000ff0e00d22a */ /* 0x010fcc0003fcd000 */
[----:B-----5:R-:W-:Y:S01]  /*0620*/  @!P5 DSETP.NEU.OR P4, PT, R10, RZ, P6 ;  /* 0x000000ff0a00d22a */ /* 0x020fe2000378d400 */
[----:B------:R-:W-:-:S13]  /*0630*/  ISETP.GE.U32.AND P5, PT, R0, R5, PT ;  /* 0x000000050000720c */ /* 0x000fda0003fa6070 */
[----:B------:R-:W-:-:S04]  /*0640*/  @!P5 IMAD R17, R3, 0x400, R0 ;  /* 0x000004000311d824 */ /* 0x000fc800078e0200 */
[----:B---3--:R-:W-:-:S04]  /*0650*/  @!P5 IMAD.WIDE.U32 R6, R17, 0x8, R6 ;  /* 0x000000081106d825 */ /* 0x008fc800078e0006 */
[----:B--2---:R-:W-:Y:S02]  /*0660*/  @!P5 IMAD.WIDE.U32 R8, R17, 0x8, R8 ;  /* 0x000000081108d825 */ /* 0x004fe400078e0008 */
[----:B------:R-:W2:Y:S04]  /*0670*/  @!P5 LDG.E.64 R6, desc[UR4][R6.64] ;  /* 0x000000040606d981 */ /* 0x000ea8000c1e1b00 */
[----:B------:R-:W3:Y:S01]  /*0680*/  @!P5 LDG.E.64 R8, desc[UR4][R8.64] ;  /* 0x000000040808d981 */ /* 0x000ee2000c1e1b00 */
[----:B------:R-:W-:Y:S02]  /*0690*/  P2R R13, PR, RZ, 0x1 ;  /* 0x00000001ff0d7803 */ /* 0x000fe40000000000 */
[----:B------:R-:W-:Y:S01]  /*06a0*/  PLOP3.LUT P6, PT, PT, PT, PT, 0x8, 0x80 ;  /* 0x000000000080781c */ /* 0x000fe20003fce170 */
[----:B------:R-:W-:Y:S04]  /*06b0*/  BSSY.RECONVERGENT B0, `(.L_x_21395) ;  /* 0x0000048000007945 */ /* 0x000fe80003800200 */
[----:B------:R-:W-:Y:S01]  /*06c0*/  BSSY.RELIABLE B1, `(.L_x_21396) ;  /* 0x000003f000017945 */ /* 0x000fe20003800100 */
[----:B------:R-:W-:Y:S01]  /*06d0*/  SEL R17, RZ, 0x1, !P1 ;  /* 0x00000001ff117807 */ /* 0x000fe20004800000 */
[----:B--2---:R-:W-:-:S06]  /*06e0*/  @!P5 DSETP.NEU.AND P0, PT, R6, RZ, PT ;  /* 0x000000ff0600d22a */ /* 0x004fcc0003f0d000 */
[----:B---3--:R-:W-:Y:S01]  /*06f0*/  @!P5 DSETP.NEU.OR P6, PT, R8, RZ, P0 ;  /* 0x000000ff0800d22a */ /* 0x008fe200007cd400 */
[----:B------:R-:W-:Y:S02]  /*0700*/  ISETP.NE.AND P5, PT, R12, RZ, PT ;  /* 0x000000ff0c00720c */ /* 0x000fe40003fa5270 */
[----:B------:R-:W-:Y:S02]  /*0710*/  ISETP.NE.AND P0, PT, R13, RZ, PT ;  /* 0x000000ff0d00720c */ /* 0x000fe40003f05270 */
[----:B------:R-:W-:Y:S02]  /*0720*/  SEL R13, RZ, 0x1, !P5 ;  /* 0x00000001ff0d7807 */ /* 0x000fe40006800000 */
[----:B------:R-:W-:Y:S02]  /*0730*/  ISETP.GE.U32.AND P5, PT, R2, R5, PT ;  /* 0x000000050200720c */ /* 0x000fe40003fa6070 */
[----:B------:R-:W-:Y:S02]  /*0740*/  SEL R11, RZ, 0x1, !P0 ;  /* 0x00000001ff0b7807 */ /* 0x000fe40004000000 */
[----:B------:R-:W-:-:S02]  /*0750*/  ISETP.NE.AND P0, PT, R4, RZ, PT ;  /* 0x000000ff0400720c */ /* 0x000fc40003f05270 */
        /* <DEDUP_REMOVED lines=17> */
[----:B-1----:R-:W-:-:S04]  /*0870*/  IADD3 R8, P0, PT, R8, UR6, RZ ;  /* 0x0000000608087c10 */ /* 0x002fc8000ff1e0ff */
[----:B------:R-:W-:-:S05]  /*0880*/  IADD3.X R9, PT, PT, RZ, UR7, RZ, P0, !PT ;  /* 0x00000007ff097c10 */ /* 0x000fca00087fe4ff */
[----:B------:R0:W-:Y:S04]  /*0890*/  STG.E.U8 desc[UR4][R8.64], R13 ;  /* 0x0000000d08007986 */ /* 0x0001e8000c101104 */
.L_x_21397:
        /* <DEDUP_REMOVED lines=8> */
.L_x_21398:
        /* <DEDUP_REMOVED lines=8> */
.L_x_21399:
        /* <DEDUP_REMOVED lines=8> */
.L_x_21400:
[----:B------:R-:W-:-:S13]  /*0a20*/  ISETP.GE.U32.AND P0, PT, R2, R5, PT ;  /* 0x000000050200720c */ /* 0x000fda0003f06070 */
[----:B------:R-:W-:Y:S05]  /*0a30*/  @P0 BREAK.RELIABLE B1 ;  /* 0x0000000000010942 */ /* 0x000fea0003800100 */
[----:B------:R-:W-:Y:S05]  /*0a40*/  @P0 BRA `(.L_x_21402) ;  /* 0x0000000000380947 */ /* 0x000fea0003800000 */
[----:B------:R-:W3:Y:S01]  /*0a50*/  LDCU.64 UR6, c[0x0][0x388] ;  /* 0x00007100ff0677ac */ /* 0x000ee20008000a00 */
[----:B012---:R-:W-:Y:S01]  /*0a60*/  LEA R8, R3, R2, 0xa ;  /* 0x0000000203087211 */ /* 0x007fe200078e50ff */
[----:B------:R-:W-:-:S03]  /*0a70*/  VIADD R2, R2, 0x80 ;  /* 0x0000008002027836 */ /* 0x000fc60000000000 */
[----:B---3--:R-:W-:-:S05]  /*0a80*/  IADD3 R8, P0, PT, R8, UR6, RZ ;  /* 0x0000000608087c10 */ /* 0x008fca000ff1e0ff */
[----:B------:R-:W-:-:S05]  /*0a90*/  IMAD.X R9, RZ, RZ, UR7, P0 ;  /* 0x00000007ff097e24 */ /* 0x000fca00080e06ff */
[----:B------:R2:W-:Y:S03]  /*0aa0*/  STG.E.U8 desc[UR4][R8.64], R6 ;  /* 0x0000000608007986 */ /* 0x0005e6000c101104 */
.L_x_21401:
[----:B------:R-:W-:Y:S05]  /*0ab0*/  BSYNC.RELIABLE B1 ;  /* 0x0000000000017941 */ /* 0x000fea0003800100 */
.L_x_21396:
[----:B------:R-:W-:-:S13]  /*0ac0*/  ISETP.GE.U32.AND P0, PT, R2, R5, PT ;  /* 0x000000050200720c */ /* 0x000fda0003f06070 */
[----:B012---:R-:W0:Y:S01]  /*0ad0*/  @!P0 LDC.64 R8, c[0x0][0x388] ;  /* 0x0000e200ff088b82 */ /* 0x007e220000000a00 */
[----:B------:R-:W-:Y:S02]  /*0ae0*/  @!P0 IMAD R7, R3, 0x400, R2 ;  /* 0x0000040003078824 */ /* 0x000fe400078e0202 */
[----:B------:R-:W-:-:S03]  /*0af0*/  @!P0 VIADD R2, R2, 0x80 ;  /* 0x0000008002028836 */ /* 0x000fc60000000000 */
[----:B0-----:R-:W-:-:S05]  /*0b00*/  @!P0 IADD3 R6, P1, PT, R7, R8, RZ ;  /* 0x0000000807068210 */ /* 0x001fca0007f3e0ff */
[----:B------:R-:W-:-:S05]  /*0b10*/  @!P0 IMAD.X R7, RZ, RZ, R9, P1 ;  /* 0x000000ffff078224 */ /* 0x000fca00008e0609 */
[----:B------:R3:W-:Y:S03]  /*0b20*/  @!P0 STG.E.U8 desc[UR4][R6.64], R4 ;  /* 0x0000000406008986 */ /* 0x0007e6000c101104 */
.L_x_21402:
[----:B------:R-:W-:Y:S05]  /*0b30*/  BSYNC.RECONVERGENT B0 ;  /* 0x0000000000007941 */ /* 0x000fea0003800200 */
.L_x_21395:
        /* <DEDUP_REMOVED lines=9> */
.L_x_21394:
        /* <DEDUP_REMOVED lines=22> */
[----:B--2---:R-:W-:Y:S01]  /*0d30*/  DSETP.NEU.OR P4, PT, R8, RZ, P4 ;  /* 0x000000ff0800722a */ /* 0x004fe2000278d400 */
[----:B------:R-:W-:Y:S01]  /*0d40*/  IADD3 R8, P6, PT, R0, UR6, RZ ;  /* 0x0000000600087c10 */ /* 0x000fe2000ffde0ff */
[----:B---3--:R-:W-:Y:S02]  /*0d50*/  DSETP.NEU.AND P5, PT, R16, RZ, PT ;  /* 0x000000ff1000722a */ /* 0x008fe40003fad000 */
[----:B------:R-:W-:Y:S02]  /*0d60*/  DSETP.NEU.AND P1, PT, R18, RZ, PT ;  /* 0x000000ff1200722a */ /* 0x000fe40003f2d000 */
[----:B------:R-:W-:Y:S01]  /*0d70*/  SEL R0, RZ, 0x1, !P4 ;  /* 0x00000001ff007807 */ /* 0x000fe20006000000 */
[----:B------:R-:W-:Y:S01]  /*0d80*/  IMAD.X R9, RZ, RZ, UR7, P6 ;  /* 0x00000007ff097e24 */ /* 0x000fe2000b0e06ff */
[----:B------:R-:W-:-:S02]  /*0d90*/  DSETP.NEU.OR P0, PT, R10, RZ, P0 ;  /* 0x000000ff0a00722a */ /* 0x000fc4000070d400 */
[----:B------:R-:W-:Y:S02]  /*0da0*/  DSETP.NEU.OR P3, PT, R20, RZ, P3 ;  /* 0x000000ff1400722a */ /* 0x000fe40001f6d400 */
[----:B------:R-:W-:Y:S02]  /*0db0*/  DSETP.NEU.OR P2, PT, R22, RZ, P2 ;  /* 0x000000ff1600722a */ /* 0x000fe4000174d400 */
[----:B------:R-:W-:Y:S02]  /*0dc0*/  DSETP.NEU.OR P5, PT, R12, RZ, P5 ;  /* 0x000000ff0c00722a */ /* 0x000fe40002fad400 */
[----:B------:R-:W-:Y:S01]  /*0dd0*/  DSETP.NEU.OR P1, PT, R14, RZ, P1 ;  /* 0x000000ff0e00722a */ /* 0x000fe20000f2d400 */
[----:B-1----:R-:W-:-:S05]  /*0de0*/  IMAD.WIDE.U32 R2, R29, 0x2, R8 ;  /* 0x000000021d027825 */ /* 0x002fca00078e0008 */
[----:B------:R-:W-:Y:S01]  /*0df0*/  SEL R9, RZ, 0x1, !P1 ;  /* 0x00000001ff097807 */ /* 0x000fe20004800000 */
[----:B----4-:R-:W-:Y:S02]  /*0e00*/  DSETP.NEU.AND P4, PT, R4, RZ, PT ;  /* 0x000000ff0400722a */ /* 0x010fe40003f8d000 */
[----:B------:R-:W-:-:S04]  /*0e10*/  DSETP.NEU.AND P6, PT, R6, RZ, PT ;  /* 0x000000ff0600722a */ /* 0x000fc80003fcd000 */
[----:B-----5:R-:W-:Y:S02]  /*0e20*/  DSETP.NEU.OR P4, PT, R24, RZ, P4 ;  /* 0x000000ff1800722a */ /* 0x020fe4000278d400 */
[----:B------:R-:W-:Y:S01]  /*0e30*/  DSETP.NEU.OR P6, PT, R26, RZ, P6 ;  /* 0x000000ff1a00722a */ /* 0x000fe200037cd400 */
        /* <DEDUP_REMOVED lines=15> */
.L_x_21403:
        /* <DEDUP_REMOVED lines=13> */
.L_x_43571:


//--------------------- .text._ZN2at6native29vectorized_elementwise_kernelILi4ENS0_13BinaryFunctorIddbZZZNS0_22logical_or_kernel_cudaERNS_14TensorIteratorEENKUlvE0_clEvENKUlvE4_clEvEUlddE_EESt5arrayIPcLm3EEEEviT0_T1_ --------------------------
	.section	.text._ZN2at6native29vectorized_elementwise_kernelILi4ENS0_13BinaryFunctorIddbZZZNS0_22logical_or_kernel_cudaERNS_14TensorIteratorEENKUlvE0_clEvENKUlvE4_clEvEUlddE_EESt5arrayIPcLm3EEEEviT0_T1_,"ax",@progbits
	.align	128
        .global         _ZN2at6native29vectorized_elementwise_kernelILi4ENS0_13BinaryFunctorIddbZZZNS0_22logical_or_kernel_cudaERNS_14TensorIteratorEENKUlvE0_clEvENKUlvE4_clEvEUlddE_EESt5arrayIPcLm3EEEEviT0_T1_
        .type           _ZN2at6native29vectorized_elementwise_kernelILi4ENS0_13BinaryFunctorIddbZZZNS0_22logical_or_kernel_cudaERNS_14TensorIteratorEENKUlvE0_clEvENKUlvE4_clEvEUlddE_EESt5arrayIPcLm3EEEEviT0_T1_,@function
        .size           _ZN2at6native29vectorized_elementwise_kernelILi4ENS0_13BinaryFunctorIddbZZZNS0_22logical_or_kernel_cudaERNS_14TensorIteratorEENKUlvE0_clEvENKUlvE4_clEvEUlddE_EESt5arrayIPcLm3EEEEviT0_T1_,(.L_x_43572 - _ZN2at6native29vectorized_elementwise_kernelILi4ENS0_13BinaryFunctorIddbZZZNS0_22logical_or_kernel_cudaERNS_14TensorIteratorEENKUlvE0_clEvENKUlvE4_clEvEUlddE_EESt5arrayIPcLm3EEEEviT0_T1_)
        .other          _ZN2at6native29vectorized_elementwise_kernelILi4ENS0_13BinaryFunctorIddbZZZNS0_22logical_or_kernel_cudaERNS_14TensorIteratorEENKUlvE0_clEvENKUlvE4_clEvEUlddE_EESt5arrayIPcLm3EEEEviT0_T1_,@"STO_CUDA_ENTRY STV_DEFAULT"
_ZN2at6native29vectorized_elementwise_kernelILi4ENS0_13BinaryFunctorIddbZZZNS0_22logical_or_kernel_cudaERNS_14TensorIteratorEENKUlvE0_clEvENKUlvE4_clEvEUlddE_EESt5arrayIPcLm3EEEEviT0_T1_:
.text._ZN2at6native29vectorized_elementwise_kernelILi4ENS0_13BinaryFunctorIddbZZZNS0_22logical_or_kernel_cudaERNS_14TensorIteratorEENKUlvE0_clEvENKUlvE4_clEvEUlddE_EESt5arrayIPcLm3EEEEviT0_T1_:
        /* <DEDUP_REMOVED lines=138> */
.L_x_21407:
        /* <DEDUP_REMOVED lines=8> */
.L_x_21408:
        /* <DEDUP_REMOVED lines=8> */
.L_x_21409:
        /* <DEDUP_REMOVED lines=8> */
.L_x_21410:
        /* <DEDUP_REMOVED lines=9> */
.L_x_21411:
[----:B------:R-:W-:Y:S05]  /*0ab0*/  BSYNC.RELIABLE B1 ;  /* 0x0000000000017941 */ /* 0x000fea0003800100 */
.L_x_21406:
[----:B------:R-:W-:-:S13]  /*0ac0*/  ISETP.GE.U32.AND P0, PT, R2, R5, PT ;  /* 0x000000050200720c */ /* 0x000fda0003f06070 */
[----:B012---:R-:W0:Y:S01]  /*0ad0*/  @!P0 LDC.64 R8, c[0x0][0x388] ;  /* 0x0000e200ff088b82 */ /* 0x007e220000000a00 */
[----:B------:R-:W-:Y:S02]  /*0ae0*/  @!P0 IMAD R7, R3, 0x400, R2 ;  /* 0x0000040003078824 */ /* 0x000fe400078e0202 */
[----:B------:R-:W-:-:S03]  /*0af0*/  @!P0 VIADD R2, R2, 0x80 ;  /* 0x0000008002028836 */ /* 0x000fc60000000000 */
[----:B0-----:R-:W-:-:S05]  /*0b00*/  @!P0 IADD3 R6, P1, PT, R7, R8, RZ ;  /* 0x0000000807068210 */ /* 0x001fca0007f3e0ff */
[----:B------:R-:W-:-:S05]  /*0b10*/  @!P0 IMAD.X R7, RZ, RZ, R9, P1 ;  /* 0x000000ffff078224 */ /* 0x000fca00008e0609 */
[----:B------:R3:W-:Y:S03]  /*0b20*/  @!P0 STG.E.U8 desc[UR4][R6.64], R4 ;  /* 0x0000000406008986 */ /* 0x0007e6000c101104 */
.L_x_21412:
[----:B------:R-:W-:Y:S05]  /*0b30*/  BSYNC.RECONVERGENT B0 ;  /* 0x0000000000007941 */ /* 0x000fea0003800200 */
.L_x_21405:
        /* <DEDUP_REMOVED lines=9> */
.L_x_21404:
        /* <DEDUP_REMOVED lines=21> */
[----:B-----5:R-:W-:-:S06]  /*0d20*/  DSETP.NEU.OR P5, PT, R10, RZ, P5 ;  /* 0x000000ff0a00722a */ /* 0x020fcc0002fad400 */
[----:B------:R-:W-:Y:S01]  /*0d30*/  SEL R5, RZ, 0x1, !P5 ;  /* 0x00000001ff057807 */ /* 0x000fe20006800000 */
[----:B------:R-:W-:Y:S02]  /*0d40*/  DSETP.NEU.AND P5, PT, R18, RZ, PT ;  /* 0x000000ff1200722a */ /* 0x000fe40003fad000 */
[----:B------:R-:W-:Y:S02]  /*0d50*/  DSETP.NEU.OR P1, PT, R8, RZ, P1 ;  /* 0x000000ff0800722a */ /* 0x000fe40000f2d400 */
[----:B------:R-:W-:Y:S02]  /*0d60*/  DSETP.NEU.OR P2, PT, R28, RZ, P2 ;  /* 0x000000ff1c00722a */ /* 0x000fe4000174d400 */
[----:B------:R-:W-:Y:S02]  /*0d70*/  DSETP.NEU.OR P0, PT, R30, RZ, P0 ;  /* 0x000000ff1e00722a */ /* 0x000fe4000070d400 */
        /* <DEDUP_REMOVED lines=10> */
[----:B---3--:R-:W-:Y:S02]  /*0e20*/  DSETP.NEU.OR P6, PT, R20, RZ, P6 ;  /* 0x000000ff1400722a */ /* 0x008fe400037cd400 */
[----:B------:R-:W-:Y:S02]  /*0e30*/  DSETP.NEU.OR P3, PT, R24, RZ, P3 ;  /* 0x000000ff1800722a */ /* 0x000fe40001f6d400 */
[----:B------:R-:W-:Y:S02]  /*0e40*/  DSETP.NEU.OR P5, PT, R26, RZ, P5 ;  /* 0x000000ff1a00722a */ /* 0x000fe40002fad400 */
[----:B------:R-:W-:Y:S01]  /*0e50*/  DSETP.NEU.OR P4, PT, R22, RZ, P4 ;  /* 0x000000ff1600722a */ /* 0x000fe2000278d400 */
        /* <DEDUP_REMOVED lines=9> */
.L_x_21413:
        /* <DEDUP_REMOVED lines=9> */
.L_x_43572:


//--------------------- .text._ZN2at6native29vectorized_elementwise_kernelILi8ENS0_13BinaryFunctorIddbZZZNS0_22logical_or_kernel_cudaERNS_14TensorIteratorEENKUlvE0_clEvENKUlvE4_clEvEUlddE_EESt5arrayIPcLm3EEEEviT0_T1_ --------------------------
	.section	.text._ZN2at6native29vectorized_elementwise_kernelILi8ENS0_13BinaryFunctorIddbZZZNS0_22logical_or_kernel_cudaERNS_14TensorIteratorEENKUlvE0_clEvENKUlvE4_clEvEUlddE_EESt5arrayIPcLm3EEEEviT0_T1_,"ax",@progbits
	.align	128
        .global         _ZN2at6native29vectorized_elementwise_kernelILi8ENS0_13BinaryFunctorIddbZZZNS0_22logical_or_kernel_cudaERNS_14TensorIteratorEENKUlvE0_clEvENKUlvE4_clEvEUlddE_EESt5arrayIPcLm3EEEEviT0_T1_
        .type           _ZN2at6native29vectorized_elementwise_kernelILi8ENS0_13BinaryFunctorIddbZZZNS0_22logical_or_kernel_cudaERNS_14TensorIteratorEENKUlvE0_clEvENKUlvE4_clEvEUlddE_EESt5arrayIPcLm3EEEEviT0_T1_,@function
        .size           _ZN2at6native29vectorized_elementwise_kernelILi8ENS0_13BinaryFunctorIddbZZZNS0_22logical_or_kernel_cudaERNS_14TensorIteratorEENKUlvE0_clEvENKUlvE4_clEvEUlddE_EESt5arrayIPcLm3EEEEviT0_T1_,(.L_x_43573 - _ZN2at6native29vectorized_elementwise_kernelILi8ENS0_13BinaryFunctorIddbZZZNS0_22logical_or_kernel_cudaERNS_14TensorIteratorEENKUlvE0_clEvENKUlvE4_clEvEUlddE_EESt5arrayIPcLm3EEEEviT0_T1_)
        .other          _ZN2at6native29vectorized_elementwise_kernelILi8ENS0_13BinaryFunctorIddbZZZNS0_22logical_or_kernel_cudaERNS_14TensorIteratorEENKUlvE0_clEvENKUlvE4_clEvEUlddE_EESt5arrayIPcLm3EEEEviT0_T1_,@"STO_CUDA_ENTRY STV_DEFAULT"
_ZN2at6native29vectorized_elementwise_kernelILi8ENS0_13BinaryFunctorIddbZZZNS0_22logical_or_kernel_cudaERNS_14TensorIteratorEENKUlvE0_clEvENKUlvE4_clEvEUlddE_EESt5arrayIPcLm3EEEEviT0_T1_:
.text._ZN2at6native29vectorized_elementwise_kernelILi8ENS0_13BinaryFunctorIddbZZZNS0_22logical_or_kernel_cudaERNS_14TensorIteratorEENKUlvE0_clEvENKUlvE4_clEvEUlddE_EESt5arrayIPcLm3EEEEviT0_T1_:
        /* <DEDUP_REMOVED lines=138> */
.L_x_21417:
        /* <DEDUP_REMOVED lines=8> */
.L_x_21418:
        /* <DEDUP_REMOVED lines=8> */
.L_x_21419:
        /* <DEDUP_REMOVED lines=8> */
.L_x_21420:
        /* <DEDUP_REMOVED lines=9> */
.L_x_21421:
[----:B------:R-:W-:Y:S05]  /*0ab0*/  BSYNC.RELIABLE B1 ;  /* 0x0000000000017941 */ /* 0x000fea0003800100 */
.L_x_21416:
[----:B------:R-:W-:-:S13]  /*0ac0*/  ISETP.GE.U32.AND P0, PT, R2, R5, PT ;  /* 0x000000050200720c */ /* 0x000fda0003f06070 */
[----:B012---:R-:W0:Y:S01]  /*0ad0*/  @!P0 LDC.64 R8, c[0x0][0x388] ;  /* 0x0000e200ff088b82 */ /* 0x007e220000000a00 */
[----:B------:R-:W-:Y:S02]  /*0ae0*/  @!P0 IMAD R7, R3, 0x400, R2 ;  /* 0x0000040003078824 */ /* 0x000fe400078e0202 */
[----:B------:R-:W-:-:S03]  /*0af0*/  @!P0 VIADD R2, R2, 0x80 ;  /* 0x0000008002028836 */ /* 0x000fc60000000000 */
[----:B0-----:R-:W-:-:S05]  /*0b00*/  @!P0 IADD3 R6, P1, PT, R7, R8, RZ ;  /* 0x0000000807068210 */ /* 0x001fca0007f3e0ff */
[----:B------:R-:W-:-:S05]  /*0b10*/  @!P0 IMAD.X R7, RZ, RZ, R9, P1 ;  /* 0x000000ffff078224 */ /* 0x000fca00008e0609 */
[----:B------:R3:W-:Y:S03]  /*0b20*/  @!P0 STG.E.U8 desc[UR4][R6.64], R4 ;  /* 0x0000000406008986 */ /* 0x0007e6000c101104 */
.L_x_21422:
[----:B------:R-:W-:Y:S05]  /*0b30*/  BSYNC.RECONVERGENT B0 ;  /* 0x0000000000007941 */ /* 0x000fea0003800200 */
.L_x_21415:
        /* <DEDUP_REMOVED lines=9> */
.L_x_21414:
        /* <DEDUP_REMOVED lines=21> */
[----:B-----5:R-:W-:Y:S02]  /*0d20*/  DSETP.NEU.OR P5, PT, R10, RZ, P5 ;  /* 0x000000ff0a00722a */ /* 0x020fe40002fad400 */
[----:B------:R-:W-:-:S04]  /*0d30*/  DSETP.NEU.OR P1, PT, R8, RZ, P1 ;  /* 0x000000ff0800722a */ /* 0x000fc80000f2d400 */
[----:B------:R-:W-:Y:S01]  /*0d40*/  SEL R8, RZ, 0x1, !P5 ;  /* 0x00000001ff087807 */ /* 0x000fe20006800000 */
[----:B------:R-:W-:Y:S02]  /*0d50*/  DSETP.NEU.AND P5, PT, R18, RZ, PT ;  /* 0x000000ff1200722a */ /* 0x000fe40003fad000 */
[----:B------:R-:W-:Y:S02]  /*0d60*/  DSETP.NEU.OR P2, PT, R28, RZ, P2 ;  /* 0x000000ff1c00722a */ /* 0x000fe4000174d400 */
[----:B------:R-:W-:Y:S01]  /*0d70*/  DSETP.NEU.OR P0, PT, R30, RZ, P0 ;  /* 0x000000ff1e00722a */ /* 0x000fe2000070d400 */
        /* <DEDUP_REMOVED lines=8> */
[----:B---3--:R-:W-:Y:S02]  /*0e00*/  DSETP.NEU.OR P6, PT, R20, RZ, P6 ;  /* 0x000000ff1400722a */ /* 0x008fe400037cd400 */
[----:B------:R-:W-:Y:S02]  /*0e10*/  DSETP.NEU.OR P3, PT, R24, RZ, P3 ;  /* 0x000000ff1800722a */ /* 0x000fe40001f6d400 */
[----:B------:R-:W-:-:S02]  /*0e20*/  DSETP.NEU.OR P5, PT, R26, RZ, P5 ;  /* 0x000000ff1a00722a */ /* 0x000fc40002fad400 */
[----:B------:R-:W-:Y:S01]  /*0e30*/  DSETP.NEU.OR P4, PT, R22, RZ, P4 ;  /* 0x000000ff1600722a */ /* 0x000fe2000278d400 */
        /* <DEDUP_REMOVED lines=10> */
.L_x_21423:
        /* <DEDUP_REMOVED lines=10> */
.L_x_43573:


//--------------------- .text._ZN2at6native18elementwise_kernelILi128ELi4EZNS0_15gpu_kernel_implINS0_13AUnaryFunctorIssbZZZNS0_22logical_or_kernel_cudaERNS_14TensorIteratorEENKUlvE0_clEvENKUlvE3_clEvEUlssE_EEEEvRNS_18TensorIteratorBaseERKT_EUliE_EEviT1_ --------------------------
	.section	.text._ZN2at6native18elementwise_kernelILi128ELi4EZNS0_15gpu_kernel_implINS0_13AUnaryFunctorIssbZZZNS0_22logical_or_kernel_cudaERNS_14TensorIteratorEENKUlvE0_clEvENKUlvE3_clEvEUlssE_EEEEvRNS_18TensorIteratorBaseERKT_EUliE_EEviT1_,"ax",@progbits
	.align	128
        .global         _ZN2at6native18elementwise_kernelILi128ELi4EZNS0_15gpu_kernel_implINS0_13AUnaryFunctorIssbZZZNS0_22logical_or_kernel_cudaERNS_14TensorIteratorEENKUlvE0_clEvENKUlvE3_clEvEUlssE_EEEEvRNS_18TensorIteratorBaseERKT_EUliE_EEviT1_
        .type           _ZN2at6native18elementwise_kernelILi128ELi4EZNS0_15gpu_kernel_implINS0_13AUnaryFunctorIssbZZZNS0_22logical_or_kernel_cudaERNS_14TensorIteratorEENKUlvE0_clEvENKUlvE3_clEvEUlssE_EEEEvRNS_18TensorIteratorBaseERKT_EUliE_EEviT1_,@function
        .size           _ZN2at6native18elementwise_kernelILi128ELi4EZNS0_15gpu_kernel_implINS0_13AUnaryFunctorIssbZZZNS0_22logical_or_kernel_cudaERNS_14TensorIteratorEENKUlvE0_clEvENKUlvE3_clEvEUlssE_EEEEvRNS_18TensorIteratorBaseERKT_EUliE_EEviT1_,(.L_x_43574 - _ZN2at6native18elementwise_kernelILi128ELi4EZNS0_15gpu_kernel_implINS0_13AUnaryFunctorIssbZZZNS0_22logical_or_kernel_cudaERNS_14TensorIteratorEENKUlvE0_clEvENKUlvE3_clEvEUlssE_EEEEvRNS_18TensorIteratorBaseERKT_EUliE_EEviT1_)
        .other          _ZN2at6native18elementwise_kernelILi128ELi4EZNS0_15gpu_kernel_implINS0_13AUnaryFunctorIssbZZZNS0_22logical_or_kernel_cudaERNS_14TensorIteratorEENKUlvE0_clEvENKUlvE3_clEvEUlssE_EEEEvRNS_18TensorIteratorBaseERKT_EUliE_EEviT1_,@"STO_CUDA_ENTRY STV_DEFAULT"
_ZN2at6native18elementwise_kernelILi128ELi4EZNS0_15gpu_kernel_implINS0_13AUnaryFunctorIssbZZZNS0_22logical_or_kernel_cudaERNS_14TensorIteratorEENKUlvE0_clEvENKUlvE3_clEvEUlssE_EEEEvRNS_18TensorIteratorBaseERKT_EUliE_EEviT1_:
.text._ZN2at6native18elementwise_kernelILi128ELi4EZNS0_15gpu_kernel_implINS0_13AUnaryFunctorIssbZZZNS0_22logical_or_kernel_cudaERNS_14TensorIteratorEENKUlvE0_clEvENKUlvE3_clEvEUlssE_EEEEvRNS_18TensorIteratorBaseERKT_EUliE_EEviT1_:
        /* <DEDUP_REMOVED lines=320> */
.L_x_21426:
        /* <DEDUP_REMOVED lines=16> */
.L_x_21430:
[----:B------:R0:W5:Y:S01]  /*1500*/  LDG.E.U8 R0, desc[UR36][R2.64] ;  /* 0x0000002402007981 */ /* 0x000162000c1e1100 */
[----:B------:R-:W-:Y:S05]  /*1510*/  BRA `(.L_x_21432) ;  /* 0x0000000c004c7947 */ /* 0x000fea0003800000 */
.L_x_21429:
        /* <DEDUP_REMOVED lines=8> */
.L_x_21434:
[----:B------:R0:W5:Y:S01]  /*15a0*/  LDG.E.U16 R0, desc[UR36][R2.64] ;  /* 0x0000002402007981 */ /* 0x000162000c1e1500 */
[----:B------:R-:W-:Y:S05]  /*15b0*/  BRA `(.L_x_21432) ;  /* 0x0000000c00247947 */ /* 0x000fea0003800000 */
.L_x_21433:
[----:B------:R0:W5:Y:S01]  /*15c0*/  LDG.E.U16 R0, desc[UR36][R2.64] ;  /* 0x0000002402007981 */ /* 0x000162000c1e1500 */
[----:B------:R-:W-:Y:S05]  /*15d0*/  BRA `(.L_x_21432) ;  /* 0x0000000c001c7947 */ /* 0x000fea0003800000 */
.L_x_21428:
        /* <DEDUP_REMOVED lines=9> */
.L_x_21436:
[----:B------:R-:W2:Y:S02]  /*1670*/  LDG.E.U16 R4, desc[UR36][R2.64] ;  /* 0x0000002402047981 */ /* 0x000ea4000c1e1500 */
[----:B--2---:R-:W-:-:S06]  /*1680*/  HADD2.F32 R4, -RZ, R4.H0_H0 ;  /* 0x20000004ff047230 */ /* 0x004fcc0000004100 */
[----:B------:R-:W0:Y:S02]  /*1690*/  F2I.FTZ.TRUNC.NTZ R4, R4 ;  /* 0x0000000400047305 */ /* 0x000e24000021f100 */
[----:B0-----:R-:W-:Y:S01]  /*16a0*/  PRMT R0, R4, 0x7610, R0 ;  /* 0x0000761004007816 */ /* 0x001fe20000000000 */
[----:B------:R-:W-:Y:S06]  /*16b0*/  BRA `(.L_x_21432) ;  /* 0x0000000800e47947 */ /* 0x000fec0003800000 */
.L_x_21435:
        /* <DEDUP_REMOVED lines=9> */
.L_x_21438:
[----:B------:R-:W2:Y:S02]  /*1750*/  LDG.E.U16 R2, desc[UR36][R2.64] ;  /* 0x0000002402027981 */ /* 0x000ea4000c1e1500 */
[----:B--2---:R-:W-:-:S06]  /*1760*/  HADD2.F32 R4, -RZ, R2.H0_H0 ;  /* 0x20000002ff047230 */ /* 0x004fcc0000004100 */
[----:B------:R-:W0:Y:S02]  /*1770*/  F2I.FTZ.TRUNC.NTZ R4, R4 ;  /* 0x0000000400047305 */ /* 0x000e24000021f100 */
[----:B0-----:R-:W-:Y:S01]  /*1780*/  PRMT R0, R4, 0x7610, R0 ;  /* 0x0000761004007816 */ /* 0x001fe20000000000 */
[----:B------:R-:W-:Y:S06]  /*1790*/  BRA `(.L_x_21432) ;  /* 0x0000000800ac7947 */ /* 0x000fec0003800000 */
.L_x_21437:
[----:B------:R-:W2:Y:S02]  /*17a0*/  LDG.E.64 R2, desc[UR36][R2.64] ;  /* 0x0000002402027981 */ /* 0x000ea4000c1e1b00 */
[----:B--2---:R0:W1:Y:S01]  /*17b0*/  F2I.F64.TRUNC R0, R2 ;  /* 0x0000000200007311 */ /* 0x004062000030d100 */
[----:B------:R-:W-:Y:S05]  /*17c0*/  BRA `(.L_x_21432) ;  /* 0x0000000800a07947 */ /* 0x000fea0003800000 */
.L_x_21427:
        /* <DEDUP_REMOVED lines=12> */
.L_x_21441:
[----:B------:R-:W2:Y:S02]  /*1890*/  LDG.E.64 R2, desc[UR36][R2.64] ;  /* 0x0000002402027981 */ /* 0x000ea4000c1e1b00 */
[----:B--2---:R3:W4:Y:S01]  /*18a0*/  F2I.F64.TRUNC R0, R2 ;  /* 0x0000000200007311 */ /* 0x004722000030d100 */
[----:B------:R-:W-:Y:S05]  /*18b0*/  BRA `(.L_x_21432) ;  /* 0x0000000800647947 */ /* 0x000fea0003800000 */
.L_x_21440:
        /* <DEDUP_REMOVED lines=27> */
.L_x_21443:
        /* <DEDUP_REMOVED lines=14> */
.L_x_21442:
[----:B------:R-:W2:Y:S02]  /*1b50*/  LDG.E.U16 R4, desc[UR36][R2.64] ;  /* 0x0000002402047981 */ /* 0x000ea4000c1e1500 */
[----:B--2---:R-:W-:-:S06]  /*1b60*/  SHF.L.U32 R4, R4, 0x10, RZ ;  /* 0x0000001004047819 */ /* 0x004fcc00000006ff */
[----:B------:R-:W0:Y:S02]  /*1b70*/  F2I.FTZ.TRUNC.NTZ R4, R4 ;  /* 0x0000000400047305 */ /* 0x000e24000021f100 */
[----:B0-----:R-:W-:Y:S01]  /*1b80*/  PRMT R0, R4, 0x7610, R0 ;  /* 0x0000761004007816 */ /* 0x001fe20000000000 */
[----:B------:R-:W-:Y:S06]  /*1b90*/  BRA `(.L_x_21432) ;  /* 0x0000000400ac7947 */ /* 0x000fec0003800000 */
.L_x_21439:
        /* <DEDUP_REMOVED lines=10> */
.L_x_21446:
        /* <DEDUP_REMOVED lines=21> */
.L_x_21450:
[----:B------:R-:W-:Y:S05]  /*1d90*/  BSYNC.RECONVERGENT B1 ;  /* 0x0000000000017941 */ /* 0x000fea0003800200 */
.L_x_21449:
[----:B------:R-:W-:Y:S01]  /*1da0*/  IMAD.SHL.U32 R0, R0, 0x100000, RZ ;  /* 0x0010000000007824 */ /* 0x000fe200078e00ff */
[----:B------:R-:W-:-:S04]  /*1db0*/  LEA R2, R2, 0x3b800000, 0x17 ;  /* 0x3b80000002027811 */ /* 0x000fc800078eb8ff */
[----:B------:R-:W-:-:S07]  /*1dc0*/  LOP3.LUT R4, R2, R0, R7, 0xfe, !PT ;  /* 0x0000000002047212 */ /* 0x000fce00078efe07 */
.L_x_21448:
[----:B------:R-:W-:Y:S05]  /*1dd0*/  BSYNC.RECONVERGENT B0 ;  /* 0x0000000000007941 */ /* 0x000fea0003800200 */
.L_x_21447:
[----:B------:R-:W0:Y:S02]  /*1de0*/  F2I.FTZ.TRUNC.NTZ R4, R4 ;  /* 0x0000000400047305 */ /* 0x000e24000021f100 */
[----:B0-----:R-:W-:Y:S01]  /*1df0*/  PRMT R0, R4, 0x7610, R0 ;  /* 0x0000761004007816 */ /* 0x001fe20000000000 */
[----:B------:R-:W-:Y:S06]  /*1e00*/  BRA `(.L_x_21432) ;  /* 0x0000000400107947 */ /* 0x000fec0003800000 */
.L_x_21445:
        /* <DEDUP_REMOVED lines=21> */
.L_x_21454:
[----:B------:R-:W-:Y:S05]  /*1f60*/  BSYNC.RECONVERGENT B1 ;  /* 0x0000000000017941 */ /* 0x000fea0003800200 */
.L_x_21453:
[----:B------:R-:W-:Y:S01]  /*1f70*/  IMAD.SHL.U32 R0, R0, 0x200000, RZ ;  /* 0x0020000000007824 */ /* 0x000fe200078e00ff */
[----:B------:R-:W-:-:S04]  /*1f80*/  LEA R2, R2, 0x37800000, 0x17 ;  /* 0x3780000002027811 */ /* 0x000fc800078eb8ff */
[----:B------:R-:W-:-:S07]  /*1f90*/  LOP3.LUT R4, R2, R0, R7, 0xfe, !PT ;  /* 0x0000000002047212 */ /* 0x000fce00078efe07 */
.L_x_21452:
[----:B------:R-:W-:Y:S05]  /*1fa0*/  BSYNC.RECONVERGENT B0 ;  /* 0x0000000000007941 */ /* 0x000fea0003800200 */
.L_x_21451:
[----:B------:R-:W0:Y:S02]  /*1fb0*/  F2I.FTZ.TRUNC.NTZ R4, R4 ;  /* 0x0000000400047305 */ /* 0x000e24000021f100 */
[----:B0-----:R-:W-:Y:S01]  /*1fc0*/  PRMT R0, R4, 0x7610, R0 ;  /* 0x0000761004007816 */ /* 0x001fe20000000000 */
[----:B------:R-:W-:Y:S06]  /*1fd0*/  BRA `(.L_x_21432) ;  /* 0x00000000009c7947 */ /* 0x000fec0003800000 */
.L_x_21444:
[----:B------:R-:W-:-:S09]  /*1fe0*/  UISETP.NE.AND UP0, UPT, UR4, 0x1c, UPT ;  /* 0x0000001c0400788c */ /* 0x000fd2000bf05270 */
[----:B------:R-:W-:Y:S05]  /*1ff0*/  BRA.U !UP0, `(.L_x_21455) ;  /* 0x0000000108907547 */ /* 0x000fea000b800000 */
[----:B------:R-:W-:-:S09]  /*2000*/  UISETP.NE.AND UP0, UPT, UR4, 0x1d, UPT ;  /* 0x0000001d0400788c */ /* 0x000fd2000bf05270 */
[----:B------:R-:W-:Y:S05]  /*2010*/  BRA.U !UP0, `(.L_x_21456) ;  /* 0x0000000108807547 */ /* 0x000fea000b800000 */
[----:B------:R-:W-:-:S09]  /*2020*/  UISETP.NE.AND UP0, UPT, UR4, 0x2c, UPT ;  /* 0x0000002c0400788c */ /* 0x000fd2000bf05270 */
[----:B------:R-:W-:Y:S05]  /*2030*/  BRA.U !UP0, `(.L_x_21457) ;  /* 0x0000000108487547 */ /* 0x000fea000b800000 */
.L_x_21431:
        /* <DEDUP_REMOVED lines=16> */
.L_x_21458:
[----:B------:R-:W-:Y:S01]  /*2140*/  PRMT R0, RZ, 0x7610, R0 ;  /* 0x00007610ff007816 */ /* 0x000fe20000000000 */
[----:B------:R-:W-:Y:S06]  /*2150*/  BRA `(.L_x_21432) ;  /* 0x00000000003c7947 */ /* 0x000fec0003800000 */
.L_x_21457:
        /* <DEDUP_REMOVED lines=8> */
.L_x_21460:
[----:B------:R-:W-:Y:S05]  /*21e0*/  BSYNC.RECONVERGENT B0 ;  /* 0x0000000000007941 */ /* 0x000fea0003800200 */
.L_x_21459:
[----:B------:R-:W0:Y:S02]  /*21f0*/  F2I.FTZ.TRUNC.NTZ R4, R4 ;  /* 0x0000000400047305 */ /* 0x000e24000021f100 */
[----:B0-----:R-:W-:Y:S01]  /*2200*/  PRMT R0, R4, 0x7610, R0 ;  /* 0x0000761004007816 */ /* 0x001fe20000000000 */
[----:B------:R-:W-:Y:S06]  /*2210*/  BRA `(.L_x_21432) ;  /* 0x00000000000c7947 */ /* 0x000fec0003800000 */
.L_x_21456:
[----:B------:R2:W5:Y:S01]  /*2220*/  LDG.E.U16 R0, desc[UR36][R2.64] ;  /* 0x0000002402007981 */ /* 0x000562000c1e1500 */
[----:B------:R-:W-:Y:S05]  /*2230*/  BRA `(.L_x_21432) ;  /* 0x0000000000047947 */ /* 0x000fea0003800000 */
.L_x_21455:
[----:B------:R1:W5:Y:S02]  /*2240*/  LDG.E.U16 R0, desc[UR36][R2.64] ;  /* 0x0000002402007981 */ /* 0x000364000c1e1500 */
.L_x_21432:
[----:B------:R-:W0:Y:S01]  /*2250*/  LDCU.64 UR6, c[0x0][0x580] ;  /* 0x0000b000ff0677ac */ /* 0x000e220008000a00 */
[----:B-1--45:R-:W-:Y:S01]  /*2260*/  LOP3.LUT R0, R0, UR43, RZ, 0xfc, !PT ;  /* 0x0000002b00007c12 */ /* 0x032fe2000f8efcff */
[----:B------:R-:W-:Y:S01]  /*2270*/  BSSY.RECONVERGENT B6, `(.L_x_21461) ;  /* 0x00000d5000067945 */ /* 0x000fe20003800200 */
[----:B------:R-:W-:Y:S02]  /*2280*/  UPRMT UR4, UR40, 0x9910, URZ ;  /* 0x0000991028047896 */ /* 0x000fe400080000ff */
[----:B------:R-:W-:Y:S02]  /*2290*/  PRMT R0, R0, 0x9910, RZ ;  /* 0x0000991000007816 */ /* 0x000fe400000000ff */
[----:B------:R-:W-:Y:S02]  /*22a0*/  UISETP.GT.AND UP0, UPT, UR4, 0x9, UPT ;  /* 0x000000090400788c */ /* 0x000fe4000bf04270 */
[----:B------:R-:W-:-:S04]  /*22b0*/  ISETP.NE.AND P1, PT, R0, RZ, PT ;  /* 0x000000ff0000720c */ /* 0x000fc80003f25270 */
        /* <DEDUP_REMOVED lines=14> */
.L_x_21465:
[----:B------:R3:W-:Y:S01]  /*23a0*/  STG.E.U8 desc[UR36][R2.64], R4 ;  /* 0x0000000402007986 */ /* 0x0007e2000c101124 */
[----:B------:R-:W-:Y:S05]  /*23b0*/  BRA `(.L_x_21467) ;  /* 0x0000000c00007947 */ /* 0x000fea0003800000 */
.L_x_21464:
        /* <DEDUP_REMOVED lines=9> */
.L_x_21469:
[----:B------:R1:W-:Y:S01]  /*2450*/  STG.E desc[UR36][R2.64], R4 ;  /* 0x0000000402007986 */ /* 0x0003e2000c101924 */
[----:B------:R-:W-:Y:S05]  /*2460*/  BRA `(.L_x_21467) ;  /* 0x0000000800d47947 */ /* 0x000fea0003800000 */
.L_x_21468:
[----:B------:R2:W-:Y:S01]  /*2470*/  STG.E.U16 desc[UR36][R2.64], R4 ;  /* 0x0000000402007986 */ /* 0x0005e2000c101524 */
[----:B------:R-:W-:Y:S05]  /*2480*/  BRA `(.L_x_21467) ;  /* 0x0000000800cc7947 */ /* 0x000fea0003800000 */
.L_x_21463:
        /* <DEDUP_REMOVED lines=9> */
.L_x_21471:
[----:B------:R-:W-:-:S04]  /*2520*/  I2FP.F32.U32 R0, R4 ;  /* 0x0000000400007245 */ /* 0x000fc80000201000 */
[----:B------:R-:W-:-:S05]  /*2530*/  F2FP.F16.F32.PACK_AB R0, RZ, R0 ;  /* 0x00000000ff00723e */ /* 0x000fca00000000ff */
[----:B------:R0:W-:Y:S01]  /*2540*/  STG.E.U16 desc[UR36][R2.64], R0 ;  /* 0x0000000002007986 */ /* 0x0001e2000c101524 */
[----:B------:R-:W-:Y:S05]  /*2550*/  BRA `(.L_x_21467) ;  /* 0x0000000800987947 */ /* 0x000fea0003800000 */
.L_x_21470:
        /* <DEDUP_REMOVED lines=10> */
.L_x_21473:
[----:B------:R-:W-:-:S04]  /*2600*/  I2FP.F32.U32 R4, R4 ;  /* 0x0000000400047245 */ /* 0x000fc80000201000 */
[----:B------:R-:W-:-:S04]  /*2610*/  F2FP.F16.F32.PACK_AB R5, RZ, R4 ;  /* 0x00000004ff05723e */ /* 0x000fc800000000ff */
[----:B------:R-:W-:-:S05]  /*2620*/  PRMT R5, R5, 0x5410, RZ ;  /* 0x0000541005057816 */ /* 0x000fca00000000ff */
[----:B------:R0:W-:Y:S01]  /*2630*/  STG.E desc[UR36][R2.64], R5 ;  /* 0x0000000502007986 */ /* 0x0001e2000c101924 */
[----:B------:R-:W-:Y:S05]  /*2640*/  BRA `(.L_x_21467) ;  /* 0x00000008005c7947 */ /* 0x000fea0003800000 */
.L_x_21472:
[----:B------:R-:W0:Y:S02]  /*2650*/  I2F.F64.U32 R4, R4 ;  /* 0x0000000400047312 */ /* 0x000e240000201800 */
[----:B0-----:R0:W-:Y:S01]  /*2660*/  STG.E.64 desc[UR36][R2.64], R4 ;  /* 0x0000000402007986 */ /* 0x0011e2000c101b24 */
[----:B------:R-:W-:Y:S05]  /*2670*/  BRA `(.L_x_21467) ;  /* 0x0000000800507947 */ /* 0x000fea0003800000 */
.L_x_21462:
        /* <DEDUP_REMOVED lines=10> */
.L_x_21476:
[----:B------:R-:W0:Y:S01]  /*2720*/  I2F.F64.U32 R4, R4 ;  /* 0x0000000400047312 */ /* 0x000e220000201800 */
[----:B------:R-:W-:-:S05]  /*2730*/  CS2R R6, SRZ ;  /* 0x0000000000067805 */ /* 0x000fca000001ff00 */
[----:B0-----:R0:W-:Y:S01]  /*2740*/  STG.E.128 desc[UR36][R2.64], R4 ;  /* 0x0000000402007986 */ /* 0x0011e2000c101d24 */
[----:B------:R-:W-:Y:S05]  /*2750*/  BRA `(.L_x_21467) ;  /* 0x0000000800187947 */ /* 0x000fea0003800000 */
.L_x_21475:
        /* <DEDUP_REMOVED lines=17> */
.L_x_21480:
[----:B------:R-:W-:Y:S05]  /*2870*/  BSYNC.RECONVERGENT B0 ;  /* 0x0000000000007941 */ /* 0x000fea0003800200 */
.L_x_21479:
[----:B------:R0:W-:Y:S01]  /*2880*/  STG.E.U8 desc[UR36][R2.64], R5 ;  /* 0x0000000502007986 */ /* 0x0001e2000c101124 */
[----:B------:R-:W-:Y:S05]  /*2890*/  BRA `(.L_x_21467) ;  /* 0x0000000400c87947 */ /* 0x000fea0003800000 */
.L_x_21478:
        /* <DEDUP_REMOVED lines=16> */
.L_x_21477:
[----:B------:R-:W-:-:S04]  /*29a0*/  I2FP.F32.U32 R0, R4 ;  /* 0x0000000400007245 */ /* 0x000fc80000201000 */
[----:B------:R-:W-:-:S05]  /*29b0*/  F2FP.BF16.F32.PACK_AB R0, RZ, R0 ;  /* 0x00000000ff00723e */ /* 0x000fca00000010ff */
[----:B------:R0:W-:Y:S01]  /*29c0*/  STG.E.U16 desc[UR36][R2.64], R0 ;  /* 0x0000000002007986 */ /* 0x0001e2000c101524 */
[----:B------:R-:W-:Y:S05]  /*29d0*/  BRA `(.L_x_21467) ;  /* 0x0000000400787947 */ /* 0x000fea0003800000 */
.L_x_21474:
        /* <DEDUP_REMOVED lines=10> */
.L_x_21483:
        /* <DEDUP_REMOVED lines=12> */
.L_x_21486:
[----:B------:R-:W-:-:S04]  /*2b40*/  SHF.R.U32.HI R0, RZ, 0x14, R5 ;  /* 0x00000014ff007819 */ /* 0x000fc80000011605 */
[----:B------:R-:W-:-:S04]  /*2b50*/  LOP3.LUT R0, R0, 0x1, RZ, 0xc0, !PT ;  /* 0x0000000100007812 */ /* 0x000fc800078ec0ff */
[----:B------:R-:W-:-:S04]  /*2b60*/  IADD3 R0, PT, PT, R5, 0x487ffff, R0 ;  /* 0x0487ffff05007810 */ /* 0x000fc80007ffe000 */
[----:B------:R-:W-:-:S04]  /*2b70*/  SHF.R.U32.HI R0, RZ, 0x14, R0 ;  /* 0x00000014ff007819 */ /* 0x000fc80000011600 */
[----:B------:R-:W-:-:S07]  /*2b80*/  LOP3.LUT R4, R0, 0xff, RZ, 0xc0, !PT ;  /* 0x000000ff00047812 */ /* 0x000fce00078ec0ff */
.L_x_21487:
[----:B------:R-:W-:-:S07]  /*2b90*/  PRMT R0, R4, 0x7610, R0 ;  /* 0x0000761004007816 */ /* 0x000fce0000000000 */
.L_x_21485:
[----:B------:R-:W-:Y:S05]  /*2ba0*/  BSYNC.RECONVERGENT B0 ;  /* 0x0000000000007941 */ /* 0x000fea0003800200 */
.L_x_21484:
[----:B------:R0:W-:Y:S01]  /*2bb0*/  STG.E.U8 desc[UR36][R2.64], R0 ;  /* 0x0000000002007986 */ /* 0x0001e2000c101124 */
[----:B------:R-:W-:Y:S05]  /*2bc0*/  BRA `(.L_x_21467) ;  /* 0x0000000000fc7947 */ /* 0x000fea0003800000 */
.L_x_21482:
        /* <DEDUP_REMOVED lines=12> */
.L_x_21490:
[----:B------:R-:W-:-:S04]  /*2c90*/  SHF.R.U32.HI R0, RZ, 0x15, R5 ;  /* 0x00000015ff007819 */ /* 0x000fc80000011605 */
[----:B------:R-:W-:-:S04]  /*2ca0*/  LOP3.LUT R0, R0, 0x1, RZ, 0xc0, !PT ;  /* 0x0000000100007812 */ /* 0x000fc800078ec0ff */
[----:B------:R-:W-:-:S04]  /*2cb0*/  IADD3 R0, PT, PT, R5, 0x88fffff, R0 ;  /* 0x088fffff05007810 */ /* 0x000fc80007ffe000 */
[----:B------:R-:W-:-:S04]  /*2cc0*/  SHF.R.U32.HI R0, RZ, 0x15, R0 ;  /* 0x00000015ff007819 */ /* 0x000fc80000011600 */
[----:B------:R-:W-:-:S07]  /*2cd0*/  LOP3.LUT R4, R0, 0xff, RZ, 0xc0, !PT ;  /* 0x000000ff00047812 */ /* 0x000fce00078ec0ff */
.L_x_21491:
[----:B------:R-:W-:-:S07]  /*2ce0*/  PRMT R0, R4, 0x7610, R0 ;  /* 0x0000761004007816 */ /* 0x000fce0000000000 */
.L_x_21489:
[----:B------:R-:W-:Y:S05]  /*2cf0*/  BSYNC.RECONVERGENT B0 ;  /* 0x0000000000007941 */ /* 0x000fea0003800200 */
.L_x_21488:
[----:B------:R0:W-:Y:S01]  /*2d00*/  STG.E.U8 desc[UR36][R2.64], R0 ;  /* 0x0000000002007986 */ /* 0x0001e2000c101124 */
[----:B------:R-:W-:Y:S05]  /*2d10*/  BRA `(.L_x_21467) ;  /* 0x0000000000a87947 */ /* 0x000fea0003800000 */
.L_x_21481:
[----:B------:R-:W-:-:S09]  /*2d20*/  UISETP.NE.AND UP0, UPT, UR4, 0x1c, UPT ;  /* 0x0000001c0400788c */ /* 0x000fd2000bf05270 */
[----:B------:R-:W-:Y:S05]  /*2d30*/  BRA.U !UP0, `(.L_x_21492) ;  /* 0x00000001089c7547 */ /* 0x000fea000b800000 */
[----:B------:R-:W-:-:S09]  /*2d40*/  UISETP.NE.AND UP0, UPT, UR4, 0x1d, UPT ;  /* 0x0000001d0400788c */ /* 0x000fd2000bf05270 */
[----:B------:R-:W-:Y:S05]  /*2d50*/  BRA.U !UP0, `(.L_x_21493) ;  /* 0x0000000108887547 */ /* 0x000fea000b800000 */
[----:B------:R-:W-:-:S09]  /*2d60*/  UISETP.NE.AND UP0, UPT, UR4, 0x2c, UPT ;  /* 0x0000002c0400788c */ /* 0x000fd2000bf05270 */
[----:B------:R-:W-:Y:S05]  /*2d70*/  BRA.U !UP0, `(.L_x_21494) ;  /* 0x0000000108447547 */ /* 0x000fea000b800000 */
.L_x_21466:
        /* <DEDUP_REMOVED lines=16> */
.L_x_21495:
[----:B------:R-:W-:Y:S05]  /*2e80*/  BRA `(.L_x_21467) ;  /* 0x00000000004c7947 */ /* 0x000fea0003800000 */
.L_x_21494:
        /* <DEDUP_REMOVED lines=15> */
.L_x_21493:
[----:B------:R-:W-:-:S05]  /*2f80*/  IMAD.MOV.U32 R5, RZ, RZ, RZ ;  /* 0x000000ffff057224 */ /* 0x000fca00078e00ff */
[----:B------:R0:W-:Y:S01]  /*2f90*/  STG.E.64 desc[UR36][R2.64], R4 ;  /* 0x0000000402007986 */ /* 0x0001e2000c101b24 */
[----:B------:R-:W-:Y:S05]  /*2fa0*/  BRA `(.L_x_21467) ;  /* 0x0000000000047947 */ /* 0x000fea0003800000 */
.L_x_21492:
[----:B------:R0:W-:Y:S02]  /*2fb0*/  STG.E desc[UR36][R2.64], R4 ;  /* 0x0000000402007986 */ /* 0x0001e4000c101924 */
.L_x_21467:
[----:B------:R-:W-:Y:S05]  /*2fc0*/  BSYNC.RECONVERGENT B6 ;  /* 0x0000000000067941 */ /* 0x000fea0003800200 */
.L_x_21461:
[----:B------:R-:W-:-:S07]  /*2fd0*/  VIADD R17, R17, 0x80 ;  /* 0x0000008011117836 */ /* 0x000fce0000000000 */
.L_x_21425:
[----:B------:R-:W-:Y:S05]  /*2fe0*/  BSYNC.RECONVERGENT B7 ;  /* 0x0000000000077941 */ /* 0x000fea0003800200 */
.L_x_21424:
        /* <DEDUP_REMOVED lines=307> */
.L_x_21498:
        /* <DEDUP_REMOVED lines=16> */
.L_x_21502:
[----:B------:R0:W5:Y:S01]  /*4420*/  LDG.E.U8 R0, desc[UR36][R2.64] ;  /* 0x0000002402007981 */ /* 0x000162000c1e1100 */
[----:B------:R-:W-:Y:S05]  /*4430*/  BRA `(.L_x_21504) ;  /* 0x0000000c004c7947 */ /* 0x000fea0003800000 */
.L_x_21501:
        /* <DEDUP_REMOVED lines=8> */
.L_x_21506:
[----:B------:R0:W5:Y:S01]  /*44c0*/  LDG.E.U16 R0, desc[UR36][R2.64] ;  /* 0x0000002402007981 */ /* 0x000162000c1e1500 */
[----:B------:R-:W-:Y:S05]  /*44d0*/  BRA `(.L_x_21504) ;  /* 0x0000000c00247947 */ /* 0x000fea0003800000 */
.L_x_21505:
[----:B------:R0:W5:Y:S01]  /*44e0*/  LDG.E.U16 R0, desc[UR36][R2.64] ;  /* 0x0000002402007981 */ /* 0x000162000c1e1500 */
[----:B------:R-:W-:Y:S05]  /*44f0*/  BRA `(.L_x_21504) ;  /* 0x0000000c001c7947 */ /* 0x000fea0003800000 */
.L_x_21500:
        /* <DEDUP_REMOVED lines=9> */
.L_x_21508:
[----:B------:R-:W2:Y:S02]  /*4590*/  LDG.E.U16 R4, desc[UR36][R2.64] ;  /* 0x0000002402047981 */ /* 0x000ea4000c1e1500 */
[----:B--2---:R-:W-:-:S06]  /*45a0*/  HADD2.F32 R4, -RZ, R4.H0_H0 ;  /* 0x20000004ff047230 */ /* 0x004fcc0000004100 */
[----:B------:R-:W0:Y:S02]  /*45b0*/  F2I.FTZ.TRUNC.NTZ R4, R4 ;  /* 0x0000000400047305 */ /* 0x000e24000021f100 */
[----:B0-----:R-:W-:Y:S01]  /*45c0*/  PRMT R0, R4, 0x7610, R0 ;  /* 0x0000761004007816 */ /* 0x001fe20000000000 */
[----:B------:R-:W-:Y:S06]  /*45d0*/  BRA `(.L_x_21504) ;  /* 0x0000000800e47947 */ /* 0x000fec0003800000 */
.L_x_21507:
        /* <DEDUP_REMOVED lines=9> */
.L_x_21510:
[----:B------:R-:W2:Y:S02]  /*4670*/  LDG.E.U16 R2, desc[UR36][R2.64] ;  /* 0x0000002402027981 */ /* 0x000ea4000c1e1500 */
[----:B--2---:R-:W-:-:S06]  /*4680*/  HADD2.F32 R4, -RZ, R2.H0_H0 ;  /* 0x20000002ff047230 */ /* 0x004fcc0000004100 */
[----:B------:R-:W0:Y:S02]  /*4690*/  F2I.FTZ.TRUNC.NTZ R4, R4 ;  /* 0x0000000400047305 */ /* 0x000e24000021f100 */
[----:B0-----:R-:W-:Y:S01]  /*46a0*/  PRMT R0, R4, 0x7610, R0 ;  /* 0x0000761004007816 */ /* 0x001fe20000000000 */
[----:B------:R-:W-:Y:S06]  /*46b0*/  BRA `(.L_x_21504) ;  /* 0x0000000800ac7947 */ /* 0x000fec0003800000 */
.L_x_21509:
[----:B------:R-:W2:Y:S02]  /*46c0*/  LDG.E.64 R2, desc[UR36][R2.64] ;  /* 0x0000002402027981 */ /* 0x000ea4000c1e1b00 */
[----:B--2---:R0:W1:Y:S01]  /*46d0*/  F2I.F64.TRUNC R0, R2 ;  /* 0x0000000200007311 */ /* 0x004062000030d100 */
[----:B------:R-:W-:Y:S05]  /*46e0*/  BRA `(.L_x_21504) ;  /* 0x0000000800a07947 */ /* 0x000fea0003800000 */
.L_x_21499:
        /* <DEDUP_REMOVED lines=12> */
.L_x_21513:
[----:B------:R-:W2:Y:S02]  /*47b0*/  LDG.E.64 R2, desc[UR36][R2.64] ;  /* 0x0000002402027981 */ /* 0x000ea4000c1e1b00 */
[----:B--2---:R3:W4:Y:S01]  /*47c0*/  F2I.F64.TRUNC R0, R2 ;  /* 0x0000000200007311 */ /* 0x004722000030d100 */
[----:B------:R-:W-:Y:S05]  /*47d0*/  BRA `(.L_x_21504) ;  /* 0x0000000800647947 */ /* 0x000fea0003800000 */
.L_x_21512:
        /* <DEDUP_REMOVED lines=27> */
.L_x_21515:
        /* <DEDUP_REMOVED lines=14> */
.L_x_21514:
[----:B------:R-:W2:Y:S02]  /*4a70*/  LDG.E.U16 R4, desc[UR36][R2.64] ;  /* 0x0000002402047981 */ /* 0x000ea4000c1e1500 */
[----:B--2---:R-:W-:-:S06]  /*4a80*/  IMAD.U32 R4, R4, 0x10000, RZ ;  /* 0x0001000004047824 */ /* 0x004fcc00078e00ff */
[----:B------:R-:W0:Y:S02]  /*4a90*/  F2I.FTZ.TRUNC.NTZ R4, R4 ;  /* 0x0000000400047305 */ /* 0x000e24000021f100 */
[----:B0-----:R-:W-:Y:S01]  /*4aa0*/  PRMT R0, R4, 0x7610, R0 ;  /* 0x0000761004007816 */ /* 0x001fe20000000000 */
[----:B------:R-:W-:Y:S06]  /*4ab0*/  BRA `(.L_x_21504) ;  /* 0x0000000400ac7947 */ /* 0x000fec0003800000 */
.L_x_21511:
        /* <DEDUP_REMOVED lines=10> */
.L_x_21518:
        /* <DEDUP_REMOVED lines=21> */
.L_x_21522:
[----:B------:R-:W-:Y:S05]  /*4cb0*/  BSYNC.RECONVERGENT B1 ;  /* 0x0000000000017941 */ /* 0x000fea0003800200 */
.L_x_21521:
[----:B------:R-:W-:Y:S01]  /*4cc0*/  IMAD.SHL.U32 R0, R0, 0x100000, RZ ;  /* 0x0010000000007824 */ /* 0x000fe200078e00ff */
[----:B------:R-:W-:-:S04]  /*4cd0*/  LEA R2, R2, 0x3b800000, 0x17 ;  /* 0x3b80000002027811 */ /* 0x000fc800078eb8ff */
[----:B------:R-:W-:-:S07]  /*4ce0*/  LOP3.LUT R4, R2, R0, R7, 0xfe, !PT ;  /* 0x0000000002047212 */ /* 0x000fce00078efe07 */
.L_x_21520:
[----:B------:R-:W-:Y:S05]  /*4cf0*/  BSYNC.RECONVERGENT B0 ;  /* 0x0000000000007941 */ /* 0x000fea0003800200 */
.L_x_21519:
[----:B------:R-:W0:Y:S02]  /*4d00*/  F2I.FTZ.TRUNC.NTZ R4, R4 ;  /* 0x0000000400047305 */ /* 0x000e24000021f100 */
[----:B0-----:R-:W-:Y:S01]  /*4d10*/  PRMT R0, R4, 0x7610, R0 ;  /* 0x0000761004007816 */ /* 0x001fe20000000000 */
[----:B------:R-:W-:Y:S06]  /*4d20*/  BRA `(.L_x_21504) ;  /* 0x0000000400107947 */ /* 0x000fec0003800000 */
.L_x_21517:
        /* <DEDUP_REMOVED lines=21> */
.L_x_21526:
[----:B------:R-:W-:Y:S05]  /*4e80*/  BSYNC.RECONVERGENT B1 ;  /* 0x0000000000017941 */ /* 0x000fea0003800200 */
.L_x_21525:
[----:B------:R-:W-:Y:S02]  /*4e90*/  SHF.L.U32 R0, R0, 0x15, RZ ;  /* 0x0000001500007819 */ /* 0x000fe400000006ff */
[----:B------:R-:W-:-:S04]  /*4ea0*/  LEA R2, R2, 0x37800000, 0x17 ;  /* 0x3780000002027811 */ /* 0x000fc800078eb8ff */
[----:B------:R-:W-:-:S07]  /*4eb0*/  LOP3.LUT R4, R2, R0, R7, 0xfe, !PT ;  /* 0x0000000002047212 */ /* 0x000fce00078efe07 */
.L_x_21524:
[----:B------:R-:W-:Y:S05]  /*4ec0*/  BSYNC.RECONVERGENT B0 ;  /* 0x0000000000007941 */ /* 0x000fea0003800200 */
.L_x_21523:
[----:B------:R-:W0:Y:S02]  /*4ed0*/  F2I.FTZ.TRUNC.NTZ R4, R4 ;  /* 0x0000000400047305 */ /* 0x000e24000021f100 */
[----:B0-----:R-:W-:Y:S01]  /*4ee0*/  PRMT R0, R4, 0x7610, R0 ;  /* 0x0000761004007816 */ /* 0x001fe20000000000 */
[----:B------:R-:W-:Y:S06]  /*4ef0*/  BRA `(.L_x_21504) ;  /* 0x00000000009c7947 */ /* 0x000fec0003800000 */
.L_x_21516:
        /* <DEDUP_REMOVED lines=14> */
.L_x_21530:
[----:B------:R-:W-:Y:S05]  /*4fe0*/  BSYNC.RECONVERGENT B0 ;  /* 0x0000000000007941 */ /* 0x000fea0003800200 */
.L_x_21529:
[----:B------:R-:W0:Y:S02]  /*4ff0*/  F2I.FTZ.TRUNC.NTZ R4, R4 ;  /* 0x0000000400047305 */ /* 0x000e24000021f100 */
[----:B0-----:R-:W-:Y:S01]  /*5000*/  PRMT R0, R4, 0x7610, R0 ;  /* 0x0000761004007816 */ /* 0x001fe20000000000 */
[----:B------:R-:W-:Y:S06]  /*5010*/  BRA `(.L_x_21504) ;  /* 0x0000000000547947 */ /* 0x000fec0003800000 */
.L_x_21503:
        /* <DEDUP_REMOVED lines=16> */
.L_x_21531:
[----:B------:R-:W-:Y:S01]  /*5120*/  PRMT R0, RZ, 0x7610, R0 ;  /* 0x00007610ff007816 */ /* 0x000fe20000000000 */
[----:B------:R-:W-:Y:S06]  /*5130*/  BRA `(.L_x_21504) ;  /* 0x00000000000c7947 */ /* 0x000fec0003800000 */
.L_x_21528:
[----:B------:R1:W5:Y:S01]  /*5140*/  LDG.E.U16 R0, desc[UR36][R2.64] ;  /* 0x0000002402007981 */ /* 0x000362000c1e1500 */
[----:B------:R-:W-:Y:S05]  /*5150*/  BRA `(.L_x_21504) ;  /* 0x0000000000047947 */ /* 0x000fea0003800000 */
.L_x_21527:
[----:B------:R2:W5:Y:S02]  /*5160*/  LDG.E.U16 R0, desc[UR36][R2.64] ;  /* 0x0000002402007981 */ /* 0x000564000c1e1500 */
.L_x_21504:
        /* <DEDUP_REMOVED lines=21> */
.L_x_21536:
[----:B------:R0:W-:Y:S01]  /*52c0*/  STG.E.U8 desc[UR36][R2.64], R4 ;  /* 0x0000000402007986 */ /* 0x0001e2000c101124 */
[----:B------:R-:W-:Y:S05]  /*52d0*/  BRA `(.L_x_21538) ;  /* 0x0000000800fc7947 */ /* 0x000fea0003800000 */
.L_x_21535:
        /* <DEDUP_REMOVED lines=9> */
.L_x_21540:
[----:B------:R0:W-:Y:S01]  /*5370*/  STG.E desc[UR36][R2.64], R4 ;  /* 0x0000000402007986 */ /* 0x0001e2000c101924 */
[----:B------:R-:W-:Y:S05]  /*5380*/  BRA `(.L_x_21538) ;  /* 0x0000000800d07947 */ /* 0x000fea0003800000 */
.L_x_21539:
[----:B------:R0:W-:Y:S01]  /*5390*/  STG.E.U16 desc[UR36][R2.64], R4 ;  /* 0x0000000402007986 */ /* 0x0001e2000c101524 */
[----:B------:R-:W-:Y:S05]  /*53a0*/  BRA `(.L_x_21538) ;  /* 0x0000000800c87947 */ /* 0x000fea0003800000 */
.L_x_21534:
        /* <DEDUP_REMOVED lines=9> */
.L_x_21542:
[----:B------:R-:W-:-:S04]  /*5440*/  I2FP.F32.U32 R0, R4 ;  /* 0x0000000400007245 */ /* 0x000fc80000201000 */
[----:B------:R-:W-:-:S05]  /*5450*/  F2FP.F16.F32.PACK_AB R0, RZ, R0 ;  /* 0x00000000ff00723e */ /* 0x000fca00000000ff */
[----:B------:R0:W-:Y:S01]  /*5460*/  STG.E.U16 desc[UR36][R2.64], R0 ;  /* 0x0000000002007986 */ /* 0x0001e2000c101524 */
[----:B------:R-:W-:Y:S05]  /*5470*/  BRA `(.L_x_21538) ;  /* 0x0000000800947947 */ /* 0x000fea0003800000 */
.L_x_21541:
        /* <DEDUP_REMOVED lines=10> */
.L_x_21544:
[----:B------:R-:W-:-:S04]  /*5520*/  I2FP.F32.U32 R4, R4 ;  /* 0x0000000400047245 */ /* 0x000fc80000201000 */
[----:B------:R-:W-:-:S04]  /*5530*/  F2FP.F16.F32.PACK_AB R5, RZ, R4 ;  /* 0x00000004ff05723e */ /* 0x000fc800000000ff */
[----:B------:R-:W-:-:S05]  /*5540*/  PRMT R5, R5, 0x5410, RZ ;  /* 0x0000541005057816 */ /* 0x000fca00000000ff */
[----:B------:R0:W-:Y:S01]  /*5550*/  STG.E desc[UR36][R2.64], R5 ;  /* 0x0000000502007986 */ /* 0x0001e2000c101924 */
[----:B------:R-:W-:Y:S05]  /*5560*/  BRA `(.L_x_21538) ;  /* 0x0000000800587947 */ /* 0x000fea0003800000 */
.L_x_21543:
[----:B------:R-:W0:Y:S02]  /*5570*/  I2F.F64.U32 R4, R4 ;  /* 0x0000000400047312 */ /* 0x000e240000201800 */
[----:B0-----:R0:W-:Y:S01]  /*5580*/  STG.E.64 desc[UR36][R2.64], R4 ;  /* 0x0000000402007986 */ /* 0x0011e2000c101b24 */
[----:B------:R-:W-:Y:S05]  /*5590*/  BRA `(.L_x_21538) ;  /* 0x00000008004c7947 */ /* 0x000fea0003800000 */
.L_x_21533:
        /* <DEDUP_REMOVED lines=12> */
.L_x_21548:
        /* <DEDUP_REMOVED lines=17> */
.L_x_21550:
[----:B------:R-:W-:Y:S05]  /*5770*/  BSYNC.RECONVERGENT B0 ;  /* 0x0000000000007941 */ /* 0x000fea0003800200 */
.L_x_21549:
[----:B------:R0:W-:Y:S01]  /*5780*/  STG.E.U8 desc[UR36][R2.64], R0 ;  /* 0x0000000002007986 */ /* 0x0001e2000c101124 */
[----:B------:R-:W-:Y:S05]  /*5790*/  BRA `(.L_x_21538) ;  /* 0x0000000400cc7947 */ /* 0x000fea0003800000 */
.L_x_21547:
        /* <DEDUP_REMOVED lines=17> */
.L_x_21552:
[----:B------:R-:W-:Y:S05]  /*58b0*/  BSYNC.RECONVERGENT B0 ;  /* 0x0000000000007941 */ /* 0x000fea0003800200 */
.L_x_21551:
[----:B------:R0:W-:Y:S01]  /*58c0*/  STG.E.U8 desc[UR36][R2.64], R0 ;  /* 0x0000000002007986 */ /* 0x0001e2000c101124 */
[----:B------:R-:W-:Y:S05]  /*58d0*/  BRA `(.L_x_21538) ;  /* 0x00000004007c7947 */ /* 0x000fea0003800000 */
.L_x_21546:
        /* <DEDUP_REMOVED lines=21> */
.L_x_21554:
[----:B------:R-:W-:-:S05]  /*5a30*/  HFMA2 R5, -RZ, RZ, 0, 0 ;  /* 0x00000000ff057431 */ /* 0x000fca00000001ff */
[----:B------:R0:W-:Y:S01]  /*5a40*/  STG.E.64 desc[UR36][R2.64], R4 ;  /* 0x0000000402007986 */ /* 0x0001e2000c101b24 */
[----:B------:R-:W-:Y:S05]  /*5a50*/  BRA `(.L_x_21538) ;  /* 0x00000004001c7947 */ /* 0x000fea0003800000 */
.L_x_21553:
[----:B------:R0:W-:Y:S01]  /*5a60*/  STG.E desc[UR36][R2.64], R4 ;  /* 0x0000000402007986 */ /* 0x0001e2000c101924 */
[----:B------:R-:W-:Y:S05]  /*5a70*/  BRA `(.L_x_21538) ;  /* 0x0000000400147947 */ /* 0x000fea0003800000 */
.L_x_21545:
        /* <DEDUP_REMOVED lines=8> */
.L_x_21556:
[----:B------:R-:W0:Y:S01]  /*5b00*/  I2F.F64.U32 R4, R4 ;  /* 0x0000000400047312 */ /* 0x000e220000201800 */
[----:B------:R-:W-:-:S05]  /*5b10*/  CS2R R6, SRZ ;  /* 0x0000000000067805 */ /* 0x000fca000001ff00 */
[----:B0-----:R4:W-:Y:S01]  /*5b20*/  STG.E.128 desc[UR36][R2.64], R4 ;  /* 0x0000000402007986 */ /* 0x0019e2000c101d24 */
[----:B------:R-:W-:Y:S05]  /*5b30*/  BRA `(.L_x_21538) ;  /* 0x0000000000e47947 */ /* 0x000fea0003800000 */
.L_x_21555:
[----:B------:R-:W-:-:S09]  /*5b40*/  UISETP.NE.AND UP0, UPT, UR4, 0xf, UPT ;  /* 0x0000000f0400788c */ /* 0x000fd2000bf05270 */
[----:B------:R-:W-:Y:S05]  /*5b50*/  BRA.U !UP0, `(.L_x_21557) ;  /* 0x0000000108d07547 */ /* 0x000fea000b800000 */
[----:B------:R-:W-:-:S09]  /*5b60*/  UISETP.NE.AND UP0, UPT, UR4, 0x17, UPT ;  /* 0x000000170400788c */ /* 0x000fd2000bf05270 */
[----:B------:R-:W-:Y:S05]  /*5b70*/  BRA.U !UP0, `(.L_x_21558) ;  /* 0x0000000108847547 */ /* 0x000fea000b800000 */
[----:B------:R-:W-:-:S09]  /*5b80*/  UISETP.NE.AND UP0, UPT, UR4, 0x18, UPT ;  /* 0x000000180400788c */ /* 0x000fd2000bf05270 */
[----:B------:R-:W-:Y:S05]  /*5b90*/  BRA.U !UP0, `(.L_x_21559) ;  /* 0x0000000108447547 */ /* 0x000fea000b800000 */
.L_x_21537:
        /* <DEDUP_REMOVED lines=16> */
.L_x_21560:
[----:B------:R-:W-:Y:S05]  /*5ca0*/  BRA `(.L_x_21538) ;  /* 0x0000000000887947 */ /* 0x000fea0003800000 */
.L_x_21559:
        /* <DEDUP_REMOVED lines=11> */
.L_x_21562:
[----:B------:R-:W-:Y:S05]  /*5d60*/  BSYNC.RECONVERGENT B0 ;  /* 0x0000000000007941 */ /* 0x000fea0003800200 */
.L_x_21561:
[----:B------:R3:W-:Y:S01]  /*5d70*/  STG.E.U8 desc[UR36][R2.64], R5 ;  /* 0x0000000502007986 */ /* 0x0007e2000c101124 */
[----:B------:R-:W-:Y:S05]  /*5d80*/  BRA `(.L_x_21538) ;  /* 0x0000000000507947 */ /* 0x000fea0003800000 */
.L_x_21558:
        /* <DEDUP_REMOVED lines=12> */
.L_x_21563:
[----:B------:R-:W-:Y:S01]  /*5e50*/  IMAD.MOV.U32 R5, RZ, RZ, 0x7f ;  /* 0x0000007fff057424 */ /* 0x000fe200078e00ff */
[----:B------:R-:W-:-:S04]  /*5e60*/  ISETP.GT.U32.AND P0, PT, R7, 0x7f800000, PT ;  /* 0x7f8000000700780c */ /* 0x000fc80003f04070 */
[----:B------:R-:W-:-:S05]  /*5e70*/  SEL R5, R5, 0x7c, P0 ;  /* 0x0000007c05057807 */ /* 0x000fca0000000000 */
[----:B------:R2:W-:Y:S01]  /*5e80*/  STG.E.U8 desc[UR36][R2.64], R5 ;  /* 0x0000000502007986 */ /* 0x0005e2000c101124 */
[----:B------:R-:W-:Y:S05]  /*5e90*/  BRA `(.L_x_21538) ;  /* 0x00000000000c7947 */ /* 0x000fea0003800000 */
.L_x_21557:
[----:B------:R-:W-:-:S04]  /*5ea0*/  I2FP.F32.U32 R0, R4 ;  /* 0x0000000400007245 */ /* 0x000fc80000201000 */
[----:B------:R-:W-:-:S05]  /*5eb0*/  F2FP.BF16.F32.PACK_AB R0, RZ, R0 ;  /* 0x00000000ff00723e */ /* 0x000fca00000010ff */
[----:B------:R0:W-:Y:S02]  /*5ec0*/  STG.E.U16 desc[UR36][R2.64], R0 ;  /* 0x0000000002007986 */ /* 0x0001e4000c101524 */
.L_x_21538:
[----:B------:R-:W-:Y:S05]  /*5ed0*/  BSYNC.RECONVERGENT B6 ;  /* 0x0000000000067941 */ /* 0x000fea0003800200 */
.L_x_21532:
[----:B------:R-:W-:-:S07]  /*5ee0*/  IADD3 R17, PT, PT, R17, 0x80, RZ ;  /* 0x0000008011117810 */ /* 0x000fce0007ffe0ff */
.L_x_21497:
[----:B------:R-:W-:Y:S05]  /*5ef0*/  BSYNC.RECONVERGENT B7 ;  /* 0x0000000000077941 */ /* 0x000fea0003800200 */
.L_x_21496:
        /* <DEDUP_REMOVED lines=307> */
.L_x_21566:
        /* <DEDUP_REMOVED lines=16> */
.L_x_21570:
[----:B------:R0:W5:Y:S01]  /*7330*/  LDG.E.U8 R0, desc[UR36][R2.64] ;  /* 0x0000002402007981 */ /* 0x000162000c1e1100 */
[----:B------:R-:W-:Y:S05]  /*7340*/  BRA `(.L_x_21572) ;  /* 0x0000000c004c7947 */ /* 0x000fea0003800000 */
.L_x_21569:
        /* <DEDUP_REMOVED lines=8> */
.L_x_21574:
[----:B------:R3:W5:Y:S01]  /*73d0*/  LDG.E.U16 R0, desc[UR36][R2.64] ;  /* 0x0000002402007981 */ /* 0x000762000c1e1500 */
[----:B------:R-:W-:Y:S05]  /*73e0*/  BRA `(.L_x_21572) ;  /* 0x0000000c00247947 */ /* 0x000fea0003800000 */
.L_x_21573:
[----:B------:R2:W5:Y:S01]  /*73f0*/  LDG.E.U16 R0, desc[UR36][R2.64] ;  /* 0x0000002402007981 */ /* 0x000562000c1e1500 */
[----:B------:R-:W-:Y:S05]  /*7400*/  BRA `(.L_x_21572) ;  /* 0x0000000c001c7947 */ /* 0x000fea0003800000 */
.L_x_21568:
        /* <DEDUP_REMOVED lines=9> */
.L_x_21576:
[----:B------:R-:W2:Y:S02]  /*74a0*/  LDG.E.U16 R4, desc[UR36][R2.64] ;  /* 0x0000002402047981 */ /* 0x000ea4000c1e1500 */
[----:B--2---:R-:W-:-:S06]  /*74b0*/  HADD2.F32 R4, -RZ, R4.H0_H0 ;  /* 0x20000004ff047230 */ /* 0x004fcc0000004100 */
[----:B------:R-:W0:Y:S02]  /*74c0*/  F2I.FTZ.TRUNC.NTZ R4, R4 ;  /* 0x0000000400047305 */ /* 0x000e24000021f100 */
[----:B0-----:R-:W-:Y:S01]  /*74d0*/  PRMT R0, R4, 0x7610, R0 ;  /* 0x0000761004007816 */ /* 0x001fe20000000000 */
[----:B------:R-:W-:Y:S06]  /*74e0*/  BRA `(.L_x_21572) ;  /* 0x0000000800e47947 */ /* 0x000fec0003800000 */
.L_x_21575:
        /* <DEDUP_REMOVED lines=9> */
.L_x_21578:
[----:B------:R-:W2:Y:S02]  /*7580*/  LDG.E.U16 R2, desc[UR36][R2.64] ;  /* 0x0000002402027981 */ /* 0x000ea4000c1e1500 */
[----:B--2---:R-:W-:-:S06]  /*7590*/  HADD2.F32 R4, -RZ, R2.H0_H0 ;  /* 0x20000002ff047230 */ /* 0x004fcc0000004100 */
[----:B------:R-:W0:Y:S02]  /*75a0*/  F2I.FTZ.TRUNC.NTZ R4, R4 ;  /* 0x0000000400047305 */ /* 0x000e24000021f100 */
[----:B0-----:R-:W-:Y:S01]  /*75b0*/  PRMT R0, R4, 0x7610, R0 ;  /* 0x0000761004007816 */ /* 0x001fe20000000000 */
[----:B------:R-:W-:Y:S06]  /*75c0*/  BRA `(.L_x_21572) ;  /* 0x0000000800ac7947 */ /* 0x000fec0003800000 */
.L_x_21577:
[----:B------:R-:W2:Y:S02]  /*75d0*/  LDG.E.64 R2, desc[UR36][R2.64] ;  /* 0x0000002402027981 */ /* 0x000ea4000c1e1b00 */
[----:B--2---:R0:W1:Y:S01]  /*75e0*/  F2I.F64.TRUNC R0, R2 ;  /* 0x0000000200007311 */ /* 0x004062000030d100 */
[----:B------:R-:W-:Y:S05]  /*75f0*/  BRA `(.L_x_21572) ;  /* 0x0000000800a07947 */ /* 0x000fea0003800000 */
.L_x_21567:
        /* <DEDUP_REMOVED lines=12> */
.L_x_21581:
[----:B------:R-:W2:Y:S02]  /*76c0*/  LDG.E.64 R2, desc[UR36][R2.64] ;  /* 0x0000002402027981 */ /* 0x000ea4000c1e1b00 */
[----:B--2---:R0:W1:Y:S01]  /*76d0*/  F2I.F64.TRUNC R0, R2 ;  /* 0x0000000200007311 */ /* 0x004062000030d100 */
[----:B------:R-:W-:Y:S05]  /*76e0*/  BRA `(.L_x_21572) ;  /* 0x0000000800647947 */ /* 0x000fea0003800000 */
.L_x_21580:
        /* <DEDUP_REMOVED lines=27> */
.L_x_21583:
        /* <DEDUP_REMOVED lines=14> */
.L_x_21582:
[----:B------:R-:W2:Y:S02]  /*7980*/  LDG.E.U16 R4, desc[UR36][R2.64] ;  /* 0x0000002402047981 */ /* 0x000ea4000c1e1500 */
[----:B--2---:R-:W-:-:S06]  /*7990*/  SHF.L.U32 R4, R4, 0x10, RZ ;  /* 0x0000001004047819 */ /* 0x004fcc00000006ff */
[----:B------:R-:W0:Y:S02]  /*79a0*/  F2I.FTZ.TRUNC.NTZ R4, R4 ;  /* 0x0000000400047305 */ /* 0x000e24000021f100 */
[----:B0-----:R-:W-:Y:S01]  /*79b0*/  PRMT R0, R4, 0x7610, R0 ;  /* 0x0000761004007816 */ /* 0x001fe20000000000 */
[----:B------:R-:W-:Y:S06]  /*79c0*/  BRA `(.L_x_21572) ;  /* 0x0000000400ac7947 */ /* 0x000fec0003800000 */
.L_x_21579:
        /* <DEDUP_REMOVED lines=10> */
.L_x_21586:
        /* <DEDUP_REMOVED lines=21> */
.L_x_21590:
[----:B------:R-:W-:Y:S05]  /*7bc0*/  BSYNC.RECONVERGENT B1 ;  /* 0x0000000000017941 */ /* 0x000fea0003800200 */
.L_x_21589:
[----:B------:R-:W-:Y:S01]  /*7bd0*/  IMAD.SHL.U32 R0, R0, 0x100000, RZ ;  /* 0x0010000000007824 */ /* 0x000fe200078e00ff */
[----:B------:R-:W-:-:S04]  /*7be0*/  LEA R2, R2, 0x3b800000, 0x17 ;  /* 0x3b80000002027811 */ /* 0x000fc800078eb8ff */
[----:B------:R-:W-:-:S07]  /*7bf0*/  LOP3.LUT R4, R2, R0, R7, 0xfe, !PT ;  /* 0x0000000002047212 */ /* 0x000fce00078efe07 */
.L_x_21588:
[----:B------:R-:W-:Y:S05]  /*7c00*/  BSYNC.RECONVERGENT B0 ;  /* 0x0000000000007941 */ /* 0x000fea0003800200 */
.L_x_21587:
[----:B------:R-:W0:Y:S02]  /*7c10*/  F2I.FTZ.TRUNC.NTZ R4, R4 ;  /* 0x0000000400047305 */ /* 0x000e24000021f100 */
[----:B0-----:R-:W-:Y:S01]  /*7c20*/  PRMT R0, R4, 0x7610, R0 ;  /* 0x0000761004007816 */ /* 0x001fe20000000000 */
[----:B------:R-:W-:Y:S06]  /*7c30*/  BRA `(.L_x_21572) ;  /* 0x0000000400107947 */ /* 0x000fec0003800000 */
.L_x_21585:
        /* <DEDUP_REMOVED lines=21> */
.L_x_21594:
[----:B------:R-:W-:Y:S05]  /*7d90*/  BSYNC.RECONVERGENT B1 ;  /* 0x0000000000017941 */ /* 0x000fea0003800200 */
.L_x_21593:
[----:B------:R-:W-:Y:S01]  /*7da0*/  IMAD.SHL.U32 R0, R0, 0x200000, RZ ;  /* 0x0020000000007824 */ /* 0x000fe200078e00ff */
[----:B------:R-:W-:-:S04]  /*7db0*/  LEA R2, R2, 0x37800000, 0x17 ;  /* 0x3780000002027811 */ /* 0x000fc800078eb8ff */
[----:B------:R-:W-:-:S07]  /*7dc0*/  LOP3.LUT R4, R2, R0, R7, 0xfe, !PT ;  /* 0x0000000002047212 */ /* 0x000fce00078efe07 */
.L_x_21592:
[----:B------:R-:W-:Y:S05]  /*7dd0*/  BSYNC.RECONVERGENT B0 ;  /* 0x0000000000007941 */ /* 0x000fea0003800200 */
.L_x_21591:
[----:B------:R-:W0:Y:S02]  /*7de0*/  F2I.FTZ.TRUNC.NTZ R4, R4 ;  /* 0x0000000400047305 */ /* 0x000e24000021f100 */
[----:B0-----:R-:W-:Y:S01]  /*7df0*/  PRMT R0, R4, 0x7610, R0 ;  /* 0x0000761004007816 */ /* 0x001fe20000000000 */
[----:B------:R-:W-:Y:S06]  /*7e00*/  BRA `(.L_x_21572) ;  /* 0x00000000009c7947 */ /* 0x000fec0003800000 */
.L_x_21584:
        /* <DEDUP_REMOVED lines=14> */
.L_x_21598:
[----:B------:R-:W-:Y:S05]  /*7ef0*/  BSYNC.RECONVERGENT B0 ;  /* 0x0000000000007941 */ /* 0x000fea0003800200 */
.L_x_21597:
[----:B------:R-:W0:Y:S02]  /*7f00*/  F2I.FTZ.TRUNC.NTZ R4, R4 ;  /* 0x0000000400047305 */ /* 0x000e24000021f100 */
[----:B0-----:R-:W-:Y:S01]  /*7f10*/  PRMT R0, R4, 0x7610, R0 ;  /* 0x0000761004007816 */ /* 0x001fe20000000000 */
[----:B------:R-:W-:Y:S06]  /*7f20*/  BRA `(.L_x_21572) ;  /* 0x0000000000547947 */ /* 0x000fec0003800000 */
.L_x_21571:
        /* <DEDUP_REMOVED lines=16> */
.L_x_21599:
[----:B------:R-:W-:Y:S01]  /*8030*/  PRMT R0, RZ, 0x7610, R0 ;  /* 0x00007610ff007816 */ /* 0x000fe20000000000 */
[----:B------:R-:W-:Y:S06]  /*8040*/  BRA `(.L_x_21572) ;  /* 0x00000000000c7947 */ /* 0x000fec0003800000 */
.L_x_21596:
[----:B------:R0:W5:Y:S01]  /*8050*/  LDG.E.U16 R0, desc[UR36][R2.64] ;  /* 0x0000002402007981 */ /* 0x000162000c1e1500 */
[----:B------:R-:W-:Y:S05]  /*8060*/  BRA `(.L_x_21572) ;  /* 0x0000000000047947 */ /* 0x000fea0003800000 */
.L_x_21595:
[----:B------:R0:W5:Y:S02]  /*8070*/  LDG.E.U16 R0, desc[UR36][R2.64] ;  /* 0x0000002402007981 */ /* 0x000164000c1e1500 */
.L_x_21572:
[----:B------:R-:W0:Y:S01]  /*8080*/  LDCU.64 UR6, c[0x0][0x580] ;  /* 0x0000b000ff0677ac */ /* 0x000e220008000a00 */
[----:B-1---5:R-:W-:Y:S01]  /*8090*/  LOP3.LUT R0, R0, UR43, RZ, 0xfc, !PT ;  /* 0x0000002b00007c12 */ /* 0x022fe2000f8efcff */
[----:B------:R-:W-:Y:S01]  /*80a0*/  BSSY.RECONVERGENT B6, `(.L_x_21600) ;  /* 0x00000d4000067945 */ /* 0x000fe20003800200 */
[----:B------:R-:W-:Y:S02]  /*80b0*/  UPRMT UR4, UR40, 0x9910, URZ ;  /* 0x0000991028047896 */ /* 0x000fe400080000ff */
[----:B------:R-:W-:Y:S02]  /*80c0*/  PRMT R0, R0, 0x9910, RZ ;  /* 0x0000991000007816 */ /* 0x000fe400000000ff */
[----:B------:R-:W-:Y:S02]  /*80d0*/  UISETP.GT.AND UP0, UPT, UR4, 0x9, UPT ;  /* 0x000000090400788c */ /* 0x000fe4000bf04270 */
[----:B------:R-:W-:-:S04]  /*80e0*/  ISETP.NE.AND P1, PT, R0, RZ, PT ;  /* 0x000000ff0000720c */ /* 0x000fc80003f25270 */
        /* <DEDUP_REMOVED lines=14> */
.L_x_21604:
[----:B------:R0:W-:Y:S01]  /*81d0*/  STG.E.U8 desc[UR36][R2.64], R4 ;  /* 0x0000000402007986 */ /* 0x0001e2000c101124 */
[----:B------:R-:W-:Y:S05]  /*81e0*/  BRA `(.L_x_21606) ;  /* 0x0000000800fc7947 */ /* 0x000fea0003800000 */
.L_x_21603:
        /* <DEDUP_REMOVED lines=9> */
.L_x_21608:
[----:B------:R0:W-:Y:S01]  /*8280*/  STG.E desc[UR36][R2.64], R4 ;  /* 0x0000000402007986 */ /* 0x0001e2000c101924 */
[----:B------:R-:W-:Y:S05]  /*8290*/  BRA `(.L_x_21606) ;  /* 0x0000000800d07947 */ /* 0x000fea0003800000 */
.L_x_21607:
[----:B------:R0:W-:Y:S01]  /*82a0*/  STG.E.U16 desc[UR36][R2.64], R4 ;  /* 0x0000000402007986 */ /* 0x0001e2000c101524 */
[----:B------:R-:W-:Y:S05]  /*82b0*/  BRA `(.L_x_21606) ;  /* 0x0000000800c87947 */ /* 0x000fea0003800000 */
.L_x_21602:
        /* <DEDUP_REMOVED lines=9> */
.L_x_21610:
[----:B------:R-:W-:-:S04]  /*8350*/  I2FP.F32.U32 R0, R4 ;  /* 0x0000000400007245 */ /* 0x000fc80000201000 */
[----:B------:R-:W-:-:S05]  /*8360*/  F2FP.F16.F32.PACK_AB R0, RZ, R0 ;  /* 0x00000000ff00723e */ /* 0x000fca00000000ff */
[----:B------:R0:W-:Y:S01]  /*8370*/  STG.E.U16 desc[UR36][R2.64], R0 ;  /* 0x0000000002007986 */ /* 0x0001e2000c101524 */
[----:B------:R-:W-:Y:S05]  /*8380*/  BRA `(.L_x_21606) ;  /* 0x0000000800947947 */ /* 0x000fea0003800000 */
.L_x_21609:
        /* <DEDUP_REMOVED lines=10> */
.L_x_21612:
[----:B------:R-:W-:-:S04]  /*8430*/  I2FP.F32.U32 R4, R4 ;  /* 0x0000000400047245 */ /* 0x000fc80000201000 */
[----:B------:R-:W-:-:S04]  /*8440*/  F2FP.F16.F32.PACK_AB R5, RZ, R4 ;  /* 0x00000004ff05723e */ /* 0x000fc800000000ff */
[----:B------:R-:W-:-:S05]  /*8450*/  PRMT R5, R5, 0x5410, RZ ;  /* 0x0000541005057816 */ /* 0x000fca00000000ff */
[----:B------:R0:W-:Y:S01]  /*8460*/  STG.E desc[UR36][R2.64], R5 ;  /* 0x0000000502007986 */ /* 0x0001e2000c101924 */
[----:B------:R-:W-:Y:S05]  /*8470*/  BRA `(.L_x_21606) ;  /* 0x0000000800587947 */ /* 0x000fea0003800000 */
.L_x_21611:
[----:B------:R-:W0:Y:S02]  /*8480*/  I2F.F64.U32 R4, R4 ;  /* 0x0000000400047312 */ /* 0x000e240000201800 */
[----:B0-----:R0:W-:Y:S01]  /*8490*/  STG.E.64 desc[UR36][R2.64], R4 ;  /* 0x0000000402007986 */ /* 0x0011e2000c101b24 */
[----:B------:R-:W-:Y:S05]  /*84a0*/  BRA `(.L_x_21606) ;  /* 0x00000008004c7947 */ /* 0x000fea0003800000 */
.L_x_21601:
        /* <DEDUP_REMOVED lines=12> */
.L_x_21616:
        /* <DEDUP_REMOVED lines=17> */
.L_x_21618:
[----:B------:R-:W-:Y:S05]  /*8680*/  BSYNC.RECONVERGENT B0 ;  /* 0x0000000000007941 */ /* 0x000fea0003800200 */
.L_x_21617:
[----:B------:R0:W-:Y:S01]  /*8690*/  STG.E.U8 desc[UR36][R2.64], R0 ;  /* 0x0000000002007986 */ /* 0x0001e2000c101124 */
[----:B------:R-:W-:Y:S05]  /*86a0*/  BRA `(.L_x_21606) ;  /* 0x0000000400cc7947 */ /* 0x000fea0003800000 */
.L_x_21615:
        /* <DEDUP_REMOVED lines=17> */
.L_x_21620:
[----:B------:R-:W-:Y:S05]  /*87c0*/  BSYNC.RECONVERGENT B0 ;  /* 0x0000000000007941 */ /* 0x000fea0003800200 */
.L_x_21619:
[----:B------:R0:W-:Y:S01]  /*87d0*/  STG.E.U8 desc[UR36][R2.64], R0 ;  /* 0x0000000002007986 */ /* 0x0001e2000c101124 */
[----:B------:R-:W-:Y:S05]  /*87e0*/  BRA `(.L_x_21606) ;  /* 0x00000004007c7947 */ /* 0x000fea0003800000 */
.L_x_21614:
        /* <DEDUP_REMOVED lines=21> */
.L_x_21622:
[----:B------:R-:W-:-:S05]  /*8940*/  IMAD.MOV.U32 R5, RZ, RZ, RZ ;  /* 0x000000ffff057224 */ /* 0x000fca00078e00ff */
[----:B------:R0:W-:Y:S01]  /*8950*/  STG.E.64 desc[UR36][R2.64], R4 ;  /* 0x0000000402007986 */ /* 0x0001e2000c101b24 */
[----:B------:R-:W-:Y:S05]  /*8960*/  BRA `(.L_x_21606) ;  /* 0x00000004001c7947 */ /* 0x000fea0003800000 */
.L_x_21621:
[----:B------:R0:W-:Y:S01]  /*8970*/  STG.E desc[UR36][R2.64], R4 ;  /* 0x0000000402007986 */ /* 0x0001e2000c101924 */
[----:B------:R-:W-:Y:S05]  /*8980*/  BRA `(.L_x_21606) ;  /* 0x0000000400147947 */ /* 0x000fea0003800000 */
.L_x_21613:
        /* <DEDUP_REMOVED lines=8> */
.L_x_21624:
[----:B------:R-:W0:Y:S01]  /*8a10*/  I2F.F64.U32 R4, R4 ;  /* 0x0000000400047312 */ /* 0x000e220000201800 */
[----:B------:R-:W-:-:S05]  /*8a20*/  CS2R R6, SRZ ;  /* 0x0000000000067805 */ /* 0x000fca000001ff00 */
[----:B0-----:R4:W-:Y:S01]  /*8a30*/  STG.E.128 desc[UR36][R2.64], R4 ;  /* 0x0000000402007986 */ /* 0x0019e2000c101d24 */
[----:B------:R-:W-:Y:S05]  /*8a40*/  BRA `(.L_x_21606) ;  /* 0x0000000000e47947 */ /* 0x000fea0003800000 */
.L_x_21623:
[----:B------:R-:W-:-:S09]  /*8a50*/  UISETP.NE.AND UP0, UPT, UR4, 0xf, UPT ;  /* 0x0000000f0400788c */ /* 0x000fd2000bf05270 */
[----:B------:R-:W-:Y:S05]  /*8a60*/  BRA.U !UP0, `(.L_x_21625) ;  /* 0x0000000108d07547 */ /* 0x000fea000b800000 */
[----:B------:R-:W-:-:S09]  /*8a70*/  UISETP.NE.AND UP0, UPT, UR4, 0x17, UPT ;  /* 0x000000170400788c */ /* 0x000fd2000bf05270 */
[----:B------:R-:W-:Y:S05]  /*8a80*/  BRA.U !UP0, `(.L_x_21626) ;  /* 0x0000000108847547 */ /* 0x000fea000b800000 */
[----:B------:R-:W-:-:S09]  /*8a90*/  UISETP.NE.AND UP0, UPT, UR4, 0x18, UPT ;  /* 0x000000180400788c */ /* 0x000fd2000bf05270 */
[----:B------:R-:W-:Y:S05]  /*8aa0*/  BRA.U !UP0, `(.L_x_21627) ;  /* 0x0000000108447547 */ /* 0x000fea000b800000 */
.L_x_21605:
        /* <DEDUP_REMOVED lines=16> */
.L_x_21628:
[----:B------:R-:W-:Y:S05]  /*8bb0*/  BRA `(.L_x_21606) ;  /* 0x0000000000887947 */ /* 0x000fea0003800000 */
.L_x_21627:
        /* <DEDUP_REMOVED lines=11> */
.L_x_21630:
[----:B------:R-:W-:Y:S05]  /*8c70*/  BSYNC.RECONVERGENT B0 ;  /* 0x0000000000007941 */ /* 0x000fea0003800200 */
.L_x_21629:
[----:B------:R3:W-:Y:S01]  /*8c80*/  STG.E.U8 desc[UR36][R2.64], R5 ;  /* 0x0000000502007986 */ /* 0x0007e2000c101124 */
[----:B------:R-:W-:Y:S05]  /*8c90*/  BRA `(.L_x_21606) ;  /* 0x0000000000507947 */ /* 0x000fea0003800000 */
.L_x_21626:
        /* <DEDUP_REMOVED lines=12> */
.L_x_21631:
[----:B------:R-:W-:Y:S02]  /*8d60*/  ISETP.GT.U32.AND P0, PT, R7, 0x7f800000, PT ;  /* 0x7f8000000700780c */ /* 0x000fe40003f04070 */
[----:B------:R-:W-:-:S04]  /*8d70*/  MOV R5, 0x7f ;  /* 0x0000007f00057802 */ /* 0x000fc80000000f00 */
[----:B------:R-:W-:-:S05]  /*8d80*/  SEL R5, R5, 0x7c, P0 ;  /* 0x0000007c05057807 */ /* 0x000fca0000000000 */
[----:B------:R2:W-:Y:S01]  /*8d90*/  STG.E.U8 desc[UR36][R2.64], R5 ;  /* 0x0000000502007986 */ /* 0x0005e2000c101124 */
[----:B------:R-:W-:Y:S05]  /*8da0*/  BRA `(.L_x_21606) ;  /* 0x00000000000c7947 */ /* 0x000fea0003800000 */
.L_x_21625:
[----:B------:R-:W-:-:S04]  /*8db0*/  I2FP.F32.U32 R0, R4 ;  /* 0x0000000400007245 */ /* 0x000fc80000201000 */
[----:B------:R-:W-:-:S05]  /*8dc0*/  F2FP.BF16.F32.PACK_AB R0, RZ, R0 ;  /* 0x00000000ff00723e */ /* 0x000fca00000010ff */
[----:B------:R0:W-:Y:S02]  /*8dd0*/  STG.E.U16 desc[UR36][R2.64], R0 ;  /* 0x0000000002007986 */ /* 0x0001e4000c101524 */
.L_x_21606:
[----:B------:R-:W-:Y:S05]  /*8de0*/  BSYNC.RECONVERGENT B6 ;  /* 0x0000000000067941 */ /* 0x000fea0003800200 */
.L_x_21600:
[----:B------:R-:W-:-:S07]  /*8df0*/  VIADD R17, R17, 0x80 ;  /* 0x0000008011117836 */ /* 0x000fce0000000000 */
.L_x_21565:
[----:B------:R-:W-:Y:S05]  /*8e00*/  BSYNC.RECONVERGENT B7 ;  /* 0x0000000000077941 */ /* 0x000fea0003800200 */
.L_x_21564:
        /* <DEDUP_REMOVED lines=306> */
.L_x_21632:
        /* <DEDUP_REMOVED lines=18> */
.L_x_21636:
[----:B------:R4:W5:Y:S01]  /*a250*/  LDG.E.U8 R0, desc[UR36][R2.64] ;  /* 0x0000002402007981 */ /* 0x000962000c1e1100 */
[----:B------:R-:W-:Y:S05]  /*a260*/  BRA `(.L_x_21638) ;  /* 0x0000000c004c7947 */ /* 0x000fea0003800000 */
.L_x_21635:
        /* <DEDUP_REMOVED lines=8> */
.L_x_21640:
[----:B------:R2:W5:Y:S01]  /*a2f0*/  LDG.E.U16 R0, desc[UR36][R2.64] ;  /* 0x0000002402007981 */ /* 0x000562000c1e1500 */
[----:B------:R-:W-:Y:S05]  /*a300*/  BRA `(.L_x_21638) ;  /* 0x0000000c00247947 */ /* 0x000fea0003800000 */
.L_x_21639:
[----:B------:R0:W5:Y:S01]  /*a310*/  LDG.E.U16 R0, desc[UR36][R2.64] ;  /* 0x0000002402007981 */ /* 0x000162000c1e1500 */
[----:B------:R-:W-:Y:S05]  /*a320*/  BRA `(.L_x_21638) ;  /* 0x0000000c001c7947 */ /* 0x000fea0003800000 */
.L_x_21634:
        /* <DEDUP_REMOVED lines=9> */
.L_x_21642:
[----:B------:R-:W2:Y:S02]  /*a3c0*/  LDG.E.U16 R4, desc[UR36][R2.64] ;  /* 0x0000002402047981 */ /* 0x000ea4000c1e1500 */
[----:B--2---:R-:W-:-:S06]  /*a3d0*/  HADD2.F32 R4, -RZ, R4.H0_H0 ;  /* 0x20000004ff047230 */ /* 0x004fcc0000004100 */
[----:B------:R-:W0:Y:S02]  /*a3e0*/  F2I.FTZ.TRUNC.NTZ R4, R4 ;  /* 0x0000000400047305 */ /* 0x000e24000021f100 */
[----:B0-----:R-:W-:Y:S01]  /*a3f0*/  PRMT R0, R4, 0x7610, R0 ;  /* 0x0000761004007816 */ /* 0x001fe20000000000 */
[----:B------:R-:W-:Y:S06]  /*a400*/  BRA `(.L_x_21638) ;  /* 0x0000000800e47947 */ /* 0x000fec0003800000 */
.L_x_21641:
        /* <DEDUP_REMOVED lines=9> */
.L_x_21644:
[----:B------:R-:W2:Y:S02]  /*a4a0*/  LDG.E.U16 R2, desc[UR36][R2.64] ;  /* 0x0000002402027981 */ /* 0x000ea4000c1e1500 */
[----:B--2---:R-:W-:-:S06]  /*a4b0*/  HADD2.F32 R4, -RZ, R2.H0_H0 ;  /* 0x20000002ff047230 */ /* 0x004fcc0000004100 */
[----:B------:R-:W0:Y:S02]  /*a4c0*/  F2I.FTZ.TRUNC.NTZ R4, R4 ;  /* 0x0000000400047305 */ /* 0x000e24000021f100 */
[----:B0-----:R-:W-:Y:S01]  /*a4d0*/  PRMT R0, R4, 0x7610, R0 ;  /* 0x0000761004007816 */ /* 0x001fe20000000000 */
[----:B------:R-:W-:Y:S06]  /*a4e0*/  BRA `(.L_x_21638) ;  /* 0x0000000800ac7947 */ /* 0x000fec0003800000 */
.L_x_21643:
[----:B------:R-:W2:Y:S02]  /*a4f0*/  LDG.E.64 R2, desc[UR36][R2.64] ;  /* 0x0000002402027981 */ /* 0x000ea4000c1e1b00 */
[----:B--2---:R0:W1:Y:S01]  /*a500*/  F2I.F64.TRUNC R0, R2 ;  /* 0x0000000200007311 */ /* 0x004062000030d100 */
[----:B------:R-:W-:Y:S05]  /*a510*/  BRA `(.L_x_21638) ;  /* 0x0000000800a07947 */ /* 0x000fea0003800000 */
.L_x_21633:
        /* <DEDUP_REMOVED lines=12> */
.L_x_21647:
[----:B------:R-:W2:Y:S02]  /*a5e0*/  LDG.E.64 R2, desc[UR36][R2.64] ;  /* 0x0000002402027981 */ /* 0x000ea4000c1e1b00 */
[----:B--2---:R0:W1:Y:S01]  /*a5f0*/  F2I.F64.TRUNC R0, R2 ;  /* 0x0000000200007311 */ /* 0x004062000030d100 */
[----:B------:R-:W-:Y:S05]  /*a600*/  BRA `(.L_x_21638) ;  /* 0x0000000800647947 */ /* 0x000fea0003800000 */
.L_x_21646:
        /* <DEDUP_REMOVED lines=27> */
.L_x_21649:
        /* <DEDUP_REMOVED lines=14> */
.L_x_21648:
[----:B------:R-:W2:Y:S02]  /*a8a0*/  LDG.E.U16 R4, desc[UR36][R2.64] ;  /* 0x0000002402047981 */ /* 0x000ea4000c1e1500 */
[----:B--2---:R-:W-:-:S06]  /*a8b0*/  IMAD.U32 R4, R4, 0x10000, RZ ;  /* 0x0001000004047824 */ /* 0x004fcc00078e00ff */
[----:B------:R-:W0:Y:S02]  /*a8c0*/  F2I.FTZ.TRUNC.NTZ R4, R4 ;  /* 0x0000000400047305 */ /* 0x000e24000021f100 */
[----:B0-----:R-:W-:Y:S01]  /*a8d0*/  PRMT R0, R4, 0x7610, R0 ;  /* 0x0000761004007816 */ /* 0x001fe20000000000 */
[----:B------:R-:W-:Y:S06]  /*a8e0*/  BRA `(.L_x_21638) ;  /* 0x0000000400ac7947 */ /* 0x000fec0003800000 */
.L_x_21645:
        /* <DEDUP_REMOVED lines=10> */
.L_x_21652:
        /* <DEDUP_REMOVED lines=21> */
.L_x_21656:
[----:B------:R-:W-:Y:S05]  /*aae0*/  BSYNC.RECONVERGENT B1 ;  /* 0x0000000000017941 */ /* 0x000fea0003800200 */
.L_x_21655:
[----:B------:R-:W-:Y:S01]  /*aaf0*/  IMAD.SHL.U32 R0, R0, 0x100000, RZ ;  /* 0x0010000000007824 */ /* 0x000fe200078e00ff */
[----:B------:R-:W-:-:S04]  /*ab00*/  LEA R2, R2, 0x3b800000, 0x17 ;  /* 0x3b80000002027811 */ /* 0x000fc800078eb8ff */
[----:B------:R-:W-:-:S07]  /*ab10*/  LOP3.LUT R4, R2, R0, R7, 0xfe, !PT ;  /* 0x0000000002047212 */ /* 0x000fce00078efe07 */
.L_x_21654:
[----:B------:R-:W-:Y:S05]  /*ab20*/  BSYNC.RECONVERGENT B0 ;  /* 0x0000000000007941 */ /* 0x000fea0003800200 */
.L_x_21653:
[----:B------:R-:W0:Y:S02]  /*ab30*/  F2I.FTZ.TRUNC.NTZ R4, R4 ;  /* 0x0000000400047305 */ /* 0x000e24000021f100 */
[----:B0-----:R-:W-:Y:S01]  /*ab40*/  PRMT R0, R4, 0x7610, R0 ;  /* 0x0000761004007816 */ /* 0x001fe20000000000 */
[----:B------:R-:W-:Y:S06]  /*ab50*/  BRA `(.L_x_21638) ;  /* 0x0000000400107947 */ /* 0x000fec0003800000 */
.L_x_21651:
        /* <DEDUP_REMOVED lines=21> */
.L_x_21660:
[----:B------:R-:W-:Y:S05]  /*acb0*/  BSYNC.RECONVERGENT B1 ;  /* 0x0000000000017941 */ /* 0x000fea0003800200 */
.L_x_21659:
[----:B------:R-:W-:Y:S02]  /*acc0*/  SHF.L.U32 R0, R0, 0x15, RZ ;  /* 0x0000001500007819 */ /* 0x000fe400000006ff */
[----:B------:R-:W-:-:S04]  /*acd0*/  LEA R2, R2, 0x37800000, 0x17 ;  /* 0x3780000002027811 */ /* 0x000fc800078eb8ff */
[----:B------:R-:W-:-:S07]  /*ace0*/  LOP3.LUT R4, R2, R0, R7, 0xfe, !PT ;  /* 0x0000000002047212 */ /* 0x000fce00078efe07 */
.L_x_21658:
[----:B------:R-:W-:Y:S05]  /*acf0*/  BSYNC.RECONVERGENT B0 ;  /* 0x0000000000007941 */ /* 0x000fea0003800200 */
.L_x_21657:
[----:B------:R-:W0:Y:S02]  /*ad00*/  F2I.FTZ.TRUNC.NTZ R4, R4 ;  /* 0x0000000400047305 */ /* 0x000e24000021f100 */
[----:B0-----:R-:W-:Y:S01]  /*ad10*/  PRMT R0, R4, 0x7610, R0 ;  /* 0x0000761004007816 */ /* 0x001fe20000000000 */
[----:B------:R-:W-:Y:S06]  /*ad20*/  BRA `(.L_x_21638) ;  /* 0x00000000009c7947 */ /* 0x000fec0003800000 */
.L_x_21650:
        /* <DEDUP_REMOVED lines=14> */
.L_x_21664:
[----:B------:R-:W-:Y:S05]  /*ae10*/  BSYNC.RECONVERGENT B0 ;  /* 0x0000000000007941 */ /* 0x000fea0003800200 */
.L_x_21663:
[----:B------:R-:W0:Y:S02]  /*ae20*/  F2I.FTZ.TRUNC.NTZ R4, R4 ;  /* 0x0000000400047305 */ /* 0x000e24000021f100 */
[----:B0-----:R-:W-:Y:S01]  /*ae30*/  PRMT R0, R4, 0x7610, R0 ;  /* 0x0000761004007816 */ /* 0x001fe20000000000 */
[----:B------:R-:W-:Y:S06]  /*ae40*/  BRA `(.L_x_21638) ;  /* 0x0000000000547947 */ /* 0x000fec0003800000 */
.L_x_21637:
        /* <DEDUP_REMOVED lines=16> */
.L_x_21665:
[----:B------:R-:W-:Y:S01]  /*af50*/  PRMT R0, RZ, 0x7610, R0 ;  /* 0x00007610ff007816 */ /* 0x000fe20000000000 */
[----:B------:R-:W-:Y:S06]  /*af60*/  BRA `(.L_x_21638) ;  /* 0x00000000000c7947 */ /* 0x000fec0003800000 */
.L_x_21662:
[----:B------:R0:W5:Y:S01]  /*af70*/  LDG.E.U16 R0, desc[UR36][R2.64] ;  /* 0x0000002402007981 */ /* 0x000162000c1e1500 */
[----:B------:R-:W-:Y:S05]  /*af80*/  BRA `(.L_x_21638) ;  /* 0x0000000000047947 */ /* 0x000fea0003800000 */
.L_x_21661:
[----:B------:R0:W5:Y:S02]  /*af90*/  LDG.E.U16 R0, desc[UR36][R2.64] ;  /* 0x0000002402007981 */ /* 0x000164000c1e1500 */
.L_x_21638:
[----:B------:R-:W-:Y:S01]  /*afa0*/  UPRMT UR4, UR40, 0x9910, URZ ;  /* 0x0000991028047896 */ /* 0x000fe200080000ff */
[----:B-1---5:R-:W-:-:S03]  /*afb0*/  LOP3.LUT R0, R0, UR43, RZ, 0xfc, !PT ;  /* 0x0000002b00007c12 */ /* 0x022fc6000f8efcff */
[----:B------:R-:W-:Y:S01]  /*afc0*/  UISETP.GT.AND UP0, UPT, UR4, 0x9, UPT ;  /* 0x000000090400788c */ /* 0x000fe2000bf04270 */
[----:B------:R-:W-:-:S04]  /*afd0*/  PRMT R0, R0, 0x9910, RZ ;  /* 0x0000991000007816 */ /* 0x000fc800000000ff */
[----:B------:R-:W-:-:S04]  /*afe0*/  ISETP.NE.AND P0, PT, R0, RZ, PT ;  /* 0x000000ff0000720c */ /* 0x000fc80003f05270 */
[----:B0-234-:R-:W-:Y:S01]  /*aff0*/  SEL R2, RZ, 0x1, !P0 ;  /* 0x00000001ff027807 */ /* 0x01dfe20004000000 */
        /* <DEDUP_REMOVED lines=11> */
.L_x_21669:
[----:B------:R-:W-:Y:S01]  /*b0b0*/  STG.E.U8 desc[UR36][R16.64], R2 ;  /* 0x0000000210007986 */ /* 0x000fe2000c101124 */
[----:B------:R-:W-:Y:S05]  /*b0c0*/  EXIT ;  /* 0x000000000000794d */ /* 0x000fea0003800000 */
.L_x_21668:
        /* <DEDUP_REMOVED lines=9> */
.L_x_21672:
[----:B------:R-:W-:Y:S01]  /*b160*/  STG.E desc[UR36][R16.64], R2 ;  /* 0x0000000210007986 */ /* 0x000fe2000c101924 */
[----:B------:R-:W-:Y:S05]  /*b170*/  EXIT ;  /* 0x000000000000794d */ /* 0x000fea0003800000 */
.L_x_21671:
[----:B------:R-:W-:Y:S01]  /*b180*/  STG.E.U16 desc[UR36][R16.64], R2 ;  /* 0x0000000210007986 */ /* 0x000fe2000c101524 */
[----:B------:R-:W-:Y:S05]  /*b190*/  EXIT ;  /* 0x000000000000794d */ /* 0x000fea0003800000 */
.L_x_21667:
        /* <DEDUP_REMOVED lines=9> */
.L_x_21674:
[----:B------:R-:W-:-:S04]  /*b230*/  I2FP.F32.U32 R0, R2 ;  /* 0x0000000200007245 */ /* 0x000fc80000201000 */
[----:B------:R-:W-:-:S05]  /*b240*/  F2FP.F16.F32.PACK_AB R0, RZ, R0 ;  /* 0x00000000ff00723e */ /* 0x000fca00000000ff */
[----:B------:R-:W-:Y:S01]  /*b250*/  STG.E.U16 desc[UR36][R16.64], R0 ;  /* 0x0000000010007986 */ /* 0x000fe2000c101524 */
[----:B------:R-:W-:Y:S05]  /*b260*/  EXIT ;  /* 0x000000000000794d */ /* 0x000fea0003800000 */
.L_x_21673:
        /* <DEDUP_REMOVED lines=10> */
.L_x_21676:
[----:B------:R-:W-:-:S04]  /*b310*/  I2FP.F32.U32 R2, R2 ;  /* 0x0000000200027245 */ /* 0x000fc80000201000 */
[----:B------:R-:W-:-:S04]  /*b320*/  F2FP.F16.F32.PACK_AB R3, RZ, R2 ;  /* 0x00000002ff03723e */ /* 0x000fc800000000ff */
[----:B------:R-:W-:-:S05]  /*b330*/  PRMT R3, R3, 0x5410, RZ ;  /* 0x0000541003037816 */ /* 0x000fca00000000ff */
[----:B------:R-:W-:Y:S01]  /*b340*/  STG.E desc[UR36][R16.64], R3 ;  /* 0x0000000310007986 */ /* 0x000fe2000c101924 */
[----:B------:R-:W-:Y:S05]  /*b350*/  EXIT ;  /* 0x000000000000794d */ /* 0x000fea0003800000 */
.L_x_21675:
[----:B------:R-:W0:Y:S02]  /*b360*/  I2F.F64.U32 R2, R2 ;  /* 0x0000000200027312 */ /* 0x000e240000201800 */
[----:B0-----:R-:W-:Y:S01]  /*b370*/  STG.E.64 desc[UR36][R16.64], R2 ;  /* 0x0000000210007986 */ /* 0x001fe2000c101b24 */
[----:B------:R-:W-:Y:S05]  /*b380*/  EXIT ;  /* 0x000000000000794d */ /* 0x000fea0003800000 */
.L_x_21666:
        /* <DEDUP_REMOVED lines=12> */
.L_x_21680:
        /* <DEDUP_REMOVED lines=16> */
.L_x_21683:
[----:B------:R-:W-:-:S07]  /*b550*/  PRMT R8, R0, 0x7610, R8 ;  /* 0x0000761000087816 */ /* 0x000fce0000000008 */
.L_x_21682:
[----:B------:R-:W-:Y:S05]  /*b560*/  BSYNC.RECONVERGENT B0 ;  /* 0x0000000000007941 */ /* 0x000fea0003800200 */
.L_x_21681:
[----:B------:R-:W-:Y:S01]  /*b570*/  STG.E.U8 desc[UR36][R16.64], R8 ;  /* 0x0000000810007986 */ /* 0x000fe2000c101124 */
[----:B------:R-:W-:Y:S05]  /*b580*/  EXIT ;  /* 0x000000000000794d */ /* 0x000fea0003800000 */
.L_x_21679:
        /* <DEDUP_REMOVED lines=16> */
.L_x_21686:
[----:B------:R-:W-:-:S07]  /*b690*/  PRMT R8, R0, 0x7610, R8 ;  /* 0x0000761000087816 */ /* 0x000fce0000000008 */
.L_x_21685:
[----:B------:R-:W-:Y:S05]  /*b6a0*/  BSYNC.RECONVERGENT B0 ;  /* 0x0000000000007941 */ /* 0x000fea0003800200 */
.L_x_21684:
[----:B------:R-:W-:Y:S01]  /*b6b0*/  STG.E.U8 desc[UR36][R16.64], R8 ;  /* 0x0000000810007986 */ /* 0x000fe2000c101124 */
[----:B------:R-:W-:Y:S05]  /*b6c0*/  EXIT ;  /* 0x000000000000794d */ /* 0x000fea0003800000 */
.L_x_21678:
        /* <DEDUP_REMOVED lines=21> */
.L_x_21688:
[----:B------:R-:W-:-:S05]  /*b820*/  HFMA2 R3, -RZ, RZ, 0, 0 ;  /* 0x00000000ff037431 */ /* 0x000fca00000001ff */
[----:B------:R-:W-:Y:S01]  /*b830*/  STG.E.64 desc[UR36][R16.64], R2 ;  /* 0x0000000210007986 */ /* 0x000fe2000c101b24 */
[----:B------:R-:W-:Y:S05]  /*b840*/  EXIT ;  /* 0x000000000000794d */ /* 0x000fea0003800000 */
.L_x_21687:
[----:B------:R-:W-:Y:S01]  /*b850*/  STG.E desc[UR36][R16.64], R2 ;  /* 0x0000000210007986 */ /* 0x000fe2000c101924 */
[----:B------:R-:W-:Y:S05]  /*b860*/  EXIT ;  /* 0x000000000000794d */ /* 0x000fea0003800000 */
.L_x_21677:
        /* <DEDUP_REMOVED lines=8> */
.L_x_21690:
[----:B------:R-:W0:Y:S01]  /*b8f0*/  I2F.F64.U32 R4, R2 ;  /* 0x0000000200047312 */ /* 0x000e220000201800 */
[----:B------:R-:W-:-:S05]  /*b900*/  CS2R R6, SRZ ;  /* 0x0000000000067805 */ /* 0x000fca000001ff00 */
[----:B0-----:R-:W-:Y:S01]  /*b910*/  STG.E.128 desc[UR36][R16.64], R4 ;  /* 0x0000000410007986 */ /* 0x001fe2000c101d24 */
[----:B------:R-:W-:Y:S05]  /*b920*/  EXIT ;  /* 0x000000000000794d */ /* 0x000fea0003800000 */
.L_x_21689:
[----:B------:R-:W-:-:S09]  /*b930*/  UISETP.NE.AND UP0, UPT, UR4, 0xf, UPT ;  /* 0x0000000f0400788c */ /* 0x000fd2000bf05270 */
[----:B------:R-:W-:Y:S05]  /*b940*/  BRA.U !UP0, `(.L_x_21691) ;  /* 0x0000000108d47547 */ /* 0x000fea000b800000 */
[----:B------:R-:W-:-:S09]  /*b950*/  UISETP.NE.AND UP0, UPT, UR4, 0x17, UPT ;  /* 0x000000170400788c */ /* 0x000fd2000bf05270 */
[----:B------:R-:W-:Y:S05]  /*b960*/  BRA.U !UP0, `(.L_x_21692) ;  /* 0x0000000108847547 */ /* 0x000fea000b800000 */
[----:B------:R-:W-:-:S09]  /*b970*/  UISETP.NE.AND UP0, UPT, UR4, 0x18, UPT ;  /* 0x000000180400788c */ /* 0x000fd2000bf05270 */
[----:B------:R-:W-:Y:S05]  /*b980*/  BRA.U !UP0, `(.L_x_21693) ;  /* 0x0000000108447547 */ /* 0x000fea000b800000 */
.L_x_21670:
        /* <DEDUP_REMOVED lines=16> */
.L_x_21694:
[----:B------:R-:W-:Y:S05]  /*ba90*/  EXIT ;  /* 0x000000000000794d */ /* 0x000fea0003800000 */
.L_x_21693:
        /* <DEDUP_REMOVED lines=11> */
.L_x_21696:
[----:B------:R-:W-:Y:S05]  /*bb50*/  BSYNC.RECONVERGENT B0 ;  /* 0x0000000000007941 */ /* 0x000fea0003800200 */
.L_x_21695:
[----:B------:R-:W-:Y:S01]  /*bb60*/  STG.E.U8 desc[UR36][R16.64], R3 ;  /* 0x0000000310007986 */ /* 0x000fe2000c101124 */
[----:B------:R-:W-:Y:S05]  /*bb70*/  EXIT ;  /* 0x000000000000794d */ /* 0x000fea0003800000 */
.L_x_21692:
        /* <DEDUP_REMOVED lines=13> */
.L_x_21697:
[----:B------:R-:W-:Y:S02]  /*bc50*/  ISETP.GT.U32.AND P0, PT, R5, 0x7f800000, PT ;  /* 0x7f8000000500780c */ /* 0x000fe40003f04070 */
[----:B------:R-:W-:-:S04]  /*bc60*/  MOV R3, 0x7f ;  /* 0x0000007f00037802 */ /* 0x000fc80000000f00 */
[----:B------:R-:W-:-:S05]  /*bc70*/  SEL R3, R3, 0x7c, P0 ;  /* 0x0000007c03037807 */ /* 0x000fca0000000000 */
[----:B------:R-:W-:Y:S01]  /*bc80*/  STG.E.U8 desc[UR36][R16.64], R3 ;  /* 0x0000000310007986 */ /* 0x000fe2000c101124 */
[----:B------:R-:W-:Y:S05]  /*bc90*/  EXIT ;  /* 0x000000000000794d */ /* 0x000fea0003800000 */
.L_x_21691:
[----:B------:R-:W-:-:S04]  /*bca0*/  I2FP.F32.U32 R0, R2 ;  /* 0x0000000200007245 */ /* 0x000fc80000201000 */
[----:B------:R-:W-:-:S05]  /*bcb0*/  F2FP.BF16.F32.PACK_AB R0, RZ, R0 ;  /* 0x00000000ff00723e */ /* 0x000fca00000010ff */
[----:B------:R-:W-:Y:S01]  /*bcc0*/  STG.E.U16 desc[UR36][R16.64], R0 ;  /* 0x0000000010007986 */ /* 0x000fe2000c101524 */
[----:B------:R-:W-:Y:S05]  /*bcd0*/  EXIT ;  /* 0x000000000000794d */ /* 0x000fea0003800000 */
.L_x_21698:
        /* <DEDUP_REMOVED lines=10> */
.L_x_43574:


//--------------------- .text._ZN2at6native27unrolled_elementwise_kernelINS0_13AUnaryFunctorIssbZZZNS0_22logical_or_kernel_cudaERNS_14TensorIteratorEENKUlvE0_clEvENKUlvE3_clEvEUlssE_EESt5arrayIPcLm2EELi4E23TrivialOffsetCalculatorILi1EjESD_NS0_6memory12LoadWithCastILi1EEENSE_13StoreWithCastILi1EEEEEviT_T0_T2_T3_T4_T5_ --------------------------
	.section	.text._ZN2at6native27unrolled_elementwise_kernelINS0_13AUnaryFunctorIssbZZZNS0_22logical_or_kernel_cudaERNS_14TensorIteratorEENKUlvE0_clEvENKUlvE3_clEvEUlssE_EESt5arrayIPcLm2EELi4E23TrivialOffsetCalculatorILi1EjESD_NS0_6memory12LoadWithCastILi1EEENSE_13StoreWithCastILi1EEEEEviT_T0_T2_T3_T4_T5_,"ax",@progbits
	.align	128
        .global         _ZN2at6native27unrolled_elementwise_kernelINS0_13AUnaryFunctorIssbZZZNS0_22logical_or_kernel_cudaERNS_14TensorIteratorEENKUlvE0_clEvENKUlvE3_clEvEUlssE_EESt5arrayIPcLm2EELi4E23TrivialOffsetCalculatorILi1EjESD_NS0_6memory12LoadWithCastILi1EEENSE_13StoreWithCastILi1EEEEEviT_T0_T2_T3_T4_T5_
        .type           _ZN2at6native27unrolled_elementwise_kernelINS0_13AUnaryFunctorIssbZZZNS0_22logical_or_kernel_cudaERNS_14TensorIteratorEENKUlvE0_clEvENKUlvE3_clEvEUlssE_EESt5arrayIPcLm2EELi4E23TrivialOffsetCalculatorILi1EjESD_NS0_6memory12LoadWithCastILi1EEENSE_13StoreWithCastILi1EEEEEviT_T0_T2_T3_T4_T5_,@function
        .size           _ZN2at6native27unrolled_elementwise_kernelINS0_13AUnaryFunctorIssbZZZNS0_22logical_or_kernel_cudaERNS_14TensorIteratorEENKUlvE0_clEvENKUlvE3_clEvEUlssE_EESt5arrayIPcLm2EELi4E23TrivialOffsetCalculatorILi1EjESD_NS0_6memory12LoadWithCastILi1EEENSE_13StoreWithCastILi1EEEEEviT_T0_T2_T3_T4_T5_,(.L_x_43575 - _ZN2at6native27unrolled_elementwise_kernelINS0_13AUnaryFunctorIssbZZZNS0_22logical_or_kernel_cudaERNS_14TensorIteratorEENKUlvE0_clEvENKUlvE3_clEvEUlssE_EESt5arrayIPcLm2EELi4E23TrivialOffsetCalculatorILi1EjESD_NS0_6memory12LoadWithCastILi1EEENSE_13StoreWithCastILi1EEEEEviT_T0_T2_T3_T4_T5_)
        .other          _ZN2at6native27unrolled_elementwise_kernelINS0_13AUnaryFunctorIssbZZZNS0_22logical_or_kernel_cudaERNS_14TensorIteratorEENKUlvE0_clEvENKUlvE3_clEvEUlssE_EESt5arrayIPcLm2EELi4E23TrivialOffsetCalculatorILi1EjESD_NS0_6memory12LoadWithCastILi1EEENSE_13StoreWithCastILi1EEEEEviT_T0_T2_T3_T4_T5_,@"STO_CUDA_ENTRY STV_DEFAULT"
_ZN2at6native27unrolled_elementwise_kernelINS0_13AUnaryFunctorIssbZZZNS0_22logical_or_kernel_cudaERNS_14TensorIteratorEENKUlvE0_clEvENKUlvE3_clEvEUlssE_EESt5arrayIPcLm2EELi4E23TrivialOffsetCalculatorILi1EjESD_NS0_6memory12LoadWithCastILi1EEENSE_13StoreWithCastILi1EEEEEviT_T0_T2_T3_T4_T5_:
.text._ZN2at6native27unrolled_elementwise_kernelINS0_13AUnaryFunctorIssbZZZNS0_22logical_or_kernel_cudaERNS_14TensorIteratorEENKUlvE0_clEvENKUlvE3_clEvEUlssE_EESt5arrayIPcLm2EELi4E23TrivialOffsetCalculatorILi1EjESD_NS0_6memory12LoadWithCastILi1EEENSE_13StoreWithCastILi1EEEEEviT_T0_T2_T3_T4_T5_:
        /* <DEDUP_REMOVED lines=32> */
.L_x_21704:
[----:B------:R3:W5:Y:S01]  /*0200*/  LDG.E.U8 R0, desc[UR36][R4.64] ;  /* 0x0000002404007981 */ /* 0x000762000c1e1100 */
[----:B------:R-:W-:Y:S05]  /*0210*/  BRA `(.L_x_21706) ;  /* 0x0000000c00507947 */ /* 0x000fea0003800000 */
.L_x_21703:
        /* <DEDUP_REMOVED lines=8> */
.L_x_21708:
[----:B------:R1:W5:Y:S01]  /*02a0*/  LDG.E.U16 R0, desc[UR36][R4.64] ;  /* 0x0000002404007981 */ /* 0x000362000c1e1500 */
[----:B------:R-:W-:Y:S05]  /*02b0*/  BRA `(.L_x_21706) ;  /* 0x0000000c00287947 */ /* 0x000fea0003800000 */
.L_x_21707:
[----:B------:R2:W5:Y:S01]  /*02c0*/  LDG.E.U16 R0, desc[UR36][R4.64] ;  /* 0x0000002404007981 */ /* 0x000562000c1e1500 */
[----:B------:R-:W-:Y:S05]  /*02d0*/  BRA `(.L_x_21706) ;  /* 0x0000000c00207947 */ /* 0x000fea0003800000 */
.L_x_21702:
        /* <DEDUP_REMOVED lines=9> */
.L_x_21710:
[----:B------:R-:W2:Y:S02]  /*0370*/  LDG.E.U16 R3, desc[UR36][R4.64] ;  /* 0x0000002404037981 */ /* 0x000ea4000c1e1500 */
[----:B--2---:R-:W-:-:S06]  /*0380*/  HADD2.F32 R3, -RZ, R3.H0_H0 ;  /* 0x20000003ff037230 */ /* 0x004fcc0000004100 */
[----:B------:R-:W0:Y:S02]  /*0390*/  F2I.FTZ.TRUNC.NTZ R3, R3 ;  /* 0x0000000300037305 */ /* 0x000e24000021f100 */
[----:B0-----:R-:W-:Y:S01]  /*03a0*/  PRMT R0, R3, 0x7610, R0 ;  /* 0x0000761003007816 */ /* 0x001fe20000000000 */
[----:B------:R-:W-:Y:S06]  /*03b0*/  BRA `(.L_x_21706) ;  /* 0x0000000800e87947 */ /* 0x000fec0003800000 */
.L_x_21709:
        /* <DEDUP_REMOVED lines=9> */
.L_x_21712:
[----:B------:R-:W2:Y:S02]  /*0450*/  LDG.E.U16 R4, desc[UR36][R4.64] ;  /* 0x0000002404047981 */ /* 0x000ea4000c1e1500 */
[----:B--2---:R-:W-:-:S06]  /*0460*/  HADD2.F32 R3, -RZ, R4.H0_H0 ;  /* 0x20000004ff037230 */ /* 0x004fcc0000004100 */
[----:B------:R-:W0:Y:S02]  /*0470*/  F2I.FTZ.TRUNC.NTZ R3, R3 ;  /* 0x0000000300037305 */ /* 0x000e24000021f100 */
[----:B0-----:R-:W-:Y:S01]  /*0480*/  PRMT R0, R3, 0x7610, R0 ;  /* 0x0000761003007816 */ /* 0x001fe20000000000 */
[----:B------:R-:W-:Y:S06]  /*0490*/  BRA `(.L_x_21706) ;  /* 0x0000000800b07947 */ /* 0x000fec0003800000 */
.L_x_21711:
[----:B------:R-:W2:Y:S02]  /*04a0*/  LDG.E.64 R4, desc[UR36][R4.64] ;  /* 0x0000002404047981 */ /* 0x000ea4000c1e1b00 */
[----:B--2---:R0:W1:Y:S01]  /*04b0*/  F2I.F64.TRUNC R0, R4 ;  /* 0x0000000400007311 */ /* 0x004062000030d100 */
[----:B------:R-:W-:Y:S05]  /*04c0*/  BRA `(.L_x_21706) ;  /* 0x0000000800a47947 */ /* 0x000fea0003800000 */
.L_x_21701:
        /* <DEDUP_REMOVED lines=12> */
.L_x_21715:
[----:B------:R-:W2:Y:S02]  /*0590*/  LDG.E.64 R4, desc[UR36][R4.64] ;  /* 0x0000002404047981 */ /* 0x000ea4000c1e1b00 */
[----:B--2---:R0:W1:Y:S01]  /*05a0*/  F2I.F64.TRUNC R0, R4 ;  /* 0x0000000400007311 */ /* 0x004062000030d100 */
[----:B------:R-:W-:Y:S05]  /*05b0*/  BRA `(.L_x_21706) ;  /* 0x0000000800687947 */ /* 0x000fea0003800000 */
.L_x_21714:
        /* <DEDUP_REMOVED lines=27> */
.L_x_21717:
        /* <DEDUP_REMOVED lines=15> */
.L_x_21716:
[----:B------:R-:W2:Y:S02]  /*0860*/  LDG.E.U16 R3, desc[UR36][R4.64] ;  /* 0x0000002404037981 */ /* 0x000ea4000c1e1500 */
[----:B--2---:R-:W-:-:S06]  /*0870*/  IMAD.U32 R3, R3, 0x10000, RZ ;  /* 0x0001000003037824 */ /* 0x004fcc00078e00ff */
[----:B------:R-:W0:Y:S02]  /*0880*/  F2I.FTZ.TRUNC.NTZ R3, R3 ;  /* 0x0000000300037305 */ /* 0x000e24000021f100 */
[----:B0-----:R-:W-:Y:S01]  /*0890*/  PRMT R0, R3, 0x7610, R0 ;  /* 0x0000761003007816 */ /* 0x001fe20000000000 */
[----:B------:R-:W-:Y:S06]  /*08a0*/  BRA `(.L_x_21706) ;  /* 0x0000000400ac7947 */ /* 0x000fec0003800000 */
.L_x_21713:
        /* <DEDUP_REMOVED lines=10> */
.L_x_21720:
        /* <DEDUP_REMOVED lines=21> */
.L_x_21724:
[----:B------:R-:W-:Y:S05]  /*0aa0*/  BSYNC.RECONVERGENT B1 ;  /* 0x0000000000017941 */ /* 0x000fea0003800200 */
.L_x_21723:
[----:B------:R-:W-:Y:S01]  /*0ab0*/  IMAD.SHL.U32 R0, R0, 0x100000, RZ ;  /* 0x0010000000007824 */ /* 0x000fe200078e00ff */
[----:B------:R-:W-:-:S04]  /*0ac0*/  LEA R3, R3, 0x3b800000, 0x17 ;  /* 0x3b80000003037811 */ /* 0x000fc800078eb8ff */
[----:B------:R-:W-:-:S07]  /*0ad0*/  LOP3.LUT R3, R3, R0, R7, 0xfe, !PT ;  /* 0x0000000003037212 */ /* 0x000fce00078efe07 */
.L_x_21722:
[----:B------:R-:W-:Y:S05]  /*0ae0*/  BSYNC.RECONVERGENT B0 ;  /* 0x0000000000007941 */ /* 0x000fea0003800200 */
.L_x_21721:
[----:B------:R-:W0:Y:S02]  /*0af0*/  F2I.FTZ.TRUNC.NTZ R3, R3 ;  /* 0x0000000300037305 */ /* 0x000e24000021f100 */
[----:B0-----:R-:W-:Y:S01]  /*0b00*/  PRMT R0, R3, 0x7610, R0 ;  /* 0x0000761003007816 */ /* 0x001fe20000000000 */
[----:B------:R-:W-:Y:S06]  /*0b10*/  BRA `(.L_x_21706) ;  /* 0x0000000400107947 */ /* 0x000fec0003800000 */
.L_x_21719:
        /* <DEDUP_REMOVED lines=21> */
.L_x_21728:
[----:B------:R-:W-:Y:S05]  /*0c70*/  BSYNC.RECONVERGENT B1 ;  /* 0x0000000000017941 */ /* 0x000fea0003800200 */
.L_x_21727:
[----:B------:R-:W-:Y:S01]  /*0c80*/  IMAD.SHL.U32 R0, R0, 0x200000, RZ ;  /* 0x0020000000007824 */ /* 0x000fe200078e00ff */
[----:B------:R-:W-:-:S04]  /*0c90*/  LEA R3, R3, 0x37800000, 0x17 ;  /* 0x3780000003037811 */ /* 0x000fc800078eb8ff */
[----:B------:R-:W-:-:S07]  /*0ca0*/  LOP3.LUT R3, R3, R0, R7, 0xfe, !PT ;  /* 0x0000000003037212 */ /* 0x000fce00078efe07 */
.L_x_21726:
[----:B------:R-:W-:Y:S05]  /*0cb0*/  BSYNC.RECONVERGENT B0 ;  /* 0x0000000000007941 */ /* 0x000fea0003800200 */
.L_x_21725:
[----:B------:R-:W0:Y:S02]  /*0cc0*/  F2I.FTZ.TRUNC.NTZ R3, R3 ;  /* 0x0000000300037305 */ /* 0x000e24000021f100 */
[----:B0-----:R-:W-:Y:S01]  /*0cd0*/  PRMT R0, R3, 0x7610, R0 ;  /* 0x0000761003007816 */ /* 0x001fe20000000000 */
[----:B------:R-:W-:Y:S06]  /*0ce0*/  BRA `(.L_x_21706) ;  /* 0x00000000009c7947 */ /* 0x000fec0003800000 */
.L_x_21718:
[----:B------:R-:W-:-:S09]  /*0cf0*/  UISETP.NE.AND UP0, UPT, UR4, 0x1c, UPT ;  /* 0x0000001c0400788c */ /* 0x000fd2000bf05270 */
[----:B------:R-:W-:Y:S05]  /*0d00*/  BRA.U !UP0, `(.L_x_21729) ;  /* 0x0000000108907547 */ /* 0x000fea000b800000 */
[----:B------:R-:W-:-:S09]  /*0d10*/  UISETP.NE.AND UP0, UPT, UR4, 0x1d, UPT ;  /* 0x0000001d0400788c */ /* 0x000fd2000bf05270 */
[----:B------:R-:W-:Y:S05]  /*0d20*/  BRA.U !UP0, `(.L_x_21730) ;  /* 0x0000000108807547 */ /* 0x000fea000b800000 */
[----:B------:R-:W-:-:S09]  /*0d30*/  UISETP.NE.AND UP0, UPT, UR4, 0x2c, UPT ;  /* 0x0000002c0400788c */ /* 0x000fd2000bf05270 */
[----:B------:R-:W-:Y:S05]  /*0d40*/  BRA.U !UP0, `(.L_x_21731) ;  /* 0x0000000108487547 */ /* 0x000fea000b800000 */
.L_x_21705:
        /* <DEDUP_REMOVED lines=16> */
.L_x_21732:
[----:B------:R-:W-:Y:S01]  /*0e50*/  PRMT R0, RZ, 0x7610, R0 ;  /* 0x00007610ff007816 */ /* 0x000fe20000000000 */
[----:B------:R-:W-:Y:S06]  /*0e60*/  BRA `(.L_x_21706) ;  /* 0x00000000003c7947 */ /* 0x000fec0003800000 */
.L_x_21731:
        /* <DEDUP_REMOVED lines=8> */
.L_x_21734:
[----:B------:R-:W-:Y:S05]  /*0ef0*/  BSYNC.RECONVERGENT B0 ;  /* 0x0000000000007941 */ /* 0x000fea0003800200 */
.L_x_21733:
[----:B------:R-:W0:Y:S02]  /*0f00*/  F2I.FTZ.TRUNC.NTZ R3, R3 ;  /* 0x0000000300037305 */ /* 0x000e24000021f100 */
[----:B0-----:R-:W-:Y:S01]  /*0f10*/  PRMT R0, R3, 0x7610, R0 ;  /* 0x0000761003007816 */ /* 0x001fe20000000000 */
[----:B------:R-:W-:Y:S06]  /*0f20*/  BRA `(.L_x_21706) ;  /* 0x00000000000c7947 */ /* 0x000fec0003800000 */
.L_x_21730:
[----:B------:R0:W5:Y:S01]  /*0f30*/  LDG.E.U16 R0, desc[UR36][R4.64] ;  /* 0x0000002404007981 */ /* 0x000162000c1e1500 */
[----:B------:R-:W-:Y:S05]  /*0f40*/  BRA `(.L_x_21706) ;  /* 0x0000000000047947 */ /* 0x000fea0003800000 */
.L_x_21729:
[----:B------:R0:W5:Y:S02]  /*0f50*/  LDG.E.U16 R0, desc[UR36][R4.64] ;  /* 0x0000002404007981 */ /* 0x000164000c1e1500 */
.L_x_21706:
[----:B-1---5:R-:W-:Y:S01]  /*0f60*/  PRMT R0, R0, 0x9910, RZ ;  /* 0x0000991000007816 */ /* 0x022fe200000000ff */
[----:B------:R-:W-:-:S03]  /*0f70*/  VIADD R18, R2, 0x80 ;  /* 0x0000008002127836 */ /* 0x000fc60000000000 */
[----:B------:R-:W-:-:S04]  /*0f80*/  ISETP.NE.AND P0, PT, R0, RZ, PT ;  /* 0x000000ff0000720c */ /* 0x000fc80003f05270 */
[----:B------:R-:W-:-:S09]  /*0f90*/  P2R R16, PR, RZ, 0x1 ;  /* 0x00000001ff107803 */ /* 0x000fd20000000000 */
.L_x_21700:
[----:B------:R-:W-:Y:S05]  /*0fa0*/  BSYNC.RECONVERGENT B6 ;  /* 0x0000000000067941 */ /* 0x000fea0003800200 */
.L_x_21699:
        /* <DEDUP_REMOVED lines=24> */
.L_x_21740:
[----:B------:R0:W5:Y:S01]  /*1130*/  LDG.E.U8 R0, desc[UR36][R4.64] ;  /* 0x0000002404007981 */ /* 0x000162000c1e1100 */
[----:B------:R-:W-:Y:S05]  /*1140*/  BRA `(.L_x_21742) ;  /* 0x0000000c00507947 */ /* 0x000fea0003800000 */
.L_x_21739:
        /* <DEDUP_REMOVED lines=8> */
.L_x_21744:
[----:B------:R0:W5:Y:S01]  /*11d0*/  LDG.E.U16 R0, desc[UR36][R4.64] ;  /* 0x0000002404007981 */ /* 0x000162000c1e1500 */
[----:B------:R-:W-:Y:S05]  /*11e0*/  BRA `(.L_x_21742) ;  /* 0x0000000c00287947 */ /* 0x000fea0003800000 */
.L_x_21743:
[----:B------:R0:W5:Y:S01]  /*11f0*/  LDG.E.U16 R0, desc[UR36][R4.64] ;  /* 0x0000002404007981 */ /* 0x000162000c1e1500 */
[----:B------:R-:W-:Y:S05]  /*1200*/  BRA `(.L_x_21742) ;  /* 0x0000000c00207947 */ /* 0x000fea0003800000 */
.L_x_21738:
        /* <DEDUP_REMOVED lines=9> */
.L_x_21746:
[----:B------:R-:W2:Y:S02]  /*12a0*/  LDG.E.U16 R3, desc[UR36][R4.64] ;  /* 0x0000002404037981 */ /* 0x000ea4000c1e1500 */
[----:B--2---:R-:W-:-:S06]  /*12b0*/  HADD2.F32 R3, -RZ, R3.H0_H0 ;  /* 0x20000003ff037230 */ /* 0x004fcc0000004100 */
[----:B------:R-:W0:Y:S02]  /*12c0*/  F2I.FTZ.TRUNC.NTZ R3, R3 ;  /* 0x0000000300037305 */ /* 0x000e24000021f100 */
[----:B0-----:R-:W-:Y:S01]  /*12d0*/  PRMT R0, R3, 0x7610, R0 ;  /* 0x0000761003007816 */ /* 0x001fe20000000000 */
[----:B------:R-:W-:Y:S06]  /*12e0*/  BRA `(.L_x_21742) ;  /* 0x0000000800e87947 */ /* 0x000fec0003800000 */
.L_x_21745:
        /* <DEDUP_REMOVED lines=9> */
.L_x_21748:
[----:B------:R-:W2:Y:S02]  /*1380*/  LDG.E.U16 R4, desc[UR36][R4.64] ;  /* 0x0000002404047981 */ /* 0x000ea4000c1e1500 */
[----:B--2---:R-:W-:-:S06]  /*1390*/  HADD2.F32 R3, -RZ, R4.H0_H0 ;  /* 0x20000004ff037230 */ /* 0x004fcc0000004100 */
[----:B------:R-:W0:Y:S02]  /*13a0*/  F2I.FTZ.TRUNC.NTZ R3, R3 ;  /* 0x0000000300037305 */ /* 0x000e24000021f100 */
[----:B0-----:R-:W-:Y:S01]  /*13b0*/  PRMT R0, R3, 0x7610, R0 ;  /* 0x0000761003007816 */ /* 0x001fe20000000000 */
[----:B------:R-:W-:Y:S06]  /*13c0*/  BRA `(.L_x_21742) ;  /* 0x0000000800b07947 */ /* 0x000fec0003800000 */
.L_x_21747:
[----:B------:R-:W2:Y:S02]  /*13d0*/  LDG.E.64 R4, desc[UR36][R4.64] ;  /* 0x0000002404047981 */ /* 0x000ea4000c1e1b00 */
[----:B--2---:R0:W1:Y:S01]  /*13e0*/  F2I.F64.TRUNC R0, R4 ;  /* 0x0000000400007311 */ /* 0x004062000030d100 */
[----:B------:R-:W-:Y:S05]  /*13f0*/  BRA `(.L_x_21742) ;  /* 0x0000000800a47947 */ /* 0x000fea0003800000 */
.L_x_21737:
        /* <DEDUP_REMOVED lines=12> */
.L_x_21751:
[----:B------:R-:W2:Y:S02]  /*14c0*/  LDG.E.64 R4, desc[UR36][R4.64] ;  /* 0x0000002404047981 */ /* 0x000ea4000c1e1b00 */
[----:B--2---:R0:W1:Y:S01]  /*14d0*/  F2I.F64.TRUNC R0, R4 ;  /* 0x0000000400007311 */ /* 0x004062000030d100 */
[----:B------:R-:W-:Y:S05]  /*14e0*/  BRA `(.L_x_21742) ;  /* 0x0000000800687947 */ /* 0x000fea0003800000 */
.L_x_21750:
        /* <DEDUP_REMOVED lines=27> */
.L_x_21753:
        /* <DEDUP_REMOVED lines=15> */
.L_x_21752:
[----:B------:R-:W2:Y:S02]  /*1790*/  LDG.E.U16 R3, desc[UR36][R4.64] ;  /* 0x0000002404037981 */ /* 0x000ea4000c1e1500 */
[----:B--2---:R-:W-:-:S06]  /*17a0*/  IMAD.U32 R3, R3, 0x10000, RZ ;  /* 0x0001000003037824 */ /* 0x004fcc00078e00ff */
[----:B------:R-:W0:Y:S02]  /*17b0*/  F2I.FTZ.TRUNC.NTZ R3, R3 ;  /* 0x0000000300037305 */ /* 0x000e24000021f100 */
[----:B0-----:R-:W-:Y:S01]  /*17c0*/  PRMT R0, R3, 0x7610, R0 ;  /* 0x0000761003007816 */ /* 0x001fe20000000000 */
[----:B------:R-:W-:Y:S06]  /*17d0*/  BRA `(.L_x_21742) ;  /* 0x0000000400ac7947 */ /* 0x000fec0003800000 */
.L_x_21749:
        /* <DEDUP_REMOVED lines=10> */
.L_x_21756:
        /* <DEDUP_REMOVED lines=21> */
.L_x_21760:
[----:B------:R-:W-:Y:S05]  /*19d0*/  BSYNC.RECONVERGENT B1 ;  /* 0x0000000000017941 */ /* 0x000fea0003800200 */
.L_x_21759:
[----:B------:R-:W-:Y:S01]  /*19e0*/  IMAD.SHL.U32 R0, R0, 0x100000, RZ ;  /* 0x0010000000007824 */ /* 0x000fe200078e00ff */
[----:B------:R-:W-:-:S04]  /*19f0*/  LEA R3, R3, 0x3b800000, 0x17 ;  /* 0x3b80000003037811 */ /* 0x000fc800078eb8ff */
[----:B------:R-:W-:-:S07]  /*1a00*/  LOP3.LUT R3, R3, R0, R7, 0xfe, !PT ;  /* 0x0000000003037212 */ /* 0x000fce00078efe07 */
.L_x_21758:
[----:B------:R-:W-:Y:S05]  /*1a10*/  BSYNC.RECONVERGENT B0 ;  /* 0x0000000000007941 */ /* 0x000fea0003800200 */
.L_x_21757:
[----:B------:R-:W0:Y:S02]  /*1a20*/  F2I.FTZ.TRUNC.NTZ R3, R3 ;  /* 0x0000000300037305 */ /* 0x000e24000021f100 */
[----:B0-----:R-:W-:Y:S01]  /*1a30*/  PRMT R0, R3, 0x7610, R0 ;  /* 0x0000761003007816 */ /* 0x001fe20000000000 */
[----:B------:R-:W-:Y:S06]  /*1a40*/  BRA `(.L_x_21742) ;  /* 0x0000000400107947 */ /* 0x000fec0003800000 */
.L_x_21755:
        /* <DEDUP_REMOVED lines=21> */
.L_x_21764:
[----:B------:R-:W-:Y:S05]  /*1ba0*/  BSYNC.RECONVERGENT B1 ;  /* 0x0000000000017941 */ /* 0x000fea0003800200 */
.L_x_21763:
[----:B------:R-:W-:Y:S01]  /*1bb0*/  IMAD.SHL.U32 R0, R0, 0x200000, RZ ;  /* 0x0020000000007824 */ /* 0x000fe200078e00ff */
[----:B------:R-:W-:-:S04]  /*1bc0*/  LEA R3, R3, 0x37800000, 0x17 ;  /* 0x3780000003037811 */ /* 0x000fc800078eb8ff */
[----:B------:R-:W-:-:S07]  /*1bd0*/  LOP3.LUT R3, R3, R0, R7, 0xfe, !PT ;  /* 0x0000000003037212 */ /* 0x000fce00078efe07 */
.L_x_21762:
[----:B------:R-:W-:Y:S05]  /*1be0*/  BSYNC.RECONVERGENT B0 ;  /* 0x0000000000007941 */ /* 0x000fea0003800200 */
.L_x_21761:
[----:B------:R-:W0:Y:S02]  /*1bf0*/  F2I.FTZ.TRUNC.NTZ R3, R3 ;  /* 0x0000000300037305 */ /* 0x000e24000021f100 */
[----:B0-----:R-:W-:Y:S01]  /*1c00*/  PRMT R0, R3, 0x7610, R0 ;  /* 0x0000761003007816 */ /* 0x001fe20000000000 */
[----:B------:R-:W-:Y:S06]  /*1c10*/  BRA `(.L_x_21742) ;  /* 0x00000000009c7947 */ /* 0x000fec0003800000 */
.L_x_21754:
        /* <DEDUP_REMOVED lines=14> */
.L_x_21768:
[----:B------:R-:W-:Y:S05]  /*1d00*/  BSYNC.RECONVERGENT B0 ;  /* 0x0000000000007941 */ /* 0x000fea0003800200 */
.L_x_21767:
[----:B------:R-:W0:Y:S02]  /*1d10*/  F2I.FTZ.TRUNC.NTZ R3, R3 ;  /* 0x0000000300037305 */ /* 0x000e24000021f100 */
[----:B0-----:R-:W-:Y:S01]  /*1d20*/  PRMT R0, R3, 0x7610, R0 ;  /* 0x0000761003007816 */ /* 0x001fe20000000000 */
[----:B------:R-:W-:Y:S06]  /*1d30*/  BRA `(.L_x_21742) ;  /* 0x0000000000547947 */ /* 0x000fec0003800000 */
.L_x_21741:
        /* <DEDUP_REMOVED lines=16> */
.L_x_21769:
[----:B------:R-:W-:Y:S01]  /*1e40*/  PRMT R0, RZ, 0x7610, R0 ;  /* 0x00007610ff007816 */ /* 0x000fe20000000000 */
[----:B------:R-:W-:Y:S06]  /*1e50*/  BRA `(.L_x_21742) ;  /* 0x00000000000c7947 */ /* 0x000fec0003800000 */
.L_x_21766:
[----:B------:R3:W5:Y:S01]  /*1e60*/  LDG.E.U16 R0, desc[UR36][R4.64] ;  /* 0x0000002404007981 */ /* 0x000762000c1e1500 */
[----:B------:R-:W-:Y:S05]  /*1e70*/  BRA `(.L_x_21742) ;  /* 0x0000000000047947 */ /* 0x000fea0003800000 */
.L_x_21765:
[----:B------:R2:W5:Y:S02]  /*1e80*/  LDG.E.U16 R0, desc[UR36][R4.64] ;  /* 0x0000002404007981 */ /* 0x000564000c1e1500 */
.L_x_21742:
[----:B-1---5:R-:W-:Y:S01]  /*1e90*/  PRMT R0, R0, 0x9910, RZ ;  /* 0x0000991000007816 */ /* 0x022fe200000000ff */
[----:B------:R-:W-:-:S03]  /*1ea0*/  VIADD R18, R18, 0x80 ;  /* 0x0000008012127836 */ /* 0x000fc60000000000 */
[----:B------:R-:W-:-:S04]  /*1eb0*/  ISETP.NE.AND P0, PT, R0, RZ, PT ;  /* 0x000000ff0000720c */ /* 0x000fc80003f05270 */
[----:B------:R-:W-:-:S09]  /*1ec0*/  P2R R17, PR, RZ, 0x1 ;  /* 0x00000001ff117803 */ /* 0x000fd20000000000 */
.L_x_21736:
[----:B------:R-:W-:Y:S05]  /*1ed0*/  BSYNC.RECONVERGENT B6 ;  /* 0x0000000000067941 */ /* 0x000fea0003800200 */
.L_x_21735:
        /* <DEDUP_REMOVED lines=24> */
.L_x_21775:
[----:B------:R0:W5:Y:S01]  /*2060*/  LDG.E.U8 R0, desc[UR36][R4.64] ;  /* 0x0000002404007981 */ /* 0x000162000c1e1100 */
[----:B------:R-:W-:Y:S05]  /*2070*/  BRA `(.L_x_21777) ;  /* 0x0000000c00507947 */ /* 0x000fea0003800000 */
.L_x_21774:
        /* <DEDUP_REMOVED lines=8> */
.L_x_21779:
[----:B------:R0:W5:Y:S01]  /*2100*/  LDG.E.U16 R0, desc[UR36][R4.64] ;  /* 0x0000002404007981 */ /* 0x000162000c1e1500 */
[----:B------:R-:W-:Y:S05]  /*2110*/  BRA `(.L_x_21777) ;  /* 0x0000000c00287947 */ /* 0x000fea0003800000 */
.L_x_21778:
[----:B------:R0:W5:Y:S01]  /*2120*/  LDG.E.U16 R0, desc[UR36][R4.64] ;  /* 0x0000002404007981 */ /* 0x000162000c1e1500 */
[----:B------:R-:W-:Y:S05]  /*2130*/  BRA `(.L_x_21777) ;  /* 0x0000000c00207947 */ /* 0x000fea0003800000 */
.L_x_21773:
        /* <DEDUP_REMOVED lines=9> */
.L_x_21781:
[----:B------:R-:W2:Y:S02]  /*21d0*/  LDG.E.U16 R3, desc[UR36][R4.64] ;  /* 0x0000002404037981 */ /* 0x000ea4000c1e1500 */
[----:B--2---:R-:W-:-:S06]  /*21e0*/  HADD2.F32 R3, -RZ, R3.H0_H0 ;  /* 0x20000003ff037230 */ /* 0x004fcc0000004100 */
[----:B------:R-:W0:Y:S02]  /*21f0*/  F2I.FTZ.TRUNC.NTZ R3, R3 ;  /* 0x0000000300037305 */ /* 0x000e24000021f100 */
[----:B0-----:R-:W-:Y:S01]  /*2200*/  PRMT R0, R3, 0x7610, R0 ;  /* 0x0000761003007816 */ /* 0x001fe20000000000 */
[----:B------:R-:W-:Y:S06]  /*2210*/  BRA `(.L_x_21777) ;  /* 0x0000000800e87947 */ /* 0x000fec0003800000 */
.L_x_21780:
        /* <DEDUP_REMOVED lines=9> */
.L_x_21783:
[----:B------:R-:W2:Y:S02]  /*22b0*/  LDG.E.U16 R4, desc[UR36][R4.64] ;  /* 0x0000002404047981 */ /* 0x000ea4000c1e1500 */
[----:B--2---:R-:W-:-:S06]  /*22c0*/  HADD2.F32 R3, -RZ, R4.H0_H0 ;  /* 0x20000004ff037230 */ /* 0x004fcc0000004100 */
[----:B------:R-:W0:Y:S02]  /*22d0*/  F2I.FTZ.TRUNC.NTZ R3, R3 ;  /* 0x0000000300037305 */ /* 0x000e24000021f100 */
[----:B0-----:R-:W-:Y:S01]  /*22e0*/  PRMT R0, R3, 0x7610, R0 ;  /* 0x0000761003007816 */ /* 0x001fe20000000000 */
[----:B------:R-:W-:Y:S06]  /*22f0*/  BRA `(.L_x_21777) ;  /* 0x0000000800b07947 */ /* 0x000fec0003800000 */
.L_x_21782:
[----:B------:R-:W2:Y:S02]  /*2300*/  LDG.E.64 R4, desc[UR36][R4.64] ;  /* 0x0000002404047981 */ /* 0x000ea4000c1e1b00 */
[----:B--2---:R0:W1:Y:S01]  /*2310*/  F2I.F64.TRUNC R0, R4 ;  /* 0x0000000400007311 */ /* 0x004062000030d100 */
[----:B------:R-:W-:Y:S05]  /*2320*/  BRA `(.L_x_21777) ;  /* 0x0000000800a47947 */ /* 0x000fea0003800000 */
.L_x_21772:
        /* <DEDUP_REMOVED lines=12> */
.L_x_21786:
[----:B------:R-:W2:Y:S02]  /*23f0*/  LDG.E.64 R4, desc[UR36][R4.64] ;  /* 0x0000002404047981 */ /* 0x000ea4000c1e1b00 */
[----:B--2---:R3:W4:Y:S01]  /*2400*/  F2I.F64.TRUNC R0, R4 ;  /* 0x0000000400007311 */ /* 0x004722000030d100 */
[----:B------:R-:W-:Y:S05]  /*2410*/  BRA `(.L_x_21777) ;  /* 0x0000000800687947 */ /* 0x000fea0003800000 */
.L_x_21785:
        /* <DEDUP_REMOVED lines=27> */
.L_x_21788:
        /* <DEDUP_REMOVED lines=15> */
.L_x_21787:
[----:B------:R-:W2:Y:S02]  /*26c0*/  LDG.E.U16 R3, desc[UR36][R4.64] ;  /* 0x0000002404037981 */ /* 0x000ea4000c1e1500 */
[----:B--2---:R-:W-:-:S06]  /*26d0*/  IMAD.U32 R3, R3, 0x10000, RZ ;  /* 0x0001000003037824 */ /* 0x004fcc00078e00ff */
[----:B------:R-:W0:Y:S02]  /*26e0*/  F2I.FTZ.TRUNC.NTZ R3, R3 ;  /* 0x0000000300037305 */ /* 0x000e24000021f100 */
[----:B0-----:R-:W-:Y:S01]  /*26f0*/  PRMT R0, R3, 0x7610, R0 ;  /* 0x0000761003007816 */ /* 0x001fe20000000000 */
[----:B------:R-:W-:Y:S06]  /*2700*/  BRA `(.L_x_21777) ;  /* 0x0000000400ac7947 */ /* 0x000fec0003800000 */
.L_x_21784:
        /* <DEDUP_REMOVED lines=10> */
.L_x_21791:
        /* <DEDUP_REMOVED lines=21> */
.L_x_21795:
[----:B------:R-:W-:Y:S05]  /*2900*/  BSYNC.RECONVERGENT B1 ;  /* 0x0000000000017941 */ /* 0x000fea0003800200 */
.L_x_21794:
[----:B------:R-:W-:Y:S01]  /*2910*/  IMAD.SHL.U32 R0, R0, 0x100000, RZ ;  /* 0x0010000000007824 */ /* 0x000fe200078e00ff */
[----:B------:R-:W-:-:S04]  /*2920*/  LEA R3, R3, 0x3b800000, 0x17 ;  /* 0x3b80000003037811 */ /* 0x000fc800078eb8ff */
[----:B------:R-:W-:-:S07]  /*2930*/  LOP3.LUT R3, R3, R0, R7, 0xfe, !PT ;  /* 0x0000000003037212 */ /* 0x000fce00078efe07 */
.L_x_21793:
[----:B------:R-:W-:Y:S05]  /*2940*/  BSYNC.RECONVERGENT B0 ;  /* 0x0000000000007941 */ /* 0x000fea0003800200 */
.L_x_21792:
[----:B------:R-:W0:Y:S02]  /*2950*/  F2I.FTZ.TRUNC.NTZ R3, R3 ;  /* 0x0000000300037305 */ /* 0x000e24000021f100 */
[----:B0-----:R-:W-:Y:S01]  /*2960*/  PRMT R0, R3, 0x7610, R0 ;  /* 0x0000761003007816 */ /* 0x001fe20000000000 */
[----:B------:R-:W-:Y:S06]  /*2970*/  BRA `(.L_x_21777) ;  /* 0x0000000400107947 */ /* 0x000fec0003800000 */
.L_x_21790:
        /* <DEDUP_REMOVED lines=21> */
.L_x_21799:
[----:B------:R-:W-:Y:S05]  /*2ad0*/  BSYNC.RECONVERGENT B1 ;  /* 0x0000000000017941 */ /* 0x000fea0003800200 */
.L_x_21798:
[----:B------:R-:W-:Y:S01]  /*2ae0*/  IMAD.SHL.U32 R0, R0, 0x200000, RZ ;  /* 0x0020000000007824 */ /* 0x000fe200078e00ff */
[----:B------:R-:W-:-:S04]  /*2af0*/  LEA R3, R3, 0x37800000, 0x17 ;  /* 0x3780000003037811 */ /* 0x000fc800078eb8ff */
[----:B------:R-:W-:-:S07]  /*2b00*/  LOP3.LUT R3, R3, R0, R7, 0xfe, !PT ;  /* 0x0000000003037212 */ /* 0x000fce00078efe07 */
.L_x_21797:
[----:B------:R-:W-:Y:S05]  /*2b10*/  BSYNC.RECONVERGENT B0 ;  /* 0x0000000000007941 */ /* 0x000fea0003800200 */
.L_x_21796:
[----:B------:R-:W0:Y:S02]  /*2b20*/  F2I.FTZ.TRUNC.NTZ R3, R3 ;  /* 0x0000000300037305 */ /* 0x000e24000021f100 */
[----:B0-----:R-:W-:Y:S01]  /*2b30*/  PRMT R0, R3, 0x7610, R0 ;  /* 0x0000761003007816 */ /* 0x001fe20000000000 */
[----:B------:R-:W-:Y:S06]  /*2b40*/  BRA `(.L_x_21777) ;  /* 0x00000000009c7947 */ /* 0x000fec0003800000 */
.L_x_21789:
        /* <DEDUP_REMOVED lines=14> */
.L_x_21803:
[----:B------:R-:W-:Y:S05]  /*2c30*/  BSYNC.RECONVERGENT B0 ;  /* 0x0000000000007941 */ /* 0x000fea0003800200 */
.L_x_21802:
[----:B------:R-:W0:Y:S02]  /*2c40*/  F2I.FTZ.TRUNC.NTZ R3, R3 ;  /* 0x0000000300037305 */ /* 0x000e24000021f100 */
[----:B0-----:R-:W-:Y:S01]  /*2c50*/  PRMT R0, R3, 0x7610, R0 ;  /* 0x0000761003007816 */ /* 0x001fe20000000000 */
[----:B------:R-:W-:Y:S06]  /*2c60*/  BRA `(.L_x_21777) ;  /* 0x0000000000547947 */ /* 0x000fec0003800000 */
.L_x_21776:
        /* <DEDUP_REMOVED lines=16> */
.L_x_21804:
[----:B------:R-:W-:Y:S01]  /*2d70*/  PRMT R0, RZ, 0x7610, R0 ;  /* 0x00007610ff007816 */ /* 0x000fe20000000000 */
[----:B------:R-:W-:Y:S06]  /*2d80*/  BRA `(.L_x_21777) ;  /* 0x00000000000c7947 */ /* 0x000fec0003800000 */
.L_x_21801:
[----:B------:R2:W5:Y:S01]  /*2d90*/  LDG.E.U16 R0, desc[UR36][R4.64] ;  /* 0x0000002404007981 */ /* 0x000562000c1e1500 */
[----:B------:R-:W-:Y:S05]  /*2da0*/  BRA `(.L_x_21777) ;  /* 0x0000000000047947 */ /* 0x000fea0003800000 */
.L_x_21800:
[----:B------:R1:W5:Y:S02]  /*2db0*/  LDG.E.U16 R0, desc[UR36][R4.64] ;  /* 0x0000002404007981 */ /* 0x000364000c1e1500 */
.L_x_21777:
[----:B-1--45:R-:W-:Y:S01]  /*2dc0*/  PRMT R0, R0, 0x9910, RZ ;  /* 0x0000991000007816 */ /* 0x032fe200000000ff */
[----:B------:R-:W-:-:S03]  /*2dd0*/  VIADD R18, R18, 0x80 ;  /* 0x0000008012127836 */ /* 0x000fc60000000000 */
[----:B------:R-:W-:-:S04]  /*2de0*/  ISETP.NE.AND P0, PT, R0, RZ, PT ;  /* 0x000000ff0000720c */ /* 0x000fc80003f05270 */
[----:B------:R-:W-:-:S09]  /*2df0*/  P2R R22, PR, RZ, 0x1 ;  /* 0x00000001ff167803 */ /* 0x000fd20000000000 */
.L_x_21771:
[----:B------:R-:W-:Y:S05]  /*2e00*/  BSYNC.RECONVERGENT B6 ;  /* 0x0000000000067941 */ /* 0x000fea0003800200 */
.L_x_21770:
        /* <DEDUP_REMOVED lines=23> */
.L_x_21810:
[----:B------:R0:W5:Y:S01]  /*2f80*/  LDG.E.U8 R0, desc[UR36][R4.64] ;  /* 0x0000002404007981 */ /* 0x000162000c1e1100 */
[----:B------:R-:W-:Y:S05]  /*2f90*/  BRA `(.L_x_21812) ;  /* 0x0000000c00507947 */ /* 0x000fea0003800000 */
.L_x_21809:
        /* <DEDUP_REMOVED lines=8> */
.L_x_21814:
[----:B------:R0:W5:Y:S01]  /*3020*/  LDG.E.U16 R0, desc[UR36][R4.64] ;  /* 0x0000002404007981 */ /* 0x000162000c1e1500 */
[----:B------:R-:W-:Y:S05]  /*3030*/  BRA `(.L_x_21812) ;  /* 0x0000000c00287947 */ /* 0x000fea0003800000 */
.L_x_21813:
[----:B------:R0:W5:Y:S01]  /*3040*/  LDG.E.U16 R0, desc[UR36][R4.64] ;  /* 0x0000002404007981 */ /* 0x000162000c1e1500 */
[----:B------:R-:W-:Y:S05]  /*3050*/  BRA `(.L_x_21812) ;  /* 0x0000000c00207947 */ /* 0x000fea0003800000 */
.L_x_21808:
        /* <DEDUP_REMOVED lines=9> */
.L_x_21816:
[----:B------:R-:W2:Y:S02]  /*30f0*/  LDG.E.U16 R3, desc[UR36][R4.64] ;  /* 0x0000002404037981 */ /* 0x000ea4000c1e1500 */
[----:B--2---:R-:W-:-:S06]  /*3100*/  HADD2.F32 R3, -RZ, R3.H0_H0 ;  /* 0x20000003ff037230 */ /* 0x004fcc0000004100 */
[----:B------:R-:W0:Y:S02]  /*3110*/  F2I.FTZ.TRUNC.NTZ R3, R3 ;  /* 0x0000000300037305 */ /* 0x000e24000021f100 */
[----:B0-----:R-:W-:Y:S01]  /*3120*/  PRMT R0, R3, 0x7610, R0 ;  /* 0x0000761003007816 */ /* 0x001fe20000000000 */
[----:B------:R-:W-:Y:S06]  /*3130*/  BRA `(.L_x_21812) ;  /* 0x0000000800e87947 */ /* 0x000fec0003800000 */
.L_x_21815:
        /* <DEDUP_REMOVED lines=9> */
.L_x_21818:
[----:B------:R-:W2:Y:S02]  /*31d0*/  LDG.E.U16 R4, desc[UR36][R4.64] ;  /* 0x0000002404047981 */ /* 0x000ea4000c1e1500 */
[----:B--2---:R-:W-:-:S06]  /*31e0*/  HADD2.F32 R3, -RZ, R4.H0_H0 ;  /* 0x20000004ff037230 */ /* 0x004fcc0000004100 */
[----:B------:R-:W0:Y:S02]  /*31f0*/  F2I.FTZ.TRUNC.NTZ R3, R3 ;  /* 0x0000000300037305 */ /* 0x000e24000021f100 */
[----:B0-----:R-:W-:Y:S01]  /*3200*/  PRMT R0, R3, 0x7610, R0 ;  /* 0x0000761003007816 */ /* 0x001fe20000000000 */
[----:B------:R-:W-:Y:S06]  /*3210*/  BRA `(.L_x_21812) ;  /* 0x0000000800b07947 */ /* 0x000fec0003800000 */
.L_x_21817:
[----:B------:R-:W2:Y:S02]  /*3220*/  LDG.E.64 R4, desc[UR36][R4.64] ;  /* 0x0000002404047981 */ /* 0x000ea4000c1e1b00 */
[----:B--2---:R0:W1:Y:S01]  /*3230*/  F2I.F64.TRUNC R0, R4 ;  /* 0x0000000400007311 */ /* 0x004062000030d100 */
[----:B------:R-:W-:Y:S05]  /*3240*/  BRA `(.L_x_21812) ;  /* 0x0000000800a47947 */ /* 0x000fea0003800000 */
.L_x_21807:
        /* <DEDUP_REMOVED lines=12> */
.L_x_21821:
[----:B------:R-:W2:Y:S02]  /*3310*/  LDG.E.64 R4, desc[UR36][R4.64] ;  /* 0x0000002404047981 */ /* 0x000ea4000c1e1b00 */
[----:B--2---:R3:W4:Y:S01]  /*3320*/  F2I.F64.TRUNC R0, R4 ;  /* 0x0000000400007311 */ /* 0x004722000030d100 */
[----:B------:R-:W-:Y:S05]  /*3330*/  BRA `(.L_x_21812) ;  /* 0x0000000800687947 */ /* 0x000fea0003800000 */
.L_x_21820:
        /* <DEDUP_REMOVED lines=27> */
.L_x_21823:
        /* <DEDUP_REMOVED lines=15> */
.L_x_21822:
[----:B------:R-:W2:Y:S02]  /*35e0*/  LDG.E.U16 R3, desc[UR36][R4.64] ;  /* 0x0000002404037981 */ /* 0x000ea4000c1e1500 */
[----:B--2---:R-:W-:-:S06]  /*35f0*/  IMAD.U32 R3, R3, 0x10000, RZ ;  /* 0x0001000003037824 */ /* 0x004fcc00078e00ff */
[----:B------:R-:W0:Y:S02]  /*3600*/  F2I.FTZ.TRUNC.NTZ R3, R3 ;  /* 0x0000000300037305 */ /* 0x000e24000021f100 */
[----:B0-----:R-:W-:Y:S01]  /*3610*/  PRMT R0, R3, 0x7610, R0 ;  /* 0x0000761003007816 */ /* 0x001fe20000000000 */
[----:B------:R-:W-:Y:S06]  /*3620*/  BRA `(.L_x_21812) ;  /* 0x0000000400ac7947 */ /* 0x000fec0003800000 */
.L_x_21819:
        /* <DEDUP_REMOVED lines=10> */
.L_x_21826:
        /* <DEDUP_REMOVED lines=21> */
.L_x_21830:
[----:B------:R-:W-:Y:S05]  /*3820*/  BSYNC.RECONVERGENT B1 ;  /* 0x0000000000017941 */ /* 0x000fea0003800200 */
.L_x_21829:
[----:B------:R-:W-:Y:S01]  /*3830*/  IMAD.SHL.U32 R0, R0, 0x100000, RZ ;  /* 0x0010000000007824 */ /* 0x000fe200078e00ff */
[----:B------:R-:W-:-:S04]  /*3840*/  LEA R3, R3, 0x3b800000, 0x17 ;  /* 0x3b80000003037811 */ /* 0x000fc800078eb8ff */
[----:B------:R-:W-:-:S07]  /*3850*/  LOP3.LUT R3, R3, R0, R7, 0xfe, !PT ;  /* 0x0000000003037212 */ /* 0x000fce00078efe07 */
.L_x_21828:
[----:B------:R-:W-:Y:S05]  /*3860*/  BSYNC.RECONVERGENT B0 ;  /* 0x0000000000007941 */ /* 0x000fea0003800200 */
.L_x_21827:
[----:B------:R-:W0:Y:S02]  /*3870*/  F2I.FTZ.TRUNC.NTZ R3, R3 ;  /* 0x0000000300037305 */ /* 0x000e24000021f100 */
[----:B0-----:R-:W-:Y:S01]  /*3880*/  PRMT R0, R3, 0x7610, R0 ;  /* 0x0000761003007816 */ /* 0x001fe20000000000 */
[----:B------:R-:W-:Y:S06]  /*3890*/  BRA `(.L_x_21812) ;  /* 0x0000000400107947 */ /* 0x000fec0003800000 */
.L_x_21825:
        /* <DEDUP_REMOVED lines=21> */
.L_x_21834:
[----:B------:R-:W-:Y:S05]  /*39f0*/  BSYNC.RECONVERGENT B1 ;  /* 0x0000000000017941 */ /* 0x000fea0003800200 */
.L_x_21833:
[----:B------:R-:W-:Y:S01]  /*3a00*/  IMAD.SHL.U32 R0, R0, 0x200000, RZ ;  /* 0x0020000000007824 */ /* 0x000fe200078e00ff */
[----:B------:R-:W-:-:S04]  /*3a10*/  LEA R3, R3, 0x37800000, 0x17 ;  /* 0x3780000003037811 */ /* 0x000fc800078eb8ff */
[----:B------:R-:W-:-:S07]  /*3a20*/  LOP3.LUT R3, R3, R0, R7, 0xfe, !PT ;  /* 0x0000000003037212 */ /* 0x000fce00078efe07 */
.L_x_21832:
[----:B------:R-:W-:Y:S05]  /*3a30*/  BSYNC.RECONVERGENT B0 ;  /* 0x0000000000007941 */ /* 0x000fea0003800200 */
.L_x_21831:
[----:B------:R-:W0:Y:S02]  /*3a40*/  F2I.FTZ.TRUNC.NTZ R3, R3 ;  /* 0x0000000300037305 */ /* 0x000e24000021f100 */
[----:B0-----:R-:W-:Y:S01]  /*3a50*/  PRMT R0, R3, 0x7610, R0 ;  /* 0x0000761003007816 */ /* 0x001fe20000000000 */
[----:B------:R-:W-:Y:S06]  /*3a60*/  BRA `(.L_x_21812) ;  /* 0x00000000009c7947 */ /* 0x000fec0003800000 */
.L_x_21824:
        /* <DEDUP_REMOVED lines=14> */
.L_x_21838:
[----:B------:R-:W-:Y:S05]  /*3b50*/  BSYNC.RECONVERGENT B0 ;  /* 0x0000000000007941 */ /* 0x000fea0003800200 */
.L_x_21837:
[----:B------:R-:W0:Y:S02]  /*3b60*/  F2I.FTZ.TRUNC.NTZ R3, R3 ;  /* 0x0000000300037305 */ /* 0x000e24000021f100 */
[----:B0-----:R-:W-:Y:S01]  /*3b70*/  PRMT R0, R3, 0x7610, R0 ;  /* 0x0000761003007816 */ /* 0x001fe20000000000 */
[----:B------:R-:W-:Y:S06]  /*3b80*/  BRA `(.L_x_21812) ;  /* 0x0000000000547947 */ /* 0x000fec0003800000 */
.L_x_21811:
        /* <DEDUP_REMOVED lines=16> */
.L_x_21839:
[----:B------:R-:W-:Y:S01]  /*3c90*/  PRMT R0, RZ, 0x7610, R0 ;  /* 0x00007610ff007816 */ /* 0x000fe20000000000 */
[----:B------:R-:W-:Y:S06]  /*3ca0*/  BRA `(.L_x_21812) ;  /* 0x00000000000c7947 */ /* 0x000fec0003800000 */
.L_x_21836:
[----:B------:R2:W5:Y:S01]  /*3cb0*/  LDG.E.U16 R0, desc[UR36][R4.64] ;  /* 0x0000002404007981 */ /* 0x000562000c1e1500 */
[----:B------:R-:W-:Y:S05]  /*3cc0*/  BRA `(.L_x_21812) ;  /* 0x0000000000047947 */ /* 0x000fea0003800000 */
.L_x_21835:
[----:B------:R1:W5:Y:S02]  /*3cd0*/  LDG.E.U16 R0, desc[UR36][R4.64] ;  /* 0x0000002404007981 */ /* 0x000364000c1e1500 */
.L_x_21812:
[----:B-1--45:R-:W-:-:S04]  /*3ce0*/  PRMT R0, R0, 0x9910, RZ ;  /* 0x0000991000007816 */ /* 0x032fc800000000ff */
[----:B------:R-:W-:-:S13]  /*3cf0*/  ISETP.NE.AND P0, PT, R0, RZ, PT ;  /* 0x000000ff0000720c */ /* 0x000fda0003f05270 */
.L_x_21806:
[----:B------:R-:W-:Y:S05]  /*3d00*/  BSYNC.RECONVERGENT B6 ;  /* 0x0000000000067941 */ /* 0x000fea0003800200 */
.L_x_21805:
        /* <DEDUP_REMOVED lines=9> */
[----:B------:R-:W-:Y:S02]  /*3da0*/  ISETP.NE.OR P2, PT, RZ, UR4, P2 ;  /* 0x00000004ff007c0c */ /* 0x000fe40009745670 */
        /* <DEDUP_REMOVED lines=30> */
.L_x_21847:
[----:B------:R0:W-:Y:S01]  /*3f90*/  STG.E.U8 desc[UR36][R8.64], R11 ;  /* 0x0000000b08007986 */ /* 0x0001e2000c101124 */
[----:B------:R-:W-:Y:S05]  /*3fa0*/  BRA `(.L_x_21849) ;  /* 0x0000000c00087947 */ /* 0x000fea0003800000 */
.L_x_21846:
        /* <DEDUP_REMOVED lines=10> */
.L_x_21851:
[----:B------:R0:W-:Y:S01]  /*4050*/  STG.E desc[UR36][R8.64], R11 ;  /* 0x0000000b08007986 */ /* 0x0001e2000c101924 */
[----:B------:R-:W-:Y:S05]  /*4060*/  BRA `(.L_x_21849) ;  /* 0x0000000800d87947 */ /* 0x000fea0003800000 */
.L_x_21850:
[----:B------:R0:W-:Y:S01]  /*4070*/  STG.E.U16 desc[UR36][R8.64], R11 ;  /* 0x0000000b08007986 */ /* 0x0001e2000c101524 */
[----:B------:R-:W-:Y:S05]  /*4080*/  BRA `(.L_x_21849) ;  /* 0x0000000800d07947 */ /* 0x000fea0003800000 */
.L_x_21845:
        /* <DEDUP_REMOVED lines=9> */
.L_x_21853:
[----:B------:R-:W0:Y:S02]  /*4120*/  I2F.S16 R0, R11 ;  /* 0x0000000b00007306 */ /* 0x000e240000101400 */
[----:B0-----:R-:W-:-:S05]  /*4130*/  F2FP.F16.F32.PACK_AB R0, RZ, R0 ;  /* 0x00000000ff00723e */ /* 0x001fca00000000ff */
[----:B------:R0:W-:Y:S01]  /*4140*/  STG.E.U16 desc[UR36][R8.64], R0 ;  /* 0x0000000008007986 */ /* 0x0001e2000c101524 */
[----:B------:R-:W-:Y:S05]  /*4150*/  BRA `(.L_x_21849) ;  /* 0x00000008009c7947 */ /* 0x000fea0003800000 */
.L_x_21852:
        /* <DEDUP_REMOVED lines=10> */
.L_x_21855:
[----:B------:R-:W0:Y:S02]  /*4200*/  I2F.S16 R11, R11 ;  /* 0x0000000b000b7306 */ /* 0x000e240000101400 */
[----:B0-----:R-:W-:-:S04]  /*4210*/  F2FP.F16.F32.PACK_AB R3, RZ, R11 ;  /* 0x0000000bff03723e */ /* 0x001fc800000000ff */
[----:B------:R-:W-:-:S05]  /*4220*/  PRMT R3, R3, 0x5410, RZ ;  /* 0x0000541003037816 */ /* 0x000fca00000000ff */
[----:B------:R0:W-:Y:S01]  /*4230*/  STG.E desc[UR36][R8.64], R3 ;  /* 0x0000000308007986 */ /* 0x0001e2000c101924 */
[----:B------:R-:W-:Y:S05]  /*4240*/  BRA `(.L_x_21849) ;  /* 0x0000000800607947 */ /* 0x000fea0003800000 */
.L_x_21854:
[----:B------:R-:W0:Y:S02]  /*4250*/  I2F.F64.S16 R4, R11 ;  /* 0x0000000b00047312 */ /* 0x000e240000101c00 */
[----:B0-----:R0:W-:Y:S01]  /*4260*/  STG.E.64 desc[UR36][R8.64], R4 ;  /* 0x0000000408007986 */ /* 0x0011e2000c101b24 */
[----:B------:R-:W-:Y:S05]  /*4270*/  BRA `(.L_x_21849) ;  /* 0x0000000800547947 */ /* 0x000fea0003800000 */
.L_x_21844:
        /* <DEDUP_REMOVED lines=10> */
.L_x_21858:
[----:B------:R-:W0:Y:S01]  /*4320*/  I2F.F64.S16 R4, R11 ;  /* 0x0000000b00047312 */ /* 0x000e220000101c00 */
[----:B------:R-:W-:-:S05]  /*4330*/  CS2R R6, SRZ ;  /* 0x0000000000067805 */ /* 0x000fca000001ff00 */
[----:B0-----:R0:W-:Y:S01]  /*4340*/  STG.E.128 desc[UR36][R8.64], R4 ;  /* 0x0000000408007986 */ /* 0x0011e2000c101d24 */
[----:B------:R-:W-:Y:S05]  /*4350*/  BRA `(.L_x_21849) ;  /* 0x00000008001c7947 */ /* 0x000fea0003800000 */
.L_x_21857:
        /* <DEDUP_REMOVED lines=17> */
.L_x_21862:
[----:B------:R-:W-:Y:S05]  /*4470*/  BSYNC.RECONVERGENT B0 ;  /* 0x0000000000007941 */ /* 0x000fea0003800200 */
.L_x_21861:
[----:B------:R0:W-:Y:S01]  /*4480*/  STG.E.U8 desc[UR36][R8.64], R3 ;  /* 0x0000000308007986 */ /* 0x0001e2000c101124 */
[----:B------:R-:W-:Y:S05]  /*4490*/  BRA `(.L_x_21849) ;  /* 0x0000000400cc7947 */ /* 0x000fea0003800000 */
.L_x_21860:
        /* <DEDUP_REMOVED lines=16> */
.L_x_21859:
[----:B------:R-:W0:Y:S02]  /*45a0*/  I2F.S16 R0, R11 ;  /* 0x0000000b00007306 */ /* 0x000e240000101400 */
[----:B0-----:R-:W-:-:S05]  /*45b0*/  F2FP.BF16.F32.PACK_AB R0, RZ, R0 ;  /* 0x00000000ff00723e */ /* 0x001fca00000010ff */
[----:B------:R0:W-:Y:S01]  /*45c0*/  STG.E.U16 desc[UR36][R8.64], R0 ;  /* 0x0000000008007986 */ /* 0x0001e2000c101524 */
[----:B------:R-:W-:Y:S05]  /*45d0*/  BRA `(.L_x_21849) ;  /* 0x00000004007c7947 */ /* 0x000fea0003800000 */
.L_x_21856:
        /* <DEDUP_REMOVED lines=10> */
.L_x_21865:
        /* <DEDUP_REMOVED lines=12> */
.L_x_21868:
[----:B------:R-:W-:-:S04]  /*4740*/  SHF.R.U32.HI R0, RZ, 0x14, R11 ;  /* 0x00000014ff007819 */ /* 0x000fc8000001160b */
[----:B------:R-:W-:-:S04]  /*4750*/  LOP3.LUT R0, R0, 0x1, RZ, 0xc0, !PT ;  /* 0x0000000100007812 */ /* 0x000fc800078ec0ff */
[----:B------:R-:W-:-:S04]  /*4760*/  IADD3 R0, PT, PT, R11, 0x487ffff, R0 ;  /* 0x0487ffff0b007810 */ /* 0x000fc80007ffe000 */
[----:B------:R-:W-:-:S04]  /*4770*/  SHF.R.U32.HI R0, RZ, 0x14, R0 ;  /* 0x00000014ff007819 */ /* 0x000fc80000011600 */
[----:B------:R-:W-:-:S07]  /*4780*/  LOP3.LUT R0, R0, 0xff, RZ, 0xc0, !PT ;  /* 0x000000ff00007812 */ /* 0x000fce00078ec0ff */
.L_x_21869:
[----:B------:R-:W-:-:S07]  /*4790*/  PRMT R4, R0, 0x7610, R4 ;  /* 0x0000761000047816 */ /* 0x000fce0000000004 */
.L_x_21867:
[----:B------:R-:W-:Y:S05]  /*47a0*/  BSYNC.RECONVERGENT B0 ;  /* 0x0000000000007941 */ /* 0x000fea0003800200 */
.L_x_21866:
[----:B------:R3:W-:Y:S01]  /*47b0*/  STG.E.U8 desc[UR36][R8.64], R4 ;  /* 0x0000000408007986 */ /* 0x0007e2000c101124 */
[----:B------:R-:W-:Y:S05]  /*47c0*/  BRA `(.L_x_21849) ;  /* 0x0000000400007947 */ /* 0x000fea0003800000 */
.L_x_21864:
        /* <DEDUP_REMOVED lines=12> */
.L_x_21872:
[----:B------:R-:W-:-:S04]  /*4890*/  SHF.R.U32.HI R0, RZ, 0x15, R11 ;  /* 0x00000015ff007819 */ /* 0x000fc8000001160b */
[----:B------:R-:W-:-:S04]  /*48a0*/  LOP3.LUT R0, R0, 0x1, RZ, 0xc0, !PT ;  /* 0x0000000100007812 */ /* 0x000fc800078ec0ff */
[----:B------:R-:W-:-:S04]  /*48b0*/  IADD3 R0, PT, PT, R11, 0x88fffff, R0 ;  /* 0x088fffff0b007810 */ /* 0x000fc80007ffe000 */
[----:B------:R-:W-:-:S04]  /*48c0*/  SHF.R.U32.HI R0, RZ, 0x15, R0 ;  /* 0x00000015ff007819 */ /* 0x000fc80000011600 */
[----:B------:R-:W-:-:S07]  /*48d0*/  LOP3.LUT R0, R0, 0xff, RZ, 0xc0, !PT ;  /* 0x000000ff00007812 */ /* 0x000fce00078ec0ff */
.L_x_21873:
[----:B------:R-:W-:-:S07]  /*48e0*/  PRMT R4, R0, 0x7610, R4 ;  /* 0x0000761000047816 */ /* 0x000fce0000000004 */
.L_x_21871:
[----:B------:R-:W-:Y:S05]  /*48f0*/  BSYNC.RECONVERGENT B0 ;  /* 0x0000000000007941 */ /* 0x000fea0003800200 */
.L_x_21870:
[----:B------:R0:W-:Y:S01]  /*4900*/  STG.E.U8 desc[UR36][R8.64], R4 ;  /* 0x0000000408007986 */ /* 0x0001e2000c101124 */
[----:B------:R-:W-:Y:S05]  /*4910*/  BRA `(.L_x_21849) ;  /* 0x0000000000ac7947 */ /* 0x000fea0003800000 */
.L_x_21863:
[----:B------:R-:W-:-:S13]  /*4920*/  ISETP.NE.AND P0, PT, R0, 0x1c, PT ;  /* 0x0000001c0000780c */ /* 0x000fda0003f05270 */
[----:B------:R-:W-:Y:S05]  /*4930*/  @!P0 BRA `(.L_x_21874) ;  /* 0x0000000000a08947 */ /* 0x000fea0003800000 */
[----:B------:R-:W-:-:S13]  /*4940*/  ISETP.NE.AND P0, PT, R0, 0x1d, PT ;  /* 0x0000001d0000780c */ /* 0x000fda0003f05270 */
[----:B------:R-:W-:Y:S05]  /*4950*/  @!P0 BRA `(.L_x_21875) ;  /* 0x0000000000888947 */ /* 0x000fea0003800000 */
[----:B------:R-:W-:-:S13]  /*4960*/  ISETP.NE.AND P0, PT, R0, 0x2c, PT ;  /* 0x0000002c0000780c */ /* 0x000fda0003f05270 */
[----:B------:R-:W-:Y:S05]  /*4970*/  @!P0 BRA `(.L_x_21876) ;  /* 0x0000000000448947 */ /* 0x000fea0003800000 */
.L_x_21848:
        /* <DEDUP_REMOVED lines=16> */
.L_x_21877:
[----:B------:R-:W-:Y:S05]  /*4a80*/  BRA `(.L_x_21849) ;  /* 0x0000000000507947 */ /* 0x000fea0003800000 */
.L_x_21876:
        /* <DEDUP_REMOVED lines=15> */
.L_x_21875:
[----:B------:R-:W-:Y:S02]  /*4b80*/  IMAD.MOV.U32 R4, RZ, RZ, R11 ;  /* 0x000000ffff047224 */ /* 0x000fe400078e000b */
[----:B------:R-:W-:-:S05]  /*4b90*/  IMAD.MOV.U32 R5, RZ, RZ, RZ ;  /* 0x000000ffff057224 */ /* 0x000fca00078e00ff */
[----:B------:R2:W-:Y:S01]  /*4ba0*/  STG.E.64 desc[UR36][R8.64], R4 ;  /* 0x0000000408007986 */ /* 0x0005e2000c101b24 */
[----:B------:R-:W-:Y:S05]  /*4bb0*/  BRA `(.L_x_21849) ;  /* 0x0000000000047947 */ /* 0x000fea0003800000 */
.L_x_21874:
[----:B------:R0:W-:Y:S02]  /*4bc0*/  STG.E desc[UR36][R8.64], R11 ;  /* 0x0000000b08007986 */ /* 0x0001e4000c101924 */
.L_x_21849:
[----:B------:R-:W-:Y:S05]  /*4bd0*/  BSYNC.RECONVERGENT B6 ;  /* 0x0000000000067941 */ /* 0x000fea0003800200 */
.L_x_21843:
        /* <DEDUP_REMOVED lines=24> */
.L_x_21883:
[----:B------:R0:W-:Y:S01]  /*4d60*/  STG.E.U8 desc[UR36][R8.64], R22 ;  /* 0x0000001608007986 */ /* 0x0001e2000c101124 */
[----:B------:R-:W-:Y:S05]  /*4d70*/  BRA `(.L_x_21885) ;  /* 0x0000000c00047947 */ /* 0x000fea0003800000 */
.L_x_21882:
        /* <DEDUP_REMOVED lines=10> */
.L_x_21887:
[----:B------:R3:W-:Y:S01]  /*4e20*/  STG.E desc[UR36][R8.64], R22 ;  /* 0x0000001608007986 */ /* 0x0007e2000c101924 */
[----:B------:R-:W-:Y:S05]  /*4e30*/  BRA `(.L_x_21885) ;  /* 0x0000000800d47947 */ /* 0x000fea0003800000 */
.L_x_21886:
[----:B------:R2:W-:Y:S01]  /*4e40*/  STG.E.U16 desc[UR36][R8.64], R22 ;  /* 0x0000001608007986 */ /* 0x0005e2000c101524 */
[----:B------:R-:W-:Y:S05]  /*4e50*/  BRA `(.L_x_21885) ;  /* 0x0000000800cc7947 */ /* 0x000fea0003800000 */
.L_x_21881:
        /* <DEDUP_REMOVED lines=9> */
.L_x_21889:
[----:B------:R-:W0:Y:S02]  /*4ef0*/  I2F.S16 R0, R22 ;  /* 0x0000001600007306 */ /* 0x000e240000101400 */
[----:B0-----:R-:W-:-:S05]  /*4f00*/  F2FP.F16.F32.PACK_AB R0, RZ, R0 ;  /* 0x00000000ff00723e */ /* 0x001fca00000000ff */
[----:B------:R0:W-:Y:S01]  /*4f10*/  STG.E.U16 desc[UR36][R8.64], R0 ;  /* 0x0000000008007986 */ /* 0x0001e2000c101524 */
[----:B------:R-:W-:Y:S05]  /*4f20*/  BRA `(.L_x_21885) ;  /* 0x0000000800987947 */ /* 0x000fea0003800000 */
.L_x_21888:
        /* <DEDUP_REMOVED lines=10> */
.L_x_21891:
[----:B------:R-:W0:Y:S02]  /*4fd0*/  I2F.S16 R22, R22 ;  /* 0x0000001600167306 */ /* 0x000e240000101400 */
[----:B0-----:R-:W-:-:S04]  /*4fe0*/  F2FP.F16.F32.PACK_AB R3, RZ, R22 ;  /* 0x00000016ff03723e */ /* 0x001fc800000000ff */
[----:B------:R-:W-:-:S05]  /*4ff0*/  PRMT R3, R3, 0x5410, RZ ;  /* 0x0000541003037816 */ /* 0x000fca00000000ff */
[----:B------:R0:W-:Y:S01]  /*5000*/  STG.E desc[UR36][R8.64], R3 ;  /* 0x0000000308007986 */ /* 0x0001e2000c101924 */
[----:B------:R-:W-:Y:S05]  /*5010*/  BRA `(.L_x_21885) ;  /* 0x00000008005c7947 */ /* 0x000fea0003800000 */
.L_x_21890:
[----:B------:R-:W0:Y:S02]  /*5020*/  I2F.F64.S16 R4, R22 ;  /* 0x0000001600047312 */ /* 0x000e240000101c00 */
[----:B0-----:R0:W-:Y:S01]  /*5030*/  STG.E.64 desc[UR36][R8.64], R4 ;  /* 0x0000000408007986 */ /* 0x0011e2000c101b24 */
[----:B------:R-:W-:Y:S05]  /*5040*/  BRA `(.L_x_21885) ;  /* 0x0000000800507947 */ /* 0x000fea0003800000 */
.L_x_21880:
        /* <DEDUP_REMOVED lines=12> */
.L_x_21895:
        /* <DEDUP_REMOVED lines=16> */
.L_x_21898:
[----:B------:R-:W-:-:S07]  /*5210*/  PRMT R4, R0, 0x7610, R4 ;  /* 0x0000761000047816 */ /* 0x000fce0000000004 */
.L_x_21897:
[----:B------:R-:W-:Y:S05]  /*5220*/  BSYNC.RECONVERGENT B0 ;  /* 0x0000000000007941 */ /* 0x000fea0003800200 */
.L_x_21896:
[----:B------:R0:W-:Y:S01]  /*5230*/  STG.E.U8 desc[UR36][R8.64], R4 ;  /* 0x0000000408007986 */ /* 0x0001e2000c101124 */
[----:B------:R-:W-:Y:S05]  /*5240*/  BRA `(.L_x_21885) ;  /* 0x0000000400d07947 */ /* 0x000fea0003800000 */
.L_x_21894:
        /* <DEDUP_REMOVED lines=16> */
.L_x_21901:
[----:B------:R-:W-:-:S07]  /*5350*/  PRMT R4, R0, 0x7610, R4 ;  /* 0x0000761000047816 */ /* 0x000fce0000000004 */
.L_x_21900:
[----:B------:R-:W-:Y:S05]  /*5360*/  BSYNC.RECONVERGENT B0 ;  /* 0x0000000000007941 */ /* 0x000fea0003800200 */
.L_x_21899:
[----:B------:R0:W-:Y:S01]  /*5370*/  STG.E.U8 desc[UR36][R8.64], R4 ;  /* 0x0000000408007986 */ /* 0x0001e2000c101124 */
[----:B------:R-:W-:Y:S05]  /*5380*/  BRA `(.L_x_21885) ;  /* 0x0000000400807947 */ /* 0x000fea0003800000 */
.L_x_21893:
        /* <DEDUP_REMOVED lines=21> */
.L_x_21903:
[----:B------:R-:W-:Y:S02]  /*54e0*/  IMAD.MOV.U32 R4, RZ, RZ, R22 ;  /* 0x000000ffff047224 */ /* 0x000fe400078e0016 */
[----:B------:R-:W-:-:S05]  /*54f0*/  IMAD.MOV.U32 R5, RZ, RZ, RZ ;  /* 0x000000ffff057224 */ /* 0x000fca00078e00ff */
[----:B------:R0:W-:Y:S01]  /*5500*/  STG.E.64 desc[UR36][R8.64], R4 ;  /* 0x0000000408007986 */ /* 0x0001e2000c101b24 */
[----:B------:R-:W-:Y:S05]  /*5510*/  BRA `(.L_x_21885) ;  /* 0x00000004001c7947 */ /* 0x000fea0003800000 */
.L_x_21902:
[----:B------:R0:W-:Y:S01]  /*5520*/  STG.E desc[UR36][R8.64], R22 ;  /* 0x0000001608007986 */ /* 0x0001e2000c101924 */
[----:B------:R-:W-:Y:S05]  /*5530*/  BRA `(.L_x_21885) ;  /* 0x0000000400147947 */ /* 0x000fea0003800000 */
.L_x_21892:
        /* <DEDUP_REMOVED lines=8> */
.L_x_21905:
[----:B------:R-:W0:Y:S01]  /*55c0*/  I2F.F64.S16 R4, R22 ;  /* 0x0000001600047312 */ /* 0x000e220000101c00 */
[----:B------:R-:W-:-:S05]  /*55d0*/  CS2R R6, SRZ ;  /* 0x0000000000067805 */ /* 0x000fca000001ff00 */
[----:B0-----:R0:W-:Y:S01]  /*55e0*/  STG.E.128 desc[UR36][R8.64], R4 ;  /* 0x0000000408007986 */ /* 0x0011e2000c101d24 */
[----:B------:R-:W-:Y:S05]  /*55f0*/  BRA `(.L_x_21885) ;  /* 0x0000000000e47947 */ /* 0x000fea0003800000 */
.L_x_21904:
[----:B------:R-:W-:-:S13]  /*5600*/  ISETP.NE.AND P0, PT, R0, 0xf, PT ;  /* 0x0000000f0000780c */ /* 0x000fda0003f05270 */
[----:B------:R-:W-:Y:S05]  /*5610*/  @!P0 BRA `(.L_x_21906) ;  /* 0x0000000000d08947 */ /* 0x000fea0003800000 */
[----:B------:R-:W-:-:S13]  /*5620*/  ISETP.NE.AND P0, PT, R0, 0x17, PT ;  /* 0x000000170000780c */ /* 0x000fda0003f05270 */
[----:B------:R-:W-:Y:S05]  /*5630*/  @!P0 BRA `(.L_x_21907) ;  /* 0x0000000000848947 */ /* 0x000fea0003800000 */
[----:B------:R-:W-:-:S13]  /*5640*/  ISETP.NE.AND P0, PT, R0, 0x18, PT ;  /* 0x000000180000780c */ /* 0x000fda0003f05270 */
[----:B------:R-:W-:Y:S05]  /*5650*/  @!P0 BRA `(.L_x_21908) ;  /* 0x0000000000448947 */ /* 0x000fea0003800000 */
.L_x_21884:
        /* <DEDUP_REMOVED lines=16> */
.L_x_21909:
[----:B------:R-:W-:Y:S05]  /*5760*/  BRA `(.L_x_21885) ;  /* 0x0000000000887947 */ /* 0x000fea0003800000 */
.L_x_21908:
        /* <DEDUP_REMOVED lines=11> */
.L_x_21911:
[----:B------:R-:W-:Y:S05]  /*5820*/  BSYNC.RECONVERGENT B0 ;  /* 0x0000000000007941 */ /* 0x000fea0003800200 */
.L_x_21910:
[----:B------:R0:W-:Y:S01]  /*5830*/  STG.E.U8 desc[UR36][R8.64], R3 ;  /* 0x0000000308007986 */ /* 0x0001e2000c101124 */
[----:B------:R-:W-:Y:S05]  /*5840*/  BRA `(.L_x_21885) ;  /* 0x0000000000507947 */ /* 0x000fea0003800000 */
.L_x_21907:
        /* <DEDUP_REMOVED lines=12> */
.L_x_21912:
[----:B------:R-:W-:Y:S01]  /*5910*/  IMAD.MOV.U32 R3, RZ, RZ, 0x7f ;  /* 0x0000007fff037424 */ /* 0x000fe200078e00ff */
[----:B------:R-:W-:-:S04]  /*5920*/  ISETP.GT.U32.AND P0, PT, R5, 0x7f800000, PT ;  /* 0x7f8000000500780c */ /* 0x000fc80003f04070 */
[----:B------:R-:W-:-:S05]  /*5930*/  SEL R3, R3, 0x7c, P0 ;  /* 0x0000007c03037807 */ /* 0x000fca0000000000 */
[----:B------:R0:W-:Y:S01]  /*5940*/  STG.E.U8 desc[UR36][R8.64], R3 ;  /* 0x0000000308007986 */ /* 0x0001e2000c101124 */
[----:B------:R-:W-:Y:S05]  /*5950*/  BRA `(.L_x_21885) ;  /* 0x00000000000c7947 */ /* 0x000fea0003800000 */
.L_x_21906:
[----:B------:R-:W0:Y:S02]  /*5960*/  I2F.S16 R0, R22 ;  /* 0x0000001600007306 */ /* 0x000e240000101400 */
[----:B0-----:R-:W-:-:S05]  /*5970*/  F2FP.BF16.F32.PACK_AB R0, RZ, R0 ;  /* 0x00000000ff00723e */ /* 0x001fca00000010ff */
[----:B------:R0:W-:Y:S02]  /*5980*/  STG.E.U16 desc[UR36][R8.64], R0 ;  /* 0x0000000008007986 */ /* 0x0001e4000c101524 */
.L_x_21885:
[----:B------:R-:W-:Y:S05]  /*5990*/  BSYNC.RECONVERGENT B6 ;  /* 0x0000000000067941 */ /* 0x000fea0003800200 */
.L_x_21879:
[----:B------:R-:W-:-:S07]  /*59a0*/  VIADD R2, R2, 0x80 ;  /* 0x0000008002027836 */ /* 0x000fce0000000000 */
.L_x_21842:
[----:B------:R-:W-:-:S13]  /*59b0*/  ISETP.GE.AND P0, PT, R2, R19, PT ;  /* 0x000000130200720c */ /* 0x000fda0003f06270 */
[----:B------:R-:W-:Y:S05]  /*59c0*/  @P0 BREAK.RELIABLE B7 ;  /* 0x0000000000070942 */ /* 0x000fea0003800100 */
[----:B------:R-:W-:Y:S05]  /*59d0*/  @P0 BRA `(.L_x_21878) ;  /* 0x0000000c006c0947 */ /* 0x000fea0003800000 */
[----:B------:R-:W-:Y:S05]  /*59e0*/  BSYNC.RELIABLE B7 ;  /* 0x0000000000077941 */ /* 0x000fea0003800100 */
.L_x_21841:
        /* <DEDUP_REMOVED lines=21> */
.L_x_21917:
[----:B------:R0:W-:Y:S01]  /*5b40*/  STG.E.U8 desc[UR36][R8.64], R18 ;  /* 0x0000001208007986 */ /* 0x0001e2000c101124 */
[----:B------:R-:W-:Y:S05]  /*5b50*/  BRA `(.L_x_21919) ;  /* 0x0000000c00047947 */ /* 0x000fea0003800000 */
.L_x_21916:
        /* <DEDUP_REMOVED lines=10> */
.L_x_21921:
[----:B------:R3:W-:Y:S01]  /*5c00*/  STG.E desc[UR36][R8.64], R18 ;  /* 0x0000001208007986 */ /* 0x0007e2000c101924 */
[----:B------:R-:W-:Y:S05]  /*5c10*/  BRA `(.L_x_21919) ;  /* 0x0000000800d47947 */ /* 0x000fea0003800000 */
.L_x_21920:
[----:B------:R2:W-:Y:S01]  /*5c20*/  STG.E.U16 desc[UR36][R8.64], R18 ;  /* 0x0000001208007986 */ /* 0x0005e2000c101524 */
[----:B------:R-:W-:Y:S05]  /*5c30*/  BRA `(.L_x_21919) ;  /* 0x0000000800cc7947 */ /* 0x000fea0003800000 */
.L_x_21915:
        /* <DEDUP_REMOVED lines=9> */
.L_x_21923:
[----:B------:R-:W0:Y:S02]  /*5cd0*/  I2F.S16 R0, R18 ;  /* 0x0000001200007306 */ /* 0x000e240000101400 */
[----:B0-----:R-:W-:-:S05]  /*5ce0*/  F2FP.F16.F32.PACK_AB R0, RZ, R0 ;  /* 0x00000000ff00723e */ /* 0x001fca00000000ff */
[----:B------:R0:W-:Y:S01]  /*5cf0*/  STG.E.U16 desc[UR36][R8.64], R0 ;  /* 0x0000000008007986 */ /* 0x0001e2000c101524 */
[----:B------:R-:W-:Y:S05]  /*5d00*/  BRA `(.L_x_21919) ;  /* 0x0000000800987947 */ /* 0x000fea0003800000 */
.L_x_21922:
        /* <DEDUP_REMOVED lines=10> */
.L_x_21925:
[----:B------:R-:W0:Y:S02]  /*5db0*/  I2F.S16 R18, R18 ;  /* 0x0000001200127306 */ /* 0x000e240000101400 */
[----:B0-----:R-:W-:-:S04]  /*5dc0*/  F2FP.F16.F32.PACK_AB R3, RZ, R18 ;  /* 0x00000012ff03723e */ /* 0x001fc800000000ff */
[----:B------:R-:W-:-:S05]  /*5dd0*/  PRMT R3, R3, 0x5410, RZ ;  /* 0x0000541003037816 */ /* 0x000fca00000000ff */
[----:B------:R0:W-:Y:S01]  /*5de0*/  STG.E desc[UR36][R8.64], R3 ;  /* 0x0000000308007986 */ /* 0x0001e2000c101924 */
[----:B------:R-:W-:Y:S05]  /*5df0*/  BRA `(.L_x_21919) ;  /* 0x00000008005c7947 */ /* 0x000fea0003800000 */
.L_x_21924:
[----:B------:R-:W0:Y:S02]  /*5e00*/  I2F.F64.S16 R4, R18 ;  /* 0x0000001200047312 */ /* 0x000e240000101c00 */
[----:B0-----:R0:W-:Y:S01]  /*5e10*/  STG.E.64 desc[UR36][R8.64], R4 ;  /* 0x0000000408007986 */ /* 0x0011e2000c101b24 */
[----:B------:R-:W-:Y:S05]  /*5e20*/  BRA `(.L_x_21919) ;  /* 0x0000000800507947 */ /* 0x000fea0003800000 */
.L_x_21914:
        /* <DEDUP_REMOVED lines=12> */
.L_x_21929:
        /* <DEDUP_REMOVED lines=16> */
.L_x_21932:
[----:B------:R-:W-:-:S07]  /*5ff0*/  PRMT R4, R0, 0x7610, R4 ;  /* 0x0000761000047816 */ /* 0x000fce0000000004 */
.L_x_21931:
[----:B------:R-:W-:Y:S05]  /*6000*/  BSYNC.RECONVERGENT B0 ;  /* 0x0000000000007941 */ /* 0x000fea0003800200 */
.L_x_21930:
[----:B------:R0:W-:Y:S01]  /*6010*/  STG.E.U8 desc[UR36][R8.64], R4 ;  /* 0x0000000408007986 */ /* 0x0001e2000c101124 */
[----:B------:R-:W-:Y:S05]  /*6020*/  BRA `(.L_x_21919) ;  /* 0x0000000400d07947 */ /* 0x000fea0003800000 */
.L_x_21928:
        /* <DEDUP_REMOVED lines=16> */
.L_x_21935:
[----:B------:R-:W-:-:S07]  /*6130*/  PRMT R4, R0, 0x7610, R4 ;  /* 0x0000761000047816 */ /* 0x000fce0000000004 */
.L_x_21934:
[----:B------:R-:W-:Y:S05]  /*6140*/  BSYNC.RECONVERGENT B0 ;  /* 0x0000000000007941 */ /* 0x000fea0003800200 */
.L_x_21933:
[----:B------:R0:W-:Y:S01]  /*6150*/  STG.E.U8 desc[UR36][R8.64], R4 ;  /* 0x0000000408007986 */ /* 0x0001e2000c101124 */
[----:B------:R-:W-:Y:S05]  /*6160*/  BRA `(.L_x_21919) ;  /* 0x0000000400807947 */ /* 0x000fea0003800000 */
.L_x_21927:
        /* <DEDUP_REMOVED lines=21> */
.L_x_21937:
[----:B------:R-:W-:Y:S02]  /*62c0*/  IMAD.MOV.U32 R4, RZ, RZ, R18 ;  /* 0x000000ffff047224 */ /* 0x000fe400078e0012 */
[----:B------:R-:W-:-:S05]  /*62d0*/  IMAD.MOV.U32 R5, RZ, RZ, RZ ;  /* 0x000000ffff057224 */ /* 0x000fca00078e00ff */
[----:B------:R0:W-:Y:S01]  /*62e0*/  STG.E.64 desc[UR36][R8.64], R4 ;  /* 0x0000000408007986 */ /* 0x0001e2000c101b24 */
[----:B------:R-:W-:Y:S05]  /*62f0*/  BRA `(.L_x_21919) ;  /* 0x00000004001c7947 */ /* 0x000fea0003800000 */
.L_x_21936:
[----:B------:R0:W-:Y:S01]  /*6300*/  STG.E desc[UR36][R8.64], R18 ;  /* 0x0000001208007986 */ /* 0x0001e2000c101924 */
[----:B------:R-:W-:Y:S05]  /*6310*/  BRA `(.L_x_21919) ;  /* 0x0000000400147947 */ /* 0x000fea0003800000 */
.L_x_21926:
        /* <DEDUP_REMOVED lines=8> */
.L_x_21939:
[----:B------:R-:W0:Y:S01]  /*63a0*/  I2F.F64.S16 R4, R18 ;  /* 0x0000001200047312 */ /* 0x000e220000101c00 */
[----:B------:R-:W-:-:S05]  /*63b0*/  CS2R R6, SRZ ;  /* 0x0000000000067805 */ /* 0x000fca000001ff00 */
[----:B0-----:R0:W-:Y:S01]  /*63c0*/  STG.E.128 desc[UR36][R8.64], R4 ;  /* 0x0000000408007986 */ /* 0x0011e2000c101d24 */
[----:B------:R-:W-:Y:S05]  /*63d0*/  BRA `(.L_x_21919) ;  /* 0x0000000000e47947 */ /* 0x000fea0003800000 */
.L_x_21938:
[----:B------:R-:W-:-:S13]  /*63e0*/  ISETP.NE.AND P0, PT, R0, 0xf, PT ;  /* 0x0000000f0000780c */ /* 0x000fda0003f05270 */
[----:B------:R-:W-:Y:S05]  /*63f0*/  @!P0 BRA `(.L_x_21940) ;  /* 0x0000000000d08947 */ /* 0x000fea0003800000 */
[----:B------:R-:W-:-:S13]  /*6400*/  ISETP.NE.AND P0, PT, R0, 0x17, PT ;  /* 0x000000170000780c */ /* 0x000fda0003f05270 */
[----:B------:R-:W-:Y:S05]  /*6410*/  @!P0 BRA `(.L_x_21941) ;  /* 0x0000000000848947 */ /* 0x000fea0003800000 */
[----:B------:R-:W-:-:S13]  /*6420*/  ISETP.NE.AND P0, PT, R0, 0x18, PT ;  /* 0x000000180000780c */ /* 0x000fda0003f05270 */
[----:B------:R-:W-:Y:S05]  /*6430*/  @!P0 BRA `(.L_x_21942) ;  /* 0x0000000000448947 */ /* 0x000fea0003800000 */
.L_x_21918:
        /* <DEDUP_REMOVED lines=16> */
.L_x_21943:
[----:B------:R-:W-:Y:S05]  /*6540*/  BRA `(.L_x_21919) ;  /* 0x0000000000887947 */ /* 0x000fea0003800000 */
.L_x_21942:
        /* <DEDUP_REMOVED lines=11> */
.L_x_21945:
[----:B------:R-:W-:Y:S05]  /*6600*/  BSYNC.RECONVERGENT B0 ;  /* 0x0000000000007941 */ /* 0x000fea0003800200 */
.L_x_21944:
[----:B------:R0:W-:Y:S01]  /*6610*/  STG.E.U8 desc[UR36][R8.64], R3 ;  /* 0x0000000308007986 */ /* 0x0001e2000c101124 */
[----:B------:R-:W-:Y:S05]  /*6620*/  BRA `(.L_x_21919) ;  /* 0x0000000000507947 */ /* 0x000fea0003800000 */
.L_x_21941:
        /* <DEDUP_REMOVED lines=12> */
.L_x_21946:
[----:B------:R-:W-:Y:S01]  /*66f0*/  IMAD.MOV.U32 R3, RZ, RZ, 0x7f ;  /* 0x0000007fff037424 */ /* 0x000fe200078e00ff */
[----:B------:R-:W-:-:S04]  /*6700*/  ISETP.GT.U32.AND P0, PT, R5, 0x7f800000, PT ;  /* 0x7f8000000500780c */ /* 0x000fc80003f04070 */
[----:B------:R-:W-:-:S05]  /*6710*/  SEL R3, R3, 0x7c, P0 ;  /* 0x0000007c03037807 */ /* 0x000fca0000000000 */
[----:B------:R0:W-:Y:S01]  /*6720*/  STG.E.U8 desc[UR36][R8.64], R3 ;  /* 0x0000000308007986 */ /* 0x0001e2000c101124 */
[----:B------:R-:W-:Y:S05]  /*6730*/  BRA `(.L_x_21919) ;  /* 0x00000000000c7947 */ /* 0x000fea0003800000 */
.L_x_21940:
[----:B------:R-:W0:Y:S02]  /*6740*/  I2F.S16 R0, R18 ;  /* 0x0000001200007306 */ /* 0x000e240000101400 */
[----:B0-----:R-:W-:-:S05]  /*6750*/  F2FP.BF16.F32.PACK_AB R0, RZ, R0 ;  /* 0x00000000ff00723e */ /* 0x001fca00000010ff */
[----:B------:R0:W-:Y:S02]  /*6760*/  STG.E.U16 desc[UR36][R8.64], R0 ;  /* 0x0000000008007986 */ /* 0x0001e4000c101524 */
.L_x_21919:
[----:B------:R-:W-:Y:S05]  /*6770*/  BSYNC.RECONVERGENT B6 ;  /* 0x0000000000067941 */ /* 0x000fea0003800200 */
.L_x_21913:
[----:B------:R-:W-:-:S07]  /*6780*/  VIADD R2, R2, 0x80 ;  /* 0x0000008002027836 */ /* 0x000fce0000000000 */
.L_x_21878:
[----:B------:R-:W-:Y:S05]  /*6790*/  BSYNC.RECONVERGENT B8 ;  /* 0x0000000000087941 */ /* 0x000fea0003800200 */
.L_x_21840:
        /* <DEDUP_REMOVED lines=21> */
.L_x_21950:
[----:B------:R-:W-:Y:S01]  /*68f0*/  STG.E.U8 desc[UR36][R2.64], R16 ;  /* 0x0000001002007986 */ /* 0x000fe2000c101124 */
[----:B------:R-:W-:Y:S05]  /*6900*/  EXIT ;  /* 0x000000000000794d */ /* 0x000fea0003800000 */
.L_x_21949:
        /* <DEDUP_REMOVED lines=9> */
.L_x_21953:
[----:B------:R-:W-:Y:S01]  /*69a0*/  STG.E desc[UR36][R2.64], R16 ;  /* 0x0000001002007986 */ /* 0x000fe2000c101924 */
[----:B------:R-:W-:Y:S05]  /*69b0*/  EXIT ;  /* 0x000000000000794d */ /* 0x000fea0003800000 */
.L_x_21952:
[----:B------:R-:W-:Y:S01]  /*69c0*/  STG.E.U16 desc[UR36][R2.64], R16 ;  /* 0x0000001002007986 */ /* 0x000fe2000c101524 */
[----:B------:R-:W-:Y:S05]  /*69d0*/  EXIT ;  /* 0x000000000000794d */ /* 0x000fea0003800000 */
.L_x_21948:
        /* <DEDUP_REMOVED lines=9> */
.L_x_21955:
[----:B------:R-:W0:Y:S02]  /*6a70*/  I2F.S16 R0, R16 ;  /* 0x0000001000007306 */ /* 0x000e240000101400 */
[----:B0-----:R-:W-:-:S05]  /*6a80*/  F2FP.F16.F32.PACK_AB R0, RZ, R0 ;  /* 0x00000000ff00723e */ /* 0x001fca00000000ff */
[----:B------:R-:W-:Y:S01]  /*6a90*/  STG.E.U16 desc[UR36][R2.64], R0 ;  /* 0x0000000002007986 */ /* 0x000fe2000c101524 */
[----:B------:R-:W-:Y:S05]  /*6aa0*/  EXIT ;  /* 0x000000000000794d */ /* 0x000fea0003800000 */
.L_x_21954:
        /* <DEDUP_REMOVED lines=10> */
.L_x_21957:
[----:B------:R-:W0:Y:S02]  /*6b50*/  I2F.S16 R16, R16 ;  /* 0x0000001000107306 */ /* 0x000e240000101400 */
[----:B0-----:R-:W-:-:S04]  /*6b60*/  F2FP.F16.F32.PACK_AB R5, RZ, R16 ;  /* 0x00000010ff05723e */ /* 0x001fc800000000ff */
[----:B------:R-:W-:-:S05]  /*6b70*/  PRMT R5, R5, 0x5410, RZ ;  /* 0x0000541005057816 */ /* 0x000fca00000000ff */
[----:B------:R-:W-:Y:S01]  /*6b80*/  STG.E desc[UR36][R2.64], R5 ;  /* 0x0000000502007986 */ /* 0x000fe2000c101924 */
[----:B------:R-:W-:Y:S05]  /*6b90*/  EXIT ;  /* 0x000000000000794d */ /* 0x000fea0003800000 */
.L_x_21956:
[----:B------:R-:W0:Y:S02]  /*6ba0*/  I2F.F64.S16 R16, R16 ;  /* 0x0000001000107312 */ /* 0x000e240000101c00 */
[----:B0-----:R-:W-:Y:S01]  /*6bb0*/  STG.E.64 desc[UR36][R2.64], R16 ;  /* 0x0000001002007986 */ /* 0x001fe2000c101b24 */
[----:B------:R-:W-:Y:S05]  /*6bc0*/  EXIT ;  /* 0x000000000000794d */ /* 0x000fea0003800000 */
.L_x_21947:
        /* <DEDUP_REMOVED lines=12> */
.L_x_21961:
        /* <DEDUP_REMOVED lines=17> */
.L_x_21963:
[----:B------:R-:W-:Y:S05]  /*6da0*/  BSYNC.RECONVERGENT B0 ;  /* 0x0000000000007941 */ /* 0x000fea0003800200 */
.L_x_21962:
[----:B------:R-:W-:Y:S01]  /*6db0*/  STG.E.U8 desc[UR36][R2.64], R0 ;  /* 0x0000000002007986 */ /* 0x000fe2000c101124 */
[----:B------:R-:W-:Y:S05]  /*6dc0*/  EXIT ;  /* 0x000000000000794d */ /* 0x000fea0003800000 */
.L_x_21960:
        /* <DEDUP_REMOVED lines=17> */
.L_x_21965:
[----:B------:R-:W-:Y:S05]  /*6ee0*/  BSYNC.RECONVERGENT B0 ;  /* 0x0000000000007941 */ /* 0x000fea0003800200 */
.L_x_21964:
[----:B------:R-:W-:Y:S01]  /*6ef0*/  STG.E.U8 desc[UR36][R2.64], R0 ;  /* 0x0000000002007986 */ /* 0x000fe2000c101124 */
[----:B------:R-:W-:Y:S05]  /*6f00*/  EXIT ;  /* 0x000000000000794d */ /* 0x000fea0003800000 */
.L_x_21959:
        /* <DEDUP_REMOVED lines=21> */
.L_x_21967:
[----:B------:R-:W-:-:S05]  /*7060*/  IMAD.MOV.U32 R17, RZ, RZ, RZ ;  /* 0x000000ffff117224 */ /* 0x000fca00078e00ff */
[----:B------:R-:W-:Y:S01]  /*7070*/  STG.E.64 desc[UR36][R2.64], R16 ;  /* 0x0000001002007986 */ /* 0x000fe2000c101b24 */
[----:B------:R-:W-:Y:S05]  /*7080*/  EXIT ;  /* 0x000000000000794d */ /* 0x000fea0003800000 */
.L_x_21966:
[----:B------:R-:W-:Y:S01]  /*7090*/  STG.E desc[UR36][R2.64], R16 ;  /* 0x0000001002007986 */ /* 0x000fe2000c101924 */
[----:B------:R-:W-:Y:S05]  /*70a0*/  EXIT ;  /* 0x000000000000794d */ /* 0x000fea0003800000 */
.L_x_21958:
        /* <DEDUP_REMOVED lines=8> */
.L_x_21969:
[----:B------:R-:W0:Y:S01]  /*7130*/  I2F.F64.S16 R16, R16 ;  /* 0x0000001000107312 */ /* 0x000e220000101c00 */
[----:B------:R-:W-:-:S05]  /*7140*/  CS2R R18, SRZ ;  /* 0x0000000000127805 */ /* 0x000fca000001ff00 */
[----:B0-----:R-:W-:Y:S01]  /*7150*/  STG.E.128 desc[UR36][R2.64], R16 ;  /* 0x0000001002007986 */ /* 0x001fe2000c101d24 */
[----:B------:R-:W-:Y:S05]  /*7160*/  EXIT ;  /* 0x000000000000794d */ /* 0x000fea0003800000 */
.L_x_21968:
[----:B------:R-:W-:-:S13]  /*7170*/  ISETP.NE.AND P0, PT, R0, 0xf, PT ;  /* 0x0000000f0000780c */ /* 0x000fda0003f05270 */
[----:B------:R-:W-:Y:S05]  /*7180*/  @!P0 BRA `(.L_x_21970) ;  /* 0x0000000000d48947 */ /* 0x000fea0003800000 */
[----:B------:R-:W-:-:S13]  /*7190*/  ISETP.NE.AND P0, PT, R0, 0x17, PT ;  /* 0x000000170000780c */ /* 0x000fda0003f05270 */
[----:B------:R-:W-:Y:S05]  /*71a0*/  @!P0 BRA `(.L_x_21971) ;  /* 0x0000000000848947 */ /* 0x000fea0003800000 */
[----:B------:R-:W-:-:S13]  /*71b0*/  ISETP.NE.AND P0, PT, R0, 0x18, PT ;  /* 0x000000180000780c */ /* 0x000fda0003f05270 */
[----:B------:R-:W-:Y:S05]  /*71c0*/  @!P0 BRA `(.L_x_21972) ;  /* 0x0000000000448947 */ /* 0x000fea0003800000 */
.L_x_21951:
        /* <DEDUP_REMOVED lines=16> */
.L_x_21973:
[----:B------:R-:W-:Y:S05]  /*72d0*/  EXIT ;  /* 0x000000000000794d */ /* 0x000fea0003800000 */
.L_x_21972:
        /* <DEDUP_REMOVED lines=11> */
.L_x_21975:
[----:B------:R-:W-:Y:S05]  /*7390*/  BSYNC.RECONVERGENT B0 ;  /* 0x0000000000007941 */ /* 0x000fea0003800200 */
.L_x_21974:
[----:B------:R-:W-:Y:S01]  /*73a0*/  STG.E.U8 desc[UR36][R2.64], R5 ;  /* 0x0000000502007986 */ /* 0x000fe2000c101124 */
[----:B------:R-:W-:Y:S05]  /*73b0*/  EXIT ;  /* 0x000000000000794d */ /* 0x000fea0003800000 */
.L_x_21971:
        /* <DEDUP_REMOVED lines=13> */
.L_x_21976:
[----:B------:R-:W-:Y:S01]  /*7490*/  IMAD.MOV.U32 R5, RZ, RZ, 0x7f ;  /* 0x0000007fff057424 */ /* 0x000fe200078e00ff */
[----:B------:R-:W-:-:S04]  /*74a0*/  ISETP.GT.U32.AND P0, PT, R7, 0x7f800000, PT ;  /* 0x7f8000000700780c */ /* 0x000fc80003f04070 */
[----:B------:R-:W-:-:S05]  /*74b0*/  SEL R5, R5, 0x7c, P0 ;  /* 0x0000007c05057807 */ /* 0x000fca0000000000 */
[----:B------:R-:W-:Y:S01]  /*74c0*/  STG.E.U8 desc[UR36][R2.64], R5 ;  /* 0x0000000502007986 */ /* 0x000fe2000c101124 */
[----:B------:R-:W-:Y:S05]  /*74d0*/  EXIT ;  /* 0x000000000000794d */ /* 0x000fea0003800000 */
.L_x_21970:
[----:B------:R-:W0:Y:S02]  /*74e0*/  I2F.S16 R0, R16 ;  /* 0x0000001000007306 */ /* 0x000e240000101400 */
[----:B0-----:R-:W-:-:S05]  /*74f0*/  F2FP.BF16.F32.PACK_AB R0, RZ, R0 ;  /* 0x00000000ff00723e */ /* 0x001fca00000010ff */
[----:B------:R-:W-:Y:S01]  /*7500*/  STG.E.U16 desc[UR36][R2.64], R0 ;  /* 0x0000000002007986 */ /* 0x000fe2000c101524 */
[----:B------:R-:W-:Y:S05]  /*7510*/  EXIT ;  /* 0x000000000000794d */ /* 0x000fea0003800000 */
.L_x_21977:
        /* <DEDUP_REMOVED lines=14> */
.L_x_43575:


//--------------------- .text._ZN2at6native18elementwise_kernelILi128ELi4EZNS0_22gpu_kernel_impl_nocastINS0_13AUnaryFunctorIssbZZZNS0_22logical_or_kernel_cudaERNS_14TensorIteratorEENKUlvE0_clEvENKUlvE3_clEvEUlssE_EEEEvRNS_18TensorIteratorBaseERKT_EUliE_EEviT1_ --------------------------
	.section	.text._ZN2at6native18elementwise_kernelILi128ELi4EZNS0_22gpu_kernel_impl_nocastINS0_13AUnaryFunctorIssbZZZNS0_22logical_or_kernel_cudaERNS_14TensorIteratorEENKUlvE0_clEvENKUlvE3_clEvEUlssE_EEEEvRNS_18TensorIteratorBaseERKT_EUliE_EEviT1_,"ax",@progbits
	.align	128
        .global         _ZN2at6native18elementwise_kernelILi128ELi4EZNS0_22gpu_kernel_impl_nocastINS0_13AUnaryFunctorIssbZZZNS0_22logical_or_kernel_cudaERNS_14TensorIteratorEENKUlvE0_clEvENKUlvE3_clEvEUlssE_EEEEvRNS_18TensorIteratorBaseERKT_EUliE_EEviT1_
        .type           _ZN2at6native18elementwise_kernelILi128ELi4EZNS0_22gpu_kernel_impl_nocastINS0_13AUnaryFunctorIssbZZZNS0_22logical_or_kernel_cudaERNS_14TensorIteratorEENKUlvE0_clEvENKUlvE3_clEvEUlssE_EEEEvRNS_18TensorIteratorBaseERKT_EUliE_EEviT1_,@function
        .size           _ZN2at6native18elementwise_kernelILi128ELi4EZNS0_22gpu_kernel_impl_nocastINS0_13AUnaryFunctorIssbZZZNS0_22logical_or_kernel_cudaERNS_14TensorIteratorEENKUlvE0_clEvENKUlvE3_clEvEUlssE_EEEEvRNS_18TensorIteratorBaseERKT_EUliE_EEviT1_,(.L_x_43576 - _ZN2at6native18elementwise_kernelILi128ELi4EZNS0_22gpu_kernel_impl_nocastINS0_13AUnaryFunctorIssbZZZNS0_22logical_or_kernel_cudaERNS_14TensorIteratorEENKUlvE0_clEvENKUlvE3_clEvEUlssE_EEEEvRNS_18TensorIteratorBaseERKT_EUliE_EEviT1_)
        .other          _ZN2at6native18elementwise_kernelILi128ELi4EZNS0_22gpu_kernel_impl_nocastINS0_13AUnaryFunctorIssbZZZNS0_22logical_or_kernel_cudaERNS_14TensorIteratorEENKUlvE0_clEvENKUlvE3_clEvEUlssE_EEEEvRNS_18TensorIteratorBaseERKT_EUliE_EEviT1_,@"STO_CUDA_ENTRY STV_DEFAULT"
_ZN2at6native18elementwise_kernelILi128ELi4EZNS0_22gpu_kernel_impl_nocastINS0_13AUnaryFunctorIssbZZZNS0_22logical_or_kernel_cudaERNS_14TensorIteratorEENKUlvE0_clEvENKUlvE3_clEvEUlssE_EEEEvRNS_18TensorIteratorBaseERKT_EUliE_EEviT1_:
.text._ZN2at6native18elementwise_kernelILi128ELi4EZNS0_22gpu_kernel_impl_nocastINS0_13AUnaryFunctorIssbZZZNS0_22logical_or_kernel_cudaERNS_14TensorIteratorEENKUlvE0_clEvENKUlvE3_clEvEUlssE_EEEEvRNS_18TensorIteratorBaseERKT_EUliE_EEviT1_:
        /* <DEDUP_REMOVED lines=18> */
[----:B------:R-:W-:Y:S02]  /*0120*/  IADD3 R3, PT, PT, R3, 0x80, RZ ;  /* 0x0000008003037810 */ /* 0x000fe40007ffe0ff */
[----:B--2---:R-:W-:-:S04]  /*0130*/  LOP3.LUT R0, R4, UR5, RZ, 0xfc, !PT ;  /* 0x0000000504007c12 */ /* 0x004fc8000f8efcff */
[----:B------:R-:W-:-:S04]  /*0140*/  PRMT R0, R0, 0x9910, RZ ;  /* 0x0000991000007816 */ /* 0x000fc800000000ff */
[----:B------:R-:W-:-:S04]  /*0150*/  ISETP.NE.AND P0, PT, R0, RZ, PT ;  /* 0x000000ff0000720c */ /* 0x000fc80003f05270 */
        /* <DEDUP_REMOVED lines=8> */
[----:B------:R-:W-:Y:S02]  /*01e0*/  IADD3 R3, PT, PT, R3, 0x80, RZ ;  /* 0x0000008003037810 */ /* 0x000fe40007ffe0ff */
[----:B--2---:R-:W-:-:S04]  /*01f0*/  LOP3.LUT R0, R4, UR5, RZ, 0xfc, !PT ;  /* 0x0000000504007c12 */ /* 0x004fc8000f8efcff */
[----:B------:R-:W-:-:S04]  /*0200*/  PRMT R0, R0, 0x9910, RZ ;  /* 0x0000991000007816 */ /* 0x000fc800000000ff */
[----:B------:R-:W-:-:S04]  /*0210*/  ISETP.NE.AND P0, PT, R0, RZ, PT ;  /* 0x000000ff0000720c */ /* 0x000fc80003f05270 */
[----:B------:R-:W-:-:S05]  /*0220*/  SEL R9, RZ, 0x1, !P0 ;  /* 0x00000001ff097807 */ /* 0x000fca0004000000 */
[----:B0-----:R0:W-:Y:S04]  /*0230*/  STG.E.U8 desc[UR6][R6.64], R9 ;  /* 0x0000000906007986 */ /* 0x0011e8000c101106 */
.L_x_21981:
[----:B------:R-:W-:-:S13]  /*0240*/  ISETP.GE.AND P0, PT, R3, UR4, PT ;  /* 0x0000000403007c0c */ /* 0x000fda000bf06270 */
[----:B------:R-:W-:Y:S05]  /*0250*/  @P0 BREAK.RELIABLE B1 ;  /* 0x0000000000010942 */ /* 0x000fea0003800100 */
[----:B------:R-:W-:Y:S05]  /*0260*/  @P0 BRA `(.L_x_21982) ;  /* 0x0000000000280947 */ /* 0x000fea0003800000 */
[----:B------:R-:W-:Y:S05]  /*0270*/  BSYNC.RELIABLE B1 ;  /* 0x0000000000017941 */ /* 0x000fea0003800100 */
.L_x_21980:
        /* <DEDUP_REMOVED lines=9> */
.L_x_21982:
[----:B------:R-:W-:Y:S05]  /*0310*/  BSYNC.RECONVERGENT B0 ;  /* 0x0000000000007941 */ /* 0x000fea0003800200 */
.L_x_21979:
[----:B------:R-:W-:Y:S05]  /*0320*/  WARPSYNC.ALL ;  /* 0x0000000000007948 */ /* 0x000fea0003800000 */
[----:B------:R-:W-:-:S13]  /*0330*/  ISETP.GE.AND P0, PT, R3, UR4, PT ;  /* 0x0000000403007c0c */ /* 0x000fda000bf06270 */
[----:B------:R-:W-:Y:S05]  /*0340*/  @P0 EXIT ;  /* 0x000000000000094d */ /* 0x000fea0003800000 */
[----:B------:R-:W2:Y:S02]  /*0350*/  LDC.64 R2, c[0x0][0x588] ;  /* 0x00016200ff027b82 */ /* 0x000ea40000000a00 */
[----:B--2---:R-:W2:Y:S06]  /*0360*/  LDG.E.U16 R2, desc[UR6][R2.64] ;  /* 0x0000000602027981 */ /* 0x004eac000c1e1500 */
[----:B------:R-:W3:Y:S01]  /*0370*/  LDC.64 R4, c[0x0][0x580] ;  /* 0x00016000ff047b82 */ /* 0x000ee20000000a00 */
[----:B--2---:R-:W-:-:S04]  /*0380*/  LOP3.LUT R0, R2, UR5, RZ, 0xfc, !PT ;  /* 0x0000000502007c12 */ /* 0x004fc8000f8efcff */
[----:B------:R-:W-:-:S04]  /*0390*/  PRMT R0, R0, 0x9910, RZ ;  /* 0x0000991000007816 */ /* 0x000fc800000000ff */
[----:B------:R-:W-:-:S04]  /*03a0*/  ISETP.NE.AND P0, PT, R0, RZ, PT ;  /* 0x000000ff0000720c */ /* 0x000fc80003f05270 */
[----:B01----:R-:W-:-:S05]  /*03b0*/  SEL R7, RZ, 0x1, !P0 ;  /* 0x00000001ff077807 */ /* 0x003fca0004000000 */
[----:B---3--:R-:W-:Y:S01]  /*03c0*/  STG.E.U8 desc[UR6][R4.64], R7 ;  /* 0x0000000704007986 */ /* 0x008fe2000c101106 */
[----:B------:R-:W-:Y:S05]  /*03d0*/  EXIT ;  /* 0x000000000000794d */ /* 0x000fea0003800000 */
.L_x_21978:
        /* <DEDUP_REMOVED lines=306> */
.L_x_21986:
[----:B------:R-:W0:Y:S02]  /*1700*/  LDCU.128 UR8, c[0x0][0x580] ;  /* 0x0000b000ff0877ac */ /* 0x000e240008000c00 */
[----:B0-----:R-:W-:-:S04]  /*1710*/  IADD3 R6, P0, PT, R4, UR10, RZ ;  /* 0x0000000a04067c10 */ /* 0x001fc8000ff1e0ff */
[----:B------:R-:W-:-:S05]  /*1720*/  IADD3.X R7, PT, PT, RZ, UR11, RZ, P0, !PT ;  /* 0x0000000bff077c10 */ /* 0x000fca00087fe4ff */
[----:B------:R-:W2:Y:S01]  /*1730*/  LDG.E.U16 R6, desc[UR6][R6.64] ;  /* 0x0000000606067981 */ /* 0x000ea2000c1e1500 */
[----:B------:R-:W-:Y:S02]  /*1740*/  IADD3 R3, PT, PT, R3, 0x80, RZ ;  /* 0x0000008003037810 */ /* 0x000fe40007ffe0ff */
[----:B--2---:R-:W-:-:S04]  /*1750*/  LOP3.LUT R4, R6, UR5, RZ, 0xfc, !PT ;  /* 0x0000000506047c12 */ /* 0x004fc8000f8efcff */
[----:B------:R-:W-:Y:S02]  /*1760*/  PRMT R8, R4, 0x9910, RZ ;  /* 0x0000991004087816 */ /* 0x000fe400000000ff */
[----:B------:R-:W-:Y:S02]  /*1770*/  IADD3 R4, P1, PT, R5, UR8, RZ ;  /* 0x0000000805047c10 */ /* 0x000fe4000ff3e0ff */
[----:B------:R-:W-:Y:S02]  /*1780*/  ISETP.NE.AND P0, PT, R8, RZ, PT ;  /* 0x000000ff0800720c */ /* 0x000fe40003f05270 */
[----:B------:R-:W-:Y:S02]  /*1790*/  IADD3.X R5, PT, PT, RZ, UR9, RZ, P1, !PT ;  /* 0x00000009ff057c10 */ /* 0x000fe40008ffe4ff */
        /* <DEDUP_REMOVED lines=303> */
.L_x_21988:
        /* <DEDUP_REMOVED lines=10> */
[----:B------:R-:W-:-:S05]  /*2b30*/  SEL R9, RZ, 0x1, !P0 ;  /* 0x00000001ff097807 */ /* 0x000fca0004000000 */
[----:B------:R0:W-:Y:S04]  /*2b40*/  STG.E.U8 desc[UR6][R4.64], R9 ;  /* 0x0000000904007986 */ /* 0x0001e8000c101106 */
.L_x_21985:
[----:B------:R-:W-:-:S13]  /*2b50*/  ISETP.GE.AND P0, PT, R3, UR4, PT ;  /* 0x0000000403007c0c */ /* 0x000fda000bf06270 */
[----:B------:R-:W-:Y:S05]  /*2b60*/  @P0 BREAK.RELIABLE B1 ;  /* 0x0000000000010942 */ /* 0x000fea0003800100 */
[----:B------:R-:W-:Y:S05]  /*2b70*/  @P0 BRA `(.L_x_21987) ;  /* 0x0000001000dc0947 */ /* 0x000fea0003800000 */
[----:B------:R-:W-:Y:S05]  /*2b80*/  BSYNC.RELIABLE B1 ;  /* 0x0000000000017941 */ /* 0x000fea0003800100 */
.L_x_21984:
        /* <DEDUP_REMOVED lines=298> */
.L_x_21989:
[----:B------:R-:W0:Y:S02]  /*3e30*/  LDCU.128 UR8, c[0x0][0x580] ;  /* 0x0000b000ff0877ac */ /* 0x000e240008000c00 */
[----:B0-----:R-:W-:-:S05]  /*3e40*/  IADD3 R6, P0, PT, R4, UR10, RZ ;  /* 0x0000000a04067c10 */ /* 0x001fca000ff1e0ff */
[----:B------:R-:W-:-:S05]  /*3e50*/  IMAD.X R7, RZ, RZ, UR11, P0 ;  /* 0x0000000bff077e24 */ /* 0x000fca00080e06ff */
        /* <DEDUP_REMOVED lines=9> */
.L_x_21987:
[----:B------:R-:W-:Y:S05]  /*3ef0*/  BSYNC.RECONVERGENT B0 ;  /* 0x0000000000007941 */ /* 0x000fea0003800200 */
.L_x_21983:
        /* <DEDUP_REMOVED lines=301> */
.L_x_21990:
[----:B------:R-:W0:Y:S02]  /*51d0*/  LDCU.128 UR8, c[0x0][0x580] ;  /* 0x0000b000ff0877ac */ /* 0x000e240008000c00 */
[----:B0-----:R-:W-:-:S04]  /*51e0*/  IADD3 R4, P0, PT, R2, UR10, RZ ;  /* 0x0000000a02047c10 */ /* 0x001fc8000ff1e0ff */
[----:B------:R-:W-:-:S05]  /*51f0*/  IADD3.X R5, PT, PT, RZ, UR11, RZ, P0, !PT ;  /* 0x0000000bff057c10 */ /* 0x000fca00087fe4ff */
[----:B------:R-:W2:Y:S01]  /*5200*/  LDG.E.U16 R4, desc[UR6][R4.64] ;  /* 0x0000000604047981 */ /* 0x000ea2000c1e1500 */
[----:B------:R-:W-:-:S04]  /*5210*/  IADD3 R2, P1, PT, R3, UR8, RZ ;  /* 0x0000000803027c10 */ /* 0x000fc8000ff3e0ff */
[----:B------:R-:W-:Y:S02]  /*5220*/  IADD3.X R3, PT, PT, RZ, UR9, RZ, P1, !PT ;  /* 0x00000009ff037c10 */ /* 0x000fe40008ffe4ff */
[----:B--2---:R-:W-:-:S04]  /*5230*/  LOP3.LUT R0, R4, UR5, RZ, 0xfc, !PT ;  /* 0x0000000504007c12 */ /* 0x004fc8000f8efcff */
[----:B------:R-:W-:-:S04]  /*5240*/  PRMT R0, R0, 0x9910, RZ ;  /* 0x0000991000007816 */ /* 0x000fc800000000ff */
[----:B------:R-:W-:-:S04]  /*5250*/  ISETP.NE.AND P0, PT, R0, RZ, PT ;  /* 0x000000ff0000720c */ /* 0x000fc80003f05270 */
[----:B------:R-:W-:-:S05]  /*5260*/  SEL R7, RZ, 0x1, !P0 ;  /* 0x00000001ff077807 */ /* 0x000fca0004000000 */
[----:B------:R-:W-:Y:S01]  /*5270*/  STG.E.U8 desc[UR6][R2.64], R7 ;  /* 0x0000000702007986 */ /* 0x000fe2000c101106 */
[----:B------:R-:W-:Y:S05]  /*5280*/  EXIT ;  /* 0x000000000000794d */ /* 0x000fea0003800000 */
.L_x_21991:
        /* <DEDUP_REMOVED lines=15> */
.L_x_43576:


//--------------------- .text._ZN2at6native27unrolled_elementwise_kernelINS0_13AUnaryFunctorIssbZZZNS0_22logical_or_kernel_cudaERNS_14TensorIteratorEENKUlvE0_clEvENKUlvE3_clEvEUlssE_EESt5arrayIPcLm2EELi4E23TrivialOffsetCalculatorILi1EjESD_NS0_6memory15LoadWithoutCastENSE_16StoreWithoutCastEEEviT_T0_T2_T3_T4_T5_ --------------------------
	.section	.text._ZN2at6native27unrolled_elementwise_kernelINS0_13AUnaryFunctorIssbZZZNS0_22logical_or_kernel_cudaERNS_14TensorIteratorEENKUlvE0_clEvENKUlvE3_clEvEUlssE_EESt5arrayIPcLm2EELi4E23TrivialOffsetCalculatorILi1EjESD_NS0_6memory15LoadWithoutCastENSE_16StoreWithoutCastEEEviT_T0_T2_T3_T4_T5_,"ax",@progbits
	.align	128
        .global         _ZN2at6native27unrolled_elementwise_kernelINS0_13AUnaryFunctorIssbZZZNS0_22logical_or_kernel_cudaERNS_14TensorIteratorEENKUlvE0_clEvENKUlvE3_clEvEUlssE_EESt5arrayIPcLm2EELi4E23TrivialOffsetCalculatorILi1EjESD_NS0_6memory15LoadWithoutCastENSE_16StoreWithoutCastEEEviT_T0_T2_T3_T4_T5_
        .type           _ZN2at6native27unrolled_elementwise_kernelINS0_13AUnaryFunctorIssbZZZNS0_22logical_or_kernel_cudaERNS_14TensorIteratorEENKUlvE0_clEvENKUlvE3_clEvEUlssE_EESt5arrayIPcLm2EELi4E23TrivialOffsetCalculatorILi1EjESD_NS0_6memory15LoadWithoutCastENSE_16StoreWithoutCastEEEviT_T0_T2_T3_T4_T5_,@function
        .size           _ZN2at6native27unrolled_elementwise_kernelINS0_13AUnaryFunctorIssbZZZNS0_22logical_or_kernel_cudaERNS_14TensorIteratorEENKUlvE0_clEvENKUlvE3_clEvEUlssE_EESt5arrayIPcLm2EELi4E23TrivialOffsetCalculatorILi1EjESD_NS0_6memory15LoadWithoutCastENSE_16StoreWithoutCastEEEviT_T0_T2_T3_T4_T5_,(.L_x_43577 - _ZN2at6native27unrolled_elementwise_kernelINS0_13AUnaryFunctorIssbZZZNS0_22logical_or_kernel_cudaERNS_14TensorIteratorEENKUlvE0_clEvENKUlvE3_clEvEUlssE_EESt5arrayIPcLm2EELi4E23TrivialOffsetCalculatorILi1EjESD_NS0_6memory15LoadWithoutCastENSE_16StoreWithoutCastEEEviT_T0_T2_T3_T4_T5_)
        .other          _ZN2at6native27unrolled_elementwise_kernelINS0_13AUnaryFunctorIssbZZZNS0_22logical_or_kernel_cudaERNS_14TensorIteratorEENKUlvE0_clEvENKUlvE3_clEvEUlssE_EESt5arrayIPcLm2EELi4E23TrivialOffsetCalculatorILi1EjESD_NS0_6memory15LoadWithoutCastENSE_16StoreWithoutCastEEEviT_T0_T2_T3_T4_T5_,@"STO_CUDA_ENTRY STV_DEFAULT"
_ZN2at6native27unrolled_elementwise_kernelINS0_13AUnaryFunctorIssbZZZNS0_22logical_or_kernel_cudaERNS_14TensorIteratorEENKUlvE0_clEvENKUlvE3_clEvEUlssE_EESt5arrayIPcLm2EELi4E23TrivialOffsetCalculatorILi1EjESD_NS0_6memory15LoadWithoutCastENSE_16StoreWithoutCastEEEviT_T0_T2_T3_T4_T5_:
.text._ZN2at6native27unrolled_elementwise_kernelINS0_13AUnaryFunctorIssbZZZNS0_22logical_or_kernel_cudaERNS_14TensorIteratorEENKUlvE0_clEvENKUlvE3_clEvEUlssE_EESt5arrayIPcLm2EELi4E23TrivialOffsetCalculatorILi1EjESD_NS0_6memory15LoadWithoutCastENSE_16StoreWithoutCastEEEviT_T0_T2_T3_T4_T5_:
        /* <DEDUP_REMOVED lines=36> */
[----:B------:R-:W-:-:S04]  /*0240*/  ISETP.NE.OR P0, PT, RZ, UR4, P0 ;  /* 0x00000004ff007c0c */ /* 0x000fc80008705670 */
[----:B------:R-:W-:Y:S02]  /*0250*/  SEL R7, RZ, 0x1, !P0 ;  /* 0x00000001ff077807 */ /* 0x000fe40004000000 */
[----:B--2---:R-:W-:-:S04]  /*0260*/  ISETP.NE.AND P3, PT, R8, RZ, !P3 ;  /* 0x000000ff0800720c */ /* 0x004fc80005f65270 */
[----:B------:R-:W-:-:S04]  /*0270*/  ISETP.NE.OR P3, PT, RZ, UR4, P3 ;  /* 0x00000004ff007c0c */ /* 0x000fc80009f65670 */
[----:B------:R-:W-:Y:S02]  /*0280*/  SEL R9, RZ, 0x1, !P3 ;  /* 0x00000001ff097807 */ /* 0x000fe40005800000 */
[----:B----4-:R-:W-:-:S04]  /*0290*/  ISETP.NE.AND P2, PT, R10, RZ, !P2 ;  /* 0x000000ff0a00720c */ /* 0x010fc80005745270 */
[----:B------:R-:W-:-:S04]  /*02a0*/  ISETP.NE.OR P2, PT, RZ, UR4, P2 ;  /* 0x00000004ff007c0c */ /* 0x000fc80009745670 */
[----:B------:R-:W-:Y:S02]  /*02b0*/  SEL R11, RZ, 0x1, !P2 ;  /* 0x00000001ff0b7807 */ /* 0x000fe40005000000 */
[----:B-----5:R-:W-:-:S04]  /*02c0*/  ISETP.NE.AND P1, PT, R4, RZ, !P1 ;  /* 0x000000ff0400720c */ /* 0x020fc80004f25270 */
        /* <DEDUP_REMOVED lines=18> */
.L_x_21994:
[----:B------:R-:W-:Y:S05]  /*03f0*/  BSYNC.RELIABLE B1 ;  /* 0x0000000000017941 */ /* 0x000fea0003800100 */
.L_x_21993:
[----:B------:R-:W-:-:S13]  /*0400*/  ISETP.GE.AND P0, PT, R3, R2, PT ;  /* 0x000000020300720c */ /* 0x000fda0003f06270 */
[----:B------:R-:W1:Y:S01]  /*0410*/  @!P0 LDC.64 R6, c[0x0][0x388] ;  /* 0x0000e200ff068b82 */ /* 0x000e620000000a00 */
[----:B0-----:R-:W-:Y:S02]  /*0420*/  @!P0 IMAD R5, R0, 0x200, R3 ;  /* 0x0000020000058824 */ /* 0x001fe400078e0203 */
[----:B------:R-:W-:-:S03]  /*0430*/  @!P0 VIADD R3, R3, 0x80 ;  /* 0x0000008003038836 */ /* 0x000fc60000000000 */
[----:B-1----:R-:W-:-:S05]  /*0440*/  @!P0 IADD3 R4, P1, PT, R5, R6, RZ ;  /* 0x0000000605048210 */ /* 0x002fca0007f3e0ff */
[----:B------:R-:W-:-:S05]  /*0450*/  @!P0 IMAD.X R5, RZ, RZ, R7, P1 ;  /* 0x000000ffff058224 */ /* 0x000fca00008e0607 */
[----:B------:R1:W-:Y:S03]  /*0460*/  @!P0 STG.E.U8 desc[UR6][R4.64], R11 ;  /* 0x0000000b04008986 */ /* 0x0003e6000c101106 */
.L_x_21995:
[----:B------:R-:W-:Y:S05]  /*0470*/  BSYNC.RECONVERGENT B0 ;  /* 0x0000000000007941 */ /* 0x000fea0003800200 */
.L_x_21992:
        /* <DEDUP_REMOVED lines=9> */
.L_x_21996:
        /* <DEDUP_REMOVED lines=15> */
.L_x_43577:


//--------------------- .text._ZN2at6native29vectorized_elementwise_kernelILi2ENS0_13AUnaryFunctorIssbZZZNS0_22logical_or_kernel_cudaERNS_14TensorIteratorEENKUlvE0_clEvENKUlvE3_clEvEUlssE_EESt5arrayIPcLm2EEEEviT0_T1_ --------------------------
	.section	.text._ZN2at6native29vectorized_elementwise_kernelILi2ENS0_13AUnaryFunctorIssbZZZNS0_22logical_or_kernel_cudaERNS_14TensorIteratorEENKUlvE0_clEvENKUlvE3_clEvEUlssE_EESt5arrayIPcLm2EEEEviT0_T1_,"ax",@progbits
	.align	128
        .global         _ZN2at6native29vectorized_elementwise_kernelILi2ENS0_13AUnaryFunctorIssbZZZNS0_22logical_or_kernel_cudaERNS_14TensorIteratorEENKUlvE0_clEvENKUlvE3_clEvEUlssE_EESt5arrayIPcLm2EEEEviT0_T1_
        .type           _ZN2at6native29vectorized_elementwise_kernelILi2ENS0_13AUnaryFunctorIssbZZZNS0_22logical_or_kernel_cudaERNS_14TensorIteratorEENKUlvE0_clEvENKUlvE3_clEvEUlssE_EESt5arrayIPcLm2EEEEviT0_T1_,@function
        .size           _ZN2at6native29vectorized_elementwise_kernelILi2ENS0_13AUnaryFunctorIssbZZZNS0_22logical_or_kernel_cudaERNS_14TensorIteratorEENKUlvE0_clEvENKUlvE3_clEvEUlssE_EESt5arrayIPcLm2EEEEviT0_T1_,(.L_x_43578 - _ZN2at6native29vectorized_elementwise_kernelILi2ENS0_13AUnaryFunctorIssbZZZNS0_22logical_or_kernel_cudaERNS_14TensorIteratorEENKUlvE0_clEvENKUlvE3_clEvEUlssE_EESt5arrayIPcLm2EEEEviT0_T1_)
        .other          _ZN2at6native29vectorized_elementwise_kernelILi2ENS0_13AUnaryFunctorIssbZZZNS0_22logical_or_kernel_cudaERNS_14TensorIteratorEENKUlvE0_clEvENKUlvE3_clEvEUlssE_EESt5arrayIPcLm2EEEEviT0_T1_,@"STO_CUDA_ENTRY STV_DEFAULT"
_ZN2at6native29vectorized_elementwise_kernelILi2ENS0_13AUnaryFunctorIssbZZZNS0_22logical_or_kernel_cudaERNS_14TensorIteratorEENKUlvE0_clEvENKUlvE3_clEvEUlssE_EESt5arrayIPcLm2EEEEviT0_T1_:
.text._ZN2at6native29vectorized_elementwise_kernelILi2ENS0_13AUnaryFunctorIssbZZZNS0_22logical_or_kernel_cudaERNS_14TensorIteratorEENKUlvE0_clEvENKUlvE3_clEvEUlssE_EESt5arrayIPcLm2EEEEviT0_T1_:
        /* <DEDUP_REMOVED lines=17> */
[----:B------:R-:W-:-:S04]  /*0110*/  UPRMT UR4, UR4, 0x9910, URZ ;  /* 0x0000991004047896 */ /* 0x000fc800080000ff */
        /* <DEDUP_REMOVED lines=10> */
[----:B------:R-:W3:Y:S10]  /*01c0*/  @!P2 LDG.E.U16 R12, desc[UR6][R12.64] ;  /* 0x000000060c0ca981 */ /* 0x000ef4000c1e1500 */
[----:B------:R-:W-:Y:S01]  /*01d0*/  @!P1 IMAD.IADD R27, R0, 0x1, R25 ;  /* 0x00000001001b9824 */ /* 0x000fe200078e0219 */
[----:B------:R-:W0:Y:S01]  /*01e0*/  @!P1 LDC.64 R10, c[0x0][0x390] ;  /* 0x0000e400ff0a9b82 */ /* 0x000e220000000a00 */
[----:B------:R-:W-:-:S02]  /*01f0*/  @!P1 VIADD R25, R25, 0x80 ;  /* 0x0000008019199836 */ /* 0x000fc40000000000 */
        /* <DEDUP_REMOVED lines=21> */
[----:B------:R-:W-:-:S04]  /*0350*/  ISETP.NE.OR P5, PT, RZ, UR4, P5 ;  /* 0x00000004ff007c0c */ /* 0x000fc8000afa5670 */
        /* <DEDUP_REMOVED lines=9> */
[----:B------:R-:W-:-:S04]  /*03f0*/  ISETP.NE.OR P2, PT, RZ, UR4, P2 ;  /* 0x00000004ff007c0c */ /* 0x000fc80009745670 */
[----:B0-----:R-:W-:Y:S02]  /*0400*/  SEL R5, RZ, 0x1, !P2 ;  /* 0x00000001ff057807 */ /* 0x001fe40005000000 */
[----:B------:R-:W-:Y:S01]  /*0410*/  ISETP.GE.U32.AND P2, PT, R17, R16, PT ;  /* 0x000000101100720c */ /* 0x000fe20003f46070 */
[----:B------:R-:W-:Y:S01]  /*0420*/  BSSY.RECONVERGENT B0, `(.L_x_21998) ;  /* 0x000004c000007945 */ /* 0x000fe20003800200 */
[----:B----4-:R-:W-:-:S03]  /*0430*/  ISETP.NE.AND P0, PT, R14, RZ, !P0 ;  /* 0x000000ff0e00720c */ /* 0x010fc60004705270 */
[----:B------:R-:W-:Y:S01]  /*0440*/  BSSY.RELIABLE B1, `(.L_x_21999) ;  /* 0x0000042000017945 */ /* 0x000fe20003800100 */
[----:B------:R-:W-:-:S04]  /*0450*/  ISETP.NE.OR P0, PT, RZ, UR4, P0 ;  /* 0x00000004ff007c0c */ /* 0x000fc80008705670 */
[----:B-1----:R-:W-:Y:S02]  /*0460*/  SEL R9, RZ, 0x1, !P0 ;  /* 0x00000001ff097807 */ /* 0x002fe40004000000 */
[----:B-----5:R-:W-:-:S04]  /*0470*/  ISETP.NE.AND P1, PT, R10, RZ, !P1 ;  /* 0x000000ff0a00720c */ /* 0x020fc80004f25270 */
[----:B------:R-:W-:-:S04]  /*0480*/  ISETP.NE.OR P1, PT, RZ, UR4, P1 ;  /* 0x00000004ff007c0c */ /* 0x000fc80008f25670 */
[----:B------:R-:W-:Y:S02]  /*0490*/  SEL R11, RZ, 0x1, !P1 ;  /* 0x00000001ff0b7807 */ /* 0x000fe40004800000 */
[----:B------:R-:W-:-:S04]  /*04a0*/  ISETP.NE.AND P3, PT, R4, RZ, !P3 ;  /* 0x000000ff0400720c */ /* 0x000fc80005f65270 */
        /* <DEDUP_REMOVED lines=8> */
[----:B--2---:R-:W-:-:S04]  /*0530*/  ISETP.NE.AND P5, PT, R8, RZ, !P5 ;  /* 0x000000ff0800720c */ /* 0x004fc80006fa5270 */
[----:B------:R-:W-:-:S04]  /*0540*/  ISETP.NE.OR P5, PT, RZ, UR4, P5 ;  /* 0x00000004ff007c0c */ /* 0x000fc8000afa5670 */
        /* <DEDUP_REMOVED lines=16> */
.L_x_22000:
        /* <DEDUP_REMOVED lines=8> */
.L_x_22001:
        /* <DEDUP_REMOVED lines=8> */
.L_x_22002:
        /* <DEDUP_REMOVED lines=8> */
.L_x_22003:
        /* <DEDUP_REMOVED lines=9> */
.L_x_22004:
[----:B------:R-:W-:Y:S05]  /*0860*/  BSYNC.RELIABLE B1 ;  /* 0x0000000000017941 */ /* 0x000fea0003800100 */
.L_x_21999:
[----:B------:R-:W-:-:S13]  /*0870*/  ISETP.GE.U32.AND P0, PT, R17, R16, PT ;  /* 0x000000101100720c */ /* 0x000fda0003f06070 */
[----:B012---:R-:W0:Y:S01]  /*0880*/  @!P0 LDC.64 R6, c[0x0][0x388] ;  /* 0x0000e200ff068b82 */ /* 0x007e220000000a00 */
[----:B------:R-:W-:Y:S02]  /*0890*/  @!P0 IMAD.IADD R5, R0, 0x1, R17 ;  /* 0x0000000100058824 */ /* 0x000fe400078e0211 */
[----:B------:R-:W-:-:S03]  /*08a0*/  @!P0 VIADD R17, R17, 0x80 ;  /* 0x0000008011118836 */ /* 0x000fc60000000000 */
[----:B0-----:R-:W-:-:S05]  /*08b0*/  @!P0 IADD3 R4, P1, PT, R5, R6, RZ ;  /* 0x0000000605048210 */ /* 0x001fca0007f3e0ff */
[----:B------:R-:W-:-:S05]  /*08c0*/  @!P0 IMAD.X R5, RZ, RZ, R7, P1 ;  /* 0x000000ffff058224 */ /* 0x000fca00008e0607 */
[----:B------:R3:W-:Y:S03]  /*08d0*/  @!P0 STG.E.U8 desc[UR6][R4.64], R3 ;  /* 0x0000000304008986 */ /* 0x0007e6000c101106 */
.L_x_22005:
[----:B------:R-:W-:Y:S05]  /*08e0*/  BSYNC.RECONVERGENT B0 ;  /* 0x0000000000007941 */ /* 0x000fea0003800200 */
.L_x_21998:
        /* <DEDUP_REMOVED lines=9> */
.L_x_21997:
        /* <DEDUP_REMOVED lines=9> */
[----:B--2---:R-:W-:-:S05]  /*0a10*/  IADD3 R2, P0, PT, R0, UR8, RZ ;  /* 0x0000000800027c10 */ /* 0x004fca000ff1e0ff */
[----:B------:R-:W-:Y:S02]  /*0a20*/  IMAD.X R3, RZ, RZ, UR9, P0 ;  /* 0x00000009ff037e24 */ /* 0x000fe400080e06ff */
[----:B------:R-:W-:Y:S01]  /*0a30*/  IMAD.WIDE.U32 R2, R11, 0x2, R2 ;  /* 0x000000020b027825 */ /* 0x000fe200078e0002 */
[C---:B---3--:R-:W-:Y:S02]  /*0a40*/  PRMT R0, R6.reuse, 0x7632, R0 ;  /* 0x0000763206007816 */ /* 0x048fe40000000000 */
[----:B------:R-:W-:Y:S02]  /*0a50*/  LOP3.LUT R10, R6, UR4, RZ, 0xfc, !PT ;  /* 0x00000004060a7c12 */ /* 0x000fe4000f8efcff */
[----:B------:R-:W-:Y:S02]  /*0a60*/  LOP3.LUT R0, R0, UR4, RZ, 0xfc, !PT ;  /* 0x0000000400007c12 */ /* 0x000fe4000f8efcff */
[----:B------:R-:W-:Y:S02]  /*0a70*/  PRMT R10, R10, 0x9910, RZ ;  /* 0x000099100a0a7816 */ /* 0x000fe400000000ff */
[----:B0-----:R-:W-:-:S02]  /*0a80*/  PRMT R4, R0, 0x9910, RZ ;  /* 0x0000991000047816 */ /* 0x001fc400000000ff */
[C---:B----4-:R-:W-:Y:S01]  /*0a90*/  PRMT R6, R7.reuse, 0x7632, R6 ;  /* 0x0000763207067816 */ /* 0x050fe20000000006 */
[----:B------:R-:W-:Y:S01]  /*0aa0*/  IMAD.MOV.U32 R0, RZ, RZ, R10 ;  /* 0x000000ffff007224 */ /* 0x000fe200078e000a */
[----:B------:R-:W-:Y:S02]  /*0ab0*/  LOP3.LUT R7, R7, UR4, RZ, 0xfc, !PT ;  /* 0x0000000407077c12 */ /* 0x000fe4000f8efcff */
[----:B------:R-:W-:Y:S02]  /*0ac0*/  LOP3.LUT R6, R6, UR4, RZ, 0xfc, !PT ;  /* 0x0000000406067c12 */ /* 0x000fe4000f8efcff */
[----:B------:R-:W-:Y:S02]  /*0ad0*/  ISETP.NE.AND P5, PT, R0, RZ, PT ;  /* 0x000000ff0000720c */ /* 0x000fe40003fa5270 */
[C---:B-----5:R-:W-:Y:S02]  /*0ae0*/  PRMT R0, R8.reuse, 0x7632, R0 ;  /* 0x0000763208007816 */ /* 0x060fe40000000000 */
[----:B------:R-:W-:-:S02]  /*0af0*/  LOP3.LUT R8, R8, UR4, RZ, 0xfc, !PT ;  /* 0x0000000408087c12 */ /* 0x000fc4000f8efcff */
[----:B------:R-:W-:Y:S02]  /*0b00*/  ISETP.NE.AND P0, PT, R4, RZ, PT ;  /* 0x000000ff0400720c */ /* 0x000fe40003f05270 */
[----:B------:R-:W-:Y:S02]  /*0b10*/  PRMT R4, R9, 0x7632, R4 ;  /* 0x0000763209047816 */ /* 0x000fe40000000004 */
[----:B------:R-:W-:Y:S02]  /*0b20*/  PRMT R5, R7, 0x9910, RZ ;  /* 0x0000991007057816 */ /* 0x000fe400000000ff */
[----:B------:R-:W-:Y:S02]  /*0b30*/  LOP3.LUT R0, R0, UR4, RZ, 0xfc, !PT ;  /* 0x0000000400007c12 */ /* 0x000fe4000f8efcff */
[----:B------:R-:W-:Y:S02]  /*0b40*/  PRMT R8, R8, 0x9910, RZ ;  /* 0x0000991008087816 */ /* 0x000fe400000000ff */
[----:B------:R-:W-:-:S02]  /*0b50*/  PRMT R6, R6, 0x9910, RZ ;  /* 0x0000991006067816 */ /* 0x000fc400000000ff */
[----:B------:R-:W-:Y:S02]  /*0b60*/  LOP3.LUT R9, R9, UR4, RZ, 0xfc, !PT ;  /* 0x0000000409097c12 */ /* 0x000fe4000f8efcff */
[----:B------:R-:W-:Y:S02]  /*0b70*/  LOP3.LUT R4, R4, UR4, RZ, 0xfc, !PT ;  /* 0x0000000404047c12 */ /* 0x000fe4000f8efcff */
[----:B------:R-:W-:Y:S02]  /*0b80*/  ISETP.NE.AND P6, PT, R5, RZ, PT ;  /* 0x000000ff0500720c */ /* 0x000fe40003fc5270 */
[----:B------:R-:W-:Y:S01]  /*0b90*/  PRMT R5, R0, 0x9910, RZ ;  /* 0x0000991000057816 */ /* 0x000fe200000000ff */
[----:B------:R-:W-:Y:S01]  /*0ba0*/  IMAD.MOV.U32 R0, RZ, RZ, R8 ;  /* 0x000000ffff007224 */ /* 0x000fe200078e0008 */
[----:B------:R-:W-:Y:S02]  /*0bb0*/  ISETP.NE.AND P1, PT, R6, RZ, PT ;  /* 0x000000ff0600720c */ /* 0x000fe40003f25270 */
[----:B------:R-:W-:-:S02]  /*0bc0*/  PRMT R9, R9, 0x9910, RZ ;  /* 0x0000991009097816 */ /* 0x000fc400000000ff */
[----:B------:R-:W-:Y:S01]  /*0bd0*/  PRMT R6, R4, 0x9910, RZ ;  /* 0x0000991004067816 */ /* 0x000fe200000000ff */
[----:B------:R-:W-:Y:S01]  /*0be0*/  IMAD.MOV.U32 R4, RZ, RZ, R5 ;  /* 0x000000ffff047224 */ /* 0x000fe200078e0005 */
[----:B------:R-:W-:Y:S01]  /*0bf0*/  ISETP.NE.AND P4, PT, R0, RZ, PT ;  /* 0x000000ff0000720c */ /* 0x000fe20003f85270 */
[----:B------:R-:W-:Y:S01]  /*0c00*/  IMAD.MOV.U32 R5, RZ, RZ, R9 ;  /* 0x000000ffff057224 */ /* 0x000fe200078e0009 */
[----:B------:R-:W-:Y:S01]  /*0c10*/  SEL R7, RZ, 0x1, !P1 ;  /* 0x00000001ff077807 */ /* 0x000fe20004800000 */
[----:B------:R-:W-:Y:S01]  /*0c20*/  IMAD.MOV.U32 R0, RZ, RZ, R6 ;  /* 0x000000ffff007224 */ /* 0x000fe200078e0006 */
[----:B------:R-:W-:Y:S02]  /*0c30*/  ISETP.NE.AND P2, PT, R4, RZ, PT ;  /* 0x000000ff0400720c */ /* 0x000fe40003f45270 */
[----:B------:R-:W-:Y:S02]  /*0c40*/  SEL R4, RZ, 0x1, !P6 ;  /* 0x00000001ff047807 */ /* 0x000fe40007000000 */
[----:B------:R-:W-:-:S02]  /*0c50*/  ISETP.NE.AND P3, PT, R5, RZ, PT ;  /* 0x000000ff0500720c */ /* 0x000fc40003f65270 */
[----:B------:R-:W-:Y:S02]  /*0c60*/  ISETP.NE.AND P6, PT, R0, RZ, PT ;  /* 0x000000ff0000720c */ /* 0x000fe40003fc5270 */
        /* <DEDUP_REMOVED lines=15> */
.L_x_22006:
        /* <DEDUP_REMOVED lines=10> */
.L_x_43578:


//--------------------- .text._ZN2at6native29vectorized_elementwise_kernelILi4ENS0_13AUnaryFunctorIssbZZZNS0_22logical_or_kernel_cudaERNS_14TensorIteratorEENKUlvE0_clEvENKUlvE3_clEvEUlssE_EESt5arrayIPcLm2EEEEviT0_T1_ --------------------------
	.section	.text._ZN2at6native29vectorized_elementwise_kernelILi4ENS0_13AUnaryFunctorIssbZZZNS0_22logical_or_kernel_cudaERNS_14TensorIteratorEENKUlvE0_clEvENKUlvE3_clEvEUlssE_EESt5arrayIPcLm2EEEEviT0_T1_,"ax",@progbits
	.align	128
        .global         _ZN2at6native29vectorized_elementwise_kernelILi4ENS0_13AUnaryFunctorIssbZZZNS0_22logical_or_kernel_cudaERNS_14TensorIteratorEENKUlvE0_clEvENKUlvE3_clEvEUlssE_EESt5arrayIPcLm2EEEEviT0_T1_
        .type           _ZN2at6native29vectorized_elementwise_kernelILi4ENS0_13AUnaryFunctorIssbZZZNS0_22logical_or_kernel_cudaERNS_14TensorIteratorEENKUlvE0_clEvENKUlvE3_clEvEUlssE_EESt5arrayIPcLm2EEEEviT0_T1_,@function
        .size           _ZN2at6native29vectorized_elementwise_kernelILi4ENS0_13AUnaryFunctorIssbZZZNS0_22logical_or_kernel_cudaERNS_14TensorIteratorEENKUlvE0_clEvENKUlvE3_clEvEUlssE_EESt5arrayIPcLm2EEEEviT0_T1_,(.L_x_43579 - _ZN2at6native29vectorized_elementwise_kernelILi4ENS0_13AUnaryFunctorIssbZZZNS0_22logical_or_kernel_cudaERNS_14TensorIteratorEENKUlvE0_clEvENKUlvE3_clEvEUlssE_EESt5arrayIPcLm2EEEEviT0_T1_)
        .other          _ZN2at6native29vectorized_elementwise_kernelILi4ENS0_13AUnaryFunctorIssbZZZNS0_22logical_or_kernel_cudaERNS_14TensorIteratorEENKUlvE0_clEvENKUlvE3_clEvEUlssE_EESt5arrayIPcLm2EEEEviT0_T1_,@"STO_CUDA_ENTRY STV_DEFAULT"
_ZN2at6native29vectorized_elementwise_kernelILi4ENS0_13AUnaryFunctorIssbZZZNS0_22logical_or_kernel_cudaERNS_14TensorIteratorEENKUlvE0_clEvENKUlvE3_clEvEUlssE_EESt5arrayIPcLm2EEEEviT0_T1_:
.text._ZN2at6native29vectorized_elementwise_kernelILi4ENS0_13AUnaryFunctorIssbZZZNS0_22logical_or_kernel_cudaERNS_14TensorIteratorEENKUlvE0_clEvENKUlvE3_clEvEUlssE_EESt5arrayIPcLm2EEEEviT0_T1_:
        /* <DEDUP_REMOVED lines=101> */
.L_x_22010:
        /* <DEDUP_REMOVED lines=8> */
.L_x_22011:
        /* <DEDUP_REMOVED lines=8> */
.L_x_22012:
        /* <DEDUP_REMOVED lines=8> */
.L_x_22013:
        /* <DEDUP_REMOVED lines=9> */
.L_x_22014:
[----:B------:R-:W-:Y:S05]  /*0860*/  BSYNC.RELIABLE B1 ;  /* 0x0000000000017941 */ /* 0x000fea0003800100 */
.L_x_22009:
[----:B------:R-:W-:-:S13]  /*0870*/  ISETP.GE.U32.AND P0, PT, R17, R16, PT ;  /* 0x000000101100720c */ /* 0x000fda0003f06070 */
[----:B012---:R-:W0:Y:S01]  /*0880*/  @!P0 LDC.64 R6, c[0x0][0x388] ;  /* 0x0000e200ff068b82 */ /* 0x007e220000000a00 */
[----:B------:R-:W-:Y:S02]  /*0890*/  @!P0 IMAD.IADD R5, R0, 0x1, R17 ;  /* 0x0000000100058824 */ /* 0x000fe400078e0211 */
[----:B------:R-:W-:-:S03]  /*08a0*/  @!P0 VIADD R17, R17, 0x80 ;  /* 0x0000008011118836 */ /* 0x000fc60000000000 */
[----:B0-----:R-:W-:-:S05]  /*08b0*/  @!P0 IADD3 R4, P1, PT, R5, R6, RZ ;  /* 0x0000000605048210 */ /* 0x001fca0007f3e0ff */
[----:B------:R-:W-:-:S05]  /*08c0*/  @!P0 IMAD.X R5, RZ, RZ, R7, P1 ;  /* 0x000000ffff058224 */ /* 0x000fca00008e0607 */
[----:B------:R3:W-:Y:S03]  /*08d0*/  @!P0 STG.E.U8 desc[UR6][R4.64], R3 ;  /* 0x0000000304008986 */ /* 0x0007e6000c101106 */
.L_x_22015:
[----:B------:R-:W-:Y:S05]  /*08e0*/  BSYNC.RECONVERGENT B0 ;  /* 0x0000000000007941 */ /* 0x000fea0003800200 */
.L_x_22008:
        /* <DEDUP_REMOVED lines=9> */
.L_x_22007:
[----:B------:R-:W0:Y:S01]  /*0980*/  S2R R2, SR_TID.X ;  /* 0x0000000000027919 */ /* 0x000e220000002100 */
[----:B------:R-:W1:Y:S01]  /*0990*/  LDC.64 R4, c[0x0][0x390] ;  /* 0x0000e400ff047b82 */ /* 0x000e620000000a00 */
[----:B------:R-:W2:Y:S01]  /*09a0*/  LDCU.64 UR8, c[0x0][0x388] ;  /* 0x00007100ff0877ac */ /* 0x000ea20008000a00 */
[----:B-1----:R-:W-:-:S04]  /*09b0*/  IMAD.WIDE.U32 R4, R0, 0x2, R4 ;  /* 0x0000000200047825 */ /* 0x002fc800078e0004 */
[----:B0-----:R-:W-:-:S05]  /*09c0*/  IMAD.WIDE.U32 R6, R2, 0x8, R4 ;  /* 0x0000000802067825 */ /* 0x001fca00078e0004 */
[----:B------:R-:W3:Y:S04]  /*09d0*/  LDG.E.64 R12, desc[UR6][R6.64] ;  /* 0x00000006060c7981 */ /* 0x000ee8000c1e1b00 */
[----:B------:R0:W4:Y:S01]  /*09e0*/  LDG.E.64 R4, desc[UR6][R6.64+0x400] ;  /* 0x0004000606047981 */ /* 0x000122000c1e1b00 */
[----:B---3--:R-:W-:Y:S02]  /*09f0*/  PRMT R8, R13, 0x7632, R8 ;  /* 0x000076320d087816 */ /* 0x008fe40000000008 */
[C---:B------:R-:W-:Y:S02]  /*0a00*/  LOP3.LUT R10, R12.reuse, UR4, RZ, 0xfc, !PT ;  /* 0x000000040c0a7c12 */ /* 0x040fe4000f8efcff */
[----:B------:R-:W-:Y:S02]  /*0a10*/  PRMT R3, R12, 0x7632, R3 ;  /* 0x000076320c037816 */ /* 0x000fe40000000003 */
[----:B------:R-:W-:-:S02]  /*0a20*/  LOP3.LUT R8, R8, UR4, RZ, 0xfc, !PT ;  /* 0x0000000408087c12 */ /* 0x000fc4000f8efcff */
[----:B------:R-:W-:Y:S02]  /*0a30*/  PRMT R10, R10, 0x9910, RZ ;  /* 0x000099100a0a7816 */ /* 0x000fe400000000ff */
[----:B------:R-:W-:Y:S02]  /*0a40*/  LOP3.LUT R3, R3, UR4, RZ, 0xfc, !PT ;  /* 0x0000000403037c12 */ /* 0x000fe4000f8efcff */
[----:B------:R-:W-:Y:S01]  /*0a50*/  PRMT R8, R8, 0x9910, RZ ;  /* 0x0000991008087816 */ /* 0x000fe200000000ff */
[----:B0-----:R-:W-:Y:S01]  /*0a60*/  IMAD.MOV.U32 R6, RZ, RZ, R10 ;  /* 0x000000ffff067224 */ /* 0x001fe200078e000a */
[----:B------:R-:W-:Y:S02]  /*0a70*/  PRMT R7, R3, 0x9910, RZ ;  /* 0x0000991003077816 */ /* 0x000fe400000000ff */
[----:B------:R-:W-:Y:S01]  /*0a80*/  LOP3.LUT R9, R13, UR4, RZ, 0xfc, !PT ;  /* 0x000000040d097c12 */ /* 0x000fe2000f8efcff */
[----:B------:R-:W-:Y:S01]  /*0a90*/  IMAD.MOV.U32 R3, RZ, RZ, R8 ;  /* 0x000000ffff037224 */ /* 0x000fe200078e0008 */
[----:B------:R-:W-:Y:S01]  /*0aa0*/  ISETP.NE.AND P0, PT, R6, RZ, PT ;  /* 0x000000ff0600720c */ /* 0x000fe20003f05270 */
[----:B------:R-:W-:Y:S01]  /*0ab0*/  IMAD.MOV.U32 R6, RZ, RZ, R7 ;  /* 0x000000ffff067224 */ /* 0x000fe200078e0007 */
[----:B------:R-:W-:-:S02]  /*0ac0*/  PRMT R9, R9, 0x9910, RZ ;  /* 0x0000991009097816 */ /* 0x000fc400000000ff */
[----:B------:R-:W-:Y:S02]  /*0ad0*/  ISETP.NE.AND P1, PT, R3, RZ, PT ;  /* 0x000000ff0300720c */ /* 0x000fe40003f25270 */
[----:B----4-:R-:W-:Y:S02]  /*0ae0*/  LOP3.LUT R3, R5, UR4, RZ, 0xfc, !PT ;  /* 0x0000000405037c12 */ /* 0x010fe4000f8efcff */
[----:B------:R-:W-:Y:S02]  /*0af0*/  ISETP.NE.AND P2, PT, R6, RZ, PT ;  /* 0x000000ff0600720c */ /* 0x000fe40003f45270 */
[C---:B------:R-:W-:Y:S02]  /*0b00*/  LOP3.LUT R6, R4.reuse, UR4, RZ, 0xfc, !PT ;  /* 0x0000000404067c12 */ /* 0x040fe4000f8efcff */
[----:B------:R-:W-:Y:S02]  /*0b10*/  PRMT R7, R3, 0x9910, RZ ;  /* 0x0000991003077816 */ /* 0x000fe400000000ff */
[----:B------:R-:W-:-:S02]  /*0b20*/  PRMT R4, R4, 0x7632, R4 ;  /* 0x0000763204047816 */ /* 0x000fc40000000004 */
[----:B------:R-:W-:Y:S01]  /*0b30*/  PRMT R3, R6, 0x9910, RZ ;  /* 0x0000991006037816 */ /* 0x000fe200000000ff */
[----:B------:R-:W-:Y:S01]  /*0b40*/  IMAD.MOV.U32 R6, RZ, RZ, R7 ;  /* 0x000000ffff067224 */ /* 0x000fe200078e0007 */
[----:B------:R-:W-:Y:S02]  /*0b50*/  PRMT R5, R5, 0x7632, R5 ;  /* 0x0000763205057816 */ /* 0x000fe40000000005 */
[----:B------:R-:W-:Y:S02]  /*0b60*/  LOP3.LUT R4, R4, UR4, RZ, 0xfc, !PT ;  /* 0x0000000404047c12 */ /* 0x000fe4000f8efcff */
[----:B------:R-:W-:Y:S02]  /*0b70*/  ISETP.NE.AND P3, PT, R6, RZ, PT ;  /* 0x000000ff0600720c */ /* 0x000fe40003f65270 */
[----:B------:R-:W-:Y:S02]  /*0b80*/  LOP3.LUT R5, R5, UR4, RZ, 0xfc, !PT ;  /* 0x0000000405057c12 */ /* 0x000fe4000f8efcff */
[----:B------:R-:W-:-:S02]  /*0b90*/  PRMT R6, R4, 0x9910, RZ ;  /* 0x0000991004067816 */ /* 0x000fc400000000ff */
[----:B------:R-:W-:Y:S02]  /*0ba0*/  ISETP.NE.AND P6, PT, R9, RZ, PT ;  /* 0x000000ff0900720c */ /* 0x000fe40003fc5270 */
[----:B------:R-:W-:Y:S02]  /*0bb0*/  PRMT R5, R5, 0x9910, RZ ;  /* 0x0000991005057816 */ /* 0x000fe400000000ff */
[----:B--2---:R-:W-:Y:S01]  /*0bc0*/  IADD3 R4, P5, PT, R0, UR8, RZ ;  /* 0x0000000800047c10 */ /* 0x004fe2000ffbe0ff */
[----:B------:R-:W-:Y:S01]  /*0bd0*/  IMAD.MOV.U32 R0, RZ, RZ, R6 ;  /* 0x000000ffff007224 */ /* 0x000fe200078e0006 */
[----:B------:R-:W-:Y:S02]  /*0be0*/  ISETP.NE.AND P4, PT, R3, RZ, PT ;  /* 0x000000ff0300720c */ /* 0x000fe40003f85270 */
[----:B------:R-:W-:Y:S02]  /*0bf0*/  SEL R3, RZ, 0x1, !P6 ;  /* 0x00000001ff037807 */ /* 0x000fe40007000000 */
[----:B------:R-:W-:Y:S01]  /*0c00*/  ISETP.NE.AND P6, PT, R5, RZ, PT ;  /* 0x000000ff0500720c */ /* 0x000fe20003fc5270 */
[----:B------:R-:W-:Y:S01]  /*0c10*/  IMAD.X R5, RZ, RZ, UR9, P5 ;  /* 0x00000009ff057e24 */ /* 0x000fe2000a8e06ff */
[----:B------:R-:W-:-:S02]  /*0c20*/  ISETP.NE.AND P5, PT, R0, RZ, PT ;  /* 0x000000ff0000720c */ /* 0x000fc40003fa5270 */
        /* <DEDUP_REMOVED lines=17> */
.L_x_22016:
        /* <DEDUP_REMOVED lines=12> */
.L_x_43579:


//--------------------- .text._ZN2at6native29vectorized_elementwise_kernelILi8ENS0_13AUnaryFunctorIssbZZZNS0_22logical_or_kernel_cudaERNS_14TensorIteratorEENKUlvE0_clEvENKUlvE3_clEvEUlssE_EESt5arrayIPcLm2EEEEviT0_T1_ --------------------------
	.section	.text._ZN2at6native29vectorized_elementwise_kernelILi8ENS0_13AUnaryFunctorIssbZZZNS0_22logical_or_kernel_cudaERNS_14TensorIteratorEENKUlvE0_clEvENKUlvE3_clEvEUlssE_EESt5arrayIPcLm2EEEEviT0_T1_,"ax",@progbits
	.align	128
        .global         _ZN2at6native29vectorized_elementwise_kernelILi8ENS0_13AUnaryFunctorIssbZZZNS0_22logical_or_kernel_cudaERNS_14TensorIteratorEENKUlvE0_clEvENKUlvE3_clEvEUlssE_EESt5arrayIPcLm2EEEEviT0_T1_
        .type           _ZN2at6native29vectorized_elementwise_kernelILi8ENS0_13AUnaryFunctorIssbZZZNS0_22logical_or_kernel_cudaERNS_14TensorIteratorEENKUlvE0_clEvENKUlvE3_clEvEUlssE_EESt5arrayIPcLm2EEEEviT0_T1_,@function
        .size           _ZN2at6native29vectorized_elementwise_kernelILi8ENS0_13AUnaryFunctorIssbZZZNS0_22logical_or_kernel_cudaERNS_14TensorIteratorEENKUlvE0_clEvENKUlvE3_clEvEUlssE_EESt5arrayIPcLm2EEEEviT0_T1_,(.L_x_43580 - _ZN2at6native29vectorized_elementwise_kernelILi8ENS0_13AUnaryFunctorIssbZZZNS0_22logical_or_kernel_cudaERNS_14TensorIteratorEENKUlvE0_clEvENKUlvE3_clEvEUlssE_EESt5arrayIPcLm2EEEEviT0_T1_)
        .other          _ZN2at6native29vectorized_elementwise_kernelILi8ENS0_13AUnaryFunctorIssbZZZNS0_22logical_or_kernel_cudaERNS_14TensorIteratorEENKUlvE0_clEvENKUlvE3_clEvEUlssE_EESt5arrayIPcLm2EEEEviT0_T1_,@"STO_CUDA_ENTRY STV_DEFAULT"
_ZN2at6native29vectorized_elementwise_kernelILi8ENS0_13AUnaryFunctorIssbZZZNS0_22logical_or_kernel_cudaERNS_14TensorIteratorEENKUlvE0_clEvENKUlvE3_clEvEUlssE_EESt5arrayIPcLm2EEEEviT0_T1_:
.text._ZN2at6native29vectorized_elementwise_kernelILi8ENS0_13AUnaryFunctorIssbZZZNS0_22logical_or_kernel_cudaERNS_14TensorIteratorEENKUlvE0_clEvENKUlvE3_clEvEUlssE_EESt5arrayIPcLm2EEEEviT0_T1_:
        /* <DEDUP_REMOVED lines=101> */
.L_x_22020:
        /* <DEDUP_REMOVED lines=8> */
.L_x_22021:
        /* <DEDUP_REMOVED lines=8> */
.L_x_22022:
        /* <DEDUP_REMOVED lines=8> */
.L_x_22023:
        /* <DEDUP_REMOVED lines=9> */
.L_x_22024:
[----:B------:R-:W-:Y:S05]  /*0860*/  BSYNC.RELIABLE B1 ;  /* 0x0000000000017941 */ /* 0x000fea0003800100 */
.L_x_22019:
[----:B------:R-:W-:-:S13]  /*0870*/  ISETP.GE.U32.AND P0, PT, R17, R16, PT ;  /* 0x000000101100720c */ /* 0x000fda0003f06070 */
[----:B012---:R-:W0:Y:S01]  /*0880*/  @!P0 LDC.64 R6, c[0x0][0x388] ;  /* 0x0000e200ff068b82 */ /* 0x007e220000000a00 */
[----:B------:R-:W-:Y:S02]  /*0890*/  @!P0 IMAD.IADD R5, R0, 0x1, R17 ;  /* 0x0000000100058824 */ /* 0x000fe400078e0211 */
[----:B------:R-:W-:-:S03]  /*08a0*/  @!P0 VIADD R17, R17, 0x80 ;  /* 0x0000008011118836 */ /* 0x000fc60000000000 */
[----:B0-----:R-:W-:-:S05]  /*08b0*/  @!P0 IADD3 R4, P1, PT, R5, R6, RZ ;  /* 0x0000000605048210 */ /* 0x001fca0007f3e0ff */
[----:B------:R-:W-:-:S05]  /*08c0*/  @!P0 IMAD.X R5, RZ, RZ, R7, P1 ;  /* 0x000000ffff058224 */ /* 0x000fca00008e0607 */
[----:B------:R3:W-:Y:S03]  /*08d0*/  @!P0 STG.E.U8 desc[UR6][R4.64], R3 ;  /* 0x0000000304008986 */ /* 0x0007e6000c101106 */
.L_x_22025:
[----:B------:R-:W-:Y:S05]  /*08e0*/  BSYNC.RECONVERGENT B0 ;  /* 0x0000000000007941 */ /* 0x000fea0003800200 */
.L_x_22018:
        /* <DEDUP_REMOVED lines=9> */
.L_x_22017:
[----:B------:R-:W0:Y:S01]  /*0980*/  S2R R2, SR_TID.X ;  /* 0x0000000000027919 */ /* 0x000e220000002100 */
[----:B------:R-:W1:Y:S01]  /*0990*/  LDC.64 R4, c[0x0][0x390] ;  /* 0x0000e400ff047b82 */ /* 0x000e620000000a00 */
[----:B------:R-:W2:Y:S01]  /*09a0*/  LDCU.64 UR8, c[0x0][0x388] ;  /* 0x00007100ff0877ac */ /* 0x000ea20008000a00 */
[----:B-1----:R-:W-:-:S04]  /*09b0*/  IMAD.WIDE.U32 R4, R0, 0x2, R4 ;  /* 0x0000000200047825 */ /* 0x002fc800078e0004 */
[----:B0-----:R-:W-:-:S06]  /*09c0*/  IMAD.WIDE.U32 R4, R2, 0x10, R4 ;  /* 0x0000001002047825 */ /* 0x001fcc00078e0004 */
[----:B------:R-:W3:Y:S02]  /*09d0*/  LDG.E.128 R4, desc[UR6][R4.64] ;  /* 0x0000000604047981 */ /* 0x000ee4000c1e1d00 */
[----:B---3--:R-:W-:Y:S02]  /*09e0*/  LOP3.LUT R9, R6, UR4, RZ, 0xfc, !PT ;  /* 0x0000000406097c12 */ /* 0x008fe4000f8efcff */
[----:B------:R-:W-:Y:S02]  /*09f0*/  LOP3.LUT R3, R7, UR4, RZ, 0xfc, !PT ;  /* 0x0000000407037c12 */ /* 0x000fe4000f8efcff */
[----:B------:R-:W-:Y:S02]  /*0a00*/  PRMT R11, R9, 0x9910, RZ ;  /* 0x00009910090b7816 */ /* 0x000fe400000000ff */
[----:B------:R-:W-:Y:S02]  /*0a10*/  PRMT R8, R7, 0x7632, R8 ;  /* 0x0000763207087816 */ /* 0x000fe40000000008 */
[----:B------:R-:W-:-:S02]  /*0a20*/  LOP3.LUT R9, R5, UR4, RZ, 0xfc, !PT ;  /* 0x0000000405097c12 */ /* 0x000fc4000f8efcff */
[----:B------:R-:W-:Y:S02]  /*0a30*/  PRMT R7, R6, 0x7632, R7 ;  /* 0x0000763206077816 */ /* 0x000fe40000000007 */
[----:B------:R-:W-:Y:S01]  /*0a40*/  PRMT R6, R5, 0x7632, R6 ;  /* 0x0000763205067816 */ /* 0x000fe20000000006 */
[----:B------:R-:W-:Y:S01]  /*0a50*/  IMAD.MOV.U32 R5, RZ, RZ, R11 ;  /* 0x000000ffff057224 */ /* 0x000fe200078e000b */
[----:B------:R-:W-:Y:S02]  /*0a60*/  PRMT R10, R3, 0x9910, RZ ;  /* 0x00009910030a7816 */ /* 0x000fe400000000ff */
[C---:B------:R-:W-:Y:S02]  /*0a70*/  PRMT R3, R4.reuse, 0x7632, R3 ;  /* 0x0000763204037816 */ /* 0x040fe40000000003 */
[----:B------:R-:W-:Y:S02]  /*0a80*/  PRMT R9, R9, 0x9910, RZ ;  /* 0x0000991009097816 */ /* 0x000fe400000000ff */
[----:B------:R-:W-:-:S02]  /*0a90*/  LOP3.LUT R4, R4, UR4, RZ, 0xfc, !PT ;  /* 0x0000000404047c12 */ /* 0x000fc4000f8efcff */
[----:B------:R-:W-:Y:S01]  /*0aa0*/  ISETP.NE.AND P6, PT, R5, RZ, PT ;  /* 0x000000ff0500720c */ /* 0x000fe20003fc5270 */
[----:B------:R-:W-:Y:S01]  /*0ab0*/  IMAD.MOV.U32 R5, RZ, RZ, R9 ;  /* 0x000000ffff057224 */ /* 0x000fe200078e0009 */
[----:B------:R-:W-:Y:S02]  /*0ac0*/  PRMT R4, R4, 0x9910, RZ ;  /* 0x0000991004047816 */ /* 0x000fe400000000ff */
[----:B------:R-:W-:Y:S02]  /*0ad0*/  LOP3.LUT R7, R7, UR4, RZ, 0xfc, !PT ;  /* 0x0000000407077c12 */ /* 0x000fe4000f8efcff */
[----:B------:R-:W-:Y:S02]  /*0ae0*/  LOP3.LUT R8, R8, UR4, RZ, 0xfc, !PT ;  /* 0x0000000408087c12 */ /* 0x000fe4000f8efcff */
[----:B------:R-:W-:Y:S02]  /*0af0*/  LOP3.LUT R6, R6, UR4, RZ, 0xfc, !PT ;  /* 0x0000000406067c12 */ /* 0x000fe4000f8efcff */
[----:B------:R-:W-:-:S02]  /*0b00*/  LOP3.LUT R3, R3, UR4, RZ, 0xfc, !PT ;  /* 0x0000000403037c12 */ /* 0x000fc4000f8efcff */
[----:B------:R-:W-:Y:S02]  /*0b10*/  ISETP.NE.AND P3, PT, R4, RZ, PT ;  /* 0x000000ff0400720c */ /* 0x000fe40003f65270 */
[----:B------:R-:W-:Y:S02]  /*0b20*/  ISETP.NE.AND P4, PT, R5, RZ, PT ;  /* 0x000000ff0500720c */ /* 0x000fe40003f85270 */
[----:B------:R-:W-:Y:S02]  /*0b30*/  PRMT R4, R7, 0x9910, RZ ;  /* 0x0000991007047816 */ /* 0x000fe400000000ff */
[----:B------:R-:W-:Y:S02]  /*0b40*/  PRMT R5, R8, 0x9910, RZ ;  /* 0x0000991008057816 */ /* 0x000fe400000000ff */
[----:B------:R-:W-:Y:S02]  /*0b50*/  PRMT R6, R6, 0x9910, RZ ;  /* 0x0000991006067816 */ /* 0x000fe400000000ff */
[----:B------:R-:W-:-:S02]  /*0b60*/  PRMT R3, R3, 0x9910, RZ ;  /* 0x0000991003037816 */ /* 0x000fc400000000ff */
[----:B------:R-:W-:Y:S02]  /*0b70*/  ISETP.NE.AND P1, PT, R4, RZ, PT ;  /* 0x000000ff0400720c */ /* 0x000fe40003f25270 */
[----:B------:R-:W-:Y:S01]  /*0b80*/  ISETP.NE.AND P2, PT, R5, RZ, PT ;  /* 0x000000ff0500720c */ /* 0x000fe20003f45270 */
[----:B------:R-:W-:Y:S01]  /*0b90*/  IMAD.MOV.U32 R5, RZ, RZ, R6 ;  /* 0x000000ffff057224 */ /* 0x000fe200078e0006 */
[----:B--2---:R-:W-:Y:S01]  /*0ba0*/  IADD3 R4, P5, PT, R0, UR8, RZ ;  /* 0x0000000800047c10 */ /* 0x004fe2000ffbe0ff */
[----:B------:R-:W-:Y:S01]  /*0bb0*/  IMAD.MOV.U32 R0, RZ, RZ, R3 ;  /* 0x000000ffff007224 */ /* 0x000fe200078e0003 */
[----:B------:R-:W-:Y:S02]  /*0bc0*/  ISETP.NE.AND P0, PT, R10, RZ, PT ;  /* 0x000000ff0a00720c */ /* 0x000fe40003f05270 */
[----:B------:R-:W-:Y:S02]  /*0bd0*/  SEL R7, RZ, 0x1, !P6 ;  /* 0x00000001ff077807 */ /* 0x000fe40007000000 */
[----:B------:R-:W-:-:S02]  /*0be0*/  SEL R3, RZ, 0x1, !P0 ;  /* 0x00000001ff037807 */ /* 0x000fc40004000000 */
[----:B------:R-:W-:Y:S01]  /*0bf0*/  ISETP.NE.AND P0, PT, R5, RZ, PT ;  /* 0x000000ff0500720c */ /* 0x000fe20003f05270 */
[----:B------:R-:W-:Y:S01]  /*0c00*/  IMAD.X R5, RZ, RZ, UR9, P5 ;  /* 0x00000009ff057e24 */ /* 0x000fe2000a8e06ff */
[----:B------:R-:W-:Y:S02]  /*0c10*/  ISETP.NE.AND P6, PT, R0, RZ, PT ;  /* 0x000000ff0000720c */ /* 0x000fe40003fc5270 */
[----:B------:R-:W-:Y:S01]  /*0c20*/  SEL R9, RZ, 0x1, !P4 ;  /* 0x00000001ff097807 */ /* 0x000fe20006000000 */
[----:B------:R-:W-:Y:S01]  /*0c30*/  IMAD.WIDE.U32 R4, R2, 0x8, R4 ;  /* 0x0000000802047825 */ /* 0x000fe200078e0004 */
[----:B------:R-:W-:Y:S02]  /*0c40*/  SEL R11, RZ, 0x1, !P3 ;  /* 0x00000001ff0b7807 */ /* 0x000fe40005800000 */
[----:B------:R-:W-:Y:S02]  /*0c50*/  SEL R0, RZ, 0x1, !P2 ;  /* 0x00000001ff007807 */ /* 0x000fe40005000000 */
[----:B------:R-:W-:-:S02]  /*0c60*/  SEL R6, RZ, 0x1, !P1 ;  /* 0x00000001ff067807 */ /* 0x000fc40004800000 */
[----:B------:R-:W-:Y:S02]  /*0c70*/  SEL R8, RZ, 0x1, !P0 ;  /* 0x00000001ff087807 */ /* 0x000fe40004000000 */
[----:B------:R-:W-:Y:S02]  /*0c80*/  SEL R10, RZ, 0x1, !P6 ;  /* 0x00000001ff0a7807 */ /* 0x000fe40007000000 */
[----:B------:R-:W-:Y:S02]  /*0c90*/  PRMT R0, R3, 0x3340, R0 ;  /* 0x0000334003007816 */ /* 0x000fe40000000000 */
[----:B------:R-:W-:Y:S02]  /*0ca0*/  PRMT R7, R7, 0x3340, R6 ;  /* 0x0000334007077816 */ /* 0x000fe40000000006 */
[----:B------:R-:W-:Y:S02]  /*0cb0*/  PRMT R8, R9, 0x3340, R8 ;  /* 0x0000334009087816 */ /* 0x000fe40000000008 */
[----:B------:R-:W-:-:S02]  /*0cc0*/  PRMT R11, R11, 0x3340, R10 ;  /* 0x000033400b0b7816 */ /* 0x000fc4000000000a */
[----:B------:R-:W-:Y:S02]  /*0cd0*/  PRMT R7, R7, 0x5410, R0 ;  /* 0x0000541007077816 */ /* 0x000fe40000000000 */
[----:B------:R-:W-:-:S05]  /*0ce0*/  PRMT R6, R11, 0x5410, R8 ;  /* 0x000054100b067816 */ /* 0x000fca0000000008 */
[----:B------:R-:W-:Y:S01]  /*0cf0*/  STG.E.64 desc[UR6][R4.64], R6 ;  /* 0x0000000604007986 */ /* 0x000fe2000c101b06 */
[----:B------:R-:W-:Y:S05]  /*0d00*/  EXIT ;  /* 0x000000000000794d */ /* 0x000fea0003800000 */
.L_x_22026:
        /* <DEDUP_REMOVED lines=15> */
.L_x_43580:


//--------------------- .text._ZN2at6native18elementwise_kernelILi128ELi4EZNS0_15gpu_kernel_implINS0_13BinaryFunctorIssbZZZNS0_22logical_or_kernel_cudaERNS_14TensorIteratorEENKUlvE0_clEvENKUlvE3_clEvEUlssE_EEEEvRNS_18TensorIteratorBaseERKT_EUliE_EEviT1_ --------------------------
	.section	.text._ZN2at6native18elementwise_kernelILi128ELi4EZNS0_15gpu_kernel_implINS0_13BinaryFunctorIssbZZZNS0_22logical_or_kernel_cudaERNS_14TensorIteratorEENKUlvE0_clEvENKUlvE3_clEvEUlssE_EEEEvRNS_18TensorIteratorBaseERKT_EUliE_EEviT1_,"ax",@progbits
	.align	128
        .global         _ZN2at6native18elementwise_kernelILi128ELi4EZNS0_15gpu_kernel_implINS0_13BinaryFunctorIssbZZZNS0_22logical_or_kernel_cudaERNS_14TensorIteratorEENKUlvE0_clEvENKUlvE3_clEvEUlssE_EEEEvRNS_18TensorIteratorBaseERKT_EUliE_EEviT1_
        .type           _ZN2at6native18elementwise_kernelILi128ELi4EZNS0_15gpu_kernel_implINS0_13BinaryFunctorIssbZZZNS0_22logical_or_kernel_cudaERNS_14TensorIteratorEENKUlvE0_clEvENKUlvE3_clEvEUlssE_EEEEvRNS_18TensorIteratorBaseERKT_EUliE_EEviT1_,@function
        .size           _ZN2at6native18elementwise_kernelILi128ELi4EZNS0_15gpu_kernel_implINS0_13BinaryFunctorIssbZZZNS0_22logical_or_kernel_cudaERNS_14TensorIteratorEENKUlvE0_clEvENKUlvE3_clEvEUlssE_EEEEvRNS_18TensorIteratorBaseERKT_EUliE_EEviT1_,(.L_x_43581 - _ZN2at6native18elementwise_kernelILi128ELi4EZNS0_15gpu_kernel_implINS0_13BinaryFunctorIssbZZZNS0_22logical_or_kernel_cudaERNS_14TensorIteratorEENKUlvE0_clEvENKUlvE3_clEvEUlssE_EEEEvRNS_18TensorIteratorBaseERKT_EUliE_EEviT1_)
        .other          _ZN2at6native18elementwise_kernelILi128ELi4EZNS0_15gpu_kernel_implINS0_13BinaryFunctorIssbZZZNS0_22logical_or_kernel_cudaERNS_14TensorIteratorEENKUlvE0_clEvENKUlvE3_clEvEUlssE_EEEEvRNS_18TensorIteratorBaseERKT_EUliE_EEviT1_,@"STO_CUDA_ENTRY STV_DEFAULT"
_ZN2at6native18elementwise_kernelILi128ELi4EZNS0_15gpu_kernel_implINS0_13BinaryFunctorIssbZZZNS0_22logical_or_kernel_cudaERNS_14TensorIteratorEENKUlvE0_clEvENKUlvE3_clEvEUlssE_EEEEvRNS_18TensorIteratorBaseERKT_EUliE_EEviT1_:
.text._ZN2at6native18elementwise_kernelILi128ELi4EZNS0_15gpu_kernel_implINS0_13BinaryFunctorIssbZZZNS0_22logical_or_kernel_cudaERNS_14TensorIteratorEENKUlvE0_clEvENKUlvE3_clEvEUlssE_EEEEvRNS_18TensorIteratorBaseERKT_EUliE_EEviT1_:
        /* <DEDUP_REMOVED lines=371> */
.L_x_22029:
        /* <DEDUP_REMOVED lines=16> */
.L_x_22033:
[----:B------:R0:W5:Y:S01]  /*1830*/  LDG.E.U8 R19, desc[UR36][R2.64] ;  /* 0x0000002402137981 */ /* 0x000162000c1e1100 */
[----:B------:R-:W-:Y:S05]  /*1840*/  BRA `(.L_x_22035) ;  /* 0x0000000c004c7947 */ /* 0x000fea0003800000 */
.L_x_22032:
        /* <DEDUP_REMOVED lines=8> */
.L_x_22037:
[----:B------:R0:W5:Y:S01]  /*18d0*/  LDG.E.U16 R19, desc[UR36][R2.64] ;  /* 0x0000002402137981 */ /* 0x000162000c1e1500 */
[----:B------:R-:W-:Y:S05]  /*18e0*/  BRA `(.L_x_22035) ;  /* 0x0000000c00247947 */ /* 0x000fea0003800000 */
.L_x_22036:
[----:B------:R0:W5:Y:S01]  /*18f0*/  LDG.E.U16 R19, desc[UR36][R2.64] ;  /* 0x0000002402137981 */ /* 0x000162000c1e1500 */
[----:B------:R-:W-:Y:S05]  /*1900*/  BRA `(.L_x_22035) ;  /* 0x0000000c001c7947 */ /* 0x000fea0003800000 */
.L_x_22031:
        /* <DEDUP_REMOVED lines=9> */
.L_x_22039:
[----:B------:R-:W2:Y:S02]  /*19a0*/  LDG.E.U16 R0, desc[UR36][R2.64] ;  /* 0x0000002402007981 */ /* 0x000ea4000c1e1500 */
[----:B--2---:R-:W-:-:S06]  /*19b0*/  HADD2.F32 R0, -RZ, R0.H0_H0 ;  /* 0x20000000ff007230 */ /* 0x004fcc0000004100 */
[----:B------:R-:W0:Y:S02]  /*19c0*/  F2I.FTZ.TRUNC.NTZ R0, R0 ;  /* 0x0000000000007305 */ /* 0x000e24000021f100 */
[----:B0-----:R-:W-:Y:S01]  /*19d0*/  PRMT R19, R0, 0x7610, R19 ;  /* 0x0000761000137816 */ /* 0x001fe20000000013 */
[----:B------:R-:W-:Y:S06]  /*19e0*/  BRA `(.L_x_22035) ;  /* 0x0000000800e47947 */ /* 0x000fec0003800000 */
.L_x_22038:
        /* <DEDUP_REMOVED lines=9> */
.L_x_22041:
[----:B------:R-:W2:Y:S02]  /*1a80*/  LDG.E.U16 R2, desc[UR36][R2.64] ;  /* 0x0000002402027981 */ /* 0x000ea4000c1e1500 */
[----:B--2---:R-:W-:-:S06]  /*1a90*/  HADD2.F32 R0, -RZ, R2.H0_H0 ;  /* 0x20000002ff007230 */ /* 0x004fcc0000004100 */
[----:B------:R-:W0:Y:S02]  /*1aa0*/  F2I.FTZ.TRUNC.NTZ R0, R0 ;  /* 0x0000000000007305 */ /* 0x000e24000021f100 */
[----:B0-----:R-:W-:Y:S01]  /*1ab0*/  PRMT R19, R0, 0x7610, R19 ;  /* 0x0000761000137816 */ /* 0x001fe20000000013 */
[----:B------:R-:W-:Y:S06]  /*1ac0*/  BRA `(.L_x_22035) ;  /* 0x0000000800ac7947 */ /* 0x000fec0003800000 */
.L_x_22040:
[----:B------:R-:W2:Y:S02]  /*1ad0*/  LDG.E.64 R2, desc[UR36][R2.64] ;  /* 0x0000002402027981 */ /* 0x000ea4000c1e1b00 */
[----:B--2---:R0:W1:Y:S01]  /*1ae0*/  F2I.F64.TRUNC R19, R2 ;  /* 0x0000000200137311 */ /* 0x004062000030d100 */
[----:B------:R-:W-:Y:S05]  /*1af0*/  BRA `(.L_x_22035) ;  /* 0x0000000800a07947 */ /* 0x000fea0003800000 */
.L_x_22030:
        /* <DEDUP_REMOVED lines=12> */
.L_x_22044:
[----:B------:R-:W2:Y:S02]  /*1bc0*/  LDG.E.64 R2, desc[UR36][R2.64] ;  /* 0x0000002402027981 */ /* 0x000ea4000c1e1b00 */
[----:B--2---:R3:W4:Y:S01]  /*1bd0*/  F2I.F64.TRUNC R19, R2 ;  /* 0x0000000200137311 */ /* 0x004722000030d100 */
[----:B------:R-:W-:Y:S05]  /*1be0*/  BRA `(.L_x_22035) ;  /* 0x0000000800647947 */ /* 0x000fea0003800000 */
.L_x_22043:
        /* <DEDUP_REMOVED lines=27> */
.L_x_22046:
        /* <DEDUP_REMOVED lines=14> */
.L_x_22045:
[----:B------:R-:W2:Y:S02]  /*1e80*/  LDG.E.U16 R0, desc[UR36][R2.64] ;  /* 0x0000002402007981 */ /* 0x000ea4000c1e1500 */
[----:B--2---:R-:W-:-:S06]  /*1e90*/  SHF.L.U32 R0, R0, 0x10, RZ ;  /* 0x0000001000007819 */ /* 0x004fcc00000006ff */
[----:B------:R-:W0:Y:S02]  /*1ea0*/  F2I.FTZ.TRUNC.NTZ R0, R0 ;  /* 0x0000000000007305 */ /* 0x000e24000021f100 */
[----:B0-----:R-:W-:Y:S01]  /*1eb0*/  PRMT R19, R0, 0x7610, R19 ;  /* 0x0000761000137816 */ /* 0x001fe20000000013 */
[----:B------:R-:W-:Y:S06]  /*1ec0*/  BRA `(.L_x_22035) ;  /* 0x0000000400ac7947 */ /* 0x000fec0003800000 */
.L_x_22042:
        /* <DEDUP_REMOVED lines=10> */
.L_x_22049:
        /* <DEDUP_REMOVED lines=21> */
.L_x_22053:
[----:B------:R-:W-:Y:S05]  /*20c0*/  BSYNC.RECONVERGENT B1 ;  /* 0x0000000000017941 */ /* 0x000fea0003800200 */
.L_x_22052:
[----:B------:R-:W-:Y:S01]  /*20d0*/  IMAD.SHL.U32 R0, R0, 0x100000, RZ ;  /* 0x0010000000007824 */ /* 0x000fe200078e00ff */
[----:B------:R-:W-:-:S04]  /*20e0*/  LEA R2, R2, 0x3b800000, 0x17 ;  /* 0x3b80000002027811 */ /* 0x000fc800078eb8ff */
[----:B------:R-:W-:-:S07]  /*20f0*/  LOP3.LUT R0, R2, R0, R7, 0xfe, !PT ;  /* 0x0000000002007212 */ /* 0x000fce00078efe07 */
.L_x_22051:
[----:B------:R-:W-:Y:S05]  /*2100*/  BSYNC.RECONVERGENT B0 ;  /* 0x0000000000007941 */ /* 0x000fea0003800200 */
.L_x_22050:
[----:B------:R-:W0:Y:S02]  /*2110*/  F2I.FTZ.TRUNC.NTZ R0, R0 ;  /* 0x0000000000007305 */ /* 0x000e24000021f100 */
[----:B0-----:R-:W-:Y:S01]  /*2120*/  PRMT R19, R0, 0x7610, R19 ;  /* 0x0000761000137816 */ /* 0x001fe20000000013 */
[----:B------:R-:W-:Y:S06]  /*2130*/  BRA `(.L_x_22035) ;  /* 0x0000000400107947 */ /* 0x000fec0003800000 */
.L_x_22048:
        /* <DEDUP_REMOVED lines=21> */
.L_x_22057:
[----:B------:R-:W-:Y:S05]  /*2290*/  BSYNC.RECONVERGENT B1 ;  /* 0x0000000000017941 */ /* 0x000fea0003800200 */
.L_x_22056:
[----:B------:R-:W-:Y:S01]  /*22a0*/  IMAD.SHL.U32 R0, R0, 0x200000, RZ ;  /* 0x0020000000007824 */ /* 0x000fe200078e00ff */
[----:B------:R-:W-:-:S04]  /*22b0*/  LEA R2, R2, 0x37800000, 0x17 ;  /* 0x3780000002027811 */ /* 0x000fc800078eb8ff */
[----:B------:R-:W-:-:S07]  /*22c0*/  LOP3.LUT R0, R2, R0, R7, 0xfe, !PT ;  /* 0x0000000002007212 */ /* 0x000fce00078efe07 */
.L_x_22055:
[----:B------:R-:W-:Y:S05]  /*22d0*/  BSYNC.RECONVERGENT B0 ;  /* 0x0000000000007941 */ /* 0x000fea0003800200 */
.L_x_22054:
[----:B------:R-:W0:Y:S02]  /*22e0*/  F2I.FTZ.TRUNC.NTZ R0, R0 ;  /* 0x0000000000007305 */ /* 0x000e24000021f100 */
[----:B0-----:R-:W-:Y:S01]  /*22f0*/  PRMT R19, R0, 0x7610, R19 ;  /* 0x0000761000137816 */ /* 0x001fe20000000013 */
[----:B------:R-:W-:Y:S06]  /*2300*/  BRA `(.L_x_22035) ;  /* 0x00000000009c7947 */ /* 0x000fec0003800000 */
.L_x_22047:
[----:B------:R-:W-:-:S09]  /*2310*/  UISETP.NE.AND UP0, UPT, UR4, 0x1c, UPT ;  /* 0x0000001c0400788c */ /* 0x000fd2000bf05270 */
[----:B------:R-:W-:Y:S05]  /*2320*/  BRA.U !UP0, `(.L_x_22058) ;  /* 0x0000000108907547 */ /* 0x000fea000b800000 */
[----:B------:R-:W-:-:S09]  /*2330*/  UISETP.NE.AND UP0, UPT, UR4, 0x1d, UPT ;  /* 0x0000001d0400788c */ /* 0x000fd2000bf05270 */
[----:B------:R-:W-:Y:S05]  /*2340*/  BRA.U !UP0, `(.L_x_22059) ;  /* 0x0000000108807547 */ /* 0x000fea000b800000 */
[----:B------:R-:W-:-:S09]  /*2350*/  UISETP.NE.AND UP0, UPT, UR4, 0x2c, UPT ;  /* 0x0000002c0400788c */ /* 0x000fd2000bf05270 */
[----:B------:R-:W-:Y:S05]  /*2360*/  BRA.U !UP0, `(.L_x_22060) ;  /* 0x0000000108487547 */ /* 0x000fea000b800000 */
.L_x_22034:
        /* <DEDUP_REMOVED lines=16> */
.L_x_22061:
[----:B------:R-:W-:Y:S01]  /*2470*/  PRMT R19, RZ, 0x7610, R19 ;  /* 0x00007610ff137816 */ /* 0x000fe20000000013 */
[----:B------:R-:W-:Y:S06]  /*2480*/  BRA `(.L_x_22035) ;  /* 0x00000000003c7947 */ /* 0x000fec0003800000 */
.L_x_22060:
        /* <DEDUP_REMOVED lines=8> */
.L_x_22063:
[----:B------:R-:W-:Y:S05]  /*2510*/  BSYNC.RECONVERGENT B0 ;  /* 0x0000000000007941 */ /* 0x000fea0003800200 */
.L_x_22062:
[----:B------:R-:W0:Y:S02]  /*2520*/  F2I.FTZ.TRUNC.NTZ R0, R0 ;  /* 0x0000000000007305 */ /* 0x000e24000021f100 */
[----:B0-----:R-:W-:Y:S01]  /*2530*/  PRMT R19, R0, 0x7610, R19 ;  /* 0x0000761000137816 */ /* 0x001fe20000000013 */
[----:B------:R-:W-:Y:S06]  /*2540*/  BRA `(.L_x_22035) ;  /* 0x00000000000c7947 */ /* 0x000fec0003800000 */
.L_x_22059:
[----:B------:R2:W5:Y:S01]  /*2550*/  LDG.E.U16 R19, desc[UR36][R2.64] ;  /* 0x0000002402137981 */ /* 0x000562000c1e1500 */
[----:B------:R-:W-:Y:S05]  /*2560*/  BRA `(.L_x_22035) ;  /* 0x0000000000047947 */ /* 0x000fea0003800000 */
.L_x_22058:
[----:B------:R1:W5:Y:S02]  /*2570*/  LDG.E.U16 R19, desc[UR36][R2.64] ;  /* 0x0000002402137981 */ /* 0x000364000c1e1500 */
.L_x_22035:
        /* <DEDUP_REMOVED lines=16> */
.L_x_22067:
[----:B------:R3:W5:Y:S01]  /*2680*/  LDG.E.U8 R0, desc[UR36][R2.64] ;  /* 0x0000002402007981 */ /* 0x000762000c1e1100 */
[----:B------:R-:W-:Y:S05]  /*2690*/  BRA `(.L_x_22069) ;  /* 0x0000000c004c7947 */ /* 0x000fea0003800000 */
.L_x_22066:
        /* <DEDUP_REMOVED lines=8> */
.L_x_22071:
[----:B------:R1:W5:Y:S01]  /*2720*/  LDG.E.U16 R0, desc[UR36][R2.64] ;  /* 0x0000002402007981 */ /* 0x000362000c1e1500 */
[----:B------:R-:W-:Y:S05]  /*2730*/  BRA `(.L_x_22069) ;  /* 0x0000000c00247947 */ /* 0x000fea0003800000 */
.L_x_22070:
[----:B------:R2:W5:Y:S01]  /*2740*/  LDG.E.U16 R0, desc[UR36][R2.64] ;  /* 0x0000002402007981 */ /* 0x000562000c1e1500 */
[----:B------:R-:W-:Y:S05]  /*2750*/  BRA `(.L_x_22069) ;  /* 0x0000000c001c7947 */ /* 0x000fea0003800000 */
.L_x_22065:
        /* <DEDUP_REMOVED lines=9> */
.L_x_22073:
[----:B------:R-:W2:Y:S02]  /*27f0*/  LDG.E.U16 R4, desc[UR36][R2.64] ;  /* 0x0000002402047981 */ /* 0x000ea4000c1e1500 */
[----:B--2---:R-:W-:-:S06]  /*2800*/  HADD2.F32 R4, -RZ, R4.H0_H0 ;  /* 0x20000004ff047230 */ /* 0x004fcc0000004100 */
[----:B------:R-:W0:Y:S02]  /*2810*/  F2I.FTZ.TRUNC.NTZ R4, R4 ;  /* 0x0000000400047305 */ /* 0x000e24000021f100 */
[----:B0-----:R-:W-:Y:S01]  /*2820*/  PRMT R0, R4, 0x7610, R0 ;  /* 0x0000761004007816 */ /* 0x001fe20000000000 */
[----:B------:R-:W-:Y:S06]  /*2830*/  BRA `(.L_x_22069) ;  /* 0x0000000800e47947 */ /* 0x000fec0003800000 */
.L_x_22072:
        /* <DEDUP_REMOVED lines=9> */
.L_x_22075:
[----:B------:R-:W2:Y:S02]  /*28d0*/  LDG.E.U16 R2, desc[UR36][R2.64] ;  /* 0x0000002402027981 */ /* 0x000ea4000c1e1500 */
[----:B--2---:R-:W-:-:S06]  /*28e0*/  HADD2.F32 R4, -RZ, R2.H0_H0 ;  /* 0x20000002ff047230 */ /* 0x004fcc0000004100 */
[----:B------:R-:W0:Y:S02]  /*28f0*/  F2I.FTZ.TRUNC.NTZ R4, R4 ;  /* 0x0000000400047305 */ /* 0x000e24000021f100 */
[----:B0-----:R-:W-:Y:S01]  /*2900*/  PRMT R0, R4, 0x7610, R0 ;  /* 0x0000761004007816 */ /* 0x001fe20000000000 */
[----:B------:R-:W-:Y:S06]  /*2910*/  BRA `(.L_x_22069) ;  /* 0x0000000800ac7947 */ /* 0x000fec0003800000 */
.L_x_22074:
[----:B------:R-:W2:Y:S02]  /*2920*/  LDG.E.64 R2, desc[UR36][R2.64] ;  /* 0x0000002402027981 */ /* 0x000ea4000c1e1b00 */
[----:B--2---:R0:W1:Y:S01]  /*2930*/  F2I.F64.TRUNC R0, R2 ;  /* 0x0000000200007311 */ /* 0x004062000030d100 */
[----:B------:R-:W-:Y:S05]  /*2940*/  BRA `(.L_x_22069) ;  /* 0x0000000800a07947 */ /* 0x000fea0003800000 */
.L_x_22064:
        /* <DEDUP_REMOVED lines=12> */
.L_x_22078:
[----:B------:R-:W2:Y:S02]  /*2a10*/  LDG.E.64 R2, desc[UR36][R2.64] ;  /* 0x0000002402027981 */ /* 0x000ea4000c1e1b00 */
[----:B--2---:R0:W1:Y:S01]  /*2a20*/  F2I.F64.TRUNC R0, R2 ;  /* 0x0000000200007311 */ /* 0x004062000030d100 */
[----:B------:R-:W-:Y:S05]  /*2a30*/  BRA `(.L_x_22069) ;  /* 0x0000000800647947 */ /* 0x000fea0003800000 */
.L_x_22077:
        /* <DEDUP_REMOVED lines=27> */
.L_x_22080:
        /* <DEDUP_REMOVED lines=14> */
.L_x_22079:
[----:B------:R-:W2:Y:S02]  /*2cd0*/  LDG.E.U16 R4, desc[UR36][R2.64] ;  /* 0x0000002402047981 */ /* 0x000ea4000c1e1500 */
[----:B--2---:R-:W-:-:S06]  /*2ce0*/  IMAD.U32 R4, R4, 0x10000, RZ ;  /* 0x0001000004047824 */ /* 0x004fcc00078e00ff */
[----:B------:R-:W0:Y:S02]  /*2cf0*/  F2I.FTZ.TRUNC.NTZ R4, R4 ;  /* 0x0000000400047305 */ /* 0x000e24000021f100 */
[----:B0-----:R-:W-:Y:S01]  /*2d00*/  PRMT R0, R4, 0x7610, R0 ;  /* 0x0000761004007816 */ /* 0x001fe20000000000 */
[----:B------:R-:W-:Y:S06]  /*2d10*/  BRA `(.L_x_22069) ;  /* 0x0000000400ac7947 */ /* 0x000fec0003800000 */
.L_x_22076:
        /* <DEDUP_REMOVED lines=10> */
.L_x_22083:
        /* <DEDUP_REMOVED lines=21> */
.L_x_22087:
[----:B------:R-:W-:Y:S05]  /*2f10*/  BSYNC.RECONVERGENT B1 ;  /* 0x0000000000017941 */ /* 0x000fea0003800200 */
.L_x_22086:
[----:B------:R-:W-:Y:S01]  /*2f20*/  IMAD.SHL.U32 R0, R0, 0x100000, RZ ;  /* 0x0010000000007824 */ /* 0x000fe200078e00ff */
[----:B------:R-:W-:-:S04]  /*2f30*/  LEA R2, R2, 0x3b800000, 0x17 ;  /* 0x3b80000002027811 */ /* 0x000fc800078eb8ff */
[----:B------:R-:W-:-:S07]  /*2f40*/  LOP3.LUT R4, R2, R0, R7, 0xfe, !PT ;  /* 0x0000000002047212 */ /* 0x000fce00078efe07 */
.L_x_22085:
[----:B------:R-:W-:Y:S05]  /*2f50*/  BSYNC.RECONVERGENT B0 ;  /* 0x0000000000007941 */ /* 0x000fea0003800200 */
.L_x_22084:
[----:B------:R-:W0:Y:S02]  /*2f60*/  F2I.FTZ.TRUNC.NTZ R4, R4 ;  /* 0x0000000400047305 */ /* 0x000e24000021f100 */
[----:B0-----:R-:W-:Y:S01]  /*2f70*/  PRMT R0, R4, 0x7610, R0 ;  /* 0x0000761004007816 */ /* 0x001fe20000000000 */
[----:B------:R-:W-:Y:S06]  /*2f80*/  BRA `(.L_x_22069) ;  /* 0x0000000400107947 */ /* 0x000fec0003800000 */
.L_x_22082:
        /* <DEDUP_REMOVED lines=21> */
.L_x_22091:
[----:B------:R-:W-:Y:S05]  /*30e0*/  BSYNC.RECONVERGENT B1 ;  /* 0x0000000000017941 */ /* 0x000fea0003800200 */
.L_x_22090:
[----:B------:R-:W-:Y:S01]  /*30f0*/  IMAD.SHL.U32 R0, R0, 0x200000, RZ ;  /* 0x0020000000007824 */ /* 0x000fe200078e00ff */
[----:B------:R-:W-:-:S04]  /*3100*/  LEA R2, R2, 0x37800000, 0x17 ;  /* 0x3780000002027811 */ /* 0x000fc800078eb8ff */
[----:B------:R-:W-:-:S07]  /*3110*/  LOP3.LUT R4, R2, R0, R7, 0xfe, !PT ;  /* 0x0000000002047212 */ /* 0x000fce00078efe07 */
.L_x_22089:
[----:B------:R-:W-:Y:S05]  /*3120*/  BSYNC.RECONVERGENT B0 ;  /* 0x0000000000007941 */ /* 0x000fea0003800200 */
.L_x_22088:
[----:B------:R-:W0:Y:S02]  /*3130*/  F2I.FTZ.TRUNC.NTZ R4, R4 ;  /* 0x0000000400047305 */ /* 0x000e24000021f100 */
[----:B0-----:R-:W-:Y:S01]  /*3140*/  PRMT R0, R4, 0x7610, R0 ;  /* 0x0000761004007816 */ /* 0x001fe20000000000 */
[----:B------:R-:W-:Y:S06]  /*3150*/  BRA `(.L_x_22069) ;  /* 0x00000000009c7947 */ /* 0x000fec0003800000 */
.L_x_22081:
[----:B------:R-:W-:-:S09]  /*3160*/  UISETP.NE.AND UP0, UPT, UR4, 0x1c, UPT ;  /* 0x0000001c0400788c */ /* 0x000fd2000bf05270 */
[----:B------:R-:W-:Y:S05]  /*3170*/  BRA.U !UP0, `(.L_x_22092) ;  /* 0x0000000108907547 */ /* 0x000fea000b800000 */
[----:B------:R-:W-:-:S09]  /*3180*/  UISETP.NE.AND UP0, UPT, UR4, 0x1d, UPT ;  /* 0x0000001d0400788c */ /* 0x000fd2000bf05270 */
[----:B------:R-:W-:Y:S05]  /*3190*/  BRA.U !UP0, `(.L_x_22093) ;  /* 0x0000000108807547 */ /* 0x000fea000b800000 */
[----:B------:R-:W-:-:S09]  /*31a0*/  UISETP.NE.AND UP0, UPT, UR4, 0x2c, UPT ;  /* 0x0000002c0400788c */ /* 0x000fd2000bf05270 */
[----:B------:R-:W-:Y:S05]  /*31b0*/  BRA.U !UP0, `(.L_x_22094) ;  /* 0x0000000108487547 */ /* 0x000fea000b800000 */
.L_x_22068:
        /* <DEDUP_REMOVED lines=16> */
.L_x_22095:
[----:B------:R-:W-:Y:S01]  /*32c0*/  PRMT R0, RZ, 0x7610, R0 ;  /* 0x00007610ff007816 */ /* 0x000fe20000000000 */
[----:B------:R-:W-:Y:S06]  /*32d0*/  BRA `(.L_x_22069) ;  /* 0x00000000003c7947 */ /* 0x000fec0003800000 */
.L_x_22094:
        /* <DEDUP_REMOVED lines=8> */
.L_x_22097:
[----:B------:R-:W-:Y:S05]  /*3360*/  BSYNC.RECONVERGENT B0 ;  /* 0x0000000000007941 */ /* 0x000fea0003800200 */
.L_x_22096:
[----:B------:R-:W0:Y:S02]  /*3370*/  F2I.FTZ.TRUNC.NTZ R4, R4 ;  /* 0x0000000400047305 */ /* 0x000e24000021f100 */
[----:B0-----:R-:W-:Y:S01]  /*3380*/  PRMT R0, R4, 0x7610, R0 ;  /* 0x0000761004007816 */ /* 0x001fe20000000000 */
[----:B------:R-:W-:Y:S06]  /*3390*/  BRA `(.L_x_22069) ;  /* 0x00000000000c7947 */ /* 0x000fec0003800000 */
.L_x_22093:
[----:B------:R0:W5:Y:S01]  /*33a0*/  LDG.E.U16 R0, desc[UR36][R2.64] ;  /* 0x0000002402007981 */ /* 0x000162000c1e1500 */
[----:B------:R-:W-:Y:S05]  /*33b0*/  BRA `(.L_x_22069) ;  /* 0x0000000000047947 */ /* 0x000fea0003800000 */
.L_x_22092:
[----:B------:R0:W5:Y:S02]  /*33c0*/  LDG.E.U16 R0, desc[UR36][R2.64] ;  /* 0x0000002402007981 */ /* 0x000164000c1e1500 */
.L_x_22069:
[----:B------:R-:W0:Y:S01]  /*33d0*/  LDCU.64 UR6, c[0x0][0x5e8] ;  /* 0x0000bd00ff0677ac */ /* 0x000e220008000a00 */
[----:B-1--45:R-:W-:Y:S01]  /*33e0*/  LOP3.LUT R0, R19, R0, RZ, 0xfc, !PT ;  /* 0x0000000013007212 */ /* 0x032fe200078efcff */
[----:B------:R-:W-:Y:S01]  /*33f0*/  BSSY.RECONVERGENT B6, `(.L_x_22098) ;  /* 0x00000d5000067945 */ /* 0x000fe20003800200 */
[----:B------:R-:W-:Y:S02]  /*3400*/  UPRMT UR4, UR43, 0x9910, URZ ;  /* 0x000099102b047896 */ /* 0x000fe400080000ff */
[----:B------:R-:W-:Y:S02]  /*3410*/  PRMT R0, R0, 0x9910, RZ ;  /* 0x0000991000007816 */ /* 0x000fe400000000ff */
[----:B------:R-:W-:Y:S02]  /*3420*/  UISETP.GT.AND UP0, UPT, UR4, 0x9, UPT ;  /* 0x000000090400788c */ /* 0x000fe4000bf04270 */
[----:B------:R-:W-:-:S04]  /*3430*/  ISETP.NE.AND P1, PT, R0, RZ, PT ;  /* 0x000000ff0000720c */ /* 0x000fc80003f25270 */
        /* <DEDUP_REMOVED lines=14> */
.L_x_22102:
[----:B------:R1:W-:Y:S01]  /*3520*/  STG.E.U8 desc[UR36][R2.64], R4 ;  /* 0x0000000402007986 */ /* 0x0003e2000c101124 */
[----:B------:R-:W-:Y:S05]  /*3530*/  BRA `(.L_x_22104) ;  /* 0x0000000c00007947 */ /* 0x000fea0003800000 */
.L_x_22101:
        /* <DEDUP_REMOVED lines=9> */
.L_x_22106:
[----:B------:R3:W-:Y:S01]  /*35d0*/  STG.E desc[UR36][R2.64], R4 ;  /* 0x0000000402007986 */ /* 0x0007e2000c101924 */
[----:B------:R-:W-:Y:S05]  /*35e0*/  BRA `(.L_x_22104) ;  /* 0x0000000800d47947 */ /* 0x000fea0003800000 */
.L_x_22105:
[----:B------:R2:W-:Y:S01]  /*35f0*/  STG.E.U16 desc[UR36][R2.64], R4 ;  /* 0x0000000402007986 */ /* 0x0005e2000c101524 */
[----:B------:R-:W-:Y:S05]  /*3600*/  BRA `(.L_x_22104) ;  /* 0x0000000800cc7947 */ /* 0x000fea0003800000 */
.L_x_22100:
        /* <DEDUP_REMOVED lines=9> */
.L_x_22108:
[----:B------:R-:W-:-:S04]  /*36a0*/  I2FP.F32.U32 R0, R4 ;  /* 0x0000000400007245 */ /* 0x000fc80000201000 */
[----:B------:R-:W-:-:S05]  /*36b0*/  F2FP.F16.F32.PACK_AB R0, RZ, R0 ;  /* 0x00000000ff00723e */ /* 0x000fca00000000ff */
[----:B------:R0:W-:Y:S01]  /*36c0*/  STG.E.U16 desc[UR36][R2.64], R0 ;  /* 0x0000000002007986 */ /* 0x0001e2000c101524 */
[----:B------:R-:W-:Y:S05]  /*36d0*/  BRA `(.L_x_22104) ;  /* 0x0000000800987947 */ /* 0x000fea0003800000 */
.L_x_22107:
        /* <DEDUP_REMOVED lines=10> */
.L_x_22110:
[----:B------:R-:W-:-:S04]  /*3780*/  I2FP.F32.U32 R4, R4 ;  /* 0x0000000400047245 */ /* 0x000fc80000201000 */
[----:B------:R-:W-:-:S04]  /*3790*/  F2FP.F16.F32.PACK_AB R5, RZ, R4 ;  /* 0x00000004ff05723e */ /* 0x000fc800000000ff */
[----:B------:R-:W-:-:S05]  /*37a0*/  PRMT R5, R5, 0x5410, RZ ;  /* 0x0000541005057816 */ /* 0x000fca00000000ff */
[----:B------:R0:W-:Y:S01]  /*37b0*/  STG.E desc[UR36][R2.64], R5 ;  /* 0x0000000502007986 */ /* 0x0001e2000c101924 */
[----:B------:R-:W-:Y:S05]  /*37c0*/  BRA `(.L_x_22104) ;  /* 0x00000008005c7947 */ /* 0x000fea0003800000 */
.L_x_22109:
[----:B------:R-:W0:Y:S02]  /*37d0*/  I2F.F64.U32 R4, R4 ;  /* 0x0000000400047312 */ /* 0x000e240000201800 */
[----:B0-----:R0:W-:Y:S01]  /*37e0*/  STG.E.64 desc[UR36][R2.64], R4 ;  /* 0x0000000402007986 */ /* 0x0011e2000c101b24 */
[----:B------:R-:W-:Y:S05]  /*37f0*/  BRA `(.L_x_22104) ;  /* 0x0000000800507947 */ /* 0x000fea0003800000 */
.L_x_22099:
        /* <DEDUP_REMOVED lines=10> */
.L_x_22113:
[----:B------:R-:W0:Y:S01]  /*38a0*/  I2F.F64.U32 R4, R4 ;  /* 0x0000000400047312 */ /* 0x000e220000201800 */
[----:B------:R-:W-:-:S05]  /*38b0*/  CS2R R6, SRZ ;  /* 0x0000000000067805 */ /* 0x000fca000001ff00 */
[----:B0-----:R0:W-:Y:S01]  /*38c0*/  STG.E.128 desc[UR36][R2.64], R4 ;  /* 0x0000000402007986 */ /* 0x0011e2000c101d24 */
[----:B------:R-:W-:Y:S05]  /*38d0*/  BRA `(.L_x_22104) ;  /* 0x0000000800187947 */ /* 0x000fea0003800000 */
.L_x_22112:
        /* <DEDUP_REMOVED lines=17> */
.L_x_22117:
[----:B------:R-:W-:Y:S05]  /*39f0*/  BSYNC.RECONVERGENT B0 ;  /* 0x0000000000007941 */ /* 0x000fea0003800200 */
.L_x_22116:
[----:B------:R0:W-:Y:S01]  /*3a00*/  STG.E.U8 desc[UR36][R2.64], R5 ;  /* 0x0000000502007986 */ /* 0x0001e2000c101124 */
[----:B------:R-:W-:Y:S05]  /*3a10*/  BRA `(.L_x_22104) ;  /* 0x0000000400c87947 */ /* 0x000fea0003800000 */
.L_x_22115:
        /* <DEDUP_REMOVED lines=16> */
.L_x_22114:
[----:B------:R-:W-:-:S04]  /*3b20*/  I2FP.F32.U32 R0, R4 ;  /* 0x0000000400007245 */ /* 0x000fc80000201000 */
[----:B------:R-:W-:-:S05]  /*3b30*/  F2FP.BF16.F32.PACK_AB R0, RZ, R0 ;  /* 0x00000000ff00723e */ /* 0x000fca00000010ff */
[----:B------:R0:W-:Y:S01]  /*3b40*/  STG.E.U16 desc[UR36][R2.64], R0 ;  /* 0x0000000002007986 */ /* 0x0001e2000c101524 */
[----:B------:R-:W-:Y:S05]  /*3b50*/  BRA `(.L_x_22104) ;  /* 0x0000000400787947 */ /* 0x000fea0003800000 */
.L_x_22111:
        /* <DEDUP_REMOVED lines=10> */
.L_x_22120:
        /* <DEDUP_REMOVED lines=12> */
.L_x_22123:
[----:B------:R-:W-:-:S04]  /*3cc0*/  SHF.R.U32.HI R0, RZ, 0x14, R5 ;  /* 0x00000014ff007819 */ /* 0x000fc80000011605 */
[----:B------:R-:W-:-:S04]  /*3cd0*/  LOP3.LUT R0, R0, 0x1, RZ, 0xc0, !PT ;  /* 0x0000000100007812 */ /* 0x000fc800078ec0ff */
[----:B------:R-:W-:-:S04]  /*3ce0*/  IADD3 R0, PT, PT, R5, 0x487ffff, R0 ;  /* 0x0487ffff05007810 */ /* 0x000fc80007ffe000 */
[----:B------:R-:W-:-:S04]  /*3cf0*/  SHF.R.U32.HI R0, RZ, 0x14, R0 ;  /* 0x00000014ff007819 */ /* 0x000fc80000011600 */
[----:B------:R-:W-:-:S07]  /*3d00*/  LOP3.LUT R4, R0, 0xff, RZ, 0xc0, !PT ;  /* 0x000000ff00047812 */ /* 0x000fce00078ec0ff */
.L_x_22124:
[----:B------:R-:W-:-:S07]  /*3d10*/  PRMT R0, R4, 0x7610, R0 ;  /* 0x0000761004007816 */ /* 0x000fce0000000000 */
.L_x_22122:
[----:B------:R-:W-:Y:S05]  /*3d20*/  BSYNC.RECONVERGENT B0 ;  /* 0x0000000000007941 */ /* 0x000fea0003800200 */
.L_x_22121:
[----:B------:R0:W-:Y:S01]  /*3d30*/  STG.E.U8 desc[UR36][R2.64], R0 ;  /* 0x0000000002007986 */ /* 0x0001e2000c101124 */
[----:B------:R-:W-:Y:S05]  /*3d40*/  BRA `(.L_x_22104) ;  /* 0x0000000000fc7947 */ /* 0x000fea0003800000 */
.L_x_22119:
        /* <DEDUP_REMOVED lines=12> */
.L_x_22127:
[----:B------:R-:W-:-:S04]  /*3e10*/  SHF.R.U32.HI R0, RZ, 0x15, R5 ;  /* 0x00000015ff007819 */ /* 0x000fc80000011605 */
[----:B------:R-:W-:-:S04]  /*3e20*/  LOP3.LUT R0, R0, 0x1, RZ, 0xc0, !PT ;  /* 0x0000000100007812 */ /* 0x000fc800078ec0ff */
[----:B------:R-:W-:-:S04]  /*3e30*/  IADD3 R0, PT, PT, R5, 0x88fffff, R0 ;  /* 0x088fffff05007810 */ /* 0x000fc80007ffe000 */
[----:B------:R-:W-:-:S04]  /*3e40*/  SHF.R.U32.HI R0, RZ, 0x15, R0 ;  /* 0x00000015ff007819 */ /* 0x000fc80000011600 */
[----:B------:R-:W-:-:S07]  /*3e50*/  LOP3.LUT R4, R0, 0xff, RZ, 0xc0, !PT ;  /* 0x000000ff00047812 */ /* 0x000fce00078ec0ff */
.L_x_22128:
[----:B------:R-:W-:-:S07]  /*3e60*/  PRMT R0, R4, 0x7610, R0 ;  /* 0x0000761004007816 */ /* 0x000fce0000000000 */
.L_x_22126:
[----:B------:R-:W-:Y:S05]  /*3e70*/  BSYNC.RECONVERGENT B0 ;  /* 0x0000000000007941 */ /* 0x000fea0003800200 */
.L_x_22125:
[----:B------:R0:W-:Y:S01]  /*3e80*/  STG.E.U8 desc[UR36][R2.64], R0 ;  /* 0x0000000002007986 */ /* 0x0001e2000c101124 */
[----:B------:R-:W-:Y:S05]  /*3e90*/  BRA `(.L_x_22104) ;  /* 0x0000000000a87947 */ /* 0x000fea0003800000 */
.L_x_22118:
[----:B------:R-:W-:-:S09]  /*3ea0*/  UISETP.NE.AND UP0, UPT, UR4, 0x1c, UPT ;  /* 0x0000001c0400788c */ /* 0x000fd2000bf05270 */
[----:B------:R-:W-:Y:S05]  /*3eb0*/  BRA.U !UP0, `(.L_x_22129) ;  /* 0x00000001089c7547 */ /* 0x000fea000b800000 */
[----:B------:R-:W-:-:S09]  /*3ec0*/  UISETP.NE.AND UP0, UPT, UR4, 0x1d, UPT ;  /* 0x0000001d0400788c */ /* 0x000fd2000bf05270 */
[----:B------:R-:W-:Y:S05]  /*3ed0*/  BRA.U !UP0, `(.L_x_22130) ;  /* 0x0000000108887547 */ /* 0x000fea000b800000 */
[----:B------:R-:W-:-:S09]  /*3ee0*/  UISETP.NE.AND UP0, UPT, UR4, 0x2c, UPT ;  /* 0x0000002c0400788c */ /* 0x000fd2000bf05270 */
[----:B------:R-:W-:Y:S05]  /*3ef0*/  BRA.U !UP0, `(.L_x_22131) ;  /* 0x0000000108447547 */ /* 0x000fea000b800000 */
.L_x_22103:
        /* <DEDUP_REMOVED lines=16> */
.L_x_22132:
[----:B------:R-:W-:Y:S05]  /*4000*/  BRA `(.L_x_22104) ;  /* 0x00000000004c7947 */ /* 0x000fea0003800000 */
.L_x_22131:
        /* <DEDUP_REMOVED lines=15> */
.L_x_22130:
[----:B------:R-:W-:-:S05]  /*4100*/  MOV R5, RZ ;  /* 0x000000ff00057202 */ /* 0x000fca0000000f00 */
[----:B------:R0:W-:Y:S01]  /*4110*/  STG.E.64 desc[UR36][R2.64], R4 ;  /* 0x0000000402007986 */ /* 0x0001e2000c101b24 */
[----:B------:R-:W-:Y:S05]  /*4120*/  BRA `(.L_x_22104) ;  /* 0x0000000000047947 */ /* 0x000fea0003800000 */
.L_x_22129:
[----:B------:R0:W-:Y:S02]  /*4130*/  STG.E desc[UR36][R2.64], R4 ;  /* 0x0000000402007986 */ /* 0x0001e4000c101924 */
.L_x_22104:
[----:B------:R-:W-:Y:S05]  /*4140*/  BSYNC.RECONVERGENT B6 ;  /* 0x0000000000067941 */ /* 0x000fea0003800200 */
.L_x_22098:
[----:B------:R-:W-:-:S07]  /*4150*/  VIADD R17, R17, 0x80 ;  /* 0x0000008011117836 */ /* 0x000fce0000000000 */
.L_x_22028:
[----:B------:R-:W-:Y:S05]  /*4160*/  BSYNC.RECONVERGENT B7 ;  /* 0x0000000000077941 */ /* 0x000fea0003800200 */
.L_x_22027:
        /* <DEDUP_REMOVED lines=358> */
.L_x_22135:
        /* <DEDUP_REMOVED lines=16> */
.L_x_22139:
[----:B------:R0:W5:Y:S01]  /*58d0*/  LDG.E.U8 R19, desc[UR36][R2.64] ;  /* 0x0000002402137981 */ /* 0x000162000c1e1100 */
[----:B------:R-:W-:Y:S05]  /*58e0*/  BRA `(.L_x_22141) ;  /* 0x0000000c004c7947 */ /* 0x000fea0003800000 */
.L_x_22138:
        /* <DEDUP_REMOVED lines=8> */
.L_x_22143:
[----:B------:R0:W5:Y:S01]  /*5970*/  LDG.E.U16 R19, desc[UR36][R2.64] ;  /* 0x0000002402137981 */ /* 0x000162000c1e1500 */
[----:B------:R-:W-:Y:S05]  /*5980*/  BRA `(.L_x_22141) ;  /* 0x0000000c00247947 */ /* 0x000fea0003800000 */
.L_x_22142:
[----:B------:R0:W5:Y:S01]  /*5990*/  LDG.E.U16 R19, desc[UR36][R2.64] ;  /* 0x0000002402137981 */ /* 0x000162000c1e1500 */
[----:B------:R-:W-:Y:S05]  /*59a0*/  BRA `(.L_x_22141) ;  /* 0x0000000c001c7947 */ /* 0x000fea0003800000 */
.L_x_22137:
        /* <DEDUP_REMOVED lines=9> */
.L_x_22145:
[----:B------:R-:W2:Y:S02]  /*5a40*/  LDG.E.U16 R0, desc[UR36][R2.64] ;  /* 0x0000002402007981 */ /* 0x000ea4000c1e1500 */
[----:B--2---:R-:W-:-:S06]  /*5a50*/  HADD2.F32 R0, -RZ, R0.H0_H0 ;  /* 0x20000000ff007230 */ /* 0x004fcc0000004100 */
[----:B------:R-:W0:Y:S02]  /*5a60*/  F2I.FTZ.TRUNC.NTZ R0, R0 ;  /* 0x0000000000007305 */ /* 0x000e24000021f100 */
[----:B0-----:R-:W-:Y:S01]  /*5a70*/  PRMT R19, R0, 0x7610, R19 ;  /* 0x0000761000137816 */ /* 0x001fe20000000013 */
[----:B------:R-:W-:Y:S06]  /*5a80*/  BRA `(.L_x_22141) ;  /* 0x0000000800e47947 */ /* 0x000fec0003800000 */
.L_x_22144:
        /* <DEDUP_REMOVED lines=9> */
.L_x_22147:
[----:B------:R-:W2:Y:S02]  /*5b20*/  LDG.E.U16 R2, desc[UR36][R2.64] ;  /* 0x0000002402027981 */ /* 0x000ea4000c1e1500 */
[----:B--2---:R-:W-:-:S06]  /*5b30*/  HADD2.F32 R0, -RZ, R2.H0_H0 ;  /* 0x20000002ff007230 */ /* 0x004fcc0000004100 */
[----:B------:R-:W0:Y:S02]  /*5b40*/  F2I.FTZ.TRUNC.NTZ R0, R0 ;  /* 0x0000000000007305 */ /* 0x000e24000021f100 */
[----:B0-----:R-:W-:Y:S01]  /*5b50*/  PRMT R19, R0, 0x7610, R19 ;  /* 0x0000761000137816 */ /* 0x001fe20000000013 */
[----:B------:R-:W-:Y:S06]  /*5b60*/  BRA `(.L_x_22141) ;  /* 0x0000000800ac7947 */ /* 0x000fec0003800000 */
.L_x_22146:
[----:B------:R-:W2:Y:S02]  /*5b70*/  LDG.E.64 R2, desc[UR36][R2.64] ;  /* 0x0000002402027981 */ /* 0x000ea4000c1e1b00 */
[----:B--2---:R0:W1:Y:S01]  /*5b80*/  F2I.F64.TRUNC R19, R2 ;  /* 0x0000000200137311 */ /* 0x004062000030d100 */
[----:B------:R-:W-:Y:S05]  /*5b90*/  BRA `(.L_x_22141) ;  /* 0x0000000800a07947 */ /* 0x000fea0003800000 */
.L_x_22136:
        /* <DEDUP_REMOVED lines=12> */
.L_x_22150:
[----:B------:R-:W2:Y:S02]  /*5c60*/  LDG.E.64 R2, desc[UR36][R2.64] ;  /* 0x0000002402027981 */ /* 0x000ea4000c1e1b00 */
[----:B--2---:R0:W1:Y:S01]  /*5c70*/  F2I.F64.TRUNC R19, R2 ;  /* 0x0000000200137311 */ /* 0x004062000030d100 */
[----:B------:R-:W-:Y:S05]  /*5c80*/  BRA `(.L_x_22141) ;  /* 0x0000000800647947 */ /* 0x000fea0003800000 */
.L_x_22149:
        /* <DEDUP_REMOVED lines=27> */
.L_x_22152:
        /* <DEDUP_REMOVED lines=14> */
.L_x_22151:
[----:B------:R-:W2:Y:S02]  /*5f20*/  LDG.E.U16 R0, desc[UR36][R2.64] ;  /* 0x0000002402007981 */ /* 0x000ea4000c1e1500 */
[----:B--2---:R-:W-:-:S06]  /*5f30*/  IMAD.U32 R0, R0, 0x10000, RZ ;  /* 0x0001000000007824 */ /* 0x004fcc00078e00ff */
[----:B------:R-:W0:Y:S02]  /*5f40*/  F2I.FTZ.TRUNC.NTZ R0, R0 ;  /* 0x0000000000007305 */ /* 0x000e24000021f100 */
[----:B0-----:R-:W-:Y:S01]  /*5f50*/  PRMT R19, R0, 0x7610, R19 ;  /* 0x0000761000137816 */ /* 0x001fe20000000013 */
[----:B------:R-:W-:Y:S06]  /*5f60*/  BRA `(.L_x_22141) ;  /* 0x0000000400ac7947 */ /* 0x000fec0003800000 */
.L_x_22148:
        /* <DEDUP_REMOVED lines=10> */
.L_x_22155:
        /* <DEDUP_REMOVED lines=21> */
.L_x_22159:
[----:B------:R-:W-:Y:S05]  /*6160*/  BSYNC.RECONVERGENT B1 ;  /* 0x0000000000017941 */ /* 0x000fea0003800200 */
.L_x_22158:
[----:B------:R-:W-:Y:S01]  /*6170*/  IMAD.SHL.U32 R0, R0, 0x100000, RZ ;  /* 0x0010000000007824 */ /* 0x000fe200078e00ff */
[----:B------:R-:W-:-:S04]  /*6180*/  LEA R2, R2, 0x3b800000, 0x17 ;  /* 0x3b80000002027811 */ /* 0x000fc800078eb8ff */
[----:B------:R-:W-:-:S07]  /*6190*/  LOP3.LUT R0, R2, R0, R7, 0xfe, !PT ;  /* 0x0000000002007212 */ /* 0x000fce00078efe07 */
.L_x_22157:
[----:B------:R-:W-:Y:S05]  /*61a0*/  BSYNC.RECONVERGENT B0 ;  /* 0x0000000000007941 */ /* 0x000fea0003800200 */
.L_x_22156:
[----:B------:R-:W0:Y:S02]  /*61b0*/  F2I.FTZ.TRUNC.NTZ R0, R0 ;  /* 0x0000000000007305 */ /* 0x000e24000021f100 */
[----:B0-----:R-:W-:Y:S01]  /*61c0*/  PRMT R19, R0, 0x7610, R19 ;  /* 0x0000761000137816 */ /* 0x001fe20000000013 */
[----:B------:R-:W-:Y:S06]  /*61d0*/  BRA `(.L_x_22141) ;  /* 0x0000000400107947 */ /* 0x000fec0003800000 */
.L_x_22154:
        /* <DEDUP_REMOVED lines=21> */
.L_x_22163:
[----:B------:R-:W-:Y:S05]  /*6330*/  BSYNC.RECONVERGENT B1 ;  /* 0x0000000000017941 */ /* 0x000fea0003800200 */
.L_x_22162:
[----:B------:R-:W-:Y:S01]  /*6340*/  IMAD.SHL.U32 R0, R0, 0x200000, RZ ;  /* 0x0020000000007824 */ /* 0x000fe200078e00ff */
[----:B------:R-:W-:-:S04]  /*6350*/  LEA R2, R2, 0x37800000, 0x17 ;  /* 0x3780000002027811 */ /* 0x000fc800078eb8ff */
[----:B------:R-:W-:-:S07]  /*6360*/  LOP3.LUT R0, R2, R0, R7, 0xfe, !PT ;  /* 0x0000000002007212 */ /* 0x000fce00078efe07 */
.L_x_22161:
[----:B------:R-:W-:Y:S05]  /*6370*/  BSYNC.RECONVERGENT B0 ;  /* 0x0000000000007941 */ /* 0x000fea0003800200 */
.L_x_22160:
[----:B------:R-:W0:Y:S02]  /*6380*/  F2I.FTZ.TRUNC.NTZ R0, R0 ;  /* 0x0000000000007305 */ /* 0x000e24000021f100 */
[----:B0-----:R-:W-:Y:S01]  /*6390*/  PRMT R19, R0, 0x7610, R19 ;  /* 0x0000761000137816 */ /* 0x001fe20000000013 */
[----:B------:R-:W-:Y:S06]  /*63a0*/  BRA `(.L_x_22141) ;  /* 0x00000000009c7947 */ /* 0x000fec0003800000 */
.L_x_22153:
        /* <DEDUP_REMOVED lines=14> */
.L_x_22167:
[----:B------:R-:W-:Y:S05]  /*6490*/  BSYNC.RECONVERGENT B0 ;  /* 0x0000000000007941 */ /* 0x000fea0003800200 */
.L_x_22166:
[----:B------:R-:W0:Y:S02]  /*64a0*/  F2I.FTZ.TRUNC.NTZ R0, R0 ;  /* 0x0000000000007305 */ /* 0x000e24000021f100 */
[----:B0-----:R-:W-:Y:S01]  /*64b0*/  PRMT R19, R0, 0x7610, R19 ;  /* 0x0000761000137816 */ /* 0x001fe20000000013 */
[----:B------:R-:W-:Y:S06]  /*64c0*/  BRA `(.L_x_22141) ;  /* 0x0000000000547947 */ /* 0x000fec0003800000 */
.L_x_22140:
        /* <DEDUP_REMOVED lines=16> */
.L_x_22168:
[----:B------:R-:W-:Y:S01]  /*65d0*/  PRMT R19, RZ, 0x7610, R19 ;  /* 0x00007610ff137816 */ /* 0x000fe20000000013 */
[----:B------:R-:W-:Y:S06]  /*65e0*/  BRA `(.L_x_22141) ;  /* 0x00000000000c7947 */ /* 0x000fec0003800000 */
.L_x_22165:
[----:B------:R4:W5:Y:S01]  /*65f0*/  LDG.E.U16 R19, desc[UR36][R2.64] ;  /* 0x0000002402137981 */ /* 0x000962000c1e1500 */
[----:B------:R-:W-:Y:S05]  /*6600*/  BRA `(.L_x_22141) ;  /* 0x0000000000047947 */ /* 0x000fea0003800000 */
.L_x_22164:
[----:B------:R3:W5:Y:S02]  /*6610*/  LDG.E.U16 R19, desc[UR36][R2.64] ;  /* 0x0000002402137981 */ /* 0x000764000c1e1500 */
.L_x_22141:
        /* <DEDUP_REMOVED lines=16> */
.L_x_22172:
[----:B------:R0:W5:Y:S01]  /*6720*/  LDG.E.U8 R0, desc[UR36][R2.64] ;  /* 0x0000002402007981 */ /* 0x000162000c1e1100 */
[----:B------:R-:W-:Y:S05]  /*6730*/  BRA `(.L_x_22174) ;  /* 0x0000000c004c7947 */ /* 0x000fea0003800000 */
.L_x_22171:
        /* <DEDUP_REMOVED lines=8> */
.L_x_22176:
[----:B------:R0:W5:Y:S01]  /*67c0*/  LDG.E.U16 R0, desc[UR36][R2.64] ;  /* 0x0000002402007981 */ /* 0x000162000c1e1500 */
[----:B------:R-:W-:Y:S05]  /*67d0*/  BRA `(.L_x_22174) ;  /* 0x0000000c00247947 */ /* 0x000fea0003800000 */
.L_x_22175:
[----:B------:R0:W5:Y:S01]  /*67e0*/  LDG.E.U16 R0, desc[UR36][R2.64] ;  /* 0x0000002402007981 */ /* 0x000162000c1e1500 */
[----:B------:R-:W-:Y:S05]  /*67f0*/  BRA `(.L_x_22174) ;  /* 0x0000000c001c7947 */ /* 0x000fea0003800000 */
.L_x_22170:
        /* <DEDUP_REMOVED lines=9> */
.L_x_22178:
[----:B------:R-:W2:Y:S02]  /*6890*/  LDG.E.U16 R4, desc[UR36][R2.64] ;  /* 0x0000002402047981 */ /* 0x000ea4000c1e1500 */
[----:B--2---:R-:W-:-:S06]  /*68a0*/  HADD2.F32 R4, -RZ, R4.H0_H0 ;  /* 0x20000004ff047230 */ /* 0x004fcc0000004100 */
[----:B------:R-:W0:Y:S02]  /*68b0*/  F2I.FTZ.TRUNC.NTZ R4, R4 ;  /* 0x0000000400047305 */ /* 0x000e24000021f100 */
[----:B0-----:R-:W-:Y:S01]  /*68c0*/  PRMT R0, R4, 0x7610, R0 ;  /* 0x0000761004007816 */ /* 0x001fe20000000000 */
[----:B------:R-:W-:Y:S06]  /*68d0*/  BRA `(.L_x_22174) ;  /* 0x0000000800e47947 */ /* 0x000fec0003800000 */
.L_x_22177:
        /* <DEDUP_REMOVED lines=9> */
.L_x_22180:
[----:B------:R-:W2:Y:S02]  /*6970*/  LDG.E.U16 R2, desc[UR36][R2.64] ;  /* 0x0000002402027981 */ /* 0x000ea4000c1e1500 */
[----:B--2---:R-:W-:-:S06]  /*6980*/  HADD2.F32 R4, -RZ, R2.H0_H0 ;  /* 0x20000002ff047230 */ /* 0x004fcc0000004100 */
[----:B------:R-:W0:Y:S02]  /*6990*/  F2I.FTZ.TRUNC.NTZ R4, R4 ;  /* 0x0000000400047305 */ /* 0x000e24000021f100 */
[----:B0-----:R-:W-:Y:S01]  /*69a0*/  PRMT R0, R4, 0x7610, R0 ;  /* 0x0000761004007816 */ /* 0x001fe20000000000 */
[----:B------:R-:W-:Y:S06]  /*69b0*/  BRA `(.L_x_22174) ;  /* 0x0000000800ac7947 */ /* 0x000fec0003800000 */
.L_x_22179:
[----:B------:R-:W2:Y:S02]  /*69c0*/  LDG.E.64 R2, desc[UR36][R2.64] ;  /* 0x0000002402027981 */ /* 0x000ea4000c1e1b00 */
[----:B--2---:R0:W2:Y:S01]  /*69d0*/  F2I.F64.TRUNC R0, R2 ;  /* 0x0000000200007311 */ /* 0x0040a2000030d100 */
[----:B------:R-:W-:Y:S05]  /*69e0*/  BRA `(.L_x_22174) ;  /* 0x0000000800a07947 */ /* 0x000fea0003800000 */
.L_x_22169:
        /* <DEDUP_REMOVED lines=12> */
.L_x_22183:
[----:B------:R-:W2:Y:S02]  /*6ab0*/  LDG.E.64 R2, desc[UR36][R2.64] ;  /* 0x0000002402027981 */ /* 0x000ea4000c1e1b00 */
[----:B--2---:R0:W2:Y:S01]  /*6ac0*/  F2I.F64.TRUNC R0, R2 ;  /* 0x0000000200007311 */ /* 0x0040a2000030d100 */
[----:B------:R-:W-:Y:S05]  /*6ad0*/  BRA `(.L_x_22174) ;  /* 0x0000000800647947 */ /* 0x000fea0003800000 */
.L_x_22182:
        /* <DEDUP_REMOVED lines=27> */
.L_x_22185:
        /* <DEDUP_REMOVED lines=14> */
.L_x_22184:
[----:B------:R-:W2:Y:S02]  /*6d70*/  LDG.E.U16 R4, desc[UR36][R2.64] ;  /* 0x0000002402047981 */ /* 0x000ea4000c1e1500 */
[----:B--2---:R-:W-:-:S06]  /*6d80*/  IMAD.U32 R4, R4, 0x10000, RZ ;  /* 0x0001000004047824 */ /* 0x004fcc00078e00ff */
[----:B------:R-:W0:Y:S02]  /*6d90*/  F2I.FTZ.TRUNC.NTZ R4, R4 ;  /* 0x0000000400047305 */ /* 0x000e24000021f100 */
[----:B0-----:R-:W-:Y:S01]  /*6da0*/  PRMT R0, R4, 0x7610, R0 ;  /* 0x0000761004007816 */ /* 0x001fe20000000000 */
[----:B------:R-:W-:Y:S06]  /*6db0*/  BRA `(.L_x_22174) ;  /* 0x0000000400ac7947 */ /* 0x000fec0003800000 */
.L_x_22181:
        /* <DEDUP_REMOVED lines=10> */
.L_x_22188:
        /* <DEDUP_REMOVED lines=21> */
.L_x_22192:
[----:B------:R-:W-:Y:S05]  /*6fb0*/  BSYNC.RECONVERGENT B1 ;  /* 0x0000000000017941 */ /* 0x000fea0003800200 */
.L_x_22191:
[----:B------:R-:W-:Y:S01]  /*6fc0*/  IMAD.SHL.U32 R0, R0, 0x100000, RZ ;  /* 0x0010000000007824 */ /* 0x000fe200078e00ff */
[----:B------:R-:W-:-:S04]  /*6fd0*/  LEA R2, R2, 0x3b800000, 0x17 ;  /* 0x3b80000002027811 */ /* 0x000fc800078eb8ff */
[----:B------:R-:W-:-:S07]  /*6fe0*/  LOP3.LUT R4, R2, R0, R7, 0xfe, !PT ;  /* 0x0000000002047212 */ /* 0x000fce00078efe07 */
.L_x_22190:
[----:B------:R-:W-:Y:S05]  /*6ff0*/  BSYNC.RECONVERGENT B0 ;  /* 0x0000000000007941 */ /* 0x000fea0003800200 */
.L_x_22189:
[----:B------:R-:W0:Y:S02]  /*7000*/  F2I.FTZ.TRUNC.NTZ R4, R4 ;  /* 0x0000000400047305 */ /* 0x000e24000021f100 */
[----:B0-----:R-:W-:Y:S01]  /*7010*/  PRMT R0, R4, 0x7610, R0 ;  /* 0x0000761004007816 */ /* 0x001fe20000000000 */
[----:B------:R-:W-:Y:S06]  /*7020*/  BRA `(.L_x_22174) ;  /* 0x0000000400107947 */ /* 0x000fec0003800000 */
.L_x_22187:
        /* <DEDUP_REMOVED lines=21> */
.L_x_22196:
[----:B------:R-:W-:Y:S05]  /*7180*/  BSYNC.RECONVERGENT B1 ;  /* 0x0000000000017941 */ /* 0x000fea0003800200 */
.L_x_22195:
[----:B------:R-:W-:Y:S02]  /*7190*/  SHF.L.U32 R0, R0, 0x15, RZ ;  /* 0x0000001500007819 */ /* 0x000fe400000006ff */
[----:B------:R-:W-:-:S04]  /*71a0*/  LEA R2, R2, 0x37800000, 0x17 ;  /* 0x3780000002027811 */ /* 0x000fc800078eb8ff */
[----:B------:R-:W-:-:S07]  /*71b0*/  LOP3.LUT R4, R2, R0, R7, 0xfe, !PT ;  /* 0x0000000002047212 */ /* 0x000fce00078efe07 */
.L_x_22194:
[----:B------:R-:W-:Y:S05]  /*71c0*/  BSYNC.RECONVERGENT B0 ;  /* 0x0000000000007941 */ /* 0x000fea0003800200 */
.L_x_22193:
[----:B------:R-:W0:Y:S02]  /*71d0*/  F2I.FTZ.TRUNC.NTZ R4, R4 ;  /* 0x0000000400047305 */ /* 0x000e24000021f100 */
[----:B0-----:R-:W-:Y:S01]  /*71e0*/  PRMT R0, R4, 0x7610, R0 ;  /* 0x0000761004007816 */ /* 0x001fe20000000000 */
[----:B------:R-:W-:Y:S06]  /*71f0*/  BRA `(.L_x_22174) ;  /* 0x00000000009c7947 */ /* 0x000fec0003800000 */
.L_x_22186:
        /* <DEDUP_REMOVED lines=14> */
.L_x_22200:
[----:B------:R-:W-:Y:S05]  /*72e0*/  BSYNC.RECONVERGENT B0 ;  /* 0x0000000000007941 */ /* 0x000fea0003800200 */
.L_x_22199:
[----:B------:R-:W0:Y:S02]  /*72f0*/  F2I.FTZ.TRUNC.NTZ R4, R4 ;  /* 0x0000000400047305 */ /* 0x000e24000021f100 */
[----:B0-----:R-:W-:Y:S01]  /*7300*/  PRMT R0, R4, 0x7610, R0 ;  /* 0x0000761004007816 */ /* 0x001fe20000000000 */
[----:B------:R-:W-:Y:S06]  /*7310*/  BRA `(.L_x_22174) ;  /* 0x0000000000547947 */ /* 0x000fec0003800000 */
.L_x_22173:
        /* <DEDUP_REMOVED lines=16> */
.L_x_22201:
[----:B------:R-:W-:Y:S01]  /*7420*/  PRMT R0, RZ, 0x7610, R0 ;  /* 0x00007610ff007816 */ /* 0x000fe20000000000 */
[----:B------:R-:W-:Y:S06]  /*7430*/  BRA `(.L_x_22174) ;  /* 0x00000000000c7947 */ /* 0x000fec0003800000 */
.L_x_22198:
[----:B------:R4:W5:Y:S01]  /*7440*/  LDG.E.U16 R0, desc[UR36][R2.64] ;  /* 0x0000002402007981 */ /* 0x000962000c1e1500 */
[----:B------:R-:W-:Y:S05]  /*7450*/  BRA `(.L_x_22174) ;  /* 0x0000000000047947 */ /* 0x000fea0003800000 */
.L_x_22197:
[----:B------:R0:W5:Y:S02]  /*7460*/  LDG.E.U16 R0, desc[UR36][R2.64] ;  /* 0x0000002402007981 */ /* 0x000164000c1e1500 */
.L_x_22174:
        /* <DEDUP_REMOVED lines=21> */
.L_x_22206:
[----:B------:R4:W-:Y:S01]  /*75c0*/  STG.E.U8 desc[UR36][R2.64], R4 ;  /* 0x0000000402007986 */ /* 0x0009e2000c101124 */
[----:B------:R-:W-:Y:S05]  /*75d0*/  BRA `(.L_x_22208) ;  /* 0x0000000800fc7947 */ /* 0x000fea0003800000 */
.L_x_22205:
        /* <DEDUP_REMOVED lines=9> */
.L_x_22210:
[----:B------:R2:W-:Y:S01]  /*7670*/  STG.E desc[UR36][R2.64], R4 ;  /* 0x0000000402007986 */ /* 0x0005e2000c101924 */
[----:B------:R-:W-:Y:S05]  /*7680*/  BRA `(.L_x_22208) ;  /* 0x0000000800d07947 */ /* 0x000fea0003800000 */
.L_x_22209:
[----:B------:R0:W-:Y:S01]  /*7690*/  STG.E.U16 desc[UR36][R2.64], R4 ;  /* 0x0000000402007986 */ /* 0x0001e2000c101524 */
[----:B------:R-:W-:Y:S05]  /*76a0*/  BRA `(.L_x_22208) ;  /* 0x0000000800c87947 */ /* 0x000fea0003800000 */
.L_x_22204:
        /* <DEDUP_REMOVED lines=9> */
.L_x_22212:
[----:B------:R-:W-:-:S04]  /*7740*/  I2FP.F32.U32 R0, R4 ;  /* 0x0000000400007245 */ /* 0x000fc80000201000 */
[----:B------:R-:W-:-:S05]  /*7750*/  F2FP.F16.F32.PACK_AB R0, RZ, R0 ;  /* 0x00000000ff00723e */ /* 0x000fca00000000ff */
[----:B------:R0:W-:Y:S01]  /*7760*/  STG.E.U16 desc[UR36][R2.64], R0 ;  /* 0x0000000002007986 */ /* 0x0001e2000c101524 */
[----:B------:R-:W-:Y:S05]  /*7770*/  BRA `(.L_x_22208) ;  /* 0x0000000800947947 */ /* 0x000fea0003800000 */
.L_x_22211:
        /* <DEDUP_REMOVED lines=10> */
.L_x_22214:
[----:B------:R-:W-:-:S04]  /*7820*/  I2FP.F32.U32 R4, R4 ;  /* 0x0000000400047245 */ /* 0x000fc80000201000 */
[----:B------:R-:W-:-:S04]  /*7830*/  F2FP.F16.F32.PACK_AB R5, RZ, R4 ;  /* 0x00000004ff05723e */ /* 0x000fc800000000ff */
[----:B------:R-:W-:-:S05]  /*7840*/  PRMT R5, R5, 0x5410, RZ ;  /* 0x0000541005057816 */ /* 0x000fca00000000ff */
[----:B------:R0:W-:Y:S01]  /*7850*/  STG.E desc[UR36][R2.64], R5 ;  /* 0x0000000502007986 */ /* 0x0001e2000c101924 */
[----:B------:R-:W-:Y:S05]  /*7860*/  BRA `(.L_x_22208) ;  /* 0x0000000800587947 */ /* 0x000fea0003800000 */
.L_x_22213:
[----:B------:R-:W0:Y:S02]  /*7870*/  I2F.F64.U32 R4, R4 ;  /* 0x0000000400047312 */ /* 0x000e240000201800 */
[----:B0-----:R0:W-:Y:S01]  /*7880*/  STG.E.64 desc[UR36][R2.64], R4 ;  /* 0x0000000402007986 */ /* 0x0011e2000c101b24 */
[----:B------:R-:W-:Y:S05]  /*7890*/  BRA `(.L_x_22208) ;  /* 0x00000008004c7947 */ /* 0x000fea0003800000 */
.L_x_22203:
        /* <DEDUP_REMOVED lines=12> */
.L_x_22218:
        /* <DEDUP_REMOVED lines=17> */
.L_x_22220:
[----:B------:R-:W-:Y:S05]  /*7a70*/  BSYNC.RECONVERGENT B0 ;  /* 0x0000000000007941 */ /* 0x000fea0003800200 */
.L_x_22219:
[----:B------:R0:W-:Y:S01]  /*7a80*/  STG.E.U8 desc[UR36][R2.64], R0 ;  /* 0x0000000002007986 */ /* 0x0001e2000c101124 */
[----:B------:R-:W-:Y:S05]  /*7a90*/  BRA `(.L_x_22208) ;  /* 0x0000000400cc7947 */ /* 0x000fea0003800000 */
.L_x_22217:
        /* <DEDUP_REMOVED lines=17> */
.L_x_22222:
[----:B------:R-:W-:Y:S05]  /*7bb0*/  BSYNC.RECONVERGENT B0 ;  /* 0x0000000000007941 */ /* 0x000fea0003800200 */
.L_x_22221:
[----:B------:R0:W-:Y:S01]  /*7bc0*/  STG.E.U8 desc[UR36][R2.64], R0 ;  /* 0x0000000002007986 */ /* 0x0001e2000c101124 */
[----:B------:R-:W-:Y:S05]  /*7bd0*/  BRA `(.L_x_22208) ;  /* 0x00000004007c7947 */ /* 0x000fea0003800000 */
.L_x_22216:
        /* <DEDUP_REMOVED lines=21> */
.L_x_22224:
[----:B------:R-:W-:-:S05]  /*7d30*/  MOV R5, RZ ;  /* 0x000000ff00057202 */ /* 0x000fca0000000f00 */
[----:B------:R0:W-:Y:S01]  /*7d40*/  STG.E.64 desc[UR36][R2.64], R4 ;  /* 0x0000000402007986 */ /* 0x0001e2000c101b24 */
[----:B------:R-:W-:Y:S05]  /*7d50*/  BRA `(.L_x_22208) ;  /* 0x00000004001c7947 */ /* 0x000fea0003800000 */
.L_x_22223:
[----:B------:R0:W-:Y:S01]  /*7d60*/  STG.E desc[UR36][R2.64], R4 ;  /* 0x0000000402007986 */ /* 0x0001e2000c101924 */
[----:B------:R-:W-:Y:S05]  /*7d70*/  BRA `(.L_x_22208) ;  /* 0x0000000400147947 */ /* 0x000fea0003800000 */
.L_x_22215:
        /* <DEDUP_REMOVED lines=8> */
.L_x_22226:
[----:B------:R-:W0:Y:S01]  /*7e00*/  I2F.F64.U32 R4, R4 ;  /* 0x0000000400047312 */ /* 0x000e220000201800 */
[----:B------:R-:W-:-:S05]  /*7e10*/  CS2R R6, SRZ ;  /* 0x0000000000067805 */ /* 0x000fca000001ff00 */
[----:B0-----:R0:W-:Y:S01]  /*7e20*/  STG.E.128 desc[UR36][R2.64], R4 ;  /* 0x0000000402007986 */ /* 0x0011e2000c101d24 */
[----:B------:R-:W-:Y:S05]  /*7e30*/  BRA `(.L_x_22208) ;  /* 0x0000000000e47947 */ /* 0x000fea0003800000 */
.L_x_22225:
[----:B------:R-:W-:-:S09]  /*7e40*/  UISETP.NE.AND UP0, UPT, UR4, 0xf, UPT ;  /* 0x0000000f0400788c */ /* 0x000fd2000bf05270 */
[----:B------:R-:W-:Y:S05]  /*7e50*/  BRA.U !UP0, `(.L_x_22227) ;  /* 0x0000000108d07547 */ /* 0x000fea000b800000 */
[----:B------:R-:W-:-:S09]  /*7e60*/  UISETP.NE.AND UP0, UPT, UR4, 0x17, UPT ;  /* 0x000000170400788c */ /* 0x000fd2000bf05270 */
[----:B------:R-:W-:Y:S05]  /*7e70*/  BRA.U !UP0, `(.L_x_22228) ;  /* 0x0000000108847547 */ /* 0x000fea000b800000 */
[----:B------:R-:W-:-:S09]  /*7e80*/  UISETP.NE.AND UP0, UPT, UR4, 0x18, UPT ;  /* 0x000000180400788c */ /* 0x000fd2000bf05270 */
[----:B------:R-:W-:Y:S05]  /*7e90*/  BRA.U !UP0, `(.L_x_22229) ;  /* 0x0000000108447547 */ /* 0x000fea000b800000 */
.L_x_22207:
        /* <DEDUP_REMOVED lines=16> */
.L_x_22230:
[----:B------:R-:W-:Y:S05]  /*7fa0*/  BRA `(.L_x_22208) ;  /* 0x0000000000887947 */ /* 0x000fea0003800000 */
.L_x_22229:
        /* <DEDUP_REMOVED lines=11> */
.L_x_22232:
[----:B------:R-:W-:Y:S05]  /*8060*/  BSYNC.RECONVERGENT B0 ;  /* 0x0000000000007941 */ /* 0x000fea0003800200 */
.L_x_22231:
[----:B------:R0:W-:Y:S01]  /*8070*/  STG.E.U8 desc[UR36][R2.64], R5 ;  /* 0x0000000502007986 */ /* 0x0001e2000c101124 */
[----:B------:R-:W-:Y:S05]  /*8080*/  BRA `(.L_x_22208) ;  /* 0x0000000000507947 */ /* 0x000fea0003800000 */
.L_x_22228:
        /* <DEDUP_REMOVED lines=12> */
.L_x_22233:
[----:B------:R-:W-:Y:S01]  /*8150*/  IMAD.MOV.U32 R5, RZ, RZ, 0x7f ;  /* 0x0000007fff057424 */ /* 0x000fe200078e00ff */
[----:B------:R-:W-:-:S04]  /*8160*/  ISETP.GT.U32.AND P0, PT, R7, 0x7f800000, PT ;  /* 0x7f8000000700780c */ /* 0x000fc80003f04070 */
[----:B------:R-:W-:-:S05]  /*8170*/  SEL R5, R5, 0x7c, P0 ;  /* 0x0000007c05057807 */ /* 0x000fca0000000000 */
[----:B------:R0:W-:Y:S01]  /*8180*/  STG.E.U8 desc[UR36][R2.64], R5 ;  /* 0x0000000502007986 */ /* 0x0001e2000c101124 */
[----:B------:R-:W-:Y:S05]  /*8190*/  BRA `(.L_x_22208) ;  /* 0x00000000000c7947 */ /* 0x000fea0003800000 */
.L_x_22227:
[----:B------:R-:W-:-:S04]  /*81a0*/  I2FP.F32.U32 R0, R4 ;  /* 0x0000000400007245 */ /* 0x000fc80000201000 */
[----:B------:R-:W-:-:S05]  /*81b0*/  F2FP.BF16.F32.PACK_AB R0, RZ, R0 ;  /* 0x00000000ff00723e */ /* 0x000fca00000010ff */
[----:B------:R0:W-:Y:S02]  /*81c0*/  STG.E.U16 desc[UR36][R2.64], R0 ;  /* 0x0000000002007986 */ /* 0x0001e4000c101524 */
.L_x_22208:
[----:B------:R-:W-:Y:S05]  /*81d0*/  BSYNC.RECONVERGENT B6 ;  /* 0x0000000000067941 */ /* 0x000fea0003800200 */
.L_x_22202:
[----:B------:R-:W-:-:S07]  /*81e0*/  IADD3 R17, PT, PT, R17, 0x80, RZ ;  /* 0x0000008011117810 */ /* 0x000fce0007ffe0ff */
.L_x_22134:
[----:B------:R-:W-:Y:S05]  /*81f0*/  BSYNC.RECONVERGENT B7 ;  /* 0x0000000000077941 */ /* 0x000fea0003800200 */
.L_x_22133:
        /* <DEDUP_REMOVED lines=358> */
.L_x_22236:
        /* <DEDUP_REMOVED lines=16> */
.L_x_22240:
[----:B------:R0:W5:Y:S01]  /*9960*/  LDG.E.U8 R19, desc[UR36][R2.64] ;  /* 0x0000002402137981 */ /* 0x000162000c1e1100 */
[----:B------:R-:W-:Y:S05]  /*9970*/  BRA `(.L_x_22242) ;  /* 0x0000000c004c7947 */ /* 0x000fea0003800000 */
.L_x_22239:
        /* <DEDUP_REMOVED lines=8> */
.L_x_22244:
[----:B------:R0:W5:Y:S01]  /*9a00*/  LDG.E.U16 R19, desc[UR36][R2.64] ;  /* 0x0000002402137981 */ /* 0x000162000c1e1500 */
[----:B------:R-:W-:Y:S05]  /*9a10*/  BRA `(.L_x_22242) ;  /* 0x0000000c00247947 */ /* 0x000fea0003800000 */
.L_x_22243:
[----:B------:R0:W5:Y:S01]  /*9a20*/  LDG.E.U16 R19, desc[UR36][R2.64] ;  /* 0x0000002402137981 */ /* 0x000162000c1e1500 */
[----:B------:R-:W-:Y:S05]  /*9a30*/  BRA `(.L_x_22242) ;  /* 0x0000000c001c7947 */ /* 0x000fea0003800000 */
.L_x_22238:
        /* <DEDUP_REMOVED lines=9> */
.L_x_22246:
[----:B------:R-:W2:Y:S02]  /*9ad0*/  LDG.E.U16 R0, desc[UR36][R2.64] ;  /* 0x0000002402007981 */ /* 0x000ea4000c1e1500 */
[----:B--2---:R-:W-:-:S06]  /*9ae0*/  HADD2.F32 R0, -RZ, R0.H0_H0 ;  /* 0x20000000ff007230 */ /* 0x004fcc0000004100 */
[----:B------:R-:W0:Y:S02]  /*9af0*/  F2I.FTZ.TRUNC.NTZ R0, R0 ;  /* 0x0000000000007305 */ /* 0x000e24000021f100 */
[----:B0-----:R-:W-:Y:S01]  /*9b00*/  PRMT R19, R0, 0x7610, R19 ;  /* 0x0000761000137816 */ /* 0x001fe20000000013 */
[----:B------:R-:W-:Y:S06]  /*9b10*/  BRA `(.L_x_22242) ;  /* 0x0000000800e47947 */ /* 0x000fec0003800000 */
.L_x_22245:
        /* <DEDUP_REMOVED lines=9> */
.L_x_22248:
[----:B------:R-:W2:Y:S02]  /*9bb0*/  LDG.E.U16 R2, desc[UR36][R2.64] ;  /* 0x0000002402027981 */ /* 0x000ea4000c1e1500 */
[----:B--2---:R-:W-:-:S06]  /*9bc0*/  HADD2.F32 R0, -RZ, R2.H0_H0 ;  /* 0x20000002ff007230 */ /* 0x004fcc0000004100 */
[----:B------:R-:W0:Y:S02]  /*9bd0*/  F2I.FTZ.TRUNC.NTZ R0, R0 ;  /* 0x0000000000007305 */ /* 0x000e24000021f100 */
[----:B0-----:R-:W-:Y:S01]  /*9be0*/  PRMT R19, R0, 0x7610, R19 ;  /* 0x0000761000137816 */ /* 0x001fe20000000013 */
[----:B------:R-:W-:Y:S06]  /*9bf0*/  BRA `(.L_x_22242) ;  /* 0x0000000800ac7947 */ /* 0x000fec0003800000 */
.L_x_22247:
[----:B------:R-:W2:Y:S02]  /*9c00*/  LDG.E.64 R2, desc[UR36][R2.64] ;  /* 0x0000002402027981 */ /* 0x000ea4000c1e1b00 */
[----:B--2---:R0:W1:Y:S01]  /*9c10*/  F2I.F64.TRUNC R19, R2 ;  /* 0x0000000200137311 */ /* 0x004062000030d100 */
[----:B------:R-:W-:Y:S05]  /*9c20*/  BRA `(.L_x_22242) ;  /* 0x0000000800a07947 */ /* 0x000fea0003800000 */
.L_x_22237:
        /* <DEDUP_REMOVED lines=12> */
.L_x_22251:
[----:B------:R-:W2:Y:S02]  /*9cf0*/  LDG.E.64 R2, desc[UR36][R2.64] ;  /* 0x0000002402027981 */ /* 0x000ea4000c1e1b00 */
[----:B--2---:R3:W4:Y:S01]  /*9d00*/  F2I.F64.TRUNC R19, R2 ;  /* 0x0000000200137311 */ /* 0x004722000030d100 */
[----:B------:R-:W-:Y:S05]  /*9d10*/  BRA `(.L_x_22242) ;  /* 0x0000000800647947 */ /* 0x000fea0003800000 */
.L_x_22250:
        /* <DEDUP_REMOVED lines=27> */
.L_x_22253:
        /* <DEDUP_REMOVED lines=14> */
.L_x_22252:
[----:B------:R-:W2:Y:S02]  /*9fb0*/  LDG.E.U16 R0, desc[UR36][R2.64] ;  /* 0x0000002402007981 */ /* 0x000ea4000c1e1500 */
[----:B--2---:R-:W-:-:S06]  /*9fc0*/  IMAD.U32 R0, R0, 0x10000, RZ ;  /* 0x0001000000007824 */ /* 0x004fcc00078e00ff */
[----:B------:R-:W0:Y:S02]  /*9fd0*/  F2I.FTZ.TRUNC.NTZ R0, R0 ;  /* 0x0000000000007305 */ /* 0x000e24000021f100 */
[----:B0-----:R-:W-:Y:S01]  /*9fe0*/  PRMT R19, R0, 0x7610, R19 ;  /* 0x0000761000137816 */ /* 0x001fe20000000013 */
[----:B------:R-:W-:Y:S06]  /*9ff0*/  BRA `(.L_x_22242) ;  /* 0x0000000400ac7947 */ /* 0x000fec0003800000 */
.L_x_22249:
        /* <DEDUP_REMOVED lines=10> */
.L_x_22256:
        /* <DEDUP_REMOVED lines=21> */
.L_x_22260:
[----:B------:R-:W-:Y:S05]  /*a1f0*/  BSYNC.RECONVERGENT B1 ;  /* 0x0000000000017941 */ /* 0x000fea0003800200 */
.L_x_22259:
[----:B------:R-:W-:Y:S02]  /*a200*/  SHF.L.U32 R0, R0, 0x14, RZ ;  /* 0x0000001400007819 */ /* 0x000fe400000006ff */
[----:B------:R-:W-:-:S04]  /*a210*/  LEA R2, R2, 0x3b800000, 0x17 ;  /* 0x3b80000002027811 */ /* 0x000fc800078eb8ff */
[----:B------:R-:W-:-:S07]  /*a220*/  LOP3.LUT R0, R2, R0, R7, 0xfe, !PT ;  /* 0x0000000002007212 */ /* 0x000fce00078efe07 */
.L_x_22258:
[----:B------:R-:W-:Y:S05]  /*a230*/  BSYNC.RECONVERGENT B0 ;  /* 0x0000000000007941 */ /* 0x000fea0003800200 */
.L_x_22257:
[----:B------:R-:W0:Y:S02]  /*a240*/  F2I.FTZ.TRUNC.NTZ R0, R0 ;  /* 0x0000000000007305 */ /* 0x000e24000021f100 */
[----:B0-----:R-:W-:Y:S01]  /*a250*/  PRMT R19, R0, 0x7610, R19 ;  /* 0x0000761000137816 */ /* 0x001fe20000000013 */
[----:B------:R-:W-:Y:S06]  /*a260*/  BRA `(.L_x_22242) ;  /* 0x0000000400107947 */ /* 0x000fec0003800000 */
.L_x_22255:
        /* <DEDUP_REMOVED lines=21> */
.L_x_22264:
[----:B------:R-:W-:Y:S05]  /*a3c0*/  BSYNC.RECONVERGENT B1 ;  /* 0x0000000000017941 */ /* 0x000fea0003800200 */
.L_x_22263:
[----:B------:R-:W-:Y:S01]  /*a3d0*/  IMAD.SHL.U32 R0, R0, 0x200000, RZ ;  /* 0x0020000000007824 */ /* 0x000fe200078e00ff */
[----:B------:R-:W-:-:S04]  /*a3e0*/  LEA R2, R2, 0x37800000, 0x17 ;  /* 0x3780000002027811 */ /* 0x000fc800078eb8ff */
[----:B------:R-:W-:-:S07]  /*a3f0*/  LOP3.LUT R0, R2, R0, R7, 0xfe, !PT ;  /* 0x0000000002007212 */ /* 0x000fce00078efe07 */
.L_x_22262:
[----:B------:R-:W-:Y:S05]  /*a400*/  BSYNC.RECONVERGENT B0 ;  /* 0x0000000000007941 */ /* 0x000fea0003800200 */
.L_x_22261:
[----:B------:R-:W0:Y:S02]  /*a410*/  F2I.FTZ.TRUNC.NTZ R0, R0 ;  /* 0x0000000000007305 */ /* 0x000e24000021f100 */
[----:B0-----:R-:W-:Y:S01]  /*a420*/  PRMT R19, R0, 0x7610, R19 ;  /* 0x0000761000137816 */ /* 0x001fe20000000013 */
[----:B------:R-:W-:Y:S06]  /*a430*/  BRA `(.L_x_22242) ;  /* 0x00000000009c7947 */ /* 0x000fec0003800000 */
.L_x_22254:
        /* <DEDUP_REMOVED lines=14> */
.L_x_22268:
[----:B------:R-:W-:Y:S05]  /*a520*/  BSYNC.RECONVERGENT B0 ;  /* 0x0000000000007941 */ /* 0x000fea0003800200 */
.L_x_22267:
[----:B------:R-:W0:Y:S02]  /*a530*/  F2I.FTZ.TRUNC.NTZ R0, R0 ;  /* 0x0000000000007305 */ /* 0x000e24000021f100 */
[----:B0-----:R-:W-:Y:S01]  /*a540*/  PRMT R19, R0, 0x7610, R19 ;  /* 0x0000761000137816 */ /* 0x001fe20000000013 */
[----:B------:R-:W-:Y:S06]  /*a550*/  BRA `(.L_x_22242) ;  /* 0x0000000000547947 */ /* 0x000fec0003800000 */
.L_x_22241:
        /* <DEDUP_REMOVED lines=16> */
.L_x_22269:
[----:B------:R-:W-:Y:S01]  /*a660*/  PRMT R19, RZ, 0x7610, R19 ;  /* 0x00007610ff137816 */ /* 0x000fe20000000013 */
[----:B------:R-:W-:Y:S06]  /*a670*/  BRA `(.L_x_22242) ;  /* 0x00000000000c7947 */ /* 0x000fec0003800000 */
.L_x_22266:
[----:B------:R2:W5:Y:S01]  /*a680*/  LDG.E.U16 R19, desc[UR36][R2.64] ;  /* 0x0000002402137981 */ /* 0x000562000c1e1500 */
[----:B------:R-:W-:Y:S05]  /*a690*/  BRA `(.L_x_22242) ;  /* 0x0000000000047947 */ /* 0x000fea0003800000 */
.L_x_22265:
[----:B------:R1:W5:Y:S02]  /*a6a0*/  LDG.E.U16 R19, desc[UR36][R2.64] ;  /* 0x0000002402137981 */ /* 0x000364000c1e1500 */
.L_x_22242:
        /* <DEDUP_REMOVED lines=16> */
.L_x_22273:
[----:B------:R0:W5:Y:S01]  /*a7b0*/  LDG.E.U8 R0, desc[UR36][R2.64] ;  /* 0x0000002402007981 */ /* 0x000162000c1e1100 */
[----:B------:R-:W-:Y:S05]  /*a7c0*/  BRA `(.L_x_22275) ;  /* 0x0000000c004c7947 */ /* 0x000fea0003800000 */
.L_x_22272:
        /* <DEDUP_REMOVED lines=8> */
.L_x_22277:
[----:B------:R0:W5:Y:S01]  /*a850*/  LDG.E.U16 R0, desc[UR36][R2.64] ;  /* 0x0000002402007981 */ /* 0x000162000c1e1500 */
[----:B------:R-:W-:Y:S05]  /*a860*/  BRA `(.L_x_22275) ;  /* 0x0000000c00247947 */ /* 0x000fea0003800000 */
.L_x_22276:
[----:B------:R0:W5:Y:S01]  /*a870*/  LDG.E.U16 R0, desc[UR36][R2.64] ;  /* 0x0000002402007981 */ /* 0x000162000c1e1500 */
[----:B------:R-:W-:Y:S05]  /*a880*/  BRA `(.L_x_22275) ;  /* 0x0000000c001c7947 */ /* 0x000fea0003800000 */
.L_x_22271:
        /* <DEDUP_REMOVED lines=9> */
.L_x_22279:
[----:B------:R-:W2:Y:S02]  /*a920*/  LDG.E.U16 R4, desc[UR36][R2.64] ;  /* 0x0000002402047981 */ /* 0x000ea4000c1e1500 */
[----:B--2---:R-:W-:-:S06]  /*a930*/  HADD2.F32 R4, -RZ, R4.H0_H0 ;  /* 0x20000004ff047230 */ /* 0x004fcc0000004100 */
[----:B------:R-:W0:Y:S02]  /*a940*/  F2I.FTZ.TRUNC.NTZ R4, R4 ;  /* 0x0000000400047305 */ /* 0x000e24000021f100 */
[----:B0-----:R-:W-:Y:S01]  /*a950*/  PRMT R0, R4, 0x7610, R0 ;  /* 0x0000761004007816 */ /* 0x001fe20000000000 */
[----:B------:R-:W-:Y:S06]  /*a960*/  BRA `(.L_x_22275) ;  /* 0x0000000800e47947 */ /* 0x000fec0003800000 */
.L_x_22278:
        /* <DEDUP_REMOVED lines=9> */
.L_x_22281:
[----:B------:R-:W2:Y:S02]  /*aa00*/  LDG.E.U16 R2, desc[UR36][R2.64] ;  /* 0x0000002402027981 */ /* 0x000ea4000c1e1500 */
[----:B--2---:R-:W-:-:S06]  /*aa10*/  HADD2.F32 R4, -RZ, R2.H0_H0 ;  /* 0x20000002ff047230 */ /* 0x004fcc0000004100 */
[----:B------:R-:W0:Y:S02]  /*aa20*/  F2I.FTZ.TRUNC.NTZ R4, R4 ;  /* 0x0000000400047305 */ /* 0x000e24000021f100 */
[----:B0-----:R-:W-:Y:S01]  /*aa30*/  PRMT R0, R4, 0x7610, R0 ;  /* 0x0000761004007816 */ /* 0x001fe20000000000 */
[----:B------:R-:W-:Y:S06]  /*aa40*/  BRA `(.L_x_22275) ;  /* 0x0000000800ac7947 */ /* 0x000fec0003800000 */
.L_x_22280:
[----:B------:R-:W2:Y:S02]  /*aa50*/  LDG.E.64 R2, desc[UR36][R2.64] ;  /* 0x0000002402027981 */ /* 0x000ea4000c1e1b00 */
[----:B--2---:R0:W1:Y:S01]  /*aa60*/  F2I.F64.TRUNC R0, R2 ;  /* 0x0000000200007311 */ /* 0x004062000030d100 */
[----:B------:R-:W-:Y:S05]  /*aa70*/  BRA `(.L_x_22275) ;  /* 0x0000000800a07947 */ /* 0x000fea0003800000 */
.L_x_22270:
        /* <DEDUP_REMOVED lines=12> */
.L_x_22284:
[----:B------:R-:W2:Y:S02]  /*ab40*/  LDG.E.64 R2, desc[UR36][R2.64] ;  /* 0x0000002402027981 */ /* 0x000ea4000c1e1b00 */
[----:B--2---:R3:W0:Y:S01]  /*ab50*/  F2I.F64.TRUNC R0, R2 ;  /* 0x0000000200007311 */ /* 0x004622000030d100 */
[----:B------:R-:W-:Y:S05]  /*ab60*/  BRA `(.L_x_22275) ;  /* 0x0000000800647947 */ /* 0x000fea0003800000 */
.L_x_22283:
        /* <DEDUP_REMOVED lines=27> */
.L_x_22286:
        /* <DEDUP_REMOVED lines=14> */
.L_x_22285:
[----:B------:R-:W2:Y:S02]  /*ae00*/  LDG.E.U16 R4, desc[UR36][R2.64] ;  /* 0x0000002402047981 */ /* 0x000ea4000c1e1500 */
[----:B--2---:R-:W-:-:S06]  /*ae10*/  IMAD.U32 R4, R4, 0x10000, RZ ;  /* 0x0001000004047824 */ /* 0x004fcc00078e00ff */
[----:B------:R-:W0:Y:S02]  /*ae20*/  F2I.FTZ.TRUNC.NTZ R4, R4 ;  /* 0x0000000400047305 */ /* 0x000e24000021f100 */
[----:B0-----:R-:W-:Y:S01]  /*ae30*/  PRMT R0, R4, 0x7610, R0 ;  /* 0x0000761004007816 */ /* 0x001fe20000000000 */
[----:B------:R-:W-:Y:S06]  /*ae40*/  BRA `(.L_x_22275) ;  /* 0x0000000400ac7947 */ /* 0x000fec0003800000 */
.L_x_22282:
        /* <DEDUP_REMOVED lines=10> */
.L_x_22289:
        /* <DEDUP_REMOVED lines=21> */
.L_x_22293:
[----:B------:R-:W-:Y:S05]  /*b040*/  BSYNC.RECONVERGENT B1 ;  /* 0x0000000000017941 */ /* 0x000fea0003800200 */
.L_x_22292:
[----:B------:R-:W-:Y:S02]  /*b050*/  SHF.L.U32 R0, R0, 0x14, RZ ;  /* 0x0000001400007819 */ /* 0x000fe400000006ff */
[----:B------:R-:W-:-:S04]  /*b060*/  LEA R2, R2, 0x3b800000, 0x17 ;  /* 0x3b80000002027811 */ /* 0x000fc800078eb8ff */
[----:B------:R-:W-:-:S07]  /*b070*/  LOP3.LUT R4, R2, R0, R7, 0xfe, !PT ;  /* 0x0000000002047212 */ /* 0x000fce00078efe07 */
.L_x_22291:
[----:B------:R-:W-:Y:S05]  /*b080*/  BSYNC.RECONVERGENT B0 ;  /* 0x0000000000007941 */ /* 0x000fea0003800200 */
.L_x_22290:
[----:B------:R-:W0:Y:S02]  /*b090*/  F2I.FTZ.TRUNC.NTZ R4, R4 ;  /* 0x0000000400047305 */ /* 0x000e24000021f100 */
[----:B0-----:R-:W-:Y:S01]  /*b0a0*/  PRMT R0, R4, 0x7610, R0 ;  /* 0x0000761004007816 */ /* 0x001fe20000000000 */
[----:B------:R-:W-:Y:S06]  /*b0b0*/  BRA `(.L_x_22275) ;  /* 0x0000000400107947 */ /* 0x000fec0003800000 */
.L_x_22288:
        /* <DEDUP_REMOVED lines=21> */
.L_x_22297:
[----:B------:R-:W-:Y:S05]  /*b210*/  BSYNC.RECONVERGENT B1 ;  /* 0x0000000000017941 */ /* 0x000fea0003800200 */
.L_x_22296:
[----:B------:R-:W-:Y:S01]  /*b220*/  IMAD.SHL.U32 R0, R0, 0x200000, RZ ;  /* 0x0020000000007824 */ /* 0x000fe200078e00ff */
[----:B------:R-:W-:-:S04]  /*b230*/  LEA R2, R2, 0x37800000, 0x17 ;  /* 0x3780000002027811 */ /* 0x000fc800078eb8ff */
[----:B------:R-:W-:-:S07]  /*b240*/  LOP3.LUT R4, R2, R0, R7, 0xfe, !PT ;  /* 0x0000000002047212 */ /* 0x000fce00078efe07 */
.L_x_22295:
[----:B------:R-:W-:Y:S05]  /*b250*/  BSYNC.RECONVERGENT B0 ;  /* 0x0000000000007941 */ /* 0x000fea0003800200 */
.L_x_22294:
[----:B------:R-:W0:Y:S02]  /*b260*/  F2I.FTZ.TRUNC.NTZ R4, R4 ;  /* 0x0000000400047305 */ /* 0x000e24000021f100 */
[----:B0-----:R-:W-:Y:S01]  /*b270*/  PRMT R0, R4, 0x7610, R0 ;  /* 0x0000761004007816 */ /* 0x001fe20000000000 */
[----:B------:R-:W-:Y:S06]  /*b280*/  BRA `(.L_x_22275) ;  /* 0x00000000009c7947 */ /* 0x000fec0003800000 */
.L_x_22287:
        /* <DEDUP_REMOVED lines=14> */
.L_x_22301:
[----:B------:R-:W-:Y:S05]  /*b370*/  BSYNC.RECONVERGENT B0 ;  /* 0x0000000000007941 */ /* 0x000fea0003800200 */
.L_x_22300:
[----:B------:R-:W0:Y:S02]  /*b380*/  F2I.FTZ.TRUNC.NTZ R4, R4 ;  /* 0x0000000400047305 */ /* 0x000e24000021f100 */
[----:B0-----:R-:W-:Y:S01]  /*b390*/  PRMT R0, R4, 0x7610, R0 ;  /* 0x0000761004007816 */ /* 0x001fe20000000000 */
[----:B------:R-:W-:Y:S06]  /*b3a0*/  BRA `(.L_x_22275) ;  /* 0x0000000000547947 */ /* 0x000fec0003800000 */
.L_x_22274:
        /* <DEDUP_REMOVED lines=16> */
.L_x_22302:
[----:B------:R-:W-:Y:S01]  /*b4b0*/  PRMT R0, RZ, 0x7610, R0 ;  /* 0x00007610ff007816 */ /* 0x000fe20000000000 */
[----:B------:R-:W-:Y:S06]  /*b4c0*/  BRA `(.L_x_22275) ;  /* 0x00000000000c7947 */ /* 0x000fec0003800000 */
.L_x_22299:
[----:B------:R2:W5:Y:S01]  /*b4d0*/  LDG.E.U16 R0, desc[UR36][R2.64] ;  /* 0x0000002402007981 */ /* 0x000562000c1e1500 */
[----:B------:R-:W-:Y:S05]  /*b4e0*/  BRA `(.L_x_22275) ;  /* 0x0000000000047947 */ /* 0x000fea0003800000 */
.L_x_22298:
[----:B------:R1:W5:Y:S02]  /*b4f0*/  LDG.E.U16 R0, desc[UR36][R2.64] ;  /* 0x0000002402007981 */ /* 0x000364000c1e1500 */
.L_x_22275:
[----:B------:R-:W2:Y:S01]  /*b500*/  LDCU.64 UR6, c[0x0][0x5e8] ;  /* 0x0000bd00ff0677ac */ /* 0x000ea20008000a00 */
[----:B01--45:R-:W-:Y:S01]  /*b510*/  LOP3.LUT R0, R19, R0, RZ, 0xfc, !PT ;  /* 0x0000000013007212 */ /* 0x033fe200078efcff */
[----:B------:R-:W-:Y:S01]  /*b520*/  BSSY.RECONVERGENT B6, `(.L_x_22303) ;  /* 0x00000d4000067945 */ /* 0x000fe20003800200 */
[----:B------:R-:W-:Y:S02]  /*b530*/  UPRMT UR4, UR43, 0x9910, URZ ;  /* 0x000099102b047896 */ /* 0x000fe400080000ff */
[----:B------:R-:W-:Y:S02]  /*b540*/  PRMT R0, R0, 0x9910, RZ ;  /* 0x0000991000007816 */ /* 0x000fe400000000ff */
[----:B------:R-:W-:Y:S02]  /*b550*/  UISETP.GT.AND UP0, UPT, UR4, 0x9, UPT ;  /* 0x000000090400788c */ /* 0x000fe4000bf04270 */
[----:B------:R-:W-:-:S04]  /*b560*/  ISETP.NE.AND P1, PT, R0, RZ, PT ;  /* 0x000000ff0000720c */ /* 0x000fc80003f25270 */
        /* <DEDUP_REMOVED lines=14> */
.L_x_22307:
[----:B------:R4:W-:Y:S01]  /*b650*/  STG.E.U8 desc[UR36][R2.64], R4 ;  /* 0x0000000402007986 */ /* 0x0009e2000c101124 */
[----:B------:R-:W-:Y:S05]  /*b660*/  BRA `(.L_x_22309) ;  /* 0x0000000800fc7947 */ /* 0x000fea0003800000 */
.L_x_22306:
        /* <DEDUP_REMOVED lines=9> */
.L_x_22311:
[----:B------:R2:W-:Y:S01]  /*b700*/  STG.E desc[UR36][R2.64], R4 ;  /* 0x0000000402007986 */ /* 0x0005e2000c101924 */
[----:B------:R-:W-:Y:S05]  /*b710*/  BRA `(.L_x_22309) ;  /* 0x0000000800d07947 */ /* 0x000fea0003800000 */
.L_x_22310:
[----:B------:R0:W-:Y:S01]  /*b720*/  STG.E.U16 desc[UR36][R2.64], R4 ;  /* 0x0000000402007986 */ /* 0x0001e2000c101524 */
[----:B------:R-:W-:Y:S05]  /*b730*/  BRA `(.L_x_22309) ;  /* 0x0000000800c87947 */ /* 0x000fea0003800000 */
.L_x_22305:
        /* <DEDUP_REMOVED lines=9> */
.L_x_22313:
[----:B------:R-:W-:-:S04]  /*b7d0*/  I2FP.F32.U32 R0, R4 ;  /* 0x0000000400007245 */ /* 0x000fc80000201000 */
[----:B------:R-:W-:-:S05]  /*b7e0*/  F2FP.F16.F32.PACK_AB R0, RZ, R0 ;  /* 0x00000000ff00723e */ /* 0x000fca00000000ff */
[----:B------:R0:W-:Y:S01]  /*b7f0*/  STG.E.U16 desc[UR36][R2.64], R0 ;  /* 0x0000000002007986 */ /* 0x0001e2000c101524 */
[----:B------:R-:W-:Y:S05]  /*b800*/  BRA `(.L_x_22309) ;  /* 0x0000000800947947 */ /* 0x000fea0003800000 */
.L_x_22312:
        /* <DEDUP_REMOVED lines=10> */
.L_x_22315:
[----:B------:R-:W-:-:S04]  /*b8b0*/  I2FP.F32.U32 R4, R4 ;  /* 0x0000000400047245 */ /* 0x000fc80000201000 */
[----:B------:R-:W-:-:S04]  /*b8c0*/  F2FP.F16.F32.PACK_AB R5, RZ, R4 ;  /* 0x00000004ff05723e */ /* 0x000fc800000000ff */
[----:B------:R-:W-:-:S05]  /*b8d0*/  PRMT R5, R5, 0x5410, RZ ;  /* 0x0000541005057816 */ /* 0x000fca00000000ff */
[----:B------:R0:W-:Y:S01]  /*b8e0*/  STG.E desc[UR36][R2.64], R5 ;  /* 0x0000000502007986 */ /* 0x0001e2000c101924 */
[----:B------:R-:W-:Y:S05]  /*b8f0*/  BRA `(.L_x_22309) ;  /* 0x0000000800587947 */ /* 0x000fea0003800000 */
.L_x_22314:
[----:B------:R-:W0:Y:S02]  /*b900*/  I2F.F64.U32 R4, R4 ;  /* 0x0000000400047312 */ /* 0x000e240000201800 */
[----:B0-----:R0:W-:Y:S01]  /*b910*/  STG.E.64 desc[UR36][R2.64], R4 ;  /* 0x0000000402007986 */ /* 0x0011e2000c101b24 */
[----:B------:R-:W-:Y:S05]  /*b920*/  BRA `(.L_x_22309) ;  /* 0x00000008004c7947 */ /* 0x000fea0003800000 */
.L_x_22304:
        /* <DEDUP_REMOVED lines=12> */
.L_x_22319:
        /* <DEDUP_REMOVED lines=17> */
.L_x_22321:
[----:B------:R-:W-:Y:S05]  /*bb00*/  BSYNC.RECONVERGENT B0 ;  /* 0x0000000000007941 */ /* 0x000fea0003800200 */
.L_x_22320:
[----:B------:R0:W-:Y:S01]  /*bb10*/  STG.E.U8 desc[UR36][R2.64], R0 ;  /* 0x0000000002007986 */ /* 0x0001e2000c101124 */
[----:B------:R-:W-:Y:S05]  /*bb20*/  BRA `(.L_x_22309) ;  /* 0x0000000400cc7947 */ /* 0x000fea0003800000 */
.L_x_22318:
        /* <DEDUP_REMOVED lines=17> */
.L_x_22323:
[----:B------:R-:W-:Y:S05]  /*bc40*/  BSYNC.RECONVERGENT B0 ;  /* 0x0000000000007941 */ /* 0x000fea0003800200 */
.L_x_22322:
[----:B------:R0:W-:Y:S01]  /*bc50*/  STG.E.U8 desc[UR36][R2.64], R0 ;  /* 0x0000000002007986 */ /* 0x0001e2000c101124 */
[----:B------:R-:W-:Y:S05]  /*bc60*/  BRA `(.L_x_22309) ;  /* 0x00000004007c7947 */ /* 0x000fea0003800000 */
.L_x_22317:
        /* <DEDUP_REMOVED lines=21> */
.L_x_22325:
[----:B------:R-:W-:-:S05]  /*bdc0*/  IMAD.MOV.U32 R5, RZ, RZ, RZ ;  /* 0x000000ffff057224 */ /* 0x000fca00078e00ff */
[----:B------:R0:W-:Y:S01]  /*bdd0*/  STG.E.64 desc[UR36][R2.64], R4 ;  /* 0x0000000402007986 */ /* 0x0001e2000c101b24 */
[----:B------:R-:W-:Y:S05]  /*bde0*/  BRA `(.L_x_22309) ;  /* 0x00000004001c7947 */ /* 0x000fea0003800000 */
.L_x_22324:
[----:B------:R0:W-:Y:S01]  /*bdf0*/  STG.E desc[UR36][R2.64], R4 ;  /* 0x0000000402007986 */ /* 0x0001e2000c101924 */
[----:B------:R-:W-:Y:S05]  /*be00*/  BRA `(.L_x_22309) ;  /* 0x0000000400147947 */ /* 0x000fea0003800000 */
.L_x_22316:
        /* <DEDUP_REMOVED lines=8> */
.L_x_22327:
[----:B------:R-:W0:Y:S01]  /*be90*/  I2F.F64.U32 R4, R4 ;  /* 0x0000000400047312 */ /* 0x000e220000201800 */
[----:B------:R-:W-:-:S05]  /*bea0*/  CS2R R6, SRZ ;  /* 0x0000000000067805 */ /* 0x000fca000001ff00 */
[----:B0-----:R0:W-:Y:S01]  /*beb0*/  STG.E.128 desc[UR36][R2.64], R4 ;  /* 0x0000000402007986 */ /* 0x0011e2000c101d24 */
[----:B------:R-:W-:Y:S05]  /*bec0*/  BRA `(.L_x_22309) ;  /* 0x0000000000e47947 */ /* 0x000fea0003800000 */
.L_x_22326:
[----:B------:R-:W-:-:S09]  /*bed0*/  UISETP.NE.AND UP0, UPT, UR4, 0xf, UPT ;  /* 0x0000000f0400788c */ /* 0x000fd2000bf05270 */
[----:B------:R-:W-:Y:S05]  /*bee0*/  BRA.U !UP0, `(.L_x_22328) ;  /* 0x0000000108d07547 */ /* 0x000fea000b800000 */
[----:B------:R-:W-:-:S09]  /*bef0*/  UISETP.NE.AND UP0, UPT, UR4, 0x17, UPT ;  /* 0x000000170400788c */ /* 0x000fd2000bf05270 */
[----:B------:R-:W-:Y:S05]  /*bf00*/  BRA.U !UP0, `(.L_x_22329) ;  /* 0x0000000108847547 */ /* 0x000fea000b800000 */
[----:B------:R-:W-:-:S09]  /*bf10*/  UISETP.NE.AND UP0, UPT, UR4, 0x18, UPT ;  /* 0x000000180400788c */ /* 0x000fd2000bf05270 */
[----:B------:R-:W-:Y:S05]  /*bf20*/  BRA.U !UP0, `(.L_x_22330) ;  /* 0x0000000108447547 */ /* 0x000fea000b800000 */
.L_x_22308:
        /* <DEDUP_REMOVED lines=16> */
.L_x_22331:
[----:B------:R-:W-:Y:S05]  /*c030*/  BRA `(.L_x_22309) ;  /* 0x0000000000887947 */ /* 0x000fea0003800000 */
.L_x_22330:
        /* <DEDUP_REMOVED lines=11> */
.L_x_22333:
[----:B------:R-:W-:Y:S05]  /*c0f0*/  BSYNC.RECONVERGENT B0 ;  /* 0x0000000000007941 */ /* 0x000fea0003800200 */
.L_x_22332:
[----:B------:R0:W-:Y:S01]  /*c100*/  STG.E.U8 desc[UR36][R2.64], R5 ;  /* 0x0000000502007986 */ /* 0x0001e2000c101124 */
[----:B------:R-:W-:Y:S05]  /*c110*/  BRA `(.L_x_22309) ;  /* 0x0000000000507947 */ /* 0x000fea0003800000 */
.L_x_22329:
        /* <DEDUP_REMOVED lines=12> */
.L_x_22334:
[----:B------:R-:W-:Y:S01]  /*c1e0*/  IMAD.MOV.U32 R5, RZ, RZ, 0x7f ;  /* 0x0000007fff057424 */ /* 0x000fe200078e00ff */
[----:B------:R-:W-:-:S04]  /*c1f0*/  ISETP.GT.U32.AND P0, PT, R7, 0x7f800000, PT ;  /* 0x7f8000000700780c */ /* 0x000fc80003f04070 */
[----:B------:R-:W-:-:S05]  /*c200*/  SEL R5, R5, 0x7c, P0 ;  /* 0x0000007c05057807 */ /* 0x000fca0000000000 */
[----:B------:R0:W-:Y:S01]  /*c210*/  STG.E.U8 desc[UR36][R2.64], R5 ;  /* 0x0000000502007986 */ /* 0x0001e2000c101124 */
[----:B------:R-:W-:Y:S05]  /*c220*/  BRA `(.L_x_22309) ;  /* 0x00000000000c7947 */ /* 0x000fea0003800000 */
.L_x_22328:
[----:B------:R-:W-:-:S04]  /*c230*/  I2FP.F32.U32 R0, R4 ;  /* 0x0000000400007245 */ /* 0x000fc80000201000 */
[----:B------:R-:W-:-:S05]  /*c240*/  F2FP.BF16.F32.PACK_AB R0, RZ, R0 ;  /* 0x00000000ff00723e */ /* 0x000fca00000010ff */
[----:B------:R0:W-:Y:S02]  /*c250*/  STG.E.U16 desc[UR36][R2.64], R0 ;  /* 0x0000000002007986 */ /* 0x0001e4000c101524 */
.L_x_22309:
[----:B------:R-:W-:Y:S05]  /*c260*/  BSYNC.RECONVERGENT B6 ;  /* 0x0000000000067941 */ /* 0x000fea0003800200 */
.L_x_22303:
[----:B------:R-:W-:-:S07]  /*c270*/  VIADD R17, R17, 0x80 ;  /* 0x0000008011117836 */ /* 0x000fce0000000000 */
.L_x_22235:
[----:B------:R-:W-:Y:S05]  /*c280*/  BSYNC.RECONVERGENT B7 ;  /* 0x0000000000077941 */ /* 0x000fea0003800200 */
.L_x_22234:
        /* <DEDUP_REMOVED lines=357> */
.L_x_22335:
        /* <DEDUP_REMOVED lines=19> */
.L_x_22339:
[----:B------:R0:W5:Y:S01]  /*da10*/  LDG.E.U8 R19, desc[UR36][R2.64] ;  /* 0x0000002402137981 */ /* 0x000162000c1e1100 */
[----:B------:R-:W-:Y:S05]  /*da20*/  BRA `(.L_x_22341) ;  /* 0x0000000c004c7947 */ /* 0x000fea0003800000 */
.L_x_22338:
        /* <DEDUP_REMOVED lines=8> */
.L_x_22343:
[----:B------:R0:W5:Y:S01]  /*dab0*/  LDG.E.U16 R19, desc[UR36][R2.64] ;  /* 0x0000002402137981 */ /* 0x000162000c1e1500 */
[----:B------:R-:W-:Y:S05]  /*dac0*/  BRA `(.L_x_22341) ;  /* 0x0000000c00247947 */ /* 0x000fea0003800000 */
.L_x_22342:
[----:B------:R0:W5:Y:S01]  /*dad0*/  LDG.E.U16 R19, desc[UR36][R2.64] ;  /* 0x0000002402137981 */ /* 0x000162000c1e1500 */
[----:B------:R-:W-:Y:S05]  /*dae0*/  BRA `(.L_x_22341) ;  /* 0x0000000c001c7947 */ /* 0x000fea0003800000 */
.L_x_22337:
        /* <DEDUP_REMOVED lines=9> */
.L_x_22345:
[----:B------:R-:W2:Y:S02]  /*db80*/  LDG.E.U16 R0, desc[UR36][R2.64] ;  /* 0x0000002402007981 */ /* 0x000ea4000c1e1500 */
[----:B--2---:R-:W-:-:S06]  /*db90*/  HADD2.F32 R0, -RZ, R0.H0_H0 ;  /* 0x20000000ff007230 */ /* 0x004fcc0000004100 */
[----:B------:R-:W0:Y:S02]  /*dba0*/  F2I.FTZ.TRUNC.NTZ R0, R0 ;  /* 0x0000000000007305 */ /* 0x000e24000021f100 */
[----:B0-----:R-:W-:Y:S01]  /*dbb0*/  PRMT R19, R0, 0x7610, R19 ;  /* 0x0000761000137816 */ /* 0x001fe20000000013 */
[----:B------:R-:W-:Y:S06]  /*dbc0*/  BRA `(.L_x_22341) ;  /* 0x0000000800e47947 */ /* 0x000fec0003800000 */
.L_x_22344:
        /* <DEDUP_REMOVED lines=9> */
.L_x_22347:
[----:B------:R-:W2:Y:S02]  /*dc60*/  LDG.E.U16 R2, desc[UR36][R2.64] ;  /* 0x0000002402027981 */ /* 0x000ea4000c1e1500 */
[----:B--2---:R-:W-:-:S06]  /*dc70*/  HADD2.F32 R0, -RZ, R2.H0_H0 ;  /* 0x20000002ff007230 */ /* 0x004fcc0000004100 */
[----:B------:R-:W0:Y:S02]  /*dc80*/  F2I.FTZ.TRUNC.NTZ R0, R0 ;  /* 0x0000000000007305 */ /* 0x000e24000021f100 */
[----:B0-----:R-:W-:Y:S01]  /*dc90*/  PRMT R19, R0, 0x7610, R19 ;  /* 0x0000761000137816 */ /* 0x001fe20000000013 */
[----:B------:R-:W-:Y:S06]  /*dca0*/  BRA `(.L_x_22341) ;  /* 0x0000000800ac7947 */ /* 0x000fec0003800000 */
.L_x_22346:
[----:B------:R-:W2:Y:S02]  /*dcb0*/  LDG.E.64 R2, desc[UR36][R2.64] ;  /* 0x0000002402027981 */ /* 0x000ea4000c1e1b00 */
[----:B--2---:R0:W1:Y:S01]  /*dcc0*/  F2I.F64.TRUNC R19, R2 ;  /* 0x0000000200137311 */ /* 0x004062000030d100 */
[----:B------:R-:W-:Y:S05]  /*dcd0*/  BRA `(.L_x_22341) ;  /* 0x0000000800a07947 */ /* 0x000fea0003800000 */
.L_x_22336:
        /* <DEDUP_REMOVED lines=12> */
.L_x_22350:
[----:B------:R-:W2:Y:S02]  /*dda0*/  LDG.E.64 R2, desc[UR36][R2.64] ;  /* 0x0000002402027981 */ /* 0x000ea4000c1e1b00 */
[----:B--2---:R0:W1:Y:S01]  /*ddb0*/  F2I.F64.TRUNC R19, R2 ;  /* 0x0000000200137311 */ /* 0x004062000030d100 */
[----:B------:R-:W-:Y:S05]  /*ddc0*/  BRA `(.L_x_22341) ;  /* 0x0000000800647947 */ /* 0x000fea0003800000 */
.L_x_22349:
        /* <DEDUP_REMOVED lines=27> */
.L_x_22352:
        /* <DEDUP_REMOVED lines=14> */
.L_x_22351:
[----:B------:R-:W2:Y:S02]  /*e060*/  LDG.E.U16 R0, desc[UR36][R2.64] ;  /* 0x0000002402007981 */ /* 0x000ea4000c1e1500 */
[----:B--2---:R-:W-:-:S06]  /*e070*/  IMAD.U32 R0, R0, 0x10000, RZ ;  /* 0x0001000000007824 */ /* 0x004fcc00078e00ff */
[----:B------:R-:W0:Y:S02]  /*e080*/  F2I.FTZ.TRUNC.NTZ R0, R0 ;  /* 0x0000000000007305 */ /* 0x000e24000021f100 */
[----:B0-----:R-:W-:Y:S01]  /*e090*/  PRMT R19, R0, 0x7610, R19 ;  /* 0x0000761000137816 */ /* 0x001fe20000000013 */
[----:B------:R-:W-:Y:S06]  /*e0a0*/  BRA `(.L_x_22341) ;  /* 0x0000000400ac7947 */ /* 0x000fec0003800000 */
.L_x_22348:
        /* <DEDUP_REMOVED lines=10> */
.L_x_22355:
        /* <DEDUP_REMOVED lines=21> */
.L_x_22359:
[----:B------:R-:W-:Y:S05]  /*e2a0*/  BSYNC.RECONVERGENT B1 ;  /* 0x0000000000017941 */ /* 0x000fea0003800200 */
.L_x_22358:
[----:B------:R-:W-:Y:S02]  /*e2b0*/  SHF.L.U32 R0, R0, 0x14, RZ ;  /* 0x0000001400007819 */ /* 0x000fe400000006ff */
[----:B------:R-:W-:-:S04]  /*e2c0*/  LEA R2, R2, 0x3b800000, 0x17 ;  /* 0x3b80000002027811 */ /* 0x000fc800078eb8ff */
[----:B------:R-:W-:-:S07]  /*e2d0*/  LOP3.LUT R0, R2, R0, R7, 0xfe, !PT ;  /* 0x0000000002007212 */ /* 0x000fce00078efe07 */
.L_x_22357:
[----:B------:R-:W-:Y:S05]  /*e2e0*/  BSYNC.RECONVERGENT B0 ;  /* 0x0000000000007941 */ /* 0x000fea0003800200 */
.L_x_22356:
[----:B------:R-:W0:Y:S02]  /*e2f0*/  F2I.FTZ.TRUNC.NTZ R0, R0 ;  /* 0x0000000000007305 */ /* 0x000e24000021f100 */
[----:B0-----:R-:W-:Y:S01]  /*e300*/  PRMT R19, R0, 0x7610, R19 ;  /* 0x0000761000137816 */ /* 0x001fe20000000013 */
[----:B------:R-:W-:Y:S06]  /*e310*/  BRA `(.L_x_22341) ;  /* 0x0000000400107947 */ /* 0x000fec0003800000 */
.L_x_22354:
        /* <DEDUP_REMOVED lines=21> */
.L_x_22363:
[----:B------:R-:W-:Y:S05]  /*e470*/  BSYNC.RECONVERGENT B1 ;  /* 0x0000000000017941 */ /* 0x000fea0003800200 */
.L_x_22362:
[----:B------:R-:W-:Y:S01]  /*e480*/  IMAD.SHL.U32 R0, R0, 0x200000, RZ ;  /* 0x0020000000007824 */ /* 0x000fe200078e00ff */
[----:B------:R-:W-:-:S04]  /*e490*/  LEA R2, R2, 0x37800000, 0x17 ;  /* 0x3780000002027811 */ /* 0x000fc800078eb8ff */
[----:B------:R-:W-:-:S07]  /*e4a0*/  LOP3.LUT R0, R2, R0, R7, 0xfe, !PT ;  /* 0x0000000002007212 */ /* 0x000fce00078efe07 */
.L_x_22361:
[----:B------:R-:W-:Y:S05]  /*e4b0*/  BSYNC.RECONVERGENT B0 ;  /* 0x0000000000007941 */ /* 0x000fea0003800200 */
.L_x_22360:
[----:B------:R-:W0:Y:S02]  /*e4c0*/  F2I.FTZ.TRUNC.NTZ R0, R0 ;  /* 0x0000000000007305 */ /* 0x000e24000021f100 */
[----:B0-----:R-:W-:Y:S01]  /*e4d0*/  PRMT R19, R0, 0x7610, R19 ;  /* 0x0000761000137816 */ /* 0x001fe20000000013 */
[----:B------:R-:W-:Y:S06]  /*e4e0*/  BRA `(.L_x_22341) ;  /* 0x00000000009c7947 */ /* 0x000fec0003800000 */
.L_x_22353:
        /* <DEDUP_REMOVED lines=14> */
.L_x_22367:
[----:B------:R-:W-:Y:S05]  /*e5d0*/  BSYNC.RECONVERGENT B0 ;  /* 0x0000000000007941 */ /* 0x000fea0003800200 */
.L_x_22366:
[----:B------:R-:W0:Y:S02]  /*e5e0*/  F2I.FTZ.TRUNC.NTZ R0, R0 ;  /* 0x0000000000007305 */ /* 0x000e24000021f100 */
[----:B0-----:R-:W-:Y:S01]  /*e5f0*/  PRMT R19, R0, 0x7610, R19 ;  /* 0x0000761000137816 */ /* 0x001fe20000000013 */
[----:B------:R-:W-:Y:S06]  /*e600*/  BRA `(.L_x_22341) ;  /* 0x0000000000547947 */ /* 0x000fec0003800000 */
.L_x_22340:
        /* <DEDUP_REMOVED lines=16> */
.L_x_22368:
[----:B------:R-:W-:Y:S01]  /*e710*/  PRMT R19, RZ, 0x7610, R19 ;  /* 0x00007610ff137816 */ /* 0x000fe20000000013 */
[----:B------:R-:W-:Y:S06]  /*e720*/  BRA `(.L_x_22341) ;  /* 0x00000000000c7947 */ /* 0x000fec0003800000 */
.L_x_22365:
[----:B------:R2:W5:Y:S01]  /*e730*/  LDG.E.U16 R19, desc[UR36][R2.64] ;  /* 0x0000002402137981 */ /* 0x000562000c1e1500 */
[----:B------:R-:W-:Y:S05]  /*e740*/  BRA `(.L_x_22341) ;  /* 0x0000000000047947 */ /* 0x000fea0003800000 */
.L_x_22364:
[----:B------:R3:W5:Y:S02]  /*e750*/  LDG.E.U16 R19, desc[UR36][R2.64] ;  /* 0x0000002402137981 */ /* 0x000764000c1e1500 */
.L_x_22341:
        /* <DEDUP_REMOVED lines=16> */
.L_x_22372:
[----:B------:R2:W5:Y:S01]  /*e860*/  LDG.E.U8 R0, desc[UR36][R2.64] ;  /* 0x0000002402007981 */ /* 0x000562000c1e1100 */
[----:B------:R-:W-:Y:S05]  /*e870*/  BRA `(.L_x_22374) ;  /* 0x0000000c004c7947 */ /* 0x000fea0003800000 */
.L_x_22371:
        /* <DEDUP_REMOVED lines=8> */
.L_x_22376:
[----:B------:R4:W5:Y:S01]  /*e900*/  LDG.E.U16 R0, desc[UR36][R2.64] ;  /* 0x0000002402007981 */ /* 0x000962000c1e1500 */
[----:B------:R-:W-:Y:S05]  /*e910*/  BRA `(.L_x_22374) ;  /* 0x0000000c00247947 */ /* 0x000fea0003800000 */
.L_x_22375:
[----:B------:R0:W5:Y:S01]  /*e920*/  LDG.E.U16 R0, desc[UR36][R2.64] ;  /* 0x0000002402007981 */ /* 0x000162000c1e1500 */
[----:B------:R-:W-:Y:S05]  /*e930*/  BRA `(.L_x_22374) ;  /* 0x0000000c001c7947 */ /* 0x000fea0003800000 */
.L_x_22370:
        /* <DEDUP_REMOVED lines=9> */
.L_x_22378:
[----:B------:R-:W2:Y:S02]  /*e9d0*/  LDG.E.U16 R4, desc[UR36][R2.64] ;  /* 0x0000002402047981 */ /* 0x000ea4000c1e1500 */
[----:B--2---:R-:W-:-:S06]  /*e9e0*/  HADD2.F32 R4, -RZ, R4.H0_H0 ;  /* 0x20000004ff047230 */ /* 0x004fcc0000004100 */
[----:B------:R-:W0:Y:S02]  /*e9f0*/  F2I.FTZ.TRUNC.NTZ R4, R4 ;  /* 0x0000000400047305 */ /* 0x000e24000021f100 */
[----:B0-----:R-:W-:Y:S01]  /*ea00*/  PRMT R0, R4, 0x7610, R0 ;  /* 0x0000761004007816 */ /* 0x001fe20000000000 */
[----:B------:R-:W-:Y:S06]  /*ea10*/  BRA `(.L_x_22374) ;  /* 0x0000000800e47947 */ /* 0x000fec0003800000 */
.L_x_22377:
        /* <DEDUP_REMOVED lines=9> */
.L_x_22380:
[----:B------:R-:W2:Y:S02]  /*eab0*/  LDG.E.U16 R2, desc[UR36][R2.64] ;  /* 0x0000002402027981 */ /* 0x000ea4000c1e1500 */
[----:B--2---:R-:W-:-:S06]  /*eac0*/  HADD2.F32 R4, -RZ, R2.H0_H0 ;  /* 0x20000002ff047230 */ /* 0x004fcc0000004100 */
[----:B------:R-:W0:Y:S02]  /*ead0*/  F2I.FTZ.TRUNC.NTZ R4, R4 ;  /* 0x0000000400047305 */ /* 0x000e24000021f100 */
[----:B0-----:R-:W-:Y:S01]  /*eae0*/  PRMT R0, R4, 0x7610, R0 ;  /* 0x0000761004007816 */ /* 0x001fe20000000000 */
[----:B------:R-:W-:Y:S06]  /*eaf0*/  BRA `(.L_x_22374) ;  /* 0x0000000800ac7947 */ /* 0x000fec0003800000 */
.L_x_22379:
[----:B------:R-:W2:Y:S02]  /*eb00*/  LDG.E.64 R2, desc[UR36][R2.64] ;  /* 0x0000002402027981 */ /* 0x000ea4000c1e1b00 */
[----:B--2---:R0:W2:Y:S01]  /*eb10*/  F2I.F64.TRUNC R0, R2 ;  /* 0x0000000200007311 */ /* 0x0040a2000030d100 */
[----:B------:R-:W-:Y:S05]  /*eb20*/  BRA `(.L_x_22374) ;  /* 0x0000000800a07947 */ /* 0x000fea0003800000 */
.L_x_22369:
        /* <DEDUP_REMOVED lines=12> */
.L_x_22383:
[----:B------:R-:W2:Y:S02]  /*ebf0*/  LDG.E.64 R2, desc[UR36][R2.64] ;  /* 0x0000002402027981 */ /* 0x000ea4000c1e1b00 */
[----:B--2---:R0:W2:Y:S01]  /*ec00*/  F2I.F64.TRUNC R0, R2 ;  /* 0x0000000200007311 */ /* 0x0040a2000030d100 */
[----:B------:R-:W-:Y:S05]  /*ec10*/  BRA `(.L_x_22374) ;  /* 0x0000000800647947 */ /* 0x000fea0003800000 */
.L_x_22382:
        /* <DEDUP_REMOVED lines=27> */
.L_x_22385:
        /* <DEDUP_REMOVED lines=14> */
.L_x_22384:
[----:B------:R-:W2:Y:S02]  /*eeb0*/  LDG.E.U16 R4, desc[UR36][R2.64] ;  /* 0x0000002402047981 */ /* 0x000ea4000c1e1500 */
[----:B--2---:R-:W-:-:S06]  /*eec0*/  IMAD.U32 R4, R4, 0x10000, RZ ;  /* 0x0001000004047824 */ /* 0x004fcc00078e00ff */
[----:B------:R-:W0:Y:S02]  /*eed0*/  F2I.FTZ.TRUNC.NTZ R4, R4 ;  /* 0x0000000400047305 */ /* 0x000e24000021f100 */
[----:B0-----:R-:W-:Y:S01]  /*eee0*/  PRMT R0, R4, 0x7610, R0 ;  /* 0x0000761004007816 */ /* 0x001fe20000000000 */
[----:B------:R-:W-:Y:S06]  /*eef0*/  BRA `(.L_x_22374) ;  /* 0x0000000400ac7947 */ /* 0x000fec0003800000 */
.L_x_22381:
        /* <DEDUP_REMOVED lines=10> */
.L_x_22388:
        /* <DEDUP_REMOVED lines=21> */
.L_x_22392:
[----:B------:R-:W-:Y:S05]  /*f0f0*/  BSYNC.RECONVERGENT B1 ;  /* 0x0000000000017941 */ /* 0x000fea0003800200 */
.L_x_22391:
[----:B------:R-:W-:Y:S02]  /*f100*/  SHF.L.U32 R0, R0, 0x14, RZ ;  /* 0x0000001400007819 */ /* 0x000fe400000006ff */
[----:B------:R-:W-:-:S04]  /*f110*/  LEA R2, R2, 0x3b800000, 0x17 ;  /* 0x3b80000002027811 */ /* 0x000fc800078eb8ff */
[----:B------:R-:W-:-:S07]  /*f120*/  LOP3.LUT R4, R2, R0, R7, 0xfe, !PT ;  /* 0x0000000002047212 */ /* 0x000fce00078efe07 */
.L_x_22390:
[----:B------:R-:W-:Y:S05]  /*f130*/  BSYNC.RECONVERGENT B0 ;  /* 0x0000000000007941 */ /* 0x000fea0003800200 */
.L_x_22389:
[----:B------:R-:W0:Y:S02]  /*f140*/  F2I.FTZ.TRUNC.NTZ R4, R4 ;  /* 0x0000000400047305 */ /* 0x000e24000021f100 */
[----:B0-----:R-:W-:Y:S01]  /*f150*/  PRMT R0, R4, 0x7610, R0 ;  /* 0x0000761004007816 */ /* 0x001fe20000000000 */
[----:B------:R-:W-:Y:S06]  /*f160*/  BRA `(.L_x_22374) ;  /* 0x0000000400107947 */ /* 0x000fec0003800000 */
.L_x_22387:
        /* <DEDUP_REMOVED lines=21> */
.L_x_22396:
[----:B------:R-:W-:Y:S05]  /*f2c0*/  BSYNC.RECONVERGENT B1 ;  /* 0x0000000000017941 */ /* 0x000fea0003800200 */
.L_x_22395:
[----:B------:R-:W-:Y:S01]  /*f2d0*/  IMAD.SHL.U32 R0, R0, 0x200000, RZ ;  /* 0x0020000000007824 */ /* 0x000fe200078e00ff */
[----:B------:R-:W-:-:S04]  /*f2e0*/  LEA R2, R2, 0x37800000, 0x17 ;  /* 0x3780000002027811 */ /* 0x000fc800078eb8ff */
[----:B------:R-:W-:-:S07]  /*f2f0*/  LOP3.LUT R4, R2, R0, R7, 0xfe, !PT ;  /* 0x0000000002047212 */ /* 0x000fce00078efe07 */
.L_x_22394:
[----:B------:R-:W-:Y:S05]  /*f300*/  BSYNC.RECONVERGENT B0 ;  /* 0x0000000000007941 */ /* 0x000fea0003800200 */
.L_x_22393:
[----:B------:R-:W0:Y:S02]  /*f310*/  F2I.FTZ.TRUNC.NTZ R4, R4 ;  /* 0x0000000400047305 */ /* 0x000e24000021f100 */
[----:B0-----:R-:W-:Y:S01]  /*f320*/  PRMT R0, R4, 0x7610, R0 ;  /* 0x0000761004007816 */ /* 0x001fe20000000000 */
[----:B------:R-:W-:Y:S06]  /*f330*/  BRA `(.L_x_22374) ;  /* 0x00000000009c7947 */ /* 0x000fec0003800000 */
.L_x_22386:
        /* <DEDUP_REMOVED lines=14> */
.L_x_22400:
[----:B------:R-:W-:Y:S05]  /*f420*/  BSYNC.RECONVERGENT B0 ;  /* 0x0000000000007941 */ /* 0x000fea0003800200 */
.L_x_22399:
[----:B------:R-:W0:Y:S02]  /*f430*/  F2I.FTZ.TRUNC.NTZ R4, R4 ;  /* 0x0000000400047305 */ /* 0x000e24000021f100 */
[----:B0-----:R-:W-:Y:S01]  /*f440*/  PRMT R0, R4, 0x7610, R0 ;  /* 0x0000761004007816 */ /* 0x001fe20000000000 */
[----:B------:R-:W-:Y:S06]  /*f450*/  BRA `(.L_x_22374) ;  /* 0x0000000000547947 */ /* 0x000fec0003800000 */
.L_x_22373:
        /* <DEDUP_REMOVED lines=16> */
.L_x_22401:
[----:B------:R-:W-:Y:S01]  /*f560*/  PRMT R0, RZ, 0x7610, R0 ;  /* 0x00007610ff007816 */ /* 0x000fe20000000000 */
[----:B------:R-:W-:Y:S06]  /*f570*/  BRA `(.L_x_22374) ;  /* 0x00000000000c7947 */ /* 0x000fec0003800000 */
.L_x_22398:
[----:B------:R0:W5:Y:S01]  /*f580*/  LDG.E.U16 R0, desc[UR36][R2.64] ;  /* 0x0000002402007981 */ /* 0x000162000c1e1500 */
[----:B------:R-:W-:Y:S05]  /*f590*/  BRA `(.L_x_22374) ;  /* 0x0000000000047947 */ /* 0x000fea0003800000 */
.L_x_22397:
[----:B------:R0:W5:Y:S02]  /*f5a0*/  LDG.E.U16 R0, desc[UR36][R2.64] ;  /* 0x0000002402007981 */ /* 0x000164000c1e1500 */
.L_x_22374:
[----:B------:R-:W-:Y:S01]  /*f5b0*/  UPRMT UR4, UR43, 0x9910, URZ ;  /* 0x000099102b047896 */ /* 0x000fe200080000ff */
[----:B-12--5:R-:W-:-:S03]  /*f5c0*/  LOP3.LUT R0, R19, R0, RZ, 0xfc, !PT ;  /* 0x0000000013007212 */ /* 0x026fc600078efcff */
[----:B------:R-:W-:Y:S01]  /*f5d0*/  UISETP.GT.AND UP0, UPT, UR4, 0x9, UPT ;  /* 0x000000090400788c */ /* 0x000fe2000bf04270 */
[----:B------:R-:W-:-:S04]  /*f5e0*/  PRMT R0, R0, 0x9910, RZ ;  /* 0x0000991000007816 */ /* 0x000fc800000000ff */
[----:B------:R-:W-:-:S04]  /*f5f0*/  ISETP.NE.AND P0, PT, R0, RZ, PT ;  /* 0x000000ff0000720c */ /* 0x000fc80003f05270 */
[----:B0--34-:R-:W-:Y:S01]  /*f600*/  SEL R2, RZ, 0x1, !P0 ;  /* 0x00000001ff027807 */ /* 0x019fe20004000000 */
        /* <DEDUP_REMOVED lines=11> */
.L_x_22405:
[----:B------:R-:W-:Y:S01]  /*f6c0*/  STG.E.U8 desc[UR36][R16.64], R2 ;  /* 0x0000000210007986 */ /* 0x000fe2000c101124 */
[----:B------:R-:W-:Y:S05]  /*f6d0*/  EXIT ;  /* 0x000000000000794d */ /* 0x000fea0003800000 */
.L_x_22404:
        /* <DEDUP_REMOVED lines=9> */
.L_x_22408:
[----:B------:R-:W-:Y:S01]  /*f770*/  STG.E desc[UR36][R16.64], R2 ;  /* 0x0000000210007986 */ /* 0x000fe2000c101924 */
[----:B------:R-:W-:Y:S05]  /*f780*/  EXIT ;  /* 0x000000000000794d */ /* 0x000fea0003800000 */
.L_x_22407:
[----:B------:R-:W-:Y:S01]  /*f790*/  STG.E.U16 desc[UR36][R16.64], R2 ;  /* 0x0000000210007986 */ /* 0x000fe2000c101524 */
[----:B------:R-:W-:Y:S05]  /*f7a0*/  EXIT ;  /* 0x000000000000794d */ /* 0x000fea0003800000 */
.L_x_22403:
        /* <DEDUP_REMOVED lines=9> */
.L_x_22410:
[----:B------:R-:W-:-:S04]  /*f840*/  I2FP.F32.U32 R0, R2 ;  /* 0x0000000200007245 */ /* 0x000fc80000201000 */
[----:B------:R-:W-:-:S05]  /*f850*/  F2FP.F16.F32.PACK_AB R0, RZ, R0 ;  /* 0x00000000ff00723e */ /* 0x000fca00000000ff */
[----:B------:R-:W-:Y:S01]  /*f860*/  STG.E.U16 desc[UR36][R16.64], R0 ;  /* 0x0000000010007986 */ /* 0x000fe2000c101524 */
[----:B------:R-:W-:Y:S05]  /*f870*/  EXIT ;  /* 0x000000000000794d */ /* 0x000fea0003800000 */
.L_x_22409:
        /* <DEDUP_REMOVED lines=10> */
.L_x_22412:
[----:B------:R-:W-:-:S04]  /*f920*/  I2FP.F32.U32 R2, R2 ;  /* 0x0000000200027245 */ /* 0x000fc80000201000 */
[----:B------:R-:W-:-:S04]  /*f930*/  F2FP.F16.F32.PACK_AB R3, RZ, R2 ;  /* 0x00000002ff03723e */ /* 0x000fc800000000ff */
[----:B------:R-:W-:-:S05]  /*f940*/  PRMT R3, R3, 0x5410, RZ ;  /* 0x0000541003037816 */ /* 0x000fca00000000ff */
[----:B------:R-:W-:Y:S01]  /*f950*/  STG.E desc[UR36][R16.64], R3 ;  /* 0x0000000310007986 */ /* 0x000fe2000c101924 */
[----:B------:R-:W-:Y:S05]  /*f960*/  EXIT ;  /* 0x000000000000794d */ /* 0x000fea0003800000 */
.L_x_22411:
[----:B------:R-:W0:Y:S02]  /*f970*/  I2F.F64.U32 R2, R2 ;  /* 0x0000000200027312 */ /* 0x000e240000201800 */
[----:B0-----:R-:W-:Y:S01]  /*f980*/  STG.E.64 desc[UR36][R16.64], R2 ;  /* 0x0000000210007986 */ /* 0x001fe2000c101b24 */
[----:B------:R-:W-:Y:S05]  /*f990*/  EXIT ;  /* 0x000000000000794d */ /* 0x000fea0003800000 */
.L_x_22402:
        /* <DEDUP_REMOVED lines=12> */
.L_x_22416:
        /* <DEDUP_REMOVED lines=16> */
.L_x_22419:
[----:B------:R-:W-:-:S07]  /*fb60*/  PRMT R8, R0, 0x7610, R8 ;  /* 0x0000761000087816 */ /* 0x000fce0000000008 */
.L_x_22418:
[----:B------:R-:W-:Y:S05]  /*fb70*/  BSYNC.RECONVERGENT B0 ;  /* 0x0000000000007941 */ /* 0x000fea0003800200 */
.L_x_22417:
[----:B------:R-:W-:Y:S01]  /*fb80*/  STG.E.U8 desc[UR36][R16.64], R8 ;  /* 0x0000000810007986 */ /* 0x000fe2000c101124 */
[----:B------:R-:W-:Y:S05]  /*fb90*/  EXIT ;  /* 0x000000000000794d */ /* 0x000fea0003800000 */
.L_x_22415:
        /* <DEDUP_REMOVED lines=16> */
.L_x_22422:
[----:B------:R-:W-:-:S07]  /*fca0*/  PRMT R8, R0, 0x7610, R8 ;  /* 0x0000761000087816 */ /* 0x000fce0000000008 */
.L_x_22421:
[----:B------:R-:W-:Y:S05]  /*fcb0*/  BSYNC.RECONVERGENT B0 ;  /* 0x0000000000007941 */ /* 0x000fea0003800200 */
.L_x_22420:
[----:B------:R-:W-:Y:S01]  /*fcc0*/  STG.E.U8 desc[UR36][R16.64], R8 ;  /* 0x0000000810007986 */ /* 0x000fe2000c101124 */
[----:B------:R-:W-:Y:S05]  /*fcd0*/  EXIT ;  /* 0x000000000000794d */ /* 0x000fea0003800000 */
.L_x_22414:
        /* <DEDUP_REMOVED lines=21> */
.L_x_22424:
[----:B------:R-:W-:-:S05]  /*fe30*/  IMAD.MOV.U32 R3, RZ, RZ, RZ ;  /* 0x000000ffff037224 */ /* 0x000fca00078e00ff */
[----:B------:R-:W-:Y:S01]  /*fe40*/  STG.E.64 desc[UR36][R16.64], R2 ;  /* 0x0000000210007986 */ /* 0x000fe2000c101b24 */
[----:B------:R-:W-:Y:S05]  /*fe50*/  EXIT ;  /* 0x000000000000794d */ /* 0x000fea0003800000 */
.L_x_22423:
[----:B------:R-:W-:Y:S01]  /*fe60*/  STG.E desc[UR36][R16.64], R2 ;  /* 0x0000000210007986 */ /* 0x000fe2000c101924 */
[----:B------:R-:W-:Y:S05]  /*fe70*/  EXIT ;  /* 0x000000000000794d */ /* 0x000fea0003800000 */
.L_x_22413:
        /* <DEDUP_REMOVED lines=8> */
.L_x_22426:
[----:B------:R-:W0:Y:S01]  /*ff00*/  I2F.F64.U32 R4, R2 ;  /* 0x0000000200047312 */ /* 0x000e220000201800 */
[----:B------:R-:W-:-:S05]  /*ff10*/  CS2R R6, SRZ ;  /* 0x0000000000067805 */ /* 0x000fca000001ff00 */
[----:B0-----:R-:W-:Y:S01]  /*ff20*/  STG.E.128 desc[UR36][R16.64], R4 ;  /* 0x0000000410007986 */ /* 0x001fe2000c101d24 */
[----:B------:R-:W-:Y:S05]  /*ff30*/  EXIT ;  /* 0x000000000000794d */ /* 0x000fea0003800000 */
.L_x_22425:
[----:B------:R-:W-:-:S09]  /*ff40*/  UISETP.NE.AND UP0, UPT, UR4, 0xf, UPT ;  /* 0x0000000f0400788c */ /* 0x000fd2000bf05270 */
[----:B------:R-:W-:Y:S05]  /*ff50*/  BRA.U !UP0, `(.L_x_22427) ;  /* 0x0000000108d47547 */ /* 0x000fea000b800000 */
[----:B------:R-:W-:-:S09]  /*ff60*/  UISETP.NE.AND UP0, UPT, UR4, 0x17, UPT ;  /* 0x000000170400788c */ /* 0x000fd2000bf05270 */
[----:B------:R-:W-:Y:S05]  /*ff70*/  BRA.U !UP0, `(.L_x_22428) ;  /* 0x0000000108847547 */ /* 0x000fea000b800000 */
[----:B------:R-:W-:-:S09]  /*ff80*/  UISETP.NE.AND UP0, UPT, UR4, 0x18, UPT ;  /* 0x000000180400788c */ /* 0x000fd2000bf05270 */
[----:B------:R-:W-:Y:S05]  /*ff90*/  BRA.U !UP0, `(.L_x_22429) ;  /* 0x0000000108447547 */ /* 0x000fea000b800000 */
.L_x_22406:
        /* <DEDUP_REMOVED lines=16> */
.L_x_22430:
[----:B------:R-:W-:Y:S05]  /*100a0*/  EXIT ;  /* 0x000000000000794d */ /* 0x000fea0003800000 */
.L_x_22429:
        /* <DEDUP_REMOVED lines=11> */
.L_x_22432:
[----:B------:R-:W-:Y:S05]  /*10160*/  BSYNC.RECONVERGENT B0 ;  /* 0x0000000000007941 */ /* 0x000fea0003800200 */
.L_x_22431:
[----:B------:R-:W-:Y:S01]  /*10170*/  STG.E.U8 desc[UR36][R16.64], R3 ;  /* 0x0000000310007986 */ /* 0x000fe2000c101124 */
[----:B------:R-:W-:Y:S05]  /*10180*/  EXIT ;  /* 0x000000000000794d */ /* 0x000fea0003800000 */
.L_x_22428:
        /* <DEDUP_REMOVED lines=13> */
.L_x_22433:
[----:B------:R-:W-:Y:S01]  /*10260*/  IMAD.MOV.U32 R3, RZ, RZ, 0x7f ;  /* 0x0000007fff037424 */ /* 0x000fe200078e00ff */
[----:B------:R-:W-:-:S04]  /*10270*/  ISETP.GT.U32.AND P0, PT, R5, 0x7f800000, PT ;  /* 0x7f8000000500780c */ /* 0x000fc80003f04070 */
[----:B------:R-:W-:-:S05]  /*10280*/  SEL R3, R3, 0x7c, P0 ;  /* 0x0000007c03037807 */ /* 0x000fca0000000000 */
[----:B------:R-:W-:Y:S01]  /*10290*/  STG.E.U8 desc[UR36][R16.64], R3 ;  /* 0x0000000310007986 */ /* 0x000fe2000c101124 */
[----:B------:R-:W-:Y:S05]  /*102a0*/  EXIT ;  /* 0x000000000000794d */ /* 0x000fea0003800000 */
.L_x_22427:
[----:B------:R-:W-:-:S04]  /*102b0*/  I2FP.F32.U32 R0, R2 ;  /* 0x0000000200007245 */ /* 0x000fc80000201000 */
[----:B------:R-:W-:-:S05]  /*102c0*/  F2FP.BF16.F32.PACK_AB R0, RZ, R0 ;  /* 0x00000000ff00723e */ /* 0x000fca00000010ff */
[----:B------:R-:W-:Y:S01]  /*102d0*/  STG.E.U16 desc[UR36][R16.64], R0 ;  /* 0x0000000010007986 */ /* 0x000fe2000c101524 */
[----:B------:R-:W-:Y:S05]  /*102e0*/  EXIT ;  /* 0x000000000000794d */ /* 0x000fea0003800000 */
.L_x_22434:
        /* <DEDUP_REMOVED lines=9> */
.L_x_43581:


//--------------------- .text._ZN2at6native27unrolled_elementwise_kernelINS0_13BinaryFunctorIssbZZZNS0_22logical_or_kernel_cudaERNS_14TensorIteratorEENKUlvE0_clEvENKUlvE3_clEvEUlssE_EESt5arrayIPcLm3EELi4E23TrivialOffsetCalculatorILi2EjESC_ILi1EjENS0_6memory12LoadWithCastILi2EEENSF_13StoreWithCastILi1EEEEEviT_T0_T2_T3_T4_T5_ --------------------------
	.section	.text._ZN2at6native27unrolled_elementwise_kernelINS0_13BinaryFunctorIssbZZZNS0_22logical_or_kernel_cudaERNS_14TensorIteratorEENKUlvE0_clEvENKUlvE3_clEvEUlssE_EESt5arrayIPcLm3EELi4E23TrivialOffsetCalculatorILi2EjESC_ILi1EjENS0_6memory12LoadWithCastILi2EEENSF_13StoreWithCastILi1EEEEEviT_T0_T2_T3_T4_T5_,"ax",@progbits
	.align	128
        .global         _ZN2at6native27unrolled_elementwise_kernelINS0_13BinaryFunctorIssbZZZNS0_22logical_or_kernel_cudaERNS_14TensorIteratorEENKUlvE0_clEvENKUlvE3_clEvEUlssE_EESt5arrayIPcLm3EELi4E23TrivialOffsetCalculatorILi2EjESC_ILi1EjENS0_6memory12LoadWithCastILi2EEENSF_13StoreWithCastILi1EEEEEviT_T0_T2_T3_T4_T5_
        .type           _ZN2at6native27unrolled_elementwise_kernelINS0_13BinaryFunctorIssbZZZNS0_22logical_or_kernel_cudaERNS_14TensorIteratorEENKUlvE0_clEvENKUlvE3_clEvEUlssE_EESt5arrayIPcLm3EELi4E23TrivialOffsetCalculatorILi2EjESC_ILi1EjENS0_6memory12LoadWithCastILi2EEENSF_13StoreWithCastILi1EEEEEviT_T0_T2_T3_T4_T5_,@function
        .size           _ZN2at6native27unrolled_elementwise_kernelINS0_13BinaryFunctorIssbZZZNS0_22logical_or_kernel_cudaERNS_14TensorIteratorEENKUlvE0_clEvENKUlvE3_clEvEUlssE_EESt5arrayIPcLm3EELi4E23TrivialOffsetCalculatorILi2EjESC_ILi1EjENS0_6memory12LoadWithCastILi2EEENSF_13StoreWithCastILi1EEEEEviT_T0_T2_T3_T4_T5_,(.L_x_43582 - _ZN2at6native27unrolled_elementwise_kernelINS0_13BinaryFunctorIssbZZZNS0_22logical_or_kernel_cudaERNS_14TensorIteratorEENKUlvE0_clEvENKUlvE3_clEvEUlssE_EESt5arrayIPcLm3EELi4E23TrivialOffsetCalculatorILi2EjESC_ILi1EjENS0_6memory12LoadWithCastILi2EEENSF_13StoreWithCastILi1EEEEEviT_T0_T2_T3_T4_T5_)
        .other          _ZN2at6native27unrolled_elementwise_kernelINS0_13BinaryFunctorIssbZZZNS0_22logical_or_kernel_cudaERNS_14TensorIteratorEENKUlvE0_clEvENKUlvE3_clEvEUlssE_EESt5arrayIPcLm3EELi4E23TrivialOffsetCalculatorILi2EjESC_ILi1EjENS0_6memory12LoadWithCastILi2EEENSF_13StoreWithCastILi1EEEEEviT_T0_T2_T3_T4_T5_,@"STO_CUDA_ENTRY STV_DEFAULT"
_ZN2at6native27unrolled_elementwise_kernelINS0_13BinaryFunctorIssbZZZNS0_22logical_or_kernel_cudaERNS_14TensorIteratorEENKUlvE0_clEvENKUlvE3_clEvEUlssE_EESt5arrayIPcLm3EELi4E23TrivialOffsetCalculatorILi2EjESC_ILi1EjENS0_6memory12LoadWithCastILi2EEENSF_13StoreWithCastILi1EEEEEviT_T0_T2_T3_T4_T5_:
.text._ZN2at6native27unrolled_elementwise_kernelINS0_13BinaryFunctorIssbZZZNS0_22logical_or_kernel_cudaERNS_14TensorIteratorEENKUlvE0_clEvENKUlvE3_clEvEUlssE_EESt5arrayIPcLm3EELi4E23TrivialOffsetCalculatorILi2EjESC_ILi1EjENS0_6memory12LoadWithCastILi2EEENSF_13StoreWithCastILi1EEEEEviT_T0_T2_T3_T4_T5_:
        /* <DEDUP_REMOVED lines=33> */
.L_x_22440:
[----:B------:R3:W5:Y:S01]  /*0210*/  LDG.E.U8 R17, desc[UR36][R4.64] ;  /* 0x0000002404117981 */ /* 0x000762000c1e1100 */
[----:B------:R-:W-:Y:S05]  /*0220*/  BRA `(.L_x_22442) ;  /* 0x0000000c00507947 */ /* 0x000fea0003800000 */
.L_x_22439:
        /* <DEDUP_REMOVED lines=8> */
.L_x_22444:
[----:B------:R1:W5:Y:S01]  /*02b0*/  LDG.E.U16 R17, desc[UR36][R4.64] ;  /* 0x0000002404117981 */ /* 0x000362000c1e1500 */
[----:B------:R-:W-:Y:S05]  /*02c0*/  BRA `(.L_x_22442) ;  /* 0x0000000c00287947 */ /* 0x000fea0003800000 */
.L_x_22443:
[----:B------:R2:W5:Y:S01]  /*02d0*/  LDG.E.U16 R17, desc[UR36][R4.64] ;  /* 0x0000002404117981 */ /* 0x000562000c1e1500 */
[----:B------:R-:W-:Y:S05]  /*02e0*/  BRA `(.L_x_22442) ;  /* 0x0000000c00207947 */ /* 0x000fea0003800000 */
.L_x_22438:
        /* <DEDUP_REMOVED lines=9> */
.L_x_22446:
[----:B------:R-:W2:Y:S02]  /*0380*/  LDG.E.U16 R0, desc[UR36][R4.64] ;  /* 0x0000002404007981 */ /* 0x000ea4000c1e1500 */
[----:B--2---:R-:W-:-:S06]  /*0390*/  HADD2.F32 R0, -RZ, R0.H0_H0 ;  /* 0x20000000ff007230 */ /* 0x004fcc0000004100 */
[----:B------:R-:W0:Y:S02]  /*03a0*/  F2I.FTZ.TRUNC.NTZ R0, R0 ;  /* 0x0000000000007305 */ /* 0x000e24000021f100 */
[----:B0-----:R-:W-:Y:S01]  /*03b0*/  PRMT R17, R0, 0x7610, R17 ;  /* 0x0000761000117816 */ /* 0x001fe20000000011 */
[----:B------:R-:W-:Y:S06]  /*03c0*/  BRA `(.L_x_22442) ;  /* 0x0000000800e87947 */ /* 0x000fec0003800000 */
.L_x_22445:
        /* <DEDUP_REMOVED lines=9> */
.L_x_22448:
[----:B------:R-:W2:Y:S02]  /*0460*/  LDG.E.U16 R4, desc[UR36][R4.64] ;  /* 0x0000002404047981 */ /* 0x000ea4000c1e1500 */
[----:B--2---:R-:W-:-:S06]  /*0470*/  HADD2.F32 R0, -RZ, R4.H0_H0 ;  /* 0x20000004ff007230 */ /* 0x004fcc0000004100 */
[----:B------:R-:W0:Y:S02]  /*0480*/  F2I.FTZ.TRUNC.NTZ R0, R0 ;  /* 0x0000000000007305 */ /* 0x000e24000021f100 */
[----:B0-----:R-:W-:Y:S01]  /*0490*/  PRMT R17, R0, 0x7610, R17 ;  /* 0x0000761000117816 */ /* 0x001fe20000000011 */
[----:B------:R-:W-:Y:S06]  /*04a0*/  BRA `(.L_x_22442) ;  /* 0x0000000800b07947 */ /* 0x000fec0003800000 */
.L_x_22447:
[----:B------:R-:W2:Y:S02]  /*04b0*/  LDG.E.64 R4, desc[UR36][R4.64] ;  /* 0x0000002404047981 */ /* 0x000ea4000c1e1b00 */
[----:B--2---:R0:W1:Y:S01]  /*04c0*/  F2I.F64.TRUNC R17, R4 ;  /* 0x0000000400117311 */ /* 0x004062000030d100 */
[----:B------:R-:W-:Y:S05]  /*04d0*/  BRA `(.L_x_22442) ;  /* 0x0000000800a47947 */ /* 0x000fea0003800000 */
.L_x_22437:
        /* <DEDUP_REMOVED lines=12> */
.L_x_22451:
[----:B------:R-:W2:Y:S02]  /*05a0*/  LDG.E.64 R4, desc[UR36][R4.64] ;  /* 0x0000002404047981 */ /* 0x000ea4000c1e1b00 */
[----:B--2---:R0:W1:Y:S01]  /*05b0*/  F2I.F64.TRUNC R17, R4 ;  /* 0x0000000400117311 */ /* 0x004062000030d100 */
[----:B------:R-:W-:Y:S05]  /*05c0*/  BRA `(.L_x_22442) ;  /* 0x0000000800687947 */ /* 0x000fea0003800000 */
.L_x_22450:
        /* <DEDUP_REMOVED lines=27> */
.L_x_22453:
        /* <DEDUP_REMOVED lines=15> */
.L_x_22452:
[----:B------:R-:W2:Y:S02]  /*0870*/  LDG.E.U16 R0, desc[UR36][R4.64] ;  /* 0x0000002404007981 */ /* 0x000ea4000c1e1500 */
[----:B--2---:R-:W-:-:S06]  /*0880*/  IMAD.U32 R0, R0, 0x10000, RZ ;  /* 0x0001000000007824 */ /* 0x004fcc00078e00ff */
[----:B------:R-:W0:Y:S02]  /*0890*/  F2I.FTZ.TRUNC.NTZ R0, R0 ;  /* 0x0000000000007305 */ /* 0x000e24000021f100 */
[----:B0-----:R-:W-:Y:S01]  /*08a0*/  PRMT R17, R0, 0x7610, R17 ;  /* 0x0000761000117816 */ /* 0x001fe20000000011 */
[----:B------:R-:W-:Y:S06]  /*08b0*/  BRA `(.L_x_22442) ;  /* 0x0000000400ac7947 */ /* 0x000fec0003800000 */
.L_x_22449:
        /* <DEDUP_REMOVED lines=10> */
.L_x_22456:
        /* <DEDUP_REMOVED lines=21> */
.L_x_22460:
[----:B------:R-:W-:Y:S05]  /*0ab0*/  BSYNC.RECONVERGENT B1 ;  /* 0x0000000000017941 */ /* 0x000fea0003800200 */
.L_x_22459:
[----:B------:R-:W-:Y:S01]  /*0ac0*/  IMAD.SHL.U32 R0, R0, 0x100000, RZ ;  /* 0x0010000000007824 */ /* 0x000fe200078e00ff */
[----:B------:R-:W-:-:S04]  /*0ad0*/  LEA R3, R3, 0x3b800000, 0x17 ;  /* 0x3b80000003037811 */ /* 0x000fc800078eb8ff */
[----:B------:R-:W-:-:S07]  /*0ae0*/  LOP3.LUT R0, R3, R0, R7, 0xfe, !PT ;  /* 0x0000000003007212 */ /* 0x000fce00078efe07 */
.L_x_22458:
[----:B------:R-:W-:Y:S05]  /*0af0*/  BSYNC.RECONVERGENT B0 ;  /* 0x0000000000007941 */ /* 0x000fea0003800200 */
.L_x_22457:
[----:B------:R-:W0:Y:S02]  /*0b00*/  F2I.FTZ.TRUNC.NTZ R0, R0 ;  /* 0x0000000000007305 */ /* 0x000e24000021f100 */
[----:B0-----:R-:W-:Y:S01]  /*0b10*/  PRMT R17, R0, 0x7610, R17 ;  /* 0x0000761000117816 */ /* 0x001fe20000000011 */
[----:B------:R-:W-:Y:S06]  /*0b20*/  BRA `(.L_x_22442) ;  /* 0x0000000400107947 */ /* 0x000fec0003800000 */
.L_x_22455:
        /* <DEDUP_REMOVED lines=21> */
.L_x_22464:
[----:B------:R-:W-:Y:S05]  /*0c80*/  BSYNC.RECONVERGENT B1 ;  /* 0x0000000000017941 */ /* 0x000fea0003800200 */
.L_x_22463:
[----:B------:R-:W-:Y:S01]  /*0c90*/  IMAD.SHL.U32 R0, R0, 0x200000, RZ ;  /* 0x0020000000007824 */ /* 0x000fe200078e00ff */
[----:B------:R-:W-:-:S04]  /*0ca0*/  LEA R3, R3, 0x37800000, 0x17 ;  /* 0x3780000003037811 */ /* 0x000fc800078eb8ff */
[----:B------:R-:W-:-:S07]  /*0cb0*/  LOP3.LUT R0, R3, R0, R7, 0xfe, !PT ;  /* 0x0000000003007212 */ /* 0x000fce00078efe07 */
.L_x_22462:
[----:B------:R-:W-:Y:S05]  /*0cc0*/  BSYNC.RECONVERGENT B0 ;  /* 0x0000000000007941 */ /* 0x000fea0003800200 */
.L_x_22461:
[----:B------:R-:W0:Y:S02]  /*0cd0*/  F2I.FTZ.TRUNC.NTZ R0, R0 ;  /* 0x0000000000007305 */ /* 0x000e24000021f100 */
[----:B0-----:R-:W-:Y:S01]  /*0ce0*/  PRMT R17, R0, 0x7610, R17 ;  /* 0x0000761000117816 */ /* 0x001fe20000000011 */
[----:B------:R-:W-:Y:S06]  /*0cf0*/  BRA `(.L_x_22442) ;  /* 0x00000000009c7947 */ /* 0x000fec0003800000 */
.L_x_22454:
[----:B------:R-:W-:-:S09]  /*0d00*/  UISETP.NE.AND UP0, UPT, UR4, 0x1c, UPT ;  /* 0x0000001c0400788c */ /* 0x000fd2000bf05270 */
[----:B------:R-:W-:Y:S05]  /*0d10*/  BRA.U !UP0, `(.L_x_22465) ;  /* 0x0000000108907547 */ /* 0x000fea000b800000 */
[----:B------:R-:W-:-:S09]  /*0d20*/  UISETP.NE.AND UP0, UPT, UR4, 0x1d, UPT ;  /* 0x0000001d0400788c */ /* 0x000fd2000bf05270 */
[----:B------:R-:W-:Y:S05]  /*0d30*/  BRA.U !UP0, `(.L_x_22466) ;  /* 0x0000000108807547 */ /* 0x000fea000b800000 */
[----:B------:R-:W-:-:S09]  /*0d40*/  UISETP.NE.AND UP0, UPT, UR4, 0x2c, UPT ;  /* 0x0000002c0400788c */ /* 0x000fd2000bf05270 */
[----:B------:R-:W-:Y:S05]  /*0d50*/  BRA.U !UP0, `(.L_x_22467) ;  /* 0x0000000108487547 */ /* 0x000fea000b800000 */
.L_x_22441:
        /* <DEDUP_REMOVED lines=16> */
.L_x_22468:
[----:B------:R-:W-:Y:S01]  /*0e60*/  PRMT R17, RZ, 0x7610, R17 ;  /* 0x00007610ff117816 */ /* 0x000fe20000000011 */
[----:B------:R-:W-:Y:S06]  /*0e70*/  BRA `(.L_x_22442) ;  /* 0x00000000003c7947 */ /* 0x000fec0003800000 */
.L_x_22467:
        /* <DEDUP_REMOVED lines=8> */
.L_x_22470:
[----:B------:R-:W-:Y:S05]  /*0f00*/  BSYNC.RECONVERGENT B0 ;  /* 0x0000000000007941 */ /* 0x000fea0003800200 */
.L_x_22469:
[----:B------:R-:W0:Y:S02]  /*0f10*/  F2I.FTZ.TRUNC.NTZ R0, R0 ;  /* 0x0000000000007305 */ /* 0x000e24000021f100 */
[----:B0-----:R-:W-:Y:S01]  /*0f20*/  PRMT R17, R0, 0x7610, R17 ;  /* 0x0000761000117816 */ /* 0x001fe20000000011 */
[----:B------:R-:W-:Y:S06]  /*0f30*/  BRA `(.L_x_22442) ;  /* 0x00000000000c7947 */ /* 0x000fec0003800000 */
.L_x_22466:
[----:B------:R0:W5:Y:S01]  /*0f40*/  LDG.E.U16 R17, desc[UR36][R4.64] ;  /* 0x0000002404117981 */ /* 0x000162000c1e1500 */
[----:B------:R-:W-:Y:S05]  /*0f50*/  BRA `(.L_x_22442) ;  /* 0x0000000000047947 */ /* 0x000fea0003800000 */
.L_x_22465:
[----:B------:R0:W5:Y:S02]  /*0f60*/  LDG.E.U16 R17, desc[UR36][R4.64] ;  /* 0x0000002404117981 */ /* 0x000164000c1e1500 */
.L_x_22442:
        /* <DEDUP_REMOVED lines=18> */
.L_x_22474:
[----:B------:R1:W5:Y:S01]  /*1090*/  LDG.E.U8 R0, desc[UR36][R4.64] ;  /* 0x0000002404007981 */ /* 0x000362000c1e1100 */
[----:B------:R-:W-:Y:S05]  /*10a0*/  BRA `(.L_x_22476) ;  /* 0x0000000c00507947 */ /* 0x000fea0003800000 */
.L_x_22473:
        /* <DEDUP_REMOVED lines=8> */
.L_x_22478:
[----:B------:R3:W5:Y:S01]  /*1130*/  LDG.E.U16 R0, desc[UR36][R4.64] ;  /* 0x0000002404007981 */ /* 0x000762000c1e1500 */
[----:B------:R-:W-:Y:S05]  /*1140*/  BRA `(.L_x_22476) ;  /* 0x0000000c00287947 */ /* 0x000fea0003800000 */
.L_x_22477:
[----:B------:R2:W5:Y:S01]  /*1150*/  LDG.E.U16 R0, desc[UR36][R4.64] ;  /* 0x0000002404007981 */ /* 0x000562000c1e1500 */
[----:B------:R-:W-:Y:S05]  /*1160*/  BRA `(.L_x_22476) ;  /* 0x0000000c00207947 */ /* 0x000fea0003800000 */
.L_x_22472:
        /* <DEDUP_REMOVED lines=9> */
.L_x_22480:
[----:B------:R-:W2:Y:S02]  /*1200*/  LDG.E.U16 R3, desc[UR36][R4.64] ;  /* 0x0000002404037981 */ /* 0x000ea4000c1e1500 */
[----:B--2---:R-:W-:-:S06]  /*1210*/  HADD2.F32 R3, -RZ, R3.H0_H0 ;  /* 0x20000003ff037230 */ /* 0x004fcc0000004100 */
[----:B------:R-:W0:Y:S02]  /*1220*/  F2I.FTZ.TRUNC.NTZ R3, R3 ;  /* 0x0000000300037305 */ /* 0x000e24000021f100 */
[----:B0-----:R-:W-:Y:S01]  /*1230*/  PRMT R0, R3, 0x7610, R0 ;  /* 0x0000761003007816 */ /* 0x001fe20000000000 */
[----:B------:R-:W-:Y:S06]  /*1240*/  BRA `(.L_x_22476) ;  /* 0x0000000800e87947 */ /* 0x000fec0003800000 */
.L_x_22479:
        /* <DEDUP_REMOVED lines=9> */
.L_x_22482:
[----:B------:R-:W2:Y:S02]  /*12e0*/  LDG.E.U16 R4, desc[UR36][R4.64] ;  /* 0x0000002404047981 */ /* 0x000ea4000c1e1500 */
[----:B--2---:R-:W-:-:S06]  /*12f0*/  HADD2.F32 R3, -RZ, R4.H0_H0 ;  /* 0x20000004ff037230 */ /* 0x004fcc0000004100 */
[----:B------:R-:W0:Y:S02]  /*1300*/  F2I.FTZ.TRUNC.NTZ R3, R3 ;  /* 0x0000000300037305 */ /* 0x000e24000021f100 */
[----:B0-----:R-:W-:Y:S01]  /*1310*/  PRMT R0, R3, 0x7610, R0 ;  /* 0x0000761003007816 */ /* 0x001fe20000000000 */
[----:B------:R-:W-:Y:S06]  /*1320*/  BRA `(.L_x_22476) ;  /* 0x0000000800b07947 */ /* 0x000fec0003800000 */
.L_x_22481:
[----:B------:R-:W2:Y:S02]  /*1330*/  LDG.E.64 R4, desc[UR36][R4.64] ;  /* 0x0000002404047981 */ /* 0x000ea4000c1e1b00 */
[----:B--2---:R0:W1:Y:S01]  /*1340*/  F2I.F64.TRUNC R0, R4 ;  /* 0x0000000400007311 */ /* 0x004062000030d100 */
[----:B------:R-:W-:Y:S05]  /*1350*/  BRA `(.L_x_22476) ;  /* 0x0000000800a47947 */ /* 0x000fea0003800000 */
.L_x_22471:
        /* <DEDUP_REMOVED lines=12> */
.L_x_22485:
[----:B------:R-:W2:Y:S02]  /*1420*/  LDG.E.64 R4, desc[UR36][R4.64] ;  /* 0x0000002404047981 */ /* 0x000ea4000c1e1b00 */
[----:B--2---:R0:W1:Y:S01]  /*1430*/  F2I.F64.TRUNC R0, R4 ;  /* 0x0000000400007311 */ /* 0x004062000030d100 */
[----:B------:R-:W-:Y:S05]  /*1440*/  BRA `(.L_x_22476) ;  /* 0x0000000800687947 */ /* 0x000fea0003800000 */
.L_x_22484:
        /* <DEDUP_REMOVED lines=27> */
.L_x_22487:
        /* <DEDUP_REMOVED lines=15> */
.L_x_22486:
[----:B------:R-:W2:Y:S02]  /*16f0*/  LDG.E.U16 R3, desc[UR36][R4.64] ;  /* 0x0000002404037981 */ /* 0x000ea4000c1e1500 */
[----:B--2---:R-:W-:-:S06]  /*1700*/  IMAD.U32 R3, R3, 0x10000, RZ ;  /* 0x0001000003037824 */ /* 0x004fcc00078e00ff */
[----:B------:R-:W0:Y:S02]  /*1710*/  F2I.FTZ.TRUNC.NTZ R3, R3 ;  /* 0x0000000300037305 */ /* 0x000e24000021f100 */
[----:B0-----:R-:W-:Y:S01]  /*1720*/  PRMT R0, R3, 0x7610, R0 ;  /* 0x0000761003007816 */ /* 0x001fe20000000000 */
[----:B------:R-:W-:Y:S06]  /*1730*/  BRA `(.L_x_22476) ;  /* 0x0000000400ac7947 */ /* 0x000fec0003800000 */
.L_x_22483:
        /* <DEDUP_REMOVED lines=10> */
.L_x_22490:
        /* <DEDUP_REMOVED lines=21> */
.L_x_22494:
[----:B------:R-:W-:Y:S05]  /*1930*/  BSYNC.RECONVERGENT B1 ;  /* 0x0000000000017941 */ /* 0x000fea0003800200 */
.L_x_22493:
[----:B------:R-:W-:Y:S01]  /*1940*/  IMAD.SHL.U32 R0, R0, 0x100000, RZ ;  /* 0x0010000000007824 */ /* 0x000fe200078e00ff */
[----:B------:R-:W-:-:S04]  /*1950*/  LEA R3, R3, 0x3b800000, 0x17 ;  /* 0x3b80000003037811 */ /* 0x000fc800078eb8ff */
[----:B------:R-:W-:-:S07]  /*1960*/  LOP3.LUT R3, R3, R0, R7, 0xfe, !PT ;  /* 0x0000000003037212 */ /* 0x000fce00078efe07 */
.L_x_22492:
[----:B------:R-:W-:Y:S05]  /*1970*/  BSYNC.RECONVERGENT B0 ;  /* 0x0000000000007941 */ /* 0x000fea0003800200 */
.L_x_22491:
[----:B------:R-:W0:Y:S02]  /*1980*/  F2I.FTZ.TRUNC.NTZ R3, R3 ;  /* 0x0000000300037305 */ /* 0x000e24000021f100 */
[----:B0-----:R-:W-:Y:S01]  /*1990*/  PRMT R0, R3, 0x7610, R0 ;  /* 0x0000761003007816 */ /* 0x001fe20000000000 */
[----:B------:R-:W-:Y:S06]  /*19a0*/  BRA `(.L_x_22476) ;  /* 0x0000000400107947 */ /* 0x000fec0003800000 */
.L_x_22489:
        /* <DEDUP_REMOVED lines=21> */
.L_x_22498:
[----:B------:R-:W-:Y:S05]  /*1b00*/  BSYNC.RECONVERGENT B1 ;  /* 0x0000000000017941 */ /* 0x000fea0003800200 */
.L_x_22497:
[----:B------:R-:W-:Y:S01]  /*1b10*/  IMAD.SHL.U32 R0, R0, 0x200000, RZ ;  /* 0x0020000000007824 */ /* 0x000fe200078e00ff */
[----:B------:R-:W-:-:S04]  /*1b20*/  LEA R3, R3, 0x37800000, 0x17 ;  /* 0x3780000003037811 */ /* 0x000fc800078eb8ff */
[----:B------:R-:W-:-:S07]  /*1b30*/  LOP3.LUT R3, R3, R0, R7, 0xfe, !PT ;  /* 0x0000000003037212 */ /* 0x000fce00078efe07 */
.L_x_22496:
[----:B------:R-:W-:Y:S05]  /*1b40*/  BSYNC.RECONVERGENT B0 ;  /* 0x0000000000007941 */ /* 0x000fea0003800200 */
.L_x_22495:
[----:B------:R-:W0:Y:S02]  /*1b50*/  F2I.FTZ.TRUNC.NTZ R3, R3 ;  /* 0x0000000300037305 */ /* 0x000e24000021f100 */
[----:B0-----:R-:W-:Y:S01]  /*1b60*/  PRMT R0, R3, 0x7610, R0 ;  /* 0x0000761003007816 */ /* 0x001fe20000000000 */
[----:B------:R-:W-:Y:S06]  /*1b70*/  BRA `(.L_x_22476) ;  /* 0x00000000009c7947 */ /* 0x000fec0003800000 */
.L_x_22488:
[----:B------:R-:W-:-:S09]  /*1b80*/  UISETP.NE.AND UP0, UPT, UR4, 0x1c, UPT ;  /* 0x0000001c0400788c */ /* 0x000fd2000bf05270 */
[----:B------:R-:W-:Y:S05]  /*1b90*/  BRA.U !UP0, `(.L_x_22499) ;  /* 0x0000000108907547 */ /* 0x000fea000b800000 */
[----:B------:R-:W-:-:S09]  /*1ba0*/  UISETP.NE.AND UP0, UPT, UR4, 0x1d, UPT ;  /* 0x0000001d0400788c */ /* 0x000fd2000bf05270 */
[----:B------:R-:W-:Y:S05]  /*1bb0*/  BRA.U !UP0, `(.L_x_22500) ;  /* 0x0000000108807547 */ /* 0x000fea000b800000 */
[----:B------:R-:W-:-:S09]  /*1bc0*/  UISETP.NE.AND UP0, UPT, UR4, 0x2c, UPT ;  /* 0x0000002c0400788c */ /* 0x000fd2000bf05270 */
[----:B------:R-:W-:Y:S05]  /*1bd0*/  BRA.U !UP0, `(.L_x_22501) ;  /* 0x0000000108487547 */ /* 0x000fea000b800000 */
.L_x_22475:
        /* <DEDUP_REMOVED lines=16> */
.L_x_22502:
[----:B------:R-:W-:Y:S01]  /*1ce0*/  PRMT R0, RZ, 0x7610, R0 ;  /* 0x00007610ff007816 */ /* 0x000fe20000000000 */
[----:B------:R-:W-:Y:S06]  /*1cf0*/  BRA `(.L_x_22476) ;  /* 0x00000000003c7947 */ /* 0x000fec0003800000 */
.L_x_22501:
        /* <DEDUP_REMOVED lines=8> */
.L_x_22504:
[----:B------:R-:W-:Y:S05]  /*1d80*/  BSYNC.RECONVERGENT B0 ;  /* 0x0000000000007941 */ /* 0x000fea0003800200 */
.L_x_22503:
[----:B------:R-:W0:Y:S02]  /*1d90*/  F2I.FTZ.TRUNC.NTZ R3, R3 ;  /* 0x0000000300037305 */ /* 0x000e24000021f100 */
[----:B0-----:R-:W-:Y:S01]  /*1da0*/  PRMT R0, R3, 0x7610, R0 ;  /* 0x0000761003007816 */ /* 0x001fe20000000000 */
[----:B------:R-:W-:Y:S06]  /*1db0*/  BRA `(.L_x_22476) ;  /* 0x00000000000c7947 */ /* 0x000fec0003800000 */
.L_x_22500:
[----:B------:R0:W5:Y:S01]  /*1dc0*/  LDG.E.U16 R0, desc[UR36][R4.64] ;  /* 0x0000002404007981 */ /* 0x000162000c1e1500 */
[----:B------:R-:W-:Y:S05]  /*1dd0*/  BRA `(.L_x_22476) ;  /* 0x0000000000047947 */ /* 0x000fea0003800000 */
.L_x_22499:
[----:B------:R0:W5:Y:S02]  /*1de0*/  LDG.E.U16 R0, desc[UR36][R4.64] ;  /* 0x0000002404007981 */ /* 0x000164000c1e1500 */
.L_x_22476:
[----:B-1---5:R-:W-:Y:S01]  /*1df0*/  LOP3.LUT R0, R17, R0, RZ, 0xfc, !PT ;  /* 0x0000000011007212 */ /* 0x022fe200078efcff */
[----:B------:R-:W-:-:S03]  /*1e00*/  VIADD R22, R2, 0x80 ;  /* 0x0000008002167836 */ /* 0x000fc60000000000 */
[----:B------:R-:W-:-:S04]  /*1e10*/  PRMT R0, R0, 0x9910, RZ ;  /* 0x0000991000007816 */ /* 0x000fc800000000ff */
[----:B------:R-:W-:-:S04]  /*1e20*/  ISETP.NE.AND P0, PT, R0, RZ, PT ;  /* 0x000000ff0000720c */ /* 0x000fc80003f05270 */
[----:B------:R-:W-:-:S09]  /*1e30*/  P2R R16, PR, RZ, 0x1 ;  /* 0x00000001ff107803 */ /* 0x000fd20000000000 */
.L_x_22436:
[----:B------:R-:W-:Y:S05]  /*1e40*/  BSYNC.RECONVERGENT B6 ;  /* 0x0000000000067941 */ /* 0x000fea0003800200 */
.L_x_22435:
        /* <DEDUP_REMOVED lines=24> */
.L_x_22510:
[----:B------:R0:W5:Y:S01]  /*1fd0*/  LDG.E.U8 R18, desc[UR36][R4.64] ;  /* 0x0000002404127981 */ /* 0x000162000c1e1100 */
[----:B------:R-:W-:Y:S05]  /*1fe0*/  BRA `(.L_x_22512) ;  /* 0x0000000c00507947 */ /* 0x000fea0003800000 */
.L_x_22509:
        /* <DEDUP_REMOVED lines=8> */
.L_x_22514:
[----:B------:R0:W5:Y:S01]  /*2070*/  LDG.E.U16 R18, desc[UR36][R4.64] ;  /* 0x0000002404127981 */ /* 0x000162000c1e1500 */
[----:B------:R-:W-:Y:S05]  /*2080*/  BRA `(.L_x_22512) ;  /* 0x0000000c00287947 */ /* 0x000fea0003800000 */
.L_x_22513:
[----:B------:R0:W5:Y:S01]  /*2090*/  LDG.E.U16 R18, desc[UR36][R4.64] ;  /* 0x0000002404127981 */ /* 0x000162000c1e1500 */
[----:B------:R-:W-:Y:S05]  /*20a0*/  BRA `(.L_x_22512) ;  /* 0x0000000c00207947 */ /* 0x000fea0003800000 */
.L_x_22508:
        /* <DEDUP_REMOVED lines=9> */
.L_x_22516:
[----:B------:R-:W2:Y:S02]  /*2140*/  LDG.E.U16 R0, desc[UR36][R4.64] ;  /* 0x0000002404007981 */ /* 0x000ea4000c1e1500 */
[----:B--2---:R-:W-:-:S06]  /*2150*/  HADD2.F32 R0, -RZ, R0.H0_H0 ;  /* 0x20000000ff007230 */ /* 0x004fcc0000004100 */
[----:B------:R-:W0:Y:S02]  /*2160*/  F2I.FTZ.TRUNC.NTZ R0, R0 ;  /* 0x0000000000007305 */ /* 0x000e24000021f100 */
[----:B0-----:R-:W-:Y:S01]  /*2170*/  PRMT R18, R0, 0x7610, R18 ;  /* 0x0000761000127816 */ /* 0x001fe20000000012 */
[----:B------:R-:W-:Y:S06]  /*2180*/  BRA `(.L_x_22512) ;  /* 0x0000000800e87947 */ /* 0x000fec0003800000 */
.L_x_22515:
        /* <DEDUP_REMOVED lines=9> */
.L_x_22518:
[----:B------:R-:W2:Y:S02]  /*2220*/  LDG.E.U16 R4, desc[UR36][R4.64] ;  /* 0x0000002404047981 */ /* 0x000ea4000c1e1500 */
[----:B--2---:R-:W-:-:S06]  /*2230*/  HADD2.F32 R0, -RZ, R4.H0_H0 ;  /* 0x20000004ff007230 */ /* 0x004fcc0000004100 */
[----:B------:R-:W0:Y:S02]  /*2240*/  F2I.FTZ.TRUNC.NTZ R0, R0 ;  /* 0x0000000000007305 */ /* 0x000e24000021f100 */
[----:B0-----:R-:W-:Y:S01]  /*2250*/  PRMT R18, R0, 0x7610, R18 ;  /* 0x0000761000127816 */ /* 0x001fe20000000012 */
[----:B------:R-:W-:Y:S06]  /*2260*/  BRA `(.L_x_22512) ;  /* 0x0000000800b07947 */ /* 0x000fec0003800000 */
.L_x_22517:
[----:B------:R-:W2:Y:S02]  /*2270*/  LDG.E.64 R4, desc[UR36][R4.64] ;  /* 0x0000002404047981 */ /* 0x000ea4000c1e1b00 */
[----:B--2---:R0:W1:Y:S01]  /*2280*/  F2I.F64.TRUNC R18, R4 ;  /* 0x0000000400127311 */ /* 0x004062000030d100 */
[----:B------:R-:W-:Y:S05]  /*2290*/  BRA `(.L_x_22512) ;  /* 0x0000000800a47947 */ /* 0x000fea0003800000 */
.L_x_22507:
        /* <DEDUP_REMOVED lines=12> */
.L_x_22521:
[----:B------:R-:W2:Y:S02]  /*2360*/  LDG.E.64 R4, desc[UR36][R4.64] ;  /* 0x0000002404047981 */ /* 0x000ea4000c1e1b00 */
[----:B--2---:R0:W1:Y:S01]  /*2370*/  F2I.F64.TRUNC R18, R4 ;  /* 0x0000000400127311 */ /* 0x004062000030d100 */
[----:B------:R-:W-:Y:S05]  /*2380*/  BRA `(.L_x_22512) ;  /* 0x0000000800687947 */ /* 0x000fea0003800000 */
.L_x_22520:
        /* <DEDUP_REMOVED lines=27> */
.L_x_22523:
        /* <DEDUP_REMOVED lines=15> */
.L_x_22522:
[----:B------:R-:W2:Y:S02]  /*2630*/  LDG.E.U16 R0, desc[UR36][R4.64] ;  /* 0x0000002404007981 */ /* 0x000ea4000c1e1500 */
[----:B--2---:R-:W-:-:S06]  /*2640*/  IMAD.U32 R0, R0, 0x10000, RZ ;  /* 0x0001000000007824 */ /* 0x004fcc00078e00ff */
[----:B------:R-:W0:Y:S02]  /*2650*/  F2I.FTZ.TRUNC.NTZ R0, R0 ;  /* 0x0000000000007305 */ /* 0x000e24000021f100 */
[----:B0-----:R-:W-:Y:S01]  /*2660*/  PRMT R18, R0, 0x7610, R18 ;  /* 0x0000761000127816 */ /* 0x001fe20000000012 */
[----:B------:R-:W-:Y:S06]  /*2670*/  BRA `(.L_x_22512) ;  /* 0x0000000400ac7947 */ /* 0x000fec0003800000 */
.L_x_22519:
        /* <DEDUP_REMOVED lines=10> */
.L_x_22526:
        /* <DEDUP_REMOVED lines=21> */
.L_x_22530:
[----:B------:R-:W-:Y:S05]  /*2870*/  BSYNC.RECONVERGENT B1 ;  /* 0x0000000000017941 */ /* 0x000fea0003800200 */
.L_x_22529:
[----:B------:R-:W-:Y:S01]  /*2880*/  IMAD.SHL.U32 R0, R0, 0x100000, RZ ;  /* 0x0010000000007824 */ /* 0x000fe200078e00ff */
[----:B------:R-:W-:-:S04]  /*2890*/  LEA R3, R3, 0x3b800000, 0x17 ;  /* 0x3b80000003037811 */ /* 0x000fc800078eb8ff */
[----:B------:R-:W-:-:S07]  /*28a0*/  LOP3.LUT R0, R3, R0, R7, 0xfe, !PT ;  /* 0x0000000003007212 */ /* 0x000fce00078efe07 */
.L_x_22528:
[----:B------:R-:W-:Y:S05]  /*28b0*/  BSYNC.RECONVERGENT B0 ;  /* 0x0000000000007941 */ /* 0x000fea0003800200 */
.L_x_22527:
[----:B------:R-:W0:Y:S02]  /*28c0*/  F2I.FTZ.TRUNC.NTZ R0, R0 ;  /* 0x0000000000007305 */ /* 0x000e24000021f100 */
[----:B0-----:R-:W-:Y:S01]  /*28d0*/  PRMT R18, R0, 0x7610, R18 ;  /* 0x0000761000127816 */ /* 0x001fe20000000012 */
[----:B------:R-:W-:Y:S06]  /*28e0*/  BRA `(.L_x_22512) ;  /* 0x0000000400107947 */ /* 0x000fec0003800000 */
.L_x_22525:
        /* <DEDUP_REMOVED lines=21> */
.L_x_22534:
[----:B------:R-:W-:Y:S05]  /*2a40*/  BSYNC.RECONVERGENT B1 ;  /* 0x0000000000017941 */ /* 0x000fea0003800200 */
.L_x_22533:
[----:B------:R-:W-:Y:S01]  /*2a50*/  IMAD.SHL.U32 R0, R0, 0x200000, RZ ;  /* 0x0020000000007824 */ /* 0x000fe200078e00ff */
[----:B------:R-:W-:-:S04]  /*2a60*/  LEA R3, R3, 0x37800000, 0x17 ;  /* 0x3780000003037811 */ /* 0x000fc800078eb8ff */
[----:B------:R-:W-:-:S07]  /*2a70*/  LOP3.LUT R0, R3, R0, R7, 0xfe, !PT ;  /* 0x0000000003007212 */ /* 0x000fce00078efe07 */
.L_x_22532:
[----:B------:R-:W-:Y:S05]  /*2a80*/  BSYNC.RECONVERGENT B0 ;  /* 0x0000000000007941 */ /* 0x000fea0003800200 */
.L_x_22531:
[----:B------:R-:W0:Y:S02]  /*2a90*/  F2I.FTZ.TRUNC.NTZ R0, R0 ;  /* 0x0000000000007305 */ /* 0x000e24000021f100 */
[----:B0-----:R-:W-:Y:S01]  /*2aa0*/  PRMT R18, R0, 0x7610, R18 ;  /* 0x0000761000127816 */ /* 0x001fe20000000012 */
[----:B------:R-:W-:Y:S06]  /*2ab0*/  BRA `(.L_x_22512) ;  /* 0x00000000009c7947 */ /* 0x000fec0003800000 */
.L_x_22524:
        /* <DEDUP_REMOVED lines=14> */
.L_x_22538:
[----:B------:R-:W-:Y:S05]  /*2ba0*/  BSYNC.RECONVERGENT B0 ;  /* 0x0000000000007941 */ /* 0x000fea0003800200 */
.L_x_22537:
[----:B------:R-:W0:Y:S02]  /*2bb0*/  F2I.FTZ.TRUNC.NTZ R0, R0 ;  /* 0x0000000000007305 */ /* 0x000e24000021f100 */
[----:B0-----:R-:W-:Y:S01]  /*2bc0*/  PRMT R18, R0, 0x7610, R18 ;  /* 0x0000761000127816 */ /* 0x001fe20000000012 */
[----:B------:R-:W-:Y:S06]  /*2bd0*/  BRA `(.L_x_22512) ;  /* 0x0000000000547947 */ /* 0x000fec0003800000 */
.L_x_22511:
        /* <DEDUP_REMOVED lines=16> */
.L_x_22539:
[----:B------:R-:W-:Y:S01]  /*2ce0*/  PRMT R18, RZ, 0x7610, R18 ;  /* 0x00007610ff127816 */ /* 0x000fe20000000012 */
[----:B------:R-:W-:Y:S06]  /*2cf0*/  BRA `(.L_x_22512) ;  /* 0x00000000000c7947 */ /* 0x000fec0003800000 */
.L_x_22536:
[----:B------:R2:W5:Y:S01]  /*2d00*/  LDG.E.U16 R18, desc[UR36][R4.64] ;  /* 0x0000002404127981 */ /* 0x000562000c1e1500 */
[----:B------:R-:W-:Y:S05]  /*2d10*/  BRA `(.L_x_22512) ;  /* 0x0000000000047947 */ /* 0x000fea0003800000 */
.L_x_22535:
[----:B------:R3:W5:Y:S02]  /*2d20*/  LDG.E.U16 R18, desc[UR36][R4.64] ;  /* 0x0000002404127981 */ /* 0x000764000c1e1500 */
.L_x_22512:
        /* <DEDUP_REMOVED lines=18> */
.L_x_22543:
[----:B------:R0:W5:Y:S01]  /*2e50*/  LDG.E.U8 R3, desc[UR36][R4.64] ;  /* 0x0000002404037981 */ /* 0x000162000c1e1100 */
[----:B------:R-:W-:Y:S05]  /*2e60*/  BRA `(.L_x_22545) ;  /* 0x0000000c00507947 */ /* 0x000fea0003800000 */
.L_x_22542:
        /* <DEDUP_REMOVED lines=8> */
.L_x_22547:
[----:B------:R0:W5:Y:S01]  /*2ef0*/  LDG.E.U16 R3, desc[UR36][R4.64] ;  /* 0x0000002404037981 */ /* 0x000162000c1e1500 */
[----:B------:R-:W-:Y:S05]  /*2f00*/  BRA `(.L_x_22545) ;  /* 0x0000000c00287947 */ /* 0x000fea0003800000 */
.L_x_22546:
[----:B------:R0:W5:Y:S01]  /*2f10*/  LDG.E.U16 R3, desc[UR36][R4.64] ;  /* 0x0000002404037981 */ /* 0x000162000c1e1500 */
[----:B------:R-:W-:Y:S05]  /*2f20*/  BRA `(.L_x_22545) ;  /* 0x0000000c00207947 */ /* 0x000fea0003800000 */
.L_x_22541:
        /* <DEDUP_REMOVED lines=9> */
.L_x_22549:
[----:B------:R-:W2:Y:S02]  /*2fc0*/  LDG.E.U16 R0, desc[UR36][R4.64] ;  /* 0x0000002404007981 */ /* 0x000ea4000c1e1500 */
[----:B--2---:R-:W-:-:S06]  /*2fd0*/  HADD2.F32 R0, -RZ, R0.H0_H0 ;  /* 0x20000000ff007230 */ /* 0x004fcc0000004100 */
[----:B------:R-:W0:Y:S02]  /*2fe0*/  F2I.FTZ.TRUNC.NTZ R0, R0 ;  /* 0x0000000000007305 */ /* 0x000e24000021f100 */
[----:B0-----:R-:W-:Y:S01]  /*2ff0*/  PRMT R3, R0, 0x7610, R3 ;  /* 0x0000761000037816 */ /* 0x001fe20000000003 */
[----:B------:R-:W-:Y:S06]  /*3000*/  BRA `(.L_x_22545) ;  /* 0x0000000800e87947 */ /* 0x000fec0003800000 */
.L_x_22548:
        /* <DEDUP_REMOVED lines=9> */
.L_x_22551:
[----:B------:R-:W2:Y:S02]  /*30a0*/  LDG.E.U16 R4, desc[UR36][R4.64] ;  /* 0x0000002404047981 */ /* 0x000ea4000c1e1500 */
[----:B--2---:R-:W-:-:S06]  /*30b0*/  HADD2.F32 R0, -RZ, R4.H0_H0 ;  /* 0x20000004ff007230 */ /* 0x004fcc0000004100 */
[----:B------:R-:W0:Y:S02]  /*30c0*/  F2I.FTZ.TRUNC.NTZ R0, R0 ;  /* 0x0000000000007305 */ /* 0x000e24000021f100 */
[----:B0-----:R-:W-:Y:S01]  /*30d0*/  PRMT R3, R0, 0x7610, R3 ;  /* 0x0000761000037816 */ /* 0x001fe20000000003 */
[----:B------:R-:W-:Y:S06]  /*30e0*/  BRA `(.L_x_22545) ;  /* 0x0000000800b07947 */ /* 0x000fec0003800000 */
.L_x_22550:
[----:B------:R-:W2:Y:S02]  /*30f0*/  LDG.E.64 R4, desc[UR36][R4.64] ;  /* 0x0000002404047981 */ /* 0x000ea4000c1e1b00 */
[----:B--2---:R0:W2:Y:S01]  /*3100*/  F2I.F64.TRUNC R3, R4 ;  /* 0x0000000400037311 */ /* 0x0040a2000030d100 */
[----:B------:R-:W-:Y:S05]  /*3110*/  BRA `(.L_x_22545) ;  /* 0x0000000800a47947 */ /* 0x000fea0003800000 */
.L_x_22540:
        /* <DEDUP_REMOVED lines=12> */
.L_x_22554:
[----:B------:R-:W2:Y:S02]  /*31e0*/  LDG.E.64 R4, desc[UR36][R4.64] ;  /* 0x0000002404047981 */ /* 0x000ea4000c1e1b00 */
[----:B--2---:R4:W0:Y:S01]  /*31f0*/  F2I.F64.TRUNC R3, R4 ;  /* 0x0000000400037311 */ /* 0x004822000030d100 */
[----:B------:R-:W-:Y:S05]  /*3200*/  BRA `(.L_x_22545) ;  /* 0x0000000800687947 */ /* 0x000fea0003800000 */
.L_x_22553:
        /* <DEDUP_REMOVED lines=27> */
.L_x_22556:
        /* <DEDUP_REMOVED lines=15> */
.L_x_22555:
[----:B------:R-:W2:Y:S02]  /*34b0*/  LDG.E.U16 R0, desc[UR36][R4.64] ;  /* 0x0000002404007981 */ /* 0x000ea4000c1e1500 */
[----:B--2---:R-:W-:-:S06]  /*34c0*/  IMAD.U32 R0, R0, 0x10000, RZ ;  /* 0x0001000000007824 */ /* 0x004fcc00078e00ff */
[----:B------:R-:W0:Y:S02]  /*34d0*/  F2I.FTZ.TRUNC.NTZ R0, R0 ;  /* 0x0000000000007305 */ /* 0x000e24000021f100 */
[----:B0-----:R-:W-:Y:S01]  /*34e0*/  PRMT R3, R0, 0x7610, R3 ;  /* 0x0000761000037816 */ /* 0x001fe20000000003 */
[----:B------:R-:W-:Y:S06]  /*34f0*/  BRA `(.L_x_22545) ;  /* 0x0000000400ac7947 */ /* 0x000fec0003800000 */
.L_x_22552:
        /* <DEDUP_REMOVED lines=10> */
.L_x_22559:
        /* <DEDUP_REMOVED lines=21> */
.L_x_22563:
[----:B------:R-:W-:Y:S05]  /*36f0*/  BSYNC.RECONVERGENT B1 ;  /* 0x0000000000017941 */ /* 0x000fea0003800200 */
.L_x_22562:
[----:B------:R-:W-:Y:S01]  /*3700*/  IMAD.SHL.U32 R0, R0, 0x100000, RZ ;  /* 0x0010000000007824 */ /* 0x000fe200078e00ff */
[----:B------:R-:W-:-:S04]  /*3710*/  LEA R3, R3, 0x3b800000, 0x17 ;  /* 0x3b80000003037811 */ /* 0x000fc800078eb8ff */
[----:B------:R-:W-:-:S07]  /*3720*/  LOP3.LUT R0, R3, R0, R7, 0xfe, !PT ;  /* 0x0000000003007212 */ /* 0x000fce00078efe07 */
.L_x_22561:
[----:B------:R-:W-:Y:S05]  /*3730*/  BSYNC.RECONVERGENT B0 ;  /* 0x0000000000007941 */ /* 0x000fea0003800200 */
.L_x_22560:
[----:B------:R-:W0:Y:S02]  /*3740*/  F2I.FTZ.TRUNC.NTZ R0, R0 ;  /* 0x0000000000007305 */ /* 0x000e24000021f100 */
[----:B0-----:R-:W-:Y:S01]  /*3750*/  PRMT R3, R0, 0x7610, R3 ;  /* 0x0000761000037816 */ /* 0x001fe20000000003 */
[----:B------:R-:W-:Y:S06]  /*3760*/  BRA `(.L_x_22545) ;  /* 0x0000000400107947 */ /* 0x000fec0003800000 */
.L_x_22558:
        /* <DEDUP_REMOVED lines=21> */
.L_x_22567:
[----:B------:R-:W-:Y:S05]  /*38c0*/  BSYNC.RECONVERGENT B1 ;  /* 0x0000000000017941 */ /* 0x000fea0003800200 */
.L_x_22566:
[----:B------:R-:W-:Y:S01]  /*38d0*/  IMAD.SHL.U32 R0, R0, 0x200000, RZ ;  /* 0x0020000000007824 */ /* 0x000fe200078e00ff */
[----:B------:R-:W-:-:S04]  /*38e0*/  LEA R3, R3, 0x37800000, 0x17 ;  /* 0x3780000003037811 */ /* 0x000fc800078eb8ff */
[----:B------:R-:W-:-:S07]  /*38f0*/  LOP3.LUT R0, R3, R0, R7, 0xfe, !PT ;  /* 0x0000000003007212 */ /* 0x000fce00078efe07 */
.L_x_22565:
[----:B------:R-:W-:Y:S05]  /*3900*/  BSYNC.RECONVERGENT B0 ;  /* 0x0000000000007941 */ /* 0x000fea0003800200 */
.L_x_22564:
[----:B------:R-:W0:Y:S02]  /*3910*/  F2I.FTZ.TRUNC.NTZ R0, R0 ;  /* 0x0000000000007305 */ /* 0x000e24000021f100 */
[----:B0-----:R-:W-:Y:S01]  /*3920*/  PRMT R3, R0, 0x7610, R3 ;  /* 0x0000761000037816 */ /* 0x001fe20000000003 */
[----:B------:R-:W-:Y:S06]  /*3930*/  BRA `(.L_x_22545) ;  /* 0x00000000009c7947 */ /* 0x000fec0003800000 */
.L_x_22557:
        /* <DEDUP_REMOVED lines=14> */
.L_x_22571:
[----:B------:R-:W-:Y:S05]  /*3a20*/  BSYNC.RECONVERGENT B0 ;  /* 0x0000000000007941 */ /* 0x000fea0003800200 */
.L_x_22570:
[----:B------:R-:W0:Y:S02]  /*3a30*/  F2I.FTZ.TRUNC.NTZ R0, R0 ;  /* 0x0000000000007305 */ /* 0x000e24000021f100 */
[----:B0-----:R-:W-:Y:S01]  /*3a40*/  PRMT R3, R0, 0x7610, R3 ;  /* 0x0000761000037816 */ /* 0x001fe20000000003 */
[----:B------:R-:W-:Y:S06]  /*3a50*/  BRA `(.L_x_22545) ;  /* 0x0000000000547947 */ /* 0x000fec0003800000 */
.L_x_22544:
        /* <DEDUP_REMOVED lines=16> */
.L_x_22572:
[----:B------:R-:W-:Y:S01]  /*3b60*/  PRMT R3, RZ, 0x7610, R3 ;  /* 0x00007610ff037816 */ /* 0x000fe20000000003 */
[----:B------:R-:W-:Y:S06]  /*3b70*/  BRA `(.L_x_22545) ;  /* 0x00000000000c7947 */ /* 0x000fec0003800000 */
.L_x_22569:
[----:B------:R2:W5:Y:S01]  /*3b80*/  LDG.E.U16 R3, desc[UR36][R4.64] ;  /* 0x0000002404037981 */ /* 0x000562000c1e1500 */
[----:B------:R-:W-:Y:S05]  /*3b90*/  BRA `(.L_x_22545) ;  /* 0x0000000000047947 */ /* 0x000fea0003800000 */
.L_x_22568:
[----:B------:R3:W5:Y:S02]  /*3ba0*/  LDG.E.U16 R3, desc[UR36][R4.64] ;  /* 0x0000002404037981 */ /* 0x000764000c1e1500 */
.L_x_22545:
[----:B012--5:R-:W-:Y:S01]  /*3bb0*/  LOP3.LUT R3, R18, R3, RZ, 0xfc, !PT ;  /* 0x0000000312037212 */ /* 0x027fe200078efcff */
[----:B------:R-:W-:-:S03]  /*3bc0*/  VIADD R22, R22, 0x80 ;  /* 0x0000008016167836 */ /* 0x000fc60000000000 */
[----:B------:R-:W-:-:S04]  /*3bd0*/  PRMT R0, R3, 0x9910, RZ ;  /* 0x0000991003007816 */ /* 0x000fc800000000ff */
[----:B------:R-:W-:-:S04]  /*3be0*/  ISETP.NE.AND P0, PT, R0, RZ, PT ;  /* 0x000000ff0000720c */ /* 0x000fc80003f05270 */
[----:B------:R-:W-:-:S09]  /*3bf0*/  P2R R17, PR, RZ, 0x1 ;  /* 0x00000001ff117803 */ /* 0x000fd20000000000 */
.L_x_22506:
[----:B------:R-:W-:Y:S05]  /*3c00*/  BSYNC.RECONVERGENT B6 ;  /* 0x0000000000067941 */ /* 0x000fea0003800200 */
.L_x_22505:
        /* <DEDUP_REMOVED lines=24> */
.L_x_22578:
[----:B------:R0:W5:Y:S01]  /*3d90*/  LDG.E.U8 R18, desc[UR36][R4.64] ;  /* 0x0000002404127981 */ /* 0x000162000c1e1100 */
[----:B------:R-:W-:Y:S05]  /*3da0*/  BRA `(.L_x_22580) ;  /* 0x0000000c00507947 */ /* 0x000fea0003800000 */
.L_x_22577:
        /* <DEDUP_REMOVED lines=8> */
.L_x_22582:
[----:B------:R0:W5:Y:S01]  /*3e30*/  LDG.E.U16 R18, desc[UR36][R4.64] ;  /* 0x0000002404127981 */ /* 0x000162000c1e1500 */
[----:B------:R-:W-:Y:S05]  /*3e40*/  BRA `(.L_x_22580) ;  /* 0x0000000c00287947 */ /* 0x000fea0003800000 */
.L_x_22581:
[----:B------:R0:W5:Y:S01]  /*3e50*/  LDG.E.U16 R18, desc[UR36][R4.64] ;  /* 0x0000002404127981 */ /* 0x000162000c1e1500 */
[----:B------:R-:W-:Y:S05]  /*3e60*/  BRA `(.L_x_22580) ;  /* 0x0000000c00207947 */ /* 0x000fea0003800000 */
.L_x_22576:
        /* <DEDUP_REMOVED lines=9> */
.L_x_22584:
[----:B------:R-:W2:Y:S02]  /*3f00*/  LDG.E.U16 R0, desc[UR36][R4.64] ;  /* 0x0000002404007981 */ /* 0x000ea4000c1e1500 */
[----:B--2---:R-:W-:-:S06]  /*3f10*/  HADD2.F32 R0, -RZ, R0.H0_H0 ;  /* 0x20000000ff007230 */ /* 0x004fcc0000004100 */
[----:B------:R-:W0:Y:S02]  /*3f20*/  F2I.FTZ.TRUNC.NTZ R0, R0 ;  /* 0x0000000000007305 */ /* 0x000e24000021f100 */
[----:B0-----:R-:W-:Y:S01]  /*3f30*/  PRMT R18, R0, 0x7610, R18 ;  /* 0x0000761000127816 */ /* 0x001fe20000000012 */
[----:B------:R-:W-:Y:S06]  /*3f40*/  BRA `(.L_x_22580) ;  /* 0x0000000800e87947 */ /* 0x000fec0003800000 */
.L_x_22583:
        /* <DEDUP_REMOVED lines=9> */
.L_x_22586:
[----:B------:R-:W2:Y:S02]  /*3fe0*/  LDG.E.U16 R4, desc[UR36][R4.64] ;  /* 0x0000002404047981 */ /* 0x000ea4000c1e1500 */
[----:B--2---:R-:W-:-:S06]  /*3ff0*/  HADD2.F32 R0, -RZ, R4.H0_H0 ;  /* 0x20000004ff007230 */ /* 0x004fcc0000004100 */
[----:B------:R-:W0:Y:S02]  /*4000*/  F2I.FTZ.TRUNC.NTZ R0, R0 ;  /* 0x0000000000007305 */ /* 0x000e24000021f100 */
[----:B0-----:R-:W-:Y:S01]  /*4010*/  PRMT R18, R0, 0x7610, R18 ;  /* 0x0000761000127816 */ /* 0x001fe20000000012 */
[----:B------:R-:W-:Y:S06]  /*4020*/  BRA `(.L_x_22580) ;  /* 0x0000000800b07947 */ /* 0x000fec0003800000 */
.L_x_22585:
[----:B------:R-:W2:Y:S02]  /*4030*/  LDG.E.64 R4, desc[UR36][R4.64] ;  /* 0x0000002404047981 */ /* 0x000ea4000c1e1b00 */
[----:B--2---:R0:W1:Y:S01]  /*4040*/  F2I.F64.TRUNC R18, R4 ;  /* 0x0000000400127311 */ /* 0x004062000030d100 */
[----:B------:R-:W-:Y:S05]  /*4050*/  BRA `(.L_x_22580) ;  /* 0x0000000800a47947 */ /* 0x000fea0003800000 */
.L_x_22575:
        /* <DEDUP_REMOVED lines=12> */
.L_x_22589:
[----:B------:R-:W2:Y:S02]  /*4120*/  LDG.E.64 R4, desc[UR36][R4.64] ;  /* 0x0000002404047981 */ /* 0x000ea4000c1e1b00 */
[----:B--2---:R0:W1:Y:S01]  /*4130*/  F2I.F64.TRUNC R18, R4 ;  /* 0x0000000400127311 */ /* 0x004062000030d100 */
[----:B------:R-:W-:Y:S05]  /*4140*/  BRA `(.L_x_22580) ;  /* 0x0000000800687947 */ /* 0x000fea0003800000 */
.L_x_22588:
        /* <DEDUP_REMOVED lines=27> */
.L_x_22591:
        /* <DEDUP_REMOVED lines=15> */
.L_x_22590:
[----:B------:R-:W2:Y:S02]  /*43f0*/  LDG.E.U16 R0, desc[UR36][R4.64] ;  /* 0x0000002404007981 */ /* 0x000ea4000c1e1500 */
[----:B--2---:R-:W-:-:S06]  /*4400*/  IMAD.U32 R0, R0, 0x10000, RZ ;  /* 0x0001000000007824 */ /* 0x004fcc00078e00ff */
[----:B------:R-:W0:Y:S02]  /*4410*/  F2I.FTZ.TRUNC.NTZ R0, R0 ;  /* 0x0000000000007305 */ /* 0x000e24000021f100 */
[----:B0-----:R-:W-:Y:S01]  /*4420*/  PRMT R18, R0, 0x7610, R18 ;  /* 0x0000761000127816 */ /* 0x001fe20000000012 */
[----:B------:R-:W-:Y:S06]  /*4430*/  BRA `(.L_x_22580) ;  /* 0x0000000400ac7947 */ /* 0x000fec0003800000 */
.L_x_22587:
        /* <DEDUP_REMOVED lines=10> */
.L_x_22594:
        /* <DEDUP_REMOVED lines=21> */
.L_x_22598:
[----:B------:R-:W-:Y:S05]  /*4630*/  BSYNC.RECONVERGENT B1 ;  /* 0x0000000000017941 */ /* 0x000fea0003800200 */
.L_x_22597:
[----:B------:R-:W-:Y:S01]  /*4640*/  IMAD.SHL.U32 R0, R0, 0x100000, RZ ;  /* 0x0010000000007824 */ /* 0x000fe200078e00ff */
[----:B------:R-:W-:-:S04]  /*4650*/  LEA R3, R3, 0x3b800000, 0x17 ;  /* 0x3b80000003037811 */ /* 0x000fc800078eb8ff */
[----:B------:R-:W-:-:S07]  /*4660*/  LOP3.LUT R0, R3, R0, R7, 0xfe, !PT ;  /* 0x0000000003007212 */ /* 0x000fce00078efe07 */
.L_x_22596:
[----:B------:R-:W-:Y:S05]  /*4670*/  BSYNC.RECONVERGENT B0 ;  /* 0x0000000000007941 */ /* 0x000fea0003800200 */
.L_x_22595:
[----:B------:R-:W0:Y:S02]  /*4680*/  F2I.FTZ.TRUNC.NTZ R0, R0 ;  /* 0x0000000000007305 */ /* 0x000e24000021f100 */
[----:B0-----:R-:W-:Y:S01]  /*4690*/  PRMT R18, R0, 0x7610, R18 ;  /* 0x0000761000127816 */ /* 0x001fe20000000012 */
[----:B------:R-:W-:Y:S06]  /*46a0*/  BRA `(.L_x_22580) ;  /* 0x0000000400107947 */ /* 0x000fec0003800000 */
.L_x_22593:
        /* <DEDUP_REMOVED lines=21> */
.L_x_22602:
[----:B------:R-:W-:Y:S05]  /*4800*/  BSYNC.RECONVERGENT B1 ;  /* 0x0000000000017941 */ /* 0x000fea0003800200 */
.L_x_22601:
[----:B------:R-:W-:Y:S01]  /*4810*/  IMAD.SHL.U32 R0, R0, 0x200000, RZ ;  /* 0x0020000000007824 */ /* 0x000fe200078e00ff */
[----:B------:R-:W-:-:S04]  /*4820*/  LEA R3, R3, 0x37800000, 0x17 ;  /* 0x3780000003037811 */ /* 0x000fc800078eb8ff */
[----:B------:R-:W-:-:S07]  /*4830*/  LOP3.LUT R0, R3, R0, R7, 0xfe, !PT ;  /* 0x0000000003007212 */ /* 0x000fce00078efe07 */
.L_x_22600:
[----:B------:R-:W-:Y:S05]  /*4840*/  BSYNC.RECONVERGENT B0 ;  /* 0x0000000000007941 */ /* 0x000fea0003800200 */
.L_x_22599:
[----:B------:R-:W0:Y:S02]  /*4850*/  F2I.FTZ.TRUNC.NTZ R0, R0 ;  /* 0x0000000000007305 */ /* 0x000e24000021f100 */
[----:B0-----:R-:W-:Y:S01]  /*4860*/  PRMT R18, R0, 0x7610, R18 ;  /* 0x0000761000127816 */ /* 0x001fe20000000012 */
[----:B------:R-:W-:Y:S06]  /*4870*/  BRA `(.L_x_22580) ;  /* 0x00000000009c7947 */ /* 0x000fec0003800000 */
.L_x_22592:
        /* <DEDUP_REMOVED lines=14> */
.L_x_22606:
[----:B------:R-:W-:Y:S05]  /*4960*/  BSYNC.RECONVERGENT B0 ;  /* 0x0000000000007941 */ /* 0x000fea0003800200 */
.L_x_22605:
[----:B------:R-:W0:Y:S02]  /*4970*/  F2I.FTZ.TRUNC.NTZ R0, R0 ;  /* 0x0000000000007305 */ /* 0x000e24000021f100 */
[----:B0-----:R-:W-:Y:S01]  /*4980*/  PRMT R18, R0, 0x7610, R18 ;  /* 0x0000761000127816 */ /* 0x001fe20000000012 */
[----:B------:R-:W-:Y:S06]  /*4990*/  BRA `(.L_x_22580) ;  /* 0x0000000000547947 */ /* 0x000fec0003800000 */
.L_x_22579:
        /* <DEDUP_REMOVED lines=16> */
.L_x_22607:
[----:B------:R-:W-:Y:S01]  /*4aa0*/  PRMT R18, RZ, 0x7610, R18 ;  /* 0x00007610ff127816 */ /* 0x000fe20000000012 */
[----:B------:R-:W-:Y:S06]  /*4ab0*/  BRA `(.L_x_22580) ;  /* 0x00000000000c7947 */ /* 0x000fec0003800000 */
.L_x_22604:
[----:B------:R3:W5:Y:S01]  /*4ac0*/  LDG.E.U16 R18, desc[UR36][R4.64] ;  /* 0x0000002404127981 */ /* 0x000762000c1e1500 */
[----:B------:R-:W-:Y:S05]  /*4ad0*/  BRA `(.L_x_22580) ;  /* 0x0000000000047947 */ /* 0x000fea0003800000 */
.L_x_22603:
[----:B------:R4:W5:Y:S02]  /*4ae0*/  LDG.E.U16 R18, desc[UR36][R4.64] ;  /* 0x0000002404127981 */ /* 0x000964000c1e1500 */
.L_x_22580:
        /* <DEDUP_REMOVED lines=19> */
.L_x_22611:
[----:B------:R0:W5:Y:S01]  /*4c20*/  LDG.E.U8 R3, desc[UR36][R4.64] ;  /* 0x0000002404037981 */ /* 0x000162000c1e1100 */
[----:B------:R-:W-:Y:S05]  /*4c30*/  BRA `(.L_x_22613) ;  /* 0x0000000c00507947 */ /* 0x000fea0003800000 */
.L_x_22610:
        /* <DEDUP_REMOVED lines=8> */
.L_x_22615:
[----:B------:R0:W5:Y:S01]  /*4cc0*/  LDG.E.U16 R3, desc[UR36][R4.64] ;  /* 0x0000002404037981 */ /* 0x000162000c1e1500 */
[----:B------:R-:W-:Y:S05]  /*4cd0*/  BRA `(.L_x_22613) ;  /* 0x0000000c00287947 */ /* 0x000fea0003800000 */
.L_x_22614:
[----:B------:R0:W5:Y:S01]  /*4ce0*/  LDG.E.U16 R3, desc[UR36][R4.64] ;  /* 0x0000002404037981 */ /* 0x000162000c1e1500 */
[----:B------:R-:W-:Y:S05]  /*4cf0*/  BRA `(.L_x_22613) ;  /* 0x0000000c00207947 */ /* 0x000fea0003800000 */
.L_x_22609:
        /* <DEDUP_REMOVED lines=9> */
.L_x_22617:
[----:B------:R-:W2:Y:S02]  /*4d90*/  LDG.E.U16 R0, desc[UR36][R4.64] ;  /* 0x0000002404007981 */ /* 0x000ea4000c1e1500 */
[----:B--2---:R-:W-:-:S06]  /*4da0*/  HADD2.F32 R0, -RZ, R0.H0_H0 ;  /* 0x20000000ff007230 */ /* 0x004fcc0000004100 */
[----:B------:R-:W0:Y:S02]  /*4db0*/  F2I.FTZ.TRUNC.NTZ R0, R0 ;  /* 0x0000000000007305 */ /* 0x000e24000021f100 */
[----:B0-----:R-:W-:Y:S01]  /*4dc0*/  PRMT R3, R0, 0x7610, R3 ;  /* 0x0000761000037816 */ /* 0x001fe20000000003 */
[----:B------:R-:W-:Y:S06]  /*4dd0*/  BRA `(.L_x_22613) ;  /* 0x0000000800e87947 */ /* 0x000fec0003800000 */
.L_x_22616:
        /* <DEDUP_REMOVED lines=9> */
.L_x_22619:
[----:B------:R-:W2:Y:S02]  /*4e70*/  LDG.E.U16 R4, desc[UR36][R4.64] ;  /* 0x0000002404047981 */ /* 0x000ea4000c1e1500 */
[----:B--2---:R-:W-:-:S06]  /*4e80*/  HADD2.F32 R0, -RZ, R4.H0_H0 ;  /* 0x20000004ff007230 */ /* 0x004fcc0000004100 */
[----:B------:R-:W0:Y:S02]  /*4e90*/  F2I.FTZ.TRUNC.NTZ R0, R0 ;  /* 0x0000000000007305 */ /* 0x000e24000021f100 */
[----:B0-----:R-:W-:Y:S01]  /*4ea0*/  PRMT R3, R0, 0x7610, R3 ;  /* 0x0000761000037816 */ /* 0x001fe20000000003 */
[----:B------:R-:W-:Y:S06]  /*4eb0*/  BRA `(.L_x_22613) ;  /* 0x0000000800b07947 */ /* 0x000fec0003800000 */
.L_x_22618:
[----:B------:R-:W2:Y:S02]  /*4ec0*/  LDG.E.64 R4, desc[UR36][R4.64] ;  /* 0x0000002404047981 */ /* 0x000ea4000c1e1b00 */
[----:B--2---:R0:W1:Y:S01]  /*4ed0*/  F2I.F64.TRUNC R3, R4 ;  /* 0x0000000400037311 */ /* 0x004062000030d100 */
[----:B------:R-:W-:Y:S05]  /*4ee0*/  BRA `(.L_x_22613) ;  /* 0x0000000800a47947 */ /* 0x000fea0003800000 */
.L_x_22608:
        /* <DEDUP_REMOVED lines=12> */
.L_x_22622:
[----:B------:R-:W2:Y:S02]  /*4fb0*/  LDG.E.64 R4, desc[UR36][R4.64] ;  /* 0x0000002404047981 */ /* 0x000ea4000c1e1b00 */
[----:B--2---:R3:W4:Y:S01]  /*4fc0*/  F2I.F64.TRUNC R3, R4 ;  /* 0x0000000400037311 */ /* 0x004722000030d100 */
[----:B------:R-:W-:Y:S05]  /*4fd0*/  BRA `(.L_x_22613) ;  /* 0x0000000800687947 */ /* 0x000fea0003800000 */
.L_x_22621:
        /* <DEDUP_REMOVED lines=27> */
.L_x_22624:
        /* <DEDUP_REMOVED lines=15> */
.L_x_22623:
[----:B------:R-:W2:Y:S02]  /*5280*/  LDG.E.U16 R0, desc[UR36][R4.64] ;  /* 0x0000002404007981 */ /* 0x000ea4000c1e1500 */
[----:B--2---:R-:W-:-:S06]  /*5290*/  IMAD.U32 R0, R0, 0x10000, RZ ;  /* 0x0001000000007824 */ /* 0x004fcc00078e00ff */
[----:B------:R-:W0:Y:S02]  /*52a0*/  F2I.FTZ.TRUNC.NTZ R0, R0 ;  /* 0x0000000000007305 */ /* 0x000e24000021f100 */
[----:B0-----:R-:W-:Y:S01]  /*52b0*/  PRMT R3, R0, 0x7610, R3 ;  /* 0x0000761000037816 */ /* 0x001fe20000000003 */
[----:B------:R-:W-:Y:S06]  /*52c0*/  BRA `(.L_x_22613) ;  /* 0x0000000400ac7947 */ /* 0x000fec0003800000 */
.L_x_22620:
        /* <DEDUP_REMOVED lines=10> */
.L_x_22627:
        /* <DEDUP_REMOVED lines=21> */
.L_x_22631:
[----:B------:R-:W-:Y:S05]  /*54c0*/  BSYNC.RECONVERGENT B1 ;  /* 0x0000000000017941 */ /* 0x000fea0003800200 */
.L_x_22630:
[----:B------:R-:W-:Y:S01]  /*54d0*/  IMAD.SHL.U32 R0, R0, 0x100000, RZ ;  /* 0x0010000000007824 */ /* 0x000fe200078e00ff */
[----:B------:R-:W-:-:S04]  /*54e0*/  LEA R3, R3, 0x3b800000, 0x17 ;  /* 0x3b80000003037811 */ /* 0x000fc800078eb8ff */
[----:B------:R-:W-:-:S07]  /*54f0*/  LOP3.LUT R0, R3, R0, R7, 0xfe, !PT ;  /* 0x0000000003007212 */ /* 0x000fce00078efe07 */
.L_x_22629:
[----:B------:R-:W-:Y:S05]  /*5500*/  BSYNC.RECONVERGENT B0 ;  /* 0x0000000000007941 */ /* 0x000fea0003800200 */
.L_x_22628:
[----:B------:R-:W0:Y:S02]  /*5510*/  F2I.FTZ.TRUNC.NTZ R0, R0 ;  /* 0x0000000000007305 */ /* 0x000e24000021f100 */
[----:B0-----:R-:W-:Y:S01]  /*5520*/  PRMT R3, R0, 0x7610, R3 ;  /* 0x0000761000037816 */ /* 0x001fe20000000003 */
[----:B------:R-:W-:Y:S06]  /*5530*/  BRA `(.L_x_22613) ;  /* 0x0000000400107947 */ /* 0x000fec0003800000 */
.L_x_22626:
        /* <DEDUP_REMOVED lines=21> */
.L_x_22635:
[----:B------:R-:W-:Y:S05]  /*5690*/  BSYNC.RECONVERGENT B1 ;  /* 0x0000000000017941 */ /* 0x000fea0003800200 */
.L_x_22634:
[----:B------:R-:W-:Y:S01]  /*56a0*/  IMAD.SHL.U32 R0, R0, 0x200000, RZ ;  /* 0x0020000000007824 */ /* 0x000fe200078e00ff */
[----:B------:R-:W-:-:S04]  /*56b0*/  LEA R3, R3, 0x37800000, 0x17 ;  /* 0x3780000003037811 */ /* 0x000fc800078eb8ff */
[----:B------:R-:W-:-:S07]  /*56c0*/  LOP3.LUT R0, R3, R0, R7, 0xfe, !PT ;  /* 0x0000000003007212 */ /* 0x000fce00078efe07 */
.L_x_22633:
[----:B------:R-:W-:Y:S05]  /*56d0*/  BSYNC.RECONVERGENT B0 ;  /* 0x0000000000007941 */ /* 0x000fea0003800200 */
.L_x_22632:
[----:B------:R-:W0:Y:S02]  /*56e0*/  F2I.FTZ.TRUNC.NTZ R0, R0 ;  /* 0x0000000000007305 */ /* 0x000e24000021f100 */
[----:B0-----:R-:W-:Y:S01]  /*56f0*/  PRMT R3, R0, 0x7610, R3 ;  /* 0x0000761000037816 */ /* 0x001fe20000000003 */
[----:B------:R-:W-:Y:S06]  /*5700*/  BRA `(.L_x_22613) ;  /* 0x00000000009c7947 */ /* 0x000fec0003800000 */
.L_x_22625:
        /* <DEDUP_REMOVED lines=14> */
.L_x_22639:
[----:B------:R-:W-:Y:S05]  /*57f0*/  BSYNC.RECONVERGENT B0 ;  /* 0x0000000000007941 */ /* 0x000fea0003800200 */
.L_x_22638:
[----:B------:R-:W0:Y:S02]  /*5800*/  F2I.FTZ.TRUNC.NTZ R0, R0 ;  /* 0x0000000000007305 */ /* 0x000e24000021f100 */
[----:B0-----:R-:W-:Y:S01]  /*5810*/  PRMT R3, R0, 0x7610, R3 ;  /* 0x0000761000037816 */ /* 0x001fe20000000003 */
[----:B------:R-:W-:Y:S06]  /*5820*/  BRA `(.L_x_22613) ;  /* 0x0000000000547947 */ /* 0x000fec0003800000 */
.L_x_22612:
        /* <DEDUP_REMOVED lines=16> */
.L_x_22640:
[----:B------:R-:W-:Y:S01]  /*5930*/  PRMT R3, RZ, 0x7610, R3 ;  /* 0x00007610ff037816 */ /* 0x000fe20000000003 */
[----:B------:R-:W-:Y:S06]  /*5940*/  BRA `(.L_x_22613) ;  /* 0x00000000000c7947 */ /* 0x000fec0003800000 */
.L_x_22637:
[----:B------:R1:W5:Y:S01]  /*5950*/  LDG.E.U16 R3, desc[UR36][R4.64] ;  /* 0x0000002404037981 */ /* 0x000362000c1e1500 */
[----:B------:R-:W-:Y:S05]  /*5960*/  BRA `(.L_x_22613) ;  /* 0x0000000000047947 */ /* 0x000fea0003800000 */
.L_x_22636:
[----:B------:R2:W5:Y:S02]  /*5970*/  LDG.E.U16 R3, desc[UR36][R4.64] ;  /* 0x0000002404037981 */ /* 0x000564000c1e1500 */
.L_x_22613:
[----:B-1--45:R-:W-:Y:S01]  /*5980*/  LOP3.LUT R3, R18, R3, RZ, 0xfc, !PT ;  /* 0x0000000312037212 */ /* 0x032fe200078efcff */
[----:B------:R-:W-:-:S03]  /*5990*/  VIADD R22, R22, 0x80 ;  /* 0x0000008016167836 */ /* 0x000fc60000000000 */
[----:B------:R-:W-:-:S04]  /*59a0*/  PRMT R0, R3, 0x9910, RZ ;  /* 0x0000991003007816 */ /* 0x000fc800000000ff */
[----:B------:R-:W-:-:S04]  /*59b0*/  ISETP.NE.AND P0, PT, R0, RZ, PT ;  /* 0x000000ff0000720c */ /* 0x000fc80003f05270 */
[----:B------:R-:W-:-:S09]  /*59c0*/  P2R R18, PR, RZ, 0x1 ;  /* 0x00000001ff127803 */ /* 0x000fd20000000000 */
.L_x_22574:
[----:B------:R-:W-:Y:S05]  /*59d0*/  BSYNC.RECONVERGENT B6 ;  /* 0x0000000000067941 */ /* 0x000fea0003800200 */
.L_x_22573:
        /* <DEDUP_REMOVED lines=23> */
.L_x_22646:
[----:B------:R0:W5:Y:S01]  /*5b50*/  LDG.E.U8 R22, desc[UR36][R4.64] ;  /* 0x0000002404167981 */ /* 0x000162000c1e1100 */
[----:B------:R-:W-:Y:S05]  /*5b60*/  BRA `(.L_x_22648) ;  /* 0x0000000c00507947 */ /* 0x000fea0003800000 */
.L_x_22645:
        /* <DEDUP_REMOVED lines=8> */
.L_x_22650:
[----:B------:R3:W5:Y:S01]  /*5bf0*/  LDG.E.U16 R22, desc[UR36][R4.64] ;  /* 0x0000002404167981 */ /* 0x000762000c1e1500 */
[----:B------:R-:W-:Y:S05]  /*5c00*/  BRA `(.L_x_22648) ;  /* 0x0000000c00287947 */ /* 0x000fea0003800000 */
.L_x_22649:
[----:B------:R2:W5:Y:S01]  /*5c10*/  LDG.E.U16 R22, desc[UR36][R4.64] ;  /* 0x0000002404167981 */ /* 0x000562000c1e1500 */
[----:B------:R-:W-:Y:S05]  /*5c20*/  BRA `(.L_x_22648) ;  /* 0x0000000c00207947 */ /* 0x000fea0003800000 */
.L_x_22644:
        /* <DEDUP_REMOVED lines=9> */
.L_x_22652:
[----:B------:R-:W2:Y:S02]  /*5cc0*/  LDG.E.U16 R0, desc[UR36][R4.64] ;  /* 0x0000002404007981 */ /* 0x000ea4000c1e1500 */
[----:B--2---:R-:W-:-:S06]  /*5cd0*/  HADD2.F32 R0, -RZ, R0.H0_H0 ;  /* 0x20000000ff007230 */ /* 0x004fcc0000004100 */
[----:B------:R-:W0:Y:S02]  /*5ce0*/  F2I.FTZ.TRUNC.NTZ R0, R0 ;  /* 0x0000000000007305 */ /* 0x000e24000021f100 */
[----:B0-----:R-:W-:Y:S01]  /*5cf0*/  PRMT R22, R0, 0x7610, R22 ;  /* 0x0000761000167816 */ /* 0x001fe20000000016 */
[----:B------:R-:W-:Y:S06]  /*5d00*/  BRA `(.L_x_22648) ;  /* 0x0000000800e87947 */ /* 0x000fec0003800000 */
.L_x_22651:
        /* <DEDUP_REMOVED lines=9> */
.L_x_22654:
[----:B------:R-:W2:Y:S02]  /*5da0*/  LDG.E.U16 R4, desc[UR36][R4.64] ;  /* 0x0000002404047981 */ /* 0x000ea4000c1e1500 */
[----:B--2---:R-:W-:-:S06]  /*5db0*/  HADD2.F32 R0, -RZ, R4.H0_H0 ;  /* 0x20000004ff007230 */ /* 0x004fcc0000004100 */
[----:B------:R-:W0:Y:S02]  /*5dc0*/  F2I.FTZ.TRUNC.NTZ R0, R0 ;  /* 0x0000000000007305 */ /* 0x000e24000021f100 */
[----:B0-----:R-:W-:Y:S01]  /*5dd0*/  PRMT R22, R0, 0x7610, R22 ;  /* 0x0000761000167816 */ /* 0x001fe20000000016 */
[----:B------:R-:W-:Y:S06]  /*5de0*/  BRA `(.L_x_22648) ;  /* 0x0000000800b07947 */ /* 0x000fec0003800000 */
.L_x_22653:
[----:B------:R-:W2:Y:S02]  /*5df0*/  LDG.E.64 R4, desc[UR36][R4.64] ;  /* 0x0000002404047981 */ /* 0x000ea4000c1e1b00 */
[----:B--2---:R0:W1:Y:S01]  /*5e00*/  F2I.F64.TRUNC R22, R4 ;  /* 0x0000000400167311 */ /* 0x004062000030d100 */
[----:B------:R-:W-:Y:S05]  /*5e10*/  BRA `(.L_x_22648) ;  /* 0x0000000800a47947 */ /* 0x000fea0003800000 */
.L_x_22643:
        /* <DEDUP_REMOVED lines=12> */
.L_x_22657:
[----:B------:R-:W2:Y:S02]  /*5ee0*/  LDG.E.64 R4, desc[UR36][R4.64] ;  /* 0x0000002404047981 */ /* 0x000ea4000c1e1b00 */
[----:B--2---:R0:W1:Y:S01]  /*5ef0*/  F2I.F64.TRUNC R22, R4 ;  /* 0x0000000400167311 */ /* 0x004062000030d100 */
[----:B------:R-:W-:Y:S05]  /*5f00*/  BRA `(.L_x_22648) ;  /* 0x0000000800687947 */ /* 0x000fea0003800000 */
.L_x_22656:
        /* <DEDUP_REMOVED lines=27> */
.L_x_22659:
        /* <DEDUP_REMOVED lines=15> */
.L_x_22658:
[----:B------:R-:W2:Y:S02]  /*61b0*/  LDG.E.U16 R0, desc[UR36][R4.64] ;  /* 0x0000002404007981 */ /* 0x000ea4000c1e1500 */
[----:B--2---:R-:W-:-:S06]  /*61c0*/  IMAD.U32 R0, R0, 0x10000, RZ ;  /* 0x0001000000007824 */ /* 0x004fcc00078e00ff */
[----:B------:R-:W0:Y:S02]  /*61d0*/  F2I.FTZ.TRUNC.NTZ R0, R0 ;  /* 0x0000000000007305 */ /* 0x000e24000021f100 */
[----:B0-----:R-:W-:Y:S01]  /*61e0*/  PRMT R22, R0, 0x7610, R22 ;  /* 0x0000761000167816 */ /* 0x001fe20000000016 */
[----:B------:R-:W-:Y:S06]  /*61f0*/  BRA `(.L_x_22648) ;  /* 0x0000000400ac7947 */ /* 0x000fec0003800000 */
.L_x_22655:
        /* <DEDUP_REMOVED lines=10> */
.L_x_22662:
        /* <DEDUP_REMOVED lines=21> */
.L_x_22666:
[----:B------:R-:W-:Y:S05]  /*63f0*/  BSYNC.RECONVERGENT B1 ;  /* 0x0000000000017941 */ /* 0x000fea0003800200 */
.L_x_22665:
[----:B------:R-:W-:Y:S01]  /*6400*/  IMAD.SHL.U32 R0, R0, 0x100000, RZ ;  /* 0x0010000000007824 */ /* 0x000fe200078e00ff */
[----:B------:R-:W-:-:S04]  /*6410*/  LEA R3, R3, 0x3b800000, 0x17 ;  /* 0x3b80000003037811 */ /* 0x000fc800078eb8ff */
[----:B------:R-:W-:-:S07]  /*6420*/  LOP3.LUT R0, R3, R0, R7, 0xfe, !PT ;  /* 0x0000000003007212 */ /* 0x000fce00078efe07 */
.L_x_22664:
[----:B------:R-:W-:Y:S05]  /*6430*/  BSYNC.RECONVERGENT B0 ;  /* 0x0000000000007941 */ /* 0x000fea0003800200 */
.L_x_22663:
[----:B------:R-:W0:Y:S02]  /*6440*/  F2I.FTZ.TRUNC.NTZ R0, R0 ;  /* 0x0000000000007305 */ /* 0x000e24000021f100 */
[----:B0-----:R-:W-:Y:S01]  /*6450*/  PRMT R22, R0, 0x7610, R22 ;  /* 0x0000761000167816 */ /* 0x001fe20000000016 */
[----:B------:R-:W-:Y:S06]  /*6460*/  BRA `(.L_x_22648) ;  /* 0x0000000400107947 */ /* 0x000fec0003800000 */
.L_x_22661:
        /* <DEDUP_REMOVED lines=21> */
.L_x_22670:
[----:B------:R-:W-:Y:S05]  /*65c0*/  BSYNC.RECONVERGENT B1 ;  /* 0x0000000000017941 */ /* 0x000fea0003800200 */
.L_x_22669:
[----:B------:R-:W-:Y:S01]  /*65d0*/  IMAD.SHL.U32 R0, R0, 0x200000, RZ ;  /* 0x0020000000007824 */ /* 0x000fe200078e00ff */
[----:B------:R-:W-:-:S04]  /*65e0*/  LEA R3, R3, 0x37800000, 0x17 ;  /* 0x3780000003037811 */ /* 0x000fc800078eb8ff */
[----:B------:R-:W-:-:S07]  /*65f0*/  LOP3.LUT R0, R3, R0, R7, 0xfe, !PT ;  /* 0x0000000003007212 */ /* 0x000fce00078efe07 */
.L_x_22668:
[----:B------:R-:W-:Y:S05]  /*6600*/  BSYNC.RECONVERGENT B0 ;  /* 0x0000000000007941 */ /* 0x000fea0003800200 */
.L_x_22667:
[----:B------:R-:W0:Y:S02]  /*6610*/  F2I.FTZ.TRUNC.NTZ R0, R0 ;  /* 0x0000000000007305 */ /* 0x000e24000021f100 */
[----:B0-----:R-:W-:Y:S01]  /*6620*/  PRMT R22, R0, 0x7610, R22 ;  /* 0x0000761000167816 */ /* 0x001fe20000000016 */
[----:B------:R-:W-:Y:S06]  /*6630*/  BRA `(.L_x_22648) ;  /* 0x00000000009c7947 */ /* 0x000fec0003800000 */
.L_x_22660:
        /* <DEDUP_REMOVED lines=14> */
.L_x_22674:
[----:B------:R-:W-:Y:S05]  /*6720*/  BSYNC.RECONVERGENT B0 ;  /* 0x0000000000007941 */ /* 0x000fea0003800200 */
.L_x_22673:
[----:B------:R-:W0:Y:S02]  /*6730*/  F2I.FTZ.TRUNC.NTZ R0, R0 ;  /* 0x0000000000007305 */ /* 0x000e24000021f100 */
[----:B0-----:R-:W-:Y:S01]  /*6740*/  PRMT R22, R0, 0x7610, R22 ;  /* 0x0000761000167816 */ /* 0x001fe20000000016 */
[----:B------:R-:W-:Y:S06]  /*6750*/  BRA `(.L_x_22648) ;  /* 0x0000000000547947 */ /* 0x000fec0003800000 */
.L_x_22647:
        /* <DEDUP_REMOVED lines=16> */
.L_x_22675:
[----:B------:R-:W-:Y:S01]  /*6860*/  PRMT R22, RZ, 0x7610, R22 ;  /* 0x00007610ff167816 */ /* 0x000fe20000000016 */
[----:B------:R-:W-:Y:S06]  /*6870*/  BRA `(.L_x_22648) ;  /* 0x00000000000c7947 */ /* 0x000fec0003800000 */
.L_x_22672:
[----:B------:R0:W5:Y:S01]  /*6880*/  LDG.E.U16 R22, desc[UR36][R4.64] ;  /* 0x0000002404167981 */ /* 0x000162000c1e1500 */
[----:B------:R-:W-:Y:S05]  /*6890*/  BRA `(.L_x_22648) ;  /* 0x0000000000047947 */ /* 0x000fea0003800000 */
.L_x_22671:
[----:B------:R0:W5:Y:S02]  /*68a0*/  LDG.E.U16 R22, desc[UR36][R4.64] ;  /* 0x0000002404167981 */ /* 0x000164000c1e1500 */
.L_x_22648:
        /* <DEDUP_REMOVED lines=19> */
.L_x_22679:
[----:B------:R0:W5:Y:S01]  /*69e0*/  LDG.E.U8 R3, desc[UR36][R4.64] ;  /* 0x0000002404037981 */ /* 0x000162000c1e1100 */
[----:B------:R-:W-:Y:S05]  /*69f0*/  BRA `(.L_x_22681) ;  /* 0x0000000c00507947 */ /* 0x000fea0003800000 */
.L_x_22678:
        /* <DEDUP_REMOVED lines=8> */
.L_x_22683:
[----:B------:R0:W5:Y:S01]  /*6a80*/  LDG.E.U16 R3, desc[UR36][R4.64] ;  /* 0x0000002404037981 */ /* 0x000162000c1e1500 */
[----:B------:R-:W-:Y:S05]  /*6a90*/  BRA `(.L_x_22681) ;  /* 0x0000000c00287947 */ /* 0x000fea0003800000 */
.L_x_22682:
[----:B------:R0:W5:Y:S01]  /*6aa0*/  LDG.E.U16 R3, desc[UR36][R4.64] ;  /* 0x0000002404037981 */ /* 0x000162000c1e1500 */
[----:B------:R-:W-:Y:S05]  /*6ab0*/  BRA `(.L_x_22681) ;  /* 0x0000000c00207947 */ /* 0x000fea0003800000 */
.L_x_22677:
        /* <DEDUP_REMOVED lines=9> */
.L_x_22685:
[----:B------:R-:W2:Y:S02]  /*6b50*/  LDG.E.U16 R0, desc[UR36][R4.64] ;  /* 0x0000002404007981 */ /* 0x000ea4000c1e1500 */
[----:B--2---:R-:W-:-:S06]  /*6b60*/  HADD2.F32 R0, -RZ, R0.H0_H0 ;  /* 0x20000000ff007230 */ /* 0x004fcc0000004100 */
[----:B------:R-:W0:Y:S02]  /*6b70*/  F2I.FTZ.TRUNC.NTZ R0, R0 ;  /* 0x0000000000007305 */ /* 0x000e24000021f100 */
[----:B0-----:R-:W-:Y:S01]  /*6b80*/  PRMT R3, R0, 0x7610, R3 ;  /* 0x0000761000037816 */ /* 0x001fe20000000003 */
[----:B------:R-:W-:Y:S06]  /*6b90*/  BRA `(.L_x_22681) ;  /* 0x0000000800e87947 */ /* 0x000fec0003800000 */
.L_x_22684:
        /* <DEDUP_REMOVED lines=9> */
.L_x_22687:
[----:B------:R-:W2:Y:S02]  /*6c30*/  LDG.E.U16 R4, desc[UR36][R4.64] ;  /* 0x0000002404047981 */ /* 0x000ea4000c1e1500 */
[----:B--2---:R-:W-:-:S06]  /*6c40*/  HADD2.F32 R0, -RZ, R4.H0_H0 ;  /* 0x20000004ff007230 */ /* 0x004fcc0000004100 */
[----:B------:R-:W0:Y:S02]  /*6c50*/  F2I.FTZ.TRUNC.NTZ R0, R0 ;  /* 0x0000000000007305 */ /* 0x000e24000021f100 */
[----:B0-----:R-:W-:Y:S01]  /*6c60*/  PRMT R3, R0, 0x7610, R3 ;  /* 0x0000761000037816 */ /* 0x001fe20000000003 */
[----:B------:R-:W-:Y:S06]  /*6c70*/  BRA `(.L_x_22681) ;  /* 0x0000000800b07947 */ /* 0x000fec0003800000 */
.L_x_22686:
[----:B------:R-:W2:Y:S02]  /*6c80*/  LDG.E.64 R4, desc[UR36][R4.64] ;  /* 0x0000002404047981 */ /* 0x000ea4000c1e1b00 */
[----:B--2---:R0:W1:Y:S01]  /*6c90*/  F2I.F64.TRUNC R3, R4 ;  /* 0x0000000400037311 */ /* 0x004062000030d100 */
[----:B------:R-:W-:Y:S05]  /*6ca0*/  BRA `(.L_x_22681) ;  /* 0x0000000800a47947 */ /* 0x000fea0003800000 */
.L_x_22676:
        /* <DEDUP_REMOVED lines=12> */
.L_x_22690:
[----:B------:R-:W2:Y:S02]  /*6d70*/  LDG.E.64 R4, desc[UR36][R4.64] ;  /* 0x0000002404047981 */ /* 0x000ea4000c1e1b00 */
[----:B--2---:R3:W4:Y:S01]  /*6d80*/  F2I.F64.TRUNC R3, R4 ;  /* 0x0000000400037311 */ /* 0x004722000030d100 */
[----:B------:R-:W-:Y:S05]  /*6d90*/  BRA `(.L_x_22681) ;  /* 0x0000000800687947 */ /* 0x000fea0003800000 */
.L_x_22689:
        /* <DEDUP_REMOVED lines=27> */
.L_x_22692:
        /* <DEDUP_REMOVED lines=15> */
.L_x_22691:
[----:B------:R-:W2:Y:S02]  /*7040*/  LDG.E.U16 R0, desc[UR36][R4.64] ;  /* 0x0000002404007981 */ /* 0x000ea4000c1e1500 */
[----:B--2---:R-:W-:-:S06]  /*7050*/  IMAD.U32 R0, R0, 0x10000, RZ ;  /* 0x0001000000007824 */ /* 0x004fcc00078e00ff */
[----:B------:R-:W0:Y:S02]  /*7060*/  F2I.FTZ.TRUNC.NTZ R0, R0 ;  /* 0x0000000000007305 */ /* 0x000e24000021f100 */
[----:B0-----:R-:W-:Y:S01]  /*7070*/  PRMT R3, R0, 0x7610, R3 ;  /* 0x0000761000037816 */ /* 0x001fe20000000003 */
[----:B------:R-:W-:Y:S06]  /*7080*/  BRA `(.L_x_22681) ;  /* 0x0000000400ac7947 */ /* 0x000fec0003800000 */
.L_x_22688:
        /* <DEDUP_REMOVED lines=10> */
.L_x_22695:
        /* <DEDUP_REMOVED lines=21> */
.L_x_22699:
[----:B------:R-:W-:Y:S05]  /*7280*/  BSYNC.RECONVERGENT B1 ;  /* 0x0000000000017941 */ /* 0x000fea0003800200 */
.L_x_22698:
[----:B------:R-:W-:Y:S01]  /*7290*/  IMAD.SHL.U32 R0, R0, 0x100000, RZ ;  /* 0x0010000000007824 */ /* 0x000fe200078e00ff */
[----:B------:R-:W-:-:S04]  /*72a0*/  LEA R3, R3, 0x3b800000, 0x17 ;  /* 0x3b80000003037811 */ /* 0x000fc800078eb8ff */
[----:B------:R-:W-:-:S07]  /*72b0*/  LOP3.LUT R0, R3, R0, R7, 0xfe, !PT ;  /* 0x0000000003007212 */ /* 0x000fce00078efe07 */
.L_x_22697:
[----:B------:R-:W-:Y:S05]  /*72c0*/  BSYNC.RECONVERGENT B0 ;  /* 0x0000000000007941 */ /* 0x000fea0003800200 */
.L_x_22696:
[----:B------:R-:W0:Y:S02]  /*72d0*/  F2I.FTZ.TRUNC.NTZ R0, R0 ;  /* 0x0000000000007305 */ /* 0x000e24000021f100 */
[----:B0-----:R-:W-:Y:S01]  /*72e0*/  PRMT R3, R0, 0x7610, R3 ;  /* 0x0000761000037816 */ /* 0x001fe20000000003 */
[----:B------:R-:W-:Y:S06]  /*72f0*/  BRA `(.L_x_22681) ;  /* 0x0000000400107947 */ /* 0x000fec0003800000 */
.L_x_22694:
        /* <DEDUP_REMOVED lines=21> */
.L_x_22703:
[----:B------:R-:W-:Y:S05]  /*7450*/  BSYNC.RECONVERGENT B1 ;  /* 0x0000000000017941 */ /* 0x000fea0003800200 */
.L_x_22702:
[----:B------:R-:W-:Y:S01]  /*7460*/  IMAD.SHL.U32 R0, R0, 0x200000, RZ ;  /* 0x0020000000007824 */ /* 0x000fe200078e00ff */
[----:B------:R-:W-:-:S04]  /*7470*/  LEA R3, R3, 0x37800000, 0x17 ;  /* 0x3780000003037811 */ /* 0x000fc800078eb8ff */
[----:B------:R-:W-:-:S07]  /*7480*/  LOP3.LUT R0, R3, R0, R7, 0xfe, !PT ;  /* 0x0000000003007212 */ /* 0x000fce00078efe07 */
.L_x_22701:
[----:B------:R-:W-:Y:S05]  /*7490*/  BSYNC.RECONVERGENT B0 ;  /* 0x0000000000007941 */ /* 0x000fea0003800200 */
.L_x_22700:
[----:B------:R-:W0:Y:S02]  /*74a0*/  F2I.FTZ.TRUNC.NTZ R0, R0 ;  /* 0x0000000000007305 */ /* 0x000e24000021f100 */
[----:B0-----:R-:W-:Y:S01]  /*74b0*/  PRMT R3, R0, 0x7610, R3 ;  /* 0x0000761000037816 */ /* 0x001fe20000000003 */
[----:B------:R-:W-:Y:S06]  /*74c0*/  BRA `(.L_x_22681) ;  /* 0x00000000009c7947 */ /* 0x000fec0003800000 */
.L_x_22693:
        /* <DEDUP_REMOVED lines=14> */
.L_x_22707:
[----:B------:R-:W-:Y:S05]  /*75b0*/  BSYNC.RECONVERGENT B0 ;  /* 0x0000000000007941 */ /* 0x000fea0003800200 */
.L_x_22706:
[----:B------:R-:W0:Y:S02]  /*75c0*/  F2I.FTZ.TRUNC.NTZ R0, R0 ;  /* 0x0000000000007305 */ /* 0x000e24000021f100 */
[----:B0-----:R-:W-:Y:S01]  /*75d0*/  PRMT R3, R0, 0x7610, R3 ;  /* 0x0000761000037816 */ /* 0x001fe20000000003 */
[----:B------:R-:W-:Y:S06]  /*75e0*/  BRA `(.L_x_22681) ;  /* 0x0000000000547947 */ /* 0x000fec0003800000 */
.L_x_22680:
        /* <DEDUP_REMOVED lines=16> */
.L_x_22708:
[----:B------:R-:W-:Y:S01]  /*76f0*/  PRMT R3, RZ, 0x7610, R3 ;  /* 0x00007610ff037816 */ /* 0x000fe20000000003 */
[----:B------:R-:W-:Y:S06]  /*7700*/  BRA `(.L_x_22681) ;  /* 0x00000000000c7947 */ /* 0x000fec0003800000 */
.L_x_22705:
[----:B------:R1:W5:Y:S01]  /*7710*/  LDG.E.U16 R3, desc[UR36][R4.64] ;  /* 0x0000002404037981 */ /* 0x000362000c1e1500 */
[----:B------:R-:W-:Y:S05]  /*7720*/  BRA `(.L_x_22681) ;  /* 0x0000000000047947 */ /* 0x000fea0003800000 */
.L_x_22704:
[----:B------:R0:W5:Y:S02]  /*7730*/  LDG.E.U16 R3, desc[UR36][R4.64] ;  /* 0x0000002404037981 */ /* 0x000164000c1e1500 */
.L_x_22681:
[----:B-1--45:R-:W-:-:S04]  /*7740*/  LOP3.LUT R3, R22, R3, RZ, 0xfc, !PT ;  /* 0x0000000316037212 */ /* 0x032fc800078efcff */
[----:B------:R-:W-:-:S04]  /*7750*/  PRMT R0, R3, 0x9910, RZ ;  /* 0x0000991003007816 */ /* 0x000fc800000000ff */
[----:B------:R-:W-:-:S13]  /*7760*/  ISETP.NE.AND P0, PT, R0, RZ, PT ;  /* 0x000000ff0000720c */ /* 0x000fda0003f05270 */
.L_x_22642:
[----:B------:R-:W-:Y:S05]  /*7770*/  BSYNC.RECONVERGENT B6 ;  /* 0x0000000000067941 */ /* 0x000fea0003800200 */
.L_x_22641:
[----:B------:R-:W-:Y:S01]  /*7780*/  ISETP.NE.AND P3, PT, R17, RZ, PT ;  /* 0x000000ff1100720c */ /* 0x000fe20003f65270 */
[----:B------:R-:W-:Y:S01]  /*7790*/  BSSY.RECONVERGENT B8, `(.L_x_22709) ;  /* 0x00002a1000087945 */ /* 0x000fe20003800200 */
[----:B------:R-:W1:Y:S01]  /*77a0*/  LDC.U8 R17, c[0x0][0x3b0] ;  /* 0x0000ec00ff117b82 */ /* 0x000e620000000000 */
        /* <DEDUP_REMOVED lines=31> */
.L_x_22716:
[----:B------:R0:W-:Y:S01]  /*79a0*/  STG.E.U8 desc[UR36][R8.64], R11 ;  /* 0x0000000b08007986 */ /* 0x0001e2000c101124 */
[----:B------:R-:W-:Y:S05]  /*79b0*/  BRA `(.L_x_22718) ;  /* 0x0000000c00087947 */ /* 0x000fea0003800000 */
.L_x_22715:
        /* <DEDUP_REMOVED lines=10> */
.L_x_22720:
[----:B------:R0:W-:Y:S01]  /*7a60*/  STG.E desc[UR36][R8.64], R11 ;  /* 0x0000000b08007986 */ /* 0x0001e2000c101924 */
[----:B------:R-:W-:Y:S05]  /*7a70*/  BRA `(.L_x_22718) ;  /* 0x0000000800d87947 */ /* 0x000fea0003800000 */
.L_x_22719:
[----:B------:R0:W-:Y:S01]  /*7a80*/  STG.E.U16 desc[UR36][R8.64], R11 ;  /* 0x0000000b08007986 */ /* 0x0001e2000c101524 */
[----:B------:R-:W-:Y:S05]  /*7a90*/  BRA `(.L_x_22718) ;  /* 0x0000000800d07947 */ /* 0x000fea0003800000 */
.L_x_22714:
        /* <DEDUP_REMOVED lines=9> */
.L_x_22722:
[----:B------:R-:W0:Y:S02]  /*7b30*/  I2F.S16 R0, R11 ;  /* 0x0000000b00007306 */ /* 0x000e240000101400 */
[----:B0-----:R-:W-:-:S05]  /*7b40*/  F2FP.F16.F32.PACK_AB R0, RZ, R0 ;  /* 0x00000000ff00723e */ /* 0x001fca00000000ff */
[----:B------:R0:W-:Y:S01]  /*7b50*/  STG.E.U16 desc[UR36][R8.64], R0 ;  /* 0x0000000008007986 */ /* 0x0001e2000c101524 */
[----:B------:R-:W-:Y:S05]  /*7b60*/  BRA `(.L_x_22718) ;  /* 0x00000008009c7947 */ /* 0x000fea0003800000 */
.L_x_22721:
        /* <DEDUP_REMOVED lines=10> */
.L_x_22724:
[----:B------:R-:W0:Y:S02]  /*7c10*/  I2F.S16 R11, R11 ;  /* 0x0000000b000b7306 */ /* 0x000e240000101400 */
[----:B0-----:R-:W-:-:S04]  /*7c20*/  F2FP.F16.F32.PACK_AB R3, RZ, R11 ;  /* 0x0000000bff03723e */ /* 0x001fc800000000ff */
[----:B------:R-:W-:-:S05]  /*7c30*/  PRMT R3, R3, 0x5410, RZ ;  /* 0x0000541003037816 */ /* 0x000fca00000000ff */
[----:B------:R0:W-:Y:S01]  /*7c40*/  STG.E desc[UR36][R8.64], R3 ;  /* 0x0000000308007986 */ /* 0x0001e2000c101924 */
[----:B------:R-:W-:Y:S05]  /*7c50*/  BRA `(.L_x_22718) ;  /* 0x0000000800607947 */ /* 0x000fea0003800000 */
.L_x_22723:
[----:B------:R-:W0:Y:S02]  /*7c60*/  I2F.F64.S16 R4, R11 ;  /* 0x0000000b00047312 */ /* 0x000e240000101c00 */
[----:B0-----:R0:W-:Y:S01]  /*7c70*/  STG.E.64 desc[UR36][R8.64], R4 ;  /* 0x0000000408007986 */ /* 0x0011e2000c101b24 */
[----:B------:R-:W-:Y:S05]  /*7c80*/  BRA `(.L_x_22718) ;  /* 0x0000000800547947 */ /* 0x000fea0003800000 */
.L_x_22713:
        /* <DEDUP_REMOVED lines=10> */
.L_x_22727:
[----:B------:R-:W0:Y:S01]  /*7d30*/  I2F.F64.S16 R4, R11 ;  /* 0x0000000b00047312 */ /* 0x000e220000101c00 */
[----:B------:R-:W-:-:S05]  /*7d40*/  CS2R R6, SRZ ;  /* 0x0000000000067805 */ /* 0x000fca000001ff00 */
[----:B0-----:R0:W-:Y:S01]  /*7d50*/  STG.E.128 desc[UR36][R8.64], R4 ;  /* 0x0000000408007986 */ /* 0x0011e2000c101d24 */
[----:B------:R-:W-:Y:S05]  /*7d60*/  BRA `(.L_x_22718) ;  /* 0x00000008001c7947 */ /* 0x000fea0003800000 */
.L_x_22726:
        /* <DEDUP_REMOVED lines=17> */
.L_x_22731:
[----:B------:R-:W-:Y:S05]  /*7e80*/  BSYNC.RECONVERGENT B0 ;  /* 0x0000000000007941 */ /* 0x000fea0003800200 */
.L_x_22730:
[----:B------:R0:W-:Y:S01]  /*7e90*/  STG.E.U8 desc[UR36][R8.64], R3 ;  /* 0x0000000308007986 */ /* 0x0001e2000c101124 */
[----:B------:R-:W-:Y:S05]  /*7ea0*/  BRA `(.L_x_22718) ;  /* 0x0000000400cc7947 */ /* 0x000fea0003800000 */
.L_x_22729:
        /* <DEDUP_REMOVED lines=16> */
.L_x_22728:
[----:B------:R-:W0:Y:S02]  /*7fb0*/  I2F.S16 R0, R11 ;  /* 0x0000000b00007306 */ /* 0x000e240000101400 */
[----:B0-----:R-:W-:-:S05]  /*7fc0*/  F2FP.BF16.F32.PACK_AB R0, RZ, R0 ;  /* 0x00000000ff00723e */ /* 0x001fca00000010ff */
[----:B------:R0:W-:Y:S01]  /*7fd0*/  STG.E.U16 desc[UR36][R8.64], R0 ;  /* 0x0000000008007986 */ /* 0x0001e2000c101524 */
[----:B------:R-:W-:Y:S05]  /*7fe0*/  BRA `(.L_x_22718) ;  /* 0x00000004007c7947 */ /* 0x000fea0003800000 */
.L_x_22725:
        /* <DEDUP_REMOVED lines=10> */
.L_x_22734:
        /* <DEDUP_REMOVED lines=12> */
.L_x_22737:
[----:B------:R-:W-:-:S04]  /*8150*/  SHF.R.U32.HI R0, RZ, 0x14, R11 ;  /* 0x00000014ff007819 */ /* 0x000fc8000001160b */
[----:B------:R-:W-:-:S04]  /*8160*/  LOP3.LUT R0, R0, 0x1, RZ, 0xc0, !PT ;  /* 0x0000000100007812 */ /* 0x000fc800078ec0ff */
[----:B------:R-:W-:-:S04]  /*8170*/  IADD3 R0, PT, PT, R11, 0x487ffff, R0 ;  /* 0x0487ffff0b007810 */ /* 0x000fc80007ffe000 */
[----:B------:R-:W-:-:S04]  /*8180*/  SHF.R.U32.HI R0, RZ, 0x14, R0 ;  /* 0x00000014ff007819 */ /* 0x000fc80000011600 */
[----:B------:R-:W-:-:S07]  /*8190*/  LOP3.LUT R0, R0, 0xff, RZ, 0xc0, !PT ;  /* 0x000000ff00007812 */ /* 0x000fce00078ec0ff */
.L_x_22738:
[----:B------:R-:W-:-:S07]  /*81a0*/  PRMT R4, R0, 0x7610, R4 ;  /* 0x0000761000047816 */ /* 0x000fce0000000004 */
.L_x_22736:
[----:B------:R-:W-:Y:S05]  /*81b0*/  BSYNC.RECONVERGENT B0 ;  /* 0x0000000000007941 */ /* 0x000fea0003800200 */
.L_x_22735:
[----:B------:R0:W-:Y:S01]  /*81c0*/  STG.E.U8 desc[UR36][R8.64], R4 ;  /* 0x0000000408007986 */ /* 0x0001e2000c101124 */
[----:B------:R-:W-:Y:S05]  /*81d0*/  BRA `(.L_x_22718) ;  /* 0x0000000400007947 */ /* 0x000fea0003800000 */
.L_x_22733:
        /* <DEDUP_REMOVED lines=12> */
.L_x_22741:
[----:B------:R-:W-:-:S04]  /*82a0*/  SHF.R.U32.HI R0, RZ, 0x15, R11 ;  /* 0x00000015ff007819 */ /* 0x000fc8000001160b */
[----:B------:R-:W-:-:S04]  /*82b0*/  LOP3.LUT R0, R0, 0x1, RZ, 0xc0, !PT ;  /* 0x0000000100007812 */ /* 0x000fc800078ec0ff */
[----:B------:R-:W-:-:S04]  /*82c0*/  IADD3 R0, PT, PT, R11, 0x88fffff, R0 ;  /* 0x088fffff0b007810 */ /* 0x000fc80007ffe000 */
[----:B------:R-:W-:-:S04]  /*82d0*/  SHF.R.U32.HI R0, RZ, 0x15, R0 ;  /* 0x00000015ff007819 */ /* 0x000fc80000011600 */
[----:B------:R-:W-:-:S07]  /*82e0*/  LOP3.LUT R0, R0, 0xff, RZ, 0xc0, !PT ;  /* 0x000000ff00007812 */ /* 0x000fce00078ec0ff */
.L_x_22742:
[----:B------:R-:W-:-:S07]  /*82f0*/  PRMT R4, R0, 0x7610, R4 ;  /* 0x0000761000047816 */ /* 0x000fce0000000004 */
.L_x_22740:
[----:B------:R-:W-:Y:S05]  /*8300*/  BSYNC.RECONVERGENT B0 ;  /* 0x0000000000007941 */ /* 0x000fea0003800200 */
.L_x_22739:
[----:B------:R3:W-:Y:S01]  /*8310*/  STG.E.U8 desc[UR36][R8.64], R4 ;  /* 0x0000000408007986 */ /* 0x0007e2000c101124 */
[----:B------:R-:W-:Y:S05]  /*8320*/  BRA `(.L_x_22718) ;  /* 0x0000000000ac7947 */ /* 0x000fea0003800000 */
.L_x_22732:
[----:B------:R-:W-:-:S13]  /*8330*/  ISETP.NE.AND P0, PT, R0, 0x1c, PT ;  /* 0x0000001c0000780c */ /* 0x000fda0003f05270 */
[----:B------:R-:W-:Y:S05]  /*8340*/  @!P0 BRA `(.L_x_22743) ;  /* 0x0000000000a08947 */ /* 0x000fea0003800000 */
[----:B------:R-:W-:-:S13]  /*8350*/  ISETP.NE.AND P0, PT, R0, 0x1d, PT ;  /* 0x0000001d0000780c */ /* 0x000fda0003f05270 */
[----:B------:R-:W-:Y:S05]  /*8360*/  @!P0 BRA `(.L_x_22744) ;  /* 0x0000000000888947 */ /* 0x000fea0003800000 */
[----:B------:R-:W-:-:S13]  /*8370*/  ISETP.NE.AND P0, PT, R0, 0x2c, PT ;  /* 0x0000002c0000780c */ /* 0x000fda0003f05270 */
[----:B------:R-:W-:Y:S05]  /*8380*/  @!P0 BRA `(.L_x_22745) ;  /* 0x0000000000448947 */ /* 0x000fea0003800000 */
.L_x_22717:
        /* <DEDUP_REMOVED lines=16> */
.L_x_22746:
[----:B------:R-:W-:Y:S05]  /*8490*/  BRA `(.L_x_22718) ;  /* 0x0000000000507947 */ /* 0x000fea0003800000 */
.L_x_22745:
        /* <DEDUP_REMOVED lines=15> */
.L_x_22744:
[----:B------:R-:W-:Y:S02]  /*8590*/  IMAD.MOV.U32 R4, RZ, RZ, R11 ;  /* 0x000000ffff047224 */ /* 0x000fe400078e000b */
[----:B------:R-:W-:-:S05]  /*85a0*/  IMAD.MOV.U32 R5, RZ, RZ, RZ ;  /* 0x000000ffff057224 */ /* 0x000fca00078e00ff */
[----:B------:R1:W-:Y:S01]  /*85b0*/  STG.E.64 desc[UR36][R8.64], R4 ;  /* 0x0000000408007986 */ /* 0x0003e2000c101b24 */
[----:B------:R-:W-:Y:S05]  /*85c0*/  BRA `(.L_x_22718) ;  /* 0x0000000000047947 */ /* 0x000fea0003800000 */
.L_x_22743:
[----:B------:R0:W-:Y:S02]  /*85d0*/  STG.E desc[UR36][R8.64], R11 ;  /* 0x0000000b08007986 */ /* 0x0001e4000c101924 */
.L_x_22718:
[----:B------:R-:W-:Y:S05]  /*85e0*/  BSYNC.RECONVERGENT B6 ;  /* 0x0000000000067941 */ /* 0x000fea0003800200 */
.L_x_22712:
        /* <DEDUP_REMOVED lines=24> */
.L_x_22752:
[----:B------:R4:W-:Y:S01]  /*8770*/  STG.E.U8 desc[UR36][R8.64], R22 ;  /* 0x0000001608007986 */ /* 0x0009e2000c101124 */
[----:B------:R-:W-:Y:S05]  /*8780*/  BRA `(.L_x_22754) ;  /* 0x0000000c00047947 */ /* 0x000fea0003800000 */
.L_x_22751:
        /* <DEDUP_REMOVED lines=10> */
.L_x_22756:
[----:B------:R2:W-:Y:S01]  /*8830*/  STG.E desc[UR36][R8.64], R22 ;  /* 0x0000001608007986 */ /* 0x0005e2000c101924 */
[----:B------:R-:W-:Y:S05]  /*8840*/  BRA `(.L_x_22754) ;  /* 0x0000000800d47947 */ /* 0x000fea0003800000 */
.L_x_22755:
[----:B------:R0:W-:Y:S01]  /*8850*/  STG.E.U16 desc[UR36][R8.64], R22 ;  /* 0x0000001608007986 */ /* 0x0001e2000c101524 */
[----:B------:R-:W-:Y:S05]  /*8860*/  BRA `(.L_x_22754) ;  /* 0x0000000800cc7947 */ /* 0x000fea0003800000 */
.L_x_22750:
        /* <DEDUP_REMOVED lines=9> */
.L_x_22758:
[----:B------:R-:W0:Y:S02]  /*8900*/  I2F.S16 R0, R22 ;  /* 0x0000001600007306 */ /* 0x000e240000101400 */
[----:B0-----:R-:W-:-:S05]  /*8910*/  F2FP.F16.F32.PACK_AB R0, RZ, R0 ;  /* 0x00000000ff00723e */ /* 0x001fca00000000ff */
[----:B------:R0:W-:Y:S01]  /*8920*/  STG.E.U16 desc[UR36][R8.64], R0 ;  /* 0x0000000008007986 */ /* 0x0001e2000c101524 */
[----:B------:R-:W-:Y:S05]  /*8930*/  BRA `(.L_x_22754) ;  /* 0x0000000800987947 */ /* 0x000fea0003800000 */
.L_x_22757:
        /* <DEDUP_REMOVED lines=10> */
.L_x_22760:
[----:B------:R-:W0:Y:S02]  /*89e0*/  I2F.S16 R22, R22 ;  /* 0x0000001600167306 */ /* 0x000e240000101400 */
[----:B0-----:R-:W-:-:S04]  /*89f0*/  F2FP.F16.F32.PACK_AB R3, RZ, R22 ;  /* 0x00000016ff03723e */ /* 0x001fc800000000ff */
[----:B------:R-:W-:-:S05]  /*8a00*/  PRMT R3, R3, 0x5410, RZ ;  /* 0x0000541003037816 */ /* 0x000fca00000000ff */
[----:B------:R0:W-:Y:S01]  /*8a10*/  STG.E desc[UR36][R8.64], R3 ;  /* 0x0000000308007986 */ /* 0x0001e2000c101924 */
[----:B------:R-:W-:Y:S05]  /*8a20*/  BRA `(.L_x_22754) ;  /* 0x00000008005c7947 */ /* 0x000fea0003800000 */
.L_x_22759:
[----:B------:R-:W0:Y:S02]  /*8a30*/  I2F.F64.S16 R4, R22 ;  /* 0x0000001600047312 */ /* 0x000e240000101c00 */
[----:B0-----:R0:W-:Y:S01]  /*8a40*/  STG.E.64 desc[UR36][R8.64], R4 ;  /* 0x0000000408007986 */ /* 0x0011e2000c101b24 */
[----:B------:R-:W-:Y:S05]  /*8a50*/  BRA `(.L_x_22754) ;  /* 0x0000000800507947 */ /* 0x000fea0003800000 */
.L_x_22749:
        /* <DEDUP_REMOVED lines=12> */
.L_x_22764:
        /* <DEDUP_REMOVED lines=16> */
.L_x_22767:
[----:B------:R-:W-:-:S07]  /*8c20*/  PRMT R4, R0, 0x7610, R4 ;  /* 0x0000761000047816 */ /* 0x000fce0000000004 */
.L_x_22766:
[----:B------:R-:W-:Y:S05]  /*8c30*/  BSYNC.RECONVERGENT B0 ;  /* 0x0000000000007941 */ /* 0x000fea0003800200 */
.L_x_22765:
[----:B------:R0:W-:Y:S01]  /*8c40*/  STG.E.U8 desc[UR36][R8.64], R4 ;  /* 0x0000000408007986 */ /* 0x0001e2000c101124 */
[----:B------:R-:W-:Y:S05]  /*8c50*/  BRA `(.L_x_22754) ;  /* 0x0000000400d07947 */ /* 0x000fea0003800000 */
.L_x_22763:
        /* <DEDUP_REMOVED lines=16> */
.L_x_22770:
[----:B------:R-:W-:-:S07]  /*8d60*/  PRMT R4, R0, 0x7610, R4 ;  /* 0x0000761000047816 */ /* 0x000fce0000000004 */
.L_x_22769:
[----:B------:R-:W-:Y:S05]  /*8d70*/  BSYNC.RECONVERGENT B0 ;  /* 0x0000000000007941 */ /* 0x000fea0003800200 */
.L_x_22768:
[----:B------:R0:W-:Y:S01]  /*8d80*/  STG.E.U8 desc[UR36][R8.64], R4 ;  /* 0x0000000408007986 */ /* 0x0001e2000c101124 */
[----:B------:R-:W-:Y:S05]  /*8d90*/  BRA `(.L_x_22754) ;  /* 0x0000000400807947 */ /* 0x000fea0003800000 */
.L_x_22762:
        /* <DEDUP_REMOVED lines=21> */
.L_x_22772:
[----:B------:R-:W-:Y:S02]  /*8ef0*/  IMAD.MOV.U32 R4, RZ, RZ, R22 ;  /* 0x000000ffff047224 */ /* 0x000fe400078e0016 */
[----:B------:R-:W-:-:S05]  /*8f00*/  IMAD.MOV.U32 R5, RZ, RZ, RZ ;  /* 0x000000ffff057224 */ /* 0x000fca00078e00ff */
[----:B------:R0:W-:Y:S01]  /*8f10*/  STG.E.64 desc[UR36][R8.64], R4 ;  /* 0x0000000408007986 */ /* 0x0001e2000c101b24 */
[----:B------:R-:W-:Y:S05]  /*8f20*/  BRA `(.L_x_22754) ;  /* 0x00000004001c7947 */ /* 0x000fea0003800000 */
.L_x_22771:
[----:B------:R0:W-:Y:S01]  /*8f30*/  STG.E desc[UR36][R8.64], R22 ;  /* 0x0000001608007986 */ /* 0x0001e2000c101924 */
[----:B------:R-:W-:Y:S05]  /*8f40*/  BRA `(.L_x_22754) ;  /* 0x0000000400147947 */ /* 0x000fea0003800000 */
.L_x_22761:
        /* <DEDUP_REMOVED lines=8> */
.L_x_22774:
[----:B------:R-:W0:Y:S01]  /*8fd0*/  I2F.F64.S16 R4, R22 ;  /* 0x0000001600047312 */ /* 0x000e220000101c00 */
[----:B------:R-:W-:-:S05]  /*8fe0*/  CS2R R6, SRZ ;  /* 0x0000000000067805 */ /* 0x000fca000001ff00 */
[----:B0-----:R0:W-:Y:S01]  /*8ff0*/  STG.E.128 desc[UR36][R8.64], R4 ;  /* 0x0000000408007986 */ /* 0x0011e2000c101d24 */
[----:B------:R-:W-:Y:S05]  /*9000*/  BRA `(.L_x_22754) ;  /* 0x0000000000e47947 */ /* 0x000fea0003800000 */
.L_x_22773:
[----:B------:R-:W-:-:S13]  /*9010*/  ISETP.NE.AND P0, PT, R0, 0xf, PT ;  /* 0x0000000f0000780c */ /* 0x000fda0003f05270 */
[----:B------:R-:W-:Y:S05]  /*9020*/  @!P0 BRA `(.L_x_22775) ;  /* 0x0000000000d08947 */ /* 0x000fea0003800000 */
[----:B------:R-:W-:-:S13]  /*9030*/  ISETP.NE.AND P0, PT, R0, 0x17, PT ;  /* 0x000000170000780c */ /* 0x000fda0003f05270 */
[----:B------:R-:W-:Y:S05]  /*9040*/  @!P0 BRA `(.L_x_22776) ;  /* 0x0000000000848947 */ /* 0x000fea0003800000 */
[----:B------:R-:W-:-:S13]  /*9050*/  ISETP.NE.AND P0, PT, R0, 0x18, PT ;  /* 0x000000180000780c */ /* 0x000fda0003f05270 */
[----:B------:R-:W-:Y:S05]  /*9060*/  @!P0 BRA `(.L_x_22777) ;  /* 0x0000000000448947 */ /* 0x000fea0003800000 */
.L_x_22753:
        /* <DEDUP_REMOVED lines=16> */
.L_x_22778:
[----:B------:R-:W-:Y:S05]  /*9170*/  BRA `(.L_x_22754) ;  /* 0x0000000000887947 */ /* 0x000fea0003800000 */
.L_x_22777:
        /* <DEDUP_REMOVED lines=11> */
.L_x_22780:
[----:B------:R-:W-:Y:S05]  /*9230*/  BSYNC.RECONVERGENT B0 ;  /* 0x0000000000007941 */ /* 0x000fea0003800200 */
.L_x_22779:
[----:B------:R0:W-:Y:S01]  /*9240*/  STG.E.U8 desc[UR36][R8.64], R3 ;  /* 0x0000000308007986 */ /* 0x0001e2000c101124 */
[----:B------:R-:W-:Y:S05]  /*9250*/  BRA `(.L_x_22754) ;  /* 0x0000000000507947 */ /* 0x000fea0003800000 */
.L_x_22776:
        /* <DEDUP_REMOVED lines=12> */
.L_x_22781:
[----:B------:R-:W-:Y:S01]  /*9320*/  IMAD.MOV.U32 R3, RZ, RZ, 0x7f ;  /* 0x0000007fff037424 */ /* 0x000fe200078e00ff */
[----:B------:R-:W-:-:S04]  /*9330*/  ISETP.GT.U32.AND P0, PT, R5, 0x7f800000, PT ;  /* 0x7f8000000500780c */ /* 0x000fc80003f04070 */
[----:B------:R-:W-:-:S05]  /*9340*/  SEL R3, R3, 0x7c, P0 ;  /* 0x0000007c03037807 */ /* 0x000fca0000000000 */
[----:B------:R0:W-:Y:S01]  /*9350*/  STG.E.U8 desc[UR36][R8.64], R3 ;  /* 0x0000000308007986 */ /* 0x0001e2000c101124 */
[----:B------:R-:W-:Y:S05]  /*9360*/  BRA `(.L_x_22754) ;  /* 0x00000000000c7947 */ /* 0x000fea0003800000 */
.L_x_22775:
[----:B------:R-:W0:Y:S02]  /*9370*/  I2F.S16 R0, R22 ;  /* 0x0000001600007306 */ /* 0x000e240000101400 */
[----:B0-----:R-:W-:-:S05]  /*9380*/  F2FP.BF16.F32.PACK_AB R0, RZ, R0 ;  /* 0x00000000ff00723e */ /* 0x001fca00000010ff */
[----:B------:R0:W-:Y:S02]  /*9390*/  STG.E.U16 desc[UR36][R8.64], R0 ;  /* 0x0000000008007986 */ /* 0x0001e4000c101524 */
.L_x_22754:
[----:B------:R-:W-:Y:S05]  /*93a0*/  BSYNC.RECONVERGENT B6 ;  /* 0x0000000000067941 */ /* 0x000fea0003800200 */
.L_x_22748:
[----:B------:R-:W-:-:S07]  /*93b0*/  VIADD R2, R2, 0x80 ;  /* 0x0000008002027836 */ /* 0x000fce0000000000 */
.L_x_22711:
[----:B------:R-:W-:-:S13]  /*93c0*/  ISETP.GE.AND P0, PT, R2, R19, PT ;  /* 0x000000130200720c */ /* 0x000fda0003f06270 */
[----:B------:R-:W-:Y:S05]  /*93d0*/  @P0 BREAK.RELIABLE B7 ;  /* 0x0000000000070942 */ /* 0x000fea0003800100 */
[----:B------:R-:W-:Y:S05]  /*93e0*/  @P0 BRA `(.L_x_22747) ;  /* 0x0000000c006c0947 */ /* 0x000fea0003800000 */
[----:B------:R-:W-:Y:S05]  /*93f0*/  BSYNC.RELIABLE B7 ;  /* 0x0000000000077941 */ /* 0x000fea0003800100 */
.L_x_22710:
        /* <DEDUP_REMOVED lines=21> */
.L_x_22786:
[----:B------:R4:W-:Y:S01]  /*9550*/  STG.E.U8 desc[UR36][R8.64], R18 ;  /* 0x0000001208007986 */ /* 0x0009e2000c101124 */
[----:B------:R-:W-:Y:S05]  /*9560*/  BRA `(.L_x_22788) ;  /* 0x0000000c00047947 */ /* 0x000fea0003800000 */
.L_x_22785:
        /* <DEDUP_REMOVED lines=10> */
.L_x_22790:
[----:B------:R2:W-:Y:S01]  /*9610*/  STG.E desc[UR36][R8.64], R18 ;  /* 0x0000001208007986 */ /* 0x0005e2000c101924 */
[----:B------:R-:W-:Y:S05]  /*9620*/  BRA `(.L_x_22788) ;  /* 0x0000000800d47947 */ /* 0x000fea0003800000 */
.L_x_22789:
[----:B------:R0:W-:Y:S01]  /*9630*/  STG.E.U16 desc[UR36][R8.64], R18 ;  /* 0x0000001208007986 */ /* 0x0001e2000c101524 */
[----:B------:R-:W-:Y:S05]  /*9640*/  BRA `(.L_x_22788) ;  /* 0x0000000800cc7947 */ /* 0x000fea0003800000 */
.L_x_22784:
        /* <DEDUP_REMOVED lines=9> */
.L_x_22792:
[----:B------:R-:W0:Y:S02]  /*96e0*/  I2F.S16 R0, R18 ;  /* 0x0000001200007306 */ /* 0x000e240000101400 */
[----:B0-----:R-:W-:-:S05]  /*96f0*/  F2FP.F16.F32.PACK_AB R0, RZ, R0 ;  /* 0x00000000ff00723e */ /* 0x001fca00000000ff */
[----:B------:R0:W-:Y:S01]  /*9700*/  STG.E.U16 desc[UR36][R8.64], R0 ;  /* 0x0000000008007986 */ /* 0x0001e2000c101524 */
[----:B------:R-:W-:Y:S05]  /*9710*/  BRA `(.L_x_22788) ;  /* 0x0000000800987947 */ /* 0x000fea0003800000 */
.L_x_22791:
        /* <DEDUP_REMOVED lines=10> */
.L_x_22794:
[----:B------:R-:W0:Y:S02]  /*97c0*/  I2F.S16 R18, R18 ;  /* 0x0000001200127306 */ /* 0x000e240000101400 */
[----:B0-----:R-:W-:-:S04]  /*97d0*/  F2FP.F16.F32.PACK_AB R3, RZ, R18 ;  /* 0x00000012ff03723e */ /* 0x001fc800000000ff */
[----:B------:R-:W-:-:S05]  /*97e0*/  PRMT R3, R3, 0x5410, RZ ;  /* 0x0000541003037816 */ /* 0x000fca00000000ff */
[----:B------:R0:W-:Y:S01]  /*97f0*/  STG.E desc[UR36][R8.64], R3 ;  /* 0x0000000308007986 */ /* 0x0001e2000c101924 */
[----:B------:R-:W-:Y:S05]  /*9800*/  BRA `(.L_x_22788) ;  /* 0x00000008005c7947 */ /* 0x000fea0003800000 */
.L_x_22793:
[----:B------:R-:W0:Y:S02]  /*9810*/  I2F.F64.S16 R4, R18 ;  /* 0x0000001200047312 */ /* 0x000e240000101c00 */
[----:B0-----:R0:W-:Y:S01]  /*9820*/  STG.E.64 desc[UR36][R8.64], R4 ;  /* 0x0000000408007986 */ /* 0x0011e2000c101b24 */
[----:B------:R-:W-:Y:S05]  /*9830*/  BRA `(.L_x_22788) ;  /* 0x0000000800507947 */ /* 0x000fea0003800000 */
.L_x_22783:
        /* <DEDUP_REMOVED lines=12> */
.L_x_22798:
        /* <DEDUP_REMOVED lines=16> */
.L_x_22801:
[----:B------:R-:W-:-:S07]  /*9a00*/  PRMT R4, R0, 0x7610, R4 ;  /* 0x0000761000047816 */ /* 0x000fce0000000004 */
.L_x_22800:
[----:B------:R-:W-:Y:S05]  /*9a10*/  BSYNC.RECONVERGENT B0 ;  /* 0x0000000000007941 */ /* 0x000fea0003800200 */
.L_x_22799:
[----:B------:R0:W-:Y:S01]  /*9a20*/  STG.E.U8 desc[UR36][R8.64], R4 ;  /* 0x0000000408007986 */ /* 0x0001e2000c101124 */
[----:B------:R-:W-:Y:S05]  /*9a30*/  BRA `(.L_x_22788) ;  /* 0x0000000400d07947 */ /* 0x000fea0003800000 */
.L_x_22797:
        /* <DEDUP_REMOVED lines=16> */
.L_x_22804:
[----:B------:R-:W-:-:S07]  /*9b40*/  PRMT R4, R0, 0x7610, R4 ;  /* 0x0000761000047816 */ /* 0x000fce0000000004 */
.L_x_22803:
[----:B------:R-:W-:Y:S05]  /*9b50*/  BSYNC.RECONVERGENT B0 ;  /* 0x0000000000007941 */ /* 0x000fea0003800200 */
.L_x_22802:
[----:B------:R0:W-:Y:S01]  /*9b60*/  STG.E.U8 desc[UR36][R8.64], R4 ;  /* 0x0000000408007986 */ /* 0x0001e2000c101124 */
[----:B------:R-:W-:Y:S05]  /*9b70*/  BRA `(.L_x_22788) ;  /* 0x0000000400807947 */ /* 0x000fea0003800000 */
.L_x_22796:
        /* <DEDUP_REMOVED lines=21> */
.L_x_22806:
[----:B------:R-:W-:Y:S02]  /*9cd0*/  IMAD.MOV.U32 R4, RZ, RZ, R18 ;  /* 0x000000ffff047224 */ /* 0x000fe400078e0012 */
[----:B------:R-:W-:-:S05]  /*9ce0*/  IMAD.MOV.U32 R5, RZ, RZ, RZ ;  /* 0x000000ffff057224 */ /* 0x000fca00078e00ff */
[----:B------:R0:W-:Y:S01]  /*9cf0*/  STG.E.64 desc[UR36][R8.64], R4 ;  /* 0x0000000408007986 */ /* 0x0001e2000c101b24 */
[----:B------:R-:W-:Y:S05]  /*9d00*/  BRA `(.L_x_22788) ;  /* 0x00000004001c7947 */ /* 0x000fea0003800000 */
.L_x_22805:
[----:B------:R0:W-:Y:S01]  /*9d10*/  STG.E desc[UR36][R8.64], R18 ;  /* 0x0000001208007986 */ /* 0x0001e2000c101924 */
[----:B------:R-:W-:Y:S05]  /*9d20*/  BRA `(.L_x_22788) ;  /* 0x0000000400147947 */ /* 0x000fea0003800000 */
.L_x_22795:
        /* <DEDUP_REMOVED lines=8> */
.L_x_22808:
[----:B------:R-:W0:Y:S01]  /*9db0*/  I2F.F64.S16 R4, R18 ;  /* 0x0000001200047312 */ /* 0x000e220000101c00 */
[----:B------:R-:W-:-:S05]  /*9dc0*/  CS2R R6, SRZ ;  /* 0x0000000000067805 */ /* 0x000fca000001ff00 */
[----:B0-----:R0:W-:Y:S01]  /*9dd0*/  STG.E.128 desc[UR36][R8.64], R4 ;  /* 0x0000000408007986 */ /* 0x0011e2000c101d24 */
[----:B------:R-:W-:Y:S05]  /*9de0*/  BRA `(.L_x_22788) ;  /* 0x0000000000e47947 */ /* 0x000fea0003800000 */
.L_x_22807:
[----:B------:R-:W-:-:S13]  /*9df0*/  ISETP.NE.AND P0, PT, R0, 0xf, PT ;  /* 0x0000000f0000780c */ /* 0x000fda0003f05270 */
[----:B------:R-:W-:Y:S05]  /*9e00*/  @!P0 BRA `(.L_x_22809) ;  /* 0x0000000000d08947 */ /* 0x000fea0003800000 */
[----:B------:R-:W-:-:S13]  /*9e10*/  ISETP.NE.AND P0, PT, R0, 0x17, PT ;  /* 0x000000170000780c */ /* 0x000fda0003f05270 */
[----:B------:R-:W-:Y:S05]  /*9e20*/  @!P0 BRA `(.L_x_22810) ;  /* 0x0000000000848947 */ /* 0x000fea0003800000 */
[----:B------:R-:W-:-:S13]  /*9e30*/  ISETP.NE.AND P0, PT, R0, 0x18, PT ;  /* 0x000000180000780c */ /* 0x000fda0003f05270 */
[----:B------:R-:W-:Y:S05]  /*9e40*/  @!P0 BRA `(.L_x_22811) ;  /* 0x0000000000448947 */ /* 0x000fea0003800000 */
.L_x_22787:
        /* <DEDUP_REMOVED lines=16> */
.L_x_22812:
[----:B------:R-:W-:Y:S05]  /*9f50*/  BRA `(.L_x_22788) ;  /* 0x0000000000887947 */ /* 0x000fea0003800000 */
.L_x_22811:
        /* <DEDUP_REMOVED lines=11> */
.L_x_22814:
[----:B------:R-:W-:Y:S05]  /*a010*/  BSYNC.RECONVERGENT B0 ;  /* 0x0000000000007941 */ /* 0x000fea0003800200 */
.L_x_22813:
[----:B------:R0:W-:Y:S01]  /*a020*/  STG.E.U8 desc[UR36][R8.64], R3 ;  /* 0x0000000308007986 */ /* 0x0001e2000c101124 */
[----:B------:R-:W-:Y:S05]  /*a030*/  BRA `(.L_x_22788) ;  /* 0x0000000000507947 */ /* 0x000fea0003800000 */
.L_x_22810:
        /* <DEDUP_REMOVED lines=12> */
.L_x_22815:
[----:B------:R-:W-:Y:S01]  /*a100*/  IMAD.MOV.U32 R3, RZ, RZ, 0x7f ;  /* 0x0000007fff037424 */ /* 0x000fe200078e00ff */
[----:B------:R-:W-:-:S04]  /*a110*/  ISETP.GT.U32.AND P0, PT, R5, 0x7f800000, PT ;  /* 0x7f8000000500780c */ /* 0x000fc80003f04070 */
[----:B------:R-:W-:-:S05]  /*a120*/  SEL R3, R3, 0x7c, P0 ;  /* 0x0000007c03037807 */ /* 0x000fca0000000000 */
[----:B------:R0:W-:Y:S01]  /*a130*/  STG.E.U8 desc[UR36][R8.64], R3 ;  /* 0x0000000308007986 */ /* 0x0001e2000c101124 */
[----:B------:R-:W-:Y:S05]  /*a140*/  BRA `(.L_x_22788) ;  /* 0x00000000000c7947 */ /* 0x000fea0003800000 */
.L_x_22809:
[----:B------:R-:W0:Y:S02]  /*a150*/  I2F.S16 R0, R18 ;  /* 0x0000001200007306 */ /* 0x000e240000101400 */
[----:B0-----:R-:W-:-:S05]  /*a160*/  F2FP.BF16.F32.PACK_AB R0, RZ, R0 ;  /* 0x00000000ff00723e */ /* 0x001fca00000010ff */
[----:B------:R0:W-:Y:S02]  /*a170*/  STG.E.U16 desc[UR36][R8.64], R0 ;  /* 0x0000000008007986 */ /* 0x0001e4000c101524 */
.L_x_22788:
[----:B------:R-:W-:Y:S05]  /*a180*/  BSYNC.RECONVERGENT B6 ;  /* 0x0000000000067941 */ /* 0x000fea0003800200 */
.L_x_22782:
[----:B------:R-:W-:-:S07]  /*a190*/  VIADD R2, R2, 0x80 ;  /* 0x0000008002027836 */ /* 0x000fce0000000000 */
.L_x_22747:
[----:B------:R-:W-:Y:S05]  /*a1a0*/  BSYNC.RECONVERGENT B8 ;  /* 0x0000000000087941 */ /* 0x000fea0003800200 */
.L_x_22709:
        /* <DEDUP_REMOVED lines=21> */
.L_x_22819:
[----:B------:R-:W-:Y:S01]  /*a300*/  STG.E.U8 desc[UR36][R2.64], R16 ;  /* 0x0000001002007986 */ /* 0x000fe2000c101124 */
[----:B------:R-:W-:Y:S05]  /*a310*/  EXIT ;  /* 0x000000000000794d */ /* 0x000fea0003800000 */
.L_x_22818:
        /* <DEDUP_REMOVED lines=9> */
.L_x_22822:
[----:B------:R-:W-:Y:S01]  /*a3b0*/  STG.E desc[UR36][R2.64], R16 ;  /* 0x0000001002007986 */ /* 0x000fe2000c101924 */
[----:B------:R-:W-:Y:S05]  /*a3c0*/  EXIT ;  /* 0x000000000000794d */ /* 0x000fea0003800000 */
.L_x_22821:
[----:B------:R-:W-:Y:S01]  /*a3d0*/  STG.E.U16 desc[UR36][R2.64], R16 ;  /* 0x0000001002007986 */ /* 0x000fe2000c101524 */
[----:B------:R-:W-:Y:S05]  /*a3e0*/  EXIT ;  /* 0x000000000000794d */ /* 0x000fea0003800000 */
.L_x_22817:
        /* <DEDUP_REMOVED lines=9> */
.L_x_22824:
[----:B------:R-:W0:Y:S02]  /*a480*/  I2F.S16 R0, R16 ;  /* 0x0000001000007306 */ /* 0x000e240000101400 */
[----:B0-----:R-:W-:-:S05]  /*a490*/  F2FP.F16.F32.PACK_AB R0, RZ, R0 ;  /* 0x00000000ff00723e */ /* 0x001fca00000000ff */
[----:B------:R-:W-:Y:S01]  /*a4a0*/  STG.E.U16 desc[UR36][R2.64], R0 ;  /* 0x0000000002007986 */ /* 0x000fe2000c101524 */
[----:B------:R-:W-:Y:S05]  /*a4b0*/  EXIT ;  /* 0x000000000000794d */ /* 0x000fea0003800000 */
.L_x_22823:
        /* <DEDUP_REMOVED lines=10> */
.L_x_22826:
[----:B------:R-:W0:Y:S02]  /*a560*/  I2F.S16 R16, R16 ;  /* 0x0000001000107306 */ /* 0x000e240000101400 */
[----:B0-----:R-:W-:-:S04]  /*a570*/  F2FP.F16.F32.PACK_AB R5, RZ, R16 ;  /* 0x00000010ff05723e */ /* 0x001fc800000000ff */
[----:B------:R-:W-:-:S05]  /*a580*/  PRMT R5, R5, 0x5410, RZ ;  /* 0x0000541005057816 */ /* 0x000fca00000000ff */
[----:B------:R-:W-:Y:S01]  /*a590*/  STG.E desc[UR36][R2.64], R5 ;  /* 0x0000000502007986 */ /* 0x000fe2000c101924 */
[----:B------:R-:W-:Y:S05]  /*a5a0*/  EXIT ;  /* 0x000000000000794d */ /* 0x000fea0003800000 */
.L_x_22825:
[----:B------:R-:W0:Y:S02]  /*a5b0*/  I2F.F64.S16 R16, R16 ;  /* 0x0000001000107312 */ /* 0x000e240000101c00 */
[----:B0-----:R-:W-:Y:S01]  /*a5c0*/  STG.E.64 desc[UR36][R2.64], R16 ;  /* 0x0000001002007986 */ /* 0x001fe2000c101b24 */
[----:B------:R-:W-:Y:S05]  /*a5d0*/  EXIT ;  /* 0x000000000000794d */ /* 0x000fea0003800000 */
.L_x_22816:
        /* <DEDUP_REMOVED lines=12> */
.L_x_22830:
        /* <DEDUP_REMOVED lines=17> */
.L_x_22832:
[----:B------:R-:W-:Y:S05]  /*a7b0*/  BSYNC.RECONVERGENT B0 ;  /* 0x0000000000007941 */ /* 0x000fea0003800200 */
.L_x_22831:
[----:B------:R-:W-:Y:S01]  /*a7c0*/  STG.E.U8 desc[UR36][R2.64], R0 ;  /* 0x0000000002007986 */ /* 0x000fe2000c101124 */
[----:B------:R-:W-:Y:S05]  /*a7d0*/  EXIT ;  /* 0x000000000000794d */ /* 0x000fea0003800000 */
.L_x_22829:
        /* <DEDUP_REMOVED lines=17> */
.L_x_22834:
[----:B------:R-:W-:Y:S05]  /*a8f0*/  BSYNC.RECONVERGENT B0 ;  /* 0x0000000000007941 */ /* 0x000fea0003800200 */
.L_x_22833:
[----:B------:R-:W-:Y:S01]  /*a900*/  STG.E.U8 desc[UR36][R2.64], R0 ;  /* 0x0000000002007986 */ /* 0x000fe2000c101124 */
[----:B------:R-:W-:Y:S05]  /*a910*/  EXIT ;  /* 0x000000000000794d */ /* 0x000fea0003800000 */
.L_x_22828:
        /* <DEDUP_REMOVED lines=21> */
.L_x_22836:
[----:B------:R-:W-:-:S05]  /*aa70*/  IMAD.MOV.U32 R17, RZ, RZ, RZ ;  /* 0x000000ffff117224 */ /* 0x000fca00078e00ff */
[----:B------:R-:W-:Y:S01]  /*aa80*/  STG.E.64 desc[UR36][R2.64], R16 ;  /* 0x0000001002007986 */ /* 0x000fe2000c101b24 */
[----:B------:R-:W-:Y:S05]  /*aa90*/  EXIT ;  /* 0x000000000000794d */ /* 0x000fea0003800000 */
.L_x_22835:
[----:B------:R-:W-:Y:S01]  /*aaa0*/  STG.E desc[UR36][R2.64], R16 ;  /* 0x0000001002007986 */ /* 0x000fe2000c101924 */
[----:B------:R-:W-:Y:S05]  /*aab0*/  EXIT ;  /* 0x000000000000794d */ /* 0x000fea0003800000 */
.L_x_22827:
        /* <DEDUP_REMOVED lines=8> */
.L_x_22838:
[----:B------:R-:W0:Y:S01]  /*ab40*/  I2F.F64.S16 R16, R16 ;  /* 0x0000001000107312 */ /* 0x000e220000101c00 */
[----:B------:R-:W-:-:S05]  /*ab50*/  CS2R R18, SRZ ;  /* 0x0000000000127805 */ /* 0x000fca000001ff00 */
[----:B0-----:R-:W-:Y:S01]  /*ab60*/  STG.E.128 desc[UR36][R2.64], R16 ;  /* 0x0000001002007986 */ /* 0x001fe2000c101d24 */
[----:B------:R-:W-:Y:S05]  /*ab70*/  EXIT ;  /* 0x000000000000794d */ /* 0x000fea0003800000 */
.L_x_22837:
[----:B------:R-:W-:-:S13]  /*ab80*/  ISETP.NE.AND P0, PT, R0, 0xf, PT ;  /* 0x0000000f0000780c */ /* 0x000fda0003f05270 */
[----:B------:R-:W-:Y:S05]  /*ab90*/  @!P0 BRA `(.L_x_22839) ;  /* 0x0000000000d48947 */ /* 0x000fea0003800000 */
[----:B------:R-:W-:-:S13]  /*aba0*/  ISETP.NE.AND P0, PT, R0, 0x17, PT ;  /* 0x000000170000780c */ /* 0x000fda0003f05270 */
[----:B------:R-:W-:Y:S05]  /*abb0*/  @!P0 BRA `(.L_x_22840) ;  /* 0x0000000000848947 */ /* 0x000fea0003800000 */
[----:B------:R-:W-:-:S13]  /*abc0*/  ISETP.NE.AND P0, PT, R0, 0x18, PT ;  /* 0x000000180000780c */ /* 0x000fda0003f05270 */
[----:B------:R-:W-:Y:S05]  /*abd0*/  @!P0 BRA `(.L_x_22841) ;  /* 0x0000000000448947 */ /* 0x000fea0003800000 */
.L_x_22820:
        /* <DEDUP_REMOVED lines=16> */
.L_x_22842:
[----:B------:R-:W-:Y:S05]  /*ace0*/  EXIT ;  /* 0x000000000000794d */ /* 0x000fea0003800000 */
.L_x_22841:
        /* <DEDUP_REMOVED lines=11> */
.L_x_22844:
[----:B------:R-:W-:Y:S05]  /*ada0*/  BSYNC.RECONVERGENT B0 ;  /* 0x0000000000007941 */ /* 0x000fea0003800200 */
.L_x_22843:
[----:B------:R-:W-:Y:S01]  /*adb0*/  STG.E.U8 desc[UR36][R2.64], R5 ;  /* 0x0000000502007986 */ /* 0x000fe2000c101124 */
[----:B------:R-:W-:Y:S05]  /*adc0*/  EXIT ;  /* 0x000000000000794d */ /* 0x000fea0003800000 */
.L_x_22840:
        /* <DEDUP_REMOVED lines=13> */
.L_x_22845:
[----:B------:R-:W-:Y:S01]  /*aea0*/  IMAD.MOV.U32 R5, RZ, RZ, 0x7f ;  /* 0x0000007fff057424 */ /* 0x000fe200078e00ff */
[----:B------:R-:W-:-:S04]  /*aeb0*/  ISETP.GT.U32.AND P0, PT, R7, 0x7f800000, PT ;  /* 0x7f8000000700780c */ /* 0x000fc80003f04070 */
[----:B------:R-:W-:-:S05]  /*aec0*/  SEL R5, R5, 0x7c, P0 ;  /* 0x0000007c05057807 */ /* 0x000fca0000000000 */
[----:B------:R-:W-:Y:S01]  /*aed0*/  STG.E.U8 desc[UR36][R2.64], R5 ;  /* 0x0000000502007986 */ /* 0x000fe2000c101124 */
[----:B------:R-:W-:Y:S05]  /*aee0*/  EXIT ;  /* 0x000000000000794d */ /* 0x000fea0003800000 */
.L_x_22839:
[----:B------:R-:W0:Y:S02]  /*aef0*/  I2F.S16 R0, R16 ;  /* 0x0000001000007306 */ /* 0x000e240000101400 */
[----:B0-----:R-:W-:-:S05]  /*af00*/  F2FP.BF16.F32.PACK_AB R0, RZ, R0 ;  /* 0x00000000ff00723e */ /* 0x001fca00000010ff */
[----:B------:R-:W-:Y:S01]  /*af10*/  STG.E.U16 desc[UR36][R2.64], R0 ;  /* 0x0000000002007986 */ /* 0x000fe2000c101524 */
[----:B------:R-:W-:Y:S05]  /*af20*/  EXIT ;  /* 0x000000000000794d */ /* 0x000fea0003800000 */
.L_x_22846:
        /* <DEDUP_REMOVED lines=13> */
.L_x_43582:


//--------------------- .text._ZN2at6native18elementwise_kernelILi128ELi4EZNS0_22gpu_kernel_impl_nocastINS0_13BinaryFunctorIssbZZZNS0_22logical_or_kernel_cudaERNS_14TensorIteratorEENKUlvE0_clEvENKUlvE3_clEvEUlssE_EEEEvRNS_18TensorIteratorBaseERKT_EUliE_EEviT1_ --------------------------
	.section	.text._ZN2at6native18elementwise_kernelILi128ELi4EZNS0_22gpu_kernel_impl_nocastINS0_13BinaryFunctorIssbZZZNS0_22logical_or_kernel_cudaERNS_14TensorIteratorEENKUlvE0_clEvENKUlvE3_clEvEUlssE_EEEEvRNS_18TensorIteratorBaseERKT_EUliE_EEviT1_,"ax",@progbits
	.align	128
        .global         _ZN2at6native18elementwise_kernelILi128ELi4EZNS0_22gpu_kernel_impl_nocastINS0_13BinaryFunctorIssbZZZNS0_22logical_or_kernel_cudaERNS_14TensorIteratorEENKUlvE0_clEvENKUlvE3_clEvEUlssE_EEEEvRNS_18TensorIteratorBaseERKT_EUliE_EEviT1_
        .type           _ZN2at6native18elementwise_kernelILi128ELi4EZNS0_22gpu_kernel_impl_nocastINS0_13BinaryFunctorIssbZZZNS0_22logical_or_kernel_cudaERNS_14TensorIteratorEENKUlvE0_clEvENKUlvE3_clEvEUlssE_EEEEvRNS_18TensorIteratorBaseERKT_EUliE_EEviT1_,@function
        .size           _ZN2at6native18elementwise_kernelILi128ELi4EZNS0_22gpu_kernel_impl_nocastINS0_13BinaryFunctorIssbZZZNS0_22logical_or_kernel_cudaERNS_14TensorIteratorEENKUlvE0_clEvENKUlvE3_clEvEUlssE_EEEEvRNS_18TensorIteratorBaseERKT_EUliE_EEviT1_,(.L_x_43583 - _ZN2at6native18elementwise_kernelILi128ELi4EZNS0_22gpu_kernel_impl_nocastINS0_13BinaryFunctorIssbZZZNS0_22logical_or_kernel_cudaERNS_14TensorIteratorEENKUlvE0_clEvENKUlvE3_clEvEUlssE_EEEEvRNS_18TensorIteratorBaseERKT_EUliE_EEviT1_)
        .other          _ZN2at6native18elementwise_kernelILi128ELi4EZNS0_22gpu_kernel_impl_nocastINS0_13BinaryFunctorIssbZZZNS0_22logical_or_kernel_cudaERNS_14TensorIteratorEENKUlvE0_clEvENKUlvE3_clEvEUlssE_EEEEvRNS_18TensorIteratorBaseERKT_EUliE_EEviT1_,@"STO_CUDA_ENTRY STV_DEFAULT"
_ZN2at6native18elementwise_kernelILi128ELi4EZNS0_22gpu_kernel_impl_nocastINS0_13BinaryFunctorIssbZZZNS0_22logical_or_kernel_cudaERNS_14TensorIteratorEENKUlvE0_clEvENKUlvE3_clEvEUlssE_EEEEvRNS_18TensorIteratorBaseERKT_EUliE_EEviT1_:
.text._ZN2at6native18elementwise_kernelILi128ELi4EZNS0_22gpu_kernel_impl_nocastINS0_13BinaryFunctorIssbZZZNS0_22logical_or_kernel_cudaERNS_14TensorIteratorEENKUlvE0_clEvENKUlvE3_clEvEUlssE_EEEEvRNS_18TensorIteratorBaseERKT_EUliE_EEviT1_:
        /* <DEDUP_REMOVED lines=17> */
[----:B-1----:R-:W2:Y:S03]  /*0110*/  LDG.E.U16 R7, desc[UR6][R6.64] ;  /* 0x0000000606077981 */ /* 0x002ea6000c1e1500 */
[----:B------:R-:W0:Y:S01]  /*0120*/  LDC.64 R8, c[0x0][0x5e8] ;  /* 0x00017a00ff087b82 */ /* 0x000e220000000a00 */
[----:B------:R-:W-:-:S02]  /*0130*/  IADD3 R3, PT, PT, R3, 0x80, RZ ;  /* 0x0000008003037810 */ /* 0x000fc40007ffe0ff */
[----:B--2---:R-:W-:-:S04]  /*0140*/  LOP3.LUT R0, R4, R7, RZ, 0xfc, !PT ;  /* 0x0000000704007212 */ /* 0x004fc800078efcff */
[----:B------:R-:W-:-:S04]  /*0150*/  PRMT R0, R0, 0x9910, RZ ;  /* 0x0000991000007816 */ /* 0x000fc800000000ff */
[----:B------:R-:W-:-:S04]  /*0160*/  ISETP.NE.AND P0, PT, R0, RZ, PT ;  /* 0x000000ff0000720c */ /* 0x000fc80003f05270 */
        /* <DEDUP_REMOVED lines=8> */
[----:B--2---:R-:W3:Y:S03]  /*01f0*/  LDG.E.U16 R7, desc[UR6][R6.64] ;  /* 0x0000000606077981 */ /* 0x004ee6000c1e1500 */
[----:B0-----:R-:W0:Y:S01]  /*0200*/  LDC.64 R8, c[0x0][0x5e8] ;  /* 0x00017a00ff087b82 */ /* 0x001e220000000a00 */
[----:B------:R-:W-:-:S02]  /*0210*/  IADD3 R3, PT, PT, R3, 0x80, RZ ;  /* 0x0000008003037810 */ /* 0x000fc40007ffe0ff */
[----:B---3--:R-:W-:-:S04]  /*0220*/  LOP3.LUT R0, R4, R7, RZ, 0xfc, !PT ;  /* 0x0000000704007212 */ /* 0x008fc800078efcff */
[----:B------:R-:W-:-:S04]  /*0230*/  PRMT R0, R0, 0x9910, RZ ;  /* 0x0000991000007816 */ /* 0x000fc800000000ff */
[----:B------:R-:W-:-:S04]  /*0240*/  ISETP.NE.AND P0, PT, R0, RZ, PT ;  /* 0x000000ff0000720c */ /* 0x000fc80003f05270 */
[----:B------:R-:W-:-:S05]  /*0250*/  SEL R11, RZ, 0x1, !P0 ;  /* 0x00000001ff0b7807 */ /* 0x000fca0004000000 */
[----:B0-----:R0:W-:Y:S04]  /*0260*/  STG.E.U8 desc[UR6][R8.64], R11 ;  /* 0x0000000b08007986 */ /* 0x0011e8000c101106 */
.L_x_22850:
[----:B------:R-:W-:-:S13]  /*0270*/  ISETP.GE.AND P0, PT, R3, UR4, PT ;  /* 0x0000000403007c0c */ /* 0x000fda000bf06270 */
[----:B------:R-:W-:Y:S05]  /*0280*/  @P0 BREAK.RELIABLE B1 ;  /* 0x0000000000010942 */ /* 0x000fea0003800100 */
[----:B------:R-:W-:Y:S05]  /*0290*/  @P0 BRA `(.L_x_22851) ;  /* 0x0000000000300947 */ /* 0x000fea0003800000 */
[----:B------:R-:W-:Y:S05]  /*02a0*/  BSYNC.RELIABLE B1 ;  /* 0x0000000000017941 */ /* 0x000fea0003800100 */
.L_x_22849:
        /* <DEDUP_REMOVED lines=11> */
.L_x_22851:
[----:B------:R-:W-:Y:S05]  /*0360*/  BSYNC.RECONVERGENT B0 ;  /* 0x0000000000007941 */ /* 0x000fea0003800200 */
.L_x_22848:
[----:B------:R-:W-:Y:S05]  /*0370*/  WARPSYNC.ALL ;  /* 0x0000000000007948 */ /* 0x000fea0003800000 */
[----:B------:R-:W-:-:S13]  /*0380*/  ISETP.GE.AND P0, PT, R3, UR4, PT ;  /* 0x0000000403007c0c */ /* 0x000fda000bf06270 */
[----:B------:R-:W-:Y:S05]  /*0390*/  @P0 EXIT ;  /* 0x000000000000094d */ /* 0x000fea0003800000 */
[----:B------:R-:W2:Y:S08]  /*03a0*/  LDC.64 R2, c[0x0][0x5f0] ;  /* 0x00017c00ff027b82 */ /* 0x000eb00000000a00 */
[----:B------:R-:W3:Y:S01]  /*03b0*/  LDC.64 R4, c[0x0][0x5f8] ;  /* 0x00017e00ff047b82 */ /* 0x000ee20000000a00 */
[----:B--2---:R-:W2:Y:S04]  /*03c0*/  LDG.E.U16 R2, desc[UR6][R2.64] ;  /* 0x0000000602027981 */ /* 0x004ea8000c1e1500 */
[----:B---3--:R-:W2:Y:S03]  /*03d0*/  LDG.E.U16 R5, desc[UR6][R4.64] ;  /* 0x0000000604057981 */ /* 0x008ea6000c1e1500 */
[----:B------:R-:W3:Y:S01]  /*03e0*/  LDC.64 R6, c[0x0][0x5e8] ;  /* 0x00017a00ff067b82 */ /* 0x000ee20000000a00 */
[----:B--2---:R-:W-:-:S04]  /*03f0*/  LOP3.LUT R0, R2, R5, RZ, 0xfc, !PT ;  /* 0x0000000502007212 */ /* 0x004fc800078efcff */
[----:B------:R-:W-:-:S04]  /*0400*/  PRMT R0, R0, 0x9910, RZ ;  /* 0x0000991000007816 */ /* 0x000fc800000000ff */
[----:B------:R-:W-:-:S04]  /*0410*/  ISETP.NE.AND P0, PT, R0, RZ, PT ;  /* 0x000000ff0000720c */ /* 0x000fc80003f05270 */
[----:B01----:R-:W-:-:S05]  /*0420*/  SEL R9, RZ, 0x1, !P0 ;  /* 0x00000001ff097807 */ /* 0x003fca0004000000 */
[----:B---3--:R-:W-:Y:S01]  /*0430*/  STG.E.U8 desc[UR6][R6.64], R9 ;  /* 0x0000000906007986 */ /* 0x008fe2000c101106 */
[----:B------:R-:W-:Y:S05]  /*0440*/  EXIT ;  /* 0x000000000000794d */ /* 0x000fea0003800000 */
.L_x_22847:
        /* <DEDUP_REMOVED lines=356> */
.L_x_22855:
[----:B------:R-:W0:Y:S02]  /*1a90*/  LDCU.128 UR8, c[0x0][0x5f0] ;  /* 0x0000be00ff0877ac */ /* 0x000e240008000c00 */
[----:B0-----:R-:W-:Y:S02]  /*1aa0*/  IADD3 R8, P1, PT, R4, UR10, RZ ;  /* 0x0000000a04087c10 */ /* 0x001fe4000ff3e0ff */
[----:B------:R-:W-:Y:S02]  /*1ab0*/  IADD3 R6, P0, PT, R6, UR8, RZ ;  /* 0x0000000806067c10 */ /* 0x000fe4000ff1e0ff */
[----:B------:R-:W-:Y:S02]  /*1ac0*/  IADD3.X R9, PT, PT, RZ, UR11, RZ, P1, !PT ;  /* 0x0000000bff097c10 */ /* 0x000fe40008ffe4ff */
[----:B------:R-:W-:Y:S01]  /*1ad0*/  IADD3.X R7, PT, PT, RZ, UR9, RZ, P0, !PT ;  /* 0x00000009ff077c10 */ /* 0x000fe200087fe4ff */
[----:B------:R-:W0:Y:S03]  /*1ae0*/  LDCU.64 UR8, c[0x0][0x5e8] ;  /* 0x0000bd00ff0877ac */ /* 0x000e260008000a00 */
[----:B------:R-:W2:Y:S04]  /*1af0*/  LDG.E.U16 R9, desc[UR6][R8.64] ;  /* 0x0000000608097981 */ /* 0x000ea8000c1e1500 */
[----:B------:R-:W2:Y:S01]  /*1b00*/  LDG.E.U16 R6, desc[UR6][R6.64] ;  /* 0x0000000606067981 */ /* 0x000ea2000c1e1500 */
[----:B------:R-:W-:-:S02]  /*1b10*/  IADD3 R3, PT, PT, R3, 0x80, RZ ;  /* 0x0000008003037810 */ /* 0x000fc40007ffe0ff */
[----:B--2---:R-:W-:-:S04]  /*1b20*/  LOP3.LUT R4, R6, R9, RZ, 0xfc, !PT ;  /* 0x0000000906047212 */ /* 0x004fc800078efcff */
[----:B------:R-:W-:Y:S02]  /*1b30*/  PRMT R10, R4, 0x9910, RZ ;  /* 0x00009910040a7816 */ /* 0x000fe400000000ff */
[----:B0-----:R-:W-:Y:S02]  /*1b40*/  IADD3 R4, P1, PT, R5, UR8, RZ ;  /* 0x0000000805047c10 */ /* 0x001fe4000ff3e0ff */
[----:B------:R-:W-:Y:S02]  /*1b50*/  ISETP.NE.AND P0, PT, R10, RZ, PT ;  /* 0x000000ff0a00720c */ /* 0x000fe40003f05270 */
[----:B------:R-:W-:Y:S02]  /*1b60*/  IADD3.X R5, PT, PT, RZ, UR9, RZ, P1, !PT ;  /* 0x00000009ff057c10 */ /* 0x000fe40008ffe4ff */
        /* <DEDUP_REMOVED lines=353> */
.L_x_22857:
        /* <DEDUP_REMOVED lines=15> */
[----:B------:R0:W-:Y:S04]  /*3270*/  STG.E.U8 desc[UR6][R4.64], R11 ;  /* 0x0000000b04007986 */ /* 0x0001e8000c101106 */
.L_x_22854:
[----:B------:R-:W-:-:S13]  /*3280*/  ISETP.GE.AND P0, PT, R3, UR4, PT ;  /* 0x0000000403007c0c */ /* 0x000fda000bf06270 */
[----:B------:R-:W-:Y:S05]  /*3290*/  @P0 BREAK.RELIABLE B1 ;  /* 0x0000000000010942 */ /* 0x000fea0003800100 */
[----:B------:R-:W-:Y:S05]  /*32a0*/  @P0 BRA `(.L_x_22856) ;  /* 0x0000001400b40947 */ /* 0x000fea0003800000 */
[----:B------:R-:W-:Y:S05]  /*32b0*/  BSYNC.RELIABLE B1 ;  /* 0x0000000000017941 */ /* 0x000fea0003800100 */
.L_x_22853:
        /* <DEDUP_REMOVED lines=348> */
.L_x_22858:
        /* <DEDUP_REMOVED lines=16> */
.L_x_22856:
[----:B------:R-:W-:Y:S05]  /*4980*/  BSYNC.RECONVERGENT B0 ;  /* 0x0000000000007941 */ /* 0x000fea0003800200 */
.L_x_22852:
        /* <DEDUP_REMOVED lines=351> */
.L_x_22859:
[----:B------:R-:W0:Y:S01]  /*5f80*/  LDCU.128 UR8, c[0x0][0x5f0] ;  /* 0x0000be00ff0877ac */ /* 0x000e220008000c00 */
[----:B------:R-:W1:Y:S01]  /*5f90*/  LDCU.64 UR4, c[0x0][0x5e8] ;  /* 0x0000bd00ff0477ac */ /* 0x000e620008000a00 */
[----:B0-----:R-:W-:Y:S02]  /*5fa0*/  IADD3 R6, P1, PT, R2, UR10, RZ ;  /* 0x0000000a02067c10 */ /* 0x001fe4000ff3e0ff */
[----:B------:R-:W-:Y:S02]  /*5fb0*/  IADD3 R4, P0, PT, R4, UR8, RZ ;  /* 0x0000000804047c10 */ /* 0x000fe4000ff1e0ff */
[----:B------:R-:W-:Y:S02]  /*5fc0*/  IADD3.X R7, PT, PT, RZ, UR11, RZ, P1, !PT ;  /* 0x0000000bff077c10 */ /* 0x000fe40008ffe4ff */
[----:B------:R-:W-:-:S04]  /*5fd0*/  IADD3.X R5, PT, PT, RZ, UR9, RZ, P0, !PT ;  /* 0x00000009ff057c10 */ /* 0x000fc800087fe4ff */
[----:B------:R-:W2:Y:S04]  /*5fe0*/  LDG.E.U16 R7, desc[UR6][R6.64] ;  /* 0x0000000606077981 */ /* 0x000ea8000c1e1500 */
[----:B------:R-:W2:Y:S01]  /*5ff0*/  LDG.E.U16 R4, desc[UR6][R4.64] ;  /* 0x0000000604047981 */ /* 0x000ea2000c1e1500 */
[----:B-1----:R-:W-:-:S04]  /*6000*/  IADD3 R2, P1, PT, R3, UR4, RZ ;  /* 0x0000000403027c10 */ /* 0x002fc8000ff3e0ff */
[----:B------:R-:W-:Y:S02]  /*6010*/  IADD3.X R3, PT, PT, RZ, UR5, RZ, P1, !PT ;  /* 0x00000005ff037c10 */ /* 0x000fe40008ffe4ff */
[----:B--2---:R-:W-:-:S04]  /*6020*/  LOP3.LUT R0, R4, R7, RZ, 0xfc, !PT ;  /* 0x0000000704007212 */ /* 0x004fc800078efcff */
[----:B------:R-:W-:-:S04]  /*6030*/  PRMT R0, R0, 0x9910, RZ ;  /* 0x0000991000007816 */ /* 0x000fc800000000ff */
[----:B------:R-:W-:-:S04]  /*6040*/  ISETP.NE.AND P0, PT, R0, RZ, PT ;  /* 0x000000ff0000720c */ /* 0x000fc80003f05270 */
[----:B------:R-:W-:-:S05]  /*6050*/  SEL R9, RZ, 0x1, !P0 ;  /* 0x00000001ff097807 */ /* 0x000fca0004000000 */
[----:B------:R-:W-:Y:S01]  /*6060*/  STG.E.U8 desc[UR6][R2.64], R9 ;  /* 0x0000000902007986 */ /* 0x000fe2000c101106 */
[----:B------:R-:W-:Y:S05]  /*6070*/  EXIT ;  /* 0x000000000000794d */ /* 0x000fea0003800000 */
.L_x_22860:
        /* <DEDUP_REMOVED lines=16> */
.L_x_43583:


//--------------------- .text._ZN2at6native27unrolled_elementwise_kernelINS0_13BinaryFunctorIssbZZZNS0_22logical_or_kernel_cudaERNS_14TensorIteratorEENKUlvE0_clEvENKUlvE3_clEvEUlssE_EESt5arrayIPcLm3EELi4E23TrivialOffsetCalculatorILi2EjESC_ILi1EjENS0_6memory15LoadWithoutCastENSF_16StoreWithoutCastEEEviT_T0_T2_T3_T4_T5_ --------------------------
	.section	.text._ZN2at6native27unrolled_elementwise_kernelINS0_13BinaryFunctorIssbZZZNS0_22logical_or_kernel_cudaERNS_14TensorIteratorEENKUlvE0_clEvENKUlvE3_clEvEUlssE_EESt5arrayIPcLm3EELi4E23TrivialOffsetCalculatorILi2EjESC_ILi1EjENS0_6memory15LoadWithoutCastENSF_16StoreWithoutCastEEEviT_T0_T2_T3_T4_T5_,"ax",@progbits
	.align	128
        .global         _ZN2at6native27unrolled_elementwise_kernelINS0_13BinaryFunctorIssbZZZNS0_22logical_or_kernel_cudaERNS_14TensorIteratorEENKUlvE0_clEvENKUlvE3_clEvEUlssE_EESt5arrayIPcLm3EELi4E23TrivialOffsetCalculatorILi2EjESC_ILi1EjENS0_6memory15LoadWithoutCastENSF_16StoreWithoutCastEEEviT_T0_T2_T3_T4_T5_
        .type           _ZN2at6native27unrolled_elementwise_kernelINS0_13BinaryFunctorIssbZZZNS0_22logical_or_kernel_cudaERNS_14TensorIteratorEENKUlvE0_clEvENKUlvE3_clEvEUlssE_EESt5arrayIPcLm3EELi4E23TrivialOffsetCalculatorILi2EjESC_ILi1EjENS0_6memory15LoadWithoutCastENSF_16StoreWithoutCastEEEviT_T0_T2_T3_T4_T5_,@function
        .size           _ZN2at6native27unrolled_elementwise_kernelINS0_13BinaryFunctorIssbZZZNS0_22logical_or_kernel_cudaERNS_14TensorIteratorEENKUlvE0_clEvENKUlvE3_clEvEUlssE_EESt5arrayIPcLm3EELi4E23TrivialOffsetCalculatorILi2EjESC_ILi1EjENS0_6memory15LoadWithoutCastENSF_16StoreWithoutCastEEEviT_T0_T2_T3_T4_T5_,(.L_x_43584 - _ZN2at6native27unrolled_elementwise_kernelINS0_13BinaryFunctorIssbZZZNS0_22logical_or_kernel_cudaERNS_14TensorIteratorEENKUlvE0_clEvENKUlvE3_clEvEUlssE_EESt5arrayIPcLm3EELi4E23TrivialOffsetCalculatorILi2EjESC_ILi1EjENS0_6memory15LoadWithoutCastENSF_16StoreWithoutCastEEEviT_T0_T2_T3_T4_T5_)
        .other          _ZN2at6native27unrolled_elementwise_kernelINS0_13BinaryFunctorIssbZZZNS0_22logical_or_kernel_cudaERNS_14TensorIteratorEENKUlvE0_clEvENKUlvE3_clEvEUlssE_EESt5arrayIPcLm3EELi4E23TrivialOffsetCalculatorILi2EjESC_ILi1EjENS0_6memory15LoadWithoutCastENSF_16StoreWithoutCastEEEviT_T0_T2_T3_T4_T5_,@"STO_CUDA_ENTRY STV_DEFAULT"
_ZN2at6native27unrolled_elementwise_kernelINS0_13BinaryFunctorIssbZZZNS0_22logical_or_kernel_cudaERNS_14TensorIteratorEENKUlvE0_clEvENKUlvE3_clEvEUlssE_EESt5arrayIPcLm3EELi4E23TrivialOffsetCalculatorILi2EjESC_ILi1EjENS0_6memory15LoadWithoutCastENSF_16StoreWithoutCastEEEviT_T0_T2_T3_T4_T5_:
.text._ZN2at6native27unrolled_elementwise_kernelINS0_13BinaryFunctorIssbZZZNS0_22logical_or_kernel_cudaERNS_14TensorIteratorEENKUlvE0_clEvENKUlvE3_clEvEUlssE_EESt5arrayIPcLm3EELi4E23TrivialOffsetCalculatorILi2EjESC_ILi1EjENS0_6memory15LoadWithoutCastENSF_16StoreWithoutCastEEEviT_T0_T2_T3_T4_T5_:
        /* <DEDUP_REMOVED lines=24> */
[----:B------:R-:W-:Y:S02]  /*0180*/  @!P1 VIADD R23, R23, 0x80 ;  /* 0x0000008017179836 */ /* 0x000fe40000000000 */
[----:B-----5:R-:W-:-:S03]  /*0190*/  @!P1 IMAD.WIDE.U32 R16, R25, 0x2, R16 ;  /* 0x0000000219109825 */ /* 0x020fc600078e0010 */
[----:B------:R-:W-:Y:S01]  /*01a0*/  ISETP.GE.AND P3, PT, R23, R18, PT ;  /* 0x000000121700720c */ /* 0x000fe20003f66270 */
[----:B--2---:R-:W-:Y:S02]  /*01b0*/  @!P1 IMAD.WIDE.U32 R2, R25, 0x2, R2 ;  /* 0x0000000219029825 */ /* 0x004fe400078e0002 */
[----:B------:R-:W2:Y:S04]  /*01c0*/  @!P1 LDG.E.U16 R16, desc[UR4][R16.64] ;  /* 0x0000000410109981 */ /* 0x000ea8000c1e1500 */
[----:B------:R5:W2:Y:S06]  /*01d0*/  @!P1 LDG.E.U16 R3, desc[UR4][R2.64] ;  /* 0x0000000402039981 */ /* 0x000aac000c1e1500 */
[----:B------:R-:W-:-:S02]  /*01e0*/  @!P3 IMAD R21, R0, 0x200, R23 ;  /* 0x000002000015b824 */ /* 0x000fc400078e0217 */
[----:B------:R-:W-:-:S05]  /*01f0*/  @!P3 VIADD R23, R23, 0x80 ;  /* 0x000000801717b836 */ /* 0x000fca0000000000 */
[----:B------:R-:W-:Y:S01]  /*0200*/  ISETP.GE.AND P2, PT, R23, R18, PT ;  /* 0x000000121700720c */ /* 0x000fe20003f46270 */
[----:B0-----:R-:W-:-:S04]  /*0210*/  @!P3 IMAD.WIDE.U32 R4, R21, 0x2, R4 ;  /* 0x000000021504b825 */ /* 0x001fc800078e0004 */
[----:B------:R-:W-:Y:S02]  /*0220*/  @!P3 IMAD.WIDE.U32 R6, R21, 0x2, R6 ;  /* 0x000000021506b825 */ /* 0x000fe400078e0006 */
[----:B------:R-:W2:Y:S04]  /*0230*/  @!P3 LDG.E.U16 R4, desc[UR4][R4.64] ;  /* 0x000000040404b981 */ /* 0x000ea8000c1e1500 */
[----:B------:R-:W2:Y:S02]  /*0240*/  @!P3 LDG.E.U16 R7, desc[UR4][R6.64] ;  /* 0x000000040607b981 */ /* 0x000ea4000c1e1500 */
[----:B------:R-:W-:-:S04]  /*0250*/  @!P2 IMAD R23, R0, 0x200, R23 ;  /* 0x000002000017a824 */ /* 0x000fc800078e0217 */
[----:B---3--:R-:W-:-:S04]  /*0260*/  @!P2 IMAD.WIDE.U32 R8, R23, 0x2, R8 ;  /* 0x000000021708a825 */ /* 0x008fc800078e0008 */
[----:B-1----:R-:W-:Y:S02]  /*0270*/  @!P2 IMAD.WIDE.U32 R10, R23, 0x2, R10 ;  /* 0x00000002170aa825 */ /* 0x002fe400078e000a */
[----:B------:R-:W3:Y:S04]  /*0280*/  @!P2 LDG.E.U16 R8, desc[UR4][R8.64] ;  /* 0x000000040808a981 */ /* 0x000ee8000c1e1500 */
[----:B------:R-:W3:Y:S01]  /*0290*/  @!P2 LDG.E.U16 R11, desc[UR4][R10.64] ;  /* 0x000000040a0ba981 */ /* 0x000ee2000c1e1500 */
[----:B------:R-:W-:Y:S01]  /*02a0*/  ISETP.GE.AND P4, PT, R19, R18, PT ;  /* 0x000000121300720c */ /* 0x000fe20003f86270 */
[----:B------:R-:W-:Y:S04]  /*02b0*/  BSSY.RECONVERGENT B0, `(.L_x_22861) ;  /* 0x000002a000007945 */ /* 0x000fe80003800200 */
[----:B------:R-:W-:Y:S01]  /*02c0*/  BSSY.RELIABLE B1, `(.L_x_22862) ;  /* 0x0000021000017945 */ /* 0x000fe20003800100 */
[----:B----4-:R-:W-:-:S04]  /*02d0*/  @!P0 LOP3.LUT R12, R12, R15, RZ, 0xfc, !PT ;  /* 0x0000000f0c0c8212 */ /* 0x010fc800078efcff */
[----:B-----5:R-:W-:-:S04]  /*02e0*/  @!P0 PRMT R2, R12, 0x9910, RZ ;  /* 0x000099100c028816 */ /* 0x020fc800000000ff */
[----:B------:R-:W-:Y:S02]  /*02f0*/  ISETP.NE.AND P0, PT, R2, RZ, !P0 ;  /* 0x000000ff0200720c */ /* 0x000fe40004705270 */
[----:B--2---:R-:W-:-:S04]  /*0300*/  @!P1 LOP3.LUT R16, R16, R3, RZ, 0xfc, !PT ;  /* 0x0000000310109212 */ /* 0x004fc800078efcff */
[----:B------:R-:W-:-:S04]  /*0310*/  @!P1 PRMT R3, R16, 0x9910, RZ ;  /* 0x0000991010039816 */ /* 0x000fc800000000ff */
[----:B------:R-:W-:Y:S02]  /*0320*/  ISETP.NE.AND P1, PT, R3, RZ, !P1 ;  /* 0x000000ff0300720c */ /* 0x000fe40004f25270 */
[----:B------:R-:W-:-:S04]  /*0330*/  @!P3 LOP3.LUT R14, R4, R7, RZ, 0xfc, !PT ;  /* 0x00000007040eb212 */ /* 0x000fc800078efcff */
[----:B------:R-:W-:-:S04]  /*0340*/  @!P3 PRMT R5, R14, 0x9910, RZ ;  /* 0x000099100e05b816 */ /* 0x000fc800000000ff */
[----:B------:R-:W-:Y:S02]  /*0350*/  ISETP.NE.AND P3, PT, R5, RZ, !P3 ;  /* 0x000000ff0500720c */ /* 0x000fe40005f65270 */
[----:B---3--:R-:W-:-:S04]  /*0360*/  @!P2 LOP3.LUT R13, R8, R11, RZ, 0xfc, !PT ;  /* 0x0000000b080da212 */ /* 0x008fc800078efcff */
[----:B------:R-:W-:-:S04]  /*0370*/  @!P2 PRMT R4, R13, 0x9910, RZ ;  /* 0x000099100d04a816 */ /* 0x000fc800000000ff */
[----:B------:R-:W-:Y:S02]  /*0380*/  ISETP.NE.AND P2, PT, R4, RZ, !P2 ;  /* 0x000000ff0400720c */ /* 0x000fe40005745270 */
        /* <DEDUP_REMOVED lines=20> */
.L_x_22863:
[----:B------:R-:W-:Y:S05]  /*04d0*/  BSYNC.RELIABLE B1 ;  /* 0x0000000000017941 */ /* 0x000fea0003800100 */
.L_x_22862:
[----:B------:R-:W-:-:S13]  /*04e0*/  ISETP.GE.AND P0, PT, R19, R18, PT ;  /* 0x000000121300720c */ /* 0x000fda0003f06270 */
[----:B------:R-:W1:Y:S01]  /*04f0*/  @!P0 LDC.64 R4, c[0x0][0x388] ;  /* 0x0000e200ff048b82 */ /* 0x000e620000000a00 */
[----:B0-----:R-:W-:Y:S02]  /*0500*/  @!P0 IMAD R3, R0, 0x200, R19 ;  /* 0x0000020000038824 */ /* 0x001fe400078e0213 */
[----:B------:R-:W-:-:S03]  /*0510*/  @!P0 VIADD R19, R19, 0x80 ;  /* 0x0000008013138836 */ /* 0x000fc60000000000 */
[----:B-1----:R-:W-:-:S05]  /*0520*/  @!P0 IADD3 R2, P1, PT, R3, R4, RZ ;  /* 0x0000000403028210 */ /* 0x002fca0007f3e0ff */
[----:B------:R-:W-:-:S05]  /*0530*/  @!P0 IMAD.X R3, RZ, RZ, R5, P1 ;  /* 0x000000ffff038224 */ /* 0x000fca00008e0605 */
[----:B------:R1:W-:Y:S03]  /*0540*/  @!P0 STG.E.U8 desc[UR4][R2.64], R9 ;  /* 0x0000000902008986 */ /* 0x0003e6000c101104 */
.L_x_22864:
[----:B------:R-:W-:Y:S05]  /*0550*/  BSYNC.RECONVERGENT B0 ;  /* 0x0000000000007941 */ /* 0x000fea0003800200 */
.L_x_22861:
        /* <DEDUP_REMOVED lines=9> */
.L_x_22865:
        /* <DEDUP_REMOVED lines=9> */
.L_x_43584:


//--------------------- .text._ZN2at6native29vectorized_elementwise_kernelILi2ENS0_13BinaryFunctorIssbZZZNS0_22logical_or_kernel_cudaERNS_14TensorIteratorEENKUlvE0_clEvENKUlvE3_clEvEUlssE_EESt5arrayIPcLm3EEEEviT0_T1_ --------------------------
	.section	.text._ZN2at6native29vectorized_elementwise_kernelILi2ENS0_13BinaryFunctorIssbZZZNS0_22logical_or_kernel_cudaERNS_14TensorIteratorEENKUlvE0_clEvENKUlvE3_clEvEUlssE_EESt5arrayIPcLm3EEEEviT0_T1_,"ax",@progbits
	.align	128
        .global         _ZN2at6native29vectorized_elementwise_kernelILi2ENS0_13BinaryFunctorIssbZZZNS0_22logical_or_kernel_cudaERNS_14TensorIteratorEENKUlvE0_clEvENKUlvE3_clEvEUlssE_EESt5arrayIPcLm3EEEEviT0_T1_
        .type           _ZN2at6native29vectorized_elementwise_kernelILi2ENS0_13BinaryFunctorIssbZZZNS0_22logical_or_kernel_cudaERNS_14TensorIteratorEENKUlvE0_clEvENKUlvE3_clEvEUlssE_EESt5arrayIPcLm3EEEEviT0_T1_,@function
        .size           _ZN2at6native29vectorized_elementwise_kernelILi2ENS0_13BinaryFunctorIssbZZZNS0_22logical_or_kernel_cudaERNS_14TensorIteratorEENKUlvE0_clEvENKUlvE3_clEvEUlssE_EESt5arrayIPcLm3EEEEviT0_T1_,(.L_x_43585 - _ZN2at6native29vectorized_elementwise_kernelILi2ENS0_13BinaryFunctorIssbZZZNS0_22logical_or_kernel_cudaERNS_14TensorIteratorEENKUlvE0_clEvENKUlvE3_clEvEUlssE_EESt5arrayIPcLm3EEEEviT0_T1_)
        .other          _ZN2at6native29vectorized_elementwise_kernelILi2ENS0_13BinaryFunctorIssbZZZNS0_22logical_or_kernel_cudaERNS_14TensorIteratorEENKUlvE0_clEvENKUlvE3_clEvEUlssE_EESt5arrayIPcLm3EEEEviT0_T1_,@"STO_CUDA_ENTRY STV_DEFAULT"
_ZN2at6native29vectorized_elementwise_kernelILi2ENS0_13BinaryFunctorIssbZZZNS0_22logical_or_kernel_cudaERNS_14TensorIteratorEENKUlvE0_clEvENKUlvE3_clEvEUlssE_EESt5arrayIPcLm3EEEEviT0_T1_:
.text._ZN2at6native29vectorized_elementwise_kernelILi2ENS0_13BinaryFunctorIssbZZZNS0_22logical_or_kernel_cudaERNS_14TensorIteratorEENKUlvE0_clEvENKUlvE3_clEvEUlssE_EESt5arrayIPcLm3EEEEviT0_T1_:
        /* <DEDUP_REMOVED lines=17> */
[----:B------:R-:W-:-:S04]  /*0110*/  @!P2 IMAD.IADD R11, R2, 0x1, R5 ;  /* 0x00000001020ba824 */ /* 0x000fc800078e0205 */
[----:B-1----:R-:W-:-:S03]  /*0120*/  @!P2 IMAD.WIDE.U32 R8, R11, 0x2, R8 ;  /* 0x000000020b08a825 */ /* 0x002fc600078e0008 */
[----:B------:R-:W1:Y:S01]  /*0130*/  LDC.64 R14, c[0x0][0x398] ;  /* 0x0000e600ff0e7b82 */ /* 0x000e620000000a00 */
[----:B--2---:R-:W-:Y:S02]  /*0140*/  @!P2 IMAD.WIDE.U32 R6, R11, 0x2, R6 ;  /* 0x000000020b06a825 */ /* 0x004fe400078e0006 */
[----:B------:R-:W2:Y:S02]  /*0150*/  @!P2 LDG.E.U16 R9, desc[UR4][R8.64] ;  /* 0x000000040809a981 */ /* 0x000ea4000c1e1500 */
[----:B------:R-:W-:-:S03]  /*0160*/  @!P2 VIADD R24, R5, 0x80 ;  /* 0x000000800518a836 */ /* 0x000fc60000000000 */
[----:B------:R-:W3:Y:S01]  /*0170*/  LDC.64 R10, c[0x0][0x390] ;  /* 0x0000e400ff0a7b82 */ /* 0x000ee20000000a00 */
[----:B------:R3:W2:Y:S01]  /*0180*/  @!P2 LDG.E.U16 R0, desc[UR4][R6.64] ;  /* 0x000000040600a981 */ /* 0x0006a2000c1e1500 */
        /* <DEDUP_REMOVED lines=9> */
[----:B------:R-:W-:Y:S01]  /*0220*/  ISETP.GE.U32.AND P6, PT, R24, R3, PT ;  /* 0x000000031800720c */ /* 0x000fe20003fc6070 */
[C---:B---3--:R-:W-:Y:S02]  /*0230*/  @!P1 IMAD.WIDE.U32 R6, R13.reuse, 0x2, R10 ;  /* 0x000000020d069825 */ /* 0x048fe400078e000a */
[----:B------:R-:W3:Y:S02]  /*0240*/  LDC.64 R10, c[0x0][0x390] ;  /* 0x0000e400ff0a7b82 */ /* 0x000ee40000000a00 */
[----:B------:R-:W-:Y:S02]  /*0250*/  @!P1 IMAD.WIDE.U32 R22, R13, 0x2, R22 ;  /* 0x000000020d169825 */ /* 0x000fe400078e0016 */
[----:B------:R-:W2:Y:S04]  /*0260*/  @!P1 LDG.E.U16 R7, desc[UR4][R6.64] ;  /* 0x0000000406079981 */ /* 0x000ea8000c1e1500 */
[----:B------:R-:W1:Y:S01]  /*0270*/  LDC.64 R12, c[0x0][0x398] ;  /* 0x0000e600ff0c7b82 */ /* 0x000e620000000a00 */
[----:B----4-:R-:W-:Y:S01]  /*0280*/  @!P0 IMAD.WIDE.U32 R26, R29, 0x2, R26 ;  /* 0x000000021d1a8825 */ /* 0x010fe200078e001a */
[----:B------:R-:W4:Y:S03]  /*0290*/  @!P1 LDG.E.U16 R4, desc[UR4][R22.64] ;  /* 0x0000000416049981 */ /* 0x000f26000c1e1500 */
[----:B------:R-:W-:Y:S01]  /*02a0*/  @!P6 IMAD.IADD R19, R2, 0x1, R24 ;  /* 0x000000010213e824 */ /* 0x000fe200078e0218 */
[----:B------:R-:W4:Y:S01]  /*02b0*/  @!P0 LDG.E.U16 R6, desc[UR4][R26.64] ;  /* 0x000000041a068981 */ /* 0x000f22000c1e1500 */
[----:B------:R-:W-:-:S05]  /*02c0*/  @!P6 VIADD R24, R24, 0x80 ;  /* 0x000000801818e836 */ /* 0x000fca0000000000 */
[----:B------:R-:W-:Y:S01]  /*02d0*/  ISETP.GE.U32.AND P5, PT, R24, R3, PT ;  /* 0x000000031800720c */ /* 0x000fe20003fa6070 */
[----:B0-----:R-:W-:-:S04]  /*02e0*/  @!P0 IMAD.WIDE.U32 R20, R29, 0x2, R20 ;  /* 0x000000021d148825 */ /* 0x001fc800078e0014 */
[----:B-----5:R-:W-:Y:S02]  /*02f0*/  @!P4 IMAD.WIDE.U32 R16, R25, 0x2, R16 ;  /* 0x000000021910c825 */ /* 0x020fe400078e0010 */
[----:B------:R-:W5:Y:S04]  /*0300*/  @!P0 LDG.E.U16 R21, desc[UR4][R20.64] ;  /* 0x0000000414158981 */ /* 0x000f68000c1e1500 */
[----:B------:R0:W5:Y:S02]  /*0310*/  @!P4 LDG.E.U16 R23, desc[UR4][R16.64] ;  /* 0x000000041017c981 */ /* 0x000164000c1e1500 */
[----:B------:R-:W-:Y:S02]  /*0320*/  @!P5 IMAD.IADD R29, R2, 0x1, R24 ;  /* 0x00000001021dd824 */ /* 0x000fe400078e0218 */
[----:B------:R-:W-:-:S02]  /*0330*/  @!P5 VIADD R24, R24, 0x80 ;  /* 0x000000801818d836 */ /* 0x000fc40000000000 */
[----:B---3--:R-:W-:-:S03]  /*0340*/  @!P5 IMAD.WIDE.U32 R10, R29, 0x2, R10 ;  /* 0x000000021d0ad825 */ /* 0x008fc600078e000a */
[----:B------:R-:W-:Y:S01]  /*0350*/  ISETP.GE.U32.AND P3, PT, R24, R3, PT ;  /* 0x000000031800720c */ /* 0x000fe20003f66070 */
[----:B-1----:R-:W-:Y:S01]  /*0360*/  @!P6 IMAD.WIDE.U32 R12, R19, 0x2, R12 ;  /* 0x00000002130ce825 */ /* 0x002fe200078e000c */
[----:B0-----:R-:W0:Y:S03]  /*0370*/  LDC.64 R16, c[0x0][0x398] ;  /* 0x0000e600ff107b82 */ /* 0x001e260000000a00 */
[----:B------:R-:W-:Y:S01]  /*0380*/  @!P4 IMAD.WIDE.U32 R14, R25, 0x2, R14 ;  /* 0x00000002190ec825 */ /* 0x000fe200078e000e */
[----:B------:R1:W3:Y:S04]  /*0390*/  @!P6 LDG.E.U16 R20, desc[UR4][R12.64] ;  /* 0x000000040c14e981 */ /* 0x0002e8000c1e1500 */
[----:B------:R1:W3:Y:S03]  /*03a0*/  @!P4 LDG.E.U16 R22, desc[UR4][R14.64] ;  /* 0x000000040e16c981 */ /* 0x0002e6000c1e1500 */
[----:B------:R-:W-:Y:S01]  /*03b0*/  @!P3 IMAD.IADD R27, R2, 0x1, R24 ;  /* 0x00000001021bb824 */ /* 0x000fe200078e0218 */
[----:B-1----:R-:W1:Y:S01]  /*03c0*/  LDC.64 R12, c[0x0][0x390] ;  /* 0x0000e400ff0c7b82 */ /* 0x002e620000000a00 */
[----:B------:R-:W-:-:S07]  /*03d0*/  @!P3 VIADD R24, R24, 0x80 ;  /* 0x000000801818b836 */ /* 0x000fce0000000000 */
[----:B------:R-:W1:Y:S01]  /*03e0*/  LDC.64 R14, c[0x0][0x398] ;  /* 0x0000e600ff0e7b82 */ /* 0x000e620000000a00 */
[----:B0-----:R-:W-:-:S06]  /*03f0*/  @!P5 IMAD.WIDE.U32 R16, R29, 0x2, R16 ;  /* 0x000000021d10d825 */ /* 0x001fcc00078e0010 */
[----:B------:R-:W3:Y:S01]  /*0400*/  @!P5 LDG.E.U16 R17, desc[UR4][R16.64] ;  /* 0x000000041011d981 */ /* 0x000ee2000c1e1500 */
[----:B--2---:R-:W-:Y:S02]  /*0410*/  @!P2 LOP3.LUT R0, R0, R9, RZ, 0xfc, !PT ;  /* 0x000000090000a212 */ /* 0x004fe400078efcff */
[----:B------:R-:W0:Y:S02]  /*0420*/  LDC.64 R8, c[0x0][0x390] ;  /* 0x0000e400ff087b82 */ /* 0x000e240000000a00 */
[----:B------:R-:W-:Y:S01]  /*0430*/  @!P2 PRMT R0, R0, 0x9910, RZ ;  /* 0x000099100000a816 */ /* 0x000fe200000000ff */
[----:B0-----:R-:W-:-:S05]  /*0440*/  @!P6 IMAD.WIDE.U32 R8, R19, 0x2, R8 ;  /* 0x000000021308e825 */ /* 0x001fca00078e0008 */
[----:B------:R-:W0:Y:S01]  /*0450*/  LDC.64 R18, c[0x0][0x390] ;  /* 0x0000e400ff127b82 */ /* 0x000e220000000a00 */
[----:B------:R-:W2:Y:S04]  /*0460*/  @!P6 LDG.E.U16 R9, desc[UR4][R8.64] ;  /* 0x000000040809e981 */ /* 0x000ea8000c1e1500 */
[----:B------:R1:W2:Y:S03]  /*0470*/  @!P5 LDG.E.U16 R8, desc[UR4][R10.64] ;  /* 0x000000040a08d981 */ /* 0x0002a6000c1e1500 */
[----:B-1----:R-:W1:Y:S01]  /*0480*/  LDC.64 R10, c[0x0][0x398] ;  /* 0x0000e600ff0a7b82 */ /* 0x002e620000000a00 */
[----:B------:R-:W-:-:S04]  /*0490*/  ISETP.NE.AND P2, PT, R0, RZ, !P2 ;  /* 0x000000ff0000720c */ /* 0x000fc80005745270 */
[----:B------:R-:W-:Y:S02]  /*04a0*/  SEL R0, RZ, 0x1, !P2 ;  /* 0x00000001ff007807 */ /* 0x000fe40005000000 */
[----:B------:R-:W-:Y:S01]  /*04b0*/  ISETP.GE.U32.AND P2, PT, R24, R3, PT ;  /* 0x000000031800720c */ /* 0x000fe20003f46070 */
[----:B0-----:R-:W-:-:S06]  /*04c0*/  @!P3 IMAD.WIDE.U32 R18, R27, 0x2, R18 ;  /* 0x000000021b12b825 */ /* 0x001fcc00078e0012 */
[----:B------:R-:W2:Y:S01]  /*04d0*/  @!P3 LDG.E.U16 R18, desc[UR4][R18.64] ;  /* 0x000000041212b981 */ /* 0x000ea2000c1e1500 */
[----:B-1----:R-:W-:-:S05]  /*04e0*/  @!P3 IMAD.WIDE.U32 R10, R27, 0x2, R10 ;  /* 0x000000021b0ab825 */ /* 0x002fca00078e000a */
[----:B------:R-:W-:Y:S01]  /*04f0*/  @!P2 IMAD.IADD R25, R2, 0x1, R24 ;  /* 0x000000010219a824 */ /* 0x000fe200078e0218 */
[----:B------:R-:W2:Y:S03]  /*0500*/  @!P3 LDG.E.U16 R11, desc[UR4][R10.64] ;  /* 0x000000040a0bb981 */ /* 0x000ea6000c1e1500 */
[----:B------:R-:W-:-:S04]  /*0510*/  @!P2 IMAD.WIDE.U32 R12, R25, 0x2, R12 ;  /* 0x00000002190ca825 */ /* 0x000fc800078e000c */
[----:B------:R-:W-:Y:S02]  /*0520*/  @!P2 IMAD.WIDE.U32 R14, R25, 0x2, R14 ;  /* 0x00000002190ea825 */ /* 0x000fe400078e000e */
[----:B------:R0:W2:Y:S04]  /*0530*/  @!P2 LDG.E.U16 R12, desc[UR4][R12.64] ;  /* 0x000000040c0ca981 */ /* 0x0000a8000c1e1500 */
[----:B------:R-:W2:Y:S01]  /*0540*/  @!P2 LDG.E.U16 R15, desc[UR4][R14.64] ;  /* 0x000000040e0fa981 */ /* 0x000ea2000c1e1500 */
[----:B----4-:R-:W-:-:S04]  /*0550*/  @!P1 LOP3.LUT R4, R7, R4, RZ, 0xfc, !PT ;  /* 0x0000000407049212 */ /* 0x010fc800078efcff */
[----:B------:R-:W-:-:S04]  /*0560*/  @!P1 PRMT R4, R4, 0x9910, RZ ;  /* 0x0000991004049816 */ /* 0x000fc800000000ff */
[----:B------:R-:W-:Y:S02]  /*0570*/  ISETP.NE.AND P1, PT, R4, RZ, !P1 ;  /* 0x000000ff0400720c */ /* 0x000fe40004f25270 */
[----:B-----5:R-:W-:Y:S02]  /*0580*/  @!P0 LOP3.LUT R6, R6, R21, RZ, 0xfc, !PT ;  /* 0x0000001506068212 */ /* 0x020fe400078efcff */
[----:B---3--:R-:W-:-:S04]  /*0590*/  @!P4 LOP3.LUT R22, R23, R22, RZ, 0xfc, !PT ;  /* 0x000000161716c212 */ /* 0x008fc800078efcff */
[----:B------:R-:W-:-:S04]  /*05a0*/  @!P4 PRMT R7, R22, 0x9910, RZ ;  /* 0x000099101607c816 */ /* 0x000fc800000000ff */
[----:B------:R-:W-:Y:S02]  /*05b0*/  ISETP.NE.AND P4, PT, R7, RZ, !P4 ;  /* 0x000000ff0700720c */ /* 0x000fe40006785270 */
[----:B------:R-:W-:-:S04]  /*05c0*/  @!P0 PRMT R6, R6, 0x9910, RZ ;  /* 0x0000991006068816 */ /* 0x000fc800000000ff */
[----:B------:R-:W-:Y:S01]  /*05d0*/  ISETP.NE.AND P0, PT, R6, RZ, !P0 ;  /* 0x000000ff0600720c */ /* 0x000fe20004705270 */
[----:B------:R-:W-:Y:S04]  /*05e0*/  BSSY.RECONVERGENT B0, `(.L_x_22867) ;  /* 0x000004e000007945 */ /* 0x000fe80003800200 */
[----:B------:R-:W-:Y:S01]  /*05f0*/  BSSY.RELIABLE B1, `(.L_x_22868) ;  /* 0x0000045000017945 */ /* 0x000fe20003800100 */
[----:B0-----:R-:W-:Y:S02]  /*0600*/  SEL R13, RZ, 0x1, !P0 ;  /* 0x00000001ff0d7807 */ /* 0x001fe40004000000 */
[----:B--2---:R-:W-:Y:S02]  /*0610*/  @!P6 LOP3.LUT R9, R9, R20, RZ, 0xfc, !PT ;  /* 0x000000140909e212 */ /* 0x004fe400078efcff */
[----:B------:R-:W-:-:S04]  /*0620*/  @!P5 LOP3.LUT R8, R8, R17, RZ, 0xfc, !PT ;  /* 0x000000110808d212 */ /* 0x000fc800078efcff */
[----:B------:R-:W-:Y:S02]  /*0630*/  @!P5 PRMT R7, R8, 0x9910, RZ ;  /* 0x000099100807d816 */ /* 0x000fe400000000ff */
[----:B------:R-:W-:Y:S02]  /*0640*/  @!P6 PRMT R6, R9, 0x9910, RZ ;  /* 0x000099100906e816 */ /* 0x000fe400000000ff */
[----:B------:R-:W-:Y:S02]  /*0650*/  ISETP.NE.AND P5, PT, R7, RZ, !P5 ;  /* 0x000000ff0700720c */ /* 0x000fe40006fa5270 */
[----:B------:R-:W-:Y:S02]  /*0660*/  ISETP.NE.AND P6, PT, R6, RZ, !P6 ;  /* 0x000000ff0600720c */ /* 0x000fe400077c5270 */
[----:B------:R-:W-:Y:S02]  /*0670*/  SEL R7, RZ, 0x1, !P5 ;  /* 0x00000001ff077807 */ /* 0x000fe40006800000 */
[----:B------:R-:W-:-:S02]  /*0680*/  SEL R17, RZ, 0x1, !P6 ;  /* 0x00000001ff117807 */ /* 0x000fc40007000000 */
[----:B------:R-:W-:-:S04]  /*0690*/  @!P3 LOP3.LUT R11, R18, R11, RZ, 0xfc, !PT ;  /* 0x0000000b120bb212 */ /* 0x000fc800078efcff */
[----:B------:R-:W-:Y:S02]  /*06a0*/  @!P3 PRMT R8, R11, 0x9910, RZ ;  /* 0x000099100b08b816 */ /* 0x000fe400000000ff */
[----:B------:R-:W-:Y:S02]  /*06b0*/  SEL R11, RZ, 0x1, !P1 ;  /* 0x00000001ff0b7807 */ /* 0x000fe40004800000 */
[----:B------:R-:W-:Y:S02]  /*06c0*/  ISETP.GE.U32.AND P1, PT, R5, R3, PT ;  /* 0x000000030500720c */ /* 0x000fe40003f26070 */
[----:B------:R-:W-:-:S04]  /*06d0*/  @!P2 LOP3.LUT R12, R12, R15, RZ, 0xfc, !PT ;  /* 0x0000000f0c0ca212 */ /* 0x000fc800078efcff */
[----:B------:R-:W-:Y:S02]  /*06e0*/  @!P2 PRMT R4, R12, 0x9910, RZ ;  /* 0x000099100c04a816 */ /* 0x000fe400000000ff */
[----:B------:R-:W-:Y:S02]  /*06f0*/  ISETP.NE.AND P3, PT, R8, RZ, !P3 ;  /* 0x000000ff0800720c */ /* 0x000fe40005f65270 */
[----:B------:R-:W-:Y:S02]  /*0700*/  ISETP.NE.AND P2, PT, R4, RZ, !P2 ;  /* 0x000000ff0400720c */ /* 0x000fe40005745270 */
        /* <DEDUP_REMOVED lines=18> */
.L_x_22869:
        /* <DEDUP_REMOVED lines=8> */
.L_x_22870:
        /* <DEDUP_REMOVED lines=8> */
.L_x_22871:
        /* <DEDUP_REMOVED lines=8> */
.L_x_22872:
        /* <DEDUP_REMOVED lines=9> */
.L_x_22873:
[----:B------:R-:W-:Y:S05]  /*0a40*/  BSYNC.RELIABLE B1 ;  /* 0x0000000000017941 */ /* 0x000fea0003800100 */
.L_x_22868:
[----:B------:R-:W-:-:S13]  /*0a50*/  ISETP.GE.U32.AND P0, PT, R5, R3, PT ;  /* 0x000000030500720c */ /* 0x000fda0003f06070 */
[----:B0-----:R-:W0:Y:S01]  /*0a60*/  @!P0 LDC.64 R10, c[0x0][0x388] ;  /* 0x0000e200ff0a8b82 */ /* 0x001e220000000a00 */
[----:B-12---:R-:W-:Y:S02]  /*0a70*/  @!P0 IMAD.IADD R9, R2, 0x1, R5 ;  /* 0x0000000102098824 */ /* 0x006fe400078e0205 */
[----:B------:R-:W-:-:S03]  /*0a80*/  @!P0 VIADD R5, R5, 0x80 ;  /* 0x0000008005058836 */ /* 0x000fc60000000000 */
[----:B0-----:R-:W-:-:S05]  /*0a90*/  @!P0 IADD3 R8, P1, PT, R9, R10, RZ ;  /* 0x0000000a09088210 */ /* 0x001fca0007f3e0ff */
[----:B------:R-:W-:-:S05]  /*0aa0*/  @!P0 IMAD.X R9, RZ, RZ, R11, P1 ;  /* 0x000000ffff098224 */ /* 0x000fca00008e060b */
[----:B------:R3:W-:Y:S03]  /*0ab0*/  @!P0 STG.E.U8 desc[UR4][R8.64], R6 ;  /* 0x0000000608008986 */ /* 0x0007e6000c101104 */
.L_x_22874:
[----:B------:R-:W-:Y:S05]  /*0ac0*/  BSYNC.RECONVERGENT B0 ;  /* 0x0000000000007941 */ /* 0x000fea0003800200 */
.L_x_22867:
        /* <DEDUP_REMOVED lines=9> */
.L_x_22866:
        /* <DEDUP_REMOVED lines=11> */
[----:B------:R-:W4:Y:S04]  /*0c10*/  LDG.E R15, desc[UR4][R10.64] ;  /* 0x000000040a0f7981 */ /* 0x000f28000c1e1900 */
[----:B------:R-:W4:Y:S04]  /*0c20*/  LDG.E R16, desc[UR4][R10.64+0x200] ;  /* 0x000200040a107981 */ /* 0x000f28000c1e1900 */
[----:B------:R0:W4:Y:S04]  /*0c30*/  LDG.E R7, desc[UR4][R8.64+0x400] ;  /* 0x0004000408077981 */ /* 0x000128000c1e1900 */
[----:B------:R-:W4:Y:S04]  /*0c40*/  LDG.E R4, desc[UR4][R10.64+0x400] ;  /* 0x000400040a047981 */ /* 0x000f28000c1e1900 */
[----:B------:R-:W4:Y:S01]  /*0c50*/  LDG.E R5, desc[UR4][R10.64+0x600] ;  /* 0x000600040a057981 */ /* 0x000f22000c1e1900 */
[----:B--2---:R-:W-:-:S05]  /*0c60*/  IADD3 R2, P0, PT, R2, UR6, RZ ;  /* 0x0000000602027c10 */ /* 0x004fca000ff1e0ff */
[----:B------:R-:W-:Y:S02]  /*0c70*/  IMAD.X R3, RZ, RZ, UR7, P0 ;  /* 0x00000007ff037e24 */ /* 0x000fe400080e06ff */
[----:B------:R-:W-:Y:S01]  /*0c80*/  IMAD.WIDE.U32 R2, R17, 0x2, R2 ;  /* 0x0000000211027825 */ /* 0x000fe200078e0002 */
[----:B---3--:R-:W-:Y:S02]  /*0c90*/  PRMT R14, R13, 0x7632, R14 ;  /* 0x000076320d0e7816 */ /* 0x008fe4000000000e */
[C---:B-----5:R-:W-:Y:S02]  /*0ca0*/  PRMT R12, R6.reuse, 0x7632, R12 ;  /* 0x00007632060c7816 */ /* 0x060fe4000000000c */
[----:B----4-:R-:W-:Y:S02]  /*0cb0*/  PRMT R17, R15, 0x7632, R17 ;  /* 0x000076320f117816 */ /* 0x010fe40000000011 */
[----:B------:R-:W-:Y:S02]  /*0cc0*/  LOP3.LUT R6, R6, R15, RZ, 0xfc, !PT ;  /* 0x0000000f06067212 */ /* 0x000fe400078efcff */
[----:B------:R-:W-:-:S02]  /*0cd0*/  LOP3.LUT R12, R12, R17, RZ, 0xfc, !PT ;  /* 0x000000110c0c7212 */ /* 0x000fc400078efcff */
[----:B------:R-:W-:Y:S02]  /*0ce0*/  LOP3.LUT R13, R13, R16, RZ, 0xfc, !PT ;  /* 0x000000100d0d7212 */ /* 0x000fe400078efcff */
[----:B------:R-:W-:Y:S02]  /*0cf0*/  PRMT R6, R6, 0x9910, RZ ;  /* 0x0000991006067816 */ /* 0x000fe400000000ff */
[----:B0-----:R-:W-:Y:S02]  /*0d00*/  PRMT R8, R12, 0x9910, RZ ;  /* 0x000099100c087816 */ /* 0x001fe400000000ff */
[----:B------:R-:W-:Y:S02]  /*0d10*/  PRMT R9, R13, 0x9910, RZ ;  /* 0x000099100d097816 */ /* 0x000fe400000000ff */
[----:B------:R-:W-:Y:S02]  /*0d20*/  ISETP.NE.AND P6, PT, R6, RZ, PT ;  /* 0x000000ff0600720c */ /* 0x000fe40003fc5270 */
[----:B------:R-:W-:-:S02]  /*0d30*/  ISETP.NE.AND P2, PT, R8, RZ, PT ;  /* 0x000000ff0800720c */ /* 0x000fc40003f45270 */
[----:B------:R-:W-:Y:S02]  /*0d40*/  ISETP.NE.AND P5, PT, R9, RZ, PT ;  /* 0x000000ff0900720c */ /* 0x000fe40003fa5270 */
[C---:B------:R-:W-:Y:S02]  /*0d50*/  PRMT R6, R7.reuse, 0x7632, R6 ;  /* 0x0000763207067816 */ /* 0x040fe40000000006 */
[----:B------:R-:W-:Y:S02]  /*0d60*/  PRMT R9, R4, 0x7632, R9 ;  /* 0x0000763204097816 */ /* 0x000fe40000000009 */
[----:B------:R-:W-:Y:S02]  /*0d70*/  LOP3.LUT R8, R7, R4, RZ, 0xfc, !PT ;  /* 0x0000000407087212 */ /* 0x000fe400078efcff */
[----:B------:R-:W-:Y:S02]  /*0d80*/  PRMT R4, R0, 0x7632, R4 ;  /* 0x0000763200047816 */ /* 0x000fe40000000004 */
[----:B------:R-:W-:-:S02]  /*0d90*/  PRMT R7, R5, 0x7632, R7 ;  /* 0x0000763205077816 */ /* 0x000fc40000000007 */
[----:B------:R-:W-:Y:S02]  /*0da0*/  LOP3.LUT R6, R6, R9, RZ, 0xfc, !PT ;  /* 0x0000000906067212 */ /* 0x000fe400078efcff */
[----:B------:R-:W-:Y:S02]  /*0db0*/  LOP3.LUT R4, R4, R7, RZ, 0xfc, !PT ;  /* 0x0000000704047212 */ /* 0x000fe400078efcff */
[----:B------:R-:W-:Y:S02]  /*0dc0*/  PRMT R19, R16, 0x7632, R19 ;  /* 0x0000763210137816 */ /* 0x000fe40000000013 */
[----:B------:R-:W-:Y:S02]  /*0dd0*/  LOP3.LUT R0, R0, R5, RZ, 0xfc, !PT ;  /* 0x0000000500007212 */ /* 0x000fe400078efcff */
[----:B------:R-:W-:Y:S02]  /*0de0*/  PRMT R8, R8, 0x9910, RZ ;  /* 0x0000991008087816 */ /* 0x000fe400000000ff */
[----:B------:R-:W-:-:S02]  /*0df0*/  PRMT R6, R6, 0x9910, RZ ;  /* 0x0000991006067816 */ /* 0x000fc400000000ff */
[----:B------:R-:W-:Y:S02]  /*0e00*/  PRMT R7, R4, 0x9910, RZ ;  /* 0x0000991004077816 */ /* 0x000fe400000000ff */
[----:B------:R-:W-:Y:S02]  /*0e10*/  LOP3.LUT R14, R14, R19, RZ, 0xfc, !PT ;  /* 0x000000130e0e7212 */ /* 0x000fe400078efcff */
[----:B------:R-:W-:Y:S01]  /*0e20*/  PRMT R5, R0, 0x9910, RZ ;  /* 0x0000991000057816 */ /* 0x000fe200000000ff */
[----:B------:R-:W-:Y:S02]  /*0e30*/  IMAD.MOV.U32 R0, RZ, RZ, R8 ;  /* 0x000000ffff007224 */ /* 0x000fe400078e0008 */
[----:B------:R-:W-:Y:S01]  /*0e40*/  IMAD.MOV.U32 R4, RZ, RZ, R6 ;  /* 0x000000ffff047224 */ /* 0x000fe200078e0006 */
[----:B------:R-:W-:Y:S01]  /*0e50*/  PRMT R10, R14, 0x9910, RZ ;  /* 0x000099100e0a7816 */ /* 0x000fe200000000ff */
[----:B------:R-:W-:Y:S01]  /*0e60*/  IMAD.MOV.U32 R6, RZ, RZ, R7 ;  /* 0x000000ffff067224 */ /* 0x000fe200078e0007 */
[----:B------:R-:W-:-:S02]  /*0e70*/  ISETP.NE.AND P4, PT, R0, RZ, PT ;  /* 0x000000ff0000720c */ /* 0x000fc40003f85270 */
[----:B------:R-:W-:Y:S02]  /*0e80*/  SEL R0, RZ, 0x1, !P6 ;  /* 0x00000001ff007807 */ /* 0x000fe40007000000 */
[----:B------:R-:W-:Y:S02]  /*0e90*/  ISETP.NE.AND P1, PT, R10, RZ, PT ;  /* 0x000000ff0a00720c */ /* 0x000fe40003f25270 */
[----:B------:R-:W-:Y:S02]  /*0ea0*/  ISETP.NE.AND P0, PT, R4, RZ, PT ;  /* 0x000000ff0400720c */ /* 0x000fe40003f05270 */
[----:B------:R-:W-:Y:S02]  /*0eb0*/  ISETP.NE.AND P3, PT, R5, RZ, PT ;  /* 0x000000ff0500720c */ /* 0x000fe40003f65270 */
[----:B------:R-:W-:Y:S02]  /*0ec0*/  ISETP.NE.AND P6, PT, R6, RZ, PT ;  /* 0x000000ff0600720c */ /* 0x000fe40003fc5270 */
        /* <DEDUP_REMOVED lines=16> */
.L_x_22875:
        /* <DEDUP_REMOVED lines=11> */
.L_x_43585:


//--------------------- .text._ZN2at6native29vectorized_elementwise_kernelILi4ENS0_13BinaryFunctorIssbZZZNS0_22logical_or_kernel_cudaERNS_14TensorIteratorEENKUlvE0_clEvENKUlvE3_clEvEUlssE_EESt5arrayIPcLm3EEEEviT0_T1_ --------------------------
	.section	.text._ZN2at6native29vectorized_elementwise_kernelILi4ENS0_13BinaryFunctorIssbZZZNS0_22logical_or_kernel_cudaERNS_14TensorIteratorEENKUlvE0_clEvENKUlvE3_clEvEUlssE_EESt5arrayIPcLm3EEEEviT0_T1_,"ax",@progbits
	.align	128
        .global         _ZN2at6native29vectorized_elementwise_kernelILi4ENS0_13BinaryFunctorIssbZZZNS0_22logical_or_kernel_cudaERNS_14TensorIteratorEENKUlvE0_clEvENKUlvE3_clEvEUlssE_EESt5arrayIPcLm3EEEEviT0_T1_
        .type           _ZN2at6native29vectorized_elementwise_kernelILi4ENS0_13BinaryFunctorIssbZZZNS0_22logical_or_kernel_cudaERNS_14TensorIteratorEENKUlvE0_clEvENKUlvE3_clEvEUlssE_EESt5arrayIPcLm3EEEEviT0_T1_,@function
        .size           _ZN2at6native29vectorized_elementwise_kernelILi4ENS0_13BinaryFunctorIssbZZZNS0_22logical_or_kernel_cudaERNS_14TensorIteratorEENKUlvE0_clEvENKUlvE3_clEvEUlssE_EESt5arrayIPcLm3EEEEviT0_T1_,(.L_x_43586 - _ZN2at6native29vectorized_elementwise_kernelILi4ENS0_13BinaryFunctorIssbZZZNS0_22logical_or_kernel_cudaERNS_14TensorIteratorEENKUlvE0_clEvENKUlvE3_clEvEUlssE_EESt5arrayIPcLm3EEEEviT0_T1_)
        .other          _ZN2at6native29vectorized_elementwise_kernelILi4ENS0_13BinaryFunctorIssbZZZNS0_22logical_or_kernel_cudaERNS_14TensorIteratorEENKUlvE0_clEvENKUlvE3_clEvEUlssE_EESt5arrayIPcLm3EEEEviT0_T1_,@"STO_CUDA_ENTRY STV_DEFAULT"
_ZN2at6native29vectorized_elementwise_kernelILi4ENS0_13BinaryFunctorIssbZZZNS0_22logical_or_kernel_cudaERNS_14TensorIteratorEENKUlvE0_clEvENKUlvE3_clEvEUlssE_EESt5arrayIPcLm3EEEEviT0_T1_:
.text._ZN2at6native29vectorized_elementwise_kernelILi4ENS0_13BinaryFunctorIssbZZZNS0_22logical_or_kernel_cudaERNS_14TensorIteratorEENKUlvE0_clEvENKUlvE3_clEvEUlssE_EESt5arrayIPcLm3EEEEviT0_T1_:
        /* <DEDUP_REMOVED lines=131> */
.L_x_22879:
        /* <DEDUP_REMOVED lines=8> */
.L_x_22880:
        /* <DEDUP_REMOVED lines=8> */
.L_x_22881:
        /* <DEDUP_REMOVED lines=8> */
.L_x_22882:
        /* <DEDUP_REMOVED lines=9> */
.L_x_22883:
[----:B------:R-:W-:Y:S05]  /*0a40*/  BSYNC.RELIABLE B1 ;  /* 0x0000000000017941 */ /* 0x000fea0003800100 */
.L_x_22878:
[----:B------:R-:W-:-:S13]  /*0a50*/  ISETP.GE.U32.AND P0, PT, R5, R3, PT ;  /* 0x000000030500720c */ /* 0x000fda0003f06070 */
[----:B0-----:R-:W0:Y:S01]  /*0a60*/  @!P0 LDC.64 R10, c[0x0][0x388] ;  /* 0x0000e200ff0a8b82 */ /* 0x001e220000000a00 */
[----:B-12---:R-:W-:Y:S02]  /*0a70*/  @!P0 IMAD.IADD R9, R2, 0x1, R5 ;  /* 0x0000000102098824 */ /* 0x006fe400078e0205 */
[----:B------:R-:W-:-:S03]  /*0a80*/  @!P0 VIADD R5, R5, 0x80 ;  /* 0x0000008005058836 */ /* 0x000fc60000000000 */
[----:B0-----:R-:W-:-:S05]  /*0a90*/  @!P0 IADD3 R8, P1, PT, R9, R10, RZ ;  /* 0x0000000a09088210 */ /* 0x001fca0007f3e0ff */
[----:B------:R-:W-:-:S05]  /*0aa0*/  @!P0 IMAD.X R9, RZ, RZ, R11, P1 ;  /* 0x000000ffff098224 */ /* 0x000fca00008e060b */
[----:B------:R3:W-:Y:S03]  /*0ab0*/  @!P0 STG.E.U8 desc[UR4][R8.64], R6 ;  /* 0x0000000608008986 */ /* 0x0007e6000c101104 */
.L_x_22884:
[----:B------:R-:W-:Y:S05]  /*0ac0*/  BSYNC.RECONVERGENT B0 ;  /* 0x0000000000007941 */ /* 0x000fea0003800200 */
.L_x_22877:
        /* <DEDUP_REMOVED lines=9> */
.L_x_22876:
        /* <DEDUP_REMOVED lines=8> */
[----:B------:R0:W4:Y:S01]  /*0be0*/  LDG.E.64 R4, desc[UR4][R8.64+0x400] ;  /* 0x0004000408047981 */ /* 0x000122000c1e1b00 */
[----:B------:R-:W-:-:S05]  /*0bf0*/  IMAD.WIDE.U32 R10, R0, 0x8, R6 ;  /* 0x00000008000a7825 */ /* 0x000fca00078e0006 */
[----:B------:R-:W5:Y:S04]  /*0c00*/  LDG.E.64 R18, desc[UR4][R10.64] ;  /* 0x000000040a127981 */ /* 0x000f68000c1e1b00 */
[----:B------:R-:W4:Y:S01]  /*0c10*/  LDG.E.64 R6, desc[UR4][R10.64+0x400] ;  /* 0x000400040a067981 */ /* 0x000f22000c1e1b00 */
[----:B--2---:R-:W-:Y:S02]  /*0c20*/  IADD3 R2, P5, PT, R2, UR6, RZ ;  /* 0x0000000602027c10 */ /* 0x004fe4000ffbe0ff */
[----:B---3--:R-:W-:Y:S02]  /*0c30*/  PRMT R3, R16, 0x7632, R3 ;  /* 0x0000763210037816 */ /* 0x008fe40000000003 */
[----:B-----5:R-:W-:Y:S02]  /*0c40*/  PRMT R14, R18, 0x7632, R14 ;  /* 0x00007632120e7816 */ /* 0x020fe4000000000e */
[----:B------:R-:W-:-:S02]  /*0c50*/  LOP3.LUT R15, R16, R18, RZ, 0xfc, !PT ;  /* 0x00000012100f7212 */ /* 0x000fc400078efcff */
[----:B------:R-:W-:Y:S02]  /*0c60*/  LOP3.LUT R3, R3, R14, RZ, 0xfc, !PT ;  /* 0x0000000e03037212 */ /* 0x000fe400078efcff */
[----:B------:R-:W-:Y:S02]  /*0c70*/  PRMT R15, R15, 0x9910, RZ ;  /* 0x000099100f0f7816 */ /* 0x000fe400000000ff */
[----:B0-----:R-:W-:-:S03]  /*0c80*/  PRMT R8, R3, 0x9910, RZ ;  /* 0x0000991003087816 */ /* 0x001fc600000000ff */
[----:B------:R-:W-:Y:S01]  /*0c90*/  IMAD.MOV.U32 R3, RZ, RZ, R15 ;  /* 0x000000ffff037224 */ /* 0x000fe200078e000f */
[----:B------:R-:W-:Y:S02]  /*0ca0*/  LOP3.LUT R16, R17, R19, RZ, 0xfc, !PT ;  /* 0x0000001311107212 */ /* 0x000fe400078efcff */
[----:B------:R-:W-:Y:S02]  /*0cb0*/  ISETP.NE.AND P1, PT, R8, RZ, PT ;  /* 0x000000ff0800720c */ /* 0x000fe40003f25270 */
[----:B------:R-:W-:Y:S02]  /*0cc0*/  ISETP.NE.AND P6, PT, R3, RZ, PT ;  /* 0x000000ff0300720c */ /* 0x000fe40003fc5270 */
[C---:B----4-:R-:W-:Y:S02]  /*0cd0*/  PRMT R3, R4.reuse, 0x7632, R3 ;  /* 0x0000763204037816 */ /* 0x050fe40000000003 */
[----:B------:R-:W-:Y:S02]  /*0ce0*/  LOP3.LUT R8, R4, R6, RZ, 0xfc, !PT ;  /* 0x0000000604087212 */ /* 0x000fe400078efcff */
[----:B------:R-:W-:-:S02]  /*0cf0*/  PRMT R9, R16, 0x9910, RZ ;  /* 0x0000991010097816 */ /* 0x000fc400000000ff */
[C---:B------:R-:W-:Y:S02]  /*0d00*/  PRMT R4, R5.reuse, 0x7632, R4 ;  /* 0x0000763205047816 */ /* 0x040fe40000000004 */
[----:B------:R-:W-:Y:S02]  /*0d10*/  LOP3.LUT R5, R5, R7, RZ, 0xfc, !PT ;  /* 0x0000000705057212 */ /* 0x000fe400078efcff */
[----:B------:R-:W-:Y:S02]  /*0d20*/  PRMT R6, R6, 0x7632, R6 ;  /* 0x0000763206067816 */ /* 0x000fe40000000006 */
[----:B------:R-:W-:Y:S02]  /*0d30*/  PRMT R12, R17, 0x7632, R12 ;  /* 0x00007632110c7816 */ /* 0x000fe4000000000c */
[----:B------:R-:W-:Y:S02]  /*0d40*/  PRMT R13, R19, 0x7632, R13 ;  /* 0x00007632130d7816 */ /* 0x000fe4000000000d */
[----:B------:R-:W-:-:S02]  /*0d50*/  PRMT R7, R7, 0x7632, R7 ;  /* 0x0000763207077816 */ /* 0x000fc40000000007 */
[----:B------:R-:W-:Y:S02]  /*0d60*/  ISETP.NE.AND P0, PT, R9, RZ, PT ;  /* 0x000000ff0900720c */ /* 0x000fe40003f05270 */
[----:B------:R-:W-:Y:S02]  /*0d70*/  PRMT R8, R8, 0x9910, RZ ;  /* 0x0000991008087816 */ /* 0x000fe400000000ff */
[----:B------:R-:W-:Y:S02]  /*0d80*/  PRMT R9, R5, 0x9910, RZ ;  /* 0x0000991005097816 */ /* 0x000fe400000000ff */
[----:B------:R-:W-:Y:S02]  /*0d90*/  LOP3.LUT R3, R3, R6, RZ, 0xfc, !PT ;  /* 0x0000000603037212 */ /* 0x000fe400078efcff */
[----:B------:R-:W-:Y:S02]  /*0da0*/  LOP3.LUT R12, R12, R13, RZ, 0xfc, !PT ;  /* 0x0000000d0c0c7212 */ /* 0x000fe400078efcff */
[----:B------:R-:W-:Y:S01]  /*0db0*/  LOP3.LUT R4, R4, R7, RZ, 0xfc, !PT ;  /* 0x0000000704047212 */ /* 0x000fe200078efcff */
[----:B------:R-:W-:Y:S01]  /*0dc0*/  IMAD.MOV.U32 R5, RZ, RZ, R8 ;  /* 0x000000ffff057224 */ /* 0x000fe200078e0008 */
[----:B------:R-:W-:Y:S01]  /*0dd0*/  PRMT R3, R3, 0x9910, RZ ;  /* 0x0000991003037816 */ /* 0x000fe200000000ff */
[----:B------:R-:W-:Y:S01]  /*0de0*/  IMAD.MOV.U32 R6, RZ, RZ, R9 ;  /* 0x000000ffff067224 */ /* 0x000fe200078e0009 */
[----:B------:R-:W-:-:S02]  /*0df0*/  PRMT R10, R12, 0x9910, RZ ;  /* 0x000099100c0a7816 */ /* 0x000fc400000000ff */
[----:B------:R-:W-:Y:S02]  /*0e00*/  PRMT R4, R4, 0x9910, RZ ;  /* 0x0000991004047816 */ /* 0x000fe400000000ff */
[----:B------:R-:W-:Y:S02]  /*0e10*/  SEL R7, RZ, 0x1, !P6 ;  /* 0x00000001ff077807 */ /* 0x000fe40007000000 */
[----:B------:R-:W-:Y:S01]  /*0e20*/  ISETP.NE.AND P6, PT, R3, RZ, PT ;  /* 0x000000ff0300720c */ /* 0x000fe20003fc5270 */
[----:B------:R-:W-:Y:S01]  /*0e30*/  IMAD.X R3, RZ, RZ, UR7, P5 ;  /* 0x00000007ff037e24 */ /* 0x000fe2000a8e06ff */
[----:B------:R-:W-:Y:S02]  /*0e40*/  ISETP.NE.AND P2, PT, R10, RZ, PT ;  /* 0x000000ff0a00720c */ /* 0x000fe40003f45270 */
[----:B------:R-:W-:Y:S02]  /*0e50*/  ISETP.NE.AND P3, PT, R5, RZ, PT ;  /* 0x000000ff0500720c */ /* 0x000fe40003f65270 */
        /* <DEDUP_REMOVED lines=19> */
.L_x_22885:
        /* <DEDUP_REMOVED lines=15> */
.L_x_43586:


//--------------------- .text._ZN2at6native29vectorized_elementwise_kernelILi8ENS0_13BinaryFunctorIssbZZZNS0_22logical_or_kernel_cudaERNS_14TensorIteratorEENKUlvE0_clEvENKUlvE3_clEvEUlssE_EESt5arrayIPcLm3EEEEviT0_T1_ --------------------------
	.section	.text._ZN2at6native29vectorized_elementwise_kernelILi8ENS0_13BinaryFunctorIssbZZZNS0_22logical_or_kernel_cudaERNS_14TensorIteratorEENKUlvE0_clEvENKUlvE3_clEvEUlssE_EESt5arrayIPcLm3EEEEviT0_T1_,"ax",@progbits
	.align	128
        .global         _ZN2at6native29vectorized_elementwise_kernelILi8ENS0_13BinaryFunctorIssbZZZNS0_22logical_or_kernel_cudaERNS_14TensorIteratorEENKUlvE0_clEvENKUlvE3_clEvEUlssE_EESt5arrayIPcLm3EEEEviT0_T1_
        .type           _ZN2at6native29vectorized_elementwise_kernelILi8ENS0_13BinaryFunctorIssbZZZNS0_22logical_or_kernel_cudaERNS_14TensorIteratorEENKUlvE0_clEvENKUlvE3_clEvEUlssE_EESt5arrayIPcLm3EEEEviT0_T1_,@function
        .size           _ZN2at6native29vectorized_elementwise_kernelILi8ENS0_13BinaryFunctorIssbZZZNS0_22logical_or_kernel_cudaERNS_14TensorIteratorEENKUlvE0_clEvENKUlvE3_clEvEUlssE_EESt5arrayIPcLm3EEEEviT0_T1_,(.L_x_43587 - _ZN2at6native29vectorized_elementwise_kernelILi8ENS0_13BinaryFunctorIssbZZZNS0_22logical_or_kernel_cudaERNS_14TensorIteratorEENKUlvE0_clEvENKUlvE3_clEvEUlssE_EESt5arrayIPcLm3EEEEviT0_T1_)
        .other          _ZN2at6native29vectorized_elementwise_kernelILi8ENS0_13BinaryFunctorIssbZZZNS0_22logical_or_kernel_cudaERNS_14TensorIteratorEENKUlvE0_clEvENKUlvE3_clEvEUlssE_EESt5arrayIPcLm3EEEEviT0_T1_,@"STO_CUDA_ENTRY STV_DEFAULT"
_ZN2at6native29vectorized_elementwise_kernelILi8ENS0_13BinaryFunctorIssbZZZNS0_22logical_or_kernel_cudaERNS_14TensorIteratorEENKUlvE0_clEvENKUlvE3_clEvEUlssE_EESt5arrayIPcLm3EEEEviT0_T1_:
.text._ZN2at6native29vectorized_elementwise_kernelILi8ENS0_13BinaryFunctorIssbZZZNS0_22logical_or_kernel_cudaERNS_14TensorIteratorEENKUlvE0_clEvENKUlvE3_clEvEUlssE_EESt5arrayIPcLm3EEEEviT0_T1_:
        /* <DEDUP_REMOVED lines=131> */
.L_x_22889:
        /* <DEDUP_REMOVED lines=8> */
.L_x_22890:
        /* <DEDUP_REMOVED lines=8> */
.L_x_22891:
        /* <DEDUP_REMOVED lines=8> */
.L_x_22892:
        /* <DEDUP_REMOVED lines=9> */
.L_x_22893:
[----:B------:R-:W-:Y:S05]  /*0a40*/  BSYNC.RELIABLE B1 ;  /* 0x0000000000017941 */ /* 0x000fea0003800100 */
.L_x_22888:
[----:B------:R-:W-:-:S13]  /*0a50*/  ISETP.GE.U32.AND P0, PT, R5, R3, PT ;  /* 0x000000030500720c */ /* 0x000fda0003f06070 */
[----:B0-----:R-:W0:Y:S01]  /*0a60*/  @!P0 LDC.64 R10, c[0x0][0x388] ;  /* 0x0000e200ff0a8b82 */ /* 0x001e220000000a00 */
[----:B-12---:R-:W-:Y:S02]  /*0a70*/  @!P0 IMAD.IADD R9, R2, 0x1, R5 ;  /* 0x0000000102098824 */ /* 0x006fe400078e0205 */
[----:B------:R-:W-:-:S03]  /*0a80*/  @!P0 VIADD R5, R5, 0x80 ;  /* 0x0000008005058836 */ /* 0x000fc60000000000 */
[----:B0-----:R-:W-:-:S05]  /*0a90*/  @!P0 IADD3 R8, P1, PT, R9, R10, RZ ;  /* 0x0000000a09088210 */ /* 0x001fca0007f3e0ff */
[----:B------:R-:W-:-:S05]  /*0aa0*/  @!P0 IMAD.X R9, RZ, RZ, R11, P1 ;  /* 0x000000ffff098224 */ /* 0x000fca00008e060b */
[----:B------:R3:W-:Y:S03]  /*0ab0*/  @!P0 STG.E.U8 desc[UR4][R8.64], R6 ;  /* 0x0000000608008986 */ /* 0x0007e6000c101104 */
.L_x_22894:
[----:B------:R-:W-:Y:S05]  /*0ac0*/  BSYNC.RECONVERGENT B0 ;  /* 0x0000000000007941 */ /* 0x000fea0003800200 */
.L_x_22887:
        /* <DEDUP_REMOVED lines=9> */
.L_x_22886:
        /* <DEDUP_REMOVED lines=8> */
[----:B------:R-:W3:Y:S04]  /*0be0*/  LDG.E.128 R4, desc[UR4][R4.64] ;  /* 0x0000000404047981 */ /* 0x000ee8000c1e1d00 */
[----:B------:R-:W4:Y:S01]  /*0bf0*/  LDG.E.128 R8, desc[UR4][R8.64] ;  /* 0x0000000408087981 */ /* 0x000f22000c1e1d00 */
[----:B--2---:R-:W-:Y:S02]  /*0c00*/  IADD3 R2, P5, PT, R2, UR6, RZ ;  /* 0x0000000602027c10 */ /* 0x004fe4000ffbe0ff */
[----:B---3--:R-:W-:Y:S02]  /*0c10*/  PRMT R3, R7, 0x7632, R3 ;  /* 0x0000763207037816 */ /* 0x008fe40000000003 */
[----:B------:R-:W-:-:S02]  /*0c20*/  PRMT R14, R4, 0x7632, R14 ;  /* 0x00007632040e7816 */ /* 0x000fc4000000000e */
[----:B----4-:R-:W-:Y:S02]  /*0c30*/  LOP3.LUT R15, R4, R8, RZ, 0xfc, !PT ;  /* 0x00000008040f7212 */ /* 0x010fe400078efcff */
[----:B------:R-:W-:Y:S02]  /*0c40*/  LOP3.LUT R16, R5, R9, RZ, 0xfc, !PT ;  /* 0x0000000905107212 */ /* 0x000fe400078efcff */
[----:B------:R-:W-:Y:S02]  /*0c50*/  LOP3.LUT R18, R7, R11, RZ, 0xfc, !PT ;  /* 0x0000000b07127212 */ /* 0x000fe400078efcff */
[----:B------:R-:W-:Y:S02]  /*0c60*/  PRMT R7, R8, 0x7632, R7 ;  /* 0x0000763208077816 */ /* 0x000fe40000000007 */
[C---:B------:R-:W-:Y:S02]  /*0c70*/  PRMT R12, R6.reuse, 0x7632, R12 ;  /* 0x00007632060c7816 */ /* 0x040fe4000000000c */
[----:B------:R-:W-:-:S02]  /*0c80*/  LOP3.LUT R17, R6, R10, RZ, 0xfc, !PT ;  /* 0x0000000a06117212 */ /* 0x000fc400078efcff */
[----:B------:R-:W-:Y:S02]  /*0c90*/  PRMT R6, R11, 0x7632, R6 ;  /* 0x000076320b067816 */ /* 0x000fe40000000006 */
[----:B------:R-:W-:Y:S02]  /*0ca0*/  PRMT R15, R15, 0x9910, RZ ;  /* 0x000099100f0f7816 */ /* 0x000fe400000000ff */
[----:B------:R-:W-:Y:S02]  /*0cb0*/  PRMT R8, R16, 0x9910, RZ ;  /* 0x0000991010087816 */ /* 0x000fe400000000ff */
[----:B------:R-:W-:Y:S02]  /*0cc0*/  PRMT R13, R5, 0x7632, R13 ;  /* 0x00007632050d7816 */ /* 0x000fe4000000000d */
[----:B------:R-:W-:Y:S02]  /*0cd0*/  PRMT R4, R9, 0x7632, R4 ;  /* 0x0000763209047816 */ /* 0x000fe40000000004 */
[----:B------:R-:W-:-:S02]  /*0ce0*/  LOP3.LUT R7, R14, R7, RZ, 0xfc, !PT ;  /* 0x000000070e077212 */ /* 0x000fc400078efcff */
[----:B------:R-:W-:Y:S02]  /*0cf0*/  PRMT R5, R10, 0x7632, R5 ;  /* 0x000076320a057816 */ /* 0x000fe40000000005 */
[----:B------:R-:W-:Y:S01]  /*0d00*/  LOP3.LUT R3, R3, R6, RZ, 0xfc, !PT ;  /* 0x0000000603037212 */ /* 0x000fe200078efcff */
[----:B------:R-:W-:Y:S01]  /*0d10*/  IMAD.MOV.U32 R6, RZ, RZ, R15 ;  /* 0x000000ffff067224 */ /* 0x000fe200078e000f */
[----:B------:R-:W-:Y:S02]  /*0d20*/  ISETP.NE.AND P0, PT, R8, RZ, PT ;  /* 0x000000ff0800720c */ /* 0x000fe40003f05270 */
[----:B------:R-:W-:Y:S02]  /*0d30*/  LOP3.LUT R4, R13, R4, RZ, 0xfc, !PT ;  /* 0x000000040d047212 */ /* 0x000fe400078efcff */
[----:B------:R-:W-:Y:S02]  /*0d40*/  PRMT R8, R7, 0x9910, RZ ;  /* 0x0000991007087816 */ /* 0x000fe400000000ff */
[----:B------:R-:W-:-:S02]  /*0d50*/  PRMT R17, R17, 0x9910, RZ ;  /* 0x0000991011117816 */ /* 0x000fc400000000ff */
[----:B------:R-:W-:Y:S02]  /*0d60*/  LOP3.LUT R5, R12, R5, RZ, 0xfc, !PT ;  /* 0x000000050c057212 */ /* 0x000fe400078efcff */
[----:B------:R-:W-:Y:S01]  /*0d70*/  PRMT R9, R4, 0x9910, RZ ;  /* 0x0000991004097816 */ /* 0x000fe200000000ff */
[----:B------:R-:W-:Y:S01]  /*0d80*/  IMAD.MOV.U32 R4, RZ, RZ, R8 ;  /* 0x000000ffff047224 */ /* 0x000fe200078e0008 */
[----:B------:R-:W-:Y:S01]  /*0d90*/  ISETP.NE.AND P6, PT, R6, RZ, PT ;  /* 0x000000ff0600720c */ /* 0x000fe20003fc5270 */
[----:B------:R-:W-:Y:S01]  /*0da0*/  IMAD.MOV.U32 R6, RZ, RZ, R17 ;  /* 0x000000ffff067224 */ /* 0x000fe200078e0011 */
[----:B------:R-:W-:Y:S02]  /*0db0*/  PRMT R18, R18, 0x9910, RZ ;  /* 0x0000991012127816 */ /* 0x000fe400000000ff */
[----:B------:R-:W-:Y:S02]  /*0dc0*/  PRMT R5, R5, 0x9910, RZ ;  /* 0x0000991005057816 */ /* 0x000fe400000000ff */
[----:B------:R-:W-:Y:S01]  /*0dd0*/  ISETP.NE.AND P3, PT, R4, RZ, PT ;  /* 0x000000ff0400720c */ /* 0x000fe20003f65270 */
[----:B------:R-:W-:Y:S01]  /*0de0*/  IMAD.MOV.U32 R7, RZ, RZ, R18 ;  /* 0x000000ffff077224 */ /* 0x000fe200078e0012 */
[----:B------:R-:W-:Y:S01]  /*0df0*/  ISETP.NE.AND P1, PT, R6, RZ, PT ;  /* 0x000000ff0600720c */ /* 0x000fe20003f25270 */
[----:B------:R-:W-:Y:S01]  /*0e00*/  IMAD.MOV.U32 R6, RZ, RZ, R9 ;  /* 0x000000ffff067224 */ /* 0x000fe200078e0009 */
[----:B------:R-:W-:Y:S01]  /*0e10*/  PRMT R4, R3, 0x9910, RZ ;  /* 0x0000991003047816 */ /* 0x000fe200000000ff */
[----:B------:R-:W-:Y:S01]  /*0e20*/  IMAD.MOV.U32 R3, RZ, RZ, R5 ;  /* 0x000000ffff037224 */ /* 0x000fe200078e0005 */
[----:B------:R-:W-:-:S02]  /*0e30*/  SEL R11, RZ, 0x1, !P6 ;  /* 0x00000001ff0b7807 */ /* 0x000fc40007000000 */
[----:B------:R-:W-:Y:S02]  /*0e40*/  SEL R9, RZ, 0x1, !P0 ;  /* 0x00000001ff097807 */ /* 0x000fe40004000000 */
[----:B------:R-:W-:Y:S02]  /*0e50*/  ISETP.NE.AND P2, PT, R7, RZ, PT ;  /* 0x000000ff0700720c */ /* 0x000fe40003f45270 */
[----:B------:R-:W-:Y:S02]  /*0e60*/  ISETP.NE.AND P4, PT, R6, RZ, PT ;  /* 0x000000ff0600720c */ /* 0x000fe40003f85270 */
[----:B------:R-:W-:Y:S01]  /*0e70*/  ISETP.NE.AND P6, PT, R3, RZ, PT ;  /* 0x000000ff0300720c */ /* 0x000fe20003fc5270 */
[----:B------:R-:W-:Y:S01]  /*0e80*/  IMAD.X R3, RZ, RZ, UR7, P5 ;  /* 0x00000007ff037e24 */ /* 0x000fe2000a8e06ff */
[----:B------:R-:W-:Y:S02]  /*0e90*/  ISETP.NE.AND P0, PT, R4, RZ, PT ;  /* 0x000000ff0400720c */ /* 0x000fe40003f05270 */
[----:B------:R-:W-:Y:S01]  /*0ea0*/  SEL R7, RZ, 0x1, !P1 ;  /* 0x00000001ff077807 */ /* 0x000fe20004800000 */
[----:B------:R-:W-:Y:S01]  /*0eb0*/  IMAD.WIDE.U32 R2, R0, 0x8, R2 ;  /* 0x0000000800027825 */ /* 0x000fe200078e0002 */
        /* <DEDUP_REMOVED lines=8> */
[----:B------:R-:W-:Y:S02]  /*0f40*/  PRMT R4, R5, 0x3340, R4 ;  /* 0x0000334005047816 */ /* 0x000fe40000000004 */
[----:B------:R-:W-:Y:S02]  /*0f50*/  PRMT R6, R11, 0x5410, R8 ;  /* 0x000054100b067816 */ /* 0x000fe40000000008 */
[----:B------:R-:W-:-:S05]  /*0f60*/  PRMT R7, R7, 0x5410, R4 ;  /* 0x0000541007077816 */ /* 0x000fca0000000004 */
[----:B------:R-:W-:Y:S01]  /*0f70*/  STG.E.64 desc[UR4][R2.64], R6 ;  /* 0x0000000602007986 */ /* 0x000fe2000c101b04 */
[----:B------:R-:W-:Y:S05]  /*0f80*/  EXIT ;  /* 0x000000000000794d */ /* 0x000fea0003800000 */
.L_x_22895:
        /* <DEDUP_REMOVED lines=15> */
.L_x_43587:


//--------------------- .text._ZN2at6native18elementwise_kernelILi128ELi4EZNS0_15gpu_kernel_implINS0_13AUnaryFunctorIllbZZZNS0_22logical_or_kernel_cudaERNS_14TensorIteratorEENKUlvE0_clEvENKUlvE2_clEvEUlllE_EEEEvRNS_18TensorIteratorBaseERKT_EUliE_EEviT1_ --------------------------
	.section	.text._ZN2at6native18elementwise_kernelILi128ELi4EZNS0_15gpu_kernel_implINS0_13AUnaryFunctorIllbZZZNS0_22logical_or_kernel_cudaERNS_14TensorIteratorEENKUlvE0_clEvENKUlvE2_clEvEUlllE_EEEEvRNS_18TensorIteratorBaseERKT_EUliE_EEviT1_,"ax",@progbits
	.align	128
        .global         _ZN2at6native18elementwise_kernelILi128ELi4EZNS0_15gpu_kernel_implINS0_13AUnaryFunctorIllbZZZNS0_22logical_or_kernel_cudaERNS_14TensorIteratorEENKUlvE0_clEvENKUlvE2_clEvEUlllE_EEEEvRNS_18TensorIteratorBaseERKT_EUliE_EEviT1_
        .type           _ZN2at6native18elementwise_kernelILi128ELi4EZNS0_15gpu_kernel_implINS0_13AUnaryFunctorIllbZZZNS0_22logical_or_kernel_cudaERNS_14TensorIteratorEENKUlvE0_clEvENKUlvE2_clEvEUlllE_EEEEvRNS_18TensorIteratorBaseERKT_EUliE_EEviT1_,@function
        .size           _ZN2at6native18elementwise_kernelILi128ELi4EZNS0_15gpu_kernel_implINS0_13AUnaryFunctorIllbZZZNS0_22logical_or_kernel_cudaERNS_14TensorIteratorEENKUlvE0_clEvENKUlvE2_clEvEUlllE_EEEEvRNS_18TensorIteratorBaseERKT_EUliE_EEviT1_,(.L_x_43588 - _ZN2at6native18elementwise_kernelILi128ELi4EZNS0_15gpu_kernel_implINS0_13AUnaryFunctorIllbZZZNS0_22logical_or_kernel_cudaERNS_14TensorIteratorEENKUlvE0_clEvENKUlvE2_clEvEUlllE_EEEEvRNS_18TensorIteratorBaseERKT_EUliE_EEviT1_)
        .other          _ZN2at6native18elementwise_kernelILi128ELi4EZNS0_15gpu_kernel_implINS0_13AUnaryFunctorIllbZZZNS0_22logical_or_kernel_cudaERNS_14TensorIteratorEENKUlvE0_clEvENKUlvE2_clEvEUlllE_EEEEvRNS_18TensorIteratorBaseERKT_EUliE_EEviT1_,@"STO_CUDA_ENTRY STV_DEFAULT"
_ZN2at6native18elementwise_kernelILi128ELi4EZNS0_15gpu_kernel_implINS0_13AUnaryFunctorIllbZZZNS0_22logical_or_kernel_cudaERNS_14TensorIteratorEENKUlvE0_clEvENKUlvE2_clEvEUlllE_EEEEvRNS_18TensorIteratorBaseERKT_EUliE_EEviT1_:
.text._ZN2at6native18elementwise_kernelILi128ELi4EZNS0_15gpu_kernel_implINS0_13AUnaryFunctorIllbZZZNS0_22logical_or_kernel_cudaERNS_14TensorIteratorEENKUlvE0_clEvENKUlvE2_clEvEUlllE_EEEEvRNS_18TensorIteratorBaseERKT_EUliE_EEviT1_:
        /* <DEDUP_REMOVED lines=319> */
.L_x_22898:
        /* <DEDUP_REMOVED lines=17> */
.L_x_22902:
[----:B------:R0:W5:Y:S01]  /*1500*/  LDG.E.U8 R2, desc[UR36][R4.64] ;  /* 0x0000002404027981 */ /* 0x000162000c1e1100 */
[----:B------:R-:W-:Y:S01]  /*1510*/  MOV R3, RZ ;  /* 0x000000ff00037202 */ /* 0x000fe20000000f00 */
[----:B------:R-:W-:Y:S06]  /*1520*/  BRA `(.L_x_22904) ;  /* 0x0000000c00407947 */ /* 0x000fec0003800000 */
.L_x_22901:
        /* <DEDUP_REMOVED lines=8> */
.L_x_22906:
[----:B------:R-:W2:Y:S02]  /*15b0*/  LDG.E R2, desc[UR36][R4.64] ;  /* 0x0000002404027981 */ /* 0x000ea4000c1e1900 */
[----:B--2---:R-:W-:Y:S01]  /*15c0*/  SHF.R.S32.HI R3, RZ, 0x1f, R2 ;  /* 0x0000001fff037819 */ /* 0x004fe20000011402 */
[----:B------:R-:W-:Y:S06]  /*15d0*/  BRA `(.L_x_22904) ;  /* 0x0000000c00147947 */ /* 0x000fec0003800000 */
.L_x_22905:
[----:B------:R-:W2:Y:S02]  /*15e0*/  LDG.E.S16 R2, desc[UR36][R4.64] ;  /* 0x0000002404027981 */ /* 0x000ea4000c1e1700 */
[----:B--2---:R-:W-:Y:S01]  /*15f0*/  SHF.R.S32.HI R3, RZ, 0x1f, R2 ;  /* 0x0000001fff037819 */ /* 0x004fe20000011402 */
[----:B------:R-:W-:Y:S06]  /*1600*/  BRA `(.L_x_22904) ;  /* 0x0000000c00087947 */ /* 0x000fec0003800000 */
.L_x_22900:
        /* <DEDUP_REMOVED lines=9> */
.L_x_22908:
[----:B------:R-:W2:Y:S02]  /*16a0*/  LDG.E.U16 R4, desc[UR36][R4.64] ;  /* 0x0000002404047981 */ /* 0x000ea4000c1e1500 */
[----:B--2---:R-:W-:-:S06]  /*16b0*/  HADD2.F32 R2, -RZ, R4.H0_H0 ;  /* 0x20000004ff027230 */ /* 0x004fcc0000004100 */
[----:B------:R-:W0:Y:S01]  /*16c0*/  F2I.S64.TRUNC R2, R2 ;  /* 0x0000000200027311 */ /* 0x000e22000020d900 */
[----:B------:R-:W-:Y:S05]  /*16d0*/  BRA `(.L_x_22904) ;  /* 0x0000000800d47947 */ /* 0x000fea0003800000 */
.L_x_22907:
        /* <DEDUP_REMOVED lines=9> */
.L_x_22910:
[----:B------:R-:W2:Y:S02]  /*1770*/  LDG.E.U16 R4, desc[UR36][R4.64] ;  /* 0x0000002404047981 */ /* 0x000ea4000c1e1500 */
[----:B--2---:R-:W-:-:S06]  /*1780*/  HADD2.F32 R2, -RZ, R4.H0_H0 ;  /* 0x20000004ff027230 */ /* 0x004fcc0000004100 */
[----:B------:R-:W0:Y:S01]  /*1790*/  F2I.S64.TRUNC R2, R2 ;  /* 0x0000000200027311 */ /* 0x000e22000020d900 */
[----:B------:R-:W-:Y:S05]  /*17a0*/  BRA `(.L_x_22904) ;  /* 0x0000000800a07947 */ /* 0x000fea0003800000 */
.L_x_22909:
[----:B------:R-:W2:Y:S02]  /*17b0*/  LDG.E.64 R2, desc[UR36][R4.64] ;  /* 0x0000002404027981 */ /* 0x000ea4000c1e1b00 */
[----:B--2---:R-:W0:Y:S01]  /*17c0*/  F2I.S64.F64.TRUNC R2, R2 ;  /* 0x0000000200027311 */ /* 0x004e22000030d900 */
[----:B------:R-:W-:Y:S05]  /*17d0*/  BRA `(.L_x_22904) ;  /* 0x0000000800947947 */ /* 0x000fea0003800000 */
.L_x_22899:
        /* <DEDUP_REMOVED lines=13> */
.L_x_22913:
[----:B------:R-:W2:Y:S02]  /*18b0*/  LDG.E.64 R2, desc[UR36][R4.64] ;  /* 0x0000002404027981 */ /* 0x000ea4000c1e1b00 */
[----:B--2---:R-:W0:Y:S01]  /*18c0*/  F2I.S64.F64.TRUNC R2, R2 ;  /* 0x0000000200027311 */ /* 0x004e22000030d900 */
[----:B------:R-:W-:Y:S05]  /*18d0*/  BRA `(.L_x_22904) ;  /* 0x0000000800547947 */ /* 0x000fea0003800000 */
.L_x_22912:
        /* <DEDUP_REMOVED lines=26> */
.L_x_22915:
        /* <DEDUP_REMOVED lines=13> */
.L_x_22914:
[----:B------:R-:W2:Y:S02]  /*1b50*/  LDG.E.U16 R2, desc[UR36][R4.64] ;  /* 0x0000002404027981 */ /* 0x000ea4000c1e1500 */
[----:B--2---:R-:W-:-:S06]  /*1b60*/  IMAD.U32 R2, R2, 0x10000, RZ ;  /* 0x0001000002027824 */ /* 0x004fcc00078e00ff */
[----:B------:R-:W0:Y:S01]  /*1b70*/  F2I.S64.TRUNC R2, R2 ;  /* 0x0000000200027311 */ /* 0x000e22000020d900 */
[----:B------:R-:W-:Y:S05]  /*1b80*/  BRA `(.L_x_22904) ;  /* 0x0000000400a87947 */ /* 0x000fea0003800000 */
.L_x_22911:
        /* <DEDUP_REMOVED lines=11> */
.L_x_22918:
        /* <DEDUP_REMOVED lines=21> */
.L_x_22922:
[----:B------:R-:W-:Y:S05]  /*1d90*/  BSYNC.RECONVERGENT B1 ;  /* 0x0000000000017941 */ /* 0x000fea0003800200 */
.L_x_22921:
[----:B------:R-:W-:Y:S01]  /*1da0*/  IMAD.SHL.U32 R0, R0, 0x100000, RZ ;  /* 0x0010000000007824 */ /* 0x000fe200078e00ff */
[----:B------:R-:W-:-:S04]  /*1db0*/  LEA R2, R2, 0x3b800000, 0x17 ;  /* 0x3b80000002027811 */ /* 0x000fc800078eb8ff */
[----:B------:R-:W-:-:S07]  /*1dc0*/  LOP3.LUT R2, R2, R0, R7, 0xfe, !PT ;  /* 0x0000000002027212 */ /* 0x000fce00078efe07 */
.L_x_22920:
[----:B------:R-:W-:Y:S05]  /*1dd0*/  BSYNC.RECONVERGENT B0 ;  /* 0x0000000000007941 */ /* 0x000fea0003800200 */
.L_x_22919:
[----:B------:R-:W1:Y:S01]  /*1de0*/  F2I.S64.TRUNC R2, R2 ;  /* 0x0000000200027311 */ /* 0x000e62000020d900 */
[----:B------:R-:W-:Y:S05]  /*1df0*/  BRA `(.L_x_22904) ;  /* 0x00000004000c7947 */ /* 0x000fea0003800000 */
.L_x_22917:
        /* <DEDUP_REMOVED lines=21> */
.L_x_22926:
[----:B------:R-:W-:Y:S05]  /*1f50*/  BSYNC.RECONVERGENT B1 ;  /* 0x0000000000017941 */ /* 0x000fea0003800200 */
.L_x_22925:
[----:B------:R-:W-:Y:S01]  /*1f60*/  IMAD.SHL.U32 R0, R0, 0x200000, RZ ;  /* 0x0020000000007824 */ /* 0x000fe200078e00ff */
[----:B------:R-:W-:-:S04]  /*1f70*/  LEA R2, R2, 0x37800000, 0x17 ;  /* 0x3780000002027811 */ /* 0x000fc800078eb8ff */
[----:B------:R-:W-:-:S07]  /*1f80*/  LOP3.LUT R2, R2, R0, R7, 0xfe, !PT ;  /* 0x0000000002027212 */ /* 0x000fce00078efe07 */
.L_x_22924:
[----:B------:R-:W-:Y:S05]  /*1f90*/  BSYNC.RECONVERGENT B0 ;  /* 0x0000000000007941 */ /* 0x000fea0003800200 */
.L_x_22923:
[----:B------:R-:W2:Y:S01]  /*1fa0*/  F2I.S64.TRUNC R2, R2 ;  /* 0x0000000200027311 */ /* 0x000ea2000020d900 */
[----:B------:R-:W-:Y:S05]  /*1fb0*/  BRA `(.L_x_22904) ;  /* 0x00000000009c7947 */ /* 0x000fea0003800000 */
.L_x_22916:
[----:B------:R-:W-:-:S09]  /*1fc0*/  UISETP.NE.AND UP0, UPT, UR4, 0x1c, UPT ;  /* 0x0000001c0400788c */ /* 0x000fd2000bf05270 */
[----:B------:R-:W-:Y:S05]  /*1fd0*/  BRA.U !UP0, `(.L_x_22927) ;  /* 0x00000001088c7547 */ /* 0x000fea000b800000 */
[----:B------:R-:W-:-:S09]  /*1fe0*/  UISETP.NE.AND UP0, UPT, UR4, 0x1d, UPT ;  /* 0x0000001d0400788c */ /* 0x000fd2000bf05270 */
[----:B------:R-:W-:Y:S05]  /*1ff0*/  BRA.U !UP0, `(.L_x_22928) ;  /* 0x00000001087c7547 */ /* 0x000fea000b800000 */
[----:B------:R-:W-:-:S09]  /*2000*/  UISETP.NE.AND UP0, UPT, UR4, 0x2c, UPT ;  /* 0x0000002c0400788c */ /* 0x000fd2000bf05270 */
[----:B------:R-:W-:Y:S05]  /*2010*/  BRA.U !UP0, `(.L_x_22929) ;  /* 0x0000000108487547 */ /* 0x000fea000b800000 */
.L_x_22903:
        /* <DEDUP_REMOVED lines=16> */
.L_x_22930:
[----:B------:R-:W-:Y:S01]  /*2120*/  CS2R R2, SRZ ;  /* 0x0000000000027805 */ /* 0x000fe2000001ff00 */
[----:B------:R-:W-:Y:S06]  /*2130*/  BRA `(.L_x_22904) ;  /* 0x00000000003c7947 */ /* 0x000fec0003800000 */
.L_x_22929:
        /* <DEDUP_REMOVED lines=8> */
.L_x_22932:
[----:B------:R-:W-:Y:S05]  /*21c0*/  BSYNC.RECONVERGENT B0 ;  /* 0x0000000000007941 */ /* 0x000fea0003800200 */
.L_x_22931:
[----:B------:R-:W4:Y:S01]  /*21d0*/  F2I.S64.TRUNC R2, R2 ;  /* 0x0000000200027311 */ /* 0x000f22000020d900 */
[----:B------:R-:W-:Y:S05]  /*21e0*/  BRA `(.L_x_22904) ;  /* 0x0000000000107947 */ /* 0x000fea0003800000 */
.L_x_22928:
[----:B------:R0:W5:Y:S01]  /*21f0*/  LDG.E.64 R2, desc[UR36][R4.64] ;  /* 0x0000002404027981 */ /* 0x000162000c1e1b00 */
[----:B------:R-:W-:Y:S05]  /*2200*/  BRA `(.L_x_22904) ;  /* 0x0000000000087947 */ /* 0x000fea0003800000 */
.L_x_22927:
[----:B------:R3:W5:Y:S01]  /*2210*/  LDG.E R2, desc[UR36][R4.64] ;  /* 0x0000002404027981 */ /* 0x000762000c1e1900 */
[----:B------:R-:W-:-:S07]  /*2220*/  IMAD.MOV.U32 R3, RZ, RZ, RZ ;  /* 0x000000ffff037224 */ /* 0x000fce00078e00ff */
.L_x_22904:
[----:B------:R-:W0:Y:S01]  /*2230*/  LDCU.64 UR8, c[0x0][0x598] ;  /* 0x0000b300ff0877ac */ /* 0x000e220008000a00 */
[----:B------:R-:W-:Y:S01]  /*2240*/  BSSY.RECONVERGENT B6, `(.L_x_22933) ;  /* 0x00000d6000067945 */ /* 0x000fe20003800200 */
[----:B------:R-:W3:Y:S01]  /*2250*/  LDCU.64 UR6, c[0x0][0x580] ;  /* 0x0000b000ff0677ac */ /* 0x000ee20008000a00 */
[----:B------:R-:W-:-:S04]  /*2260*/  UPRMT UR4, UR41, 0x9910, URZ ;  /* 0x0000991029047896 */ /* 0x000fc800080000ff */
[----:B------:R-:W-:Y:S01]  /*2270*/  UISETP.GT.AND UP0, UPT, UR4, 0x9, UPT ;  /* 0x000000090400788c */ /* 0x000fe2000bf04270 */
[----:B012-45:R-:W-:Y:S02]  /*2280*/  LOP3.LUT P0, RZ, R2, UR8, RZ, 0xfc, !PT ;  /* 0x0000000802ff7c12 */ /* 0x037fe4000f80fcff */
[----:B---3--:R-:W-:Y:S02]  /*2290*/  IADD3 R2, P1, PT, R16, UR6, RZ ;  /* 0x0000000610027c10 */ /* 0x008fe4000ff3e0ff */
[----:B------:R-:W-:Y:S02]  /*22a0*/  LOP3.LUT P0, RZ, R3, UR9, RZ, 0xfc, P0 ;  /* 0x0000000903ff7c12 */ /* 0x000fe4000800fcff */
        /* <DEDUP_REMOVED lines=13> */
.L_x_22937:
[----:B------:R3:W-:Y:S01]  /*2380*/  STG.E.U8 desc[UR36][R2.64], R4 ;  /* 0x0000000402007986 */ /* 0x0007e2000c101124 */
[----:B------:R-:W-:Y:S05]  /*2390*/  BRA `(.L_x_22939) ;  /* 0x0000000c00007947 */ /* 0x000fea0003800000 */
.L_x_22936:
        /* <DEDUP_REMOVED lines=9> */
.L_x_22941:
[----:B------:R1:W-:Y:S01]  /*2430*/  STG.E desc[UR36][R2.64], R4 ;  /* 0x0000000402007986 */ /* 0x0003e2000c101924 */
[----:B------:R-:W-:Y:S05]  /*2440*/  BRA `(.L_x_22939) ;  /* 0x0000000800d47947 */ /* 0x000fea0003800000 */
.L_x_22940:
[----:B------:R2:W-:Y:S01]  /*2450*/  STG.E.U16 desc[UR36][R2.64], R4 ;  /* 0x0000000402007986 */ /* 0x0005e2000c101524 */
[----:B------:R-:W-:Y:S05]  /*2460*/  BRA `(.L_x_22939) ;  /* 0x0000000800cc7947 */ /* 0x000fea0003800000 */
.L_x_22935:
        /* <DEDUP_REMOVED lines=9> */
.L_x_22943:
[----:B------:R-:W-:-:S04]  /*2500*/  I2FP.F32.U32 R0, R4 ;  /* 0x0000000400007245 */ /* 0x000fc80000201000 */
[----:B------:R-:W-:-:S05]  /*2510*/  F2FP.F16.F32.PACK_AB R0, RZ, R0 ;  /* 0x00000000ff00723e */ /* 0x000fca00000000ff */
[----:B------:R0:W-:Y:S01]  /*2520*/  STG.E.U16 desc[UR36][R2.64], R0 ;  /* 0x0000000002007986 */ /* 0x0001e2000c101524 */
[----:B------:R-:W-:Y:S05]  /*2530*/  BRA `(.L_x_22939) ;  /* 0x0000000800987947 */ /* 0x000fea0003800000 */
.L_x_22942:
        /* <DEDUP_REMOVED lines=10> */
.L_x_22945:
[----:B------:R-:W-:-:S04]  /*25e0*/  I2FP.F32.U32 R4, R4 ;  /* 0x0000000400047245 */ /* 0x000fc80000201000 */
[----:B------:R-:W-:-:S04]  /*25f0*/  F2FP.F16.F32.PACK_AB R5, RZ, R4 ;  /* 0x00000004ff05723e */ /* 0x000fc800000000ff */
[----:B------:R-:W-:-:S05]  /*2600*/  PRMT R5, R5, 0x5410, RZ ;  /* 0x0000541005057816 */ /* 0x000fca00000000ff */
[----:B------:R0:W-:Y:S01]  /*2610*/  STG.E desc[UR36][R2.64], R5 ;  /* 0x0000000502007986 */ /* 0x0001e2000c101924 */
[----:B------:R-:W-:Y:S05]  /*2620*/  BRA `(.L_x_22939) ;  /* 0x00000008005c7947 */ /* 0x000fea0003800000 */
.L_x_22944:
[----:B------:R-:W0:Y:S02]  /*2630*/  I2F.F64.U32 R4, R4 ;  /* 0x0000000400047312 */ /* 0x000e240000201800 */
[----:B0-----:R0:W-:Y:S01]  /*2640*/  STG.E.64 desc[UR36][R2.64], R4 ;  /* 0x0000000402007986 */ /* 0x0011e2000c101b24 */
[----:B------:R-:W-:Y:S05]  /*2650*/  BRA `(.L_x_22939) ;  /* 0x0000000800507947 */ /* 0x000fea0003800000 */
.L_x_22934:
        /* <DEDUP_REMOVED lines=10> */
.L_x_22948:
[----:B------:R-:W0:Y:S01]  /*2700*/  I2F.F64.U32 R4, R4 ;  /* 0x0000000400047312 */ /* 0x000e220000201800 */
[----:B------:R-:W-:-:S05]  /*2710*/  CS2R R6, SRZ ;  /* 0x0000000000067805 */ /* 0x000fca000001ff00 */
[----:B0-----:R0:W-:Y:S01]  /*2720*/  STG.E.128 desc[UR36][R2.64], R4 ;  /* 0x0000000402007986 */ /* 0x0011e2000c101d24 */
[----:B------:R-:W-:Y:S05]  /*2730*/  BRA `(.L_x_22939) ;  /* 0x0000000800187947 */ /* 0x000fea0003800000 */
.L_x_22947:
        /* <DEDUP_REMOVED lines=17> */
.L_x_22952:
[----:B------:R-:W-:Y:S05]  /*2850*/  BSYNC.RECONVERGENT B0 ;  /* 0x0000000000007941 */ /* 0x000fea0003800200 */
.L_x_22951:
[----:B------:R0:W-:Y:S01]  /*2860*/  STG.E.U8 desc[UR36][R2.64], R5 ;  /* 0x0000000502007986 */ /* 0x0001e2000c101124 */
[----:B------:R-:W-:Y:S05]  /*2870*/  BRA `(.L_x_22939) ;  /* 0x0000000400c87947 */ /* 0x000fea0003800000 */
.L_x_22950:
        /* <DEDUP_REMOVED lines=16> */
.L_x_22949:
[----:B------:R-:W-:-:S04]  /*2980*/  I2FP.F32.U32 R0, R4 ;  /* 0x0000000400007245 */ /* 0x000fc80000201000 */
[----:B------:R-:W-:-:S05]  /*2990*/  F2FP.BF16.F32.PACK_AB R0, RZ, R0 ;  /* 0x00000000ff00723e */ /* 0x000fca00000010ff */
[----:B------:R0:W-:Y:S01]  /*29a0*/  STG.E.U16 desc[UR36][R2.64], R0 ;  /* 0x0000000002007986 */ /* 0x0001e2000c101524 */
[----:B------:R-:W-:Y:S05]  /*29b0*/  BRA `(.L_x_22939) ;  /* 0x0000000400787947 */ /* 0x000fea0003800000 */
.L_x_22946:
        /* <DEDUP_REMOVED lines=10> */
.L_x_22955:
        /* <DEDUP_REMOVED lines=12> */
.L_x_22958:
[----:B------:R-:W-:-:S04]  /*2b20*/  SHF.R.U32.HI R0, RZ, 0x14, R5 ;  /* 0x00000014ff007819 */ /* 0x000fc80000011605 */
[----:B------:R-:W-:-:S04]  /*2b30*/  LOP3.LUT R0, R0, 0x1, RZ, 0xc0, !PT ;  /* 0x0000000100007812 */ /* 0x000fc800078ec0ff */
[----:B------:R-:W-:-:S04]  /*2b40*/  IADD3 R0, PT, PT, R5, 0x487ffff, R0 ;  /* 0x0487ffff05007810 */ /* 0x000fc80007ffe000 */
[----:B------:R-:W-:-:S04]  /*2b50*/  SHF.R.U32.HI R0, RZ, 0x14, R0 ;  /* 0x00000014ff007819 */ /* 0x000fc80000011600 */
[----:B------:R-:W-:-:S07]  /*2b60*/  LOP3.LUT R4, R0, 0xff, RZ, 0xc0, !PT ;  /* 0x000000ff00047812 */ /* 0x000fce00078ec0ff */
.L_x_22959:
[----:B------:R-:W-:-:S07]  /*2b70*/  PRMT R0, R4, 0x7610, R0 ;  /* 0x0000761004007816 */ /* 0x000fce0000000000 */
.L_x_22957:
[----:B------:R-:W-:Y:S05]  /*2b80*/  BSYNC.RECONVERGENT B0 ;  /* 0x0000000000007941 */ /* 0x000fea0003800200 */
.L_x_22956:
[----:B------:R0:W-:Y:S01]  /*2b90*/  STG.E.U8 desc[UR36][R2.64], R0 ;  /* 0x0000000002007986 */ /* 0x0001e2000c101124 */
[----:B------:R-:W-:Y:S05]  /*2ba0*/  BRA `(.L_x_22939) ;  /* 0x0000000000fc7947 */ /* 0x000fea0003800000 */
.L_x_22954:
        /* <DEDUP_REMOVED lines=12> */
.L_x_22962:
[----:B------:R-:W-:-:S04]  /*2c70*/  SHF.R.U32.HI R0, RZ, 0x15, R5 ;  /* 0x00000015ff007819 */ /* 0x000fc80000011605 */
[----:B------:R-:W-:-:S04]  /*2c80*/  LOP3.LUT R0, R0, 0x1, RZ, 0xc0, !PT ;  /* 0x0000000100007812 */ /* 0x000fc800078ec0ff */
[----:B------:R-:W-:-:S04]  /*2c90*/  IADD3 R0, PT, PT, R5, 0x88fffff, R0 ;  /* 0x088fffff05007810 */ /* 0x000fc80007ffe000 */
[----:B------:R-:W-:-:S04]  /*2ca0*/  SHF.R.U32.HI R0, RZ, 0x15, R0 ;  /* 0x00000015ff007819 */ /* 0x000fc80000011600 */
[----:B------:R-:W-:-:S07]  /*2cb0*/  LOP3.LUT R4, R0, 0xff, RZ, 0xc0, !PT ;  /* 0x000000ff00047812 */ /* 0x000fce00078ec0ff */
.L_x_22963:
[----:B------:R-:W-:-:S07]  /*2cc0*/  PRMT R0, R4, 0x7610, R0 ;  /* 0x0000761004007816 */ /* 0x000fce0000000000 */
.L_x_22961:
[----:B------:R-:W-:Y:S05]  /*2cd0*/  BSYNC.RECONVERGENT B0 ;  /* 0x0000000000007941 */ /* 0x000fea0003800200 */
.L_x_22960:
[----:B------:R0:W-:Y:S01]  /*2ce0*/  STG.E.U8 desc[UR36][R2.64], R0 ;  /* 0x0000000002007986 */ /* 0x0001e2000c101124 */
[----:B------:R-:W-:Y:S05]  /*2cf0*/  BRA `(.L_x_22939) ;  /* 0x0000000000a87947 */ /* 0x000fea0003800000 */
.L_x_22953:
[----:B------:R-:W-:-:S09]  /*2d00*/  UISETP.NE.AND UP0, UPT, UR4, 0x1c, UPT ;  /* 0x0000001c0400788c */ /* 0x000fd2000bf05270 */
[----:B------:R-:W-:Y:S05]  /*2d10*/  BRA.U !UP0, `(.L_x_22964) ;  /* 0x00000001089c7547 */ /* 0x000fea000b800000 */
[----:B------:R-:W-:-:S09]  /*2d20*/  UISETP.NE.AND UP0, UPT, UR4, 0x1d, UPT ;  /* 0x0000001d0400788c */ /* 0x000fd2000bf05270 */
[----:B------:R-:W-:Y:S05]  /*2d30*/  BRA.U !UP0, `(.L_x_22965) ;  /* 0x0000000108887547 */ /* 0x000fea000b800000 */
[----:B------:R-:W-:-:S09]  /*2d40*/  UISETP.NE.AND UP0, UPT, UR4, 0x2c, UPT ;  /* 0x0000002c0400788c */ /* 0x000fd2000bf05270 */
[----:B------:R-:W-:Y:S05]  /*2d50*/  BRA.U !UP0, `(.L_x_22966) ;  /* 0x0000000108447547 */ /* 0x000fea000b800000 */
.L_x_22938:
        /* <DEDUP_REMOVED lines=16> */
.L_x_22967:
[----:B------:R-:W-:Y:S05]  /*2e60*/  BRA `(.L_x_22939) ;  /* 0x00000000004c7947 */ /* 0x000fea0003800000 */
.L_x_22966:
        /* <DEDUP_REMOVED lines=15> */
.L_x_22965:
[----:B------:R-:W-:-:S05]  /*2f60*/  IMAD.MOV.U32 R5, RZ, RZ, RZ ;  /* 0x000000ffff057224 */ /* 0x000fca00078e00ff */
[----:B------:R0:W-:Y:S01]  /*2f70*/  STG.E.64 desc[UR36][R2.64], R4 ;  /* 0x0000000402007986 */ /* 0x0001e2000c101b24 */
[----:B------:R-:W-:Y:S05]  /*2f80*/  BRA `(.L_x_22939) ;  /* 0x0000000000047947 */ /* 0x000fea0003800000 */
.L_x_22964:
[----:B------:R0:W-:Y:S02]  /*2f90*/  STG.E desc[UR36][R2.64], R4 ;  /* 0x0000000402007986 */ /* 0x0001e4000c101924 */
.L_x_22939:
[----:B------:R-:W-:Y:S05]  /*2fa0*/  BSYNC.RECONVERGENT B6 ;  /* 0x0000000000067941 */ /* 0x000fea0003800200 */
.L_x_22933:
[----:B------:R-:W-:-:S07]  /*2fb0*/  IADD3 R17, PT, PT, R17, 0x80, RZ ;  /* 0x0000008011117810 */ /* 0x000fce0007ffe0ff */
.L_x_22897:
[----:B------:R-:W-:Y:S05]  /*2fc0*/  BSYNC.RECONVERGENT B7 ;  /* 0x0000000000077941 */ /* 0x000fea0003800200 */
.L_x_22896:
        /* <DEDUP_REMOVED lines=307> */
.L_x_22970:
        /* <DEDUP_REMOVED lines=17> */
.L_x_22974:
[----:B------:R0:W5:Y:S01]  /*4410*/  LDG.E.U8 R2, desc[UR36][R4.64] ;  /* 0x0000002404027981 */ /* 0x000162000c1e1100 */
[----:B------:R-:W-:Y:S01]  /*4420*/  MOV R3, RZ ;  /* 0x000000ff00037202 */ /* 0x000fe20000000f00 */
[----:B------:R-:W-:Y:S06]  /*4430*/  BRA `(.L_x_22976) ;  /* 0x0000000c00407947 */ /* 0x000fec0003800000 */
.L_x_22973:
        /* <DEDUP_REMOVED lines=8> */
.L_x_22978:
[----:B------:R-:W2:Y:S02]  /*44c0*/  LDG.E R2, desc[UR36][R4.64] ;  /* 0x0000002404027981 */ /* 0x000ea4000c1e1900 */
[----:B--2---:R-:W-:Y:S01]  /*44d0*/  SHF.R.S32.HI R3, RZ, 0x1f, R2 ;  /* 0x0000001fff037819 */ /* 0x004fe20000011402 */
[----:B------:R-:W-:Y:S06]  /*44e0*/  BRA `(.L_x_22976) ;  /* 0x0000000c00147947 */ /* 0x000fec0003800000 */
.L_x_22977:
[----:B------:R-:W2:Y:S02]  /*44f0*/  LDG.E.S16 R2, desc[UR36][R4.64] ;  /* 0x0000002404027981 */ /* 0x000ea4000c1e1700 */
[----:B--2---:R-:W-:Y:S01]  /*4500*/  SHF.R.S32.HI R3, RZ, 0x1f, R2 ;  /* 0x0000001fff037819 */ /* 0x004fe20000011402 */
[----:B------:R-:W-:Y:S06]  /*4510*/  BRA `(.L_x_22976) ;  /* 0x0000000c00087947 */ /* 0x000fec0003800000 */
.L_x_22972:
        /* <DEDUP_REMOVED lines=9> */
.L_x_22980:
[----:B------:R-:W2:Y:S02]  /*45b0*/  LDG.E.U16 R4, desc[UR36][R4.64] ;  /* 0x0000002404047981 */ /* 0x000ea4000c1e1500 */
[----:B--2---:R-:W-:-:S06]  /*45c0*/  HADD2.F32 R2, -RZ, R4.H0_H0 ;  /* 0x20000004ff027230 */ /* 0x004fcc0000004100 */
[----:B------:R-:W0:Y:S01]  /*45d0*/  F2I.S64.TRUNC R2, R2 ;  /* 0x0000000200027311 */ /* 0x000e22000020d900 */
[----:B------:R-:W-:Y:S05]  /*45e0*/  BRA `(.L_x_22976) ;  /* 0x0000000800d47947 */ /* 0x000fea0003800000 */
.L_x_22979:
        /* <DEDUP_REMOVED lines=9> */
.L_x_22982:
[----:B------:R-:W2:Y:S02]  /*4680*/  LDG.E.U16 R4, desc[UR36][R4.64] ;  /* 0x0000002404047981 */ /* 0x000ea4000c1e1500 */
[----:B--2---:R-:W-:-:S06]  /*4690*/  HADD2.F32 R2, -RZ, R4.H0_H0 ;  /* 0x20000004ff027230 */ /* 0x004fcc0000004100 */
[----:B------:R-:W0:Y:S01]  /*46a0*/  F2I.S64.TRUNC R2, R2 ;  /* 0x0000000200027311 */ /* 0x000e22000020d900 */
[----:B------:R-:W-:Y:S05]  /*46b0*/  BRA `(.L_x_22976) ;  /* 0x0000000800a07947 */ /* 0x000fea0003800000 */
.L_x_22981:
[----:B------:R-:W2:Y:S02]  /*46c0*/  LDG.E.64 R2, desc[UR36][R4.64] ;  /* 0x0000002404027981 */ /* 0x000ea4000c1e1b00 */
[----:B--2---:R-:W0:Y:S01]  /*46d0*/  F2I.S64.F64.TRUNC R2, R2 ;  /* 0x0000000200027311 */ /* 0x004e22000030d900 */
[----:B------:R-:W-:Y:S05]  /*46e0*/  BRA `(.L_x_22976) ;  /* 0x0000000800947947 */ /* 0x000fea0003800000 */
.L_x_22971:
        /* <DEDUP_REMOVED lines=13> */
.L_x_22985:
[----:B------:R-:W2:Y:S02]  /*47c0*/  LDG.E.64 R2, desc[UR36][R4.64] ;  /* 0x0000002404027981 */ /* 0x000ea4000c1e1b00 */
[----:B--2---:R-:W0:Y:S01]  /*47d0*/  F2I.S64.F64.TRUNC R2, R2 ;  /* 0x0000000200027311 */ /* 0x004e22000030d900 */
[----:B------:R-:W-:Y:S05]  /*47e0*/  BRA `(.L_x_22976) ;  /* 0x0000000800547947 */ /* 0x000fea0003800000 */
.L_x_22984:
        /* <DEDUP_REMOVED lines=26> */
.L_x_22987:
        /* <DEDUP_REMOVED lines=13> */
.L_x_22986:
[----:B------:R-:W2:Y:S02]  /*4a60*/  LDG.E.U16 R2, desc[UR36][R4.64] ;  /* 0x0000002404027981 */ /* 0x000ea4000c1e1500 */
[----:B--2---:R-:W-:-:S06]  /*4a70*/  IMAD.U32 R2, R2, 0x10000, RZ ;  /* 0x0001000002027824 */ /* 0x004fcc00078e00ff */
[----:B------:R-:W0:Y:S01]  /*4a80*/  F2I.S64.TRUNC R2, R2 ;  /* 0x0000000200027311 */ /* 0x000e22000020d900 */
[----:B------:R-:W-:Y:S05]  /*4a90*/  BRA `(.L_x_22976) ;  /* 0x0000000400a87947 */ /* 0x000fea0003800000 */
.L_x_22983:
        /* <DEDUP_REMOVED lines=11> */
.L_x_22990:
        /* <DEDUP_REMOVED lines=21> */
.L_x_22994:
[----:B------:R-:W-:Y:S05]  /*4ca0*/  BSYNC.RECONVERGENT B1 ;  /* 0x0000000000017941 */ /* 0x000fea0003800200 */
.L_x_22993:
[----:B------:R-:W-:Y:S01]  /*4cb0*/  IMAD.SHL.U32 R0, R0, 0x100000, RZ ;  /* 0x0010000000007824 */ /* 0x000fe200078e00ff */
[----:B------:R-:W-:-:S04]  /*4cc0*/  LEA R2, R2, 0x3b800000, 0x17 ;  /* 0x3b80000002027811 */ /* 0x000fc800078eb8ff */
[----:B------:R-:W-:-:S07]  /*4cd0*/  LOP3.LUT R2, R2, R0, R7, 0xfe, !PT ;  /* 0x0000000002027212 */ /* 0x000fce00078efe07 */
.L_x_22992:
[----:B------:R-:W-:Y:S05]  /*4ce0*/  BSYNC.RECONVERGENT B0 ;  /* 0x0000000000007941 */ /* 0x000fea0003800200 */
.L_x_22991:
[----:B------:R-:W1:Y:S01]  /*4cf0*/  F2I.S64.TRUNC R2, R2 ;  /* 0x0000000200027311 */ /* 0x000e62000020d900 */
[----:B------:R-:W-:Y:S05]  /*4d00*/  BRA `(.L_x_22976) ;  /* 0x00000004000c7947 */ /* 0x000fea0003800000 */
.L_x_22989:
        /* <DEDUP_REMOVED lines=21> */
.L_x_22998:
[----:B------:R-:W-:Y:S05]  /*4e60*/  BSYNC.RECONVERGENT B1 ;  /* 0x0000000000017941 */ /* 0x000fea0003800200 */
.L_x_22997:
[----:B------:R-:W-:Y:S01]  /*4e70*/  IMAD.SHL.U32 R0, R0, 0x200000, RZ ;  /* 0x0020000000007824 */ /* 0x000fe200078e00ff */
[----:B------:R-:W-:-:S04]  /*4e80*/  LEA R2, R2, 0x37800000, 0x17 ;  /* 0x3780000002027811 */ /* 0x000fc800078eb8ff */
[----:B------:R-:W-:-:S07]  /*4e90*/  LOP3.LUT R2, R2, R0, R7, 0xfe, !PT ;  /* 0x0000000002027212 */ /* 0x000fce00078efe07 */
.L_x_22996:
[----:B------:R-:W-:Y:S05]  /*4ea0*/  BSYNC.RECONVERGENT B0 ;  /* 0x0000000000007941 */ /* 0x000fea0003800200 */
.L_x_22995:
[----:B------:R-:W0:Y:S01]  /*4eb0*/  F2I.S64.TRUNC R2, R2 ;  /* 0x0000000200027311 */ /* 0x000e22000020d900 */
[----:B------:R-:W-:Y:S05]  /*4ec0*/  BRA `(.L_x_22976) ;  /* 0x00000000009c7947 */ /* 0x000fea0003800000 */
.L_x_22988:
        /* <DEDUP_REMOVED lines=14> */
.L_x_23002:
[----:B------:R-:W-:Y:S05]  /*4fb0*/  BSYNC.RECONVERGENT B0 ;  /* 0x0000000000007941 */ /* 0x000fea0003800200 */
.L_x_23001:
[----:B------:R-:W3:Y:S01]  /*4fc0*/  F2I.S64.TRUNC R2, R2 ;  /* 0x0000000200027311 */ /* 0x000ee2000020d900 */
[----:B------:R-:W-:Y:S05]  /*4fd0*/  BRA `(.L_x_22976) ;  /* 0x0000000000587947 */ /* 0x000fea0003800000 */
.L_x_22975:
        /* <DEDUP_REMOVED lines=16> */
.L_x_23003:
[----:B------:R-:W-:Y:S01]  /*50e0*/  CS2R R2, SRZ ;  /* 0x0000000000027805 */ /* 0x000fe2000001ff00 */
[----:B------:R-:W-:Y:S06]  /*50f0*/  BRA `(.L_x_22976) ;  /* 0x0000000000107947 */ /* 0x000fec0003800000 */
.L_x_23000:
[----:B------:R4:W5:Y:S01]  /*5100*/  LDG.E.64 R2, desc[UR36][R4.64] ;  /* 0x0000002404027981 */ /* 0x000962000c1e1b00 */
[----:B------:R-:W-:Y:S05]  /*5110*/  BRA `(.L_x_22976) ;  /* 0x0000000000087947 */ /* 0x000fea0003800000 */
.L_x_22999:
[----:B------:R0:W5:Y:S01]  /*5120*/  LDG.E R2, desc[UR36][R4.64] ;  /* 0x0000002404027981 */ /* 0x000162000c1e1900 */
[----:B------:R-:W-:-:S07]  /*5130*/  IMAD.MOV.U32 R3, RZ, RZ, RZ ;  /* 0x000000ffff037224 */ /* 0x000fce00078e00ff */
.L_x_22976:
[----:B------:R-:W0:Y:S01]  /*5140*/  LDCU.64 UR8, c[0x0][0x598] ;  /* 0x0000b300ff0877ac */ /* 0x000e220008000a00 */
[----:B------:R-:W-:Y:S01]  /*5150*/  BSSY.RECONVERGENT B6, `(.L_x_23004) ;  /* 0x00000d5000067945 */ /* 0x000fe20003800200 */
[----:B------:R-:W2:Y:S01]  /*5160*/  LDCU.64 UR6, c[0x0][0x580] ;  /* 0x0000b000ff0677ac */ /* 0x000ea20008000a00 */
[----:B------:R-:W-:-:S04]  /*5170*/  UPRMT UR4, UR41, 0x9910, URZ ;  /* 0x0000991029047896 */ /* 0x000fc800080000ff */
[----:B------:R-:W-:Y:S01]  /*5180*/  UISETP.GT.AND UP0, UPT, UR4, 0x9, UPT ;  /* 0x000000090400788c */ /* 0x000fe2000bf04270 */
[----:B01-3-5:R-:W-:Y:S02]  /*5190*/  LOP3.LUT P0, RZ, R2, UR8, RZ, 0xfc, !PT ;  /* 0x0000000802ff7c12 */ /* 0x02bfe4000f80fcff */
[----:B--2---:R-:W-:Y:S02]  /*51a0*/  IADD3 R2, P1, PT, R16, UR6, RZ ;  /* 0x0000000610027c10 */ /* 0x004fe4000ff3e0ff */
[----:B------:R-:W-:Y:S02]  /*51b0*/  LOP3.LUT P0, RZ, R3, UR9, RZ, 0xfc, P0 ;  /* 0x0000000903ff7c12 */ /* 0x000fe4000800fcff */
[----:B------:R-:W-:Y:S02]  /*51c0*/  IADD3.X R3, PT, PT, RZ, UR7, RZ, P1, !PT ;  /* 0x00000007ff037c10 */ /* 0x000fe40008ffe4ff */
        /* <DEDUP_REMOVED lines=12> */
.L_x_23008:
[----:B------:R0:W-:Y:S01]  /*5290*/  STG.E.U8 desc[UR36][R2.64], R4 ;  /* 0x0000000402007986 */ /* 0x0001e2000c101124 */
[----:B------:R-:W-:Y:S05]  /*52a0*/  BRA `(.L_x_23010) ;  /* 0x0000000800fc7947 */ /* 0x000fea0003800000 */
.L_x_23007:
        /* <DEDUP_REMOVED lines=9> */
.L_x_23012:
[----:B------:R0:W-:Y:S01]  /*5340*/  STG.E desc[UR36][R2.64], R4 ;  /* 0x0000000402007986 */ /* 0x0001e2000c101924 */
[----:B------:R-:W-:Y:S05]  /*5350*/  BRA `(.L_x_23010) ;  /* 0x0000000800d07947 */ /* 0x000fea0003800000 */
.L_x_23011:
[----:B------:R0:W-:Y:S01]  /*5360*/  STG.E.U16 desc[UR36][R2.64], R4 ;  /* 0x0000000402007986 */ /* 0x0001e2000c101524 */
[----:B------:R-:W-:Y:S05]  /*5370*/  BRA `(.L_x_23010) ;  /* 0x0000000800c87947 */ /* 0x000fea0003800000 */
.L_x_23006:
        /* <DEDUP_REMOVED lines=9> */
.L_x_23014:
[----:B------:R-:W-:-:S04]  /*5410*/  I2FP.F32.U32 R0, R4 ;  /* 0x0000000400007245 */ /* 0x000fc80000201000 */
[----:B------:R-:W-:-:S05]  /*5420*/  F2FP.F16.F32.PACK_AB R0, RZ, R0 ;  /* 0x00000000ff00723e */ /* 0x000fca00000000ff */
[----:B------:R0:W-:Y:S01]  /*5430*/  STG.E.U16 desc[UR36][R2.64], R0 ;  /* 0x0000000002007986 */ /* 0x0001e2000c101524 */
[----:B------:R-:W-:Y:S05]  /*5440*/  BRA `(.L_x_23010) ;  /* 0x0000000800947947 */ /* 0x000fea0003800000 */
.L_x_23013:
        /* <DEDUP_REMOVED lines=10> */
.L_x_23016:
[----:B------:R-:W-:-:S04]  /*54f0*/  I2FP.F32.U32 R4, R4 ;  /* 0x0000000400047245 */ /* 0x000fc80000201000 */
[----:B------:R-:W-:-:S04]  /*5500*/  F2FP.F16.F32.PACK_AB R5, RZ, R4 ;  /* 0x00000004ff05723e */ /* 0x000fc800000000ff */
[----:B------:R-:W-:-:S05]  /*5510*/  PRMT R5, R5, 0x5410, RZ ;  /* 0x0000541005057816 */ /* 0x000fca00000000ff */
[----:B------:R0:W-:Y:S01]  /*5520*/  STG.E desc[UR36][R2.64], R5 ;  /* 0x0000000502007986 */ /* 0x0001e2000c101924 */
[----:B------:R-:W-:Y:S05]  /*5530*/  BRA `(.L_x_23010) ;  /* 0x0000000800587947 */ /* 0x000fea0003800000 */
.L_x_23015:
[----:B------:R-:W0:Y:S02]  /*5540*/  I2F.F64.U32 R4, R4 ;  /* 0x0000000400047312 */ /* 0x000e240000201800 */
[----:B0-----:R0:W-:Y:S01]  /*5550*/  STG.E.64 desc[UR36][R2.64], R4 ;  /* 0x0000000402007986 */ /* 0x0011e2000c101b24 */
[----:B------:R-:W-:Y:S05]  /*5560*/  BRA `(.L_x_23010) ;  /* 0x00000008004c7947 */ /* 0x000fea0003800000 */
.L_x_23005:
        /* <DEDUP_REMOVED lines=12> */
.L_x_23020:
        /* <DEDUP_REMOVED lines=17> */
.L_x_23022:
[----:B------:R-:W-:Y:S05]  /*5740*/  BSYNC.RECONVERGENT B0 ;  /* 0x0000000000007941 */ /* 0x000fea0003800200 */
.L_x_23021:
[----:B------:R0:W-:Y:S01]  /*5750*/  STG.E.U8 desc[UR36][R2.64], R0 ;  /* 0x0000000002007986 */ /* 0x0001e2000c101124 */
[----:B------:R-:W-:Y:S05]  /*5760*/  BRA `(.L_x_23010) ;  /* 0x0000000400cc7947 */ /* 0x000fea0003800000 */
.L_x_23019:
        /* <DEDUP_REMOVED lines=17> */
.L_x_23024:
[----:B------:R-:W-:Y:S05]  /*5880*/  BSYNC.RECONVERGENT B0 ;  /* 0x0000000000007941 */ /* 0x000fea0003800200 */
.L_x_23023:
[----:B------:R0:W-:Y:S01]  /*5890*/  STG.E.U8 desc[UR36][R2.64], R0 ;  /* 0x0000000002007986 */ /* 0x0001e2000c101124 */
[----:B------:R-:W-:Y:S05]  /*58a0*/  BRA `(.L_x_23010) ;  /* 0x00000004007c7947 */ /* 0x000fea0003800000 */
.L_x_23018:
        /* <DEDUP_REMOVED lines=21> */
.L_x_23026:
[----:B------:R-:W-:-:S05]  /*5a00*/  IMAD.MOV.U32 R5, RZ, RZ, RZ ;  /* 0x000000ffff057224 */ /* 0x000fca00078e00ff */
[----:B------:R0:W-:Y:S01]  /*5a10*/  STG.E.64 desc[UR36][R2.64], R4 ;  /* 0x0000000402007986 */ /* 0x0001e2000c101b24 */
[----:B------:R-:W-:Y:S05]  /*5a20*/  BRA `(.L_x_23010) ;  /* 0x00000004001c7947 */ /* 0x000fea0003800000 */
.L_x_23025:
[----:B------:R0:W-:Y:S01]  /*5a30*/  STG.E desc[UR36][R2.64], R4 ;  /* 0x0000000402007986 */ /* 0x0001e2000c101924 */
[----:B------:R-:W-:Y:S05]  /*5a40*/  BRA `(.L_x_23010) ;  /* 0x0000000400147947 */ /* 0x000fea0003800000 */
.L_x_23017:
        /* <DEDUP_REMOVED lines=8> */
.L_x_23028:
[----:B------:R-:W0:Y:S01]  /*5ad0*/  I2F.F64.U32 R4, R4 ;  /* 0x0000000400047312 */ /* 0x000e220000201800 */
[----:B------:R-:W-:-:S05]  /*5ae0*/  CS2R R6, SRZ ;  /* 0x0000000000067805 */ /* 0x000fca000001ff00 */
[----:B0-----:R4:W-:Y:S01]  /*5af0*/  STG.E.128 desc[UR36][R2.64], R4 ;  /* 0x0000000402007986 */ /* 0x0019e2000c101d24 */
[----:B------:R-:W-:Y:S05]  /*5b00*/  BRA `(.L_x_23010) ;  /* 0x0000000000e47947 */ /* 0x000fea0003800000 */
.L_x_23027:
[----:B------:R-:W-:-:S09]  /*5b10*/  UISETP.NE.AND UP0, UPT, UR4, 0xf, UPT ;  /* 0x0000000f0400788c */ /* 0x000fd2000bf05270 */
[----:B------:R-:W-:Y:S05]  /*5b20*/  BRA.U !UP0, `(.L_x_23029) ;  /* 0x0000000108d07547 */ /* 0x000fea000b800000 */
[----:B------:R-:W-:-:S09]  /*5b30*/  UISETP.NE.AND UP0, UPT, UR4, 0x17, UPT ;  /* 0x000000170400788c */ /* 0x000fd2000bf05270 */
[----:B------:R-:W-:Y:S05]  /*5b40*/  BRA.U !UP0, `(.L_x_23030) ;  /* 0x0000000108847547 */ /* 0x000fea000b800000 */
[----:B------:R-:W-:-:S09]  /*5b50*/  UISETP.NE.AND UP0, UPT, UR4, 0x18, UPT ;  /* 0x000000180400788c */ /* 0x000fd2000bf05270 */
[----:B------:R-:W-:Y:S05]  /*5b60*/  BRA.U !UP0, `(.L_x_23031) ;  /* 0x0000000108447547 */ /* 0x000fea000b800000 */
.L_x_23009:
        /* <DEDUP_REMOVED lines=16> */
.L_x_23032:
[----:B------:R-:W-:Y:S05]  /*5c70*/  BRA `(.L_x_23010) ;  /* 0x0000000000887947 */ /* 0x000fea0003800000 */
.L_x_23031:
        /* <DEDUP_REMOVED lines=11> */
.L_x_23034:
[----:B------:R-:W-:Y:S05]  /*5d30*/  BSYNC.RECONVERGENT B0 ;  /* 0x0000000000007941 */ /* 0x000fea0003800200 */
.L_x_23033:
[----:B------:R3:W-:Y:S01]  /*5d40*/  STG.E.U8 desc[UR36][R2.64], R5 ;  /* 0x0000000502007986 */ /* 0x0007e2000c101124 */
[----:B------:R-:W-:Y:S05]  /*5d50*/  BRA `(.L_x_23010) ;  /* 0x0000000000507947 */ /* 0x000fea0003800000 */
.L_x_23030:
        /* <DEDUP_REMOVED lines=12> */
.L_x_23035:
[----:B------:R-:W-:Y:S01]  /*5e20*/  IMAD.MOV.U32 R5, RZ, RZ, 0x7f ;  /* 0x0000007fff057424 */ /* 0x000fe200078e00ff */
[----:B------:R-:W-:-:S04]  /*5e30*/  ISETP.GT.U32.AND P0, PT, R7, 0x7f800000, PT ;  /* 0x7f8000000700780c */ /* 0x000fc80003f04070 */
[----:B------:R-:W-:-:S05]  /*5e40*/  SEL R5, R5, 0x7c, P0 ;  /* 0x0000007c05057807 */ /* 0x000fca0000000000 */
[----:B------:R2:W-:Y:S01]  /*5e50*/  STG.E.U8 desc[UR36][R2.64], R5 ;  /* 0x0000000502007986 */ /* 0x0005e2000c101124 */
[----:B------:R-:W-:Y:S05]  /*5e60*/  BRA `(.L_x_23010) ;  /* 0x00000000000c7947 */ /* 0x000fea0003800000 */
.L_x_23029:
[----:B------:R-:W-:-:S04]  /*5e70*/  I2FP.F32.U32 R0, R4 ;  /* 0x0000000400007245 */ /* 0x000fc80000201000 */
[----:B------:R-:W-:-:S05]  /*5e80*/  F2FP.BF16.F32.PACK_AB R0, RZ, R0 ;  /* 0x00000000ff00723e */ /* 0x000fca00000010ff */
[----:B------:R0:W-:Y:S02]  /*5e90*/  STG.E.U16 desc[UR36][R2.64], R0 ;  /* 0x0000000002007986 */ /* 0x0001e4000c101524 */
.L_x_23010:
[----:B------:R-:W-:Y:S05]  /*5ea0*/  BSYNC.RECONVERGENT B6 ;  /* 0x0000000000067941 */ /* 0x000fea0003800200 */
.L_x_23004:
[----:B------:R-:W-:-:S07]  /*5eb0*/  VIADD R17, R17, 0x80 ;  /* 0x0000008011117836 */ /* 0x000fce0000000000 */
.L_x_22969:
[----:B------:R-:W-:Y:S05]  /*5ec0*/  BSYNC.RECONVERGENT B7 ;  /* 0x0000000000077941 */ /* 0x000fea0003800200 */
.L_x_22968:
        /* <DEDUP_REMOVED lines=307> */
.L_x_23038:
        /* <DEDUP_REMOVED lines=17> */
.L_x_23042:
[----:B------:R0:W5:Y:S01]  /*7310*/  LDG.E.U8 R2, desc[UR36][R4.64] ;  /* 0x0000002404027981 */ /* 0x000162000c1e1100 */
[----:B------:R-:W-:Y:S01]  /*7320*/  IMAD.MOV.U32 R3, RZ, RZ, RZ ;  /* 0x000000ffff037224 */ /* 0x000fe200078e00ff */
[----:B------:R-:W-:Y:S06]  /*7330*/  BRA `(.L_x_23044) ;  /* 0x0000000c00407947 */ /* 0x000fec0003800000 */
.L_x_23041:
        /* <DEDUP_REMOVED lines=8> */
.L_x_23046:
[----:B------:R-:W2:Y:S02]  /*73c0*/  LDG.E R2, desc[UR36][R4.64] ;  /* 0x0000002404027981 */ /* 0x000ea4000c1e1900 */
[----:B--2---:R-:W-:Y:S01]  /*73d0*/  SHF.R.S32.HI R3, RZ, 0x1f, R2 ;  /* 0x0000001fff037819 */ /* 0x004fe20000011402 */
[----:B------:R-:W-:Y:S06]  /*73e0*/  BRA `(.L_x_23044) ;  /* 0x0000000c00147947 */ /* 0x000fec0003800000 */
.L_x_23045:
[----:B------:R-:W2:Y:S02]  /*73f0*/  LDG.E.S16 R2, desc[UR36][R4.64] ;  /* 0x0000002404027981 */ /* 0x000ea4000c1e1700 */
[----:B--2---:R-:W-:Y:S01]  /*7400*/  SHF.R.S32.HI R3, RZ, 0x1f, R2 ;  /* 0x0000001fff037819 */ /* 0x004fe20000011402 */
[----:B------:R-:W-:Y:S06]  /*7410*/  BRA `(.L_x_23044) ;  /* 0x0000000c00087947 */ /* 0x000fec0003800000 */
.L_x_23040:
        /* <DEDUP_REMOVED lines=9> */
.L_x_23048:
[----:B------:R-:W2:Y:S02]  /*74b0*/  LDG.E.U16 R4, desc[UR36][R4.64] ;  /* 0x0000002404047981 */ /* 0x000ea4000c1e1500 */
[----:B--2---:R-:W-:-:S06]  /*74c0*/  HADD2.F32 R2, -RZ, R4.H0_H0 ;  /* 0x20000004ff027230 */ /* 0x004fcc0000004100 */
[----:B------:R-:W2:Y:S01]  /*74d0*/  F2I.S64.TRUNC R2, R2 ;  /* 0x0000000200027311 */ /* 0x000ea2000020d900 */
[----:B------:R-:W-:Y:S05]  /*74e0*/  BRA `(.L_x_23044) ;  /* 0x0000000800d47947 */ /* 0x000fea0003800000 */
.L_x_23047:
        /* <DEDUP_REMOVED lines=9> */
.L_x_23050:
[----:B------:R-:W2:Y:S02]  /*7580*/  LDG.E.U16 R4, desc[UR36][R4.64] ;  /* 0x0000002404047981 */ /* 0x000ea4000c1e1500 */
[----:B--2---:R-:W-:-:S06]  /*7590*/  HADD2.F32 R2, -RZ, R4.H0_H0 ;  /* 0x20000004ff027230 */ /* 0x004fcc0000004100 */
[----:B------:R-:W4:Y:S01]  /*75a0*/  F2I.S64.TRUNC R2, R2 ;  /* 0x0000000200027311 */ /* 0x000f22000020d900 */
[----:B------:R-:W-:Y:S05]  /*75b0*/  BRA `(.L_x_23044) ;  /* 0x0000000800a07947 */ /* 0x000fea0003800000 */
.L_x_23049:
[----:B------:R-:W2:Y:S02]  /*75c0*/  LDG.E.64 R2, desc[UR36][R4.64] ;  /* 0x0000002404027981 */ /* 0x000ea4000c1e1b00 */
[----:B--2---:R-:W0:Y:S01]  /*75d0*/  F2I.S64.F64.TRUNC R2, R2 ;  /* 0x0000000200027311 */ /* 0x004e22000030d900 */
[----:B------:R-:W-:Y:S05]  /*75e0*/  BRA `(.L_x_23044) ;  /* 0x0000000800947947 */ /* 0x000fea0003800000 */
.L_x_23039:
        /* <DEDUP_REMOVED lines=13> */
.L_x_23053:
[----:B------:R-:W2:Y:S02]  /*76c0*/  LDG.E.64 R2, desc[UR36][R4.64] ;  /* 0x0000002404027981 */ /* 0x000ea4000c1e1b00 */
[----:B--2---:R-:W0:Y:S01]  /*76d0*/  F2I.S64.F64.TRUNC R2, R2 ;  /* 0x0000000200027311 */ /* 0x004e22000030d900 */
[----:B------:R-:W-:Y:S05]  /*76e0*/  BRA `(.L_x_23044) ;  /* 0x0000000800547947 */ /* 0x000fea0003800000 */
.L_x_23052:
        /* <DEDUP_REMOVED lines=26> */
.L_x_23055:
        /* <DEDUP_REMOVED lines=13> */
.L_x_23054:
[----:B------:R-:W2:Y:S02]  /*7960*/  LDG.E.U16 R2, desc[UR36][R4.64] ;  /* 0x0000002404027981 */ /* 0x000ea4000c1e1500 */
[----:B--2---:R-:W-:-:S06]  /*7970*/  IMAD.U32 R2, R2, 0x10000, RZ ;  /* 0x0001000002027824 */ /* 0x004fcc00078e00ff */
[----:B------:R-:W0:Y:S01]  /*7980*/  F2I.S64.TRUNC R2, R2 ;  /* 0x0000000200027311 */ /* 0x000e22000020d900 */
[----:B------:R-:W-:Y:S05]  /*7990*/  BRA `(.L_x_23044) ;  /* 0x0000000400a87947 */ /* 0x000fea0003800000 */
.L_x_23051:
        /* <DEDUP_REMOVED lines=11> */
.L_x_23058:
        /* <DEDUP_REMOVED lines=21> */
.L_x_23062:
[----:B------:R-:W-:Y:S05]  /*7ba0*/  BSYNC.RECONVERGENT B1 ;  /* 0x0000000000017941 */ /* 0x000fea0003800200 */
.L_x_23061:
[----:B------:R-:W-:Y:S01]  /*7bb0*/  IMAD.SHL.U32 R0, R0, 0x100000, RZ ;  /* 0x0010000000007824 */ /* 0x000fe200078e00ff */
[----:B------:R-:W-:-:S04]  /*7bc0*/  LEA R2, R2, 0x3b800000, 0x17 ;  /* 0x3b80000002027811 */ /* 0x000fc800078eb8ff */
[----:B------:R-:W-:-:S07]  /*7bd0*/  LOP3.LUT R2, R2, R0, R7, 0xfe, !PT ;  /* 0x0000000002027212 */ /* 0x000fce00078efe07 */
.L_x_23060:
[----:B------:R-:W-:Y:S05]  /*7be0*/  BSYNC.RECONVERGENT B0 ;  /* 0x0000000000007941 */ /* 0x000fea0003800200 */
.L_x_23059:
[----:B------:R-:W0:Y:S01]  /*7bf0*/  F2I.S64.TRUNC R2, R2 ;  /* 0x0000000200027311 */ /* 0x000e22000020d900 */
[----:B------:R-:W-:Y:S05]  /*7c00*/  BRA `(.L_x_23044) ;  /* 0x00000004000c7947 */ /* 0x000fea0003800000 */
.L_x_23057:
        /* <DEDUP_REMOVED lines=21> */
.L_x_23066:
[----:B------:R-:W-:Y:S05]  /*7d60*/  BSYNC.RECONVERGENT B1 ;  /* 0x0000000000017941 */ /* 0x000fea0003800200 */
.L_x_23065:
[----:B------:R-:W-:Y:S02]  /*7d70*/  SHF.L.U32 R0, R0, 0x15, RZ ;  /* 0x0000001500007819 */ /* 0x000fe400000006ff */
[----:B------:R-:W-:-:S04]  /*7d80*/  LEA R2, R2, 0x37800000, 0x17 ;  /* 0x3780000002027811 */ /* 0x000fc800078eb8ff */
[----:B------:R-:W-:-:S07]  /*7d90*/  LOP3.LUT R2, R2, R0, R7, 0xfe, !PT ;  /* 0x0000000002027212 */ /* 0x000fce00078efe07 */
.L_x_23064:
[----:B------:R-:W-:Y:S05]  /*7da0*/  BSYNC.RECONVERGENT B0 ;  /* 0x0000000000007941 */ /* 0x000fea0003800200 */
.L_x_23063:
[----:B------:R-:W0:Y:S01]  /*7db0*/  F2I.S64.TRUNC R2, R2 ;  /* 0x0000000200027311 */ /* 0x000e22000020d900 */
[----:B------:R-:W-:Y:S05]  /*7dc0*/  BRA `(.L_x_23044) ;  /* 0x00000000009c7947 */ /* 0x000fea0003800000 */
.L_x_23056:
        /* <DEDUP_REMOVED lines=14> */
.L_x_23070:
[----:B------:R-:W-:Y:S05]  /*7eb0*/  BSYNC.RECONVERGENT B0 ;  /* 0x0000000000007941 */ /* 0x000fea0003800200 */
.L_x_23069:
[----:B------:R-:W0:Y:S01]  /*7ec0*/  F2I.S64.TRUNC R2, R2 ;  /* 0x0000000200027311 */ /* 0x000e22000020d900 */
[----:B------:R-:W-:Y:S05]  /*7ed0*/  BRA `(.L_x_23044) ;  /* 0x0000000000587947 */ /* 0x000fea0003800000 */
.L_x_23043:
        /* <DEDUP_REMOVED lines=16> */
.L_x_23071:
[----:B------:R-:W-:Y:S01]  /*7fe0*/  CS2R R2, SRZ ;  /* 0x0000000000027805 */ /* 0x000fe2000001ff00 */
[----:B------:R-:W-:Y:S06]  /*7ff0*/  BRA `(.L_x_23044) ;  /* 0x0000000000107947 */ /* 0x000fec0003800000 */
.L_x_23068:
[----:B------:R0:W5:Y:S01]  /*8000*/  LDG.E.64 R2, desc[UR36][R4.64] ;  /* 0x0000002404027981 */ /* 0x000162000c1e1b00 */
[----:B------:R-:W-:Y:S05]  /*8010*/  BRA `(.L_x_23044) ;  /* 0x0000000000087947 */ /* 0x000fea0003800000 */
.L_x_23067:
[----:B------:R0:W5:Y:S01]  /*8020*/  LDG.E R2, desc[UR36][R4.64] ;  /* 0x0000002404027981 */ /* 0x000162000c1e1900 */
[----:B------:R-:W-:-:S07]  /*8030*/  IMAD.MOV.U32 R3, RZ, RZ, RZ ;  /* 0x000000ffff037224 */ /* 0x000fce00078e00ff */
.L_x_23044:
[----:B------:R-:W0:Y:S01]  /*8040*/  LDCU.64 UR8, c[0x0][0x598] ;  /* 0x0000b300ff0877ac */ /* 0x000e220008000a00 */
[----:B------:R-:W-:Y:S01]  /*8050*/  BSSY.RECONVERGENT B6, `(.L_x_23072) ;  /* 0x00000d5000067945 */ /* 0x000fe20003800200 */
[----:B------:R-:W1:Y:S01]  /*8060*/  LDCU.64 UR6, c[0x0][0x580] ;  /* 0x0000b000ff0677ac */ /* 0x000e620008000a00 */
[----:B------:R-:W-:-:S04]  /*8070*/  UPRMT UR4, UR41, 0x9910, URZ ;  /* 0x0000991029047896 */ /* 0x000fc800080000ff */
[----:B------:R-:W-:Y:S01]  /*8080*/  UISETP.GT.AND UP0, UPT, UR4, 0x9, UPT ;  /* 0x000000090400788c */ /* 0x000fe2000bf04270 */
[----:B0-2345:R-:W-:Y:S02]  /*8090*/  LOP3.LUT P0, RZ, R2, UR8, RZ, 0xfc, !PT ;  /* 0x0000000802ff7c12 */ /* 0x03dfe4000f80fcff */
[----:B-1----:R-:W-:Y:S02]  /*80a0*/  IADD3 R2, P1, PT, R16, UR6, RZ ;  /* 0x0000000610027c10 */ /* 0x002fe4000ff3e0ff */
[----:B------:R-:W-:-:S03]  /*80b0*/  LOP3.LUT P0, RZ, R3, UR9, RZ, 0xfc, P0 ;  /* 0x0000000903ff7c12 */ /* 0x000fc6000800fcff */
        /* <DEDUP_REMOVED lines=13> */
.L_x_23076:
[----:B------:R0:W-:Y:S01]  /*8190*/  STG.E.U8 desc[UR36][R2.64], R4 ;  /* 0x0000000402007986 */ /* 0x0001e2000c101124 */
[----:B------:R-:W-:Y:S05]  /*81a0*/  BRA `(.L_x_23078) ;  /* 0x0000000800fc7947 */ /* 0x000fea0003800000 */
.L_x_23075:
        /* <DEDUP_REMOVED lines=9> */
.L_x_23080:
[----:B------:R0:W-:Y:S01]  /*8240*/  STG.E desc[UR36][R2.64], R4 ;  /* 0x0000000402007986 */ /* 0x0001e2000c101924 */
[----:B------:R-:W-:Y:S05]  /*8250*/  BRA `(.L_x_23078) ;  /* 0x0000000800d07947 */ /* 0x000fea0003800000 */
.L_x_23079:
[----:B------:R0:W-:Y:S01]  /*8260*/  STG.E.U16 desc[UR36][R2.64], R4 ;  /* 0x0000000402007986 */ /* 0x0001e2000c101524 */
[----:B------:R-:W-:Y:S05]  /*8270*/  BRA `(.L_x_23078) ;  /* 0x0000000800c87947 */ /* 0x000fea0003800000 */
.L_x_23074:
        /* <DEDUP_REMOVED lines=9> */
.L_x_23082:
[----:B------:R-:W-:-:S04]  /*8310*/  I2FP.F32.U32 R0, R4 ;  /* 0x0000000400007245 */ /* 0x000fc80000201000 */
[----:B------:R-:W-:-:S05]  /*8320*/  F2FP.F16.F32.PACK_AB R0, RZ, R0 ;  /* 0x00000000ff00723e */ /* 0x000fca00000000ff */
[----:B------:R0:W-:Y:S01]  /*8330*/  STG.E.U16 desc[UR36][R2.64], R0 ;  /* 0x0000000002007986 */ /* 0x0001e2000c101524 */
[----:B------:R-:W-:Y:S05]  /*8340*/  BRA `(.L_x_23078) ;  /* 0x0000000800947947 */ /* 0x000fea0003800000 */
.L_x_23081:
        /* <DEDUP_REMOVED lines=10> */
.L_x_23084:
[----:B------:R-:W-:-:S04]  /*83f0*/  I2FP.F32.U32 R4, R4 ;  /* 0x0000000400047245 */ /* 0x000fc80000201000 */
[----:B------:R-:W-:-:S04]  /*8400*/  F2FP.F16.F32.PACK_AB R5, RZ, R4 ;  /* 0x00000004ff05723e */ /* 0x000fc800000000ff */
[----:B------:R-:W-:-:S05]  /*8410*/  PRMT R5, R5, 0x5410, RZ ;  /* 0x0000541005057816 */ /* 0x000fca00000000ff */
[----:B------:R0:W-:Y:S01]  /*8420*/  STG.E desc[UR36][R2.64], R5 ;  /* 0x0000000502007986 */ /* 0x0001e2000c101924 */
[----:B------:R-:W-:Y:S05]  /*8430*/  BRA `(.L_x_23078) ;  /* 0x0000000800587947 */ /* 0x000fea0003800000 */
.L_x_23083:
[----:B------:R-:W0:Y:S02]  /*8440*/  I2F.F64.U32 R4, R4 ;  /* 0x0000000400047312 */ /* 0x000e240000201800 */
[----:B0-----:R0:W-:Y:S01]  /*8450*/  STG.E.64 desc[UR36][R2.64], R4 ;  /* 0x0000000402007986 */ /* 0x0011e2000c101b24 */
[----:B------:R-:W-:Y:S05]  /*8460*/  BRA `(.L_x_23078) ;  /* 0x00000008004c7947 */ /* 0x000fea0003800000 */
.L_x_23073:
        /* <DEDUP_REMOVED lines=12> */
.L_x_23088:
        /* <DEDUP_REMOVED lines=17> */
.L_x_23090:
[----:B------:R-:W-:Y:S05]  /*8640*/  BSYNC.RECONVERGENT B0 ;  /* 0x0000000000007941 */ /* 0x000fea0003800200 */
.L_x_23089:
[----:B------:R0:W-:Y:S01]  /*8650*/  STG.E.U8 desc[UR36][R2.64], R0 ;  /* 0x0000000002007986 */ /* 0x0001e2000c101124 */
[----:B------:R-:W-:Y:S05]  /*8660*/  BRA `(.L_x_23078) ;  /* 0x0000000400cc7947 */ /* 0x000fea0003800000 */
.L_x_23087:
        /* <DEDUP_REMOVED lines=17> */
.L_x_23092:
[----:B------:R-:W-:Y:S05]  /*8780*/  BSYNC.RECONVERGENT B0 ;  /* 0x0000000000007941 */ /* 0x000fea0003800200 */
.L_x_23091:
[----:B------:R0:W-:Y:S01]  /*8790*/  STG.E.U8 desc[UR36][R2.64], R0 ;  /* 0x0000000002007986 */ /* 0x0001e2000c101124 */
[----:B------:R-:W-:Y:S05]  /*87a0*/  BRA `(.L_x_23078) ;  /* 0x00000004007c7947 */ /* 0x000fea0003800000 */
.L_x_23086:
        /* <DEDUP_REMOVED lines=21> */
.L_x_23094:
[----:B------:R-:W-:-:S05]  /*8900*/  IMAD.MOV.U32 R5, RZ, RZ, RZ ;  /* 0x000000ffff057224 */ /* 0x000fca00078e00ff */
[----:B------:R0:W-:Y:S01]  /*8910*/  STG.E.64 desc[UR36][R2.64], R4 ;  /* 0x0000000402007986 */ /* 0x0001e2000c101b24 */
[----:B------:R-:W-:Y:S05]  /*8920*/  BRA `(.L_x_23078) ;  /* 0x00000004001c7947 */ /* 0x000fea0003800000 */
.L_x_23093:
[----:B------:R0:W-:Y:S01]  /*8930*/  STG.E desc[UR36][R2.64], R4 ;  /* 0x0000000402007986 */ /* 0x0001e2000c101924 */
[----:B------:R-:W-:Y:S05]  /*8940*/  BRA `(.L_x_23078) ;  /* 0x0000000400147947 */ /* 0x000fea0003800000 */
.L_x_23085:
        /* <DEDUP_REMOVED lines=8> */
.L_x_23096:
[----:B------:R-:W0:Y:S01]  /*89d0*/  I2F.F64.U32 R4, R4 ;  /* 0x0000000400047312 */ /* 0x000e220000201800 */
[----:B------:R-:W-:-:S05]  /*89e0*/  CS2R R6, SRZ ;  /* 0x0000000000067805 */ /* 0x000fca000001ff00 */
[----:B0-----:R4:W-:Y:S01]  /*89f0*/  STG.E.128 desc[UR36][R2.64], R4 ;  /* 0x0000000402007986 */ /* 0x0019e2000c101d24 */
[----:B------:R-:W-:Y:S05]  /*8a00*/  BRA `(.L_x_23078) ;  /* 0x0000000000e47947 */ /* 0x000fea0003800000 */
.L_x_23095:
[----:B------:R-:W-:-:S09]  /*8a10*/  UISETP.NE.AND UP0, UPT, UR4, 0xf, UPT ;  /* 0x0000000f0400788c */ /* 0x000fd2000bf05270 */
[----:B------:R-:W-:Y:S05]  /*8a20*/  BRA.U !UP0, `(.L_x_23097) ;  /* 0x0000000108d07547 */ /* 0x000fea000b800000 */
[----:B------:R-:W-:-:S09]  /*8a30*/  UISETP.NE.AND UP0, UPT, UR4, 0x17, UPT ;  /* 0x000000170400788c */ /* 0x000fd2000bf05270 */
[----:B------:R-:W-:Y:S05]  /*8a40*/  BRA.U !UP0, `(.L_x_23098) ;  /* 0x0000000108847547 */ /* 0x000fea000b800000 */
[----:B------:R-:W-:-:S09]  /*8a50*/  UISETP.NE.AND UP0, UPT, UR4, 0x18, UPT ;  /* 0x000000180400788c */ /* 0x000fd2000bf05270 */
[----:B------:R-:W-:Y:S05]  /*8a60*/  BRA.U !UP0, `(.L_x_23099) ;  /* 0x0000000108447547 */ /* 0x000fea000b800000 */
.L_x_23077:
        /* <DEDUP_REMOVED lines=16> */
.L_x_23100:
[----:B------:R-:W-:Y:S05]  /*8b70*/  BRA `(.L_x_23078) ;  /* 0x0000000000887947 */ /* 0x000fea0003800000 */
.L_x_23099:
        /* <DEDUP_REMOVED lines=11> */
.L_x_23102:
[----:B------:R-:W-:Y:S05]  /*8c30*/  BSYNC.RECONVERGENT B0 ;  /* 0x0000000000007941 */ /* 0x000fea0003800200 */
.L_x_23101:
[----:B------:R3:W-:Y:S01]  /*8c40*/  STG.E.U8 desc[UR36][R2.64], R5 ;  /* 0x0000000502007986 */ /* 0x0007e2000c101124 */
[----:B------:R-:W-:Y:S05]  /*8c50*/  BRA `(.L_x_23078) ;  /* 0x0000000000507947 */ /* 0x000fea0003800000 */
.L_x_23098:
        /* <DEDUP_REMOVED lines=12> */
.L_x_23103:
[----:B------:R-:W-:Y:S02]  /*8d20*/  ISETP.GT.U32.AND P0, PT, R7, 0x7f800000, PT ;  /* 0x7f8000000700780c */ /* 0x000fe40003f04070 */
[----:B------:R-:W-:-:S04]  /*8d30*/  MOV R5, 0x7f ;  /* 0x0000007f00057802 */ /* 0x000fc80000000f00 */
[----:B------:R-:W-:-:S05]  /*8d40*/  SEL R5, R5, 0x7c, P0 ;  /* 0x0000007c05057807 */ /* 0x000fca0000000000 */
[----:B------:R2:W-:Y:S01]  /*8d50*/  STG.E.U8 desc[UR36][R2.64], R5 ;  /* 0x0000000502007986 */ /* 0x0005e2000c101124 */
[----:B------:R-:W-:Y:S05]  /*8d60*/  BRA `(.L_x_23078) ;  /* 0x00000000000c7947 */ /* 0x000fea0003800000 */
.L_x_23097:
[----:B------:R-:W-:-:S04]  /*8d70*/  I2FP.F32.U32 R0, R4 ;  /* 0x0000000400007245 */ /* 0x000fc80000201000 */
[----:B------:R-:W-:-:S05]  /*8d80*/  F2FP.BF16.F32.PACK_AB R0, RZ, R0 ;  /* 0x00000000ff00723e */ /* 0x000fca00000010ff */
[----:B------:R0:W-:Y:S02]  /*8d90*/  STG.E.U16 desc[UR36][R2.64], R0 ;  /* 0x0000000002007986 */ /* 0x0001e4000c101524 */
.L_x_23078:
[----:B------:R-:W-:Y:S05]  /*8da0*/  BSYNC.RECONVERGENT B6 ;  /* 0x0000000000067941 */ /* 0x000fea0003800200 */
.L_x_23072:
[----:B------:R-:W-:-:S07]  /*8db0*/  VIADD R17, R17, 0x80 ;  /* 0x0000008011117836 */ /* 0x000fce0000000000 */
.L_x_23037:
[----:B------:R-:W-:Y:S05]  /*8dc0*/  BSYNC.RECONVERGENT B7 ;  /* 0x0000000000077941 */ /* 0x000fea0003800200 */
.L_x_23036:
        /* <DEDUP_REMOVED lines=306> */
.L_x_23104:
        /* <DEDUP_REMOVED lines=19> */
.L_x_23108:
[----:B------:R1:W5:Y:S01]  /*a220*/  LDG.E.U8 R2, desc[UR36][R4.64] ;  /* 0x0000002404027981 */ /* 0x000362000c1e1100 */
[----:B------:R-:W-:Y:S01]  /*a230*/  IMAD.MOV.U32 R3, RZ, RZ, RZ ;  /* 0x000000ffff037224 */ /* 0x000fe200078e00ff */
[----:B------:R-:W-:Y:S06]  /*a240*/  BRA `(.L_x_23110) ;  /* 0x0000000c00407947 */ /* 0x000fec0003800000 */
.L_x_23107:
        /* <DEDUP_REMOVED lines=8> */
.L_x_23112:
[----:B------:R-:W2:Y:S02]  /*a2d0*/  LDG.E R2, desc[UR36][R4.64] ;  /* 0x0000002404027981 */ /* 0x000ea4000c1e1900 */
[----:B--2---:R-:W-:Y:S01]  /*a2e0*/  SHF.R.S32.HI R3, RZ, 0x1f, R2 ;  /* 0x0000001fff037819 */ /* 0x004fe20000011402 */
[----:B------:R-:W-:Y:S06]  /*a2f0*/  BRA `(.L_x_23110) ;  /* 0x0000000c00147947 */ /* 0x000fec0003800000 */
.L_x_23111:
[----:B------:R-:W2:Y:S02]  /*a300*/  LDG.E.S16 R2, desc[UR36][R4.64] ;  /* 0x0000002404027981 */ /* 0x000ea4000c1e1700 */
[----:B--2---:R-:W-:Y:S01]  /*a310*/  SHF.R.S32.HI R3, RZ, 0x1f, R2 ;  /* 0x0000001fff037819 */ /* 0x004fe20000011402 */
[----:B------:R-:W-:Y:S06]  /*a320*/  BRA `(.L_x_23110) ;  /* 0x0000000c00087947 */ /* 0x000fec0003800000 */
.L_x_23106:
        /* <DEDUP_REMOVED lines=9> */
.L_x_23114:
[----:B------:R-:W2:Y:S02]  /*a3c0*/  LDG.E.U16 R4, desc[UR36][R4.64] ;  /* 0x0000002404047981 */ /* 0x000ea4000c1e1500 */
[----:B--2---:R-:W-:-:S06]  /*a3d0*/  HADD2.F32 R2, -RZ, R4.H0_H0 ;  /* 0x20000004ff027230 */ /* 0x004fcc0000004100 */
[----:B------:R-:W0:Y:S01]  /*a3e0*/  F2I.S64.TRUNC R2, R2 ;  /* 0x0000000200027311 */ /* 0x000e22000020d900 */
[----:B------:R-:W-:Y:S05]  /*a3f0*/  BRA `(.L_x_23110) ;  /* 0x0000000800d47947 */ /* 0x000fea0003800000 */
.L_x_23113:
        /* <DEDUP_REMOVED lines=9> */
.L_x_23116:
[----:B------:R-:W2:Y:S02]  /*a490*/  LDG.E.U16 R4, desc[UR36][R4.64] ;  /* 0x0000002404047981 */ /* 0x000ea4000c1e1500 */
[----:B--2---:R-:W-:-:S06]  /*a4a0*/  HADD2.F32 R2, -RZ, R4.H0_H0 ;  /* 0x20000004ff027230 */ /* 0x004fcc0000004100 */
[----:B------:R-:W4:Y:S01]  /*a4b0*/  F2I.S64.TRUNC R2, R2 ;  /* 0x0000000200027311 */ /* 0x000f22000020d900 */
[----:B------:R-:W-:Y:S05]  /*a4c0*/  BRA `(.L_x_23110) ;  /* 0x0000000800a07947 */ /* 0x000fea0003800000 */
.L_x_23115:
[----:B------:R-:W2:Y:S02]  /*a4d0*/  LDG.E.64 R2, desc[UR36][R4.64] ;  /* 0x0000002404027981 */ /* 0x000ea4000c1e1b00 */
[----:B--2---:R-:W2:Y:S01]  /*a4e0*/  F2I.S64.F64.TRUNC R2, R2 ;  /* 0x0000000200027311 */ /* 0x004ea2000030d900 */
[----:B------:R-:W-:Y:S05]  /*a4f0*/  BRA `(.L_x_23110) ;  /* 0x0000000800947947 */ /* 0x000fea0003800000 */
.L_x_23105:
        /* <DEDUP_REMOVED lines=13> */
.L_x_23119:
[----:B------:R-:W2:Y:S02]  /*a5d0*/  LDG.E.64 R2, desc[UR36][R4.64] ;  /* 0x0000002404027981 */ /* 0x000ea4000c1e1b00 */
[----:B--2---:R-:W0:Y:S01]  /*a5e0*/  F2I.S64.F64.TRUNC R2, R2 ;  /* 0x0000000200027311 */ /* 0x004e22000030d900 */
[----:B------:R-:W-:Y:S05]  /*a5f0*/  BRA `(.L_x_23110) ;  /* 0x0000000800547947 */ /* 0x000fea0003800000 */
.L_x_23118:
        /* <DEDUP_REMOVED lines=26> */
.L_x_23121:
        /* <DEDUP_REMOVED lines=13> */
.L_x_23120:
[----:B------:R-:W2:Y:S02]  /*a870*/  LDG.E.U16 R2, desc[UR36][R4.64] ;  /* 0x0000002404027981 */ /* 0x000ea4000c1e1500 */
[----:B--2---:R-:W-:-:S06]  /*a880*/  SHF.L.U32 R2, R2, 0x10, RZ ;  /* 0x0000001002027819 */ /* 0x004fcc00000006ff */
[----:B------:R-:W0:Y:S01]  /*a890*/  F2I.S64.TRUNC R2, R2 ;  /* 0x0000000200027311 */ /* 0x000e22000020d900 */
[----:B------:R-:W-:Y:S05]  /*a8a0*/  BRA `(.L_x_23110) ;  /* 0x0000000400a87947 */ /* 0x000fea0003800000 */
.L_x_23117:
        /* <DEDUP_REMOVED lines=11> */
.L_x_23124:
        /* <DEDUP_REMOVED lines=21> */
.L_x_23128:
[----:B------:R-:W-:Y:S05]  /*aab0*/  BSYNC.RECONVERGENT B1 ;  /* 0x0000000000017941 */ /* 0x000fea0003800200 */
.L_x_23127:
[----:B------:R-:W-:Y:S02]  /*aac0*/  SHF.L.U32 R0, R0, 0x14, RZ ;  /* 0x0000001400007819 */ /* 0x000fe400000006ff */
[----:B------:R-:W-:-:S04]  /*aad0*/  LEA R2, R2, 0x3b800000, 0x17 ;  /* 0x3b80000002027811 */ /* 0x000fc800078eb8ff */
[----:B------:R-:W-:-:S07]  /*aae0*/  LOP3.LUT R2, R2, R0, R7, 0xfe, !PT ;  /* 0x0000000002027212 */ /* 0x000fce00078efe07 */
.L_x_23126:
[----:B------:R-:W-:Y:S05]  /*aaf0*/  BSYNC.RECONVERGENT B0 ;  /* 0x0000000000007941 */ /* 0x000fea0003800200 */
.L_x_23125:
[----:B------:R-:W0:Y:S01]  /*ab00*/  F2I.S64.TRUNC R2, R2 ;  /* 0x0000000200027311 */ /* 0x000e22000020d900 */
[----:B------:R-:W-:Y:S05]  /*ab10*/  BRA `(.L_x_23110) ;  /* 0x00000004000c7947 */ /* 0x000fea0003800000 */
.L_x_23123:
        /* <DEDUP_REMOVED lines=21> */
.L_x_23132:
[----:B------:R-:W-:Y:S05]  /*ac70*/  BSYNC.RECONVERGENT B1 ;  /* 0x0000000000017941 */ /* 0x000fea0003800200 */
.L_x_23131:
[----:B------:R-:W-:Y:S01]  /*ac80*/  IMAD.SHL.U32 R0, R0, 0x200000, RZ ;  /* 0x0020000000007824 */ /* 0x000fe200078e00ff */
[----:B------:R-:W-:-:S04]  /*ac90*/  LEA R2, R2, 0x37800000, 0x17 ;  /* 0x3780000002027811 */ /* 0x000fc800078eb8ff */
[----:B------:R-:W-:-:S07]  /*aca0*/  LOP3.LUT R2, R2, R0, R7, 0xfe, !PT ;  /* 0x0000000002027212 */ /* 0x000fce00078efe07 */
.L_x_23130:
[----:B------:R-:W-:Y:S05]  /*acb0*/  BSYNC.RECONVERGENT B0 ;  /* 0x0000000000007941 */ /* 0x000fea0003800200 */
.L_x_23129:
[----:B------:R-:W0:Y:S01]  /*acc0*/  F2I.S64.TRUNC R2, R2 ;  /* 0x0000000200027311 */ /* 0x000e22000020d900 */
[----:B------:R-:W-:Y:S05]  /*acd0*/  BRA `(.L_x_23110) ;  /* 0x00000000009c7947 */ /* 0x000fea0003800000 */
.L_x_23122:
        /* <DEDUP_REMOVED lines=14> */
.L_x_23136:
[----:B------:R-:W-:Y:S05]  /*adc0*/  BSYNC.RECONVERGENT B0 ;  /* 0x0000000000007941 */ /* 0x000fea0003800200 */
.L_x_23135:
[----:B------:R-:W0:Y:S01]  /*add0*/  F2I.S64.TRUNC R2, R2 ;  /* 0x0000000200027311 */ /* 0x000e22000020d900 */
[----:B------:R-:W-:Y:S05]  /*ade0*/  BRA `(.L_x_23110) ;  /* 0x0000000000587947 */ /* 0x000fea0003800000 */
.L_x_23109:
        /* <DEDUP_REMOVED lines=16> */
.L_x_23137:
[----:B------:R-:W-:Y:S01]  /*aef0*/  CS2R R2, SRZ ;  /* 0x0000000000027805 */ /* 0x000fe2000001ff00 */
[----:B------:R-:W-:Y:S06]  /*af00*/  BRA `(.L_x_23110) ;  /* 0x0000000000107947 */ /* 0x000fec0003800000 */
.L_x_23134:
[----:B------:R0:W5:Y:S01]  /*af10*/  LDG.E.64 R2, desc[UR36][R4.64] ;  /* 0x0000002404027981 */ /* 0x000162000c1e1b00 */
[----:B------:R-:W-:Y:S05]  /*af20*/  BRA `(.L_x_23110) ;  /* 0x0000000000087947 */ /* 0x000fea0003800000 */
.L_x_23133:
[----:B------:R0:W5:Y:S01]  /*af30*/  LDG.E R2, desc[UR36][R4.64] ;  /* 0x0000002404027981 */ /* 0x000162000c1e1900 */
[----:B------:R-:W-:-:S07]  /*af40*/  MOV R3, RZ ;  /* 0x000000ff00037202 */ /* 0x000fce0000000f00 */
.L_x_23110:
[----:B------:R-:W0:Y:S01]  /*af50*/  LDCU.64 UR6, c[0x0][0x598] ;  /* 0x0000b300ff0677ac */ /* 0x000e220008000a00 */
[----:B------:R-:W-:-:S04]  /*af60*/  UPRMT UR4, UR41, 0x9910, URZ ;  /* 0x0000991029047896 */ /* 0x000fc800080000ff */
[----:B------:R-:W-:Y:S01]  /*af70*/  UISETP.GT.AND UP0, UPT, UR4, 0x9, UPT ;  /* 0x000000090400788c */ /* 0x000fe2000bf04270 */
[----:B0-2345:R-:W-:-:S04]  /*af80*/  LOP3.LUT P0, RZ, R2, UR6, RZ, 0xfc, !PT ;  /* 0x0000000602ff7c12 */ /* 0x03dfc8000f80fcff */
[----:B------:R-:W-:-:S04]  /*af90*/  LOP3.LUT P0, RZ, R3, UR7, RZ, 0xfc, P0 ;  /* 0x0000000703ff7c12 */ /* 0x000fc8000800fcff */
        /* <DEDUP_REMOVED lines=12> */
.L_x_23141:
[----:B------:R-:W-:Y:S01]  /*b060*/  STG.E.U8 desc[UR36][R16.64], R2 ;  /* 0x0000000210007986 */ /* 0x000fe2000c101124 */
[----:B------:R-:W-:Y:S05]  /*b070*/  EXIT ;  /* 0x000000000000794d */ /* 0x000fea0003800000 */
.L_x_23140:
        /* <DEDUP_REMOVED lines=9> */
.L_x_23144:
[----:B------:R-:W-:Y:S01]  /*b110*/  STG.E desc[UR36][R16.64], R2 ;  /* 0x0000000210007986 */ /* 0x000fe2000c101924 */
[----:B------:R-:W-:Y:S05]  /*b120*/  EXIT ;  /* 0x000000000000794d */ /* 0x000fea0003800000 */
.L_x_23143:
[----:B------:R-:W-:Y:S01]  /*b130*/  STG.E.U16 desc[UR36][R16.64], R2 ;  /* 0x0000000210007986 */ /* 0x000fe2000c101524 */
[----:B------:R-:W-:Y:S05]  /*b140*/  EXIT ;  /* 0x000000000000794d */ /* 0x000fea0003800000 */
.L_x_23139:
        /* <DEDUP_REMOVED lines=9> */
.L_x_23146:
[----:B------:R-:W-:-:S04]  /*b1e0*/  I2FP.F32.U32 R0, R2 ;  /* 0x0000000200007245 */ /* 0x000fc80000201000 */
[----:B------:R-:W-:-:S05]  /*b1f0*/  F2FP.F16.F32.PACK_AB R0, RZ, R0 ;  /* 0x00000000ff00723e */ /* 0x000fca00000000ff */
[----:B------:R-:W-:Y:S01]  /*b200*/  STG.E.U16 desc[UR36][R16.64], R0 ;  /* 0x0000000010007986 */ /* 0x000fe2000c101524 */
[----:B------:R-:W-:Y:S05]  /*b210*/  EXIT ;  /* 0x000000000000794d */ /* 0x000fea0003800000 */
.L_x_23145:
        /* <DEDUP_REMOVED lines=10> */
.L_x_23148:
[----:B------:R-:W-:-:S04]  /*b2c0*/  I2FP.F32.U32 R2, R2 ;  /* 0x0000000200027245 */ /* 0x000fc80000201000 */
[----:B------:R-:W-:-:S04]  /*b2d0*/  F2FP.F16.F32.PACK_AB R3, RZ, R2 ;  /* 0x00000002ff03723e */ /* 0x000fc800000000ff */
[----:B------:R-:W-:-:S05]  /*b2e0*/  PRMT R3, R3, 0x5410, RZ ;  /* 0x0000541003037816 */ /* 0x000fca00000000ff */
[----:B------:R-:W-:Y:S01]  /*b2f0*/  STG.E desc[UR36][R16.64], R3 ;  /* 0x0000000310007986 */ /* 0x000fe2000c101924 */
[----:B------:R-:W-:Y:S05]  /*b300*/  EXIT ;  /* 0x000000000000794d */ /* 0x000fea0003800000 */
.L_x_23147:
[----:B------:R-:W0:Y:S02]  /*b310*/  I2F.F64.U32 R2, R2 ;  /* 0x0000000200027312 */ /* 0x000e240000201800 */
[----:B0-----:R-:W-:Y:S01]  /*b320*/  STG.E.64 desc[UR36][R16.64], R2 ;  /* 0x0000000210007986 */ /* 0x001fe2000c101b24 */
[----:B------:R-:W-:Y:S05]  /*b330*/  EXIT ;  /* 0x000000000000794d */ /* 0x000fea0003800000 */
.L_x_23138:
        /* <DEDUP_REMOVED lines=12> */
.L_x_23152:
        /* <DEDUP_REMOVED lines=16> */
.L_x_23155:
[----:B------:R-:W-:-:S07]  /*b500*/  PRMT R8, R0, 0x7610, R8 ;  /* 0x0000761000087816 */ /* 0x000fce0000000008 */
.L_x_23154:
[----:B------:R-:W-:Y:S05]  /*b510*/  BSYNC.RECONVERGENT B0 ;  /* 0x0000000000007941 */ /* 0x000fea0003800200 */
.L_x_23153:
[----:B------:R-:W-:Y:S01]  /*b520*/  STG.E.U8 desc[UR36][R16.64], R8 ;  /* 0x0000000810007986 */ /* 0x000fe2000c101124 */
[----:B------:R-:W-:Y:S05]  /*b530*/  EXIT ;  /* 0x000000000000794d */ /* 0x000fea0003800000 */
.L_x_23151:
        /* <DEDUP_REMOVED lines=16> */
.L_x_23158:
[----:B------:R-:W-:-:S07]  /*b640*/  PRMT R8, R0, 0x7610, R8 ;  /* 0x0000761000087816 */ /* 0x000fce0000000008 */
.L_x_23157:
[----:B------:R-:W-:Y:S05]  /*b650*/  BSYNC.RECONVERGENT B0 ;  /* 0x0000000000007941 */ /* 0x000fea0003800200 */
.L_x_23156:
[----:B------:R-:W-:Y:S01]  /*b660*/  STG.E.U8 desc[UR36][R16.64], R8 ;  /* 0x0000000810007986 */ /* 0x000fe2000c101124 */
[----:B------:R-:W-:Y:S05]  /*b670*/  EXIT ;  /* 0x000000000000794d */ /* 0x000fea0003800000 */
.L_x_23150:
        /* <DEDUP_REMOVED lines=21> */
.L_x_23160:
[----:B------:R-:W-:-:S05]  /*b7d0*/  IMAD.MOV.U32 R3, RZ, RZ, RZ ;  /* 0x000000ffff037224 */ /* 0x000fca00078e00ff */
[----:B------:R-:W-:Y:S01]  /*b7e0*/  STG.E.64 desc[UR36][R16.64], R2 ;  /* 0x0000000210007986 */ /* 0x000fe2000c101b24 */
[----:B------:R-:W-:Y:S05]  /*b7f0*/  EXIT ;  /* 0x000000000000794d */ /* 0x000fea0003800000 */
.L_x_23159:
[----:B------:R-:W-:Y:S01]  /*b800*/  STG.E desc[UR36][R16.64], R2 ;  /* 0x0000000210007986 */ /* 0x000fe2000c101924 */
[----:B------:R-:W-:Y:S05]  /*b810*/  EXIT ;  /* 0x000000000000794d */ /* 0x000fea0003800000 */
.L_x_23149:
        /* <DEDUP_REMOVED lines=8> */
.L_x_23162:
[----:B-1----:R-:W0:Y:S01]  /*b8a0*/  I2F.F64.U32 R4, R2 ;  /* 0x0000000200047312 */ /* 0x002e220000201800 */
[----:B------:R-:W-:-:S05]  /*b8b0*/  CS2R R6, SRZ ;  /* 0x0000000000067805 */ /* 0x000fca000001ff00 */
[----:B0-----:R-:W-:Y:S01]  /*b8c0*/  STG.E.128 desc[UR36][R16.64], R4 ;  /* 0x0000000410007986 */ /* 0x001fe2000c101d24 */
[----:B------:R-:W-:Y:S05]  /*b8d0*/  EXIT ;  /* 0x000000000000794d */ /* 0x000fea0003800000 */
.L_x_23161:
[----:B------:R-:W-:-:S09]  /*b8e0*/  UISETP.NE.AND UP0, UPT, UR4, 0xf, UPT ;  /* 0x0000000f0400788c */ /* 0x000fd2000bf05270 */
[----:B------:R-:W-:Y:S05]  /*b8f0*/  BRA.U !UP0, `(.L_x_23163) ;  /* 0x0000000108d47547 */ /* 0x000fea000b800000 */
[----:B------:R-:W-:-:S09]  /*b900*/  UISETP.NE.AND UP0, UPT, UR4, 0x17, UPT ;  /* 0x000000170400788c */ /* 0x000fd2000bf05270 */
[----:B------:R-:W-:Y:S05]  /*b910*/  BRA.U !UP0, `(.L_x_23164) ;  /* 0x0000000108847547 */ /* 0x000fea000b800000 */
[----:B------:R-:W-:-:S09]  /*b920*/  UISETP.NE.AND UP0, UPT, UR4, 0x18, UPT ;  /* 0x000000180400788c */ /* 0x000fd2000bf05270 */
[----:B------:R-:W-:Y:S05]  /*b930*/  BRA.U !UP0, `(.L_x_23165) ;  /* 0x0000000108447547 */ /* 0x000fea000b800000 */
.L_x_23142:
[----:B------:R-:W-:Y:S01]  /*b940*/  MOV R0, 0x0 ;  /* 0x0000000000007802 */ /* 0x000fe20000000f00 */
[----:B------:R-:W1:Y:S01]  /*b950*/  LDCU.64 UR4, c[0x4][0x140] ;  /* 0x01002800ff0477ac */ /* 0x000e620008000a00 */
[----:B------:R-:W-:Y:S02]  /*b960*/  HFMA2 R8, -RZ, RZ, 0, 6.020069122314453125e-06 ;  /* 0x00000065ff087431 */ /* 0x000fe400000001ff */
[----:B------:R-:W-:Y:S01]  /*b970*/  IMAD.MOV.U32 R12, RZ, RZ, 0x1 ;  /* 0x00000001ff0c7424 */ /* 0x000fe200078e00ff */
[----:B------:R0:W2:Y:S01]  /*b980*/  LDC.64 R2, c[0x4][R0] ;  /* 0x0100000000027b82 */ /* 0x0000a20000000a00 */
[----:B------:R-:W3:Y:S01]  /*b990*/  LDCU.64 UR6, c[0x4][0x148] ;  /* 0x01002900ff0677ac */ /* 0x000ee20008000a00 */
[----:B------:R-:W-:Y:S01]  /*b9a0*/  MOV R13, RZ ;  /* 0x000000ff000d7202 */ /* 0x000fe20000000f00 */
[----:B------:R-:W4:Y:S01]  /*b9b0*/  LDCU.64 UR8, c[0x4][0x10] ;  /* 0x01000200ff0877ac */ /* 0x000f220008000a00 */
[----:B-1----:R-:W-:Y:S01]  /*b9c0*/  MOV R4, UR4 ;  /* 0x0000000400047c02 */ /* 0x002fe20008000f00 */
[----:B------:R-:W-:Y:S01]  /*b9d0*/  IMAD.U32 R5, RZ, RZ, UR5 ;  /* 0x00000005ff057e24 */ /* 0x000fe2000f8e00ff */
[----:B---3--:R-:W-:Y:S01]  /*b9e0*/  MOV R6, UR6 ;  /* 0x0000000600067c02 */ /* 0x008fe20008000f00 */
[----:B------:R-:W-:Y:S01]  /*b9f0*/  IMAD.U32 R7, RZ, RZ, UR7 ;  /* 0x00000007ff077e24 */ /* 0x000fe2000f8e00ff */
[----:B----4-:R-:W-:Y:S01]  /*ba00*/  MOV R10, UR8 ;  /* 0x00000008000a7c02 */ /* 0x010fe20008000f00 */
[----:B0-----:R-:W-:-:S07]  /*ba10*/  IMAD.U32 R11, RZ, RZ, UR9 ;  /* 0x00000009ff0b7e24 */ /* 0x001fce000f8e00ff */
[----:B------:R-:W-:-:S07]  /*ba20*/  LEPC R20, `(.L_x_23166) ;  /* 0x000000001014794e */ /* 0x000fce0000000000 */
[----:B--2---:R-:W-:Y:S05]  /*ba30*/  CALL.ABS.NOINC R2 ;  /* 0x0000000002007343 */ /* 0x004fea0003c00000 */
.L_x_23166:
[----:B------:R-:W-:Y:S05]  /*ba40*/  EXIT ;  /* 0x000000000000794d */ /* 0x000fea0003800000 */
.L_x_23165:
[----:B-1----:R-:W-:Y:S01]  /*ba50*/  I2FP.F32.U32 R5, R2 ;  /* 0x0000000200057245 */ /* 0x002fe20000201000 */
        /* <DEDUP_REMOVED lines=10> */
.L_x_23168:
[----:B------:R-:W-:Y:S05]  /*bb00*/  BSYNC.RECONVERGENT B0 ;  /* 0x0000000000007941 */ /* 0x000fea0003800200 */
.L_x_23167:
[----:B------:R-:W-:Y:S01]  /*bb10*/  STG.E.U8 desc[UR36][R16.64], R3 ;  /* 0x0000000310007986 */ /* 0x000fe2000c101124 */
[----:B------:R-:W-:Y:S05]  /*bb20*/  EXIT ;  /* 0x000000000000794d */ /* 0x000fea0003800000 */
.L_x_23164:
[----:B-1----:R-:W-:-:S04]  /*bb30*/  I2FP.F32.U32 R5, R2 ;  /* 0x0000000200057245 */ /* 0x002fc80000201000 */
        /* <DEDUP_REMOVED lines=12> */
.L_x_23169:
[----:B------:R-:W-:Y:S01]  /*bc00*/  HFMA2 R3, -RZ, RZ, 0, 7.569789886474609375e-06 ;  /* 0x0000007fff037431 */ /* 0x000fe200000001ff */
[----:B------:R-:W-:-:S04]  /*bc10*/  ISETP.GT.U32.AND P0, PT, R5, 0x7f800000, PT ;  /* 0x7f8000000500780c */ /* 0x000fc80003f04070 */
[----:B------:R-:W-:-:S05]  /*bc20*/  SEL R3, R3, 0x7c, P0 ;  /* 0x0000007c03037807 */ /* 0x000fca0000000000 */
[----:B------:R-:W-:Y:S01]  /*bc30*/  STG.E.U8 desc[UR36][R16.64], R3 ;  /* 0x0000000310007986 */ /* 0x000fe2000c101124 */
[----:B------:R-:W-:Y:S05]  /*bc40*/  EXIT ;  /* 0x000000000000794d */ /* 0x000fea0003800000 */
.L_x_23163:
[----:B------:R-:W-:-:S04]  /*bc50*/  I2FP.F32.U32 R0, R2 ;  /* 0x0000000200007245 */ /* 0x000fc80000201000 */
[----:B------:R-:W-:-:S05]  /*bc60*/  F2FP.BF16.F32.PACK_AB R0, RZ, R0 ;  /* 0x00000000ff00723e */ /* 0x000fca00000010ff */
[----:B------:R-:W-:Y:S01]  /*bc70*/  STG.E.U16 desc[UR36][R16.64], R0 ;  /* 0x0000000010007986 */ /* 0x000fe2000c101524 */
[----:B------:R-:W-:Y:S05]  /*bc80*/  EXIT ;  /* 0x000000000000794d */ /* 0x000fea0003800000 */
.L_x_23170:
        /* <DEDUP_REMOVED lines=15> */
.L_x_43588:


//--------------------- .text._ZN2at6native27unrolled_elementwise_kernelINS0_13AUnaryFunctorIllbZZZNS0_22logical_or_kernel_cudaERNS_14TensorIteratorEENKUlvE0_clEvENKUlvE2_clEvEUlllE_EESt5arrayIPcLm2EELi4E23TrivialOffsetCalculatorILi1EjESD_NS0_6memory12LoadWithCastILi1EEENSE_13StoreWithCastILi1EEEEEviT_T0_T2_T3_T4_T5_ --------------------------
	.section	.text._ZN2at6native27unrolled_elementwise_kernelINS0_13AUnaryFunctorIllbZZZNS0_22logical_or_kernel_cudaERNS_14TensorIteratorEENKUlvE0_clEvENKUlvE2_clEvEUlllE_EESt5arrayIPcLm2EELi4E23TrivialOffsetCalculatorILi1EjESD_NS0_6memory12LoadWithCastILi1EEENSE_13StoreWithCastILi1EEEEEviT_T0_T2_T3_T4_T5_,"ax",@progbits
	.align	128
        .global         _ZN2at6native27unrolled_elementwise_kernelINS0_13AUnaryFunctorIllbZZZNS0_22logical_or_kernel_cudaERNS_14TensorIteratorEENKUlvE0_clEvENKUlvE2_clEvEUlllE_EESt5arrayIPcLm2EELi4E23TrivialOffsetCalculatorILi1EjESD_NS0_6memory12LoadWithCastILi1EEENSE_13StoreWithCastILi1EEEEEviT_T0_T2_T3_T4_T5_
        .type           _ZN2at6native27unrolled_elementwise_kernelINS0_13AUnaryFunctorIllbZZZNS0_22logical_or_kernel_cudaERNS_14TensorIteratorEENKUlvE0_clEvENKUlvE2_clEvEUlllE_EESt5arrayIPcLm2EELi4E23TrivialOffsetCalculatorILi1EjESD_NS0_6memory12LoadWithCastILi1EEENSE_13StoreWithCastILi1EEEEEviT_T0_T2_T3_T4_T5_,@function
        .size           _ZN2at6native27unrolled_elementwise_kernelINS0_13AUnaryFunctorIllbZZZNS0_22logical_or_kernel_cudaERNS_14TensorIteratorEENKUlvE0_clEvENKUlvE2_clEvEUlllE_EESt5arrayIPcLm2EELi4E23TrivialOffsetCalculatorILi1EjESD_NS0_6memory12LoadWithCastILi1EEENSE_13StoreWithCastILi1EEEEEviT_T0_T2_T3_T4_T5_,(.L_x_43589 - _ZN2at6native27unrolled_elementwise_kernelINS0_13AUnaryFunctorIllbZZZNS0_22logical_or_kernel_cudaERNS_14TensorIteratorEENKUlvE0_clEvENKUlvE2_clEvEUlllE_EESt5arrayIPcLm2EELi4E23TrivialOffsetCalculatorILi1EjESD_NS0_6memory12LoadWithCastILi1EEENSE_13StoreWithCastILi1EEEEEviT_T0_T2_T3_T4_T5_)
        .other          _ZN2at6native27unrolled_elementwise_kernelINS0_13AUnaryFunctorIllbZZZNS0_22logical_or_kernel_cudaERNS_14TensorIteratorEENKUlvE0_clEvENKUlvE2_clEvEUlllE_EESt5arrayIPcLm2EELi4E23TrivialOffsetCalculatorILi1EjESD_NS0_6memory12LoadWithCastILi1EEENSE_13StoreWithCastILi1EEEEEviT_T0_T2_T3_T4_T5_,@"STO_CUDA_ENTRY STV_DEFAULT"
_ZN2at6native27unrolled_elementwise_kernelINS0_13AUnaryFunctorIllbZZZNS0_22logical_or_kernel_cudaERNS_14TensorIteratorEENKUlvE0_clEvENKUlvE2_clEvEUlllE_EESt5arrayIPcLm2EELi4E23TrivialOffsetCalculatorILi1EjESD_NS0_6memory12LoadWithCastILi1EEENSE_13StoreWithCastILi1EEEEEviT_T0_T2_T3_T4_T5_:
.text._ZN2at6native27unrolled_elementwise_kernelINS0_13AUnaryFunctorIllbZZZNS0_22logical_or_kernel_cudaERNS_14TensorIteratorEENKUlvE0_clEvENKUlvE2_clEvEUlllE_EESt5arrayIPcLm2EELi4E23TrivialOffsetCalculatorILi1EjESD_NS0_6memory12LoadWithCastILi1EEENSE_13StoreWithCastILi1EEEEEviT_T0_T2_T3_T4_T5_:
        /* <DEDUP_REMOVED lines=33> */
.L_x_23176:
[----:B------:R1:W5:Y:S01]  /*0210*/  LDG.E.U8 R4, desc[UR36][R6.64] ;  /* 0x0000002406047981 */ /* 0x000362000c1e1100 */
[----:B------:R-:W-:Y:S01]  /*0220*/  IMAD.MOV.U32 R5, RZ, RZ, RZ ;  /* 0x000000ffff057224 */ /* 0x000fe200078e00ff */
[----:B------:R-:W-:Y:S06]  /*0230*/  BRA `(.L_x_23178) ;  /* 0x0000000c00447947 */ /* 0x000fec0003800000 */
.L_x_23175:
        /* <DEDUP_REMOVED lines=8> */
.L_x_23180:
[----:B------:R-:W2:Y:S02]  /*02c0*/  LDG.E R4, desc[UR36][R6.64] ;  /* 0x0000002406047981 */ /* 0x000ea4000c1e1900 */
[----:B--2---:R-:W-:Y:S01]  /*02d0*/  SHF.R.S32.HI R5, RZ, 0x1f, R4 ;  /* 0x0000001fff057819 */ /* 0x004fe20000011404 */
[----:B------:R-:W-:Y:S06]  /*02e0*/  BRA `(.L_x_23178) ;  /* 0x0000000c00187947 */ /* 0x000fec0003800000 */
.L_x_23179:
[----:B------:R-:W2:Y:S02]  /*02f0*/  LDG.E.S16 R4, desc[UR36][R6.64] ;  /* 0x0000002406047981 */ /* 0x000ea4000c1e1700 */
[----:B--2---:R-:W-:Y:S01]  /*0300*/  SHF.R.S32.HI R5, RZ, 0x1f, R4 ;  /* 0x0000001fff057819 */ /* 0x004fe20000011404 */
[----:B------:R-:W-:Y:S06]  /*0310*/  BRA `(.L_x_23178) ;  /* 0x0000000c000c7947 */ /* 0x000fec0003800000 */
.L_x_23174:
        /* <DEDUP_REMOVED lines=9> */
.L_x_23182:
[----:B------:R-:W2:Y:S02]  /*03b0*/  LDG.E.U16 R6, desc[UR36][R6.64] ;  /* 0x0000002406067981 */ /* 0x000ea4000c1e1500 */
[----:B--2---:R-:W-:-:S06]  /*03c0*/  HADD2.F32 R4, -RZ, R6.H0_H0 ;  /* 0x20000006ff047230 */ /* 0x004fcc0000004100 */
[----:B------:R-:W0:Y:S01]  /*03d0*/  F2I.S64.TRUNC R4, R4 ;  /* 0x0000000400047311 */ /* 0x000e22000020d900 */
[----:B------:R-:W-:Y:S05]  /*03e0*/  BRA `(.L_x_23178) ;  /* 0x0000000800d87947 */ /* 0x000fea0003800000 */
.L_x_23181:
        /* <DEDUP_REMOVED lines=9> */
.L_x_23184:
[----:B------:R-:W2:Y:S02]  /*0480*/  LDG.E.U16 R6, desc[UR36][R6.64] ;  /* 0x0000002406067981 */ /* 0x000ea4000c1e1500 */
[----:B--2---:R-:W-:-:S06]  /*0490*/  HADD2.F32 R4, -RZ, R6.H0_H0 ;  /* 0x20000006ff047230 */ /* 0x004fcc0000004100 */
[----:B------:R-:W3:Y:S01]  /*04a0*/  F2I.S64.TRUNC R4, R4 ;  /* 0x0000000400047311 */ /* 0x000ee2000020d900 */
[----:B------:R-:W-:Y:S05]  /*04b0*/  BRA `(.L_x_23178) ;  /* 0x0000000800a47947 */ /* 0x000fea0003800000 */
.L_x_23183:
[----:B------:R-:W2:Y:S02]  /*04c0*/  LDG.E.64 R4, desc[UR36][R6.64] ;  /* 0x0000002406047981 */ /* 0x000ea4000c1e1b00 */
[----:B--2---:R-:W2:Y:S01]  /*04d0*/  F2I.S64.F64.TRUNC R4, R4 ;  /* 0x0000000400047311 */ /* 0x004ea2000030d900 */
[----:B------:R-:W-:Y:S05]  /*04e0*/  BRA `(.L_x_23178) ;  /* 0x0000000800987947 */ /* 0x000fea0003800000 */
.L_x_23173:
        /* <DEDUP_REMOVED lines=13> */
.L_x_23187:
[----:B------:R-:W2:Y:S02]  /*05c0*/  LDG.E.64 R4, desc[UR36][R6.64] ;  /* 0x0000002406047981 */ /* 0x000ea4000c1e1b00 */
[----:B--2---:R-:W0:Y:S01]  /*05d0*/  F2I.S64.F64.TRUNC R4, R4 ;  /* 0x0000000400047311 */ /* 0x004e22000030d900 */
[----:B------:R-:W-:Y:S05]  /*05e0*/  BRA `(.L_x_23178) ;  /* 0x0000000800587947 */ /* 0x000fea0003800000 */
.L_x_23186:
        /* <DEDUP_REMOVED lines=26> */
.L_x_23189:
        /* <DEDUP_REMOVED lines=14> */
.L_x_23188:
[----:B------:R-:W2:Y:S02]  /*0870*/  LDG.E.U16 R4, desc[UR36][R6.64] ;  /* 0x0000002406047981 */ /* 0x000ea4000c1e1500 */
[----:B--2---:R-:W-:-:S06]  /*0880*/  IMAD.U32 R4, R4, 0x10000, RZ ;  /* 0x0001000004047824 */ /* 0x004fcc00078e00ff */
[----:B------:R-:W0:Y:S01]  /*0890*/  F2I.S64.TRUNC R4, R4 ;  /* 0x0000000400047311 */ /* 0x000e22000020d900 */
[----:B------:R-:W-:Y:S05]  /*08a0*/  BRA `(.L_x_23178) ;  /* 0x0000000400a87947 */ /* 0x000fea0003800000 */
.L_x_23185:
        /* <DEDUP_REMOVED lines=11> */
.L_x_23192:
        /* <DEDUP_REMOVED lines=21> */
.L_x_23196:
[----:B------:R-:W-:Y:S05]  /*0ab0*/  BSYNC.RECONVERGENT B1 ;  /* 0x0000000000017941 */ /* 0x000fea0003800200 */
.L_x_23195:
[----:B------:R-:W-:Y:S01]  /*0ac0*/  IMAD.SHL.U32 R0, R0, 0x100000, RZ ;  /* 0x0010000000007824 */ /* 0x000fe200078e00ff */
[----:B------:R-:W-:-:S04]  /*0ad0*/  LEA R3, R3, 0x3b800000, 0x17 ;  /* 0x3b80000003037811 */ /* 0x000fc800078eb8ff */
[----:B------:R-:W-:-:S07]  /*0ae0*/  LOP3.LUT R4, R3, R0, R7, 0xfe, !PT ;  /* 0x0000000003047212 */ /* 0x000fce00078efe07 */
.L_x_23194:
[----:B------:R-:W-:Y:S05]  /*0af0*/  BSYNC.RECONVERGENT B0 ;  /* 0x0000000000007941 */ /* 0x000fea0003800200 */
.L_x_23193:
[----:B------:R-:W0:Y:S01]  /*0b00*/  F2I.S64.TRUNC R4, R4 ;  /* 0x0000000400047311 */ /* 0x000e22000020d900 */
[----:B------:R-:W-:Y:S05]  /*0b10*/  BRA `(.L_x_23178) ;  /* 0x00000004000c7947 */ /* 0x000fea0003800000 */
.L_x_23191:
        /* <DEDUP_REMOVED lines=21> */
.L_x_23200:
[----:B------:R-:W-:Y:S05]  /*0c70*/  BSYNC.RECONVERGENT B1 ;  /* 0x0000000000017941 */ /* 0x000fea0003800200 */
.L_x_23199:
[----:B------:R-:W-:Y:S01]  /*0c80*/  IMAD.SHL.U32 R0, R0, 0x200000, RZ ;  /* 0x0020000000007824 */ /* 0x000fe200078e00ff */
[----:B------:R-:W-:-:S04]  /*0c90*/  LEA R3, R3, 0x37800000, 0x17 ;  /* 0x3780000003037811 */ /* 0x000fc800078eb8ff */
[----:B------:R-:W-:-:S07]  /*0ca0*/  LOP3.LUT R4, R3, R0, R7, 0xfe, !PT ;  /* 0x0000000003047212 */ /* 0x000fce00078efe07 */
.L_x_23198:
[----:B------:R-:W-:Y:S05]  /*0cb0*/  BSYNC.RECONVERGENT B0 ;  /* 0x0000000000007941 */ /* 0x000fea0003800200 */
.L_x_23197:
[----:B------:R-:W0:Y:S01]  /*0cc0*/  F2I.S64.TRUNC R4, R4 ;  /* 0x0000000400047311 */ /* 0x000e22000020d900 */
[----:B------:R-:W-:Y:S05]  /*0cd0*/  BRA `(.L_x_23178) ;  /* 0x00000000009c7947 */ /* 0x000fea0003800000 */
.L_x_23190:
[----:B------:R-:W-:-:S09]  /*0ce0*/  UISETP.NE.AND UP0, UPT, UR4, 0x1c, UPT ;  /* 0x0000001c0400788c */ /* 0x000fd2000bf05270 */
[----:B------:R-:W-:Y:S05]  /*0cf0*/  BRA.U !UP0, `(.L_x_23201) ;  /* 0x00000001088c7547 */ /* 0x000fea000b800000 */
[----:B------:R-:W-:-:S09]  /*0d00*/  UISETP.NE.AND UP0, UPT, UR4, 0x1d, UPT ;  /* 0x0000001d0400788c */ /* 0x000fd2000bf05270 */
[----:B------:R-:W-:Y:S05]  /*0d10*/  BRA.U !UP0, `(.L_x_23202) ;  /* 0x00000001087c7547 */ /* 0x000fea000b800000 */
[----:B------:R-:W-:-:S09]  /*0d20*/  UISETP.NE.AND UP0, UPT, UR4, 0x2c, UPT ;  /* 0x0000002c0400788c */ /* 0x000fd2000bf05270 */
[----:B------:R-:W-:Y:S05]  /*0d30*/  BRA.U !UP0, `(.L_x_23203) ;  /* 0x0000000108487547 */ /* 0x000fea000b800000 */
.L_x_23177:
        /* <DEDUP_REMOVED lines=16> */
.L_x_23204:
[----:B------:R-:W-:Y:S01]  /*0e40*/  CS2R R4, SRZ ;  /* 0x0000000000047805 */ /* 0x000fe2000001ff00 */
[----:B------:R-:W-:Y:S06]  /*0e50*/  BRA `(.L_x_23178) ;  /* 0x00000000003c7947 */ /* 0x000fec0003800000 */
.L_x_23203:
        /* <DEDUP_REMOVED lines=8> */
.L_x_23206:
[----:B------:R-:W-:Y:S05]  /*0ee0*/  BSYNC.RECONVERGENT B0 ;  /* 0x0000000000007941 */ /* 0x000fea0003800200 */
.L_x_23205:
[----:B------:R-:W0:Y:S01]  /*0ef0*/  F2I.S64.TRUNC R4, R4 ;  /* 0x0000000400047311 */ /* 0x000e22000020d900 */
[----:B------:R-:W-:Y:S05]  /*0f00*/  BRA `(.L_x_23178) ;  /* 0x0000000000107947 */ /* 0x000fea0003800000 */
.L_x_23202:
[----:B------:R0:W5:Y:S01]  /*0f10*/  LDG.E.64 R4, desc[UR36][R6.64] ;  /* 0x0000002406047981 */ /* 0x000162000c1e1b00 */
[----:B------:R-:W-:Y:S05]  /*0f20*/  BRA `(.L_x_23178) ;  /* 0x0000000000087947 */ /* 0x000fea0003800000 */
.L_x_23201:
[----:B------:R0:W5:Y:S01]  /*0f30*/  LDG.E R4, desc[UR36][R6.64] ;  /* 0x0000002406047981 */ /* 0x000162000c1e1900 */
[----:B------:R-:W-:-:S07]  /*0f40*/  IMAD.MOV.U32 R5, RZ, RZ, RZ ;  /* 0x000000ffff057224 */ /* 0x000fce00078e00ff */
.L_x_23178:
[----:B012345:R-:W-:Y:S01]  /*0f50*/  ISETP.NE.U32.AND P0, PT, R4, RZ, PT ;  /* 0x000000ff0400720c */ /* 0x03ffe20003f05070 */
[----:B------:R-:W-:-:S03]  /*0f60*/  VIADD R18, R2, 0x80 ;  /* 0x0000008002127836 */ /* 0x000fc60000000000 */
[----:B------:R-:W-:-:S04]  /*0f70*/  ISETP.NE.AND.EX P0, PT, R5, RZ, PT, P0 ;  /* 0x000000ff0500720c */ /* 0x000fc80003f05300 */
[----:B------:R-:W-:-:S09]  /*0f80*/  P2R R16, PR, RZ, 0x1 ;  /* 0x00000001ff107803 */ /* 0x000fd20000000000 */
.L_x_23172:
[----:B------:R-:W-:Y:S05]  /*0f90*/  BSYNC.RECONVERGENT B6 ;  /* 0x0000000000067941 */ /* 0x000fea0003800200 */
.L_x_23171:
        /* <DEDUP_REMOVED lines=25> */
.L_x_23212:
[----:B------:R0:W5:Y:S01]  /*1130*/  LDG.E.U8 R4, desc[UR36][R6.64] ;  /* 0x0000002406047981 */ /* 0x000162000c1e1100 */
[----:B------:R-:W-:Y:S01]  /*1140*/  IMAD.MOV.U32 R5, RZ, RZ, RZ ;  /* 0x000000ffff057224 */ /* 0x000fe200078e00ff */
[----:B------:R-:W-:Y:S06]  /*1150*/  BRA `(.L_x_23214) ;  /* 0x0000000c00447947 */ /* 0x000fec0003800000 */
.L_x_23211:
        /* <DEDUP_REMOVED lines=8> */
.L_x_23216:
[----:B------:R-:W2:Y:S02]  /*11e0*/  LDG.E R4, desc[UR36][R6.64] ;  /* 0x0000002406047981 */ /* 0x000ea4000c1e1900 */
[----:B--2---:R-:W-:Y:S01]  /*11f0*/  SHF.R.S32.HI R5, RZ, 0x1f, R4 ;  /* 0x0000001fff057819 */ /* 0x004fe20000011404 */
[----:B------:R-:W-:Y:S06]  /*1200*/  BRA `(.L_x_23214) ;  /* 0x0000000c00187947 */ /* 0x000fec0003800000 */
.L_x_23215:
[----:B------:R-:W2:Y:S02]  /*1210*/  LDG.E.S16 R4, desc[UR36][R6.64] ;  /* 0x0000002406047981 */ /* 0x000ea4000c1e1700 */
[----:B--2---:R-:W-:Y:S01]  /*1220*/  SHF.R.S32.HI R5, RZ, 0x1f, R4 ;  /* 0x0000001fff057819 */ /* 0x004fe20000011404 */
[----:B------:R-:W-:Y:S06]  /*1230*/  BRA `(.L_x_23214) ;  /* 0x0000000c000c7947 */ /* 0x000fec0003800000 */
.L_x_23210:
        /* <DEDUP_REMOVED lines=9> */
.L_x_23218:
[----:B------:R-:W2:Y:S02]  /*12d0*/  LDG.E.U16 R6, desc[UR36][R6.64] ;  /* 0x0000002406067981 */ /* 0x000ea4000c1e1500 */
[----:B--2---:R-:W-:-:S06]  /*12e0*/  HADD2.F32 R4, -RZ, R6.H0_H0 ;  /* 0x20000006ff047230 */ /* 0x004fcc0000004100 */
[----:B------:R-:W0:Y:S01]  /*12f0*/  F2I.S64.TRUNC R4, R4 ;  /* 0x0000000400047311 */ /* 0x000e22000020d900 */
[----:B------:R-:W-:Y:S05]  /*1300*/  BRA `(.L_x_23214) ;  /* 0x0000000800d87947 */ /* 0x000fea0003800000 */
.L_x_23217:
        /* <DEDUP_REMOVED lines=9> */
.L_x_23220:
[----:B------:R-:W2:Y:S02]  /*13a0*/  LDG.E.U16 R6, desc[UR36][R6.64] ;  /* 0x0000002406067981 */ /* 0x000ea4000c1e1500 */
[----:B--2---:R-:W-:-:S06]  /*13b0*/  HADD2.F32 R4, -RZ, R6.H0_H0 ;  /* 0x20000006ff047230 */ /* 0x004fcc0000004100 */
[----:B------:R-:W0:Y:S01]  /*13c0*/  F2I.S64.TRUNC R4, R4 ;  /* 0x0000000400047311 */ /* 0x000e22000020d900 */
[----:B------:R-:W-:Y:S05]  /*13d0*/  BRA `(.L_x_23214) ;  /* 0x0000000800a47947 */ /* 0x000fea0003800000 */
.L_x_23219:
[----:B------:R-:W2:Y:S02]  /*13e0*/  LDG.E.64 R4, desc[UR36][R6.64] ;  /* 0x0000002406047981 */ /* 0x000ea4000c1e1b00 */
[----:B--2---:R-:W0:Y:S01]  /*13f0*/  F2I.S64.F64.TRUNC R4, R4 ;  /* 0x0000000400047311 */ /* 0x004e22000030d900 */
[----:B------:R-:W-:Y:S05]  /*1400*/  BRA `(.L_x_23214) ;  /* 0x0000000800987947 */ /* 0x000fea0003800000 */
.L_x_23209:
        /* <DEDUP_REMOVED lines=13> */
.L_x_23223:
[----:B------:R-:W2:Y:S02]  /*14e0*/  LDG.E.64 R4, desc[UR36][R6.64] ;  /* 0x0000002406047981 */ /* 0x000ea4000c1e1b00 */
[----:B--2---:R-:W0:Y:S01]  /*14f0*/  F2I.S64.F64.TRUNC R4, R4 ;  /* 0x0000000400047311 */ /* 0x004e22000030d900 */
[----:B------:R-:W-:Y:S05]  /*1500*/  BRA `(.L_x_23214) ;  /* 0x0000000800587947 */ /* 0x000fea0003800000 */
.L_x_23222:
        /* <DEDUP_REMOVED lines=26> */
.L_x_23225:
        /* <DEDUP_REMOVED lines=14> */
.L_x_23224:
[----:B------:R-:W2:Y:S02]  /*1790*/  LDG.E.U16 R4, desc[UR36][R6.64] ;  /* 0x0000002406047981 */ /* 0x000ea4000c1e1500 */
[----:B--2---:R-:W-:-:S06]  /*17a0*/  IMAD.U32 R4, R4, 0x10000, RZ ;  /* 0x0001000004047824 */ /* 0x004fcc00078e00ff */
[----:B------:R-:W4:Y:S01]  /*17b0*/  F2I.S64.TRUNC R4, R4 ;  /* 0x0000000400047311 */ /* 0x000f22000020d900 */
[----:B------:R-:W-:Y:S05]  /*17c0*/  BRA `(.L_x_23214) ;  /* 0x0000000400a87947 */ /* 0x000fea0003800000 */
.L_x_23221:
        /* <DEDUP_REMOVED lines=11> */
.L_x_23228:
        /* <DEDUP_REMOVED lines=21> */
.L_x_23232:
[----:B------:R-:W-:Y:S05]  /*19d0*/  BSYNC.RECONVERGENT B1 ;  /* 0x0000000000017941 */ /* 0x000fea0003800200 */
.L_x_23231:
[----:B------:R-:W-:Y:S01]  /*19e0*/  IMAD.SHL.U32 R0, R0, 0x100000, RZ ;  /* 0x0010000000007824 */ /* 0x000fe200078e00ff */
[----:B------:R-:W-:-:S04]  /*19f0*/  LEA R3, R3, 0x3b800000, 0x17 ;  /* 0x3b80000003037811 */ /* 0x000fc800078eb8ff */
[----:B------:R-:W-:-:S07]  /*1a00*/  LOP3.LUT R4, R3, R0, R7, 0xfe, !PT ;  /* 0x0000000003047212 */ /* 0x000fce00078efe07 */
.L_x_23230:
[----:B------:R-:W-:Y:S05]  /*1a10*/  BSYNC.RECONVERGENT B0 ;  /* 0x0000000000007941 */ /* 0x000fea0003800200 */
.L_x_23229:
[----:B------:R-:W0:Y:S01]  /*1a20*/  F2I.S64.TRUNC R4, R4 ;  /* 0x0000000400047311 */ /* 0x000e22000020d900 */
[----:B------:R-:W-:Y:S05]  /*1a30*/  BRA `(.L_x_23214) ;  /* 0x00000004000c7947 */ /* 0x000fea0003800000 */
.L_x_23227:
        /* <DEDUP_REMOVED lines=21> */
.L_x_23236:
[----:B------:R-:W-:Y:S05]  /*1b90*/  BSYNC.RECONVERGENT B1 ;  /* 0x0000000000017941 */ /* 0x000fea0003800200 */
.L_x_23235:
[----:B------:R-:W-:Y:S01]  /*1ba0*/  IMAD.SHL.U32 R0, R0, 0x200000, RZ ;  /* 0x0020000000007824 */ /* 0x000fe200078e00ff */
[----:B------:R-:W-:-:S04]  /*1bb0*/  LEA R3, R3, 0x37800000, 0x17 ;  /* 0x3780000003037811 */ /* 0x000fc800078eb8ff */
[----:B------:R-:W-:-:S07]  /*1bc0*/  LOP3.LUT R4, R3, R0, R7, 0xfe, !PT ;  /* 0x0000000003047212 */ /* 0x000fce00078efe07 */
.L_x_23234:
[----:B------:R-:W-:Y:S05]  /*1bd0*/  BSYNC.RECONVERGENT B0 ;  /* 0x0000000000007941 */ /* 0x000fea0003800200 */
.L_x_23233:
[----:B------:R-:W0:Y:S01]  /*1be0*/  F2I.S64.TRUNC R4, R4 ;  /* 0x0000000400047311 */ /* 0x000e22000020d900 */
[----:B------:R-:W-:Y:S05]  /*1bf0*/  BRA `(.L_x_23214) ;  /* 0x00000000009c7947 */ /* 0x000fea0003800000 */
.L_x_23226:
        /* <DEDUP_REMOVED lines=14> */
.L_x_23240:
[----:B------:R-:W-:Y:S05]  /*1ce0*/  BSYNC.RECONVERGENT B0 ;  /* 0x0000000000007941 */ /* 0x000fea0003800200 */
.L_x_23239:
[----:B------:R-:W0:Y:S01]  /*1cf0*/  F2I.S64.TRUNC R4, R4 ;  /* 0x0000000400047311 */ /* 0x000e22000020d900 */
[----:B------:R-:W-:Y:S05]  /*1d00*/  BRA `(.L_x_23214) ;  /* 0x0000000000587947 */ /* 0x000fea0003800000 */
.L_x_23213:
        /* <DEDUP_REMOVED lines=16> */
.L_x_23241:
[----:B------:R-:W-:Y:S01]  /*1e10*/  CS2R R4, SRZ ;  /* 0x0000000000047805 */ /* 0x000fe2000001ff00 */
[----:B------:R-:W-:Y:S06]  /*1e20*/  BRA `(.L_x_23214) ;  /* 0x0000000000107947 */ /* 0x000fec0003800000 */
.L_x_23238:
[----:B------:R0:W5:Y:S01]  /*1e30*/  LDG.E.64 R4, desc[UR36][R6.64] ;  /* 0x0000002406047981 */ /* 0x000162000c1e1b00 */
[----:B------:R-:W-:Y:S05]  /*1e40*/  BRA `(.L_x_23214) ;  /* 0x0000000000087947 */ /* 0x000fea0003800000 */
.L_x_23237:
[----:B------:R0:W5:Y:S01]  /*1e50*/  LDG.E R4, desc[UR36][R6.64] ;  /* 0x0000002406047981 */ /* 0x000162000c1e1900 */
[----:B------:R-:W-:-:S07]  /*1e60*/  IMAD.MOV.U32 R5, RZ, RZ, RZ ;  /* 0x000000ffff057224 */ /* 0x000fce00078e00ff */
.L_x_23214:
[----:B01-345:R-:W-:Y:S01]  /*1e70*/  ISETP.NE.U32.AND P0, PT, R4, RZ, PT ;  /* 0x000000ff0400720c */ /* 0x03bfe20003f05070 */
[----:B------:R-:W-:-:S03]  /*1e80*/  VIADD R18, R18, 0x80 ;  /* 0x0000008012127836 */ /* 0x000fc60000000000 */
[----:B------:R-:W-:-:S04]  /*1e90*/  ISETP.NE.AND.EX P0, PT, R5, RZ, PT, P0 ;  /* 0x000000ff0500720c */ /* 0x000fc80003f05300 */
[----:B------:R-:W-:-:S09]  /*1ea0*/  P2R R17, PR, RZ, 0x1 ;  /* 0x00000001ff117803 */ /* 0x000fd20000000000 */
.L_x_23208:
[----:B------:R-:W-:Y:S05]  /*1eb0*/  BSYNC.RECONVERGENT B6 ;  /* 0x0000000000067941 */ /* 0x000fea0003800200 */
.L_x_23207:
        /* <DEDUP_REMOVED lines=25> */
.L_x_23247:
[----:B------:R0:W5:Y:S01]  /*2050*/  LDG.E.U8 R4, desc[UR36][R6.64] ;  /* 0x0000002406047981 */ /* 0x000162000c1e1100 */
[----:B------:R-:W-:Y:S01]  /*2060*/  IMAD.MOV.U32 R5, RZ, RZ, RZ ;  /* 0x000000ffff057224 */ /* 0x000fe200078e00ff */
[----:B------:R-:W-:Y:S06]  /*2070*/  BRA `(.L_x_23249) ;  /* 0x0000000c00447947 */ /* 0x000fec0003800000 */
.L_x_23246:
        /* <DEDUP_REMOVED lines=8> */
.L_x_23251:
[----:B------:R-:W2:Y:S02]  /*2100*/  LDG.E R4, desc[UR36][R6.64] ;  /* 0x0000002406047981 */ /* 0x000ea4000c1e1900 */
[----:B--2---:R-:W-:Y:S01]  /*2110*/  SHF.R.S32.HI R5, RZ, 0x1f, R4 ;  /* 0x0000001fff057819 */ /* 0x004fe20000011404 */
[----:B------:R-:W-:Y:S06]  /*2120*/  BRA `(.L_x_23249) ;  /* 0x0000000c00187947 */ /* 0x000fec0003800000 */
.L_x_23250:
[----:B------:R-:W2:Y:S02]  /*2130*/  LDG.E.S16 R4, desc[UR36][R6.64] ;  /* 0x0000002406047981 */ /* 0x000ea4000c1e1700 */
[----:B--2---:R-:W-:Y:S01]  /*2140*/  SHF.R.S32.HI R5, RZ, 0x1f, R4 ;  /* 0x0000001fff057819 */ /* 0x004fe20000011404 */
[----:B------:R-:W-:Y:S06]  /*2150*/  BRA `(.L_x_23249) ;  /* 0x0000000c000c7947 */ /* 0x000fec0003800000 */
.L_x_23245:
        /* <DEDUP_REMOVED lines=9> */
.L_x_23253:
[----:B------:R-:W2:Y:S02]  /*21f0*/  LDG.E.U16 R6, desc[UR36][R6.64] ;  /* 0x0000002406067981 */ /* 0x000ea4000c1e1500 */
[----:B--2---:R-:W-:-:S06]  /*2200*/  HADD2.F32 R4, -RZ, R6.H0_H0 ;  /* 0x20000006ff047230 */ /* 0x004fcc0000004100 */
[----:B------:R-:W0:Y:S01]  /*2210*/  F2I.S64.TRUNC R4, R4 ;  /* 0x0000000400047311 */ /* 0x000e22000020d900 */
[----:B------:R-:W-:Y:S05]  /*2220*/  BRA `(.L_x_23249) ;  /* 0x0000000800d87947 */ /* 0x000fea0003800000 */
.L_x_23252:
        /* <DEDUP_REMOVED lines=9> */
.L_x_23255:
[----:B------:R-:W2:Y:S02]  /*22c0*/  LDG.E.U16 R6, desc[UR36][R6.64] ;  /* 0x0000002406067981 */ /* 0x000ea4000c1e1500 */
[----:B--2---:R-:W-:-:S06]  /*22d0*/  HADD2.F32 R4, -RZ, R6.H0_H0 ;  /* 0x20000006ff047230 */ /* 0x004fcc0000004100 */
[----:B------:R-:W0:Y:S01]  /*22e0*/  F2I.S64.TRUNC R4, R4 ;  /* 0x0000000400047311 */ /* 0x000e22000020d900 */
[----:B------:R-:W-:Y:S05]  /*22f0*/  BRA `(.L_x_23249) ;  /* 0x0000000800a47947 */ /* 0x000fea0003800000 */
.L_x_23254:
[----:B------:R-:W2:Y:S02]  /*2300*/  LDG.E.64 R4, desc[UR36][R6.64] ;  /* 0x0000002406047981 */ /* 0x000ea4000c1e1b00 */
[----:B--2---:R-:W0:Y:S01]  /*2310*/  F2I.S64.F64.TRUNC R4, R4 ;  /* 0x0000000400047311 */ /* 0x004e22000030d900 */
[----:B------:R-:W-:Y:S05]  /*2320*/  BRA `(.L_x_23249) ;  /* 0x0000000800987947 */ /* 0x000fea0003800000 */
.L_x_23244:
        /* <DEDUP_REMOVED lines=13> */
.L_x_23258:
[----:B------:R-:W2:Y:S02]  /*2400*/  LDG.E.64 R4, desc[UR36][R6.64] ;  /* 0x0000002406047981 */ /* 0x000ea4000c1e1b00 */
[----:B--2---:R-:W0:Y:S01]  /*2410*/  F2I.S64.F64.TRUNC R4, R4 ;  /* 0x0000000400047311 */ /* 0x004e22000030d900 */
[----:B------:R-:W-:Y:S05]  /*2420*/  BRA `(.L_x_23249) ;  /* 0x0000000800587947 */ /* 0x000fea0003800000 */
.L_x_23257:
        /* <DEDUP_REMOVED lines=26> */
.L_x_23260:
        /* <DEDUP_REMOVED lines=14> */
.L_x_23259:
[----:B------:R-:W2:Y:S02]  /*26b0*/  LDG.E.U16 R4, desc[UR36][R6.64] ;  /* 0x0000002406047981 */ /* 0x000ea4000c1e1500 */
[----:B--2---:R-:W-:-:S06]  /*26c0*/  IMAD.U32 R4, R4, 0x10000, RZ ;  /* 0x0001000004047824 */ /* 0x004fcc00078e00ff */
[----:B------:R-:W0:Y:S01]  /*26d0*/  F2I.S64.TRUNC R4, R4 ;  /* 0x0000000400047311 */ /* 0x000e22000020d900 */
[----:B------:R-:W-:Y:S05]  /*26e0*/  BRA `(.L_x_23249) ;  /* 0x0000000400a87947 */ /* 0x000fea0003800000 */
.L_x_23256:
        /* <DEDUP_REMOVED lines=11> */
.L_x_23263:
        /* <DEDUP_REMOVED lines=21> */
.L_x_23267:
[----:B------:R-:W-:Y:S05]  /*28f0*/  BSYNC.RECONVERGENT B1 ;  /* 0x0000000000017941 */ /* 0x000fea0003800200 */
.L_x_23266:
[----:B------:R-:W-:Y:S01]  /*2900*/  IMAD.SHL.U32 R0, R0, 0x100000, RZ ;  /* 0x0010000000007824 */ /* 0x000fe200078e00ff */
[----:B------:R-:W-:-:S04]  /*2910*/  LEA R3, R3, 0x3b800000, 0x17 ;  /* 0x3b80000003037811 */ /* 0x000fc800078eb8ff */
[----:B------:R-:W-:-:S07]  /*2920*/  LOP3.LUT R4, R3, R0, R7, 0xfe, !PT ;  /* 0x0000000003047212 */ /* 0x000fce00078efe07 */
.L_x_23265:
[----:B------:R-:W-:Y:S05]  /*2930*/  BSYNC.RECONVERGENT B0 ;  /* 0x0000000000007941 */ /* 0x000fea0003800200 */
.L_x_23264:
[----:B------:R-:W1:Y:S01]  /*2940*/  F2I.S64.TRUNC R4, R4 ;  /* 0x0000000400047311 */ /* 0x000e62000020d900 */
[----:B------:R-:W-:Y:S05]  /*2950*/  BRA `(.L_x_23249) ;  /* 0x00000004000c7947 */ /* 0x000fea0003800000 */
.L_x_23262:
        /* <DEDUP_REMOVED lines=21> */
.L_x_23271:
[----:B------:R-:W-:Y:S05]  /*2ab0*/  BSYNC.RECONVERGENT B1 ;  /* 0x0000000000017941 */ /* 0x000fea0003800200 */
.L_x_23270:
[----:B------:R-:W-:Y:S01]  /*2ac0*/  IMAD.SHL.U32 R0, R0, 0x200000, RZ ;  /* 0x0020000000007824 */ /* 0x000fe200078e00ff */
[----:B------:R-:W-:-:S04]  /*2ad0*/  LEA R3, R3, 0x37800000, 0x17 ;  /* 0x3780000003037811 */ /* 0x000fc800078eb8ff */
[----:B------:R-:W-:-:S07]  /*2ae0*/  LOP3.LUT R4, R3, R0, R7, 0xfe, !PT ;  /* 0x0000000003047212 */ /* 0x000fce00078efe07 */
.L_x_23269:
[----:B------:R-:W-:Y:S05]  /*2af0*/  BSYNC.RECONVERGENT B0 ;  /* 0x0000000000007941 */ /* 0x000fea0003800200 */
.L_x_23268:
[----:B------:R-:W2:Y:S01]  /*2b00*/  F2I.S64.TRUNC R4, R4 ;  /* 0x0000000400047311 */ /* 0x000ea2000020d900 */
[----:B------:R-:W-:Y:S05]  /*2b10*/  BRA `(.L_x_23249) ;  /* 0x00000000009c7947 */ /* 0x000fea0003800000 */
.L_x_23261:
        /* <DEDUP_REMOVED lines=14> */
.L_x_23275:
[----:B------:R-:W-:Y:S05]  /*2c00*/  BSYNC.RECONVERGENT B0 ;  /* 0x0000000000007941 */ /* 0x000fea0003800200 */
.L_x_23274:
[----:B------:R-:W4:Y:S01]  /*2c10*/  F2I.S64.TRUNC R4, R4 ;  /* 0x0000000400047311 */ /* 0x000f22000020d900 */
[----:B------:R-:W-:Y:S05]  /*2c20*/  BRA `(.L_x_23249) ;  /* 0x0000000000587947 */ /* 0x000fea0003800000 */
.L_x_23248:
        /* <DEDUP_REMOVED lines=16> */
.L_x_23276:
[----:B------:R-:W-:Y:S01]  /*2d30*/  CS2R R4, SRZ ;  /* 0x0000000000047805 */ /* 0x000fe2000001ff00 */
[----:B------:R-:W-:Y:S06]  /*2d40*/  BRA `(.L_x_23249) ;  /* 0x0000000000107947 */ /* 0x000fec0003800000 */
.L_x_23273:
[----:B------:R0:W5:Y:S01]  /*2d50*/  LDG.E.64 R4, desc[UR36][R6.64] ;  /* 0x0000002406047981 */ /* 0x000162000c1e1b00 */
[----:B------:R-:W-:Y:S05]  /*2d60*/  BRA `(.L_x_23249) ;  /* 0x0000000000087947 */ /* 0x000fea0003800000 */
.L_x_23272:
[----:B------:R3:W5:Y:S01]  /*2d70*/  LDG.E R4, desc[UR36][R6.64] ;  /* 0x0000002406047981 */ /* 0x000762000c1e1900 */
[----:B------:R-:W-:-:S07]  /*2d80*/  IMAD.MOV.U32 R5, RZ, RZ, RZ ;  /* 0x000000ffff057224 */ /* 0x000fce00078e00ff */
.L_x_23249:
[----:B012-45:R-:W-:Y:S01]  /*2d90*/  ISETP.NE.U32.AND P0, PT, R4, RZ, PT ;  /* 0x000000ff0400720c */ /* 0x037fe20003f05070 */
[----:B------:R-:W-:-:S03]  /*2da0*/  VIADD R18, R18, 0x80 ;  /* 0x0000008012127836 */ /* 0x000fc60000000000 */
[----:B------:R-:W-:-:S04]  /*2db0*/  ISETP.NE.AND.EX P0, PT, R5, RZ, PT, P0 ;  /* 0x000000ff0500720c */ /* 0x000fc80003f05300 */
[----:B------:R-:W-:-:S09]  /*2dc0*/  P2R R22, PR, RZ, 0x1 ;  /* 0x00000001ff167803 */ /* 0x000fd20000000000 */
.L_x_23243:
[----:B------:R-:W-:Y:S05]  /*2dd0*/  BSYNC.RECONVERGENT B6 ;  /* 0x0000000000067941 */ /* 0x000fea0003800200 */
.L_x_23242:
        /* <DEDUP_REMOVED lines=24> */
.L_x_23282:
[----:B------:R0:W5:Y:S01]  /*2f60*/  LDG.E.U8 R4, desc[UR36][R6.64] ;  /* 0x0000002406047981 */ /* 0x000162000c1e1100 */
[----:B------:R-:W-:Y:S01]  /*2f70*/  IMAD.MOV.U32 R5, RZ, RZ, RZ ;  /* 0x000000ffff057224 */ /* 0x000fe200078e00ff */
[----:B------:R-:W-:Y:S06]  /*2f80*/  BRA `(.L_x_23284) ;  /* 0x0000000c00447947 */ /* 0x000fec0003800000 */
.L_x_23281:
        /* <DEDUP_REMOVED lines=8> */
.L_x_23286:
[----:B------:R-:W2:Y:S02]  /*3010*/  LDG.E R4, desc[UR36][R6.64] ;  /* 0x0000002406047981 */ /* 0x000ea4000c1e1900 */
[----:B--2---:R-:W-:Y:S01]  /*3020*/  SHF.R.S32.HI R5, RZ, 0x1f, R4 ;  /* 0x0000001fff057819 */ /* 0x004fe20000011404 */
[----:B------:R-:W-:Y:S06]  /*3030*/  BRA `(.L_x_23284) ;  /* 0x0000000c00187947 */ /* 0x000fec0003800000 */
.L_x_23285:
[----:B------:R-:W2:Y:S02]  /*3040*/  LDG.E.S16 R4, desc[UR36][R6.64] ;  /* 0x0000002406047981 */ /* 0x000ea4000c1e1700 */
[----:B--2---:R-:W-:Y:S01]  /*3050*/  SHF.R.S32.HI R5, RZ, 0x1f, R4 ;  /* 0x0000001fff057819 */ /* 0x004fe20000011404 */
[----:B------:R-:W-:Y:S06]  /*3060*/  BRA `(.L_x_23284) ;  /* 0x0000000c000c7947 */ /* 0x000fec0003800000 */
.L_x_23280:
        /* <DEDUP_REMOVED lines=9> */
.L_x_23288:
[----:B------:R-:W2:Y:S02]  /*3100*/  LDG.E.U16 R6, desc[UR36][R6.64] ;  /* 0x0000002406067981 */ /* 0x000ea4000c1e1500 */
[----:B--2---:R-:W-:-:S06]  /*3110*/  HADD2.F32 R4, -RZ, R6.H0_H0 ;  /* 0x20000006ff047230 */ /* 0x004fcc0000004100 */
[----:B------:R-:W0:Y:S01]  /*3120*/  F2I.S64.TRUNC R4, R4 ;  /* 0x0000000400047311 */ /* 0x000e22000020d900 */
[----:B------:R-:W-:Y:S05]  /*3130*/  BRA `(.L_x_23284) ;  /* 0x0000000800d87947 */ /* 0x000fea0003800000 */
.L_x_23287:
        /* <DEDUP_REMOVED lines=9> */
.L_x_23290:
[----:B------:R-:W2:Y:S02]  /*31d0*/  LDG.E.U16 R6, desc[UR36][R6.64] ;  /* 0x0000002406067981 */ /* 0x000ea4000c1e1500 */
[----:B--2---:R-:W-:-:S06]  /*31e0*/  HADD2.F32 R4, -RZ, R6.H0_H0 ;  /* 0x20000006ff047230 */ /* 0x004fcc0000004100 */
[----:B------:R-:W0:Y:S01]  /*31f0*/  F2I.S64.TRUNC R4, R4 ;  /* 0x0000000400047311 */ /* 0x000e22000020d900 */
[----:B------:R-:W-:Y:S05]  /*3200*/  BRA `(.L_x_23284) ;  /* 0x0000000800a47947 */ /* 0x000fea0003800000 */
.L_x_23289:
[----:B------:R-:W2:Y:S02]  /*3210*/  LDG.E.64 R4, desc[UR36][R6.64] ;  /* 0x0000002406047981 */ /* 0x000ea4000c1e1b00 */
[----:B--2---:R-:W0:Y:S01]  /*3220*/  F2I.S64.F64.TRUNC R4, R4 ;  /* 0x0000000400047311 */ /* 0x004e22000030d900 */
[----:B------:R-:W-:Y:S05]  /*3230*/  BRA `(.L_x_23284) ;  /* 0x0000000800987947 */ /* 0x000fea0003800000 */
.L_x_23279:
        /* <DEDUP_REMOVED lines=13> */
.L_x_23293:
[----:B------:R-:W2:Y:S02]  /*3310*/  LDG.E.64 R4, desc[UR36][R6.64] ;  /* 0x0000002406047981 */ /* 0x000ea4000c1e1b00 */
[----:B--2---:R-:W0:Y:S01]  /*3320*/  F2I.S64.F64.TRUNC R4, R4 ;  /* 0x0000000400047311 */ /* 0x004e22000030d900 */
[----:B------:R-:W-:Y:S05]  /*3330*/  BRA `(.L_x_23284) ;  /* 0x0000000800587947 */ /* 0x000fea0003800000 */
.L_x_23292:
        /* <DEDUP_REMOVED lines=26> */
.L_x_23295:
        /* <DEDUP_REMOVED lines=14> */
.L_x_23294:
[----:B------:R-:W2:Y:S02]  /*35c0*/  LDG.E.U16 R4, desc[UR36][R6.64] ;  /* 0x0000002406047981 */ /* 0x000ea4000c1e1500 */
[----:B--2---:R-:W-:-:S06]  /*35d0*/  IMAD.U32 R4, R4, 0x10000, RZ ;  /* 0x0001000004047824 */ /* 0x004fcc00078e00ff */
[----:B------:R-:W0:Y:S01]  /*35e0*/  F2I.S64.TRUNC R4, R4 ;  /* 0x0000000400047311 */ /* 0x000e22000020d900 */
[----:B------:R-:W-:Y:S05]  /*35f0*/  BRA `(.L_x_23284) ;  /* 0x0000000400a87947 */ /* 0x000fea0003800000 */
.L_x_23291:
        /* <DEDUP_REMOVED lines=11> */
.L_x_23298:
        /* <DEDUP_REMOVED lines=21> */
.L_x_23302:
[----:B------:R-:W-:Y:S05]  /*3800*/  BSYNC.RECONVERGENT B1 ;  /* 0x0000000000017941 */ /* 0x000fea0003800200 */
.L_x_23301:
[----:B------:R-:W-:Y:S01]  /*3810*/  IMAD.SHL.U32 R0, R0, 0x100000, RZ ;  /* 0x0010000000007824 */ /* 0x000fe200078e00ff */
[----:B------:R-:W-:-:S04]  /*3820*/  LEA R3, R3, 0x3b800000, 0x17 ;  /* 0x3b80000003037811 */ /* 0x000fc800078eb8ff */
[----:B------:R-:W-:-:S07]  /*3830*/  LOP3.LUT R4, R3, R0, R7, 0xfe, !PT ;  /* 0x0000000003047212 */ /* 0x000fce00078efe07 */
.L_x_23300:
[----:B------:R-:W-:Y:S05]  /*3840*/  BSYNC.RECONVERGENT B0 ;  /* 0x0000000000007941 */ /* 0x000fea0003800200 */
.L_x_23299:
[----:B------:R-:W0:Y:S01]  /*3850*/  F2I.S64.TRUNC R4, R4 ;  /* 0x0000000400047311 */ /* 0x000e22000020d900 */
[----:B------:R-:W-:Y:S05]  /*3860*/  BRA `(.L_x_23284) ;  /* 0x00000004000c7947 */ /* 0x000fea0003800000 */
.L_x_23297:
        /* <DEDUP_REMOVED lines=21> */
.L_x_23306:
[----:B------:R-:W-:Y:S05]  /*39c0*/  BSYNC.RECONVERGENT B1 ;  /* 0x0000000000017941 */ /* 0x000fea0003800200 */
.L_x_23305:
[----:B------:R-:W-:Y:S01]  /*39d0*/  IMAD.SHL.U32 R0, R0, 0x200000, RZ ;  /* 0x0020000000007824 */ /* 0x000fe200078e00ff */
[----:B------:R-:W-:-:S04]  /*39e0*/  LEA R3, R3, 0x37800000, 0x17 ;  /* 0x3780000003037811 */ /* 0x000fc800078eb8ff */
[----:B------:R-:W-:-:S07]  /*39f0*/  LOP3.LUT R4, R3, R0, R7, 0xfe, !PT ;  /* 0x0000000003047212 */ /* 0x000fce00078efe07 */
.L_x_23304:
[----:B------:R-:W-:Y:S05]  /*3a00*/  BSYNC.RECONVERGENT B0 ;  /* 0x0000000000007941 */ /* 0x000fea0003800200 */
.L_x_23303:
[----:B------:R-:W2:Y:S01]  /*3a10*/  F2I.S64.TRUNC R4, R4 ;  /* 0x0000000400047311 */ /* 0x000ea2000020d900 */
[----:B------:R-:W-:Y:S05]  /*3a20*/  BRA `(.L_x_23284) ;  /* 0x00000000009c7947 */ /* 0x000fea0003800000 */
.L_x_23296:
        /* <DEDUP_REMOVED lines=14> */
.L_x_23310:
[----:B------:R-:W-:Y:S05]  /*3b10*/  BSYNC.RECONVERGENT B0 ;  /* 0x0000000000007941 */ /* 0x000fea0003800200 */
.L_x_23309:
[----:B------:R-:W4:Y:S01]  /*3b20*/  F2I.S64.TRUNC R4, R4 ;  /* 0x0000000400047311 */ /* 0x000f22000020d900 */
[----:B------:R-:W-:Y:S05]  /*3b30*/  BRA `(.L_x_23284) ;  /* 0x0000000000587947 */ /* 0x000fea0003800000 */
.L_x_23283:
        /* <DEDUP_REMOVED lines=16> */
.L_x_23311:
[----:B------:R-:W-:Y:S01]  /*3c40*/  CS2R R4, SRZ ;  /* 0x0000000000047805 */ /* 0x000fe2000001ff00 */
[----:B------:R-:W-:Y:S06]  /*3c50*/  BRA `(.L_x_23284) ;  /* 0x0000000000107947 */ /* 0x000fec0003800000 */
.L_x_23308:
[----:B------:R0:W5:Y:S01]  /*3c60*/  LDG.E.64 R4, desc[UR36][R6.64] ;  /* 0x0000002406047981 */ /* 0x000162000c1e1b00 */
[----:B------:R-:W-:Y:S05]  /*3c70*/  BRA `(.L_x_23284) ;  /* 0x0000000000087947 */ /* 0x000fea0003800000 */
.L_x_23307:
[----:B------:R3:W5:Y:S01]  /*3c80*/  LDG.E R4, desc[UR36][R6.64] ;  /* 0x0000002406047981 */ /* 0x000762000c1e1900 */
[----:B------:R-:W-:-:S07]  /*3c90*/  IMAD.MOV.U32 R5, RZ, RZ, RZ ;  /* 0x000000ffff057224 */ /* 0x000fce00078e00ff */
.L_x_23284:
[----:B012-45:R-:W-:-:S04]  /*3ca0*/  ISETP.NE.U32.AND P1, PT, R4, RZ, PT ;  /* 0x000000ff0400720c */ /* 0x037fc80003f25070 */
[----:B------:R-:W-:-:S13]  /*3cb0*/  ISETP.NE.AND.EX P1, PT, R5, RZ, PT, P1 ;  /* 0x000000ff0500720c */ /* 0x000fda0003f25310 */
.L_x_23278:
[----:B------:R-:W-:Y:S05]  /*3cc0*/  BSYNC.RECONVERGENT B6 ;  /* 0x0000000000067941 */ /* 0x000fea0003800200 */
.L_x_23277:
        /* <DEDUP_REMOVED lines=8> */
[----:B------:R-:W-:Y:S02]  /*3d50*/  ISETP.NE.OR.EX P2, PT, RZ, UR5, P2, P0 ;  /* 0x00000005ff007c0c */ /* 0x000fe40009745700 */
[----:B------:R-:W-:Y:S02]  /*3d60*/  ISETP.NE.OR.EX P3, PT, RZ, UR5, P3, P0 ;  /* 0x00000005ff007c0c */ /* 0x000fe40009f65700 */
[----:B------:R-:W-:Y:S02]  /*3d70*/  ISETP.NE.OR.EX P4, PT, RZ, UR5, P4, P0 ;  /* 0x00000005ff007c0c */ /* 0x000fe4000a785700 */
[----:B------:R-:W-:Y:S02]  /*3d80*/  ISETP.NE.OR.EX P1, PT, RZ, UR5, P1, P0 ;  /* 0x00000005ff007c0c */ /* 0x000fe40008f25700 */
        /* <DEDUP_REMOVED lines=28> */
.L_x_23319:
[----:B------:R0:W-:Y:S01]  /*3f50*/  STG.E.U8 desc[UR36][R8.64], R11 ;  /* 0x0000000b08007986 */ /* 0x0001e2000c101124 */
[----:B------:R-:W-:Y:S05]  /*3f60*/  BRA `(.L_x_23321) ;  /* 0x0000000c00087947 */ /* 0x000fea0003800000 */
.L_x_23318:
        /* <DEDUP_REMOVED lines=10> */
.L_x_23323:
[----:B------:R0:W-:Y:S01]  /*4010*/  STG.E desc[UR36][R8.64], R11 ;  /* 0x0000000b08007986 */ /* 0x0001e2000c101924 */
[----:B------:R-:W-:Y:S05]  /*4020*/  BRA `(.L_x_23321) ;  /* 0x0000000800d87947 */ /* 0x000fea0003800000 */
.L_x_23322:
[----:B------:R0:W-:Y:S01]  /*4030*/  STG.E.U16 desc[UR36][R8.64], R11 ;  /* 0x0000000b08007986 */ /* 0x0001e2000c101524 */
[----:B------:R-:W-:Y:S05]  /*4040*/  BRA `(.L_x_23321) ;  /* 0x0000000800d07947 */ /* 0x000fea0003800000 */
.L_x_23317:
        /* <DEDUP_REMOVED lines=9> */
.L_x_23325:
[----:B------:R-:W0:Y:S02]  /*40e0*/  I2F.S16 R0, R11 ;  /* 0x0000000b00007306 */ /* 0x000e240000101400 */
[----:B0-----:R-:W-:-:S05]  /*40f0*/  F2FP.F16.F32.PACK_AB R0, RZ, R0 ;  /* 0x00000000ff00723e */ /* 0x001fca00000000ff */
[----:B------:R0:W-:Y:S01]  /*4100*/  STG.E.U16 desc[UR36][R8.64], R0 ;  /* 0x0000000008007986 */ /* 0x0001e2000c101524 */
[----:B------:R-:W-:Y:S05]  /*4110*/  BRA `(.L_x_23321) ;  /* 0x00000008009c7947 */ /* 0x000fea0003800000 */
.L_x_23324:
        /* <DEDUP_REMOVED lines=10> */
.L_x_23327:
[----:B------:R-:W0:Y:S02]  /*41c0*/  I2F.S16 R11, R11 ;  /* 0x0000000b000b7306 */ /* 0x000e240000101400 */
[----:B0-----:R-:W-:-:S04]  /*41d0*/  F2FP.F16.F32.PACK_AB R3, RZ, R11 ;  /* 0x0000000bff03723e */ /* 0x001fc800000000ff */
[----:B------:R-:W-:-:S05]  /*41e0*/  PRMT R3, R3, 0x5410, RZ ;  /* 0x0000541003037816 */ /* 0x000fca00000000ff */
[----:B------:R0:W-:Y:S01]  /*41f0*/  STG.E desc[UR36][R8.64], R3 ;  /* 0x0000000308007986 */ /* 0x0001e2000c101924 */
[----:B------:R-:W-:Y:S05]  /*4200*/  BRA `(.L_x_23321) ;  /* 0x0000000800607947 */ /* 0x000fea0003800000 */
.L_x_23326:
[----:B------:R-:W0:Y:S02]  /*4210*/  I2F.F64.S16 R4, R11 ;  /* 0x0000000b00047312 */ /* 0x000e240000101c00 */
[----:B0-----:R0:W-:Y:S01]  /*4220*/  STG.E.64 desc[UR36][R8.64], R4 ;  /* 0x0000000408007986 */ /* 0x0011e2000c101b24 */
[----:B------:R-:W-:Y:S05]  /*4230*/  BRA `(.L_x_23321) ;  /* 0x0000000800547947 */ /* 0x000fea0003800000 */
.L_x_23316:
        /* <DEDUP_REMOVED lines=10> */
.L_x_23330:
[----:B------:R-:W0:Y:S01]  /*42e0*/  I2F.F64.S16 R4, R11 ;  /* 0x0000000b00047312 */ /* 0x000e220000101c00 */
[----:B---3--:R-:W-:-:S05]  /*42f0*/  CS2R R6, SRZ ;  /* 0x0000000000067805 */ /* 0x008fca000001ff00 */
[----:B0-----:R0:W-:Y:S01]  /*4300*/  STG.E.128 desc[UR36][R8.64], R4 ;  /* 0x0000000408007986 */ /* 0x0011e2000c101d24 */
[----:B------:R-:W-:Y:S05]  /*4310*/  BRA `(.L_x_23321) ;  /* 0x00000008001c7947 */ /* 0x000fea0003800000 */
.L_x_23329:
        /* <DEDUP_REMOVED lines=17> */
.L_x_23334:
[----:B------:R-:W-:Y:S05]  /*4430*/  BSYNC.RECONVERGENT B0 ;  /* 0x0000000000007941 */ /* 0x000fea0003800200 */
.L_x_23333:
[----:B------:R0:W-:Y:S01]  /*4440*/  STG.E.U8 desc[UR36][R8.64], R3 ;  /* 0x0000000308007986 */ /* 0x0001e2000c101124 */
[----:B------:R-:W-:Y:S05]  /*4450*/  BRA `(.L_x_23321) ;  /* 0x0000000400cc7947 */ /* 0x000fea0003800000 */
.L_x_23332:
        /* <DEDUP_REMOVED lines=16> */
.L_x_23331:
[----:B------:R-:W0:Y:S02]  /*4560*/  I2F.S16 R0, R11 ;  /* 0x0000000b00007306 */ /* 0x000e240000101400 */
[----:B0-----:R-:W-:-:S05]  /*4570*/  F2FP.BF16.F32.PACK_AB R0, RZ, R0 ;  /* 0x00000000ff00723e */ /* 0x001fca00000010ff */
[----:B------:R0:W-:Y:S01]  /*4580*/  STG.E.U16 desc[UR36][R8.64], R0 ;  /* 0x0000000008007986 */ /* 0x0001e2000c101524 */
[----:B------:R-:W-:Y:S05]  /*4590*/  BRA `(.L_x_23321) ;  /* 0x00000004007c7947 */ /* 0x000fea0003800000 */
.L_x_23328:
        /* <DEDUP_REMOVED lines=10> */
.L_x_23337:
        /* <DEDUP_REMOVED lines=12> */
.L_x_23340:
[----:B------:R-:W-:-:S04]  /*4700*/  SHF.R.U32.HI R0, RZ, 0x14, R11 ;  /* 0x00000014ff007819 */ /* 0x000fc8000001160b */
[----:B------:R-:W-:-:S04]  /*4710*/  LOP3.LUT R0, R0, 0x1, RZ, 0xc0, !PT ;  /* 0x0000000100007812 */ /* 0x000fc800078ec0ff */
[----:B------:R-:W-:-:S04]  /*4720*/  IADD3 R0, PT, PT, R11, 0x487ffff, R0 ;  /* 0x0487ffff0b007810 */ /* 0x000fc80007ffe000 */
[----:B------:R-:W-:-:S04]  /*4730*/  SHF.R.U32.HI R0, RZ, 0x14, R0 ;  /* 0x00000014ff007819 */ /* 0x000fc80000011600 */
[----:B------:R-:W-:-:S07]  /*4740*/  LOP3.LUT R0, R0, 0xff, RZ, 0xc0, !PT ;  /* 0x000000ff00007812 */ /* 0x000fce00078ec0ff */
.L_x_23341:
[----:B------:R-:W-:-:S07]  /*4750*/  PRMT R4, R0, 0x7610, R4 ;  /* 0x0000761000047816 */ /* 0x000fce0000000004 */
.L_x_23339:
[----:B------:R-:W-:Y:S05]  /*4760*/  BSYNC.RECONVERGENT B0 ;  /* 0x0000000000007941 */ /* 0x000fea0003800200 */
.L_x_23338:
[----:B------:R4:W-:Y:S01]  /*4770*/  STG.E.U8 desc[UR36][R8.64], R4 ;  /* 0x0000000408007986 */ /* 0x0009e2000c101124 */
[----:B------:R-:W-:Y:S05]  /*4780*/  BRA `(.L_x_23321) ;  /* 0x0000000400007947 */ /* 0x000fea0003800000 */
.L_x_23336:
        /* <DEDUP_REMOVED lines=12> */
.L_x_23344:
[----:B------:R-:W-:-:S04]  /*4850*/  SHF.R.U32.HI R0, RZ, 0x15, R11 ;  /* 0x00000015ff007819 */ /* 0x000fc8000001160b */
[----:B------:R-:W-:-:S04]  /*4860*/  LOP3.LUT R0, R0, 0x1, RZ, 0xc0, !PT ;  /* 0x0000000100007812 */ /* 0x000fc800078ec0ff */
[----:B------:R-:W-:-:S04]  /*4870*/  IADD3 R0, PT, PT, R11, 0x88fffff, R0 ;  /* 0x088fffff0b007810 */ /* 0x000fc80007ffe000 */
[----:B------:R-:W-:-:S04]  /*4880*/  SHF.R.U32.HI R0, RZ, 0x15, R0 ;  /* 0x00000015ff007819 */ /* 0x000fc80000011600 */
[----:B------:R-:W-:-:S07]  /*4890*/  LOP3.LUT R0, R0, 0xff, RZ, 0xc0, !PT ;  /* 0x000000ff00007812 */ /* 0x000fce00078ec0ff */
.L_x_23345:
[----:B------:R-:W-:-:S07]  /*48a0*/  PRMT R4, R0, 0x7610, R4 ;  /* 0x0000761000047816 */ /* 0x000fce0000000004 */
.L_x_23343:
[----:B------:R-:W-:Y:S05]  /*48b0*/  BSYNC.RECONVERGENT B0 ;  /* 0x0000000000007941 */ /* 0x000fea0003800200 */
.L_x_23342:
[----:B------:R0:W-:Y:S01]  /*48c0*/  STG.E.U8 desc[UR36][R8.64], R4 ;  /* 0x0000000408007986 */ /* 0x0001e2000c101124 */
[----:B------:R-:W-:Y:S05]  /*48d0*/  BRA `(.L_x_23321) ;  /* 0x0000000000ac7947 */ /* 0x000fea0003800000 */
.L_x_23335:
[----:B------:R-:W-:-:S13]  /*48e0*/  ISETP.NE.AND P0, PT, R0, 0x1c, PT ;  /* 0x0000001c0000780c */ /* 0x000fda0003f05270 */
[----:B------:R-:W-:Y:S05]  /*48f0*/  @!P0 BRA `(.L_x_23346) ;  /* 0x0000000000a08947 */ /* 0x000fea0003800000 */
[----:B------:R-:W-:-:S13]  /*4900*/  ISETP.NE.AND P0, PT, R0, 0x1d, PT ;  /* 0x0000001d0000780c */ /* 0x000fda0003f05270 */
[----:B------:R-:W-:Y:S05]  /*4910*/  @!P0 BRA `(.L_x_23347) ;  /* 0x0000000000888947 */ /* 0x000fea0003800000 */
[----:B------:R-:W-:-:S13]  /*4920*/  ISETP.NE.AND P0, PT, R0, 0x2c, PT ;  /* 0x0000002c0000780c */ /* 0x000fda0003f05270 */
[----:B------:R-:W-:Y:S05]  /*4930*/  @!P0 BRA `(.L_x_23348) ;  /* 0x0000000000448947 */ /* 0x000fea0003800000 */
.L_x_23320:
        /* <DEDUP_REMOVED lines=16> */
.L_x_23349:
[----:B------:R-:W-:Y:S05]  /*4a40*/  BRA `(.L_x_23321) ;  /* 0x0000000000507947 */ /* 0x000fea0003800000 */
.L_x_23348:
        /* <DEDUP_REMOVED lines=15> */
.L_x_23347:
[----:B------:R-:W-:Y:S02]  /*4b40*/  IMAD.MOV.U32 R4, RZ, RZ, R11 ;  /* 0x000000ffff047224 */ /* 0x000fe400078e000b */
[----:B------:R-:W-:-:S05]  /*4b50*/  IMAD.MOV.U32 R5, RZ, RZ, RZ ;  /* 0x000000ffff057224 */ /* 0x000fca00078e00ff */
[----:B------:R2:W-:Y:S01]  /*4b60*/  STG.E.64 desc[UR36][R8.64], R4 ;  /* 0x0000000408007986 */ /* 0x0005e2000c101b24 */
[----:B------:R-:W-:Y:S05]  /*4b70*/  BRA `(.L_x_23321) ;  /* 0x0000000000047947 */ /* 0x000fea0003800000 */
.L_x_23346:
[----:B------:R0:W-:Y:S02]  /*4b80*/  STG.E desc[UR36][R8.64], R11 ;  /* 0x0000000b08007986 */ /* 0x0001e4000c101924 */
.L_x_23321:
[----:B------:R-:W-:Y:S05]  /*4b90*/  BSYNC.RECONVERGENT B6 ;  /* 0x0000000000067941 */ /* 0x000fea0003800200 */
.L_x_23315:
        /* <DEDUP_REMOVED lines=24> */
.L_x_23355:
[----:B------:R0:W-:Y:S01]  /*4d20*/  STG.E.U8 desc[UR36][R8.64], R22 ;  /* 0x0000001608007986 */ /* 0x0001e2000c101124 */
[----:B------:R-:W-:Y:S05]  /*4d30*/  BRA `(.L_x_23357) ;  /* 0x0000000c00047947 */ /* 0x000fea0003800000 */
.L_x_23354:
        /* <DEDUP_REMOVED lines=10> */
.L_x_23359:
[----:B------:R4:W-:Y:S01]  /*4de0*/  STG.E desc[UR36][R8.64], R22 ;  /* 0x0000001608007986 */ /* 0x0009e2000c101924 */
[----:B------:R-:W-:Y:S05]  /*4df0*/  BRA `(.L_x_23357) ;  /* 0x0000000800d47947 */ /* 0x000fea0003800000 */
.L_x_23358:
[----:B------:R2:W-:Y:S01]  /*4e00*/  STG.E.U16 desc[UR36][R8.64], R22 ;  /* 0x0000001608007986 */ /* 0x0005e2000c101524 */
[----:B------:R-:W-:Y:S05]  /*4e10*/  BRA `(.L_x_23357) ;  /* 0x0000000800cc7947 */ /* 0x000fea0003800000 */
.L_x_23353:
        /* <DEDUP_REMOVED lines=9> */
.L_x_23361:
[----:B------:R-:W0:Y:S02]  /*4eb0*/  I2F.S16 R0, R22 ;  /* 0x0000001600007306 */ /* 0x000e240000101400 */
[----:B0-----:R-:W-:-:S05]  /*4ec0*/  F2FP.F16.F32.PACK_AB R0, RZ, R0 ;  /* 0x00000000ff00723e */ /* 0x001fca00000000ff */
[----:B------:R0:W-:Y:S01]  /*4ed0*/  STG.E.U16 desc[UR36][R8.64], R0 ;  /* 0x0000000008007986 */ /* 0x0001e2000c101524 */
[----:B------:R-:W-:Y:S05]  /*4ee0*/  BRA `(.L_x_23357) ;  /* 0x0000000800987947 */ /* 0x000fea0003800000 */
.L_x_23360:
        /* <DEDUP_REMOVED lines=10> */
.L_x_23363:
[----:B------:R-:W0:Y:S02]  /*4f90*/  I2F.S16 R22, R22 ;  /* 0x0000001600167306 */ /* 0x000e240000101400 */
[----:B0-----:R-:W-:-:S04]  /*4fa0*/  F2FP.F16.F32.PACK_AB R3, RZ, R22 ;  /* 0x00000016ff03723e */ /* 0x001fc800000000ff */
[----:B------:R-:W-:-:S05]  /*4fb0*/  PRMT R3, R3, 0x5410, RZ ;  /* 0x0000541003037816 */ /* 0x000fca00000000ff */
[----:B------:R0:W-:Y:S01]  /*4fc0*/  STG.E desc[UR36][R8.64], R3 ;  /* 0x0000000308007986 */ /* 0x0001e2000c101924 */
[----:B------:R-:W-:Y:S05]  /*4fd0*/  BRA `(.L_x_23357) ;  /* 0x00000008005c7947 */ /* 0x000fea0003800000 */
.L_x_23362:
[----:B------:R-:W0:Y:S02]  /*4fe0*/  I2F.F64.S16 R4, R22 ;  /* 0x0000001600047312 */ /* 0x000e240000101c00 */
[----:B0-----:R0:W-:Y:S01]  /*4ff0*/  STG.E.64 desc[UR36][R8.64], R4 ;  /* 0x0000000408007986 */ /* 0x0011e2000c101b24 */
[----:B------:R-:W-:Y:S05]  /*5000*/  BRA `(.L_x_23357) ;  /* 0x0000000800507947 */ /* 0x000fea0003800000 */
.L_x_23352:
        /* <DEDUP_REMOVED lines=12> */
.L_x_23367:
        /* <DEDUP_REMOVED lines=16> */
.L_x_23370:
[----:B------:R-:W-:-:S07]  /*51d0*/  PRMT R4, R0, 0x7610, R4 ;  /* 0x0000761000047816 */ /* 0x000fce0000000004 */
.L_x_23369:
[----:B------:R-:W-:Y:S05]  /*51e0*/  BSYNC.RECONVERGENT B0 ;  /* 0x0000000000007941 */ /* 0x000fea0003800200 */
.L_x_23368:
[----:B------:R0:W-:Y:S01]  /*51f0*/  STG.E.U8 desc[UR36][R8.64], R4 ;  /* 0x0000000408007986 */ /* 0x0001e2000c101124 */
[----:B------:R-:W-:Y:S05]  /*5200*/  BRA `(.L_x_23357) ;  /* 0x0000000400d07947 */ /* 0x000fea0003800000 */
.L_x_23366:
        /* <DEDUP_REMOVED lines=16> */
.L_x_23373:
[----:B------:R-:W-:-:S07]  /*5310*/  PRMT R4, R0, 0x7610, R4 ;  /* 0x0000761000047816 */ /* 0x000fce0000000004 */
.L_x_23372:
[----:B------:R-:W-:Y:S05]  /*5320*/  BSYNC.RECONVERGENT B0 ;  /* 0x0000000000007941 */ /* 0x000fea0003800200 */
.L_x_23371:
[----:B------:R0:W-:Y:S01]  /*5330*/  STG.E.U8 desc[UR36][R8.64], R4 ;  /* 0x0000000408007986 */ /* 0x0001e2000c101124 */
[----:B------:R-:W-:Y:S05]  /*5340*/  BRA `(.L_x_23357) ;  /* 0x0000000400807947 */ /* 0x000fea0003800000 */
.L_x_23365:
        /* <DEDUP_REMOVED lines=21> */
.L_x_23375:
[----:B------:R-:W-:Y:S02]  /*54a0*/  IMAD.MOV.U32 R4, RZ, RZ, R22 ;  /* 0x000000ffff047224 */ /* 0x000fe400078e0016 */
[----:B------:R-:W-:-:S05]  /*54b0*/  IMAD.MOV.U32 R5, RZ, RZ, RZ ;  /* 0x000000ffff057224 */ /* 0x000fca00078e00ff */
[----:B------:R0:W-:Y:S01]  /*54c0*/  STG.E.64 desc[UR36][R8.64], R4 ;  /* 0x0000000408007986 */ /* 0x0001e2000c101b24 */
[----:B------:R-:W-:Y:S05]  /*54d0*/  BRA `(.L_x_23357) ;  /* 0x00000004001c7947 */ /* 0x000fea0003800000 */
.L_x_23374:
[----:B------:R0:W-:Y:S01]  /*54e0*/  STG.E desc[UR36][R8.64], R22 ;  /* 0x0000001608007986 */ /* 0x0001e2000c101924 */
[----:B------:R-:W-:Y:S05]  /*54f0*/  BRA `(.L_x_23357) ;  /* 0x0000000400147947 */ /* 0x000fea0003800000 */
.L_x_23364:
        /* <DEDUP_REMOVED lines=8> */
.L_x_23377:
[----:B------:R-:W0:Y:S01]  /*5580*/  I2F.F64.S16 R4, R22 ;  /* 0x0000001600047312 */ /* 0x000e220000101c00 */
[----:B---3--:R-:W-:-:S05]  /*5590*/  CS2R R6, SRZ ;  /* 0x0000000000067805 */ /* 0x008fca000001ff00 */
[----:B0-----:R0:W-:Y:S01]  /*55a0*/  STG.E.128 desc[UR36][R8.64], R4 ;  /* 0x0000000408007986 */ /* 0x0011e2000c101d24 */
[----:B------:R-:W-:Y:S05]  /*55b0*/  BRA `(.L_x_23357) ;  /* 0x0000000000e47947 */ /* 0x000fea0003800000 */
.L_x_23376:
[----:B------:R-:W-:-:S13]  /*55c0*/  ISETP.NE.AND P0, PT, R0, 0xf, PT ;  /* 0x0000000f0000780c */ /* 0x000fda0003f05270 */
[----:B------:R-:W-:Y:S05]  /*55d0*/  @!P0 BRA `(.L_x_23378) ;  /* 0x0000000000d08947 */ /* 0x000fea0003800000 */
[----:B------:R-:W-:-:S13]  /*55e0*/  ISETP.NE.AND P0, PT, R0, 0x17, PT ;  /* 0x000000170000780c */ /* 0x000fda0003f05270 */
[----:B------:R-:W-:Y:S05]  /*55f0*/  @!P0 BRA `(.L_x_23379) ;  /* 0x0000000000848947 */ /* 0x000fea0003800000 */
[----:B------:R-:W-:-:S13]  /*5600*/  ISETP.NE.AND P0, PT, R0, 0x18, PT ;  /* 0x000000180000780c */ /* 0x000fda0003f05270 */
[----:B------:R-:W-:Y:S05]  /*5610*/  @!P0 BRA `(.L_x_23380) ;  /* 0x0000000000448947 */ /* 0x000fea0003800000 */
.L_x_23356:
        /* <DEDUP_REMOVED lines=16> */
.L_x_23381:
[----:B------:R-:W-:Y:S05]  /*5720*/  BRA `(.L_x_23357) ;  /* 0x0000000000887947 */ /* 0x000fea0003800000 */
.L_x_23380:
        /* <DEDUP_REMOVED lines=11> */
.L_x_23383:
[----:B------:R-:W-:Y:S05]  /*57e0*/  BSYNC.RECONVERGENT B0 ;  /* 0x0000000000007941 */ /* 0x000fea0003800200 */
.L_x_23382:
[----:B------:R0:W-:Y:S01]  /*57f0*/  STG.E.U8 desc[UR36][R8.64], R3 ;  /* 0x0000000308007986 */ /* 0x0001e2000c101124 */
[----:B------:R-:W-:Y:S05]  /*5800*/  BRA `(.L_x_23357) ;  /* 0x0000000000507947 */ /* 0x000fea0003800000 */
.L_x_23379:
        /* <DEDUP_REMOVED lines=12> */
.L_x_23384:
[----:B------:R-:W-:Y:S01]  /*58d0*/  IMAD.MOV.U32 R3, RZ, RZ, 0x7f ;  /* 0x0000007fff037424 */ /* 0x000fe200078e00ff */
[----:B------:R-:W-:-:S04]  /*58e0*/  ISETP.GT.U32.AND P0, PT, R5, 0x7f800000, PT ;  /* 0x7f8000000500780c */ /* 0x000fc80003f04070 */
[----:B------:R-:W-:-:S05]  /*58f0*/  SEL R3, R3, 0x7c, P0 ;  /* 0x0000007c03037807 */ /* 0x000fca0000000000 */
[----:B------:R0:W-:Y:S01]  /*5900*/  STG.E.U8 desc[UR36][R8.64], R3 ;  /* 0x0000000308007986 */ /* 0x0001e2000c101124 */
[----:B------:R-:W-:Y:S05]  /*5910*/  BRA `(.L_x_23357) ;  /* 0x00000000000c7947 */ /* 0x000fea0003800000 */
.L_x_23378:
[----:B------:R-:W0:Y:S02]  /*5920*/  I2F.S16 R0, R22 ;  /* 0x0000001600007306 */ /* 0x000e240000101400 */
[----:B0-----:R-:W-:-:S05]  /*5930*/  F2FP.BF16.F32.PACK_AB R0, RZ, R0 ;  /* 0x00000000ff00723e */ /* 0x001fca00000010ff */
[----:B------:R0:W-:Y:S02]  /*5940*/  STG.E.U16 desc[UR36][R8.64], R0 ;  /* 0x0000000008007986 */ /* 0x0001e4000c101524 */
.L_x_23357:
[----:B------:R-:W-:Y:S05]  /*5950*/  BSYNC.RECONVERGENT B6 ;  /* 0x0000000000067941 */ /* 0x000fea0003800200 */
.L_x_23351:
[----:B------:R-:W-:-:S07]  /*5960*/  VIADD R2, R2, 0x80 ;  /* 0x0000008002027836 */ /* 0x000fce0000000000 */
.L_x_23314:
[----:B------:R-:W-:-:S13]  /*5970*/  ISETP.GE.AND P0, PT, R2, R19, PT ;  /* 0x000000130200720c */ /* 0x000fda0003f06270 */
[----:B------:R-:W-:Y:S05]  /*5980*/  @P0 BREAK.RELIABLE B7 ;  /* 0x0000000000070942 */ /* 0x000fea0003800100 */
[----:B------:R-:W-:Y:S05]  /*5990*/  @P0 BRA `(.L_x_23350) ;  /* 0x0000000c006c0947 */ /* 0x000fea0003800000 */
[----:B------:R-:W-:Y:S05]  /*59a0*/  BSYNC.RELIABLE B7 ;  /* 0x0000000000077941 */ /* 0x000fea0003800100 */
.L_x_23313:
        /* <DEDUP_REMOVED lines=21> */
.L_x_23389:
[----:B------:R0:W-:Y:S01]  /*5b00*/  STG.E.U8 desc[UR36][R8.64], R18 ;  /* 0x0000001208007986 */ /* 0x0001e2000c101124 */
[----:B------:R-:W-:Y:S05]  /*5b10*/  BRA `(.L_x_23391) ;  /* 0x0000000c00047947 */ /* 0x000fea0003800000 */
.L_x_23388:
        /* <DEDUP_REMOVED lines=10> */
.L_x_23393:
[----:B------:R4:W-:Y:S01]  /*5bc0*/  STG.E desc[UR36][R8.64], R18 ;  /* 0x0000001208007986 */ /* 0x0009e2000c101924 */
[----:B------:R-:W-:Y:S05]  /*5bd0*/  BRA `(.L_x_23391) ;  /* 0x0000000800d47947 */ /* 0x000fea0003800000 */
.L_x_23392:
[----:B------:R2:W-:Y:S01]  /*5be0*/  STG.E.U16 desc[UR36][R8.64], R18 ;  /* 0x0000001208007986 */ /* 0x0005e2000c101524 */
[----:B------:R-:W-:Y:S05]  /*5bf0*/  BRA `(.L_x_23391) ;  /* 0x0000000800cc7947 */ /* 0x000fea0003800000 */
.L_x_23387:
        /* <DEDUP_REMOVED lines=9> */
.L_x_23395:
[----:B------:R-:W0:Y:S02]  /*5c90*/  I2F.S16 R0, R18 ;  /* 0x0000001200007306 */ /* 0x000e240000101400 */
[----:B0-----:R-:W-:-:S05]  /*5ca0*/  F2FP.F16.F32.PACK_AB R0, RZ, R0 ;  /* 0x00000000ff00723e */ /* 0x001fca00000000ff */
[----:B------:R0:W-:Y:S01]  /*5cb0*/  STG.E.U16 desc[UR36][R8.64], R0 ;  /* 0x0000000008007986 */ /* 0x0001e2000c101524 */
[----:B------:R-:W-:Y:S05]  /*5cc0*/  BRA `(.L_x_23391) ;  /* 0x0000000800987947 */ /* 0x000fea0003800000 */
.L_x_23394:
        /* <DEDUP_REMOVED lines=10> */
.L_x_23397:
[----:B------:R-:W0:Y:S02]  /*5d70*/  I2F.S16 R18, R18 ;  /* 0x0000001200127306 */ /* 0x000e240000101400 */
[----:B0-----:R-:W-:-:S04]  /*5d80*/  F2FP.F16.F32.PACK_AB R3, RZ, R18 ;  /* 0x00000012ff03723e */ /* 0x001fc800000000ff */
[----:B------:R-:W-:-:S05]  /*5d90*/  PRMT R3, R3, 0x5410, RZ ;  /* 0x0000541003037816 */ /* 0x000fca00000000ff */
[----:B------:R0:W-:Y:S01]  /*5da0*/  STG.E desc[UR36][R8.64], R3 ;  /* 0x0000000308007986 */ /* 0x0001e2000c101924 */
[----:B------:R-:W-:Y:S05]  /*5db0*/  BRA `(.L_x_23391) ;  /* 0x00000008005c7947 */ /* 0x000fea0003800000 */
.L_x_23396:
[----:B------:R-:W0:Y:S02]  /*5dc0*/  I2F.F64.S16 R4, R18 ;  /* 0x0000001200047312 */ /* 0x000e240000101c00 */
[----:B0-----:R0:W-:Y:S01]  /*5dd0*/  STG.E.64 desc[UR36][R8.64], R4 ;  /* 0x0000000408007986 */ /* 0x0011e2000c101b24 */
[----:B------:R-:W-:Y:S05]  /*5de0*/  BRA `(.L_x_23391) ;  /* 0x0000000800507947 */ /* 0x000fea0003800000 */
.L_x_23386:
        /* <DEDUP_REMOVED lines=12> */
.L_x_23401:
        /* <DEDUP_REMOVED lines=16> */
.L_x_23404:
[----:B------:R-:W-:-:S07]  /*5fb0*/  PRMT R4, R0, 0x7610, R4 ;  /* 0x0000761000047816 */ /* 0x000fce0000000004 */
.L_x_23403:
[----:B------:R-:W-:Y:S05]  /*5fc0*/  BSYNC.RECONVERGENT B0 ;  /* 0x0000000000007941 */ /* 0x000fea0003800200 */
.L_x_23402:
[----:B------:R0:W-:Y:S01]  /*5fd0*/  STG.E.U8 desc[UR36][R8.64], R4 ;  /* 0x0000000408007986 */ /* 0x0001e2000c101124 */
[----:B------:R-:W-:Y:S05]  /*5fe0*/  BRA `(.L_x_23391) ;  /* 0x0000000400d07947 */ /* 0x000fea0003800000 */
.L_x_23400:
        /* <DEDUP_REMOVED lines=16> */
.L_x_23407:
[----:B------:R-:W-:-:S07]  /*60f0*/  PRMT R4, R0, 0x7610, R4 ;  /* 0x0000761000047816 */ /* 0x000fce0000000004 */
.L_x_23406:
[----:B------:R-:W-:Y:S05]  /*6100*/  BSYNC.RECONVERGENT B0 ;  /* 0x0000000000007941 */ /* 0x000fea0003800200 */
.L_x_23405:
[----:B------:R0:W-:Y:S01]  /*6110*/  STG.E.U8 desc[UR36][R8.64], R4 ;  /* 0x0000000408007986 */ /* 0x0001e2000c101124 */
[----:B------:R-:W-:Y:S05]  /*6120*/  BRA `(.L_x_23391) ;  /* 0x0000000400807947 */ /* 0x000fea0003800000 */
.L_x_23399:
        /* <DEDUP_REMOVED lines=21> */
.L_x_23409:
[----:B------:R-:W-:Y:S02]  /*6280*/  IMAD.MOV.U32 R4, RZ, RZ, R18 ;  /* 0x000000ffff047224 */ /* 0x000fe400078e0012 */
[----:B------:R-:W-:-:S05]  /*6290*/  IMAD.MOV.U32 R5, RZ, RZ, RZ ;  /* 0x000000ffff057224 */ /* 0x000fca00078e00ff */
[----:B------:R0:W-:Y:S01]  /*62a0*/  STG.E.64 desc[UR36][R8.64], R4 ;  /* 0x0000000408007986 */ /* 0x0001e2000c101b24 */
[----:B------:R-:W-:Y:S05]  /*62b0*/  BRA `(.L_x_23391) ;  /* 0x00000004001c7947 */ /* 0x000fea0003800000 */
.L_x_23408:
[----:B------:R0:W-:Y:S01]  /*62c0*/  STG.E desc[UR36][R8.64], R18 ;  /* 0x0000001208007986 */ /* 0x0001e2000c101924 */
[----:B------:R-:W-:Y:S05]  /*62d0*/  BRA `(.L_x_23391) ;  /* 0x0000000400147947 */ /* 0x000fea0003800000 */
.L_x_23398:
        /* <DEDUP_REMOVED lines=8> */
.L_x_23411:
[----:B------:R-:W0:Y:S01]  /*6360*/  I2F.F64.S16 R4, R18 ;  /* 0x0000001200047312 */ /* 0x000e220000101c00 */
[----:B---3--:R-:W-:-:S05]  /*6370*/  CS2R R6, SRZ ;  /* 0x0000000000067805 */ /* 0x008fca000001ff00 */
[----:B0-----:R0:W-:Y:S01]  /*6380*/  STG.E.128 desc[UR36][R8.64], R4 ;  /* 0x0000000408007986 */ /* 0x0011e2000c101d24 */
[----:B------:R-:W-:Y:S05]  /*6390*/  BRA `(.L_x_23391) ;  /* 0x0000000000e47947 */ /* 0x000fea0003800000 */
.L_x_23410:
[----:B------:R-:W-:-:S13]  /*63a0*/  ISETP.NE.AND P0, PT, R0, 0xf, PT ;  /* 0x0000000f0000780c */ /* 0x000fda0003f05270 */
[----:B------:R-:W-:Y:S05]  /*63b0*/  @!P0 BRA `(.L_x_23412) ;  /* 0x0000000000d08947 */ /* 0x000fea0003800000 */
[----:B------:R-:W-:-:S13]  /*63c0*/  ISETP.NE.AND P0, PT, R0, 0x17, PT ;  /* 0x000000170000780c */ /* 0x000fda0003f05270 */
[----:B------:R-:W-:Y:S05]  /*63d0*/  @!P0 BRA `(.L_x_23413) ;  /* 0x0000000000848947 */ /* 0x000fea0003800000 */
[----:B------:R-:W-:-:S13]  /*63e0*/  ISETP.NE.AND P0, PT, R0, 0x18, PT ;  /* 0x000000180000780c */ /* 0x000fda0003f05270 */
[----:B------:R-:W-:Y:S05]  /*63f0*/  @!P0 BRA `(.L_x_23414) ;  /* 0x0000000000448947 */ /* 0x000fea0003800000 */
.L_x_23390:
        /* <DEDUP_REMOVED lines=16> */
.L_x_23415:
[----:B------:R-:W-:Y:S05]  /*6500*/  BRA `(.L_x_23391) ;  /* 0x0000000000887947 */ /* 0x000fea0003800000 */
.L_x_23414:
        /* <DEDUP_REMOVED lines=11> */
.L_x_23417:
[----:B------:R-:W-:Y:S05]  /*65c0*/  BSYNC.RECONVERGENT B0 ;  /* 0x0000000000007941 */ /* 0x000fea0003800200 */
.L_x_23416:
[----:B------:R0:W-:Y:S01]  /*65d0*/  STG.E.U8 desc[UR36][R8.64], R3 ;  /* 0x0000000308007986 */ /* 0x0001e2000c101124 */
[----:B------:R-:W-:Y:S05]  /*65e0*/  BRA `(.L_x_23391) ;  /* 0x0000000000507947 */ /* 0x000fea0003800000 */
.L_x_23413:
        /* <DEDUP_REMOVED lines=12> */
.L_x_23418:
[----:B------:R-:W-:Y:S01]  /*66b0*/  IMAD.MOV.U32 R3, RZ, RZ, 0x7f ;  /* 0x0000007fff037424 */ /* 0x000fe200078e00ff */
[----:B------:R-:W-:-:S04]  /*66c0*/  ISETP.GT.U32.AND P0, PT, R5, 0x7f800000, PT ;  /* 0x7f8000000500780c */ /* 0x000fc80003f04070 */
[----:B------:R-:W-:-:S05]  /*66d0*/  SEL R3, R3, 0x7c, P0 ;  /* 0x0000007c03037807 */ /* 0x000fca0000000000 */
[----:B------:R0:W-:Y:S01]  /*66e0*/  STG.E.U8 desc[UR36][R8.64], R3 ;  /* 0x0000000308007986 */ /* 0x0001e2000c101124 */
[----:B------:R-:W-:Y:S05]  /*66f0*/  BRA `(.L_x_23391) ;  /* 0x00000000000c7947 */ /* 0x000fea0003800000 */
.L_x_23412:
[----:B------:R-:W0:Y:S02]  /*6700*/  I2F.S16 R0, R18 ;  /* 0x0000001200007306 */ /* 0x000e240000101400 */
[----:B0-----:R-:W-:-:S05]  /*6710*/  F2FP.BF16.F32.PACK_AB R0, RZ, R0 ;  /* 0x00000000ff00723e */ /* 0x001fca00000010ff */
[----:B------:R0:W-:Y:S02]  /*6720*/  STG.E.U16 desc[UR36][R8.64], R0 ;  /* 0x0000000008007986 */ /* 0x0001e4000c101524 */
.L_x_23391:
[----:B------:R-:W-:Y:S05]  /*6730*/  BSYNC.RECONVERGENT B6 ;  /* 0x0000000000067941 */ /* 0x000fea0003800200 */
.L_x_23385:
[----:B------:R-:W-:-:S07]  /*6740*/  VIADD R2, R2, 0x80 ;  /* 0x0000008002027836 */ /* 0x000fce0000000000 */
.L_x_23350:
[----:B------:R-:W-:Y:S05]  /*6750*/  BSYNC.RECONVERGENT B8 ;  /* 0x0000000000087941 */ /* 0x000fea0003800200 */
.L_x_23312:
        /* <DEDUP_REMOVED lines=21> */
.L_x_23422:
[----:B------:R-:W-:Y:S01]  /*68b0*/  STG.E.U8 desc[UR36][R2.64], R16 ;  /* 0x0000001002007986 */ /* 0x000fe2000c101124 */
[----:B------:R-:W-:Y:S05]  /*68c0*/  EXIT ;  /* 0x000000000000794d */ /* 0x000fea0003800000 */
.L_x_23421:
        /* <DEDUP_REMOVED lines=9> */
.L_x_23425:
[----:B------:R-:W-:Y:S01]  /*6960*/  STG.E desc[UR36][R2.64], R16 ;  /* 0x0000001002007986 */ /* 0x000fe2000c101924 */
[----:B------:R-:W-:Y:S05]  /*6970*/  EXIT ;  /* 0x000000000000794d */ /* 0x000fea0003800000 */
.L_x_23424:
[----:B------:R-:W-:Y:S01]  /*6980*/  STG.E.U16 desc[UR36][R2.64], R16 ;  /* 0x0000001002007986 */ /* 0x000fe2000c101524 */
[----:B------:R-:W-:Y:S05]  /*6990*/  EXIT ;  /* 0x000000000000794d */ /* 0x000fea0003800000 */
.L_x_23420:
        /* <DEDUP_REMOVED lines=9> */
.L_x_23427:
[----:B------:R-:W0:Y:S02]  /*6a30*/  I2F.S16 R0, R16 ;  /* 0x0000001000007306 */ /* 0x000e240000101400 */
[----:B0-----:R-:W-:-:S05]  /*6a40*/  F2FP.F16.F32.PACK_AB R0, RZ, R0 ;  /* 0x00000000ff00723e */ /* 0x001fca00000000ff */
[----:B------:R-:W-:Y:S01]  /*6a50*/  STG.E.U16 desc[UR36][R2.64], R0 ;  /* 0x0000000002007986 */ /* 0x000fe2000c101524 */
[----:B------:R-:W-:Y:S05]  /*6a60*/  EXIT ;  /* 0x000000000000794d */ /* 0x000fea0003800000 */
.L_x_23426:
        /* <DEDUP_REMOVED lines=10> */
.L_x_23429:
[----:B------:R-:W0:Y:S02]  /*6b10*/  I2F.S16 R16, R16 ;  /* 0x0000001000107306 */ /* 0x000e240000101400 */
[----:B0-----:R-:W-:-:S04]  /*6b20*/  F2FP.F16.F32.PACK_AB R5, RZ, R16 ;  /* 0x00000010ff05723e */ /* 0x001fc800000000ff */
[----:B------:R-:W-:-:S05]  /*6b30*/  PRMT R5, R5, 0x5410, RZ ;  /* 0x0000541005057816 */ /* 0x000fca00000000ff */
[----:B------:R-:W-:Y:S01]  /*6b40*/  STG.E desc[UR36][R2.64], R5 ;  /* 0x0000000502007986 */ /* 0x000fe2000c101924 */
[----:B------:R-:W-:Y:S05]  /*6b50*/  EXIT ;  /* 0x000000000000794d */ /* 0x000fea0003800000 */
.L_x_23428:
[----:B------:R-:W0:Y:S02]  /*6b60*/  I2F.F64.S16 R16, R16 ;  /* 0x0000001000107312 */ /* 0x000e240000101c00 */
[----:B0-----:R-:W-:Y:S01]  /*6b70*/  STG.E.64 desc[UR36][R2.64], R16 ;  /* 0x0000001002007986 */ /* 0x001fe2000c101b24 */
[----:B------:R-:W-:Y:S05]  /*6b80*/  EXIT ;  /* 0x000000000000794d */ /* 0x000fea0003800000 */
.L_x_23419:
        /* <DEDUP_REMOVED lines=12> */
.L_x_23433:
        /* <DEDUP_REMOVED lines=17> */
.L_x_23435:
[----:B------:R-:W-:Y:S05]  /*6d60*/  BSYNC.RECONVERGENT B0 ;  /* 0x0000000000007941 */ /* 0x000fea0003800200 */
.L_x_23434:
[----:B------:R-:W-:Y:S01]  /*6d70*/  STG.E.U8 desc[UR36][R2.64], R0 ;  /* 0x0000000002007986 */ /* 0x000fe2000c101124 */
[----:B------:R-:W-:Y:S05]  /*6d80*/  EXIT ;  /* 0x000000000000794d */ /* 0x000fea0003800000 */
.L_x_23432:
        /* <DEDUP_REMOVED lines=17> */
.L_x_23437:
[----:B------:R-:W-:Y:S05]  /*6ea0*/  BSYNC.RECONVERGENT B0 ;  /* 0x0000000000007941 */ /* 0x000fea0003800200 */
.L_x_23436:
[----:B------:R-:W-:Y:S01]  /*6eb0*/  STG.E.U8 desc[UR36][R2.64], R0 ;  /* 0x0000000002007986 */ /* 0x000fe2000c101124 */
[----:B------:R-:W-:Y:S05]  /*6ec0*/  EXIT ;  /* 0x000000000000794d */ /* 0x000fea0003800000 */
.L_x_23431:
        /* <DEDUP_REMOVED lines=21> */
.L_x_23439:
[----:B------:R-:W-:-:S05]  /*7020*/  IMAD.MOV.U32 R17, RZ, RZ, RZ ;  /* 0x000000ffff117224 */ /* 0x000fca00078e00ff */
[----:B------:R-:W-:Y:S01]  /*7030*/  STG.E.64 desc[UR36][R2.64], R16 ;  /* 0x0000001002007986 */ /* 0x000fe2000c101b24 */
[----:B------:R-:W-:Y:S05]  /*7040*/  EXIT ;  /* 0x000000000000794d */ /* 0x000fea0003800000 */
.L_x_23438:
[----:B------:R-:W-:Y:S01]  /*7050*/  STG.E desc[UR36][R2.64], R16 ;  /* 0x0000001002007986 */ /* 0x000fe2000c101924 */
[----:B------:R-:W-:Y:S05]  /*7060*/  EXIT ;  /* 0x000000000000794d */ /* 0x000fea0003800000 */
.L_x_23430:
        /* <DEDUP_REMOVED lines=8> */
.L_x_23441:
[----:B------:R-:W0:Y:S01]  /*70f0*/  I2F.F64.S16 R16, R16 ;  /* 0x0000001000107312 */ /* 0x000e220000101c00 */
[----:B------:R-:W-:-:S05]  /*7100*/  CS2R R18, SRZ ;  /* 0x0000000000127805 */ /* 0x000fca000001ff00 */
[----:B0-----:R-:W-:Y:S01]  /*7110*/  STG.E.128 desc[UR36][R2.64], R16 ;  /* 0x0000001002007986 */ /* 0x001fe2000c101d24 */
[----:B------:R-:W-:Y:S05]  /*7120*/  EXIT ;  /* 0x000000000000794d */ /* 0x000fea0003800000 */
.L_x_23440:
[----:B------:R-:W-:-:S13]  /*7130*/  ISETP.NE.AND P0, PT, R0, 0xf, PT ;  /* 0x0000000f0000780c */ /* 0x000fda0003f05270 */
[----:B------:R-:W-:Y:S05]  /*7140*/  @!P0 BRA `(.L_x_23442) ;  /* 0x0000000000d48947 */ /* 0x000fea0003800000 */
[----:B------:R-:W-:-:S13]  /*7150*/  ISETP.NE.AND P0, PT, R0, 0x17, PT ;  /* 0x000000170000780c */ /* 0x000fda0003f05270 */
[----:B------:R-:W-:Y:S05]  /*7160*/  @!P0 BRA `(.L_x_23443) ;  /* 0x0000000000848947 */ /* 0x000fea0003800000 */
[----:B------:R-:W-:-:S13]  /*7170*/  ISETP.NE.AND P0, PT, R0, 0x18, PT ;  /* 0x000000180000780c */ /* 0x000fda0003f05270 */
[----:B------:R-:W-:Y:S05]  /*7180*/  @!P0 BRA `(.L_x_23444) ;  /* 0x0000000000448947 */ /* 0x000fea0003800000 */
.L_x_23423:
        /* <DEDUP_REMOVED lines=16> */
.L_x_23445:
[----:B------:R-:W-:Y:S05]  /*7290*/  EXIT ;  /* 0x000000000000794d */ /* 0x000fea0003800000 */
.L_x_23444:
        /* <DEDUP_REMOVED lines=11> */
.L_x_23447:
[----:B------:R-:W-:Y:S05]  /*7350*/  BSYNC.RECONVERGENT B0 ;  /* 0x0000000000007941 */ /* 0x000fea0003800200 */
.L_x_23446:
[----:B------:R-:W-:Y:S01]  /*7360*/  STG.E.U8 desc[UR36][R2.64], R5 ;  /* 0x0000000502007986 */ /* 0x000fe2000c101124 */
[----:B------:R-:W-:Y:S05]  /*7370*/  EXIT ;  /* 0x000000000000794d */ /* 0x000fea0003800000 */
.L_x_23443:
        /* <DEDUP_REMOVED lines=13> */
.L_x_23448:
[----:B------:R-:W-:Y:S01]  /*7450*/  IMAD.MOV.U32 R5, RZ, RZ, 0x7f ;  /* 0x0000007fff057424 */ /* 0x000fe200078e00ff */
[----:B------:R-:W-:-:S04]  /*7460*/  ISETP.GT.U32.AND P0, PT, R7, 0x7f800000, PT ;  /* 0x7f8000000700780c */ /* 0x000fc80003f04070 */
[----:B------:R-:W-:-:S05]  /*7470*/  SEL R5, R5, 0x7c, P0 ;  /* 0x0000007c05057807 */ /* 0x000fca0000000000 */
[----:B------:R-:W-:Y:S01]  /*7480*/  STG.E.U8 desc[UR36][R2.64], R5 ;  /* 0x0000000502007986 */ /* 0x000fe2000c101124 */
[----:B------:R-:W-:Y:S05]  /*7490*/  EXIT ;  /* 0x000000000000794d */ /* 0x000fea0003800000 */
.L_x_23442:
[----:B------:R-:W0:Y:S02]  /*74a0*/  I2F.S16 R0, R16 ;  /* 0x0000001000007306 */ /* 0x000e240000101400 */
[----:B0-----:R-:W-:-:S05]  /*74b0*/  F2FP.BF16.F32.PACK_AB R0, RZ, R0 ;  /* 0x00000000ff00723e */ /* 0x001fca00000010ff */
[----:B------:R-:W-:Y:S01]  /*74c0*/  STG.E.U16 desc[UR36][R2.64], R0 ;  /* 0x0000000002007986 */ /* 0x000fe2000c101524 */
[----:B------:R-:W-:Y:S05]  /*74d0*/  EXIT ;  /* 0x000000000000794d */ /* 0x000fea0003800000 */
.L_x_23449:
        /* <DEDUP_REMOVED lines=10> */
.L_x_43589:


//--------------------- .text._ZN2at6native18elementwise_kernelILi128ELi4EZNS0_22gpu_kernel_impl_nocastINS0_13AUnaryFunctorIllbZZZNS0_22logical_or_kernel_cudaERNS_14TensorIteratorEENKUlvE0_clEvENKUlvE2_clEvEUlllE_EEEEvRNS_18TensorIteratorBaseERKT_EUliE_EEviT1_ --------------------------
	.section	.text._ZN2at6native18elementwise_kernelILi128ELi4EZNS0_22gpu_kernel_impl_nocastINS0_13AUnaryFunctorIllbZZZNS0_22logical_or_kernel_cudaERNS_14TensorIteratorEENKUlvE0_clEvENKUlvE2_clEvEUlllE_EEEEvRNS_18TensorIteratorBaseERKT_EUliE_EEviT1_,"ax",@progbits
	.align	128
        .global         _ZN2at6native18elementwise_kernelILi128ELi4EZNS0_22gpu_kernel_impl_nocastINS0_13AUnaryFunctorIllbZZZNS0_22logical_or_kernel_cudaERNS_14TensorIteratorEENKUlvE0_clEvENKUlvE2_clEvEUlllE_EEEEvRNS_18TensorIteratorBaseERKT_EUliE_EEviT1_
        .type           _ZN2at6native18elementwise_kernelILi128ELi4EZNS0_22gpu_kernel_impl_nocastINS0_13AUnaryFunctorIllbZZZNS0_22logical_or_kernel_cudaERNS_14TensorIteratorEENKUlvE0_clEvENKUlvE2_clEvEUlllE_EEEEvRNS_18TensorIteratorBaseERKT_EUliE_EEviT1_,@function
        .size           _ZN2at6native18elementwise_kernelILi128ELi4EZNS0_22gpu_kernel_impl_nocastINS0_13AUnaryFunctorIllbZZZNS0_22logical_or_kernel_cudaERNS_14TensorIteratorEENKUlvE0_clEvENKUlvE2_clEvEUlllE_EEEEvRNS_18TensorIteratorBaseERKT_EUliE_EEviT1_,(.L_x_43590 - _ZN2at6native18elementwise_kernelILi128ELi4EZNS0_22gpu_kernel_impl_nocastINS0_13AUnaryFunctorIllbZZZNS0_22logical_or_kernel_cudaERNS_14TensorIteratorEENKUlvE0_clEvENKUlvE2_clEvEUlllE_EEEEvRNS_18TensorIteratorBaseERKT_EUliE_EEviT1_)
        .other          _ZN2at6native18elementwise_kernelILi128ELi4EZNS0_22gpu_kernel_impl_nocastINS0_13AUnaryFunctorIllbZZZNS0_22logical_or_kernel_cudaERNS_14TensorIteratorEENKUlvE0_clEvENKUlvE2_clEvEUlllE_EEEEvRNS_18TensorIteratorBaseERKT_EUliE_EEviT1_,@"STO_CUDA_ENTRY STV_DEFAULT"
_ZN2at6native18elementwise_kernelILi128ELi4EZNS0_22gpu_kernel_impl_nocastINS0_13AUnaryFunctorIllbZZZNS0_22logical_or_kernel_cudaERNS_14TensorIteratorEENKUlvE0_clEvENKUlvE2_clEvEUlllE_EEEEvRNS_18TensorIteratorBaseERKT_EUliE_EEviT1_:
.text._ZN2at6native18elementwise_kernelILi128ELi4EZNS0_22gpu_kernel_impl_nocastINS0_13AUnaryFunctorIllbZZZNS0_22logical_or_kernel_cudaERNS_14TensorIteratorEENKUlvE0_clEvENKUlvE2_clEvEUlllE_EEEEvRNS_18TensorIteratorBaseERKT_EUliE_EEviT1_:
        /* <DEDUP_REMOVED lines=16> */
[----:B0-----:R-:W1:Y:S06]  /*0100*/  LDG.E.64 R4, desc[UR6][R4.64] ;  /* 0x0000000604047981 */ /* 0x001e6c000c1e1b00 */
[----:B------:R-:W0:Y:S01]  /*0110*/  LDC.64 R6, c[0x0][0x580] ;  /* 0x00016000ff067b82 */ /* 0x000e220000000a00 */
[----:B------:R-:W-:Y:S02]  /*0120*/  IADD3 R3, PT, PT, R3, 0x80, RZ ;  /* 0x0000008003037810 */ /* 0x000fe40007ffe0ff */
[----:B-1----:R-:W-:-:S04]  /*0130*/  LOP3.LUT P0, RZ, R4, UR8, RZ, 0xfc, !PT ;  /* 0x0000000804ff7c12 */ /* 0x002fc8000f80fcff */
[----:B------:R-:W-:-:S04]  /*0140*/  LOP3.LUT P0, RZ, R5, UR9, RZ, 0xfc, P0 ;  /* 0x0000000905ff7c12 */ /* 0x000fc8000800fcff */
[----:B------:R-:W-:Y:S02]  /*0150*/  SEL R9, RZ, 0x1, !P0 ;  /* 0x00000001ff097807 */ /* 0x000fe40004000000 */
[----:B------:R-:W-:-:S03]  /*0160*/  ISETP.GE.AND P0, PT, R3, UR4, PT ;  /* 0x0000000403007c0c */ /* 0x000fc6000bf06270 */
[----:B0-----:R0:W-:Y:S10]  /*0170*/  STG.E.U8 desc[UR6][R6.64], R9 ;  /* 0x0000000906007986 */ /* 0x0011f4000c101106 */
[----:B------:R-:W-:Y:S05]  /*0180*/  @P0 BREAK.RELIABLE B1 ;  /* 0x0000000000010942 */ /* 0x000fea0003800100 */
[----:B------:R-:W-:Y:S05]  /*0190*/  @P0 BRA `(.L_x_23454) ;  /* 0x0000000000580947 */ /* 0x000fea0003800000 */
[----:B------:R-:W1:Y:S01]  /*01a0*/  LDC.64 R4, c[0x0][0x588] ;  /* 0x00016200ff047b82 */ /* 0x000e620000000a00 */
[----:B------:R-:W2:Y:S01]  /*01b0*/  LDCU.64 UR8, c[0x0][0x598] ;  /* 0x0000b300ff0877ac */ /* 0x000ea20008000a00 */
[----:B-1----:R-:W2:Y:S06]  /*01c0*/  LDG.E.64 R4, desc[UR6][R4.64] ;  /* 0x0000000604047981 */ /* 0x002eac000c1e1b00 */
[----:B0-----:R-:W0:Y:S01]  /*01d0*/  LDC.64 R6, c[0x0][0x580] ;  /* 0x00016000ff067b82 */ /* 0x001e220000000a00 */
[----:B------:R-:W-:Y:S02]  /*01e0*/  IADD3 R3, PT, PT, R3, 0x80, RZ ;  /* 0x0000008003037810 */ /* 0x000fe40007ffe0ff */
[----:B--2---:R-:W-:-:S04]  /*01f0*/  LOP3.LUT P0, RZ, R4, UR8, RZ, 0xfc, !PT ;  /* 0x0000000804ff7c12 */ /* 0x004fc8000f80fcff */
[----:B------:R-:W-:-:S04]  /*0200*/  LOP3.LUT P0, RZ, R5, UR9, RZ, 0xfc, P0 ;  /* 0x0000000905ff7c12 */ /* 0x000fc8000800fcff */
[----:B------:R-:W-:-:S05]  /*0210*/  SEL R9, RZ, 0x1, !P0 ;  /* 0x00000001ff097807 */ /* 0x000fca0004000000 */
[----:B0-----:R0:W-:Y:S04]  /*0220*/  STG.E.U8 desc[UR6][R6.64], R9 ;  /* 0x0000000906007986 */ /* 0x0011e8000c101106 */
.L_x_23453:
[----:B------:R-:W-:-:S13]  /*0230*/  ISETP.GE.AND P0, PT, R3, UR4, PT ;  /* 0x0000000403007c0c */ /* 0x000fda000bf06270 */
[----:B------:R-:W-:Y:S05]  /*0240*/  @P0 BREAK.RELIABLE B1 ;  /* 0x0000000000010942 */ /* 0x000fea0003800100 */
[----:B------:R-:W-:Y:S05]  /*0250*/  @P0 BRA `(.L_x_23454) ;  /* 0x0000000000280947 */ /* 0x000fea0003800000 */
[----:B------:R-:W-:Y:S05]  /*0260*/  BSYNC.RELIABLE B1 ;  /* 0x0000000000017941 */ /* 0x000fea0003800100 */
.L_x_23452:
        /* <DEDUP_REMOVED lines=9> */
.L_x_23454:
[----:B------:R-:W-:Y:S05]  /*0300*/  BSYNC.RECONVERGENT B0 ;  /* 0x0000000000007941 */ /* 0x000fea0003800200 */
.L_x_23451:
[----:B------:R-:W-:Y:S05]  /*0310*/  WARPSYNC.ALL ;  /* 0x0000000000007948 */ /* 0x000fea0003800000 */
[----:B------:R-:W-:-:S13]  /*0320*/  ISETP.GE.AND P0, PT, R3, UR4, PT ;  /* 0x0000000403007c0c */ /* 0x000fda000bf06270 */
[----:B------:R-:W-:Y:S05]  /*0330*/  @P0 EXIT ;  /* 0x000000000000094d */ /* 0x000fea0003800000 */
[----:B------:R-:W2:Y:S01]  /*0340*/  LDC.64 R2, c[0x0][0x588] ;  /* 0x00016200ff027b82 */ /* 0x000ea20000000a00 */
[----:B------:R-:W3:Y:S01]  /*0350*/  LDCU.64 UR4, c[0x0][0x598] ;  /* 0x0000b300ff0477ac */ /* 0x000ee20008000a00 */
[----:B--2---:R-:W3:Y:S06]  /*0360*/  LDG.E.64 R2, desc[UR6][R2.64] ;  /* 0x0000000602027981 */ /* 0x004eec000c1e1b00 */
[----:B------:R-:W2:Y:S01]  /*0370*/  LDC.64 R4, c[0x0][0x580] ;  /* 0x00016000ff047b82 */ /* 0x000ea20000000a00 */
[----:B---3--:R-:W-:-:S04]  /*0380*/  LOP3.LUT P0, RZ, R2, UR4, RZ, 0xfc, !PT ;  /* 0x0000000402ff7c12 */ /* 0x008fc8000f80fcff */
[----:B------:R-:W-:-:S04]  /*0390*/  LOP3.LUT P0, RZ, R3, UR5, RZ, 0xfc, P0 ;  /* 0x0000000503ff7c12 */ /* 0x000fc8000800fcff */
[----:B01----:R-:W-:-:S05]  /*03a0*/  SEL R7, RZ, 0x1, !P0 ;  /* 0x00000001ff077807 */ /* 0x003fca0004000000 */
[----:B--2---:R-:W-:Y:S01]  /*03b0*/  STG.E.U8 desc[UR6][R4.64], R7 ;  /* 0x0000000704007986 */ /* 0x004fe2000c101106 */
[----:B------:R-:W-:Y:S05]  /*03c0*/  EXIT ;  /* 0x000000000000794d */ /* 0x000fea0003800000 */
.L_x_23450:
        /* <DEDUP_REMOVED lines=306> */
.L_x_23458:
[----:B------:R-:W0:Y:S02]  /*16f0*/  LDCU.128 UR8, c[0x0][0x580] ;  /* 0x0000b000ff0877ac */ /* 0x000e240008000c00 */
[----:B0-----:R-:W-:-:S04]  /*1700*/  IADD3 R6, P0, PT, R4, UR10, RZ ;  /* 0x0000000a04067c10 */ /* 0x001fc8000ff1e0ff */
[----:B------:R-:W-:Y:S01]  /*1710*/  IADD3.X R7, PT, PT, RZ, UR11, RZ, P0, !PT ;  /* 0x0000000bff077c10 */ /* 0x000fe200087fe4ff */
[----:B------:R-:W0:Y:S05]  /*1720*/  LDCU.64 UR10, c[0x0][0x598] ;  /* 0x0000b300ff0a77ac */ /* 0x000e2a0008000a00 */
[----:B------:R-:W0:Y:S01]  /*1730*/  LDG.E.64 R6, desc[UR6][R6.64] ;  /* 0x0000000606067981 */ /* 0x000e22000c1e1b00 */
[----:B------:R-:W-:Y:S02]  /*1740*/  IADD3 R4, P1, PT, R5, UR8, RZ ;  /* 0x0000000805047c10 */ /* 0x000fe4000ff3e0ff */
[----:B------:R-:W-:Y:S02]  /*1750*/  IADD3 R3, PT, PT, R3, 0x80, RZ ;  /* 0x0000008003037810 */ /* 0x000fe40007ffe0ff */
[----:B------:R-:W-:-:S02]  /*1760*/  IADD3.X R5, PT, PT, RZ, UR9, RZ, P1, !PT ;  /* 0x00000009ff057c10 */ /* 0x000fc40008ffe4ff */
[----:B0-----:R-:W-:-:S04]  /*1770*/  LOP3.LUT P0, RZ, R6, UR10, RZ, 0xfc, !PT ;  /* 0x0000000a06ff7c12 */ /* 0x001fc8000f80fcff */
[----:B------:R-:W-:-:S04]  /*1780*/  LOP3.LUT P0, RZ, R7, UR11, RZ, 0xfc, P0 ;  /* 0x0000000b07ff7c12 */ /* 0x000fc8000800fcff */
        /* <DEDUP_REMOVED lines=303> */
.L_x_23460:
[----:B------:R-:W0:Y:S02]  /*2a80*/  LDCU.128 UR8, c[0x0][0x580] ;  /* 0x0000b000ff0877ac */ /* 0x000e240008000c00 */
[----:B0-----:R-:W-:-:S04]  /*2a90*/  IADD3 R6, P0, PT, R4, UR10, RZ ;  /* 0x0000000a04067c10 */ /* 0x001fc8000ff1e0ff */
[----:B------:R-:W-:Y:S01]  /*2aa0*/  IADD3.X R7, PT, PT, RZ, UR11, RZ, P0, !PT ;  /* 0x0000000bff077c10 */ /* 0x000fe200087fe4ff */
[----:B------:R-:W0:Y:S05]  /*2ab0*/  LDCU.64 UR10, c[0x0][0x598] ;  /* 0x0000b300ff0a77ac */ /* 0x000e2a0008000a00 */
[----:B------:R-:W0:Y:S01]  /*2ac0*/  LDG.E.64 R6, desc[UR6][R6.64] ;  /* 0x0000000606067981 */ /* 0x000e22000c1e1b00 */
[----:B------:R-:W-:Y:S02]  /*2ad0*/  IADD3 R4, P1, PT, R5, UR8, RZ ;  /* 0x0000000805047c10 */ /* 0x000fe4000ff3e0ff */
[----:B------:R-:W-:-:S03]  /*2ae0*/  IADD3 R3, PT, PT, R3, 0x80, RZ ;  /* 0x0000008003037810 */ /* 0x000fc60007ffe0ff */
[----:B------:R-:W-:Y:S01]  /*2af0*/  IMAD.X R5, RZ, RZ, UR9, P1 ;  /* 0x00000009ff057e24 */ /* 0x000fe200088e06ff */
[----:B0-----:R-:W-:-:S04]  /*2b00*/  LOP3.LUT P0, RZ, R6, UR10, RZ, 0xfc, !PT ;  /* 0x0000000a06ff7c12 */ /* 0x001fc8000f80fcff */
[----:B------:R-:W-:-:S04]  /*2b10*/  LOP3.LUT P0, RZ, R7, UR11, RZ, 0xfc, P0 ;  /* 0x0000000b07ff7c12 */ /* 0x000fc8000800fcff */
[----:B------:R-:W-:-:S05]  /*2b20*/  SEL R9, RZ, 0x1, !P0 ;  /* 0x00000001ff097807 */ /* 0x000fca0004000000 */
[----:B------:R0:W-:Y:S04]  /*2b30*/  STG.E.U8 desc[UR6][R4.64], R9 ;  /* 0x0000000904007986 */ /* 0x0001e8000c101106 */
.L_x_23457:
[----:B------:R-:W-:-:S13]  /*2b40*/  ISETP.GE.AND P0, PT, R3, UR4, PT ;  /* 0x0000000403007c0c */ /* 0x000fda000bf06270 */
[----:B------:R-:W-:Y:S05]  /*2b50*/  @P0 BREAK.RELIABLE B1 ;  /* 0x0000000000010942 */ /* 0x000fea0003800100 */
[----:B------:R-:W-:Y:S05]  /*2b60*/  @P0 BRA `(.L_x_23459) ;  /* 0x0000001000dc0947 */ /* 0x000fea0003800000 */
[----:B------:R-:W-:Y:S05]  /*2b70*/  BSYNC.RELIABLE B1 ;  /* 0x0000000000017941 */ /* 0x000fea0003800100 */
.L_x_23456:
        /* <DEDUP_REMOVED lines=298> */
.L_x_23461:
[----:B------:R-:W0:Y:S02]  /*3e20*/  LDCU.128 UR8, c[0x0][0x580] ;  /* 0x0000b000ff0877ac */ /* 0x000e240008000c00 */
[----:B0-----:R-:W-:-:S05]  /*3e30*/  IADD3 R6, P0, PT, R4, UR10, RZ ;  /* 0x0000000a04067c10 */ /* 0x001fca000ff1e0ff */
[----:B------:R-:W-:Y:S01]  /*3e40*/  IMAD.X R7, RZ, RZ, UR11, P0 ;  /* 0x0000000bff077e24 */ /* 0x000fe200080e06ff */
[----:B------:R-:W0:Y:S05]  /*3e50*/  LDCU.64 UR10, c[0x0][0x598] ;  /* 0x0000b300ff0a77ac */ /* 0x000e2a0008000a00 */
[----:B------:R-:W0:Y:S01]  /*3e60*/  LDG.E.64 R6, desc[UR6][R6.64] ;  /* 0x0000000606067981 */ /* 0x000e22000c1e1b00 */
[----:B------:R-:W-:Y:S02]  /*3e70*/  IADD3 R4, P1, PT, R5, UR8, RZ ;  /* 0x0000000805047c10 */ /* 0x000fe4000ff3e0ff */
[----:B------:R-:W-:Y:S02]  /*3e80*/  IADD3 R3, PT, PT, R3, 0x80, RZ ;  /* 0x0000008003037810 */ /* 0x000fe40007ffe0ff */
[----:B------:R-:W-:-:S02]  /*3e90*/  IADD3.X R5, PT, PT, RZ, UR9, RZ, P1, !PT ;  /* 0x00000009ff057c10 */ /* 0x000fc40008ffe4ff */
[----:B0-----:R-:W-:-:S04]  /*3ea0*/  LOP3.LUT P0, RZ, R6, UR10, RZ, 0xfc, !PT ;  /* 0x0000000a06ff7c12 */ /* 0x001fc8000f80fcff */
[----:B------:R-:W-:-:S04]  /*3eb0*/  LOP3.LUT P0, RZ, R7, UR11, RZ, 0xfc, P0 ;  /* 0x0000000b07ff7c12 */ /* 0x000fc8000800fcff */
[----:B------:R-:W-:-:S05]  /*3ec0*/  SEL R9, RZ, 0x1, !P0 ;  /* 0x00000001ff097807 */ /* 0x000fca0004000000 */
[----:B------:R1:W-:Y:S04]  /*3ed0*/  STG.E.U8 desc[UR6][R4.64], R9 ;  /* 0x0000000904007986 */ /* 0x0003e8000c101106 */
.L_x_23459:
[----:B------:R-:W-:Y:S05]  /*3ee0*/  BSYNC.RECONVERGENT B0 ;  /* 0x0000000000007941 */ /* 0x000fea0003800200 */
.L_x_23455:
        /* <DEDUP_REMOVED lines=301> */
.L_x_23462:
[----:B------:R-:W0:Y:S01]  /*51c0*/  LDCU.128 UR8, c[0x0][0x580] ;  /* 0x0000b000ff0877ac */ /* 0x000e220008000c00 */
[----:B------:R-:W1:Y:S01]  /*51d0*/  LDCU.64 UR4, c[0x0][0x598] ;  /* 0x0000b300ff0477ac */ /* 0x000e620008000a00 */
[----:B0-----:R-:W-:-:S04]  /*51e0*/  IADD3 R4, P0, PT, R2, UR10, RZ ;  /* 0x0000000a02047c10 */ /* 0x001fc8000ff1e0ff */
[----:B------:R-:W-:-:S06]  /*51f0*/  IADD3.X R5, PT, PT, RZ, UR11, RZ, P0, !PT ;  /* 0x0000000bff057c10 */ /* 0x000fcc00087fe4ff */
[----:B------:R-:W1:Y:S01]  /*5200*/  LDG.E.64 R4, desc[UR6][R4.64] ;  /* 0x0000000604047981 */ /* 0x000e62000c1e1b00 */
[----:B------:R-:W-:-:S04]  /*5210*/  IADD3 R2, P1, PT, R3, UR8, RZ ;  /* 0x0000000803027c10 */ /* 0x000fc8000ff3e0ff */
[----:B------:R-:W-:Y:S02]  /*5220*/  IADD3.X R3, PT, PT, RZ, UR9, RZ, P1, !PT ;  /* 0x00000009ff037c10 */ /* 0x000fe40008ffe4ff */
[----:B-1----:R-:W-:-:S04]  /*5230*/  LOP3.LUT P0, RZ, R4, UR4, RZ, 0xfc, !PT ;  /* 0x0000000404ff7c12 */ /* 0x002fc8000f80fcff */
[----:B------:R-:W-:-:S04]  /*5240*/  LOP3.LUT P0, RZ, R5, UR5, RZ, 0xfc, P0 ;  /* 0x0000000505ff7c12 */ /* 0x000fc8000800fcff */
[----:B------:R-:W-:-:S05]  /*5250*/  SEL R7, RZ, 0x1, !P0 ;  /* 0x00000001ff077807 */ /* 0x000fca0004000000 */
[----:B------:R-:W-:Y:S01]  /*5260*/  STG.E.U8 desc[UR6][R2.64], R7 ;  /* 0x0000000702007986 */ /* 0x000fe2000c101106 */
[----:B------:R-:W-:Y:S05]  /*5270*/  EXIT ;  /* 0x000000000000794d */ /* 0x000fea0003800000 */
.L_x_23463:
        /* <DEDUP_REMOVED lines=16> */
.L_x_43590:


//--------------------- .text._ZN2at6native27unrolled_elementwise_kernelINS0_13AUnaryFunctorIllbZZZNS0_22logical_or_kernel_cudaERNS_14TensorIteratorEENKUlvE0_clEvENKUlvE2_clEvEUlllE_EESt5arrayIPcLm2EELi4E23TrivialOffsetCalculatorILi1EjESD_NS0_6memory15LoadWithoutCastENSE_16StoreWithoutCastEEEviT_T0_T2_T3_T4_T5_ --------------------------
	.section	.text._ZN2at6native27unrolled_elementwise_kernelINS0_13AUnaryFunctorIllbZZZNS0_22logical_or_kernel_cudaERNS_14TensorIteratorEENKUlvE0_clEvENKUlvE2_clEvEUlllE_EESt5arrayIPcLm2EELi4E23TrivialOffsetCalculatorILi1EjESD_NS0_6memory15LoadWithoutCastENSE_16StoreWithoutCastEEEviT_T0_T2_T3_T4_T5_,"ax",@progbits
	.align	128
        .global         _ZN2at6native27unrolled_elementwise_kernelINS0_13AUnaryFunctorIllbZZZNS0_22logical_or_kernel_cudaERNS_14TensorIteratorEENKUlvE0_clEvENKUlvE2_clEvEUlllE_EESt5arrayIPcLm2EELi4E23TrivialOffsetCalculatorILi1EjESD_NS0_6memory15LoadWithoutCastENSE_16StoreWithoutCastEEEviT_T0_T2_T3_T4_T5_
        .type           _ZN2at6native27unrolled_elementwise_kernelINS0_13AUnaryFunctorIllbZZZNS0_22logical_or_kernel_cudaERNS_14TensorIteratorEENKUlvE0_clEvENKUlvE2_clEvEUlllE_EESt5arrayIPcLm2EELi4E23TrivialOffsetCalculatorILi1EjESD_NS0_6memory15LoadWithoutCastENSE_16StoreWithoutCastEEEviT_T0_T2_T3_T4_T5_,@function
        .size           _ZN2at6native27unrolled_elementwise_kernelINS0_13AUnaryFunctorIllbZZZNS0_22logical_or_kernel_cudaERNS_14TensorIteratorEENKUlvE0_clEvENKUlvE2_clEvEUlllE_EESt5arrayIPcLm2EELi4E23TrivialOffsetCalculatorILi1EjESD_NS0_6memory15LoadWithoutCastENSE_16StoreWithoutCastEEEviT_T0_T2_T3_T4_T5_,(.L_x_43591 - _ZN2at6native27unrolled_elementwise_kernelINS0_13AUnaryFunctorIllbZZZNS0_22logical_or_kernel_cudaERNS_14TensorIteratorEENKUlvE0_clEvENKUlvE2_clEvEUlllE_EESt5arrayIPcLm2EELi4E23TrivialOffsetCalculatorILi1EjESD_NS0_6memory15LoadWithoutCastENSE_16StoreWithoutCastEEEviT_T0_T2_T3_T4_T5_)
        .other          _ZN2at6native27unrolled_elementwise_kernelINS0_13AUnaryFunctorIllbZZZNS0_22logical_or_kernel_cudaERNS_14TensorIteratorEENKUlvE0_clEvENKUlvE2_clEvEUlllE_EESt5arrayIPcLm2EELi4E23TrivialOffsetCalculatorILi1EjESD_NS0_6memory15LoadWithoutCastENSE_16StoreWithoutCastEEEviT_T0_T2_T3_T4_T5_,@"STO_CUDA_ENTRY STV_DEFAULT"
_ZN2at6native27unrolled_elementwise_kernelINS0_13AUnaryFunctorIllbZZZNS0_22logical_or_kernel_cudaERNS_14TensorIteratorEENKUlvE0_clEvENKUlvE2_clEvEUlllE_EESt5arrayIPcLm2EELi4E23TrivialOffsetCalculatorILi1EjESD_NS0_6memory15LoadWithoutCastENSE_16StoreWithoutCastEEEviT_T0_T2_T3_T4_T5_:
.text._ZN2at6native27unrolled_elementwise_kernelINS0_13AUnaryFunctorIllbZZZNS0_22logical_or_kernel_cudaERNS_14TensorIteratorEENKUlvE0_clEvENKUlvE2_clEvEUlllE_EESt5arrayIPcLm2EELi4E23TrivialOffsetCalculatorILi1EjESD_NS0_6memory15LoadWithoutCastENSE_16StoreWithoutCastEEEviT_T0_T2_T3_T4_T5_:
        /* <DEDUP_REMOVED lines=46> */
[----:B------:R-:W-:Y:S02]  /*02e0*/  ISETP.NE.OR.EX P2, PT, RZ, UR7, P2, P1 ;  /* 0x00000007ff007c0c */ /* 0x000fe40009745710 */
[----:B------:R-:W-:Y:S02]  /*02f0*/  ISETP.NE.OR.EX P4, PT, RZ, UR7, P4, P1 ;  /* 0x00000007ff007c0c */ /* 0x000fe4000a785710 */
[----:B------:R-:W-:Y:S02]  /*0300*/  ISETP.NE.OR.EX P3, PT, RZ, UR7, P3, P1 ;  /* 0x00000007ff007c0c */ /* 0x000fe40009f65710 */
[----:B------:R-:W-:Y:S02]  /*0310*/  ISETP.NE.OR.EX P0, PT, RZ, UR7, P0, P1 ;  /* 0x00000007ff007c0c */ /* 0x000fe40008705710 */
        /* <DEDUP_REMOVED lines=21> */
.L_x_23466:
[----:B------:R-:W-:Y:S05]  /*0470*/  BSYNC.RELIABLE B1 ;  /* 0x0000000000017941 */ /* 0x000fea0003800100 */
.L_x_23465:
[----:B------:R-:W-:-:S13]  /*0480*/  ISETP.GE.AND P0, PT, R3, R2, PT ;  /* 0x000000020300720c */ /* 0x000fda0003f06270 */
[----:B------:R-:W1:Y:S01]  /*0490*/  @!P0 LDC.64 R6, c[0x0][0x398] ;  /* 0x0000e600ff068b82 */ /* 0x000e620000000a00 */
[----:B0-----:R-:W-:Y:S02]  /*04a0*/  @!P0 IMAD R5, R0, 0x200, R3 ;  /* 0x0000020000058824 */ /* 0x001fe400078e0203 */
[----:B------:R-:W-:-:S03]  /*04b0*/  @!P0 VIADD R3, R3, 0x80 ;  /* 0x0000008003038836 */ /* 0x000fc60000000000 */
[----:B-1----:R-:W-:-:S05]  /*04c0*/  @!P0 IADD3 R4, P1, PT, R5, R6, RZ ;  /* 0x0000000605048210 */ /* 0x002fca0007f3e0ff */
[----:B------:R-:W-:-:S05]  /*04d0*/  @!P0 IMAD.X R5, RZ, RZ, R7, P1 ;  /* 0x000000ffff058224 */ /* 0x000fca00008e0607 */
[----:B------:R1:W-:Y:S03]  /*04e0*/  @!P0 STG.E.U8 desc[UR4][R4.64], R11 ;  /* 0x0000000b04008986 */ /* 0x0003e6000c101104 */
.L_x_23467:
[----:B------:R-:W-:Y:S05]  /*04f0*/  BSYNC.RECONVERGENT B0 ;  /* 0x0000000000007941 */ /* 0x000fea0003800200 */
.L_x_23464:
        /* <DEDUP_REMOVED lines=9> */
.L_x_23468:
        /* <DEDUP_REMOVED lines=15> */
.L_x_43591:


//--------------------- .text._ZN2at6native29vectorized_elementwise_kernelILi2ENS0_13AUnaryFunctorIllbZZZNS0_22logical_or_kernel_cudaERNS_14TensorIteratorEENKUlvE0_clEvENKUlvE2_clEvEUlllE_EESt5arrayIPcLm2EEEEviT0_T1_ --------------------------
	.section	.text._ZN2at6native29vectorized_elementwise_kernelILi2ENS0_13AUnaryFunctorIllbZZZNS0_22logical_or_kernel_cudaERNS_14TensorIteratorEENKUlvE0_clEvENKUlvE2_clEvEUlllE_EESt5arrayIPcLm2EEEEviT0_T1_,"ax",@progbits
	.align	128
        .global         _ZN2at6native29vectorized_elementwise_kernelILi2ENS0_13AUnaryFunctorIllbZZZNS0_22logical_or_kernel_cudaERNS_14TensorIteratorEENKUlvE0_clEvENKUlvE2_clEvEUlllE_EESt5arrayIPcLm2EEEEviT0_T1_
        .type           _ZN2at6native29vectorized_elementwise_kernelILi2ENS0_13AUnaryFunctorIllbZZZNS0_22logical_or_kernel_cudaERNS_14TensorIteratorEENKUlvE0_clEvENKUlvE2_clEvEUlllE_EESt5arrayIPcLm2EEEEviT0_T1_,@function
        .size           _ZN2at6native29vectorized_elementwise_kernelILi2ENS0_13AUnaryFunctorIllbZZZNS0_22logical_or_kernel_cudaERNS_14TensorIteratorEENKUlvE0_clEvENKUlvE2_clEvEUlllE_EESt5arrayIPcLm2EEEEviT0_T1_,(.L_x_43592 - _ZN2at6native29vectorized_elementwise_kernelILi2ENS0_13AUnaryFunctorIllbZZZNS0_22logical_or_kernel_cudaERNS_14TensorIteratorEENKUlvE0_clEvENKUlvE2_clEvEUlllE_EESt5arrayIPcLm2EEEEviT0_T1_)
        .other          _ZN2at6native29vectorized_elementwise_kernelILi2ENS0_13AUnaryFunctorIllbZZZNS0_22logical_or_kernel_cudaERNS_14TensorIteratorEENKUlvE0_clEvENKUlvE2_clEvEUlllE_EESt5arrayIPcLm2EEEEviT0_T1_,@"STO_CUDA_ENTRY STV_DEFAULT"
_ZN2at6native29vectorized_elementwise_kernelILi2ENS0_13AUnaryFunctorIllbZZZNS0_22logical_or_kernel_cudaERNS_14TensorIteratorEENKUlvE0_clEvENKUlvE2_clEvEUlllE_EESt5arrayIPcLm2EEEEviT0_T1_:
.text._ZN2at6native29vectorized_elementwise_kernelILi2ENS0_13AUnaryFunctorIllbZZZNS0_22logical_or_kernel_cudaERNS_14TensorIteratorEENKUlvE0_clEvENKUlvE2_clEvEUlllE_EESt5arrayIPcLm2EEEEviT0_T1_:
        /* <DEDUP_REMOVED lines=89> */
[----:B------:R-:W-:Y:S02]  /*0590*/  ISETP.NE.OR.EX P2, PT, RZ, UR7, P2, P5 ;  /* 0x00000007ff007c0c */ /* 0x000fe40009745750 */
[----:B------:R-:W-:Y:S02]  /*05a0*/  ISETP.NE.OR.EX P1, PT, RZ, UR7, P1, P5 ;  /* 0x00000007ff007c0c */ /* 0x000fe40008f25750 */
[----:B------:R-:W-:Y:S02]  /*05b0*/  P2R R5, PR, RZ, 0x4 ;  /* 0x00000004ff057803 */ /* 0x000fe40000000000 */
[----:B------:R-:W-:Y:S02]  /*05c0*/  P2R R6, PR, RZ, 0x2 ;  /* 0x00000002ff067803 */ /* 0x000fe40000000000 */
[----:B------:R-:W-:Y:S02]  /*05d0*/  ISETP.NE.AND P2, PT, R8, RZ, PT ;  /* 0x000000ff0800720c */ /* 0x000fe40003f45270 */
[----:B------:R-:W-:-:S02]  /*05e0*/  ISETP.NE.AND P1, PT, R10, RZ, PT ;  /* 0x000000ff0a00720c */ /* 0x000fc40003f25270 */
[----:B------:R-:W-:Y:S02]  /*05f0*/  ISETP.NE.OR.EX P4, PT, RZ, UR7, P4, P5 ;  /* 0x00000007ff007c0c */ /* 0x000fe4000a785750 */
[----:B------:R-:W-:Y:S02]  /*0600*/  ISETP.NE.OR.EX P0, PT, RZ, UR7, P0, P5 ;  /* 0x00000007ff007c0c */ /* 0x000fe40008705750 */
[----:B------:R-:W-:Y:S02]  /*0610*/  ISETP.NE.OR.EX P3, PT, RZ, UR7, P3, P5 ;  /* 0x00000007ff007c0c */ /* 0x000fe40009f65750 */
[----:B------:R-:W-:Y:S02]  /*0620*/  ISETP.NE.OR.EX P1, PT, RZ, UR7, P1, P5 ;  /* 0x00000007ff007c0c */ /* 0x000fe40008f25750 */
[----:B------:R-:W-:Y:S02]  /*0630*/  ISETP.NE.OR.EX P2, PT, RZ, UR7, P2, P5 ;  /* 0x00000007ff007c0c */ /* 0x000fe40009745750 */
[----:B------:R-:W-:-:S02]  /*0640*/  ISETP.NE.OR.EX P6, PT, RZ, UR7, P6, P5 ;  /* 0x00000007ff007c0c */ /* 0x000fc4000b7c5750 */
        /* <DEDUP_REMOVED lines=28> */
.L_x_23472:
        /* <DEDUP_REMOVED lines=8> */
.L_x_23473:
        /* <DEDUP_REMOVED lines=8> */
.L_x_23474:
        /* <DEDUP_REMOVED lines=8> */
.L_x_23475:
        /* <DEDUP_REMOVED lines=9> */
.L_x_23476:
[----:B------:R-:W-:Y:S05]  /*0a20*/  BSYNC.RELIABLE B1 ;  /* 0x0000000000017941 */ /* 0x000fea0003800100 */
.L_x_23471:
[----:B------:R-:W-:-:S13]  /*0a30*/  ISETP.GE.U32.AND P0, PT, R3, R2, PT ;  /* 0x000000020300720c */ /* 0x000fda0003f06070 */
[----:B012---:R-:W0:Y:S01]  /*0a40*/  @!P0 LDC.64 R8, c[0x0][0x398] ;  /* 0x0000e600ff088b82 */ /* 0x007e220000000a00 */
[----:B------:R-:W-:Y:S02]  /*0a50*/  @!P0 IMAD.IADD R7, R0, 0x1, R3 ;  /* 0x0000000100078824 */ /* 0x000fe400078e0203 */
[----:B------:R-:W-:-:S03]  /*0a60*/  @!P0 VIADD R3, R3, 0x80 ;  /* 0x0000008003038836 */ /* 0x000fc60000000000 */
[----:B0-----:R-:W-:-:S05]  /*0a70*/  @!P0 IADD3 R6, P1, PT, R7, R8, RZ ;  /* 0x0000000807068210 */ /* 0x001fca0007f3e0ff */
[----:B------:R-:W-:-:S05]  /*0a80*/  @!P0 IMAD.X R7, RZ, RZ, R9, P1 ;  /* 0x000000ffff078224 */ /* 0x000fca00008e0609 */
[----:B------:R3:W-:Y:S03]  /*0a90*/  @!P0 STG.E.U8 desc[UR4][R6.64], R5 ;  /* 0x0000000506008986 */ /* 0x0007e6000c101104 */
.L_x_23477:
[----:B------:R-:W-:Y:S05]  /*0aa0*/  BSYNC.RECONVERGENT B0 ;  /* 0x0000000000007941 */ /* 0x000fea0003800200 */
.L_x_23470:
        /* <DEDUP_REMOVED lines=9> */
.L_x_23469:
        /* <DEDUP_REMOVED lines=9> */
[----:B--2---:R-:W-:-:S05]  /*0bd0*/  IADD3 R2, P0, PT, R0, UR10, RZ ;  /* 0x0000000a00027c10 */ /* 0x004fca000ff1e0ff */
[----:B------:R-:W-:Y:S02]  /*0be0*/  IMAD.X R3, RZ, RZ, UR11, P0 ;  /* 0x0000000bff037e24 */ /* 0x000fe400080e06ff */
[----:B------:R-:W-:Y:S01]  /*0bf0*/  IMAD.WIDE.U32 R2, R23, 0x2, R2 ;  /* 0x0000000217027825 */ /* 0x000fe200078e0002 */
[----:B---3--:R-:W-:Y:S02]  /*0c00*/  LOP3.LUT P1, RZ, R16, UR8, RZ, 0xfc, !PT ;  /* 0x0000000810ff7c12 */ /* 0x008fe4000f82fcff */
[----:B------:R-:W-:Y:S02]  /*0c10*/  LOP3.LUT P0, RZ, R18, UR8, RZ, 0xfc, !PT ;  /* 0x0000000812ff7c12 */ /* 0x000fe4000f80fcff */
[----:B------:R-:W-:Y:S02]  /*0c20*/  LOP3.LUT P1, RZ, R17, UR9, RZ, 0xfc, P1 ;  /* 0x0000000911ff7c12 */ /* 0x000fe4000882fcff */
[----:B----4-:R-:W-:Y:S02]  /*0c30*/  LOP3.LUT P4, RZ, R4, UR8, RZ, 0xfc, !PT ;  /* 0x0000000804ff7c12 */ /* 0x010fe4000f88fcff */
[----:B------:R-:W-:-:S02]  /*0c40*/  SEL R0, RZ, 0x1, !P1 ;  /* 0x00000001ff007807 */ /* 0x000fc40004800000 */
[----:B------:R-:W-:Y:S02]  /*0c50*/  LOP3.LUT P3, RZ, R6, UR8, RZ, 0xfc, !PT ;  /* 0x0000000806ff7c12 */ /* 0x000fe4000f86fcff */
[----:B-----5:R-:W-:Y:S02]  /*0c60*/  LOP3.LUT P2, RZ, R8, UR8, RZ, 0xfc, !PT ;  /* 0x0000000808ff7c12 */ /* 0x020fe4000f84fcff */
[----:B------:R-:W-:Y:S02]  /*0c70*/  LOP3.LUT P6, RZ, R10, UR8, RZ, 0xfc, !PT ;  /* 0x000000080aff7c12 */ /* 0x000fe4000f8cfcff */
[----:B------:R-:W-:Y:S02]  /*0c80*/  LOP3.LUT P5, RZ, R12, UR8, RZ, 0xfc, !PT ;  /* 0x000000080cff7c12 */ /* 0x000fe4000f8afcff */
[----:B------:R-:W-:Y:S02]  /*0c90*/  LOP3.LUT P1, RZ, R14, UR8, RZ, 0xfc, !PT ;  /* 0x000000080eff7c12 */ /* 0x000fe4000f82fcff */
[----:B------:R-:W-:-:S02]  /*0ca0*/  LOP3.LUT P0, RZ, R19, UR9, RZ, 0xfc, P0 ;  /* 0x0000000913ff7c12 */ /* 0x000fc4000800fcff */
[----:B------:R-:W-:Y:S02]  /*0cb0*/  LOP3.LUT P4, RZ, R5, UR9, RZ, 0xfc, P4 ;  /* 0x0000000905ff7c12 */ /* 0x000fe4000a08fcff */
[----:B------:R-:W-:Y:S02]  /*0cc0*/  LOP3.LUT P3, RZ, R7, UR9, RZ, 0xfc, P3 ;  /* 0x0000000907ff7c12 */ /* 0x000fe4000986fcff */
[----:B------:R-:W-:Y:S02]  /*0cd0*/  LOP3.LUT P2, RZ, R9, UR9, RZ, 0xfc, P2 ;  /* 0x0000000909ff7c12 */ /* 0x000fe4000904fcff */
[----:B------:R-:W-:Y:S02]  /*0ce0*/  LOP3.LUT P6, RZ, R11, UR9, RZ, 0xfc, P6 ;  /* 0x000000090bff7c12 */ /* 0x000fe4000b0cfcff */
[----:B------:R-:W-:Y:S02]  /*0cf0*/  LOP3.LUT P5, RZ, R13, UR9, RZ, 0xfc, P5 ;  /* 0x000000090dff7c12 */ /* 0x000fe4000a8afcff */
[----:B------:R-:W-:-:S02]  /*0d00*/  LOP3.LUT P1, RZ, R15, UR9, RZ, 0xfc, P1 ;  /* 0x000000090fff7c12 */ /* 0x000fc4000882fcff */
        /* <DEDUP_REMOVED lines=16> */
.L_x_23478:
        /* <DEDUP_REMOVED lines=15> */
.L_x_43592:


//--------------------- .text._ZN2at6native29vectorized_elementwise_kernelILi4ENS0_13AUnaryFunctorIllbZZZNS0_22logical_or_kernel_cudaERNS_14TensorIteratorEENKUlvE0_clEvENKUlvE2_clEvEUlllE_EESt5arrayIPcLm2EEEEviT0_T1_ --------------------------
	.section	.text._ZN2at6native29vectorized_elementwise_kernelILi4ENS0_13AUnaryFunctorIllbZZZNS0_22logical_or_kernel_cudaERNS_14TensorIteratorEENKUlvE0_clEvENKUlvE2_clEvEUlllE_EESt5arrayIPcLm2EEEEviT0_T1_,"ax",@progbits
	.align	128
        .global         _ZN2at6native29vectorized_elementwise_kernelILi4ENS0_13AUnaryFunctorIllbZZZNS0_22logical_or_kernel_cudaERNS_14TensorIteratorEENKUlvE0_clEvENKUlvE2_clEvEUlllE_EESt5arrayIPcLm2EEEEviT0_T1_
        .type           _ZN2at6native29vectorized_elementwise_kernelILi4ENS0_13AUnaryFunctorIllbZZZNS0_22logical_or_kernel_cudaERNS_14TensorIteratorEENKUlvE0_clEvENKUlvE2_clEvEUlllE_EESt5arrayIPcLm2EEEEviT0_T1_,@function
        .size           _ZN2at6native29vectorized_elementwise_kernelILi4ENS0_13AUnaryFunctorIllbZZZNS0_22logical_or_kernel_cudaERNS_14TensorIteratorEENKUlvE0_clEvENKUlvE2_clEvEUlllE_EESt5arrayIPcLm2EEEEviT0_T1_,(.L_x_43593 - _ZN2at6native29vectorized_elementwise_kernelILi4ENS0_13AUnaryFunctorIllbZZZNS0_22logical_or_kernel_cudaERNS_14TensorIteratorEENKUlvE0_clEvENKUlvE2_clEvEUlllE_EESt5arrayIPcLm2EEEEviT0_T1_)
        .other          _ZN2at6native29vectorized_elementwise_kernelILi4ENS0_13AUnaryFunctorIllbZZZNS0_22logical_or_kernel_cudaERNS_14TensorIteratorEENKUlvE0_clEvENKUlvE2_clEvEUlllE_EESt5arrayIPcLm2EEEEviT0_T1_,@"STO_CUDA_ENTRY STV_DEFAULT"
_ZN2at6native29vectorized_elementwise_kernelILi4ENS0_13AUnaryFunctorIllbZZZNS0_22logical_or_kernel_cudaERNS_14TensorIteratorEENKUlvE0_clEvENKUlvE2_clEvEUlllE_EESt5arrayIPcLm2EEEEviT0_T1_:
.text._ZN2at6native29vectorized_elementwise_kernelILi4ENS0_13AUnaryFunctorIllbZZZNS0_22logical_or_kernel_cudaERNS_14TensorIteratorEENKUlvE0_clEvENKUlvE2_clEvEUlllE_EESt5arrayIPcLm2EEEEviT0_T1_:
        /* <DEDUP_REMOVED lines=129> */
.L_x_23482:
        /* <DEDUP_REMOVED lines=8> */
.L_x_23483:
        /* <DEDUP_REMOVED lines=8> */
.L_x_23484:
        /* <DEDUP_REMOVED lines=8> */
.L_x_23485:
        /* <DEDUP_REMOVED lines=9> */
.L_x_23486:
[----:B------:R-:W-:Y:S05]  /*0a20*/  BSYNC.RELIABLE B1 ;  /* 0x0000000000017941 */ /* 0x000fea0003800100 */
.L_x_23481:
[----:B------:R-:W-:-:S13]  /*0a30*/  ISETP.GE.U32.AND P0, PT, R3, R2, PT ;  /* 0x000000020300720c */ /* 0x000fda0003f06070 */
[----:B012---:R-:W0:Y:S01]  /*0a40*/  @!P0 LDC.64 R8, c[0x0][0x398] ;  /* 0x0000e600ff088b82 */ /* 0x007e220000000a00 */
[----:B------:R-:W-:Y:S02]  /*0a50*/  @!P0 IMAD.IADD R7, R0, 0x1, R3 ;  /* 0x0000000100078824 */ /* 0x000fe400078e0203 */
[----:B------:R-:W-:-:S03]  /*0a60*/  @!P0 VIADD R3, R3, 0x80 ;  /* 0x0000008003038836 */ /* 0x000fc60000000000 */
[----:B0-----:R-:W-:-:S05]  /*0a70*/  @!P0 IADD3 R6, P1, PT, R7, R8, RZ ;  /* 0x0000000807068210 */ /* 0x001fca0007f3e0ff */
[----:B------:R-:W-:-:S05]  /*0a80*/  @!P0 IMAD.X R7, RZ, RZ, R9, P1 ;  /* 0x000000ffff078224 */ /* 0x000fca00008e0609 */
[----:B------:R3:W-:Y:S03]  /*0a90*/  @!P0 STG.E.U8 desc[UR4][R6.64], R5 ;  /* 0x0000000506008986 */ /* 0x0007e6000c101104 */
.L_x_23487:
[----:B------:R-:W-:Y:S05]  /*0aa0*/  BSYNC.RECONVERGENT B0 ;  /* 0x0000000000007941 */ /* 0x000fea0003800200 */
.L_x_23480:
        /* <DEDUP_REMOVED lines=9> */
.L_x_23479:
[----:B------:R-:W0:Y:S01]  /*0b40*/  S2R R2, SR_TID.X ;  /* 0x0000000000027919 */ /* 0x000e220000002100 */
[----:B------:R-:W1:Y:S01]  /*0b50*/  LDC.64 R4, c[0x0][0x3a0] ;  /* 0x0000e800ff047b82 */ /* 0x000e620000000a00 */
[----:B------:R-:W2:Y:S01]  /*0b60*/  LDCU.128 UR8, c[0x0][0x390] ;  /* 0x00007200ff0877ac */ /* 0x000ea20008000c00 */
[----:B-1----:R-:W-:-:S04]  /*0b70*/  IMAD.WIDE.U32 R4, R0, 0x8, R4 ;  /* 0x0000000800047825 */ /* 0x002fc800078e0004 */
[----:B0-----:R-:W-:-:S05]  /*0b80*/  IMAD.WIDE.U32 R20, R2, 0x20, R4 ;  /* 0x0000002002147825 */ /* 0x001fca00078e0004 */
[----:B------:R-:W2:Y:S04]  /*0b90*/  LDG.E.ENL2.256 R16, R12, desc[UR4][R20.64] ;  /* 0xfe000004140c797e */ /* 0x000ea80008121910 */
[----:B------:R-:W3:Y:S01]  /*0ba0*/  LDG.E.ENL2.256 R4, R8, desc[UR4][R20.64+0x1000] ;  /* 0xfe0080041408797e */ /* 0x000ee20008121904 */
[----:B--2---:R-:W-:Y:S02]  /*0bb0*/  LOP3.LUT P0, RZ, R18, UR8, RZ, 0xfc, !PT ;  /* 0x0000000812ff7c12 */ /* 0x004fe4000f80fcff */
[----:B------:R-:W-:Y:S02]  /*0bc0*/  LOP3.LUT P6, RZ, R12, UR8, RZ, 0xfc, !PT ;  /* 0x000000080cff7c12 */ /* 0x000fe4000f8cfcff */
[----:B------:R-:W-:Y:S02]  /*0bd0*/  LOP3.LUT P0, RZ, R19, UR9, RZ, 0xfc, P0 ;  /* 0x0000000913ff7c12 */ /* 0x000fe4000800fcff */
[----:B------:R-:W-:-:S02]  /*0be0*/  LOP3.LUT P4, RZ, R14, UR8, RZ, 0xfc, !PT ;  /* 0x000000080eff7c12 */ /* 0x000fc4000f88fcff */
[----:B------:R-:W-:Y:S02]  /*0bf0*/  SEL R3, RZ, 0x1, !P0 ;  /* 0x00000001ff037807 */ /* 0x000fe40004000000 */
[----:B------:R-:W-:Y:S02]  /*0c00*/  LOP3.LUT P3, RZ, R16, UR8, RZ, 0xfc, !PT ;  /* 0x0000000810ff7c12 */ /* 0x000fe4000f86fcff */
[----:B---3--:R-:W-:Y:S02]  /*0c10*/  LOP3.LUT P2, RZ, R4, UR8, RZ, 0xfc, !PT ;  /* 0x0000000804ff7c12 */ /* 0x008fe4000f84fcff */
[----:B------:R-:W-:Y:S02]  /*0c20*/  LOP3.LUT P5, RZ, R8, UR8, RZ, 0xfc, !PT ;  /* 0x0000000808ff7c12 */ /* 0x000fe4000f8afcff */
[----:B------:R-:W-:Y:S02]  /*0c30*/  LOP3.LUT P1, RZ, R10, UR8, RZ, 0xfc, !PT ;  /* 0x000000080aff7c12 */ /* 0x000fe4000f82fcff */
[----:B------:R-:W-:-:S02]  /*0c40*/  LOP3.LUT P0, RZ, R6, UR8, RZ, 0xfc, !PT ;  /* 0x0000000806ff7c12 */ /* 0x000fc4000f80fcff */
[----:B------:R-:W-:Y:S02]  /*0c50*/  LOP3.LUT P6, RZ, R13, UR9, RZ, 0xfc, P6 ;  /* 0x000000090dff7c12 */ /* 0x000fe4000b0cfcff */
[----:B------:R-:W-:Y:S02]  /*0c60*/  LOP3.LUT P4, RZ, R15, UR9, RZ, 0xfc, P4 ;  /* 0x000000090fff7c12 */ /* 0x000fe4000a08fcff */
[----:B------:R-:W-:Y:S02]  /*0c70*/  LOP3.LUT P3, RZ, R17, UR9, RZ, 0xfc, P3 ;  /* 0x0000000911ff7c12 */ /* 0x000fe4000986fcff */
[----:B------:R-:W-:Y:S02]  /*0c80*/  LOP3.LUT P2, RZ, R5, UR9, RZ, 0xfc, P2 ;  /* 0x0000000905ff7c12 */ /* 0x000fe4000904fcff */
[----:B------:R-:W-:Y:S02]  /*0c90*/  LOP3.LUT P5, RZ, R9, UR9, RZ, 0xfc, P5 ;  /* 0x0000000909ff7c12 */ /* 0x000fe4000a8afcff */
[----:B------:R-:W-:-:S02]  /*0ca0*/  LOP3.LUT P1, RZ, R11, UR9, RZ, 0xfc, P1 ;  /* 0x000000090bff7c12 */ /* 0x000fc4000882fcff */
[----:B------:R-:W-:Y:S02]  /*0cb0*/  LOP3.LUT P0, RZ, R7, UR9, RZ, 0xfc, P0 ;  /* 0x0000000907ff7c12 */ /* 0x000fe4000800fcff */
[----:B------:R-:W-:Y:S02]  /*0cc0*/  SEL R13, RZ, 0x1, !P6 ;  /* 0x00000001ff0d7807 */ /* 0x000fe40007000000 */
[----:B------:R-:W-:Y:S02]  /*0cd0*/  IADD3 R4, P6, PT, R0, UR10, RZ ;  /* 0x0000000a00047c10 */ /* 0x000fe4000ffde0ff */
[----:B------:R-:W-:Y:S02]  /*0ce0*/  SEL R6, RZ, 0x1, !P4 ;  /* 0x00000001ff067807 */ /* 0x000fe40006000000 */
[----:B------:R-:W-:Y:S01]  /*0cf0*/  SEL R0, RZ, 0x1, !P3 ;  /* 0x00000001ff007807 */ /* 0x000fe20005800000 */
[----:B------:R-:W-:Y:S01]  /*0d00*/  IMAD.X R5, RZ, RZ, UR11, P6 ;  /* 0x0000000bff057e24 */ /* 0x000fe2000b0e06ff */
[----:B------:R-:W-:-:S02]  /*0d10*/  SEL R8, RZ, 0x1, !P2 ;  /* 0x00000001ff087807 */ /* 0x000fc40005000000 */
[----:B------:R-:W-:Y:S02]  /*0d20*/  SEL R10, RZ, 0x1, !P5 ;  /* 0x00000001ff0a7807 */ /* 0x000fe40006800000 */
[----:B------:R-:W-:Y:S02]  /*0d30*/  SEL R9, RZ, 0x1, !P1 ;  /* 0x00000001ff097807 */ /* 0x000fe40004800000 */
[----:B------:R-:W-:Y:S02]  /*0d40*/  SEL R7, RZ, 0x1, !P0 ;  /* 0x00000001ff077807 */ /* 0x000fe40004000000 */
[----:B------:R-:W-:Y:S02]  /*0d50*/  PRMT R13, R13, 0x3340, R6 ;  /* 0x000033400d0d7816 */ /* 0x000fe40000000006 */
[----:B------:R-:W-:Y:S01]  /*0d60*/  PRMT R0, R0, 0x3340, R3 ;  /* 0x0000334000007816 */ /* 0x000fe20000000003 */
[----:B------:R-:W-:Y:S01]  /*0d70*/  IMAD.WIDE.U32 R2, R2, 0x4, R4 ;  /* 0x0000000402027825 */ /* 0x000fe200078e0004 */
[----:B------:R-:W-:-:S02]  /*0d80*/  PRMT R10, R10, 0x3340, R9 ;  /* 0x000033400a0a7816 */ /* 0x000fc40000000009 */
[----:B------:R-:W-:Y:S02]  /*0d90*/  PRMT R7, R8, 0x3340, R7 ;  /* 0x0000334008077816 */ /* 0x000fe40000000007 */
[----:B------:R-:W-:Y:S02]  /*0da0*/  PRMT R13, R13, 0x5410, R0 ;  /* 0x000054100d0d7816 */ /* 0x000fe40000000000 */
[----:B------:R-:W-:-:S03]  /*0db0*/  PRMT R7, R10, 0x5410, R7 ;  /* 0x000054100a077816 */ /* 0x000fc60000000007 */
[----:B------:R-:W-:Y:S04]  /*0dc0*/  STG.E desc[UR4][R2.64], R13 ;  /* 0x0000000d02007986 */ /* 0x000fe8000c101904 */
[----:B------:R-:W-:Y:S01]  /*0dd0*/  STG.E desc[UR4][R2.64+0x200], R7 ;  /* 0x0002000702007986 */ /* 0x000fe2000c101904 */
[----:B------:R-:W-:Y:S05]  /*0de0*/  EXIT ;  /* 0x000000000000794d */ /* 0x000fea0003800000 */
.L_x_23488:
        /* <DEDUP_REMOVED lines=9> */
.L_x_43593:


//--------------------- .text._ZN2at6native29vectorized_elementwise_kernelILi8ENS0_13AUnaryFunctorIllbZZZNS0_22logical_or_kernel_cudaERNS_14TensorIteratorEENKUlvE0_clEvENKUlvE2_clEvEUlllE_EESt5arrayIPcLm2EEEEviT0_T1_ --------------------------
	.section	.text._ZN2at6native29vectorized_elementwise_kernelILi8ENS0_13AUnaryFunctorIllbZZZNS0_22logical_or_kernel_cudaERNS_14TensorIteratorEENKUlvE0_clEvENKUlvE2_clEvEUlllE_EESt5arrayIPcLm2EEEEviT0_T1_,"ax",@progbits
	.align	128
        .global         _ZN2at6native29vectorized_elementwise_kernelILi8ENS0_13AUnaryFunctorIllbZZZNS0_22logical_or_kernel_cudaERNS_14TensorIteratorEENKUlvE0_clEvENKUlvE2_clEvEUlllE_EESt5arrayIPcLm2EEEEviT0_T1_
        .type           _ZN2at6native29vectorized_elementwise_kernelILi8ENS0_13AUnaryFunctorIllbZZZNS0_22logical_or_kernel_cudaERNS_14TensorIteratorEENKUlvE0_clEvENKUlvE2_clEvEUlllE_EESt5arrayIPcLm2EEEEviT0_T1_,@function
        .size           _ZN2at6native29vectorized_elementwise_kernelILi8ENS0_13AUnaryFunctorIllbZZZNS0_22logical_or_kernel_cudaERNS_14TensorIteratorEENKUlvE0_clEvENKUlvE2_clEvEUlllE_EESt5arrayIPcLm2EEEEviT0_T1_,(.L_x_43594 - _ZN2at6native29vectorized_elementwise_kernelILi8ENS0_13AUnaryFunctorIllbZZZNS0_22logical_or_kernel_cudaERNS_14TensorIteratorEENKUlvE0_clEvENKUlvE2_clEvEUlllE_EESt5arrayIPcLm2EEEEviT0_T1_)
        .other          _ZN2at6native29vectorized_elementwise_kernelILi8ENS0_13AUnaryFunctorIllbZZZNS0_22logical_or_kernel_cudaERNS_14TensorIteratorEENKUlvE0_clEvENKUlvE2_clEvEUlllE_EESt5arrayIPcLm2EEEEviT0_T1_,@"STO_CUDA_ENTRY STV_DEFAULT"
_ZN2at6native29vectorized_elementwise_kernelILi8ENS0_13AUnaryFunctorIllbZZZNS0_22logical_or_kernel_cudaERNS_14TensorIteratorEENKUlvE0_clEvENKUlvE2_clEvEUlllE_EESt5arrayIPcLm2EEEEviT0_T1_:
.text._ZN2at6native29vectorized_elementwise_kernelILi8ENS0_13AUnaryFunctorIllbZZZNS0_22logical_or_kernel_cudaERNS_14TensorIteratorEENKUlvE0_clEvENKUlvE2_clEvEUlllE_EESt5arrayIPcLm2EEEEviT0_T1_:
        /* <DEDUP_REMOVED lines=129> */
.L_x_23492:
        /* <DEDUP_REMOVED lines=8> */
.L_x_23493:
        /* <DEDUP_REMOVED lines=8> */
.L_x_23494:
        /* <DEDUP_REMOVED lines=8> */
.L_x_23495:
        /* <DEDUP_REMOVED lines=9> */
.L_x_23496:
[----:B------:R-:W-:Y:S05]  /*0a20*/  BSYNC.RELIABLE B1 ;  /* 0x0000000000017941 */ /* 0x000fea0003800100 */
.L_x_23491:
[----:B------:R-:W-:-:S13]  /*0a30*/  ISETP.GE.U32.AND P0, PT, R3, R2, PT ;  /* 0x000000020300720c */ /* 0x000fda0003f06070 */
[----:B012---:R-:W0:Y:S01]  /*0a40*/  @!P0 LDC.64 R8, c[0x0][0x398] ;  /* 0x0000e600ff088b82 */ /* 0x007e220000000a00 */
[----:B------:R-:W-:Y:S02]  /*0a50*/  @!P0 IMAD.IADD R7, R0, 0x1, R3 ;  /* 0x0000000100078824 */ /* 0x000fe400078e0203 */
[----:B------:R-:W-:-:S03]  /*0a60*/  @!P0 VIADD R3, R3, 0x80 ;  /* 0x0000008003038836 */ /* 0x000fc60000000000 */
[----:B0-----:R-:W-:-:S05]  /*0a70*/  @!P0 IADD3 R6, P1, PT, R7, R8, RZ ;  /* 0x0000000807068210 */ /* 0x001fca0007f3e0ff */
[----:B------:R-:W-:-:S05]  /*0a80*/  @!P0 IMAD.X R7, RZ, RZ, R9, P1 ;  /* 0x000000ffff078224 */ /* 0x000fca00008e0609 */
[----:B------:R3:W-:Y:S03]  /*0a90*/  @!P0 STG.E.U8 desc[UR4][R6.64], R5 ;  /* 0x0000000506008986 */ /* 0x0007e6000c101104 */
.L_x_23497:
[----:B------:R-:W-:Y:S05]  /*0aa0*/  BSYNC.RECONVERGENT B0 ;  /* 0x0000000000007941 */ /* 0x000fea0003800200 */
.L_x_23490:
        /* <DEDUP_REMOVED lines=9> */
.L_x_23489:
        /* <DEDUP_REMOVED lines=10> */
[----:B---3--:R-:W-:-:S02]  /*0be0*/  LOP3.LUT P1, RZ, R8, UR8, RZ, 0xfc, !PT ;  /* 0x0000000808ff7c12 */ /* 0x008fc4000f82fcff */
[----:B------:R-:W-:Y:S02]  /*0bf0*/  SEL R8, RZ, 0x1, !P0 ;  /* 0x00000001ff087807 */ /* 0x000fe40004000000 */
[----:B------:R-:W-:Y:S02]  /*0c00*/  LOP3.LUT P4, RZ, R14, UR8, RZ, 0xfc, !PT ;  /* 0x000000080eff7c12 */ /* 0x000fe4000f88fcff */
[----:B------:R-:W-:Y:S02]  /*0c10*/  LOP3.LUT P3, RZ, R16, UR8, RZ, 0xfc, !PT ;  /* 0x0000000810ff7c12 */ /* 0x000fe4000f86fcff */
        /* <DEDUP_REMOVED lines=23> */
[----:B------:R-:W-:Y:S01]  /*0d90*/  IMAD.WIDE.U32 R2, R2, 0x8, R4 ;  /* 0x0000000802027825 */ /* 0x000fe200078e0004 */
[----:B------:R-:W-:Y:S02]  /*0da0*/  PRMT R6, R13, 0x5410, R8 ;  /* 0x000054100d067816 */ /* 0x000fe40000000008 */
[----:B------:R-:W-:-:S05]  /*0db0*/  PRMT R7, R7, 0x5410, R0 ;  /* 0x0000541007077816 */ /* 0x000fca0000000000 */
[----:B------:R-:W-:Y:S01]  /*0dc0*/  STG.E.64 desc[UR4][R2.64], R6 ;  /* 0x0000000602007986 */ /* 0x000fe2000c101b04 */
[----:B------:R-:W-:Y:S05]  /*0dd0*/  EXIT ;  /* 0x000000000000794d */ /* 0x000fea0003800000 */
.L_x_23498:
        /* <DEDUP_REMOVED lines=10> */
.L_x_43594:


//--------------------- .text._ZN2at6native18elementwise_kernelILi128ELi4EZNS0_15gpu_kernel_implINS0_13BinaryFunctorIllbZZZNS0_22logical_or_kernel_cudaERNS_14TensorIteratorEENKUlvE0_clEvENKUlvE2_clEvEUlllE_EEEEvRNS_18TensorIteratorBaseERKT_EUliE_EEviT1_ --------------------------
	.section	.text._ZN2at6native18elementwise_kernelILi128ELi4EZNS0_15gpu_kernel_implINS0_13BinaryFunctorIllbZZZNS0_22logical_or_kernel_cudaERNS_14TensorIteratorEENKUlvE0_clEvENKUlvE2_clEvEUlllE_EEEEvRNS_18TensorIteratorBaseERKT_EUliE_EEviT1_,"ax",@progbits
	.align	128
        .global         _ZN2at6native18elementwise_kernelILi128ELi4EZNS0_15gpu_kernel_implINS0_13BinaryFunctorIllbZZZNS0_22logical_or_kernel_cudaERNS_14TensorIteratorEENKUlvE0_clEvENKUlvE2_clEvEUlllE_EEEEvRNS_18TensorIteratorBaseERKT_EUliE_EEviT1_
        .type           _ZN2at6native18elementwise_kernelILi128ELi4EZNS0_15gpu_kernel_implINS0_13BinaryFunctorIllbZZZNS0_22logical_or_kernel_cudaERNS_14TensorIteratorEENKUlvE0_clEvENKUlvE2_clEvEUlllE_EEEEvRNS_18TensorIteratorBaseERKT_EUliE_EEviT1_,@function
        .size           _ZN2at6native18elementwise_kernelILi128ELi4EZNS0_15gpu_kernel_implINS0_13BinaryFunctorIllbZZZNS0_22logical_or_kernel_cudaERNS_14TensorIteratorEENKUlvE0_clEvENKUlvE2_clEvEUlllE_EEEEvRNS_18TensorIteratorBaseERKT_EUliE_EEviT1_,(.L_x_43595 - _ZN2at6native18elementwise_kernelILi128ELi4EZNS0_15gpu_kernel_implINS0_13BinaryFunctorIllbZZZNS0_22logical_or_kernel_cudaERNS_14TensorIteratorEENKUlvE0_clEvENKUlvE2_clEvEUlllE_EEEEvRNS_18TensorIteratorBaseERKT_EUliE_EEviT1_)
        .other          _ZN2at6native18elementwise_kernelILi128ELi4EZNS0_15gpu_kernel_implINS0_13BinaryFunctorIllbZZZNS0_22logical_or_kernel_cudaERNS_14TensorIteratorEENKUlvE0_clEvENKUlvE2_clEvEUlllE_EEEEvRNS_18TensorIteratorBaseERKT_EUliE_EEviT1_,@"STO_CUDA_ENTRY STV_DEFAULT"
_ZN2at6native18elementwise_kernelILi128ELi4EZNS0_15gpu_kernel_implINS0_13BinaryFunctorIllbZZZNS0_22logical_or_kernel_cudaERNS_14TensorIteratorEENKUlvE0_clEvENKUlvE2_clEvEUlllE_EEEEvRNS_18TensorIteratorBaseERKT_EUliE_EEviT1_:
.text._ZN2at6native18elementwise_kernelILi128ELi4EZNS0_15gpu_kernel_implINS0_13BinaryFunctorIllbZZZNS0_22logical_or_kernel_cudaERNS_14TensorIteratorEENKUlvE0_clEvENKUlvE2_clEvEUlllE_EEEEvRNS_18TensorIteratorBaseERKT_EUliE_EEviT1_:
        /* <DEDUP_REMOVED lines=371> */
.L_x_23501:
        /* <DEDUP_REMOVED lines=17> */
.L_x_23505:
[----:B------:R0:W5:Y:S01]  /*1840*/  LDG.E.U8 R16, desc[UR36][R2.64] ;  /* 0x0000002402107981 */ /* 0x000162000c1e1100 */
[----:B------:R-:W-:Y:S01]  /*1850*/  HFMA2 R17, -RZ, RZ, 0, 0 ;  /* 0x00000000ff117431 */ /* 0x000fe200000001ff */
[----:B------:R-:W-:Y:S06]  /*1860*/  BRA `(.L_x_23507) ;  /* 0x0000000c00407947 */ /* 0x000fec0003800000 */
.L_x_23504:
        /* <DEDUP_REMOVED lines=8> */
.L_x_23509:
[----:B------:R-:W2:Y:S02]  /*18f0*/  LDG.E R16, desc[UR36][R2.64] ;  /* 0x0000002402107981 */ /* 0x000ea4000c1e1900 */
[----:B--2---:R-:W-:Y:S01]  /*1900*/  SHF.R.S32.HI R17, RZ, 0x1f, R16 ;  /* 0x0000001fff117819 */ /* 0x004fe20000011410 */
[----:B------:R-:W-:Y:S06]  /*1910*/  BRA `(.L_x_23507) ;  /* 0x0000000c00147947 */ /* 0x000fec0003800000 */
.L_x_23508:
[----:B------:R-:W2:Y:S02]  /*1920*/  LDG.E.S16 R16, desc[UR36][R2.64] ;  /* 0x0000002402107981 */ /* 0x000ea4000c1e1700 */
[----:B--2---:R-:W-:Y:S01]  /*1930*/  SHF.R.S32.HI R17, RZ, 0x1f, R16 ;  /* 0x0000001fff117819 */ /* 0x004fe20000011410 */
[----:B------:R-:W-:Y:S06]  /*1940*/  BRA `(.L_x_23507) ;  /* 0x0000000c00087947 */ /* 0x000fec0003800000 */
.L_x_23503:
        /* <DEDUP_REMOVED lines=9> */
.L_x_23511:
[----:B------:R-:W2:Y:S02]  /*19e0*/  LDG.E.U16 R2, desc[UR36][R2.64] ;  /* 0x0000002402027981 */ /* 0x000ea4000c1e1500 */
[----:B--2---:R-:W-:-:S06]  /*19f0*/  HADD2.F32 R16, -RZ, R2.H0_H0 ;  /* 0x20000002ff107230 */ /* 0x004fcc0000004100 */
[----:B------:R-:W0:Y:S01]  /*1a00*/  F2I.S64.TRUNC R16, R16 ;  /* 0x0000001000107311 */ /* 0x000e22000020d900 */
[----:B------:R-:W-:Y:S05]  /*1a10*/  BRA `(.L_x_23507) ;  /* 0x0000000800d47947 */ /* 0x000fea0003800000 */
.L_x_23510:
        /* <DEDUP_REMOVED lines=9> */
.L_x_23513:
[----:B------:R-:W2:Y:S02]  /*1ab0*/  LDG.E.U16 R2, desc[UR36][R2.64] ;  /* 0x0000002402027981 */ /* 0x000ea4000c1e1500 */
[----:B--2---:R-:W-:-:S06]  /*1ac0*/  HADD2.F32 R16, -RZ, R2.H0_H0 ;  /* 0x20000002ff107230 */ /* 0x004fcc0000004100 */
[----:B------:R-:W0:Y:S01]  /*1ad0*/  F2I.S64.TRUNC R16, R16 ;  /* 0x0000001000107311 */ /* 0x000e22000020d900 */
[----:B------:R-:W-:Y:S05]  /*1ae0*/  BRA `(.L_x_23507) ;  /* 0x0000000800a07947 */ /* 0x000fea0003800000 */
.L_x_23512:
[----:B------:R-:W2:Y:S02]  /*1af0*/  LDG.E.64 R2, desc[UR36][R2.64] ;  /* 0x0000002402027981 */ /* 0x000ea4000c1e1b00 */
[----:B--2---:R0:W1:Y:S01]  /*1b00*/  F2I.S64.F64.TRUNC R16, R2 ;  /* 0x0000000200107311 */ /* 0x004062000030d900 */
[----:B------:R-:W-:Y:S05]  /*1b10*/  BRA `(.L_x_23507) ;  /* 0x0000000800947947 */ /* 0x000fea0003800000 */
.L_x_23502:
        /* <DEDUP_REMOVED lines=13> */
.L_x_23516:
[----:B------:R-:W2:Y:S02]  /*1bf0*/  LDG.E.64 R2, desc[UR36][R2.64] ;  /* 0x0000002402027981 */ /* 0x000ea4000c1e1b00 */
[----:B--2---:R0:W1:Y:S01]  /*1c00*/  F2I.S64.F64.TRUNC R16, R2 ;  /* 0x0000000200107311 */ /* 0x004062000030d900 */
[----:B------:R-:W-:Y:S05]  /*1c10*/  BRA `(.L_x_23507) ;  /* 0x0000000800547947 */ /* 0x000fea0003800000 */
.L_x_23515:
        /* <DEDUP_REMOVED lines=26> */
.L_x_23518:
        /* <DEDUP_REMOVED lines=13> */
.L_x_23517:
[----:B------:R-:W2:Y:S02]  /*1e90*/  LDG.E.U16 R16, desc[UR36][R2.64] ;  /* 0x0000002402107981 */ /* 0x000ea4000c1e1500 */
[----:B--2---:R-:W-:-:S06]  /*1ea0*/  IMAD.U32 R16, R16, 0x10000, RZ ;  /* 0x0001000010107824 */ /* 0x004fcc00078e00ff */
[----:B------:R-:W0:Y:S01]  /*1eb0*/  F2I.S64.TRUNC R16, R16 ;  /* 0x0000001000107311 */ /* 0x000e22000020d900 */
[----:B------:R-:W-:Y:S05]  /*1ec0*/  BRA `(.L_x_23507) ;  /* 0x0000000400a87947 */ /* 0x000fea0003800000 */
.L_x_23514:
        /* <DEDUP_REMOVED lines=11> */
.L_x_23521:
        /* <DEDUP_REMOVED lines=21> */
.L_x_23525:
[----:B------:R-:W-:Y:S05]  /*20d0*/  BSYNC.RECONVERGENT B1 ;  /* 0x0000000000017941 */ /* 0x000fea0003800200 */
.L_x_23524:
[----:B------:R-:W-:Y:S01]  /*20e0*/  IMAD.SHL.U32 R0, R0, 0x100000, RZ ;  /* 0x0010000000007824 */ /* 0x000fe200078e00ff */
[----:B------:R-:W-:-:S04]  /*20f0*/  LEA R2, R2, 0x3b800000, 0x17 ;  /* 0x3b80000002027811 */ /* 0x000fc800078eb8ff */
[----:B------:R-:W-:-:S07]  /*2100*/  LOP3.LUT R16, R2, R0, R7, 0xfe, !PT ;  /* 0x0000000002107212 */ /* 0x000fce00078efe07 */
.L_x_23523:
[----:B------:R-:W-:Y:S05]  /*2110*/  BSYNC.RECONVERGENT B0 ;  /* 0x0000000000007941 */ /* 0x000fea0003800200 */
.L_x_23522:
[----:B------:R-:W1:Y:S01]  /*2120*/  F2I.S64.TRUNC R16, R16 ;  /* 0x0000001000107311 */ /* 0x000e62000020d900 */
[----:B------:R-:W-:Y:S05]  /*2130*/  BRA `(.L_x_23507) ;  /* 0x00000004000c7947 */ /* 0x000fea0003800000 */
.L_x_23520:
        /* <DEDUP_REMOVED lines=21> */
.L_x_23529:
[----:B------:R-:W-:Y:S05]  /*2290*/  BSYNC.RECONVERGENT B1 ;  /* 0x0000000000017941 */ /* 0x000fea0003800200 */
.L_x_23528:
[----:B------:R-:W-:Y:S01]  /*22a0*/  IMAD.SHL.U32 R0, R0, 0x200000, RZ ;  /* 0x0020000000007824 */ /* 0x000fe200078e00ff */
[----:B------:R-:W-:-:S04]  /*22b0*/  LEA R2, R2, 0x37800000, 0x17 ;  /* 0x3780000002027811 */ /* 0x000fc800078eb8ff */
[----:B------:R-:W-:-:S07]  /*22c0*/  LOP3.LUT R16, R2, R0, R7, 0xfe, !PT ;  /* 0x0000000002107212 */ /* 0x000fce00078efe07 */
.L_x_23527:
[----:B------:R-:W-:Y:S05]  /*22d0*/  BSYNC.RECONVERGENT B0 ;  /* 0x0000000000007941 */ /* 0x000fea0003800200 */
.L_x_23526:
[----:B------:R-:W2:Y:S01]  /*22e0*/  F2I.S64.TRUNC R16, R16 ;  /* 0x0000001000107311 */ /* 0x000ea2000020d900 */
[----:B------:R-:W-:Y:S05]  /*22f0*/  BRA `(.L_x_23507) ;  /* 0x00000000009c7947 */ /* 0x000fea0003800000 */
.L_x_23519:
[----:B------:R-:W-:-:S09]  /*2300*/  UISETP.NE.AND UP0, UPT, UR4, 0x1c, UPT ;  /* 0x0000001c0400788c */ /* 0x000fd2000bf05270 */
[----:B------:R-:W-:Y:S05]  /*2310*/  BRA.U !UP0, `(.L_x_23530) ;  /* 0x00000001088c7547 */ /* 0x000fea000b800000 */
[----:B------:R-:W-:-:S09]  /*2320*/  UISETP.NE.AND UP0, UPT, UR4, 0x1d, UPT ;  /* 0x0000001d0400788c */ /* 0x000fd2000bf05270 */
[----:B------:R-:W-:Y:S05]  /*2330*/  BRA.U !UP0, `(.L_x_23531) ;  /* 0x00000001087c7547 */ /* 0x000fea000b800000 */
[----:B------:R-:W-:-:S09]  /*2340*/  UISETP.NE.AND UP0, UPT, UR4, 0x2c, UPT ;  /* 0x0000002c0400788c */ /* 0x000fd2000bf05270 */
[----:B------:R-:W-:Y:S05]  /*2350*/  BRA.U !UP0, `(.L_x_23532) ;  /* 0x0000000108487547 */ /* 0x000fea000b800000 */
.L_x_23506:
        /* <DEDUP_REMOVED lines=16> */
.L_x_23533:
[----:B------:R-:W-:Y:S01]  /*2460*/  CS2R R16, SRZ ;  /* 0x0000000000107805 */ /* 0x000fe2000001ff00 */
[----:B------:R-:W-:Y:S06]  /*2470*/  BRA `(.L_x_23507) ;  /* 0x00000000003c7947 */ /* 0x000fec0003800000 */
.L_x_23532:
        /* <DEDUP_REMOVED lines=8> */
.L_x_23535:
[----:B------:R-:W-:Y:S05]  /*2500*/  BSYNC.RECONVERGENT B0 ;  /* 0x0000000000007941 */ /* 0x000fea0003800200 */
.L_x_23534:
[----:B------:R-:W4:Y:S01]  /*2510*/  F2I.S64.TRUNC R16, R16 ;  /* 0x0000001000107311 */ /* 0x000f22000020d900 */
[----:B------:R-:W-:Y:S05]  /*2520*/  BRA `(.L_x_23507) ;  /* 0x0000000000107947 */ /* 0x000fea0003800000 */
.L_x_23531:
[----:B------:R0:W5:Y:S01]  /*2530*/  LDG.E.64 R16, desc[UR36][R2.64] ;  /* 0x0000002402107981 */ /* 0x000162000c1e1b00 */
[----:B------:R-:W-:Y:S05]  /*2540*/  BRA `(.L_x_23507) ;  /* 0x0000000000087947 */ /* 0x000fea0003800000 */
.L_x_23530:
[----:B------:R3:W5:Y:S01]  /*2550*/  LDG.E R16, desc[UR36][R2.64] ;  /* 0x0000002402107981 */ /* 0x000762000c1e1900 */
[----:B------:R-:W-:-:S07]  /*2560*/  IMAD.MOV.U32 R17, RZ, RZ, RZ ;  /* 0x000000ffff117224 */ /* 0x000fce00078e00ff */
.L_x_23507:
        /* <DEDUP_REMOVED lines=17> */
.L_x_23539:
[----:B0-----:R3:W5:Y:S01]  /*2680*/  LDG.E.U8 R2, desc[UR36][R22.64] ;  /* 0x0000002416027981 */ /* 0x001762000c1e1100 */
[----:B------:R-:W-:Y:S01]  /*2690*/  IMAD.MOV.U32 R3, RZ, RZ, RZ ;  /* 0x000000ffff037224 */ /* 0x000fe200078e00ff */
[----:B------:R-:W-:Y:S06]  /*26a0*/  BRA `(.L_x_23541) ;  /* 0x0000000c00407947 */ /* 0x000fec0003800000 */
.L_x_23538:
        /* <DEDUP_REMOVED lines=8> */
.L_x_23543:
[----:B0-----:R-:W3:Y:S02]  /*2730*/  LDG.E R2, desc[UR36][R22.64] ;  /* 0x0000002416027981 */ /* 0x001ee4000c1e1900 */
[----:B---3--:R-:W-:Y:S01]  /*2740*/  SHF.R.S32.HI R3, RZ, 0x1f, R2 ;  /* 0x0000001fff037819 */ /* 0x008fe20000011402 */
[----:B------:R-:W-:Y:S06]  /*2750*/  BRA `(.L_x_23541) ;  /* 0x0000000c00147947 */ /* 0x000fec0003800000 */
.L_x_23542:
[----:B0-----:R-:W3:Y:S02]  /*2760*/  LDG.E.S16 R2, desc[UR36][R22.64] ;  /* 0x0000002416027981 */ /* 0x001ee4000c1e1700 */
[----:B---3--:R-:W-:Y:S01]  /*2770*/  SHF.R.S32.HI R3, RZ, 0x1f, R2 ;  /* 0x0000001fff037819 */ /* 0x008fe20000011402 */
[----:B------:R-:W-:Y:S06]  /*2780*/  BRA `(.L_x_23541) ;  /* 0x0000000c00087947 */ /* 0x000fec0003800000 */
.L_x_23537:
        /* <DEDUP_REMOVED lines=9> */
.L_x_23545:
[----:B------:R-:W0:Y:S02]  /*2820*/  LDG.E.U16 R22, desc[UR36][R22.64] ;  /* 0x0000002416167981 */ /* 0x000e24000c1e1500 */
[----:B0-----:R-:W-:-:S06]  /*2830*/  HADD2.F32 R2, -RZ, R22.H0_H0 ;  /* 0x20000016ff027230 */ /* 0x001fcc0000004100 */
[----:B------:R-:W0:Y:S01]  /*2840*/  F2I.S64.TRUNC R2, R2 ;  /* 0x0000000200027311 */ /* 0x000e22000020d900 */
[----:B------:R-:W-:Y:S05]  /*2850*/  BRA `(.L_x_23541) ;  /* 0x0000000800d47947 */ /* 0x000fea0003800000 */
.L_x_23544:
        /* <DEDUP_REMOVED lines=9> */
.L_x_23547:
[----:B------:R-:W0:Y:S02]  /*28f0*/  LDG.E.U16 R22, desc[UR36][R22.64] ;  /* 0x0000002416167981 */ /* 0x000e24000c1e1500 */
[----:B0-----:R-:W-:-:S06]  /*2900*/  HADD2.F32 R2, -RZ, R22.H0_H0 ;  /* 0x20000016ff027230 */ /* 0x001fcc0000004100 */
[----:B------:R-:W0:Y:S01]  /*2910*/  F2I.S64.TRUNC R2, R2 ;  /* 0x0000000200027311 */ /* 0x000e22000020d900 */
[----:B------:R-:W-:Y:S05]  /*2920*/  BRA `(.L_x_23541) ;  /* 0x0000000800a07947 */ /* 0x000fea0003800000 */
.L_x_23546:
[----:B0-----:R-:W3:Y:S02]  /*2930*/  LDG.E.64 R2, desc[UR36][R22.64] ;  /* 0x0000002416027981 */ /* 0x001ee4000c1e1b00 */
[----:B---3--:R-:W0:Y:S01]  /*2940*/  F2I.S64.F64.TRUNC R2, R2 ;  /* 0x0000000200027311 */ /* 0x008e22000030d900 */
[----:B------:R-:W-:Y:S05]  /*2950*/  BRA `(.L_x_23541) ;  /* 0x0000000800947947 */ /* 0x000fea0003800000 */
.L_x_23536:
        /* <DEDUP_REMOVED lines=13> */
.L_x_23550:
[----:B0-----:R-:W3:Y:S02]  /*2a30*/  LDG.E.64 R2, desc[UR36][R22.64] ;  /* 0x0000002416027981 */ /* 0x001ee4000c1e1b00 */
[----:B---3--:R-:W0:Y:S01]  /*2a40*/  F2I.S64.F64.TRUNC R2, R2 ;  /* 0x0000000200027311 */ /* 0x008e22000030d900 */
[----:B------:R-:W-:Y:S05]  /*2a50*/  BRA `(.L_x_23541) ;  /* 0x0000000800547947 */ /* 0x000fea0003800000 */
.L_x_23549:
        /* <DEDUP_REMOVED lines=26> */
.L_x_23552:
        /* <DEDUP_REMOVED lines=13> */
.L_x_23551:
[----:B0-----:R-:W3:Y:S02]  /*2cd0*/  LDG.E.U16 R2, desc[UR36][R22.64] ;  /* 0x0000002416027981 */ /* 0x001ee4000c1e1500 */
[----:B---3--:R-:W-:-:S06]  /*2ce0*/  SHF.L.U32 R2, R2, 0x10, RZ ;  /* 0x0000001002027819 */ /* 0x008fcc00000006ff */
[----:B------:R-:W0:Y:S01]  /*2cf0*/  F2I.S64.TRUNC R2, R2 ;  /* 0x0000000200027311 */ /* 0x000e22000020d900 */
[----:B------:R-:W-:Y:S05]  /*2d00*/  BRA `(.L_x_23541) ;  /* 0x0000000400a87947 */ /* 0x000fea0003800000 */
.L_x_23548:
        /* <DEDUP_REMOVED lines=11> */
.L_x_23555:
        /* <DEDUP_REMOVED lines=21> */
.L_x_23559:
[----:B------:R-:W-:Y:S05]  /*2f10*/  BSYNC.RECONVERGENT B1 ;  /* 0x0000000000017941 */ /* 0x000fea0003800200 */
.L_x_23558:
[----:B------:R-:W-:Y:S02]  /*2f20*/  SHF.L.U32 R0, R0, 0x14, RZ ;  /* 0x0000001400007819 */ /* 0x000fe400000006ff */
[----:B------:R-:W-:-:S04]  /*2f30*/  LEA R2, R2, 0x3b800000, 0x17 ;  /* 0x3b80000002027811 */ /* 0x000fc800078eb8ff */
[----:B------:R-:W-:-:S07]  /*2f40*/  LOP3.LUT R2, R2, R0, R7, 0xfe, !PT ;  /* 0x0000000002027212 */ /* 0x000fce00078efe07 */
.L_x_23557:
[----:B------:R-:W-:Y:S05]  /*2f50*/  BSYNC.RECONVERGENT B0 ;  /* 0x0000000000007941 */ /* 0x000fea0003800200 */
.L_x_23556:
[----:B------:R-:W0:Y:S01]  /*2f60*/  F2I.S64.TRUNC R2, R2 ;  /* 0x0000000200027311 */ /* 0x000e22000020d900 */
[----:B------:R-:W-:Y:S05]  /*2f70*/  BRA `(.L_x_23541) ;  /* 0x00000004000c7947 */ /* 0x000fea0003800000 */
.L_x_23554:
        /* <DEDUP_REMOVED lines=21> */
.L_x_23563:
[----:B------:R-:W-:Y:S05]  /*30d0*/  BSYNC.RECONVERGENT B1 ;  /* 0x0000000000017941 */ /* 0x000fea0003800200 */
.L_x_23562:
[----:B------:R-:W-:Y:S01]  /*30e0*/  IMAD.SHL.U32 R0, R0, 0x200000, RZ ;  /* 0x0020000000007824 */ /* 0x000fe200078e00ff */
[----:B------:R-:W-:-:S04]  /*30f0*/  LEA R2, R2, 0x37800000, 0x17 ;  /* 0x3780000002027811 */ /* 0x000fc800078eb8ff */
[----:B------:R-:W-:-:S07]  /*3100*/  LOP3.LUT R2, R2, R0, R7, 0xfe, !PT ;  /* 0x0000000002027212 */ /* 0x000fce00078efe07 */
.L_x_23561:
[----:B------:R-:W-:Y:S05]  /*3110*/  BSYNC.RECONVERGENT B0 ;  /* 0x0000000000007941 */ /* 0x000fea0003800200 */
.L_x_23560:
[----:B------:R-:W0:Y:S01]  /*3120*/  F2I.S64.TRUNC R2, R2 ;  /* 0x0000000200027311 */ /* 0x000e22000020d900 */
[----:B------:R-:W-:Y:S05]  /*3130*/  BRA `(.L_x_23541) ;  /* 0x00000000009c7947 */ /* 0x000fea0003800000 */
.L_x_23553:
[----:B------:R-:W-:-:S09]  /*3140*/  UISETP.NE.AND UP0, UPT, UR4, 0x1c, UPT ;  /* 0x0000001c0400788c */ /* 0x000fd2000bf05270 */
[----:B------:R-:W-:Y:S05]  /*3150*/  BRA.U !UP0, `(.L_x_23564) ;  /* 0x00000001088c7547 */ /* 0x000fea000b800000 */
[----:B------:R-:W-:-:S09]  /*3160*/  UISETP.NE.AND UP0, UPT, UR4, 0x1d, UPT ;  /* 0x0000001d0400788c */ /* 0x000fd2000bf05270 */
[----:B------:R-:W-:Y:S05]  /*3170*/  BRA.U !UP0, `(.L_x_23565) ;  /* 0x00000001087c7547 */ /* 0x000fea000b800000 */
[----:B------:R-:W-:-:S09]  /*3180*/  UISETP.NE.AND UP0, UPT, UR4, 0x2c, UPT ;  /* 0x0000002c0400788c */ /* 0x000fd2000bf05270 */
[----:B------:R-:W-:Y:S05]  /*3190*/  BRA.U !UP0, `(.L_x_23566) ;  /* 0x0000000108487547 */ /* 0x000fea000b800000 */
.L_x_23540:
        /* <DEDUP_REMOVED lines=16> */
.L_x_23567:
[----:B------:R-:W-:Y:S01]  /*32a0*/  CS2R R2, SRZ ;  /* 0x0000000000027805 */ /* 0x000fe2000001ff00 */
[----:B------:R-:W-:Y:S06]  /*32b0*/  BRA `(.L_x_23541) ;  /* 0x00000000003c7947 */ /* 0x000fec0003800000 */
.L_x_23566:
        /* <DEDUP_REMOVED lines=8> */
.L_x_23569:
[----:B------:R-:W-:Y:S05]  /*3340*/  BSYNC.RECONVERGENT B0 ;  /* 0x0000000000007941 */ /* 0x000fea0003800200 */
.L_x_23568:
[----:B------:R-:W0:Y:S01]  /*3350*/  F2I.S64.TRUNC R2, R2 ;  /* 0x0000000200027311 */ /* 0x000e22000020d900 */
[----:B------:R-:W-:Y:S05]  /*3360*/  BRA `(.L_x_23541) ;  /* 0x0000000000107947 */ /* 0x000fea0003800000 */
.L_x_23565:
[----:B0-----:R0:W5:Y:S01]  /*3370*/  LDG.E.64 R2, desc[UR36][R22.64] ;  /* 0x0000002416027981 */ /* 0x001162000c1e1b00 */
[----:B------:R-:W-:Y:S05]  /*3380*/  BRA `(.L_x_23541) ;  /* 0x0000000000087947 */ /* 0x000fea0003800000 */
.L_x_23564:
[----:B0-----:R0:W5:Y:S01]  /*3390*/  LDG.E R2, desc[UR36][R22.64] ;  /* 0x0000002416027981 */ /* 0x001162000c1e1900 */
[----:B------:R-:W-:-:S07]  /*33a0*/  HFMA2 R3, -RZ, RZ, 0, 0 ;  /* 0x00000000ff037431 */ /* 0x000fce00000001ff */
.L_x_23541:
[----:B------:R-:W3:Y:S01]  /*33b0*/  LDCU.64 UR6, c[0x0][0x5e8] ;  /* 0x0000bd00ff0677ac */ /* 0x000ee20008000a00 */
[----:B012-45:R-:W-:Y:S01]  /*33c0*/  LOP3.LUT P0, RZ, R16, R2, RZ, 0xfc, !PT ;  /* 0x0000000210ff7212 */ /* 0x037fe2000780fcff */
[----:B------:R-:W-:Y:S01]  /*33d0*/  BSSY.RECONVERGENT B6, `(.L_x_23570) ;  /* 0x00000d4000067945 */ /* 0x000fe20003800200 */
[----:B------:R-:W-:Y:S02]  /*33e0*/  UPRMT UR4, UR43, 0x9910, URZ ;  /* 0x000099102b047896 */ /* 0x000fe400080000ff */
[----:B------:R-:W-:Y:S02]  /*33f0*/  LOP3.LUT P0, RZ, R17, R3, RZ, 0xfc, P0 ;  /* 0x0000000311ff7212 */ /* 0x000fe4000000fcff */
[----:B------:R-:W-:Y:S02]  /*3400*/  UISETP.GT.AND UP0, UPT, UR4, 0x9, UPT ;  /* 0x000000090400788c */ /* 0x000fe4000bf04270 */
        /* <DEDUP_REMOVED lines=14> */
.L_x_23574:
[----:B------:R1:W-:Y:S01]  /*34f0*/  STG.E.U8 desc[UR36][R2.64], R4 ;  /* 0x0000000402007986 */ /* 0x0003e2000c101124 */
[----:B------:R-:W-:Y:S05]  /*3500*/  BRA `(.L_x_23576) ;  /* 0x0000000c00007947 */ /* 0x000fea0003800000 */
.L_x_23573:
        /* <DEDUP_REMOVED lines=9> */
.L_x_23578:
[----:B------:R3:W-:Y:S01]  /*35a0*/  STG.E desc[UR36][R2.64], R4 ;  /* 0x0000000402007986 */ /* 0x0007e2000c101924 */
[----:B------:R-:W-:Y:S05]  /*35b0*/  BRA `(.L_x_23576) ;  /* 0x0000000800d47947 */ /* 0x000fea0003800000 */
.L_x_23577:
[----:B------:R2:W-:Y:S01]  /*35c0*/  STG.E.U16 desc[UR36][R2.64], R4 ;  /* 0x0000000402007986 */ /* 0x0005e2000c101524 */
[----:B------:R-:W-:Y:S05]  /*35d0*/  BRA `(.L_x_23576) ;  /* 0x0000000800cc7947 */ /* 0x000fea0003800000 */
.L_x_23572:
        /* <DEDUP_REMOVED lines=9> */
.L_x_23580:
[----:B------:R-:W-:-:S04]  /*3670*/  I2FP.F32.U32 R0, R4 ;  /* 0x0000000400007245 */ /* 0x000fc80000201000 */
[----:B------:R-:W-:-:S05]  /*3680*/  F2FP.F16.F32.PACK_AB R0, RZ, R0 ;  /* 0x00000000ff00723e */ /* 0x000fca00000000ff */
[----:B------:R0:W-:Y:S01]  /*3690*/  STG.E.U16 desc[UR36][R2.64], R0 ;  /* 0x0000000002007986 */ /* 0x0001e2000c101524 */
[----:B------:R-:W-:Y:S05]  /*36a0*/  BRA `(.L_x_23576) ;  /* 0x0000000800987947 */ /* 0x000fea0003800000 */
.L_x_23579:
        /* <DEDUP_REMOVED lines=10> */
.L_x_23582:
[----:B------:R-:W-:-:S04]  /*3750*/  I2FP.F32.U32 R4, R4 ;  /* 0x0000000400047245 */ /* 0x000fc80000201000 */
[----:B------:R-:W-:-:S04]  /*3760*/  F2FP.F16.F32.PACK_AB R5, RZ, R4 ;  /* 0x00000004ff05723e */ /* 0x000fc800000000ff */
[----:B------:R-:W-:-:S05]  /*3770*/  PRMT R5, R5, 0x5410, RZ ;  /* 0x0000541005057816 */ /* 0x000fca00000000ff */
[----:B------:R0:W-:Y:S01]  /*3780*/  STG.E desc[UR36][R2.64], R5 ;  /* 0x0000000502007986 */ /* 0x0001e2000c101924 */
[----:B------:R-:W-:Y:S05]  /*3790*/  BRA `(.L_x_23576) ;  /* 0x00000008005c7947 */ /* 0x000fea0003800000 */
.L_x_23581:
[----:B------:R-:W0:Y:S02]  /*37a0*/  I2F.F64.U32 R4, R4 ;  /* 0x0000000400047312 */ /* 0x000e240000201800 */
[----:B0-----:R0:W-:Y:S01]  /*37b0*/  STG.E.64 desc[UR36][R2.64], R4 ;  /* 0x0000000402007986 */ /* 0x0011e2000c101b24 */
[----:B------:R-:W-:Y:S05]  /*37c0*/  BRA `(.L_x_23576) ;  /* 0x0000000800507947 */ /* 0x000fea0003800000 */
.L_x_23571:
        /* <DEDUP_REMOVED lines=10> */
.L_x_23585:
[----:B------:R-:W0:Y:S01]  /*3870*/  I2F.F64.U32 R4, R4 ;  /* 0x0000000400047312 */ /* 0x000e220000201800 */
[----:B------:R-:W-:-:S05]  /*3880*/  CS2R R6, SRZ ;  /* 0x0000000000067805 */ /* 0x000fca000001ff00 */
[----:B0-----:R0:W-:Y:S01]  /*3890*/  STG.E.128 desc[UR36][R2.64], R4 ;  /* 0x0000000402007986 */ /* 0x0011e2000c101d24 */
[----:B------:R-:W-:Y:S05]  /*38a0*/  BRA `(.L_x_23576) ;  /* 0x0000000800187947 */ /* 0x000fea0003800000 */
.L_x_23584:
        /* <DEDUP_REMOVED lines=17> */
.L_x_23589:
[----:B------:R-:W-:Y:S05]  /*39c0*/  BSYNC.RECONVERGENT B0 ;  /* 0x0000000000007941 */ /* 0x000fea0003800200 */
.L_x_23588:
[----:B------:R0:W-:Y:S01]  /*39d0*/  STG.E.U8 desc[UR36][R2.64], R5 ;  /* 0x0000000502007986 */ /* 0x0001e2000c101124 */
[----:B------:R-:W-:Y:S05]  /*39e0*/  BRA `(.L_x_23576) ;  /* 0x0000000400c87947 */ /* 0x000fea0003800000 */
.L_x_23587:
        /* <DEDUP_REMOVED lines=16> */
.L_x_23586:
[----:B------:R-:W-:-:S04]  /*3af0*/  I2FP.F32.U32 R0, R4 ;  /* 0x0000000400007245 */ /* 0x000fc80000201000 */
[----:B------:R-:W-:-:S05]  /*3b00*/  F2FP.BF16.F32.PACK_AB R0, RZ, R0 ;  /* 0x00000000ff00723e */ /* 0x000fca00000010ff */
[----:B------:R0:W-:Y:S01]  /*3b10*/  STG.E.U16 desc[UR36][R2.64], R0 ;  /* 0x0000000002007986 */ /* 0x0001e2000c101524 */
[----:B------:R-:W-:Y:S05]  /*3b20*/  BRA `(.L_x_23576) ;  /* 0x0000000400787947 */ /* 0x000fea0003800000 */
.L_x_23583:
        /* <DEDUP_REMOVED lines=10> */
.L_x_23592:
        /* <DEDUP_REMOVED lines=12> */
.L_x_23595:
[----:B------:R-:W-:-:S04]  /*3c90*/  SHF.R.U32.HI R0, RZ, 0x14, R5 ;  /* 0x00000014ff007819 */ /* 0x000fc80000011605 */
[----:B------:R-:W-:-:S04]  /*3ca0*/  LOP3.LUT R0, R0, 0x1, RZ, 0xc0, !PT ;  /* 0x0000000100007812 */ /* 0x000fc800078ec0ff */
[----:B------:R-:W-:-:S04]  /*3cb0*/  IADD3 R0, PT, PT, R5, 0x487ffff, R0 ;  /* 0x0487ffff05007810 */ /* 0x000fc80007ffe000 */
[----:B------:R-:W-:-:S04]  /*3cc0*/  SHF.R.U32.HI R0, RZ, 0x14, R0 ;  /* 0x00000014ff007819 */ /* 0x000fc80000011600 */
[----:B------:R-:W-:-:S07]  /*3cd0*/  LOP3.LUT R4, R0, 0xff, RZ, 0xc0, !PT ;  /* 0x000000ff00047812 */ /* 0x000fce00078ec0ff */
.L_x_23596:
[----:B------:R-:W-:-:S07]  /*3ce0*/  PRMT R0, R4, 0x7610, R0 ;  /* 0x0000761004007816 */ /* 0x000fce0000000000 */
.L_x_23594:
[----:B------:R-:W-:Y:S05]  /*3cf0*/  BSYNC.RECONVERGENT B0 ;  /* 0x0000000000007941 */ /* 0x000fea0003800200 */
.L_x_23593:
[----:B------:R0:W-:Y:S01]  /*3d00*/  STG.E.U8 desc[UR36][R2.64], R0 ;  /* 0x0000000002007986 */ /* 0x0001e2000c101124 */
[----:B------:R-:W-:Y:S05]  /*3d10*/  BRA `(.L_x_23576) ;  /* 0x0000000000fc7947 */ /* 0x000fea0003800000 */
.L_x_23591:
        /* <DEDUP_REMOVED lines=12> */
.L_x_23599:
[----:B------:R-:W-:-:S04]  /*3de0*/  SHF.R.U32.HI R0, RZ, 0x15, R5 ;  /* 0x00000015ff007819 */ /* 0x000fc80000011605 */
[----:B------:R-:W-:-:S04]  /*3df0*/  LOP3.LUT R0, R0, 0x1, RZ, 0xc0, !PT ;  /* 0x0000000100007812 */ /* 0x000fc800078ec0ff */
[----:B------:R-:W-:-:S04]  /*3e00*/  IADD3 R0, PT, PT, R5, 0x88fffff, R0 ;  /* 0x088fffff05007810 */ /* 0x000fc80007ffe000 */
[----:B------:R-:W-:-:S04]  /*3e10*/  SHF.R.U32.HI R0, RZ, 0x15, R0 ;  /* 0x00000015ff007819 */ /* 0x000fc80000011600 */
[----:B------:R-:W-:-:S07]  /*3e20*/  LOP3.LUT R4, R0, 0xff, RZ, 0xc0, !PT ;  /* 0x000000ff00047812 */ /* 0x000fce00078ec0ff */
.L_x_23600:
[----:B------:R-:W-:-:S07]  /*3e30*/  PRMT R0, R4, 0x7610, R0 ;  /* 0x0000761004007816 */ /* 0x000fce0000000000 */
.L_x_23598:
[----:B------:R-:W-:Y:S05]  /*3e40*/  BSYNC.RECONVERGENT B0 ;  /* 0x0000000000007941 */ /* 0x000fea0003800200 */
.L_x_23597:
[----:B------:R0:W-:Y:S01]  /*3e50*/  STG.E.U8 desc[UR36][R2.64], R0 ;  /* 0x0000000002007986 */ /* 0x0001e2000c101124 */
[----:B------:R-:W-:Y:S05]  /*3e60*/  BRA `(.L_x_23576) ;  /* 0x0000000000a87947 */ /* 0x000fea0003800000 */
.L_x_23590:
[----:B------:R-:W-:-:S09]  /*3e70*/  UISETP.NE.AND UP0, UPT, UR4, 0x1c, UPT ;  /* 0x0000001c0400788c */ /* 0x000fd2000bf05270 */
[----:B------:R-:W-:Y:S05]  /*3e80*/  BRA.U !UP0, `(.L_x_23601) ;  /* 0x00000001089c7547 */ /* 0x000fea000b800000 */
[----:B------:R-:W-:-:S09]  /*3e90*/  UISETP.NE.AND UP0, UPT, UR4, 0x1d, UPT ;  /* 0x0000001d0400788c */ /* 0x000fd2000bf05270 */
[----:B------:R-:W-:Y:S05]  /*3ea0*/  BRA.U !UP0, `(.L_x_23602) ;  /* 0x0000000108887547 */ /* 0x000fea000b800000 */
[----:B------:R-:W-:-:S09]  /*3eb0*/  UISETP.NE.AND UP0, UPT, UR4, 0x2c, UPT ;  /* 0x0000002c0400788c */ /* 0x000fd2000bf05270 */
[----:B------:R-:W-:Y:S05]  /*3ec0*/  BRA.U !UP0, `(.L_x_23603) ;  /* 0x0000000108447547 */ /* 0x000fea000b800000 */
.L_x_23575:
        /* <DEDUP_REMOVED lines=16> */
.L_x_23604:
[----:B------:R-:W-:Y:S05]  /*3fd0*/  BRA `(.L_x_23576) ;  /* 0x00000000004c7947 */ /* 0x000fea0003800000 */
.L_x_23603:
        /* <DEDUP_REMOVED lines=15> */
.L_x_23602:
[----:B------:R-:W-:-:S05]  /*40d0*/  HFMA2 R5, -RZ, RZ, 0, 0 ;  /* 0x00000000ff057431 */ /* 0x000fca00000001ff */
[----:B------:R0:W-:Y:S01]  /*40e0*/  STG.E.64 desc[UR36][R2.64], R4 ;  /* 0x0000000402007986 */ /* 0x0001e2000c101b24 */
[----:B------:R-:W-:Y:S05]  /*40f0*/  BRA `(.L_x_23576) ;  /* 0x0000000000047947 */ /* 0x000fea0003800000 */
.L_x_23601:
[----:B------:R0:W-:Y:S02]  /*4100*/  STG.E desc[UR36][R2.64], R4 ;  /* 0x0000000402007986 */ /* 0x0001e4000c101924 */
.L_x_23576:
[----:B------:R-:W-:Y:S05]  /*4110*/  BSYNC.RECONVERGENT B6 ;  /* 0x0000000000067941 */ /* 0x000fea0003800200 */
.L_x_23570:
[----:B------:R-:W-:-:S07]  /*4120*/  VIADD R19, R19, 0x80 ;  /* 0x0000008013137836 */ /* 0x000fce0000000000 */
.L_x_23500:
[----:B------:R-:W-:Y:S05]  /*4130*/  BSYNC.RECONVERGENT B7 ;  /* 0x0000000000077941 */ /* 0x000fea0003800200 */
.L_x_23499:
        /* <DEDUP_REMOVED lines=358> */
.L_x_23607:
        /* <DEDUP_REMOVED lines=17> */
.L_x_23611:
[----:B------:R0:W5:Y:S01]  /*58b0*/  LDG.E.U8 R16, desc[UR36][R2.64] ;  /* 0x0000002402107981 */ /* 0x000162000c1e1100 */
[----:B------:R-:W-:Y:S01]  /*58c0*/  IMAD.MOV.U32 R17, RZ, RZ, RZ ;  /* 0x000000ffff117224 */ /* 0x000fe200078e00ff */
[----:B------:R-:W-:Y:S06]  /*58d0*/  BRA `(.L_x_23613) ;  /* 0x0000000c00407947 */ /* 0x000fec0003800000 */
.L_x_23610:
        /* <DEDUP_REMOVED lines=8> */
.L_x_23615:
[----:B------:R-:W2:Y:S02]  /*5960*/  LDG.E R16, desc[UR36][R2.64] ;  /* 0x0000002402107981 */ /* 0x000ea4000c1e1900 */
[----:B--2---:R-:W-:Y:S01]  /*5970*/  SHF.R.S32.HI R17, RZ, 0x1f, R16 ;  /* 0x0000001fff117819 */ /* 0x004fe20000011410 */
[----:B------:R-:W-:Y:S06]  /*5980*/  BRA `(.L_x_23613) ;  /* 0x0000000c00147947 */ /* 0x000fec0003800000 */
.L_x_23614:
[----:B------:R-:W2:Y:S02]  /*5990*/  LDG.E.S16 R16, desc[UR36][R2.64] ;  /* 0x0000002402107981 */ /* 0x000ea4000c1e1700 */
[----:B--2---:R-:W-:Y:S01]  /*59a0*/  SHF.R.S32.HI R17, RZ, 0x1f, R16 ;  /* 0x0000001fff117819 */ /* 0x004fe20000011410 */
[----:B------:R-:W-:Y:S06]  /*59b0*/  BRA `(.L_x_23613) ;  /* 0x0000000c00087947 */ /* 0x000fec0003800000 */
.L_x_23609:
        /* <DEDUP_REMOVED lines=9> */
.L_x_23617:
[----:B------:R-:W2:Y:S02]  /*5a50*/  LDG.E.U16 R2, desc[UR36][R2.64] ;  /* 0x0000002402027981 */ /* 0x000ea4000c1e1500 */
[----:B--2---:R-:W-:-:S06]  /*5a60*/  HADD2.F32 R16, -RZ, R2.H0_H0 ;  /* 0x20000002ff107230 */ /* 0x004fcc0000004100 */
[----:B------:R-:W0:Y:S01]  /*5a70*/  F2I.S64.TRUNC R16, R16 ;  /* 0x0000001000107311 */ /* 0x000e22000020d900 */
[----:B------:R-:W-:Y:S05]  /*5a80*/  BRA `(.L_x_23613) ;  /* 0x0000000800d47947 */ /* 0x000fea0003800000 */
.L_x_23616:
        /* <DEDUP_REMOVED lines=9> */
.L_x_23619:
[----:B------:R-:W2:Y:S02]  /*5b20*/  LDG.E.U16 R2, desc[UR36][R2.64] ;  /* 0x0000002402027981 */ /* 0x000ea4000c1e1500 */
[----:B--2---:R-:W-:-:S06]  /*5b30*/  HADD2.F32 R16, -RZ, R2.H0_H0 ;  /* 0x20000002ff107230 */ /* 0x004fcc0000004100 */
[----:B------:R-:W0:Y:S01]  /*5b40*/  F2I.S64.TRUNC R16, R16 ;  /* 0x0000001000107311 */ /* 0x000e22000020d900 */
[----:B------:R-:W-:Y:S05]  /*5b50*/  BRA `(.L_x_23613) ;  /* 0x0000000800a07947 */ /* 0x000fea0003800000 */
.L_x_23618:
[----:B------:R-:W2:Y:S02]  /*5b60*/  LDG.E.64 R2, desc[UR36][R2.64] ;  /* 0x0000002402027981 */ /* 0x000ea4000c1e1b00 */
[----:B--2---:R0:W1:Y:S01]  /*5b70*/  F2I.S64.F64.TRUNC R16, R2 ;  /* 0x0000000200107311 */ /* 0x004062000030d900 */
[----:B------:R-:W-:Y:S05]  /*5b80*/  BRA `(.L_x_23613) ;  /* 0x0000000800947947 */ /* 0x000fea0003800000 */
.L_x_23608:
        /* <DEDUP_REMOVED lines=13> */
.L_x_23622:
[----:B------:R-:W2:Y:S02]  /*5c60*/  LDG.E.64 R2, desc[UR36][R2.64] ;  /* 0x0000002402027981 */ /* 0x000ea4000c1e1b00 */
[----:B--2---:R0:W1:Y:S01]  /*5c70*/  F2I.S64.F64.TRUNC R16, R2 ;  /* 0x0000000200107311 */ /* 0x004062000030d900 */
[----:B------:R-:W-:Y:S05]  /*5c80*/  BRA `(.L_x_23613) ;  /* 0x0000000800547947 */ /* 0x000fea0003800000 */
.L_x_23621:
        /* <DEDUP_REMOVED lines=26> */
.L_x_23624:
        /* <DEDUP_REMOVED lines=13> */
.L_x_23623:
[----:B------:R-:W2:Y:S02]  /*5f00*/  LDG.E.U16 R16, desc[UR36][R2.64] ;  /* 0x0000002402107981 */ /* 0x000ea4000c1e1500 */
[----:B--2---:R-:W-:-:S06]  /*5f10*/  IMAD.U32 R16, R16, 0x10000, RZ ;  /* 0x0001000010107824 */ /* 0x004fcc00078e00ff */
[----:B------:R-:W0:Y:S01]  /*5f20*/  F2I.S64.TRUNC R16, R16 ;  /* 0x0000001000107311 */ /* 0x000e22000020d900 */
[----:B------:R-:W-:Y:S05]  /*5f30*/  BRA `(.L_x_23613) ;  /* 0x0000000400a87947 */ /* 0x000fea0003800000 */
.L_x_23620:
        /* <DEDUP_REMOVED lines=11> */
.L_x_23627:
        /* <DEDUP_REMOVED lines=21> */
.L_x_23631:
[----:B------:R-:W-:Y:S05]  /*6140*/  BSYNC.RECONVERGENT B1 ;  /* 0x0000000000017941 */ /* 0x000fea0003800200 */
.L_x_23630:
[----:B------:R-:W-:Y:S01]  /*6150*/  IMAD.SHL.U32 R0, R0, 0x100000, RZ ;  /* 0x0010000000007824 */ /* 0x000fe200078e00ff */
[----:B------:R-:W-:-:S04]  /*6160*/  LEA R2, R2, 0x3b800000, 0x17 ;  /* 0x3b80000002027811 */ /* 0x000fc800078eb8ff */
[----:B------:R-:W-:-:S07]  /*6170*/  LOP3.LUT R16, R2, R0, R7, 0xfe, !PT ;  /* 0x0000000002107212 */ /* 0x000fce00078efe07 */
.L_x_23629:
[----:B------:R-:W-:Y:S05]  /*6180*/  BSYNC.RECONVERGENT B0 ;  /* 0x0000000000007941 */ /* 0x000fea0003800200 */
.L_x_23628:
[----:B------:R-:W0:Y:S01]  /*6190*/  F2I.S64.TRUNC R16, R16 ;  /* 0x0000001000107311 */ /* 0x000e22000020d900 */
[----:B------:R-:W-:Y:S05]  /*61a0*/  BRA `(.L_x_23613) ;  /* 0x00000004000c7947 */ /* 0x000fea0003800000 */
.L_x_23626:
        /* <DEDUP_REMOVED lines=21> */
.L_x_23635:
[----:B------:R-:W-:Y:S05]  /*6300*/  BSYNC.RECONVERGENT B1 ;  /* 0x0000000000017941 */ /* 0x000fea0003800200 */
.L_x_23634:
[----:B------:R-:W-:Y:S02]  /*6310*/  SHF.L.U32 R0, R0, 0x15, RZ ;  /* 0x0000001500007819 */ /* 0x000fe400000006ff */
[----:B------:R-:W-:-:S04]  /*6320*/  LEA R2, R2, 0x37800000, 0x17 ;  /* 0x3780000002027811 */ /* 0x000fc800078eb8ff */
[----:B------:R-:W-:-:S07]  /*6330*/  LOP3.LUT R16, R2, R0, R7, 0xfe, !PT ;  /* 0x0000000002107212 */ /* 0x000fce00078efe07 */
.L_x_23633:
[----:B------:R-:W-:Y:S05]  /*6340*/  BSYNC.RECONVERGENT B0 ;  /* 0x0000000000007941 */ /* 0x000fea0003800200 */
.L_x_23632:
[----:B------:R-:W0:Y:S01]  /*6350*/  F2I.S64.TRUNC R16, R16 ;  /* 0x0000001000107311 */ /* 0x000e22000020d900 */
[----:B------:R-:W-:Y:S05]  /*6360*/  BRA `(.L_x_23613) ;  /* 0x00000000009c7947 */ /* 0x000fea0003800000 */
.L_x_23625:
        /* <DEDUP_REMOVED lines=14> */
.L_x_23639:
[----:B------:R-:W-:Y:S05]  /*6450*/  BSYNC.RECONVERGENT B0 ;  /* 0x0000000000007941 */ /* 0x000fea0003800200 */
.L_x_23638:
[----:B------:R-:W0:Y:S01]  /*6460*/  F2I.S64.TRUNC R16, R16 ;  /* 0x0000001000107311 */ /* 0x000e22000020d900 */
[----:B------:R-:W-:Y:S05]  /*6470*/  BRA `(.L_x_23613) ;  /* 0x0000000000587947 */ /* 0x000fea0003800000 */
.L_x_23612:
        /* <DEDUP_REMOVED lines=16> */
.L_x_23640:
[----:B------:R-:W-:Y:S01]  /*6580*/  CS2R R16, SRZ ;  /* 0x0000000000107805 */ /* 0x000fe2000001ff00 */
[----:B------:R-:W-:Y:S06]  /*6590*/  BRA `(.L_x_23613) ;  /* 0x0000000000107947 */ /* 0x000fec0003800000 */
.L_x_23637:
[----:B------:R0:W5:Y:S01]  /*65a0*/  LDG.E.64 R16, desc[UR36][R2.64] ;  /* 0x0000002402107981 */ /* 0x000162000c1e1b00 */
[----:B------:R-:W-:Y:S05]  /*65b0*/  BRA `(.L_x_23613) ;  /* 0x0000000000087947 */ /* 0x000fea0003800000 */
.L_x_23636:
[----:B------:R0:W5:Y:S01]  /*65c0*/  LDG.E R16, desc[UR36][R2.64] ;  /* 0x0000002402107981 */ /* 0x000162000c1e1900 */
[----:B------:R-:W-:-:S07]  /*65d0*/  IMAD.MOV.U32 R17, RZ, RZ, RZ ;  /* 0x000000ffff117224 */ /* 0x000fce00078e00ff */
.L_x_23613:
        /* <DEDUP_REMOVED lines=17> */
.L_x_23644:
[----:B0-----:R0:W5:Y:S01]  /*66f0*/  LDG.E.U8 R2, desc[UR36][R22.64] ;  /* 0x0000002416027981 */ /* 0x001162000c1e1100 */
[----:B------:R-:W-:Y:S01]  /*6700*/  MOV R3, RZ ;  /* 0x000000ff00037202 */ /* 0x000fe20000000f00 */
[----:B------:R-:W-:Y:S06]  /*6710*/  BRA `(.L_x_23646) ;  /* 0x0000000c00407947 */ /* 0x000fec0003800000 */
.L_x_23643:
        /* <DEDUP_REMOVED lines=8> */
.L_x_23648:
[----:B0-----:R-:W3:Y:S02]  /*67a0*/  LDG.E R2, desc[UR36][R22.64] ;  /* 0x0000002416027981 */ /* 0x001ee4000c1e1900 */
[----:B---3--:R-:W-:Y:S01]  /*67b0*/  SHF.R.S32.HI R3, RZ, 0x1f, R2 ;  /* 0x0000001fff037819 */ /* 0x008fe20000011402 */
[----:B------:R-:W-:Y:S06]  /*67c0*/  BRA `(.L_x_23646) ;  /* 0x0000000c00147947 */ /* 0x000fec0003800000 */
.L_x_23647:
[----:B0-----:R-:W3:Y:S02]  /*67d0*/  LDG.E.S16 R2, desc[UR36][R22.64] ;  /* 0x0000002416027981 */ /* 0x001ee4000c1e1700 */
[----:B---3--:R-:W-:Y:S01]  /*67e0*/  SHF.R.S32.HI R3, RZ, 0x1f, R2 ;  /* 0x0000001fff037819 */ /* 0x008fe20000011402 */
[----:B------:R-:W-:Y:S06]  /*67f0*/  BRA `(.L_x_23646) ;  /* 0x0000000c00087947 */ /* 0x000fec0003800000 */
.L_x_23642:
        /* <DEDUP_REMOVED lines=9> */
.L_x_23650:
[----:B------:R-:W0:Y:S02]  /*6890*/  LDG.E.U16 R22, desc[UR36][R22.64] ;  /* 0x0000002416167981 */ /* 0x000e24000c1e1500 */
[----:B0-----:R-:W-:-:S06]  /*68a0*/  HADD2.F32 R2, -RZ, R22.H0_H0 ;  /* 0x20000016ff027230 */ /* 0x001fcc0000004100 */
[----:B------:R-:W0:Y:S01]  /*68b0*/  F2I.S64.TRUNC R2, R2 ;  /* 0x0000000200027311 */ /* 0x000e22000020d900 */
[----:B------:R-:W-:Y:S05]  /*68c0*/  BRA `(.L_x_23646) ;  /* 0x0000000800d47947 */ /* 0x000fea0003800000 */
.L_x_23649:
        /* <DEDUP_REMOVED lines=9> */
.L_x_23652:
[----:B------:R-:W0:Y:S02]  /*6960*/  LDG.E.U16 R22, desc[UR36][R22.64] ;  /* 0x0000002416167981 */ /* 0x000e24000c1e1500 */
[----:B0-----:R-:W-:-:S06]  /*6970*/  HADD2.F32 R2, -RZ, R22.H0_H0 ;  /* 0x20000016ff027230 */ /* 0x001fcc0000004100 */
[----:B------:R-:W0:Y:S01]  /*6980*/  F2I.S64.TRUNC R2, R2 ;  /* 0x0000000200027311 */ /* 0x000e22000020d900 */
[----:B------:R-:W-:Y:S05]  /*6990*/  BRA `(.L_x_23646) ;  /* 0x0000000800a07947 */ /* 0x000fea0003800000 */
.L_x_23651:
[----:B0-----:R-:W3:Y:S02]  /*69a0*/  LDG.E.64 R2, desc[UR36][R22.64] ;  /* 0x0000002416027981 */ /* 0x001ee4000c1e1b00 */
[----:B---3--:R-:W0:Y:S01]  /*69b0*/  F2I.S64.F64.TRUNC R2, R2 ;  /* 0x0000000200027311 */ /* 0x008e22000030d900 */
[----:B------:R-:W-:Y:S05]  /*69c0*/  BRA `(.L_x_23646) ;  /* 0x0000000800947947 */ /* 0x000fea0003800000 */
.L_x_23641:
        /* <DEDUP_REMOVED lines=13> */
.L_x_23655:
[----:B0-----:R-:W3:Y:S02]  /*6aa0*/  LDG.E.64 R2, desc[UR36][R22.64] ;  /* 0x0000002416027981 */ /* 0x001ee4000c1e1b00 */
[----:B---3--:R-:W0:Y:S01]  /*6ab0*/  F2I.S64.F64.TRUNC R2, R2 ;  /* 0x0000000200027311 */ /* 0x008e22000030d900 */
[----:B------:R-:W-:Y:S05]  /*6ac0*/  BRA `(.L_x_23646) ;  /* 0x0000000800547947 */ /* 0x000fea0003800000 */
.L_x_23654:
        /* <DEDUP_REMOVED lines=26> */
.L_x_23657:
        /* <DEDUP_REMOVED lines=13> */
.L_x_23656:
[----:B0-----:R-:W3:Y:S02]  /*6d40*/  LDG.E.U16 R2, desc[UR36][R22.64] ;  /* 0x0000002416027981 */ /* 0x001ee4000c1e1500 */
[----:B---3--:R-:W-:-:S06]  /*6d50*/  IMAD.U32 R2, R2, 0x10000, RZ ;  /* 0x0001000002027824 */ /* 0x008fcc00078e00ff */
[----:B------:R-:W0:Y:S01]  /*6d60*/  F2I.S64.TRUNC R2, R2 ;  /* 0x0000000200027311 */ /* 0x000e22000020d900 */
[----:B------:R-:W-:Y:S05]  /*6d70*/  BRA `(.L_x_23646) ;  /* 0x0000000400a87947 */ /* 0x000fea0003800000 */
.L_x_23653:
        /* <DEDUP_REMOVED lines=11> */
.L_x_23660:
        /* <DEDUP_REMOVED lines=21> */
.L_x_23664:
[----:B------:R-:W-:Y:S05]  /*6f80*/  BSYNC.RECONVERGENT B1 ;  /* 0x0000000000017941 */ /* 0x000fea0003800200 */
.L_x_23663:
[----:B------:R-:W-:Y:S01]  /*6f90*/  IMAD.SHL.U32 R0, R0, 0x100000, RZ ;  /* 0x0010000000007824 */ /* 0x000fe200078e00ff */
[----:B------:R-:W-:-:S04]  /*6fa0*/  LEA R2, R2, 0x3b800000, 0x17 ;  /* 0x3b80000002027811 */ /* 0x000fc800078eb8ff */
[----:B------:R-:W-:-:S07]  /*6fb0*/  LOP3.LUT R2, R2, R0, R7, 0xfe, !PT ;  /* 0x0000000002027212 */ /* 0x000fce00078efe07 */
.L_x_23662:
[----:B------:R-:W-:Y:S05]  /*6fc0*/  BSYNC.RECONVERGENT B0 ;  /* 0x0000000000007941 */ /* 0x000fea0003800200 */
.L_x_23661:
[----:B------:R-:W0:Y:S01]  /*6fd0*/  F2I.S64.TRUNC R2, R2 ;  /* 0x0000000200027311 */ /* 0x000e22000020d900 */
[----:B------:R-:W-:Y:S05]  /*6fe0*/  BRA `(.L_x_23646) ;  /* 0x00000004000c7947 */ /* 0x000fea0003800000 */
.L_x_23659:
        /* <DEDUP_REMOVED lines=21> */
.L_x_23668:
[----:B------:R-:W-:Y:S05]  /*7140*/  BSYNC.RECONVERGENT B1 ;  /* 0x0000000000017941 */ /* 0x000fea0003800200 */
.L_x_23667:
[----:B------:R-:W-:Y:S01]  /*7150*/  IMAD.SHL.U32 R0, R0, 0x200000, RZ ;  /* 0x0020000000007824 */ /* 0x000fe200078e00ff */
[----:B------:R-:W-:-:S04]  /*7160*/  LEA R2, R2, 0x37800000, 0x17 ;  /* 0x3780000002027811 */ /* 0x000fc800078eb8ff */
[----:B------:R-:W-:-:S07]  /*7170*/  LOP3.LUT R2, R2, R0, R7, 0xfe, !PT ;  /* 0x0000000002027212 */ /* 0x000fce00078efe07 */
.L_x_23666:
[----:B------:R-:W-:Y:S05]  /*7180*/  BSYNC.RECONVERGENT B0 ;  /* 0x0000000000007941 */ /* 0x000fea0003800200 */
.L_x_23665:
[----:B------:R-:W0:Y:S01]  /*7190*/  F2I.S64.TRUNC R2, R2 ;  /* 0x0000000200027311 */ /* 0x000e22000020d900 */
[----:B------:R-:W-:Y:S05]  /*71a0*/  BRA `(.L_x_23646) ;  /* 0x00000000009c7947 */ /* 0x000fea0003800000 */
.L_x_23658:
        /* <DEDUP_REMOVED lines=14> */
.L_x_23672:
[----:B------:R-:W-:Y:S05]  /*7290*/  BSYNC.RECONVERGENT B0 ;  /* 0x0000000000007941 */ /* 0x000fea0003800200 */
.L_x_23671:
[----:B------:R-:W0:Y:S01]  /*72a0*/  F2I.S64.TRUNC R2, R2 ;  /* 0x0000000200027311 */ /* 0x000e22000020d900 */
[----:B------:R-:W-:Y:S05]  /*72b0*/  BRA `(.L_x_23646) ;  /* 0x0000000000587947 */ /* 0x000fea0003800000 */
.L_x_23645:
        /* <DEDUP_REMOVED lines=16> */
.L_x_23673:
[----:B------:R-:W-:Y:S01]  /*73c0*/  CS2R R2, SRZ ;  /* 0x0000000000027805 */ /* 0x000fe2000001ff00 */
[----:B------:R-:W-:Y:S06]  /*73d0*/  BRA `(.L_x_23646) ;  /* 0x0000000000107947 */ /* 0x000fec0003800000 */
.L_x_23670:
[----:B0-----:R0:W5:Y:S01]  /*73e0*/  LDG.E.64 R2, desc[UR36][R22.64] ;  /* 0x0000002416027981 */ /* 0x001162000c1e1b00 */
[----:B------:R-:W-:Y:S05]  /*73f0*/  BRA `(.L_x_23646) ;  /* 0x0000000000087947 */ /* 0x000fea0003800000 */
.L_x_23669:
[----:B0-----:R0:W5:Y:S01]  /*7400*/  LDG.E R2, desc[UR36][R22.64] ;  /* 0x0000002416027981 */ /* 0x001162000c1e1900 */
[----:B------:R-:W-:-:S07]  /*7410*/  IMAD.MOV.U32 R3, RZ, RZ, RZ ;  /* 0x000000ffff037224 */ /* 0x000fce00078e00ff */
.L_x_23646:
[----:B------:R-:W0:Y:S02]  /*7420*/  LDCU.64 UR6, c[0x0][0x5e8] ;  /* 0x0000bd00ff0677ac */ /* 0x000e240008000a00 */
[----:B012345:R-:W-:Y:S01]  /*7430*/  LOP3.LUT P0, RZ, R16, R2, RZ, 0xfc, !PT ;  /* 0x0000000210ff7212 */ /* 0x03ffe2000780fcff */
[----:B------:R-:W-:Y:S01]  /*7440*/  BSSY.RECONVERGENT B6, `(.L_x_23674) ;  /* 0x00000d3000067945 */ /* 0x000fe20003800200 */
[----:B------:R-:W-:Y:S02]  /*7450*/  UPRMT UR4, UR43, 0x9910, URZ ;  /* 0x000099102b047896 */ /* 0x000fe400080000ff */
[----:B------:R-:W-:Y:S02]  /*7460*/  LOP3.LUT P0, RZ, R17, R3, RZ, 0xfc, P0 ;  /* 0x0000000311ff7212 */ /* 0x000fe4000000fcff */
[----:B------:R-:W-:Y:S02]  /*7470*/  UISETP.GT.AND UP0, UPT, UR4, 0x9, UPT ;  /* 0x000000090400788c */ /* 0x000fe4000bf04270 */
[----:B------:R-:W-:-:S02]  /*7480*/  SEL R4, RZ, 0x1, !P0 ;  /* 0x00000001ff047807 */ /* 0x000fc40004000000 */
        /* <DEDUP_REMOVED lines=13> */
.L_x_23678:
[----:B------:R4:W-:Y:S01]  /*7560*/  STG.E.U8 desc[UR36][R2.64], R4 ;  /* 0x0000000402007986 */ /* 0x0009e2000c101124 */
[----:B------:R-:W-:Y:S05]  /*7570*/  BRA `(.L_x_23680) ;  /* 0x0000000800fc7947 */ /* 0x000fea0003800000 */
.L_x_23677:
        /* <DEDUP_REMOVED lines=9> */
.L_x_23682:
[----:B------:R2:W-:Y:S01]  /*7610*/  STG.E desc[UR36][R2.64], R4 ;  /* 0x0000000402007986 */ /* 0x0005e2000c101924 */
[----:B------:R-:W-:Y:S05]  /*7620*/  BRA `(.L_x_23680) ;  /* 0x0000000800d07947 */ /* 0x000fea0003800000 */
.L_x_23681:
[----:B------:R0:W-:Y:S01]  /*7630*/  STG.E.U16 desc[UR36][R2.64], R4 ;  /* 0x0000000402007986 */ /* 0x0001e2000c101524 */
[----:B------:R-:W-:Y:S05]  /*7640*/  BRA `(.L_x_23680) ;  /* 0x0000000800c87947 */ /* 0x000fea0003800000 */
.L_x_23676:
        /* <DEDUP_REMOVED lines=9> */
.L_x_23684:
[----:B------:R-:W-:-:S04]  /*76e0*/  I2FP.F32.U32 R0, R4 ;  /* 0x0000000400007245 */ /* 0x000fc80000201000 */
[----:B------:R-:W-:-:S05]  /*76f0*/  F2FP.F16.F32.PACK_AB R0, RZ, R0 ;  /* 0x00000000ff00723e */ /* 0x000fca00000000ff */
[----:B------:R0:W-:Y:S01]  /*7700*/  STG.E.U16 desc[UR36][R2.64], R0 ;  /* 0x0000000002007986 */ /* 0x0001e2000c101524 */
[----:B------:R-:W-:Y:S05]  /*7710*/  BRA `(.L_x_23680) ;  /* 0x0000000800947947 */ /* 0x000fea0003800000 */
.L_x_23683:
        /* <DEDUP_REMOVED lines=10> */
.L_x_23686:
[----:B------:R-:W-:-:S04]  /*77c0*/  I2FP.F32.U32 R4, R4 ;  /* 0x0000000400047245 */ /* 0x000fc80000201000 */
[----:B------:R-:W-:-:S04]  /*77d0*/  F2FP.F16.F32.PACK_AB R5, RZ, R4 ;  /* 0x00000004ff05723e */ /* 0x000fc800000000ff */
[----:B------:R-:W-:-:S05]  /*77e0*/  PRMT R5, R5, 0x5410, RZ ;  /* 0x0000541005057816 */ /* 0x000fca00000000ff */
[----:B------:R0:W-:Y:S01]  /*77f0*/  STG.E desc[UR36][R2.64], R5 ;  /* 0x0000000502007986 */ /* 0x0001e2000c101924 */
[----:B------:R-:W-:Y:S05]  /*7800*/  BRA `(.L_x_23680) ;  /* 0x0000000800587947 */ /* 0x000fea0003800000 */
.L_x_23685:
[----:B------:R-:W0:Y:S02]  /*7810*/  I2F.F64.U32 R4, R4 ;  /* 0x0000000400047312 */ /* 0x000e240000201800 */
[----:B0-----:R0:W-:Y:S01]  /*7820*/  STG.E.64 desc[UR36][R2.64], R4 ;  /* 0x0000000402007986 */ /* 0x0011e2000c101b24 */
[----:B------:R-:W-:Y:S05]  /*7830*/  BRA `(.L_x_23680) ;  /* 0x00000008004c7947 */ /* 0x000fea0003800000 */
.L_x_23675:
        /* <DEDUP_REMOVED lines=12> */
.L_x_23690:
        /* <DEDUP_REMOVED lines=17> */
.L_x_23692:
[----:B------:R-:W-:Y:S05]  /*7a10*/  BSYNC.RECONVERGENT B0 ;  /* 0x0000000000007941 */ /* 0x000fea0003800200 */
.L_x_23691:
[----:B------:R0:W-:Y:S01]  /*7a20*/  STG.E.U8 desc[UR36][R2.64], R0 ;  /* 0x0000000002007986 */ /* 0x0001e2000c101124 */
[----:B------:R-:W-:Y:S05]  /*7a30*/  BRA `(.L_x_23680) ;  /* 0x0000000400cc7947 */ /* 0x000fea0003800000 */
.L_x_23689:
        /* <DEDUP_REMOVED lines=17> */
.L_x_23694:
[----:B------:R-:W-:Y:S05]  /*7b50*/  BSYNC.RECONVERGENT B0 ;  /* 0x0000000000007941 */ /* 0x000fea0003800200 */
.L_x_23693:
[----:B------:R0:W-:Y:S01]  /*7b60*/  STG.E.U8 desc[UR36][R2.64], R0 ;  /* 0x0000000002007986 */ /* 0x0001e2000c101124 */
[----:B------:R-:W-:Y:S05]  /*7b70*/  BRA `(.L_x_23680) ;  /* 0x00000004007c7947 */ /* 0x000fea0003800000 */
.L_x_23688:
        /* <DEDUP_REMOVED lines=21> */
.L_x_23696:
[----:B------:R-:W-:-:S05]  /*7cd0*/  IMAD.MOV.U32 R5, RZ, RZ, RZ ;  /* 0x000000ffff057224 */ /* 0x000fca00078e00ff */
[----:B------:R0:W-:Y:S01]  /*7ce0*/  STG.E.64 desc[UR36][R2.64], R4 ;  /* 0x0000000402007986 */ /* 0x0001e2000c101b24 */
[----:B------:R-:W-:Y:S05]  /*7cf0*/  BRA `(.L_x_23680) ;  /* 0x00000004001c7947 */ /* 0x000fea0003800000 */
.L_x_23695:
[----:B------:R0:W-:Y:S01]  /*7d00*/  STG.E desc[UR36][R2.64], R4 ;  /* 0x0000000402007986 */ /* 0x0001e2000c101924 */
[----:B------:R-:W-:Y:S05]  /*7d10*/  BRA `(.L_x_23680) ;  /* 0x0000000400147947 */ /* 0x000fea0003800000 */
.L_x_23687:
        /* <DEDUP_REMOVED lines=8> */
.L_x_23698:
[----:B------:R-:W0:Y:S01]  /*7da0*/  I2F.F64.U32 R4, R4 ;  /* 0x0000000400047312 */ /* 0x000e220000201800 */
[----:B------:R-:W-:-:S05]  /*7db0*/  CS2R R6, SRZ ;  /* 0x0000000000067805 */ /* 0x000fca000001ff00 */
[----:B0-----:R0:W-:Y:S01]  /*7dc0*/  STG.E.128 desc[UR36][R2.64], R4 ;  /* 0x0000000402007986 */ /* 0x0011e2000c101d24 */
[----:B------:R-:W-:Y:S05]  /*7dd0*/  BRA `(.L_x_23680) ;  /* 0x0000000000e47947 */ /* 0x000fea0003800000 */
.L_x_23697:
[----:B------:R-:W-:-:S09]  /*7de0*/  UISETP.NE.AND UP0, UPT, UR4, 0xf, UPT ;  /* 0x0000000f0400788c */ /* 0x000fd2000bf05270 */
[----:B------:R-:W-:Y:S05]  /*7df0*/  BRA.U !UP0, `(.L_x_23699) ;  /* 0x0000000108d07547 */ /* 0x000fea000b800000 */
[----:B------:R-:W-:-:S09]  /*7e00*/  UISETP.NE.AND UP0, UPT, UR4, 0x17, UPT ;  /* 0x000000170400788c */ /* 0x000fd2000bf05270 */
[----:B------:R-:W-:Y:S05]  /*7e10*/  BRA.U !UP0, `(.L_x_23700) ;  /* 0x0000000108847547 */ /* 0x000fea000b800000 */
[----:B------:R-:W-:-:S09]  /*7e20*/  UISETP.NE.AND UP0, UPT, UR4, 0x18, UPT ;  /* 0x000000180400788c */ /* 0x000fd2000bf05270 */
[----:B------:R-:W-:Y:S05]  /*7e30*/  BRA.U !UP0, `(.L_x_23701) ;  /* 0x0000000108447547 */ /* 0x000fea000b800000 */
.L_x_23679:
        /* <DEDUP_REMOVED lines=16> */
.L_x_23702:
[----:B------:R-:W-:Y:S05]  /*7f40*/  BRA `(.L_x_23680) ;  /* 0x0000000000887947 */ /* 0x000fea0003800000 */
.L_x_23701:
        /* <DEDUP_REMOVED lines=11> */
.L_x_23704:
[----:B------:R-:W-:Y:S05]  /*8000*/  BSYNC.RECONVERGENT B0 ;  /* 0x0000000000007941 */ /* 0x000fea0003800200 */
.L_x_23703:
[----:B------:R0:W-:Y:S01]  /*8010*/  STG.E.U8 desc[UR36][R2.64], R5 ;  /* 0x0000000502007986 */ /* 0x0001e2000c101124 */
[----:B------:R-:W-:Y:S05]  /*8020*/  BRA `(.L_x_23680) ;  /* 0x0000000000507947 */ /* 0x000fea0003800000 */
.L_x_23700:
        /* <DEDUP_REMOVED lines=12> */
.L_x_23705:
[----:B------:R-:W-:Y:S01]  /*80f0*/  IMAD.MOV.U32 R5, RZ, RZ, 0x7f ;  /* 0x0000007fff057424 */ /* 0x000fe200078e00ff */
[----:B------:R-:W-:-:S04]  /*8100*/  ISETP.GT.U32.AND P0, PT, R7, 0x7f800000, PT ;  /* 0x7f8000000700780c */ /* 0x000fc80003f04070 */
[----:B------:R-:W-:-:S05]  /*8110*/  SEL R5, R5, 0x7c, P0 ;  /* 0x0000007c05057807 */ /* 0x000fca0000000000 */
[----:B------:R0:W-:Y:S01]  /*8120*/  STG.E.U8 desc[UR36][R2.64], R5 ;  /* 0x0000000502007986 */ /* 0x0001e2000c101124 */
[----:B------:R-:W-:Y:S05]  /*8130*/  BRA `(.L_x_23680) ;  /* 0x00000000000c7947 */ /* 0x000fea0003800000 */
.L_x_23699:
[----:B------:R-:W-:-:S04]  /*8140*/  I2FP.F32.U32 R0, R4 ;  /* 0x0000000400007245 */ /* 0x000fc80000201000 */
[----:B------:R-:W-:-:S05]  /*8150*/  F2FP.BF16.F32.PACK_AB R0, RZ, R0 ;  /* 0x00000000ff00723e */ /* 0x000fca00000010ff */
[----:B------:R0:W-:Y:S02]  /*8160*/  STG.E.U16 desc[UR36][R2.64], R0 ;  /* 0x0000000002007986 */ /* 0x0001e4000c101524 */
.L_x_23680:
[----:B------:R-:W-:Y:S05]  /*8170*/  BSYNC.RECONVERGENT B6 ;  /* 0x0000000000067941 */ /* 0x000fea0003800200 */
.L_x_23674:
[----:B------:R-:W-:-:S07]  /*8180*/  VIADD R19, R19, 0x80 ;  /* 0x0000008013137836 */ /* 0x000fce0000000000 */
.L_x_23606:
[----:B------:R-:W-:Y:S05]  /*8190*/  BSYNC.RECONVERGENT B7 ;  /* 0x0000000000077941 */ /* 0x000fea0003800200 */
.L_x_23605:
        /* <DEDUP_REMOVED lines=358> */
.L_x_23708:
        /* <DEDUP_REMOVED lines=17> */
.L_x_23712:
[----:B------:R0:W5:Y:S01]  /*9910*/  LDG.E.U8 R16, desc[UR36][R2.64] ;  /* 0x0000002402107981 */ /* 0x000162000c1e1100 */
[----:B------:R-:W-:Y:S01]  /*9920*/  MOV R17, RZ ;  /* 0x000000ff00117202 */ /* 0x000fe20000000f00 */
[----:B------:R-:W-:Y:S06]  /*9930*/  BRA `(.L_x_23714) ;  /* 0x0000000c00407947 */ /* 0x000fec0003800000 */
.L_x_23711:
        /* <DEDUP_REMOVED lines=8> */
.L_x_23716:
[----:B------:R-:W2:Y:S02]  /*99c0*/  LDG.E R16, desc[UR36][R2.64] ;  /* 0x0000002402107981 */ /* 0x000ea4000c1e1900 */
[----:B--2---:R-:W-:Y:S01]  /*99d0*/  SHF.R.S32.HI R17, RZ, 0x1f, R16 ;  /* 0x0000001fff117819 */ /* 0x004fe20000011410 */
[----:B------:R-:W-:Y:S06]  /*99e0*/  BRA `(.L_x_23714) ;  /* 0x0000000c00147947 */ /* 0x000fec0003800000 */
.L_x_23715:
[----:B------:R-:W2:Y:S02]  /*99f0*/  LDG.E.S16 R16, desc[UR36][R2.64] ;  /* 0x0000002402107981 */ /* 0x000ea4000c1e1700 */
[----:B--2---:R-:W-:Y:S01]  /*9a00*/  SHF.R.S32.HI R17, RZ, 0x1f, R16 ;  /* 0x0000001fff117819 */ /* 0x004fe20000011410 */
[----:B------:R-:W-:Y:S06]  /*9a10*/  BRA `(.L_x_23714) ;  /* 0x0000000c00087947 */ /* 0x000fec0003800000 */
.L_x_23710:
        /* <DEDUP_REMOVED lines=9> */
.L_x_23718:
[----:B------:R-:W2:Y:S02]  /*9ab0*/  LDG.E.U16 R2, desc[UR36][R2.64] ;  /* 0x0000002402027981 */ /* 0x000ea4000c1e1500 */
[----:B--2---:R-:W-:-:S06]  /*9ac0*/  HADD2.F32 R16, -RZ, R2.H0_H0 ;  /* 0x20000002ff107230 */ /* 0x004fcc0000004100 */
[----:B------:R-:W0:Y:S01]  /*9ad0*/  F2I.S64.TRUNC R16, R16 ;  /* 0x0000001000107311 */ /* 0x000e22000020d900 */
[----:B------:R-:W-:Y:S05]  /*9ae0*/  BRA `(.L_x_23714) ;  /* 0x0000000800d47947 */ /* 0x000fea0003800000 */
.L_x_23717:
        /* <DEDUP_REMOVED lines=9> */
.L_x_23720:
[----:B------:R-:W2:Y:S02]  /*9b80*/  LDG.E.U16 R2, desc[UR36][R2.64] ;  /* 0x0000002402027981 */ /* 0x000ea4000c1e1500 */
[----:B--2---:R-:W-:-:S06]  /*9b90*/  HADD2.F32 R16, -RZ, R2.H0_H0 ;  /* 0x20000002ff107230 */ /* 0x004fcc0000004100 */
[----:B------:R-:W0:Y:S01]  /*9ba0*/  F2I.S64.TRUNC R16, R16 ;  /* 0x0000001000107311 */ /* 0x000e22000020d900 */
[----:B------:R-:W-:Y:S05]  /*9bb0*/  BRA `(.L_x_23714) ;  /* 0x0000000800a07947 */ /* 0x000fea0003800000 */
.L_x_23719:
[----:B------:R-:W2:Y:S02]  /*9bc0*/  LDG.E.64 R2, desc[UR36][R2.64] ;  /* 0x0000002402027981 */ /* 0x000ea4000c1e1b00 */
[----:B--2---:R0:W1:Y:S01]  /*9bd0*/  F2I.S64.F64.TRUNC R16, R2 ;  /* 0x0000000200107311 */ /* 0x004062000030d900 */
[----:B------:R-:W-:Y:S05]  /*9be0*/  BRA `(.L_x_23714) ;  /* 0x0000000800947947 */ /* 0x000fea0003800000 */
.L_x_23709:
        /* <DEDUP_REMOVED lines=13> */
.L_x_23723:
[----:B------:R-:W2:Y:S02]  /*9cc0*/  LDG.E.64 R2, desc[UR36][R2.64] ;  /* 0x0000002402027981 */ /* 0x000ea4000c1e1b00 */
[----:B--2---:R0:W1:Y:S01]  /*9cd0*/  F2I.S64.F64.TRUNC R16, R2 ;  /* 0x0000000200107311 */ /* 0x004062000030d900 */
[----:B------:R-:W-:Y:S05]  /*9ce0*/  BRA `(.L_x_23714) ;  /* 0x0000000800547947 */ /* 0x000fea0003800000 */
.L_x_23722:
        /* <DEDUP_REMOVED lines=26> */
.L_x_23725:
        /* <DEDUP_REMOVED lines=13> */
.L_x_23724:
[----:B------:R-:W2:Y:S02]  /*9f60*/  LDG.E.U16 R16, desc[UR36][R2.64] ;  /* 0x0000002402107981 */ /* 0x000ea4000c1e1500 */
[----:B--2---:R-:W-:-:S06]  /*9f70*/  IMAD.U32 R16, R16, 0x10000, RZ ;  /* 0x0001000010107824 */ /* 0x004fcc00078e00ff */
[----:B------:R-:W0:Y:S01]  /*9f80*/  F2I.S64.TRUNC R16, R16 ;  /* 0x0000001000107311 */ /* 0x000e22000020d900 */
[----:B------:R-:W-:Y:S05]  /*9f90*/  BRA `(.L_x_23714) ;  /* 0x0000000400a87947 */ /* 0x000fea0003800000 */
.L_x_23721:
        /* <DEDUP_REMOVED lines=11> */
.L_x_23728:
        /* <DEDUP_REMOVED lines=21> */
.L_x_23732:
[----:B------:R-:W-:Y:S05]  /*a1a0*/  BSYNC.RECONVERGENT B1 ;  /* 0x0000000000017941 */ /* 0x000fea0003800200 */
.L_x_23731:
[----:B------:R-:W-:Y:S01]  /*a1b0*/  IMAD.SHL.U32 R0, R0, 0x100000, RZ ;  /* 0x0010000000007824 */ /* 0x000fe200078e00ff */
[----:B------:R-:W-:-:S04]  /*a1c0*/  LEA R2, R2, 0x3b800000, 0x17 ;  /* 0x3b80000002027811 */ /* 0x000fc800078eb8ff */
[----:B------:R-:W-:-:S07]  /*a1d0*/  LOP3.LUT R16, R2, R0, R7, 0xfe, !PT ;  /* 0x0000000002107212 */ /* 0x000fce00078efe07 */
.L_x_23730:
[----:B------:R-:W-:Y:S05]  /*a1e0*/  BSYNC.RECONVERGENT B0 ;  /* 0x0000000000007941 */ /* 0x000fea0003800200 */
.L_x_23729:
[----:B------:R-:W1:Y:S01]  /*a1f0*/  F2I.S64.TRUNC R16, R16 ;  /* 0x0000001000107311 */ /* 0x000e62000020d900 */
[----:B------:R-:W-:Y:S05]  /*a200*/  BRA `(.L_x_23714) ;  /* 0x00000004000c7947 */ /* 0x000fea0003800000 */
.L_x_23727:
        /* <DEDUP_REMOVED lines=21> */
.L_x_23736:
[----:B------:R-:W-:Y:S05]  /*a360*/  BSYNC.RECONVERGENT B1 ;  /* 0x0000000000017941 */ /* 0x000fea0003800200 */
.L_x_23735:
[----:B------:R-:W-:Y:S01]  /*a370*/  IMAD.SHL.U32 R0, R0, 0x200000, RZ ;  /* 0x0020000000007824 */ /* 0x000fe200078e00ff */
[----:B------:R-:W-:-:S04]  /*a380*/  LEA R2, R2, 0x37800000, 0x17 ;  /* 0x3780000002027811 */ /* 0x000fc800078eb8ff */
[----:B------:R-:W-:-:S07]  /*a390*/  LOP3.LUT R16, R2, R0, R7, 0xfe, !PT ;  /* 0x0000000002107212 */ /* 0x000fce00078efe07 */
.L_x_23734:
[----:B------:R-:W-:Y:S05]  /*a3a0*/  BSYNC.RECONVERGENT B0 ;  /* 0x0000000000007941 */ /* 0x000fea0003800200 */
.L_x_23733:
[----:B------:R-:W2:Y:S01]  /*a3b0*/  F2I.S64.TRUNC R16, R16 ;  /* 0x0000001000107311 */ /* 0x000ea2000020d900 */
[----:B------:R-:W-:Y:S05]  /*a3c0*/  BRA `(.L_x_23714) ;  /* 0x00000000009c7947 */ /* 0x000fea0003800000 */
.L_x_23726:
        /* <DEDUP_REMOVED lines=14> */
.L_x_23740:
[----:B------:R-:W-:Y:S05]  /*a4b0*/  BSYNC.RECONVERGENT B0 ;  /* 0x0000000000007941 */ /* 0x000fea0003800200 */
.L_x_23739:
[----:B------:R-:W4:Y:S01]  /*a4c0*/  F2I.S64.TRUNC R16, R16 ;  /* 0x0000001000107311 */ /* 0x000f22000020d900 */
[----:B------:R-:W-:Y:S05]  /*a4d0*/  BRA `(.L_x_23714) ;  /* 0x0000000000587947 */ /* 0x000fea0003800000 */
.L_x_23713:
        /* <DEDUP_REMOVED lines=16> */
.L_x_23741:
[----:B------:R-:W-:Y:S01]  /*a5e0*/  CS2R R16, SRZ ;  /* 0x0000000000107805 */ /* 0x000fe2000001ff00 */
[----:B------:R-:W-:Y:S06]  /*a5f0*/  BRA `(.L_x_23714) ;  /* 0x0000000000107947 */ /* 0x000fec0003800000 */
.L_x_23738:
[----:B------:R0:W5:Y:S01]  /*a600*/  LDG.E.64 R16, desc[UR36][R2.64] ;  /* 0x0000002402107981 */ /* 0x000162000c1e1b00 */
[----:B------:R-:W-:Y:S05]  /*a610*/  BRA `(.L_x_23714) ;  /* 0x0000000000087947 */ /* 0x000fea0003800000 */
.L_x_23737:
[----:B------:R3:W5:Y:S01]  /*a620*/  LDG.E R16, desc[UR36][R2.64] ;  /* 0x0000002402107981 */ /* 0x000762000c1e1900 */
[----:B------:R-:W-:-:S07]  /*a630*/  IMAD.MOV.U32 R17, RZ, RZ, RZ ;  /* 0x000000ffff117224 */ /* 0x000fce00078e00ff */
.L_x_23714:
        /* <DEDUP_REMOVED lines=17> */
.L_x_23745:
[----:B0-----:R0:W5:Y:S01]  /*a750*/  LDG.E.U8 R2, desc[UR36][R22.64] ;  /* 0x0000002416027981 */ /* 0x001162000c1e1100 */
[----:B------:R-:W-:Y:S01]  /*a760*/  IMAD.MOV.U32 R3, RZ, RZ, RZ ;  /* 0x000000ffff037224 */ /* 0x000fe200078e00ff */
[----:B------:R-:W-:Y:S06]  /*a770*/  BRA `(.L_x_23747) ;  /* 0x0000000c00407947 */ /* 0x000fec0003800000 */
.L_x_23744:
        /* <DEDUP_REMOVED lines=8> */
.L_x_23749:
[----:B0-----:R-:W3:Y:S02]  /*a800*/  LDG.E R2, desc[UR36][R22.64] ;  /* 0x0000002416027981 */ /* 0x001ee4000c1e1900 */
[----:B---3--:R-:W-:Y:S01]  /*a810*/  SHF.R.S32.HI R3, RZ, 0x1f, R2 ;  /* 0x0000001fff037819 */ /* 0x008fe20000011402 */
[----:B------:R-:W-:Y:S06]  /*a820*/  BRA `(.L_x_23747) ;  /* 0x0000000c00147947 */ /* 0x000fec0003800000 */
.L_x_23748:
[----:B0-----:R-:W3:Y:S02]  /*a830*/  LDG.E.S16 R2, desc[UR36][R22.64] ;  /* 0x0000002416027981 */ /* 0x001ee4000c1e1700 */
[----:B---3--:R-:W-:Y:S01]  /*a840*/  SHF.R.S32.HI R3, RZ, 0x1f, R2 ;  /* 0x0000001fff037819 */ /* 0x008fe20000011402 */
[----:B------:R-:W-:Y:S06]  /*a850*/  BRA `(.L_x_23747) ;  /* 0x0000000c00087947 */ /* 0x000fec0003800000 */
.L_x_23743:
        /* <DEDUP_REMOVED lines=9> */
.L_x_23751:
[----:B------:R-:W0:Y:S02]  /*a8f0*/  LDG.E.U16 R22, desc[UR36][R22.64] ;  /* 0x0000002416167981 */ /* 0x000e24000c1e1500 */
[----:B0-----:R-:W-:-:S06]  /*a900*/  HADD2.F32 R2, -RZ, R22.H0_H0 ;  /* 0x20000016ff027230 */ /* 0x001fcc0000004100 */
[----:B------:R-:W0:Y:S01]  /*a910*/  F2I.S64.TRUNC R2, R2 ;  /* 0x0000000200027311 */ /* 0x000e22000020d900 */
[----:B------:R-:W-:Y:S05]  /*a920*/  BRA `(.L_x_23747) ;  /* 0x0000000800d47947 */ /* 0x000fea0003800000 */
.L_x_23750:
        /* <DEDUP_REMOVED lines=9> */
.L_x_23753:
[----:B------:R-:W0:Y:S02]  /*a9c0*/  LDG.E.U16 R22, desc[UR36][R22.64] ;  /* 0x0000002416167981 */ /* 0x000e24000c1e1500 */
[----:B0-----:R-:W-:-:S06]  /*a9d0*/  HADD2.F32 R2, -RZ, R22.H0_H0 ;  /* 0x20000016ff027230 */ /* 0x001fcc0000004100 */
[----:B------:R-:W0:Y:S01]  /*a9e0*/  F2I.S64.TRUNC R2, R2 ;  /* 0x0000000200027311 */ /* 0x000e22000020d900 */
[----:B------:R-:W-:Y:S05]  /*a9f0*/  BRA `(.L_x_23747) ;  /* 0x0000000800a07947 */ /* 0x000fea0003800000 */
.L_x_23752:
[----:B0-----:R-:W3:Y:S02]  /*aa00*/  LDG.E.64 R2, desc[UR36][R22.64] ;  /* 0x0000002416027981 */ /* 0x001ee4000c1e1b00 */
[----:B---3--:R-:W0:Y:S01]  /*aa10*/  F2I.S64.F64.TRUNC R2, R2 ;  /* 0x0000000200027311 */ /* 0x008e22000030d900 */
[----:B------:R-:W-:Y:S05]  /*aa20*/  BRA `(.L_x_23747) ;  /* 0x0000000800947947 */ /* 0x000fea0003800000 */
.L_x_23742:
        /* <DEDUP_REMOVED lines=13> */
.L_x_23756:
[----:B0-----:R-:W3:Y:S02]  /*ab00*/  LDG.E.64 R2, desc[UR36][R22.64] ;  /* 0x0000002416027981 */ /* 0x001ee4000c1e1b00 */
[----:B---3--:R-:W0:Y:S01]  /*ab10*/  F2I.S64.F64.TRUNC R2, R2 ;  /* 0x0000000200027311 */ /* 0x008e22000030d900 */
[----:B------:R-:W-:Y:S05]  /*ab20*/  BRA `(.L_x_23747) ;  /* 0x0000000800547947 */ /* 0x000fea0003800000 */
.L_x_23755:
        /* <DEDUP_REMOVED lines=26> */
.L_x_23758:
        /* <DEDUP_REMOVED lines=13> */
.L_x_23757:
[----:B0-----:R-:W3:Y:S02]  /*ada0*/  LDG.E.U16 R2, desc[UR36][R22.64] ;  /* 0x0000002416027981 */ /* 0x001ee4000c1e1500 */
[----:B---3--:R-:W-:-:S06]  /*adb0*/  SHF.L.U32 R2, R2, 0x10, RZ ;  /* 0x0000001002027819 */ /* 0x008fcc00000006ff */
[----:B------:R-:W0:Y:S01]  /*adc0*/  F2I.S64.TRUNC R2, R2 ;  /* 0x0000000200027311 */ /* 0x000e22000020d900 */
[----:B------:R-:W-:Y:S05]  /*add0*/  BRA `(.L_x_23747) ;  /* 0x0000000400a87947 */ /* 0x000fea0003800000 */
.L_x_23754:
        /* <DEDUP_REMOVED lines=11> */
.L_x_23761:
        /* <DEDUP_REMOVED lines=21> */
.L_x_23765:
[----:B------:R-:W-:Y:S05]  /*afe0*/  BSYNC.RECONVERGENT B1 ;  /* 0x0000000000017941 */ /* 0x000fea0003800200 */
.L_x_23764:
[----:B------:R-:W-:Y:S02]  /*aff0*/  SHF.L.U32 R0, R0, 0x14, RZ ;  /* 0x0000001400007819 */ /* 0x000fe400000006ff */
[----:B------:R-:W-:-:S04]  /*b000*/  LEA R2, R2, 0x3b800000, 0x17 ;  /* 0x3b80000002027811 */ /* 0x000fc800078eb8ff */
[----:B------:R-:W-:-:S07]  /*b010*/  LOP3.LUT R2, R2, R0, R7, 0xfe, !PT ;  /* 0x0000000002027212 */ /* 0x000fce00078efe07 */
.L_x_23763:
[----:B------:R-:W-:Y:S05]  /*b020*/  BSYNC.RECONVERGENT B0 ;  /* 0x0000000000007941 */ /* 0x000fea0003800200 */
.L_x_23762:
[----:B------:R-:W0:Y:S01]  /*b030*/  F2I.S64.TRUNC R2, R2 ;  /* 0x0000000200027311 */ /* 0x000e22000020d900 */
[----:B------:R-:W-:Y:S05]  /*b040*/  BRA `(.L_x_23747) ;  /* 0x00000004000c7947 */ /* 0x000fea0003800000 */
.L_x_23760:
        /* <DEDUP_REMOVED lines=21> */
.L_x_23769:
[----:B------:R-:W-:Y:S05]  /*b1a0*/  BSYNC.RECONVERGENT B1 ;  /* 0x0000000000017941 */ /* 0x000fea0003800200 */
.L_x_23768:
[----:B------:R-:W-:Y:S01]  /*b1b0*/  IMAD.SHL.U32 R0, R0, 0x200000, RZ ;  /* 0x0020000000007824 */ /* 0x000fe200078e00ff */
[----:B------:R-:W-:-:S04]  /*b1c0*/  LEA R2, R2, 0x37800000, 0x17 ;  /* 0x3780000002027811 */ /* 0x000fc800078eb8ff */
[----:B------:R-:W-:-:S07]  /*b1d0*/  LOP3.LUT R2, R2, R0, R7, 0xfe, !PT ;  /* 0x0000000002027212 */ /* 0x000fce00078efe07 */
.L_x_23767:
[----:B------:R-:W-:Y:S05]  /*b1e0*/  BSYNC.RECONVERGENT B0 ;  /* 0x0000000000007941 */ /* 0x000fea0003800200 */
.L_x_23766:
[----:B------:R-:W0:Y:S01]  /*b1f0*/  F2I.S64.TRUNC R2, R2 ;  /* 0x0000000200027311 */ /* 0x000e22000020d900 */
[----:B------:R-:W-:Y:S05]  /*b200*/  BRA `(.L_x_23747) ;  /* 0x00000000009c7947 */ /* 0x000fea0003800000 */
.L_x_23759:
        /* <DEDUP_REMOVED lines=14> */
.L_x_23773:
[----:B------:R-:W-:Y:S05]  /*b2f0*/  BSYNC.RECONVERGENT B0 ;  /* 0x0000000000007941 */ /* 0x000fea0003800200 */
.L_x_23772:
[----:B------:R-:W0:Y:S01]  /*b300*/  F2I.S64.TRUNC R2, R2 ;  /* 0x0000000200027311 */ /* 0x000e22000020d900 */
[----:B------:R-:W-:Y:S05]  /*b310*/  BRA `(.L_x_23747) ;  /* 0x0000000000587947 */ /* 0x000fea0003800000 */
.L_x_23746:
        /* <DEDUP_REMOVED lines=16> */
.L_x_23774:
[----:B------:R-:W-:Y:S01]  /*b420*/  CS2R R2, SRZ ;  /* 0x0000000000027805 */ /* 0x000fe2000001ff00 */
[----:B------:R-:W-:Y:S06]  /*b430*/  BRA `(.L_x_23747) ;  /* 0x0000000000107947 */ /* 0x000fec0003800000 */
.L_x_23771:
[----:B0-----:R0:W5:Y:S01]  /*b440*/  LDG.E.64 R2, desc[UR36][R22.64] ;  /* 0x0000002416027981 */ /* 0x001162000c1e1b00 */
[----:B------:R-:W-:Y:S05]  /*b450*/  BRA `(.L_x_23747) ;  /* 0x0000000000087947 */ /* 0x000fea0003800000 */
.L_x_23770:
[----:B0-----:R0:W5:Y:S01]  /*b460*/  LDG.E R2, desc[UR36][R22.64] ;  /* 0x0000002416027981 */ /* 0x001162000c1e1900 */
[----:B------:R-:W-:-:S07]  /*b470*/  MOV R3, RZ ;  /* 0x000000ff00037202 */ /* 0x000fce0000000f00 */
.L_x_23747:
        /* <DEDUP_REMOVED lines=20> */
.L_x_23779:
[----:B------:R4:W-:Y:S01]  /*b5c0*/  STG.E.U8 desc[UR36][R2.64], R4 ;  /* 0x0000000402007986 */ /* 0x0009e2000c101124 */
[----:B------:R-:W-:Y:S05]  /*b5d0*/  BRA `(.L_x_23781) ;  /* 0x0000000800fc7947 */ /* 0x000fea0003800000 */
.L_x_23778:
        /* <DEDUP_REMOVED lines=9> */
.L_x_23783:
[----:B------:R2:W-:Y:S01]  /*b670*/  STG.E desc[UR36][R2.64], R4 ;  /* 0x0000000402007986 */ /* 0x0005e2000c101924 */
[----:B------:R-:W-:Y:S05]  /*b680*/  BRA `(.L_x_23781) ;  /* 0x0000000800d07947 */ /* 0x000fea0003800000 */
.L_x_23782:
[----:B------:R0:W-:Y:S01]  /*b690*/  STG.E.U16 desc[UR36][R2.64], R4 ;  /* 0x0000000402007986 */ /* 0x0001e2000c101524 */
[----:B------:R-:W-:Y:S05]  /*b6a0*/  BRA `(.L_x_23781) ;  /* 0x0000000800c87947 */ /* 0x000fea0003800000 */
.L_x_23777:
        /* <DEDUP_REMOVED lines=9> */
.L_x_23785:
[----:B------:R-:W-:-:S04]  /*b740*/  I2FP.F32.U32 R0, R4 ;  /* 0x0000000400007245 */ /* 0x000fc80000201000 */
[----:B------:R-:W-:-:S05]  /*b750*/  F2FP.F16.F32.PACK_AB R0, RZ, R0 ;  /* 0x00000000ff00723e */ /* 0x000fca00000000ff */
[----:B------:R0:W-:Y:S01]  /*b760*/  STG.E.U16 desc[UR36][R2.64], R0 ;  /* 0x0000000002007986 */ /* 0x0001e2000c101524 */
[----:B------:R-:W-:Y:S05]  /*b770*/  BRA `(.L_x_23781) ;  /* 0x0000000800947947 */ /* 0x000fea0003800000 */
.L_x_23784:
        /* <DEDUP_REMOVED lines=10> */
.L_x_23787:
[----:B------:R-:W-:-:S04]  /*b820*/  I2FP.F32.U32 R4, R4 ;  /* 0x0000000400047245 */ /* 0x000fc80000201000 */
[----:B------:R-:W-:-:S04]  /*b830*/  F2FP.F16.F32.PACK_AB R5, RZ, R4 ;  /* 0x00000004ff05723e */ /* 0x000fc800000000ff */
[----:B------:R-:W-:-:S05]  /*b840*/  PRMT R5, R5, 0x5410, RZ ;  /* 0x0000541005057816 */ /* 0x000fca00000000ff */
[----:B------:R0:W-:Y:S01]  /*b850*/  STG.E desc[UR36][R2.64], R5 ;  /* 0x0000000502007986 */ /* 0x0001e2000c101924 */
[----:B------:R-:W-:Y:S05]  /*b860*/  BRA `(.L_x_23781) ;  /* 0x0000000800587947 */ /* 0x000fea0003800000 */
.L_x_23786:
[----:B------:R-:W0:Y:S02]  /*b870*/  I2F.F64.U32 R4, R4 ;  /* 0x0000000400047312 */ /* 0x000e240000201800 */
[----:B0-----:R0:W-:Y:S01]  /*b880*/  STG.E.64 desc[UR36][R2.64], R4 ;  /* 0x0000000402007986 */ /* 0x0011e2000c101b24 */
[----:B------:R-:W-:Y:S05]  /*b890*/  BRA `(.L_x_23781) ;  /* 0x00000008004c7947 */ /* 0x000fea0003800000 */
.L_x_23776:
        /* <DEDUP_REMOVED lines=12> */
.L_x_23791:
        /* <DEDUP_REMOVED lines=17> */
.L_x_23793:
[----:B------:R-:W-:Y:S05]  /*ba70*/  BSYNC.RECONVERGENT B0 ;  /* 0x0000000000007941 */ /* 0x000fea0003800200 */
.L_x_23792:
[----:B------:R0:W-:Y:S01]  /*ba80*/  STG.E.U8 desc[UR36][R2.64], R0 ;  /* 0x0000000002007986 */ /* 0x0001e2000c101124 */
[----:B------:R-:W-:Y:S05]  /*ba90*/  BRA `(.L_x_23781) ;  /* 0x0000000400cc7947 */ /* 0x000fea0003800000 */
.L_x_23790:
        /* <DEDUP_REMOVED lines=17> */
.L_x_23795:
[----:B------:R-:W-:Y:S05]  /*bbb0*/  BSYNC.RECONVERGENT B0 ;  /* 0x0000000000007941 */ /* 0x000fea0003800200 */
.L_x_23794:
[----:B------:R0:W-:Y:S01]  /*bbc0*/  STG.E.U8 desc[UR36][R2.64], R0 ;  /* 0x0000000002007986 */ /* 0x0001e2000c101124 */
[----:B------:R-:W-:Y:S05]  /*bbd0*/  BRA `(.L_x_23781) ;  /* 0x00000004007c7947 */ /* 0x000fea0003800000 */
.L_x_23789:
        /* <DEDUP_REMOVED lines=21> */
.L_x_23797:
[----:B------:R-:W-:-:S05]  /*bd30*/  HFMA2 R5, -RZ, RZ, 0, 0 ;  /* 0x00000000ff057431 */ /* 0x000fca00000001ff */
[----:B------:R0:W-:Y:S01]  /*bd40*/  STG.E.64 desc[UR36][R2.64], R4 ;  /* 0x0000000402007986 */ /* 0x0001e2000c101b24 */
[----:B------:R-:W-:Y:S05]  /*bd50*/  BRA `(.L_x_23781) ;  /* 0x00000004001c7947 */ /* 0x000fea0003800000 */
.L_x_23796:
[----:B------:R0:W-:Y:S01]  /*bd60*/  STG.E desc[UR36][R2.64], R4 ;  /* 0x0000000402007986 */ /* 0x0001e2000c101924 */
[----:B------:R-:W-:Y:S05]  /*bd70*/  BRA `(.L_x_23781) ;  /* 0x0000000400147947 */ /* 0x000fea0003800000 */
.L_x_23788:
        /* <DEDUP_REMOVED lines=8> */
.L_x_23799:
[----:B------:R-:W0:Y:S01]  /*be00*/  I2F.F64.U32 R4, R4 ;  /* 0x0000000400047312 */ /* 0x000e220000201800 */
[----:B------:R-:W-:-:S05]  /*be10*/  CS2R R6, SRZ ;  /* 0x0000000000067805 */ /* 0x000fca000001ff00 */
[----:B0-----:R0:W-:Y:S01]  /*be20*/  STG.E.128 desc[UR36][R2.64], R4 ;  /* 0x0000000402007986 */ /* 0x0011e2000c101d24 */
[----:B------:R-:W-:Y:S05]  /*be30*/  BRA `(.L_x_23781) ;  /* 0x0000000000e47947 */ /* 0x000fea0003800000 */
.L_x_23798:
[----:B------:R-:W-:-:S09]  /*be40*/  UISETP.NE.AND UP0, UPT, UR4, 0xf, UPT ;  /* 0x0000000f0400788c */ /* 0x000fd2000bf05270 */
[----:B------:R-:W-:Y:S05]  /*be50*/  BRA.U !UP0, `(.L_x_23800) ;  /* 0x0000000108d07547 */ /* 0x000fea000b800000 */
[----:B------:R-:W-:-:S09]  /*be60*/  UISETP.NE.AND UP0, UPT, UR4, 0x17, UPT ;  /* 0x000000170400788c */ /* 0x000fd2000bf05270 */
[----:B------:R-:W-:Y:S05]  /*be70*/  BRA.U !UP0, `(.L_x_23801) ;  /* 0x0000000108847547 */ /* 0x000fea000b800000 */
[----:B------:R-:W-:-:S09]  /*be80*/  UISETP.NE.AND UP0, UPT, UR4, 0x18, UPT ;  /* 0x000000180400788c */ /* 0x000fd2000bf05270 */
[----:B------:R-:W-:Y:S05]  /*be90*/  BRA.U !UP0, `(.L_x_23802) ;  /* 0x0000000108447547 */ /* 0x000fea000b800000 */
.L_x_23780:
        /* <DEDUP_REMOVED lines=16> */
.L_x_23803:
[----:B------:R-:W-:Y:S05]  /*bfa0*/  BRA `(.L_x_23781) ;  /* 0x0000000000887947 */ /* 0x000fea0003800000 */
.L_x_23802:
        /* <DEDUP_REMOVED lines=11> */
.L_x_23805:
[----:B------:R-:W-:Y:S05]  /*c060*/  BSYNC.RECONVERGENT B0 ;  /* 0x0000000000007941 */ /* 0x000fea0003800200 */
.L_x_23804:
[----:B------:R0:W-:Y:S01]  /*c070*/  STG.E.U8 desc[UR36][R2.64], R5 ;  /* 0x0000000502007986 */ /* 0x0001e2000c101124 */
[----:B------:R-:W-:Y:S05]  /*c080*/  BRA `(.L_x_23781) ;  /* 0x0000000000507947 */ /* 0x000fea0003800000 */
.L_x_23801:
        /* <DEDUP_REMOVED lines=12> */
.L_x_23806:
[----:B------:R-:W-:Y:S01]  /*c150*/  IMAD.MOV.U32 R5, RZ, RZ, 0x7f ;  /* 0x0000007fff057424 */ /* 0x000fe200078e00ff */
[----:B------:R-:W-:-:S04]  /*c160*/  ISETP.GT.U32.AND P0, PT, R7, 0x7f800000, PT ;  /* 0x7f8000000700780c */ /* 0x000fc80003f04070 */
[----:B------:R-:W-:-:S05]  /*c170*/  SEL R5, R5, 0x7c, P0 ;  /* 0x0000007c05057807 */ /* 0x000fca0000000000 */
[----:B------:R0:W-:Y:S01]  /*c180*/  STG.E.U8 desc[UR36][R2.64], R5 ;  /* 0x0000000502007986 */ /* 0x0001e2000c101124 */
[----:B------:R-:W-:Y:S05]  /*c190*/  BRA `(.L_x_23781) ;  /* 0x00000000000c7947 */ /* 0x000fea0003800000 */
.L_x_23800:
[----:B------:R-:W-:-:S04]  /*c1a0*/  I2FP.F32.U32 R0, R4 ;  /* 0x0000000400007245 */ /* 0x000fc80000201000 */
[----:B------:R-:W-:-:S05]  /*c1b0*/  F2FP.BF16.F32.PACK_AB R0, RZ, R0 ;  /* 0x00000000ff00723e */ /* 0x000fca00000010ff */
[----:B------:R0:W-:Y:S02]  /*c1c0*/  STG.E.U16 desc[UR36][R2.64], R0 ;  /* 0x0000000002007986 */ /* 0x0001e4000c101524 */
.L_x_23781:
[----:B------:R-:W-:Y:S05]  /*c1d0*/  BSYNC.RECONVERGENT B6 ;  /* 0x0000000000067941 */ /* 0x000fea0003800200 */
.L_x_23775:
[----:B------:R-:W-:-:S07]  /*c1e0*/  IADD3 R19, PT, PT, R19, 0x80, RZ ;  /* 0x0000008013137810 */ /* 0x000fce0007ffe0ff */
.L_x_23707:
[----:B------:R-:W-:Y:S05]  /*c1f0*/  BSYNC.RECONVERGENT B7 ;  /* 0x0000000000077941 */ /* 0x000fea0003800200 */
.L_x_23706:
        /* <DEDUP_REMOVED lines=357> */
.L_x_23807:
        /* <DEDUP_REMOVED lines=20> */
.L_x_23811:
[----:B------:R0:W5:Y:S01]  /*d990*/  LDG.E.U8 R18, desc[UR36][R2.64] ;  /* 0x0000002402127981 */ /* 0x000162000c1e1100 */
[----:B------:R-:W-:Y:S01]  /*d9a0*/  IMAD.MOV.U32 R19, RZ, RZ, RZ ;  /* 0x000000ffff137224 */ /* 0x000fe200078e00ff */
[----:B------:R-:W-:Y:S06]  /*d9b0*/  BRA `(.L_x_23813) ;  /* 0x0000000c00407947 */ /* 0x000fec0003800000 */
.L_x_23810:
        /* <DEDUP_REMOVED lines=8> */
.L_x_23815:
[----:B------:R-:W2:Y:S02]  /*da40*/  LDG.E R18, desc[UR36][R2.64] ;  /* 0x0000002402127981 */ /* 0x000ea4000c1e1900 */
[----:B--2---:R-:W-:Y:S01]  /*da50*/  SHF.R.S32.HI R19, RZ, 0x1f, R18 ;  /* 0x0000001fff137819 */ /* 0x004fe20000011412 */
[----:B------:R-:W-:Y:S06]  /*da60*/  BRA `(.L_x_23813) ;  /* 0x0000000c00147947 */ /* 0x000fec0003800000 */
.L_x_23814:
[----:B------:R-:W2:Y:S02]  /*da70*/  LDG.E.S16 R18, desc[UR36][R2.64] ;  /* 0x0000002402127981 */ /* 0x000ea4000c1e1700 */
[----:B--2---:R-:W-:Y:S01]  /*da80*/  SHF.R.S32.HI R19, RZ, 0x1f, R18 ;  /* 0x0000001fff137819 */ /* 0x004fe20000011412 */
[----:B------:R-:W-:Y:S06]  /*da90*/  BRA `(.L_x_23813) ;  /* 0x0000000c00087947 */ /* 0x000fec0003800000 */
.L_x_23809:
        /* <DEDUP_REMOVED lines=9> */
.L_x_23817:
[----:B------:R-:W2:Y:S02]  /*db30*/  LDG.E.U16 R2, desc[UR36][R2.64] ;  /* 0x0000002402027981 */ /* 0x000ea4000c1e1500 */
[----:B--2---:R-:W-:-:S06]  /*db40*/  HADD2.F32 R18, -RZ, R2.H0_H0 ;  /* 0x20000002ff127230 */ /* 0x004fcc0000004100 */
[----:B------:R-:W0:Y:S01]  /*db50*/  F2I.S64.TRUNC R18, R18 ;  /* 0x0000001200127311 */ /* 0x000e22000020d900 */
[----:B------:R-:W-:Y:S05]  /*db60*/  BRA `(.L_x_23813) ;  /* 0x0000000800d47947 */ /* 0x000fea0003800000 */
.L_x_23816:
        /* <DEDUP_REMOVED lines=9> */
.L_x_23819:
[----:B------:R-:W2:Y:S02]  /*dc00*/  LDG.E.U16 R2, desc[UR36][R2.64] ;  /* 0x0000002402027981 */ /* 0x000ea4000c1e1500 */
[----:B--2---:R-:W-:-:S06]  /*dc10*/  HADD2.F32 R18, -RZ, R2.H0_H0 ;  /* 0x20000002ff127230 */ /* 0x004fcc0000004100 */
[----:B------:R-:W0:Y:S01]  /*dc20*/  F2I.S64.TRUNC R18, R18 ;  /* 0x0000001200127311 */ /* 0x000e22000020d900 */
[----:B------:R-:W-:Y:S05]  /*dc30*/  BRA `(.L_x_23813) ;  /* 0x0000000800a07947 */ /* 0x000fea0003800000 */
.L_x_23818:
[----:B------:R-:W2:Y:S02]  /*dc40*/  LDG.E.64 R2, desc[UR36][R2.64] ;  /* 0x0000002402027981 */ /* 0x000ea4000c1e1b00 */
[----:B--2---:R0:W1:Y:S01]  /*dc50*/  F2I.S64.F64.TRUNC R18, R2 ;  /* 0x0000000200127311 */ /* 0x004062000030d900 */
[----:B------:R-:W-:Y:S05]  /*dc60*/  BRA `(.L_x_23813) ;  /* 0x0000000800947947 */ /* 0x000fea0003800000 */
.L_x_23808:
        /* <DEDUP_REMOVED lines=13> */
.L_x_23822:
[----:B------:R-:W2:Y:S02]  /*dd40*/  LDG.E.64 R2, desc[UR36][R2.64] ;  /* 0x0000002402027981 */ /* 0x000ea4000c1e1b00 */
[----:B--2---:R0:W1:Y:S01]  /*dd50*/  F2I.S64.F64.TRUNC R18, R2 ;  /* 0x0000000200127311 */ /* 0x004062000030d900 */
[----:B------:R-:W-:Y:S05]  /*dd60*/  BRA `(.L_x_23813) ;  /* 0x0000000800547947 */ /* 0x000fea0003800000 */
.L_x_23821:
        /* <DEDUP_REMOVED lines=26> */
.L_x_23824:
        /* <DEDUP_REMOVED lines=13> */
.L_x_23823:
[----:B------:R-:W2:Y:S02]  /*dfe0*/  LDG.E.U16 R18, desc[UR36][R2.64] ;  /* 0x0000002402127981 */ /* 0x000ea4000c1e1500 */
[----:B--2---:R-:W-:-:S06]  /*dff0*/  IMAD.U32 R18, R18, 0x10000, RZ ;  /* 0x0001000012127824 */ /* 0x004fcc00078e00ff */
[----:B------:R-:W4:Y:S01]  /*e000*/  F2I.S64.TRUNC R18, R18 ;  /* 0x0000001200127311 */ /* 0x000f22000020d900 */
[----:B------:R-:W-:Y:S05]  /*e010*/  BRA `(.L_x_23813) ;  /* 0x0000000400a87947 */ /* 0x000fea0003800000 */
.L_x_23820:
        /* <DEDUP_REMOVED lines=11> */
.L_x_23827:
        /* <DEDUP_REMOVED lines=21> */
.L_x_23831:
[----:B------:R-:W-:Y:S05]  /*e220*/  BSYNC.RECONVERGENT B1 ;  /* 0x0000000000017941 */ /* 0x000fea0003800200 */
.L_x_23830:
[----:B------:R-:W-:Y:S01]  /*e230*/  IMAD.SHL.U32 R0, R0, 0x100000, RZ ;  /* 0x0010000000007824 */ /* 0x000fe200078e00ff */
[----:B------:R-:W-:-:S04]  /*e240*/  LEA R2, R2, 0x3b800000, 0x17 ;  /* 0x3b80000002027811 */ /* 0x000fc800078eb8ff */
[----:B------:R-:W-:-:S07]  /*e250*/  LOP3.LUT R18, R2, R0, R7, 0xfe, !PT ;  /* 0x0000000002127212 */ /* 0x000fce00078efe07 */
.L_x_23829:
[----:B------:R-:W-:Y:S05]  /*e260*/  BSYNC.RECONVERGENT B0 ;  /* 0x0000000000007941 */ /* 0x000fea0003800200 */
.L_x_23828:
[----:B------:R-:W0:Y:S01]  /*e270*/  F2I.S64.TRUNC R18, R18 ;  /* 0x0000001200127311 */ /* 0x000e22000020d900 */
[----:B------:R-:W-:Y:S05]  /*e280*/  BRA `(.L_x_23813) ;  /* 0x00000004000c7947 */ /* 0x000fea0003800000 */
.L_x_23826:
        /* <DEDUP_REMOVED lines=21> */
.L_x_23835:
[----:B------:R-:W-:Y:S05]  /*e3e0*/  BSYNC.RECONVERGENT B1 ;  /* 0x0000000000017941 */ /* 0x000fea0003800200 */
.L_x_23834:
[----:B------:R-:W-:Y:S02]  /*e3f0*/  SHF.L.U32 R0, R0, 0x15, RZ ;  /* 0x0000001500007819 */ /* 0x000fe400000006ff */
[----:B------:R-:W-:-:S04]  /*e400*/  LEA R2, R2, 0x37800000, 0x17 ;  /* 0x3780000002027811 */ /* 0x000fc800078eb8ff */
[----:B------:R-:W-:-:S07]  /*e410*/  LOP3.LUT R18, R2, R0, R7, 0xfe, !PT ;  /* 0x0000000002127212 */ /* 0x000fce00078efe07 */
.L_x_23833:
[----:B------:R-:W-:Y:S05]  /*e420*/  BSYNC.RECONVERGENT B0 ;  /* 0x0000000000007941 */ /* 0x000fea0003800200 */
.L_x_23832:
[----:B------:R-:W0:Y:S01]  /*e430*/  F2I.S64.TRUNC R18, R18 ;  /* 0x0000001200127311 */ /* 0x000e22000020d900 */
[----:B------:R-:W-:Y:S05]  /*e440*/  BRA `(.L_x_23813) ;  /* 0x00000000009c7947 */ /* 0x000fea0003800000 */
.L_x_23825:
        /* <DEDUP_REMOVED lines=14> */
.L_x_23839:
[----:B------:R-:W-:Y:S05]  /*e530*/  BSYNC.RECONVERGENT B0 ;  /* 0x0000000000007941 */ /* 0x000fea0003800200 */
.L_x_23838:
[----:B------:R-:W0:Y:S01]  /*e540*/  F2I.S64.TRUNC R18, R18 ;  /* 0x0000001200127311 */ /* 0x000e22000020d900 */
[----:B------:R-:W-:Y:S05]  /*e550*/  BRA `(.L_x_23813) ;  /* 0x0000000000587947 */ /* 0x000fea0003800000 */
.L_x_23812:
        /* <DEDUP_REMOVED lines=16> */
.L_x_23840:
[----:B------:R-:W-:Y:S01]  /*e660*/  CS2R R18, SRZ ;  /* 0x0000000000127805 */ /* 0x000fe2000001ff00 */
[----:B------:R-:W-:Y:S06]  /*e670*/  BRA `(.L_x_23813) ;  /* 0x0000000000107947 */ /* 0x000fec0003800000 */
.L_x_23837:
[----:B------:R0:W5:Y:S01]  /*e680*/  LDG.E.64 R18, desc[UR36][R2.64] ;  /* 0x0000002402127981 */ /* 0x000162000c1e1b00 */
[----:B------:R-:W-:Y:S05]  /*e690*/  BRA `(.L_x_23813) ;  /* 0x0000000000087947 */ /* 0x000fea0003800000 */
.L_x_23836:
[----:B------:R0:W5:Y:S01]  /*e6a0*/  LDG.E R18, desc[UR36][R2.64] ;  /* 0x0000002402127981 */ /* 0x000162000c1e1900 */
[----:B------:R-:W-:-:S07]  /*e6b0*/  IMAD.MOV.U32 R19, RZ, RZ, RZ ;  /* 0x000000ffff137224 */ /* 0x000fce00078e00ff */
.L_x_23813:
        /* <DEDUP_REMOVED lines=17> */
.L_x_23844:
[----:B0-----:R0:W5:Y:S01]  /*e7d0*/  LDG.E.U8 R2, desc[UR36][R22.64] ;  /* 0x0000002416027981 */ /* 0x001162000c1e1100 */
[----:B------:R-:W-:Y:S01]  /*e7e0*/  MOV R3, RZ ;  /* 0x000000ff00037202 */ /* 0x000fe20000000f00 */
[----:B------:R-:W-:Y:S06]  /*e7f0*/  BRA `(.L_x_23846) ;  /* 0x0000000c00407947 */ /* 0x000fec0003800000 */
.L_x_23843:
        /* <DEDUP_REMOVED lines=8> */
.L_x_23848:
[----:B0-----:R-:W2:Y:S02]  /*e880*/  LDG.E R2, desc[UR36][R22.64] ;  /* 0x0000002416027981 */ /* 0x001ea4000c1e1900 */
[----:B--2---:R-:W-:Y:S01]  /*e890*/  SHF.R.S32.HI R3, RZ, 0x1f, R2 ;  /* 0x0000001fff037819 */ /* 0x004fe20000011402 */
[----:B------:R-:W-:Y:S06]  /*e8a0*/  BRA `(.L_x_23846) ;  /* 0x0000000c00147947 */ /* 0x000fec0003800000 */
.L_x_23847:
[----:B0-----:R-:W2:Y:S02]  /*e8b0*/  LDG.E.S16 R2, desc[UR36][R22.64] ;  /* 0x0000002416027981 */ /* 0x001ea4000c1e1700 */
[----:B--2---:R-:W-:Y:S01]  /*e8c0*/  SHF.R.S32.HI R3, RZ, 0x1f, R2 ;  /* 0x0000001fff037819 */ /* 0x004fe20000011402 */
[----:B------:R-:W-:Y:S06]  /*e8d0*/  BRA `(.L_x_23846) ;  /* 0x0000000c00087947 */ /* 0x000fec0003800000 */
.L_x_23842:
        /* <DEDUP_REMOVED lines=9> */
.L_x_23850:
[----:B------:R-:W0:Y:S02]  /*e970*/  LDG.E.U16 R22, desc[UR36][R22.64] ;  /* 0x0000002416167981 */ /* 0x000e24000c1e1500 */
[----:B0-----:R-:W-:-:S06]  /*e980*/  HADD2.F32 R2, -RZ, R22.H0_H0 ;  /* 0x20000016ff027230 */ /* 0x001fcc0000004100 */
[----:B------:R-:W0:Y:S01]  /*e990*/  F2I.S64.TRUNC R2, R2 ;  /* 0x0000000200027311 */ /* 0x000e22000020d900 */
[----:B------:R-:W-:Y:S05]  /*e9a0*/  BRA `(.L_x_23846) ;  /* 0x0000000800d47947 */ /* 0x000fea0003800000 */
.L_x_23849:
        /* <DEDUP_REMOVED lines=9> */
.L_x_23852:
[----:B------:R-:W0:Y:S02]  /*ea40*/  LDG.E.U16 R22, desc[UR36][R22.64] ;  /* 0x0000002416167981 */ /* 0x000e24000c1e1500 */
[----:B0-----:R-:W-:-:S06]  /*ea50*/  HADD2.F32 R2, -RZ, R22.H0_H0 ;  /* 0x20000016ff027230 */ /* 0x001fcc0000004100 */
[----:B------:R-:W0:Y:S01]  /*ea60*/  F2I.S64.TRUNC R2, R2 ;  /* 0x0000000200027311 */ /* 0x000e22000020d900 */
[----:B------:R-:W-:Y:S05]  /*ea70*/  BRA `(.L_x_23846) ;  /* 0x0000000800a07947 */ /* 0x000fea0003800000 */
.L_x_23851:
[----:B0-----:R-:W2:Y:S02]  /*ea80*/  LDG.E.64 R2, desc[UR36][R22.64] ;  /* 0x0000002416027981 */ /* 0x001ea4000c1e1b00 */
[----:B--2---:R-:W0:Y:S01]  /*ea90*/  F2I.S64.F64.TRUNC R2, R2 ;  /* 0x0000000200027311 */ /* 0x004e22000030d900 */
[----:B------:R-:W-:Y:S05]  /*eaa0*/  BRA `(.L_x_23846) ;  /* 0x0000000800947947 */ /* 0x000fea0003800000 */
.L_x_23841:
        /* <DEDUP_REMOVED lines=13> */
.L_x_23855:
[----:B0-----:R-:W2:Y:S02]  /*eb80*/  LDG.E.64 R2, desc[UR36][R22.64] ;  /* 0x0000002416027981 */ /* 0x001ea4000c1e1b00 */
[----:B--2---:R-:W0:Y:S01]  /*eb90*/  F2I.S64.F64.TRUNC R2, R2 ;  /* 0x0000000200027311 */ /* 0x004e22000030d900 */
[----:B------:R-:W-:Y:S05]  /*eba0*/  BRA `(.L_x_23846) ;  /* 0x0000000800547947 */ /* 0x000fea0003800000 */
.L_x_23854:
        /* <DEDUP_REMOVED lines=26> */
.L_x_23857:
        /* <DEDUP_REMOVED lines=13> */
.L_x_23856:
[----:B0-----:R-:W2:Y:S02]  /*ee20*/  LDG.E.U16 R2, desc[UR36][R22.64] ;  /* 0x0000002416027981 */ /* 0x001ea4000c1e1500 */
[----:B--2---:R-:W-:-:S06]  /*ee30*/  IMAD.U32 R2, R2, 0x10000, RZ ;  /* 0x0001000002027824 */ /* 0x004fcc00078e00ff */
[----:B------:R-:W0:Y:S01]  /*ee40*/  F2I.S64.TRUNC R2, R2 ;  /* 0x0000000200027311 */ /* 0x000e22000020d900 */
[----:B------:R-:W-:Y:S05]  /*ee50*/  BRA `(.L_x_23846) ;  /* 0x0000000400a87947 */ /* 0x000fea0003800000 */
.L_x_23853:
        /* <DEDUP_REMOVED lines=11> */
.L_x_23860:
        /* <DEDUP_REMOVED lines=21> */
.L_x_23864:
[----:B------:R-:W-:Y:S05]  /*f060*/  BSYNC.RECONVERGENT B1 ;  /* 0x0000000000017941 */ /* 0x000fea0003800200 */
.L_x_23863:
[----:B------:R-:W-:Y:S01]  /*f070*/  IMAD.SHL.U32 R0, R0, 0x100000, RZ ;  /* 0x0010000000007824 */ /* 0x000fe200078e00ff */
[----:B------:R-:W-:-:S04]  /*f080*/  LEA R2, R2, 0x3b800000, 0x17 ;  /* 0x3b80000002027811 */ /* 0x000fc800078eb8ff */
[----:B------:R-:W-:-:S07]  /*f090*/  LOP3.LUT R2, R2, R0, R7, 0xfe, !PT ;  /* 0x0000000002027212 */ /* 0x000fce00078efe07 */
.L_x_23862:
[----:B------:R-:W-:Y:S05]  /*f0a0*/  BSYNC.RECONVERGENT B0 ;  /* 0x0000000000007941 */ /* 0x000fea0003800200 */
.L_x_23861:
[----:B------:R-:W0:Y:S01]  /*f0b0*/  F2I.S64.TRUNC R2, R2 ;  /* 0x0000000200027311 */ /* 0x000e22000020d900 */
[----:B------:R-:W-:Y:S05]  /*f0c0*/  BRA `(.L_x_23846) ;  /* 0x00000004000c7947 */ /* 0x000fea0003800000 */
.L_x_23859:
        /* <DEDUP_REMOVED lines=21> */
.L_x_23868:
[----:B------:R-:W-:Y:S05]  /*f220*/  BSYNC.RECONVERGENT B1 ;  /* 0x0000000000017941 */ /* 0x000fea0003800200 */
.L_x_23867:
[----:B------:R-:W-:Y:S01]  /*f230*/  IMAD.SHL.U32 R0, R0, 0x200000, RZ ;  /* 0x0020000000007824 */ /* 0x000fe200078e00ff */
[----:B------:R-:W-:-:S04]  /*f240*/  LEA R2, R2, 0x37800000, 0x17 ;  /* 0x3780000002027811 */ /* 0x000fc800078eb8ff */
[----:B------:R-:W-:-:S07]  /*f250*/  LOP3.LUT R2, R2, R0, R7, 0xfe, !PT ;  /* 0x0000000002027212 */ /* 0x000fce00078efe07 */
.L_x_23866:
[----:B------:R-:W-:Y:S05]  /*f260*/  BSYNC.RECONVERGENT B0 ;  /* 0x0000000000007941 */ /* 0x000fea0003800200 */
.L_x_23865:
[----:B------:R-:W0:Y:S01]  /*f270*/  F2I.S64.TRUNC R2, R2 ;  /* 0x0000000200027311 */ /* 0x000e22000020d900 */
[----:B------:R-:W-:Y:S05]  /*f280*/  BRA `(.L_x_23846) ;  /* 0x00000000009c7947 */ /* 0x000fea0003800000 */
.L_x_23858:
        /* <DEDUP_REMOVED lines=14> */
.L_x_23872:
[----:B------:R-:W-:Y:S05]  /*f370*/  BSYNC.RECONVERGENT B0 ;  /* 0x0000000000007941 */ /* 0x000fea0003800200 */
.L_x_23871:
[----:B------:R-:W0:Y:S01]  /*f380*/  F2I.S64.TRUNC R2, R2 ;  /* 0x0000000200027311 */ /* 0x000e22000020d900 */
[----:B------:R-:W-:Y:S05]  /*f390*/  BRA `(.L_x_23846) ;  /* 0x0000000000587947 */ /* 0x000fea0003800000 */
.L_x_23845:
        /* <DEDUP_REMOVED lines=16> */
.L_x_23873:
[----:B------:R-:W-:Y:S01]  /*f4a0*/  CS2R R2, SRZ ;  /* 0x0000000000027805 */ /* 0x000fe2000001ff00 */
[----:B------:R-:W-:Y:S06]  /*f4b0*/  BRA `(.L_x_23846) ;  /* 0x0000000000107947 */ /* 0x000fec0003800000 */
.L_x_23870:
[----:B0-----:R0:W5:Y:S01]  /*f4c0*/  LDG.E.64 R2, desc[UR36][R22.64] ;  /* 0x0000002416027981 */ /* 0x001162000c1e1b00 */
[----:B------:R-:W-:Y:S05]  /*f4d0*/  BRA `(.L_x_23846) ;  /* 0x0000000000087947 */ /* 0x000fea0003800000 */
.L_x_23869:
[----:B0-----:R0:W5:Y:S01]  /*f4e0*/  LDG.E R2, desc[UR36][R22.64] ;  /* 0x0000002416027981 */ /* 0x001162000c1e1900 */
[----:B------:R-:W-:-:S07]  /*f4f0*/  IMAD.MOV.U32 R3, RZ, RZ, RZ ;  /* 0x000000ffff037224 */ /* 0x000fce00078e00ff */
.L_x_23846:
[----:B------:R-:W-:Y:S01]  /*f500*/  UPRMT UR4, UR43, 0x9910, URZ ;  /* 0x000099102b047896 */ /* 0x000fe200080000ff */
[----:B01-345:R-:W-:-:S03]  /*f510*/  LOP3.LUT P0, RZ, R18, R2, RZ, 0xfc, !PT ;  /* 0x0000000212ff7212 */ /* 0x03bfc6000780fcff */
[----:B------:R-:W-:Y:S01]  /*f520*/  UISETP.GT.AND UP0, UPT, UR4, 0x9, UPT ;  /* 0x000000090400788c */ /* 0x000fe2000bf04270 */
[----:B------:R-:W-:-:S04]  /*f530*/  LOP3.LUT P0, RZ, R19, R3, RZ, 0xfc, P0 ;  /* 0x0000000313ff7212 */ /* 0x000fc8000000fcff */
        /* <DEDUP_REMOVED lines=12> */
.L_x_23877:
[----:B------:R-:W-:Y:S01]  /*f600*/  STG.E.U8 desc[UR36][R16.64], R2 ;  /* 0x0000000210007986 */ /* 0x000fe2000c101124 */
[----:B------:R-:W-:Y:S05]  /*f610*/  EXIT ;  /* 0x000000000000794d */ /* 0x000fea0003800000 */
.L_x_23876:
        /* <DEDUP_REMOVED lines=9> */
.L_x_23880:
[----:B------:R-:W-:Y:S01]  /*f6b0*/  STG.E desc[UR36][R16.64], R2 ;  /* 0x0000000210007986 */ /* 0x000fe2000c101924 */
[----:B------:R-:W-:Y:S05]  /*f6c0*/  EXIT ;  /* 0x000000000000794d */ /* 0x000fea0003800000 */
.L_x_23879:
[----:B------:R-:W-:Y:S01]  /*f6d0*/  STG.E.U16 desc[UR36][R16.64], R2 ;  /* 0x0000000210007986 */ /* 0x000fe2000c101524 */
[----:B------:R-:W-:Y:S05]  /*f6e0*/  EXIT ;  /* 0x000000000000794d */ /* 0x000fea0003800000 */
.L_x_23875:
        /* <DEDUP_REMOVED lines=9> */
.L_x_23882:
[----:B------:R-:W-:-:S04]  /*f780*/  I2FP.F32.U32 R0, R2 ;  /* 0x0000000200007245 */ /* 0x000fc80000201000 */
[----:B------:R-:W-:-:S05]  /*f790*/  F2FP.F16.F32.PACK_AB R0, RZ, R0 ;  /* 0x00000000ff00723e */ /* 0x000fca00000000ff */
[----:B------:R-:W-:Y:S01]  /*f7a0*/  STG.E.U16 desc[UR36][R16.64], R0 ;  /* 0x0000000010007986 */ /* 0x000fe2000c101524 */
[----:B------:R-:W-:Y:S05]  /*f7b0*/  EXIT ;  /* 0x000000000000794d */ /* 0x000fea0003800000 */
.L_x_23881:
        /* <DEDUP_REMOVED lines=10> */
.L_x_23884:
[----:B------:R-:W-:-:S04]  /*f860*/  I2FP.F32.U32 R2, R2 ;  /* 0x0000000200027245 */ /* 0x000fc80000201000 */
[----:B------:R-:W-:-:S04]  /*f870*/  F2FP.F16.F32.PACK_AB R3, RZ, R2 ;  /* 0x00000002ff03723e */ /* 0x000fc800000000ff */
[----:B------:R-:W-:-:S05]  /*f880*/  PRMT R3, R3, 0x5410, RZ ;  /* 0x0000541003037816 */ /* 0x000fca00000000ff */
[----:B------:R-:W-:Y:S01]  /*f890*/  STG.E desc[UR36][R16.64], R3 ;  /* 0x0000000310007986 */ /* 0x000fe2000c101924 */
[----:B------:R-:W-:Y:S05]  /*f8a0*/  EXIT ;  /* 0x000000000000794d */ /* 0x000fea0003800000 */
.L_x_23883:
[----:B------:R-:W0:Y:S02]  /*f8b0*/  I2F.F64.U32 R2, R2 ;  /* 0x0000000200027312 */ /* 0x000e240000201800 */
[----:B0-----:R-:W-:Y:S01]  /*f8c0*/  STG.E.64 desc[UR36][R16.64], R2 ;  /* 0x0000000210007986 */ /* 0x001fe2000c101b24 */
[----:B------:R-:W-:Y:S05]  /*f8d0*/  EXIT ;  /* 0x000000000000794d */ /* 0x000fea0003800000 */
.L_x_23874:
        /* <DEDUP_REMOVED lines=12> */
.L_x_23888:
        /* <DEDUP_REMOVED lines=16> */
.L_x_23891:
[----:B------:R-:W-:-:S07]  /*faa0*/  PRMT R8, R0, 0x7610, R8 ;  /* 0x0000761000087816 */ /* 0x000fce0000000008 */
.L_x_23890:
[----:B------:R-:W-:Y:S05]  /*fab0*/  BSYNC.RECONVERGENT B0 ;  /* 0x0000000000007941 */ /* 0x000fea0003800200 */
.L_x_23889:
[----:B------:R-:W-:Y:S01]  /*fac0*/  STG.E.U8 desc[UR36][R16.64], R8 ;  /* 0x0000000810007986 */ /* 0x000fe2000c101124 */
[----:B------:R-:W-:Y:S05]  /*fad0*/  EXIT ;  /* 0x000000000000794d */ /* 0x000fea0003800000 */
.L_x_23887:
        /* <DEDUP_REMOVED lines=16> */
.L_x_23894:
[----:B------:R-:W-:-:S07]  /*fbe0*/  PRMT R8, R0, 0x7610, R8 ;  /* 0x0000761000087816 */ /* 0x000fce0000000008 */
.L_x_23893:
[----:B------:R-:W-:Y:S05]  /*fbf0*/  BSYNC.RECONVERGENT B0 ;  /* 0x0000000000007941 */ /* 0x000fea0003800200 */
.L_x_23892:
[----:B------:R-:W-:Y:S01]  /*fc00*/  STG.E.U8 desc[UR36][R16.64], R8 ;  /* 0x0000000810007986 */ /* 0x000fe2000c101124 */
[----:B------:R-:W-:Y:S05]  /*fc10*/  EXIT ;  /* 0x000000000000794d */ /* 0x000fea0003800000 */
.L_x_23886:
        /* <DEDUP_REMOVED lines=21> */
.L_x_23896:
[----:B------:R-:W-:-:S05]  /*fd70*/  IMAD.MOV.U32 R3, RZ, RZ, RZ ;  /* 0x000000ffff037224 */ /* 0x000fca00078e00ff */
[----:B------:R-:W-:Y:S01]  /*fd80*/  STG.E.64 desc[UR36][R16.64], R2 ;  /* 0x0000000210007986 */ /* 0x000fe2000c101b24 */
[----:B------:R-:W-:Y:S05]  /*fd90*/  EXIT ;  /* 0x000000000000794d */ /* 0x000fea0003800000 */
.L_x_23895:
[----:B------:R-:W-:Y:S01]  /*fda0*/  STG.E desc[UR36][R16.64], R2 ;  /* 0x0000000210007986 */ /* 0x000fe2000c101924 */
[----:B------:R-:W-:Y:S05]  /*fdb0*/  EXIT ;  /* 0x000000000000794d */ /* 0x000fea0003800000 */
.L_x_23885:
        /* <DEDUP_REMOVED lines=8> */
.L_x_23898:
[----:B------:R-:W0:Y:S01]  /*fe40*/  I2F.F64.U32 R4, R2 ;  /* 0x0000000200047312 */ /* 0x000e220000201800 */
[----:B------:R-:W-:-:S05]  /*fe50*/  CS2R R6, SRZ ;  /* 0x0000000000067805 */ /* 0x000fca000001ff00 */
[----:B0-----:R-:W-:Y:S01]  /*fe60*/  STG.E.128 desc[UR36][R16.64], R4 ;  /* 0x0000000410007986 */ /* 0x001fe2000c101d24 */
[----:B------:R-:W-:Y:S05]  /*fe70*/  EXIT ;  /* 0x000000000000794d */ /* 0x000fea0003800000 */
.L_x_23897:
[----:B------:R-:W-:-:S09]  /*fe80*/  UISETP.NE.AND UP0, UPT, UR4, 0xf, UPT ;  /* 0x0000000f0400788c */ /* 0x000fd2000bf05270 */
[----:B------:R-:W-:Y:S05]  /*fe90*/  BRA.U !UP0, `(.L_x_23899) ;  /* 0x0000000108d47547 */ /* 0x000fea000b800000 */
[----:B------:R-:W-:-:S09]  /*fea0*/  UISETP.NE.AND UP0, UPT, UR4, 0x17, UPT ;  /* 0x000000170400788c */ /* 0x000fd2000bf05270 */
[----:B------:R-:W-:Y:S05]  /*feb0*/  BRA.U !UP0, `(.L_x_23900) ;  /* 0x0000000108847547 */ /* 0x000fea000b800000 */
[----:B------:R-:W-:-:S09]  /*fec0*/  UISETP.NE.AND UP0, UPT, UR4, 0x18, UPT ;  /* 0x000000180400788c */ /* 0x000fd2000bf05270 */
[----:B------:R-:W-:Y:S05]  /*fed0*/  BRA.U !UP0, `(.L_x_23901) ;  /* 0x0000000108447547 */ /* 0x000fea000b800000 */
.L_x_23878:
        /* <DEDUP_REMOVED lines=16> */
.L_x_23902:
[----:B------:R-:W-:Y:S05]  /*ffe0*/  EXIT ;  /* 0x000000000000794d */ /* 0x000fea0003800000 */
.L_x_23901:
        /* <DEDUP_REMOVED lines=11> */
.L_x_23904:
[----:B------:R-:W-:Y:S05]  /*100a0*/  BSYNC.RECONVERGENT B0 ;  /* 0x0000000000007941 */ /* 0x000fea0003800200 */
.L_x_23903:
[----:B------:R-:W-:Y:S01]  /*100b0*/  STG.E.U8 desc[UR36][R16.64], R3 ;  /* 0x0000000310007986 */ /* 0x000fe2000c101124 */
[----:B------:R-:W-:Y:S05]  /*100c0*/  EXIT ;  /* 0x000000000000794d */ /* 0x000fea0003800000 */
.L_x_23900:
        /* <DEDUP_REMOVED lines=13> */
.L_x_23905:
[----:B------:R-:W-:Y:S01]  /*101a0*/  IMAD.MOV.U32 R3, RZ, RZ, 0x7f ;  /* 0x0000007fff037424 */ /* 0x000fe200078e00ff */
[----:B------:R-:W-:-:S04]  /*101b0*/  ISETP.GT.U32.AND P0, PT, R5, 0x7f800000, PT ;  /* 0x7f8000000500780c */ /* 0x000fc80003f04070 */
[----:B------:R-:W-:-:S05]  /*101c0*/  SEL R3, R3, 0x7c, P0 ;  /* 0x0000007c03037807 */ /* 0x000fca0000000000 */
[----:B------:R-:W-:Y:S01]  /*101d0*/  STG.E.U8 desc[UR36][R16.64], R3 ;  /* 0x0000000310007986 */ /* 0x000fe2000c101124 */
[----:B------:R-:W-:Y:S05]  /*101e0*/  EXIT ;  /* 0x000000000000794d */ /* 0x000fea0003800000 */
.L_x_23899:
[----:B------:R-:W-:-:S04]  /*101f0*/  I2FP.F32.U32 R0, R2 ;  /* 0x0000000200007245 */ /* 0x000fc80000201000 */
[----:B------:R-:W-:-:S05]  /*10200*/  F2FP.BF16.F32.PACK_AB R0, RZ, R0 ;  /* 0x00000000ff00723e */ /* 0x000fca00000010ff */
[----:B------:R-:W-:Y:S01]  /*10210*/  STG.E.U16 desc[UR36][R16.64], R0 ;  /* 0x0000000010007986 */ /* 0x000fe2000c101524 */
[----:B------:R-:W-:Y:S05]  /*10220*/  EXIT ;  /* 0x000000000000794d */ /* 0x000fea0003800000 */
.L_x_23906:
        /* <DEDUP_REMOVED lines=13> */
.L_x_43595:


//--------------------- .text._ZN2at6native27unrolled_elementwise_kernelINS0_13BinaryFunctorIllbZZZNS0_22logical_or_kernel_cudaERNS_14TensorIteratorEENKUlvE0_clEvENKUlvE2_clEvEUlllE_EESt5arrayIPcLm3EELi4E23TrivialOffsetCalculatorILi2EjESC_ILi1EjENS0_6memory12LoadWithCastILi2EEENSF_13StoreWithCastILi1EEEEEviT_T0_T2_T3_T4_T5_ --------------------------
	.section	.text._ZN2at6native27unrolled_elementwise_kernelINS0_13BinaryFunctorIllbZZZNS0_22logical_or_kernel_cudaERNS_14TensorIteratorEENKUlvE0_clEvENKUlvE2_clEvEUlllE_EESt5arrayIPcLm3EELi4E23TrivialOffsetCalculatorILi2EjESC_ILi1EjENS0_6memory12LoadWithCastILi2EEENSF_13StoreWithCastILi1EEEEEviT_T0_T2_T3_T4_T5_,"ax",@progbits
	.align	128
        .global         _ZN2at6native27unrolled_elementwise_kernelINS0_13BinaryFunctorIllbZZZNS0_22logical_or_kernel_cudaERNS_14TensorIteratorEENKUlvE0_clEvENKUlvE2_clEvEUlllE_EESt5arrayIPcLm3EELi4E23TrivialOffsetCalculatorILi2EjESC_ILi1EjENS0_6memory12LoadWithCastILi2EEENSF_13StoreWithCastILi1EEEEEviT_T0_T2_T3_T4_T5_
        .type           _ZN2at6native27unrolled_elementwise_kernelINS0_13BinaryFunctorIllbZZZNS0_22logical_or_kernel_cudaERNS_14TensorIteratorEENKUlvE0_clEvENKUlvE2_clEvEUlllE_EESt5arrayIPcLm3EELi4E23TrivialOffsetCalculatorILi2EjESC_ILi1EjENS0_6memory12LoadWithCastILi2EEENSF_13StoreWithCastILi1EEEEEviT_T0_T2_T3_T4_T5_,@function
        .size           _ZN2at6native27unrolled_elementwise_kernelINS0_13BinaryFunctorIllbZZZNS0_22logical_or_kernel_cudaERNS_14TensorIteratorEENKUlvE0_clEvENKUlvE2_clEvEUlllE_EESt5arrayIPcLm3EELi4E23TrivialOffsetCalculatorILi2EjESC_ILi1EjENS0_6memory12LoadWithCastILi2EEENSF_13StoreWithCastILi1EEEEEviT_T0_T2_T3_T4_T5_,(.L_x_43596 - _ZN2at6native27unrolled_elementwise_kernelINS0_13BinaryFunctorIllbZZZNS0_22logical_or_kernel_cudaERNS_14TensorIteratorEENKUlvE0_clEvENKUlvE2_clEvEUlllE_EESt5arrayIPcLm3EELi4E23TrivialOffsetCalculatorILi2EjESC_ILi1EjENS0_6memory12LoadWithCastILi2EEENSF_13StoreWithCastILi1EEEEEviT_T0_T2_T3_T4_T5_)
        .other          _ZN2at6native27unrolled_elementwise_kernelINS0_13BinaryFunctorIllbZZZNS0_22logical_or_kernel_cudaERNS_14TensorIteratorEENKUlvE0_clEvENKUlvE2_clEvEUlllE_EESt5arrayIPcLm3EELi4E23TrivialOffsetCalculatorILi2EjESC_ILi1EjENS0_6memory12LoadWithCastILi2EEENSF_13StoreWithCastILi1EEEEEviT_T0_T2_T3_T4_T5_,@"STO_CUDA_ENTRY STV_DEFAULT"
_ZN2at6native27unrolled_elementwise_kernelINS0_13BinaryFunctorIllbZZZNS0_22logical_or_kernel_cudaERNS_14TensorIteratorEENKUlvE0_clEvENKUlvE2_clEvEUlllE_EESt5arrayIPcLm3EELi4E23TrivialOffsetCalculatorILi2EjESC_ILi1EjENS0_6memory12LoadWithCastILi2EEENSF_13StoreWithCastILi1EEEEEviT_T0_T2_T3_T4_T5_:
.text._ZN2at6native27unrolled_elementwise_kernelINS0_13BinaryFunctorIllbZZZNS0_22logical_or_kernel_cudaERNS_14TensorIteratorEENKUlvE0_clEvENKUlvE2_clEvEUlllE_EESt5arrayIPcLm3EELi4E23TrivialOffsetCalculatorILi2EjESC_ILi1EjENS0_6memory12LoadWithCastILi2EEENSF_13StoreWithCastILi1EEEEEviT_T0_T2_T3_T4_T5_:
        /* <DEDUP_REMOVED lines=34> */
.L_x_23912:
[----:B------:R1:W5:Y:S01]  /*0220*/  LDG.E.U8 R16, desc[UR36][R4.64] ;  /* 0x0000002404107981 */ /* 0x000362000c1e1100 */
[----:B------:R-:W-:Y:S01]  /*0230*/  IMAD.MOV.U32 R17, RZ, RZ, RZ ;  /* 0x000000ffff117224 */ /* 0x000fe200078e00ff */
[----:B------:R-:W-:Y:S06]  /*0240*/  BRA `(.L_x_23914) ;  /* 0x0000000c00447947 */ /* 0x000fec0003800000 */
.L_x_23911:
        /* <DEDUP_REMOVED lines=8> */
.L_x_23916:
[----:B------:R-:W2:Y:S02]  /*02d0*/  LDG.E R16, desc[UR36][R4.64] ;  /* 0x0000002404107981 */ /* 0x000ea4000c1e1900 */
[----:B--2---:R-:W-:Y:S01]  /*02e0*/  SHF.R.S32.HI R17, RZ, 0x1f, R16 ;  /* 0x0000001fff117819 */ /* 0x004fe20000011410 */
[----:B------:R-:W-:Y:S06]  /*02f0*/  BRA `(.L_x_23914) ;  /* 0x0000000c00187947 */ /* 0x000fec0003800000 */
.L_x_23915:
[----:B------:R-:W2:Y:S02]  /*0300*/  LDG.E.S16 R16, desc[UR36][R4.64] ;  /* 0x0000002404107981 */ /* 0x000ea4000c1e1700 */
[----:B--2---:R-:W-:Y:S01]  /*0310*/  SHF.R.S32.HI R17, RZ, 0x1f, R16 ;  /* 0x0000001fff117819 */ /* 0x004fe20000011410 */
[----:B------:R-:W-:Y:S06]  /*0320*/  BRA `(.L_x_23914) ;  /* 0x0000000c000c7947 */ /* 0x000fec0003800000 */
.L_x_23910:
        /* <DEDUP_REMOVED lines=9> */
.L_x_23918:
[----:B------:R-:W2:Y:S02]  /*03c0*/  LDG.E.U16 R4, desc[UR36][R4.64] ;  /* 0x0000002404047981 */ /* 0x000ea4000c1e1500 */
[----:B--2---:R-:W-:-:S06]  /*03d0*/  HADD2.F32 R16, -RZ, R4.H0_H0 ;  /* 0x20000004ff107230 */ /* 0x004fcc0000004100 */
[----:B------:R-:W0:Y:S01]  /*03e0*/  F2I.S64.TRUNC R16, R16 ;  /* 0x0000001000107311 */ /* 0x000e22000020d900 */
[----:B------:R-:W-:Y:S05]  /*03f0*/  BRA `(.L_x_23914) ;  /* 0x0000000800d87947 */ /* 0x000fea0003800000 */
.L_x_23917:
        /* <DEDUP_REMOVED lines=9> */
.L_x_23920:
[----:B------:R-:W2:Y:S02]  /*0490*/  LDG.E.U16 R4, desc[UR36][R4.64] ;  /* 0x0000002404047981 */ /* 0x000ea4000c1e1500 */
[----:B--2---:R-:W-:-:S06]  /*04a0*/  HADD2.F32 R16, -RZ, R4.H0_H0 ;  /* 0x20000004ff107230 */ /* 0x004fcc0000004100 */
[----:B------:R-:W4:Y:S01]  /*04b0*/  F2I.S64.TRUNC R16, R16 ;  /* 0x0000001000107311 */ /* 0x000f22000020d900 */
[----:B------:R-:W-:Y:S05]  /*04c0*/  BRA `(.L_x_23914) ;  /* 0x0000000800a47947 */ /* 0x000fea0003800000 */
.L_x_23919:
[----:B------:R-:W2:Y:S02]  /*04d0*/  LDG.E.64 R4, desc[UR36][R4.64] ;  /* 0x0000002404047981 */ /* 0x000ea4000c1e1b00 */
[----:B--2---:R2:W3:Y:S01]  /*04e0*/  F2I.S64.F64.TRUNC R16, R4 ;  /* 0x0000000400107311 */ /* 0x0044e2000030d900 */
[----:B------:R-:W-:Y:S05]  /*04f0*/  BRA `(.L_x_23914) ;  /* 0x0000000800987947 */ /* 0x000fea0003800000 */
.L_x_23909:
        /* <DEDUP_REMOVED lines=13> */
.L_x_23923:
[----:B------:R-:W2:Y:S02]  /*05d0*/  LDG.E.64 R4, desc[UR36][R4.64] ;  /* 0x0000002404047981 */ /* 0x000ea4000c1e1b00 */
[----:B--2---:R0:W1:Y:S01]  /*05e0*/  F2I.S64.F64.TRUNC R16, R4 ;  /* 0x0000000400107311 */ /* 0x004062000030d900 */
[----:B------:R-:W-:Y:S05]  /*05f0*/  BRA `(.L_x_23914) ;  /* 0x0000000800587947 */ /* 0x000fea0003800000 */
.L_x_23922:
        /* <DEDUP_REMOVED lines=26> */
.L_x_23925:
        /* <DEDUP_REMOVED lines=14> */
.L_x_23924:
[----:B------:R-:W2:Y:S02]  /*0880*/  LDG.E.U16 R16, desc[UR36][R4.64] ;  /* 0x0000002404107981 */ /* 0x000ea4000c1e1500 */
[----:B--2---:R-:W-:-:S06]  /*0890*/  IMAD.U32 R16, R16, 0x10000, RZ ;  /* 0x0001000010107824 */ /* 0x004fcc00078e00ff */
[----:B------:R-:W0:Y:S01]  /*08a0*/  F2I.S64.TRUNC R16, R16 ;  /* 0x0000001000107311 */ /* 0x000e22000020d900 */
[----:B------:R-:W-:Y:S05]  /*08b0*/  BRA `(.L_x_23914) ;  /* 0x0000000400a87947 */ /* 0x000fea0003800000 */
.L_x_23921:
        /* <DEDUP_REMOVED lines=11> */
.L_x_23928:
        /* <DEDUP_REMOVED lines=21> */
.L_x_23932:
[----:B------:R-:W-:Y:S05]  /*0ac0*/  BSYNC.RECONVERGENT B1 ;  /* 0x0000000000017941 */ /* 0x000fea0003800200 */
.L_x_23931:
[----:B------:R-:W-:Y:S01]  /*0ad0*/  IMAD.SHL.U32 R0, R0, 0x100000, RZ ;  /* 0x0010000000007824 */ /* 0x000fe200078e00ff */
[----:B------:R-:W-:-:S04]  /*0ae0*/  LEA R3, R3, 0x3b800000, 0x17 ;  /* 0x3b80000003037811 */ /* 0x000fc800078eb8ff */
[----:B------:R-:W-:-:S07]  /*0af0*/  LOP3.LUT R16, R3, R0, R7, 0xfe, !PT ;  /* 0x0000000003107212 */ /* 0x000fce00078efe07 */
.L_x_23930:
[----:B------:R-:W-:Y:S05]  /*0b00*/  BSYNC.RECONVERGENT B0 ;  /* 0x0000000000007941 */ /* 0x000fea0003800200 */
.L_x_23929:
[----:B------:R-:W0:Y:S01]  /*0b10*/  F2I.S64.TRUNC R16, R16 ;  /* 0x0000001000107311 */ /* 0x000e22000020d900 */
[----:B------:R-:W-:Y:S05]  /*0b20*/  BRA `(.L_x_23914) ;  /* 0x00000004000c7947 */ /* 0x000fea0003800000 */
.L_x_23927:
        /* <DEDUP_REMOVED lines=21> */
.L_x_23936:
[----:B------:R-:W-:Y:S05]  /*0c80*/  BSYNC.RECONVERGENT B1 ;  /* 0x0000000000017941 */ /* 0x000fea0003800200 */
.L_x_23935:
[----:B------:R-:W-:Y:S01]  /*0c90*/  IMAD.SHL.U32 R0, R0, 0x200000, RZ ;  /* 0x0020000000007824 */ /* 0x000fe200078e00ff */
[----:B------:R-:W-:-:S04]  /*0ca0*/  LEA R3, R3, 0x37800000, 0x17 ;  /* 0x3780000003037811 */ /* 0x000fc800078eb8ff */
[----:B------:R-:W-:-:S07]  /*0cb0*/  LOP3.LUT R16, R3, R0, R7, 0xfe, !PT ;  /* 0x0000000003107212 */ /* 0x000fce00078efe07 */
.L_x_23934:
[----:B------:R-:W-:Y:S05]  /*0cc0*/  BSYNC.RECONVERGENT B0 ;  /* 0x0000000000007941 */ /* 0x000fea0003800200 */
.L_x_23933:
[----:B------:R-:W0:Y:S01]  /*0cd0*/  F2I.S64.TRUNC R16, R16 ;  /* 0x0000001000107311 */ /* 0x000e22000020d900 */
[----:B------:R-:W-:Y:S05]  /*0ce0*/  BRA `(.L_x_23914) ;  /* 0x00000000009c7947 */ /* 0x000fea0003800000 */
.L_x_23926:
[----:B------:R-:W-:-:S09]  /*0cf0*/  UISETP.NE.AND UP0, UPT, UR4, 0x1c, UPT ;  /* 0x0000001c0400788c */ /* 0x000fd2000bf05270 */
[----:B------:R-:W-:Y:S05]  /*0d00*/  BRA.U !UP0, `(.L_x_23937) ;  /* 0x00000001088c7547 */ /* 0x000fea000b800000 */
[----:B------:R-:W-:-:S09]  /*0d10*/  UISETP.NE.AND UP0, UPT, UR4, 0x1d, UPT ;  /* 0x0000001d0400788c */ /* 0x000fd2000bf05270 */
[----:B------:R-:W-:Y:S05]  /*0d20*/  BRA.U !UP0, `(.L_x_23938) ;  /* 0x00000001087c7547 */ /* 0x000fea000b800000 */
[----:B------:R-:W-:-:S09]  /*0d30*/  UISETP.NE.AND UP0, UPT, UR4, 0x2c, UPT ;  /* 0x0000002c0400788c */ /* 0x000fd2000bf05270 */
[----:B------:R-:W-:Y:S05]  /*0d40*/  BRA.U !UP0, `(.L_x_23939) ;  /* 0x0000000108487547 */ /* 0x000fea000b800000 */
.L_x_23913:
        /* <DEDUP_REMOVED lines=16> */
.L_x_23940:
[----:B------:R-:W-:Y:S01]  /*0e50*/  CS2R R16, SRZ ;  /* 0x0000000000107805 */ /* 0x000fe2000001ff00 */
[----:B------:R-:W-:Y:S06]  /*0e60*/  BRA `(.L_x_23914) ;  /* 0x00000000003c7947 */ /* 0x000fec0003800000 */
.L_x_23939:
        /* <DEDUP_REMOVED lines=8> */
.L_x_23942:
[----:B------:R-:W-:Y:S05]  /*0ef0*/  BSYNC.RECONVERGENT B0 ;  /* 0x0000000000007941 */ /* 0x000fea0003800200 */
.L_x_23941:
[----:B------:R-:W0:Y:S01]  /*0f00*/  F2I.S64.TRUNC R16, R16 ;  /* 0x0000001000107311 */ /* 0x000e22000020d900 */
[----:B------:R-:W-:Y:S05]  /*0f10*/  BRA `(.L_x_23914) ;  /* 0x0000000000107947 */ /* 0x000fea0003800000 */
.L_x_23938:
[----:B------:R0:W5:Y:S01]  /*0f20*/  LDG.E.64 R16, desc[UR36][R4.64] ;  /* 0x0000002404107981 */ /* 0x000162000c1e1b00 */
[----:B------:R-:W-:Y:S05]  /*0f30*/  BRA `(.L_x_23914) ;  /* 0x0000000000087947 */ /* 0x000fea0003800000 */
.L_x_23937:
[----:B------:R0:W5:Y:S01]  /*0f40*/  LDG.E R16, desc[UR36][R4.64] ;  /* 0x0000002404107981 */ /* 0x000162000c1e1900 */
[----:B------:R-:W-:-:S07]  /*0f50*/  IMAD.MOV.U32 R17, RZ, RZ, RZ ;  /* 0x000000ffff117224 */ /* 0x000fce00078e00ff */
.L_x_23914:
[----:B------:R-:W2:Y:S01]  /*0f60*/  LDC.64 R6, c[0x0][0x398] ;  /* 0x0000e600ff067b82 */ /* 0x000ea20000000a00 */
[----:B------:R-:W0:Y:S01]  /*0f70*/  LDCU UR5, c[0x0][0x3ac] ;  /* 0x00007580ff0577ac */ /* 0x000e220008000800 */
[----:B------:R-:W-:-:S04]  /*0f80*/  UPRMT UR4, UR39, 0x9910, URZ ;  /* 0x0000991027047896 */ /* 0x000fc800080000ff */
[----:B------:R-:W-:Y:S01]  /*0f90*/  UISETP.GT.AND UP0, UPT, UR4, 0x9, UPT ;  /* 0x000000090400788c */ /* 0x000fe2000bf04270 */
[----:B0-----:R-:W-:-:S05]  /*0fa0*/  IMAD R3, R18, UR5, RZ ;  /* 0x0000000512037c24 */ /* 0x001fca000f8e02ff */
[----:B--2---:R-:W-:-:S05]  /*0fb0*/  IADD3 R6, P0, PT, R3, R6, RZ ;  /* 0x0000000603067210 */ /* 0x004fca0007f1e0ff */
        /* <DEDUP_REMOVED lines=10> */
[----:B-1----:R-:W2:Y:S02]  /*1060*/  LDG.E.S8 R4, desc[UR36][R6.64] ;  /* 0x0000002406047981 */ /* 0x002ea4000c1e1300 */
[----:B--2---:R-:W-:Y:S01]  /*1070*/  SHF.R.S32.HI R5, RZ, 0x1f, R4 ;  /* 0x0000001fff057819 */ /* 0x004fe20000011404 */
[----:B------:R-:W-:Y:S06]  /*1080*/  BRA `(.L_x_23948) ;  /* 0x0000000c00507947 */ /* 0x000fec0003800000 */
.L_x_23946:
[----:B-1----:R0:W5:Y:S01]  /*1090*/  LDG.E.U8 R4, desc[UR36][R6.64] ;  /* 0x0000002406047981 */ /* 0x002162000c1e1100 */
[----:B------:R-:W-:Y:S01]  /*10a0*/  IMAD.MOV.U32 R5, RZ, RZ, RZ ;  /* 0x000000ffff057224 */ /* 0x000fe200078e00ff */
[----:B------:R-:W-:Y:S06]  /*10b0*/  BRA `(.L_x_23948) ;  /* 0x0000000c00447947 */ /* 0x000fec0003800000 */
.L_x_23945:
[----:B------:R-:W-:-:S09]  /*10c0*/  UISETP.NE.AND UP0, UPT, UR4, 0x2, UPT ;  /* 0x000000020400788c */ /* 0x000fd2000bf05270 */
[----:B------:R-:W-:Y:S05]  /*10d0*/  BRA.U !UP0, `(.L_x_23949) ;  /* 0x0000000108247547 */ /* 0x000fea000b800000 */
[----:B------:R-:W-:-:S09]  /*10e0*/  UISETP.NE.AND UP0, UPT, UR4, 0x3, UPT ;  /* 0x000000030400788c */ /* 0x000fd2000bf05270 */
[----:B------:R-:W-:Y:S05]  /*10f0*/  BRA.U !UP0, `(.L_x_23950) ;  /* 0x0000000108107547 */ /* 0x000fea000b800000 */
[----:B------:R-:W-:-:S09]  /*1100*/  UISETP.NE.AND UP0, UPT, UR4, 0x4, UPT ;  /* 0x000000040400788c */ /* 0x000fd2000bf05270 */
[----:B------:R-:W-:Y:S05]  /*1110*/  BRA.U UP0, `(.L_x_23947) ;  /* 0x0000000900a87547 */ /* 0x000fea000b800000 */
[----:B-1----:R1:W5:Y:S01]  /*1120*/  LDG.E.64 R4, desc[UR36][R6.64] ;  /* 0x0000002406047981 */ /* 0x002362000c1e1b00 */
[----:B------:R-:W-:Y:S05]  /*1130*/  BRA `(.L_x_23948) ;  /* 0x0000000c00247947 */ /* 0x000fea0003800000 */
.L_x_23950:
[----:B-1----:R-:W2:Y:S02]  /*1140*/  LDG.E R4, desc[UR36][R6.64] ;  /* 0x0000002406047981 */ /* 0x002ea4000c1e1900 */
[----:B--2---:R-:W-:Y:S01]  /*1150*/  SHF.R.S32.HI R5, RZ, 0x1f, R4 ;  /* 0x0000001fff057819 */ /* 0x004fe20000011404 */
[----:B------:R-:W-:Y:S06]  /*1160*/  BRA `(.L_x_23948) ;  /* 0x0000000c00187947 */ /* 0x000fec0003800000 */
.L_x_23949:
[----:B-1----:R-:W2:Y:S02]  /*1170*/  LDG.E.S16 R4, desc[UR36][R6.64] ;  /* 0x0000002406047981 */ /* 0x002ea4000c1e1700 */
[----:B--2---:R-:W-:Y:S01]  /*1180*/  SHF.R.S32.HI R5, RZ, 0x1f, R4 ;  /* 0x0000001fff057819 */ /* 0x004fe20000011404 */
[----:B------:R-:W-:Y:S06]  /*1190*/  BRA `(.L_x_23948) ;  /* 0x0000000c000c7947 */ /* 0x000fec0003800000 */
.L_x_23944:
[----:B------:R-:W-:-:S09]  /*11a0*/  UISETP.GT.AND UP0, UPT, UR4, 0x6, UPT ;  /* 0x000000060400788c */ /* 0x000fd2000bf04270 */
[----:B------:R-:W-:Y:S05]  /*11b0*/  BRA.U UP0, `(.L_x_23951) ;  /* 0x00000001002c7547 */ /* 0x000fea000b800000 */
[----:B------:R-:W-:-:S09]  /*11c0*/  UISETP.NE.AND UP0, UPT, UR4, 0x5, UPT ;  /* 0x000000050400788c */ /* 0x000fd2000bf05270 */
[----:B------:R-:W-:Y:S05]  /*11d0*/  BRA.U !UP0, `(.L_x_23952) ;  /* 0x0000000108147547 */ /* 0x000fea000b800000 */
[----:B------:R-:W-:-:S09]  /*11e0*/  UISETP.NE.AND UP0, UPT, UR4, 0x6, UPT ;  /* 0x000000060400788c */ /* 0x000fd2000bf05270 */
[----:B------:R-:W-:Y:S05]  /*11f0*/  BRA.U UP0, `(.L_x_23947) ;  /* 0x0000000900707547 */ /* 0x000fea000b800000 */
[----:B-1----:R-:W2:Y:S02]  /*1200*/  LDG.E R4, desc[UR36][R6.64] ;  /* 0x0000002406047981 */ /* 0x002ea4000c1e1900 */
[----:B--2---:R-:W0:Y:S01]  /*1210*/  F2I.S64.TRUNC R4, R4 ;  /* 0x0000000400047311 */ /* 0x004e22000020d900 */
[----:B------:R-:W-:Y:S05]  /*1220*/  BRA `(.L_x_23948) ;  /* 0x0000000800e87947 */ /* 0x000fea0003800000 */
.L_x_23952:
[----:B------:R-:W1:Y:S02]  /*1230*/  LDG.E.U16 R6, desc[UR36][R6.64] ;  /* 0x0000002406067981 */ /* 0x000e64000c1e1500 */
[----:B-1----:R-:W-:-:S06]  /*1240*/  HADD2.F32 R4, -RZ, R6.H0_H0 ;  /* 0x20000006ff047230 */ /* 0x002fcc0000004100 */
[----:B------:R-:W0:Y:S01]  /*1250*/  F2I.S64.TRUNC R4, R4 ;  /* 0x0000000400047311 */ /* 0x000e22000020d900 */
[----:B------:R-:W-:Y:S05]  /*1260*/  BRA `(.L_x_23948) ;  /* 0x0000000800d87947 */ /* 0x000fea0003800000 */
.L_x_23951:
[----:B------:R-:W-:-:S09]  /*1270*/  UISETP.NE.AND UP0, UPT, UR4, 0x7, UPT ;  /* 0x000000070400788c */ /* 0x000fd2000bf05270 */
[----:B------:R-:W-:Y:S05]  /*1280*/  BRA.U !UP0, `(.L_x_23953) ;  /* 0x00000001082c7547 */ /* 0x000fea000b800000 */
[----:B------:R-:W-:-:S09]  /*1290*/  UISETP.NE.AND UP0, UPT, UR4, 0x8, UPT ;  /* 0x000000080400788c */ /* 0x000fd2000bf05270 */
[----:B------:R-:W-:Y:S05]  /*12a0*/  BRA.U !UP0, `(.L_x_23954) ;  /* 0x0000000108147547 */ /* 0x000fea000b800000 */
[----:B------:R-:W-:-:S09]  /*12b0*/  UISETP.NE.AND UP0, UPT, UR4, 0x9, UPT ;  /* 0x000000090400788c */ /* 0x000fd2000bf05270 */
[----:B------:R-:W-:Y:S05]  /*12c0*/  BRA.U UP0, `(.L_x_23947) ;  /* 0x00000009003c7547 */ /* 0x000fea000b800000 */
[----:B-1----:R-:W2:Y:S02]  /*12d0*/  LDG.E R4, desc[UR36][R6.64] ;  /* 0x0000002406047981 */ /* 0x002ea4000c1e1900 */
[----:B--2---:R-:W2:Y:S01]  /*12e0*/  F2I.S64.TRUNC R4, R4 ;  /* 0x0000000400047311 */ /* 0x004ea2000020d900 */
[----:B------:R-:W-:Y:S05]  /*12f0*/  BRA `(.L_x_23948) ;  /* 0x0000000800b47947 */ /* 0x000fea0003800000 */
.L_x_23954:
[----:B------:R-:W1:Y:S02]  /*1300*/  LDG.E.U16 R6, desc[UR36][R6.64] ;  /* 0x0000002406067981 */ /* 0x000e64000c1e1500 */
[----:B-1----:R-:W-:-:S06]  /*1310*/  HADD2.F32 R4, -RZ, R6.H0_H0 ;  /* 0x20000006ff047230 */ /* 0x002fcc0000004100 */
[----:B------:R-:W0:Y:S01]  /*1320*/  F2I.S64.TRUNC R4, R4 ;  /* 0x0000000400047311 */ /* 0x000e22000020d900 */
[----:B------:R-:W-:Y:S05]  /*1330*/  BRA `(.L_x_23948) ;  /* 0x0000000800a47947 */ /* 0x000fea0003800000 */
.L_x_23953:
[----:B-1----:R-:W2:Y:S02]  /*1340*/  LDG.E.64 R4, desc[UR36][R6.64] ;  /* 0x0000002406047981 */ /* 0x002ea4000c1e1b00 */
[----:B--2---:R-:W0:Y:S01]  /*1350*/  F2I.S64.F64.TRUNC R4, R4 ;  /* 0x0000000400047311 */ /* 0x004e22000030d900 */
[----:B------:R-:W-:Y:S05]  /*1360*/  BRA `(.L_x_23948) ;  /* 0x0000000800987947 */ /* 0x000fea0003800000 */
.L_x_23943:
        /* <DEDUP_REMOVED lines=9> */
[----:B-1----:R-:W-:Y:S01]  /*1400*/  IMAD.MOV.U32 R5, RZ, RZ, RZ ;  /* 0x000000ffff057224 */ /* 0x002fe200078e00ff */
[----:B--2---:R-:W-:-:S04]  /*1410*/  ISETP.NE.AND P0, PT, R6, RZ, PT ;  /* 0x000000ff0600720c */ /* 0x004fc80003f05270 */
[----:B------:R-:W-:Y:S01]  /*1420*/  SEL R4, RZ, 0x1, !P0 ;  /* 0x00000001ff047807 */ /* 0x000fe20004000000 */
[----:B------:R-:W-:Y:S08]  /*1430*/  BRA `(.L_x_23948) ;  /* 0x0000000800647947 */ /* 0x000ff00003800000 */
.L_x_23957:
[----:B-1----:R-:W2:Y:S02]  /*1440*/  LDG.E.64 R4, desc[UR36][R6.64] ;  /* 0x0000002406047981 */ /* 0x002ea4000c1e1b00 */
[----:B--2---:R-:W0:Y:S01]  /*1450*/  F2I.S64.F64.TRUNC R4, R4 ;  /* 0x0000000400047311 */ /* 0x004e22000030d900 */
[----:B------:R-:W-:Y:S05]  /*1460*/  BRA `(.L_x_23948) ;  /* 0x0000000800587947 */ /* 0x000fea0003800000 */
.L_x_23956:
[----:B------:R-:W-:-:S09]  /*1470*/  UISETP.NE.AND UP0, UPT, UR4, 0xf, UPT ;  /* 0x0000000f0400788c */ /* 0x000fd2000bf05270 */
[----:B------:R-:W-:Y:S05]  /*1480*/  BRA.U !UP0, `(.L_x_23958) ;  /* 0x0000000108987547 */ /* 0x000fea000b800000 */
[----:B------:R-:W-:-:S09]  /*1490*/  UISETP.NE.AND UP0, UPT, UR4, 0x17, UPT ;  /* 0x000000170400788c */ /* 0x000fd2000bf05270 */
[----:B------:R-:W-:Y:S05]  /*14a0*/  BRA.U !UP0, `(.L_x_23959) ;  /* 0x0000000108587547 */ /* 0x000fea000b800000 */
[----:B------:R-:W-:-:S09]  /*14b0*/  UISETP.NE.AND UP0, UPT, UR4, 0x18, UPT ;  /* 0x000000180400788c */ /* 0x000fd2000bf05270 */
[----:B------:R-:W-:Y:S05]  /*14c0*/  BRA.U UP0, `(.L_x_23947) ;  /* 0x0000000500bc7547 */ /* 0x000fea000b800000 */
[----:B------:R-:W2:Y:S01]  /*14d0*/  LDG.E.U8 R0, desc[UR36][R6.64] ;  /* 0x0000002406007981 */ /* 0x000ea2000c1e1100 */
[----:B-1----:R-:W-:Y:S02]  /*14e0*/  IMAD.MOV.U32 R5, RZ, RZ, 0x1f ;  /* 0x0000001fff057424 */ /* 0x002fe400078e00ff */
        /* <DEDUP_REMOVED lines=18> */
.L_x_23959:
[----:B-1----:R-:W2:Y:S02]  /*1610*/  LDG.E.U8 R4, desc[UR36][R6.64] ;  /* 0x0000002406047981 */ /* 0x002ea4000c1e1100 */
        /* <DEDUP_REMOVED lines=13> */
.L_x_23958:
[----:B-1----:R-:W2:Y:S02]  /*16f0*/  LDG.E.U16 R4, desc[UR36][R6.64] ;  /* 0x0000002406047981 */ /* 0x002ea4000c1e1500 */
[----:B--2---:R-:W-:-:S06]  /*1700*/  IMAD.U32 R4, R4, 0x10000, RZ ;  /* 0x0001000004047824 */ /* 0x004fcc00078e00ff */
[----:B------:R-:W0:Y:S01]  /*1710*/  F2I.S64.TRUNC R4, R4 ;  /* 0x0000000400047311 */ /* 0x000e22000020d900 */
[----:B------:R-:W-:Y:S05]  /*1720*/  BRA `(.L_x_23948) ;  /* 0x0000000400a87947 */ /* 0x000fea0003800000 */
.L_x_23955:
        /* <DEDUP_REMOVED lines=8> */
[----:B-1----:R0:W5:Y:S01]  /*17b0*/  LDG.E.U16 R4, desc[UR36][R6.64] ;  /* 0x0000002406047981 */ /* 0x002162000c1e1500 */
[----:B------:R-:W-:Y:S01]  /*17c0*/  IMAD.MOV.U32 R5, RZ, RZ, RZ ;  /* 0x000000ffff057224 */ /* 0x000fe200078e00ff */
[----:B------:R-:W-:Y:S06]  /*17d0*/  BRA `(.L_x_23948) ;  /* 0x00000004007c7947 */ /* 0x000fec0003800000 */
.L_x_23962:
[----:B------:R-:W2:Y:S01]  /*17e0*/  LDG.E.U8 R6, desc[UR36][R6.64] ;  /* 0x0000002406067981 */ /* 0x000ea2000c1e1100 */
[----:B------:R-:W-:Y:S01]  /*17f0*/  BSSY.RECONVERGENT B0, `(.L_x_23963) ;  /* 0x0000018000007945 */ /* 0x000fe20003800200 */
[----:B-1----:R-:W-:Y:S01]  /*1800*/  IMAD.MOV.U32 R4, RZ, RZ, RZ ;  /* 0x000000ffff047224 */ /* 0x002fe200078e00ff */
        /* <DEDUP_REMOVED lines=18> */
.L_x_23966:
[----:B------:R-:W-:Y:S05]  /*1930*/  BSYNC.RECONVERGENT B1 ;  /* 0x0000000000017941 */ /* 0x000fea0003800200 */
.L_x_23965:
[----:B------:R-:W-:Y:S01]  /*1940*/  IMAD.SHL.U32 R0, R0, 0x100000, RZ ;  /* 0x0010000000007824 */ /* 0x000fe200078e00ff */
[----:B------:R-:W-:-:S04]  /*1950*/  LEA R3, R3, 0x3b800000, 0x17 ;  /* 0x3b80000003037811 */ /* 0x000fc800078eb8ff */
[----:B------:R-:W-:-:S07]  /*1960*/  LOP3.LUT R4, R3, R0, R7, 0xfe, !PT ;  /* 0x0000000003047212 */ /* 0x000fce00078efe07 */
.L_x_23964:
[----:B------:R-:W-:Y:S05]  /*1970*/  BSYNC.RECONVERGENT B0 ;  /* 0x0000000000007941 */ /* 0x000fea0003800200 */
.L_x_23963:
[----:B------:R-:W0:Y:S01]  /*1980*/  F2I.S64.TRUNC R4, R4 ;  /* 0x0000000400047311 */ /* 0x000e22000020d900 */
[----:B------:R-:W-:Y:S05]  /*1990*/  BRA `(.L_x_23948) ;  /* 0x00000004000c7947 */ /* 0x000fea0003800000 */
.L_x_23961:
        /* <DEDUP_REMOVED lines=21> */
.L_x_23970:
[----:B------:R-:W-:Y:S05]  /*1af0*/  BSYNC.RECONVERGENT B1 ;  /* 0x0000000000017941 */ /* 0x000fea0003800200 */
.L_x_23969:
[----:B------:R-:W-:Y:S01]  /*1b00*/  IMAD.SHL.U32 R0, R0, 0x200000, RZ ;  /* 0x0020000000007824 */ /* 0x000fe200078e00ff */
[----:B------:R-:W-:-:S04]  /*1b10*/  LEA R3, R3, 0x37800000, 0x17 ;  /* 0x3780000003037811 */ /* 0x000fc800078eb8ff */
[----:B------:R-:W-:-:S07]  /*1b20*/  LOP3.LUT R4, R3, R0, R7, 0xfe, !PT ;  /* 0x0000000003047212 */ /* 0x000fce00078efe07 */
.L_x_23968:
[----:B------:R-:W-:Y:S05]  /*1b30*/  BSYNC.RECONVERGENT B0 ;  /* 0x0000000000007941 */ /* 0x000fea0003800200 */
.L_x_23967:
[----:B------:R-:W0:Y:S01]  /*1b40*/  F2I.S64.TRUNC R4, R4 ;  /* 0x0000000400047311 */ /* 0x000e22000020d900 */
[----:B------:R-:W-:Y:S05]  /*1b50*/  BRA `(.L_x_23948) ;  /* 0x00000000009c7947 */ /* 0x000fea0003800000 */
.L_x_23960:
[----:B------:R-:W-:-:S09]  /*1b60*/  UISETP.NE.AND UP0, UPT, UR4, 0x1c, UPT ;  /* 0x0000001c0400788c */ /* 0x000fd2000bf05270 */
[----:B------:R-:W-:Y:S05]  /*1b70*/  BRA.U !UP0, `(.L_x_23971) ;  /* 0x00000001088c7547 */ /* 0x000fea000b800000 */
[----:B------:R-:W-:-:S09]  /*1b80*/  UISETP.NE.AND UP0, UPT, UR4, 0x1d, UPT ;  /* 0x0000001d0400788c */ /* 0x000fd2000bf05270 */
[----:B------:R-:W-:Y:S05]  /*1b90*/  BRA.U !UP0, `(.L_x_23972) ;  /* 0x00000001087c7547 */ /* 0x000fea000b800000 */
[----:B------:R-:W-:-:S09]  /*1ba0*/  UISETP.NE.AND UP0, UPT, UR4, 0x2c, UPT ;  /* 0x0000002c0400788c */ /* 0x000fd2000bf05270 */
[----:B------:R-:W-:Y:S05]  /*1bb0*/  BRA.U !UP0, `(.L_x_23973) ;  /* 0x0000000108487547 */ /* 0x000fea000b800000 */
.L_x_23947:
[----:B------:R-:W-:Y:S01]  /*1bc0*/  MOV R14, 0x0 ;  /* 0x00000000000e7802 */ /* 0x000fe20000000f00 */
[----:B------:R-:W1:Y:S01]  /*1bd0*/  LDCU.64 UR4, c[0x4][0x140] ;  /* 0x01002800ff0477ac */ /* 0x000e620008000a00 */
[----:B------:R-:W-:Y:S02]  /*1be0*/  IMAD.MOV.U32 R8, RZ, RZ, 0x4e ;  /* 0x0000004eff087424 */ /* 0x000fe400078e00ff */
[----:B------:R-:W-:Y:S01]  /*1bf0*/  IMAD.MOV.U32 R12, RZ, RZ, 0x1 ;  /* 0x00000001ff0c7424 */ /* 0x000fe200078e00ff */
[----:B------:R-:W0:Y:S01]  /*1c00*/  LDCU.64 UR6, c[0x4][0x148] ;  /* 0x01002900ff0677ac */ /* 0x000e220008000a00 */
[----:B------:R-:W2:Y:S01]  /*1c10*/  LDC.64 R14, c[0x4][R14] ;  /* 0x010000000e0e7b82 */ /* 0x000ea20000000a00 */
[----:B------:R-:W-:Y:S01]  /*1c20*/  IMAD.MOV.U32 R13, RZ, RZ, RZ ;  /* 0x000000ffff0d7224 */ /* 0x000fe200078e00ff */
[----:B------:R-:W3:Y:S01]  /*1c30*/  LDCU.64 UR8, c[0x4][0x28] ;  /* 0x01000500ff0877ac */ /* 0x000ee20008000a00 */
[----:B-1----:R-:W-:Y:S02]  /*1c40*/  IMAD.U32 R4, RZ, RZ, UR4 ;  /* 0x00000004ff047e24 */ /* 0x002fe4000f8e00ff */
[----:B------:R-:W-:-:S02]  /*1c50*/  IMAD.U32 R5, RZ, RZ, UR5 ;  /* 0x00000005ff057e24 */ /* 0x000fc4000f8e00ff */
[----:B0-----:R-:W-:Y:S02]  /*1c60*/  IMAD.U32 R6, RZ, RZ, UR6 ;  /* 0x00000006ff067e24 */ /* 0x001fe4000f8e00ff */
[----:B------:R-:W-:Y:S02]  /*1c70*/  IMAD.U32 R7, RZ, RZ, UR7 ;  /* 0x00000007ff077e24 */ /* 0x000fe4000f8e00ff */
[----:B---3--:R-:W-:Y:S02]  /*1c80*/  IMAD.U32 R10, RZ, RZ, UR8 ;  /* 0x00000008ff0a7e24 */ /* 0x008fe4000f8e00ff */
[----:B------:R-:W-:-:S07]  /*1c90*/  IMAD.U32 R11, RZ, RZ, UR9 ;  /* 0x00000009ff0b7e24 */ /* 0x000fce000f8e00ff */
[----:B------:R-:W-:-:S07]  /*1ca0*/  LEPC R20, `(.L_x_23974) ;  /* 0x000000001014794e */ /* 0x000fce0000000000 */
[----:B--2-45:R-:W-:Y:S05]  /*1cb0*/  CALL.ABS.NOINC R14 ;  /* 0x000000000e007343 */ /* 0x034fea0003c00000 */
.L_x_23974:
[----:B------:R-:W-:Y:S01]  /*1cc0*/  CS2R R4, SRZ ;  /* 0x0000000000047805 */ /* 0x000fe2000001ff00 */
[----:B------:R-:W-:Y:S06]  /*1cd0*/  BRA `(.L_x_23948) ;  /* 0x00000000003c7947 */ /* 0x000fec0003800000 */
.L_x_23973:
[----:B------:R-:W2:Y:S01]  /*1ce0*/  LDG.E.U8 R6, desc[UR36][R6.64] ;  /* 0x0000002406067981 */ /* 0x000ea2000c1e1100 */
[----:B------:R-:W-:Y:S01]  /*1cf0*/  BSSY.RECONVERGENT B0, `(.L_x_23975) ;  /* 0x0000007000007945 */ /* 0x000fe20003800200 */
[----:B-1----:R-:W-:Y:S01]  /*1d00*/  IMAD.MOV.U32 R4, RZ, RZ, 0x400000 ;  /* 0x00400000ff047424 */ /* 0x002fe200078e00ff */
[----:B--2---:R-:W-:-:S13]  /*1d10*/  ISETP.NE.AND P0, PT, R6, RZ, PT ;  /* 0x000000ff0600720c */ /* 0x004fda0003f05270 */
[----:B------:R-:W-:Y:S05]  /*1d20*/  @!P0 BRA `(.L_x_23976) ;  /* 0x00000000000c8947 */ /* 0x000fea0003800000 */
[----:B------:R-:W-:-:S13]  /*1d30*/  ISETP.NE.AND P0, PT, R6, 0xff, PT ;  /* 0x000000ff0600780c */ /* 0x000fda0003f05270 */
[----:B------:R-:W-:Y:S02]  /*1d40*/  @!P0 IMAD.MOV.U32 R4, RZ, RZ, 0x7f800001 ;  /* 0x7f800001ff048424 */ /* 0x000fe400078e00ff */
[----:B------:R-:W-:-:S07]  /*1d50*/  @P0 IMAD.SHL.U32 R4, R6, 0x800000, RZ ;  /* 0x0080000006040824 */ /* 0x000fce00078e00ff */
.L_x_23976:
[----:B------:R-:W-:Y:S05]  /*1d60*/  BSYNC.RECONVERGENT B0 ;  /* 0x0000000000007941 */ /* 0x000fea0003800200 */
.L_x_23975:
[----:B------:R-:W0:Y:S01]  /*1d70*/  F2I.S64.TRUNC R4, R4 ;  /* 0x0000000400047311 */ /* 0x000e22000020d900 */
[----:B------:R-:W-:Y:S05]  /*1d80*/  BRA `(.L_x_23948) ;  /* 0x0000000000107947 */ /* 0x000fea0003800000 */
.L_x_23972:
[----:B-1----:R0:W5:Y:S01]  /*1d90*/  LDG.E.64 R4, desc[UR36][R6.64] ;  /* 0x0000002406047981 */ /* 0x002162000c1e1b00 */
[----:B------:R-:W-:Y:S05]  /*1da0*/  BRA `(.L_x_23948) ;  /* 0x0000000000087947 */ /* 0x000fea0003800000 */
.L_x_23971:
[----:B-1----:R0:W5:Y:S01]  /*1db0*/  LDG.E R4, desc[UR36][R6.64] ;  /* 0x0000002406047981 */ /* 0x002162000c1e1900 */
[----:B------:R-:W-:-:S07]  /*1dc0*/  IMAD.MOV.U32 R5, RZ, RZ, RZ ;  /* 0x000000ffff057224 */ /* 0x000fce00078e00ff */
.L_x_23948:
[----:B012345:R-:W-:Y:S01]  /*1dd0*/  LOP3.LUT P0, RZ, R16, R4, RZ, 0xfc, !PT ;  /* 0x0000000410ff7212 */ /* 0x03ffe2000780fcff */
[----:B------:R-:W-:-:S03]  /*1de0*/  VIADD R22, R2, 0x80 ;  /* 0x0000008002167836 */ /* 0x000fc60000000000 */
[----:B------:R-:W-:-:S04]  /*1df0*/  LOP3.LUT P0, RZ, R17, R5, RZ, 0xfc, P0 ;  /* 0x0000000511ff7212 */ /* 0x000fc8000000fcff */
[----:B------:R-:W-:-:S09]  /*1e00*/  P2R R18, PR, RZ, 0x1 ;  /* 0x00000001ff127803 */ /* 0x000fd20000000000 */
.L_x_23908:
[----:B------:R-:W-:Y:S05]  /*1e10*/  BSYNC.RECONVERGENT B6 ;  /* 0x0000000000067941 */ /* 0x000fea0003800200 */
.L_x_23907:
        /* <DEDUP_REMOVED lines=25> */
.L_x_23982:
[----:B------:R0:W5:Y:S01]  /*1fb0*/  LDG.E.U8 R16, desc[UR36][R4.64] ;  /* 0x0000002404107981 */ /* 0x000162000c1e1100 */
[----:B------:R-:W-:Y:S01]  /*1fc0*/  IMAD.MOV.U32 R17, RZ, RZ, RZ ;  /* 0x000000ffff117224 */ /* 0x000fe200078e00ff */
[----:B------:R-:W-:Y:S06]  /*1fd0*/  BRA `(.L_x_23984) ;  /* 0x0000000c00447947 */ /* 0x000fec0003800000 */
.L_x_23981:
        /* <DEDUP_REMOVED lines=8> */
.L_x_23986:
[----:B------:R-:W2:Y:S02]  /*2060*/  LDG.E R16, desc[UR36][R4.64] ;  /* 0x0000002404107981 */ /* 0x000ea4000c1e1900 */
[----:B--2---:R-:W-:Y:S01]  /*2070*/  SHF.R.S32.HI R17, RZ, 0x1f, R16 ;  /* 0x0000001fff117819 */ /* 0x004fe20000011410 */
[----:B------:R-:W-:Y:S06]  /*2080*/  BRA `(.L_x_23984) ;  /* 0x0000000c00187947 */ /* 0x000fec0003800000 */
.L_x_23985:
[----:B------:R-:W2:Y:S02]  /*2090*/  LDG.E.S16 R16, desc[UR36][R4.64] ;  /* 0x0000002404107981 */ /* 0x000ea4000c1e1700 */
[----:B--2---:R-:W-:Y:S01]  /*20a0*/  SHF.R.S32.HI R17, RZ, 0x1f, R16 ;  /* 0x0000001fff117819 */ /* 0x004fe20000011410 */
[----:B------:R-:W-:Y:S06]  /*20b0*/  BRA `(.L_x_23984) ;  /* 0x0000000c000c7947 */ /* 0x000fec0003800000 */
.L_x_23980:
        /* <DEDUP_REMOVED lines=9> */
.L_x_23988:
[----:B------:R-:W2:Y:S02]  /*2150*/  LDG.E.U16 R4, desc[UR36][R4.64] ;  /* 0x0000002404047981 */ /* 0x000ea4000c1e1500 */
[----:B--2---:R-:W-:-:S06]  /*2160*/  HADD2.F32 R16, -RZ, R4.H0_H0 ;  /* 0x20000004ff107230 */ /* 0x004fcc0000004100 */
[----:B------:R-:W0:Y:S01]  /*2170*/  F2I.S64.TRUNC R16, R16 ;  /* 0x0000001000107311 */ /* 0x000e22000020d900 */
[----:B------:R-:W-:Y:S05]  /*2180*/  BRA `(.L_x_23984) ;  /* 0x0000000800d87947 */ /* 0x000fea0003800000 */
.L_x_23987:
        /* <DEDUP_REMOVED lines=9> */
.L_x_23990:
[----:B------:R-:W2:Y:S02]  /*2220*/  LDG.E.U16 R4, desc[UR36][R4.64] ;  /* 0x0000002404047981 */ /* 0x000ea4000c1e1500 */
[----:B--2---:R-:W-:-:S06]  /*2230*/  HADD2.F32 R16, -RZ, R4.H0_H0 ;  /* 0x20000004ff107230 */ /* 0x004fcc0000004100 */
[----:B------:R-:W0:Y:S01]  /*2240*/  F2I.S64.TRUNC R16, R16 ;  /* 0x0000001000107311 */ /* 0x000e22000020d900 */
[----:B------:R-:W-:Y:S05]  /*2250*/  BRA `(.L_x_23984) ;  /* 0x0000000800a47947 */ /* 0x000fea0003800000 */
.L_x_23989:
[----:B------:R-:W2:Y:S02]  /*2260*/  LDG.E.64 R4, desc[UR36][R4.64] ;  /* 0x0000002404047981 */ /* 0x000ea4000c1e1b00 */
[----:B--2---:R0:W1:Y:S01]  /*2270*/  F2I.S64.F64.TRUNC R16, R4 ;  /* 0x0000000400107311 */ /* 0x004062000030d900 */
[----:B------:R-:W-:Y:S05]  /*2280*/  BRA `(.L_x_23984) ;  /* 0x0000000800987947 */ /* 0x000fea0003800000 */
.L_x_23979:
        /* <DEDUP_REMOVED lines=13> */
.L_x_23993:
[----:B------:R-:W2:Y:S02]  /*2360*/  LDG.E.64 R4, desc[UR36][R4.64] ;  /* 0x0000002404047981 */ /* 0x000ea4000c1e1b00 */
[----:B--2---:R0:W1:Y:S01]  /*2370*/  F2I.S64.F64.TRUNC R16, R4 ;  /* 0x0000000400107311 */ /* 0x004062000030d900 */
[----:B------:R-:W-:Y:S05]  /*2380*/  BRA `(.L_x_23984) ;  /* 0x0000000800587947 */ /* 0x000fea0003800000 */
.L_x_23992:
        /* <DEDUP_REMOVED lines=26> */
.L_x_23995:
        /* <DEDUP_REMOVED lines=14> */
.L_x_23994:
[----:B------:R-:W2:Y:S02]  /*2610*/  LDG.E.U16 R16, desc[UR36][R4.64] ;  /* 0x0000002404107981 */ /* 0x000ea4000c1e1500 */
[----:B--2---:R-:W-:-:S06]  /*2620*/  IMAD.U32 R16, R16, 0x10000, RZ ;  /* 0x0001000010107824 */ /* 0x004fcc00078e00ff */
[----:B------:R-:W2:Y:S01]  /*2630*/  F2I.S64.TRUNC R16, R16 ;  /* 0x0000001000107311 */ /* 0x000ea2000020d900 */
[----:B------:R-:W-:Y:S05]  /*2640*/  BRA `(.L_x_23984) ;  /* 0x0000000400a87947 */ /* 0x000fea0003800000 */
.L_x_23991:
        /* <DEDUP_REMOVED lines=11> */
.L_x_23998:
        /* <DEDUP_REMOVED lines=21> */
.L_x_24002:
[----:B------:R-:W-:Y:S05]  /*2850*/  BSYNC.RECONVERGENT B1 ;  /* 0x0000000000017941 */ /* 0x000fea0003800200 */
.L_x_24001:
[----:B------:R-:W-:Y:S01]  /*2860*/  IMAD.SHL.U32 R0, R0, 0x100000, RZ ;  /* 0x0010000000007824 */ /* 0x000fe200078e00ff */
[----:B------:R-:W-:-:S04]  /*2870*/  LEA R3, R3, 0x3b800000, 0x17 ;  /* 0x3b80000003037811 */ /* 0x000fc800078eb8ff */
[----:B------:R-:W-:-:S07]  /*2880*/  LOP3.LUT R16, R3, R0, R7, 0xfe, !PT ;  /* 0x0000000003107212 */ /* 0x000fce00078efe07 */
.L_x_24000:
[----:B------:R-:W-:Y:S05]  /*2890*/  BSYNC.RECONVERGENT B0 ;  /* 0x0000000000007941 */ /* 0x000fea0003800200 */
.L_x_23999:
[----:B------:R-:W0:Y:S01]  /*28a0*/  F2I.S64.TRUNC R16, R16 ;  /* 0x0000001000107311 */ /* 0x000e22000020d900 */
[----:B------:R-:W-:Y:S05]  /*28b0*/  BRA `(.L_x_23984) ;  /* 0x00000004000c7947 */ /* 0x000fea0003800000 */
.L_x_23997:
        /* <DEDUP_REMOVED lines=21> */
.L_x_24006:
[----:B------:R-:W-:Y:S05]  /*2a10*/  BSYNC.RECONVERGENT B1 ;  /* 0x0000000000017941 */ /* 0x000fea0003800200 */
.L_x_24005:
[----:B------:R-:W-:Y:S01]  /*2a20*/  IMAD.SHL.U32 R0, R0, 0x200000, RZ ;  /* 0x0020000000007824 */ /* 0x000fe200078e00ff */
[----:B------:R-:W-:-:S04]  /*2a30*/  LEA R3, R3, 0x37800000, 0x17 ;  /* 0x3780000003037811 */ /* 0x000fc800078eb8ff */
[----:B------:R-:W-:-:S07]  /*2a40*/  LOP3.LUT R16, R3, R0, R7, 0xfe, !PT ;  /* 0x0000000003107212 */ /* 0x000fce00078efe07 */
.L_x_24004:
[----:B------:R-:W-:Y:S05]  /*2a50*/  BSYNC.RECONVERGENT B0 ;  /* 0x0000000000007941 */ /* 0x000fea0003800200 */
.L_x_24003:
[----:B------:R-:W0:Y:S01]  /*2a60*/  F2I.S64.TRUNC R16, R16 ;  /* 0x0000001000107311 */ /* 0x000e22000020d900 */
[----:B------:R-:W-:Y:S05]  /*2a70*/  BRA `(.L_x_23984) ;  /* 0x00000000009c7947 */ /* 0x000fea0003800000 */
.L_x_23996:
        /* <DEDUP_REMOVED lines=14> */
.L_x_24010:
[----:B------:R-:W-:Y:S05]  /*2b60*/  BSYNC.RECONVERGENT B0 ;  /* 0x0000000000007941 */ /* 0x000fea0003800200 */
.L_x_24009:
[----:B------:R-:W0:Y:S01]  /*2b70*/  F2I.S64.TRUNC R16, R16 ;  /* 0x0000001000107311 */ /* 0x000e22000020d900 */
[----:B------:R-:W-:Y:S05]  /*2b80*/  BRA `(.L_x_23984) ;  /* 0x0000000000587947 */ /* 0x000fea0003800000 */
.L_x_23983:
        /* <DEDUP_REMOVED lines=16> */
.L_x_24011:
[----:B------:R-:W-:Y:S01]  /*2c90*/  CS2R R16, SRZ ;  /* 0x0000000000107805 */ /* 0x000fe2000001ff00 */
[----:B------:R-:W-:Y:S06]  /*2ca0*/  BRA `(.L_x_23984) ;  /* 0x0000000000107947 */ /* 0x000fec0003800000 */
.L_x_24008:
[----:B------:R0:W5:Y:S01]  /*2cb0*/  LDG.E.64 R16, desc[UR36][R4.64] ;  /* 0x0000002404107981 */ /* 0x000162000c1e1b00 */
[----:B------:R-:W-:Y:S05]  /*2cc0*/  BRA `(.L_x_23984) ;  /* 0x0000000000087947 */ /* 0x000fea0003800000 */
.L_x_24007:
[----:B------:R0:W5:Y:S01]  /*2cd0*/  LDG.E R16, desc[UR36][R4.64] ;  /* 0x0000002404107981 */ /* 0x000162000c1e1900 */
[----:B------:R-:W-:-:S07]  /*2ce0*/  IMAD.MOV.U32 R17, RZ, RZ, RZ ;  /* 0x000000ffff117224 */ /* 0x000fce00078e00ff */
.L_x_23984:
        /* <DEDUP_REMOVED lines=19> */
.L_x_24015:
[----:B------:R0:W5:Y:S01]  /*2e20*/  LDG.E.U8 R4, desc[UR36][R6.64] ;  /* 0x0000002406047981 */ /* 0x000162000c1e1100 */
[----:B------:R-:W-:Y:S01]  /*2e30*/  IMAD.MOV.U32 R5, RZ, RZ, RZ ;  /* 0x000000ffff057224 */ /* 0x000fe200078e00ff */
[----:B------:R-:W-:Y:S06]  /*2e40*/  BRA `(.L_x_24017) ;  /* 0x0000000c00447947 */ /* 0x000fec0003800000 */
.L_x_24014:
        /* <DEDUP_REMOVED lines=8> */
.L_x_24019:
[----:B------:R-:W3:Y:S02]  /*2ed0*/  LDG.E R4, desc[UR36][R6.64] ;  /* 0x0000002406047981 */ /* 0x000ee4000c1e1900 */
[----:B---3--:R-:W-:Y:S01]  /*2ee0*/  SHF.R.S32.HI R5, RZ, 0x1f, R4 ;  /* 0x0000001fff057819 */ /* 0x008fe20000011404 */
[----:B------:R-:W-:Y:S06]  /*2ef0*/  BRA `(.L_x_24017) ;  /* 0x0000000c00187947 */ /* 0x000fec0003800000 */
.L_x_24018:
[----:B------:R-:W3:Y:S02]  /*2f00*/  LDG.E.S16 R4, desc[UR36][R6.64] ;  /* 0x0000002406047981 */ /* 0x000ee4000c1e1700 */
[----:B---3--:R-:W-:Y:S01]  /*2f10*/  SHF.R.S32.HI R5, RZ, 0x1f, R4 ;  /* 0x0000001fff057819 */ /* 0x008fe20000011404 */
[----:B------:R-:W-:Y:S06]  /*2f20*/  BRA `(.L_x_24017) ;  /* 0x0000000c000c7947 */ /* 0x000fec0003800000 */
.L_x_24013:
        /* <DEDUP_REMOVED lines=9> */
.L_x_24021:
[----:B------:R-:W3:Y:S02]  /*2fc0*/  LDG.E.U16 R6, desc[UR36][R6.64] ;  /* 0x0000002406067981 */ /* 0x000ee4000c1e1500 */
[----:B---3--:R-:W-:-:S06]  /*2fd0*/  HADD2.F32 R4, -RZ, R6.H0_H0 ;  /* 0x20000006ff047230 */ /* 0x008fcc0000004100 */
[----:B------:R-:W0:Y:S01]  /*2fe0*/  F2I.S64.TRUNC R4, R4 ;  /* 0x0000000400047311 */ /* 0x000e22000020d900 */
[----:B------:R-:W-:Y:S05]  /*2ff0*/  BRA `(.L_x_24017) ;  /* 0x0000000800d87947 */ /* 0x000fea0003800000 */
.L_x_24020:
        /* <DEDUP_REMOVED lines=9> */
.L_x_24023:
[----:B------:R-:W3:Y:S02]  /*3090*/  LDG.E.U16 R6, desc[UR36][R6.64] ;  /* 0x0000002406067981 */ /* 0x000ee4000c1e1500 */
[----:B---3--:R-:W-:-:S06]  /*30a0*/  HADD2.F32 R4, -RZ, R6.H0_H0 ;  /* 0x20000006ff047230 */ /* 0x008fcc0000004100 */
[----:B------:R-:W0:Y:S01]  /*30b0*/  F2I.S64.TRUNC R4, R4 ;  /* 0x0000000400047311 */ /* 0x000e22000020d900 */
[----:B------:R-:W-:Y:S05]  /*30c0*/  BRA `(.L_x_24017) ;  /* 0x0000000800a47947 */ /* 0x000fea0003800000 */
.L_x_24022:
[----:B------:R-:W3:Y:S02]  /*30d0*/  LDG.E.64 R4, desc[UR36][R6.64] ;  /* 0x0000002406047981 */ /* 0x000ee4000c1e1b00 */
[----:B---3--:R-:W0:Y:S01]  /*30e0*/  F2I.S64.F64.TRUNC R4, R4 ;  /* 0x0000000400047311 */ /* 0x008e22000030d900 */
[----:B------:R-:W-:Y:S05]  /*30f0*/  BRA `(.L_x_24017) ;  /* 0x0000000800987947 */ /* 0x000fea0003800000 */
.L_x_24012:
        /* <DEDUP_REMOVED lines=13> */
.L_x_24026:
[----:B------:R-:W3:Y:S02]  /*31d0*/  LDG.E.64 R4, desc[UR36][R6.64] ;  /* 0x0000002406047981 */ /* 0x000ee4000c1e1b00 */
[----:B---3--:R-:W0:Y:S01]  /*31e0*/  F2I.S64.F64.TRUNC R4, R4 ;  /* 0x0000000400047311 */ /* 0x008e22000030d900 */
[----:B------:R-:W-:Y:S05]  /*31f0*/  BRA `(.L_x_24017) ;  /* 0x0000000800587947 */ /* 0x000fea0003800000 */
.L_x_24025:
        /* <DEDUP_REMOVED lines=26> */
.L_x_24028:
        /* <DEDUP_REMOVED lines=14> */
.L_x_24027:
[----:B------:R-:W3:Y:S02]  /*3480*/  LDG.E.U16 R4, desc[UR36][R6.64] ;  /* 0x0000002406047981 */ /* 0x000ee4000c1e1500 */
[----:B---3--:R-:W-:-:S06]  /*3490*/  IMAD.U32 R4, R4, 0x10000, RZ ;  /* 0x0001000004047824 */ /* 0x008fcc00078e00ff */
[----:B------:R-:W0:Y:S01]  /*34a0*/  F2I.S64.TRUNC R4, R4 ;  /* 0x0000000400047311 */ /* 0x000e22000020d900 */
[----:B------:R-:W-:Y:S05]  /*34b0*/  BRA `(.L_x_24017) ;  /* 0x0000000400a87947 */ /* 0x000fea0003800000 */
.L_x_24024:
        /* <DEDUP_REMOVED lines=11> */
.L_x_24031:
        /* <DEDUP_REMOVED lines=21> */
.L_x_24035:
[----:B------:R-:W-:Y:S05]  /*36c0*/  BSYNC.RECONVERGENT B1 ;  /* 0x0000000000017941 */ /* 0x000fea0003800200 */
.L_x_24034:
[----:B------:R-:W-:Y:S01]  /*36d0*/  IMAD.SHL.U32 R0, R0, 0x100000, RZ ;  /* 0x0010000000007824 */ /* 0x000fe200078e00ff */
[----:B------:R-:W-:-:S04]  /*36e0*/  LEA R3, R3, 0x3b800000, 0x17 ;  /* 0x3b80000003037811 */ /* 0x000fc800078eb8ff */
[----:B------:R-:W-:-:S07]  /*36f0*/  LOP3.LUT R4, R3, R0, R7, 0xfe, !PT ;  /* 0x0000000003047212 */ /* 0x000fce00078efe07 */
.L_x_24033:
[----:B------:R-:W-:Y:S05]  /*3700*/  BSYNC.RECONVERGENT B0 ;  /* 0x0000000000007941 */ /* 0x000fea0003800200 */
.L_x_24032:
[----:B------:R-:W3:Y:S01]  /*3710*/  F2I.S64.TRUNC R4, R4 ;  /* 0x0000000400047311 */ /* 0x000ee2000020d900 */
[----:B------:R-:W-:Y:S05]  /*3720*/  BRA `(.L_x_24017) ;  /* 0x00000004000c7947 */ /* 0x000fea0003800000 */
.L_x_24030:
        /* <DEDUP_REMOVED lines=21> */
.L_x_24039:
[----:B------:R-:W-:Y:S05]  /*3880*/  BSYNC.RECONVERGENT B1 ;  /* 0x0000000000017941 */ /* 0x000fea0003800200 */
.L_x_24038:
[----:B------:R-:W-:Y:S01]  /*3890*/  IMAD.SHL.U32 R0, R0, 0x200000, RZ ;  /* 0x0020000000007824 */ /* 0x000fe200078e00ff */
[----:B------:R-:W-:-:S04]  /*38a0*/  LEA R3, R3, 0x37800000, 0x17 ;  /* 0x3780000003037811 */ /* 0x000fc800078eb8ff */
[----:B------:R-:W-:-:S07]  /*38b0*/  LOP3.LUT R4, R3, R0, R7, 0xfe, !PT ;  /* 0x0000000003047212 */ /* 0x000fce00078efe07 */
.L_x_24037:
[----:B------:R-:W-:Y:S05]  /*38c0*/  BSYNC.RECONVERGENT B0 ;  /* 0x0000000000007941 */ /* 0x000fea0003800200 */
.L_x_24036:
[----:B------:R-:W0:Y:S01]  /*38d0*/  F2I.S64.TRUNC R4, R4 ;  /* 0x0000000400047311 */ /* 0x000e22000020d900 */
[----:B------:R-:W-:Y:S05]  /*38e0*/  BRA `(.L_x_24017) ;  /* 0x00000000009c7947 */ /* 0x000fea0003800000 */
.L_x_24029:
        /* <DEDUP_REMOVED lines=14> */
.L_x_24043:
[----:B------:R-:W-:Y:S05]  /*39d0*/  BSYNC.RECONVERGENT B0 ;  /* 0x0000000000007941 */ /* 0x000fea0003800200 */
.L_x_24042:
[----:B------:R-:W0:Y:S01]  /*39e0*/  F2I.S64.TRUNC R4, R4 ;  /* 0x0000000400047311 */ /* 0x000e22000020d900 */
[----:B------:R-:W-:Y:S05]  /*39f0*/  BRA `(.L_x_24017) ;  /* 0x0000000000587947 */ /* 0x000fea0003800000 */
.L_x_24016:
        /* <DEDUP_REMOVED lines=16> */
.L_x_24044:
[----:B------:R-:W-:Y:S01]  /*3b00*/  CS2R R4, SRZ ;  /* 0x0000000000047805 */ /* 0x000fe2000001ff00 */
[----:B------:R-:W-:Y:S06]  /*3b10*/  BRA `(.L_x_24017) ;  /* 0x0000000000107947 */ /* 0x000fec0003800000 */
.L_x_24041:
[----:B------:R0:W5:Y:S01]  /*3b20*/  LDG.E.64 R4, desc[UR36][R6.64] ;  /* 0x0000002406047981 */ /* 0x000162000c1e1b00 */
[----:B------:R-:W-:Y:S05]  /*3b30*/  BRA `(.L_x_24017) ;  /* 0x0000000000087947 */ /* 0x000fea0003800000 */
.L_x_24040:
[----:B------:R0:W5:Y:S01]  /*3b40*/  LDG.E R4, desc[UR36][R6.64] ;  /* 0x0000002406047981 */ /* 0x000162000c1e1900 */
[----:B------:R-:W-:-:S07]  /*3b50*/  IMAD.MOV.U32 R5, RZ, RZ, RZ ;  /* 0x000000ffff057224 */ /* 0x000fce00078e00ff */
.L_x_24017:
[----:B012345:R-:W-:Y:S01]  /*3b60*/  LOP3.LUT P0, RZ, R16, R4, RZ, 0xfc, !PT ;  /* 0x0000000410ff7212 */ /* 0x03ffe2000780fcff */
[----:B------:R-:W-:-:S03]  /*3b70*/  VIADD R22, R22, 0x80 ;  /* 0x0000008016167836 */ /* 0x000fc60000000000 */
[----:B------:R-:W-:-:S04]  /*3b80*/  LOP3.LUT P0, RZ, R17, R5, RZ, 0xfc, P0 ;  /* 0x0000000511ff7212 */ /* 0x000fc8000000fcff */
[----:B------:R-:W-:-:S09]  /*3b90*/  P2R R24, PR, RZ, 0x1 ;  /* 0x00000001ff187803 */ /* 0x000fd20000000000 */
.L_x_23978:
[----:B------:R-:W-:Y:S05]  /*3ba0*/  BSYNC.RECONVERGENT B6 ;  /* 0x0000000000067941 */ /* 0x000fea0003800200 */
.L_x_23977:
        /* <DEDUP_REMOVED lines=25> */
.L_x_24050:
[----:B------:R0:W5:Y:S01]  /*3d40*/  LDG.E.U8 R16, desc[UR36][R4.64] ;  /* 0x0000002404107981 */ /* 0x000162000c1e1100 */
[----:B------:R-:W-:Y:S01]  /*3d50*/  IMAD.MOV.U32 R17, RZ, RZ, RZ ;  /* 0x000000ffff117224 */ /* 0x000fe200078e00ff */
[----:B------:R-:W-:Y:S06]  /*3d60*/  BRA `(.L_x_24052) ;  /* 0x0000000c00447947 */ /* 0x000fec0003800000 */
.L_x_24049:
        /* <DEDUP_REMOVED lines=8> */
.L_x_24054:
[----:B------:R-:W2:Y:S02]  /*3df0*/  LDG.E R16, desc[UR36][R4.64] ;  /* 0x0000002404107981 */ /* 0x000ea4000c1e1900 */
[----:B--2---:R-:W-:Y:S01]  /*3e00*/  SHF.R.S32.HI R17, RZ, 0x1f, R16 ;  /* 0x0000001fff117819 */ /* 0x004fe20000011410 */
[----:B------:R-:W-:Y:S06]  /*3e10*/  BRA `(.L_x_24052) ;  /* 0x0000000c00187947 */ /* 0x000fec0003800000 */
.L_x_24053:
[----:B------:R-:W2:Y:S02]  /*3e20*/  LDG.E.S16 R16, desc[UR36][R4.64] ;  /* 0x0000002404107981 */ /* 0x000ea4000c1e1700 */
[----:B--2---:R-:W-:Y:S01]  /*3e30*/  SHF.R.S32.HI R17, RZ, 0x1f, R16 ;  /* 0x0000001fff117819 */ /* 0x004fe20000011410 */
[----:B------:R-:W-:Y:S06]  /*3e40*/  BRA `(.L_x_24052) ;  /* 0x0000000c000c7947 */ /* 0x000fec0003800000 */
.L_x_24048:
        /* <DEDUP_REMOVED lines=9> */
.L_x_24056:
[----:B------:R-:W2:Y:S02]  /*3ee0*/  LDG.E.U16 R4, desc[UR36][R4.64] ;  /* 0x0000002404047981 */ /* 0x000ea4000c1e1500 */
[----:B--2---:R-:W-:-:S06]  /*3ef0*/  HADD2.F32 R16, -RZ, R4.H0_H0 ;  /* 0x20000004ff107230 */ /* 0x004fcc0000004100 */
[----:B------:R-:W0:Y:S01]  /*3f00*/  F2I.S64.TRUNC R16, R16 ;  /* 0x0000001000107311 */ /* 0x000e22000020d900 */
[----:B------:R-:W-:Y:S05]  /*3f10*/  BRA `(.L_x_24052) ;  /* 0x0000000800d87947 */ /* 0x000fea0003800000 */
.L_x_24055:
        /* <DEDUP_REMOVED lines=9> */
.L_x_24058:
[----:B------:R-:W2:Y:S02]  /*3fb0*/  LDG.E.U16 R4, desc[UR36][R4.64] ;  /* 0x0000002404047981 */ /* 0x000ea4000c1e1500 */
[----:B--2---:R-:W-:-:S06]  /*3fc0*/  HADD2.F32 R16, -RZ, R4.H0_H0 ;  /* 0x20000004ff107230 */ /* 0x004fcc0000004100 */
[----:B------:R-:W0:Y:S01]  /*3fd0*/  F2I.S64.TRUNC R16, R16 ;  /* 0x0000001000107311 */ /* 0x000e22000020d900 */
[----:B------:R-:W-:Y:S05]  /*3fe0*/  BRA `(.L_x_24052) ;  /* 0x0000000800a47947 */ /* 0x000fea0003800000 */
.L_x_24057:
[----:B------:R-:W2:Y:S02]  /*3ff0*/  LDG.E.64 R4, desc[UR36][R4.64] ;  /* 0x0000002404047981 */ /* 0x000ea4000c1e1b00 */
[----:B--2---:R0:W1:Y:S01]  /*4000*/  F2I.S64.F64.TRUNC R16, R4 ;  /* 0x0000000400107311 */ /* 0x004062000030d900 */
[----:B------:R-:W-:Y:S05]  /*4010*/  BRA `(.L_x_24052) ;  /* 0x0000000800987947 */ /* 0x000fea0003800000 */
.L_x_24047:
        /* <DEDUP_REMOVED lines=13> */
.L_x_24061:
[----:B------:R-:W2:Y:S02]  /*40f0*/  LDG.E.64 R4, desc[UR36][R4.64] ;  /* 0x0000002404047981 */ /* 0x000ea4000c1e1b00 */
[----:B--2---:R0:W1:Y:S01]  /*4100*/  F2I.S64.F64.TRUNC R16, R4 ;  /* 0x0000000400107311 */ /* 0x004062000030d900 */
[----:B------:R-:W-:Y:S05]  /*4110*/  BRA `(.L_x_24052) ;  /* 0x0000000800587947 */ /* 0x000fea0003800000 */
.L_x_24060:
        /* <DEDUP_REMOVED lines=26> */
.L_x_24063:
        /* <DEDUP_REMOVED lines=14> */
.L_x_24062:
[----:B------:R-:W2:Y:S02]  /*43a0*/  LDG.E.U16 R16, desc[UR36][R4.64] ;  /* 0x0000002404107981 */ /* 0x000ea4000c1e1500 */
[----:B--2---:R-:W-:-:S06]  /*43b0*/  IMAD.U32 R16, R16, 0x10000, RZ ;  /* 0x0001000010107824 */ /* 0x004fcc00078e00ff */
[----:B------:R-:W2:Y:S01]  /*43c0*/  F2I.S64.TRUNC R16, R16 ;  /* 0x0000001000107311 */ /* 0x000ea2000020d900 */
[----:B------:R-:W-:Y:S05]  /*43d0*/  BRA `(.L_x_24052) ;  /* 0x0000000400a87947 */ /* 0x000fea0003800000 */
.L_x_24059:
        /* <DEDUP_REMOVED lines=11> */
.L_x_24066:
        /* <DEDUP_REMOVED lines=21> */
.L_x_24070:
[----:B------:R-:W-:Y:S05]  /*45e0*/  BSYNC.RECONVERGENT B1 ;  /* 0x0000000000017941 */ /* 0x000fea0003800200 */
.L_x_24069:
[----:B------:R-:W-:Y:S01]  /*45f0*/  IMAD.SHL.U32 R0, R0, 0x100000, RZ ;  /* 0x0010000000007824 */ /* 0x000fe200078e00ff */
[----:B------:R-:W-:-:S04]  /*4600*/  LEA R3, R3, 0x3b800000, 0x17 ;  /* 0x3b80000003037811 */ /* 0x000fc800078eb8ff */
[----:B------:R-:W-:-:S07]  /*4610*/  LOP3.LUT R16, R3, R0, R7, 0xfe, !PT ;  /* 0x0000000003107212 */ /* 0x000fce00078efe07 */
.L_x_24068:
[----:B------:R-:W-:Y:S05]  /*4620*/  BSYNC.RECONVERGENT B0 ;  /* 0x0000000000007941 */ /* 0x000fea0003800200 */
.L_x_24067:
[----:B------:R-:W0:Y:S01]  /*4630*/  F2I.S64.TRUNC R16, R16 ;  /* 0x0000001000107311 */ /* 0x000e22000020d900 */
[----:B------:R-:W-:Y:S05]  /*4640*/  BRA `(.L_x_24052) ;  /* 0x00000004000c7947 */ /* 0x000fea0003800000 */
.L_x_24065:
        /* <DEDUP_REMOVED lines=21> */
.L_x_24074:
[----:B------:R-:W-:Y:S05]  /*47a0*/  BSYNC.RECONVERGENT B1 ;  /* 0x0000000000017941 */ /* 0x000fea0003800200 */
.L_x_24073:
[----:B------:R-:W-:Y:S01]  /*47b0*/  IMAD.SHL.U32 R0, R0, 0x200000, RZ ;  /* 0x0020000000007824 */ /* 0x000fe200078e00ff */
[----:B------:R-:W-:-:S04]  /*47c0*/  LEA R3, R3, 0x37800000, 0x17 ;  /* 0x3780000003037811 */ /* 0x000fc800078eb8ff */
[----:B------:R-:W-:-:S07]  /*47d0*/  LOP3.LUT R16, R3, R0, R7, 0xfe, !PT ;  /* 0x0000000003107212 */ /* 0x000fce00078efe07 */
.L_x_24072:
[----:B------:R-:W-:Y:S05]  /*47e0*/  BSYNC.RECONVERGENT B0 ;  /* 0x0000000000007941 */ /* 0x000fea0003800200 */
.L_x_24071:
[----:B------:R-:W0:Y:S01]  /*47f0*/  F2I.S64.TRUNC R16, R16 ;  /* 0x0000001000107311 */ /* 0x000e22000020d900 */
[----:B------:R-:W-:Y:S05]  /*4800*/  BRA `(.L_x_24052) ;  /* 0x00000000009c7947 */ /* 0x000fea0003800000 */
.L_x_24064:
        /* <DEDUP_REMOVED lines=14> */
.L_x_24078:
[----:B------:R-:W-:Y:S05]  /*48f0*/  BSYNC.RECONVERGENT B0 ;  /* 0x0000000000007941 */ /* 0x000fea0003800200 */
.L_x_24077:
[----:B------:R-:W0:Y:S01]  /*4900*/  F2I.S64.TRUNC R16, R16 ;  /* 0x0000001000107311 */ /* 0x000e22000020d900 */
[----:B------:R-:W-:Y:S05]  /*4910*/  BRA `(.L_x_24052) ;  /* 0x0000000000587947 */ /* 0x000fea0003800000 */
.L_x_24051:
        /* <DEDUP_REMOVED lines=16> */
.L_x_24079:
[----:B------:R-:W-:Y:S01]  /*4a20*/  CS2R R16, SRZ ;  /* 0x0000000000107805 */ /* 0x000fe2000001ff00 */
[----:B------:R-:W-:Y:S06]  /*4a30*/  BRA `(.L_x_24052) ;  /* 0x0000000000107947 */ /* 0x000fec0003800000 */
.L_x_24076:
[----:B------:R0:W5:Y:S01]  /*4a40*/  LDG.E.64 R16, desc[UR36][R4.64] ;  /* 0x0000002404107981 */ /* 0x000162000c1e1b00 */
[----:B------:R-:W-:Y:S05]  /*4a50*/  BRA `(.L_x_24052) ;  /* 0x0000000000087947 */ /* 0x000fea0003800000 */
.L_x_24075:
[----:B------:R0:W5:Y:S01]  /*4a60*/  LDG.E R16, desc[UR36][R4.64] ;  /* 0x0000002404107981 */ /* 0x000162000c1e1900 */
[----:B------:R-:W-:-:S07]  /*4a70*/  IMAD.MOV.U32 R17, RZ, RZ, RZ ;  /* 0x000000ffff117224 */ /* 0x000fce00078e00ff */
.L_x_24052:
        /* <DEDUP_REMOVED lines=19> */
.L_x_24083:
[----:B------:R0:W5:Y:S01]  /*4bb0*/  LDG.E.U8 R4, desc[UR36][R6.64] ;  /* 0x0000002406047981 */ /* 0x000162000c1e1100 */
[----:B------:R-:W-:Y:S01]  /*4bc0*/  IMAD.MOV.U32 R5, RZ, RZ, RZ ;  /* 0x000000ffff057224 */ /* 0x000fe200078e00ff */
[----:B------:R-:W-:Y:S06]  /*4bd0*/  BRA `(.L_x_24085) ;  /* 0x0000000c00447947 */ /* 0x000fec0003800000 */
.L_x_24082:
        /* <DEDUP_REMOVED lines=8> */
.L_x_24087:
[----:B------:R-:W3:Y:S02]  /*4c60*/  LDG.E R4, desc[UR36][R6.64] ;  /* 0x0000002406047981 */ /* 0x000ee4000c1e1900 */
[----:B---3--:R-:W-:Y:S01]  /*4c70*/  SHF.R.S32.HI R5, RZ, 0x1f, R4 ;  /* 0x0000001fff057819 */ /* 0x008fe20000011404 */
[----:B------:R-:W-:Y:S06]  /*4c80*/  BRA `(.L_x_24085) ;  /* 0x0000000c00187947 */ /* 0x000fec0003800000 */
.L_x_24086:
[----:B------:R-:W3:Y:S02]  /*4c90*/  LDG.E.S16 R4, desc[UR36][R6.64] ;  /* 0x0000002406047981 */ /* 0x000ee4000c1e1700 */
[----:B---3--:R-:W-:Y:S01]  /*4ca0*/  SHF.R.S32.HI R5, RZ, 0x1f, R4 ;  /* 0x0000001fff057819 */ /* 0x008fe20000011404 */
[----:B------:R-:W-:Y:S06]  /*4cb0*/  BRA `(.L_x_24085) ;  /* 0x0000000c000c7947 */ /* 0x000fec0003800000 */
.L_x_24081:
        /* <DEDUP_REMOVED lines=9> */
.L_x_24089:
[----:B------:R-:W3:Y:S02]  /*4d50*/  LDG.E.U16 R6, desc[UR36][R6.64] ;  /* 0x0000002406067981 */ /* 0x000ee4000c1e1500 */
[----:B---3--:R-:W-:-:S06]  /*4d60*/  HADD2.F32 R4, -RZ, R6.H0_H0 ;  /* 0x20000006ff047230 */ /* 0x008fcc0000004100 */
[----:B------:R-:W0:Y:S01]  /*4d70*/  F2I.S64.TRUNC R4, R4 ;  /* 0x0000000400047311 */ /* 0x000e22000020d900 */
[----:B------:R-:W-:Y:S05]  /*4d80*/  BRA `(.L_x_24085) ;  /* 0x0000000800d87947 */ /* 0x000fea0003800000 */
.L_x_24088:
        /* <DEDUP_REMOVED lines=9> */
.L_x_24091:
[----:B------:R-:W3:Y:S02]  /*4e20*/  LDG.E.U16 R6, desc[UR36][R6.64] ;  /* 0x0000002406067981 */ /* 0x000ee4000c1e1500 */
[----:B---3--:R-:W-:-:S06]  /*4e30*/  HADD2.F32 R4, -RZ, R6.H0_H0 ;  /* 0x20000006ff047230 */ /* 0x008fcc0000004100 */
[----:B------:R-:W0:Y:S01]  /*4e40*/  F2I.S64.TRUNC R4, R4 ;  /* 0x0000000400047311 */ /* 0x000e22000020d900 */
[----:B------:R-:W-:Y:S05]  /*4e50*/  BRA `(.L_x_24085) ;  /* 0x0000000800a47947 */ /* 0x000fea0003800000 */
.L_x_24090:
[----:B------:R-:W3:Y:S02]  /*4e60*/  LDG.E.64 R4, desc[UR36][R6.64] ;  /* 0x0000002406047981 */ /* 0x000ee4000c1e1b00 */
[----:B---3--:R-:W0:Y:S01]  /*4e70*/  F2I.S64.F64.TRUNC R4, R4 ;  /* 0x0000000400047311 */ /* 0x008e22000030d900 */
[----:B------:R-:W-:Y:S05]  /*4e80*/  BRA `(.L_x_24085) ;  /* 0x0000000800987947 */ /* 0x000fea0003800000 */
.L_x_24080:
        /* <DEDUP_REMOVED lines=13> */
.L_x_24094:
[----:B------:R-:W3:Y:S02]  /*4f60*/  LDG.E.64 R4, desc[UR36][R6.64] ;  /* 0x0000002406047981 */ /* 0x000ee4000c1e1b00 */
[----:B---3--:R-:W0:Y:S01]  /*4f70*/  F2I.S64.F64.TRUNC R4, R4 ;  /* 0x0000000400047311 */ /* 0x008e22000030d900 */
[----:B------:R-:W-:Y:S05]  /*4f80*/  BRA `(.L_x_24085) ;  /* 0x0000000800587947 */ /* 0x000fea0003800000 */
.L_x_24093:
        /* <DEDUP_REMOVED lines=26> */
.L_x_24096:
        /* <DEDUP_REMOVED lines=14> */
.L_x_24095:
[----:B------:R-:W3:Y:S02]  /*5210*/  LDG.E.U16 R4, desc[UR36][R6.64] ;  /* 0x0000002406047981 */ /* 0x000ee4000c1e1500 */
[----:B---3--:R-:W-:-:S06]  /*5220*/  IMAD.U32 R4, R4, 0x10000, RZ ;  /* 0x0001000004047824 */ /* 0x008fcc00078e00ff */
[----:B------:R-:W0:Y:S01]  /*5230*/  F2I.S64.TRUNC R4, R4 ;  /* 0x0000000400047311 */ /* 0x000e22000020d900 */
[----:B------:R-:W-:Y:S05]  /*5240*/  BRA `(.L_x_24085) ;  /* 0x0000000400a87947 */ /* 0x000fea0003800000 */
.L_x_24092:
        /* <DEDUP_REMOVED lines=11> */
.L_x_24099:
        /* <DEDUP_REMOVED lines=21> */
.L_x_24103:
[----:B------:R-:W-:Y:S05]  /*5450*/  BSYNC.RECONVERGENT B1 ;  /* 0x0000000000017941 */ /* 0x000fea0003800200 */
.L_x_24102:
[----:B------:R-:W-:Y:S01]  /*5460*/  IMAD.SHL.U32 R0, R0, 0x100000, RZ ;  /* 0x0010000000007824 */ /* 0x000fe200078e00ff */
[----:B------:R-:W-:-:S04]  /*5470*/  LEA R3, R3, 0x3b800000, 0x17 ;  /* 0x3b80000003037811 */ /* 0x000fc800078eb8ff */
[----:B------:R-:W-:-:S07]  /*5480*/  LOP3.LUT R4, R3, R0, R7, 0xfe, !PT ;  /* 0x0000000003047212 */ /* 0x000fce00078efe07 */
.L_x_24101:
[----:B------:R-:W-:Y:S05]  /*5490*/  BSYNC.RECONVERGENT B0 ;  /* 0x0000000000007941 */ /* 0x000fea0003800200 */
.L_x_24100:
[----:B------:R-:W3:Y:S01]  /*54a0*/  F2I.S64.TRUNC R4, R4 ;  /* 0x0000000400047311 */ /* 0x000ee2000020d900 */
[----:B------:R-:W-:Y:S05]  /*54b0*/  BRA `(.L_x_24085) ;  /* 0x00000004000c7947 */ /* 0x000fea0003800000 */
.L_x_24098:
        /* <DEDUP_REMOVED lines=21> */
.L_x_24107:
[----:B------:R-:W-:Y:S05]  /*5610*/  BSYNC.RECONVERGENT B1 ;  /* 0x0000000000017941 */ /* 0x000fea0003800200 */
.L_x_24106:
[----:B------:R-:W-:Y:S01]  /*5620*/  IMAD.SHL.U32 R0, R0, 0x200000, RZ ;  /* 0x0020000000007824 */ /* 0x000fe200078e00ff */
[----:B------:R-:W-:-:S04]  /*5630*/  LEA R3, R3, 0x37800000, 0x17 ;  /* 0x3780000003037811 */ /* 0x000fc800078eb8ff */
[----:B------:R-:W-:-:S07]  /*5640*/  LOP3.LUT R4, R3, R0, R7, 0xfe, !PT ;  /* 0x0000000003047212 */ /* 0x000fce00078efe07 */
.L_x_24105:
[----:B------:R-:W-:Y:S05]  /*5650*/  BSYNC.RECONVERGENT B0 ;  /* 0x0000000000007941 */ /* 0x000fea0003800200 */
.L_x_24104:
[----:B------:R-:W0:Y:S01]  /*5660*/  F2I.S64.TRUNC R4, R4 ;  /* 0x0000000400047311 */ /* 0x000e22000020d900 */
[----:B------:R-:W-:Y:S05]  /*5670*/  BRA `(.L_x_24085) ;  /* 0x00000000009c7947 */ /* 0x000fea0003800000 */
.L_x_24097:
        /* <DEDUP_REMOVED lines=14> */
.L_x_24111:
[----:B------:R-:W-:Y:S05]  /*5760*/  BSYNC.RECONVERGENT B0 ;  /* 0x0000000000007941 */ /* 0x000fea0003800200 */
.L_x_24110:
[----:B------:R-:W0:Y:S01]  /*5770*/  F2I.S64.TRUNC R4, R4 ;  /* 0x0000000400047311 */ /* 0x000e22000020d900 */
[----:B------:R-:W-:Y:S05]  /*5780*/  BRA `(.L_x_24085) ;  /* 0x0000000000587947 */ /* 0x000fea0003800000 */
.L_x_24084:
        /* <DEDUP_REMOVED lines=16> */
.L_x_24112:
[----:B------:R-:W-:Y:S01]  /*5890*/  CS2R R4, SRZ ;  /* 0x0000000000047805 */ /* 0x000fe2000001ff00 */
[----:B------:R-:W-:Y:S06]  /*58a0*/  BRA `(.L_x_24085) ;  /* 0x0000000000107947 */ /* 0x000fec0003800000 */
.L_x_24109:
[----:B------:R0:W5:Y:S01]  /*58b0*/  LDG.E.64 R4, desc[UR36][R6.64] ;  /* 0x0000002406047981 */ /* 0x000162000c1e1b00 */
[----:B------:R-:W-:Y:S05]  /*58c0*/  BRA `(.L_x_24085) ;  /* 0x0000000000087947 */ /* 0x000fea0003800000 */
.L_x_24108:
[----:B------:R0:W5:Y:S01]  /*58d0*/  LDG.E R4, desc[UR36][R6.64] ;  /* 0x0000002406047981 */ /* 0x000162000c1e1900 */
[----:B------:R-:W-:-:S07]  /*58e0*/  IMAD.MOV.U32 R5, RZ, RZ, RZ ;  /* 0x000000ffff057224 */ /* 0x000fce00078e00ff */
.L_x_24085:
[----:B012345:R-:W-:Y:S01]  /*58f0*/  LOP3.LUT P0, RZ, R16, R4, RZ, 0xfc, !PT ;  /* 0x0000000410ff7212 */ /* 0x03ffe2000780fcff */
[----:B------:R-:W-:-:S03]  /*5900*/  VIADD R22, R22, 0x80 ;  /* 0x0000008016167836 */ /* 0x000fc60000000000 */
[----:B------:R-:W-:-:S04]  /*5910*/  LOP3.LUT P0, RZ, R17, R5, RZ, 0xfc, P0 ;  /* 0x0000000511ff7212 */ /* 0x000fc8000000fcff */
[----:B------:R-:W-:-:S09]  /*5920*/  P2R R25, PR, RZ, 0x1 ;  /* 0x00000001ff197803 */ /* 0x000fd20000000000 */
.L_x_24046:
[----:B------:R-:W-:Y:S05]  /*5930*/  BSYNC.RECONVERGENT B6 ;  /* 0x0000000000067941 */ /* 0x000fea0003800200 */
.L_x_24045:
        /* <DEDUP_REMOVED lines=24> */
.L_x_24118:
[----:B------:R0:W5:Y:S01]  /*5ac0*/  LDG.E.U8 R16, desc[UR36][R4.64] ;  /* 0x0000002404107981 */ /* 0x000162000c1e1100 */
[----:B------:R-:W-:Y:S01]  /*5ad0*/  IMAD.MOV.U32 R17, RZ, RZ, RZ ;  /* 0x000000ffff117224 */ /* 0x000fe200078e00ff */
[----:B------:R-:W-:Y:S06]  /*5ae0*/  BRA `(.L_x_24120) ;  /* 0x0000000c00447947 */ /* 0x000fec0003800000 */
.L_x_24117:
        /* <DEDUP_REMOVED lines=8> */
.L_x_24122:
[----:B------:R-:W2:Y:S02]  /*5b70*/  LDG.E R16, desc[UR36][R4.64] ;  /* 0x0000002404107981 */ /* 0x000ea4000c1e1900 */
[----:B--2---:R-:W-:Y:S01]  /*5b80*/  SHF.R.S32.HI R17, RZ, 0x1f, R16 ;  /* 0x0000001fff117819 */ /* 0x004fe20000011410 */
[----:B------:R-:W-:Y:S06]  /*5b90*/  BRA `(.L_x_24120) ;  /* 0x0000000c00187947 */ /* 0x000fec0003800000 */
.L_x_24121:
[----:B------:R-:W2:Y:S02]  /*5ba0*/  LDG.E.S16 R16, desc[UR36][R4.64] ;  /* 0x0000002404107981 */ /* 0x000ea4000c1e1700 */
[----:B--2---:R-:W-:Y:S01]  /*5bb0*/  SHF.R.S32.HI R17, RZ, 0x1f, R16 ;  /* 0x0000001fff117819 */ /* 0x004fe20000011410 */
[----:B------:R-:W-:Y:S06]  /*5bc0*/  BRA `(.L_x_24120) ;  /* 0x0000000c000c7947 */ /* 0x000fec0003800000 */
.L_x_24116:
        /* <DEDUP_REMOVED lines=9> */
.L_x_24124:
[----:B------:R-:W2:Y:S02]  /*5c60*/  LDG.E.U16 R4, desc[UR36][R4.64] ;  /* 0x0000002404047981 */ /* 0x000ea4000c1e1500 */
[----:B--2---:R-:W-:-:S06]  /*5c70*/  HADD2.F32 R16, -RZ, R4.H0_H0 ;  /* 0x20000004ff107230 */ /* 0x004fcc0000004100 */
[----:B------:R-:W2:Y:S01]  /*5c80*/  F2I.S64.TRUNC R16, R16 ;  /* 0x0000001000107311 */ /* 0x000ea2000020d900 */
[----:B------:R-:W-:Y:S05]  /*5c90*/  BRA `(.L_x_24120) ;  /* 0x0000000800d87947 */ /* 0x000fea0003800000 */
.L_x_24123:
        /* <DEDUP_REMOVED lines=9> */
.L_x_24126:
[----:B------:R-:W2:Y:S02]  /*5d30*/  LDG.E.U16 R4, desc[UR36][R4.64] ;  /* 0x0000002404047981 */ /* 0x000ea4000c1e1500 */
[----:B--2---:R-:W-:-:S06]  /*5d40*/  HADD2.F32 R16, -RZ, R4.H0_H0 ;  /* 0x20000004ff107230 */ /* 0x004fcc0000004100 */
[----:B------:R-:W0:Y:S01]  /*5d50*/  F2I.S64.TRUNC R16, R16 ;  /* 0x0000001000107311 */ /* 0x000e22000020d900 */
[----:B------:R-:W-:Y:S05]  /*5d60*/  BRA `(.L_x_24120) ;  /* 0x0000000800a47947 */ /* 0x000fea0003800000 */
.L_x_24125:
[----:B------:R-:W2:Y:S02]  /*5d70*/  LDG.E.64 R4, desc[UR36][R4.64] ;  /* 0x0000002404047981 */ /* 0x000ea4000c1e1b00 */
[----:B--2---:R0:W1:Y:S01]  /*5d80*/  F2I.S64.F64.TRUNC R16, R4 ;  /* 0x0000000400107311 */ /* 0x004062000030d900 */
[----:B------:R-:W-:Y:S05]  /*5d90*/  BRA `(.L_x_24120) ;  /* 0x0000000800987947 */ /* 0x000fea0003800000 */
.L_x_24115:
        /* <DEDUP_REMOVED lines=13> */
.L_x_24129:
[----:B------:R-:W2:Y:S02]  /*5e70*/  LDG.E.64 R4, desc[UR36][R4.64] ;  /* 0x0000002404047981 */ /* 0x000ea4000c1e1b00 */
[----:B--2---:R0:W1:Y:S01]  /*5e80*/  F2I.S64.F64.TRUNC R16, R4 ;  /* 0x0000000400107311 */ /* 0x004062000030d900 */
[----:B------:R-:W-:Y:S05]  /*5e90*/  BRA `(.L_x_24120) ;  /* 0x0000000800587947 */ /* 0x000fea0003800000 */
.L_x_24128:
        /* <DEDUP_REMOVED lines=26> */
.L_x_24131:
        /* <DEDUP_REMOVED lines=14> */
.L_x_24130:
[----:B------:R-:W2:Y:S02]  /*6120*/  LDG.E.U16 R16, desc[UR36][R4.64] ;  /* 0x0000002404107981 */ /* 0x000ea4000c1e1500 */
[----:B--2---:R-:W-:-:S06]  /*6130*/  IMAD.U32 R16, R16, 0x10000, RZ ;  /* 0x0001000010107824 */ /* 0x004fcc00078e00ff */
[----:B------:R-:W0:Y:S01]  /*6140*/  F2I.S64.TRUNC R16, R16 ;  /* 0x0000001000107311 */ /* 0x000e22000020d900 */
[----:B------:R-:W-:Y:S05]  /*6150*/  BRA `(.L_x_24120) ;  /* 0x0000000400a87947 */ /* 0x000fea0003800000 */
.L_x_24127:
        /* <DEDUP_REMOVED lines=11> */
.L_x_24134:
        /* <DEDUP_REMOVED lines=21> */
.L_x_24138:
[----:B------:R-:W-:Y:S05]  /*6360*/  BSYNC.RECONVERGENT B1 ;  /* 0x0000000000017941 */ /* 0x000fea0003800200 */
.L_x_24137:
[----:B------:R-:W-:Y:S01]  /*6370*/  IMAD.SHL.U32 R0, R0, 0x100000, RZ ;  /* 0x0010000000007824 */ /* 0x000fe200078e00ff */
[----:B------:R-:W-:-:S04]  /*6380*/  LEA R3, R3, 0x3b800000, 0x17 ;  /* 0x3b80000003037811 */ /* 0x000fc800078eb8ff */
[----:B------:R-:W-:-:S07]  /*6390*/  LOP3.LUT R16, R3, R0, R7, 0xfe, !PT ;  /* 0x0000000003107212 */ /* 0x000fce00078efe07 */
.L_x_24136:
[----:B------:R-:W-:Y:S05]  /*63a0*/  BSYNC.RECONVERGENT B0 ;  /* 0x0000000000007941 */ /* 0x000fea0003800200 */
.L_x_24135:
[----:B------:R-:W0:Y:S01]  /*63b0*/  F2I.S64.TRUNC R16, R16 ;  /* 0x0000001000107311 */ /* 0x000e22000020d900 */
[----:B------:R-:W-:Y:S05]  /*63c0*/  BRA `(.L_x_24120) ;  /* 0x00000004000c7947 */ /* 0x000fea0003800000 */
.L_x_24133:
        /* <DEDUP_REMOVED lines=21> */
.L_x_24142:
[----:B------:R-:W-:Y:S05]  /*6520*/  BSYNC.RECONVERGENT B1 ;  /* 0x0000000000017941 */ /* 0x000fea0003800200 */
.L_x_24141:
[----:B------:R-:W-:Y:S01]  /*6530*/  IMAD.SHL.U32 R0, R0, 0x200000, RZ ;  /* 0x0020000000007824 */ /* 0x000fe200078e00ff */
[----:B------:R-:W-:-:S04]  /*6540*/  LEA R3, R3, 0x37800000, 0x17 ;  /* 0x3780000003037811 */ /* 0x000fc800078eb8ff */
[----:B------:R-:W-:-:S07]  /*6550*/  LOP3.LUT R16, R3, R0, R7, 0xfe, !PT ;  /* 0x0000000003107212 */ /* 0x000fce00078efe07 */
.L_x_24140:
[----:B------:R-:W-:Y:S05]  /*6560*/  BSYNC.RECONVERGENT B0 ;  /* 0x0000000000007941 */ /* 0x000fea0003800200 */
.L_x_24139:
[----:B------:R-:W0:Y:S01]  /*6570*/  F2I.S64.TRUNC R16, R16 ;  /* 0x0000001000107311 */ /* 0x000e22000020d900 */
[----:B------:R-:W-:Y:S05]  /*6580*/  BRA `(.L_x_24120) ;  /* 0x00000000009c7947 */ /* 0x000fea0003800000 */
.L_x_24132:
        /* <DEDUP_REMOVED lines=14> */
.L_x_24146:
[----:B------:R-:W-:Y:S05]  /*6670*/  BSYNC.RECONVERGENT B0 ;  /* 0x0000000000007941 */ /* 0x000fea0003800200 */
.L_x_24145:
[----:B------:R-:W0:Y:S01]  /*6680*/  F2I.S64.TRUNC R16, R16 ;  /* 0x0000001000107311 */ /* 0x000e22000020d900 */
[----:B------:R-:W-:Y:S05]  /*6690*/  BRA `(.L_x_24120) ;  /* 0x0000000000587947 */ /* 0x000fea0003800000 */
.L_x_24119:
        /* <DEDUP_REMOVED lines=16> */
.L_x_24147:
[----:B------:R-:W-:Y:S01]  /*67a0*/  CS2R R16, SRZ ;  /* 0x0000000000107805 */ /* 0x000fe2000001ff00 */
[----:B------:R-:W-:Y:S06]  /*67b0*/  BRA `(.L_x_24120) ;  /* 0x0000000000107947 */ /* 0x000fec0003800000 */
.L_x_24144:
[----:B------:R0:W5:Y:S01]  /*67c0*/  LDG.E.64 R16, desc[UR36][R4.64] ;  /* 0x0000002404107981 */ /* 0x000162000c1e1b00 */
[----:B------:R-:W-:Y:S05]  /*67d0*/  BRA `(.L_x_24120) ;  /* 0x0000000000087947 */ /* 0x000fea0003800000 */
.L_x_24143:
[----:B------:R0:W5:Y:S01]  /*67e0*/  LDG.E R16, desc[UR36][R4.64] ;  /* 0x0000002404107981 */ /* 0x000162000c1e1900 */
[----:B------:R-:W-:-:S07]  /*67f0*/  IMAD.MOV.U32 R17, RZ, RZ, RZ ;  /* 0x000000ffff117224 */ /* 0x000fce00078e00ff */
.L_x_24120:
[----:B------:R-:W3:Y:S01]  /*6800*/  LDCU.U8 UR6, c[0x0][0x3a5] ;  /* 0x000074a0ff0677ac */ /* 0x000ee20008000000 */
[----:B------:R-:W1:Y:S01]  /*6810*/  LDC.64 R6, c[0x0][0x398] ;  /* 0x0000e600ff067b82 */ /* 0x000e620000000a00 */
[----:B------:R-:W0:Y:S01]  /*6820*/  LDCU UR5, c[0x0][0x3ac] ;  /* 0x00007580ff0577ac */ /* 0x000e220008000800 */
[----:B---3--:R-:W-:-:S04]  /*6830*/  UPRMT UR4, UR6, 0x9910, URZ ;  /* 0x0000991006047896 */ /* 0x008fc800080000ff */
[----:B------:R-:W-:Y:S01]  /*6840*/  UISETP.GT.AND UP0, UPT, UR4, 0x9, UPT ;  /* 0x000000090400788c */ /* 0x000fe2000bf04270 */
[----:B0-----:R-:W-:-:S05]  /*6850*/  IMAD R3, R22, UR5, RZ ;  /* 0x0000000516037c24 */ /* 0x001fca000f8e02ff */
        /* <DEDUP_REMOVED lines=14> */
.L_x_24151:
[----:B------:R0:W5:Y:S01]  /*6940*/  LDG.E.U8 R4, desc[UR36][R6.64] ;  /* 0x0000002406047981 */ /* 0x000162000c1e1100 */
[----:B------:R-:W-:Y:S01]  /*6950*/  IMAD.MOV.U32 R5, RZ, RZ, RZ ;  /* 0x000000ffff057224 */ /* 0x000fe200078e00ff */
[----:B------:R-:W-:Y:S06]  /*6960*/  BRA `(.L_x_24153) ;  /* 0x0000000c00447947 */ /* 0x000fec0003800000 */
.L_x_24150:
        /* <DEDUP_REMOVED lines=8> */
.L_x_24155:
[----:B------:R-:W3:Y:S02]  /*69f0*/  LDG.E R4, desc[UR36][R6.64] ;  /* 0x0000002406047981 */ /* 0x000ee4000c1e1900 */
[----:B---3--:R-:W-:Y:S01]  /*6a00*/  SHF.R.S32.HI R5, RZ, 0x1f, R4 ;  /* 0x0000001fff057819 */ /* 0x008fe20000011404 */
[----:B------:R-:W-:Y:S06]  /*6a10*/  BRA `(.L_x_24153) ;  /* 0x0000000c00187947 */ /* 0x000fec0003800000 */
.L_x_24154:
[----:B------:R-:W3:Y:S02]  /*6a20*/  LDG.E.S16 R4, desc[UR36][R6.64] ;  /* 0x0000002406047981 */ /* 0x000ee4000c1e1700 */
[----:B---3--:R-:W-:Y:S01]  /*6a30*/  SHF.R.S32.HI R5, RZ, 0x1f, R4 ;  /* 0x0000001fff057819 */ /* 0x008fe20000011404 */
[----:B------:R-:W-:Y:S06]  /*6a40*/  BRA `(.L_x_24153) ;  /* 0x0000000c000c7947 */ /* 0x000fec0003800000 */
.L_x_24149:
        /* <DEDUP_REMOVED lines=9> */
.L_x_24157:
[----:B------:R-:W3:Y:S02]  /*6ae0*/  LDG.E.U16 R6, desc[UR36][R6.64] ;  /* 0x0000002406067981 */ /* 0x000ee4000c1e1500 */
[----:B---3--:R-:W-:-:S06]  /*6af0*/  HADD2.F32 R4, -RZ, R6.H0_H0 ;  /* 0x20000006ff047230 */ /* 0x008fcc0000004100 */
[----:B------:R-:W0:Y:S01]  /*6b00*/  F2I.S64.TRUNC R4, R4 ;  /* 0x0000000400047311 */ /* 0x000e22000020d900 */
[----:B------:R-:W-:Y:S05]  /*6b10*/  BRA `(.L_x_24153) ;  /* 0x0000000800d87947 */ /* 0x000fea0003800000 */
.L_x_24156:
        /* <DEDUP_REMOVED lines=9> */
.L_x_24159:
[----:B------:R-:W3:Y:S02]  /*6bb0*/  LDG.E.U16 R6, desc[UR36][R6.64] ;  /* 0x0000002406067981 */ /* 0x000ee4000c1e1500 */
[----:B---3--:R-:W-:-:S06]  /*6bc0*/  HADD2.F32 R4, -RZ, R6.H0_H0 ;  /* 0x20000006ff047230 */ /* 0x008fcc0000004100 */
[----:B------:R-:W0:Y:S01]  /*6bd0*/  F2I.S64.TRUNC R4, R4 ;  /* 0x0000000400047311 */ /* 0x000e22000020d900 */
[----:B------:R-:W-:Y:S05]  /*6be0*/  BRA `(.L_x_24153) ;  /* 0x0000000800a47947 */ /* 0x000fea0003800000 */
.L_x_24158:
[----:B------:R-:W3:Y:S02]  /*6bf0*/  LDG.E.64 R4, desc[UR36][R6.64] ;  /* 0x0000002406047981 */ /* 0x000ee4000c1e1b00 */
[----:B---3--:R-:W0:Y:S01]  /*6c00*/  F2I.S64.F64.TRUNC R4, R4 ;  /* 0x0000000400047311 */ /* 0x008e22000030d900 */
[----:B------:R-:W-:Y:S05]  /*6c10*/  BRA `(.L_x_24153) ;  /* 0x0000000800987947 */ /* 0x000fea0003800000 */
.L_x_24148:
        /* <DEDUP_REMOVED lines=13> */
.L_x_24162:
[----:B------:R-:W3:Y:S02]  /*6cf0*/  LDG.E.64 R4, desc[UR36][R6.64] ;  /* 0x0000002406047981 */ /* 0x000ee4000c1e1b00 */
[----:B---3--:R-:W0:Y:S01]  /*6d00*/  F2I.S64.F64.TRUNC R4, R4 ;  /* 0x0000000400047311 */ /* 0x008e22000030d900 */
[----:B------:R-:W-:Y:S05]  /*6d10*/  BRA `(.L_x_24153) ;  /* 0x0000000800587947 */ /* 0x000fea0003800000 */
.L_x_24161:
        /* <DEDUP_REMOVED lines=26> */
.L_x_24164:
        /* <DEDUP_REMOVED lines=14> */
.L_x_24163:
[----:B------:R-:W3:Y:S02]  /*6fa0*/  LDG.E.U16 R4, desc[UR36][R6.64] ;  /* 0x0000002406047981 */ /* 0x000ee4000c1e1500 */
[----:B---3--:R-:W-:-:S06]  /*6fb0*/  IMAD.U32 R4, R4, 0x10000, RZ ;  /* 0x0001000004047824 */ /* 0x008fcc00078e00ff */
[----:B------:R-:W0:Y:S01]  /*6fc0*/  F2I.S64.TRUNC R4, R4 ;  /* 0x0000000400047311 */ /* 0x000e22000020d900 */
[----:B------:R-:W-:Y:S05]  /*6fd0*/  BRA `(.L_x_24153) ;  /* 0x0000000400a87947 */ /* 0x000fea0003800000 */
.L_x_24160:
        /* <DEDUP_REMOVED lines=11> */
.L_x_24167:
        /* <DEDUP_REMOVED lines=21> */
.L_x_24171:
[----:B------:R-:W-:Y:S05]  /*71e0*/  BSYNC.RECONVERGENT B1 ;  /* 0x0000000000017941 */ /* 0x000fea0003800200 */
.L_x_24170:
[----:B------:R-:W-:Y:S01]  /*71f0*/  IMAD.SHL.U32 R0, R0, 0x100000, RZ ;  /* 0x0010000000007824 */ /* 0x000fe200078e00ff */
[----:B------:R-:W-:-:S04]  /*7200*/  LEA R3, R3, 0x3b800000, 0x17 ;  /* 0x3b80000003037811 */ /* 0x000fc800078eb8ff */
[----:B------:R-:W-:-:S07]  /*7210*/  LOP3.LUT R4, R3, R0, R7, 0xfe, !PT ;  /* 0x0000000003047212 */ /* 0x000fce00078efe07 */
.L_x_24169:
[----:B------:R-:W-:Y:S05]  /*7220*/  BSYNC.RECONVERGENT B0 ;  /* 0x0000000000007941 */ /* 0x000fea0003800200 */
.L_x_24168:
[----:B------:R-:W0:Y:S01]  /*7230*/  F2I.S64.TRUNC R4, R4 ;  /* 0x0000000400047311 */ /* 0x000e22000020d900 */
[----:B------:R-:W-:Y:S05]  /*7240*/  BRA `(.L_x_24153) ;  /* 0x00000004000c7947 */ /* 0x000fea0003800000 */
.L_x_24166:
        /* <DEDUP_REMOVED lines=21> */
.L_x_24175:
[----:B------:R-:W-:Y:S05]  /*73a0*/  BSYNC.RECONVERGENT B1 ;  /* 0x0000000000017941 */ /* 0x000fea0003800200 */
.L_x_24174:
[----:B------:R-:W-:Y:S01]  /*73b0*/  IMAD.SHL.U32 R0, R0, 0x200000, RZ ;  /* 0x0020000000007824 */ /* 0x000fe200078e00ff */
[----:B------:R-:W-:-:S04]  /*73c0*/  LEA R3, R3, 0x37800000, 0x17 ;  /* 0x3780000003037811 */ /* 0x000fc800078eb8ff */
[----:B------:R-:W-:-:S07]  /*73d0*/  LOP3.LUT R4, R3, R0, R7, 0xfe, !PT ;  /* 0x0000000003047212 */ /* 0x000fce00078efe07 */
.L_x_24173:
[----:B------:R-:W-:Y:S05]  /*73e0*/  BSYNC.RECONVERGENT B0 ;  /* 0x0000000000007941 */ /* 0x000fea0003800200 */
.L_x_24172:
[----:B------:R-:W0:Y:S01]  /*73f0*/  F2I.S64.TRUNC R4, R4 ;  /* 0x0000000400047311 */ /* 0x000e22000020d900 */
[----:B------:R-:W-:Y:S05]  /*7400*/  BRA `(.L_x_24153) ;  /* 0x00000000009c7947 */ /* 0x000fea0003800000 */
.L_x_24165:
        /* <DEDUP_REMOVED lines=14> */
.L_x_24179:
[----:B------:R-:W-:Y:S05]  /*74f0*/  BSYNC.RECONVERGENT B0 ;  /* 0x0000000000007941 */ /* 0x000fea0003800200 */
.L_x_24178:
[----:B------:R-:W3:Y:S01]  /*7500*/  F2I.S64.TRUNC R4, R4 ;  /* 0x0000000400047311 */ /* 0x000ee2000020d900 */
[----:B------:R-:W-:Y:S05]  /*7510*/  BRA `(.L_x_24153) ;  /* 0x0000000000587947 */ /* 0x000fea0003800000 */
.L_x_24152:
        /* <DEDUP_REMOVED lines=16> */
.L_x_24180:
[----:B------:R-:W-:Y:S01]  /*7620*/  CS2R R4, SRZ ;  /* 0x0000000000047805 */ /* 0x000fe2000001ff00 */
[----:B------:R-:W-:Y:S06]  /*7630*/  BRA `(.L_x_24153) ;  /* 0x0000000000107947 */ /* 0x000fec0003800000 */
.L_x_24177:
[----:B------:R1:W5:Y:S01]  /*7640*/  LDG.E.64 R4, desc[UR36][R6.64] ;  /* 0x0000002406047981 */ /* 0x000362000c1e1b00 */
[----:B------:R-:W-:Y:S05]  /*7650*/  BRA `(.L_x_24153) ;  /* 0x0000000000087947 */ /* 0x000fea0003800000 */
.L_x_24176:
[----:B------:R0:W5:Y:S01]  /*7660*/  LDG.E R4, desc[UR36][R6.64] ;  /* 0x0000002406047981 */ /* 0x000162000c1e1900 */
[----:B------:R-:W-:-:S07]  /*7670*/  IMAD.MOV.U32 R5, RZ, RZ, RZ ;  /* 0x000000ffff057224 */ /* 0x000fce00078e00ff */
.L_x_24153:
[----:B012345:R-:W-:-:S04]  /*7680*/  LOP3.LUT P0, RZ, R16, R4, RZ, 0xfc, !PT ;  /* 0x0000000410ff7212 */ /* 0x03ffc8000780fcff */
[----:B------:R-:W-:-:S13]  /*7690*/  LOP3.LUT P0, RZ, R17, R5, RZ, 0xfc, P0 ;  /* 0x0000000511ff7212 */ /* 0x000fda000000fcff */
.L_x_24114:
[----:B------:R-:W-:Y:S05]  /*76a0*/  BSYNC.RECONVERGENT B6 ;  /* 0x0000000000067941 */ /* 0x000fea0003800200 */
.L_x_24113:
        /* <DEDUP_REMOVED lines=34> */
.L_x_24188:
[----:B------:R0:W-:Y:S01]  /*78d0*/  STG.E.U8 desc[UR36][R8.64], R11 ;  /* 0x0000000b08007986 */ /* 0x0001e2000c101124 */
[----:B------:R-:W-:Y:S05]  /*78e0*/  BRA `(.L_x_24190) ;  /* 0x0000000c00087947 */ /* 0x000fea0003800000 */
.L_x_24187:
        /* <DEDUP_REMOVED lines=10> */
.L_x_24192:
[----:B------:R0:W-:Y:S01]  /*7990*/  STG.E desc[UR36][R8.64], R11 ;  /* 0x0000000b08007986 */ /* 0x0001e2000c101924 */
[----:B------:R-:W-:Y:S05]  /*79a0*/  BRA `(.L_x_24190) ;  /* 0x0000000800d87947 */ /* 0x000fea0003800000 */
.L_x_24191:
[----:B------:R0:W-:Y:S01]  /*79b0*/  STG.E.U16 desc[UR36][R8.64], R11 ;  /* 0x0000000b08007986 */ /* 0x0001e2000c101524 */
[----:B------:R-:W-:Y:S05]  /*79c0*/  BRA `(.L_x_24190) ;  /* 0x0000000800d07947 */ /* 0x000fea0003800000 */
.L_x_24186:
        /* <DEDUP_REMOVED lines=9> */
.L_x_24194:
[----:B------:R-:W0:Y:S02]  /*7a60*/  I2F.S16 R0, R11 ;  /* 0x0000000b00007306 */ /* 0x000e240000101400 */
[----:B0-----:R-:W-:-:S05]  /*7a70*/  F2FP.F16.F32.PACK_AB R0, RZ, R0 ;  /* 0x00000000ff00723e */ /* 0x001fca00000000ff */
[----:B------:R0:W-:Y:S01]  /*7a80*/  STG.E.U16 desc[UR36][R8.64], R0 ;  /* 0x0000000008007986 */ /* 0x0001e2000c101524 */
[----:B------:R-:W-:Y:S05]  /*7a90*/  BRA `(.L_x_24190) ;  /* 0x00000008009c7947 */ /* 0x000fea0003800000 */
.L_x_24193:
        /* <DEDUP_REMOVED lines=10> */
.L_x_24196:
[----:B------:R-:W0:Y:S02]  /*7b40*/  I2F.S16 R11, R11 ;  /* 0x0000000b000b7306 */ /* 0x000e240000101400 */
[----:B0-----:R-:W-:-:S04]  /*7b50*/  F2FP.F16.F32.PACK_AB R3, RZ, R11 ;  /* 0x0000000bff03723e */ /* 0x001fc800000000ff */
[----:B------:R-:W-:-:S05]  /*7b60*/  PRMT R3, R3, 0x5410, RZ ;  /* 0x0000541003037816 */ /* 0x000fca00000000ff */
[----:B------:R0:W-:Y:S01]  /*7b70*/  STG.E desc[UR36][R8.64], R3 ;  /* 0x0000000308007986 */ /* 0x0001e2000c101924 */
[----:B------:R-:W-:Y:S05]  /*7b80*/  BRA `(.L_x_24190) ;  /* 0x0000000800607947 */ /* 0x000fea0003800000 */
.L_x_24195:
[----:B------:R-:W0:Y:S02]  /*7b90*/  I2F.F64.S16 R4, R11 ;  /* 0x0000000b00047312 */ /* 0x000e240000101c00 */
[----:B0-----:R0:W-:Y:S01]  /*7ba0*/  STG.E.64 desc[UR36][R8.64], R4 ;  /* 0x0000000408007986 */ /* 0x0011e2000c101b24 */
[----:B------:R-:W-:Y:S05]  /*7bb0*/  BRA `(.L_x_24190) ;  /* 0x0000000800547947 */ /* 0x000fea0003800000 */
.L_x_24185:
        /* <DEDUP_REMOVED lines=10> */
.L_x_24199:
[----:B------:R-:W0:Y:S01]  /*7c60*/  I2F.F64.S16 R4, R11 ;  /* 0x0000000b00047312 */ /* 0x000e220000101c00 */
[----:B------:R-:W-:-:S05]  /*7c70*/  CS2R R6, SRZ ;  /* 0x0000000000067805 */ /* 0x000fca000001ff00 */
[----:B0-----:R0:W-:Y:S01]  /*7c80*/  STG.E.128 desc[UR36][R8.64], R4 ;  /* 0x0000000408007986 */ /* 0x0011e2000c101d24 */
[----:B------:R-:W-:Y:S05]  /*7c90*/  BRA `(.L_x_24190) ;  /* 0x00000008001c7947 */ /* 0x000fea0003800000 */
.L_x_24198:
        /* <DEDUP_REMOVED lines=17> */
.L_x_24203:
[----:B------:R-:W-:Y:S05]  /*7db0*/  BSYNC.RECONVERGENT B0 ;  /* 0x0000000000007941 */ /* 0x000fea0003800200 */
.L_x_24202:
[----:B------:R0:W-:Y:S01]  /*7dc0*/  STG.E.U8 desc[UR36][R8.64], R3 ;  /* 0x0000000308007986 */ /* 0x0001e2000c101124 */
[----:B------:R-:W-:Y:S05]  /*7dd0*/  BRA `(.L_x_24190) ;  /* 0x0000000400cc7947 */ /* 0x000fea0003800000 */
.L_x_24201:
        /* <DEDUP_REMOVED lines=16> */
.L_x_24200:
[----:B------:R-:W0:Y:S02]  /*7ee0*/  I2F.S16 R0, R11 ;  /* 0x0000000b00007306 */ /* 0x000e240000101400 */
[----:B0-----:R-:W-:-:S05]  /*7ef0*/  F2FP.BF16.F32.PACK_AB R0, RZ, R0 ;  /* 0x00000000ff00723e */ /* 0x001fca00000010ff */
[----:B------:R0:W-:Y:S01]  /*7f00*/  STG.E.U16 desc[UR36][R8.64], R0 ;  /* 0x0000000008007986 */ /* 0x0001e2000c101524 */
[----:B------:R-:W-:Y:S05]  /*7f10*/  BRA `(.L_x_24190) ;  /* 0x00000004007c7947 */ /* 0x000fea0003800000 */
.L_x_24197:
        /* <DEDUP_REMOVED lines=10> */
.L_x_24206:
        /* <DEDUP_REMOVED lines=12> */
.L_x_24209:
[----:B------:R-:W-:-:S04]  /*8080*/  SHF.R.U32.HI R0, RZ, 0x14, R11 ;  /* 0x00000014ff007819 */ /* 0x000fc8000001160b */
[----:B------:R-:W-:-:S04]  /*8090*/  LOP3.LUT R0, R0, 0x1, RZ, 0xc0, !PT ;  /* 0x0000000100007812 */ /* 0x000fc800078ec0ff */
[----:B------:R-:W-:-:S04]  /*80a0*/  IADD3 R0, PT, PT, R11, 0x487ffff, R0 ;  /* 0x0487ffff0b007810 */ /* 0x000fc80007ffe000 */
[----:B------:R-:W-:-:S04]  /*80b0*/  SHF.R.U32.HI R0, RZ, 0x14, R0 ;  /* 0x00000014ff007819 */ /* 0x000fc80000011600 */
[----:B------:R-:W-:-:S07]  /*80c0*/  LOP3.LUT R0, R0, 0xff, RZ, 0xc0, !PT ;  /* 0x000000ff00007812 */ /* 0x000fce00078ec0ff */
.L_x_24210:
[----:B------:R-:W-:-:S07]  /*80d0*/  PRMT R4, R0, 0x7610, R4 ;  /* 0x0000761000047816 */ /* 0x000fce0000000004 */
.L_x_24208:
[----:B------:R-:W-:Y:S05]  /*80e0*/  BSYNC.RECONVERGENT B0 ;  /* 0x0000000000007941 */ /* 0x000fea0003800200 */
.L_x_24207:
[----:B------:R0:W-:Y:S01]  /*80f0*/  STG.E.U8 desc[UR36][R8.64], R4 ;  /* 0x0000000408007986 */ /* 0x0001e2000c101124 */
[----:B------:R-:W-:Y:S05]  /*8100*/  BRA `(.L_x_24190) ;  /* 0x0000000400007947 */ /* 0x000fea0003800000 */
.L_x_24205:
        /* <DEDUP_REMOVED lines=12> */
.L_x_24213:
[----:B------:R-:W-:-:S04]  /*81d0*/  SHF.R.U32.HI R0, RZ, 0x15, R11 ;  /* 0x00000015ff007819 */ /* 0x000fc8000001160b */
[----:B------:R-:W-:-:S04]  /*81e0*/  LOP3.LUT R0, R0, 0x1, RZ, 0xc0, !PT ;  /* 0x0000000100007812 */ /* 0x000fc800078ec0ff */
[----:B------:R-:W-:-:S04]  /*81f0*/  IADD3 R0, PT, PT, R11, 0x88fffff, R0 ;  /* 0x088fffff0b007810 */ /* 0x000fc80007ffe000 */
[----:B------:R-:W-:-:S04]  /*8200*/  SHF.R.U32.HI R0, RZ, 0x15, R0 ;  /* 0x00000015ff007819 */ /* 0x000fc80000011600 */
[----:B------:R-:W-:-:S07]  /*8210*/  LOP3.LUT R0, R0, 0xff, RZ, 0xc0, !PT ;  /* 0x000000ff00007812 */ /* 0x000fce00078ec0ff */
.L_x_24214:
[----:B------:R-:W-:-:S07]  /*8220*/  PRMT R4, R0, 0x7610, R4 ;  /* 0x0000761000047816 */ /* 0x000fce0000000004 */
.L_x_24212:
[----:B------:R-:W-:Y:S05]  /*8230*/  BSYNC.RECONVERGENT B0 ;  /* 0x0000000000007941 */ /* 0x000fea0003800200 */
.L_x_24211:
[----:B------:R3:W-:Y:S01]  /*8240*/  STG.E.U8 desc[UR36][R8.64], R4 ;  /* 0x0000000408007986 */ /* 0x0007e2000c101124 */
[----:B------:R-:W-:Y:S05]  /*8250*/  BRA `(.L_x_24190) ;  /* 0x0000000000ac7947 */ /* 0x000fea0003800000 */
.L_x_24204:
[----:B------:R-:W-:-:S13]  /*8260*/  ISETP.NE.AND P0, PT, R0, 0x1c, PT ;  /* 0x0000001c0000780c */ /* 0x000fda0003f05270 */
[----:B------:R-:W-:Y:S05]  /*8270*/  @!P0 BRA `(.L_x_24215) ;  /* 0x0000000000a08947 */ /* 0x000fea0003800000 */
[----:B------:R-:W-:-:S13]  /*8280*/  ISETP.NE.AND P0, PT, R0, 0x1d, PT ;  /* 0x0000001d0000780c */ /* 0x000fda0003f05270 */
[----:B------:R-:W-:Y:S05]  /*8290*/  @!P0 BRA `(.L_x_24216) ;  /* 0x0000000000888947 */ /* 0x000fea0003800000 */
[----:B------:R-:W-:-:S13]  /*82a0*/  ISETP.NE.AND P0, PT, R0, 0x2c, PT ;  /* 0x0000002c0000780c */ /* 0x000fda0003f05270 */
[----:B------:R-:W-:Y:S05]  /*82b0*/  @!P0 BRA `(.L_x_24217) ;  /* 0x0000000000448947 */ /* 0x000fea0003800000 */
.L_x_24189:
        /* <DEDUP_REMOVED lines=16> */
.L_x_24218:
[----:B------:R-:W-:Y:S05]  /*83c0*/  BRA `(.L_x_24190) ;  /* 0x0000000000507947 */ /* 0x000fea0003800000 */
.L_x_24217:
        /* <DEDUP_REMOVED lines=15> */
.L_x_24216:
[----:B------:R-:W-:Y:S02]  /*84c0*/  IMAD.MOV.U32 R4, RZ, RZ, R11 ;  /* 0x000000ffff047224 */ /* 0x000fe400078e000b */
[----:B------:R-:W-:-:S05]  /*84d0*/  IMAD.MOV.U32 R5, RZ, RZ, RZ ;  /* 0x000000ffff057224 */ /* 0x000fca00078e00ff */
[----:B------:R1:W-:Y:S01]  /*84e0*/  STG.E.64 desc[UR36][R8.64], R4 ;  /* 0x0000000408007986 */ /* 0x0003e2000c101b24 */
[----:B------:R-:W-:Y:S05]  /*84f0*/  BRA `(.L_x_24190) ;  /* 0x0000000000047947 */ /* 0x000fea0003800000 */
.L_x_24215:
[----:B------:R0:W-:Y:S02]  /*8500*/  STG.E desc[UR36][R8.64], R11 ;  /* 0x0000000b08007986 */ /* 0x0001e4000c101924 */
.L_x_24190:
[----:B------:R-:W-:Y:S05]  /*8510*/  BSYNC.RECONVERGENT B6 ;  /* 0x0000000000067941 */ /* 0x000fea0003800200 */
.L_x_24184:
        /* <DEDUP_REMOVED lines=24> */
.L_x_24224:
[----:B------:R4:W-:Y:S01]  /*86a0*/  STG.E.U8 desc[UR36][R8.64], R22 ;  /* 0x0000001608007986 */ /* 0x0009e2000c101124 */
[----:B------:R-:W-:Y:S05]  /*86b0*/  BRA `(.L_x_24226) ;  /* 0x0000000c00047947 */ /* 0x000fea0003800000 */
.L_x_24223:
        /* <DEDUP_REMOVED lines=10> */
.L_x_24228:
[----:B------:R2:W-:Y:S01]  /*8760*/  STG.E desc[UR36][R8.64], R22 ;  /* 0x0000001608007986 */ /* 0x0005e2000c101924 */
[----:B------:R-:W-:Y:S05]  /*8770*/  BRA `(.L_x_24226) ;  /* 0x0000000800d47947 */ /* 0x000fea0003800000 */
.L_x_24227:
[----:B------:R0:W-:Y:S01]  /*8780*/  STG.E.U16 desc[UR36][R8.64], R22 ;  /* 0x0000001608007986 */ /* 0x0001e2000c101524 */
[----:B------:R-:W-:Y:S05]  /*8790*/  BRA `(.L_x_24226) ;  /* 0x0000000800cc7947 */ /* 0x000fea0003800000 */
.L_x_24222:
        /* <DEDUP_REMOVED lines=9> */
.L_x_24230:
[----:B------:R-:W0:Y:S02]  /*8830*/  I2F.S16 R0, R22 ;  /* 0x0000001600007306 */ /* 0x000e240000101400 */
[----:B0-----:R-:W-:-:S05]  /*8840*/  F2FP.F16.F32.PACK_AB R0, RZ, R0 ;  /* 0x00000000ff00723e */ /* 0x001fca00000000ff */
[----:B------:R0:W-:Y:S01]  /*8850*/  STG.E.U16 desc[UR36][R8.64], R0 ;  /* 0x0000000008007986 */ /* 0x0001e2000c101524 */
[----:B------:R-:W-:Y:S05]  /*8860*/  BRA `(.L_x_24226) ;  /* 0x0000000800987947 */ /* 0x000fea0003800000 */
.L_x_24229:
        /* <DEDUP_REMOVED lines=10> */
.L_x_24232:
[----:B------:R-:W0:Y:S02]  /*8910*/  I2F.S16 R22, R22 ;  /* 0x0000001600167306 */ /* 0x000e240000101400 */
[----:B0-----:R-:W-:-:S04]  /*8920*/  F2FP.F16.F32.PACK_AB R3, RZ, R22 ;  /* 0x00000016ff03723e */ /* 0x001fc800000000ff */
[----:B------:R-:W-:-:S05]  /*8930*/  PRMT R3, R3, 0x5410, RZ ;  /* 0x0000541003037816 */ /* 0x000fca00000000ff */
[----:B------:R0:W-:Y:S01]  /*8940*/  STG.E desc[UR36][R8.64], R3 ;  /* 0x0000000308007986 */ /* 0x0001e2000c101924 */
[----:B------:R-:W-:Y:S05]  /*8950*/  BRA `(.L_x_24226) ;  /* 0x00000008005c7947 */ /* 0x000fea0003800000 */
.L_x_24231:
[----:B------:R-:W0:Y:S02]  /*8960*/  I2F.F64.S16 R4, R22 ;  /* 0x0000001600047312 */ /* 0x000e240000101c00 */
[----:B0-----:R0:W-:Y:S01]  /*8970*/  STG.E.64 desc[UR36][R8.64], R4 ;  /* 0x0000000408007986 */ /* 0x0011e2000c101b24 */
[----:B------:R-:W-:Y:S05]  /*8980*/  BRA `(.L_x_24226) ;  /* 0x0000000800507947 */ /* 0x000fea0003800000 */
.L_x_24221:
        /* <DEDUP_REMOVED lines=12> */
.L_x_24236:
        /* <DEDUP_REMOVED lines=16> */
.L_x_24239:
[----:B------:R-:W-:-:S07]  /*8b50*/  PRMT R4, R0, 0x7610, R4 ;  /* 0x0000761000047816 */ /* 0x000fce0000000004 */
.L_x_24238:
[----:B------:R-:W-:Y:S05]  /*8b60*/  BSYNC.RECONVERGENT B0 ;  /* 0x0000000000007941 */ /* 0x000fea0003800200 */
.L_x_24237:
[----:B------:R0:W-:Y:S01]  /*8b70*/  STG.E.U8 desc[UR36][R8.64], R4 ;  /* 0x0000000408007986 */ /* 0x0001e2000c101124 */
[----:B------:R-:W-:Y:S05]  /*8b80*/  BRA `(.L_x_24226) ;  /* 0x0000000400d07947 */ /* 0x000fea0003800000 */
.L_x_24235:
        /* <DEDUP_REMOVED lines=16> */
.L_x_24242:
[----:B------:R-:W-:-:S07]  /*8c90*/  PRMT R4, R0, 0x7610, R4 ;  /* 0x0000761000047816 */ /* 0x000fce0000000004 */
.L_x_24241:
[----:B------:R-:W-:Y:S05]  /*8ca0*/  BSYNC.RECONVERGENT B0 ;  /* 0x0000000000007941 */ /* 0x000fea0003800200 */
.L_x_24240:
[----:B------:R0:W-:Y:S01]  /*8cb0*/  STG.E.U8 desc[UR36][R8.64], R4 ;  /* 0x0000000408007986 */ /* 0x0001e2000c101124 */
[----:B------:R-:W-:Y:S05]  /*8cc0*/  BRA `(.L_x_24226) ;  /* 0x0000000400807947 */ /* 0x000fea0003800000 */
.L_x_24234:
        /* <DEDUP_REMOVED lines=21> */
.L_x_24244:
[----:B------:R-:W-:Y:S02]  /*8e20*/  IMAD.MOV.U32 R4, RZ, RZ, R22 ;  /* 0x000000ffff047224 */ /* 0x000fe400078e0016 */
[----:B------:R-:W-:-:S05]  /*8e30*/  IMAD.MOV.U32 R5, RZ, RZ, RZ ;  /* 0x000000ffff057224 */ /* 0x000fca00078e00ff */
[----:B------:R0:W-:Y:S01]  /*8e40*/  STG.E.64 desc[UR36][R8.64], R4 ;  /* 0x0000000408007986 */ /* 0x0001e2000c101b24 */
[----:B------:R-:W-:Y:S05]  /*8e50*/  BRA `(.L_x_24226) ;  /* 0x00000004001c7947 */ /* 0x000fea0003800000 */
.L_x_24243:
[----:B------:R0:W-:Y:S01]  /*8e60*/  STG.E desc[UR36][R8.64], R22 ;  /* 0x0000001608007986 */ /* 0x0001e2000c101924 */
[----:B------:R-:W-:Y:S05]  /*8e70*/  BRA `(.L_x_24226) ;  /* 0x0000000400147947 */ /* 0x000fea0003800000 */
.L_x_24233:
        /* <DEDUP_REMOVED lines=8> */
.L_x_24246:
[----:B------:R-:W0:Y:S01]  /*8f00*/  I2F.F64.S16 R4, R22 ;  /* 0x0000001600047312 */ /* 0x000e220000101c00 */
[----:B------:R-:W-:-:S05]  /*8f10*/  CS2R R6, SRZ ;  /* 0x0000000000067805 */ /* 0x000fca000001ff00 */
[----:B0-----:R0:W-:Y:S01]  /*8f20*/  STG.E.128 desc[UR36][R8.64], R4 ;  /* 0x0000000408007986 */ /* 0x0011e2000c101d24 */
[----:B------:R-:W-:Y:S05]  /*8f30*/  BRA `(.L_x_24226) ;  /* 0x0000000000e47947 */ /* 0x000fea0003800000 */
.L_x_24245:
[----:B------:R-:W-:-:S13]  /*8f40*/  ISETP.NE.AND P0, PT, R0, 0xf, PT ;  /* 0x0000000f0000780c */ /* 0x000fda0003f05270 */
[----:B------:R-:W-:Y:S05]  /*8f50*/  @!P0 BRA `(.L_x_24247) ;  /* 0x0000000000d08947 */ /* 0x000fea0003800000 */
[----:B------:R-:W-:-:S13]  /*8f60*/  ISETP.NE.AND P0, PT, R0, 0x17, PT ;  /* 0x000000170000780c */ /* 0x000fda0003f05270 */
[----:B------:R-:W-:Y:S05]  /*8f70*/  @!P0 BRA `(.L_x_24248) ;  /* 0x0000000000848947 */ /* 0x000fea0003800000 */
[----:B------:R-:W-:-:S13]  /*8f80*/  ISETP.NE.AND P0, PT, R0, 0x18, PT ;  /* 0x000000180000780c */ /* 0x000fda0003f05270 */
[----:B------:R-:W-:Y:S05]  /*8f90*/  @!P0 BRA `(.L_x_24249) ;  /* 0x0000000000448947 */ /* 0x000fea0003800000 */
.L_x_24225:
        /* <DEDUP_REMOVED lines=16> */
.L_x_24250:
[----:B------:R-:W-:Y:S05]  /*90a0*/  BRA `(.L_x_24226) ;  /* 0x0000000000887947 */ /* 0x000fea0003800000 */
.L_x_24249:
        /* <DEDUP_REMOVED lines=11> */
.L_x_24252:
[----:B------:R-:W-:Y:S05]  /*9160*/  BSYNC.RECONVERGENT B0 ;  /* 0x0000000000007941 */ /* 0x000fea0003800200 */
.L_x_24251:
[----:B------:R0:W-:Y:S01]  /*9170*/  STG.E.U8 desc[UR36][R8.64], R3 ;  /* 0x0000000308007986 */ /* 0x0001e2000c101124 */
[----:B------:R-:W-:Y:S05]  /*9180*/  BRA `(.L_x_24226) ;  /* 0x0000000000507947 */ /* 0x000fea0003800000 */
.L_x_24248:
        /* <DEDUP_REMOVED lines=12> */
.L_x_24253:
[----:B------:R-:W-:Y:S01]  /*9250*/  IMAD.MOV.U32 R3, RZ, RZ, 0x7f ;  /* 0x0000007fff037424 */ /* 0x000fe200078e00ff */
[----:B------:R-:W-:-:S04]  /*9260*/  ISETP.GT.U32.AND P0, PT, R5, 0x7f800000, PT ;  /* 0x7f8000000500780c */ /* 0x000fc80003f04070 */
[----:B------:R-:W-:-:S05]  /*9270*/  SEL R3, R3, 0x7c, P0 ;  /* 0x0000007c03037807 */ /* 0x000fca0000000000 */
[----:B------:R0:W-:Y:S01]  /*9280*/  STG.E.U8 desc[UR36][R8.64], R3 ;  /* 0x0000000308007986 */ /* 0x0001e2000c101124 */
[----:B------:R-:W-:Y:S05]  /*9290*/  BRA `(.L_x_24226) ;  /* 0x00000000000c7947 */ /* 0x000fea0003800000 */
.L_x_24247:
[----:B------:R-:W0:Y:S02]  /*92a0*/  I2F.S16 R0, R22 ;  /* 0x0000001600007306 */ /* 0x000e240000101400 */
[----:B0-----:R-:W-:-:S05]  /*92b0*/  F2FP.BF16.F32.PACK_AB R0, RZ, R0 ;  /* 0x00000000ff00723e */ /* 0x001fca00000010ff */
[----:B------:R0:W-:Y:S02]  /*92c0*/  STG.E.U16 desc[UR36][R8.64], R0 ;  /* 0x0000000008007986 */ /* 0x0001e4000c101524 */
.L_x_24226:
[----:B------:R-:W-:Y:S05]  /*92d0*/  BSYNC.RECONVERGENT B6 ;  /* 0x0000000000067941 */ /* 0x000fea0003800200 */
.L_x_24220:
[----:B------:R-:W-:-:S07]  /*92e0*/  VIADD R2, R2, 0x80 ;  /* 0x0000008002027836 */ /* 0x000fce0000000000 */
.L_x_24183:
[----:B------:R-:W-:-:S13]  /*92f0*/  ISETP.GE.AND P0, PT, R2, R19, PT ;  /* 0x000000130200720c */ /* 0x000fda0003f06270 */
[----:B------:R-:W-:Y:S05]  /*9300*/  @P0 BREAK.RELIABLE B7 ;  /* 0x0000000000070942 */ /* 0x000fea0003800100 */
[----:B------:R-:W-:Y:S05]  /*9310*/  @P0 BRA `(.L_x_24219) ;  /* 0x0000000c006c0947 */ /* 0x000fea0003800000 */
[----:B------:R-:W-:Y:S05]  /*9320*/  BSYNC.RELIABLE B7 ;  /* 0x0000000000077941 */ /* 0x000fea0003800100 */
.L_x_24182:
        /* <DEDUP_REMOVED lines=21> */
.L_x_24258:
[----:B------:R4:W-:Y:S01]  /*9480*/  STG.E.U8 desc[UR36][R8.64], R18 ;  /* 0x0000001208007986 */ /* 0x0009e2000c101124 */
[----:B------:R-:W-:Y:S05]  /*9490*/  BRA `(.L_x_24260) ;  /* 0x0000000c00047947 */ /* 0x000fea0003800000 */
.L_x_24257:
        /* <DEDUP_REMOVED lines=10> */
.L_x_24262:
[----:B------:R2:W-:Y:S01]  /*9540*/  STG.E desc[UR36][R8.64], R18 ;  /* 0x0000001208007986 */ /* 0x0005e2000c101924 */
[----:B------:R-:W-:Y:S05]  /*9550*/  BRA `(.L_x_24260) ;  /* 0x0000000800d47947 */ /* 0x000fea0003800000 */
.L_x_24261:
[----:B------:R0:W-:Y:S01]  /*9560*/  STG.E.U16 desc[UR36][R8.64], R18 ;  /* 0x0000001208007986 */ /* 0x0001e2000c101524 */
[----:B------:R-:W-:Y:S05]  /*9570*/  BRA `(.L_x_24260) ;  /* 0x0000000800cc7947 */ /* 0x000fea0003800000 */
.L_x_24256:
        /* <DEDUP_REMOVED lines=9> */
.L_x_24264:
[----:B------:R-:W0:Y:S02]  /*9610*/  I2F.S16 R0, R18 ;  /* 0x0000001200007306 */ /* 0x000e240000101400 */
[----:B0-----:R-:W-:-:S05]  /*9620*/  F2FP.F16.F32.PACK_AB R0, RZ, R0 ;  /* 0x00000000ff00723e */ /* 0x001fca00000000ff */
[----:B------:R0:W-:Y:S01]  /*9630*/  STG.E.U16 desc[UR36][R8.64], R0 ;  /* 0x0000000008007986 */ /* 0x0001e2000c101524 */
[----:B------:R-:W-:Y:S05]  /*9640*/  BRA `(.L_x_24260) ;  /* 0x0000000800987947 */ /* 0x000fea0003800000 */
.L_x_24263:
        /* <DEDUP_REMOVED lines=10> */
.L_x_24266:
[----:B------:R-:W0:Y:S02]  /*96f0*/  I2F.S16 R18, R18 ;  /* 0x0000001200127306 */ /* 0x000e240000101400 */
[----:B0-----:R-:W-:-:S04]  /*9700*/  F2FP.F16.F32.PACK_AB R3, RZ, R18 ;  /* 0x00000012ff03723e */ /* 0x001fc800000000ff */
[----:B------:R-:W-:-:S05]  /*9710*/  PRMT R3, R3, 0x5410, RZ ;  /* 0x0000541003037816 */ /* 0x000fca00000000ff */
[----:B------:R0:W-:Y:S01]  /*9720*/  STG.E desc[UR36][R8.64], R3 ;  /* 0x0000000308007986 */ /* 0x0001e2000c101924 */
[----:B------:R-:W-:Y:S05]  /*9730*/  BRA `(.L_x_24260) ;  /* 0x00000008005c7947 */ /* 0x000fea0003800000 */
.L_x_24265:
[----:B------:R-:W0:Y:S02]  /*9740*/  I2F.F64.S16 R4, R18 ;  /* 0x0000001200047312 */ /* 0x000e240000101c00 */
[----:B0-----:R0:W-:Y:S01]  /*9750*/  STG.E.64 desc[UR36][R8.64], R4 ;  /* 0x0000000408007986 */ /* 0x0011e2000c101b24 */
[----:B------:R-:W-:Y:S05]  /*9760*/  BRA `(.L_x_24260) ;  /* 0x0000000800507947 */ /* 0x000fea0003800000 */
.L_x_24255:
        /* <DEDUP_REMOVED lines=12> */
.L_x_24270:
        /* <DEDUP_REMOVED lines=16> */
.L_x_24273:
[----:B------:R-:W-:-:S07]  /*9930*/  PRMT R4, R0, 0x7610, R4 ;  /* 0x0000761000047816 */ /* 0x000fce0000000004 */
.L_x_24272:
[----:B------:R-:W-:Y:S05]  /*9940*/  BSYNC.RECONVERGENT B0 ;  /* 0x0000000000007941 */ /* 0x000fea0003800200 */
.L_x_24271:
[----:B------:R0:W-:Y:S01]  /*9950*/  STG.E.U8 desc[UR36][R8.64], R4 ;  /* 0x0000000408007986 */ /* 0x0001e2000c101124 */
[----:B------:R-:W-:Y:S05]  /*9960*/  BRA `(.L_x_24260) ;  /* 0x0000000400d07947 */ /* 0x000fea0003800000 */
.L_x_24269:
        /* <DEDUP_REMOVED lines=16> */
.L_x_24276:
[----:B------:R-:W-:-:S07]  /*9a70*/  PRMT R4, R0, 0x7610, R4 ;  /* 0x0000761000047816 */ /* 0x000fce0000000004 */
.L_x_24275:
[----:B------:R-:W-:Y:S05]  /*9a80*/  BSYNC.RECONVERGENT B0 ;  /* 0x0000000000007941 */ /* 0x000fea0003800200 */
.L_x_24274:
[----:B------:R0:W-:Y:S01]  /*9a90*/  STG.E.U8 desc[UR36][R8.64], R4 ;  /* 0x0000000408007986 */ /* 0x0001e2000c101124 */
[----:B------:R-:W-:Y:S05]  /*9aa0*/  BRA `(.L_x_24260) ;  /* 0x0000000400807947 */ /* 0x000fea0003800000 */
.L_x_24268:
        /* <DEDUP_REMOVED lines=21> */
.L_x_24278:
[----:B------:R-:W-:Y:S02]  /*9c00*/  IMAD.MOV.U32 R4, RZ, RZ, R18 ;  /* 0x000000ffff047224 */ /* 0x000fe400078e0012 */
[----:B------:R-:W-:-:S05]  /*9c10*/  IMAD.MOV.U32 R5, RZ, RZ, RZ ;  /* 0x000000ffff057224 */ /* 0x000fca00078e00ff */
[----:B------:R0:W-:Y:S01]  /*9c20*/  STG.E.64 desc[UR36][R8.64], R4 ;  /* 0x0000000408007986 */ /* 0x0001e2000c101b24 */
[----:B------:R-:W-:Y:S05]  /*9c30*/  BRA `(.L_x_24260) ;  /* 0x00000004001c7947 */ /* 0x000fea0003800000 */
.L_x_24277:
[----:B------:R0:W-:Y:S01]  /*9c40*/  STG.E desc[UR36][R8.64], R18 ;  /* 0x0000001208007986 */ /* 0x0001e2000c101924 */
[----:B------:R-:W-:Y:S05]  /*9c50*/  BRA `(.L_x_24260) ;  /* 0x0000000400147947 */ /* 0x000fea0003800000 */
.L_x_24267:
        /* <DEDUP_REMOVED lines=8> */
.L_x_24280:
[----:B------:R-:W0:Y:S01]  /*9ce0*/  I2F.F64.S16 R4, R18 ;  /* 0x0000001200047312 */ /* 0x000e220000101c00 */
[----:B------:R-:W-:-:S05]  /*9cf0*/  CS2R R6, SRZ ;  /* 0x0000000000067805 */ /* 0x000fca000001ff00 */
[----:B0-----:R0:W-:Y:S01]  /*9d00*/  STG.E.128 desc[UR36][R8.64], R4 ;  /* 0x0000000408007986 */ /* 0x0011e2000c101d24 */
[----:B------:R-:W-:Y:S05]  /*9d10*/  BRA `(.L_x_24260) ;  /* 0x0000000000e47947 */ /* 0x000fea0003800000 */
.L_x_24279:
[----:B------:R-:W-:-:S13]  /*9d20*/  ISETP.NE.AND P0, PT, R0, 0xf, PT ;  /* 0x0000000f0000780c */ /* 0x000fda0003f05270 */
[----:B------:R-:W-:Y:S05]  /*9d30*/  @!P0 BRA `(.L_x_24281) ;  /* 0x0000000000d08947 */ /* 0x000fea0003800000 */
[----:B------:R-:W-:-:S13]  /*9d40*/  ISETP.NE.AND P0, PT, R0, 0x17, PT ;  /* 0x000000170000780c */ /* 0x000fda0003f05270 */
[----:B------:R-:W-:Y:S05]  /*9d50*/  @!P0 BRA `(.L_x_24282) ;  /* 0x0000000000848947 */ /* 0x000fea0003800000 */
[----:B------:R-:W-:-:S13]  /*9d60*/  ISETP.NE.AND P0, PT, R0, 0x18, PT ;  /* 0x000000180000780c */ /* 0x000fda0003f05270 */
[----:B------:R-:W-:Y:S05]  /*9d70*/  @!P0 BRA `(.L_x_24283) ;  /* 0x0000000000448947 */ /* 0x000fea0003800000 */
.L_x_24259:
        /* <DEDUP_REMOVED lines=16> */
.L_x_24284:
[----:B------:R-:W-:Y:S05]  /*9e80*/  BRA `(.L_x_24260) ;  /* 0x0000000000887947 */ /* 0x000fea0003800000 */
.L_x_24283:
        /* <DEDUP_REMOVED lines=11> */
.L_x_24286:
[----:B------:R-:W-:Y:S05]  /*9f40*/  BSYNC.RECONVERGENT B0 ;  /* 0x0000000000007941 */ /* 0x000fea0003800200 */
.L_x_24285:
[----:B------:R0:W-:Y:S01]  /*9f50*/  STG.E.U8 desc[UR36][R8.64], R3 ;  /* 0x0000000308007986 */ /* 0x0001e2000c101124 */
[----:B------:R-:W-:Y:S05]  /*9f60*/  BRA `(.L_x_24260) ;  /* 0x0000000000507947 */ /* 0x000fea0003800000 */
.L_x_24282:
        /* <DEDUP_REMOVED lines=12> */
.L_x_24287:
[----:B------:R-:W-:Y:S01]  /*a030*/  IMAD.MOV.U32 R3, RZ, RZ, 0x7f ;  /* 0x0000007fff037424 */ /* 0x000fe200078e00ff */
[----:B------:R-:W-:-:S04]  /*a040*/  ISETP.GT.U32.AND P0, PT, R5, 0x7f800000, PT ;  /* 0x7f8000000500780c */ /* 0x000fc80003f04070 */
[----:B------:R-:W-:-:S05]  /*a050*/  SEL R3, R3, 0x7c, P0 ;  /* 0x0000007c03037807 */ /* 0x000fca0000000000 */
[----:B------:R0:W-:Y:S01]  /*a060*/  STG.E.U8 desc[UR36][R8.64], R3 ;  /* 0x0000000308007986 */ /* 0x0001e2000c101124 */
[----:B------:R-:W-:Y:S05]  /*a070*/  BRA `(.L_x_24260) ;  /* 0x00000000000c7947 */ /* 0x000fea0003800000 */
.L_x_24281:
[----:B------:R-:W0:Y:S02]  /*a080*/  I2F.S16 R0, R18 ;  /* 0x0000001200007306 */ /* 0x000e240000101400 */
[----:B0-----:R-:W-:-:S05]  /*a090*/  F2FP.BF16.F32.PACK_AB R0, RZ, R0 ;  /* 0x00000000ff00723e */ /* 0x001fca00000010ff */
[----:B------:R0:W-:Y:S02]  /*a0a0*/  STG.E.U16 desc[UR36][R8.64], R0 ;  /* 0x0000000008007986 */ /* 0x0001e4000c101524 */
.L_x_24260:
[----:B------:R-:W-:Y:S05]  /*a0b0*/  BSYNC.RECONVERGENT B6 ;  /* 0x0000000000067941 */ /* 0x000fea0003800200 */
.L_x_24254:
[----:B------:R-:W-:-:S07]  /*a0c0*/  VIADD R2, R2, 0x80 ;  /* 0x0000008002027836 */ /* 0x000fce0000000000 */
.L_x_24219:
[----:B------:R-:W-:Y:S05]  /*a0d0*/  BSYNC.RECONVERGENT B8 ;  /* 0x0000000000087941 */ /* 0x000fea0003800200 */
.L_x_24181:
        /* <DEDUP_REMOVED lines=21> */
.L_x_24291:
[----:B------:R-:W-:Y:S01]  /*a230*/  STG.E.U8 desc[UR36][R2.64], R16 ;  /* 0x0000001002007986 */ /* 0x000fe2000c101124 */
[----:B------:R-:W-:Y:S05]  /*a240*/  EXIT ;  /* 0x000000000000794d */ /* 0x000fea0003800000 */
.L_x_24290:
        /* <DEDUP_REMOVED lines=9> */
.L_x_24294:
[----:B------:R-:W-:Y:S01]  /*a2e0*/  STG.E desc[UR36][R2.64], R16 ;  /* 0x0000001002007986 */ /* 0x000fe2000c101924 */
[----:B------:R-:W-:Y:S05]  /*a2f0*/  EXIT ;  /* 0x000000000000794d */ /* 0x000fea0003800000 */
.L_x_24293:
[----:B------:R-:W-:Y:S01]  /*a300*/  STG.E.U16 desc[UR36][R2.64], R16 ;  /* 0x0000001002007986 */ /* 0x000fe2000c101524 */
[----:B------:R-:W-:Y:S05]  /*a310*/  EXIT ;  /* 0x000000000000794d */ /* 0x000fea0003800000 */
.L_x_24289:
        /* <DEDUP_REMOVED lines=9> */
.L_x_24296:
[----:B------:R-:W0:Y:S02]  /*a3b0*/  I2F.S16 R0, R16 ;  /* 0x0000001000007306 */ /* 0x000e240000101400 */
[----:B0-----:R-:W-:-:S05]  /*a3c0*/  F2FP.F16.F32.PACK_AB R0, RZ, R0 ;  /* 0x00000000ff00723e */ /* 0x001fca00000000ff */
[----:B------:R-:W-:Y:S01]  /*a3d0*/  STG.E.U16 desc[UR36][R2.64], R0 ;  /* 0x0000000002007986 */ /* 0x000fe2000c101524 */
[----:B------:R-:W-:Y:S05]  /*a3e0*/  EXIT ;  /* 0x000000000000794d */ /* 0x000fea0003800000 */
.L_x_24295:
        /* <DEDUP_REMOVED lines=10> */
.L_x_24298:
[----:B------:R-:W0:Y:S02]  /*a490*/  I2F.S16 R16, R16 ;  /* 0x0000001000107306 */ /* 0x000e240000101400 */
[----:B0-----:R-:W-:-:S04]  /*a4a0*/  F2FP.F16.F32.PACK_AB R5, RZ, R16 ;  /* 0x00000010ff05723e */ /* 0x001fc800000000ff */
[----:B------:R-:W-:-:S05]  /*a4b0*/  PRMT R5, R5, 0x5410, RZ ;  /* 0x0000541005057816 */ /* 0x000fca00000000ff */
[----:B------:R-:W-:Y:S01]  /*a4c0*/  STG.E desc[UR36][R2.64], R5 ;  /* 0x0000000502007986 */ /* 0x000fe2000c101924 */
[----:B------:R-:W-:Y:S05]  /*a4d0*/  EXIT ;  /* 0x000000000000794d */ /* 0x000fea0003800000 */
.L_x_24297:
[----:B------:R-:W0:Y:S02]  /*a4e0*/  I2F.F64.S16 R16, R16 ;  /* 0x0000001000107312 */ /* 0x000e240000101c00 */
[----:B0-----:R-:W-:Y:S01]  /*a4f0*/  STG.E.64 desc[UR36][R2.64], R16 ;  /* 0x0000001002007986 */ /* 0x001fe2000c101b24 */
[----:B------:R-:W-:Y:S05]  /*a500*/  EXIT ;  /* 0x000000000000794d */ /* 0x000fea0003800000 */
.L_x_24288:
        /* <DEDUP_REMOVED lines=12> */
.L_x_24302:
        /* <DEDUP_REMOVED lines=17> */
.L_x_24304:
[----:B------:R-:W-:Y:S05]  /*a6e0*/  BSYNC.RECONVERGENT B0 ;  /* 0x0000000000007941 */ /* 0x000fea0003800200 */
.L_x_24303:
[----:B------:R-:W-:Y:S01]  /*a6f0*/  STG.E.U8 desc[UR36][R2.64], R0 ;  /* 0x0000000002007986 */ /* 0x000fe2000c101124 */
[----:B------:R-:W-:Y:S05]  /*a700*/  EXIT ;  /* 0x000000000000794d */ /* 0x000fea0003800000 */
.L_x_24301:
        /* <DEDUP_REMOVED lines=17> */
.L_x_24306:
[----:B------:R-:W-:Y:S05]  /*a820*/  BSYNC.RECONVERGENT B0 ;  /* 0x0000000000007941 */ /* 0x000fea0003800200 */
.L_x_24305:
[----:B------:R-:W-:Y:S01]  /*a830*/  STG.E.U8 desc[UR36][R2.64], R0 ;  /* 0x0000000002007986 */ /* 0x000fe2000c101124 */
[----:B------:R-:W-:Y:S05]  /*a840*/  EXIT ;  /* 0x000000000000794d */ /* 0x000fea0003800000 */
.L_x_24300:
        /* <DEDUP_REMOVED lines=21> */
.L_x_24308:
[----:B------:R-:W-:-:S05]  /*a9a0*/  IMAD.MOV.U32 R17, RZ, RZ, RZ ;  /* 0x000000ffff117224 */ /* 0x000fca00078e00ff */
[----:B------:R-:W-:Y:S01]  /*a9b0*/  STG.E.64 desc[UR36][R2.64], R16 ;  /* 0x0000001002007986 */ /* 0x000fe2000c101b24 */
[----:B------:R-:W-:Y:S05]  /*a9c0*/  EXIT ;  /* 0x000000000000794d */ /* 0x000fea0003800000 */
.L_x_24307:
[----:B------:R-:W-:Y:S01]  /*a9d0*/  STG.E desc[UR36][R2.64], R16 ;  /* 0x0000001002007986 */ /* 0x000fe2000c101924 */
[----:B------:R-:W-:Y:S05]  /*a9e0*/  EXIT ;  /* 0x000000000000794d */ /* 0x000fea0003800000 */
.L_x_24299:
        /* <DEDUP_REMOVED lines=8> */
.L_x_24310:
[----:B------:R-:W0:Y:S01]  /*aa70*/  I2F.F64.S16 R16, R16 ;  /* 0x0000001000107312 */ /* 0x000e220000101c00 */
[----:B----4-:R-:W-:-:S05]  /*aa80*/  CS2R R18, SRZ ;  /* 0x0000000000127805 */ /* 0x010fca000001ff00 */
[----:B0-----:R-:W-:Y:S01]  /*aa90*/  STG.E.128 desc[UR36][R2.64], R16 ;  /* 0x0000001002007986 */ /* 0x001fe2000c101d24 */
[----:B------:R-:W-:Y:S05]  /*aaa0*/  EXIT ;  /* 0x000000000000794d */ /* 0x000fea0003800000 */
.L_x_24309:
[----:B------:R-:W-:-:S13]  /*aab0*/  ISETP.NE.AND P0, PT, R0, 0xf, PT ;  /* 0x0000000f0000780c */ /* 0x000fda0003f05270 */
[----:B------:R-:W-:Y:S05]  /*aac0*/  @!P0 BRA `(.L_x_24311) ;  /* 0x0000000000d48947 */ /* 0x000fea0003800000 */
[----:B------:R-:W-:-:S13]  /*aad0*/  ISETP.NE.AND P0, PT, R0, 0x17, PT ;  /* 0x000000170000780c */ /* 0x000fda0003f05270 */
[----:B------:R-:W-:Y:S05]  /*aae0*/  @!P0 BRA `(.L_x_24312) ;  /* 0x0000000000848947 */ /* 0x000fea0003800000 */
[----:B------:R-:W-:-:S13]  /*aaf0*/  ISETP.NE.AND P0, PT, R0, 0x18, PT ;  /* 0x000000180000780c */ /* 0x000fda0003f05270 */
[----:B------:R-:W-:Y:S05]  /*ab00*/  @!P0 BRA `(.L_x_24313) ;  /* 0x0000000000448947 */ /* 0x000fea0003800000 */
.L_x_24292:
        /* <DEDUP_REMOVED lines=16> */
.L_x_24314:
[----:B------:R-:W-:Y:S05]  /*ac10*/  EXIT ;  /* 0x000000000000794d */ /* 0x000fea0003800000 */
.L_x_24313:
        /* <DEDUP_REMOVED lines=11> */
.L_x_24316:
[----:B------:R-:W-:Y:S05]  /*acd0*/  BSYNC.RECONVERGENT B0 ;  /* 0x0000000000007941 */ /* 0x000fea0003800200 */
.L_x_24315:
[----:B------:R-:W-:Y:S01]  /*ace0*/  STG.E.U8 desc[UR36][R2.64], R5 ;  /* 0x0000000502007986 */ /* 0x000fe2000c101124 */
[----:B------:R-:W-:Y:S05]  /*acf0*/  EXIT ;  /* 0x000000000000794d */ /* 0x000fea0003800000 */
.L_x_24312:
        /* <DEDUP_REMOVED lines=13> */
.L_x_24317:
[----:B------:R-:W-:Y:S01]  /*add0*/  IMAD.MOV.U32 R5, RZ, RZ, 0x7f ;  /* 0x0000007fff057424 */ /* 0x000fe200078e00ff */
[----:B------:R-:W-:-:S04]  /*ade0*/  ISETP.GT.U32.AND P0, PT, R7, 0x7f800000, PT ;  /* 0x7f8000000700780c */ /* 0x000fc80003f04070 */
[----:B------:R-:W-:-:S05]  /*adf0*/  SEL R5, R5, 0x7c, P0 ;  /* 0x0000007c05057807 */ /* 0x000fca0000000000 */
[----:B------:R-:W-:Y:S01]  /*ae00*/  STG.E.U8 desc[UR36][R2.64], R5 ;  /* 0x0000000502007986 */ /* 0x000fe2000c101124 */
[----:B------:R-:W-:Y:S05]  /*ae10*/  EXIT ;  /* 0x000000000000794d */ /* 0x000fea0003800000 */
.L_x_24311:
[----:B------:R-:W0:Y:S02]  /*ae20*/  I2F.S16 R0, R16 ;  /* 0x0000001000007306 */ /* 0x000e240000101400 */
[----:B0-----:R-:W-:-:S05]  /*ae30*/  F2FP.BF16.F32.PACK_AB R0, RZ, R0 ;  /* 0x00000000ff00723e */ /* 0x001fca00000010ff */
[----:B------:R-:W-:Y:S01]  /*ae40*/  STG.E.U16 desc[UR36][R2.64], R0 ;  /* 0x0000000002007986 */ /* 0x000fe2000c101524 */
[----:B------:R-:W-:Y:S05]  /*ae50*/  EXIT ;  /* 0x000000000000794d */ /* 0x000fea0003800000 */
.L_x_24318:
        /* <DEDUP_REMOVED lines=10> */
.L_x_43596:


//--------------------- .text._ZN2at6native18elementwise_kernelILi128ELi4EZNS0_22gpu_kernel_impl_nocastINS0_13BinaryFunctorIllbZZZNS0_22logical_or_kernel_cudaERNS_14TensorIteratorEENKUlvE0_clEvENKUlvE2_clEvEUlllE_EEEEvRNS_18TensorIteratorBaseERKT_EUliE_EEviT1_ --------------------------
	.section	.text._ZN2at6native18elementwise_kernelILi128ELi4EZNS0_22gpu_kernel_impl_nocastINS0_13BinaryFunctorIllbZZZNS0_22logical_or_kernel_cudaERNS_14TensorIteratorEENKUlvE0_clEvENKUlvE2_clEvEUlllE_EEEEvRNS_18TensorIteratorBaseERKT_EUliE_EEviT1_,"ax",@progbits
	.align	128
        .global         _ZN2at6native18elementwise_kernelILi128ELi4EZNS0_22gpu_kernel_impl_nocastINS0_13BinaryFunctorIllbZZZNS0_22logical_or_kernel_cudaERNS_14TensorIteratorEENKUlvE0_clEvENKUlvE2_clEvEUlllE_EEEEvRNS_18TensorIteratorBaseERKT_EUliE_EEviT1_
        .type           _ZN2at6native18elementwise_kernelILi128ELi4EZNS0_22gpu_kernel_impl_nocastINS0_13BinaryFunctorIllbZZZNS0_22logical_or_kernel_cudaERNS_14TensorIteratorEENKUlvE0_clEvENKUlvE2_clEvEUlllE_EEEEvRNS_18TensorIteratorBaseERKT_EUliE_EEviT1_,@function
        .size           _ZN2at6native18elementwise_kernelILi128ELi4EZNS0_22gpu_kernel_impl_nocastINS0_13BinaryFunctorIllbZZZNS0_22logical_or_kernel_cudaERNS_14TensorIteratorEENKUlvE0_clEvENKUlvE2_clEvEUlllE_EEEEvRNS_18TensorIteratorBaseERKT_EUliE_EEviT1_,(.L_x_43597 - _ZN2at6native18elementwise_kernelILi128ELi4EZNS0_22gpu_kernel_impl_nocastINS0_13BinaryFunctorIllbZZZNS0_22logical_or_kernel_cudaERNS_14TensorIteratorEENKUlvE0_clEvENKUlvE2_clEvEUlllE_EEEEvRNS_18TensorIteratorBaseERKT_EUliE_EEviT1_)
        .other          _ZN2at6native18elementwise_kernelILi128ELi4EZNS0_22gpu_kernel_impl_nocastINS0_13BinaryFunctorIllbZZZNS0_22logical_or_kernel_cudaERNS_14TensorIteratorEENKUlvE0_clEvENKUlvE2_clEvEUlllE_EEEEvRNS_18TensorIteratorBaseERKT_EUliE_EEviT1_,@"STO_CUDA_ENTRY STV_DEFAULT"
_ZN2at6native18elementwise_kernelILi128ELi4EZNS0_22gpu_kernel_impl_nocastINS0_13BinaryFunctorIllbZZZNS0_22logical_or_kernel_cudaERNS_14TensorIteratorEENKUlvE0_clEvENKUlvE2_clEvEUlllE_EEEEvRNS_18TensorIteratorBaseERKT_EUliE_EEviT1_:
.text._ZN2at6native18elementwise_kernelILi128ELi4EZNS0_22gpu_kernel_impl_nocastINS0_13BinaryFunctorIllbZZZNS0_22logical_or_kernel_cudaERNS_14TensorIteratorEENKUlvE0_clEvENKUlvE2_clEvEUlllE_EEEEvRNS_18TensorIteratorBaseERKT_EUliE_EEviT1_:
        /* <DEDUP_REMOVED lines=17> */
[----:B-1----:R-:W2:Y:S03]  /*0110*/  LDG.E.64 R6, desc[UR6][R6.64] ;  /* 0x0000000606067981 */ /* 0x002ea6000c1e1b00 */
[----:B------:R-:W0:Y:S01]  /*0120*/  LDC.64 R8, c[0x0][0x5e8] ;  /* 0x00017a00ff087b82 */ /* 0x000e220000000a00 */
[----:B------:R-:W-:-:S02]  /*0130*/  IADD3 R3, PT, PT, R3, 0x80, RZ ;  /* 0x0000008003037810 */ /* 0x000fc40007ffe0ff */
[----:B--2---:R-:W-:-:S04]  /*0140*/  LOP3.LUT P0, RZ, R4, R6, RZ, 0xfc, !PT ;  /* 0x0000000604ff7212 */ /* 0x004fc8000780fcff */
[----:B------:R-:W-:-:S04]  /*0150*/  LOP3.LUT P0, RZ, R5, R7, RZ, 0xfc, P0 ;  /* 0x0000000705ff7212 */ /* 0x000fc8000000fcff */
        /* <DEDUP_REMOVED lines=8> */
[----:B--2---:R-:W3:Y:S03]  /*01e0*/  LDG.E.64 R6, desc[UR6][R6.64] ;  /* 0x0000000606067981 */ /* 0x004ee6000c1e1b00 */
[----:B0-----:R-:W0:Y:S01]  /*01f0*/  LDC.64 R8, c[0x0][0x5e8] ;  /* 0x00017a00ff087b82 */ /* 0x001e220000000a00 */
[----:B------:R-:W-:-:S02]  /*0200*/  IADD3 R3, PT, PT, R3, 0x80, RZ ;  /* 0x0000008003037810 */ /* 0x000fc40007ffe0ff */
[----:B---3--:R-:W-:-:S04]  /*0210*/  LOP3.LUT P0, RZ, R4, R6, RZ, 0xfc, !PT ;  /* 0x0000000604ff7212 */ /* 0x008fc8000780fcff */
[----:B------:R-:W-:-:S04]  /*0220*/  LOP3.LUT P0, RZ, R5, R7, RZ, 0xfc, P0 ;  /* 0x0000000705ff7212 */ /* 0x000fc8000000fcff */
[----:B------:R-:W-:-:S05]  /*0230*/  SEL R11, RZ, 0x1, !P0 ;  /* 0x00000001ff0b7807 */ /* 0x000fca0004000000 */
[----:B0-----:R0:W-:Y:S04]  /*0240*/  STG.E.U8 desc[UR6][R8.64], R11 ;  /* 0x0000000b08007986 */ /* 0x0011e8000c101106 */
.L_x_24322:
[----:B------:R-:W-:-:S13]  /*0250*/  ISETP.GE.AND P0, PT, R3, UR4, PT ;  /* 0x0000000403007c0c */ /* 0x000fda000bf06270 */
[----:B------:R-:W-:Y:S05]  /*0260*/  @P0 BREAK.RELIABLE B1 ;  /* 0x0000000000010942 */ /* 0x000fea0003800100 */
[----:B------:R-:W-:Y:S05]  /*0270*/  @P0 BRA `(.L_x_24323) ;  /* 0x00000000002c0947 */ /* 0x000fea0003800000 */
[----:B------:R-:W-:Y:S05]  /*0280*/  BSYNC.RELIABLE B1 ;  /* 0x0000000000017941 */ /* 0x000fea0003800100 */
.L_x_24321:
        /* <DEDUP_REMOVED lines=10> */
.L_x_24323:
[----:B------:R-:W-:Y:S05]  /*0330*/  BSYNC.RECONVERGENT B0 ;  /* 0x0000000000007941 */ /* 0x000fea0003800200 */
.L_x_24320:
[----:B------:R-:W-:Y:S05]  /*0340*/  WARPSYNC.ALL ;  /* 0x0000000000007948 */ /* 0x000fea0003800000 */
[----:B------:R-:W-:-:S13]  /*0350*/  ISETP.GE.AND P0, PT, R3, UR4, PT ;  /* 0x0000000403007c0c */ /* 0x000fda000bf06270 */
[----:B------:R-:W-:Y:S05]  /*0360*/  @P0 EXIT ;  /* 0x000000000000094d */ /* 0x000fea0003800000 */
[----:B------:R-:W2:Y:S08]  /*0370*/  LDC.64 R2, c[0x0][0x5f0] ;  /* 0x00017c00ff027b82 */ /* 0x000eb00000000a00 */
[----:B------:R-:W3:Y:S01]  /*0380*/  LDC.64 R4, c[0x0][0x5f8] ;  /* 0x00017e00ff047b82 */ /* 0x000ee20000000a00 */
[----:B--2---:R-:W2:Y:S04]  /*0390*/  LDG.E.64 R2, desc[UR6][R2.64] ;  /* 0x0000000602027981 */ /* 0x004ea8000c1e1b00 */
[----:B---3--:R-:W2:Y:S03]  /*03a0*/  LDG.E.64 R4, desc[UR6][R4.64] ;  /* 0x0000000604047981 */ /* 0x008ea6000c1e1b00 */
[----:B------:R-:W3:Y:S01]  /*03b0*/  LDC.64 R6, c[0x0][0x5e8] ;  /* 0x00017a00ff067b82 */ /* 0x000ee20000000a00 */
[----:B--2---:R-:W-:-:S04]  /*03c0*/  LOP3.LUT P0, RZ, R2, R4, RZ, 0xfc, !PT ;  /* 0x0000000402ff7212 */ /* 0x004fc8000780fcff */
[----:B------:R-:W-:-:S04]  /*03d0*/  LOP3.LUT P0, RZ, R3, R5, RZ, 0xfc, P0 ;  /* 0x0000000503ff7212 */ /* 0x000fc8000000fcff */
[----:B01----:R-:W-:-:S05]  /*03e0*/  SEL R9, RZ, 0x1, !P0 ;  /* 0x00000001ff097807 */ /* 0x003fca0004000000 */
[----:B---3--:R-:W-:Y:S01]  /*03f0*/  STG.E.U8 desc[UR6][R6.64], R9 ;  /* 0x0000000906007986 */ /* 0x008fe2000c101106 */
[----:B------:R-:W-:Y:S05]  /*0400*/  EXIT ;  /* 0x000000000000794d */ /* 0x000fea0003800000 */
.L_x_24319:
        /* <DEDUP_REMOVED lines=356> */
.L_x_24327:
[----:B------:R-:W0:Y:S02]  /*1a50*/  LDCU.128 UR8, c[0x0][0x5f0] ;  /* 0x0000be00ff0877ac */ /* 0x000e240008000c00 */
[----:B0-----:R-:W-:Y:S02]  /*1a60*/  IADD3 R6, P0, PT, R6, UR8, RZ ;  /* 0x0000000806067c10 */ /* 0x001fe4000ff1e0ff */
[----:B------:R-:W-:Y:S02]  /*1a70*/  IADD3 R8, P1, PT, R4, UR10, RZ ;  /* 0x0000000a04087c10 */ /* 0x000fe4000ff3e0ff */
[----:B------:R-:W-:Y:S01]  /*1a80*/  IADD3.X R7, PT, PT, RZ, UR9, RZ, P0, !PT ;  /* 0x00000009ff077c10 */ /* 0x000fe200087fe4ff */
[----:B------:R-:W0:Y:S01]  /*1a90*/  LDCU.64 UR8, c[0x0][0x5e8] ;  /* 0x0000bd00ff0877ac */ /* 0x000e220008000a00 */
[----:B------:R-:W-:-:S04]  /*1aa0*/  IADD3.X R9, PT, PT, RZ, UR11, RZ, P1, !PT ;  /* 0x0000000bff097c10 */ /* 0x000fc80008ffe4ff */
[----:B------:R-:W2:Y:S04]  /*1ab0*/  LDG.E.64 R6, desc[UR6][R6.64] ;  /* 0x0000000606067981 */ /* 0x000ea8000c1e1b00 */
[----:B------:R-:W2:Y:S01]  /*1ac0*/  LDG.E.64 R8, desc[UR6][R8.64] ;  /* 0x0000000608087981 */ /* 0x000ea2000c1e1b00 */
[----:B------:R-:W-:Y:S02]  /*1ad0*/  IADD3 R3, PT, PT, R3, 0x80, RZ ;  /* 0x0000008003037810 */ /* 0x000fe40007ffe0ff */
[----:B0-----:R-:W-:-:S04]  /*1ae0*/  IADD3 R4, P1, PT, R5, UR8, RZ ;  /* 0x0000000805047c10 */ /* 0x001fc8000ff3e0ff */
[----:B------:R-:W-:Y:S02]  /*1af0*/  IADD3.X R5, PT, PT, RZ, UR9, RZ, P1, !PT ;  /* 0x00000009ff057c10 */ /* 0x000fe40008ffe4ff */
[----:B--2---:R-:W-:-:S04]  /*1b00*/  LOP3.LUT P0, RZ, R6, R8, RZ, 0xfc, !PT ;  /* 0x0000000806ff7212 */ /* 0x004fc8000780fcff */
[----:B------:R-:W-:-:S04]  /*1b10*/  LOP3.LUT P0, RZ, R7, R9, RZ, 0xfc, P0 ;  /* 0x0000000907ff7212 */ /* 0x000fc8000000fcff */
        /* <DEDUP_REMOVED lines=353> */
.L_x_24329:
        /* <DEDUP_REMOVED lines=13> */
[----:B------:R-:W-:-:S05]  /*3200*/  SEL R11, RZ, 0x1, !P0 ;  /* 0x00000001ff0b7807 */ /* 0x000fca0004000000 */
[----:B------:R0:W-:Y:S04]  /*3210*/  STG.E.U8 desc[UR6][R4.64], R11 ;  /* 0x0000000b04007986 */ /* 0x0001e8000c101106 */
.L_x_24326:
[----:B------:R-:W-:-:S13]  /*3220*/  ISETP.GE.AND P0, PT, R3, UR4, PT ;  /* 0x0000000403007c0c */ /* 0x000fda000bf06270 */
[----:B------:R-:W-:Y:S05]  /*3230*/  @P0 BREAK.RELIABLE B1 ;  /* 0x0000000000010942 */ /* 0x000fea0003800100 */
[----:B------:R-:W-:Y:S05]  /*3240*/  @P0 BRA `(.L_x_24328) ;  /* 0x0000001400b00947 */ /* 0x000fea0003800000 */
[----:B------:R-:W-:Y:S05]  /*3250*/  BSYNC.RELIABLE B1 ;  /* 0x0000000000017941 */ /* 0x000fea0003800100 */
.L_x_24325:
        /* <DEDUP_REMOVED lines=348> */
.L_x_24330:
        /* <DEDUP_REMOVED lines=15> */
.L_x_24328:
[----:B------:R-:W-:Y:S05]  /*4910*/  BSYNC.RECONVERGENT B0 ;  /* 0x0000000000007941 */ /* 0x000fea0003800200 */
.L_x_24324:
        /* <DEDUP_REMOVED lines=351> */
.L_x_24331:
[----:B------:R-:W0:Y:S01]  /*5f10*/  LDCU.128 UR8, c[0x0][0x5f0] ;  /* 0x0000be00ff0877ac */ /* 0x000e220008000c00 */
[----:B------:R-:W1:Y:S01]  /*5f20*/  LDCU.64 UR4, c[0x0][0x5e8] ;  /* 0x0000bd00ff0477ac */ /* 0x000e620008000a00 */
[----:B0-----:R-:W-:Y:S02]  /*5f30*/  IADD3 R4, P0, PT, R4, UR8, RZ ;  /* 0x0000000804047c10 */ /* 0x001fe4000ff1e0ff */
[----:B------:R-:W-:Y:S02]  /*5f40*/  IADD3 R6, P1, PT, R2, UR10, RZ ;  /* 0x0000000a02067c10 */ /* 0x000fe4000ff3e0ff */
[----:B------:R-:W-:Y:S02]  /*5f50*/  IADD3.X R5, PT, PT, RZ, UR9, RZ, P0, !PT ;  /* 0x00000009ff057c10 */ /* 0x000fe400087fe4ff */
[----:B------:R-:W-:-:S04]  /*5f60*/  IADD3.X R7, PT, PT, RZ, UR11, RZ, P1, !PT ;  /* 0x0000000bff077c10 */ /* 0x000fc80008ffe4ff */
[----:B------:R-:W2:Y:S04]  /*5f70*/  LDG.E.64 R4, desc[UR6][R4.64] ;  /* 0x0000000604047981 */ /* 0x000ea8000c1e1b00 */
[----:B------:R-:W2:Y:S01]  /*5f80*/  LDG.E.64 R6, desc[UR6][R6.64] ;  /* 0x0000000606067981 */ /* 0x000ea2000c1e1b00 */
[----:B-1----:R-:W-:-:S04]  /*5f90*/  IADD3 R2, P1, PT, R3, UR4, RZ ;  /* 0x0000000403027c10 */ /* 0x002fc8000ff3e0ff */
[----:B------:R-:W-:Y:S02]  /*5fa0*/  IADD3.X R3, PT, PT, RZ, UR5, RZ, P1, !PT ;  /* 0x00000005ff037c10 */ /* 0x000fe40008ffe4ff */
[----:B--2---:R-:W-:-:S04]  /*5fb0*/  LOP3.LUT P0, RZ, R4, R6, RZ, 0xfc, !PT ;  /* 0x0000000604ff7212 */ /* 0x004fc8000780fcff */
[----:B------:R-:W-:-:S04]  /*5fc0*/  LOP3.LUT P0, RZ, R5, R7, RZ, 0xfc, P0 ;  /* 0x0000000705ff7212 */ /* 0x000fc8000000fcff */
[----:B------:R-:W-:-:S05]  /*5fd0*/  SEL R9, RZ, 0x1, !P0 ;  /* 0x00000001ff097807 */ /* 0x000fca0004000000 */
[----:B------:R-:W-:Y:S01]  /*5fe0*/  STG.E.U8 desc[UR6][R2.64], R9 ;  /* 0x0000000902007986 */ /* 0x000fe2000c101106 */
[----:B------:R-:W-:Y:S05]  /*5ff0*/  EXIT ;  /* 0x000000000000794d */ /* 0x000fea0003800000 */
.L_x_24332:
        /* <DEDUP_REMOVED lines=16> */
.L_x_43597:


//--------------------- .text._ZN2at6native27unrolled_elementwise_kernelINS0_13BinaryFunctorIllbZZZNS0_22logical_or_kernel_cudaERNS_14TensorIteratorEENKUlvE0_clEvENKUlvE2_clEvEUlllE_EESt5arrayIPcLm3EELi4E23TrivialOffsetCalculatorILi2EjESC_ILi1EjENS0_6memory15LoadWithoutCastENSF_16StoreWithoutCastEEEviT_T0_T2_T3_T4_T5_ --------------------------
	.section	.text._ZN2at6native27unrolled_elementwise_kernelINS0_13BinaryFunctorIllbZZZNS0_22logical_or_kernel_cudaERNS_14TensorIteratorEENKUlvE0_clEvENKUlvE2_clEvEUlllE_EESt5arrayIPcLm3EELi4E23TrivialOffsetCalculatorILi2EjESC_ILi1EjENS0_6memory15LoadWithoutCastENSF_16StoreWithoutCastEEEviT_T0_T2_T3_T4_T5_,"ax",@progbits
	.align	128
        .global         _ZN2at6native27unrolled_elementwise_kernelINS0_13BinaryFunctorIllbZZZNS0_22logical_or_kernel_cudaERNS_14TensorIteratorEENKUlvE0_clEvENKUlvE2_clEvEUlllE_EESt5arrayIPcLm3EELi4E23TrivialOffsetCalculatorILi2EjESC_ILi1EjENS0_6memory15LoadWithoutCastENSF_16StoreWithoutCastEEEviT_T0_T2_T3_T4_T5_
        .type           _ZN2at6native27unrolled_elementwise_kernelINS0_13BinaryFunctorIllbZZZNS0_22logical_or_kernel_cudaERNS_14TensorIteratorEENKUlvE0_clEvENKUlvE2_clEvEUlllE_EESt5arrayIPcLm3EELi4E23TrivialOffsetCalculatorILi2EjESC_ILi1EjENS0_6memory15LoadWithoutCastENSF_16StoreWithoutCastEEEviT_T0_T2_T3_T4_T5_,@function
        .size           _ZN2at6native27unrolled_elementwise_kernelINS0_13BinaryFunctorIllbZZZNS0_22logical_or_kernel_cudaERNS_14TensorIteratorEENKUlvE0_clEvENKUlvE2_clEvEUlllE_EESt5arrayIPcLm3EELi4E23TrivialOffsetCalculatorILi2EjESC_ILi1EjENS0_6memory15LoadWithoutCastENSF_16StoreWithoutCastEEEviT_T0_T2_T3_T4_T5_,(.L_x_43598 - _ZN2at6native27unrolled_elementwise_kernelINS0_13BinaryFunctorIllbZZZNS0_22logical_or_kernel_cudaERNS_14TensorIteratorEENKUlvE0_clEvENKUlvE2_clEvEUlllE_EESt5arrayIPcLm3EELi4E23TrivialOffsetCalculatorILi2EjESC_ILi1EjENS0_6memory15LoadWithoutCastENSF_16StoreWithoutCastEEEviT_T0_T2_T3_T4_T5_)
        .other          _ZN2at6native27unrolled_elementwise_kernelINS0_13BinaryFunctorIllbZZZNS0_22logical_or_kernel_cudaERNS_14TensorIteratorEENKUlvE0_clEvENKUlvE2_clEvEUlllE_EESt5arrayIPcLm3EELi4E23TrivialOffsetCalculatorILi2EjESC_ILi1EjENS0_6memory15LoadWithoutCastENSF_16StoreWithoutCastEEEviT_T0_T2_T3_T4_T5_,@"STO_CUDA_ENTRY STV_DEFAULT"
_ZN2at6native27unrolled_elementwise_kernelINS0_13BinaryFunctorIllbZZZNS0_22logical_or_kernel_cudaERNS_14TensorIteratorEENKUlvE0_clEvENKUlvE2_clEvEUlllE_EESt5arrayIPcLm3EELi4E23TrivialOffsetCalculatorILi2EjESC_ILi1EjENS0_6memory15LoadWithoutCastENSF_16StoreWithoutCastEEEviT_T0_T2_T3_T4_T5_:
.text._ZN2at6native27unrolled_elementwise_kernelINS0_13BinaryFunctorIllbZZZNS0_22logical_or_kernel_cudaERNS_14TensorIteratorEENKUlvE0_clEvENKUlvE2_clEvEUlllE_EESt5arrayIPcLm3EELi4E23TrivialOffsetCalculatorILi2EjESC_ILi1EjENS0_6memory15LoadWithoutCastENSF_16StoreWithoutCastEEEviT_T0_T2_T3_T4_T5_:
[----:B------:R-:W-:Y:S01]  /*0000*/  LDC R1, c[0x0][0x37c] ;  /* 0x0000df00ff017b82 */ /* 0x000fe20000000800 */
[----:B------:R-:W0:Y:S07]  /*0010*/  S2R R0, SR_CTAID.X ;  /* 0x0000000000007919 */ /* 0x000e2e0000002500 */
[----:B------:R-:W0:Y:S01]  /*0020*/  LDC R3, c[0x0][0x380] ;  /* 0x0000e000ff037b82 */ /* 0x000e220000000800 */
[----:B------:R-:W1:Y:S01]  /*0030*/  LDCU.64 UR4, c[0x0][0x358] ;  /* 0x00006b00ff0477ac */ /* 0x000e620008000a00 */
[----:B------:R-:W-:Y:S01]  /*0040*/  BSSY.RECONVERGENT B0, `(.L_x_24333) ;  /* 0x0000011000007945 */ /* 0x000fe20003800200 */
[----:B------:R-:W2:Y:S01]  /*0050*/  S2R R5, SR_TID.X ;  /* 0x0000000000057919 */ /* 0x000ea20000002100 */
[----:B------:R-:W-:Y:S01]  /*0060*/  PLOP3.LUT P0, PT, PT, PT, PT, 0x8, 0x80 ;  /* 0x000000000080781c */ /* 0x000fe20003f0e170 */
[----:B0-----:R-:W-:-:S02]  /*0070*/  IMAD R2, R0, -0x200, R3 ;  /* 0xfffffe0000027824 */ /* 0x001fc400078e0203 */
[----:B--2---:R-:W-:-:S03]  /*0080*/  IMAD.MOV.U32 R3, RZ, RZ, R5 ;  /* 0x000000ffff037224 */ /* 0x004fc600078e0005 */
[----:B------:R-:W-:-:S13]  /*0090*/  ISETP.GE.AND P1, PT, R5, R2, PT ;  /* 0x000000020500720c */ /* 0x000fda0003f26270 */
[----:B-1----:R-:W-:Y:S05]  /*00a0*/  @P1 BRA `(.L_x_24334) ;  /* 0x0000000000281947 */ /* 0x002fea0003800000 */
[----:B------:R-:W0:Y:S01]  /*00b0*/  LDC.64 R6, c[0x0][0x390] ;  /* 0x0000e400ff067b82 */ /* 0x000e220000000a00 */
[----:B------:R-:W-:-:S07]  /*00c0*/  IMAD R5, R0, 0x200, R3 ;  /* 0x0000020000057824 */ /* 0x000fce00078e0203 */
[----:B------:R-:W1:Y:S01]  /*00d0*/  LDC.64 R8, c[0x0][0x398] ;  /* 0x0000e600ff087b82 */ /* 0x000e620000000a00 */
[----:B0-----:R-:W-:-:S06]  /*00e0*/  IMAD.WIDE.U32 R6, R5, 0x8, R6 ;  /* 0x0000000805067825 */ /* 0x001fcc00078e0006 */
[----:B------:R-:W2:Y:S01]  /*00f0*/  LDG.E.64 R6, desc[UR4][R6.64] ;  /* 0x0000000406067981 */ /* 0x000ea2000c1e1b00 */
[----:B-1----:R-:W-:-:S06]  /*0100*/  IMAD.WIDE.U32 R8, R5, 0x8, R8 ;  /* 0x0000000805087825 */ /* 0x002fcc00078e0008 */
[----:B------:R-:W2:Y:S01]  /*0110*/  LDG.E.64 R8, desc[UR4][R8.64] ;  /* 0x0000000408087981 */ /* 0x000ea2000c1e1b00 */
[----:B------:R-:W-:Y:S01]  /*0120*/  VIADD R5, R3, 0x80 ;  /* 0x0000008003057836 */ /* 0x000fe20000000000 */
[----:B--2---:R-:W-:-:S04]  /*0130*/  LOP3.LUT P0, RZ, R6, R8, RZ, 0xfc, !PT ;  /* 0x0000000806ff7212 */ /* 0x004fc8000780fcff */
[----:B------:R-:W-:-:S13]  /*0140*/  LOP3.LUT P0, RZ, R7, R9, RZ, 0xfc, P0 ;  /* 0x0000000907ff7212 */ /* 0x000fda000000fcff */
.L_x_24334:
[----:B------:R-:W-:Y:S05]  /*0150*/  BSYNC.RECONVERGENT B0 ;  /* 0x0000000000007941 */ /* 0x000fea0003800200 */
.L_x_24333:
[----:B------:R-:W-:Y:S01]  /*0160*/  ISETP.GE.AND P2, PT, R5, R2, PT ;  /* 0x000000020500720c */ /* 0x000fe20003f46270 */
[----:B------:R-:W-:Y:S01]  /*0170*/  BSSY.RECONVERGENT B0, `(.L_x_24335) ;  /* 0x000000d000007945 */ /* 0x000fe20003800200 */
[----:B------:R-:W-:-:S11]  /*0180*/  PLOP3.LUT P1, PT, PT, PT, PT, 0x8, 0x80 ;  /* 0x000000000080781c */ /* 0x000fd60003f2e170 */
[----:B------:R-:W-:Y:S05]  /*0190*/  @P2 BRA `(.L_x_24336) ;  /* 0x0000000000282947 */ /* 0x000fea0003800000 */
        /* <DEDUP_REMOVED lines=10> */
.L_x_24336:
[----:B------:R-:W-:Y:S05]  /*0240*/  BSYNC.RECONVERGENT B0 ;  /* 0x0000000000007941 */ /* 0x000fea0003800200 */
.L_x_24335:
        /* <DEDUP_REMOVED lines=14> */
.L_x_24338:
[----:B------:R-:W-:Y:S05]  /*0330*/  BSYNC.RECONVERGENT B0 ;  /* 0x0000000000007941 */ /* 0x000fea0003800200 */
.L_x_24337:
[-C--:B------:R-:W-:Y:S01]  /*0340*/  ISETP.GE.AND P5, PT, R5, R2.reuse, PT ;  /* 0x000000020500720c */ /* 0x080fe20003fa6270 */
[----:B------:R-:W-:Y:S01]  /*0350*/  BSSY.RECONVERGENT B0, `(.L_x_24339) ;  /* 0x000000d000007945 */ /* 0x000fe20003800200 */
[----:B------:R-:W-:Y:S02]  /*0360*/  ISETP.GE.AND P4, PT, R3, R2, PT ;  /* 0x000000020300720c */ /* 0x000fe40003f86270 */
[----:B------:R-:W-:-:S09]  /*0370*/  PLOP3.LUT P3, PT, PT, PT, PT, 0x8, 0x80 ;  /* 0x000000000080781c */ /* 0x000fd20003f6e170 */
[----:B------:R-:W-:Y:S05]  /*0380*/  @P5 BRA `(.L_x_24340) ;  /* 0x0000000000245947 */ /* 0x000fea0003800000 */
[----:B------:R-:W0:Y:S01]  /*0390*/  LDC.64 R6, c[0x0][0x390] ;  /* 0x0000e400ff067b82 */ /* 0x000e220000000a00 */
[----:B------:R-:W-:-:S07]  /*03a0*/  IMAD R11, R0, 0x200, R5 ;  /* 0x00000200000b7824 */ /* 0x000fce00078e0205 */
[----:B------:R-:W1:Y:S01]  /*03b0*/  LDC.64 R8, c[0x0][0x398] ;  /* 0x0000e600ff087b82 */ /* 0x000e620000000a00 */
[----:B0-----:R-:W-:-:S06]  /*03c0*/  IMAD.WIDE.U32 R4, R11, 0x8, R6 ;  /* 0x000000080b047825 */ /* 0x001fcc00078e0006 */
[----:B------:R-:W2:Y:S01]  /*03d0*/  LDG.E.64 R4, desc[UR4][R4.64] ;  /* 0x0000000404047981 */ /* 0x000ea2000c1e1b00 */
[----:B-1----:R-:W-:-:S06]  /*03e0*/  IMAD.WIDE.U32 R6, R11, 0x8, R8 ;  /* 0x000000080b067825 */ /* 0x002fcc00078e0008 */
[----:B------:R-:W2:Y:S02]  /*03f0*/  LDG.E.64 R6, desc[UR4][R6.64] ;  /* 0x0000000406067981 */ /* 0x000ea4000c1e1b00 */
[----:B--2---:R-:W-:-:S04]  /*0400*/  LOP3.LUT P3, RZ, R4, R6, RZ, 0xfc, !PT ;  /* 0x0000000604ff7212 */ /* 0x004fc8000786fcff */
[----:B------:R-:W-:-:S13]  /*0410*/  LOP3.LUT P3, RZ, R5, R7, RZ, 0xfc, P3 ;  /* 0x0000000705ff7212 */ /* 0x000fda000186fcff */
.L_x_24340:
[----:B------:R-:W-:Y:S05]  /*0420*/  BSYNC.RECONVERGENT B0 ;  /* 0x0000000000007941 */ /* 0x000fea0003800200 */
.L_x_24339:
[----:B------:R-:W-:Y:S04]  /*0430*/  BSSY.RECONVERGENT B0, `(.L_x_24341) ;  /* 0x000001e000007945 */ /* 0x000fe80003800200 */
[----:B------:R-:W-:Y:S01]  /*0440*/  BSSY.RELIABLE B1, `(.L_x_24342) ;  /* 0x0000015000017945 */ /* 0x000fe20003800100 */
        /* <DEDUP_REMOVED lines=20> */
.L_x_24343:
[----:B------:R-:W-:Y:S05]  /*0590*/  BSYNC.RELIABLE B1 ;  /* 0x0000000000017941 */ /* 0x000fea0003800100 */
.L_x_24342:
[----:B------:R-:W-:-:S13]  /*05a0*/  ISETP.GE.AND P0, PT, R3, R2, PT ;  /* 0x000000020300720c */ /* 0x000fda0003f06270 */
[----:B------:R-:W1:Y:S01]  /*05b0*/  @!P0 LDC.64 R6, c[0x0][0x388] ;  /* 0x0000e200ff068b82 */ /* 0x000e620000000a00 */
[----:B0-----:R-:W-:Y:S02]  /*05c0*/  @!P0 IMAD R5, R0, 0x200, R3 ;  /* 0x0000020000058824 */ /* 0x001fe400078e0203 */
[----:B------:R-:W-:-:S03]  /*05d0*/  @!P0 VIADD R3, R3, 0x80 ;  /* 0x0000008003038836 */ /* 0x000fc60000000000 */
[----:B-1----:R-:W-:-:S05]  /*05e0*/  @!P0 IADD3 R4, P1, PT, R5, R6, RZ ;  /* 0x0000000605048210 */ /* 0x002fca0007f3e0ff */
[----:B------:R-:W-:-:S05]  /*05f0*/  @!P0 IMAD.X R5, RZ, RZ, R7, P1 ;  /* 0x000000ffff058224 */ /* 0x000fca00008e0607 */
[----:B------:R1:W-:Y:S03]  /*0600*/  @!P0 STG.E.U8 desc[UR4][R4.64], R11 ;  /* 0x0000000b04008986 */ /* 0x0003e6000c101104 */
.L_x_24344:
[----:B------:R-:W-:Y:S05]  /*0610*/  BSYNC.RECONVERGENT B0 ;  /* 0x0000000000007941 */ /* 0x000fea0003800200 */
.L_x_24341:
        /* <DEDUP_REMOVED lines=9> */
.L_x_24345:
        /* <DEDUP_REMOVED lines=13> */
.L_x_43598:


//--------------------- .text._ZN2at6native29vectorized_elementwise_kernelILi2ENS0_13BinaryFunctorIllbZZZNS0_22logical_or_kernel_cudaERNS_14TensorIteratorEENKUlvE0_clEvENKUlvE2_clEvEUlllE_EESt5arrayIPcLm3EEEEviT0_T1_ --------------------------
	.section	.text._ZN2at6native29vectorized_elementwise_kernelILi2ENS0_13BinaryFunctorIllbZZZNS0_22logical_or_kernel_cudaERNS_14TensorIteratorEENKUlvE0_clEvENKUlvE2_clEvEUlllE_EESt5arrayIPcLm3EEEEviT0_T1_,"ax",@progbits
	.align	128
        .global         _ZN2at6native29vectorized_elementwise_kernelILi2ENS0_13BinaryFunctorIllbZZZNS0_22logical_or_kernel_cudaERNS_14TensorIteratorEENKUlvE0_clEvENKUlvE2_clEvEUlllE_EESt5arrayIPcLm3EEEEviT0_T1_
        .type           _ZN2at6native29vectorized_elementwise_kernelILi2ENS0_13BinaryFunctorIllbZZZNS0_22logical_or_kernel_cudaERNS_14TensorIteratorEENKUlvE0_clEvENKUlvE2_clEvEUlllE_EESt5arrayIPcLm3EEEEviT0_T1_,@function
        .size           _ZN2at6native29vectorized_elementwise_kernelILi2ENS0_13BinaryFunctorIllbZZZNS0_22logical_or_kernel_cudaERNS_14TensorIteratorEENKUlvE0_clEvENKUlvE2_clEvEUlllE_EESt5arrayIPcLm3EEEEviT0_T1_,(.L_x_43599 - _ZN2at6native29vectorized_elementwise_kernelILi2ENS0_13BinaryFunctorIllbZZZNS0_22logical_or_kernel_cudaERNS_14TensorIteratorEENKUlvE0_clEvENKUlvE2_clEvEUlllE_EESt5arrayIPcLm3EEEEviT0_T1_)
        .other          _ZN2at6native29vectorized_elementwise_kernelILi2ENS0_13BinaryFunctorIllbZZZNS0_22logical_or_kernel_cudaERNS_14TensorIteratorEENKUlvE0_clEvENKUlvE2_clEvEUlllE_EESt5arrayIPcLm3EEEEviT0_T1_,@"STO_CUDA_ENTRY STV_DEFAULT"
_ZN2at6native29vectorized_elementwise_kernelILi2ENS0_13BinaryFunctorIllbZZZNS0_22logical_or_kernel_cudaERNS_14TensorIteratorEENKUlvE0_clEvENKUlvE2_clEvEUlllE_EESt5arrayIPcLm3EEEEviT0_T1_:
.text._ZN2at6native29vectorized_elementwise_kernelILi2ENS0_13BinaryFunctorIllbZZZNS0_22logical_or_kernel_cudaERNS_14TensorIteratorEENKUlvE0_clEvENKUlvE2_clEvEUlllE_EESt5arrayIPcLm3EEEEviT0_T1_:
        /* <DEDUP_REMOVED lines=8> */
[----:B------:R-:W-:Y:S01]  /*0080*/  PLOP3.LUT P1, PT, PT, PT, PT, 0x8, 0x80 ;  /* 0x000000000080781c */ /* 0x000fe20003f2e170 */
[----:B------:R-:W-:Y:S03]  /*0090*/  BSSY.RECONVERGENT B0, `(.L_x_24347) ;  /* 0x0000010000007945 */ /* 0x000fe60003800200 */
[----:B------:R-:W-:Y:S02]  /*00a0*/  P2R R10, PR, RZ, 0x2 ;  /* 0x00000002ff0a7803 */ /* 0x000fe40000000000 */
[----:B0-----:R-:W-:Y:S01]  /*00b0*/  ISETP.GE.U32.AND P0, PT, R5, R2, PT ;  /* 0x000000020500720c */ /* 0x001fe20003f06070 */
[----:B------:R-:W-:-:S12]  /*00c0*/  IMAD.MOV.U32 R3, RZ, RZ, R5 ;  /* 0x000000ffff037224 */ /* 0x000fd800078e0005 */
        /* <DEDUP_REMOVED lines=10> */
[----:B------:R-:W-:-:S04]  /*0170*/  LOP3.LUT P0, RZ, R7, R9, RZ, 0xfc, P0 ;  /* 0x0000000907ff7212 */ /* 0x000fc8000000fcff */
[----:B------:R-:W-:-:S09]  /*0180*/  P2R R10, PR, RZ, 0x1 ;  /* 0x00000001ff0a7803 */ /* 0x000fd20000000000 */
.L_x_24348:
[----:B------:R-:W-:Y:S05]  /*0190*/  BSYNC.RECONVERGENT B0 ;  /* 0x0000000000007941 */ /* 0x000fea0003800200 */
.L_x_24347:
[----:B------:R-:W-:Y:S01]  /*01a0*/  ISETP.GE.U32.AND P0, PT, R5, R2, PT ;  /* 0x000000020500720c */ /* 0x000fe20003f06070 */
[----:B------:R-:W-:Y:S01]  /*01b0*/  BSSY.RECONVERGENT B0, `(.L_x_24349) ;  /* 0x000000f000007945 */ /* 0x000fe20003800200 */
[----:B------:R-:W-:-:S04]  /*01c0*/  PLOP3.LUT P1, PT, PT, PT, PT, 0x8, 0x80 ;  /* 0x000000000080781c */ /* 0x000fc80003f2e170 */
[----:B------:R-:W-:-:S07]  /*01d0*/  P2R R11, PR, RZ, 0x2 ;  /* 0x00000002ff0b7803 */ /* 0x000fce0000000000 */
        /* <DEDUP_REMOVED lines=12> */
.L_x_24350:
[----:B------:R-:W-:Y:S05]  /*02a0*/  BSYNC.RECONVERGENT B0 ;  /* 0x0000000000007941 */ /* 0x000fea0003800200 */
.L_x_24349:
[----:B------:R-:W-:Y:S01]  /*02b0*/  ISETP.GE.U32.AND P1, PT, R5, R2, PT ;  /* 0x000000020500720c */ /* 0x000fe20003f26070 */
        /* <DEDUP_REMOVED lines=13> */
.L_x_24352:
[----:B------:R-:W-:Y:S05]  /*0390*/  BSYNC.RECONVERGENT B0 ;  /* 0x0000000000007941 */ /* 0x000fea0003800200 */
.L_x_24351:
        /* <DEDUP_REMOVED lines=14> */
.L_x_24354:
[----:B------:R-:W-:Y:S05]  /*0480*/  BSYNC.RECONVERGENT B0 ;  /* 0x0000000000007941 */ /* 0x000fea0003800200 */
.L_x_24353:
        /* <DEDUP_REMOVED lines=14> */
.L_x_24356:
[----:B------:R-:W-:Y:S05]  /*0570*/  BSYNC.RECONVERGENT B0 ;  /* 0x0000000000007941 */ /* 0x000fea0003800200 */
.L_x_24355:
        /* <DEDUP_REMOVED lines=14> */
.L_x_24358:
[----:B------:R-:W-:Y:S05]  /*0660*/  BSYNC.RECONVERGENT B0 ;  /* 0x0000000000007941 */ /* 0x000fea0003800200 */
.L_x_24357:
        /* <DEDUP_REMOVED lines=14> */
.L_x_24360:
[----:B------:R-:W-:Y:S05]  /*0750*/  BSYNC.RECONVERGENT B0 ;  /* 0x0000000000007941 */ /* 0x000fea0003800200 */
.L_x_24359:
        /* <DEDUP_REMOVED lines=13> */
.L_x_24362:
[----:B------:R-:W-:Y:S05]  /*0830*/  BSYNC.RECONVERGENT B0 ;  /* 0x0000000000007941 */ /* 0x000fea0003800200 */
.L_x_24361:
[----:B------:R-:W-:Y:S01]  /*0840*/  ISETP.NE.AND P6, PT, R11, RZ, PT ;  /* 0x000000ff0b00720c */ /* 0x000fe20003fc5270 */
[----:B------:R-:W-:Y:S01]  /*0850*/  BSSY.RECONVERGENT B0, `(.L_x_24363) ;  /* 0x0000046000007945 */ /* 0x000fe20003800200 */
[----:B------:R-:W-:-:S03]  /*0860*/  P2R R4, PR, RZ, 0x20 ;  /* 0x00000020ff047803 */ /* 0x000fc60000000000 */
[----:B------:R-:W-:Y:S01]  /*0870*/  BSSY.RELIABLE B1, `(.L_x_24364) ;  /* 0x000003c000017945 */ /* 0x000fe20003800100 */
[----:B------:R-:W-:Y:S02]  /*0880*/  SEL R11, RZ, 0x1, !P6 ;  /* 0x00000001ff0b7807 */ /* 0x000fe40007000000 */
[----:B------:R-:W-:Y:S02]  /*0890*/  ISETP.GE.U32.AND P6, PT, R3, R2, PT ;  /* 0x000000020300720c */ /* 0x000fe40003fc6070 */
[----:B------:R-:W-:Y:S02]  /*08a0*/  ISETP.NE.AND P5, PT, R10, RZ, PT ;  /* 0x000000ff0a00720c */ /* 0x000fe40003fa5270 */
[----:B------:R-:W-:Y:S02]  /*08b0*/  SEL R13, RZ, 0x1, !P0 ;  /* 0x00000001ff0d7807 */ /* 0x000fe40004000000 */
        /* <DEDUP_REMOVED lines=22> */
.L_x_24365:
        /* <DEDUP_REMOVED lines=8> */
.L_x_24366:
        /* <DEDUP_REMOVED lines=8> */
.L_x_24367:
        /* <DEDUP_REMOVED lines=8> */
.L_x_24368:
        /* <DEDUP_REMOVED lines=9> */
.L_x_24369:
[----:B------:R-:W-:Y:S05]  /*0c30*/  BSYNC.RELIABLE B1 ;  /* 0x0000000000017941 */ /* 0x000fea0003800100 */
.L_x_24364:
[----:B------:R-:W-:-:S13]  /*0c40*/  ISETP.GE.U32.AND P0, PT, R3, R2, PT ;  /* 0x000000020300720c */ /* 0x000fda0003f06070 */
[----:B012---:R-:W0:Y:S01]  /*0c50*/  @!P0 LDC.64 R8, c[0x0][0x388] ;  /* 0x0000e200ff088b82 */ /* 0x007e220000000a00 */
[----:B------:R-:W-:Y:S02]  /*0c60*/  @!P0 IMAD R7, R0, 0x400, R3 ;  /* 0x0000040000078824 */ /* 0x000fe400078e0203 */
[----:B------:R-:W-:-:S03]  /*0c70*/  @!P0 VIADD R3, R3, 0x80 ;  /* 0x0000008003038836 */ /* 0x000fc60000000000 */
[----:B0-----:R-:W-:-:S05]  /*0c80*/  @!P0 IADD3 R6, P1, PT, R7, R8, RZ ;  /* 0x0000000807068210 */ /* 0x001fca0007f3e0ff */
[----:B------:R-:W-:-:S05]  /*0c90*/  @!P0 IMAD.X R7, RZ, RZ, R9, P1 ;  /* 0x000000ffff078224 */ /* 0x000fca00008e0609 */
[----:B------:R3:W-:Y:S03]  /*0ca0*/  @!P0 STG.E.U8 desc[UR4][R6.64], R5 ;  /* 0x0000000506008986 */ /* 0x0007e6000c101104 */
.L_x_24370:
[----:B------:R-:W-:Y:S05]  /*0cb0*/  BSYNC.RECONVERGENT B0 ;  /* 0x0000000000007941 */ /* 0x000fea0003800200 */
.L_x_24363:
        /* <DEDUP_REMOVED lines=9> */
.L_x_24346:
        /* <DEDUP_REMOVED lines=12> */
[----:B------:R-:W5:Y:S04]  /*0e10*/  LDG.E.128 R16, desc[UR4][R2.64] ;  /* 0x0000000402107981 */ /* 0x000f68000c1e1d00 */
[----:B------:R-:W3:Y:S04]  /*0e20*/  LDG.E.128 R8, desc[UR4][R2.64+0x800] ;  /* 0x0008000402087981 */ /* 0x000ee8000c1e1d00 */
[----:B------:R-:W4:Y:S01]  /*0e30*/  LDG.E.128 R24, desc[UR4][R2.64+0x1800] ;  /* 0x0018000402187981 */ /* 0x000f22000c1e1d00 */
[----:B-----5:R-:W-:-:S02]  /*0e40*/  LOP3.LUT P1, RZ, R4, R16, RZ, 0xfc, !PT ;  /* 0x0000001004ff7212 */ /* 0x020fc4000782fcff */
[----:B------:R-:W-:Y:S02]  /*0e50*/  LOP3.LUT P0, RZ, R6, R18, RZ, 0xfc, !PT ;  /* 0x0000001206ff7212 */ /* 0x000fe4000780fcff */
[----:B------:R-:W-:Y:S02]  /*0e60*/  LOP3.LUT P1, RZ, R5, R17, RZ, 0xfc, P1 ;  /* 0x0000001105ff7212 */ /* 0x000fe4000082fcff */
[----:B------:R-:W-:Y:S02]  /*0e70*/  LOP3.LUT P0, RZ, R7, R19, RZ, 0xfc, P0 ;  /* 0x0000001307ff7212 */ /* 0x000fe4000000fcff */
[----:B------:R-:W5:Y:S04]  /*0e80*/  LDG.E.128 R4, desc[UR4][R28.64+0x1000] ;  /* 0x001000041c047981 */ /* 0x000f68000c1e1d00 */
[----:B------:R0:W5:Y:S02]  /*0e90*/  LDG.E.128 R16, desc[UR4][R2.64+0x1000] ;  /* 0x0010000402107981 */ /* 0x000164000c1e1d00 */
[----:B0-----:R-:W0:Y:S01]  /*0ea0*/  S2R R3, SR_TID.X ;  /* 0x0000000000037919 */ /* 0x001e220000002100 */
[----:B---3--:R-:W-:-:S02]  /*0eb0*/  LOP3.LUT P4, RZ, R12, R8, RZ, 0xfc, !PT ;  /* 0x000000080cff7212 */ /* 0x008fc4000788fcff */
[----:B--2---:R-:W-:Y:S02]  /*0ec0*/  IADD3 R8, P2, PT, R0, UR6, RZ ;  /* 0x0000000600087c10 */ /* 0x004fe4000ff5e0ff */
[----:B------:R-:W-:Y:S02]  /*0ed0*/  LOP3.LUT P4, RZ, R13, R9, RZ, 0xfc, P4 ;  /* 0x000000090dff7212 */ /* 0x000fe4000208fcff */
[----:B------:R-:W-:Y:S01]  /*0ee0*/  SEL R0, RZ, 0x1, !P1 ;  /* 0x00000001ff007807 */ /* 0x000fe20004800000 */
[----:B------:R-:W-:Y:S01]  /*0ef0*/  IMAD.X R9, RZ, RZ, UR7, P2 ;  /* 0x00000007ff097e24 */ /* 0x000fe200090e06ff */
[----:B------:R-:W-:Y:S02]  /*0f00*/  LOP3.LUT P3, RZ, R14, R10, RZ, 0xfc, !PT ;  /* 0x0000000a0eff7212 */ /* 0x000fe4000786fcff */
[----:B----4-:R-:W-:Y:S02]  /*0f10*/  LOP3.LUT P5, RZ, R20, R24, RZ, 0xfc, !PT ;  /* 0x0000001814ff7212 */ /* 0x010fe400078afcff */
[----:B------:R-:W-:-:S02]  /*0f20*/  LOP3.LUT P1, RZ, R22, R26, RZ, 0xfc, !PT ;  /* 0x0000001a16ff7212 */ /* 0x000fc4000782fcff */
[----:B------:R-:W-:Y:S02]  /*0f30*/  LOP3.LUT P3, RZ, R15, R11, RZ, 0xfc, P3 ;  /* 0x0000000b0fff7212 */ /* 0x000fe4000186fcff */
[----:B------:R-:W-:Y:S02]  /*0f40*/  LOP3.LUT P5, RZ, R21, R25, RZ, 0xfc, P5 ;  /* 0x0000001915ff7212 */ /* 0x000fe400028afcff */
[----:B------:R-:W-:Y:S02]  /*0f50*/  LOP3.LUT P1, RZ, R23, R27, RZ, 0xfc, P1 ;  /* 0x0000001b17ff7212 */ /* 0x000fe4000082fcff */
[----:B------:R-:W-:Y:S02]  /*0f60*/  SEL R2, RZ, 0x1, !P4 ;  /* 0x00000001ff027807 */ /* 0x000fe40006000000 */
[----:B------:R-:W-:Y:S01]  /*0f70*/  SEL R11, RZ, 0x1, !P1 ;  /* 0x00000001ff0b7807 */ /* 0x000fe20004800000 */
[----:B0-----:R-:W-:Y:S01]  /*0f80*/  IMAD.WIDE.U32 R8, R3, 0x2, R8 ;  /* 0x0000000203087825 */ /* 0x001fe200078e0008 */
[----:B------:R-:W-:-:S04]  /*0f90*/  SEL R3, RZ, 0x1, !P0 ;  /* 0x00000001ff037807 */ /* 0x000fc80004000000 */
[----:B------:R-:W-:-:S05]  /*0fa0*/  PRMT R3, R3, 0x7604, R0 ;  /* 0x0000760403037816 */ /* 0x000fca0000000000 */
[----:B------:R-:W-:Y:S01]  /*0fb0*/  STG.E.U16 desc[UR4][R8.64], R3 ;  /* 0x0000000308007986 */ /* 0x000fe2000c101504 */
[----:B-----5:R-:W-:Y:S02]  /*0fc0*/  LOP3.LUT P2, RZ, R4, R16, RZ, 0xfc, !PT ;  /* 0x0000001004ff7212 */ /* 0x020fe4000784fcff */
[----:B------:R-:W-:Y:S02]  /*0fd0*/  LOP3.LUT P6, RZ, R6, R18, RZ, 0xfc, !PT ;  /* 0x0000001206ff7212 */ /* 0x000fe400078cfcff */
[----:B------:R-:W-:Y:S02]  /*0fe0*/  LOP3.LUT P2, RZ, R5, R17, RZ, 0xfc, P2 ;  /* 0x0000001105ff7212 */ /* 0x000fe4000104fcff */
[----:B------:R-:W-:Y:S02]  /*0ff0*/  LOP3.LUT P6, RZ, R7, R19, RZ, 0xfc, P6 ;  /* 0x0000001307ff7212 */ /* 0x000fe400030cfcff */
[----:B------:R-:W-:Y:S02]  /*1000*/  SEL R5, RZ, 0x1, !P3 ;  /* 0x00000001ff057807 */ /* 0x000fe40005800000 */
[----:B------:R-:W-:-:S02]  /*1010*/  SEL R4, RZ, 0x1, !P2 ;  /* 0x00000001ff047807 */ /* 0x000fc40005000000 */
[----:B------:R-:W-:Y:S02]  /*1020*/  SEL R7, RZ, 0x1, !P6 ;  /* 0x00000001ff077807 */ /* 0x000fe40007000000 */
[----:B------:R-:W-:Y:S02]  /*1030*/  SEL R6, RZ, 0x1, !P5 ;  /* 0x00000001ff067807 */ /* 0x000fe40006800000 */
[----:B------:R-:W-:Y:S02]  /*1040*/  PRMT R5, R5, 0x7604, R2 ;  /* 0x0000760405057816 */ /* 0x000fe40000000002 */
[----:B------:R-:W-:Y:S02]  /*1050*/  PRMT R7, R7, 0x7604, R4 ;  /* 0x0000760407077816 */ /* 0x000fe40000000004 */
[----:B------:R-:W-:Y:S01]  /*1060*/  PRMT R11, R11, 0x7604, R6 ;  /* 0x000076040b0b7816 */ /* 0x000fe20000000006 */
[----:B------:R-:W-:Y:S04]  /*1070*/  STG.E.U16 desc[UR4][R8.64+0x100], R5 ;  /* 0x0001000508007986 */ /* 0x000fe8000c101504 */
[----:B------:R-:W-:Y:S04]  /*1080*/  STG.E.U16 desc[UR4][R8.64+0x200], R7 ;  /* 0x0002000708007986 */ /* 0x000fe8000c101504 */
[----:B------:R-:W-:Y:S01]  /*1090*/  STG.E.U16 desc[UR4][R8.64+0x300], R11 ;  /* 0x0003000b08007986 */ /* 0x000fe2000c101504 */
[----:B------:R-:W-:Y:S05]  /*10a0*/  EXIT ;  /* 0x000000000000794d */ /* 0x000fea0003800000 */
.L_x_24371:
        /* <DEDUP_REMOVED lines=13> */
.L_x_43599:


//--------------------- .text._ZN2at6native29vectorized_elementwise_kernelILi4ENS0_13BinaryFunctorIllbZZZNS0_22logical_or_kernel_cudaERNS_14TensorIteratorEENKUlvE0_clEvENKUlvE2_clEvEUlllE_EESt5arrayIPcLm3EEEEviT0_T1_ --------------------------
	.section	.text._ZN2at6native29vectorized_elementwise_kernelILi4ENS0_13BinaryFunctorIllbZZZNS0_22logical_or_kernel_cudaERNS_14TensorIteratorEENKUlvE0_clEvENKUlvE2_clEvEUlllE_EESt5arrayIPcLm3EEEEviT0_T1_,"ax",@progbits
	.align	128
        .global         _ZN2at6native29vectorized_elementwise_kernelILi4ENS0_13BinaryFunctorIllbZZZNS0_22logical_or_kernel_cudaERNS_14TensorIteratorEENKUlvE0_clEvENKUlvE2_clEvEUlllE_EESt5arrayIPcLm3EEEEviT0_T1_
        .type           _ZN2at6native29vectorized_elementwise_kernelILi4ENS0_13BinaryFunctorIllbZZZNS0_22logical_or_kernel_cudaERNS_14TensorIteratorEENKUlvE0_clEvENKUlvE2_clEvEUlllE_EESt5arrayIPcLm3EEEEviT0_T1_,@function
        .size           _ZN2at6native29vectorized_elementwise_kernelILi4ENS0_13BinaryFunctorIllbZZZNS0_22logical_or_kernel_cudaERNS_14TensorIteratorEENKUlvE0_clEvENKUlvE2_clEvEUlllE_EESt5arrayIPcLm3EEEEviT0_T1_,(.L_x_43600 - _ZN2at6native29vectorized_elementwise_kernelILi4ENS0_13BinaryFunctorIllbZZZNS0_22logical_or_kernel_cudaERNS_14TensorIteratorEENKUlvE0_clEvENKUlvE2_clEvEUlllE_EESt5arrayIPcLm3EEEEviT0_T1_)
        .other          _ZN2at6native29vectorized_elementwise_kernelILi4ENS0_13BinaryFunctorIllbZZZNS0_22logical_or_kernel_cudaERNS_14TensorIteratorEENKUlvE0_clEvENKUlvE2_clEvEUlllE_EESt5arrayIPcLm3EEEEviT0_T1_,@"STO_CUDA_ENTRY STV_DEFAULT"
_ZN2at6native29vectorized_elementwise_kernelILi4ENS0_13BinaryFunctorIllbZZZNS0_22logical_or_kernel_cudaERNS_14TensorIteratorEENKUlvE0_clEvENKUlvE2_clEvEUlllE_EESt5arrayIPcLm3EEEEviT0_T1_:
.text._ZN2at6native29vectorized_elementwise_kernelILi4ENS0_13BinaryFunctorIllbZZZNS0_22logical_or_kernel_cudaERNS_14TensorIteratorEENKUlvE0_clEvENKUlvE2_clEvEUlllE_EESt5arrayIPcLm3EEEEviT0_T1_:
        /* <DEDUP_REMOVED lines=25> */
.L_x_24374:
[----:B------:R-:W-:Y:S05]  /*0190*/  BSYNC.RECONVERGENT B0 ;  /* 0x0000000000007941 */ /* 0x000fea0003800200 */
.L_x_24373:
        /* <DEDUP_REMOVED lines=16> */
.L_x_24376:
[----:B------:R-:W-:Y:S05]  /*02a0*/  BSYNC.RECONVERGENT B0 ;  /* 0x0000000000007941 */ /* 0x000fea0003800200 */
.L_x_24375:
        /* <DEDUP_REMOVED lines=14> */
.L_x_24378:
[----:B------:R-:W-:Y:S05]  /*0390*/  BSYNC.RECONVERGENT B0 ;  /* 0x0000000000007941 */ /* 0x000fea0003800200 */
.L_x_24377:
        /* <DEDUP_REMOVED lines=14> */
.L_x_24380:
[----:B------:R-:W-:Y:S05]  /*0480*/  BSYNC.RECONVERGENT B0 ;  /* 0x0000000000007941 */ /* 0x000fea0003800200 */
.L_x_24379:
        /* <DEDUP_REMOVED lines=14> */
.L_x_24382:
[----:B------:R-:W-:Y:S05]  /*0570*/  BSYNC.RECONVERGENT B0 ;  /* 0x0000000000007941 */ /* 0x000fea0003800200 */
.L_x_24381:
        /* <DEDUP_REMOVED lines=14> */
.L_x_24384:
[----:B------:R-:W-:Y:S05]  /*0660*/  BSYNC.RECONVERGENT B0 ;  /* 0x0000000000007941 */ /* 0x000fea0003800200 */
.L_x_24383:
        /* <DEDUP_REMOVED lines=14> */
.L_x_24386:
[----:B------:R-:W-:Y:S05]  /*0750*/  BSYNC.RECONVERGENT B0 ;  /* 0x0000000000007941 */ /* 0x000fea0003800200 */
.L_x_24385:
        /* <DEDUP_REMOVED lines=13> */
.L_x_24388:
[----:B------:R-:W-:Y:S05]  /*0830*/  BSYNC.RECONVERGENT B0 ;  /* 0x0000000000007941 */ /* 0x000fea0003800200 */
.L_x_24387:
        /* <DEDUP_REMOVED lines=30> */
.L_x_24391:
        /* <DEDUP_REMOVED lines=8> */
.L_x_24392:
        /* <DEDUP_REMOVED lines=8> */
.L_x_24393:
        /* <DEDUP_REMOVED lines=8> */
.L_x_24394:
        /* <DEDUP_REMOVED lines=9> */
.L_x_24395:
[----:B------:R-:W-:Y:S05]  /*0c30*/  BSYNC.RELIABLE B1 ;  /* 0x0000000000017941 */ /* 0x000fea0003800100 */
.L_x_24390:
[----:B------:R-:W-:-:S13]  /*0c40*/  ISETP.GE.U32.AND P0, PT, R3, R2, PT ;  /* 0x000000020300720c */ /* 0x000fda0003f06070 */
[----:B012---:R-:W0:Y:S01]  /*0c50*/  @!P0 LDC.64 R8, c[0x0][0x388] ;  /* 0x0000e200ff088b82 */ /* 0x007e220000000a00 */
[----:B------:R-:W-:Y:S02]  /*0c60*/  @!P0 IMAD R7, R0, 0x400, R3 ;  /* 0x0000040000078824 */ /* 0x000fe400078e0203 */
[----:B------:R-:W-:-:S03]  /*0c70*/  @!P0 VIADD R3, R3, 0x80 ;  /* 0x0000008003038836 */ /* 0x000fc60000000000 */
[----:B0-----:R-:W-:-:S05]  /*0c80*/  @!P0 IADD3 R6, P1, PT, R7, R8, RZ ;  /* 0x0000000807068210 */ /* 0x001fca0007f3e0ff */
[----:B------:R-:W-:-:S05]  /*0c90*/  @!P0 IMAD.X R7, RZ, RZ, R9, P1 ;  /* 0x000000ffff078224 */ /* 0x000fca00008e0609 */
[----:B------:R3:W-:Y:S03]  /*0ca0*/  @!P0 STG.E.U8 desc[UR4][R6.64], R5 ;  /* 0x0000000506008986 */ /* 0x0007e6000c101104 */
.L_x_24396:
[----:B------:R-:W-:Y:S05]  /*0cb0*/  BSYNC.RECONVERGENT B0 ;  /* 0x0000000000007941 */ /* 0x000fea0003800200 */
.L_x_24389:
        /* <DEDUP_REMOVED lines=9> */
.L_x_24372:
        /* <DEDUP_REMOVED lines=8> */
[----:B------:R-:W3:Y:S04]  /*0dd0*/  LDG.E.ENL2.256 R28, R32, desc[UR4][R36.64] ;  /* 0xfe0000042420797e */ /* 0x000ee8000812191c */
[----:B------:R-:W4:Y:S01]  /*0de0*/  LDG.E.ENL2.256 R16, R12, desc[UR4][R36.64+0x1000] ;  /* 0xfe008004240c797e */ /* 0x000f220008121910 */
[----:B------:R-:W-:-:S05]  /*0df0*/  IMAD.WIDE.U32 R2, R7, 0x20, R4 ;  /* 0x0000002007027825 */ /* 0x000fca00078e0004 */
[----:B------:R-:W3:Y:S04]  /*0e00*/  LDG.E.ENL2.256 R8, R4, desc[UR4][R2.64] ;  /* 0xfe0000040204797e */ /* 0x000ee80008121908 */
[----:B------:R-:W4:Y:S01]  /*0e10*/  LDG.E.ENL2.256 R24, R20, desc[UR4][R2.64+0x1000] ;  /* 0xfe0080040214797e */ /* 0x000f220008121918 */
[----:B---3--:R-:W-:Y:S02]  /*0e20*/  LOP3.LUT P6, RZ, R32, R4, RZ, 0xfc, !PT ;  /* 0x0000000420ff7212 */ /* 0x008fe400078cfcff */
[----:B------:R-:W0:Y:S01]  /*0e30*/  S2R R4, SR_TID.X ;  /* 0x0000000000047919 */ /* 0x000e220000002100 */
[----:B------:R-:W-:-:S04]  /*0e40*/  LOP3.LUT P0, RZ, R30, R10, RZ, 0xfc, !PT ;  /* 0x0000000a1eff7212 */ /* 0x000fc8000780fcff */
[----:B------:R-:W-:Y:S02]  /*0e50*/  LOP3.LUT P0, RZ, R31, R11, RZ, 0xfc, P0 ;  /* 0x0000000b1fff7212 */ /* 0x000fe4000000fcff */
[----:B------:R-:W-:Y:S02]  /*0e60*/  LOP3.LUT P6, RZ, R33, R5, RZ, 0xfc, P6 ;  /* 0x0000000521ff7212 */ /* 0x000fe400030cfcff */
[----:B------:R-:W-:Y:S02]  /*0e70*/  SEL R5, RZ, 0x1, !P0 ;  /* 0x00000001ff057807 */ /* 0x000fe40004000000 */
[----:B------:R-:W-:Y:S02]  /*0e80*/  LOP3.LUT P3, RZ, R34, R6, RZ, 0xfc, !PT ;  /* 0x0000000622ff7212 */ /* 0x000fe4000786fcff */
[----:B------:R-:W-:Y:S02]  /*0e90*/  LOP3.LUT P2, RZ, R28, R8, RZ, 0xfc, !PT ;  /* 0x000000081cff7212 */ /* 0x000fe4000784fcff */
[----:B----4-:R-:W-:-:S02]  /*0ea0*/  LOP3.LUT P1, RZ, R16, R24, RZ, 0xfc, !PT ;  /* 0x0000001810ff7212 */ /* 0x010fc4000782fcff */
[----:B------:R-:W-:Y:S02]  /*0eb0*/  LOP3.LUT P5, RZ, R12, R20, RZ, 0xfc, !PT ;  /* 0x000000140cff7212 */ /* 0x000fe400078afcff */
[----:B------:R-:W-:Y:S02]  /*0ec0*/  LOP3.LUT P4, RZ, R14, R22, RZ, 0xfc, !PT ;  /* 0x000000160eff7212 */ /* 0x000fe4000788fcff */
[----:B------:R-:W-:Y:S02]  /*0ed0*/  LOP3.LUT P0, RZ, R18, R26, RZ, 0xfc, !PT ;  /* 0x0000001a12ff7212 */ /* 0x000fe4000780fcff */
[----:B------:R-:W-:Y:S02]  /*0ee0*/  LOP3.LUT P3, RZ, R35, R7, RZ, 0xfc, P3 ;  /* 0x0000000723ff7212 */ /* 0x000fe4000186fcff */
[----:B------:R-:W-:Y:S02]  /*0ef0*/  LOP3.LUT P2, RZ, R29, R9, RZ, 0xfc, P2 ;  /* 0x000000091dff7212 */ /* 0x000fe4000104fcff */
[----:B------:R-:W-:-:S02]  /*0f00*/  LOP3.LUT P1, RZ, R17, R25, RZ, 0xfc, P1 ;  /* 0x0000001911ff7212 */ /* 0x000fc4000082fcff */
[----:B------:R-:W-:Y:S02]  /*0f10*/  LOP3.LUT P5, RZ, R13, R21, RZ, 0xfc, P5 ;  /* 0x000000150dff7212 */ /* 0x000fe400028afcff */
[----:B------:R-:W-:Y:S02]  /*0f20*/  LOP3.LUT P4, RZ, R15, R23, RZ, 0xfc, P4 ;  /* 0x000000170fff7212 */ /* 0x000fe4000208fcff */
[----:B------:R-:W-:Y:S02]  /*0f30*/  LOP3.LUT P0, RZ, R19, R27, RZ, 0xfc, P0 ;  /* 0x0000001b13ff7212 */ /* 0x000fe4000000fcff */
[----:B------:R-:W-:Y:S02]  /*0f40*/  SEL R7, RZ, 0x1, !P6 ;  /* 0x00000001ff077807 */ /* 0x000fe40007000000 */
[----:B--2---:R-:W-:Y:S02]  /*0f50*/  IADD3 R2, P6, PT, R0, UR6, RZ ;  /* 0x0000000600027c10 */ /* 0x004fe4000ffde0ff */
        /* <DEDUP_REMOVED lines=11> */
[----:B0-----:R-:W-:Y:S01]  /*1010*/  IMAD.WIDE.U32 R4, R4, 0x4, R2 ;  /* 0x0000000404047825 */ /* 0x001fe200078e0002 */
[----:B------:R-:W-:Y:S02]  /*1020*/  PRMT R7, R7, 0x5410, R0 ;  /* 0x0000541007077816 */ /* 0x000fe40000000000 */
[----:B------:R-:W-:-:S03]  /*1030*/  PRMT R11, R11, 0x5410, R8 ;  /* 0x000054100b0b7816 */ /* 0x000fc60000000008 */
[----:B------:R-:W-:Y:S04]  /*1040*/  STG.E desc[UR4][R4.64], R7 ;  /* 0x0000000704007986 */ /* 0x000fe8000c101904 */
[----:B------:R-:W-:Y:S01]  /*1050*/  STG.E desc[UR4][R4.64+0x200], R11 ;  /* 0x0002000b04007986 */ /* 0x000fe2000c101904 */
[----:B------:R-:W-:Y:S05]  /*1060*/  EXIT ;  /* 0x000000000000794d */ /* 0x000fea0003800000 */
.L_x_24397:
        /* <DEDUP_REMOVED lines=9> */
.L_x_43600:


//--------------------- .text._ZN2at6native29vectorized_elementwise_kernelILi8ENS0_13BinaryFunctorIllbZZZNS0_22logical_or_kernel_cudaERNS_14TensorIteratorEENKUlvE0_clEvENKUlvE2_clEvEUlllE_EESt5arrayIPcLm3EEEEviT0_T1_ --------------------------
	.section	.text._ZN2at6native29vectorized_elementwise_kernelILi8ENS0_13BinaryFunctorIllbZZZNS0_22logical_or_kernel_cudaERNS_14TensorIteratorEENKUlvE0_clEvENKUlvE2_clEvEUlllE_EESt5arrayIPcLm3EEEEviT0_T1_,"ax",@progbits
	.align	128
        .global         _ZN2at6native29vectorized_elementwise_kernelILi8ENS0_13BinaryFunctorIllbZZZNS0_22logical_or_kernel_cudaERNS_14TensorIteratorEENKUlvE0_clEvENKUlvE2_clEvEUlllE_EESt5arrayIPcLm3EEEEviT0_T1_
        .type           _ZN2at6native29vectorized_elementwise_kernelILi8ENS0_13BinaryFunctorIllbZZZNS0_22logical_or_kernel_cudaERNS_14TensorIteratorEENKUlvE0_clEvENKUlvE2_clEvEUlllE_EESt5arrayIPcLm3EEEEviT0_T1_,@function
        .size           _ZN2at6native29vectorized_elementwise_kernelILi8ENS0_13BinaryFunctorIllbZZZNS0_22logical_or_kernel_cudaERNS_14TensorIteratorEENKUlvE0_clEvENKUlvE2_clEvEUlllE_EESt5arrayIPcLm3EEEEviT0_T1_,(.L_x_43601 - _ZN2at6native29vectorized_elementwise_kernelILi8ENS0_13BinaryFunctorIllbZZZNS0_22logical_or_kernel_cudaERNS_14TensorIteratorEENKUlvE0_clEvENKUlvE2_clEvEUlllE_EESt5arrayIPcLm3EEEEviT0_T1_)
        .other          _ZN2at6native29vectorized_elementwise_kernelILi8ENS0_13BinaryFunctorIllbZZZNS0_22logical_or_kernel_cudaERNS_14TensorIteratorEENKUlvE0_clEvENKUlvE2_clEvEUlllE_EESt5arrayIPcLm3EEEEviT0_T1_,@"STO_CUDA_ENTRY STV_DEFAULT"
_ZN2at6native29vectorized_elementwise_kernelILi8ENS0_13BinaryFunctorIllbZZZNS0_22logical_or_kernel_cudaERNS_14TensorIteratorEENKUlvE0_clEvENKUlvE2_clEvEUlllE_EESt5arrayIPcLm3EEEEviT0_T1_:
.text._ZN2at6native29vectorized_elementwise_kernelILi8ENS0_13BinaryFunctorIllbZZZNS0_22logical_or_kernel_cudaERNS_14TensorIteratorEENKUlvE0_clEvENKUlvE2_clEvEUlllE_EESt5arrayIPcLm3EEEEviT0_T1_:
        /* <DEDUP_REMOVED lines=25> */
.L_x_24400:
[----:B------:R-:W-:Y:S05]  /*0190*/  BSYNC.RECONVERGENT B0 ;  /* 0x0000000000007941 */ /* 0x000fea0003800200 */
.L_x_24399:
        /* <DEDUP_REMOVED lines=16> */
.L_x_24402:
[----:B------:R-:W-:Y:S05]  /*02a0*/  BSYNC.RECONVERGENT B0 ;  /* 0x0000000000007941 */ /* 0x000fea0003800200 */
.L_x_24401:
        /* <DEDUP_REMOVED lines=14> */
.L_x_24404:
[----:B------:R-:W-:Y:S05]  /*0390*/  BSYNC.RECONVERGENT B0 ;  /* 0x0000000000007941 */ /* 0x000fea0003800200 */
.L_x_24403:
        /* <DEDUP_REMOVED lines=14> */
.L_x_24406:
[----:B------:R-:W-:Y:S05]  /*0480*/  BSYNC.RECONVERGENT B0 ;  /* 0x0000000000007941 */ /* 0x000fea0003800200 */
.L_x_24405:
        /* <DEDUP_REMOVED lines=14> */
.L_x_24408:
[----:B------:R-:W-:Y:S05]  /*0570*/  BSYNC.RECONVERGENT B0 ;  /* 0x0000000000007941 */ /* 0x000fea0003800200 */
.L_x_24407:
        /* <DEDUP_REMOVED lines=14> */
.L_x_24410:
[----:B------:R-:W-:Y:S05]  /*0660*/  BSYNC.RECONVERGENT B0 ;  /* 0x0000000000007941 */ /* 0x000fea0003800200 */
.L_x_24409:
        /* <DEDUP_REMOVED lines=14> */
.L_x_24412:
[----:B------:R-:W-:Y:S05]  /*0750*/  BSYNC.RECONVERGENT B0 ;  /* 0x0000000000007941 */ /* 0x000fea0003800200 */
.L_x_24411:
        /* <DEDUP_REMOVED lines=13> */
.L_x_24414:
[----:B------:R-:W-:Y:S05]  /*0830*/  BSYNC.RECONVERGENT B0 ;  /* 0x0000000000007941 */ /* 0x000fea0003800200 */
.L_x_24413:
        /* <DEDUP_REMOVED lines=30> */
.L_x_24417:
        /* <DEDUP_REMOVED lines=8> */
.L_x_24418:
        /* <DEDUP_REMOVED lines=8> */
.L_x_24419:
        /* <DEDUP_REMOVED lines=8> */
.L_x_24420:
        /* <DEDUP_REMOVED lines=9> */
.L_x_24421:
[----:B------:R-:W-:Y:S05]  /*0c30*/  BSYNC.RELIABLE B1 ;  /* 0x0000000000017941 */ /* 0x000fea0003800100 */
.L_x_24416:
[----:B------:R-:W-:-:S13]  /*0c40*/  ISETP.GE.U32.AND P0, PT, R3, R2, PT ;  /* 0x000000020300720c */ /* 0x000fda0003f06070 */
[----:B012---:R-:W0:Y:S01]  /*0c50*/  @!P0 LDC.64 R8, c[0x0][0x388] ;  /* 0x0000e200ff088b82 */ /* 0x007e220000000a00 */
[----:B------:R-:W-:Y:S02]  /*0c60*/  @!P0 IMAD R7, R0, 0x400, R3 ;  /* 0x0000040000078824 */ /* 0x000fe400078e0203 */
[----:B------:R-:W-:-:S03]  /*0c70*/  @!P0 VIADD R3, R3, 0x80 ;  /* 0x0000008003038836 */ /* 0x000fc60000000000 */
[----:B0-----:R-:W-:-:S05]  /*0c80*/  @!P0 IADD3 R6, P1, PT, R7, R8, RZ ;  /* 0x0000000807068210 */ /* 0x001fca0007f3e0ff */
[----:B------:R-:W-:-:S05]  /*0c90*/  @!P0 IMAD.X R7, RZ, RZ, R9, P1 ;  /* 0x000000ffff078224 */ /* 0x000fca00008e0609 */
[----:B------:R3:W-:Y:S03]  /*0ca0*/  @!P0 STG.E.U8 desc[UR4][R6.64], R5 ;  /* 0x0000000506008986 */ /* 0x0007e6000c101104 */
.L_x_24422:
[----:B------:R-:W-:Y:S05]  /*0cb0*/  BSYNC.RECONVERGENT B0 ;  /* 0x0000000000007941 */ /* 0x000fea0003800200 */
.L_x_24415:
        /* <DEDUP_REMOVED lines=9> */
.L_x_24398:
        /* <DEDUP_REMOVED lines=17> */
[----:B------:R-:W-:Y:S02]  /*0e60*/  LOP3.LUT P2, RZ, R28, R8, RZ, 0xfc, !PT ;  /* 0x000000081cff7212 */ /* 0x000fe4000784fcff */
[----:B------:R-:W-:Y:S02]  /*0e70*/  SEL R8, RZ, 0x1, !P0 ;  /* 0x00000001ff087807 */ /* 0x000fe40004000000 */
[----:B------:R-:W-:Y:S02]  /*0e80*/  LOP3.LUT P3, RZ, R34, R6, RZ, 0xfc, !PT ;  /* 0x0000000622ff7212 */ /* 0x000fe4000786fcff */
[----:B----4-:R-:W-:Y:S02]  /*0e90*/  LOP3.LUT P1, RZ, R16, R24, RZ, 0xfc, !PT ;  /* 0x0000001810ff7212 */ /* 0x010fe4000782fcff */
[----:B------:R-:W-:-:S02]  /*0ea0*/  LOP3.LUT P5, RZ, R12, R20, RZ, 0xfc, !PT ;  /* 0x000000140cff7212 */ /* 0x000fc400078afcff */
[----:B------:R-:W-:Y:S02]  /*0eb0*/  LOP3.LUT P4, RZ, R14, R22, RZ, 0xfc, !PT ;  /* 0x000000160eff7212 */ /* 0x000fe4000788fcff */
[----:B------:R-:W-:Y:S02]  /*0ec0*/  LOP3.LUT P0, RZ, R18, R26, RZ, 0xfc, !PT ;  /* 0x0000001a12ff7212 */ /* 0x000fe4000780fcff */
[----:B------:R-:W-:Y:S02]  /*0ed0*/  LOP3.LUT P6, RZ, R33, R5, RZ, 0xfc, P6 ;  /* 0x0000000521ff7212 */ /* 0x000fe400030cfcff */
        /* <DEDUP_REMOVED lines=21> */
[----:B------:R-:W-:-:S05]  /*1030*/  PRMT R7, R7, 0x5410, R0 ;  /* 0x0000541007077816 */ /* 0x000fca0000000000 */
[----:B------:R-:W-:Y:S01]  /*1040*/  STG.E.64 desc[UR4][R4.64], R6 ;  /* 0x0000000604007986 */ /* 0x000fe2000c101b04 */
[----:B------:R-:W-:Y:S05]  /*1050*/  EXIT ;  /* 0x000000000000794d */ /* 0x000fea0003800000 */
.L_x_24423:
        /* <DEDUP_REMOVED lines=10> */
.L_x_43601:


//--------------------- .text._ZN2at6native18elementwise_kernelILi128ELi4EZNS0_15gpu_kernel_implINS0_13AUnaryFunctorIiibZZZNS0_22logical_or_kernel_cudaERNS_14TensorIteratorEENKUlvE0_clEvENKUlvE1_clEvEUliiE_EEEEvRNS_18TensorIteratorBaseERKT_EUliE_EEviT1_ --------------------------
	.section	.text._ZN2at6native18elementwise_kernelILi128ELi4EZNS0_15gpu_kernel_implINS0_13AUnaryFunctorIiibZZZNS0_22logical_or_kernel_cudaERNS_14TensorIteratorEENKUlvE0_clEvENKUlvE1_clEvEUliiE_EEEEvRNS_18TensorIteratorBaseERKT_EUliE_EEviT1_,"ax",@progbits
	.align	128
        .global         _ZN2at6native18elementwise_kernelILi128ELi4EZNS0_15gpu_kernel_implINS0_13AUnaryFunctorIiibZZZNS0_22logical_or_kernel_cudaERNS_14TensorIteratorEENKUlvE0_clEvENKUlvE1_clEvEUliiE_EEEEvRNS_18TensorIteratorBaseERKT_EUliE_EEviT1_
        .type           _ZN2at6native18elementwise_kernelILi128ELi4EZNS0_15gpu_kernel_implINS0_13AUnaryFunctorIiibZZZNS0_22logical_or_kernel_cudaERNS_14TensorIteratorEENKUlvE0_clEvENKUlvE1_clEvEUliiE_EEEEvRNS_18TensorIteratorBaseERKT_EUliE_EEviT1_,@function
        .size           _ZN2at6native18elementwise_kernelILi128ELi4EZNS0_15gpu_kernel_implINS0_13AUnaryFunctorIiibZZZNS0_22logical_or_kernel_cudaERNS_14TensorIteratorEENKUlvE0_clEvENKUlvE1_clEvEUliiE_EEEEvRNS_18TensorIteratorBaseERKT_EUliE_EEviT1_,(.L_x_43602 - _ZN2at6native18elementwise_kernelILi128ELi4EZNS0_15gpu_kernel_implINS0_13AUnaryFunctorIiibZZZNS0_22logical_or_kernel_cudaERNS_14TensorIteratorEENKUlvE0_clEvENKUlvE1_clEvEUliiE_EEEEvRNS_18TensorIteratorBaseERKT_EUliE_EEviT1_)
        .other          _ZN2at6native18elementwise_kernelILi128ELi4EZNS0_15gpu_kernel_implINS0_13AUnaryFunctorIiibZZZNS0_22logical_or_kernel_cudaERNS_14TensorIteratorEENKUlvE0_clEvENKUlvE1_clEvEUliiE_EEEEvRNS_18TensorIteratorBaseERKT_EUliE_EEviT1_,@"STO_CUDA_ENTRY STV_DEFAULT"
_ZN2at6native18elementwise_kernelILi128ELi4EZNS0_15gpu_kernel_implINS0_13AUnaryFunctorIiibZZZNS0_22logical_or_kernel_cudaERNS_14TensorIteratorEENKUlvE0_clEvENKUlvE1_clEvEUliiE_EEEEvRNS_18TensorIteratorBaseERKT_EUliE_EEviT1_:
.text._ZN2at6native18elementwise_kernelILi128ELi4EZNS0_15gpu_kernel_implINS0_13AUnaryFunctorIiibZZZNS0_22logical_or_kernel_cudaERNS_14TensorIteratorEENKUlvE0_clEvENKUlvE1_clEvEUliiE_EEEEvRNS_18TensorIteratorBaseERKT_EUliE_EEviT1_:
        /* <DEDUP_REMOVED lines=319> */
.L_x_24426:
        /* <DEDUP_REMOVED lines=16> */
.L_x_24430:
[----:B------:R0:W5:Y:S01]  /*14f0*/  LDG.E.U8 R0, desc[UR36][R2.64] ;  /* 0x0000002402007981 */ /* 0x000162000c1e1100 */
[----:B------:R-:W-:Y:S05]  /*1500*/  BRA `(.L_x_24432) ;  /* 0x0000000c002c7947 */ /* 0x000fea0003800000 */
.L_x_24429:
        /* <DEDUP_REMOVED lines=8> */
.L_x_24434:
[----:B------:R0:W5:Y:S01]  /*1590*/  LDG.E R0, desc[UR36][R2.64] ;  /* 0x0000002402007981 */ /* 0x000162000c1e1900 */
[----:B------:R-:W-:Y:S05]  /*15a0*/  BRA `(.L_x_24432) ;  /* 0x0000000c00047947 */ /* 0x000fea0003800000 */
.L_x_24433:
[----:B------:R0:W5:Y:S01]  /*15b0*/  LDG.E.S16 R0, desc[UR36][R2.64] ;  /* 0x0000002402007981 */ /* 0x000162000c1e1700 */
[----:B------:R-:W-:Y:S05]  /*15c0*/  BRA `(.L_x_24432) ;  /* 0x0000000800fc7947 */ /* 0x000fea0003800000 */
.L_x_24428:
        /* <DEDUP_REMOVED lines=9> */
.L_x_24436:
[----:B------:R-:W2:Y:S02]  /*1660*/  LDG.E.U16 R2, desc[UR36][R2.64] ;  /* 0x0000002402027981 */ /* 0x000ea4000c1e1500 */
[----:B--2---:R-:W-:-:S06]  /*1670*/  HADD2.F32 R0, -RZ, R2.H0_H0 ;  /* 0x20000002ff007230 */ /* 0x004fcc0000004100 */
[----:B------:R-:W0:Y:S01]  /*1680*/  F2I.FTZ.TRUNC.NTZ R0, R0 ;  /* 0x0000000000007305 */ /* 0x000e22000021f100 */
[----:B------:R-:W-:Y:S05]  /*1690*/  BRA `(.L_x_24432) ;  /* 0x0000000800c87947 */ /* 0x000fea0003800000 */
.L_x_24435:
        /* <DEDUP_REMOVED lines=9> */
.L_x_24438:
[----:B------:R-:W2:Y:S02]  /*1730*/  LDG.E.U16 R2, desc[UR36][R2.64] ;  /* 0x0000002402027981 */ /* 0x000ea4000c1e1500 */
[----:B--2---:R-:W-:-:S06]  /*1740*/  HADD2.F32 R0, -RZ, R2.H0_H0 ;  /* 0x20000002ff007230 */ /* 0x004fcc0000004100 */
[----:B------:R-:W0:Y:S01]  /*1750*/  F2I.FTZ.TRUNC.NTZ R0, R0 ;  /* 0x0000000000007305 */ /* 0x000e22000021f100 */
[----:B------:R-:W-:Y:S05]  /*1760*/  BRA `(.L_x_24432) ;  /* 0x0000000800947947 */ /* 0x000fea0003800000 */
.L_x_24437:
[----:B------:R-:W2:Y:S02]  /*1770*/  LDG.E.64 R2, desc[UR36][R2.64] ;  /* 0x0000002402027981 */ /* 0x000ea4000c1e1b00 */
[----:B--2---:R0:W1:Y:S01]  /*1780*/  F2I.F64.TRUNC R0, R2 ;  /* 0x0000000200007311 */ /* 0x004062000030d100 */
[----:B------:R-:W-:Y:S05]  /*1790*/  BRA `(.L_x_24432) ;  /* 0x0000000800887947 */ /* 0x000fea0003800000 */
.L_x_24427:
        /* <DEDUP_REMOVED lines=12> */
.L_x_24441:
[----:B------:R-:W2:Y:S02]  /*1860*/  LDG.E.64 R2, desc[UR36][R2.64] ;  /* 0x0000002402027981 */ /* 0x000ea4000c1e1b00 */
[----:B--2---:R0:W1:Y:S01]  /*1870*/  F2I.F64.TRUNC R0, R2 ;  /* 0x0000000200007311 */ /* 0x004062000030d100 */
[----:B------:R-:W-:Y:S05]  /*1880*/  BRA `(.L_x_24432) ;  /* 0x00000008004c7947 */ /* 0x000fea0003800000 */
.L_x_24440:
        /* <DEDUP_REMOVED lines=26> */
.L_x_24443:
        /* <DEDUP_REMOVED lines=13> */
.L_x_24442:
[----:B------:R-:W2:Y:S02]  /*1b00*/  LDG.E.U16 R0, desc[UR36][R2.64] ;  /* 0x0000002402007981 */ /* 0x000ea4000c1e1500 */
[----:B--2---:R-:W-:-:S06]  /*1b10*/  SHF.L.U32 R0, R0, 0x10, RZ ;  /* 0x0000001000007819 */ /* 0x004fcc00000006ff */
[----:B------:R-:W0:Y:S01]  /*1b20*/  F2I.FTZ.TRUNC.NTZ R0, R0 ;  /* 0x0000000000007305 */ /* 0x000e22000021f100 */
[----:B------:R-:W-:Y:S05]  /*1b30*/  BRA `(.L_x_24432) ;  /* 0x0000000400a07947 */ /* 0x000fea0003800000 */
.L_x_24439:
        /* <DEDUP_REMOVED lines=10> */
.L_x_24446:
        /* <DEDUP_REMOVED lines=21> */
.L_x_24450:
[----:B------:R-:W-:Y:S05]  /*1d30*/  BSYNC.RECONVERGENT B1 ;  /* 0x0000000000017941 */ /* 0x000fea0003800200 */
.L_x_24449:
[----:B------:R-:W-:Y:S01]  /*1d40*/  IMAD.SHL.U32 R0, R0, 0x100000, RZ ;  /* 0x0010000000007824 */ /* 0x000fe200078e00ff */
[----:B------:R-:W-:-:S04]  /*1d50*/  LEA R2, R2, 0x3b800000, 0x17 ;  /* 0x3b80000002027811 */ /* 0x000fc800078eb8ff */
[----:B------:R-:W-:-:S07]  /*1d60*/  LOP3.LUT R0, R2, R0, R7, 0xfe, !PT ;  /* 0x0000000002007212 */ /* 0x000fce00078efe07 */
.L_x_24448:
[----:B------:R-:W-:Y:S05]  /*1d70*/  BSYNC.RECONVERGENT B0 ;  /* 0x0000000000007941 */ /* 0x000fea0003800200 */
.L_x_24447:
[----:B------:R-:W1:Y:S01]  /*1d80*/  F2I.FTZ.TRUNC.NTZ R0, R0 ;  /* 0x0000000000007305 */ /* 0x000e62000021f100 */
[----:B------:R-:W-:Y:S05]  /*1d90*/  BRA `(.L_x_24432) ;  /* 0x0000000400087947 */ /* 0x000fea0003800000 */
.L_x_24445:
        /* <DEDUP_REMOVED lines=21> */
.L_x_24454:
[----:B------:R-:W-:Y:S05]  /*1ef0*/  BSYNC.RECONVERGENT B1 ;  /* 0x0000000000017941 */ /* 0x000fea0003800200 */
.L_x_24453:
[----:B------:R-:W-:Y:S01]  /*1f00*/  IMAD.SHL.U32 R0, R0, 0x200000, RZ ;  /* 0x0020000000007824 */ /* 0x000fe200078e00ff */
[----:B------:R-:W-:-:S04]  /*1f10*/  LEA R2, R2, 0x37800000, 0x17 ;  /* 0x3780000002027811 */ /* 0x000fc800078eb8ff */
[----:B------:R-:W-:-:S07]  /*1f20*/  LOP3.LUT R0, R2, R0, R7, 0xfe, !PT ;  /* 0x0000000002007212 */ /* 0x000fce00078efe07 */
.L_x_24452:
[----:B------:R-:W-:Y:S05]  /*1f30*/  BSYNC.RECONVERGENT B0 ;  /* 0x0000000000007941 */ /* 0x000fea0003800200 */
.L_x_24451:
[----:B------:R-:W2:Y:S01]  /*1f40*/  F2I.FTZ.TRUNC.NTZ R0, R0 ;  /* 0x0000000000007305 */ /* 0x000ea2000021f100 */
[----:B------:R-:W-:Y:S05]  /*1f50*/  BRA `(.L_x_24432) ;  /* 0x0000000000987947 */ /* 0x000fea0003800000 */
.L_x_24444:
[----:B------:R-:W-:-:S09]  /*1f60*/  UISETP.NE.AND UP0, UPT, UR4, 0x1c, UPT ;  /* 0x0000001c0400788c */ /* 0x000fd2000bf05270 */
[----:B------:R-:W-:Y:S05]  /*1f70*/  BRA.U !UP0, `(.L_x_24455) ;  /* 0x00000001088c7547 */ /* 0x000fea000b800000 */
[----:B------:R-:W-:-:S09]  /*1f80*/  UISETP.NE.AND UP0, UPT, UR4, 0x1d, UPT ;  /* 0x0000001d0400788c */ /* 0x000fd2000bf05270 */
[----:B------:R-:W-:Y:S05]  /*1f90*/  BRA.U !UP0, `(.L_x_24456) ;  /* 0x00000001087c7547 */ /* 0x000fea000b800000 */
[----:B------:R-:W-:-:S09]  /*1fa0*/  UISETP.NE.AND UP0, UPT, UR4, 0x2c, UPT ;  /* 0x0000002c0400788c */ /* 0x000fd2000bf05270 */
[----:B------:R-:W-:Y:S05]  /*1fb0*/  BRA.U !UP0, `(.L_x_24457) ;  /* 0x0000000108487547 */ /* 0x000fea000b800000 */
.L_x_24431:
        /* <DEDUP_REMOVED lines=16> */
.L_x_24458:
[----:B------:R-:W-:Y:S01]  /*20c0*/  IMAD.MOV.U32 R0, RZ, RZ, RZ ;  /* 0x000000ffff007224 */ /* 0x000fe200078e00ff */
[----:B------:R-:W-:Y:S06]  /*20d0*/  BRA `(.L_x_24432) ;  /* 0x0000000000387947 */ /* 0x000fec0003800000 */
.L_x_24457:
        /* <DEDUP_REMOVED lines=8> */
.L_x_24460:
[----:B------:R-:W-:Y:S05]  /*2160*/  BSYNC.RECONVERGENT B0 ;  /* 0x0000000000007941 */ /* 0x000fea0003800200 */
.L_x_24459:
[----:B------:R-:W4:Y:S01]  /*2170*/  F2I.FTZ.TRUNC.NTZ R0, R0 ;  /* 0x0000000000007305 */ /* 0x000f22000021f100 */
[----:B------:R-:W-:Y:S05]  /*2180*/  BRA `(.L_x_24432) ;  /* 0x00000000000c7947 */ /* 0x000fea0003800000 */
.L_x_24456:
[----:B------:R0:W5:Y:S01]  /*2190*/  LDG.E R0, desc[UR36][R2.64] ;  /* 0x0000002402007981 */ /* 0x000162000c1e1900 */
[----:B------:R-:W-:Y:S05]  /*21a0*/  BRA `(.L_x_24432) ;  /* 0x0000000000047947 */ /* 0x000fea0003800000 */
.L_x_24455:
[----:B------:R3:W5:Y:S02]  /*21b0*/  LDG.E R0, desc[UR36][R2.64] ;  /* 0x0000002402007981 */ /* 0x000764000c1e1900 */
.L_x_24432:
[----:B------:R-:W0:Y:S01]  /*21c0*/  LDCU UR5, c[0x0][0x594] ;  /* 0x0000b280ff0577ac */ /* 0x000e220008000800 */
[----:B------:R-:W-:Y:S01]  /*21d0*/  BSSY.RECONVERGENT B6, `(.L_x_24461) ;  /* 0x00000d5000067945 */ /* 0x000fe20003800200 */
[----:B------:R-:W3:Y:S01]  /*21e0*/  LDCU.64 UR6, c[0x0][0x580] ;  /* 0x0000b000ff0677ac */ /* 0x000ee20008000a00 */
[----:B------:R-:W-:-:S04]  /*21f0*/  UPRMT UR4, UR41, 0x9910, URZ ;  /* 0x0000991029047896 */ /* 0x000fc800080000ff */
[----:B------:R-:W-:Y:S01]  /*2200*/  UISETP.GT.AND UP0, UPT, UR4, 0x9, UPT ;  /* 0x000000090400788c */ /* 0x000fe2000bf04270 */
[----:B012-45:R-:W-:Y:S02]  /*2210*/  LOP3.LUT P1, RZ, R0, UR5, RZ, 0xfc, !PT ;  /* 0x0000000500ff7c12 */ /* 0x037fe4000f82fcff */
[----:B---3--:R-:W-:Y:S02]  /*2220*/  IADD3 R2, P0, PT, R16, UR6, RZ ;  /* 0x0000000610027c10 */ /* 0x008fe4000ff1e0ff */
[----:B------:R-:W-:Y:S02]  /*2230*/  SEL R4, RZ, 0x1, !P1 ;  /* 0x00000001ff047807 */ /* 0x000fe40004800000 */
        /* <DEDUP_REMOVED lines=12> */
.L_x_24465:
[----:B------:R3:W-:Y:S01]  /*2300*/  STG.E.U8 desc[UR36][R2.64], R4 ;  /* 0x0000000402007986 */ /* 0x0007e2000c101124 */
[----:B------:R-:W-:Y:S05]  /*2310*/  BRA `(.L_x_24467) ;  /* 0x0000000c00007947 */ /* 0x000fea0003800000 */
.L_x_24464:
        /* <DEDUP_REMOVED lines=9> */
.L_x_24469:
[----:B------:R1:W-:Y:S01]  /*23b0*/  STG.E desc[UR36][R2.64], R4 ;  /* 0x0000000402007986 */ /* 0x0003e2000c101924 */
[----:B------:R-:W-:Y:S05]  /*23c0*/  BRA `(.L_x_24467) ;  /* 0x0000000800d47947 */ /* 0x000fea0003800000 */
.L_x_24468:
[----:B------:R2:W-:Y:S01]  /*23d0*/  STG.E.U16 desc[UR36][R2.64], R4 ;  /* 0x0000000402007986 */ /* 0x0005e2000c101524 */
[----:B------:R-:W-:Y:S05]  /*23e0*/  BRA `(.L_x_24467) ;  /* 0x0000000800cc7947 */ /* 0x000fea0003800000 */
.L_x_24463:
        /* <DEDUP_REMOVED lines=9> */
.L_x_24471:
[----:B------:R-:W-:-:S04]  /*2480*/  I2FP.F32.U32 R0, R4 ;  /* 0x0000000400007245 */ /* 0x000fc80000201000 */
[----:B------:R-:W-:-:S05]  /*2490*/  F2FP.F16.F32.PACK_AB R0, RZ, R0 ;  /* 0x00000000ff00723e */ /* 0x000fca00000000ff */
[----:B------:R0:W-:Y:S01]  /*24a0*/  STG.E.U16 desc[UR36][R2.64], R0 ;  /* 0x0000000002007986 */ /* 0x0001e2000c101524 */
[----:B------:R-:W-:Y:S05]  /*24b0*/  BRA `(.L_x_24467) ;  /* 0x0000000800987947 */ /* 0x000fea0003800000 */
.L_x_24470:
        /* <DEDUP_REMOVED lines=10> */
.L_x_24473:
[----:B------:R-:W-:-:S04]  /*2560*/  I2FP.F32.U32 R4, R4 ;  /* 0x0000000400047245 */ /* 0x000fc80000201000 */
[----:B------:R-:W-:-:S04]  /*2570*/  F2FP.F16.F32.PACK_AB R5, RZ, R4 ;  /* 0x00000004ff05723e */ /* 0x000fc800000000ff */
[----:B------:R-:W-:-:S05]  /*2580*/  PRMT R5, R5, 0x5410, RZ ;  /* 0x0000541005057816 */ /* 0x000fca00000000ff */
[----:B------:R0:W-:Y:S01]  /*2590*/  STG.E desc[UR36][R2.64], R5 ;  /* 0x0000000502007986 */ /* 0x0001e2000c101924 */
[----:B------:R-:W-:Y:S05]  /*25a0*/  BRA `(.L_x_24467) ;  /* 0x00000008005c7947 */ /* 0x000fea0003800000 */
.L_x_24472:
[----:B------:R-:W0:Y:S02]  /*25b0*/  I2F.F64.U32 R4, R4 ;  /* 0x0000000400047312 */ /* 0x000e240000201800 */
[----:B0-----:R0:W-:Y:S01]  /*25c0*/  STG.E.64 desc[UR36][R2.64], R4 ;  /* 0x0000000402007986 */ /* 0x0011e2000c101b24 */
[----:B------:R-:W-:Y:S05]  /*25d0*/  BRA `(.L_x_24467) ;  /* 0x0000000800507947 */ /* 0x000fea0003800000 */
.L_x_24462:
        /* <DEDUP_REMOVED lines=10> */
.L_x_24476:
[----:B------:R-:W0:Y:S01]  /*2680*/  I2F.F64.U32 R4, R4 ;  /* 0x0000000400047312 */ /* 0x000e220000201800 */
[----:B------:R-:W-:-:S05]  /*2690*/  CS2R R6, SRZ ;  /* 0x0000000000067805 */ /* 0x000fca000001ff00 */
[----:B0-----:R0:W-:Y:S01]  /*26a0*/  STG.E.128 desc[UR36][R2.64], R4 ;  /* 0x0000000402007986 */ /* 0x0011e2000c101d24 */
[----:B------:R-:W-:Y:S05]  /*26b0*/  BRA `(.L_x_24467) ;  /* 0x0000000800187947 */ /* 0x000fea0003800000 */
.L_x_24475:
        /* <DEDUP_REMOVED lines=17> */
.L_x_24480:
[----:B------:R-:W-:Y:S05]  /*27d0*/  BSYNC.RECONVERGENT B0 ;  /* 0x0000000000007941 */ /* 0x000fea0003800200 */
.L_x_24479:
[----:B------:R0:W-:Y:S01]  /*27e0*/  STG.E.U8 desc[UR36][R2.64], R5 ;  /* 0x0000000502007986 */ /* 0x0001e2000c101124 */
[----:B------:R-:W-:Y:S05]  /*27f0*/  BRA `(.L_x_24467) ;  /* 0x0000000400c87947 */ /* 0x000fea0003800000 */
.L_x_24478:
        /* <DEDUP_REMOVED lines=16> */
.L_x_24477:
[----:B------:R-:W-:-:S04]  /*2900*/  I2FP.F32.U32 R0, R4 ;  /* 0x0000000400007245 */ /* 0x000fc80000201000 */
[----:B------:R-:W-:-:S05]  /*2910*/  F2FP.BF16.F32.PACK_AB R0, RZ, R0 ;  /* 0x00000000ff00723e */ /* 0x000fca00000010ff */
[----:B------:R0:W-:Y:S01]  /*2920*/  STG.E.U16 desc[UR36][R2.64], R0 ;  /* 0x0000000002007986 */ /* 0x0001e2000c101524 */
[----:B------:R-:W-:Y:S05]  /*2930*/  BRA `(.L_x_24467) ;  /* 0x0000000400787947 */ /* 0x000fea0003800000 */
.L_x_24474:
        /* <DEDUP_REMOVED lines=10> */
.L_x_24483:
        /* <DEDUP_REMOVED lines=12> */
.L_x_24486:
[----:B------:R-:W-:-:S04]  /*2aa0*/  SHF.R.U32.HI R0, RZ, 0x14, R5 ;  /* 0x00000014ff007819 */ /* 0x000fc80000011605 */
[----:B------:R-:W-:-:S04]  /*2ab0*/  LOP3.LUT R0, R0, 0x1, RZ, 0xc0, !PT ;  /* 0x0000000100007812 */ /* 0x000fc800078ec0ff */
[----:B------:R-:W-:-:S04]  /*2ac0*/  IADD3 R0, PT, PT, R5, 0x487ffff, R0 ;  /* 0x0487ffff05007810 */ /* 0x000fc80007ffe000 */
[----:B------:R-:W-:-:S04]  /*2ad0*/  SHF.R.U32.HI R0, RZ, 0x14, R0 ;  /* 0x00000014ff007819 */ /* 0x000fc80000011600 */
[----:B------:R-:W-:-:S07]  /*2ae0*/  LOP3.LUT R4, R0, 0xff, RZ, 0xc0, !PT ;  /* 0x000000ff00047812 */ /* 0x000fce00078ec0ff */
.L_x_24487:
[----:B------:R-:W-:-:S07]  /*2af0*/  PRMT R0, R4, 0x7610, R0 ;  /* 0x0000761004007816 */ /* 0x000fce0000000000 */
.L_x_24485:
[----:B------:R-:W-:Y:S05]  /*2b00*/  BSYNC.RECONVERGENT B0 ;  /* 0x0000000000007941 */ /* 0x000fea0003800200 */
.L_x_24484:
[----:B------:R0:W-:Y:S01]  /*2b10*/  STG.E.U8 desc[UR36][R2.64], R0 ;  /* 0x0000000002007986 */ /* 0x0001e2000c101124 */
[----:B------:R-:W-:Y:S05]  /*2b20*/  BRA `(.L_x_24467) ;  /* 0x0000000000fc7947 */ /* 0x000fea0003800000 */
.L_x_24482:
        /* <DEDUP_REMOVED lines=12> */
.L_x_24490:
[----:B------:R-:W-:-:S04]  /*2bf0*/  SHF.R.U32.HI R0, RZ, 0x15, R5 ;  /* 0x00000015ff007819 */ /* 0x000fc80000011605 */
[----:B------:R-:W-:-:S04]  /*2c00*/  LOP3.LUT R0, R0, 0x1, RZ, 0xc0, !PT ;  /* 0x0000000100007812 */ /* 0x000fc800078ec0ff */
[----:B------:R-:W-:-:S04]  /*2c10*/  IADD3 R0, PT, PT, R5, 0x88fffff, R0 ;  /* 0x088fffff05007810 */ /* 0x000fc80007ffe000 */
[----:B------:R-:W-:-:S04]  /*2c20*/  SHF.R.U32.HI R0, RZ, 0x15, R0 ;  /* 0x00000015ff007819 */ /* 0x000fc80000011600 */
[----:B------:R-:W-:-:S07]  /*2c30*/  LOP3.LUT R4, R0, 0xff, RZ, 0xc0, !PT ;  /* 0x000000ff00047812 */ /* 0x000fce00078ec0ff */
.L_x_24491:
[----:B------:R-:W-:-:S07]  /*2c40*/  PRMT R0, R4, 0x7610, R0 ;  /* 0x0000761004007816 */ /* 0x000fce0000000000 */
.L_x_24489:
[----:B------:R-:W-:Y:S05]  /*2c50*/  BSYNC.RECONVERGENT B0 ;  /* 0x0000000000007941 */ /* 0x000fea0003800200 */
.L_x_24488:
[----:B------:R0:W-:Y:S01]  /*2c60*/  STG.E.U8 desc[UR36][R2.64], R0 ;  /* 0x0000000002007986 */ /* 0x0001e2000c101124 */
[----:B------:R-:W-:Y:S05]  /*2c70*/  BRA `(.L_x_24467) ;  /* 0x0000000000a87947 */ /* 0x000fea0003800000 */
.L_x_24481:
[----:B------:R-:W-:-:S09]  /*2c80*/  UISETP.NE.AND UP0, UPT, UR4, 0x1c, UPT ;  /* 0x0000001c0400788c */ /* 0x000fd2000bf05270 */
[----:B------:R-:W-:Y:S05]  /*2c90*/  BRA.U !UP0, `(.L_x_24492) ;  /* 0x00000001089c7547 */ /* 0x000fea000b800000 */
[----:B------:R-:W-:-:S09]  /*2ca0*/  UISETP.NE.AND UP0, UPT, UR4, 0x1d, UPT ;  /* 0x0000001d0400788c */ /* 0x000fd2000bf05270 */
[----:B------:R-:W-:Y:S05]  /*2cb0*/  BRA.U !UP0, `(.L_x_24493) ;  /* 0x0000000108887547 */ /* 0x000fea000b800000 */
[----:B------:R-:W-:-:S09]  /*2cc0*/  UISETP.NE.AND UP0, UPT, UR4, 0x2c, UPT ;  /* 0x0000002c0400788c */ /* 0x000fd2000bf05270 */
[----:B------:R-:W-:Y:S05]  /*2cd0*/  BRA.U !UP0, `(.L_x_24494) ;  /* 0x0000000108447547 */ /* 0x000fea000b800000 */
.L_x_24466:
        /* <DEDUP_REMOVED lines=16> */
.L_x_24495:
[----:B------:R-:W-:Y:S05]  /*2de0*/  BRA `(.L_x_24467) ;  /* 0x00000000004c7947 */ /* 0x000fea0003800000 */
.L_x_24494:
        /* <DEDUP_REMOVED lines=15> */
.L_x_24493:
[----:B------:R-:W-:-:S05]  /*2ee0*/  IMAD.MOV.U32 R5, RZ, RZ, RZ ;  /* 0x000000ffff057224 */ /* 0x000fca00078e00ff */
[----:B------:R0:W-:Y:S01]  /*2ef0*/  STG.E.64 desc[UR36][R2.64], R4 ;  /* 0x0000000402007986 */ /* 0x0001e2000c101b24 */
[----:B------:R-:W-:Y:S05]  /*2f00*/  BRA `(.L_x_24467) ;  /* 0x0000000000047947 */ /* 0x000fea0003800000 */
.L_x_24492:
[----:B------:R0:W-:Y:S02]  /*2f10*/  STG.E desc[UR36][R2.64], R4 ;  /* 0x0000000402007986 */ /* 0x0001e4000c101924 */
.L_x_24467:
[----:B------:R-:W-:Y:S05]  /*2f20*/  BSYNC.RECONVERGENT B6 ;  /* 0x0000000000067941 */ /* 0x000fea0003800200 */
.L_x_24461:
[----:B------:R-:W-:-:S07]  /*2f30*/  IADD3 R17, PT, PT, R17, 0x80, RZ ;  /* 0x0000008011117810 */ /* 0x000fce0007ffe0ff */
.L_x_24425:
[----:B------:R-:W-:Y:S05]  /*2f40*/  BSYNC.RECONVERGENT B7 ;  /* 0x0000000000077941 */ /* 0x000fea0003800200 */
.L_x_24424:
        /* <DEDUP_REMOVED lines=307> */
.L_x_24498:
        /* <DEDUP_REMOVED lines=16> */
.L_x_24502:
[----:B------:R0:W5:Y:S01]  /*4380*/  LDG.E.U8 R0, desc[UR36][R2.64] ;  /* 0x0000002402007981 */ /* 0x000162000c1e1100 */
[----:B------:R-:W-:Y:S05]  /*4390*/  BRA `(.L_x_24504) ;  /* 0x0000000c002c7947 */ /* 0x000fea0003800000 */
.L_x_24501:
        /* <DEDUP_REMOVED lines=8> */
.L_x_24506:
[----:B------:R0:W5:Y:S01]  /*4420*/  LDG.E R0, desc[UR36][R2.64] ;  /* 0x0000002402007981 */ /* 0x000162000c1e1900 */
[----:B------:R-:W-:Y:S05]  /*4430*/  BRA `(.L_x_24504) ;  /* 0x0000000c00047947 */ /* 0x000fea0003800000 */
.L_x_24505:
[----:B------:R0:W5:Y:S01]  /*4440*/  LDG.E.S16 R0, desc[UR36][R2.64] ;  /* 0x0000002402007981 */ /* 0x000162000c1e1700 */
[----:B------:R-:W-:Y:S05]  /*4450*/  BRA `(.L_x_24504) ;  /* 0x0000000800fc7947 */ /* 0x000fea0003800000 */
.L_x_24500:
        /* <DEDUP_REMOVED lines=9> */
.L_x_24508:
[----:B------:R-:W2:Y:S02]  /*44f0*/  LDG.E.U16 R2, desc[UR36][R2.64] ;  /* 0x0000002402027981 */ /* 0x000ea4000c1e1500 */
[----:B--2---:R-:W-:-:S06]  /*4500*/  HADD2.F32 R0, -RZ, R2.H0_H0 ;  /* 0x20000002ff007230 */ /* 0x004fcc0000004100 */
[----:B------:R-:W0:Y:S01]  /*4510*/  F2I.FTZ.TRUNC.NTZ R0, R0 ;  /* 0x0000000000007305 */ /* 0x000e22000021f100 */
[----:B------:R-:W-:Y:S05]  /*4520*/  BRA `(.L_x_24504) ;  /* 0x0000000800c87947 */ /* 0x000fea0003800000 */
.L_x_24507:
        /* <DEDUP_REMOVED lines=9> */
.L_x_24510:
[----:B------:R-:W2:Y:S02]  /*45c0*/  LDG.E.U16 R2, desc[UR36][R2.64] ;  /* 0x0000002402027981 */ /* 0x000ea4000c1e1500 */
[----:B--2---:R-:W-:-:S06]  /*45d0*/  HADD2.F32 R0, -RZ, R2.H0_H0 ;  /* 0x20000002ff007230 */ /* 0x004fcc0000004100 */
[----:B------:R-:W0:Y:S01]  /*45e0*/  F2I.FTZ.TRUNC.NTZ R0, R0 ;  /* 0x0000000000007305 */ /* 0x000e22000021f100 */
[----:B------:R-:W-:Y:S05]  /*45f0*/  BRA `(.L_x_24504) ;  /* 0x0000000800947947 */ /* 0x000fea0003800000 */
.L_x_24509:
[----:B------:R-:W2:Y:S02]  /*4600*/  LDG.E.64 R2, desc[UR36][R2.64] ;  /* 0x0000002402027981 */ /* 0x000ea4000c1e1b00 */
[----:B--2---:R0:W1:Y:S01]  /*4610*/  F2I.F64.TRUNC R0, R2 ;  /* 0x0000000200007311 */ /* 0x004062000030d100 */
[----:B------:R-:W-:Y:S05]  /*4620*/  BRA `(.L_x_24504) ;  /* 0x0000000800887947 */ /* 0x000fea0003800000 */
.L_x_24499:
        /* <DEDUP_REMOVED lines=12> */
.L_x_24513:
[----:B------:R-:W2:Y:S02]  /*46f0*/  LDG.E.64 R2, desc[UR36][R2.64] ;  /* 0x0000002402027981 */ /* 0x000ea4000c1e1b00 */
[----:B--2---:R0:W1:Y:S01]  /*4700*/  F2I.F64.TRUNC R0, R2 ;  /* 0x0000000200007311 */ /* 0x004062000030d100 */
[----:B------:R-:W-:Y:S05]  /*4710*/  BRA `(.L_x_24504) ;  /* 0x00000008004c7947 */ /* 0x000fea0003800000 */
.L_x_24512:
        /* <DEDUP_REMOVED lines=26> */
.L_x_24515:
        /* <DEDUP_REMOVED lines=13> */
.L_x_24514:
[----:B------:R-:W2:Y:S02]  /*4990*/  LDG.E.U16 R0, desc[UR36][R2.64] ;  /* 0x0000002402007981 */ /* 0x000ea4000c1e1500 */
[----:B--2---:R-:W-:-:S06]  /*49a0*/  SHF.L.U32 R0, R0, 0x10, RZ ;  /* 0x0000001000007819 */ /* 0x004fcc00000006ff */
[----:B------:R-:W0:Y:S01]  /*49b0*/  F2I.FTZ.TRUNC.NTZ R0, R0 ;  /* 0x0000000000007305 */ /* 0x000e22000021f100 */
[----:B------:R-:W-:Y:S05]  /*49c0*/  BRA `(.L_x_24504) ;  /* 0x0000000400a07947 */ /* 0x000fea0003800000 */
.L_x_24511:
        /* <DEDUP_REMOVED lines=10> */
.L_x_24518:
        /* <DEDUP_REMOVED lines=21> */
.L_x_24522:
[----:B------:R-:W-:Y:S05]  /*4bc0*/  BSYNC.RECONVERGENT B1 ;  /* 0x0000000000017941 */ /* 0x000fea0003800200 */
.L_x_24521:
[----:B------:R-:W-:Y:S01]  /*4bd0*/  IMAD.SHL.U32 R0, R0, 0x100000, RZ ;  /* 0x0010000000007824 */ /* 0x000fe200078e00ff */
[----:B------:R-:W-:-:S04]  /*4be0*/  LEA R2, R2, 0x3b800000, 0x17 ;  /* 0x3b80000002027811 */ /* 0x000fc800078eb8ff */
[----:B------:R-:W-:-:S07]  /*4bf0*/  LOP3.LUT R0, R2, R0, R7, 0xfe, !PT ;  /* 0x0000000002007212 */ /* 0x000fce00078efe07 */
.L_x_24520:
[----:B------:R-:W-:Y:S05]  /*4c00*/  BSYNC.RECONVERGENT B0 ;  /* 0x0000000000007941 */ /* 0x000fea0003800200 */
.L_x_24519:
[----:B------:R-:W1:Y:S01]  /*4c10*/  F2I.FTZ.TRUNC.NTZ R0, R0 ;  /* 0x0000000000007305 */ /* 0x000e62000021f100 */
[----:B------:R-:W-:Y:S05]  /*4c20*/  BRA `(.L_x_24504) ;  /* 0x0000000400087947 */ /* 0x000fea0003800000 */
.L_x_24517:
        /* <DEDUP_REMOVED lines=21> */
.L_x_24526:
[----:B------:R-:W-:Y:S05]  /*4d80*/  BSYNC.RECONVERGENT B1 ;  /* 0x0000000000017941 */ /* 0x000fea0003800200 */
.L_x_24525:
[----:B------:R-:W-:Y:S01]  /*4d90*/  IMAD.SHL.U32 R0, R0, 0x200000, RZ ;  /* 0x0020000000007824 */ /* 0x000fe200078e00ff */
[----:B------:R-:W-:-:S04]  /*4da0*/  LEA R2, R2, 0x37800000, 0x17 ;  /* 0x3780000002027811 */ /* 0x000fc800078eb8ff */
[----:B------:R-:W-:-:S07]  /*4db0*/  LOP3.LUT R0, R2, R0, R7, 0xfe, !PT ;  /* 0x0000000002007212 */ /* 0x000fce00078efe07 */
.L_x_24524:
[----:B------:R-:W-:Y:S05]  /*4dc0*/  BSYNC.RECONVERGENT B0 ;  /* 0x0000000000007941 */ /* 0x000fea0003800200 */
.L_x_24523:
[----:B------:R-:W0:Y:S01]  /*4dd0*/  F2I.FTZ.TRUNC.NTZ R0, R0 ;  /* 0x0000000000007305 */ /* 0x000e22000021f100 */
[----:B------:R-:W-:Y:S05]  /*4de0*/  BRA `(.L_x_24504) ;  /* 0x0000000000987947 */ /* 0x000fea0003800000 */
.L_x_24516:
        /* <DEDUP_REMOVED lines=14> */
.L_x_24530:
[----:B------:R-:W-:Y:S05]  /*4ed0*/  BSYNC.RECONVERGENT B0 ;  /* 0x0000000000007941 */ /* 0x000fea0003800200 */
.L_x_24529:
[----:B------:R-:W3:Y:S01]  /*4ee0*/  F2I.FTZ.TRUNC.NTZ R0, R0 ;  /* 0x0000000000007305 */ /* 0x000ee2000021f100 */
[----:B------:R-:W-:Y:S05]  /*4ef0*/  BRA `(.L_x_24504) ;  /* 0x0000000000547947 */ /* 0x000fea0003800000 */
.L_x_24503:
        /* <DEDUP_REMOVED lines=16> */
.L_x_24531:
[----:B------:R-:W-:Y:S01]  /*5000*/  IMAD.MOV.U32 R0, RZ, RZ, RZ ;  /* 0x000000ffff007224 */ /* 0x000fe200078e00ff */
[----:B------:R-:W-:Y:S06]  /*5010*/  BRA `(.L_x_24504) ;  /* 0x00000000000c7947 */ /* 0x000fec0003800000 */
.L_x_24528:
[----:B------:R4:W5:Y:S01]  /*5020*/  LDG.E R0, desc[UR36][R2.64] ;  /* 0x0000002402007981 */ /* 0x000962000c1e1900 */
[----:B------:R-:W-:Y:S05]  /*5030*/  BRA `(.L_x_24504) ;  /* 0x0000000000047947 */ /* 0x000fea0003800000 */
.L_x_24527:
[----:B------:R0:W5:Y:S02]  /*5040*/  LDG.E R0, desc[UR36][R2.64] ;  /* 0x0000002402007981 */ /* 0x000164000c1e1900 */
.L_x_24504:
[----:B------:R-:W0:Y:S01]  /*5050*/  LDCU UR5, c[0x0][0x594] ;  /* 0x0000b280ff0577ac */ /* 0x000e220008000800 */
[----:B------:R-:W-:Y:S01]  /*5060*/  BSSY.RECONVERGENT B6, `(.L_x_24532) ;  /* 0x00000d4000067945 */ /* 0x000fe20003800200 */
[----:B------:R-:W2:Y:S01]  /*5070*/  LDCU.64 UR6, c[0x0][0x580] ;  /* 0x0000b000ff0677ac */ /* 0x000ea20008000a00 */
[----:B------:R-:W-:-:S04]  /*5080*/  UPRMT UR4, UR41, 0x9910, URZ ;  /* 0x0000991029047896 */ /* 0x000fc800080000ff */
[----:B------:R-:W-:Y:S01]  /*5090*/  UISETP.GT.AND UP0, UPT, UR4, 0x9, UPT ;  /* 0x000000090400788c */ /* 0x000fe2000bf04270 */
[----:B01-3-5:R-:W-:Y:S02]  /*50a0*/  LOP3.LUT P1, RZ, R0, UR5, RZ, 0xfc, !PT ;  /* 0x0000000500ff7c12 */ /* 0x02bfe4000f82fcff */
[----:B--2-4-:R-:W-:Y:S02]  /*50b0*/  IADD3 R2, P0, PT, R16, UR6, RZ ;  /* 0x0000000610027c10 */ /* 0x014fe4000ff1e0ff */
        /* <DEDUP_REMOVED lines=13> */
.L_x_24536:
[----:B------:R0:W-:Y:S01]  /*5190*/  STG.E.U8 desc[UR36][R2.64], R4 ;  /* 0x0000000402007986 */ /* 0x0001e2000c101124 */
[----:B------:R-:W-:Y:S05]  /*51a0*/  BRA `(.L_x_24538) ;  /* 0x0000000800fc7947 */ /* 0x000fea0003800000 */
.L_x_24535:
        /* <DEDUP_REMOVED lines=9> */
.L_x_24540:
[----:B------:R0:W-:Y:S01]  /*5240*/  STG.E desc[UR36][R2.64], R4 ;  /* 0x0000000402007986 */ /* 0x0001e2000c101924 */
[----:B------:R-:W-:Y:S05]  /*5250*/  BRA `(.L_x_24538) ;  /* 0x0000000800d07947 */ /* 0x000fea0003800000 */
.L_x_24539:
[----:B------:R0:W-:Y:S01]  /*5260*/  STG.E.U16 desc[UR36][R2.64], R4 ;  /* 0x0000000402007986 */ /* 0x0001e2000c101524 */
[----:B------:R-:W-:Y:S05]  /*5270*/  BRA `(.L_x_24538) ;  /* 0x0000000800c87947 */ /* 0x000fea0003800000 */
.L_x_24534:
        /* <DEDUP_REMOVED lines=9> */
.L_x_24542:
[----:B------:R-:W-:-:S04]  /*5310*/  I2FP.F32.U32 R0, R4 ;  /* 0x0000000400007245 */ /* 0x000fc80000201000 */
[----:B------:R-:W-:-:S05]  /*5320*/  F2FP.F16.F32.PACK_AB R0, RZ, R0 ;  /* 0x00000000ff00723e */ /* 0x000fca00000000ff */
[----:B------:R0:W-:Y:S01]  /*5330*/  STG.E.U16 desc[UR36][R2.64], R0 ;  /* 0x0000000002007986 */ /* 0x0001e2000c101524 */
[----:B------:R-:W-:Y:S05]  /*5340*/  BRA `(.L_x_24538) ;  /* 0x0000000800947947 */ /* 0x000fea0003800000 */
.L_x_24541:
        /* <DEDUP_REMOVED lines=10> */
.L_x_24544:
[----:B------:R-:W-:-:S04]  /*53f0*/  I2FP.F32.U32 R4, R4 ;  /* 0x0000000400047245 */ /* 0x000fc80000201000 */
[----:B------:R-:W-:-:S04]  /*5400*/  F2FP.F16.F32.PACK_AB R5, RZ, R4 ;  /* 0x00000004ff05723e */ /* 0x000fc800000000ff */
[----:B------:R-:W-:-:S05]  /*5410*/  PRMT R5, R5, 0x5410, RZ ;  /* 0x0000541005057816 */ /* 0x000fca00000000ff */
[----:B------:R0:W-:Y:S01]  /*5420*/  STG.E desc[UR36][R2.64], R5 ;  /* 0x0000000502007986 */ /* 0x0001e2000c101924 */
[----:B------:R-:W-:Y:S05]  /*5430*/  BRA `(.L_x_24538) ;  /* 0x0000000800587947 */ /* 0x000fea0003800000 */
.L_x_24543:
[----:B------:R-:W0:Y:S02]  /*5440*/  I2F.F64.U32 R4, R4 ;  /* 0x0000000400047312 */ /* 0x000e240000201800 */
[----:B0-----:R0:W-:Y:S01]  /*5450*/  STG.E.64 desc[UR36][R2.64], R4 ;  /* 0x0000000402007986 */ /* 0x0011e2000c101b24 */
[----:B------:R-:W-:Y:S05]  /*5460*/  BRA `(.L_x_24538) ;  /* 0x00000008004c7947 */ /* 0x000fea0003800000 */
.L_x_24533:
        /* <DEDUP_REMOVED lines=12> */
.L_x_24548:
        /* <DEDUP_REMOVED lines=17> */
.L_x_24550:
[----:B------:R-:W-:Y:S05]  /*5640*/  BSYNC.RECONVERGENT B0 ;  /* 0x0000000000007941 */ /* 0x000fea0003800200 */
.L_x_24549:
[----:B------:R0:W-:Y:S01]  /*5650*/  STG.E.U8 desc[UR36][R2.64], R0 ;  /* 0x0000000002007986 */ /* 0x0001e2000c101124 */
[----:B------:R-:W-:Y:S05]  /*5660*/  BRA `(.L_x_24538) ;  /* 0x0000000400cc7947 */ /* 0x000fea0003800000 */
.L_x_24547:
        /* <DEDUP_REMOVED lines=17> */
.L_x_24552:
[----:B------:R-:W-:Y:S05]  /*5780*/  BSYNC.RECONVERGENT B0 ;  /* 0x0000000000007941 */ /* 0x000fea0003800200 */
.L_x_24551:
[----:B------:R0:W-:Y:S01]  /*5790*/  STG.E.U8 desc[UR36][R2.64], R0 ;  /* 0x0000000002007986 */ /* 0x0001e2000c101124 */
[----:B------:R-:W-:Y:S05]  /*57a0*/  BRA `(.L_x_24538) ;  /* 0x00000004007c7947 */ /* 0x000fea0003800000 */
.L_x_24546:
        /* <DEDUP_REMOVED lines=21> */
.L_x_24554:
[----:B------:R-:W-:-:S05]  /*5900*/  IMAD.MOV.U32 R5, RZ, RZ, RZ ;  /* 0x000000ffff057224 */ /* 0x000fca00078e00ff */
[----:B------:R0:W-:Y:S01]  /*5910*/  STG.E.64 desc[UR36][R2.64], R4 ;  /* 0x0000000402007986 */ /* 0x0001e2000c101b24 */
[----:B------:R-:W-:Y:S05]  /*5920*/  BRA `(.L_x_24538) ;  /* 0x00000004001c7947 */ /* 0x000fea0003800000 */
.L_x_24553:
[----:B------:R0:W-:Y:S01]  /*5930*/  STG.E desc[UR36][R2.64], R4 ;  /* 0x0000000402007986 */ /* 0x0001e2000c101924 */
[----:B------:R-:W-:Y:S05]  /*5940*/  BRA `(.L_x_24538) ;  /* 0x0000000400147947 */ /* 0x000fea0003800000 */
.L_x_24545:
        /* <DEDUP_REMOVED lines=8> */
.L_x_24556:
[----:B------:R-:W0:Y:S01]  /*59d0*/  I2F.F64.U32 R4, R4 ;  /* 0x0000000400047312 */ /* 0x000e220000201800 */
[----:B------:R-:W-:-:S05]  /*59e0*/  CS2R R6, SRZ ;  /* 0x0000000000067805 */ /* 0x000fca000001ff00 */
[----:B0-----:R4:W-:Y:S01]  /*59f0*/  STG.E.128 desc[UR36][R2.64], R4 ;  /* 0x0000000402007986 */ /* 0x0019e2000c101d24 */
[----:B------:R-:W-:Y:S05]  /*5a00*/  BRA `(.L_x_24538) ;  /* 0x0000000000e47947 */ /* 0x000fea0003800000 */
.L_x_24555:
[----:B------:R-:W-:-:S09]  /*5a10*/  UISETP.NE.AND UP0, UPT, UR4, 0xf, UPT ;  /* 0x0000000f0400788c */ /* 0x000fd2000bf05270 */
[----:B------:R-:W-:Y:S05]  /*5a20*/  BRA.U !UP0, `(.L_x_24557) ;  /* 0x0000000108d07547 */ /* 0x000fea000b800000 */
[----:B------:R-:W-:-:S09]  /*5a30*/  UISETP.NE.AND UP0, UPT, UR4, 0x17, UPT ;  /* 0x000000170400788c */ /* 0x000fd2000bf05270 */
[----:B------:R-:W-:Y:S05]  /*5a40*/  BRA.U !UP0, `(.L_x_24558) ;  /* 0x0000000108847547 */ /* 0x000fea000b800000 */
[----:B------:R-:W-:-:S09]  /*5a50*/  UISETP.NE.AND UP0, UPT, UR4, 0x18, UPT ;  /* 0x000000180400788c */ /* 0x000fd2000bf05270 */
[----:B------:R-:W-:Y:S05]  /*5a60*/  BRA.U !UP0, `(.L_x_24559) ;  /* 0x0000000108447547 */ /* 0x000fea000b800000 */
.L_x_24537:
        /* <DEDUP_REMOVED lines=16> */
.L_x_24560:
[----:B------:R-:W-:Y:S05]  /*5b70*/  BRA `(.L_x_24538) ;  /* 0x0000000000887947 */ /* 0x000fea0003800000 */
.L_x_24559:
        /* <DEDUP_REMOVED lines=11> */
.L_x_24562:
[----:B------:R-:W-:Y:S05]  /*5c30*/  BSYNC.RECONVERGENT B0 ;  /* 0x0000000000007941 */ /* 0x000fea0003800200 */
.L_x_24561:
[----:B------:R3:W-:Y:S01]  /*5c40*/  STG.E.U8 desc[UR36][R2.64], R5 ;  /* 0x0000000502007986 */ /* 0x0007e2000c101124 */
[----:B------:R-:W-:Y:S05]  /*5c50*/  BRA `(.L_x_24538) ;  /* 0x0000000000507947 */ /* 0x000fea0003800000 */
.L_x_24558:
        /* <DEDUP_REMOVED lines=12> */
.L_x_24563:
[----:B------:R-:W-:Y:S01]  /*5d20*/  IMAD.MOV.U32 R5, RZ, RZ, 0x7f ;  /* 0x0000007fff057424 */ /* 0x000fe200078e00ff */
[----:B------:R-:W-:-:S04]  /*5d30*/  ISETP.GT.U32.AND P0, PT, R7, 0x7f800000, PT ;  /* 0x7f8000000700780c */ /* 0x000fc80003f04070 */
[----:B------:R-:W-:-:S05]  /*5d40*/  SEL R5, R5, 0x7c, P0 ;  /* 0x0000007c05057807 */ /* 0x000fca0000000000 */
[----:B------:R2:W-:Y:S01]  /*5d50*/  STG.E.U8 desc[UR36][R2.64], R5 ;  /* 0x0000000502007986 */ /* 0x0005e2000c101124 */
[----:B------:R-:W-:Y:S05]  /*5d60*/  BRA `(.L_x_24538) ;  /* 0x00000000000c7947 */ /* 0x000fea0003800000 */
.L_x_24557:
[----:B------:R-:W-:-:S04]  /*5d70*/  I2FP.F32.U32 R0, R4 ;  /* 0x0000000400007245 */ /* 0x000fc80000201000 */
[----:B------:R-:W-:-:S05]  /*5d80*/  F2FP.BF16.F32.PACK_AB R0, RZ, R0 ;  /* 0x00000000ff00723e */ /* 0x000fca00000010ff */
[----:B------:R0:W-:Y:S02]  /*5d90*/  STG.E.U16 desc[UR36][R2.64], R0 ;  /* 0x0000000002007986 */ /* 0x0001e4000c101524 */
.L_x_24538:
[----:B------:R-:W-:Y:S05]  /*5da0*/  BSYNC.RECONVERGENT B6 ;  /* 0x0000000000067941 */ /* 0x000fea0003800200 */
.L_x_24532:
[----:B------:R-:W-:-:S07]  /*5db0*/  VIADD R17, R17, 0x80 ;  /* 0x0000008011117836 */ /* 0x000fce0000000000 */
.L_x_24497:
[----:B------:R-:W-:Y:S05]  /*5dc0*/  BSYNC.RECONVERGENT B7 ;  /* 0x0000000000077941 */ /* 0x000fea0003800200 */
.L_x_24496:
        /* <DEDUP_REMOVED lines=307> */
.L_x_24566:
        /* <DEDUP_REMOVED lines=16> */
.L_x_24570:
[----:B------:R0:W5:Y:S01]  /*7200*/  LDG.E.U8 R0, desc[UR36][R2.64] ;  /* 0x0000002402007981 */ /* 0x000162000c1e1100 */
[----:B------:R-:W-:Y:S05]  /*7210*/  BRA `(.L_x_24572) ;  /* 0x0000000c002c7947 */ /* 0x000fea0003800000 */
.L_x_24569:
        /* <DEDUP_REMOVED lines=8> */
.L_x_24574:
[----:B------:R3:W5:Y:S01]  /*72a0*/  LDG.E R0, desc[UR36][R2.64] ;  /* 0x0000002402007981 */ /* 0x000762000c1e1900 */
[----:B------:R-:W-:Y:S05]  /*72b0*/  BRA `(.L_x_24572) ;  /* 0x0000000c00047947 */ /* 0x000fea0003800000 */
.L_x_24573:
[----:B------:R2:W5:Y:S01]  /*72c0*/  LDG.E.S16 R0, desc[UR36][R2.64] ;  /* 0x0000002402007981 */ /* 0x000562000c1e1700 */
[----:B------:R-:W-:Y:S05]  /*72d0*/  BRA `(.L_x_24572) ;  /* 0x0000000800fc7947 */ /* 0x000fea0003800000 */
.L_x_24568:
        /* <DEDUP_REMOVED lines=9> */
.L_x_24576:
[----:B------:R-:W2:Y:S02]  /*7370*/  LDG.E.U16 R2, desc[UR36][R2.64] ;  /* 0x0000002402027981 */ /* 0x000ea4000c1e1500 */
[----:B--2---:R-:W-:-:S06]  /*7380*/  HADD2.F32 R0, -RZ, R2.H0_H0 ;  /* 0x20000002ff007230 */ /* 0x004fcc0000004100 */
[----:B------:R-:W0:Y:S01]  /*7390*/  F2I.FTZ.TRUNC.NTZ R0, R0 ;  /* 0x0000000000007305 */ /* 0x000e22000021f100 */
[----:B------:R-:W-:Y:S05]  /*73a0*/  BRA `(.L_x_24572) ;  /* 0x0000000800c87947 */ /* 0x000fea0003800000 */
.L_x_24575:
        /* <DEDUP_REMOVED lines=9> */
.L_x_24578:
[----:B------:R-:W2:Y:S02]  /*7440*/  LDG.E.U16 R2, desc[UR36][R2.64] ;  /* 0x0000002402027981 */ /* 0x000ea4000c1e1500 */
[----:B--2---:R-:W-:-:S06]  /*7450*/  HADD2.F32 R0, -RZ, R2.H0_H0 ;  /* 0x20000002ff007230 */ /* 0x004fcc0000004100 */
[----:B------:R-:W0:Y:S01]  /*7460*/  F2I.FTZ.TRUNC.NTZ R0, R0 ;  /* 0x0000000000007305 */ /* 0x000e22000021f100 */
[----:B------:R-:W-:Y:S05]  /*7470*/  BRA `(.L_x_24572) ;  /* 0x0000000800947947 */ /* 0x000fea0003800000 */
.L_x_24577:
[----:B------:R-:W2:Y:S02]  /*7480*/  LDG.E.64 R2, desc[UR36][R2.64] ;  /* 0x0000002402027981 */ /* 0x000ea4000c1e1b00 */
[----:B--2---:R0:W1:Y:S01]  /*7490*/  F2I.F64.TRUNC R0, R2 ;  /* 0x0000000200007311 */ /* 0x004062000030d100 */
[----:B------:R-:W-:Y:S05]  /*74a0*/  BRA `(.L_x_24572) ;  /* 0x0000000800887947 */ /* 0x000fea0003800000 */
.L_x_24567:
        /* <DEDUP_REMOVED lines=12> */
.L_x_24581:
[----:B------:R-:W2:Y:S02]  /*7570*/  LDG.E.64 R2, desc[UR36][R2.64] ;  /* 0x0000002402027981 */ /* 0x000ea4000c1e1b00 */
[----:B--2---:R0:W1:Y:S01]  /*7580*/  F2I.F64.TRUNC R0, R2 ;  /* 0x0000000200007311 */ /* 0x004062000030d100 */
[----:B------:R-:W-:Y:S05]  /*7590*/  BRA `(.L_x_24572) ;  /* 0x00000008004c7947 */ /* 0x000fea0003800000 */
.L_x_24580:
        /* <DEDUP_REMOVED lines=26> */
.L_x_24583:
        /* <DEDUP_REMOVED lines=13> */
.L_x_24582:
[----:B------:R-:W2:Y:S02]  /*7810*/  LDG.E.U16 R0, desc[UR36][R2.64] ;  /* 0x0000002402007981 */ /* 0x000ea4000c1e1500 */
[----:B--2---:R-:W-:-:S06]  /*7820*/  IMAD.U32 R0, R0, 0x10000, RZ ;  /* 0x0001000000007824 */ /* 0x004fcc00078e00ff */
[----:B------:R-:W0:Y:S01]  /*7830*/  F2I.FTZ.TRUNC.NTZ R0, R0 ;  /* 0x0000000000007305 */ /* 0x000e22000021f100 */
[----:B------:R-:W-:Y:S05]  /*7840*/  BRA `(.L_x_24572) ;  /* 0x0000000400a07947 */ /* 0x000fea0003800000 */
.L_x_24579:
        /* <DEDUP_REMOVED lines=10> */
.L_x_24586:
        /* <DEDUP_REMOVED lines=21> */
.L_x_24590:
[----:B------:R-:W-:Y:S05]  /*7a40*/  BSYNC.RECONVERGENT B1 ;  /* 0x0000000000017941 */ /* 0x000fea0003800200 */
.L_x_24589:
[----:B------:R-:W-:Y:S01]  /*7a50*/  IMAD.SHL.U32 R0, R0, 0x100000, RZ ;  /* 0x0010000000007824 */ /* 0x000fe200078e00ff */
[----:B------:R-:W-:-:S04]  /*7a60*/  LEA R2, R2, 0x3b800000, 0x17 ;  /* 0x3b80000002027811 */ /* 0x000fc800078eb8ff */
[----:B------:R-:W-:-:S07]  /*7a70*/  LOP3.LUT R0, R2, R0, R7, 0xfe, !PT ;  /* 0x0000000002007212 */ /* 0x000fce00078efe07 */
.L_x_24588:
[----:B------:R-:W-:Y:S05]  /*7a80*/  BSYNC.RECONVERGENT B0 ;  /* 0x0000000000007941 */ /* 0x000fea0003800200 */
.L_x_24587:
[----:B------:R-:W0:Y:S01]  /*7a90*/  F2I.FTZ.TRUNC.NTZ R0, R0 ;  /* 0x0000000000007305 */ /* 0x000e22000021f100 */
[----:B------:R-:W-:Y:S05]  /*7aa0*/  BRA `(.L_x_24572) ;  /* 0x0000000400087947 */ /* 0x000fea0003800000 */
.L_x_24585:
        /* <DEDUP_REMOVED lines=21> */
.L_x_24594:
[----:B------:R-:W-:Y:S05]  /*7c00*/  BSYNC.RECONVERGENT B1 ;  /* 0x0000000000017941 */ /* 0x000fea0003800200 */
.L_x_24593:
[----:B------:R-:W-:Y:S02]  /*7c10*/  SHF.L.U32 R0, R0, 0x15, RZ ;  /* 0x0000001500007819 */ /* 0x000fe400000006ff */
[----:B------:R-:W-:-:S04]  /*7c20*/  LEA R2, R2, 0x37800000, 0x17 ;  /* 0x3780000002027811 */ /* 0x000fc800078eb8ff */
[----:B------:R-:W-:-:S07]  /*7c30*/  LOP3.LUT R0, R2, R0, R7, 0xfe, !PT ;  /* 0x0000000002007212 */ /* 0x000fce00078efe07 */
.L_x_24592:
[----:B------:R-:W-:Y:S05]  /*7c40*/  BSYNC.RECONVERGENT B0 ;  /* 0x0000000000007941 */ /* 0x000fea0003800200 */
.L_x_24591:
[----:B------:R-:W0:Y:S01]  /*7c50*/  F2I.FTZ.TRUNC.NTZ R0, R0 ;  /* 0x0000000000007305 */ /* 0x000e22000021f100 */
[----:B------:R-:W-:Y:S05]  /*7c60*/  BRA `(.L_x_24572) ;  /* 0x0000000000987947 */ /* 0x000fea0003800000 */
.L_x_24584:
        /* <DEDUP_REMOVED lines=14> */
.L_x_24598:
[----:B------:R-:W-:Y:S05]  /*7d50*/  BSYNC.RECONVERGENT B0 ;  /* 0x0000000000007941 */ /* 0x000fea0003800200 */
.L_x_24597:
[----:B------:R-:W0:Y:S01]  /*7d60*/  F2I.FTZ.TRUNC.NTZ R0, R0 ;  /* 0x0000000000007305 */ /* 0x000e22000021f100 */
[----:B------:R-:W-:Y:S05]  /*7d70*/  BRA `(.L_x_24572) ;  /* 0x0000000000547947 */ /* 0x000fea0003800000 */
.L_x_24571:
        /* <DEDUP_REMOVED lines=8> */
[----:B0-----:R-:W-:Y:S02]  /*7e00*/  IMAD.U32 R4, RZ, RZ, UR4 ;  /* 0x00000004ff047e24 */ /* 0x001fe4000f8e00ff */
[----:B------:R-:W-:Y:S01]  /*7e10*/  IMAD.U32 R5, RZ, RZ, UR5 ;  /* 0x00000005ff057e24 */ /* 0x000fe2000f8e00ff */
[----:B-1----:R-:W-:Y:S01]  /*7e20*/  MOV R6, UR6 ;  /* 0x0000000600067c02 */ /* 0x002fe20008000f00 */
[----:B------:R-:W-:Y:S01]  /*7e30*/  IMAD.U32 R7, RZ, RZ, UR7 ;  /* 0x00000007ff077e24 */ /* 0x000fe2000f8e00ff */
[----:B---3--:R-:W-:Y:S01]  /*7e40*/  MOV R10, UR8 ;  /* 0x00000008000a7c02 */ /* 0x008fe20008000f00 */
[----:B------:R-:W-:-:S07]  /*7e50*/  IMAD.U32 R11, RZ, RZ, UR9 ;  /* 0x00000009ff0b7e24 */ /* 0x000fce000f8e00ff */
[----:B------:R-:W-:-:S07]  /*7e60*/  LEPC R20, `(.L_x_24599) ;  /* 0x000000001014794e */ /* 0x000fce0000000000 */
[----:B--2---:R-:W-:Y:S05]  /*7e70*/  CALL.ABS.NOINC R2 ;  /* 0x0000000002007343 */ /* 0x004fea0003c00000 */
.L_x_24599:
[----:B------:R-:W-:Y:S01]  /*7e80*/  IMAD.MOV.U32 R0, RZ, RZ, RZ ;  /* 0x000000ffff007224 */ /* 0x000fe200078e00ff */
[----:B------:R-:W-:Y:S06]  /*7e90*/  BRA `(.L_x_24572) ;  /* 0x00000000000c7947 */ /* 0x000fec0003800000 */
.L_x_24596:
[----:B------:R0:W5:Y:S01]  /*7ea0*/  LDG.E R0, desc[UR36][R2.64] ;  /* 0x0000002402007981 */ /* 0x000162000c1e1900 */
[----:B------:R-:W-:Y:S05]  /*7eb0*/  BRA `(.L_x_24572) ;  /* 0x0000000000047947 */ /* 0x000fea0003800000 */
.L_x_24595:
[----:B------:R0:W5:Y:S02]  /*7ec0*/  LDG.E R0, desc[UR36][R2.64] ;  /* 0x0000002402007981 */ /* 0x000164000c1e1900 */
.L_x_24572:
[----:B------:R-:W0:Y:S01]  /*7ed0*/  LDCU UR5, c[0x0][0x594] ;  /* 0x0000b280ff0577ac */ /* 0x000e220008000800 */
[----:B------:R-:W-:Y:S01]  /*7ee0*/  BSSY.RECONVERGENT B6, `(.L_x_24600) ;  /* 0x00000d4000067945 */ /* 0x000fe20003800200 */
[----:B------:R-:W2:Y:S01]  /*7ef0*/  LDCU.64 UR6, c[0x0][0x580] ;  /* 0x0000b000ff0677ac */ /* 0x000ea20008000a00 */
[----:B------:R-:W-:-:S04]  /*7f00*/  UPRMT UR4, UR41, 0x9910, URZ ;  /* 0x0000991029047896 */ /* 0x000fc800080000ff */
[----:B------:R-:W-:Y:S01]  /*7f10*/  UISETP.GT.AND UP0, UPT, UR4, 0x9, UPT ;  /* 0x000000090400788c */ /* 0x000fe2000bf04270 */
[----:B01---5:R-:W-:Y:S02]  /*7f20*/  LOP3.LUT P1, RZ, R0, UR5, RZ, 0xfc, !PT ;  /* 0x0000000500ff7c12 */ /* 0x023fe4000f82fcff */
[----:B--234-:R-:W-:Y:S02]  /*7f30*/  IADD3 R2, P0, PT, R16, UR6, RZ ;  /* 0x0000000610027c10 */ /* 0x01cfe4000ff1e0ff */
        /* <DEDUP_REMOVED lines=13> */
.L_x_24604:
[----:B------:R0:W-:Y:S01]  /*8010*/  STG.E.U8 desc[UR36][R2.64], R4 ;  /* 0x0000000402007986 */ /* 0x0001e2000c101124 */
[----:B------:R-:W-:Y:S05]  /*8020*/  BRA `(.L_x_24606) ;  /* 0x0000000800fc7947 */ /* 0x000fea0003800000 */
.L_x_24603:
        /* <DEDUP_REMOVED lines=9> */
.L_x_24608:
[----:B------:R0:W-:Y:S01]  /*80c0*/  STG.E desc[UR36][R2.64], R4 ;  /* 0x0000000402007986 */ /* 0x0001e2000c101924 */
[----:B------:R-:W-:Y:S05]  /*80d0*/  BRA `(.L_x_24606) ;  /* 0x0000000800d07947 */ /* 0x000fea0003800000 */
.L_x_24607:
[----:B------:R0:W-:Y:S01]  /*80e0*/  STG.E.U16 desc[UR36][R2.64], R4 ;  /* 0x0000000402007986 */ /* 0x0001e2000c101524 */
[----:B------:R-:W-:Y:S05]  /*80f0*/  BRA `(.L_x_24606) ;  /* 0x0000000800c87947 */ /* 0x000fea0003800000 */
.L_x_24602:
        /* <DEDUP_REMOVED lines=9> */
.L_x_24610:
[----:B------:R-:W-:-:S04]  /*8190*/  I2FP.F32.U32 R0, R4 ;  /* 0x0000000400007245 */ /* 0x000fc80000201000 */
[----:B------:R-:W-:-:S05]  /*81a0*/  F2FP.F16.F32.PACK_AB R0, RZ, R0 ;  /* 0x00000000ff00723e */ /* 0x000fca00000000ff */
[----:B------:R0:W-:Y:S01]  /*81b0*/  STG.E.U16 desc[UR36][R2.64], R0 ;  /* 0x0000000002007986 */ /* 0x0001e2000c101524 */
[----:B------:R-:W-:Y:S05]  /*81c0*/  BRA `(.L_x_24606) ;  /* 0x0000000800947947 */ /* 0x000fea0003800000 */
.L_x_24609:
        /* <DEDUP_REMOVED lines=10> */
.L_x_24612:
[----:B------:R-:W-:-:S04]  /*8270*/  I2FP.F32.U32 R4, R4 ;  /* 0x0000000400047245 */ /* 0x000fc80000201000 */
[----:B------:R-:W-:-:S04]  /*8280*/  F2FP.F16.F32.PACK_AB R5, RZ, R4 ;  /* 0x00000004ff05723e */ /* 0x000fc800000000ff */
[----:B------:R-:W-:-:S05]  /*8290*/  PRMT R5, R5, 0x5410, RZ ;  /* 0x0000541005057816 */ /* 0x000fca00000000ff */
[----:B------:R0:W-:Y:S01]  /*82a0*/  STG.E desc[UR36][R2.64], R5 ;  /* 0x0000000502007986 */ /* 0x0001e2000c101924 */
[----:B------:R-:W-:Y:S05]  /*82b0*/  BRA `(.L_x_24606) ;  /* 0x0000000800587947 */ /* 0x000fea0003800000 */
.L_x_24611:
[----:B------:R-:W0:Y:S02]  /*82c0*/  I2F.F64.U32 R4, R4 ;  /* 0x0000000400047312 */ /* 0x000e240000201800 */
[----:B0-----:R0:W-:Y:S01]  /*82d0*/  STG.E.64 desc[UR36][R2.64], R4 ;  /* 0x0000000402007986 */ /* 0x0011e2000c101b24 */
[----:B------:R-:W-:Y:S05]  /*82e0*/  BRA `(.L_x_24606) ;  /* 0x00000008004c7947 */ /* 0x000fea0003800000 */
.L_x_24601:
        /* <DEDUP_REMOVED lines=12> */
.L_x_24616:
        /* <DEDUP_REMOVED lines=17> */
.L_x_24618:
[----:B------:R-:W-:Y:S05]  /*84c0*/  BSYNC.RECONVERGENT B0 ;  /* 0x0000000000007941 */ /* 0x000fea0003800200 */
.L_x_24617:
[----:B------:R0:W-:Y:S01]  /*84d0*/  STG.E.U8 desc[UR36][R2.64], R0 ;  /* 0x0000000002007986 */ /* 0x0001e2000c101124 */
[----:B------:R-:W-:Y:S05]  /*84e0*/  BRA `(.L_x_24606) ;  /* 0x0000000400cc7947 */ /* 0x000fea0003800000 */
.L_x_24615:
        /* <DEDUP_REMOVED lines=17> */
.L_x_24620:
[----:B------:R-:W-:Y:S05]  /*8600*/  BSYNC.RECONVERGENT B0 ;  /* 0x0000000000007941 */ /* 0x000fea0003800200 */
.L_x_24619:
[----:B------:R0:W-:Y:S01]  /*8610*/  STG.E.U8 desc[UR36][R2.64], R0 ;  /* 0x0000000002007986 */ /* 0x0001e2000c101124 */
[----:B------:R-:W-:Y:S05]  /*8620*/  BRA `(.L_x_24606) ;  /* 0x00000004007c7947 */ /* 0x000fea0003800000 */
.L_x_24614:
        /* <DEDUP_REMOVED lines=21> */
.L_x_24622:
[----:B------:R-:W-:-:S05]  /*8780*/  IMAD.MOV.U32 R5, RZ, RZ, RZ ;  /* 0x000000ffff057224 */ /* 0x000fca00078e00ff */
[----:B------:R0:W-:Y:S01]  /*8790*/  STG.E.64 desc[UR36][R2.64], R4 ;  /* 0x0000000402007986 */ /* 0x0001e2000c101b24 */
[----:B------:R-:W-:Y:S05]  /*87a0*/  BRA `(.L_x_24606) ;  /* 0x00000004001c7947 */ /* 0x000fea0003800000 */
.L_x_24621:
[----:B------:R0:W-:Y:S01]  /*87b0*/  STG.E desc[UR36][R2.64], R4 ;  /* 0x0000000402007986 */ /* 0x0001e2000c101924 */
[----:B------:R-:W-:Y:S05]  /*87c0*/  BRA `(.L_x_24606) ;  /* 0x0000000400147947 */ /* 0x000fea0003800000 */
.L_x_24613:
        /* <DEDUP_REMOVED lines=8> */
.L_x_24624:
[----:B------:R-:W0:Y:S01]  /*8850*/  I2F.F64.U32 R4, R4 ;  /* 0x0000000400047312 */ /* 0x000e220000201800 */
[----:B------:R-:W-:-:S05]  /*8860*/  CS2R R6, SRZ ;  /* 0x0000000000067805 */ /* 0x000fca000001ff00 */
[----:B0-----:R4:W-:Y:S01]  /*8870*/  STG.E.128 desc[UR36][R2.64], R4 ;  /* 0x0000000402007986 */ /* 0x0019e2000c101d24 */
[----:B------:R-:W-:Y:S05]  /*8880*/  BRA `(.L_x_24606) ;  /* 0x0000000000e47947 */ /* 0x000fea0003800000 */
.L_x_24623:
[----:B------:R-:W-:-:S09]  /*8890*/  UISETP.NE.AND UP0, UPT, UR4, 0xf, UPT ;  /* 0x0000000f0400788c */ /* 0x000fd2000bf05270 */
[----:B------:R-:W-:Y:S05]  /*88a0*/  BRA.U !UP0, `(.L_x_24625) ;  /* 0x0000000108d07547 */ /* 0x000fea000b800000 */
[----:B------:R-:W-:-:S09]  /*88b0*/  UISETP.NE.AND UP0, UPT, UR4, 0x17, UPT ;  /* 0x000000170400788c */ /* 0x000fd2000bf05270 */
[----:B------:R-:W-:Y:S05]  /*88c0*/  BRA.U !UP0, `(.L_x_24626) ;  /* 0x0000000108847547 */ /* 0x000fea000b800000 */
[----:B------:R-:W-:-:S09]  /*88d0*/  UISETP.NE.AND UP0, UPT, UR4, 0x18, UPT ;  /* 0x000000180400788c */ /* 0x000fd2000bf05270 */
[----:B------:R-:W-:Y:S05]  /*88e0*/  BRA.U !UP0, `(.L_x_24627) ;  /* 0x0000000108447547 */ /* 0x000fea000b800000 */
.L_x_24605:
        /* <DEDUP_REMOVED lines=16> */
.L_x_24628:
[----:B------:R-:W-:Y:S05]  /*89f0*/  BRA `(.L_x_24606) ;  /* 0x0000000000887947 */ /* 0x000fea0003800000 */
.L_x_24627:
        /* <DEDUP_REMOVED lines=11> */
.L_x_24630:
[----:B------:R-:W-:Y:S05]  /*8ab0*/  BSYNC.RECONVERGENT B0 ;  /* 0x0000000000007941 */ /* 0x000fea0003800200 */
.L_x_24629:
[----:B------:R3:W-:Y:S01]  /*8ac0*/  STG.E.U8 desc[UR36][R2.64], R5 ;  /* 0x0000000502007986 */ /* 0x0007e2000c101124 */
[----:B------:R-:W-:Y:S05]  /*8ad0*/  BRA `(.L_x_24606) ;  /* 0x0000000000507947 */ /* 0x000fea0003800000 */
.L_x_24626:
        /* <DEDUP_REMOVED lines=12> */
.L_x_24631:
[----:B------:R-:W-:Y:S01]  /*8ba0*/  HFMA2 R5, -RZ, RZ, 0, 7.569789886474609375e-06 ;  /* 0x0000007fff057431 */ /* 0x000fe200000001ff */
[----:B------:R-:W-:-:S04]  /*8bb0*/  ISETP.GT.U32.AND P0, PT, R7, 0x7f800000, PT ;  /* 0x7f8000000700780c */ /* 0x000fc80003f04070 */
[----:B------:R-:W-:-:S05]  /*8bc0*/  SEL R5, R5, 0x7c, P0 ;  /* 0x0000007c05057807 */ /* 0x000fca0000000000 */
[----:B------:R2:W-:Y:S01]  /*8bd0*/  STG.E.U8 desc[UR36][R2.64], R5 ;  /* 0x0000000502007986 */ /* 0x0005e2000c101124 */
[----:B------:R-:W-:Y:S05]  /*8be0*/  BRA `(.L_x_24606) ;  /* 0x00000000000c7947 */ /* 0x000fea0003800000 */
.L_x_24625:
[----:B------:R-:W-:-:S04]  /*8bf0*/  I2FP.F32.U32 R0, R4 ;  /* 0x0000000400007245 */ /* 0x000fc80000201000 */
[----:B------:R-:W-:-:S05]  /*8c00*/  F2FP.BF16.F32.PACK_AB R0, RZ, R0 ;  /* 0x00000000ff00723e */ /* 0x000fca00000010ff */
[----:B------:R0:W-:Y:S02]  /*8c10*/  STG.E.U16 desc[UR36][R2.64], R0 ;  /* 0x0000000002007986 */ /* 0x0001e4000c101524 */
.L_x_24606:
[----:B------:R-:W-:Y:S05]  /*8c20*/  BSYNC.RECONVERGENT B6 ;  /* 0x0000000000067941 */ /* 0x000fea0003800200 */
.L_x_24600:
[----:B------:R-:W-:-:S07]  /*8c30*/  VIADD R17, R17, 0x80 ;  /* 0x0000008011117836 */ /* 0x000fce0000000000 */
.L_x_24565:
[----:B------:R-:W-:Y:S05]  /*8c40*/  BSYNC.RECONVERGENT B7 ;  /* 0x0000000000077941 */ /* 0x000fea0003800200 */
.L_x_24564:
        /* <DEDUP_REMOVED lines=306> */
.L_x_24632:
        /* <DEDUP_REMOVED lines=18> */
.L_x_24636:
[----:B------:R4:W5:Y:S01]  /*a090*/  LDG.E.U8 R0, desc[UR36][R2.64] ;  /* 0x0000002402007981 */ /* 0x000962000c1e1100 */
[----:B------:R-:W-:Y:S05]  /*a0a0*/  BRA `(.L_x_24638) ;  /* 0x0000000c002c7947 */ /* 0x000fea0003800000 */
.L_x_24635:
        /* <DEDUP_REMOVED lines=8> */
.L_x_24640:
[----:B------:R2:W5:Y:S01]  /*a130*/  LDG.E R0, desc[UR36][R2.64] ;  /* 0x0000002402007981 */ /* 0x000562000c1e1900 */
[----:B------:R-:W-:Y:S05]  /*a140*/  BRA `(.L_x_24638) ;  /* 0x0000000c00047947 */ /* 0x000fea0003800000 */
.L_x_24639:
[----:B------:R0:W5:Y:S01]  /*a150*/  LDG.E.S16 R0, desc[UR36][R2.64] ;  /* 0x0000002402007981 */ /* 0x000162000c1e1700 */
[----:B------:R-:W-:Y:S05]  /*a160*/  BRA `(.L_x_24638) ;  /* 0x0000000800fc7947 */ /* 0x000fea0003800000 */
.L_x_24634:
        /* <DEDUP_REMOVED lines=9> */
.L_x_24642:
[----:B------:R-:W2:Y:S02]  /*a200*/  LDG.E.U16 R2, desc[UR36][R2.64] ;  /* 0x0000002402027981 */ /* 0x000ea4000c1e1500 */
[----:B--2---:R-:W-:-:S06]  /*a210*/  HADD2.F32 R0, -RZ, R2.H0_H0 ;  /* 0x20000002ff007230 */ /* 0x004fcc0000004100 */
[----:B------:R-:W0:Y:S01]  /*a220*/  F2I.FTZ.TRUNC.NTZ R0, R0 ;  /* 0x0000000000007305 */ /* 0x000e22000021f100 */
[----:B------:R-:W-:Y:S05]  /*a230*/  BRA `(.L_x_24638) ;  /* 0x0000000800c87947 */ /* 0x000fea0003800000 */
.L_x_24641:
        /* <DEDUP_REMOVED lines=9> */
.L_x_24644:
[----:B------:R-:W2:Y:S02]  /*a2d0*/  LDG.E.U16 R2, desc[UR36][R2.64] ;  /* 0x0000002402027981 */ /* 0x000ea4000c1e1500 */
[----:B--2---:R-:W-:-:S06]  /*a2e0*/  HADD2.F32 R0, -RZ, R2.H0_H0 ;  /* 0x20000002ff007230 */ /* 0x004fcc0000004100 */
[----:B------:R-:W0:Y:S01]  /*a2f0*/  F2I.FTZ.TRUNC.NTZ R0, R0 ;  /* 0x0000000000007305 */ /* 0x000e22000021f100 */
[----:B------:R-:W-:Y:S05]  /*a300*/  BRA `(.L_x_24638) ;  /* 0x0000000800947947 */ /* 0x000fea0003800000 */
.L_x_24643:
[----:B------:R-:W2:Y:S02]  /*a310*/  LDG.E.64 R2, desc[UR36][R2.64] ;  /* 0x0000002402027981 */ /* 0x000ea4000c1e1b00 */
[----:B--2---:R0:W1:Y:S01]  /*a320*/  F2I.F64.TRUNC R0, R2 ;  /* 0x0000000200007311 */ /* 0x004062000030d100 */
[----:B------:R-:W-:Y:S05]  /*a330*/  BRA `(.L_x_24638) ;  /* 0x0000000800887947 */ /* 0x000fea0003800000 */
.L_x_24633:
        /* <DEDUP_REMOVED lines=12> */
.L_x_24647:
[----:B------:R-:W2:Y:S02]  /*a400*/  LDG.E.64 R2, desc[UR36][R2.64] ;  /* 0x0000002402027981 */ /* 0x000ea4000c1e1b00 */
[----:B--2---:R0:W1:Y:S01]  /*a410*/  F2I.F64.TRUNC R0, R2 ;  /* 0x0000000200007311 */ /* 0x004062000030d100 */
[----:B------:R-:W-:Y:S05]  /*a420*/  BRA `(.L_x_24638) ;  /* 0x00000008004c7947 */ /* 0x000fea0003800000 */
.L_x_24646:
        /* <DEDUP_REMOVED lines=26> */
.L_x_24649:
        /* <DEDUP_REMOVED lines=13> */
.L_x_24648:
[----:B------:R-:W2:Y:S02]  /*a6a0*/  LDG.E.U16 R0, desc[UR36][R2.64] ;  /* 0x0000002402007981 */ /* 0x000ea4000c1e1500 */
[----:B--2---:R-:W-:-:S06]  /*a6b0*/  IMAD.U32 R0, R0, 0x10000, RZ ;  /* 0x0001000000007824 */ /* 0x004fcc00078e00ff */
[----:B------:R-:W0:Y:S01]  /*a6c0*/  F2I.FTZ.TRUNC.NTZ R0, R0 ;  /* 0x0000000000007305 */ /* 0x000e22000021f100 */
[----:B------:R-:W-:Y:S05]  /*a6d0*/  BRA `(.L_x_24638) ;  /* 0x0000000400a07947 */ /* 0x000fea0003800000 */
.L_x_24645:
        /* <DEDUP_REMOVED lines=10> */
.L_x_24652:
        /* <DEDUP_REMOVED lines=21> */
.L_x_24656:
[----:B------:R-:W-:Y:S05]  /*a8d0*/  BSYNC.RECONVERGENT B1 ;  /* 0x0000000000017941 */ /* 0x000fea0003800200 */
.L_x_24655:
[----:B------:R-:W-:Y:S02]  /*a8e0*/  SHF.L.U32 R0, R0, 0x14, RZ ;  /* 0x0000001400007819 */ /* 0x000fe400000006ff */
[----:B------:R-:W-:-:S04]  /*a8f0*/  LEA R2, R2, 0x3b800000, 0x17 ;  /* 0x3b80000002027811 */ /* 0x000fc800078eb8ff */
[----:B------:R-:W-:-:S07]  /*a900*/  LOP3.LUT R0, R2, R0, R7, 0xfe, !PT ;  /* 0x0000000002007212 */ /* 0x000fce00078efe07 */
.L_x_24654:
[----:B------:R-:W-:Y:S05]  /*a910*/  BSYNC.RECONVERGENT B0 ;  /* 0x0000000000007941 */ /* 0x000fea0003800200 */
.L_x_24653:
[----:B------:R-:W0:Y:S01]  /*a920*/  F2I.FTZ.TRUNC.NTZ R0, R0 ;  /* 0x0000000000007305 */ /* 0x000e22000021f100 */
[----:B------:R-:W-:Y:S05]  /*a930*/  BRA `(.L_x_24638) ;  /* 0x0000000400087947 */ /* 0x000fea0003800000 */
.L_x_24651:
        /* <DEDUP_REMOVED lines=21> */
.L_x_24660:
[----:B------:R-:W-:Y:S05]  /*aa90*/  BSYNC.RECONVERGENT B1 ;  /* 0x0000000000017941 */ /* 0x000fea0003800200 */
.L_x_24659:
[----:B------:R-:W-:Y:S01]  /*aaa0*/  IMAD.SHL.U32 R0, R0, 0x200000, RZ ;  /* 0x0020000000007824 */ /* 0x000fe200078e00ff */
[----:B------:R-:W-:-:S04]  /*aab0*/  LEA R2, R2, 0x37800000, 0x17 ;  /* 0x3780000002027811 */ /* 0x000fc800078eb8ff */
[----:B------:R-:W-:-:S07]  /*aac0*/  LOP3.LUT R0, R2, R0, R7, 0xfe, !PT ;  /* 0x0000000002007212 */ /* 0x000fce00078efe07 */
.L_x_24658:
[----:B------:R-:W-:Y:S05]  /*aad0*/  BSYNC.RECONVERGENT B0 ;  /* 0x0000000000007941 */ /* 0x000fea0003800200 */
.L_x_24657:
[----:B------:R-:W0:Y:S01]  /*aae0*/  F2I.FTZ.TRUNC.NTZ R0, R0 ;  /* 0x0000000000007305 */ /* 0x000e22000021f100 */
[----:B------:R-:W-:Y:S05]  /*aaf0*/  BRA `(.L_x_24638) ;  /* 0x0000000000987947 */ /* 0x000fea0003800000 */
.L_x_24650:
        /* <DEDUP_REMOVED lines=14> */
.L_x_24664:
[----:B------:R-:W-:Y:S05]  /*abe0*/  BSYNC.RECONVERGENT B0 ;  /* 0x0000000000007941 */ /* 0x000fea0003800200 */
.L_x_24663:
[----:B------:R-:W0:Y:S01]  /*abf0*/  F2I.FTZ.TRUNC.NTZ R0, R0 ;  /* 0x0000000000007305 */ /* 0x000e22000021f100 */
[----:B------:R-:W-:Y:S05]  /*ac00*/  BRA `(.L_x_24638) ;  /* 0x0000000000547947 */ /* 0x000fea0003800000 */
.L_x_24637:
        /* <DEDUP_REMOVED lines=16> */
.L_x_24665:
[----:B------:R-:W-:Y:S01]  /*ad10*/  MOV R0, RZ ;  /* 0x000000ff00007202 */ /* 0x000fe20000000f00 */
[----:B------:R-:W-:Y:S06]  /*ad20*/  BRA `(.L_x_24638) ;  /* 0x00000000000c7947 */ /* 0x000fec0003800000 */
.L_x_24662:
[----:B------:R0:W5:Y:S01]  /*ad30*/  LDG.E R0, desc[UR36][R2.64] ;  /* 0x0000002402007981 */ /* 0x000162000c1e1900 */
[----:B------:R-:W-:Y:S05]  /*ad40*/  BRA `(.L_x_24638) ;  /* 0x0000000000047947 */ /* 0x000fea0003800000 */
.L_x_24661:
[----:B------:R0:W5:Y:S02]  /*ad50*/  LDG.E R0, desc[UR36][R2.64] ;  /* 0x0000002402007981 */ /* 0x000164000c1e1900 */
.L_x_24638:
[----:B------:R-:W0:Y:S01]  /*ad60*/  LDCU UR5, c[0x0][0x594] ;  /* 0x0000b280ff0577ac */ /* 0x000e220008000800 */
[----:B------:R-:W-:-:S04]  /*ad70*/  UPRMT UR4, UR41, 0x9910, URZ ;  /* 0x0000991029047896 */ /* 0x000fc800080000ff */
[----:B------:R-:W-:Y:S01]  /*ad80*/  UISETP.GT.AND UP0, UPT, UR4, 0x9, UPT ;  /* 0x000000090400788c */ /* 0x000fe2000bf04270 */
[----:B01---5:R-:W-:-:S04]  /*ad90*/  LOP3.LUT P0, RZ, R0, UR5, RZ, 0xfc, !PT ;  /* 0x0000000500ff7c12 */ /* 0x023fc8000f80fcff */
[----:B--234-:R-:W-:-:S04]  /*ada0*/  SEL R2, RZ, 0x1, !P0 ;  /* 0x00000001ff027807 */ /* 0x01cfc80004000000 */
        /* <DEDUP_REMOVED lines=11> */
.L_x_24669:
[----:B------:R-:W-:Y:S01]  /*ae60*/  STG.E.U8 desc[UR36][R16.64], R2 ;  /* 0x0000000210007986 */ /* 0x000fe2000c101124 */
[----:B------:R-:W-:Y:S05]  /*ae70*/  EXIT ;  /* 0x000000000000794d */ /* 0x000fea0003800000 */
.L_x_24668:
        /* <DEDUP_REMOVED lines=9> */
.L_x_24672:
[----:B------:R-:W-:Y:S01]  /*af10*/  STG.E desc[UR36][R16.64], R2 ;  /* 0x0000000210007986 */ /* 0x000fe2000c101924 */
[----:B------:R-:W-:Y:S05]  /*af20*/  EXIT ;  /* 0x000000000000794d */ /* 0x000fea0003800000 */
.L_x_24671:
[----:B------:R-:W-:Y:S01]  /*af30*/  STG.E.U16 desc[UR36][R16.64], R2 ;  /* 0x0000000210007986 */ /* 0x000fe2000c101524 */
[----:B------:R-:W-:Y:S05]  /*af40*/  EXIT ;  /* 0x000000000000794d */ /* 0x000fea0003800000 */
.L_x_24667:
        /* <DEDUP_REMOVED lines=9> */
.L_x_24674:
[----:B------:R-:W-:-:S04]  /*afe0*/  I2FP.F32.U32 R0, R2 ;  /* 0x0000000200007245 */ /* 0x000fc80000201000 */
[----:B------:R-:W-:-:S05]  /*aff0*/  F2FP.F16.F32.PACK_AB R0, RZ, R0 ;  /* 0x00000000ff00723e */ /* 0x000fca00000000ff */
[----:B------:R-:W-:Y:S01]  /*b000*/  STG.E.U16 desc[UR36][R16.64], R0 ;  /* 0x0000000010007986 */ /* 0x000fe2000c101524 */
[----:B------:R-:W-:Y:S05]  /*b010*/  EXIT ;  /* 0x000000000000794d */ /* 0x000fea0003800000 */
.L_x_24673:
        /* <DEDUP_REMOVED lines=10> */
.L_x_24676:
[----:B------:R-:W-:-:S04]  /*b0c0*/  I2FP.F32.U32 R2, R2 ;  /* 0x0000000200027245 */ /* 0x000fc80000201000 */
[----:B------:R-:W-:-:S04]  /*b0d0*/  F2FP.F16.F32.PACK_AB R3, RZ, R2 ;  /* 0x00000002ff03723e */ /* 0x000fc800000000ff */
[----:B------:R-:W-:-:S05]  /*b0e0*/  PRMT R3, R3, 0x5410, RZ ;  /* 0x0000541003037816 */ /* 0x000fca00000000ff */
[----:B------:R-:W-:Y:S01]  /*b0f0*/  STG.E desc[UR36][R16.64], R3 ;  /* 0x0000000310007986 */ /* 0x000fe2000c101924 */
[----:B------:R-:W-:Y:S05]  /*b100*/  EXIT ;  /* 0x000000000000794d */ /* 0x000fea0003800000 */
.L_x_24675:
[----:B------:R-:W0:Y:S02]  /*b110*/  I2F.F64.U32 R2, R2 ;  /* 0x0000000200027312 */ /* 0x000e240000201800 */
[----:B0-----:R-:W-:Y:S01]  /*b120*/  STG.E.64 desc[UR36][R16.64], R2 ;  /* 0x0000000210007986 */ /* 0x001fe2000c101b24 */
[----:B------:R-:W-:Y:S05]  /*b130*/  EXIT ;  /* 0x000000000000794d */ /* 0x000fea0003800000 */
.L_x_24666:
        /* <DEDUP_REMOVED lines=12> */
.L_x_24680:
        /* <DEDUP_REMOVED lines=16> */
.L_x_24683:
[----:B------:R-:W-:-:S07]  /*b300*/  PRMT R8, R0, 0x7610, R8 ;  /* 0x0000761000087816 */ /* 0x000fce0000000008 */
.L_x_24682:
[----:B------:R-:W-:Y:S05]  /*b310*/  BSYNC.RECONVERGENT B0 ;  /* 0x0000000000007941 */ /* 0x000fea0003800200 */
.L_x_24681:
[----:B------:R-:W-:Y:S01]  /*b320*/  STG.E.U8 desc[UR36][R16.64], R8 ;  /* 0x0000000810007986 */ /* 0x000fe2000c101124 */
[----:B------:R-:W-:Y:S05]  /*b330*/  EXIT ;  /* 0x000000000000794d */ /* 0x000fea0003800000 */
.L_x_24679:
        /* <DEDUP_REMOVED lines=16> */
.L_x_24686:
[----:B------:R-:W-:-:S07]  /*b440*/  PRMT R8, R0, 0x7610, R8 ;  /* 0x0000761000087816 */ /* 0x000fce0000000008 */
.L_x_24685:
[----:B------:R-:W-:Y:S05]  /*b450*/  BSYNC.RECONVERGENT B0 ;  /* 0x0000000000007941 */ /* 0x000fea0003800200 */
.L_x_24684:
[----:B------:R-:W-:Y:S01]  /*b460*/  STG.E.U8 desc[UR36][R16.64], R8 ;  /* 0x0000000810007986 */ /* 0x000fe2000c101124 */
[----:B------:R-:W-:Y:S05]  /*b470*/  EXIT ;  /* 0x000000000000794d */ /* 0x000fea0003800000 */
.L_x_24678:
        /* <DEDUP_REMOVED lines=21> */
.L_x_24688:
[----:B------:R-:W-:-:S05]  /*b5d0*/  IMAD.MOV.U32 R3, RZ, RZ, RZ ;  /* 0x000000ffff037224 */ /* 0x000fca00078e00ff */
[----:B------:R-:W-:Y:S01]  /*b5e0*/  STG.E.64 desc[UR36][R16.64], R2 ;  /* 0x0000000210007986 */ /* 0x000fe2000c101b24 */
[----:B------:R-:W-:Y:S05]  /*b5f0*/  EXIT ;  /* 0x000000000000794d */ /* 0x000fea0003800000 */
.L_x_24687:
[----:B------:R-:W-:Y:S01]  /*b600*/  STG.E desc[UR36][R16.64], R2 ;  /* 0x0000000210007986 */ /* 0x000fe2000c101924 */
[----:B------:R-:W-:Y:S05]  /*b610*/  EXIT ;  /* 0x000000000000794d */ /* 0x000fea0003800000 */
.L_x_24677:
        /* <DEDUP_REMOVED lines=8> */
.L_x_24690:
[----:B------:R-:W0:Y:S01]  /*b6a0*/  I2F.F64.U32 R4, R2 ;  /* 0x0000000200047312 */ /* 0x000e220000201800 */
[----:B------:R-:W-:-:S05]  /*b6b0*/  CS2R R6, SRZ ;  /* 0x0000000000067805 */ /* 0x000fca000001ff00 */
[----:B0-----:R-:W-:Y:S01]  /*b6c0*/  STG.E.128 desc[UR36][R16.64], R4 ;  /* 0x0000000410007986 */ /* 0x001fe2000c101d24 */
[----:B------:R-:W-:Y:S05]  /*b6d0*/  EXIT ;  /* 0x000000000000794d */ /* 0x000fea0003800000 */
.L_x_24689:
[----:B------:R-:W-:-:S09]  /*b6e0*/  UISETP.NE.AND UP0, UPT, UR4, 0xf, UPT ;  /* 0x0000000f0400788c */ /* 0x000fd2000bf05270 */
[----:B------:R-:W-:Y:S05]  /*b6f0*/  BRA.U !UP0, `(.L_x_24691) ;  /* 0x0000000108d47547 */ /* 0x000fea000b800000 */
[----:B------:R-:W-:-:S09]  /*b700*/  UISETP.NE.AND UP0, UPT, UR4, 0x17, UPT ;  /* 0x000000170400788c */ /* 0x000fd2000bf05270 */
[----:B------:R-:W-:Y:S05]  /*b710*/  BRA.U !UP0, `(.L_x_24692) ;  /* 0x0000000108847547 */ /* 0x000fea000b800000 */
[----:B------:R-:W-:-:S09]  /*b720*/  UISETP.NE.AND UP0, UPT, UR4, 0x18, UPT ;  /* 0x000000180400788c */ /* 0x000fd2000bf05270 */
[----:B------:R-:W-:Y:S05]  /*b730*/  BRA.U !UP0, `(.L_x_24693) ;  /* 0x0000000108447547 */ /* 0x000fea000b800000 */
.L_x_24670:
        /* <DEDUP_REMOVED lines=16> */
.L_x_24694:
[----:B------:R-:W-:Y:S05]  /*b840*/  EXIT ;  /* 0x000000000000794d */ /* 0x000fea0003800000 */
.L_x_24693:
        /* <DEDUP_REMOVED lines=11> */
.L_x_24696:
[----:B------:R-:W-:Y:S05]  /*b900*/  BSYNC.RECONVERGENT B0 ;  /* 0x0000000000007941 */ /* 0x000fea0003800200 */
.L_x_24695:
[----:B------:R-:W-:Y:S01]  /*b910*/  STG.E.U8 desc[UR36][R16.64], R3 ;  /* 0x0000000310007986 */ /* 0x000fe2000c101124 */
[----:B------:R-:W-:Y:S05]  /*b920*/  EXIT ;  /* 0x000000000000794d */ /* 0x000fea0003800000 */
.L_x_24692:
        /* <DEDUP_REMOVED lines=13> */
.L_x_24697:
[----:B------:R-:W-:Y:S01]  /*ba00*/  HFMA2 R3, -RZ, RZ, 0, 7.569789886474609375e-06 ;  /* 0x0000007fff037431 */ /* 0x000fe200000001ff */
[----:B------:R-:W-:-:S04]  /*ba10*/  ISETP.GT.U32.AND P0, PT, R5, 0x7f800000, PT ;  /* 0x7f8000000500780c */ /* 0x000fc80003f04070 */
[----:B------:R-:W-:-:S05]  /*ba20*/  SEL R3, R3, 0x7c, P0 ;  /* 0x0000007c03037807 */ /* 0x000fca0000000000 */
[----:B------:R-:W-:Y:S01]  /*ba30*/  STG.E.U8 desc[UR36][R16.64], R3 ;  /* 0x0000000310007986 */ /* 0x000fe2000c101124 */
[----:B------:R-:W-:Y:S05]  /*ba40*/  EXIT ;  /* 0x000000000000794d */ /* 0x000fea0003800000 */
.L_x_24691:
[----:B------:R-:W-:-:S04]  /*ba50*/  I2FP.F32.U32 R0, R2 ;  /* 0x0000000200007245 */ /* 0x000fc80000201000 */
[----:B------:R-:W-:-:S05]  /*ba60*/  F2FP.BF16.F32.PACK_AB R0, RZ, R0 ;  /* 0x00000000ff00723e */ /* 0x000fca00000010ff */
[----:B------:R-:W-:Y:S01]  /*ba70*/  STG.E.U16 desc[UR36][R16.64], R0 ;  /* 0x0000000010007986 */ /* 0x000fe2000c101524 */
[----:B------:R-:W-:Y:S05]  /*ba80*/  EXIT ;  /* 0x000000000000794d */ /* 0x000fea0003800000 */
.L_x_24698:
        /* <DEDUP_REMOVED lines=15> */
.L_x_43602:


//--------------------- .text._ZN2at6native27unrolled_elementwise_kernelINS0_13AUnaryFunctorIiibZZZNS0_22logical_or_kernel_cudaERNS_14TensorIteratorEENKUlvE0_clEvENKUlvE1_clEvEUliiE_EESt5arrayIPcLm2EELi4E23TrivialOffsetCalculatorILi1EjESD_NS0_6memory12LoadWithCastILi1EEENSE_13StoreWithCastILi1EEEEEviT_T0_T2_T3_T4_T5_ --------------------------
	.section	.text._ZN2at6native27unrolled_elementwise_kernelINS0_13AUnaryFunctorIiibZZZNS0_22logical_or_kernel_cudaERNS_14TensorIteratorEENKUlvE0_clEvENKUlvE1_clEvEUliiE_EESt5arrayIPcLm2EELi4E23TrivialOffsetCalculatorILi1EjESD_NS0_6memory12LoadWithCastILi1EEENSE_13StoreWithCastILi1EEEEEviT_T0_T2_T3_T4_T5_,"ax",@progbits
	.align	128
        .global         _ZN2at6native27unrolled_elementwise_kernelINS0_13AUnaryFunctorIiibZZZNS0_22logical_or_kernel_cudaERNS_14TensorIteratorEENKUlvE0_clEvENKUlvE1_clEvEUliiE_EESt5arrayIPcLm2EELi4E23TrivialOffsetCalculatorILi1EjESD_NS0_6memory12LoadWithCastILi1EEENSE_13StoreWithCastILi1EEEEEviT_T0_T2_T3_T4_T5_
        .type           _ZN2at6native27unrolled_elementwise_kernelINS0_13AUnaryFunctorIiibZZZNS0_22logical_or_kernel_cudaERNS_14TensorIteratorEENKUlvE0_clEvENKUlvE1_clEvEUliiE_EESt5arrayIPcLm2EELi4E23TrivialOffsetCalculatorILi1EjESD_NS0_6memory12LoadWithCastILi1EEENSE_13StoreWithCastILi1EEEEEviT_T0_T2_T3_T4_T5_,@function
        .size           _ZN2at6native27unrolled_elementwise_kernelINS0_13AUnaryFunctorIiibZZZNS0_22logical_or_kernel_cudaERNS_14TensorIteratorEENKUlvE0_clEvENKUlvE1_clEvEUliiE_EESt5arrayIPcLm2EELi4E23TrivialOffsetCalculatorILi1EjESD_NS0_6memory12LoadWithCastILi1EEENSE_13StoreWithCastILi1EEEEEviT_T0_T2_T3_T4_T5_,(.L_x_43603 - _ZN2at6native27unrolled_elementwise_kernelINS0_13AUnaryFunctorIiibZZZNS0_22logical_or_kernel_cudaERNS_14TensorIteratorEENKUlvE0_clEvENKUlvE1_clEvEUliiE_EESt5arrayIPcLm2EELi4E23TrivialOffsetCalculatorILi1EjESD_NS0_6memory12LoadWithCastILi1EEENSE_13StoreWithCastILi1EEEEEviT_T0_T2_T3_T4_T5_)
        .other          _ZN2at6native27unrolled_elementwise_kernelINS0_13AUnaryFunctorIiibZZZNS0_22logical_or_kernel_cudaERNS_14TensorIteratorEENKUlvE0_clEvENKUlvE1_clEvEUliiE_EESt5arrayIPcLm2EELi4E23TrivialOffsetCalculatorILi1EjESD_NS0_6memory12LoadWithCastILi1EEENSE_13StoreWithCastILi1EEEEEviT_T0_T2_T3_T4_T5_,@"STO_CUDA_ENTRY STV_DEFAULT"
_ZN2at6native27unrolled_elementwise_kernelINS0_13AUnaryFunctorIiibZZZNS0_22logical_or_kernel_cudaERNS_14TensorIteratorEENKUlvE0_clEvENKUlvE1_clEvEUliiE_EESt5arrayIPcLm2EELi4E23TrivialOffsetCalculatorILi1EjESD_NS0_6memory12LoadWithCastILi1EEENSE_13StoreWithCastILi1EEEEEviT_T0_T2_T3_T4_T5_:
.text._ZN2at6native27unrolled_elementwise_kernelINS0_13AUnaryFunctorIiibZZZNS0_22logical_or_kernel_cudaERNS_14TensorIteratorEENKUlvE0_clEvENKUlvE1_clEvEUliiE_EESt5arrayIPcLm2EELi4E23TrivialOffsetCalculatorILi1EjESD_NS0_6memory12LoadWithCastILi1EEENSE_13StoreWithCastILi1EEEEEviT_T0_T2_T3_T4_T5_:
        /* <DEDUP_REMOVED lines=32> */
.L_x_24704:
[----:B------:R3:W5:Y:S01]  /*0200*/  LDG.E.U8 R0, desc[UR36][R4.64] ;  /* 0x0000002404007981 */ /* 0x000762000c1e1100 */
[----:B------:R-:W-:Y:S05]  /*0210*/  BRA `(.L_x_24706) ;  /* 0x0000000c00307947 */ /* 0x000fea0003800000 */
.L_x_24703:
        /* <DEDUP_REMOVED lines=8> */
.L_x_24708:
[----:B------:R1:W5:Y:S01]  /*02a0*/  LDG.E R0, desc[UR36][R4.64] ;  /* 0x0000002404007981 */ /* 0x000362000c1e1900 */
[----:B------:R-:W-:Y:S05]  /*02b0*/  BRA `(.L_x_24706) ;  /* 0x0000000c00087947 */ /* 0x000fea0003800000 */
.L_x_24707:
[----:B------:R2:W5:Y:S01]  /*02c0*/  LDG.E.S16 R0, desc[UR36][R4.64] ;  /* 0x0000002404007981 */ /* 0x000562000c1e1700 */
[----:B------:R-:W-:Y:S05]  /*02d0*/  BRA `(.L_x_24706) ;  /* 0x0000000c00007947 */ /* 0x000fea0003800000 */
.L_x_24702:
        /* <DEDUP_REMOVED lines=9> */
.L_x_24710:
[----:B------:R-:W2:Y:S02]  /*0370*/  LDG.E.U16 R4, desc[UR36][R4.64] ;  /* 0x0000002404047981 */ /* 0x000ea4000c1e1500 */
[----:B--2---:R-:W-:-:S06]  /*0380*/  HADD2.F32 R0, -RZ, R4.H0_H0 ;  /* 0x20000004ff007230 */ /* 0x004fcc0000004100 */
[----:B------:R-:W0:Y:S01]  /*0390*/  F2I.FTZ.TRUNC.NTZ R0, R0 ;  /* 0x0000000000007305 */ /* 0x000e22000021f100 */
[----:B------:R-:W-:Y:S05]  /*03a0*/  BRA `(.L_x_24706) ;  /* 0x0000000800cc7947 */ /* 0x000fea0003800000 */
.L_x_24709:
        /* <DEDUP_REMOVED lines=9> */
.L_x_24712:
[----:B------:R-:W2:Y:S02]  /*0440*/  LDG.E.U16 R4, desc[UR36][R4.64] ;  /* 0x0000002404047981 */ /* 0x000ea4000c1e1500 */
[----:B--2---:R-:W-:-:S06]  /*0450*/  HADD2.F32 R0, -RZ, R4.H0_H0 ;  /* 0x20000004ff007230 */ /* 0x004fcc0000004100 */
[----:B------:R-:W0:Y:S01]  /*0460*/  F2I.FTZ.TRUNC.NTZ R0, R0 ;  /* 0x0000000000007305 */ /* 0x000e22000021f100 */
[----:B------:R-:W-:Y:S05]  /*0470*/  BRA `(.L_x_24706) ;  /* 0x0000000800987947 */ /* 0x000fea0003800000 */
.L_x_24711:
[----:B------:R-:W2:Y:S02]  /*0480*/  LDG.E.64 R4, desc[UR36][R4.64] ;  /* 0x0000002404047981 */ /* 0x000ea4000c1e1b00 */
[----:B--2---:R0:W1:Y:S01]  /*0490*/  F2I.F64.TRUNC R0, R4 ;  /* 0x0000000400007311 */ /* 0x004062000030d100 */
[----:B------:R-:W-:Y:S05]  /*04a0*/  BRA `(.L_x_24706) ;  /* 0x00000008008c7947 */ /* 0x000fea0003800000 */
.L_x_24701:
        /* <DEDUP_REMOVED lines=12> */
.L_x_24715:
[----:B------:R-:W2:Y:S02]  /*0570*/  LDG.E.64 R4, desc[UR36][R4.64] ;  /* 0x0000002404047981 */ /* 0x000ea4000c1e1b00 */
[----:B--2---:R0:W1:Y:S01]  /*0580*/  F2I.F64.TRUNC R0, R4 ;  /* 0x0000000400007311 */ /* 0x004062000030d100 */
[----:B------:R-:W-:Y:S05]  /*0590*/  BRA `(.L_x_24706) ;  /* 0x0000000800507947 */ /* 0x000fea0003800000 */
.L_x_24714:
        /* <DEDUP_REMOVED lines=26> */
.L_x_24717:
        /* <DEDUP_REMOVED lines=14> */
.L_x_24716:
[----:B------:R-:W2:Y:S02]  /*0820*/  LDG.E.U16 R0, desc[UR36][R4.64] ;  /* 0x0000002404007981 */ /* 0x000ea4000c1e1500 */
[----:B--2---:R-:W-:-:S06]  /*0830*/  IMAD.U32 R0, R0, 0x10000, RZ ;  /* 0x0001000000007824 */ /* 0x004fcc00078e00ff */
[----:B------:R-:W0:Y:S01]  /*0840*/  F2I.FTZ.TRUNC.NTZ R0, R0 ;  /* 0x0000000000007305 */ /* 0x000e22000021f100 */
[----:B------:R-:W-:Y:S05]  /*0850*/  BRA `(.L_x_24706) ;  /* 0x0000000400a07947 */ /* 0x000fea0003800000 */
.L_x_24713:
        /* <DEDUP_REMOVED lines=10> */
.L_x_24720:
        /* <DEDUP_REMOVED lines=21> */
.L_x_24724:
[----:B------:R-:W-:Y:S05]  /*0a50*/  BSYNC.RECONVERGENT B1 ;  /* 0x0000000000017941 */ /* 0x000fea0003800200 */
.L_x_24723:
[----:B------:R-:W-:Y:S01]  /*0a60*/  IMAD.SHL.U32 R0, R0, 0x100000, RZ ;  /* 0x0010000000007824 */ /* 0x000fe200078e00ff */
[----:B------:R-:W-:-:S04]  /*0a70*/  LEA R3, R3, 0x3b800000, 0x17 ;  /* 0x3b80000003037811 */ /* 0x000fc800078eb8ff */
[----:B------:R-:W-:-:S07]  /*0a80*/  LOP3.LUT R0, R3, R0, R7, 0xfe, !PT ;  /* 0x0000000003007212 */ /* 0x000fce00078efe07 */
.L_x_24722:
[----:B------:R-:W-:Y:S05]  /*0a90*/  BSYNC.RECONVERGENT B0 ;  /* 0x0000000000007941 */ /* 0x000fea0003800200 */
.L_x_24721:
[----:B------:R-:W0:Y:S01]  /*0aa0*/  F2I.FTZ.TRUNC.NTZ R0, R0 ;  /* 0x0000000000007305 */ /* 0x000e22000021f100 */
[----:B------:R-:W-:Y:S05]  /*0ab0*/  BRA `(.L_x_24706) ;  /* 0x0000000400087947 */ /* 0x000fea0003800000 */
.L_x_24719:
        /* <DEDUP_REMOVED lines=21> */
.L_x_24728:
[----:B------:R-:W-:Y:S05]  /*0c10*/  BSYNC.RECONVERGENT B1 ;  /* 0x0000000000017941 */ /* 0x000fea0003800200 */
.L_x_24727:
[----:B------:R-:W-:Y:S01]  /*0c20*/  IMAD.SHL.U32 R0, R0, 0x200000, RZ ;  /* 0x0020000000007824 */ /* 0x000fe200078e00ff */
[----:B------:R-:W-:-:S04]  /*0c30*/  LEA R3, R3, 0x37800000, 0x17 ;  /* 0x3780000003037811 */ /* 0x000fc800078eb8ff */
[----:B------:R-:W-:-:S07]  /*0c40*/  LOP3.LUT R0, R3, R0, R7, 0xfe, !PT ;  /* 0x0000000003007212 */ /* 0x000fce00078efe07 */
.L_x_24726:
[----:B------:R-:W-:Y:S05]  /*0c50*/  BSYNC.RECONVERGENT B0 ;  /* 0x0000000000007941 */ /* 0x000fea0003800200 */
.L_x_24725:
[----:B------:R-:W0:Y:S01]  /*0c60*/  F2I.FTZ.TRUNC.NTZ R0, R0 ;  /* 0x0000000000007305 */ /* 0x000e22000021f100 */
[----:B------:R-:W-:Y:S05]  /*0c70*/  BRA `(.L_x_24706) ;  /* 0x0000000000987947 */ /* 0x000fea0003800000 */
.L_x_24718:
[----:B------:R-:W-:-:S09]  /*0c80*/  UISETP.NE.AND UP0, UPT, UR4, 0x1c, UPT ;  /* 0x0000001c0400788c */ /* 0x000fd2000bf05270 */
[----:B------:R-:W-:Y:S05]  /*0c90*/  BRA.U !UP0, `(.L_x_24729) ;  /* 0x00000001088c7547 */ /* 0x000fea000b800000 */
[----:B------:R-:W-:-:S09]  /*0ca0*/  UISETP.NE.AND UP0, UPT, UR4, 0x1d, UPT ;  /* 0x0000001d0400788c */ /* 0x000fd2000bf05270 */
[----:B------:R-:W-:Y:S05]  /*0cb0*/  BRA.U !UP0, `(.L_x_24730) ;  /* 0x00000001087c7547 */ /* 0x000fea000b800000 */
[----:B------:R-:W-:-:S09]  /*0cc0*/  UISETP.NE.AND UP0, UPT, UR4, 0x2c, UPT ;  /* 0x0000002c0400788c */ /* 0x000fd2000bf05270 */
[----:B------:R-:W-:Y:S05]  /*0cd0*/  BRA.U !UP0, `(.L_x_24731) ;  /* 0x0000000108487547 */ /* 0x000fea000b800000 */
.L_x_24705:
        /* <DEDUP_REMOVED lines=16> */
.L_x_24732:
[----:B------:R-:W-:Y:S01]  /*0de0*/  IMAD.MOV.U32 R0, RZ, RZ, RZ ;  /* 0x000000ffff007224 */ /* 0x000fe200078e00ff */
[----:B------:R-:W-:Y:S06]  /*0df0*/  BRA `(.L_x_24706) ;  /* 0x0000000000387947 */ /* 0x000fec0003800000 */
.L_x_24731:
        /* <DEDUP_REMOVED lines=8> */
.L_x_24734:
[----:B------:R-:W-:Y:S05]  /*0e80*/  BSYNC.RECONVERGENT B0 ;  /* 0x0000000000007941 */ /* 0x000fea0003800200 */
.L_x_24733:
[----:B------:R-:W0:Y:S01]  /*0e90*/  F2I.FTZ.TRUNC.NTZ R0, R0 ;  /* 0x0000000000007305 */ /* 0x000e22000021f100 */
[----:B------:R-:W-:Y:S05]  /*0ea0*/  BRA `(.L_x_24706) ;  /* 0x00000000000c7947 */ /* 0x000fea0003800000 */
.L_x_24730:
[----:B------:R0:W5:Y:S01]  /*0eb0*/  LDG.E R0, desc[UR36][R4.64] ;  /* 0x0000002404007981 */ /* 0x000162000c1e1900 */
[----:B------:R-:W-:Y:S05]  /*0ec0*/  BRA `(.L_x_24706) ;  /* 0x0000000000047947 */ /* 0x000fea0003800000 */
.L_x_24729:
[----:B------:R0:W5:Y:S02]  /*0ed0*/  LDG.E R0, desc[UR36][R4.64] ;  /* 0x0000002404007981 */ /* 0x000164000c1e1900 */
.L_x_24706:
[----:B01---5:R-:W-:Y:S01]  /*0ee0*/  ISETP.NE.AND P0, PT, R0, RZ, PT ;  /* 0x000000ff0000720c */ /* 0x023fe20003f05270 */
[----:B------:R-:W-:-:S03]  /*0ef0*/  VIADD R18, R2, 0x80 ;  /* 0x0000008002127836 */ /* 0x000fc60000000000 */
[----:B------:R-:W-:-:S09]  /*0f00*/  P2R R16, PR, RZ, 0x1 ;  /* 0x00000001ff107803 */ /* 0x000fd20000000000 */
.L_x_24700:
[----:B------:R-:W-:Y:S05]  /*0f10*/  BSYNC.RECONVERGENT B6 ;  /* 0x0000000000067941 */ /* 0x000fea0003800200 */
.L_x_24699:
        /* <DEDUP_REMOVED lines=24> */
.L_x_24740:
[----:B------:R0:W5:Y:S01]  /*10a0*/  LDG.E.U8 R0, desc[UR36][R4.64] ;  /* 0x0000002404007981 */ /* 0x000162000c1e1100 */
[----:B------:R-:W-:Y:S05]  /*10b0*/  BRA `(.L_x_24742) ;  /* 0x0000000c00307947 */ /* 0x000fea0003800000 */
.L_x_24739:
        /* <DEDUP_REMOVED lines=8> */
.L_x_24744:
[----:B------:R0:W5:Y:S01]  /*1140*/  LDG.E R0, desc[UR36][R4.64] ;  /* 0x0000002404007981 */ /* 0x000162000c1e1900 */
[----:B------:R-:W-:Y:S05]  /*1150*/  BRA `(.L_x_24742) ;  /* 0x0000000c00087947 */ /* 0x000fea0003800000 */
.L_x_24743:
[----:B------:R0:W5:Y:S01]  /*1160*/  LDG.E.S16 R0, desc[UR36][R4.64] ;  /* 0x0000002404007981 */ /* 0x000162000c1e1700 */
[----:B------:R-:W-:Y:S05]  /*1170*/  BRA `(.L_x_24742) ;  /* 0x0000000c00007947 */ /* 0x000fea0003800000 */
.L_x_24738:
        /* <DEDUP_REMOVED lines=9> */
.L_x_24746:
[----:B------:R-:W2:Y:S02]  /*1210*/  LDG.E.U16 R4, desc[UR36][R4.64] ;  /* 0x0000002404047981 */ /* 0x000ea4000c1e1500 */
[----:B--2---:R-:W-:-:S06]  /*1220*/  HADD2.F32 R0, -RZ, R4.H0_H0 ;  /* 0x20000004ff007230 */ /* 0x004fcc0000004100 */
[----:B------:R-:W0:Y:S01]  /*1230*/  F2I.FTZ.TRUNC.NTZ R0, R0 ;  /* 0x0000000000007305 */ /* 0x000e22000021f100 */
[----:B------:R-:W-:Y:S05]  /*1240*/  BRA `(.L_x_24742) ;  /* 0x0000000800cc7947 */ /* 0x000fea0003800000 */
.L_x_24745:
        /* <DEDUP_REMOVED lines=9> */
.L_x_24748:
[----:B------:R-:W2:Y:S02]  /*12e0*/  LDG.E.U16 R4, desc[UR36][R4.64] ;  /* 0x0000002404047981 */ /* 0x000ea4000c1e1500 */
[----:B--2---:R-:W-:-:S06]  /*12f0*/  HADD2.F32 R0, -RZ, R4.H0_H0 ;  /* 0x20000004ff007230 */ /* 0x004fcc0000004100 */
[----:B------:R-:W0:Y:S01]  /*1300*/  F2I.FTZ.TRUNC.NTZ R0, R0 ;  /* 0x0000000000007305 */ /* 0x000e22000021f100 */
[----:B------:R-:W-:Y:S05]  /*1310*/  BRA `(.L_x_24742) ;  /* 0x0000000800987947 */ /* 0x000fea0003800000 */
.L_x_24747:
[----:B------:R-:W2:Y:S02]  /*1320*/  LDG.E.64 R4, desc[UR36][R4.64] ;  /* 0x0000002404047981 */ /* 0x000ea4000c1e1b00 */
[----:B--2---:R0:W1:Y:S01]  /*1330*/  F2I.F64.TRUNC R0, R4 ;  /* 0x0000000400007311 */ /* 0x004062000030d100 */
[----:B------:R-:W-:Y:S05]  /*1340*/  BRA `(.L_x_24742) ;  /* 0x00000008008c7947 */ /* 0x000fea0003800000 */
.L_x_24737:
        /* <DEDUP_REMOVED lines=12> */
.L_x_24751:
[----:B------:R-:W2:Y:S02]  /*1410*/  LDG.E.64 R4, desc[UR36][R4.64] ;  /* 0x0000002404047981 */ /* 0x000ea4000c1e1b00 */
[----:B--2---:R3:W4:Y:S01]  /*1420*/  F2I.F64.TRUNC R0, R4 ;  /* 0x0000000400007311 */ /* 0x004722000030d100 */
[----:B------:R-:W-:Y:S05]  /*1430*/  BRA `(.L_x_24742) ;  /* 0x0000000800507947 */ /* 0x000fea0003800000 */
.L_x_24750:
        /* <DEDUP_REMOVED lines=26> */
.L_x_24753:
        /* <DEDUP_REMOVED lines=14> */
.L_x_24752:
[----:B------:R-:W2:Y:S02]  /*16c0*/  LDG.E.U16 R0, desc[UR36][R4.64] ;  /* 0x0000002404007981 */ /* 0x000ea4000c1e1500 */
[----:B--2---:R-:W-:-:S06]  /*16d0*/  IMAD.U32 R0, R0, 0x10000, RZ ;  /* 0x0001000000007824 */ /* 0x004fcc00078e00ff */
[----:B------:R-:W2:Y:S01]  /*16e0*/  F2I.FTZ.TRUNC.NTZ R0, R0 ;  /* 0x0000000000007305 */ /* 0x000ea2000021f100 */
[----:B------:R-:W-:Y:S05]  /*16f0*/  BRA `(.L_x_24742) ;  /* 0x0000000400a07947 */ /* 0x000fea0003800000 */
.L_x_24749:
        /* <DEDUP_REMOVED lines=10> */
.L_x_24756:
        /* <DEDUP_REMOVED lines=21> */
.L_x_24760:
[----:B------:R-:W-:Y:S05]  /*18f0*/  BSYNC.RECONVERGENT B1 ;  /* 0x0000000000017941 */ /* 0x000fea0003800200 */
.L_x_24759:
[----:B------:R-:W-:Y:S01]  /*1900*/  IMAD.SHL.U32 R0, R0, 0x100000, RZ ;  /* 0x0010000000007824 */ /* 0x000fe200078e00ff */
[----:B------:R-:W-:-:S04]  /*1910*/  LEA R3, R3, 0x3b800000, 0x17 ;  /* 0x3b80000003037811 */ /* 0x000fc800078eb8ff */
[----:B------:R-:W-:-:S07]  /*1920*/  LOP3.LUT R0, R3, R0, R7, 0xfe, !PT ;  /* 0x0000000003007212 */ /* 0x000fce00078efe07 */
.L_x_24758:
[----:B------:R-:W-:Y:S05]  /*1930*/  BSYNC.RECONVERGENT B0 ;  /* 0x0000000000007941 */ /* 0x000fea0003800200 */
.L_x_24757:
[----:B------:R-:W0:Y:S01]  /*1940*/  F2I.FTZ.TRUNC.NTZ R0, R0 ;  /* 0x0000000000007305 */ /* 0x000e22000021f100 */
[----:B------:R-:W-:Y:S05]  /*1950*/  BRA `(.L_x_24742) ;  /* 0x0000000400087947 */ /* 0x000fea0003800000 */
.L_x_24755:
        /* <DEDUP_REMOVED lines=21> */
.L_x_24764:
[----:B------:R-:W-:Y:S05]  /*1ab0*/  BSYNC.RECONVERGENT B1 ;  /* 0x0000000000017941 */ /* 0x000fea0003800200 */
.L_x_24763:
[----:B------:R-:W-:Y:S01]  /*1ac0*/  IMAD.SHL.U32 R0, R0, 0x200000, RZ ;  /* 0x0020000000007824 */ /* 0x000fe200078e00ff */
[----:B------:R-:W-:-:S04]  /*1ad0*/  LEA R3, R3, 0x37800000, 0x17 ;  /* 0x3780000003037811 */ /* 0x000fc800078eb8ff */
[----:B------:R-:W-:-:S07]  /*1ae0*/  LOP3.LUT R0, R3, R0, R7, 0xfe, !PT ;  /* 0x0000000003007212 */ /* 0x000fce00078efe07 */
.L_x_24762:
[----:B------:R-:W-:Y:S05]  /*1af0*/  BSYNC.RECONVERGENT B0 ;  /* 0x0000000000007941 */ /* 0x000fea0003800200 */
.L_x_24761:
[----:B------:R-:W0:Y:S01]  /*1b00*/  F2I.FTZ.TRUNC.NTZ R0, R0 ;  /* 0x0000000000007305 */ /* 0x000e22000021f100 */
[----:B------:R-:W-:Y:S05]  /*1b10*/  BRA `(.L_x_24742) ;  /* 0x0000000000987947 */ /* 0x000fea0003800000 */
.L_x_24754:
        /* <DEDUP_REMOVED lines=14> */
.L_x_24768:
[----:B------:R-:W-:Y:S05]  /*1c00*/  BSYNC.RECONVERGENT B0 ;  /* 0x0000000000007941 */ /* 0x000fea0003800200 */
.L_x_24767:
[----:B------:R-:W0:Y:S01]  /*1c10*/  F2I.FTZ.TRUNC.NTZ R0, R0 ;  /* 0x0000000000007305 */ /* 0x000e22000021f100 */
[----:B------:R-:W-:Y:S05]  /*1c20*/  BRA `(.L_x_24742) ;  /* 0x0000000000547947 */ /* 0x000fea0003800000 */
.L_x_24741:
        /* <DEDUP_REMOVED lines=16> */
.L_x_24769:
[----:B------:R-:W-:Y:S01]  /*1d30*/  IMAD.MOV.U32 R0, RZ, RZ, RZ ;  /* 0x000000ffff007224 */ /* 0x000fe200078e00ff */
[----:B------:R-:W-:Y:S06]  /*1d40*/  BRA `(.L_x_24742) ;  /* 0x00000000000c7947 */ /* 0x000fec0003800000 */
.L_x_24766:
[----:B------:R0:W5:Y:S01]  /*1d50*/  LDG.E R0, desc[UR36][R4.64] ;  /* 0x0000002404007981 */ /* 0x000162000c1e1900 */
[----:B------:R-:W-:Y:S05]  /*1d60*/  BRA `(.L_x_24742) ;  /* 0x0000000000047947 */ /* 0x000fea0003800000 */
.L_x_24765:
[----:B------:R0:W5:Y:S02]  /*1d70*/  LDG.E R0, desc[UR36][R4.64] ;  /* 0x0000002404007981 */ /* 0x000164000c1e1900 */
.L_x_24742:
[----:B012-45:R-:W-:Y:S01]  /*1d80*/  ISETP.NE.AND P0, PT, R0, RZ, PT ;  /* 0x000000ff0000720c */ /* 0x037fe20003f05270 */
[----:B------:R-:W-:-:S03]  /*1d90*/  VIADD R18, R18, 0x80 ;  /* 0x0000008012127836 */ /* 0x000fc60000000000 */
[----:B------:R-:W-:-:S09]  /*1da0*/  P2R R17, PR, RZ, 0x1 ;  /* 0x00000001ff117803 */ /* 0x000fd20000000000 */
.L_x_24736:
[----:B------:R-:W-:Y:S05]  /*1db0*/  BSYNC.RECONVERGENT B6 ;  /* 0x0000000000067941 */ /* 0x000fea0003800200 */
.L_x_24735:
        /* <DEDUP_REMOVED lines=24> */
.L_x_24775:
[----:B------:R0:W5:Y:S01]  /*1f40*/  LDG.E.U8 R0, desc[UR36][R4.64] ;  /* 0x0000002404007981 */ /* 0x000162000c1e1100 */
[----:B------:R-:W-:Y:S05]  /*1f50*/  BRA `(.L_x_24777) ;  /* 0x0000000c00307947 */ /* 0x000fea0003800000 */
.L_x_24774:
        /* <DEDUP_REMOVED lines=8> */
.L_x_24779:
[----:B------:R0:W5:Y:S01]  /*1fe0*/  LDG.E R0, desc[UR36][R4.64] ;  /* 0x0000002404007981 */ /* 0x000162000c1e1900 */
[----:B------:R-:W-:Y:S05]  /*1ff0*/  BRA `(.L_x_24777) ;  /* 0x0000000c00087947 */ /* 0x000fea0003800000 */
.L_x_24778:
[----:B------:R0:W5:Y:S01]  /*2000*/  LDG.E.S16 R0, desc[UR36][R4.64] ;  /* 0x0000002404007981 */ /* 0x000162000c1e1700 */
[----:B------:R-:W-:Y:S05]  /*2010*/  BRA `(.L_x_24777) ;  /* 0x0000000c00007947 */ /* 0x000fea0003800000 */
.L_x_24773:
        /* <DEDUP_REMOVED lines=9> */
.L_x_24781:
[----:B------:R-:W2:Y:S02]  /*20b0*/  LDG.E.U16 R4, desc[UR36][R4.64] ;  /* 0x0000002404047981 */ /* 0x000ea4000c1e1500 */
[----:B--2---:R-:W-:-:S06]  /*20c0*/  HADD2.F32 R0, -RZ, R4.H0_H0 ;  /* 0x20000004ff007230 */ /* 0x004fcc0000004100 */
[----:B------:R-:W0:Y:S01]  /*20d0*/  F2I.FTZ.TRUNC.NTZ R0, R0 ;  /* 0x0000000000007305 */ /* 0x000e22000021f100 */
[----:B------:R-:W-:Y:S05]  /*20e0*/  BRA `(.L_x_24777) ;  /* 0x0000000800cc7947 */ /* 0x000fea0003800000 */
.L_x_24780:
        /* <DEDUP_REMOVED lines=9> */
.L_x_24783:
[----:B------:R-:W2:Y:S02]  /*2180*/  LDG.E.U16 R4, desc[UR36][R4.64] ;  /* 0x0000002404047981 */ /* 0x000ea4000c1e1500 */
[----:B--2---:R-:W-:-:S06]  /*2190*/  HADD2.F32 R0, -RZ, R4.H0_H0 ;  /* 0x20000004ff007230 */ /* 0x004fcc0000004100 */
[----:B------:R-:W0:Y:S01]  /*21a0*/  F2I.FTZ.TRUNC.NTZ R0, R0 ;  /* 0x0000000000007305 */ /* 0x000e22000021f100 */
[----:B------:R-:W-:Y:S05]  /*21b0*/  BRA `(.L_x_24777) ;  /* 0x0000000800987947 */ /* 0x000fea0003800000 */
.L_x_24782:
[----:B------:R-:W2:Y:S02]  /*21c0*/  LDG.E.64 R4, desc[UR36][R4.64] ;  /* 0x0000002404047981 */ /* 0x000ea4000c1e1b00 */
[----:B--2---:R0:W1:Y:S01]  /*21d0*/  F2I.F64.TRUNC R0, R4 ;  /* 0x0000000400007311 */ /* 0x004062000030d100 */
[----:B------:R-:W-:Y:S05]  /*21e0*/  BRA `(.L_x_24777) ;  /* 0x00000008008c7947 */ /* 0x000fea0003800000 */
.L_x_24772:
        /* <DEDUP_REMOVED lines=12> */
.L_x_24786:
[----:B------:R-:W2:Y:S02]  /*22b0*/  LDG.E.64 R4, desc[UR36][R4.64] ;  /* 0x0000002404047981 */ /* 0x000ea4000c1e1b00 */
[----:B--2---:R0:W1:Y:S01]  /*22c0*/  F2I.F64.TRUNC R0, R4 ;  /* 0x0000000400007311 */ /* 0x004062000030d100 */
[----:B------:R-:W-:Y:S05]  /*22d0*/  BRA `(.L_x_24777) ;  /* 0x0000000800507947 */ /* 0x000fea0003800000 */
.L_x_24785:
        /* <DEDUP_REMOVED lines=26> */
.L_x_24788:
        /* <DEDUP_REMOVED lines=14> */
.L_x_24787:
[----:B------:R-:W2:Y:S02]  /*2560*/  LDG.E.U16 R0, desc[UR36][R4.64] ;  /* 0x0000002404007981 */ /* 0x000ea4000c1e1500 */
[----:B--2---:R-:W-:-:S06]  /*2570*/  IMAD.U32 R0, R0, 0x10000, RZ ;  /* 0x0001000000007824 */ /* 0x004fcc00078e00ff */
[----:B------:R-:W0:Y:S01]  /*2580*/  F2I.FTZ.TRUNC.NTZ R0, R0 ;  /* 0x0000000000007305 */ /* 0x000e22000021f100 */
[----:B------:R-:W-:Y:S05]  /*2590*/  BRA `(.L_x_24777) ;  /* 0x0000000400a07947 */ /* 0x000fea0003800000 */
.L_x_24784:
        /* <DEDUP_REMOVED lines=10> */
.L_x_24791:
        /* <DEDUP_REMOVED lines=21> */
.L_x_24795:
[----:B------:R-:W-:Y:S05]  /*2790*/  BSYNC.RECONVERGENT B1 ;  /* 0x0000000000017941 */ /* 0x000fea0003800200 */
.L_x_24794:
[----:B------:R-:W-:Y:S01]  /*27a0*/  IMAD.SHL.U32 R0, R0, 0x100000, RZ ;  /* 0x0010000000007824 */ /* 0x000fe200078e00ff */
[----:B------:R-:W-:-:S04]  /*27b0*/  LEA R3, R3, 0x3b800000, 0x17 ;  /* 0x3b80000003037811 */ /* 0x000fc800078eb8ff */
[----:B------:R-:W-:-:S07]  /*27c0*/  LOP3.LUT R0, R3, R0, R7, 0xfe, !PT ;  /* 0x0000000003007212 */ /* 0x000fce00078efe07 */
.L_x_24793:
[----:B------:R-:W-:Y:S05]  /*27d0*/  BSYNC.RECONVERGENT B0 ;  /* 0x0000000000007941 */ /* 0x000fea0003800200 */
.L_x_24792:
[----:B------:R-:W1:Y:S01]  /*27e0*/  F2I.FTZ.TRUNC.NTZ R0, R0 ;  /* 0x0000000000007305 */ /* 0x000e62000021f100 */
[----:B------:R-:W-:Y:S05]  /*27f0*/  BRA `(.L_x_24777) ;  /* 0x0000000400087947 */ /* 0x000fea0003800000 */
.L_x_24790:
        /* <DEDUP_REMOVED lines=21> */
.L_x_24799:
[----:B------:R-:W-:Y:S05]  /*2950*/  BSYNC.RECONVERGENT B1 ;  /* 0x0000000000017941 */ /* 0x000fea0003800200 */
.L_x_24798:
[----:B------:R-:W-:Y:S01]  /*2960*/  IMAD.SHL.U32 R0, R0, 0x200000, RZ ;  /* 0x0020000000007824 */ /* 0x000fe200078e00ff */
[----:B------:R-:W-:-:S04]  /*2970*/  LEA R3, R3, 0x37800000, 0x17 ;  /* 0x3780000003037811 */ /* 0x000fc800078eb8ff */
[----:B------:R-:W-:-:S07]  /*2980*/  LOP3.LUT R0, R3, R0, R7, 0xfe, !PT ;  /* 0x0000000003007212 */ /* 0x000fce00078efe07 */
.L_x_24797:
[----:B------:R-:W-:Y:S05]  /*2990*/  BSYNC.RECONVERGENT B0 ;  /* 0x0000000000007941 */ /* 0x000fea0003800200 */
.L_x_24796:
[----:B------:R-:W2:Y:S01]  /*29a0*/  F2I.FTZ.TRUNC.NTZ R0, R0 ;  /* 0x0000000000007305 */ /* 0x000ea2000021f100 */
[----:B------:R-:W-:Y:S05]  /*29b0*/  BRA `(.L_x_24777) ;  /* 0x0000000000987947 */ /* 0x000fea0003800000 */
.L_x_24789:
        /* <DEDUP_REMOVED lines=14> */
.L_x_24803:
[----:B------:R-:W-:Y:S05]  /*2aa0*/  BSYNC.RECONVERGENT B0 ;  /* 0x0000000000007941 */ /* 0x000fea0003800200 */
.L_x_24802:
[----:B------:R-:W4:Y:S01]  /*2ab0*/  F2I.FTZ.TRUNC.NTZ R0, R0 ;  /* 0x0000000000007305 */ /* 0x000f22000021f100 */
[----:B------:R-:W-:Y:S05]  /*2ac0*/  BRA `(.L_x_24777) ;  /* 0x0000000000547947 */ /* 0x000fea0003800000 */
.L_x_24776:
        /* <DEDUP_REMOVED lines=16> */
.L_x_24804:
[----:B------:R-:W-:Y:S01]  /*2bd0*/  IMAD.MOV.U32 R0, RZ, RZ, RZ ;  /* 0x000000ffff007224 */ /* 0x000fe200078e00ff */
[----:B------:R-:W-:Y:S06]  /*2be0*/  BRA `(.L_x_24777) ;  /* 0x00000000000c7947 */ /* 0x000fec0003800000 */
.L_x_24801:
[----:B------:R0:W5:Y:S01]  /*2bf0*/  LDG.E R0, desc[UR36][R4.64] ;  /* 0x0000002404007981 */ /* 0x000162000c1e1900 */
[----:B------:R-:W-:Y:S05]  /*2c00*/  BRA `(.L_x_24777) ;  /* 0x0000000000047947 */ /* 0x000fea0003800000 */
.L_x_24800:
[----:B------:R3:W5:Y:S02]  /*2c10*/  LDG.E R0, desc[UR36][R4.64] ;  /* 0x0000002404007981 */ /* 0x000764000c1e1900 */
.L_x_24777:
[----:B012-45:R-:W-:Y:S01]  /*2c20*/  ISETP.NE.AND P0, PT, R0, RZ, PT ;  /* 0x000000ff0000720c */ /* 0x037fe20003f05270 */
[----:B------:R-:W-:-:S03]  /*2c30*/  VIADD R18, R18, 0x80 ;  /* 0x0000008012127836 */ /* 0x000fc60000000000 */
[----:B------:R-:W-:-:S09]  /*2c40*/  P2R R22, PR, RZ, 0x1 ;  /* 0x00000001ff167803 */ /* 0x000fd20000000000 */
.L_x_24771:
[----:B------:R-:W-:Y:S05]  /*2c50*/  BSYNC.RECONVERGENT B6 ;  /* 0x0000000000067941 */ /* 0x000fea0003800200 */
.L_x_24770:
        /* <DEDUP_REMOVED lines=23> */
.L_x_24810:
[----:B------:R0:W5:Y:S01]  /*2dd0*/  LDG.E.U8 R0, desc[UR36][R4.64] ;  /* 0x0000002404007981 */ /* 0x000162000c1e1100 */
[----:B------:R-:W-:Y:S05]  /*2de0*/  BRA `(.L_x_24812) ;  /* 0x0000000c00307947 */ /* 0x000fea0003800000 */
.L_x_24809:
        /* <DEDUP_REMOVED lines=8> */
.L_x_24814:
[----:B------:R0:W5:Y:S01]  /*2e70*/  LDG.E R0, desc[UR36][R4.64] ;  /* 0x0000002404007981 */ /* 0x000162000c1e1900 */
[----:B------:R-:W-:Y:S05]  /*2e80*/  BRA `(.L_x_24812) ;  /* 0x0000000c00087947 */ /* 0x000fea0003800000 */
.L_x_24813:
[----:B------:R0:W5:Y:S01]  /*2e90*/  LDG.E.S16 R0, desc[UR36][R4.64] ;  /* 0x0000002404007981 */ /* 0x000162000c1e1700 */
[----:B------:R-:W-:Y:S05]  /*2ea0*/  BRA `(.L_x_24812) ;  /* 0x0000000c00007947 */ /* 0x000fea0003800000 */
.L_x_24808:
        /* <DEDUP_REMOVED lines=9> */
.L_x_24816:
[----:B------:R-:W2:Y:S02]  /*2f40*/  LDG.E.U16 R4, desc[UR36][R4.64] ;  /* 0x0000002404047981 */ /* 0x000ea4000c1e1500 */
[----:B--2---:R-:W-:-:S06]  /*2f50*/  HADD2.F32 R0, -RZ, R4.H0_H0 ;  /* 0x20000004ff007230 */ /* 0x004fcc0000004100 */
[----:B------:R-:W0:Y:S01]  /*2f60*/  F2I.FTZ.TRUNC.NTZ R0, R0 ;  /* 0x0000000000007305 */ /* 0x000e22000021f100 */
[----:B------:R-:W-:Y:S05]  /*2f70*/  BRA `(.L_x_24812) ;  /* 0x0000000800cc7947 */ /* 0x000fea0003800000 */
.L_x_24815:
        /* <DEDUP_REMOVED lines=9> */
.L_x_24818:
[----:B------:R-:W2:Y:S02]  /*3010*/  LDG.E.U16 R4, desc[UR36][R4.64] ;  /* 0x0000002404047981 */ /* 0x000ea4000c1e1500 */
[----:B--2---:R-:W-:-:S06]  /*3020*/  HADD2.F32 R0, -RZ, R4.H0_H0 ;  /* 0x20000004ff007230 */ /* 0x004fcc0000004100 */
[----:B------:R-:W0:Y:S01]  /*3030*/  F2I.FTZ.TRUNC.NTZ R0, R0 ;  /* 0x0000000000007305 */ /* 0x000e22000021f100 */
[----:B------:R-:W-:Y:S05]  /*3040*/  BRA `(.L_x_24812) ;  /* 0x0000000800987947 */ /* 0x000fea0003800000 */
.L_x_24817:
[----:B------:R-:W2:Y:S02]  /*3050*/  LDG.E.64 R4, desc[UR36][R4.64] ;  /* 0x0000002404047981 */ /* 0x000ea4000c1e1b00 */
[----:B--2---:R0:W1:Y:S01]  /*3060*/  F2I.F64.TRUNC R0, R4 ;  /* 0x0000000400007311 */ /* 0x004062000030d100 */
[----:B------:R-:W-:Y:S05]  /*3070*/  BRA `(.L_x_24812) ;  /* 0x00000008008c7947 */ /* 0x000fea0003800000 */
.L_x_24807:
        /* <DEDUP_REMOVED lines=12> */
.L_x_24821:
[----:B------:R-:W2:Y:S02]  /*3140*/  LDG.E.64 R4, desc[UR36][R4.64] ;  /* 0x0000002404047981 */ /* 0x000ea4000c1e1b00 */
[----:B--2---:R0:W1:Y:S01]  /*3150*/  F2I.F64.TRUNC R0, R4 ;  /* 0x0000000400007311 */ /* 0x004062000030d100 */
[----:B------:R-:W-:Y:S05]  /*3160*/  BRA `(.L_x_24812) ;  /* 0x0000000800507947 */ /* 0x000fea0003800000 */
.L_x_24820:
        /* <DEDUP_REMOVED lines=26> */
.L_x_24823:
        /* <DEDUP_REMOVED lines=14> */
.L_x_24822:
[----:B------:R-:W2:Y:S02]  /*33f0*/  LDG.E.U16 R0, desc[UR36][R4.64] ;  /* 0x0000002404007981 */ /* 0x000ea4000c1e1500 */
[----:B--2---:R-:W-:-:S06]  /*3400*/  IMAD.U32 R0, R0, 0x10000, RZ ;  /* 0x0001000000007824 */ /* 0x004fcc00078e00ff */
[----:B------:R-:W0:Y:S01]  /*3410*/  F2I.FTZ.TRUNC.NTZ R0, R0 ;  /* 0x0000000000007305 */ /* 0x000e22000021f100 */
[----:B------:R-:W-:Y:S05]  /*3420*/  BRA `(.L_x_24812) ;  /* 0x0000000400a07947 */ /* 0x000fea0003800000 */
.L_x_24819:
        /* <DEDUP_REMOVED lines=10> */
.L_x_24826:
        /* <DEDUP_REMOVED lines=21> */
.L_x_24830:
[----:B------:R-:W-:Y:S05]  /*3620*/  BSYNC.RECONVERGENT B1 ;  /* 0x0000000000017941 */ /* 0x000fea0003800200 */
.L_x_24829:
[----:B------:R-:W-:Y:S01]  /*3630*/  IMAD.SHL.U32 R0, R0, 0x100000, RZ ;  /* 0x0010000000007824 */ /* 0x000fe200078e00ff */
[----:B------:R-:W-:-:S04]  /*3640*/  LEA R3, R3, 0x3b800000, 0x17 ;  /* 0x3b80000003037811 */ /* 0x000fc800078eb8ff */
[----:B------:R-:W-:-:S07]  /*3650*/  LOP3.LUT R0, R3, R0, R7, 0xfe, !PT ;  /* 0x0000000003007212 */ /* 0x000fce00078efe07 */
.L_x_24828:
[----:B------:R-:W-:Y:S05]  /*3660*/  BSYNC.RECONVERGENT B0 ;  /* 0x0000000000007941 */ /* 0x000fea0003800200 */
.L_x_24827:
[----:B------:R-:W0:Y:S01]  /*3670*/  F2I.FTZ.TRUNC.NTZ R0, R0 ;  /* 0x0000000000007305 */ /* 0x000e22000021f100 */
[----:B------:R-:W-:Y:S05]  /*3680*/  BRA `(.L_x_24812) ;  /* 0x0000000400087947 */ /* 0x000fea0003800000 */
.L_x_24825:
        /* <DEDUP_REMOVED lines=21> */
.L_x_24834:
[----:B------:R-:W-:Y:S05]  /*37e0*/  BSYNC.RECONVERGENT B1 ;  /* 0x0000000000017941 */ /* 0x000fea0003800200 */
.L_x_24833:
[----:B------:R-:W-:Y:S01]  /*37f0*/  IMAD.SHL.U32 R0, R0, 0x200000, RZ ;  /* 0x0020000000007824 */ /* 0x000fe200078e00ff */
[----:B------:R-:W-:-:S04]  /*3800*/  LEA R3, R3, 0x37800000, 0x17 ;  /* 0x3780000003037811 */ /* 0x000fc800078eb8ff */
[----:B------:R-:W-:-:S07]  /*3810*/  LOP3.LUT R0, R3, R0, R7, 0xfe, !PT ;  /* 0x0000000003007212 */ /* 0x000fce00078efe07 */
.L_x_24832:
[----:B------:R-:W-:Y:S05]  /*3820*/  BSYNC.RECONVERGENT B0 ;  /* 0x0000000000007941 */ /* 0x000fea0003800200 */
.L_x_24831:
[----:B------:R-:W2:Y:S01]  /*3830*/  F2I.FTZ.TRUNC.NTZ R0, R0 ;  /* 0x0000000000007305 */ /* 0x000ea2000021f100 */
[----:B------:R-:W-:Y:S05]  /*3840*/  BRA `(.L_x_24812) ;  /* 0x0000000000987947 */ /* 0x000fea0003800000 */
.L_x_24824:
        /* <DEDUP_REMOVED lines=14> */
.L_x_24838:
[----:B------:R-:W-:Y:S05]  /*3930*/  BSYNC.RECONVERGENT B0 ;  /* 0x0000000000007941 */ /* 0x000fea0003800200 */
.L_x_24837:
[----:B------:R-:W4:Y:S01]  /*3940*/  F2I.FTZ.TRUNC.NTZ R0, R0 ;  /* 0x0000000000007305 */ /* 0x000f22000021f100 */
[----:B------:R-:W-:Y:S05]  /*3950*/  BRA `(.L_x_24812) ;  /* 0x0000000000547947 */ /* 0x000fea0003800000 */
.L_x_24811:
        /* <DEDUP_REMOVED lines=16> */
.L_x_24839:
[----:B------:R-:W-:Y:S01]  /*3a60*/  IMAD.MOV.U32 R0, RZ, RZ, RZ ;  /* 0x000000ffff007224 */ /* 0x000fe200078e00ff */
[----:B------:R-:W-:Y:S06]  /*3a70*/  BRA `(.L_x_24812) ;  /* 0x00000000000c7947 */ /* 0x000fec0003800000 */
.L_x_24836:
[----:B------:R0:W5:Y:S01]  /*3a80*/  LDG.E R0, desc[UR36][R4.64] ;  /* 0x0000002404007981 */ /* 0x000162000c1e1900 */
[----:B------:R-:W-:Y:S05]  /*3a90*/  BRA `(.L_x_24812) ;  /* 0x0000000000047947 */ /* 0x000fea0003800000 */
.L_x_24835:
[----:B------:R3:W5:Y:S02]  /*3aa0*/  LDG.E R0, desc[UR36][R4.64] ;  /* 0x0000002404007981 */ /* 0x000764000c1e1900 */
.L_x_24812:
[----:B012-45:R-:W-:-:S13]  /*3ab0*/  ISETP.NE.AND P0, PT, R0, RZ, PT ;  /* 0x000000ff0000720c */ /* 0x037fda0003f05270 */
.L_x_24806:
[----:B------:R-:W-:Y:S05]  /*3ac0*/  BSYNC.RECONVERGENT B6 ;  /* 0x0000000000067941 */ /* 0x000fea0003800200 */
.L_x_24805:
        /* <DEDUP_REMOVED lines=8> */
[----:B0-----:R-:W-:-:S02]  /*3b50*/  ISETP.NE.OR P2, PT, RZ, UR4, P2 ;  /* 0x00000004ff007c0c */ /* 0x001fc40009745670 */
[----:B------:R-:W-:Y:S02]  /*3b60*/  ISETP.NE.OR P3, PT, RZ, UR4, P3 ;  /* 0x00000004ff007c0c */ /* 0x000fe40009f65670 */
[----:B------:R-:W-:Y:S02]  /*3b70*/  ISETP.NE.OR P4, PT, RZ, UR4, P4 ;  /* 0x00000004ff007c0c */ /* 0x000fe4000a785670 */
[----:B------:R-:W-:Y:S02]  /*3b80*/  ISETP.NE.OR P0, PT, RZ, UR4, P0 ;  /* 0x00000004ff007c0c */ /* 0x000fe40008705670 */
        /* <DEDUP_REMOVED lines=27> */
.L_x_24847:
[----:B------:R0:W-:Y:S01]  /*3d40*/  STG.E.U8 desc[UR36][R8.64], R11 ;  /* 0x0000000b08007986 */ /* 0x0001e2000c101124 */
[----:B------:R-:W-:Y:S05]  /*3d50*/  BRA `(.L_x_24849) ;  /* 0x0000000c00087947 */ /* 0x000fea0003800000 */
.L_x_24846:
        /* <DEDUP_REMOVED lines=10> */
.L_x_24851:
[----:B------:R0:W-:Y:S01]  /*3e00*/  STG.E desc[UR36][R8.64], R11 ;  /* 0x0000000b08007986 */ /* 0x0001e2000c101924 */
[----:B------:R-:W-:Y:S05]  /*3e10*/  BRA `(.L_x_24849) ;  /* 0x0000000800d87947 */ /* 0x000fea0003800000 */
.L_x_24850:
[----:B------:R0:W-:Y:S01]  /*3e20*/  STG.E.U16 desc[UR36][R8.64], R11 ;  /* 0x0000000b08007986 */ /* 0x0001e2000c101524 */
[----:B------:R-:W-:Y:S05]  /*3e30*/  BRA `(.L_x_24849) ;  /* 0x0000000800d07947 */ /* 0x000fea0003800000 */
.L_x_24845:
        /* <DEDUP_REMOVED lines=9> */
.L_x_24853:
[----:B------:R-:W0:Y:S02]  /*3ed0*/  I2F.S16 R0, R11 ;  /* 0x0000000b00007306 */ /* 0x000e240000101400 */
[----:B0-----:R-:W-:-:S05]  /*3ee0*/  F2FP.F16.F32.PACK_AB R0, RZ, R0 ;  /* 0x00000000ff00723e */ /* 0x001fca00000000ff */
[----:B------:R0:W-:Y:S01]  /*3ef0*/  STG.E.U16 desc[UR36][R8.64], R0 ;  /* 0x0000000008007986 */ /* 0x0001e2000c101524 */
[----:B------:R-:W-:Y:S05]  /*3f00*/  BRA `(.L_x_24849) ;  /* 0x00000008009c7947 */ /* 0x000fea0003800000 */
.L_x_24852:
        /* <DEDUP_REMOVED lines=10> */
.L_x_24855:
[----:B------:R-:W0:Y:S02]  /*3fb0*/  I2F.S16 R11, R11 ;  /* 0x0000000b000b7306 */ /* 0x000e240000101400 */
[----:B0-----:R-:W-:-:S04]  /*3fc0*/  F2FP.F16.F32.PACK_AB R3, RZ, R11 ;  /* 0x0000000bff03723e */ /* 0x001fc800000000ff */
[----:B------:R-:W-:-:S05]  /*3fd0*/  PRMT R3, R3, 0x5410, RZ ;  /* 0x0000541003037816 */ /* 0x000fca00000000ff */
[----:B------:R0:W-:Y:S01]  /*3fe0*/  STG.E desc[UR36][R8.64], R3 ;  /* 0x0000000308007986 */ /* 0x0001e2000c101924 */
[----:B------:R-:W-:Y:S05]  /*3ff0*/  BRA `(.L_x_24849) ;  /* 0x0000000800607947 */ /* 0x000fea0003800000 */
.L_x_24854:
[----:B------:R-:W0:Y:S02]  /*4000*/  I2F.F64.S16 R4, R11 ;  /* 0x0000000b00047312 */ /* 0x000e240000101c00 */
[----:B0-----:R0:W-:Y:S01]  /*4010*/  STG.E.64 desc[UR36][R8.64], R4 ;  /* 0x0000000408007986 */ /* 0x0011e2000c101b24 */
[----:B------:R-:W-:Y:S05]  /*4020*/  BRA `(.L_x_24849) ;  /* 0x0000000800547947 */ /* 0x000fea0003800000 */
.L_x_24844:
        /* <DEDUP_REMOVED lines=10> */
.L_x_24858:
[----:B------:R-:W0:Y:S01]  /*40d0*/  I2F.F64.S16 R4, R11 ;  /* 0x0000000b00047312 */ /* 0x000e220000101c00 */
[----:B------:R-:W-:-:S05]  /*40e0*/  CS2R R6, SRZ ;  /* 0x0000000000067805 */ /* 0x000fca000001ff00 */
[----:B0-----:R0:W-:Y:S01]  /*40f0*/  STG.E.128 desc[UR36][R8.64], R4 ;  /* 0x0000000408007986 */ /* 0x0011e2000c101d24 */
[----:B------:R-:W-:Y:S05]  /*4100*/  BRA `(.L_x_24849) ;  /* 0x00000008001c7947 */ /* 0x000fea0003800000 */
.L_x_24857:
        /* <DEDUP_REMOVED lines=17> */
.L_x_24862:
[----:B------:R-:W-:Y:S05]  /*4220*/  BSYNC.RECONVERGENT B0 ;  /* 0x0000000000007941 */ /* 0x000fea0003800200 */
.L_x_24861:
[----:B------:R0:W-:Y:S01]  /*4230*/  STG.E.U8 desc[UR36][R8.64], R3 ;  /* 0x0000000308007986 */ /* 0x0001e2000c101124 */
[----:B------:R-:W-:Y:S05]  /*4240*/  BRA `(.L_x_24849) ;  /* 0x0000000400cc7947 */ /* 0x000fea0003800000 */
.L_x_24860:
        /* <DEDUP_REMOVED lines=16> */
.L_x_24859:
[----:B------:R-:W0:Y:S02]  /*4350*/  I2F.S16 R0, R11 ;  /* 0x0000000b00007306 */ /* 0x000e240000101400 */
[----:B0-----:R-:W-:-:S05]  /*4360*/  F2FP.BF16.F32.PACK_AB R0, RZ, R0 ;  /* 0x00000000ff00723e */ /* 0x001fca00000010ff */
[----:B------:R0:W-:Y:S01]  /*4370*/  STG.E.U16 desc[UR36][R8.64], R0 ;  /* 0x0000000008007986 */ /* 0x0001e2000c101524 */
[----:B------:R-:W-:Y:S05]  /*4380*/  BRA `(.L_x_24849) ;  /* 0x00000004007c7947 */ /* 0x000fea0003800000 */
.L_x_24856:
        /* <DEDUP_REMOVED lines=10> */
.L_x_24865:
        /* <DEDUP_REMOVED lines=12> */
.L_x_24868:
[----:B------:R-:W-:-:S04]  /*44f0*/  SHF.R.U32.HI R0, RZ, 0x14, R11 ;  /* 0x00000014ff007819 */ /* 0x000fc8000001160b */
[----:B------:R-:W-:-:S04]  /*4500*/  LOP3.LUT R0, R0, 0x1, RZ, 0xc0, !PT ;  /* 0x0000000100007812 */ /* 0x000fc800078ec0ff */
[----:B------:R-:W-:-:S04]  /*4510*/  IADD3 R0, PT, PT, R11, 0x487ffff, R0 ;  /* 0x0487ffff0b007810 */ /* 0x000fc80007ffe000 */
[----:B------:R-:W-:-:S04]  /*4520*/  SHF.R.U32.HI R0, RZ, 0x14, R0 ;  /* 0x00000014ff007819 */ /* 0x000fc80000011600 */
[----:B------:R-:W-:-:S07]  /*4530*/  LOP3.LUT R0, R0, 0xff, RZ, 0xc0, !PT ;  /* 0x000000ff00007812 */ /* 0x000fce00078ec0ff */
.L_x_24869:
[----:B------:R-:W-:-:S07]  /*4540*/  PRMT R4, R0, 0x7610, R4 ;  /* 0x0000761000047816 */ /* 0x000fce0000000004 */
.L_x_24867:
[----:B------:R-:W-:Y:S05]  /*4550*/  BSYNC.RECONVERGENT B0 ;  /* 0x0000000000007941 */ /* 0x000fea0003800200 */
.L_x_24866:
[----:B------:R3:W-:Y:S01]  /*4560*/  STG.E.U8 desc[UR36][R8.64], R4 ;  /* 0x0000000408007986 */ /* 0x0007e2000c101124 */
[----:B------:R-:W-:Y:S05]  /*4570*/  BRA `(.L_x_24849) ;  /* 0x0000000400007947 */ /* 0x000fea0003800000 */
.L_x_24864:
        /* <DEDUP_REMOVED lines=12> */
.L_x_24872:
[----:B------:R-:W-:-:S04]  /*4640*/  SHF.R.U32.HI R0, RZ, 0x15, R11 ;  /* 0x00000015ff007819 */ /* 0x000fc8000001160b */
[----:B------:R-:W-:-:S04]  /*4650*/  LOP3.LUT R0, R0, 0x1, RZ, 0xc0, !PT ;  /* 0x0000000100007812 */ /* 0x000fc800078ec0ff */
[----:B------:R-:W-:-:S04]  /*4660*/  IADD3 R0, PT, PT, R11, 0x88fffff, R0 ;  /* 0x088fffff0b007810 */ /* 0x000fc80007ffe000 */
[----:B------:R-:W-:-:S04]  /*4670*/  SHF.R.U32.HI R0, RZ, 0x15, R0 ;  /* 0x00000015ff007819 */ /* 0x000fc80000011600 */
[----:B------:R-:W-:-:S07]  /*4680*/  LOP3.LUT R0, R0, 0xff, RZ, 0xc0, !PT ;  /* 0x000000ff00007812 */ /* 0x000fce00078ec0ff */
.L_x_24873:
[----:B------:R-:W-:-:S07]  /*4690*/  PRMT R4, R0, 0x7610, R4 ;  /* 0x0000761000047816 */ /* 0x000fce0000000004 */
.L_x_24871:
[----:B------:R-:W-:Y:S05]  /*46a0*/  BSYNC.RECONVERGENT B0 ;  /* 0x0000000000007941 */ /* 0x000fea0003800200 */
.L_x_24870:
[----:B------:R0:W-:Y:S01]  /*46b0*/  STG.E.U8 desc[UR36][R8.64], R4 ;  /* 0x0000000408007986 */ /* 0x0001e2000c101124 */
[----:B------:R-:W-:Y:S05]  /*46c0*/  BRA `(.L_x_24849) ;  /* 0x0000000000ac7947 */ /* 0x000fea0003800000 */
.L_x_24863:
[----:B------:R-:W-:-:S13]  /*46d0*/  ISETP.NE.AND P0, PT, R0, 0x1c, PT ;  /* 0x0000001c0000780c */ /* 0x000fda0003f05270 */
[----:B------:R-:W-:Y:S05]  /*46e0*/  @!P0 BRA `(.L_x_24874) ;  /* 0x0000000000a08947 */ /* 0x000fea0003800000 */
[----:B------:R-:W-:-:S13]  /*46f0*/  ISETP.NE.AND P0, PT, R0, 0x1d, PT ;  /* 0x0000001d0000780c */ /* 0x000fda0003f05270 */
[----:B------:R-:W-:Y:S05]  /*4700*/  @!P0 BRA `(.L_x_24875) ;  /* 0x0000000000888947 */ /* 0x000fea0003800000 */
[----:B------:R-:W-:-:S13]  /*4710*/  ISETP.NE.AND P0, PT, R0, 0x2c, PT ;  /* 0x0000002c0000780c */ /* 0x000fda0003f05270 */
[----:B------:R-:W-:Y:S05]  /*4720*/  @!P0 BRA `(.L_x_24876) ;  /* 0x0000000000448947 */ /* 0x000fea0003800000 */
.L_x_24848:
        /* <DEDUP_REMOVED lines=16> */
.L_x_24877:
[----:B------:R-:W-:Y:S05]  /*4830*/  BRA `(.L_x_24849) ;  /* 0x0000000000507947 */ /* 0x000fea0003800000 */
.L_x_24876:
        /* <DEDUP_REMOVED lines=15> */
.L_x_24875:
[----:B------:R-:W-:Y:S02]  /*4930*/  IMAD.MOV.U32 R4, RZ, RZ, R11 ;  /* 0x000000ffff047224 */ /* 0x000fe400078e000b */
[----:B------:R-:W-:-:S05]  /*4940*/  IMAD.MOV.U32 R5, RZ, RZ, RZ ;  /* 0x000000ffff057224 */ /* 0x000fca00078e00ff */
[----:B------:R2:W-:Y:S01]  /*4950*/  STG.E.64 desc[UR36][R8.64], R4 ;  /* 0x0000000408007986 */ /* 0x0005e2000c101b24 */
[----:B------:R-:W-:Y:S05]  /*4960*/  BRA `(.L_x_24849) ;  /* 0x0000000000047947 */ /* 0x000fea0003800000 */
.L_x_24874:
[----:B------:R0:W-:Y:S02]  /*4970*/  STG.E desc[UR36][R8.64], R11 ;  /* 0x0000000b08007986 */ /* 0x0001e4000c101924 */
.L_x_24849:
[----:B------:R-:W-:Y:S05]  /*4980*/  BSYNC.RECONVERGENT B6 ;  /* 0x0000000000067941 */ /* 0x000fea0003800200 */
.L_x_24843:
        /* <DEDUP_REMOVED lines=24> */
.L_x_24883:
[----:B------:R0:W-:Y:S01]  /*4b10*/  STG.E.U8 desc[UR36][R8.64], R22 ;  /* 0x0000001608007986 */ /* 0x0001e2000c101124 */
[----:B------:R-:W-:Y:S05]  /*4b20*/  BRA `(.L_x_24885) ;  /* 0x0000000c00047947 */ /* 0x000fea0003800000 */
.L_x_24882:
        /* <DEDUP_REMOVED lines=10> */
.L_x_24887:
[----:B------:R3:W-:Y:S01]  /*4bd0*/  STG.E desc[UR36][R8.64], R22 ;  /* 0x0000001608007986 */ /* 0x0007e2000c101924 */
[----:B------:R-:W-:Y:S05]  /*4be0*/  BRA `(.L_x_24885) ;  /* 0x0000000800d47947 */ /* 0x000fea0003800000 */
.L_x_24886:
[----:B------:R2:W-:Y:S01]  /*4bf0*/  STG.E.U16 desc[UR36][R8.64], R22 ;  /* 0x0000001608007986 */ /* 0x0005e2000c101524 */
[----:B------:R-:W-:Y:S05]  /*4c00*/  BRA `(.L_x_24885) ;  /* 0x0000000800cc7947 */ /* 0x000fea0003800000 */
.L_x_24881:
        /* <DEDUP_REMOVED lines=9> */
.L_x_24889:
[----:B------:R-:W0:Y:S02]  /*4ca0*/  I2F.S16 R0, R22 ;  /* 0x0000001600007306 */ /* 0x000e240000101400 */
[----:B0-----:R-:W-:-:S05]  /*4cb0*/  F2FP.F16.F32.PACK_AB R0, RZ, R0 ;  /* 0x00000000ff00723e */ /* 0x001fca00000000ff */
[----:B------:R0:W-:Y:S01]  /*4cc0*/  STG.E.U16 desc[UR36][R8.64], R0 ;  /* 0x0000000008007986 */ /* 0x0001e2000c101524 */
[----:B------:R-:W-:Y:S05]  /*4cd0*/  BRA `(.L_x_24885) ;  /* 0x0000000800987947 */ /* 0x000fea0003800000 */
.L_x_24888:
        /* <DEDUP_REMOVED lines=10> */
.L_x_24891:
[----:B------:R-:W0:Y:S02]  /*4d80*/  I2F.S16 R22, R22 ;  /* 0x0000001600167306 */ /* 0x000e240000101400 */
[----:B0-----:R-:W-:-:S04]  /*4d90*/  F2FP.F16.F32.PACK_AB R3, RZ, R22 ;  /* 0x00000016ff03723e */ /* 0x001fc800000000ff */
[----:B------:R-:W-:-:S05]  /*4da0*/  PRMT R3, R3, 0x5410, RZ ;  /* 0x0000541003037816 */ /* 0x000fca00000000ff */
[----:B------:R0:W-:Y:S01]  /*4db0*/  STG.E desc[UR36][R8.64], R3 ;  /* 0x0000000308007986 */ /* 0x0001e2000c101924 */
[----:B------:R-:W-:Y:S05]  /*4dc0*/  BRA `(.L_x_24885) ;  /* 0x00000008005c7947 */ /* 0x000fea0003800000 */
.L_x_24890:
[----:B------:R-:W0:Y:S02]  /*4dd0*/  I2F.F64.S16 R4, R22 ;  /* 0x0000001600047312 */ /* 0x000e240000101c00 */
[----:B0-----:R0:W-:Y:S01]  /*4de0*/  STG.E.64 desc[UR36][R8.64], R4 ;  /* 0x0000000408007986 */ /* 0x0011e2000c101b24 */
[----:B------:R-:W-:Y:S05]  /*4df0*/  BRA `(.L_x_24885) ;  /* 0x0000000800507947 */ /* 0x000fea0003800000 */
.L_x_24880:
        /* <DEDUP_REMOVED lines=12> */
.L_x_24895:
        /* <DEDUP_REMOVED lines=16> */
.L_x_24898:
[----:B------:R-:W-:-:S07]  /*4fc0*/  PRMT R4, R0, 0x7610, R4 ;  /* 0x0000761000047816 */ /* 0x000fce0000000004 */
.L_x_24897:
[----:B------:R-:W-:Y:S05]  /*4fd0*/  BSYNC.RECONVERGENT B0 ;  /* 0x0000000000007941 */ /* 0x000fea0003800200 */
.L_x_24896:
[----:B------:R0:W-:Y:S01]  /*4fe0*/  STG.E.U8 desc[UR36][R8.64], R4 ;  /* 0x0000000408007986 */ /* 0x0001e2000c101124 */
[----:B------:R-:W-:Y:S05]  /*4ff0*/  BRA `(.L_x_24885) ;  /* 0x0000000400d07947 */ /* 0x000fea0003800000 */
.L_x_24894:
        /* <DEDUP_REMOVED lines=16> */
.L_x_24901:
[----:B------:R-:W-:-:S07]  /*5100*/  PRMT R4, R0, 0x7610, R4 ;  /* 0x0000761000047816 */ /* 0x000fce0000000004 */
.L_x_24900:
[----:B------:R-:W-:Y:S05]  /*5110*/  BSYNC.RECONVERGENT B0 ;  /* 0x0000000000007941 */ /* 0x000fea0003800200 */
.L_x_24899:
[----:B------:R0:W-:Y:S01]  /*5120*/  STG.E.U8 desc[UR36][R8.64], R4 ;  /* 0x0000000408007986 */ /* 0x0001e2000c101124 */
[----:B------:R-:W-:Y:S05]  /*5130*/  BRA `(.L_x_24885) ;  /* 0x0000000400807947 */ /* 0x000fea0003800000 */
.L_x_24893:
        /* <DEDUP_REMOVED lines=21> */
.L_x_24903:
[----:B------:R-:W-:Y:S02]  /*5290*/  IMAD.MOV.U32 R4, RZ, RZ, R22 ;  /* 0x000000ffff047224 */ /* 0x000fe400078e0016 */
[----:B------:R-:W-:-:S05]  /*52a0*/  IMAD.MOV.U32 R5, RZ, RZ, RZ ;  /* 0x000000ffff057224 */ /* 0x000fca00078e00ff */
[----:B------:R0:W-:Y:S01]  /*52b0*/  STG.E.64 desc[UR36][R8.64], R4 ;  /* 0x0000000408007986 */ /* 0x0001e2000c101b24 */
[----:B------:R-:W-:Y:S05]  /*52c0*/  BRA `(.L_x_24885) ;  /* 0x00000004001c7947 */ /* 0x000fea0003800000 */
.L_x_24902:
[----:B------:R0:W-:Y:S01]  /*52d0*/  STG.E desc[UR36][R8.64], R22 ;  /* 0x0000001608007986 */ /* 0x0001e2000c101924 */
[----:B------:R-:W-:Y:S05]  /*52e0*/  BRA `(.L_x_24885) ;  /* 0x0000000400147947 */ /* 0x000fea0003800000 */
.L_x_24892:
        /* <DEDUP_REMOVED lines=8> */
.L_x_24905:
[----:B------:R-:W0:Y:S01]  /*5370*/  I2F.F64.S16 R4, R22 ;  /* 0x0000001600047312 */ /* 0x000e220000101c00 */
[----:B------:R-:W-:-:S05]  /*5380*/  CS2R R6, SRZ ;  /* 0x0000000000067805 */ /* 0x000fca000001ff00 */
[----:B0-----:R0:W-:Y:S01]  /*5390*/  STG.E.128 desc[UR36][R8.64], R4 ;  /* 0x0000000408007986 */ /* 0x0011e2000c101d24 */
[----:B------:R-:W-:Y:S05]  /*53a0*/  BRA `(.L_x_24885) ;  /* 0x0000000000e47947 */ /* 0x000fea0003800000 */
.L_x_24904:
[----:B------:R-:W-:-:S13]  /*53b0*/  ISETP.NE.AND P0, PT, R0, 0xf, PT ;  /* 0x0000000f0000780c */ /* 0x000fda0003f05270 */
[----:B------:R-:W-:Y:S05]  /*53c0*/  @!P0 BRA `(.L_x_24906) ;  /* 0x0000000000d08947 */ /* 0x000fea0003800000 */
[----:B------:R-:W-:-:S13]  /*53d0*/  ISETP.NE.AND P0, PT, R0, 0x17, PT ;  /* 0x000000170000780c */ /* 0x000fda0003f05270 */
[----:B------:R-:W-:Y:S05]  /*53e0*/  @!P0 BRA `(.L_x_24907) ;  /* 0x0000000000848947 */ /* 0x000fea0003800000 */
[----:B------:R-:W-:-:S13]  /*53f0*/  ISETP.NE.AND P0, PT, R0, 0x18, PT ;  /* 0x000000180000780c */ /* 0x000fda0003f05270 */
[----:B------:R-:W-:Y:S05]  /*5400*/  @!P0 BRA `(.L_x_24908) ;  /* 0x0000000000448947 */ /* 0x000fea0003800000 */
.L_x_24884:
        /* <DEDUP_REMOVED lines=16> */
.L_x_24909:
[----:B------:R-:W-:Y:S05]  /*5510*/  BRA `(.L_x_24885) ;  /* 0x0000000000887947 */ /* 0x000fea0003800000 */
.L_x_24908:
        /* <DEDUP_REMOVED lines=11> */
.L_x_24911:
[----:B------:R-:W-:Y:S05]  /*55d0*/  BSYNC.RECONVERGENT B0 ;  /* 0x0000000000007941 */ /* 0x000fea0003800200 */
.L_x_24910:
[----:B------:R0:W-:Y:S01]  /*55e0*/  STG.E.U8 desc[UR36][R8.64], R3 ;  /* 0x0000000308007986 */ /* 0x0001e2000c101124 */
[----:B------:R-:W-:Y:S05]  /*55f0*/  BRA `(.L_x_24885) ;  /* 0x0000000000507947 */ /* 0x000fea0003800000 */
.L_x_24907:
        /* <DEDUP_REMOVED lines=12> */
.L_x_24912:
[----:B------:R-:W-:Y:S01]  /*56c0*/  IMAD.MOV.U32 R3, RZ, RZ, 0x7f ;  /* 0x0000007fff037424 */ /* 0x000fe200078e00ff */
[----:B------:R-:W-:-:S04]  /*56d0*/  ISETP.GT.U32.AND P0, PT, R5, 0x7f800000, PT ;  /* 0x7f8000000500780c */ /* 0x000fc80003f04070 */
[----:B------:R-:W-:-:S05]  /*56e0*/  SEL R3, R3, 0x7c, P0 ;  /* 0x0000007c03037807 */ /* 0x000fca0000000000 */
[----:B------:R0:W-:Y:S01]  /*56f0*/  STG.E.U8 desc[UR36][R8.64], R3 ;  /* 0x0000000308007986 */ /* 0x0001e2000c101124 */
[----:B------:R-:W-:Y:S05]  /*5700*/  BRA `(.L_x_24885) ;  /* 0x00000000000c7947 */ /* 0x000fea0003800000 */
.L_x_24906:
[----:B------:R-:W0:Y:S02]  /*5710*/  I2F.S16 R0, R22 ;  /* 0x0000001600007306 */ /* 0x000e240000101400 */
[----:B0-----:R-:W-:-:S05]  /*5720*/  F2FP.BF16.F32.PACK_AB R0, RZ, R0 ;  /* 0x00000000ff00723e */ /* 0x001fca00000010ff */
[----:B------:R0:W-:Y:S02]  /*5730*/  STG.E.U16 desc[UR36][R8.64], R0 ;  /* 0x0000000008007986 */ /* 0x0001e4000c101524 */
.L_x_24885:
[----:B------:R-:W-:Y:S05]  /*5740*/  BSYNC.RECONVERGENT B6 ;  /* 0x0000000000067941 */ /* 0x000fea0003800200 */
.L_x_24879:
[----:B------:R-:W-:-:S07]  /*5750*/  VIADD R2, R2, 0x80 ;  /* 0x0000008002027836 */ /* 0x000fce0000000000 */
.L_x_24842:
[----:B------:R-:W-:-:S13]  /*5760*/  ISETP.GE.AND P0, PT, R2, R19, PT ;  /* 0x000000130200720c */ /* 0x000fda0003f06270 */
[----:B------:R-:W-:Y:S05]  /*5770*/  @P0 BREAK.RELIABLE B7 ;  /* 0x0000000000070942 */ /* 0x000fea0003800100 */
[----:B------:R-:W-:Y:S05]  /*5780*/  @P0 BRA `(.L_x_24878) ;  /* 0x0000000c006c0947 */ /* 0x000fea0003800000 */
[----:B------:R-:W-:Y:S05]  /*5790*/  BSYNC.RELIABLE B7 ;  /* 0x0000000000077941 */ /* 0x000fea0003800100 */
.L_x_24841:
        /* <DEDUP_REMOVED lines=21> */
.L_x_24917:
[----:B------:R0:W-:Y:S01]  /*58f0*/  STG.E.U8 desc[UR36][R8.64], R18 ;  /* 0x0000001208007986 */ /* 0x0001e2000c101124 */
[----:B------:R-:W-:Y:S05]  /*5900*/  BRA `(.L_x_24919) ;  /* 0x0000000c00047947 */ /* 0x000fea0003800000 */
.L_x_24916:
        /* <DEDUP_REMOVED lines=10> */
.L_x_24921:
[----:B------:R3:W-:Y:S01]  /*59b0*/  STG.E desc[UR36][R8.64], R18 ;  /* 0x0000001208007986 */ /* 0x0007e2000c101924 */
[----:B------:R-:W-:Y:S05]  /*59c0*/  BRA `(.L_x_24919) ;  /* 0x0000000800d47947 */ /* 0x000fea0003800000 */
.L_x_24920:
[----:B------:R2:W-:Y:S01]  /*59d0*/  STG.E.U16 desc[UR36][R8.64], R18 ;  /* 0x0000001208007986 */ /* 0x0005e2000c101524 */
[----:B------:R-:W-:Y:S05]  /*59e0*/  BRA `(.L_x_24919) ;  /* 0x0000000800cc7947 */ /* 0x000fea0003800000 */
.L_x_24915:
        /* <DEDUP_REMOVED lines=9> */
.L_x_24923:
[----:B------:R-:W0:Y:S02]  /*5a80*/  I2F.S16 R0, R18 ;  /* 0x0000001200007306 */ /* 0x000e240000101400 */
[----:B0-----:R-:W-:-:S05]  /*5a90*/  F2FP.F16.F32.PACK_AB R0, RZ, R0 ;  /* 0x00000000ff00723e */ /* 0x001fca00000000ff */
[----:B------:R0:W-:Y:S01]  /*5aa0*/  STG.E.U16 desc[UR36][R8.64], R0 ;  /* 0x0000000008007986 */ /* 0x0001e2000c101524 */
[----:B------:R-:W-:Y:S05]  /*5ab0*/  BRA `(.L_x_24919) ;  /* 0x0000000800987947 */ /* 0x000fea0003800000 */
.L_x_24922:
        /* <DEDUP_REMOVED lines=10> */
.L_x_24925:
[----:B------:R-:W0:Y:S02]  /*5b60*/  I2F.S16 R18, R18 ;  /* 0x0000001200127306 */ /* 0x000e240000101400 */
[----:B0-----:R-:W-:-:S04]  /*5b70*/  F2FP.F16.F32.PACK_AB R3, RZ, R18 ;  /* 0x00000012ff03723e */ /* 0x001fc800000000ff */
[----:B------:R-:W-:-:S05]  /*5b80*/  PRMT R3, R3, 0x5410, RZ ;  /* 0x0000541003037816 */ /* 0x000fca00000000ff */
[----:B------:R0:W-:Y:S01]  /*5b90*/  STG.E desc[UR36][R8.64], R3 ;  /* 0x0000000308007986 */ /* 0x0001e2000c101924 */
[----:B------:R-:W-:Y:S05]  /*5ba0*/  BRA `(.L_x_24919) ;  /* 0x00000008005c7947 */ /* 0x000fea0003800000 */
.L_x_24924:
[----:B------:R-:W0:Y:S02]  /*5bb0*/  I2F.F64.S16 R4, R18 ;  /* 0x0000001200047312 */ /* 0x000e240000101c00 */
[----:B0-----:R0:W-:Y:S01]  /*5bc0*/  STG.E.64 desc[UR36][R8.64], R4 ;  /* 0x0000000408007986 */ /* 0x0011e2000c101b24 */
[----:B------:R-:W-:Y:S05]  /*5bd0*/  BRA `(.L_x_24919) ;  /* 0x0000000800507947 */ /* 0x000fea0003800000 */
.L_x_24914:
        /* <DEDUP_REMOVED lines=12> */
.L_x_24929:
        /* <DEDUP_REMOVED lines=16> */
.L_x_24932:
[----:B------:R-:W-:-:S07]  /*5da0*/  PRMT R4, R0, 0x7610, R4 ;  /* 0x0000761000047816 */ /* 0x000fce0000000004 */
.L_x_24931:
[----:B------:R-:W-:Y:S05]  /*5db0*/  BSYNC.RECONVERGENT B0 ;  /* 0x0000000000007941 */ /* 0x000fea0003800200 */
.L_x_24930:
[----:B------:R0:W-:Y:S01]  /*5dc0*/  STG.E.U8 desc[UR36][R8.64], R4 ;  /* 0x0000000408007986 */ /* 0x0001e2000c101124 */
[----:B------:R-:W-:Y:S05]  /*5dd0*/  BRA `(.L_x_24919) ;  /* 0x0000000400d07947 */ /* 0x000fea0003800000 */
.L_x_24928:
        /* <DEDUP_REMOVED lines=16> */
.L_x_24935:
[----:B------:R-:W-:-:S07]  /*5ee0*/  PRMT R4, R0, 0x7610, R4 ;  /* 0x0000761000047816 */ /* 0x000fce0000000004 */
.L_x_24934:
[----:B------:R-:W-:Y:S05]  /*5ef0*/  BSYNC.RECONVERGENT B0 ;  /* 0x0000000000007941 */ /* 0x000fea0003800200 */
.L_x_24933:
[----:B------:R0:W-:Y:S01]  /*5f00*/  STG.E.U8 desc[UR36][R8.64], R4 ;  /* 0x0000000408007986 */ /* 0x0001e2000c101124 */
[----:B------:R-:W-:Y:S05]  /*5f10*/  BRA `(.L_x_24919) ;  /* 0x0000000400807947 */ /* 0x000fea0003800000 */
.L_x_24927:
        /* <DEDUP_REMOVED lines=21> */
.L_x_24937:
[----:B------:R-:W-:Y:S02]  /*6070*/  IMAD.MOV.U32 R4, RZ, RZ, R18 ;  /* 0x000000ffff047224 */ /* 0x000fe400078e0012 */
[----:B------:R-:W-:-:S05]  /*6080*/  IMAD.MOV.U32 R5, RZ, RZ, RZ ;  /* 0x000000ffff057224 */ /* 0x000fca00078e00ff */
[----:B------:R0:W-:Y:S01]  /*6090*/  STG.E.64 desc[UR36][R8.64], R4 ;  /* 0x0000000408007986 */ /* 0x0001e2000c101b24 */
[----:B------:R-:W-:Y:S05]  /*60a0*/  BRA `(.L_x_24919) ;  /* 0x00000004001c7947 */ /* 0x000fea0003800000 */
.L_x_24936:
[----:B------:R0:W-:Y:S01]  /*60b0*/  STG.E desc[UR36][R8.64], R18 ;  /* 0x0000001208007986 */ /* 0x0001e2000c101924 */
[----:B------:R-:W-:Y:S05]  /*60c0*/  BRA `(.L_x_24919) ;  /* 0x0000000400147947 */ /* 0x000fea0003800000 */
.L_x_24926:
        /* <DEDUP_REMOVED lines=8> */
.L_x_24939:
[----:B------:R-:W0:Y:S01]  /*6150*/  I2F.F64.S16 R4, R18 ;  /* 0x0000001200047312 */ /* 0x000e220000101c00 */
[----:B------:R-:W-:-:S05]  /*6160*/  CS2R R6, SRZ ;  /* 0x0000000000067805 */ /* 0x000fca000001ff00 */
[----:B0-----:R0:W-:Y:S01]  /*6170*/  STG.E.128 desc[UR36][R8.64], R4 ;  /* 0x0000000408007986 */ /* 0x0011e2000c101d24 */
[----:B------:R-:W-:Y:S05]  /*6180*/  BRA `(.L_x_24919) ;  /* 0x0000000000e47947 */ /* 0x000fea0003800000 */
.L_x_24938:
[----:B------:R-:W-:-:S13]  /*6190*/  ISETP.NE.AND P0, PT, R0, 0xf, PT ;  /* 0x0000000f0000780c */ /* 0x000fda0003f05270 */
[----:B------:R-:W-:Y:S05]  /*61a0*/  @!P0 BRA `(.L_x_24940) ;  /* 0x0000000000d08947 */ /* 0x000fea0003800000 */
[----:B------:R-:W-:-:S13]  /*61b0*/  ISETP.NE.AND P0, PT, R0, 0x17, PT ;  /* 0x000000170000780c */ /* 0x000fda0003f05270 */
[----:B------:R-:W-:Y:S05]  /*61c0*/  @!P0 BRA `(.L_x_24941) ;  /* 0x0000000000848947 */ /* 0x000fea0003800000 */
[----:B------:R-:W-:-:S13]  /*61d0*/  ISETP.NE.AND P0, PT, R0, 0x18, PT ;  /* 0x000000180000780c */ /* 0x000fda0003f05270 */
[----:B------:R-:W-:Y:S05]  /*61e0*/  @!P0 BRA `(.L_x_24942) ;  /* 0x0000000000448947 */ /* 0x000fea0003800000 */
.L_x_24918:
        /* <DEDUP_REMOVED lines=16> */
.L_x_24943:
[----:B------:R-:W-:Y:S05]  /*62f0*/  BRA `(.L_x_24919) ;  /* 0x0000000000887947 */ /* 0x000fea0003800000 */
.L_x_24942:
        /* <DEDUP_REMOVED lines=11> */
.L_x_24945:
[----:B------:R-:W-:Y:S05]  /*63b0*/  BSYNC.RECONVERGENT B0 ;  /* 0x0000000000007941 */ /* 0x000fea0003800200 */
.L_x_24944:
[----:B------:R0:W-:Y:S01]  /*63c0*/  STG.E.U8 desc[UR36][R8.64], R3 ;  /* 0x0000000308007986 */ /* 0x0001e2000c101124 */
[----:B------:R-:W-:Y:S05]  /*63d0*/  BRA `(.L_x_24919) ;  /* 0x0000000000507947 */ /* 0x000fea0003800000 */
.L_x_24941:
        /* <DEDUP_REMOVED lines=12> */
.L_x_24946:
[----:B------:R-:W-:Y:S01]  /*64a0*/  IMAD.MOV.U32 R3, RZ, RZ, 0x7f ;  /* 0x0000007fff037424 */ /* 0x000fe200078e00ff */
[----:B------:R-:W-:-:S04]  /*64b0*/  ISETP.GT.U32.AND P0, PT, R5, 0x7f800000, PT ;  /* 0x7f8000000500780c */ /* 0x000fc80003f04070 */
[----:B------:R-:W-:-:S05]  /*64c0*/  SEL R3, R3, 0x7c, P0 ;  /* 0x0000007c03037807 */ /* 0x000fca0000000000 */
[----:B------:R0:W-:Y:S01]  /*64d0*/  STG.E.U8 desc[UR36][R8.64], R3 ;  /* 0x0000000308007986 */ /* 0x0001e2000c101124 */
[----:B------:R-:W-:Y:S05]  /*64e0*/  BRA `(.L_x_24919) ;  /* 0x00000000000c7947 */ /* 0x000fea0003800000 */
.L_x_24940:
[----:B------:R-:W0:Y:S02]  /*64f0*/  I2F.S16 R0, R18 ;  /* 0x0000001200007306 */ /* 0x000e240000101400 */
[----:B0-----:R-:W-:-:S05]  /*6500*/  F2FP.BF16.F32.PACK_AB R0, RZ, R0 ;  /* 0x00000000ff00723e */ /* 0x001fca00000010ff */
[----:B------:R0:W-:Y:S02]  /*6510*/  STG.E.U16 desc[UR36][R8.64], R0 ;  /* 0x0000000008007986 */ /* 0x0001e4000c101524 */
.L_x_24919:
[----:B------:R-:W-:Y:S05]  /*6520*/  BSYNC.RECONVERGENT B6 ;  /* 0x0000000000067941 */ /* 0x000fea0003800200 */
.L_x_24913:
[----:B------:R-:W-:-:S07]  /*6530*/  VIADD R2, R2, 0x80 ;  /* 0x0000008002027836 */ /* 0x000fce0000000000 */
.L_x_24878:
[----:B------:R-:W-:Y:S05]  /*6540*/  BSYNC.RECONVERGENT B8 ;  /* 0x0000000000087941 */ /* 0x000fea0003800200 */
.L_x_24840:
        /* <DEDUP_REMOVED lines=21> */
.L_x_24950:
[----:B------:R-:W-:Y:S01]  /*66a0*/  STG.E.U8 desc[UR36][R2.64], R16 ;  /* 0x0000001002007986 */ /* 0x000fe2000c101124 */
[----:B------:R-:W-:Y:S05]  /*66b0*/  EXIT ;  /* 0x000000000000794d */ /* 0x000fea0003800000 */
.L_x_24949:
        /* <DEDUP_REMOVED lines=9> */
.L_x_24953:
[----:B------:R-:W-:Y:S01]  /*6750*/  STG.E desc[UR36][R2.64], R16 ;  /* 0x0000001002007986 */ /* 0x000fe2000c101924 */
[----:B------:R-:W-:Y:S05]  /*6760*/  EXIT ;  /* 0x000000000000794d */ /* 0x000fea0003800000 */
.L_x_24952:
[----:B------:R-:W-:Y:S01]  /*6770*/  STG.E.U16 desc[UR36][R2.64], R16 ;  /* 0x0000001002007986 */ /* 0x000fe2000c101524 */
[----:B------:R-:W-:Y:S05]  /*6780*/  EXIT ;  /* 0x000000000000794d */ /* 0x000fea0003800000 */
.L_x_24948:
        /* <DEDUP_REMOVED lines=9> */
.L_x_24955:
[----:B------:R-:W0:Y:S02]  /*6820*/  I2F.S16 R0, R16 ;  /* 0x0000001000007306 */ /* 0x000e240000101400 */
[----:B0-----:R-:W-:-:S05]  /*6830*/  F2FP.F16.F32.PACK_AB R0, RZ, R0 ;  /* 0x00000000ff00723e */ /* 0x001fca00000000ff */
[----:B------:R-:W-:Y:S01]  /*6840*/  STG.E.U16 desc[UR36][R2.64], R0 ;  /* 0x0000000002007986 */ /* 0x000fe2000c101524 */
[----:B------:R-:W-:Y:S05]  /*6850*/  EXIT ;  /* 0x000000000000794d */ /* 0x000fea0003800000 */
.L_x_24954:
        /* <DEDUP_REMOVED lines=10> */
.L_x_24957:
[----:B------:R-:W0:Y:S02]  /*6900*/  I2F.S16 R16, R16 ;  /* 0x0000001000107306 */ /* 0x000e240000101400 */
[----:B0-----:R-:W-:-:S04]  /*6910*/  F2FP.F16.F32.PACK_AB R5, RZ, R16 ;  /* 0x00000010ff05723e */ /* 0x001fc800000000ff */
[----:B------:R-:W-:-:S05]  /*6920*/  PRMT R5, R5, 0x5410, RZ ;  /* 0x0000541005057816 */ /* 0x000fca00000000ff */
[----:B------:R-:W-:Y:S01]  /*6930*/  STG.E desc[UR36][R2.64], R5 ;  /* 0x0000000502007986 */ /* 0x000fe2000c101924 */
[----:B------:R-:W-:Y:S05]  /*6940*/  EXIT ;  /* 0x000000000000794d */ /* 0x000fea0003800000 */
.L_x_24956:
[----:B------:R-:W0:Y:S02]  /*6950*/  I2F.F64.S16 R16, R16 ;  /* 0x0000001000107312 */ /* 0x000e240000101c00 */
[----:B0-----:R-:W-:Y:S01]  /*6960*/  STG.E.64 desc[UR36][R2.64], R16 ;  /* 0x0000001002007986 */ /* 0x001fe2000c101b24 */
[----:B------:R-:W-:Y:S05]  /*6970*/  EXIT ;  /* 0x000000000000794d */ /* 0x000fea0003800000 */
.L_x_24947:
        /* <DEDUP_REMOVED lines=12> */
.L_x_24961:
        /* <DEDUP_REMOVED lines=17> */
.L_x_24963:
[----:B------:R-:W-:Y:S05]  /*6b50*/  BSYNC.RECONVERGENT B0 ;  /* 0x0000000000007941 */ /* 0x000fea0003800200 */
.L_x_24962:
[----:B------:R-:W-:Y:S01]  /*6b60*/  STG.E.U8 desc[UR36][R2.64], R0 ;  /* 0x0000000002007986 */ /* 0x000fe2000c101124 */
[----:B------:R-:W-:Y:S05]  /*6b70*/  EXIT ;  /* 0x000000000000794d */ /* 0x000fea0003800000 */
.L_x_24960:
        /* <DEDUP_REMOVED lines=17> */
.L_x_24965:
[----:B------:R-:W-:Y:S05]  /*6c90*/  BSYNC.RECONVERGENT B0 ;  /* 0x0000000000007941 */ /* 0x000fea0003800200 */
.L_x_24964:
[----:B------:R-:W-:Y:S01]  /*6ca0*/  STG.E.U8 desc[UR36][R2.64], R0 ;  /* 0x0000000002007986 */ /* 0x000fe2000c101124 */
[----:B------:R-:W-:Y:S05]  /*6cb0*/  EXIT ;  /* 0x000000000000794d */ /* 0x000fea0003800000 */
.L_x_24959:
        /* <DEDUP_REMOVED lines=21> */
.L_x_24967:
[----:B------:R-:W-:-:S05]  /*6e10*/  IMAD.MOV.U32 R17, RZ, RZ, RZ ;  /* 0x000000ffff117224 */ /* 0x000fca00078e00ff */
[----:B------:R-:W-:Y:S01]  /*6e20*/  STG.E.64 desc[UR36][R2.64], R16 ;  /* 0x0000001002007986 */ /* 0x000fe2000c101b24 */
[----:B------:R-:W-:Y:S05]  /*6e30*/  EXIT ;  /* 0x000000000000794d */ /* 0x000fea0003800000 */
.L_x_24966:
[----:B------:R-:W-:Y:S01]  /*6e40*/  STG.E desc[UR36][R2.64], R16 ;  /* 0x0000001002007986 */ /* 0x000fe2000c101924 */
[----:B------:R-:W-:Y:S05]  /*6e50*/  EXIT ;  /* 0x000000000000794d */ /* 0x000fea0003800000 */
.L_x_24958:
        /* <DEDUP_REMOVED lines=8> */
.L_x_24969:
[----:B------:R-:W0:Y:S01]  /*6ee0*/  I2F.F64.S16 R16, R16 ;  /* 0x0000001000107312 */ /* 0x000e220000101c00 */
[----:B------:R-:W-:-:S05]  /*6ef0*/  CS2R R18, SRZ ;  /* 0x0000000000127805 */ /* 0x000fca000001ff00 */
[----:B0-----:R-:W-:Y:S01]  /*6f00*/  STG.E.128 desc[UR36][R2.64], R16 ;  /* 0x0000001002007986 */ /* 0x001fe2000c101d24 */
[----:B------:R-:W-:Y:S05]  /*6f10*/  EXIT ;  /* 0x000000000000794d */ /* 0x000fea0003800000 */
.L_x_24968:
[----:B------:R-:W-:-:S13]  /*6f20*/  ISETP.NE.AND P0, PT, R0, 0xf, PT ;  /* 0x0000000f0000780c */ /* 0x000fda0003f05270 */
[----:B------:R-:W-:Y:S05]  /*6f30*/  @!P0 BRA `(.L_x_24970) ;  /* 0x0000000000d48947 */ /* 0x000fea0003800000 */
[----:B------:R-:W-:-:S13]  /*6f40*/  ISETP.NE.AND P0, PT, R0, 0x17, PT ;  /* 0x000000170000780c */ /* 0x000fda0003f05270 */
[----:B------:R-:W-:Y:S05]  /*6f50*/  @!P0 BRA `(.L_x_24971) ;  /* 0x0000000000848947 */ /* 0x000fea0003800000 */
[----:B------:R-:W-:-:S13]  /*6f60*/  ISETP.NE.AND P0, PT, R0, 0x18, PT ;  /* 0x000000180000780c */ /* 0x000fda0003f05270 */
[----:B------:R-:W-:Y:S05]  /*6f70*/  @!P0 BRA `(.L_x_24972) ;  /* 0x0000000000448947 */ /* 0x000fea0003800000 */
.L_x_24951:
        /* <DEDUP_REMOVED lines=16> */
.L_x_24973:
[----:B------:R-:W-:Y:S05]  /*7080*/  EXIT ;  /* 0x000000000000794d */ /* 0x000fea0003800000 */
.L_x_24972:
        /* <DEDUP_REMOVED lines=11> */
.L_x_24975:
[----:B------:R-:W-:Y:S05]  /*7140*/  BSYNC.RECONVERGENT B0 ;  /* 0x0000000000007941 */ /* 0x000fea0003800200 */
.L_x_24974:
[----:B------:R-:W-:Y:S01]  /*7150*/  STG.E.U8 desc[UR36][R2.64], R5 ;  /* 0x0000000502007986 */ /* 0x000fe2000c101124 */
[----:B------:R-:W-:Y:S05]  /*7160*/  EXIT ;  /* 0x000000000000794d */ /* 0x000fea0003800000 */
.L_x_24971:
        /* <DEDUP_REMOVED lines=13> */
.L_x_24976:
[----:B------:R-:W-:Y:S01]  /*7240*/  IMAD.MOV.U32 R5, RZ, RZ, 0x7f ;  /* 0x0000007fff057424 */ /* 0x000fe200078e00ff */
[----:B------:R-:W-:-:S04]  /*7250*/  ISETP.GT.U32.AND P0, PT, R7, 0x7f800000, PT ;  /* 0x7f8000000700780c */ /* 0x000fc80003f04070 */
[----:B------:R-:W-:-:S05]  /*7260*/  SEL R5, R5, 0x7c, P0 ;  /* 0x0000007c05057807 */ /* 0x000fca0000000000 */
[----:B------:R-:W-:Y:S01]  /*7270*/  STG.E.U8 desc[UR36][R2.64], R5 ;  /* 0x0000000502007986 */ /* 0x000fe2000c101124 */
[----:B------:R-:W-:Y:S05]  /*7280*/  EXIT ;  /* 0x000000000000794d */ /* 0x000fea0003800000 */
.L_x_24970:
[----:B------:R-:W0:Y:S02]  /*7290*/  I2F.S16 R0, R16 ;  /* 0x0000001000007306 */ /* 0x000e240000101400 */
[----:B0-----:R-:W-:-:S05]  /*72a0*/  F2FP.BF16.F32.PACK_AB R0, RZ, R0 ;  /* 0x00000000ff00723e */ /* 0x001fca00000010ff */
[----:B------:R-:W-:Y:S01]  /*72b0*/  STG.E.U16 desc[UR36][R2.64], R0 ;  /* 0x0000000002007986 */ /* 0x000fe2000c101524 */
[----:B------:R-:W-:Y:S05]  /*72c0*/  EXIT ;  /* 0x000000000000794d */ /* 0x000fea0003800000 */
.L_x_24977:
        /* <DEDUP_REMOVED lines=11> */
.L_x_43603:


//--------------------- .text._ZN2at6native18elementwise_kernelILi128ELi4EZNS0_22gpu_kernel_impl_nocastINS0_13AUnaryFunctorIiibZZZNS0_22logical_or_kernel_cudaERNS_14TensorIteratorEENKUlvE0_clEvENKUlvE1_clEvEUliiE_EEEEvRNS_18TensorIteratorBaseERKT_EUliE_EEviT1_ --------------------------
	.section	.text._ZN2at6native18elementwise_kernelILi128ELi4EZNS0_22gpu_kernel_impl_nocastINS0_13AUnaryFunctorIiibZZZNS0_22logical_or_kernel_cudaERNS_14TensorIteratorEENKUlvE0_clEvENKUlvE1_clEvEUliiE_EEEEvRNS_18TensorIteratorBaseERKT_EUliE_EEviT1_,"ax",@progbits
	.align	128
        .global         _ZN2at6native18elementwise_kernelILi128ELi4EZNS0_22gpu_kernel_impl_nocastINS0_13AUnaryFunctorIiibZZZNS0_22logical_or_kernel_cudaERNS_14TensorIteratorEENKUlvE0_clEvENKUlvE1_clEvEUliiE_EEEEvRNS_18TensorIteratorBaseERKT_EUliE_EEviT1_
        .type           _ZN2at6native18elementwise_kernelILi128ELi4EZNS0_22gpu_kernel_impl_nocastINS0_13AUnaryFunctorIiibZZZNS0_22logical_or_kernel_cudaERNS_14TensorIteratorEENKUlvE0_clEvENKUlvE1_clEvEUliiE_EEEEvRNS_18TensorIteratorBaseERKT_EUliE_EEviT1_,@function
        .size           _ZN2at6native18elementwise_kernelILi128ELi4EZNS0_22gpu_kernel_impl_nocastINS0_13AUnaryFunctorIiibZZZNS0_22logical_or_kernel_cudaERNS_14TensorIteratorEENKUlvE0_clEvENKUlvE1_clEvEUliiE_EEEEvRNS_18TensorIteratorBaseERKT_EUliE_EEviT1_,(.L_x_43604 - _ZN2at6native18elementwise_kernelILi128ELi4EZNS0_22gpu_kernel_impl_nocastINS0_13AUnaryFunctorIiibZZZNS0_22logical_or_kernel_cudaERNS_14TensorIteratorEENKUlvE0_clEvENKUlvE1_clEvEUliiE_EEEEvRNS_18TensorIteratorBaseERKT_EUliE_EEviT1_)
        .other          _ZN2at6native18elementwise_kernelILi128ELi4EZNS0_22gpu_kernel_impl_nocastINS0_13AUnaryFunctorIiibZZZNS0_22logical_or_kernel_cudaERNS_14TensorIteratorEENKUlvE0_clEvENKUlvE1_clEvEUliiE_EEEEvRNS_18TensorIteratorBaseERKT_EUliE_EEviT1_,@"STO_CUDA_ENTRY STV_DEFAULT"
_ZN2at6native18elementwise_kernelILi128ELi4EZNS0_22gpu_kernel_impl_nocastINS0_13AUnaryFunctorIiibZZZNS0_22logical_or_kernel_cudaERNS_14TensorIteratorEENKUlvE0_clEvENKUlvE1_clEvEUliiE_EEEEvRNS_18TensorIteratorBaseERKT_EUliE_EEviT1_:
.text._ZN2at6native18elementwise_kernelILi128ELi4EZNS0_22gpu_kernel_impl_nocastINS0_13AUnaryFunctorIiibZZZNS0_22logical_or_kernel_cudaERNS_14TensorIteratorEENKUlvE0_clEvENKUlvE1_clEvEUliiE_EEEEvRNS_18TensorIteratorBaseERKT_EUliE_EEviT1_:
        /* <DEDUP_REMOVED lines=16> */
[----:B0-----:R-:W1:Y:S06]  /*0100*/  LDG.E R4, desc[UR6][R4.64] ;  /* 0x0000000604047981 */ /* 0x001e6c000c1e1900 */
[----:B------:R-:W0:Y:S01]  /*0110*/  LDC.64 R6, c[0x0][0x580] ;  /* 0x00016000ff067b82 */ /* 0x000e220000000a00 */
[----:B------:R-:W-:Y:S02]  /*0120*/  IADD3 R3, PT, PT, R3, 0x80, RZ ;  /* 0x0000008003037810 */ /* 0x000fe40007ffe0ff */
[----:B-1----:R-:W-:-:S04]  /*0130*/  LOP3.LUT P0, RZ, R4, UR5, RZ, 0xfc, !PT ;  /* 0x0000000504ff7c12 */ /* 0x002fc8000f80fcff */
[----:B------:R-:W-:Y:S02]  /*0140*/  SEL R9, RZ, 0x1, !P0 ;  /* 0x00000001ff097807 */ /* 0x000fe40004000000 */
[----:B------:R-:W-:-:S03]  /*0150*/  ISETP.GE.AND P0, PT, R3, UR4, PT ;  /* 0x0000000403007c0c */ /* 0x000fc6000bf06270 */
[----:B0-----:R0:W-:Y:S10]  /*0160*/  STG.E.U8 desc[UR6][R6.64], R9 ;  /* 0x0000000906007986 */ /* 0x0011f4000c101106 */
[----:B------:R-:W-:Y:S05]  /*0170*/  @P0 BREAK.RELIABLE B1 ;  /* 0x0000000000010942 */ /* 0x000fea0003800100 */
[----:B------:R-:W-:Y:S05]  /*0180*/  @P0 BRA `(.L_x_24982) ;  /* 0x0000000000500947 */ /* 0x000fea0003800000 */
[----:B------:R-:W1:Y:S01]  /*0190*/  LDC.64 R4, c[0x0][0x588] ;  /* 0x00016200ff047b82 */ /* 0x000e620000000a00 */
[----:B------:R-:W2:Y:S01]  /*01a0*/  LDCU UR5, c[0x0][0x594] ;  /* 0x0000b280ff0577ac */ /* 0x000ea20008000800 */
[----:B-1----:R-:W2:Y:S06]  /*01b0*/  LDG.E R4, desc[UR6][R4.64] ;  /* 0x0000000604047981 */ /* 0x002eac000c1e1900 */
[----:B0-----:R-:W0:Y:S01]  /*01c0*/  LDC.64 R6, c[0x0][0x580] ;  /* 0x00016000ff067b82 */ /* 0x001e220000000a00 */
[----:B------:R-:W-:Y:S02]  /*01d0*/  IADD3 R3, PT, PT, R3, 0x80, RZ ;  /* 0x0000008003037810 */ /* 0x000fe40007ffe0ff */
[----:B--2---:R-:W-:-:S04]  /*01e0*/  LOP3.LUT P0, RZ, R4, UR5, RZ, 0xfc, !PT ;  /* 0x0000000504ff7c12 */ /* 0x004fc8000f80fcff */
[----:B------:R-:W-:-:S05]  /*01f0*/  SEL R9, RZ, 0x1, !P0 ;  /* 0x00000001ff097807 */ /* 0x000fca0004000000 */
[----:B0-----:R0:W-:Y:S04]  /*0200*/  STG.E.U8 desc[UR6][R6.64], R9 ;  /* 0x0000000906007986 */ /* 0x0011e8000c101106 */
.L_x_24981:
[----:B------:R-:W-:-:S13]  /*0210*/  ISETP.GE.AND P0, PT, R3, UR4, PT ;  /* 0x0000000403007c0c */ /* 0x000fda000bf06270 */
[----:B------:R-:W-:Y:S05]  /*0220*/  @P0 BREAK.RELIABLE B1 ;  /* 0x0000000000010942 */ /* 0x000fea0003800100 */
[----:B------:R-:W-:Y:S05]  /*0230*/  @P0 BRA `(.L_x_24982) ;  /* 0x0000000000240947 */ /* 0x000fea0003800000 */
[----:B------:R-:W-:Y:S05]  /*0240*/  BSYNC.RELIABLE B1 ;  /* 0x0000000000017941 */ /* 0x000fea0003800100 */
.L_x_24980:
        /* <DEDUP_REMOVED lines=8> */
.L_x_24982:
[----:B------:R-:W-:Y:S05]  /*02d0*/  BSYNC.RECONVERGENT B0 ;  /* 0x0000000000007941 */ /* 0x000fea0003800200 */
.L_x_24979:
[----:B------:R-:W-:Y:S05]  /*02e0*/  WARPSYNC.ALL ;  /* 0x0000000000007948 */ /* 0x000fea0003800000 */
[----:B------:R-:W-:-:S13]  /*02f0*/  ISETP.GE.AND P0, PT, R3, UR4, PT ;  /* 0x0000000403007c0c */ /* 0x000fda000bf06270 */
[----:B------:R-:W-:Y:S05]  /*0300*/  @P0 EXIT ;  /* 0x000000000000094d */ /* 0x000fea0003800000 */
[----:B------:R-:W2:Y:S01]  /*0310*/  LDC.64 R2, c[0x0][0x588] ;  /* 0x00016200ff027b82 */ /* 0x000ea20000000a00 */
[----:B------:R-:W3:Y:S01]  /*0320*/  LDCU UR4, c[0x0][0x594] ;  /* 0x0000b280ff0477ac */ /* 0x000ee20008000800 */
[----:B--2---:R-:W3:Y:S06]  /*0330*/  LDG.E R2, desc[UR6][R2.64] ;  /* 0x0000000602027981 */ /* 0x004eec000c1e1900 */
[----:B------:R-:W2:Y:S01]  /*0340*/  LDC.64 R4, c[0x0][0x580] ;  /* 0x00016000ff047b82 */ /* 0x000ea20000000a00 */
[----:B---3--:R-:W-:-:S04]  /*0350*/  LOP3.LUT P0, RZ, R2, UR4, RZ, 0xfc, !PT ;  /* 0x0000000402ff7c12 */ /* 0x008fc8000f80fcff */
[----:B01----:R-:W-:-:S05]  /*0360*/  SEL R7, RZ, 0x1, !P0 ;  /* 0x00000001ff077807 */ /* 0x003fca0004000000 */
[----:B--2---:R-:W-:Y:S01]  /*0370*/  STG.E.U8 desc[UR6][R4.64], R7 ;  /* 0x0000000704007986 */ /* 0x004fe2000c101106 */
[----:B------:R-:W-:Y:S05]  /*0380*/  EXIT ;  /* 0x000000000000794d */ /* 0x000fea0003800000 */
.L_x_24978:
        /* <DEDUP_REMOVED lines=306> */
.L_x_24986:
[----:B------:R-:W0:Y:S01]  /*16b0*/  LDCU.128 UR8, c[0x0][0x580] ;  /* 0x0000b000ff0877ac */ /* 0x000e220008000c00 */
[----:B------:R-:W1:Y:S01]  /*16c0*/  LDCU UR5, c[0x0][0x594] ;  /* 0x0000b280ff0577ac */ /* 0x000e620008000800 */
[----:B0-----:R-:W-:-:S04]  /*16d0*/  IADD3 R6, P0, PT, R4, UR10, RZ ;  /* 0x0000000a04067c10 */ /* 0x001fc8000ff1e0ff */
[----:B------:R-:W-:-:S05]  /*16e0*/  IADD3.X R7, PT, PT, RZ, UR11, RZ, P0, !PT ;  /* 0x0000000bff077c10 */ /* 0x000fca00087fe4ff */
[----:B------:R-:W1:Y:S01]  /*16f0*/  LDG.E R6, desc[UR6][R6.64] ;  /* 0x0000000606067981 */ /* 0x000e62000c1e1900 */
[----:B------:R-:W-:Y:S02]  /*1700*/  IADD3 R4, P1, PT, R5, UR8, RZ ;  /* 0x0000000805047c10 */ /* 0x000fe4000ff3e0ff */
[----:B------:R-:W-:Y:S02]  /*1710*/  IADD3 R3, PT, PT, R3, 0x80, RZ ;  /* 0x0000008003037810 */ /* 0x000fe40007ffe0ff */
[----:B------:R-:W-:Y:S02]  /*1720*/  IADD3.X R5, PT, PT, RZ, UR9, RZ, P1, !PT ;  /* 0x00000009ff057c10 */ /* 0x000fe40008ffe4ff */
[----:B-1----:R-:W-:-:S04]  /*1730*/  LOP3.LUT P0, RZ, R6, UR5, RZ, 0xfc, !PT ;  /* 0x0000000506ff7c12 */ /* 0x002fc8000f80fcff */
        /* <DEDUP_REMOVED lines=303> */
.L_x_24988:
[----:B------:R-:W0:Y:S01]  /*2a30*/  LDCU.128 UR8, c[0x0][0x580] ;  /* 0x0000b000ff0877ac */ /* 0x000e220008000c00 */
[----:B------:R-:W1:Y:S01]  /*2a40*/  LDCU UR5, c[0x0][0x594] ;  /* 0x0000b280ff0577ac */ /* 0x000e620008000800 */
[----:B0-----:R-:W-:-:S04]  /*2a50*/  IADD3 R6, P0, PT, R4, UR10, RZ ;  /* 0x0000000a04067c10 */ /* 0x001fc8000ff1e0ff */
[----:B------:R-:W-:-:S05]  /*2a60*/  IADD3.X R7, PT, PT, RZ, UR11, RZ, P0, !PT ;  /* 0x0000000bff077c10 */ /* 0x000fca00087fe4ff */
[----:B------:R-:W1:Y:S01]  /*2a70*/  LDG.E R6, desc[UR6][R6.64] ;  /* 0x0000000606067981 */ /* 0x000e62000c1e1900 */
[----:B------:R-:W-:Y:S01]  /*2a80*/  IADD3 R4, P1, PT, R5, UR8, RZ ;  /* 0x0000000805047c10 */ /* 0x000fe2000ff3e0ff */
[----:B------:R-:W-:-:S03]  /*2a90*/  VIADD R3, R3, 0x80 ;  /* 0x0000008003037836 */ /* 0x000fc60000000000 */
[----:B------:R-:W-:Y:S02]  /*2aa0*/  IADD3.X R5, PT, PT, RZ, UR9, RZ, P1, !PT ;  /* 0x00000009ff057c10 */ /* 0x000fe40008ffe4ff */
[----:B-1----:R-:W-:-:S04]  /*2ab0*/  LOP3.LUT P0, RZ, R6, UR5, RZ, 0xfc, !PT ;  /* 0x0000000506ff7c12 */ /* 0x002fc8000f80fcff */
[----:B------:R-:W-:-:S05]  /*2ac0*/  SEL R9, RZ, 0x1, !P0 ;  /* 0x00000001ff097807 */ /* 0x000fca0004000000 */
[----:B------:R0:W-:Y:S04]  /*2ad0*/  STG.E.U8 desc[UR6][R4.64], R9 ;  /* 0x0000000904007986 */ /* 0x0001e8000c101106 */
.L_x_24985:
[----:B------:R-:W-:-:S13]  /*2ae0*/  ISETP.GE.AND P0, PT, R3, UR4, PT ;  /* 0x0000000403007c0c */ /* 0x000fda000bf06270 */
[----:B------:R-:W-:Y:S05]  /*2af0*/  @P0 BREAK.RELIABLE B1 ;  /* 0x0000000000010942 */ /* 0x000fea0003800100 */
[----:B------:R-:W-:Y:S05]  /*2b00*/  @P0 BRA `(.L_x_24987) ;  /* 0x0000001000d80947 */ /* 0x000fea0003800000 */
[----:B------:R-:W-:Y:S05]  /*2b10*/  BSYNC.RELIABLE B1 ;  /* 0x0000000000017941 */ /* 0x000fea0003800100 */
.L_x_24984:
        /* <DEDUP_REMOVED lines=298> */
.L_x_24989:
        /* <DEDUP_REMOVED lines=11> */
.L_x_24987:
[----:B------:R-:W-:Y:S05]  /*3e70*/  BSYNC.RECONVERGENT B0 ;  /* 0x0000000000007941 */ /* 0x000fea0003800200 */
.L_x_24983:
        /* <DEDUP_REMOVED lines=301> */
.L_x_24990:
[----:B------:R-:W0:Y:S01]  /*5150*/  LDCU.128 UR8, c[0x0][0x580] ;  /* 0x0000b000ff0877ac */ /* 0x000e220008000c00 */
[----:B------:R-:W1:Y:S01]  /*5160*/  LDCU UR4, c[0x0][0x594] ;  /* 0x0000b280ff0477ac */ /* 0x000e620008000800 */
[----:B0-----:R-:W-:-:S04]  /*5170*/  IADD3 R4, P0, PT, R2, UR10, RZ ;  /* 0x0000000a02047c10 */ /* 0x001fc8000ff1e0ff */
[----:B------:R-:W-:-:S05]  /*5180*/  IADD3.X R5, PT, PT, RZ, UR11, RZ, P0, !PT ;  /* 0x0000000bff057c10 */ /* 0x000fca00087fe4ff */
[----:B------:R-:W1:Y:S01]  /*5190*/  LDG.E R4, desc[UR6][R4.64] ;  /* 0x0000000604047981 */ /* 0x000e62000c1e1900 */
[----:B------:R-:W-:-:S04]  /*51a0*/  IADD3 R2, P1, PT, R3, UR8, RZ ;  /* 0x0000000803027c10 */ /* 0x000fc8000ff3e0ff */
[----:B------:R-:W-:Y:S02]  /*51b0*/  IADD3.X R3, PT, PT, RZ, UR9, RZ, P1, !PT ;  /* 0x00000009ff037c10 */ /* 0x000fe40008ffe4ff */
[----:B-1----:R-:W-:-:S04]  /*51c0*/  LOP3.LUT P0, RZ, R4, UR4, RZ, 0xfc, !PT ;  /* 0x0000000404ff7c12 */ /* 0x002fc8000f80fcff */
[----:B------:R-:W-:-:S05]  /*51d0*/  SEL R7, RZ, 0x1, !P0 ;  /* 0x00000001ff077807 */ /* 0x000fca0004000000 */
[----:B------:R-:W-:Y:S01]  /*51e0*/  STG.E.U8 desc[UR6][R2.64], R7 ;  /* 0x0000000702007986 */ /* 0x000fe2000c101106 */
[----:B------:R-:W-:Y:S05]  /*51f0*/  EXIT ;  /* 0x000000000000794d */ /* 0x000fea0003800000 */
.L_x_24991:
        /* <DEDUP_REMOVED lines=16> */
.L_x_43604:


//--------------------- .text._ZN2at6native27unrolled_elementwise_kernelINS0_13AUnaryFunctorIiibZZZNS0_22logical_or_kernel_cudaERNS_14TensorIteratorEENKUlvE0_clEvENKUlvE1_clEvEUliiE_EESt5arrayIPcLm2EELi4E23TrivialOffsetCalculatorILi1EjESD_NS0_6memory15LoadWithoutCastENSE_16StoreWithoutCastEEEviT_T0_T2_T3_T4_T5_ --------------------------
	.section	.text._ZN2at6native27unrolled_elementwise_kernelINS0_13AUnaryFunctorIiibZZZNS0_22logical_or_kernel_cudaERNS_14TensorIteratorEENKUlvE0_clEvENKUlvE1_clEvEUliiE_EESt5arrayIPcLm2EELi4E23TrivialOffsetCalculatorILi1EjESD_NS0_6memory15LoadWithoutCastENSE_16StoreWithoutCastEEEviT_T0_T2_T3_T4_T5_,"ax",@progbits
	.align	128
        .global         _ZN2at6native27unrolled_elementwise_kernelINS0_13AUnaryFunctorIiibZZZNS0_22logical_or_kernel_cudaERNS_14TensorIteratorEENKUlvE0_clEvENKUlvE1_clEvEUliiE_EESt5arrayIPcLm2EELi4E23TrivialOffsetCalculatorILi1EjESD_NS0_6memory15LoadWithoutCastENSE_16StoreWithoutCastEEEviT_T0_T2_T3_T4_T5_
        .type           _ZN2at6native27unrolled_elementwise_kernelINS0_13AUnaryFunctorIiibZZZNS0_22logical_or_kernel_cudaERNS_14TensorIteratorEENKUlvE0_clEvENKUlvE1_clEvEUliiE_EESt5arrayIPcLm2EELi4E23TrivialOffsetCalculatorILi1EjESD_NS0_6memory15LoadWithoutCastENSE_16StoreWithoutCastEEEviT_T0_T2_T3_T4_T5_,@function
        .size           _ZN2at6native27unrolled_elementwise_kernelINS0_13AUnaryFunctorIiibZZZNS0_22logical_or_kernel_cudaERNS_14TensorIteratorEENKUlvE0_clEvENKUlvE1_clEvEUliiE_EESt5arrayIPcLm2EELi4E23TrivialOffsetCalculatorILi1EjESD_NS0_6memory15LoadWithoutCastENSE_16StoreWithoutCastEEEviT_T0_T2_T3_T4_T5_,(.L_x_43605 - _ZN2at6native27unrolled_elementwise_kernelINS0_13AUnaryFunctorIiibZZZNS0_22logical_or_kernel_cudaERNS_14TensorIteratorEENKUlvE0_clEvENKUlvE1_clEvEUliiE_EESt5arrayIPcLm2EELi4E23TrivialOffsetCalculatorILi1EjESD_NS0_6memory15LoadWithoutCastENSE_16StoreWithoutCastEEEviT_T0_T2_T3_T4_T5_)
        .other          _ZN2at6native27unrolled_elementwise_kernelINS0_13AUnaryFunctorIiibZZZNS0_22logical_or_kernel_cudaERNS_14TensorIteratorEENKUlvE0_clEvENKUlvE1_clEvEUliiE_EESt5arrayIPcLm2EELi4E23TrivialOffsetCalculatorILi1EjESD_NS0_6memory15LoadWithoutCastENSE_16StoreWithoutCastEEEviT_T0_T2_T3_T4_T5_,@"STO_CUDA_ENTRY STV_DEFAULT"
_ZN2at6native27unrolled_elementwise_kernelINS0_13AUnaryFunctorIiibZZZNS0_22logical_or_kernel_cudaERNS_14TensorIteratorEENKUlvE0_clEvENKUlvE1_clEvEUliiE_EESt5arrayIPcLm2EELi4E23TrivialOffsetCalculatorILi1EjESD_NS0_6memory15LoadWithoutCastENSE_16StoreWithoutCastEEEviT_T0_T2_T3_T4_T5_:
.text._ZN2at6native27unrolled_elementwise_kernelINS0_13AUnaryFunctorIiibZZZNS0_22logical_or_kernel_cudaERNS_14TensorIteratorEENKUlvE0_clEvENKUlvE1_clEvEUliiE_EESt5arrayIPcLm2EELi4E23TrivialOffsetCalculatorILi1EjESD_NS0_6memory15LoadWithoutCastENSE_16StoreWithoutCastEEEviT_T0_T2_T3_T4_T5_:
        /* <DEDUP_REMOVED lines=35> */
[----:B---3--:R-:W-:-:S04]  /*0230*/  ISETP.NE.OR P0, PT, RZ, UR6, P0 ;  /* 0x00000006ff007c0c */ /* 0x008fc80008705670 */
[----:B------:R-:W-:Y:S02]  /*0240*/  SEL R7, RZ, 0x1, !P0 ;  /* 0x00000001ff077807 */ /* 0x000fe40004000000 */
[----:B--2---:R-:W-:-:S04]  /*0250*/  ISETP.NE.AND P3, PT, R8, RZ, !P3 ;  /* 0x000000ff0800720c */ /* 0x004fc80005f65270 */
[----:B------:R-:W-:-:S04]  /*0260*/  ISETP.NE.OR P3, PT, RZ, UR6, P3 ;  /* 0x00000006ff007c0c */ /* 0x000fc80009f65670 */
[----:B------:R-:W-:Y:S02]  /*0270*/  SEL R9, RZ, 0x1, !P3 ;  /* 0x00000001ff097807 */ /* 0x000fe40005800000 */
[----:B-----5:R-:W-:-:S04]  /*0280*/  ISETP.NE.AND P2, PT, R10, RZ, !P2 ;  /* 0x000000ff0a00720c */ /* 0x020fc80005745270 */
[----:B------:R-:W-:-:S04]  /*0290*/  ISETP.NE.OR P2, PT, RZ, UR6, P2 ;  /* 0x00000006ff007c0c */ /* 0x000fc80009745670 */
[----:B------:R-:W-:Y:S02]  /*02a0*/  SEL R11, RZ, 0x1, !P2 ;  /* 0x00000001ff0b7807 */ /* 0x000fe40005000000 */
[----:B------:R-:W-:-:S04]  /*02b0*/  ISETP.NE.AND P1, PT, R4, RZ, !P1 ;  /* 0x000000ff0400720c */ /* 0x000fc80004f25270 */
        /* <DEDUP_REMOVED lines=18> */
.L_x_24994:
[----:B------:R-:W-:Y:S05]  /*03e0*/  BSYNC.RELIABLE B1 ;  /* 0x0000000000017941 */ /* 0x000fea0003800100 */
.L_x_24993:
[----:B------:R-:W-:-:S13]  /*03f0*/  ISETP.GE.AND P0, PT, R3, R2, PT ;  /* 0x000000020300720c */ /* 0x000fda0003f06270 */
[----:B------:R-:W1:Y:S01]  /*0400*/  @!P0 LDC.64 R6, c[0x0][0x390] ;  /* 0x0000e400ff068b82 */ /* 0x000e620000000a00 */
[----:B0-----:R-:W-:Y:S02]  /*0410*/  @!P0 IMAD R5, R0, 0x200, R3 ;  /* 0x0000020000058824 */ /* 0x001fe400078e0203 */
[----:B------:R-:W-:-:S03]  /*0420*/  @!P0 VIADD R3, R3, 0x80 ;  /* 0x0000008003038836 */ /* 0x000fc60000000000 */
[----:B-1----:R-:W-:-:S05]  /*0430*/  @!P0 IADD3 R4, P1, PT, R5, R6, RZ ;  /* 0x0000000605048210 */ /* 0x002fca0007f3e0ff */
[----:B------:R-:W-:-:S05]  /*0440*/  @!P0 IMAD.X R5, RZ, RZ, R7, P1 ;  /* 0x000000ffff058224 */ /* 0x000fca00008e0607 */
[----:B------:R1:W-:Y:S03]  /*0450*/  @!P0 STG.E.U8 desc[UR4][R4.64], R11 ;  /* 0x0000000b04008986 */ /* 0x0003e6000c101104 */
.L_x_24995:
[----:B------:R-:W-:Y:S05]  /*0460*/  BSYNC.RECONVERGENT B0 ;  /* 0x0000000000007941 */ /* 0x000fea0003800200 */
.L_x_24992:
        /* <DEDUP_REMOVED lines=9> */
.L_x_24996:
        /* <DEDUP_REMOVED lines=16> */
.L_x_43605:


//--------------------- .text._ZN2at6native29vectorized_elementwise_kernelILi2ENS0_13AUnaryFunctorIiibZZZNS0_22logical_or_kernel_cudaERNS_14TensorIteratorEENKUlvE0_clEvENKUlvE1_clEvEUliiE_EESt5arrayIPcLm2EEEEviT0_T1_ --------------------------
	.section	.text._ZN2at6native29vectorized_elementwise_kernelILi2ENS0_13AUnaryFunctorIiibZZZNS0_22logical_or_kernel_cudaERNS_14TensorIteratorEENKUlvE0_clEvENKUlvE1_clEvEUliiE_EESt5arrayIPcLm2EEEEviT0_T1_,"ax",@progbits
	.align	128
        .global         _ZN2at6native29vectorized_elementwise_kernelILi2ENS0_13AUnaryFunctorIiibZZZNS0_22logical_or_kernel_cudaERNS_14TensorIteratorEENKUlvE0_clEvENKUlvE1_clEvEUliiE_EESt5arrayIPcLm2EEEEviT0_T1_
        .type           _ZN2at6native29vectorized_elementwise_kernelILi2ENS0_13AUnaryFunctorIiibZZZNS0_22logical_or_kernel_cudaERNS_14TensorIteratorEENKUlvE0_clEvENKUlvE1_clEvEUliiE_EESt5arrayIPcLm2EEEEviT0_T1_,@function
        .size           _ZN2at6native29vectorized_elementwise_kernelILi2ENS0_13AUnaryFunctorIiibZZZNS0_22logical_or_kernel_cudaERNS_14TensorIteratorEENKUlvE0_clEvENKUlvE1_clEvEUliiE_EESt5arrayIPcLm2EEEEviT0_T1_,(.L_x_43606 - _ZN2at6native29vectorized_elementwise_kernelILi2ENS0_13AUnaryFunctorIiibZZZNS0_22logical_or_kernel_cudaERNS_14TensorIteratorEENKUlvE0_clEvENKUlvE1_clEvEUliiE_EESt5arrayIPcLm2EEEEviT0_T1_)
        .other          _ZN2at6native29vectorized_elementwise_kernelILi2ENS0_13AUnaryFunctorIiibZZZNS0_22logical_or_kernel_cudaERNS_14TensorIteratorEENKUlvE0_clEvENKUlvE1_clEvEUliiE_EESt5arrayIPcLm2EEEEviT0_T1_,@"STO_CUDA_ENTRY STV_DEFAULT"
_ZN2at6native29vectorized_elementwise_kernelILi2ENS0_13AUnaryFunctorIiibZZZNS0_22logical_or_kernel_cudaERNS_14TensorIteratorEENKUlvE0_clEvENKUlvE1_clEvEUliiE_EESt5arrayIPcLm2EEEEviT0_T1_:
.text._ZN2at6native29vectorized_elementwise_kernelILi2ENS0_13AUnaryFunctorIiibZZZNS0_22logical_or_kernel_cudaERNS_14TensorIteratorEENKUlvE0_clEvENKUlvE1_clEvEUliiE_EESt5arrayIPcLm2EEEEviT0_T1_:
        /* <DEDUP_REMOVED lines=62> */
[----:B------:R-:W-:-:S04]  /*03e0*/  ISETP.NE.OR P2, PT, RZ, UR6, P2 ;  /* 0x00000006ff007c0c */ /* 0x000fc80009745670 */
[----:B0-----:R-:W-:Y:S02]  /*03f0*/  SEL R5, RZ, 0x1, !P2 ;  /* 0x00000001ff057807 */ /* 0x001fe40005000000 */
[----:B------:R-:W-:Y:S01]  /*0400*/  ISETP.GE.U32.AND P2, PT, R17, R16, PT ;  /* 0x000000101100720c */ /* 0x000fe20003f46070 */
[----:B------:R-:W-:Y:S01]  /*0410*/  BSSY.RECONVERGENT B0, `(.L_x_24998) ;  /* 0x000004c000007945 */ /* 0x000fe20003800200 */
[----:B---3--:R-:W-:-:S03]  /*0420*/  ISETP.NE.AND P0, PT, R14, RZ, !P0 ;  /* 0x000000ff0e00720c */ /* 0x008fc60004705270 */
        /* <DEDUP_REMOVED lines=33> */
.L_x_25000:
        /* <DEDUP_REMOVED lines=8> */
.L_x_25001:
        /* <DEDUP_REMOVED lines=8> */
.L_x_25002:
        /* <DEDUP_REMOVED lines=8> */
.L_x_25003:
        /* <DEDUP_REMOVED lines=9> */
.L_x_25004:
[----:B------:R-:W-:Y:S05]  /*0850*/  BSYNC.RELIABLE B1 ;  /* 0x0000000000017941 */ /* 0x000fea0003800100 */
.L_x_24999:
[----:B------:R-:W-:-:S13]  /*0860*/  ISETP.GE.U32.AND P0, PT, R17, R16, PT ;  /* 0x000000101100720c */ /* 0x000fda0003f06070 */
[----:B012---:R-:W0:Y:S01]  /*0870*/  @!P0 LDC.64 R6, c[0x0][0x390] ;  /* 0x0000e400ff068b82 */ /* 0x007e220000000a00 */
[----:B------:R-:W-:Y:S02]  /*0880*/  @!P0 IMAD.IADD R5, R0, 0x1, R17 ;  /* 0x0000000100058824 */ /* 0x000fe400078e0211 */
[----:B------:R-:W-:-:S03]  /*0890*/  @!P0 VIADD R17, R17, 0x80 ;  /* 0x0000008011118836 */ /* 0x000fc60000000000 */
[----:B0-----:R-:W-:-:S05]  /*08a0*/  @!P0 IADD3 R4, P1, PT, R5, R6, RZ ;  /* 0x0000000605048210 */ /* 0x001fca0007f3e0ff */
[----:B------:R-:W-:-:S05]  /*08b0*/  @!P0 IMAD.X R5, RZ, RZ, R7, P1 ;  /* 0x000000ffff058224 */ /* 0x000fca00008e0607 */
[----:B------:R3:W-:Y:S03]  /*08c0*/  @!P0 STG.E.U8 desc[UR4][R4.64], R3 ;  /* 0x0000000304008986 */ /* 0x0007e6000c101104 */
.L_x_25005:
[----:B------:R-:W-:Y:S05]  /*08d0*/  BSYNC.RECONVERGENT B0 ;  /* 0x0000000000007941 */ /* 0x000fea0003800200 */
.L_x_24998:
        /* <DEDUP_REMOVED lines=9> */
.L_x_24997:
[----:B------:R-:W0:Y:S01]  /*0970*/  S2R R13, SR_TID.X ;  /* 0x00000000000d7919 */ /* 0x000e220000002100 */
[----:B------:R-:W1:Y:S01]  /*0980*/  LDC.64 R2, c[0x0][0x398] ;  /* 0x0000e600ff027b82 */ /* 0x000e620000000a00 */
[----:B------:R-:W2:Y:S01]  /*0990*/  LDCU.64 UR8, c[0x0][0x390] ;  /* 0x00007200ff0877ac */ /* 0x000ea20008000a00 */
[----:B------:R-:W3:Y:S01]  /*09a0*/  LDCU UR6, c[0x0][0x388] ;  /* 0x00007100ff0677ac */ /* 0x000ee20008000800 */
[----:B-1----:R-:W-:-:S04]  /*09b0*/  IMAD.WIDE.U32 R2, R0, 0x4, R2 ;  /* 0x0000000400027825 */ /* 0x002fc800078e0002 */
[----:B0-----:R-:W-:-:S05]  /*09c0*/  IMAD.WIDE.U32 R4, R13, 0x8, R2 ;  /* 0x000000080d047825 */ /* 0x001fca00078e0002 */
[----:B------:R-:W3:Y:S04]  /*09d0*/  LDG.E.64 R14, desc[UR4][R4.64] ;  /* 0x00000004040e7981 */ /* 0x000ee8000c1e1b00 */
[----:B------:R-:W4:Y:S04]  /*09e0*/  LDG.E.64 R6, desc[UR4][R4.64+0x400] ;  /* 0x0004000404067981 */ /* 0x000f28000c1e1b00 */
[----:B------:R-:W5:Y:S04]  /*09f0*/  LDG.E.64 R8, desc[UR4][R4.64+0x800] ;  /* 0x0008000404087981 */ /* 0x000f68000c1e1b00 */
[----:B------:R-:W5:Y:S01]  /*0a00*/  LDG.E.64 R10, desc[UR4][R4.64+0xc00] ;  /* 0x000c0004040a7981 */ /* 0x000f62000c1e1b00 */
[----:B--2---:R-:W-:-:S05]  /*0a10*/  IADD3 R2, P0, PT, R0, UR8, RZ ;  /* 0x0000000800027c10 */ /* 0x004fca000ff1e0ff */
[----:B------:R-:W-:Y:S02]  /*0a20*/  IMAD.X R3, RZ, RZ, UR9, P0 ;  /* 0x00000009ff037e24 */ /* 0x000fe400080e06ff */
[----:B------:R-:W-:Y:S01]  /*0a30*/  IMAD.WIDE.U32 R2, R13, 0x2, R2 ;  /* 0x000000020d027825 */ /* 0x000fe200078e0002 */
[----:B---3--:R-:W-:Y:S02]  /*0a40*/  LOP3.LUT P6, RZ, R14, UR6, RZ, 0xfc, !PT ;  /* 0x000000060eff7c12 */ /* 0x008fe4000f8cfcff */
[----:B------:R-:W-:Y:S02]  /*0a50*/  LOP3.LUT P5, RZ, R15, UR6, RZ, 0xfc, !PT ;  /* 0x000000060fff7c12 */ /* 0x000fe4000f8afcff */
[----:B------:R-:W-:Y:S02]  /*0a60*/  SEL R0, RZ, 0x1, !P6 ;  /* 0x00000001ff007807 */ /* 0x000fe40007000000 */
[----:B----4-:R-:W-:Y:S02]  /*0a70*/  LOP3.LUT P4, RZ, R6, UR6, RZ, 0xfc, !PT ;  /* 0x0000000606ff7c12 */ /* 0x010fe4000f88fcff */
[----:B------:R-:W-:-:S02]  /*0a80*/  LOP3.LUT P3, RZ, R7, UR6, RZ, 0xfc, !PT ;  /* 0x0000000607ff7c12 */ /* 0x000fc4000f86fcff */
[----:B-----5:R-:W-:Y:S02]  /*0a90*/  LOP3.LUT P2, RZ, R8, UR6, RZ, 0xfc, !PT ;  /* 0x0000000608ff7c12 */ /* 0x020fe4000f84fcff */
[----:B------:R-:W-:Y:S02]  /*0aa0*/  LOP3.LUT P1, RZ, R9, UR6, RZ, 0xfc, !PT ;  /* 0x0000000609ff7c12 */ /* 0x000fe4000f82fcff */
[----:B------:R-:W-:Y:S02]  /*0ab0*/  LOP3.LUT P0, RZ, R10, UR6, RZ, 0xfc, !PT ;  /* 0x000000060aff7c12 */ /* 0x000fe4000f80fcff */
[----:B------:R-:W-:Y:S02]  /*0ac0*/  LOP3.LUT P6, RZ, R11, UR6, RZ, 0xfc, !PT ;  /* 0x000000060bff7c12 */ /* 0x000fe4000f8cfcff */
        /* <DEDUP_REMOVED lines=16> */
.L_x_25006:
        /* <DEDUP_REMOVED lines=11> */
.L_x_43606:


//--------------------- .text._ZN2at6native29vectorized_elementwise_kernelILi4ENS0_13AUnaryFunctorIiibZZZNS0_22logical_or_kernel_cudaERNS_14TensorIteratorEENKUlvE0_clEvENKUlvE1_clEvEUliiE_EESt5arrayIPcLm2EEEEviT0_T1_ --------------------------
	.section	.text._ZN2at6native29vectorized_elementwise_kernelILi4ENS0_13AUnaryFunctorIiibZZZNS0_22logical_or_kernel_cudaERNS_14TensorIteratorEENKUlvE0_clEvENKUlvE1_clEvEUliiE_EESt5arrayIPcLm2EEEEviT0_T1_,"ax",@progbits
	.align	128
        .global         _ZN2at6native29vectorized_elementwise_kernelILi4ENS0_13AUnaryFunctorIiibZZZNS0_22logical_or_kernel_cudaERNS_14TensorIteratorEENKUlvE0_clEvENKUlvE1_clEvEUliiE_EESt5arrayIPcLm2EEEEviT0_T1_
        .type           _ZN2at6native29vectorized_elementwise_kernelILi4ENS0_13AUnaryFunctorIiibZZZNS0_22logical_or_kernel_cudaERNS_14TensorIteratorEENKUlvE0_clEvENKUlvE1_clEvEUliiE_EESt5arrayIPcLm2EEEEviT0_T1_,@function
        .size           _ZN2at6native29vectorized_elementwise_kernelILi4ENS0_13AUnaryFunctorIiibZZZNS0_22logical_or_kernel_cudaERNS_14TensorIteratorEENKUlvE0_clEvENKUlvE1_clEvEUliiE_EESt5arrayIPcLm2EEEEviT0_T1_,(.L_x_43607 - _ZN2at6native29vectorized_elementwise_kernelILi4ENS0_13AUnaryFunctorIiibZZZNS0_22logical_or_kernel_cudaERNS_14TensorIteratorEENKUlvE0_clEvENKUlvE1_clEvEUliiE_EESt5arrayIPcLm2EEEEviT0_T1_)
        .other          _ZN2at6native29vectorized_elementwise_kernelILi4ENS0_13AUnaryFunctorIiibZZZNS0_22logical_or_kernel_cudaERNS_14TensorIteratorEENKUlvE0_clEvENKUlvE1_clEvEUliiE_EESt5arrayIPcLm2EEEEviT0_T1_,@"STO_CUDA_ENTRY STV_DEFAULT"
_ZN2at6native29vectorized_elementwise_kernelILi4ENS0_13AUnaryFunctorIiibZZZNS0_22logical_or_kernel_cudaERNS_14TensorIteratorEENKUlvE0_clEvENKUlvE1_clEvEUliiE_EESt5arrayIPcLm2EEEEviT0_T1_:
.text._ZN2at6native29vectorized_elementwise_kernelILi4ENS0_13AUnaryFunctorIiibZZZNS0_22logical_or_kernel_cudaERNS_14TensorIteratorEENKUlvE0_clEvENKUlvE1_clEvEUliiE_EESt5arrayIPcLm2EEEEviT0_T1_:
        /* <DEDUP_REMOVED lines=100> */
.L_x_25010:
        /* <DEDUP_REMOVED lines=8> */
.L_x_25011:
        /* <DEDUP_REMOVED lines=8> */
.L_x_25012:
        /* <DEDUP_REMOVED lines=8> */
.L_x_25013:
        /* <DEDUP_REMOVED lines=9> */
.L_x_25014:
[----:B------:R-:W-:Y:S05]  /*0850*/  BSYNC.RELIABLE B1 ;  /* 0x0000000000017941 */ /* 0x000fea0003800100 */
.L_x_25009:
[----:B------:R-:W-:-:S13]  /*0860*/  ISETP.GE.U32.AND P0, PT, R17, R16, PT ;  /* 0x000000101100720c */ /* 0x000fda0003f06070 */
[----:B012---:R-:W0:Y:S01]  /*0870*/  @!P0 LDC.64 R6, c[0x0][0x390] ;  /* 0x0000e400ff068b82 */ /* 0x007e220000000a00 */
[----:B------:R-:W-:Y:S02]  /*0880*/  @!P0 IMAD.IADD R5, R0, 0x1, R17 ;  /* 0x0000000100058824 */ /* 0x000fe400078e0211 */
[----:B------:R-:W-:-:S03]  /*0890*/  @!P0 VIADD R17, R17, 0x80 ;  /* 0x0000008011118836 */ /* 0x000fc60000000000 */
[----:B0-----:R-:W-:-:S05]  /*08a0*/  @!P0 IADD3 R4, P1, PT, R5, R6, RZ ;  /* 0x0000000605048210 */ /* 0x001fca0007f3e0ff */
[----:B------:R-:W-:-:S05]  /*08b0*/  @!P0 IMAD.X R5, RZ, RZ, R7, P1 ;  /* 0x000000ffff058224 */ /* 0x000fca00008e0607 */
[----:B------:R3:W-:Y:S03]  /*08c0*/  @!P0 STG.E.U8 desc[UR4][R4.64], R3 ;  /* 0x0000000304008986 */ /* 0x0007e6000c101104 */
.L_x_25015:
[----:B------:R-:W-:Y:S05]  /*08d0*/  BSYNC.RECONVERGENT B0 ;  /* 0x0000000000007941 */ /* 0x000fea0003800200 */
.L_x_25008:
        /* <DEDUP_REMOVED lines=9> */
.L_x_25007:
[----:B------:R-:W0:Y:S01]  /*0970*/  S2R R5, SR_TID.X ;  /* 0x0000000000057919 */ /* 0x000e220000002100 */
[----:B------:R-:W1:Y:S01]  /*0980*/  LDC.64 R2, c[0x0][0x398] ;  /* 0x0000e600ff027b82 */ /* 0x000e620000000a00 */
[----:B------:R-:W2:Y:S01]  /*0990*/  LDCU UR6, c[0x0][0x388] ;  /* 0x00007100ff0677ac */ /* 0x000ea20008000800 */
[----:B------:R-:W3:Y:S01]  /*09a0*/  LDCU.64 UR8, c[0x0][0x390] ;  /* 0x00007200ff0877ac */ /* 0x000ee20008000a00 */
[----:B-1----:R-:W-:-:S04]  /*09b0*/  IMAD.WIDE.U32 R2, R0, 0x4, R2 ;  /* 0x0000000400027825 */ /* 0x002fc800078e0002 */
[----:B0-----:R-:W-:-:S05]  /*09c0*/  IMAD.WIDE.U32 R6, R5, 0x10, R2 ;  /* 0x0000001005067825 */ /* 0x001fca00078e0002 */
[----:B------:R-:W2:Y:S04]  /*09d0*/  LDG.E.128 R12, desc[UR4][R6.64] ;  /* 0x00000004060c7981 */ /* 0x000ea8000c1e1d00 */
[----:B------:R0:W4:Y:S01]  /*09e0*/  LDG.E.128 R8, desc[UR4][R6.64+0x800] ;  /* 0x0008000406087981 */ /* 0x000122000c1e1d00 */
[----:B---3--:R-:W-:-:S05]  /*09f0*/  IADD3 R2, P5, PT, R0, UR8, RZ ;  /* 0x0000000800027c10 */ /* 0x008fca000ffbe0ff */
[----:B------:R-:W-:Y:S02]  /*0a00*/  IMAD.X R3, RZ, RZ, UR9, P5 ;  /* 0x00000009ff037e24 */ /* 0x000fe4000a8e06ff */
[----:B------:R-:W-:Y:S01]  /*0a10*/  IMAD.WIDE.U32 R2, R5, 0x4, R2 ;  /* 0x0000000405027825 */ /* 0x000fe200078e0002 */
[----:B--2---:R-:W-:Y:S02]  /*0a20*/  LOP3.LUT P0, RZ, R14, UR6, RZ, 0xfc, !PT ;  /* 0x000000060eff7c12 */ /* 0x004fe4000f80fcff */
[----:B------:R-:W-:Y:S02]  /*0a30*/  LOP3.LUT P6, RZ, R15, UR6, RZ, 0xfc, !PT ;  /* 0x000000060fff7c12 */ /* 0x000fe4000f8cfcff */
[----:B0-----:R-:W-:Y:S02]  /*0a40*/  SEL R7, RZ, 0x1, !P0 ;  /* 0x00000001ff077807 */ /* 0x001fe40004000000 */
[----:B------:R-:W-:Y:S02]  /*0a50*/  SEL R0, RZ, 0x1, !P6 ;  /* 0x00000001ff007807 */ /* 0x000fe40007000000 */
[----:B------:R-:W-:-:S02]  /*0a60*/  LOP3.LUT P1, RZ, R12, UR6, RZ, 0xfc, !PT ;  /* 0x000000060cff7c12 */ /* 0x000fc4000f82fcff */
[----:B------:R-:W-:Y:S02]  /*0a70*/  LOP3.LUT P2, RZ, R13, UR6, RZ, 0xfc, !PT ;  /* 0x000000060dff7c12 */ /* 0x000fe4000f84fcff */
[----:B----4-:R-:W-:Y:S02]  /*0a80*/  LOP3.LUT P3, RZ, R10, UR6, RZ, 0xfc, !PT ;  /* 0x000000060aff7c12 */ /* 0x010fe4000f86fcff */
[----:B------:R-:W-:Y:S02]  /*0a90*/  LOP3.LUT P4, RZ, R11, UR6, RZ, 0xfc, !PT ;  /* 0x000000060bff7c12 */ /* 0x000fe4000f88fcff */
[----:B------:R-:W-:Y:S02]  /*0aa0*/  LOP3.LUT P6, RZ, R8, UR6, RZ, 0xfc, !PT ;  /* 0x0000000608ff7c12 */ /* 0x000fe4000f8cfcff */
[----:B------:R-:W-:Y:S02]  /*0ab0*/  LOP3.LUT P0, RZ, R9, UR6, RZ, 0xfc, !PT ;  /* 0x0000000609ff7c12 */ /* 0x000fe4000f80fcff */
        /* <DEDUP_REMOVED lines=15> */
.L_x_25016:
        /* <DEDUP_REMOVED lines=13> */
.L_x_43607:


//--------------------- .text._ZN2at6native29vectorized_elementwise_kernelILi8ENS0_13AUnaryFunctorIiibZZZNS0_22logical_or_kernel_cudaERNS_14TensorIteratorEENKUlvE0_clEvENKUlvE1_clEvEUliiE_EESt5arrayIPcLm2EEEEviT0_T1_ --------------------------
	.section	.text._ZN2at6native29vectorized_elementwise_kernelILi8ENS0_13AUnaryFunctorIiibZZZNS0_22logical_or_kernel_cudaERNS_14TensorIteratorEENKUlvE0_clEvENKUlvE1_clEvEUliiE_EESt5arrayIPcLm2EEEEviT0_T1_,"ax",@progbits
	.align	128
        .global         _ZN2at6native29vectorized_elementwise_kernelILi8ENS0_13AUnaryFunctorIiibZZZNS0_22logical_or_kernel_cudaERNS_14TensorIteratorEENKUlvE0_clEvENKUlvE1_clEvEUliiE_EESt5arrayIPcLm2EEEEviT0_T1_
        .type           _ZN2at6native29vectorized_elementwise_kernelILi8ENS0_13AUnaryFunctorIiibZZZNS0_22logical_or_kernel_cudaERNS_14TensorIteratorEENKUlvE0_clEvENKUlvE1_clEvEUliiE_EESt5arrayIPcLm2EEEEviT0_T1_,@function
        .size           _ZN2at6native29vectorized_elementwise_kernelILi8ENS0_13AUnaryFunctorIiibZZZNS0_22logical_or_kernel_cudaERNS_14TensorIteratorEENKUlvE0_clEvENKUlvE1_clEvEUliiE_EESt5arrayIPcLm2EEEEviT0_T1_,(.L_x_43608 - _ZN2at6native29vectorized_elementwise_kernelILi8ENS0_13AUnaryFunctorIiibZZZNS0_22logical_or_kernel_cudaERNS_14TensorIteratorEENKUlvE0_clEvENKUlvE1_clEvEUliiE_EESt5arrayIPcLm2EEEEviT0_T1_)
        .other          _ZN2at6native29vectorized_elementwise_kernelILi8ENS0_13AUnaryFunctorIiibZZZNS0_22logical_or_kernel_cudaERNS_14TensorIteratorEENKUlvE0_clEvENKUlvE1_clEvEUliiE_EESt5arrayIPcLm2EEEEviT0_T1_,@"STO_CUDA_ENTRY STV_DEFAULT"
_ZN2at6native29vectorized_elementwise_kernelILi8ENS0_13AUnaryFunctorIiibZZZNS0_22logical_or_kernel_cudaERNS_14TensorIteratorEENKUlvE0_clEvENKUlvE1_clEvEUliiE_EESt5arrayIPcLm2EEEEviT0_T1_:
.text._ZN2at6native29vectorized_elementwise_kernelILi8ENS0_13AUnaryFunctorIiibZZZNS0_22logical_or_kernel_cudaERNS_14TensorIteratorEENKUlvE0_clEvENKUlvE1_clEvEUliiE_EESt5arrayIPcLm2EEEEviT0_T1_:
        /* <DEDUP_REMOVED lines=100> */
.L_x_25020:
        /* <DEDUP_REMOVED lines=8> */
.L_x_25021:
        /* <DEDUP_REMOVED lines=8> */
.L_x_25022:
        /* <DEDUP_REMOVED lines=8> */
.L_x_25023:
        /* <DEDUP_REMOVED lines=9> */
.L_x_25024:
[----:B------:R-:W-:Y:S05]  /*0850*/  BSYNC.RELIABLE B1 ;  /* 0x0000000000017941 */ /* 0x000fea0003800100 */
.L_x_25019:
[----:B------:R-:W-:-:S13]  /*0860*/  ISETP.GE.U32.AND P0, PT, R17, R16, PT ;  /* 0x000000101100720c */ /* 0x000fda0003f06070 */
[----:B012---:R-:W0:Y:S01]  /*0870*/  @!P0 LDC.64 R6, c[0x0][0x390] ;  /* 0x0000e400ff068b82 */ /* 0x007e220000000a00 */
[----:B------:R-:W-:Y:S02]  /*0880*/  @!P0 IMAD.IADD R5, R0, 0x1, R17 ;  /* 0x0000000100058824 */ /* 0x000fe400078e0211 */
[----:B------:R-:W-:-:S03]  /*0890*/  @!P0 VIADD R17, R17, 0x80 ;  /* 0x0000008011118836 */ /* 0x000fc60000000000 */
[----:B0-----:R-:W-:-:S05]  /*08a0*/  @!P0 IADD3 R4, P1, PT, R5, R6, RZ ;  /* 0x0000000605048210 */ /* 0x001fca0007f3e0ff */
[----:B------:R-:W-:-:S05]  /*08b0*/  @!P0 IMAD.X R5, RZ, RZ, R7, P1 ;  /* 0x000000ffff058224 */ /* 0x000fca00008e0607 */
[----:B------:R3:W-:Y:S03]  /*08c0*/  @!P0 STG.E.U8 desc[UR4][R4.64], R3 ;  /* 0x0000000304008986 */ /* 0x0007e6000c101104 */
.L_x_25025:
[----:B------:R-:W-:Y:S05]  /*08d0*/  BSYNC.RECONVERGENT B0 ;  /* 0x0000000000007941 */ /* 0x000fea0003800200 */
.L_x_25018:
        /* <DEDUP_REMOVED lines=9> */
.L_x_25017:
[----:B------:R-:W0:Y:S01]  /*0970*/  S2R R2, SR_TID.X ;  /* 0x0000000000027919 */ /* 0x000e220000002100 */
[----:B------:R-:W1:Y:S01]  /*0980*/  LDC.64 R4, c[0x0][0x398] ;  /* 0x0000e600ff047b82 */ /* 0x000e620000000a00 */
[----:B------:R-:W2:Y:S01]  /*0990*/  LDCU UR6, c[0x0][0x388] ;  /* 0x00007100ff0677ac */ /* 0x000ea20008000800 */
[----:B------:R-:W3:Y:S01]  /*09a0*/  LDCU.64 UR8, c[0x0][0x390] ;  /* 0x00007200ff0877ac */ /* 0x000ee20008000a00 */
[----:B-1----:R-:W-:-:S04]  /*09b0*/  IMAD.WIDE.U32 R4, R0, 0x4, R4 ;  /* 0x0000000400047825 */ /* 0x002fc800078e0004 */
[----:B0-----:R-:W-:-:S06]  /*09c0*/  IMAD.WIDE.U32 R4, R2, 0x20, R4 ;  /* 0x0000002002047825 */ /* 0x001fcc00078e0004 */
[----:B------:R-:W2:Y:S02]  /*09d0*/  LDG.E.ENL2.256 R8, R4, desc[UR4][R4.64] ;  /* 0xfe0000040404797e */ /* 0x000ea40008121908 */
[----:B--2---:R-:W-:Y:S02]  /*09e0*/  LOP3.LUT P6, RZ, R10, UR6, RZ, 0xfc, !PT ;  /* 0x000000060aff7c12 */ /* 0x004fe4000f8cfcff */
[----:B------:R-:W-:Y:S02]  /*09f0*/  LOP3.LUT P0, RZ, R11, UR6, RZ, 0xfc, !PT ;  /* 0x000000060bff7c12 */ /* 0x000fe4000f80fcff */
[----:B------:R-:W-:Y:S02]  /*0a00*/  LOP3.LUT P1, RZ, R6, UR6, RZ, 0xfc, !PT ;  /* 0x0000000606ff7c12 */ /* 0x000fe4000f82fcff */
[----:B---3--:R-:W-:Y:S02]  /*0a10*/  IADD3 R6, P5, PT, R0, UR8, RZ ;  /* 0x0000000800067c10 */ /* 0x008fe4000ffbe0ff */
[----:B------:R-:W-:-:S02]  /*0a20*/  SEL R0, RZ, 0x1, !P0 ;  /* 0x00000001ff007807 */ /* 0x000fc40004000000 */
[----:B------:R-:W-:Y:S02]  /*0a30*/  SEL R3, RZ, 0x1, !P6 ;  /* 0x00000001ff037807 */ /* 0x000fe40007000000 */
[----:B------:R-:W-:Y:S02]  /*0a40*/  LOP3.LUT P3, RZ, R8, UR6, RZ, 0xfc, !PT ;  /* 0x0000000608ff7c12 */ /* 0x000fe4000f86fcff */
[----:B------:R-:W-:Y:S02]  /*0a50*/  LOP3.LUT P4, RZ, R9, UR6, RZ, 0xfc, !PT ;  /* 0x0000000609ff7c12 */ /* 0x000fe4000f88fcff */
[----:B------:R-:W-:Y:S01]  /*0a60*/  LOP3.LUT P2, RZ, R7, UR6, RZ, 0xfc, !PT ;  /* 0x0000000607ff7c12 */ /* 0x000fe2000f84fcff */
[----:B------:R-:W-:Y:S01]  /*0a70*/  IMAD.X R7, RZ, RZ, UR9, P5 ;  /* 0x00000009ff077e24 */ /* 0x000fe2000a8e06ff */
[----:B------:R-:W-:Y:S02]  /*0a80*/  LOP3.LUT P0, RZ, R4, UR6, RZ, 0xfc, !PT ;  /* 0x0000000604ff7c12 */ /* 0x000fe4000f80fcff */
[----:B------:R-:W-:Y:S01]  /*0a90*/  LOP3.LUT P6, RZ, R5, UR6, RZ, 0xfc, !PT ;  /* 0x0000000605ff7c12 */ /* 0x000fe2000f8cfcff */
        /* <DEDUP_REMOVED lines=15> */
.L_x_25026:
        /* <DEDUP_REMOVED lines=15> */
.L_x_43608:


//--------------------- .text._ZN2at6native18elementwise_kernelILi128ELi4EZNS0_15gpu_kernel_implINS0_13BinaryFunctorIiibZZZNS0_22logical_or_kernel_cudaERNS_14TensorIteratorEENKUlvE0_clEvENKUlvE1_clEvEUliiE_EEEEvRNS_18TensorIteratorBaseERKT_EUliE_EEviT1_ --------------------------
	.section	.text._ZN2at6native18elementwise_kernelILi128ELi4EZNS0_15gpu_kernel_implINS0_13BinaryFunctorIiibZZZNS0_22logical_or_kernel_cudaERNS_14TensorIteratorEENKUlvE0_clEvENKUlvE1_clEvEUliiE_EEEEvRNS_18TensorIteratorBaseERKT_EUliE_EEviT1_,"ax",@progbits
	.align	128
        .global         _ZN2at6native18elementwise_kernelILi128ELi4EZNS0_15gpu_kernel_implINS0_13BinaryFunctorIiibZZZNS0_22logical_or_kernel_cudaERNS_14TensorIteratorEENKUlvE0_clEvENKUlvE1_clEvEUliiE_EEEEvRNS_18TensorIteratorBaseERKT_EUliE_EEviT1_
        .type           _ZN2at6native18elementwise_kernelILi128ELi4EZNS0_15gpu_kernel_implINS0_13BinaryFunctorIiibZZZNS0_22logical_or_kernel_cudaERNS_14TensorIteratorEENKUlvE0_clEvENKUlvE1_clEvEUliiE_EEEEvRNS_18TensorIteratorBaseERKT_EUliE_EEviT1_,@function
        .size           _ZN2at6native18elementwise_kernelILi128ELi4EZNS0_15gpu_kernel_implINS0_13BinaryFunctorIiibZZZNS0_22logical_or_kernel_cudaERNS_14TensorIteratorEENKUlvE0_clEvENKUlvE1_clEvEUliiE_EEEEvRNS_18TensorIteratorBaseERKT_EUliE_EEviT1_,(.L_x_43609 - _ZN2at6native18elementwise_kernelILi128ELi4EZNS0_15gpu_kernel_implINS0_13BinaryFunctorIiibZZZNS0_22logical_or_kernel_cudaERNS_14TensorIteratorEENKUlvE0_clEvENKUlvE1_clEvEUliiE_EEEEvRNS_18TensorIteratorBaseERKT_EUliE_EEviT1_)
        .other          _ZN2at6native18elementwise_kernelILi128ELi4EZNS0_15gpu_kernel_implINS0_13BinaryFunctorIiibZZZNS0_22logical_or_kernel_cudaERNS_14TensorIteratorEENKUlvE0_clEvENKUlvE1_clEvEUliiE_EEEEvRNS_18TensorIteratorBaseERKT_EUliE_EEviT1_,@"STO_CUDA_ENTRY STV_DEFAULT"
_ZN2at6native18elementwise_kernelILi128ELi4EZNS0_15gpu_kernel_implINS0_13BinaryFunctorIiibZZZNS0_22logical_or_kernel_cudaERNS_14TensorIteratorEENKUlvE0_clEvENKUlvE1_clEvEUliiE_EEEEvRNS_18TensorIteratorBaseERKT_EUliE_EEviT1_:
.text._ZN2at6native18elementwise_kernelILi128ELi4EZNS0_15gpu_kernel_implINS0_13BinaryFunctorIiibZZZNS0_22logical_or_kernel_cudaERNS_14TensorIteratorEENKUlvE0_clEvENKUlvE1_clEvEUliiE_EEEEvRNS_18TensorIteratorBaseERKT_EUliE_EEviT1_:
        /* <DEDUP_REMOVED lines=371> */
.L_x_25029:
        /* <DEDUP_REMOVED lines=16> */
.L_x_25033:
[----:B------:R0:W5:Y:S01]  /*1830*/  LDG.E.U8 R19, desc[UR36][R2.64] ;  /* 0x0000002402137981 */ /* 0x000162000c1e1100 */
[----:B------:R-:W-:Y:S05]  /*1840*/  BRA `(.L_x_25035) ;  /* 0x0000000c002c7947 */ /* 0x000fea0003800000 */
.L_x_25032:
        /* <DEDUP_REMOVED lines=8> */
.L_x_25037:
[----:B------:R0:W5:Y:S01]  /*18d0*/  LDG.E R19, desc[UR36][R2.64] ;  /* 0x0000002402137981 */ /* 0x000162000c1e1900 */
[----:B------:R-:W-:Y:S05]  /*18e0*/  BRA `(.L_x_25035) ;  /* 0x0000000c00047947 */ /* 0x000fea0003800000 */
.L_x_25036:
[----:B------:R0:W5:Y:S01]  /*18f0*/  LDG.E.S16 R19, desc[UR36][R2.64] ;  /* 0x0000002402137981 */ /* 0x000162000c1e1700 */
[----:B------:R-:W-:Y:S05]  /*1900*/  BRA `(.L_x_25035) ;  /* 0x0000000800fc7947 */ /* 0x000fea0003800000 */
.L_x_25031:
        /* <DEDUP_REMOVED lines=9> */
.L_x_25039:
[----:B------:R-:W2:Y:S02]  /*19a0*/  LDG.E.U16 R2, desc[UR36][R2.64] ;  /* 0x0000002402027981 */ /* 0x000ea4000c1e1500 */
[----:B--2---:R-:W-:-:S06]  /*19b0*/  HADD2.F32 R19, -RZ, R2.H0_H0 ;  /* 0x20000002ff137230 */ /* 0x004fcc0000004100 */
[----:B------:R-:W0:Y:S01]  /*19c0*/  F2I.FTZ.TRUNC.NTZ R19, R19 ;  /* 0x0000001300137305 */ /* 0x000e22000021f100 */
[----:B------:R-:W-:Y:S05]  /*19d0*/  BRA `(.L_x_25035) ;  /* 0x0000000800c87947 */ /* 0x000fea0003800000 */
.L_x_25038:
        /* <DEDUP_REMOVED lines=9> */
.L_x_25041:
[----:B------:R-:W2:Y:S02]  /*1a70*/  LDG.E.U16 R2, desc[UR36][R2.64] ;  /* 0x0000002402027981 */ /* 0x000ea4000c1e1500 */
[----:B--2---:R-:W-:-:S06]  /*1a80*/  HADD2.F32 R19, -RZ, R2.H0_H0 ;  /* 0x20000002ff137230 */ /* 0x004fcc0000004100 */
[----:B------:R-:W0:Y:S01]  /*1a90*/  F2I.FTZ.TRUNC.NTZ R19, R19 ;  /* 0x0000001300137305 */ /* 0x000e22000021f100 */
[----:B------:R-:W-:Y:S05]  /*1aa0*/  BRA `(.L_x_25035) ;  /* 0x0000000800947947 */ /* 0x000fea0003800000 */
.L_x_25040:
[----:B------:R-:W2:Y:S02]  /*1ab0*/  LDG.E.64 R2, desc[UR36][R2.64] ;  /* 0x0000002402027981 */ /* 0x000ea4000c1e1b00 */
[----:B--2---:R0:W1:Y:S01]  /*1ac0*/  F2I.F64.TRUNC R19, R2 ;  /* 0x0000000200137311 */ /* 0x004062000030d100 */
[----:B------:R-:W-:Y:S05]  /*1ad0*/  BRA `(.L_x_25035) ;  /* 0x0000000800887947 */ /* 0x000fea0003800000 */
.L_x_25030:
        /* <DEDUP_REMOVED lines=12> */
.L_x_25044:
[----:B------:R-:W2:Y:S02]  /*1ba0*/  LDG.E.64 R2, desc[UR36][R2.64] ;  /* 0x0000002402027981 */ /* 0x000ea4000c1e1b00 */
[----:B--2---:R0:W1:Y:S01]  /*1bb0*/  F2I.F64.TRUNC R19, R2 ;  /* 0x0000000200137311 */ /* 0x004062000030d100 */
[----:B------:R-:W-:Y:S05]  /*1bc0*/  BRA `(.L_x_25035) ;  /* 0x00000008004c7947 */ /* 0x000fea0003800000 */
.L_x_25043:
        /* <DEDUP_REMOVED lines=26> */
.L_x_25046:
        /* <DEDUP_REMOVED lines=13> */
.L_x_25045:
[----:B------:R-:W2:Y:S02]  /*1e40*/  LDG.E.U16 R19, desc[UR36][R2.64] ;  /* 0x0000002402137981 */ /* 0x000ea4000c1e1500 */
[----:B--2---:R-:W-:-:S06]  /*1e50*/  IMAD.U32 R19, R19, 0x10000, RZ ;  /* 0x0001000013137824 */ /* 0x004fcc00078e00ff */
[----:B------:R-:W0:Y:S01]  /*1e60*/  F2I.FTZ.TRUNC.NTZ R19, R19 ;  /* 0x0000001300137305 */ /* 0x000e22000021f100 */
[----:B------:R-:W-:Y:S05]  /*1e70*/  BRA `(.L_x_25035) ;  /* 0x0000000400a07947 */ /* 0x000fea0003800000 */
.L_x_25042:
        /* <DEDUP_REMOVED lines=10> */
.L_x_25049:
        /* <DEDUP_REMOVED lines=21> */
.L_x_25053:
[----:B------:R-:W-:Y:S05]  /*2070*/  BSYNC.RECONVERGENT B1 ;  /* 0x0000000000017941 */ /* 0x000fea0003800200 */
.L_x_25052:
[----:B------:R-:W-:Y:S02]  /*2080*/  SHF.L.U32 R0, R0, 0x14, RZ ;  /* 0x0000001400007819 */ /* 0x000fe400000006ff */
[----:B------:R-:W-:-:S04]  /*2090*/  LEA R2, R2, 0x3b800000, 0x17 ;  /* 0x3b80000002027811 */ /* 0x000fc800078eb8ff */
[----:B------:R-:W-:-:S07]  /*20a0*/  LOP3.LUT R19, R2, R0, R19, 0xfe, !PT ;  /* 0x0000000002137212 */ /* 0x000fce00078efe13 */
.L_x_25051:
[----:B------:R-:W-:Y:S05]  /*20b0*/  BSYNC.RECONVERGENT B0 ;  /* 0x0000000000007941 */ /* 0x000fea0003800200 */
.L_x_25050:
[----:B------:R-:W1:Y:S01]  /*20c0*/  F2I.FTZ.TRUNC.NTZ R19, R19 ;  /* 0x0000001300137305 */ /* 0x000e62000021f100 */
[----:B------:R-:W-:Y:S05]  /*20d0*/  BRA `(.L_x_25035) ;  /* 0x0000000400087947 */ /* 0x000fea0003800000 */
.L_x_25048:
        /* <DEDUP_REMOVED lines=21> */
.L_x_25057:
[----:B------:R-:W-:Y:S05]  /*2230*/  BSYNC.RECONVERGENT B1 ;  /* 0x0000000000017941 */ /* 0x000fea0003800200 */
.L_x_25056:
[----:B------:R-:W-:Y:S01]  /*2240*/  IMAD.SHL.U32 R0, R0, 0x200000, RZ ;  /* 0x0020000000007824 */ /* 0x000fe200078e00ff */
[----:B------:R-:W-:-:S04]  /*2250*/  LEA R2, R2, 0x37800000, 0x17 ;  /* 0x3780000002027811 */ /* 0x000fc800078eb8ff */
[----:B------:R-:W-:-:S07]  /*2260*/  LOP3.LUT R19, R2, R0, R19, 0xfe, !PT ;  /* 0x0000000002137212 */ /* 0x000fce00078efe13 */
.L_x_25055:
[----:B------:R-:W-:Y:S05]  /*2270*/  BSYNC.RECONVERGENT B0 ;  /* 0x0000000000007941 */ /* 0x000fea0003800200 */
.L_x_25054:
[----:B------:R-:W2:Y:S01]  /*2280*/  F2I.FTZ.TRUNC.NTZ R19, R19 ;  /* 0x0000001300137305 */ /* 0x000ea2000021f100 */
[----:B------:R-:W-:Y:S05]  /*2290*/  BRA `(.L_x_25035) ;  /* 0x0000000000987947 */ /* 0x000fea0003800000 */
.L_x_25047:
[----:B------:R-:W-:-:S09]  /*22a0*/  UISETP.NE.AND UP0, UPT, UR4, 0x1c, UPT ;  /* 0x0000001c0400788c */ /* 0x000fd2000bf05270 */
[----:B------:R-:W-:Y:S05]  /*22b0*/  BRA.U !UP0, `(.L_x_25058) ;  /* 0x00000001088c7547 */ /* 0x000fea000b800000 */
[----:B------:R-:W-:-:S09]  /*22c0*/  UISETP.NE.AND UP0, UPT, UR4, 0x1d, UPT ;  /* 0x0000001d0400788c */ /* 0x000fd2000bf05270 */
[----:B------:R-:W-:Y:S05]  /*22d0*/  BRA.U !UP0, `(.L_x_25059) ;  /* 0x00000001087c7547 */ /* 0x000fea000b800000 */
[----:B------:R-:W-:-:S09]  /*22e0*/  UISETP.NE.AND UP0, UPT, UR4, 0x2c, UPT ;  /* 0x0000002c0400788c */ /* 0x000fd2000bf05270 */
[----:B------:R-:W-:Y:S05]  /*22f0*/  BRA.U !UP0, `(.L_x_25060) ;  /* 0x0000000108487547 */ /* 0x000fea000b800000 */
.L_x_25034:
        /* <DEDUP_REMOVED lines=16> */
.L_x_25061:
[----:B------:R-:W-:Y:S01]  /*2400*/  MOV R19, RZ ;  /* 0x000000ff00137202 */ /* 0x000fe20000000f00 */
[----:B------:R-:W-:Y:S06]  /*2410*/  BRA `(.L_x_25035) ;  /* 0x0000000000387947 */ /* 0x000fec0003800000 */
.L_x_25060:
        /* <DEDUP_REMOVED lines=8> */
.L_x_25063:
[----:B------:R-:W-:Y:S05]  /*24a0*/  BSYNC.RECONVERGENT B0 ;  /* 0x0000000000007941 */ /* 0x000fea0003800200 */
.L_x_25062:
[----:B------:R-:W4:Y:S01]  /*24b0*/  F2I.FTZ.TRUNC.NTZ R19, R19 ;  /* 0x0000001300137305 */ /* 0x000f22000021f100 */
[----:B------:R-:W-:Y:S05]  /*24c0*/  BRA `(.L_x_25035) ;  /* 0x00000000000c7947 */ /* 0x000fea0003800000 */
.L_x_25059:
[----:B------:R0:W5:Y:S01]  /*24d0*/  LDG.E R19, desc[UR36][R2.64] ;  /* 0x0000002402137981 */ /* 0x000162000c1e1900 */
[----:B------:R-:W-:Y:S05]  /*24e0*/  BRA `(.L_x_25035) ;  /* 0x0000000000047947 */ /* 0x000fea0003800000 */
.L_x_25058:
[----:B------:R3:W5:Y:S02]  /*24f0*/  LDG.E R19, desc[UR36][R2.64] ;  /* 0x0000002402137981 */ /* 0x000764000c1e1900 */
.L_x_25035:
        /* <DEDUP_REMOVED lines=16> */
.L_x_25067:
[----:B------:R0:W5:Y:S01]  /*2600*/  LDG.E.U8 R0, desc[UR36][R2.64] ;  /* 0x0000002402007981 */ /* 0x000162000c1e1100 */
[----:B------:R-:W-:Y:S05]  /*2610*/  BRA `(.L_x_25069) ;  /* 0x0000000c002c7947 */ /* 0x000fea0003800000 */
.L_x_25066:
        /* <DEDUP_REMOVED lines=8> */
.L_x_25071:
[----:B------:R3:W5:Y:S01]  /*26a0*/  LDG.E R0, desc[UR36][R2.64] ;  /* 0x0000002402007981 */ /* 0x000762000c1e1900 */
[----:B------:R-:W-:Y:S05]  /*26b0*/  BRA `(.L_x_25069) ;  /* 0x0000000c00047947 */ /* 0x000fea0003800000 */
.L_x_25070:
[----:B------:R0:W5:Y:S01]  /*26c0*/  LDG.E.S16 R0, desc[UR36][R2.64] ;  /* 0x0000002402007981 */ /* 0x000162000c1e1700 */
[----:B------:R-:W-:Y:S05]  /*26d0*/  BRA `(.L_x_25069) ;  /* 0x0000000800fc7947 */ /* 0x000fea0003800000 */
.L_x_25065:
        /* <DEDUP_REMOVED lines=9> */
.L_x_25073:
[----:B------:R-:W3:Y:S02]  /*2770*/  LDG.E.U16 R2, desc[UR36][R2.64] ;  /* 0x0000002402027981 */ /* 0x000ee4000c1e1500 */
[----:B---3--:R-:W-:-:S06]  /*2780*/  HADD2.F32 R0, -RZ, R2.H0_H0 ;  /* 0x20000002ff007230 */ /* 0x008fcc0000004100 */
[----:B------:R-:W0:Y:S01]  /*2790*/  F2I.FTZ.TRUNC.NTZ R0, R0 ;  /* 0x0000000000007305 */ /* 0x000e22000021f100 */
[----:B------:R-:W-:Y:S05]  /*27a0*/  BRA `(.L_x_25069) ;  /* 0x0000000800c87947 */ /* 0x000fea0003800000 */
.L_x_25072:
        /* <DEDUP_REMOVED lines=9> */
.L_x_25075:
[----:B------:R-:W3:Y:S02]  /*2840*/  LDG.E.U16 R2, desc[UR36][R2.64] ;  /* 0x0000002402027981 */ /* 0x000ee4000c1e1500 */
[----:B---3--:R-:W-:-:S06]  /*2850*/  HADD2.F32 R0, -RZ, R2.H0_H0 ;  /* 0x20000002ff007230 */ /* 0x008fcc0000004100 */
[----:B------:R-:W0:Y:S01]  /*2860*/  F2I.FTZ.TRUNC.NTZ R0, R0 ;  /* 0x0000000000007305 */ /* 0x000e22000021f100 */
[----:B------:R-:W-:Y:S05]  /*2870*/  BRA `(.L_x_25069) ;  /* 0x0000000800947947 */ /* 0x000fea0003800000 */
.L_x_25074:
[----:B------:R-:W3:Y:S02]  /*2880*/  LDG.E.64 R2, desc[UR36][R2.64] ;  /* 0x0000002402027981 */ /* 0x000ee4000c1e1b00 */
[----:B---3--:R0:W3:Y:S01]  /*2890*/  F2I.F64.TRUNC R0, R2 ;  /* 0x0000000200007311 */ /* 0x0080e2000030d100 */
[----:B------:R-:W-:Y:S05]  /*28a0*/  BRA `(.L_x_25069) ;  /* 0x0000000800887947 */ /* 0x000fea0003800000 */
.L_x_25064:
        /* <DEDUP_REMOVED lines=12> */
.L_x_25078:
[----:B------:R-:W3:Y:S02]  /*2970*/  LDG.E.64 R2, desc[UR36][R2.64] ;  /* 0x0000002402027981 */ /* 0x000ee4000c1e1b00 */
[----:B---3--:R0:W3:Y:S01]  /*2980*/  F2I.F64.TRUNC R0, R2 ;  /* 0x0000000200007311 */ /* 0x0080e2000030d100 */
[----:B------:R-:W-:Y:S05]  /*2990*/  BRA `(.L_x_25069) ;  /* 0x00000008004c7947 */ /* 0x000fea0003800000 */
.L_x_25077:
        /* <DEDUP_REMOVED lines=26> */
.L_x_25080:
        /* <DEDUP_REMOVED lines=13> */
.L_x_25079:
[----:B------:R-:W3:Y:S02]  /*2c10*/  LDG.E.U16 R0, desc[UR36][R2.64] ;  /* 0x0000002402007981 */ /* 0x000ee4000c1e1500 */
[----:B---3--:R-:W-:-:S06]  /*2c20*/  IMAD.U32 R0, R0, 0x10000, RZ ;  /* 0x0001000000007824 */ /* 0x008fcc00078e00ff */
[----:B------:R-:W0:Y:S01]  /*2c30*/  F2I.FTZ.TRUNC.NTZ R0, R0 ;  /* 0x0000000000007305 */ /* 0x000e22000021f100 */
[----:B------:R-:W-:Y:S05]  /*2c40*/  BRA `(.L_x_25069) ;  /* 0x0000000400a07947 */ /* 0x000fea0003800000 */
.L_x_25076:
        /* <DEDUP_REMOVED lines=10> */
.L_x_25083:
        /* <DEDUP_REMOVED lines=21> */
.L_x_25087:
[----:B------:R-:W-:Y:S05]  /*2e40*/  BSYNC.RECONVERGENT B1 ;  /* 0x0000000000017941 */ /* 0x000fea0003800200 */
.L_x_25086:
[----:B------:R-:W-:Y:S01]  /*2e50*/  IMAD.SHL.U32 R0, R0, 0x100000, RZ ;  /* 0x0010000000007824 */ /* 0x000fe200078e00ff */
[----:B------:R-:W-:-:S04]  /*2e60*/  LEA R2, R2, 0x3b800000, 0x17 ;  /* 0x3b80000002027811 */ /* 0x000fc800078eb8ff */
[----:B------:R-:W-:-:S07]  /*2e70*/  LOP3.LUT R0, R2, R0, R7, 0xfe, !PT ;  /* 0x0000000002007212 */ /* 0x000fce00078efe07 */
.L_x_25085:
[----:B------:R-:W-:Y:S05]  /*2e80*/  BSYNC.RECONVERGENT B0 ;  /* 0x0000000000007941 */ /* 0x000fea0003800200 */
.L_x_25084:
[----:B------:R-:W0:Y:S01]  /*2e90*/  F2I.FTZ.TRUNC.NTZ R0, R0 ;  /* 0x0000000000007305 */ /* 0x000e22000021f100 */
[----:B------:R-:W-:Y:S05]  /*2ea0*/  BRA `(.L_x_25069) ;  /* 0x0000000400087947 */ /* 0x000fea0003800000 */
.L_x_25082:
        /* <DEDUP_REMOVED lines=21> */
.L_x_25091:
[----:B------:R-:W-:Y:S05]  /*3000*/  BSYNC.RECONVERGENT B1 ;  /* 0x0000000000017941 */ /* 0x000fea0003800200 */
.L_x_25090:
[----:B------:R-:W-:Y:S02]  /*3010*/  SHF.L.U32 R0, R0, 0x15, RZ ;  /* 0x0000001500007819 */ /* 0x000fe400000006ff */
[----:B------:R-:W-:-:S04]  /*3020*/  LEA R2, R2, 0x37800000, 0x17 ;  /* 0x3780000002027811 */ /* 0x000fc800078eb8ff */
[----:B------:R-:W-:-:S07]  /*3030*/  LOP3.LUT R0, R2, R0, R7, 0xfe, !PT ;  /* 0x0000000002007212 */ /* 0x000fce00078efe07 */
.L_x_25089:
[----:B------:R-:W-:Y:S05]  /*3040*/  BSYNC.RECONVERGENT B0 ;  /* 0x0000000000007941 */ /* 0x000fea0003800200 */
.L_x_25088:
[----:B------:R-:W0:Y:S01]  /*3050*/  F2I.FTZ.TRUNC.NTZ R0, R0 ;  /* 0x0000000000007305 */ /* 0x000e22000021f100 */
[----:B------:R-:W-:Y:S05]  /*3060*/  BRA `(.L_x_25069) ;  /* 0x0000000000987947 */ /* 0x000fea0003800000 */
.L_x_25081:
[----:B------:R-:W-:-:S09]  /*3070*/  UISETP.NE.AND UP0, UPT, UR4, 0x1c, UPT ;  /* 0x0000001c0400788c */ /* 0x000fd2000bf05270 */
[----:B------:R-:W-:Y:S05]  /*3080*/  BRA.U !UP0, `(.L_x_25092) ;  /* 0x00000001088c7547 */ /* 0x000fea000b800000 */
[----:B------:R-:W-:-:S09]  /*3090*/  UISETP.NE.AND UP0, UPT, UR4, 0x1d, UPT ;  /* 0x0000001d0400788c */ /* 0x000fd2000bf05270 */
[----:B------:R-:W-:Y:S05]  /*30a0*/  BRA.U !UP0, `(.L_x_25093) ;  /* 0x00000001087c7547 */ /* 0x000fea000b800000 */
[----:B------:R-:W-:-:S09]  /*30b0*/  UISETP.NE.AND UP0, UPT, UR4, 0x2c, UPT ;  /* 0x0000002c0400788c */ /* 0x000fd2000bf05270 */
[----:B------:R-:W-:Y:S05]  /*30c0*/  BRA.U !UP0, `(.L_x_25094) ;  /* 0x0000000108487547 */ /* 0x000fea000b800000 */
.L_x_25068:
        /* <DEDUP_REMOVED lines=16> */
.L_x_25095:
[----:B------:R-:W-:Y:S01]  /*31d0*/  IMAD.MOV.U32 R0, RZ, RZ, RZ ;  /* 0x000000ffff007224 */ /* 0x000fe200078e00ff */
[----:B------:R-:W-:Y:S06]  /*31e0*/  BRA `(.L_x_25069) ;  /* 0x0000000000387947 */ /* 0x000fec0003800000 */
.L_x_25094:
        /* <DEDUP_REMOVED lines=8> */
.L_x_25097:
[----:B------:R-:W-:Y:S05]  /*3270*/  BSYNC.RECONVERGENT B0 ;  /* 0x0000000000007941 */ /* 0x000fea0003800200 */
.L_x_25096:
[----:B------:R-:W0:Y:S01]  /*3280*/  F2I.FTZ.TRUNC.NTZ R0, R0 ;  /* 0x0000000000007305 */ /* 0x000e22000021f100 */
[----:B------:R-:W-:Y:S05]  /*3290*/  BRA `(.L_x_25069) ;  /* 0x00000000000c7947 */ /* 0x000fea0003800000 */
.L_x_25093:
[----:B------:R0:W5:Y:S01]  /*32a0*/  LDG.E R0, desc[UR36][R2.64] ;  /* 0x0000002402007981 */ /* 0x000162000c1e1900 */
[----:B------:R-:W-:Y:S05]  /*32b0*/  BRA `(.L_x_25069) ;  /* 0x0000000000047947 */ /* 0x000fea0003800000 */
.L_x_25092:
[----:B------:R0:W5:Y:S02]  /*32c0*/  LDG.E R0, desc[UR36][R2.64] ;  /* 0x0000002402007981 */ /* 0x000164000c1e1900 */
.L_x_25069:
[----:B------:R-:W0:Y:S02]  /*32d0*/  LDCU.64 UR6, c[0x0][0x5e8] ;  /* 0x0000bd00ff0677ac */ /* 0x000e240008000a00 */
[----:B012345:R-:W-:Y:S01]  /*32e0*/  LOP3.LUT P1, RZ, R19, R0, RZ, 0xfc, !PT ;  /* 0x0000000013ff7212 */ /* 0x03ffe2000782fcff */
[----:B------:R-:W-:Y:S01]  /*32f0*/  BSSY.RECONVERGENT B6, `(.L_x_25098) ;  /* 0x00000d3000067945 */ /* 0x000fe20003800200 */
[----:B------:R-:W-:Y:S02]  /*3300*/  UPRMT UR4, UR43, 0x9910, URZ ;  /* 0x000099102b047896 */ /* 0x000fe400080000ff */
[----:B------:R-:W-:Y:S02]  /*3310*/  SEL R4, RZ, 0x1, !P1 ;  /* 0x00000001ff047807 */ /* 0x000fe40004800000 */
[----:B------:R-:W-:Y:S01]  /*3320*/  UISETP.GT.AND UP0, UPT, UR4, 0x9, UPT ;  /* 0x000000090400788c */ /* 0x000fe2000bf04270 */
[----:B------:R-:W-:-:S05]  /*3330*/  IADD3 R2, P0, PT, R16, UR6, RZ ;  /* 0x0000000610027c10 */ /* 0x000fca000ff1e0ff */
        /* <DEDUP_REMOVED lines=12> */
.L_x_25102:
[----:B------:R1:W-:Y:S01]  /*3400*/  STG.E.U8 desc[UR36][R2.64], R4 ;  /* 0x0000000402007986 */ /* 0x0003e2000c101124 */
[----:B------:R-:W-:Y:S05]  /*3410*/  BRA `(.L_x_25104) ;  /* 0x0000000c00007947 */ /* 0x000fea0003800000 */
.L_x_25101:
        /* <DEDUP_REMOVED lines=9> */
.L_x_25106:
[----:B------:R3:W-:Y:S01]  /*34b0*/  STG.E desc[UR36][R2.64], R4 ;  /* 0x0000000402007986 */ /* 0x0007e2000c101924 */
[----:B------:R-:W-:Y:S05]  /*34c0*/  BRA `(.L_x_25104) ;  /* 0x0000000800d47947 */ /* 0x000fea0003800000 */
.L_x_25105:
[----:B------:R2:W-:Y:S01]  /*34d0*/  STG.E.U16 desc[UR36][R2.64], R4 ;  /* 0x0000000402007986 */ /* 0x0005e2000c101524 */
[----:B------:R-:W-:Y:S05]  /*34e0*/  BRA `(.L_x_25104) ;  /* 0x0000000800cc7947 */ /* 0x000fea0003800000 */
.L_x_25100:
        /* <DEDUP_REMOVED lines=9> */
.L_x_25108:
[----:B------:R-:W-:-:S04]  /*3580*/  I2FP.F32.U32 R0, R4 ;  /* 0x0000000400007245 */ /* 0x000fc80000201000 */
[----:B------:R-:W-:-:S05]  /*3590*/  F2FP.F16.F32.PACK_AB R0, RZ, R0 ;  /* 0x00000000ff00723e */ /* 0x000fca00000000ff */
[----:B------:R0:W-:Y:S01]  /*35a0*/  STG.E.U16 desc[UR36][R2.64], R0 ;  /* 0x0000000002007986 */ /* 0x0001e2000c101524 */
[----:B------:R-:W-:Y:S05]  /*35b0*/  BRA `(.L_x_25104) ;  /* 0x0000000800987947 */ /* 0x000fea0003800000 */
.L_x_25107:
        /* <DEDUP_REMOVED lines=10> */
.L_x_25110:
[----:B------:R-:W-:-:S04]  /*3660*/  I2FP.F32.U32 R4, R4 ;  /* 0x0000000400047245 */ /* 0x000fc80000201000 */
[----:B------:R-:W-:-:S04]  /*3670*/  F2FP.F16.F32.PACK_AB R5, RZ, R4 ;  /* 0x00000004ff05723e */ /* 0x000fc800000000ff */
[----:B------:R-:W-:-:S05]  /*3680*/  PRMT R5, R5, 0x5410, RZ ;  /* 0x0000541005057816 */ /* 0x000fca00000000ff */
[----:B------:R0:W-:Y:S01]  /*3690*/  STG.E desc[UR36][R2.64], R5 ;  /* 0x0000000502007986 */ /* 0x0001e2000c101924 */
[----:B------:R-:W-:Y:S05]  /*36a0*/  BRA `(.L_x_25104) ;  /* 0x00000008005c7947 */ /* 0x000fea0003800000 */
.L_x_25109:
[----:B------:R-:W0:Y:S02]  /*36b0*/  I2F.F64.U32 R4, R4 ;  /* 0x0000000400047312 */ /* 0x000e240000201800 */
[----:B0-----:R0:W-:Y:S01]  /*36c0*/  STG.E.64 desc[UR36][R2.64], R4 ;  /* 0x0000000402007986 */ /* 0x0011e2000c101b24 */
[----:B------:R-:W-:Y:S05]  /*36d0*/  BRA `(.L_x_25104) ;  /* 0x0000000800507947 */ /* 0x000fea0003800000 */
.L_x_25099:
        /* <DEDUP_REMOVED lines=10> */
.L_x_25113:
[----:B------:R-:W0:Y:S01]  /*3780*/  I2F.F64.U32 R4, R4 ;  /* 0x0000000400047312 */ /* 0x000e220000201800 */
[----:B------:R-:W-:-:S05]  /*3790*/  CS2R R6, SRZ ;  /* 0x0000000000067805 */ /* 0x000fca000001ff00 */
[----:B0-----:R0:W-:Y:S01]  /*37a0*/  STG.E.128 desc[UR36][R2.64], R4 ;  /* 0x0000000402007986 */ /* 0x0011e2000c101d24 */
[----:B------:R-:W-:Y:S05]  /*37b0*/  BRA `(.L_x_25104) ;  /* 0x0000000800187947 */ /* 0x000fea0003800000 */
.L_x_25112:
        /* <DEDUP_REMOVED lines=17> */
.L_x_25117:
[----:B------:R-:W-:Y:S05]  /*38d0*/  BSYNC.RECONVERGENT B0 ;  /* 0x0000000000007941 */ /* 0x000fea0003800200 */
.L_x_25116:
[----:B------:R0:W-:Y:S01]  /*38e0*/  STG.E.U8 desc[UR36][R2.64], R5 ;  /* 0x0000000502007986 */ /* 0x0001e2000c101124 */
[----:B------:R-:W-:Y:S05]  /*38f0*/  BRA `(.L_x_25104) ;  /* 0x0000000400c87947 */ /* 0x000fea0003800000 */
.L_x_25115:
        /* <DEDUP_REMOVED lines=16> */
.L_x_25114:
[----:B------:R-:W-:-:S04]  /*3a00*/  I2FP.F32.U32 R0, R4 ;  /* 0x0000000400007245 */ /* 0x000fc80000201000 */
[----:B------:R-:W-:-:S05]  /*3a10*/  F2FP.BF16.F32.PACK_AB R0, RZ, R0 ;  /* 0x00000000ff00723e */ /* 0x000fca00000010ff */
[----:B------:R0:W-:Y:S01]  /*3a20*/  STG.E.U16 desc[UR36][R2.64], R0 ;  /* 0x0000000002007986 */ /* 0x0001e2000c101524 */
[----:B------:R-:W-:Y:S05]  /*3a30*/  BRA `(.L_x_25104) ;  /* 0x0000000400787947 */ /* 0x000fea0003800000 */
.L_x_25111:
        /* <DEDUP_REMOVED lines=10> */
.L_x_25120:
        /* <DEDUP_REMOVED lines=12> */
.L_x_25123:
[----:B------:R-:W-:-:S04]  /*3ba0*/  SHF.R.U32.HI R0, RZ, 0x14, R5 ;  /* 0x00000014ff007819 */ /* 0x000fc80000011605 */
[----:B------:R-:W-:-:S04]  /*3bb0*/  LOP3.LUT R0, R0, 0x1, RZ, 0xc0, !PT ;  /* 0x0000000100007812 */ /* 0x000fc800078ec0ff */
[----:B------:R-:W-:-:S04]  /*3bc0*/  IADD3 R0, PT, PT, R5, 0x487ffff, R0 ;  /* 0x0487ffff05007810 */ /* 0x000fc80007ffe000 */
[----:B------:R-:W-:-:S04]  /*3bd0*/  SHF.R.U32.HI R0, RZ, 0x14, R0 ;  /* 0x00000014ff007819 */ /* 0x000fc80000011600 */
[----:B------:R-:W-:-:S07]  /*3be0*/  LOP3.LUT R4, R0, 0xff, RZ, 0xc0, !PT ;  /* 0x000000ff00047812 */ /* 0x000fce00078ec0ff */
.L_x_25124:
[----:B------:R-:W-:-:S07]  /*3bf0*/  PRMT R0, R4, 0x7610, R0 ;  /* 0x0000761004007816 */ /* 0x000fce0000000000 */
.L_x_25122:
[----:B------:R-:W-:Y:S05]  /*3c00*/  BSYNC.RECONVERGENT B0 ;  /* 0x0000000000007941 */ /* 0x000fea0003800200 */
.L_x_25121:
[----:B------:R0:W-:Y:S01]  /*3c10*/  STG.E.U8 desc[UR36][R2.64], R0 ;  /* 0x0000000002007986 */ /* 0x0001e2000c101124 */
[----:B------:R-:W-:Y:S05]  /*3c20*/  BRA `(.L_x_25104) ;  /* 0x0000000000fc7947 */ /* 0x000fea0003800000 */
.L_x_25119:
        /* <DEDUP_REMOVED lines=12> */
.L_x_25127:
[----:B------:R-:W-:-:S04]  /*3cf0*/  SHF.R.U32.HI R0, RZ, 0x15, R5 ;  /* 0x00000015ff007819 */ /* 0x000fc80000011605 */
[----:B------:R-:W-:-:S04]  /*3d00*/  LOP3.LUT R0, R0, 0x1, RZ, 0xc0, !PT ;  /* 0x0000000100007812 */ /* 0x000fc800078ec0ff */
[----:B------:R-:W-:-:S04]  /*3d10*/  IADD3 R0, PT, PT, R5, 0x88fffff, R0 ;  /* 0x088fffff05007810 */ /* 0x000fc80007ffe000 */
[----:B------:R-:W-:-:S04]  /*3d20*/  SHF.R.U32.HI R0, RZ, 0x15, R0 ;  /* 0x00000015ff007819 */ /* 0x000fc80000011600 */
[----:B------:R-:W-:-:S07]  /*3d30*/  LOP3.LUT R4, R0, 0xff, RZ, 0xc0, !PT ;  /* 0x000000ff00047812 */ /* 0x000fce00078ec0ff */
.L_x_25128:
[----:B------:R-:W-:-:S07]  /*3d40*/  PRMT R0, R4, 0x7610, R0 ;  /* 0x0000761004007816 */ /* 0x000fce0000000000 */
.L_x_25126:
[----:B------:R-:W-:Y:S05]  /*3d50*/  BSYNC.RECONVERGENT B0 ;  /* 0x0000000000007941 */ /* 0x000fea0003800200 */
.L_x_25125:
[----:B------:R0:W-:Y:S01]  /*3d60*/  STG.E.U8 desc[UR36][R2.64], R0 ;  /* 0x0000000002007986 */ /* 0x0001e2000c101124 */
[----:B------:R-:W-:Y:S05]  /*3d70*/  BRA `(.L_x_25104) ;  /* 0x0000000000a87947 */ /* 0x000fea0003800000 */
.L_x_25118:
[----:B------:R-:W-:-:S09]  /*3d80*/  UISETP.NE.AND UP0, UPT, UR4, 0x1c, UPT ;  /* 0x0000001c0400788c */ /* 0x000fd2000bf05270 */
[----:B------:R-:W-:Y:S05]  /*3d90*/  BRA.U !UP0, `(.L_x_25129) ;  /* 0x00000001089c7547 */ /* 0x000fea000b800000 */
[----:B------:R-:W-:-:S09]  /*3da0*/  UISETP.NE.AND UP0, UPT, UR4, 0x1d, UPT ;  /* 0x0000001d0400788c */ /* 0x000fd2000bf05270 */
[----:B------:R-:W-:Y:S05]  /*3db0*/  BRA.U !UP0, `(.L_x_25130) ;  /* 0x0000000108887547 */ /* 0x000fea000b800000 */
[----:B------:R-:W-:-:S09]  /*3dc0*/  UISETP.NE.AND UP0, UPT, UR4, 0x2c, UPT ;  /* 0x0000002c0400788c */ /* 0x000fd2000bf05270 */
[----:B------:R-:W-:Y:S05]  /*3dd0*/  BRA.U !UP0, `(.L_x_25131) ;  /* 0x0000000108447547 */ /* 0x000fea000b800000 */
.L_x_25103:
        /* <DEDUP_REMOVED lines=16> */
.L_x_25132:
[----:B------:R-:W-:Y:S05]  /*3ee0*/  BRA `(.L_x_25104) ;  /* 0x00000000004c7947 */ /* 0x000fea0003800000 */
.L_x_25131:
        /* <DEDUP_REMOVED lines=15> */
.L_x_25130:
[----:B------:R-:W-:-:S05]  /*3fe0*/  IMAD.MOV.U32 R5, RZ, RZ, RZ ;  /* 0x000000ffff057224 */ /* 0x000fca00078e00ff */
[----:B------:R0:W-:Y:S01]  /*3ff0*/  STG.E.64 desc[UR36][R2.64], R4 ;  /* 0x0000000402007986 */ /* 0x0001e2000c101b24 */
[----:B------:R-:W-:Y:S05]  /*4000*/  BRA `(.L_x_25104) ;  /* 0x0000000000047947 */ /* 0x000fea0003800000 */
.L_x_25129:
[----:B------:R0:W-:Y:S02]  /*4010*/  STG.E desc[UR36][R2.64], R4 ;  /* 0x0000000402007986 */ /* 0x0001e4000c101924 */
.L_x_25104:
[----:B------:R-:W-:Y:S05]  /*4020*/  BSYNC.RECONVERGENT B6 ;  /* 0x0000000000067941 */ /* 0x000fea0003800200 */
.L_x_25098:
[----:B------:R-:W-:-:S07]  /*4030*/  VIADD R17, R17, 0x80 ;  /* 0x0000008011117836 */ /* 0x000fce0000000000 */
.L_x_25028:
[----:B------:R-:W-:Y:S05]  /*4040*/  BSYNC.RECONVERGENT B7 ;  /* 0x0000000000077941 */ /* 0x000fea0003800200 */
.L_x_25027:
        /* <DEDUP_REMOVED lines=358> */
.L_x_25135:
        /* <DEDUP_REMOVED lines=16> */
.L_x_25139:
[----:B------:R0:W5:Y:S01]  /*57b0*/  LDG.E.U8 R19, desc[UR36][R2.64] ;  /* 0x0000002402137981 */ /* 0x000162000c1e1100 */
[----:B------:R-:W-:Y:S05]  /*57c0*/  BRA `(.L_x_25141) ;  /* 0x0000000c002c7947 */ /* 0x000fea0003800000 */
.L_x_25138:
        /* <DEDUP_REMOVED lines=8> */
.L_x_25143:
[----:B------:R0:W5:Y:S01]  /*5850*/  LDG.E R19, desc[UR36][R2.64] ;  /* 0x0000002402137981 */ /* 0x000162000c1e1900 */
[----:B------:R-:W-:Y:S05]  /*5860*/  BRA `(.L_x_25141) ;  /* 0x0000000c00047947 */ /* 0x000fea0003800000 */
.L_x_25142:
[----:B------:R0:W5:Y:S01]  /*5870*/  LDG.E.S16 R19, desc[UR36][R2.64] ;  /* 0x0000002402137981 */ /* 0x000162000c1e1700 */
[----:B------:R-:W-:Y:S05]  /*5880*/  BRA `(.L_x_25141) ;  /* 0x0000000800fc7947 */ /* 0x000fea0003800000 */
.L_x_25137:
        /* <DEDUP_REMOVED lines=9> */
.L_x_25145:
[----:B------:R-:W2:Y:S02]  /*5920*/  LDG.E.U16 R2, desc[UR36][R2.64] ;  /* 0x0000002402027981 */ /* 0x000ea4000c1e1500 */
[----:B--2---:R-:W-:-:S06]  /*5930*/  HADD2.F32 R19, -RZ, R2.H0_H0 ;  /* 0x20000002ff137230 */ /* 0x004fcc0000004100 */
[----:B------:R-:W0:Y:S01]  /*5940*/  F2I.FTZ.TRUNC.NTZ R19, R19 ;  /* 0x0000001300137305 */ /* 0x000e22000021f100 */
[----:B------:R-:W-:Y:S05]  /*5950*/  BRA `(.L_x_25141) ;  /* 0x0000000800c87947 */ /* 0x000fea0003800000 */
.L_x_25144:
        /* <DEDUP_REMOVED lines=9> */
.L_x_25147:
[----:B------:R-:W2:Y:S02]  /*59f0*/  LDG.E.U16 R2, desc[UR36][R2.64] ;  /* 0x0000002402027981 */ /* 0x000ea4000c1e1500 */
[----:B--2---:R-:W-:-:S06]  /*5a00*/  HADD2.F32 R19, -RZ, R2.H0_H0 ;  /* 0x20000002ff137230 */ /* 0x004fcc0000004100 */
[----:B------:R-:W0:Y:S01]  /*5a10*/  F2I.FTZ.TRUNC.NTZ R19, R19 ;  /* 0x0000001300137305 */ /* 0x000e22000021f100 */
[----:B------:R-:W-:Y:S05]  /*5a20*/  BRA `(.L_x_25141) ;  /* 0x0000000800947947 */ /* 0x000fea0003800000 */
.L_x_25146:
[----:B------:R-:W2:Y:S02]  /*5a30*/  LDG.E.64 R2, desc[UR36][R2.64] ;  /* 0x0000002402027981 */ /* 0x000ea4000c1e1b00 */
[----:B--2---:R0:W1:Y:S01]  /*5a40*/  F2I.F64.TRUNC R19, R2 ;  /* 0x0000000200137311 */ /* 0x004062000030d100 */
[----:B------:R-:W-:Y:S05]  /*5a50*/  BRA `(.L_x_25141) ;  /* 0x0000000800887947 */ /* 0x000fea0003800000 */
.L_x_25136:
        /* <DEDUP_REMOVED lines=12> */
.L_x_25150:
[----:B------:R-:W2:Y:S02]  /*5b20*/  LDG.E.64 R2, desc[UR36][R2.64] ;  /* 0x0000002402027981 */ /* 0x000ea4000c1e1b00 */
[----:B--2---:R0:W1:Y:S01]  /*5b30*/  F2I.F64.TRUNC R19, R2 ;  /* 0x0000000200137311 */ /* 0x004062000030d100 */
[----:B------:R-:W-:Y:S05]  /*5b40*/  BRA `(.L_x_25141) ;  /* 0x00000008004c7947 */ /* 0x000fea0003800000 */
.L_x_25149:
        /* <DEDUP_REMOVED lines=26> */
.L_x_25152:
        /* <DEDUP_REMOVED lines=13> */
.L_x_25151:
[----:B------:R-:W2:Y:S02]  /*5dc0*/  LDG.E.U16 R19, desc[UR36][R2.64] ;  /* 0x0000002402137981 */ /* 0x000ea4000c1e1500 */
[----:B--2---:R-:W-:-:S06]  /*5dd0*/  SHF.L.U32 R19, R19, 0x10, RZ ;  /* 0x0000001013137819 */ /* 0x004fcc00000006ff */
[----:B------:R-:W0:Y:S01]  /*5de0*/  F2I.FTZ.TRUNC.NTZ R19, R19 ;  /* 0x0000001300137305 */ /* 0x000e22000021f100 */
[----:B------:R-:W-:Y:S05]  /*5df0*/  BRA `(.L_x_25141) ;  /* 0x0000000400a07947 */ /* 0x000fea0003800000 */
.L_x_25148:
        /* <DEDUP_REMOVED lines=10> */
.L_x_25155:
        /* <DEDUP_REMOVED lines=21> */
.L_x_25159:
[----:B------:R-:W-:Y:S05]  /*5ff0*/  BSYNC.RECONVERGENT B1 ;  /* 0x0000000000017941 */ /* 0x000fea0003800200 */
.L_x_25158:
[----:B------:R-:W-:Y:S01]  /*6000*/  IMAD.SHL.U32 R0, R0, 0x100000, RZ ;  /* 0x0010000000007824 */ /* 0x000fe200078e00ff */
[----:B------:R-:W-:-:S04]  /*6010*/  LEA R2, R2, 0x3b800000, 0x17 ;  /* 0x3b80000002027811 */ /* 0x000fc800078eb8ff */
[----:B------:R-:W-:-:S07]  /*6020*/  LOP3.LUT R19, R2, R0, R19, 0xfe, !PT ;  /* 0x0000000002137212 */ /* 0x000fce00078efe13 */
.L_x_25157:
[----:B------:R-:W-:Y:S05]  /*6030*/  BSYNC.RECONVERGENT B0 ;  /* 0x0000000000007941 */ /* 0x000fea0003800200 */
.L_x_25156:
[----:B------:R-:W0:Y:S01]  /*6040*/  F2I.FTZ.TRUNC.NTZ R19, R19 ;  /* 0x0000001300137305 */ /* 0x000e22000021f100 */
[----:B------:R-:W-:Y:S05]  /*6050*/  BRA `(.L_x_25141) ;  /* 0x0000000400087947 */ /* 0x000fea0003800000 */
.L_x_25154:
        /* <DEDUP_REMOVED lines=21> */
.L_x_25163:
[----:B------:R-:W-:Y:S05]  /*61b0*/  BSYNC.RECONVERGENT B1 ;  /* 0x0000000000017941 */ /* 0x000fea0003800200 */
.L_x_25162:
[----:B------:R-:W-:Y:S01]  /*61c0*/  IMAD.SHL.U32 R0, R0, 0x200000, RZ ;  /* 0x0020000000007824 */ /* 0x000fe200078e00ff */
[----:B------:R-:W-:-:S04]  /*61d0*/  LEA R2, R2, 0x37800000, 0x17 ;  /* 0x3780000002027811 */ /* 0x000fc800078eb8ff */
[----:B------:R-:W-:-:S07]  /*61e0*/  LOP3.LUT R19, R2, R0, R19, 0xfe, !PT ;  /* 0x0000000002137212 */ /* 0x000fce00078efe13 */
.L_x_25161:
[----:B------:R-:W-:Y:S05]  /*61f0*/  BSYNC.RECONVERGENT B0 ;  /* 0x0000000000007941 */ /* 0x000fea0003800200 */
.L_x_25160:
[----:B------:R-:W0:Y:S01]  /*6200*/  F2I.FTZ.TRUNC.NTZ R19, R19 ;  /* 0x0000001300137305 */ /* 0x000e22000021f100 */
[----:B------:R-:W-:Y:S05]  /*6210*/  BRA `(.L_x_25141) ;  /* 0x0000000000987947 */ /* 0x000fea0003800000 */
.L_x_25153:
        /* <DEDUP_REMOVED lines=14> */
.L_x_25167:
[----:B------:R-:W-:Y:S05]  /*6300*/  BSYNC.RECONVERGENT B0 ;  /* 0x0000000000007941 */ /* 0x000fea0003800200 */
.L_x_25166:
[----:B------:R-:W0:Y:S01]  /*6310*/  F2I.FTZ.TRUNC.NTZ R19, R19 ;  /* 0x0000001300137305 */ /* 0x000e22000021f100 */
[----:B------:R-:W-:Y:S05]  /*6320*/  BRA `(.L_x_25141) ;  /* 0x0000000000547947 */ /* 0x000fea0003800000 */
.L_x_25140:
        /* <DEDUP_REMOVED lines=16> */
.L_x_25168:
[----:B------:R-:W-:Y:S01]  /*6430*/  IMAD.MOV.U32 R19, RZ, RZ, RZ ;  /* 0x000000ffff137224 */ /* 0x000fe200078e00ff */
[----:B------:R-:W-:Y:S06]  /*6440*/  BRA `(.L_x_25141) ;  /* 0x00000000000c7947 */ /* 0x000fec0003800000 */
.L_x_25165:
[----:B------:R0:W5:Y:S01]  /*6450*/  LDG.E R19, desc[UR36][R2.64] ;  /* 0x0000002402137981 */ /* 0x000162000c1e1900 */
[----:B------:R-:W-:Y:S05]  /*6460*/  BRA `(.L_x_25141) ;  /* 0x0000000000047947 */ /* 0x000fea0003800000 */
.L_x_25164:
[----:B------:R0:W5:Y:S02]  /*6470*/  LDG.E R19, desc[UR36][R2.64] ;  /* 0x0000002402137981 */ /* 0x000164000c1e1900 */
.L_x_25141:
        /* <DEDUP_REMOVED lines=16> */
.L_x_25172:
[----:B---3--:R0:W5:Y:S01]  /*6580*/  LDG.E.U8 R0, desc[UR36][R2.64] ;  /* 0x0000002402007981 */ /* 0x008162000c1e1100 */
[----:B------:R-:W-:Y:S05]  /*6590*/  BRA `(.L_x_25174) ;  /* 0x0000000c002c7947 */ /* 0x000fea0003800000 */
.L_x_25171:
        /* <DEDUP_REMOVED lines=8> */
.L_x_25176:
[----:B---3--:R0:W5:Y:S01]  /*6620*/  LDG.E R0, desc[UR36][R2.64] ;  /* 0x0000002402007981 */ /* 0x008162000c1e1900 */
[----:B------:R-:W-:Y:S05]  /*6630*/  BRA `(.L_x_25174) ;  /* 0x0000000c00047947 */ /* 0x000fea0003800000 */
.L_x_25175:
[----:B---3--:R0:W5:Y:S01]  /*6640*/  LDG.E.S16 R0, desc[UR36][R2.64] ;  /* 0x0000002402007981 */ /* 0x008162000c1e1700 */
[----:B------:R-:W-:Y:S05]  /*6650*/  BRA `(.L_x_25174) ;  /* 0x0000000800fc7947 */ /* 0x000fea0003800000 */
.L_x_25170:
        /* <DEDUP_REMOVED lines=9> */
.L_x_25178:
[----:B------:R-:W3:Y:S02]  /*66f0*/  LDG.E.U16 R2, desc[UR36][R2.64] ;  /* 0x0000002402027981 */ /* 0x000ee4000c1e1500 */
[----:B---3--:R-:W-:-:S06]  /*6700*/  HADD2.F32 R0, -RZ, R2.H0_H0 ;  /* 0x20000002ff007230 */ /* 0x008fcc0000004100 */
[----:B------:R-:W0:Y:S01]  /*6710*/  F2I.FTZ.TRUNC.NTZ R0, R0 ;  /* 0x0000000000007305 */ /* 0x000e22000021f100 */
[----:B------:R-:W-:Y:S05]  /*6720*/  BRA `(.L_x_25174) ;  /* 0x0000000800c87947 */ /* 0x000fea0003800000 */
.L_x_25177:
        /* <DEDUP_REMOVED lines=9> */
.L_x_25180:
[----:B------:R-:W3:Y:S02]  /*67c0*/  LDG.E.U16 R2, desc[UR36][R2.64] ;  /* 0x0000002402027981 */ /* 0x000ee4000c1e1500 */
[----:B---3--:R-:W-:-:S06]  /*67d0*/  HADD2.F32 R0, -RZ, R2.H0_H0 ;  /* 0x20000002ff007230 */ /* 0x008fcc0000004100 */
[----:B------:R-:W0:Y:S01]  /*67e0*/  F2I.FTZ.TRUNC.NTZ R0, R0 ;  /* 0x0000000000007305 */ /* 0x000e22000021f100 */
[----:B------:R-:W-:Y:S05]  /*67f0*/  BRA `(.L_x_25174) ;  /* 0x0000000800947947 */ /* 0x000fea0003800000 */
.L_x_25179:
[----:B------:R-:W3:Y:S02]  /*6800*/  LDG.E.64 R2, desc[UR36][R2.64] ;  /* 0x0000002402027981 */ /* 0x000ee4000c1e1b00 */
[----:B---3--:R0:W3:Y:S01]  /*6810*/  F2I.F64.TRUNC R0, R2 ;  /* 0x0000000200007311 */ /* 0x0080e2000030d100 */
[----:B------:R-:W-:Y:S05]  /*6820*/  BRA `(.L_x_25174) ;  /* 0x0000000800887947 */ /* 0x000fea0003800000 */
.L_x_25169:
        /* <DEDUP_REMOVED lines=12> */
.L_x_25183:
[----:B------:R-:W3:Y:S02]  /*68f0*/  LDG.E.64 R2, desc[UR36][R2.64] ;  /* 0x0000002402027981 */ /* 0x000ee4000c1e1b00 */
[----:B---3--:R0:W3:Y:S01]  /*6900*/  F2I.F64.TRUNC R0, R2 ;  /* 0x0000000200007311 */ /* 0x0080e2000030d100 */
[----:B------:R-:W-:Y:S05]  /*6910*/  BRA `(.L_x_25174) ;  /* 0x00000008004c7947 */ /* 0x000fea0003800000 */
.L_x_25182:
        /* <DEDUP_REMOVED lines=26> */
.L_x_25185:
        /* <DEDUP_REMOVED lines=13> */
.L_x_25184:
[----:B---3--:R-:W3:Y:S02]  /*6b90*/  LDG.E.U16 R0, desc[UR36][R2.64] ;  /* 0x0000002402007981 */ /* 0x008ee4000c1e1500 */
[----:B---3--:R-:W-:-:S06]  /*6ba0*/  IMAD.U32 R0, R0, 0x10000, RZ ;  /* 0x0001000000007824 */ /* 0x008fcc00078e00ff */
[----:B------:R-:W0:Y:S01]  /*6bb0*/  F2I.FTZ.TRUNC.NTZ R0, R0 ;  /* 0x0000000000007305 */ /* 0x000e22000021f100 */
[----:B------:R-:W-:Y:S05]  /*6bc0*/  BRA `(.L_x_25174) ;  /* 0x0000000400a07947 */ /* 0x000fea0003800000 */
.L_x_25181:
        /* <DEDUP_REMOVED lines=10> */
.L_x_25188:
        /* <DEDUP_REMOVED lines=21> */
.L_x_25192:
[----:B------:R-:W-:Y:S05]  /*6dc0*/  BSYNC.RECONVERGENT B1 ;  /* 0x0000000000017941 */ /* 0x000fea0003800200 */
.L_x_25191:
[----:B------:R-:W-:Y:S02]  /*6dd0*/  SHF.L.U32 R0, R0, 0x14, RZ ;  /* 0x0000001400007819 */ /* 0x000fe400000006ff */
[----:B------:R-:W-:-:S04]  /*6de0*/  LEA R2, R2, 0x3b800000, 0x17 ;  /* 0x3b80000002027811 */ /* 0x000fc800078eb8ff */
[----:B------:R-:W-:-:S07]  /*6df0*/  LOP3.LUT R0, R2, R0, R7, 0xfe, !PT ;  /* 0x0000000002007212 */ /* 0x000fce00078efe07 */
.L_x_25190:
[----:B------:R-:W-:Y:S05]  /*6e00*/  BSYNC.RECONVERGENT B0 ;  /* 0x0000000000007941 */ /* 0x000fea0003800200 */
.L_x_25189:
[----:B------:R-:W0:Y:S01]  /*6e10*/  F2I.FTZ.TRUNC.NTZ R0, R0 ;  /* 0x0000000000007305 */ /* 0x000e22000021f100 */
[----:B------:R-:W-:Y:S05]  /*6e20*/  BRA `(.L_x_25174) ;  /* 0x0000000400087947 */ /* 0x000fea0003800000 */
.L_x_25187:
        /* <DEDUP_REMOVED lines=21> */
.L_x_25196:
[----:B------:R-:W-:Y:S05]  /*6f80*/  BSYNC.RECONVERGENT B1 ;  /* 0x0000000000017941 */ /* 0x000fea0003800200 */
.L_x_25195:
[----:B------:R-:W-:Y:S01]  /*6f90*/  IMAD.SHL.U32 R0, R0, 0x200000, RZ ;  /* 0x0020000000007824 */ /* 0x000fe200078e00ff */
[----:B------:R-:W-:-:S04]  /*6fa0*/  LEA R2, R2, 0x37800000, 0x17 ;  /* 0x3780000002027811 */ /* 0x000fc800078eb8ff */
[----:B------:R-:W-:-:S07]  /*6fb0*/  LOP3.LUT R0, R2, R0, R7, 0xfe, !PT ;  /* 0x0000000002007212 */ /* 0x000fce00078efe07 */
.L_x_25194:
[----:B------:R-:W-:Y:S05]  /*6fc0*/  BSYNC.RECONVERGENT B0 ;  /* 0x0000000000007941 */ /* 0x000fea0003800200 */
.L_x_25193:
[----:B------:R-:W0:Y:S01]  /*6fd0*/  F2I.FTZ.TRUNC.NTZ R0, R0 ;  /* 0x0000000000007305 */ /* 0x000e22000021f100 */
[----:B------:R-:W-:Y:S05]  /*6fe0*/  BRA `(.L_x_25174) ;  /* 0x0000000000987947 */ /* 0x000fea0003800000 */
.L_x_25186:
        /* <DEDUP_REMOVED lines=14> */
.L_x_25200:
[----:B------:R-:W-:Y:S05]  /*70d0*/  BSYNC.RECONVERGENT B0 ;  /* 0x0000000000007941 */ /* 0x000fea0003800200 */
.L_x_25199:
[----:B------:R-:W0:Y:S01]  /*70e0*/  F2I.FTZ.TRUNC.NTZ R0, R0 ;  /* 0x0000000000007305 */ /* 0x000e22000021f100 */
[----:B------:R-:W-:Y:S05]  /*70f0*/  BRA `(.L_x_25174) ;  /* 0x0000000000547947 */ /* 0x000fea0003800000 */
.L_x_25173:
        /* <DEDUP_REMOVED lines=16> */
.L_x_25201:
[----:B------:R-:W-:Y:S01]  /*7200*/  MOV R0, RZ ;  /* 0x000000ff00007202 */ /* 0x000fe20000000f00 */
[----:B------:R-:W-:Y:S06]  /*7210*/  BRA `(.L_x_25174) ;  /* 0x00000000000c7947 */ /* 0x000fec0003800000 */
.L_x_25198:
[----:B---3--:R0:W5:Y:S01]  /*7220*/  LDG.E R0, desc[UR36][R2.64] ;  /* 0x0000002402007981 */ /* 0x008162000c1e1900 */
[----:B------:R-:W-:Y:S05]  /*7230*/  BRA `(.L_x_25174) ;  /* 0x0000000000047947 */ /* 0x000fea0003800000 */
.L_x_25197:
[----:B---3--:R0:W5:Y:S02]  /*7240*/  LDG.E R0, desc[UR36][R2.64] ;  /* 0x0000002402007981 */ /* 0x008164000c1e1900 */
.L_x_25174:
        /* <DEDUP_REMOVED lines=19> */
.L_x_25206:
[----:B------:R4:W-:Y:S01]  /*7380*/  STG.E.U8 desc[UR36][R2.64], R4 ;  /* 0x0000000402007986 */ /* 0x0009e2000c101124 */
[----:B------:R-:W-:Y:S05]  /*7390*/  BRA `(.L_x_25208) ;  /* 0x0000000800fc7947 */ /* 0x000fea0003800000 */
.L_x_25205:
        /* <DEDUP_REMOVED lines=9> */
.L_x_25210:
[----:B------:R2:W-:Y:S01]  /*7430*/  STG.E desc[UR36][R2.64], R4 ;  /* 0x0000000402007986 */ /* 0x0005e2000c101924 */
[----:B------:R-:W-:Y:S05]  /*7440*/  BRA `(.L_x_25208) ;  /* 0x0000000800d07947 */ /* 0x000fea0003800000 */
.L_x_25209:
[----:B------:R0:W-:Y:S01]  /*7450*/  STG.E.U16 desc[UR36][R2.64], R4 ;  /* 0x0000000402007986 */ /* 0x0001e2000c101524 */
[----:B------:R-:W-:Y:S05]  /*7460*/  BRA `(.L_x_25208) ;  /* 0x0000000800c87947 */ /* 0x000fea0003800000 */
.L_x_25204:
        /* <DEDUP_REMOVED lines=9> */
.L_x_25212:
[----:B------:R-:W-:-:S04]  /*7500*/  I2FP.F32.U32 R0, R4 ;  /* 0x0000000400007245 */ /* 0x000fc80000201000 */
[----:B------:R-:W-:-:S05]  /*7510*/  F2FP.F16.F32.PACK_AB R0, RZ, R0 ;  /* 0x00000000ff00723e */ /* 0x000fca00000000ff */
[----:B------:R0:W-:Y:S01]  /*7520*/  STG.E.U16 desc[UR36][R2.64], R0 ;  /* 0x0000000002007986 */ /* 0x0001e2000c101524 */
[----:B------:R-:W-:Y:S05]  /*7530*/  BRA `(.L_x_25208) ;  /* 0x0000000800947947 */ /* 0x000fea0003800000 */
.L_x_25211:
        /* <DEDUP_REMOVED lines=10> */
.L_x_25214:
[----:B------:R-:W-:-:S04]  /*75e0*/  I2FP.F32.U32 R4, R4 ;  /* 0x0000000400047245 */ /* 0x000fc80000201000 */
[----:B------:R-:W-:-:S04]  /*75f0*/  F2FP.F16.F32.PACK_AB R5, RZ, R4 ;  /* 0x00000004ff05723e */ /* 0x000fc800000000ff */
[----:B------:R-:W-:-:S05]  /*7600*/  PRMT R5, R5, 0x5410, RZ ;  /* 0x0000541005057816 */ /* 0x000fca00000000ff */
[----:B------:R0:W-:Y:S01]  /*7610*/  STG.E desc[UR36][R2.64], R5 ;  /* 0x0000000502007986 */ /* 0x0001e2000c101924 */
[----:B------:R-:W-:Y:S05]  /*7620*/  BRA `(.L_x_25208) ;  /* 0x0000000800587947 */ /* 0x000fea0003800000 */
.L_x_25213:
[----:B------:R-:W0:Y:S02]  /*7630*/  I2F.F64.U32 R4, R4 ;  /* 0x0000000400047312 */ /* 0x000e240000201800 */
[----:B0-----:R0:W-:Y:S01]  /*7640*/  STG.E.64 desc[UR36][R2.64], R4 ;  /* 0x0000000402007986 */ /* 0x0011e2000c101b24 */
[----:B------:R-:W-:Y:S05]  /*7650*/  BRA `(.L_x_25208) ;  /* 0x00000008004c7947 */ /* 0x000fea0003800000 */
.L_x_25203:
        /* <DEDUP_REMOVED lines=12> */
.L_x_25218:
        /* <DEDUP_REMOVED lines=17> */
.L_x_25220:
[----:B------:R-:W-:Y:S05]  /*7830*/  BSYNC.RECONVERGENT B0 ;  /* 0x0000000000007941 */ /* 0x000fea0003800200 */
.L_x_25219:
[----:B------:R0:W-:Y:S01]  /*7840*/  STG.E.U8 desc[UR36][R2.64], R0 ;  /* 0x0000000002007986 */ /* 0x0001e2000c101124 */
[----:B------:R-:W-:Y:S05]  /*7850*/  BRA `(.L_x_25208) ;  /* 0x0000000400cc7947 */ /* 0x000fea0003800000 */
.L_x_25217:
        /* <DEDUP_REMOVED lines=17> */
.L_x_25222:
[----:B------:R-:W-:Y:S05]  /*7970*/  BSYNC.RECONVERGENT B0 ;  /* 0x0000000000007941 */ /* 0x000fea0003800200 */
.L_x_25221:
[----:B------:R0:W-:Y:S01]  /*7980*/  STG.E.U8 desc[UR36][R2.64], R0 ;  /* 0x0000000002007986 */ /* 0x0001e2000c101124 */
[----:B------:R-:W-:Y:S05]  /*7990*/  BRA `(.L_x_25208) ;  /* 0x00000004007c7947 */ /* 0x000fea0003800000 */
.L_x_25216:
        /* <DEDUP_REMOVED lines=21> */
.L_x_25224:
[----:B------:R-:W-:-:S05]  /*7af0*/  HFMA2 R5, -RZ, RZ, 0, 0 ;  /* 0x00000000ff057431 */ /* 0x000fca00000001ff */
[----:B------:R0:W-:Y:S01]  /*7b00*/  STG.E.64 desc[UR36][R2.64], R4 ;  /* 0x0000000402007986 */ /* 0x0001e2000c101b24 */
[----:B------:R-:W-:Y:S05]  /*7b10*/  BRA `(.L_x_25208) ;  /* 0x00000004001c7947 */ /* 0x000fea0003800000 */
.L_x_25223:
[----:B------:R0:W-:Y:S01]  /*7b20*/  STG.E desc[UR36][R2.64], R4 ;  /* 0x0000000402007986 */ /* 0x0001e2000c101924 */
[----:B------:R-:W-:Y:S05]  /*7b30*/  BRA `(.L_x_25208) ;  /* 0x0000000400147947 */ /* 0x000fea0003800000 */
.L_x_25215:
        /* <DEDUP_REMOVED lines=8> */
.L_x_25226:
[----:B------:R-:W0:Y:S01]  /*7bc0*/  I2F.F64.U32 R4, R4 ;  /* 0x0000000400047312 */ /* 0x000e220000201800 */
[----:B------:R-:W-:-:S05]  /*7bd0*/  CS2R R6, SRZ ;  /* 0x0000000000067805 */ /* 0x000fca000001ff00 */
[----:B0-----:R0:W-:Y:S01]  /*7be0*/  STG.E.128 desc[UR36][R2.64], R4 ;  /* 0x0000000402007986 */ /* 0x0011e2000c101d24 */
[----:B------:R-:W-:Y:S05]  /*7bf0*/  BRA `(.L_x_25208) ;  /* 0x0000000000e47947 */ /* 0x000fea0003800000 */
.L_x_25225:
[----:B------:R-:W-:-:S09]  /*7c00*/  UISETP.NE.AND UP0, UPT, UR4, 0xf, UPT ;  /* 0x0000000f0400788c */ /* 0x000fd2000bf05270 */
[----:B------:R-:W-:Y:S05]  /*7c10*/  BRA.U !UP0, `(.L_x_25227) ;  /* 0x0000000108d07547 */ /* 0x000fea000b800000 */
[----:B------:R-:W-:-:S09]  /*7c20*/  UISETP.NE.AND UP0, UPT, UR4, 0x17, UPT ;  /* 0x000000170400788c */ /* 0x000fd2000bf05270 */
[----:B------:R-:W-:Y:S05]  /*7c30*/  BRA.U !UP0, `(.L_x_25228) ;  /* 0x0000000108847547 */ /* 0x000fea000b800000 */
[----:B------:R-:W-:-:S09]  /*7c40*/  UISETP.NE.AND UP0, UPT, UR4, 0x18, UPT ;  /* 0x000000180400788c */ /* 0x000fd2000bf05270 */
[----:B------:R-:W-:Y:S05]  /*7c50*/  BRA.U !UP0, `(.L_x_25229) ;  /* 0x0000000108447547 */ /* 0x000fea000b800000 */
.L_x_25207:
        /* <DEDUP_REMOVED lines=16> */
.L_x_25230:
[----:B------:R-:W-:Y:S05]  /*7d60*/  BRA `(.L_x_25208) ;  /* 0x0000000000887947 */ /* 0x000fea0003800000 */
.L_x_25229:
        /* <DEDUP_REMOVED lines=11> */
.L_x_25232:
[----:B------:R-:W-:Y:S05]  /*7e20*/  BSYNC.RECONVERGENT B0 ;  /* 0x0000000000007941 */ /* 0x000fea0003800200 */
.L_x_25231:
[----:B------:R0:W-:Y:S01]  /*7e30*/  STG.E.U8 desc[UR36][R2.64], R5 ;  /* 0x0000000502007986 */ /* 0x0001e2000c101124 */
[----:B------:R-:W-:Y:S05]  /*7e40*/  BRA `(.L_x_25208) ;  /* 0x0000000000507947 */ /* 0x000fea0003800000 */
.L_x_25228:
        /* <DEDUP_REMOVED lines=12> */
.L_x_25233:
[----:B------:R-:W-:Y:S01]  /*7f10*/  IMAD.MOV.U32 R5, RZ, RZ, 0x7f ;  /* 0x0000007fff057424 */ /* 0x000fe200078e00ff */
[----:B------:R-:W-:-:S04]  /*7f20*/  ISETP.GT.U32.AND P0, PT, R7, 0x7f800000, PT ;  /* 0x7f8000000700780c */ /* 0x000fc80003f04070 */
[----:B------:R-:W-:-:S05]  /*7f30*/  SEL R5, R5, 0x7c, P0 ;  /* 0x0000007c05057807 */ /* 0x000fca0000000000 */
[----:B------:R0:W-:Y:S01]  /*7f40*/  STG.E.U8 desc[UR36][R2.64], R5 ;  /* 0x0000000502007986 */ /* 0x0001e2000c101124 */
[----:B------:R-:W-:Y:S05]  /*7f50*/  BRA `(.L_x_25208) ;  /* 0x00000000000c7947 */ /* 0x000fea0003800000 */
.L_x_25227:
[----:B------:R-:W-:-:S04]  /*7f60*/  I2FP.F32.U32 R0, R4 ;  /* 0x0000000400007245 */ /* 0x000fc80000201000 */
[----:B------:R-:W-:-:S05]  /*7f70*/  F2FP.BF16.F32.PACK_AB R0, RZ, R0 ;  /* 0x00000000ff00723e */ /* 0x000fca00000010ff */
[----:B------:R0:W-:Y:S02]  /*7f80*/  STG.E.U16 desc[UR36][R2.64], R0 ;  /* 0x0000000002007986 */ /* 0x0001e4000c101524 */
.L_x_25208:
[----:B------:R-:W-:Y:S05]  /*7f90*/  BSYNC.RECONVERGENT B6 ;  /* 0x0000000000067941 */ /* 0x000fea0003800200 */
.L_x_25202:
[----:B------:R-:W-:-:S07]  /*7fa0*/  IADD3 R17, PT, PT, R17, 0x80, RZ ;  /* 0x0000008011117810 */ /* 0x000fce0007ffe0ff */
.L_x_25134:
[----:B------:R-:W-:Y:S05]  /*7fb0*/  BSYNC.RECONVERGENT B7 ;  /* 0x0000000000077941 */ /* 0x000fea0003800200 */
.L_x_25133:
        /* <DEDUP_REMOVED lines=358> */
.L_x_25236:
        /* <DEDUP_REMOVED lines=16> */
.L_x_25240:
[----:B------:R0:W5:Y:S01]  /*9720*/  LDG.E.U8 R19, desc[UR36][R2.64] ;  /* 0x0000002402137981 */ /* 0x000162000c1e1100 */
[----:B------:R-:W-:Y:S05]  /*9730*/  BRA `(.L_x_25242) ;  /* 0x0000000c002c7947 */ /* 0x000fea0003800000 */
.L_x_25239:
        /* <DEDUP_REMOVED lines=8> */
.L_x_25244:
[----:B------:R0:W5:Y:S01]  /*97c0*/  LDG.E R19, desc[UR36][R2.64] ;  /* 0x0000002402137981 */ /* 0x000162000c1e1900 */
[----:B------:R-:W-:Y:S05]  /*97d0*/  BRA `(.L_x_25242) ;  /* 0x0000000c00047947 */ /* 0x000fea0003800000 */
.L_x_25243:
[----:B------:R0:W5:Y:S01]  /*97e0*/  LDG.E.S16 R19, desc[UR36][R2.64] ;  /* 0x0000002402137981 */ /* 0x000162000c1e1700 */
[----:B------:R-:W-:Y:S05]  /*97f0*/  BRA `(.L_x_25242) ;  /* 0x0000000800fc7947 */ /* 0x000fea0003800000 */
.L_x_25238:
        /* <DEDUP_REMOVED lines=9> */
.L_x_25246:
[----:B------:R-:W2:Y:S02]  /*9890*/  LDG.E.U16 R2, desc[UR36][R2.64] ;  /* 0x0000002402027981 */ /* 0x000ea4000c1e1500 */
[----:B--2---:R-:W-:-:S06]  /*98a0*/  HADD2.F32 R19, -RZ, R2.H0_H0 ;  /* 0x20000002ff137230 */ /* 0x004fcc0000004100 */
[----:B------:R-:W0:Y:S01]  /*98b0*/  F2I.FTZ.TRUNC.NTZ R19, R19 ;  /* 0x0000001300137305 */ /* 0x000e22000021f100 */
[----:B------:R-:W-:Y:S05]  /*98c0*/  BRA `(.L_x_25242) ;  /* 0x0000000800c87947 */ /* 0x000fea0003800000 */
.L_x_25245:
        /* <DEDUP_REMOVED lines=9> */
.L_x_25248:
[----:B------:R-:W2:Y:S02]  /*9960*/  LDG.E.U16 R2, desc[UR36][R2.64] ;  /* 0x0000002402027981 */ /* 0x000ea4000c1e1500 */
[----:B--2---:R-:W-:-:S06]  /*9970*/  HADD2.F32 R19, -RZ, R2.H0_H0 ;  /* 0x20000002ff137230 */ /* 0x004fcc0000004100 */
[----:B------:R-:W0:Y:S01]  /*9980*/  F2I.FTZ.TRUNC.NTZ R19, R19 ;  /* 0x0000001300137305 */ /* 0x000e22000021f100 */
[----:B------:R-:W-:Y:S05]  /*9990*/  BRA `(.L_x_25242) ;  /* 0x0000000800947947 */ /* 0x000fea0003800000 */
.L_x_25247:
[----:B------:R-:W2:Y:S02]  /*99a0*/  LDG.E.64 R2, desc[UR36][R2.64] ;  /* 0x0000002402027981 */ /* 0x000ea4000c1e1b00 */
[----:B--2---:R0:W1:Y:S01]  /*99b0*/  F2I.F64.TRUNC R19, R2 ;  /* 0x0000000200137311 */ /* 0x004062000030d100 */
[----:B------:R-:W-:Y:S05]  /*99c0*/  BRA `(.L_x_25242) ;  /* 0x0000000800887947 */ /* 0x000fea0003800000 */
.L_x_25237:
        /* <DEDUP_REMOVED lines=12> */
.L_x_25251:
[----:B------:R-:W2:Y:S02]  /*9a90*/  LDG.E.64 R2, desc[UR36][R2.64] ;  /* 0x0000002402027981 */ /* 0x000ea4000c1e1b00 */
[----:B--2---:R0:W1:Y:S01]  /*9aa0*/  F2I.F64.TRUNC R19, R2 ;  /* 0x0000000200137311 */ /* 0x004062000030d100 */
[----:B------:R-:W-:Y:S05]  /*9ab0*/  BRA `(.L_x_25242) ;  /* 0x00000008004c7947 */ /* 0x000fea0003800000 */
.L_x_25250:
        /* <DEDUP_REMOVED lines=26> */
.L_x_25253:
        /* <DEDUP_REMOVED lines=13> */
.L_x_25252:
[----:B------:R-:W2:Y:S02]  /*9d30*/  LDG.E.U16 R19, desc[UR36][R2.64] ;  /* 0x0000002402137981 */ /* 0x000ea4000c1e1500 */
[----:B--2---:R-:W-:-:S06]  /*9d40*/  IMAD.U32 R19, R19, 0x10000, RZ ;  /* 0x0001000013137824 */ /* 0x004fcc00078e00ff */
[----:B------:R-:W0:Y:S01]  /*9d50*/  F2I.FTZ.TRUNC.NTZ R19, R19 ;  /* 0x0000001300137305 */ /* 0x000e22000021f100 */
[----:B------:R-:W-:Y:S05]  /*9d60*/  BRA `(.L_x_25242) ;  /* 0x0000000400a07947 */ /* 0x000fea0003800000 */
.L_x_25249:
        /* <DEDUP_REMOVED lines=10> */
.L_x_25256:
        /* <DEDUP_REMOVED lines=21> */
.L_x_25260:
[----:B------:R-:W-:Y:S05]  /*9f60*/  BSYNC.RECONVERGENT B1 ;  /* 0x0000000000017941 */ /* 0x000fea0003800200 */
.L_x_25259:
[----:B------:R-:W-:Y:S02]  /*9f70*/  SHF.L.U32 R0, R0, 0x14, RZ ;  /* 0x0000001400007819 */ /* 0x000fe400000006ff */
[----:B------:R-:W-:-:S04]  /*9f80*/  LEA R2, R2, 0x3b800000, 0x17 ;  /* 0x3b80000002027811 */ /* 0x000fc800078eb8ff */
[----:B------:R-:W-:-:S07]  /*9f90*/  LOP3.LUT R19, R2, R0, R19, 0xfe, !PT ;  /* 0x0000000002137212 */ /* 0x000fce00078efe13 */
.L_x_25258:
[----:B------:R-:W-:Y:S05]  /*9fa0*/  BSYNC.RECONVERGENT B0 ;  /* 0x0000000000007941 */ /* 0x000fea0003800200 */
.L_x_25257:
[----:B------:R-:W1:Y:S01]  /*9fb0*/  F2I.FTZ.TRUNC.NTZ R19, R19 ;  /* 0x0000001300137305 */ /* 0x000e62000021f100 */
[----:B------:R-:W-:Y:S05]  /*9fc0*/  BRA `(.L_x_25242) ;  /* 0x0000000400087947 */ /* 0x000fea0003800000 */
.L_x_25255:
        /* <DEDUP_REMOVED lines=21> */
.L_x_25264:
[----:B------:R-:W-:Y:S05]  /*a120*/  BSYNC.RECONVERGENT B1 ;  /* 0x0000000000017941 */ /* 0x000fea0003800200 */
.L_x_25263:
[----:B------:R-:W-:Y:S01]  /*a130*/  IMAD.SHL.U32 R0, R0, 0x200000, RZ ;  /* 0x0020000000007824 */ /* 0x000fe200078e00ff */
[----:B------:R-:W-:-:S04]  /*a140*/  LEA R2, R2, 0x37800000, 0x17 ;  /* 0x3780000002027811 */ /* 0x000fc800078eb8ff */
[----:B------:R-:W-:-:S07]  /*a150*/  LOP3.LUT R19, R2, R0, R19, 0xfe, !PT ;  /* 0x0000000002137212 */ /* 0x000fce00078efe13 */
.L_x_25262:
[----:B------:R-:W-:Y:S05]  /*a160*/  BSYNC.RECONVERGENT B0 ;  /* 0x0000000000007941 */ /* 0x000fea0003800200 */
.L_x_25261:
[----:B------:R-:W2:Y:S01]  /*a170*/  F2I.FTZ.TRUNC.NTZ R19, R19 ;  /* 0x0000001300137305 */ /* 0x000ea2000021f100 */
[----:B------:R-:W-:Y:S05]  /*a180*/  BRA `(.L_x_25242) ;  /* 0x0000000000987947 */ /* 0x000fea0003800000 */
.L_x_25254:
        /* <DEDUP_REMOVED lines=14> */
.L_x_25268:
[----:B------:R-:W-:Y:S05]  /*a270*/  BSYNC.RECONVERGENT B0 ;  /* 0x0000000000007941 */ /* 0x000fea0003800200 */
.L_x_25267:
[----:B------:R-:W4:Y:S01]  /*a280*/  F2I.FTZ.TRUNC.NTZ R19, R19 ;  /* 0x0000001300137305 */ /* 0x000f22000021f100 */
[----:B------:R-:W-:Y:S05]  /*a290*/  BRA `(.L_x_25242) ;  /* 0x0000000000547947 */ /* 0x000fea0003800000 */
.L_x_25241:
        /* <DEDUP_REMOVED lines=16> */
.L_x_25269:
[----:B------:R-:W-:Y:S01]  /*a3a0*/  MOV R19, RZ ;  /* 0x000000ff00137202 */ /* 0x000fe20000000f00 */
[----:B------:R-:W-:Y:S06]  /*a3b0*/  BRA `(.L_x_25242) ;  /* 0x00000000000c7947 */ /* 0x000fec0003800000 */
.L_x_25266:
[----:B------:R0:W5:Y:S01]  /*a3c0*/  LDG.E R19, desc[UR36][R2.64] ;  /* 0x0000002402137981 */ /* 0x000162000c1e1900 */
[----:B------:R-:W-:Y:S05]  /*a3d0*/  BRA `(.L_x_25242) ;  /* 0x0000000000047947 */ /* 0x000fea0003800000 */
.L_x_25265:
[----:B------:R3:W5:Y:S02]  /*a3e0*/  LDG.E R19, desc[UR36][R2.64] ;  /* 0x0000002402137981 */ /* 0x000764000c1e1900 */
.L_x_25242:
        /* <DEDUP_REMOVED lines=16> */
.L_x_25273:
[----:B------:R0:W5:Y:S01]  /*a4f0*/  LDG.E.U8 R0, desc[UR36][R2.64] ;  /* 0x0000002402007981 */ /* 0x000162000c1e1100 */
[----:B------:R-:W-:Y:S05]  /*a500*/  BRA `(.L_x_25275) ;  /* 0x0000000c002c7947 */ /* 0x000fea0003800000 */
.L_x_25272:
        /* <DEDUP_REMOVED lines=8> */
.L_x_25277:
[----:B------:R0:W5:Y:S01]  /*a590*/  LDG.E R0, desc[UR36][R2.64] ;  /* 0x0000002402007981 */ /* 0x000162000c1e1900 */
[----:B------:R-:W-:Y:S05]  /*a5a0*/  BRA `(.L_x_25275) ;  /* 0x0000000c00047947 */ /* 0x000fea0003800000 */
.L_x_25276:
[----:B------:R0:W5:Y:S01]  /*a5b0*/  LDG.E.S16 R0, desc[UR36][R2.64] ;  /* 0x0000002402007981 */ /* 0x000162000c1e1700 */
[----:B------:R-:W-:Y:S05]  /*a5c0*/  BRA `(.L_x_25275) ;  /* 0x0000000800fc7947 */ /* 0x000fea0003800000 */
.L_x_25271:
        /* <DEDUP_REMOVED lines=9> */
.L_x_25279:
[----:B------:R-:W3:Y:S02]  /*a660*/  LDG.E.U16 R2, desc[UR36][R2.64] ;  /* 0x0000002402027981 */ /* 0x000ee4000c1e1500 */
[----:B---3--:R-:W-:-:S06]  /*a670*/  HADD2.F32 R0, -RZ, R2.H0_H0 ;  /* 0x20000002ff007230 */ /* 0x008fcc0000004100 */
[----:B------:R-:W0:Y:S01]  /*a680*/  F2I.FTZ.TRUNC.NTZ R0, R0 ;  /* 0x0000000000007305 */ /* 0x000e22000021f100 */
[----:B------:R-:W-:Y:S05]  /*a690*/  BRA `(.L_x_25275) ;  /* 0x0000000800c87947 */ /* 0x000fea0003800000 */
.L_x_25278:
        /* <DEDUP_REMOVED lines=9> */
.L_x_25281:
[----:B------:R-:W3:Y:S02]  /*a730*/  LDG.E.U16 R2, desc[UR36][R2.64] ;  /* 0x0000002402027981 */ /* 0x000ee4000c1e1500 */
[----:B---3--:R-:W-:-:S06]  /*a740*/  HADD2.F32 R0, -RZ, R2.H0_H0 ;  /* 0x20000002ff007230 */ /* 0x008fcc0000004100 */
[----:B------:R-:W0:Y:S01]  /*a750*/  F2I.FTZ.TRUNC.NTZ R0, R0 ;  /* 0x0000000000007305 */ /* 0x000e22000021f100 */
[----:B------:R-:W-:Y:S05]  /*a760*/  BRA `(.L_x_25275) ;  /* 0x0000000800947947 */ /* 0x000fea0003800000 */
.L_x_25280:
[----:B------:R-:W3:Y:S02]  /*a770*/  LDG.E.64 R2, desc[UR36][R2.64] ;  /* 0x0000002402027981 */ /* 0x000ee4000c1e1b00 */
[----:B---3--:R0:W3:Y:S01]  /*a780*/  F2I.F64.TRUNC R0, R2 ;  /* 0x0000000200007311 */ /* 0x0080e2000030d100 */
[----:B------:R-:W-:Y:S05]  /*a790*/  BRA `(.L_x_25275) ;  /* 0x0000000800887947 */ /* 0x000fea0003800000 */
.L_x_25270:
        /* <DEDUP_REMOVED lines=12> */
.L_x_25284:
[----:B------:R-:W3:Y:S02]  /*a860*/  LDG.E.64 R2, desc[UR36][R2.64] ;  /* 0x0000002402027981 */ /* 0x000ee4000c1e1b00 */
[----:B---3--:R0:W3:Y:S01]  /*a870*/  F2I.F64.TRUNC R0, R2 ;  /* 0x0000000200007311 */ /* 0x0080e2000030d100 */
[----:B------:R-:W-:Y:S05]  /*a880*/  BRA `(.L_x_25275) ;  /* 0x00000008004c7947 */ /* 0x000fea0003800000 */
.L_x_25283:
        /* <DEDUP_REMOVED lines=26> */
.L_x_25286:
        /* <DEDUP_REMOVED lines=13> */
.L_x_25285:
[----:B------:R-:W3:Y:S02]  /*ab00*/  LDG.E.U16 R0, desc[UR36][R2.64] ;  /* 0x0000002402007981 */ /* 0x000ee4000c1e1500 */
[----:B---3--:R-:W-:-:S06]  /*ab10*/  IMAD.U32 R0, R0, 0x10000, RZ ;  /* 0x0001000000007824 */ /* 0x008fcc00078e00ff */
[----:B------:R-:W0:Y:S01]  /*ab20*/  F2I.FTZ.TRUNC.NTZ R0, R0 ;  /* 0x0000000000007305 */ /* 0x000e22000021f100 */
[----:B------:R-:W-:Y:S05]  /*ab30*/  BRA `(.L_x_25275) ;  /* 0x0000000400a07947 */ /* 0x000fea0003800000 */
.L_x_25282:
        /* <DEDUP_REMOVED lines=10> */
.L_x_25289:
        /* <DEDUP_REMOVED lines=21> */
.L_x_25293:
[----:B------:R-:W-:Y:S05]  /*ad30*/  BSYNC.RECONVERGENT B1 ;  /* 0x0000000000017941 */ /* 0x000fea0003800200 */
.L_x_25292:
[----:B------:R-:W-:Y:S01]  /*ad40*/  IMAD.SHL.U32 R0, R0, 0x100000, RZ ;  /* 0x0010000000007824 */ /* 0x000fe200078e00ff */
[----:B------:R-:W-:-:S04]  /*ad50*/  LEA R2, R2, 0x3b800000, 0x17 ;  /* 0x3b80000002027811 */ /* 0x000fc800078eb8ff */
[----:B------:R-:W-:-:S07]  /*ad60*/  LOP3.LUT R0, R2, R0, R7, 0xfe, !PT ;  /* 0x0000000002007212 */ /* 0x000fce00078efe07 */
.L_x_25291:
[----:B------:R-:W-:Y:S05]  /*ad70*/  BSYNC.RECONVERGENT B0 ;  /* 0x0000000000007941 */ /* 0x000fea0003800200 */
.L_x_25290:
[----:B------:R-:W0:Y:S01]  /*ad80*/  F2I.FTZ.TRUNC.NTZ R0, R0 ;  /* 0x0000000000007305 */ /* 0x000e22000021f100 */
[----:B------:R-:W-:Y:S05]  /*ad90*/  BRA `(.L_x_25275) ;  /* 0x0000000400087947 */ /* 0x000fea0003800000 */
.L_x_25288:
        /* <DEDUP_REMOVED lines=21> */
.L_x_25297:
[----:B------:R-:W-:Y:S05]  /*aef0*/  BSYNC.RECONVERGENT B1 ;  /* 0x0000000000017941 */ /* 0x000fea0003800200 */
.L_x_25296:
[----:B------:R-:W-:Y:S02]  /*af00*/  SHF.L.U32 R0, R0, 0x15, RZ ;  /* 0x0000001500007819 */ /* 0x000fe400000006ff */
[----:B------:R-:W-:-:S04]  /*af10*/  LEA R2, R2, 0x37800000, 0x17 ;  /* 0x3780000002027811 */ /* 0x000fc800078eb8ff */
[----:B------:R-:W-:-:S07]  /*af20*/  LOP3.LUT R0, R2, R0, R7, 0xfe, !PT ;  /* 0x0000000002007212 */ /* 0x000fce00078efe07 */
.L_x_25295:
[----:B------:R-:W-:Y:S05]  /*af30*/  BSYNC.RECONVERGENT B0 ;  /* 0x0000000000007941 */ /* 0x000fea0003800200 */
.L_x_25294:
[----:B------:R-:W0:Y:S01]  /*af40*/  F2I.FTZ.TRUNC.NTZ R0, R0 ;  /* 0x0000000000007305 */ /* 0x000e22000021f100 */
[----:B------:R-:W-:Y:S05]  /*af50*/  BRA `(.L_x_25275) ;  /* 0x0000000000987947 */ /* 0x000fea0003800000 */
.L_x_25287:
        /* <DEDUP_REMOVED lines=14> */
.L_x_25301:
[----:B------:R-:W-:Y:S05]  /*b040*/  BSYNC.RECONVERGENT B0 ;  /* 0x0000000000007941 */ /* 0x000fea0003800200 */
.L_x_25300:
[----:B------:R-:W0:Y:S01]  /*b050*/  F2I.FTZ.TRUNC.NTZ R0, R0 ;  /* 0x0000000000007305 */ /* 0x000e22000021f100 */
[----:B------:R-:W-:Y:S05]  /*b060*/  BRA `(.L_x_25275) ;  /* 0x0000000000547947 */ /* 0x000fea0003800000 */
.L_x_25274:
        /* <DEDUP_REMOVED lines=16> */
.L_x_25302:
[----:B------:R-:W-:Y:S01]  /*b170*/  IMAD.MOV.U32 R0, RZ, RZ, RZ ;  /* 0x000000ffff007224 */ /* 0x000fe200078e00ff */
[----:B------:R-:W-:Y:S06]  /*b180*/  BRA `(.L_x_25275) ;  /* 0x00000000000c7947 */ /* 0x000fec0003800000 */
.L_x_25299:
[----:B------:R0:W5:Y:S01]  /*b190*/  LDG.E R0, desc[UR36][R2.64] ;  /* 0x0000002402007981 */ /* 0x000162000c1e1900 */
[----:B------:R-:W-:Y:S05]  /*b1a0*/  BRA `(.L_x_25275) ;  /* 0x0000000000047947 */ /* 0x000fea0003800000 */
.L_x_25298:
[----:B------:R0:W5:Y:S02]  /*b1b0*/  LDG.E R0, desc[UR36][R2.64] ;  /* 0x0000002402007981 */ /* 0x000164000c1e1900 */
.L_x_25275:
        /* <DEDUP_REMOVED lines=19> */
.L_x_25307:
[----:B------:R4:W-:Y:S01]  /*b2f0*/  STG.E.U8 desc[UR36][R2.64], R4 ;  /* 0x0000000402007986 */ /* 0x0009e2000c101124 */
[----:B------:R-:W-:Y:S05]  /*b300*/  BRA `(.L_x_25309) ;  /* 0x0000000800fc7947 */ /* 0x000fea0003800000 */
.L_x_25306:
        /* <DEDUP_REMOVED lines=9> */
.L_x_25311:
[----:B------:R2:W-:Y:S01]  /*b3a0*/  STG.E desc[UR36][R2.64], R4 ;  /* 0x0000000402007986 */ /* 0x0005e2000c101924 */
[----:B------:R-:W-:Y:S05]  /*b3b0*/  BRA `(.L_x_25309) ;  /* 0x0000000800d07947 */ /* 0x000fea0003800000 */
.L_x_25310:
[----:B------:R0:W-:Y:S01]  /*b3c0*/  STG.E.U16 desc[UR36][R2.64], R4 ;  /* 0x0000000402007986 */ /* 0x0001e2000c101524 */
[----:B------:R-:W-:Y:S05]  /*b3d0*/  BRA `(.L_x_25309) ;  /* 0x0000000800c87947 */ /* 0x000fea0003800000 */
.L_x_25305:
        /* <DEDUP_REMOVED lines=9> */
.L_x_25313:
[----:B------:R-:W-:-:S04]  /*b470*/  I2FP.F32.U32 R0, R4 ;  /* 0x0000000400007245 */ /* 0x000fc80000201000 */
[----:B------:R-:W-:-:S05]  /*b480*/  F2FP.F16.F32.PACK_AB R0, RZ, R0 ;  /* 0x00000000ff00723e */ /* 0x000fca00000000ff */
[----:B------:R0:W-:Y:S01]  /*b490*/  STG.E.U16 desc[UR36][R2.64], R0 ;  /* 0x0000000002007986 */ /* 0x0001e2000c101524 */
[----:B------:R-:W-:Y:S05]  /*b4a0*/  BRA `(.L_x_25309) ;  /* 0x0000000800947947 */ /* 0x000fea0003800000 */
.L_x_25312:
        /* <DEDUP_REMOVED lines=10> */
.L_x_25315:
[----:B------:R-:W-:-:S04]  /*b550*/  I2FP.F32.U32 R4, R4 ;  /* 0x0000000400047245 */ /* 0x000fc80000201000 */
[----:B------:R-:W-:-:S04]  /*b560*/  F2FP.F16.F32.PACK_AB R5, RZ, R4 ;  /* 0x00000004ff05723e */ /* 0x000fc800000000ff */
[----:B------:R-:W-:-:S05]  /*b570*/  PRMT R5, R5, 0x5410, RZ ;  /* 0x0000541005057816 */ /* 0x000fca00000000ff */
[----:B------:R0:W-:Y:S01]  /*b580*/  STG.E desc[UR36][R2.64], R5 ;  /* 0x0000000502007986 */ /* 0x0001e2000c101924 */
[----:B------:R-:W-:Y:S05]  /*b590*/  BRA `(.L_x_25309) ;  /* 0x0000000800587947 */ /* 0x000fea0003800000 */
.L_x_25314:
[----:B------:R-:W0:Y:S02]  /*b5a0*/  I2F.F64.U32 R4, R4 ;  /* 0x0000000400047312 */ /* 0x000e240000201800 */
[----:B0-----:R0:W-:Y:S01]  /*b5b0*/  STG.E.64 desc[UR36][R2.64], R4 ;  /* 0x0000000402007986 */ /* 0x0011e2000c101b24 */
[----:B------:R-:W-:Y:S05]  /*b5c0*/  BRA `(.L_x_25309) ;  /* 0x00000008004c7947 */ /* 0x000fea0003800000 */
.L_x_25304:
        /* <DEDUP_REMOVED lines=12> */
.L_x_25319:
        /* <DEDUP_REMOVED lines=17> */
.L_x_25321:
[----:B------:R-:W-:Y:S05]  /*b7a0*/  BSYNC.RECONVERGENT B0 ;  /* 0x0000000000007941 */ /* 0x000fea0003800200 */
.L_x_25320:
[----:B------:R0:W-:Y:S01]  /*b7b0*/  STG.E.U8 desc[UR36][R2.64], R0 ;  /* 0x0000000002007986 */ /* 0x0001e2000c101124 */
[----:B------:R-:W-:Y:S05]  /*b7c0*/  BRA `(.L_x_25309) ;  /* 0x0000000400cc7947 */ /* 0x000fea0003800000 */
.L_x_25318:
        /* <DEDUP_REMOVED lines=17> */
.L_x_25323:
[----:B------:R-:W-:Y:S05]  /*b8e0*/  BSYNC.RECONVERGENT B0 ;  /* 0x0000000000007941 */ /* 0x000fea0003800200 */
.L_x_25322:
[----:B------:R0:W-:Y:S01]  /*b8f0*/  STG.E.U8 desc[UR36][R2.64], R0 ;  /* 0x0000000002007986 */ /* 0x0001e2000c101124 */
[----:B------:R-:W-:Y:S05]  /*b900*/  BRA `(.L_x_25309) ;  /* 0x00000004007c7947 */ /* 0x000fea0003800000 */
.L_x_25317:
        /* <DEDUP_REMOVED lines=21> */
.L_x_25325:
[----:B------:R-:W-:-:S05]  /*ba60*/  IMAD.MOV.U32 R5, RZ, RZ, RZ ;  /* 0x000000ffff057224 */ /* 0x000fca00078e00ff */
[----:B------:R0:W-:Y:S01]  /*ba70*/  STG.E.64 desc[UR36][R2.64], R4 ;  /* 0x0000000402007986 */ /* 0x0001e2000c101b24 */
[----:B------:R-:W-:Y:S05]  /*ba80*/  BRA `(.L_x_25309) ;  /* 0x00000004001c7947 */ /* 0x000fea0003800000 */
.L_x_25324:
[----:B------:R0:W-:Y:S01]  /*ba90*/  STG.E desc[UR36][R2.64], R4 ;  /* 0x0000000402007986 */ /* 0x0001e2000c101924 */
[----:B------:R-:W-:Y:S05]  /*baa0*/  BRA `(.L_x_25309) ;  /* 0x0000000400147947 */ /* 0x000fea0003800000 */
.L_x_25316:
        /* <DEDUP_REMOVED lines=8> */
.L_x_25327:
[----:B------:R-:W0:Y:S01]  /*bb30*/  I2F.F64.U32 R4, R4 ;  /* 0x0000000400047312 */ /* 0x000e220000201800 */
[----:B------:R-:W-:-:S05]  /*bb40*/  CS2R R6, SRZ ;  /* 0x0000000000067805 */ /* 0x000fca000001ff00 */
[----:B0-----:R0:W-:Y:S01]  /*bb50*/  STG.E.128 desc[UR36][R2.64], R4 ;  /* 0x0000000402007986 */ /* 0x0011e2000c101d24 */
[----:B------:R-:W-:Y:S05]  /*bb60*/  BRA `(.L_x_25309) ;  /* 0x0000000000e47947 */ /* 0x000fea0003800000 */
.L_x_25326:
[----:B------:R-:W-:-:S09]  /*bb70*/  UISETP.NE.AND UP0, UPT, UR4, 0xf, UPT ;  /* 0x0000000f0400788c */ /* 0x000fd2000bf05270 */
[----:B------:R-:W-:Y:S05]  /*bb80*/  BRA.U !UP0, `(.L_x_25328) ;  /* 0x0000000108d07547 */ /* 0x000fea000b800000 */
[----:B------:R-:W-:-:S09]  /*bb90*/  UISETP.NE.AND UP0, UPT, UR4, 0x17, UPT ;  /* 0x000000170400788c */ /* 0x000fd2000bf05270 */
[----:B------:R-:W-:Y:S05]  /*bba0*/  BRA.U !UP0, `(.L_x_25329) ;  /* 0x0000000108847547 */ /* 0x000fea000b800000 */
[----:B------:R-:W-:-:S09]  /*bbb0*/  UISETP.NE.AND UP0, UPT, UR4, 0x18, UPT ;  /* 0x000000180400788c */ /* 0x000fd2000bf05270 */
[----:B------:R-:W-:Y:S05]  /*bbc0*/  BRA.U !UP0, `(.L_x_25330) ;  /* 0x0000000108447547 */ /* 0x000fea000b800000 */
.L_x_25308:
        /* <DEDUP_REMOVED lines=16> */
.L_x_25331:
[----:B------:R-:W-:Y:S05]  /*bcd0*/  BRA `(.L_x_25309) ;  /* 0x0000000000887947 */ /* 0x000fea0003800000 */
.L_x_25330:
        /* <DEDUP_REMOVED lines=11> */
.L_x_25333:
[----:B------:R-:W-:Y:S05]  /*bd90*/  BSYNC.RECONVERGENT B0 ;  /* 0x0000000000007941 */ /* 0x000fea0003800200 */
.L_x_25332:
[----:B------:R0:W-:Y:S01]  /*bda0*/  STG.E.U8 desc[UR36][R2.64], R5 ;  /* 0x0000000502007986 */ /* 0x0001e2000c101124 */
[----:B------:R-:W-:Y:S05]  /*bdb0*/  BRA `(.L_x_25309) ;  /* 0x0000000000507947 */ /* 0x000fea0003800000 */
.L_x_25329:
        /* <DEDUP_REMOVED lines=12> */
.L_x_25334:
[----:B------:R-:W-:Y:S02]  /*be80*/  ISETP.GT.U32.AND P0, PT, R7, 0x7f800000, PT ;  /* 0x7f8000000700780c */ /* 0x000fe40003f04070 */
[----:B------:R-:W-:-:S04]  /*be90*/  MOV R5, 0x7f ;  /* 0x0000007f00057802 */ /* 0x000fc80000000f00 */
[----:B------:R-:W-:-:S05]  /*bea0*/  SEL R5, R5, 0x7c, P0 ;  /* 0x0000007c05057807 */ /* 0x000fca0000000000 */
[----:B------:R0:W-:Y:S01]  /*beb0*/  STG.E.U8 desc[UR36][R2.64], R5 ;  /* 0x0000000502007986 */ /* 0x0001e2000c101124 */
[----:B------:R-:W-:Y:S05]  /*bec0*/  BRA `(.L_x_25309) ;  /* 0x00000000000c7947 */ /* 0x000fea0003800000 */
.L_x_25328:
[----:B------:R-:W-:-:S04]  /*bed0*/  I2FP.F32.U32 R0, R4 ;  /* 0x0000000400007245 */ /* 0x000fc80000201000 */
[----:B------:R-:W-:-:S05]  /*bee0*/  F2FP.BF16.F32.PACK_AB R0, RZ, R0 ;  /* 0x00000000ff00723e */ /* 0x000fca00000010ff */
[----:B------:R0:W-:Y:S02]  /*bef0*/  STG.E.U16 desc[UR36][R2.64], R0 ;  /* 0x0000000002007986 */ /* 0x0001e4000c101524 */
.L_x_25309:
[----:B------:R-:W-:Y:S05]  /*bf00*/  BSYNC.RECONVERGENT B6 ;  /* 0x0000000000067941 */ /* 0x000fea0003800200 */
.L_x_25303:
[----:B------:R-:W-:-:S07]  /*bf10*/  VIADD R17, R17, 0x80 ;  /* 0x0000008011117836 */ /* 0x000fce0000000000 */
.L_x_25235:
[----:B------:R-:W-:Y:S05]  /*bf20*/  BSYNC.RECONVERGENT B7 ;  /* 0x0000000000077941 */ /* 0x000fea0003800200 */
.L_x_25234:
        /* <DEDUP_REMOVED lines=357> */
.L_x_25335:
        /* <DEDUP_REMOVED lines=19> */
.L_x_25339:
[----:B------:R0:W5:Y:S01]  /*d6b0*/  LDG.E.U8 R19, desc[UR36][R2.64] ;  /* 0x0000002402137981 */ /* 0x000162000c1e1100 */
[----:B------:R-:W-:Y:S05]  /*d6c0*/  BRA `(.L_x_25341) ;  /* 0x0000000c002c7947 */ /* 0x000fea0003800000 */
.L_x_25338:
        /* <DEDUP_REMOVED lines=8> */
.L_x_25343:
[----:B------:R0:W5:Y:S01]  /*d750*/  LDG.E R19, desc[UR36][R2.64] ;  /* 0x0000002402137981 */ /* 0x000162000c1e1900 */
[----:B------:R-:W-:Y:S05]  /*d760*/  BRA `(.L_x_25341) ;  /* 0x0000000c00047947 */ /* 0x000fea0003800000 */
.L_x_25342:
[----:B------:R0:W5:Y:S01]  /*d770*/  LDG.E.S16 R19, desc[UR36][R2.64] ;  /* 0x0000002402137981 */ /* 0x000162000c1e1700 */
[----:B------:R-:W-:Y:S05]  /*d780*/  BRA `(.L_x_25341) ;  /* 0x0000000800fc7947 */ /* 0x000fea0003800000 */
.L_x_25337:
        /* <DEDUP_REMOVED lines=9> */
.L_x_25345:
[----:B------:R-:W2:Y:S02]  /*d820*/  LDG.E.U16 R2, desc[UR36][R2.64] ;  /* 0x0000002402027981 */ /* 0x000ea4000c1e1500 */
[----:B--2---:R-:W-:-:S06]  /*d830*/  HADD2.F32 R19, -RZ, R2.H0_H0 ;  /* 0x20000002ff137230 */ /* 0x004fcc0000004100 */
[----:B------:R-:W0:Y:S01]  /*d840*/  F2I.FTZ.TRUNC.NTZ R19, R19 ;  /* 0x0000001300137305 */ /* 0x000e22000021f100 */
[----:B------:R-:W-:Y:S05]  /*d850*/  BRA `(.L_x_25341) ;  /* 0x0000000800c87947 */ /* 0x000fea0003800000 */
.L_x_25344:
        /* <DEDUP_REMOVED lines=9> */
.L_x_25347:
[----:B------:R-:W2:Y:S02]  /*d8f0*/  LDG.E.U16 R2, desc[UR36][R2.64] ;  /* 0x0000002402027981 */ /* 0x000ea4000c1e1500 */
[----:B--2---:R-:W-:-:S06]  /*d900*/  HADD2.F32 R19, -RZ, R2.H0_H0 ;  /* 0x20000002ff137230 */ /* 0x004fcc0000004100 */
[----:B------:R-:W0:Y:S01]  /*d910*/  F2I.FTZ.TRUNC.NTZ R19, R19 ;  /* 0x0000001300137305 */ /* 0x000e22000021f100 */
[----:B------:R-:W-:Y:S05]  /*d920*/  BRA `(.L_x_25341) ;  /* 0x0000000800947947 */ /* 0x000fea0003800000 */
.L_x_25346:
[----:B------:R-:W2:Y:S02]  /*d930*/  LDG.E.64 R2, desc[UR36][R2.64] ;  /* 0x0000002402027981 */ /* 0x000ea4000c1e1b00 */
[----:B--2---:R0:W1:Y:S01]  /*d940*/  F2I.F64.TRUNC R19, R2 ;  /* 0x0000000200137311 */ /* 0x004062000030d100 */
[----:B------:R-:W-:Y:S05]  /*d950*/  BRA `(.L_x_25341) ;  /* 0x0000000800887947 */ /* 0x000fea0003800000 */
.L_x_25336:
        /* <DEDUP_REMOVED lines=12> */
.L_x_25350:
[----:B------:R-:W2:Y:S02]  /*da20*/  LDG.E.64 R2, desc[UR36][R2.64] ;  /* 0x0000002402027981 */ /* 0x000ea4000c1e1b00 */
[----:B--2---:R0:W1:Y:S01]  /*da30*/  F2I.F64.TRUNC R19, R2 ;  /* 0x0000000200137311 */ /* 0x004062000030d100 */
[----:B------:R-:W-:Y:S05]  /*da40*/  BRA `(.L_x_25341) ;  /* 0x00000008004c7947 */ /* 0x000fea0003800000 */
.L_x_25349:
        /* <DEDUP_REMOVED lines=26> */
.L_x_25352:
        /* <DEDUP_REMOVED lines=13> */
.L_x_25351:
[----:B------:R-:W2:Y:S02]  /*dcc0*/  LDG.E.U16 R19, desc[UR36][R2.64] ;  /* 0x0000002402137981 */ /* 0x000ea4000c1e1500 */
[----:B--2---:R-:W-:-:S06]  /*dcd0*/  SHF.L.U32 R19, R19, 0x10, RZ ;  /* 0x0000001013137819 */ /* 0x004fcc00000006ff */
[----:B------:R-:W4:Y:S01]  /*dce0*/  F2I.FTZ.TRUNC.NTZ R19, R19 ;  /* 0x0000001300137305 */ /* 0x000f22000021f100 */
[----:B------:R-:W-:Y:S05]  /*dcf0*/  BRA `(.L_x_25341) ;  /* 0x0000000400a07947 */ /* 0x000fea0003800000 */
.L_x_25348:
        /* <DEDUP_REMOVED lines=10> */
.L_x_25355:
        /* <DEDUP_REMOVED lines=21> */
.L_x_25359:
[----:B------:R-:W-:Y:S05]  /*def0*/  BSYNC.RECONVERGENT B1 ;  /* 0x0000000000017941 */ /* 0x000fea0003800200 */
.L_x_25358:
[----:B------:R-:W-:Y:S02]  /*df00*/  SHF.L.U32 R0, R0, 0x14, RZ ;  /* 0x0000001400007819 */ /* 0x000fe400000006ff */
[----:B------:R-:W-:-:S04]  /*df10*/  LEA R2, R2, 0x3b800000, 0x17 ;  /* 0x3b80000002027811 */ /* 0x000fc800078eb8ff */
[----:B------:R-:W-:-:S07]  /*df20*/  LOP3.LUT R19, R2, R0, R19, 0xfe, !PT ;  /* 0x0000000002137212 */ /* 0x000fce00078efe13 */
.L_x_25357:
[----:B------:R-:W-:Y:S05]  /*df30*/  BSYNC.RECONVERGENT B0 ;  /* 0x0000000000007941 */ /* 0x000fea0003800200 */
.L_x_25356:
[----:B------:R-:W0:Y:S01]  /*df40*/  F2I.FTZ.TRUNC.NTZ R19, R19 ;  /* 0x0000001300137305 */ /* 0x000e22000021f100 */
[----:B------:R-:W-:Y:S05]  /*df50*/  BRA `(.L_x_25341) ;  /* 0x0000000400087947 */ /* 0x000fea0003800000 */
.L_x_25354:
        /* <DEDUP_REMOVED lines=21> */
.L_x_25363:
[----:B------:R-:W-:Y:S05]  /*e0b0*/  BSYNC.RECONVERGENT B1 ;  /* 0x0000000000017941 */ /* 0x000fea0003800200 */
.L_x_25362:
[----:B------:R-:W-:Y:S01]  /*e0c0*/  IMAD.SHL.U32 R0, R0, 0x200000, RZ ;  /* 0x0020000000007824 */ /* 0x000fe200078e00ff */
[----:B------:R-:W-:-:S04]  /*e0d0*/  LEA R2, R2, 0x37800000, 0x17 ;  /* 0x3780000002027811 */ /* 0x000fc800078eb8ff */
[----:B------:R-:W-:-:S07]  /*e0e0*/  LOP3.LUT R19, R2, R0, R19, 0xfe, !PT ;  /* 0x0000000002137212 */ /* 0x000fce00078efe13 */
.L_x_25361:
[----:B------:R-:W-:Y:S05]  /*e0f0*/  BSYNC.RECONVERGENT B0 ;  /* 0x0000000000007941 */ /* 0x000fea0003800200 */
.L_x_25360:
[----:B------:R-:W0:Y:S01]  /*e100*/  F2I.FTZ.TRUNC.NTZ R19, R19 ;  /* 0x0000001300137305 */ /* 0x000e22000021f100 */
[----:B------:R-:W-:Y:S05]  /*e110*/  BRA `(.L_x_25341) ;  /* 0x0000000000987947 */ /* 0x000fea0003800000 */
.L_x_25353:
        /* <DEDUP_REMOVED lines=14> */
.L_x_25367:
[----:B------:R-:W-:Y:S05]  /*e200*/  BSYNC.RECONVERGENT B0 ;  /* 0x0000000000007941 */ /* 0x000fea0003800200 */
.L_x_25366:
[----:B------:R-:W0:Y:S01]  /*e210*/  F2I.FTZ.TRUNC.NTZ R19, R19 ;  /* 0x0000001300137305 */ /* 0x000e22000021f100 */
[----:B------:R-:W-:Y:S05]  /*e220*/  BRA `(.L_x_25341) ;  /* 0x0000000000547947 */ /* 0x000fea0003800000 */
.L_x_25340:
        /* <DEDUP_REMOVED lines=16> */
.L_x_25368:
[----:B------:R-:W-:Y:S01]  /*e330*/  MOV R19, RZ ;  /* 0x000000ff00137202 */ /* 0x000fe20000000f00 */
[----:B------:R-:W-:Y:S06]  /*e340*/  BRA `(.L_x_25341) ;  /* 0x00000000000c7947 */ /* 0x000fec0003800000 */
.L_x_25365:
[----:B------:R0:W5:Y:S01]  /*e350*/  LDG.E R19, desc[UR36][R2.64] ;  /* 0x0000002402137981 */ /* 0x000162000c1e1900 */
[----:B------:R-:W-:Y:S05]  /*e360*/  BRA `(.L_x_25341) ;  /* 0x0000000000047947 */ /* 0x000fea0003800000 */
.L_x_25364:
[----:B------:R0:W5:Y:S02]  /*e370*/  LDG.E R19, desc[UR36][R2.64] ;  /* 0x0000002402137981 */ /* 0x000164000c1e1900 */
.L_x_25341:
        /* <DEDUP_REMOVED lines=16> */
.L_x_25372:
[----:B--2---:R2:W5:Y:S01]  /*e480*/  LDG.E.U8 R0, desc[UR36][R2.64] ;  /* 0x0000002402007981 */ /* 0x004562000c1e1100 */
[----:B------:R-:W-:Y:S05]  /*e490*/  BRA `(.L_x_25374) ;  /* 0x0000000c002c7947 */ /* 0x000fea0003800000 */
.L_x_25371:
        /* <DEDUP_REMOVED lines=8> */
.L_x_25376:
[----:B--2---:R0:W5:Y:S01]  /*e520*/  LDG.E R0, desc[UR36][R2.64] ;  /* 0x0000002402007981 */ /* 0x004162000c1e1900 */
[----:B------:R-:W-:Y:S05]  /*e530*/  BRA `(.L_x_25374) ;  /* 0x0000000c00047947 */ /* 0x000fea0003800000 */
.L_x_25375:
[----:B--2---:R0:W5:Y:S01]  /*e540*/  LDG.E.S16 R0, desc[UR36][R2.64] ;  /* 0x0000002402007981 */ /* 0x004162000c1e1700 */
[----:B------:R-:W-:Y:S05]  /*e550*/  BRA `(.L_x_25374) ;  /* 0x0000000800fc7947 */ /* 0x000fea0003800000 */
.L_x_25370:
        /* <DEDUP_REMOVED lines=9> */
.L_x_25378:
[----:B------:R-:W2:Y:S02]  /*e5f0*/  LDG.E.U16 R2, desc[UR36][R2.64] ;  /* 0x0000002402027981 */ /* 0x000ea4000c1e1500 */
[----:B--2---:R-:W-:-:S06]  /*e600*/  HADD2.F32 R0, -RZ, R2.H0_H0 ;  /* 0x20000002ff007230 */ /* 0x004fcc0000004100 */
[----:B------:R-:W0:Y:S01]  /*e610*/  F2I.FTZ.TRUNC.NTZ R0, R0 ;  /* 0x0000000000007305 */ /* 0x000e22000021f100 */
[----:B------:R-:W-:Y:S05]  /*e620*/  BRA `(.L_x_25374) ;  /* 0x0000000800c87947 */ /* 0x000fea0003800000 */
.L_x_25377:
        /* <DEDUP_REMOVED lines=9> */
.L_x_25380:
[----:B------:R-:W2:Y:S02]  /*e6c0*/  LDG.E.U16 R2, desc[UR36][R2.64] ;  /* 0x0000002402027981 */ /* 0x000ea4000c1e1500 */
[----:B--2---:R-:W-:-:S06]  /*e6d0*/  HADD2.F32 R0, -RZ, R2.H0_H0 ;  /* 0x20000002ff007230 */ /* 0x004fcc0000004100 */
[----:B------:R-:W0:Y:S01]  /*e6e0*/  F2I.FTZ.TRUNC.NTZ R0, R0 ;  /* 0x0000000000007305 */ /* 0x000e22000021f100 */
[----:B------:R-:W-:Y:S05]  /*e6f0*/  BRA `(.L_x_25374) ;  /* 0x0000000800947947 */ /* 0x000fea0003800000 */
.L_x_25379:
[----:B------:R-:W2:Y:S02]  /*e700*/  LDG.E.64 R2, desc[UR36][R2.64] ;  /* 0x0000002402027981 */ /* 0x000ea4000c1e1b00 */
[----:B--2---:R0:W2:Y:S01]  /*e710*/  F2I.F64.TRUNC R0, R2 ;  /* 0x0000000200007311 */ /* 0x0040a2000030d100 */
[----:B------:R-:W-:Y:S05]  /*e720*/  BRA `(.L_x_25374) ;  /* 0x0000000800887947 */ /* 0x000fea0003800000 */
.L_x_25369:
        /* <DEDUP_REMOVED lines=12> */
.L_x_25383:
[----:B------:R-:W2:Y:S02]  /*e7f0*/  LDG.E.64 R2, desc[UR36][R2.64] ;  /* 0x0000002402027981 */ /* 0x000ea4000c1e1b00 */
[----:B--2---:R0:W2:Y:S01]  /*e800*/  F2I.F64.TRUNC R0, R2 ;  /* 0x0000000200007311 */ /* 0x0040a2000030d100 */
[----:B------:R-:W-:Y:S05]  /*e810*/  BRA `(.L_x_25374) ;  /* 0x00000008004c7947 */ /* 0x000fea0003800000 */
.L_x_25382:
        /* <DEDUP_REMOVED lines=26> */
.L_x_25385:
        /* <DEDUP_REMOVED lines=13> */
.L_x_25384:
[----:B--2---:R-:W2:Y:S02]  /*ea90*/  LDG.E.U16 R0, desc[UR36][R2.64] ;  /* 0x0000002402007981 */ /* 0x004ea4000c1e1500 */
[----:B--2---:R-:W-:-:S06]  /*eaa0*/  IMAD.U32 R0, R0, 0x10000, RZ ;  /* 0x0001000000007824 */ /* 0x004fcc00078e00ff */
[----:B------:R-:W0:Y:S01]  /*eab0*/  F2I.FTZ.TRUNC.NTZ R0, R0 ;  /* 0x0000000000007305 */ /* 0x000e22000021f100 */
[----:B------:R-:W-:Y:S05]  /*eac0*/  BRA `(.L_x_25374) ;  /* 0x0000000400a07947 */ /* 0x000fea0003800000 */
.L_x_25381:
        /* <DEDUP_REMOVED lines=10> */
.L_x_25388:
        /* <DEDUP_REMOVED lines=21> */
.L_x_25392:
[----:B------:R-:W-:Y:S05]  /*ecc0*/  BSYNC.RECONVERGENT B1 ;  /* 0x0000000000017941 */ /* 0x000fea0003800200 */
.L_x_25391:
[----:B------:R-:W-:Y:S02]  /*ecd0*/  SHF.L.U32 R0, R0, 0x14, RZ ;  /* 0x0000001400007819 */ /* 0x000fe400000006ff */
[----:B------:R-:W-:-:S04]  /*ece0*/  LEA R2, R2, 0x3b800000, 0x17 ;  /* 0x3b80000002027811 */ /* 0x000fc800078eb8ff */
[----:B------:R-:W-:-:S07]  /*ecf0*/  LOP3.LUT R0, R2, R0, R7, 0xfe, !PT ;  /* 0x0000000002007212 */ /* 0x000fce00078efe07 */
.L_x_25390:
[----:B------:R-:W-:Y:S05]  /*ed00*/  BSYNC.RECONVERGENT B0 ;  /* 0x0000000000007941 */ /* 0x000fea0003800200 */
.L_x_25389:
[----:B------:R-:W0:Y:S01]  /*ed10*/  F2I.FTZ.TRUNC.NTZ R0, R0 ;  /* 0x0000000000007305 */ /* 0x000e22000021f100 */
[----:B------:R-:W-:Y:S05]  /*ed20*/  BRA `(.L_x_25374) ;  /* 0x0000000400087947 */ /* 0x000fea0003800000 */
.L_x_25387:
        /* <DEDUP_REMOVED lines=21> */
.L_x_25396:
[----:B------:R-:W-:Y:S05]  /*ee80*/  BSYNC.RECONVERGENT B1 ;  /* 0x0000000000017941 */ /* 0x000fea0003800200 */
.L_x_25395:
[----:B------:R-:W-:Y:S01]  /*ee90*/  IMAD.SHL.U32 R0, R0, 0x200000, RZ ;  /* 0x0020000000007824 */ /* 0x000fe200078e00ff */
[----:B------:R-:W-:-:S04]  /*eea0*/  LEA R2, R2, 0x37800000, 0x17 ;  /* 0x3780000002027811 */ /* 0x000fc800078eb8ff */
[----:B------:R-:W-:-:S07]  /*eeb0*/  LOP3.LUT R0, R2, R0, R7, 0xfe, !PT ;  /* 0x0000000002007212 */ /* 0x000fce00078efe07 */
.L_x_25394:
[----:B------:R-:W-:Y:S05]  /*eec0*/  BSYNC.RECONVERGENT B0 ;  /* 0x0000000000007941 */ /* 0x000fea0003800200 */
.L_x_25393:
[----:B------:R-:W0:Y:S01]  /*eed0*/  F2I.FTZ.TRUNC.NTZ R0, R0 ;  /* 0x0000000000007305 */ /* 0x000e22000021f100 */
[----:B------:R-:W-:Y:S05]  /*eee0*/  BRA `(.L_x_25374) ;  /* 0x0000000000987947 */ /* 0x000fea0003800000 */
.L_x_25386:
        /* <DEDUP_REMOVED lines=14> */
.L_x_25400:
[----:B------:R-:W-:Y:S05]  /*efd0*/  BSYNC.RECONVERGENT B0 ;  /* 0x0000000000007941 */ /* 0x000fea0003800200 */
.L_x_25399:
[----:B------:R-:W0:Y:S01]  /*efe0*/  F2I.FTZ.TRUNC.NTZ R0, R0 ;  /* 0x0000000000007305 */ /* 0x000e22000021f100 */
[----:B------:R-:W-:Y:S05]  /*eff0*/  BRA `(.L_x_25374) ;  /* 0x0000000000547947 */ /* 0x000fea0003800000 */
.L_x_25373:
        /* <DEDUP_REMOVED lines=16> */
.L_x_25401:
[----:B------:R-:W-:Y:S01]  /*f100*/  MOV R0, RZ ;  /* 0x000000ff00007202 */ /* 0x000fe20000000f00 */
[----:B------:R-:W-:Y:S06]  /*f110*/  BRA `(.L_x_25374) ;  /* 0x00000000000c7947 */ /* 0x000fec0003800000 */
.L_x_25398:
[----:B--2---:R0:W5:Y:S01]  /*f120*/  LDG.E R0, desc[UR36][R2.64] ;  /* 0x0000002402007981 */ /* 0x004162000c1e1900 */
[----:B------:R-:W-:Y:S05]  /*f130*/  BRA `(.L_x_25374) ;  /* 0x0000000000047947 */ /* 0x000fea0003800000 */
.L_x_25397:
[----:B--2---:R0:W5:Y:S02]  /*f140*/  LDG.E R0, desc[UR36][R2.64] ;  /* 0x0000002402007981 */ /* 0x004164000c1e1900 */
.L_x_25374:
[----:B------:R-:W-:Y:S01]  /*f150*/  UPRMT UR4, UR43, 0x9910, URZ ;  /* 0x000099102b047896 */ /* 0x000fe200080000ff */
[----:B012345:R-:W-:-:S03]  /*f160*/  LOP3.LUT P0, RZ, R19, R0, RZ, 0xfc, !PT ;  /* 0x0000000013ff7212 */ /* 0x03ffc6000780fcff */
        /* <DEDUP_REMOVED lines=13> */
.L_x_25405:
[----:B------:R-:W-:Y:S01]  /*f240*/  STG.E.U8 desc[UR36][R16.64], R2 ;  /* 0x0000000210007986 */ /* 0x000fe2000c101124 */
[----:B------:R-:W-:Y:S05]  /*f250*/  EXIT ;  /* 0x000000000000794d */ /* 0x000fea0003800000 */
.L_x_25404:
        /* <DEDUP_REMOVED lines=9> */
.L_x_25408:
[----:B------:R-:W-:Y:S01]  /*f2f0*/  STG.E desc[UR36][R16.64], R2 ;  /* 0x0000000210007986 */ /* 0x000fe2000c101924 */
[----:B------:R-:W-:Y:S05]  /*f300*/  EXIT ;  /* 0x000000000000794d */ /* 0x000fea0003800000 */
.L_x_25407:
[----:B------:R-:W-:Y:S01]  /*f310*/  STG.E.U16 desc[UR36][R16.64], R2 ;  /* 0x0000000210007986 */ /* 0x000fe2000c101524 */
[----:B------:R-:W-:Y:S05]  /*f320*/  EXIT ;  /* 0x000000000000794d */ /* 0x000fea0003800000 */
.L_x_25403:
        /* <DEDUP_REMOVED lines=9> */
.L_x_25410:
[----:B------:R-:W-:-:S04]  /*f3c0*/  I2FP.F32.U32 R0, R2 ;  /* 0x0000000200007245 */ /* 0x000fc80000201000 */
[----:B------:R-:W-:-:S05]  /*f3d0*/  F2FP.F16.F32.PACK_AB R0, RZ, R0 ;  /* 0x00000000ff00723e */ /* 0x000fca00000000ff */
[----:B------:R-:W-:Y:S01]  /*f3e0*/  STG.E.U16 desc[UR36][R16.64], R0 ;  /* 0x0000000010007986 */ /* 0x000fe2000c101524 */
[----:B------:R-:W-:Y:S05]  /*f3f0*/  EXIT ;  /* 0x000000000000794d */ /* 0x000fea0003800000 */
.L_x_25409:
        /* <DEDUP_REMOVED lines=10> */
.L_x_25412:
[----:B------:R-:W-:-:S04]  /*f4a0*/  I2FP.F32.U32 R2, R2 ;  /* 0x0000000200027245 */ /* 0x000fc80000201000 */
[----:B------:R-:W-:-:S04]  /*f4b0*/  F2FP.F16.F32.PACK_AB R3, RZ, R2 ;  /* 0x00000002ff03723e */ /* 0x000fc800000000ff */
[----:B------:R-:W-:-:S05]  /*f4c0*/  PRMT R3, R3, 0x5410, RZ ;  /* 0x0000541003037816 */ /* 0x000fca00000000ff */
[----:B------:R-:W-:Y:S01]  /*f4d0*/  STG.E desc[UR36][R16.64], R3 ;  /* 0x0000000310007986 */ /* 0x000fe2000c101924 */
[----:B------:R-:W-:Y:S05]  /*f4e0*/  EXIT ;  /* 0x000000000000794d */ /* 0x000fea0003800000 */
.L_x_25411:
[----:B------:R-:W0:Y:S02]  /*f4f0*/  I2F.F64.U32 R2, R2 ;  /* 0x0000000200027312 */ /* 0x000e240000201800 */
[----:B0-----:R-:W-:Y:S01]  /*f500*/  STG.E.64 desc[UR36][R16.64], R2 ;  /* 0x0000000210007986 */ /* 0x001fe2000c101b24 */
[----:B------:R-:W-:Y:S05]  /*f510*/  EXIT ;  /* 0x000000000000794d */ /* 0x000fea0003800000 */
.L_x_25402:
        /* <DEDUP_REMOVED lines=12> */
.L_x_25416:
        /* <DEDUP_REMOVED lines=16> */
.L_x_25419:
[----:B------:R-:W-:-:S07]  /*f6e0*/  PRMT R8, R0, 0x7610, R8 ;  /* 0x0000761000087816 */ /* 0x000fce0000000008 */
.L_x_25418:
[----:B------:R-:W-:Y:S05]  /*f6f0*/  BSYNC.RECONVERGENT B0 ;  /* 0x0000000000007941 */ /* 0x000fea0003800200 */
.L_x_25417:
[----:B------:R-:W-:Y:S01]  /*f700*/  STG.E.U8 desc[UR36][R16.64], R8 ;  /* 0x0000000810007986 */ /* 0x000fe2000c101124 */
[----:B------:R-:W-:Y:S05]  /*f710*/  EXIT ;  /* 0x000000000000794d */ /* 0x000fea0003800000 */
.L_x_25415:
        /* <DEDUP_REMOVED lines=16> */
.L_x_25422:
[----:B------:R-:W-:-:S07]  /*f820*/  PRMT R8, R0, 0x7610, R8 ;  /* 0x0000761000087816 */ /* 0x000fce0000000008 */
.L_x_25421:
[----:B------:R-:W-:Y:S05]  /*f830*/  BSYNC.RECONVERGENT B0 ;  /* 0x0000000000007941 */ /* 0x000fea0003800200 */
.L_x_25420:
[----:B------:R-:W-:Y:S01]  /*f840*/  STG.E.U8 desc[UR36][R16.64], R8 ;  /* 0x0000000810007986 */ /* 0x000fe2000c101124 */
[----:B------:R-:W-:Y:S05]  /*f850*/  EXIT ;  /* 0x000000000000794d */ /* 0x000fea0003800000 */
.L_x_25414:
        /* <DEDUP_REMOVED lines=21> */
.L_x_25424:
[----:B------:R-:W-:-:S05]  /*f9b0*/  IMAD.MOV.U32 R3, RZ, RZ, RZ ;  /* 0x000000ffff037224 */ /* 0x000fca00078e00ff */
[----:B------:R-:W-:Y:S01]  /*f9c0*/  STG.E.64 desc[UR36][R16.64], R2 ;  /* 0x0000000210007986 */ /* 0x000fe2000c101b24 */
[----:B------:R-:W-:Y:S05]  /*f9d0*/  EXIT ;  /* 0x000000000000794d */ /* 0x000fea0003800000 */
.L_x_25423:
[----:B------:R-:W-:Y:S01]  /*f9e0*/  STG.E desc[UR36][R16.64], R2 ;  /* 0x0000000210007986 */ /* 0x000fe2000c101924 */
[----:B------:R-:W-:Y:S05]  /*f9f0*/  EXIT ;  /* 0x000000000000794d */ /* 0x000fea0003800000 */
.L_x_25413:
        /* <DEDUP_REMOVED lines=8> */
.L_x_25426:
[----:B------:R-:W0:Y:S01]  /*fa80*/  I2F.F64.U32 R4, R2 ;  /* 0x0000000200047312 */ /* 0x000e220000201800 */
[----:B------:R-:W-:-:S05]  /*fa90*/  CS2R R6, SRZ ;  /* 0x0000000000067805 */ /* 0x000fca000001ff00 */
[----:B0-----:R-:W-:Y:S01]  /*faa0*/  STG.E.128 desc[UR36][R16.64], R4 ;  /* 0x0000000410007986 */ /* 0x001fe2000c101d24 */
[----:B------:R-:W-:Y:S05]  /*fab0*/  EXIT ;  /* 0x000000000000794d */ /* 0x000fea0003800000 */
.L_x_25425:
[----:B------:R-:W-:-:S09]  /*fac0*/  UISETP.NE.AND UP0, UPT, UR4, 0xf, UPT ;  /* 0x0000000f0400788c */ /* 0x000fd2000bf05270 */
[----:B------:R-:W-:Y:S05]  /*fad0*/  BRA.U !UP0, `(.L_x_25427) ;  /* 0x0000000108d47547 */ /* 0x000fea000b800000 */
[----:B------:R-:W-:-:S09]  /*fae0*/  UISETP.NE.AND UP0, UPT, UR4, 0x17, UPT ;  /* 0x000000170400788c */ /* 0x000fd2000bf05270 */
[----:B------:R-:W-:Y:S05]  /*faf0*/  BRA.U !UP0, `(.L_x_25428) ;  /* 0x0000000108847547 */ /* 0x000fea000b800000 */
[----:B------:R-:W-:-:S09]  /*fb00*/  UISETP.NE.AND UP0, UPT, UR4, 0x18, UPT ;  /* 0x000000180400788c */ /* 0x000fd2000bf05270 */
[----:B------:R-:W-:Y:S05]  /*fb10*/  BRA.U !UP0, `(.L_x_25429) ;  /* 0x0000000108447547 */ /* 0x000fea000b800000 */
.L_x_25406:
        /* <DEDUP_REMOVED lines=16> */
.L_x_25430:
[----:B------:R-:W-:Y:S05]  /*fc20*/  EXIT ;  /* 0x000000000000794d */ /* 0x000fea0003800000 */
.L_x_25429:
        /* <DEDUP_REMOVED lines=11> */
.L_x_25432:
[----:B------:R-:W-:Y:S05]  /*fce0*/  BSYNC.RECONVERGENT B0 ;  /* 0x0000000000007941 */ /* 0x000fea0003800200 */
.L_x_25431:
[----:B------:R-:W-:Y:S01]  /*fcf0*/  STG.E.U8 desc[UR36][R16.64], R3 ;  /* 0x0000000310007986 */ /* 0x000fe2000c101124 */
[----:B------:R-:W-:Y:S05]  /*fd00*/  EXIT ;  /* 0x000000000000794d */ /* 0x000fea0003800000 */
.L_x_25428:
        /* <DEDUP_REMOVED lines=13> */
.L_x_25433:
[----:B------:R-:W-:Y:S01]  /*fde0*/  HFMA2 R3, -RZ, RZ, 0, 7.569789886474609375e-06 ;  /* 0x0000007fff037431 */ /* 0x000fe200000001ff */
[----:B------:R-:W-:-:S04]  /*fdf0*/  ISETP.GT.U32.AND P0, PT, R5, 0x7f800000, PT ;  /* 0x7f8000000500780c */ /* 0x000fc80003f04070 */
[----:B------:R-:W-:-:S05]  /*fe00*/  SEL R3, R3, 0x7c, P0 ;  /* 0x0000007c03037807 */ /* 0x000fca0000000000 */
[----:B------:R-:W-:Y:S01]  /*fe10*/  STG.E.U8 desc[UR36][R16.64], R3 ;  /* 0x0000000310007986 */ /* 0x000fe2000c101124 */
[----:B------:R-:W-:Y:S05]  /*fe20*/  EXIT ;  /* 0x000000000000794d */ /* 0x000fea0003800000 */
.L_x_25427:
[----:B------:R-:W-:-:S04]  /*fe30*/  I2FP.F32.U32 R0, R2 ;  /* 0x0000000200007245 */ /* 0x000fc80000201000 */
[----:B------:R-:W-:-:S05]  /*fe40*/  F2FP.BF16.F32.PACK_AB R0, RZ, R0 ;  /* 0x00000000ff00723e */ /* 0x000fca00000010ff */
[----:B------:R-:W-:Y:S01]  /*fe50*/  STG.E.U16 desc[UR36][R16.64], R0 ;  /* 0x0000000010007986 */ /* 0x000fe2000c101524 */
[----:B------:R-:W-:Y:S05]  /*fe60*/  EXIT ;  /* 0x000000000000794d */ /* 0x000fea0003800000 */
.L_x_25434:
        /* <DEDUP_REMOVED lines=9> */
.L_x_43609:


//--------------------- .text._ZN2at6native27unrolled_elementwise_kernelINS0_13BinaryFunctorIiibZZZNS0_22logical_or_kernel_cudaERNS_14TensorIteratorEENKUlvE0_clEvENKUlvE1_clEvEUliiE_EESt5arrayIPcLm3EELi4E23TrivialOffsetCalculatorILi2EjESC_ILi1EjENS0_6memory12LoadWithCastILi2EEENSF_13StoreWithCastILi1EEEEEviT_T0_T2_T3_T4_T5_ --------------------------
	.section	.text._ZN2at6native27unrolled_elementwise_kernelINS0_13BinaryFunctorIiibZZZNS0_22logical_or_kernel_cudaERNS_14TensorIteratorEENKUlvE0_clEvENKUlvE1_clEvEUliiE_EESt5arrayIPcLm3EELi4E23TrivialOffsetCalculatorILi2EjESC_ILi1EjENS0_6memory12LoadWithCastILi2EEENSF_13StoreWithCastILi1EEEEEviT_T0_T2_T3_T4_T5_,"ax",@progbits
	.align	128
        .global         _ZN2at6native27unrolled_elementwise_kernelINS0_13BinaryFunctorIiibZZZNS0_22logical_or_kernel_cudaERNS_14TensorIteratorEENKUlvE0_clEvENKUlvE1_clEvEUliiE_EESt5arrayIPcLm3EELi4E23TrivialOffsetCalculatorILi2EjESC_ILi1EjENS0_6memory12LoadWithCastILi2EEENSF_13StoreWithCastILi1EEEEEviT_T0_T2_T3_T4_T5_
        .type           _ZN2at6native27unrolled_elementwise_kernelINS0_13BinaryFunctorIiibZZZNS0_22logical_or_kernel_cudaERNS_14TensorIteratorEENKUlvE0_clEvENKUlvE1_clEvEUliiE_EESt5arrayIPcLm3EELi4E23TrivialOffsetCalculatorILi2EjESC_ILi1EjENS0_6memory12LoadWithCastILi2EEENSF_13StoreWithCastILi1EEEEEviT_T0_T2_T3_T4_T5_,@function
        .size           _ZN2at6native27unrolled_elementwise_kernelINS0_13BinaryFunctorIiibZZZNS0_22logical_or_kernel_cudaERNS_14TensorIteratorEENKUlvE0_clEvENKUlvE1_clEvEUliiE_EESt5arrayIPcLm3EELi4E23TrivialOffsetCalculatorILi2EjESC_ILi1EjENS0_6memory12LoadWithCastILi2EEENSF_13StoreWithCastILi1EEEEEviT_T0_T2_T3_T4_T5_,(.L_x_43610 - _ZN2at6native27unrolled_elementwise_kernelINS0_13BinaryFunctorIiibZZZNS0_22logical_or_kernel_cudaERNS_14TensorIteratorEENKUlvE0_clEvENKUlvE1_clEvEUliiE_EESt5arrayIPcLm3EELi4E23TrivialOffsetCalculatorILi2EjESC_ILi1EjENS0_6memory12LoadWithCastILi2EEENSF_13StoreWithCastILi1EEEEEviT_T0_T2_T3_T4_T5_)
        .other          _ZN2at6native27unrolled_elementwise_kernelINS0_13BinaryFunctorIiibZZZNS0_22logical_or_kernel_cudaERNS_14TensorIteratorEENKUlvE0_clEvENKUlvE1_clEvEUliiE_EESt5arrayIPcLm3EELi4E23TrivialOffsetCalculatorILi2EjESC_ILi1EjENS0_6memory12LoadWithCastILi2EEENSF_13StoreWithCastILi1EEEEEviT_T0_T2_T3_T4_T5_,@"STO_CUDA_ENTRY STV_DEFAULT"
_ZN2at6native27unrolled_elementwise_kernelINS0_13BinaryFunctorIiibZZZNS0_22logical_or_kernel_cudaERNS_14TensorIteratorEENKUlvE0_clEvENKUlvE1_clEvEUliiE_EESt5arrayIPcLm3EELi4E23TrivialOffsetCalculatorILi2EjESC_ILi1EjENS0_6memory12LoadWithCastILi2EEENSF_13StoreWithCastILi1EEEEEviT_T0_T2_T3_T4_T5_:
.text._ZN2at6native27unrolled_elementwise_kernelINS0_13BinaryFunctorIiibZZZNS0_22logical_or_kernel_cudaERNS_14TensorIteratorEENKUlvE0_clEvENKUlvE1_clEvEUliiE_EESt5arrayIPcLm3EELi4E23TrivialOffsetCalculatorILi2EjESC_ILi1EjENS0_6memory12LoadWithCastILi2EEENSF_13StoreWithCastILi1EEEEEviT_T0_T2_T3_T4_T5_:
        /* <DEDUP_REMOVED lines=33> */
.L_x_25440:
[----:B------:R3:W5:Y:S01]  /*0210*/  LDG.E.U8 R17, desc[UR36][R4.64] ;  /* 0x0000002404117981 */ /* 0x000762000c1e1100 */
[----:B------:R-:W-:Y:S05]  /*0220*/  BRA `(.L_x_25442) ;  /* 0x0000000c00307947 */ /* 0x000fea0003800000 */
.L_x_25439:
        /* <DEDUP_REMOVED lines=8> */
.L_x_25444:
[----:B------:R1:W5:Y:S01]  /*02b0*/  LDG.E R17, desc[UR36][R4.64] ;  /* 0x0000002404117981 */ /* 0x000362000c1e1900 */
[----:B------:R-:W-:Y:S05]  /*02c0*/  BRA `(.L_x_25442) ;  /* 0x0000000c00087947 */ /* 0x000fea0003800000 */
.L_x_25443:
[----:B------:R2:W5:Y:S01]  /*02d0*/  LDG.E.S16 R17, desc[UR36][R4.64] ;  /* 0x0000002404117981 */ /* 0x000562000c1e1700 */
[----:B------:R-:W-:Y:S05]  /*02e0*/  BRA `(.L_x_25442) ;  /* 0x0000000c00007947 */ /* 0x000fea0003800000 */
.L_x_25438:
        /* <DEDUP_REMOVED lines=9> */
.L_x_25446:
[----:B------:R-:W2:Y:S02]  /*0380*/  LDG.E.U16 R4, desc[UR36][R4.64] ;  /* 0x0000002404047981 */ /* 0x000ea4000c1e1500 */
[----:B--2---:R-:W-:-:S06]  /*0390*/  HADD2.F32 R17, -RZ, R4.H0_H0 ;  /* 0x20000004ff117230 */ /* 0x004fcc0000004100 */
[----:B------:R-:W0:Y:S01]  /*03a0*/  F2I.FTZ.TRUNC.NTZ R17, R17 ;  /* 0x0000001100117305 */ /* 0x000e22000021f100 */
[----:B------:R-:W-:Y:S05]  /*03b0*/  BRA `(.L_x_25442) ;  /* 0x0000000800cc7947 */ /* 0x000fea0003800000 */
.L_x_25445:
        /* <DEDUP_REMOVED lines=9> */
.L_x_25448:
[----:B------:R-:W2:Y:S02]  /*0450*/  LDG.E.U16 R4, desc[UR36][R4.64] ;  /* 0x0000002404047981 */ /* 0x000ea4000c1e1500 */
[----:B--2---:R-:W-:-:S06]  /*0460*/  HADD2.F32 R17, -RZ, R4.H0_H0 ;  /* 0x20000004ff117230 */ /* 0x004fcc0000004100 */
[----:B------:R-:W0:Y:S01]  /*0470*/  F2I.FTZ.TRUNC.NTZ R17, R17 ;  /* 0x0000001100117305 */ /* 0x000e22000021f100 */
[----:B------:R-:W-:Y:S05]  /*0480*/  BRA `(.L_x_25442) ;  /* 0x0000000800987947 */ /* 0x000fea0003800000 */
.L_x_25447:
[----:B------:R-:W2:Y:S02]  /*0490*/  LDG.E.64 R4, desc[UR36][R4.64] ;  /* 0x0000002404047981 */ /* 0x000ea4000c1e1b00 */
[----:B--2---:R0:W1:Y:S01]  /*04a0*/  F2I.F64.TRUNC R17, R4 ;  /* 0x0000000400117311 */ /* 0x004062000030d100 */
[----:B------:R-:W-:Y:S05]  /*04b0*/  BRA `(.L_x_25442) ;  /* 0x00000008008c7947 */ /* 0x000fea0003800000 */
.L_x_25437:
        /* <DEDUP_REMOVED lines=12> */
.L_x_25451:
[----:B------:R-:W2:Y:S02]  /*0580*/  LDG.E.64 R4, desc[UR36][R4.64] ;  /* 0x0000002404047981 */ /* 0x000ea4000c1e1b00 */
[----:B--2---:R0:W1:Y:S01]  /*0590*/  F2I.F64.TRUNC R17, R4 ;  /* 0x0000000400117311 */ /* 0x004062000030d100 */
[----:B------:R-:W-:Y:S05]  /*05a0*/  BRA `(.L_x_25442) ;  /* 0x0000000800507947 */ /* 0x000fea0003800000 */
.L_x_25450:
        /* <DEDUP_REMOVED lines=26> */
.L_x_25453:
        /* <DEDUP_REMOVED lines=12> */
[----:B------:R0:W1:Y:S01]  /*0810*/  F2I.FTZ.TRUNC.NTZ R17, R0 ;  /* 0x0000000000117305 */ /* 0x000062000021f100 */
[----:B------:R-:W-:Y:S05]  /*0820*/  BRA `(.L_x_25442) ;  /* 0x0000000400b07947 */ /* 0x000fea0003800000 */
.L_x_25452:
[----:B------:R-:W2:Y:S02]  /*0830*/  LDG.E.U16 R17, desc[UR36][R4.64] ;  /* 0x0000002404117981 */ /* 0x000ea4000c1e1500 */
[----:B--2---:R-:W-:-:S06]  /*0840*/  IMAD.U32 R17, R17, 0x10000, RZ ;  /* 0x0001000011117824 */ /* 0x004fcc00078e00ff */
[----:B------:R-:W0:Y:S01]  /*0850*/  F2I.FTZ.TRUNC.NTZ R17, R17 ;  /* 0x0000001100117305 */ /* 0x000e22000021f100 */
[----:B------:R-:W-:Y:S05]  /*0860*/  BRA `(.L_x_25442) ;  /* 0x0000000400a07947 */ /* 0x000fea0003800000 */
.L_x_25449:
        /* <DEDUP_REMOVED lines=10> */
.L_x_25456:
        /* <DEDUP_REMOVED lines=21> */
.L_x_25460:
[----:B------:R-:W-:Y:S05]  /*0a60*/  BSYNC.RECONVERGENT B1 ;  /* 0x0000000000017941 */ /* 0x000fea0003800200 */
.L_x_25459:
[----:B------:R-:W-:Y:S01]  /*0a70*/  IMAD.SHL.U32 R0, R0, 0x100000, RZ ;  /* 0x0010000000007824 */ /* 0x000fe200078e00ff */
[----:B------:R-:W-:-:S04]  /*0a80*/  LEA R3, R3, 0x3b800000, 0x17 ;  /* 0x3b80000003037811 */ /* 0x000fc800078eb8ff */
[----:B------:R-:W-:-:S07]  /*0a90*/  LOP3.LUT R17, R3, R0, R17, 0xfe, !PT ;  /* 0x0000000003117212 */ /* 0x000fce00078efe11 */
.L_x_25458:
[----:B------:R-:W-:Y:S05]  /*0aa0*/  BSYNC.RECONVERGENT B0 ;  /* 0x0000000000007941 */ /* 0x000fea0003800200 */
.L_x_25457:
[----:B------:R-:W0:Y:S01]  /*0ab0*/  F2I.FTZ.TRUNC.NTZ R17, R17 ;  /* 0x0000001100117305 */ /* 0x000e22000021f100 */
[----:B------:R-:W-:Y:S05]  /*0ac0*/  BRA `(.L_x_25442) ;  /* 0x0000000400087947 */ /* 0x000fea0003800000 */
.L_x_25455:
        /* <DEDUP_REMOVED lines=21> */
.L_x_25464:
[----:B------:R-:W-:Y:S05]  /*0c20*/  BSYNC.RECONVERGENT B1 ;  /* 0x0000000000017941 */ /* 0x000fea0003800200 */
.L_x_25463:
[----:B------:R-:W-:Y:S01]  /*0c30*/  IMAD.SHL.U32 R0, R0, 0x200000, RZ ;  /* 0x0020000000007824 */ /* 0x000fe200078e00ff */
[----:B------:R-:W-:-:S04]  /*0c40*/  LEA R3, R3, 0x37800000, 0x17 ;  /* 0x3780000003037811 */ /* 0x000fc800078eb8ff */
[----:B------:R-:W-:-:S07]  /*0c50*/  LOP3.LUT R17, R3, R0, R17, 0xfe, !PT ;  /* 0x0000000003117212 */ /* 0x000fce00078efe11 */
.L_x_25462:
[----:B------:R-:W-:Y:S05]  /*0c60*/  BSYNC.RECONVERGENT B0 ;  /* 0x0000000000007941 */ /* 0x000fea0003800200 */
.L_x_25461:
[----:B------:R-:W0:Y:S01]  /*0c70*/  F2I.FTZ.TRUNC.NTZ R17, R17 ;  /* 0x0000001100117305 */ /* 0x000e22000021f100 */
[----:B------:R-:W-:Y:S05]  /*0c80*/  BRA `(.L_x_25442) ;  /* 0x0000000000987947 */ /* 0x000fea0003800000 */
.L_x_25454:
[----:B------:R-:W-:-:S09]  /*0c90*/  UISETP.NE.AND UP0, UPT, UR4, 0x1c, UPT ;  /* 0x0000001c0400788c */ /* 0x000fd2000bf05270 */
[----:B------:R-:W-:Y:S05]  /*0ca0*/  BRA.U !UP0, `(.L_x_25465) ;  /* 0x00000001088c7547 */ /* 0x000fea000b800000 */
[----:B------:R-:W-:-:S09]  /*0cb0*/  UISETP.NE.AND UP0, UPT, UR4, 0x1d, UPT ;  /* 0x0000001d0400788c */ /* 0x000fd2000bf05270 */
[----:B------:R-:W-:Y:S05]  /*0cc0*/  BRA.U !UP0, `(.L_x_25466) ;  /* 0x00000001087c7547 */ /* 0x000fea000b800000 */
[----:B------:R-:W-:-:S09]  /*0cd0*/  UISETP.NE.AND UP0, UPT, UR4, 0x2c, UPT ;  /* 0x0000002c0400788c */ /* 0x000fd2000bf05270 */
[----:B------:R-:W-:Y:S05]  /*0ce0*/  BRA.U !UP0, `(.L_x_25467) ;  /* 0x0000000108487547 */ /* 0x000fea000b800000 */
.L_x_25441:
        /* <DEDUP_REMOVED lines=16> */
.L_x_25468:
[----:B------:R-:W-:Y:S01]  /*0df0*/  IMAD.MOV.U32 R17, RZ, RZ, RZ ;  /* 0x000000ffff117224 */ /* 0x000fe200078e00ff */
[----:B------:R-:W-:Y:S06]  /*0e00*/  BRA `(.L_x_25442) ;  /* 0x0000000000387947 */ /* 0x000fec0003800000 */
.L_x_25467:
        /* <DEDUP_REMOVED lines=8> */
.L_x_25470:
[----:B------:R-:W-:Y:S05]  /*0e90*/  BSYNC.RECONVERGENT B0 ;  /* 0x0000000000007941 */ /* 0x000fea0003800200 */
.L_x_25469:
[----:B------:R-:W0:Y:S01]  /*0ea0*/  F2I.FTZ.TRUNC.NTZ R17, R17 ;  /* 0x0000001100117305 */ /* 0x000e22000021f100 */
[----:B------:R-:W-:Y:S05]  /*0eb0*/  BRA `(.L_x_25442) ;  /* 0x00000000000c7947 */ /* 0x000fea0003800000 */
.L_x_25466:
[----:B------:R0:W5:Y:S01]  /*0ec0*/  LDG.E R17, desc[UR36][R4.64] ;  /* 0x0000002404117981 */ /* 0x000162000c1e1900 */
[----:B------:R-:W-:Y:S05]  /*0ed0*/  BRA `(.L_x_25442) ;  /* 0x0000000000047947 */ /* 0x000fea0003800000 */
.L_x_25465:
[----:B------:R0:W5:Y:S02]  /*0ee0*/  LDG.E R17, desc[UR36][R4.64] ;  /* 0x0000002404117981 */ /* 0x000164000c1e1900 */
.L_x_25442:
        /* <DEDUP_REMOVED lines=18> */
.L_x_25474:
[----:B------:R1:W5:Y:S01]  /*1010*/  LDG.E.U8 R0, desc[UR36][R4.64] ;  /* 0x0000002404007981 */ /* 0x000362000c1e1100 */
[----:B------:R-:W-:Y:S05]  /*1020*/  BRA `(.L_x_25476) ;  /* 0x0000000c00307947 */ /* 0x000fea0003800000 */
.L_x_25473:
        /* <DEDUP_REMOVED lines=8> */
.L_x_25478:
[----:B------:R3:W5:Y:S01]  /*10b0*/  LDG.E R0, desc[UR36][R4.64] ;  /* 0x0000002404007981 */ /* 0x000762000c1e1900 */
[----:B------:R-:W-:Y:S05]  /*10c0*/  BRA `(.L_x_25476) ;  /* 0x0000000c00087947 */ /* 0x000fea0003800000 */
.L_x_25477:
[----:B------:R2:W5:Y:S01]  /*10d0*/  LDG.E.S16 R0, desc[UR36][R4.64] ;  /* 0x0000002404007981 */ /* 0x000562000c1e1700 */
[----:B------:R-:W-:Y:S05]  /*10e0*/  BRA `(.L_x_25476) ;  /* 0x0000000c00007947 */ /* 0x000fea0003800000 */
.L_x_25472:
        /* <DEDUP_REMOVED lines=9> */
.L_x_25480:
[----:B------:R-:W2:Y:S02]  /*1180*/  LDG.E.U16 R4, desc[UR36][R4.64] ;  /* 0x0000002404047981 */ /* 0x000ea4000c1e1500 */
[----:B--2---:R-:W-:-:S06]  /*1190*/  HADD2.F32 R0, -RZ, R4.H0_H0 ;  /* 0x20000004ff007230 */ /* 0x004fcc0000004100 */
[----:B------:R-:W0:Y:S01]  /*11a0*/  F2I.FTZ.TRUNC.NTZ R0, R0 ;  /* 0x0000000000007305 */ /* 0x000e22000021f100 */
[----:B------:R-:W-:Y:S05]  /*11b0*/  BRA `(.L_x_25476) ;  /* 0x0000000800cc7947 */ /* 0x000fea0003800000 */
.L_x_25479:
        /* <DEDUP_REMOVED lines=9> */
.L_x_25482:
[----:B------:R-:W2:Y:S02]  /*1250*/  LDG.E.U16 R4, desc[UR36][R4.64] ;  /* 0x0000002404047981 */ /* 0x000ea4000c1e1500 */
[----:B--2---:R-:W-:-:S06]  /*1260*/  HADD2.F32 R0, -RZ, R4.H0_H0 ;  /* 0x20000004ff007230 */ /* 0x004fcc0000004100 */
[----:B------:R-:W0:Y:S01]  /*1270*/  F2I.FTZ.TRUNC.NTZ R0, R0 ;  /* 0x0000000000007305 */ /* 0x000e22000021f100 */
[----:B------:R-:W-:Y:S05]  /*1280*/  BRA `(.L_x_25476) ;  /* 0x0000000800987947 */ /* 0x000fea0003800000 */
.L_x_25481:
[----:B------:R-:W2:Y:S02]  /*1290*/  LDG.E.64 R4, desc[UR36][R4.64] ;  /* 0x0000002404047981 */ /* 0x000ea4000c1e1b00 */
[----:B--2---:R0:W1:Y:S01]  /*12a0*/  F2I.F64.TRUNC R0, R4 ;  /* 0x0000000400007311 */ /* 0x004062000030d100 */
[----:B------:R-:W-:Y:S05]  /*12b0*/  BRA `(.L_x_25476) ;  /* 0x00000008008c7947 */ /* 0x000fea0003800000 */
.L_x_25471:
        /* <DEDUP_REMOVED lines=12> */
.L_x_25485:
[----:B------:R-:W2:Y:S02]  /*1380*/  LDG.E.64 R4, desc[UR36][R4.64] ;  /* 0x0000002404047981 */ /* 0x000ea4000c1e1b00 */
[----:B--2---:R0:W1:Y:S01]  /*1390*/  F2I.F64.TRUNC R0, R4 ;  /* 0x0000000400007311 */ /* 0x004062000030d100 */
[----:B------:R-:W-:Y:S05]  /*13a0*/  BRA `(.L_x_25476) ;  /* 0x0000000800507947 */ /* 0x000fea0003800000 */
.L_x_25484:
        /* <DEDUP_REMOVED lines=26> */
.L_x_25487:
        /* <DEDUP_REMOVED lines=14> */
.L_x_25486:
[----:B------:R-:W2:Y:S02]  /*1630*/  LDG.E.U16 R0, desc[UR36][R4.64] ;  /* 0x0000002404007981 */ /* 0x000ea4000c1e1500 */
[----:B--2---:R-:W-:-:S06]  /*1640*/  IMAD.U32 R0, R0, 0x10000, RZ ;  /* 0x0001000000007824 */ /* 0x004fcc00078e00ff */
[----:B------:R-:W0:Y:S01]  /*1650*/  F2I.FTZ.TRUNC.NTZ R0, R0 ;  /* 0x0000000000007305 */ /* 0x000e22000021f100 */
[----:B------:R-:W-:Y:S05]  /*1660*/  BRA `(.L_x_25476) ;  /* 0x0000000400a07947 */ /* 0x000fea0003800000 */
.L_x_25483:
        /* <DEDUP_REMOVED lines=10> */
.L_x_25490:
        /* <DEDUP_REMOVED lines=21> */
.L_x_25494:
[----:B------:R-:W-:Y:S05]  /*1860*/  BSYNC.RECONVERGENT B1 ;  /* 0x0000000000017941 */ /* 0x000fea0003800200 */
.L_x_25493:
[----:B------:R-:W-:Y:S01]  /*1870*/  IMAD.SHL.U32 R0, R0, 0x100000, RZ ;  /* 0x0010000000007824 */ /* 0x000fe200078e00ff */
[----:B------:R-:W-:-:S04]  /*1880*/  LEA R3, R3, 0x3b800000, 0x17 ;  /* 0x3b80000003037811 */ /* 0x000fc800078eb8ff */
[----:B------:R-:W-:-:S07]  /*1890*/  LOP3.LUT R0, R3, R0, R7, 0xfe, !PT ;  /* 0x0000000003007212 */ /* 0x000fce00078efe07 */
.L_x_25492:
[----:B------:R-:W-:Y:S05]  /*18a0*/  BSYNC.RECONVERGENT B0 ;  /* 0x0000000000007941 */ /* 0x000fea0003800200 */
.L_x_25491:
[----:B------:R-:W0:Y:S01]  /*18b0*/  F2I.FTZ.TRUNC.NTZ R0, R0 ;  /* 0x0000000000007305 */ /* 0x000e22000021f100 */
[----:B------:R-:W-:Y:S05]  /*18c0*/  BRA `(.L_x_25476) ;  /* 0x0000000400087947 */ /* 0x000fea0003800000 */
.L_x_25489:
        /* <DEDUP_REMOVED lines=21> */
.L_x_25498:
[----:B------:R-:W-:Y:S05]  /*1a20*/  BSYNC.RECONVERGENT B1 ;  /* 0x0000000000017941 */ /* 0x000fea0003800200 */
.L_x_25497:
[----:B------:R-:W-:Y:S01]  /*1a30*/  IMAD.SHL.U32 R0, R0, 0x200000, RZ ;  /* 0x0020000000007824 */ /* 0x000fe200078e00ff */
[----:B------:R-:W-:-:S04]  /*1a40*/  LEA R3, R3, 0x37800000, 0x17 ;  /* 0x3780000003037811 */ /* 0x000fc800078eb8ff */
[----:B------:R-:W-:-:S07]  /*1a50*/  LOP3.LUT R0, R3, R0, R7, 0xfe, !PT ;  /* 0x0000000003007212 */ /* 0x000fce00078efe07 */
.L_x_25496:
[----:B------:R-:W-:Y:S05]  /*1a60*/  BSYNC.RECONVERGENT B0 ;  /* 0x0000000000007941 */ /* 0x000fea0003800200 */
.L_x_25495:
[----:B------:R-:W0:Y:S01]  /*1a70*/  F2I.FTZ.TRUNC.NTZ R0, R0 ;  /* 0x0000000000007305 */ /* 0x000e22000021f100 */
[----:B------:R-:W-:Y:S05]  /*1a80*/  BRA `(.L_x_25476) ;  /* 0x0000000000987947 */ /* 0x000fea0003800000 */
.L_x_25488:
[----:B------:R-:W-:-:S09]  /*1a90*/  UISETP.NE.AND UP0, UPT, UR4, 0x1c, UPT ;  /* 0x0000001c0400788c */ /* 0x000fd2000bf05270 */
[----:B------:R-:W-:Y:S05]  /*1aa0*/  BRA.U !UP0, `(.L_x_25499) ;  /* 0x00000001088c7547 */ /* 0x000fea000b800000 */
[----:B------:R-:W-:-:S09]  /*1ab0*/  UISETP.NE.AND UP0, UPT, UR4, 0x1d, UPT ;  /* 0x0000001d0400788c */ /* 0x000fd2000bf05270 */
[----:B------:R-:W-:Y:S05]  /*1ac0*/  BRA.U !UP0, `(.L_x_25500) ;  /* 0x00000001087c7547 */ /* 0x000fea000b800000 */
[----:B------:R-:W-:-:S09]  /*1ad0*/  UISETP.NE.AND UP0, UPT, UR4, 0x2c, UPT ;  /* 0x0000002c0400788c */ /* 0x000fd2000bf05270 */
[----:B------:R-:W-:Y:S05]  /*1ae0*/  BRA.U !UP0, `(.L_x_25501) ;  /* 0x0000000108487547 */ /* 0x000fea000b800000 */
.L_x_25475:
        /* <DEDUP_REMOVED lines=16> */
.L_x_25502:
[----:B------:R-:W-:Y:S01]  /*1bf0*/  IMAD.MOV.U32 R0, RZ, RZ, RZ ;  /* 0x000000ffff007224 */ /* 0x000fe200078e00ff */
[----:B------:R-:W-:Y:S06]  /*1c00*/  BRA `(.L_x_25476) ;  /* 0x0000000000387947 */ /* 0x000fec0003800000 */
.L_x_25501:
        /* <DEDUP_REMOVED lines=8> */
.L_x_25504:
[----:B------:R-:W-:Y:S05]  /*1c90*/  BSYNC.RECONVERGENT B0 ;  /* 0x0000000000007941 */ /* 0x000fea0003800200 */
.L_x_25503:
[----:B------:R-:W0:Y:S01]  /*1ca0*/  F2I.FTZ.TRUNC.NTZ R0, R0 ;  /* 0x0000000000007305 */ /* 0x000e22000021f100 */
[----:B------:R-:W-:Y:S05]  /*1cb0*/  BRA `(.L_x_25476) ;  /* 0x00000000000c7947 */ /* 0x000fea0003800000 */
.L_x_25500:
[----:B------:R0:W5:Y:S01]  /*1cc0*/  LDG.E R0, desc[UR36][R4.64] ;  /* 0x0000002404007981 */ /* 0x000162000c1e1900 */
[----:B------:R-:W-:Y:S05]  /*1cd0*/  BRA `(.L_x_25476) ;  /* 0x0000000000047947 */ /* 0x000fea0003800000 */
.L_x_25499:
[----:B------:R0:W5:Y:S02]  /*1ce0*/  LDG.E R0, desc[UR36][R4.64] ;  /* 0x0000002404007981 */ /* 0x000164000c1e1900 */
.L_x_25476:
[----:B01---5:R-:W-:Y:S01]  /*1cf0*/  LOP3.LUT P0, RZ, R17, R0, RZ, 0xfc, !PT ;  /* 0x0000000011ff7212 */ /* 0x023fe2000780fcff */
[----:B------:R-:W-:-:S03]  /*1d00*/  VIADD R22, R2, 0x80 ;  /* 0x0000008002167836 */ /* 0x000fc60000000000 */
[----:B------:R-:W-:-:S09]  /*1d10*/  P2R R16, PR, RZ, 0x1 ;  /* 0x00000001ff107803 */ /* 0x000fd20000000000 */
.L_x_25436:
[----:B------:R-:W-:Y:S05]  /*1d20*/  BSYNC.RECONVERGENT B6 ;  /* 0x0000000000067941 */ /* 0x000fea0003800200 */
.L_x_25435:
        /* <DEDUP_REMOVED lines=24> */
.L_x_25510:
[----:B------:R0:W5:Y:S01]  /*1eb0*/  LDG.E.U8 R18, desc[UR36][R4.64] ;  /* 0x0000002404127981 */ /* 0x000162000c1e1100 */
[----:B------:R-:W-:Y:S05]  /*1ec0*/  BRA `(.L_x_25512) ;  /* 0x0000000c00307947 */ /* 0x000fea0003800000 */
.L_x_25509:
        /* <DEDUP_REMOVED lines=8> */
.L_x_25514:
[----:B------:R0:W5:Y:S01]  /*1f50*/  LDG.E R18, desc[UR36][R4.64] ;  /* 0x0000002404127981 */ /* 0x000162000c1e1900 */
[----:B------:R-:W-:Y:S05]  /*1f60*/  BRA `(.L_x_25512) ;  /* 0x0000000c00087947 */ /* 0x000fea0003800000 */
.L_x_25513:
[----:B------:R0:W5:Y:S01]  /*1f70*/  LDG.E.S16 R18, desc[UR36][R4.64] ;  /* 0x0000002404127981 */ /* 0x000162000c1e1700 */
[----:B------:R-:W-:Y:S05]  /*1f80*/  BRA `(.L_x_25512) ;  /* 0x0000000c00007947 */ /* 0x000fea0003800000 */
.L_x_25508:
        /* <DEDUP_REMOVED lines=9> */
.L_x_25516:
[----:B------:R-:W2:Y:S02]  /*2020*/  LDG.E.U16 R4, desc[UR36][R4.64] ;  /* 0x0000002404047981 */ /* 0x000ea4000c1e1500 */
[----:B--2---:R-:W-:-:S06]  /*2030*/  HADD2.F32 R18, -RZ, R4.H0_H0 ;  /* 0x20000004ff127230 */ /* 0x004fcc0000004100 */
[----:B------:R-:W0:Y:S01]  /*2040*/  F2I.FTZ.TRUNC.NTZ R18, R18 ;  /* 0x0000001200127305 */ /* 0x000e22000021f100 */
[----:B------:R-:W-:Y:S05]  /*2050*/  BRA `(.L_x_25512) ;  /* 0x0000000800cc7947 */ /* 0x000fea0003800000 */
.L_x_25515:
        /* <DEDUP_REMOVED lines=9> */
.L_x_25518:
[----:B------:R-:W2:Y:S02]  /*20f0*/  LDG.E.U16 R4, desc[UR36][R4.64] ;  /* 0x0000002404047981 */ /* 0x000ea4000c1e1500 */
[----:B--2---:R-:W-:-:S06]  /*2100*/  HADD2.F32 R18, -RZ, R4.H0_H0 ;  /* 0x20000004ff127230 */ /* 0x004fcc0000004100 */
[----:B------:R-:W0:Y:S01]  /*2110*/  F2I.FTZ.TRUNC.NTZ R18, R18 ;  /* 0x0000001200127305 */ /* 0x000e22000021f100 */
[----:B------:R-:W-:Y:S05]  /*2120*/  BRA `(.L_x_25512) ;  /* 0x0000000800987947 */ /* 0x000fea0003800000 */
.L_x_25517:
[----:B------:R-:W2:Y:S02]  /*2130*/  LDG.E.64 R4, desc[UR36][R4.64] ;  /* 0x0000002404047981 */ /* 0x000ea4000c1e1b00 */
[----:B--2---:R0:W1:Y:S01]  /*2140*/  F2I.F64.TRUNC R18, R4 ;  /* 0x0000000400127311 */ /* 0x004062000030d100 */
[----:B------:R-:W-:Y:S05]  /*2150*/  BRA `(.L_x_25512) ;  /* 0x00000008008c7947 */ /* 0x000fea0003800000 */
.L_x_25507:
        /* <DEDUP_REMOVED lines=12> */
.L_x_25521:
[----:B------:R-:W2:Y:S02]  /*2220*/  LDG.E.64 R4, desc[UR36][R4.64] ;  /* 0x0000002404047981 */ /* 0x000ea4000c1e1b00 */
[----:B--2---:R0:W1:Y:S01]  /*2230*/  F2I.F64.TRUNC R18, R4 ;  /* 0x0000000400127311 */ /* 0x004062000030d100 */
[----:B------:R-:W-:Y:S05]  /*2240*/  BRA `(.L_x_25512) ;  /* 0x0000000800507947 */ /* 0x000fea0003800000 */
.L_x_25520:
        /* <DEDUP_REMOVED lines=26> */
.L_x_25523:
        /* <DEDUP_REMOVED lines=14> */
.L_x_25522:
[----:B------:R-:W2:Y:S02]  /*24d0*/  LDG.E.U16 R18, desc[UR36][R4.64] ;  /* 0x0000002404127981 */ /* 0x000ea4000c1e1500 */
[----:B--2---:R-:W-:-:S06]  /*24e0*/  IMAD.U32 R18, R18, 0x10000, RZ ;  /* 0x0001000012127824 */ /* 0x004fcc00078e00ff */
[----:B------:R-:W2:Y:S01]  /*24f0*/  F2I.FTZ.TRUNC.NTZ R18, R18 ;  /* 0x0000001200127305 */ /* 0x000ea2000021f100 */
[----:B------:R-:W-:Y:S05]  /*2500*/  BRA `(.L_x_25512) ;  /* 0x0000000400a07947 */ /* 0x000fea0003800000 */
.L_x_25519:
        /* <DEDUP_REMOVED lines=10> */
.L_x_25526:
        /* <DEDUP_REMOVED lines=21> */
.L_x_25530:
[----:B------:R-:W-:Y:S05]  /*2700*/  BSYNC.RECONVERGENT B1 ;  /* 0x0000000000017941 */ /* 0x000fea0003800200 */
.L_x_25529:
[----:B------:R-:W-:Y:S01]  /*2710*/  IMAD.SHL.U32 R0, R0, 0x100000, RZ ;  /* 0x0010000000007824 */ /* 0x000fe200078e00ff */
[----:B------:R-:W-:-:S04]  /*2720*/  LEA R3, R3, 0x3b800000, 0x17 ;  /* 0x3b80000003037811 */ /* 0x000fc800078eb8ff */
[----:B------:R-:W-:-:S07]  /*2730*/  LOP3.LUT R18, R3, R0, R7, 0xfe, !PT ;  /* 0x0000000003127212 */ /* 0x000fce00078efe07 */
.L_x_25528:
[----:B------:R-:W-:Y:S05]  /*2740*/  BSYNC.RECONVERGENT B0 ;  /* 0x0000000000007941 */ /* 0x000fea0003800200 */
.L_x_25527:
[----:B------:R-:W0:Y:S01]  /*2750*/  F2I.FTZ.TRUNC.NTZ R18, R18 ;  /* 0x0000001200127305 */ /* 0x000e22000021f100 */
[----:B------:R-:W-:Y:S05]  /*2760*/  BRA `(.L_x_25512) ;  /* 0x0000000400087947 */ /* 0x000fea0003800000 */
.L_x_25525:
        /* <DEDUP_REMOVED lines=21> */
.L_x_25534:
[----:B------:R-:W-:Y:S05]  /*28c0*/  BSYNC.RECONVERGENT B1 ;  /* 0x0000000000017941 */ /* 0x000fea0003800200 */
.L_x_25533:
[----:B------:R-:W-:Y:S01]  /*28d0*/  IMAD.SHL.U32 R0, R0, 0x200000, RZ ;  /* 0x0020000000007824 */ /* 0x000fe200078e00ff */
[----:B------:R-:W-:-:S04]  /*28e0*/  LEA R3, R3, 0x37800000, 0x17 ;  /* 0x3780000003037811 */ /* 0x000fc800078eb8ff */
[----:B------:R-:W-:-:S07]  /*28f0*/  LOP3.LUT R18, R3, R0, R7, 0xfe, !PT ;  /* 0x0000000003127212 */ /* 0x000fce00078efe07 */
.L_x_25532:
[----:B------:R-:W-:Y:S05]  /*2900*/  BSYNC.RECONVERGENT B0 ;  /* 0x0000000000007941 */ /* 0x000fea0003800200 */
.L_x_25531:
[----:B------:R-:W0:Y:S01]  /*2910*/  F2I.FTZ.TRUNC.NTZ R18, R18 ;  /* 0x0000001200127305 */ /* 0x000e22000021f100 */
[----:B------:R-:W-:Y:S05]  /*2920*/  BRA `(.L_x_25512) ;  /* 0x0000000000987947 */ /* 0x000fea0003800000 */
.L_x_25524:
        /* <DEDUP_REMOVED lines=14> */
.L_x_25538:
[----:B------:R-:W-:Y:S05]  /*2a10*/  BSYNC.RECONVERGENT B0 ;  /* 0x0000000000007941 */ /* 0x000fea0003800200 */
.L_x_25537:
[----:B------:R-:W0:Y:S01]  /*2a20*/  F2I.FTZ.TRUNC.NTZ R18, R18 ;  /* 0x0000001200127305 */ /* 0x000e22000021f100 */
[----:B------:R-:W-:Y:S05]  /*2a30*/  BRA `(.L_x_25512) ;  /* 0x0000000000547947 */ /* 0x000fea0003800000 */
.L_x_25511:
        /* <DEDUP_REMOVED lines=16> */
.L_x_25539:
[----:B------:R-:W-:Y:S01]  /*2b40*/  IMAD.MOV.U32 R18, RZ, RZ, RZ ;  /* 0x000000ffff127224 */ /* 0x000fe200078e00ff */
[----:B------:R-:W-:Y:S06]  /*2b50*/  BRA `(.L_x_25512) ;  /* 0x00000000000c7947 */ /* 0x000fec0003800000 */
.L_x_25536:
[----:B------:R0:W5:Y:S01]  /*2b60*/  LDG.E R18, desc[UR36][R4.64] ;  /* 0x0000002404127981 */ /* 0x000162000c1e1900 */
[----:B------:R-:W-:Y:S05]  /*2b70*/  BRA `(.L_x_25512) ;  /* 0x0000000000047947 */ /* 0x000fea0003800000 */
.L_x_25535:
[----:B------:R0:W5:Y:S02]  /*2b80*/  LDG.E R18, desc[UR36][R4.64] ;  /* 0x0000002404127981 */ /* 0x000164000c1e1900 */
.L_x_25512:
        /* <DEDUP_REMOVED lines=18> */
.L_x_25543:
[----:B------:R0:W5:Y:S01]  /*2cb0*/  LDG.E.U8 R3, desc[UR36][R4.64] ;  /* 0x0000002404037981 */ /* 0x000162000c1e1100 */
[----:B------:R-:W-:Y:S05]  /*2cc0*/  BRA `(.L_x_25545) ;  /* 0x0000000c00307947 */ /* 0x000fea0003800000 */
.L_x_25542:
        /* <DEDUP_REMOVED lines=8> */
.L_x_25547:
[----:B------:R0:W5:Y:S01]  /*2d50*/  LDG.E R3, desc[UR36][R4.64] ;  /* 0x0000002404037981 */ /* 0x000162000c1e1900 */
[----:B------:R-:W-:Y:S05]  /*2d60*/  BRA `(.L_x_25545) ;  /* 0x0000000c00087947 */ /* 0x000fea0003800000 */
.L_x_25546:
[----:B------:R0:W5:Y:S01]  /*2d70*/  LDG.E.S16 R3, desc[UR36][R4.64] ;  /* 0x0000002404037981 */ /* 0x000162000c1e1700 */
[----:B------:R-:W-:Y:S05]  /*2d80*/  BRA `(.L_x_25545) ;  /* 0x0000000c00007947 */ /* 0x000fea0003800000 */
.L_x_25541:
        /* <DEDUP_REMOVED lines=9> */
.L_x_25549:
[----:B------:R-:W3:Y:S02]  /*2e20*/  LDG.E.U16 R4, desc[UR36][R4.64] ;  /* 0x0000002404047981 */ /* 0x000ee4000c1e1500 */
[----:B---3--:R-:W-:-:S06]  /*2e30*/  HADD2.F32 R3, -RZ, R4.H0_H0 ;  /* 0x20000004ff037230 */ /* 0x008fcc0000004100 */
[----:B------:R-:W0:Y:S01]  /*2e40*/  F2I.FTZ.TRUNC.NTZ R3, R3 ;  /* 0x0000000300037305 */ /* 0x000e22000021f100 */
[----:B------:R-:W-:Y:S05]  /*2e50*/  BRA `(.L_x_25545) ;  /* 0x0000000800cc7947 */ /* 0x000fea0003800000 */
.L_x_25548:
        /* <DEDUP_REMOVED lines=9> */
.L_x_25551:
[----:B------:R-:W3:Y:S02]  /*2ef0*/  LDG.E.U16 R4, desc[UR36][R4.64] ;  /* 0x0000002404047981 */ /* 0x000ee4000c1e1500 */
[----:B---3--:R-:W-:-:S06]  /*2f00*/  HADD2.F32 R3, -RZ, R4.H0_H0 ;  /* 0x20000004ff037230 */ /* 0x008fcc0000004100 */
[----:B------:R-:W0:Y:S01]  /*2f10*/  F2I.FTZ.TRUNC.NTZ R3, R3 ;  /* 0x0000000300037305 */ /* 0x000e22000021f100 */
[----:B------:R-:W-:Y:S05]  /*2f20*/  BRA `(.L_x_25545) ;  /* 0x0000000800987947 */ /* 0x000fea0003800000 */
.L_x_25550:
[----:B------:R-:W3:Y:S02]  /*2f30*/  LDG.E.64 R4, desc[UR36][R4.64] ;  /* 0x0000002404047981 */ /* 0x000ee4000c1e1b00 */
[----:B---3--:R0:W3:Y:S01]  /*2f40*/  F2I.F64.TRUNC R3, R4 ;  /* 0x0000000400037311 */ /* 0x0080e2000030d100 */
[----:B------:R-:W-:Y:S05]  /*2f50*/  BRA `(.L_x_25545) ;  /* 0x00000008008c7947 */ /* 0x000fea0003800000 */
.L_x_25540:
        /* <DEDUP_REMOVED lines=12> */
.L_x_25554:
[----:B------:R-:W3:Y:S02]  /*3020*/  LDG.E.64 R4, desc[UR36][R4.64] ;  /* 0x0000002404047981 */ /* 0x000ee4000c1e1b00 */
[----:B---3--:R0:W3:Y:S01]  /*3030*/  F2I.F64.TRUNC R3, R4 ;  /* 0x0000000400037311 */ /* 0x0080e2000030d100 */
[----:B------:R-:W-:Y:S05]  /*3040*/  BRA `(.L_x_25545) ;  /* 0x0000000800507947 */ /* 0x000fea0003800000 */
.L_x_25553:
        /* <DEDUP_REMOVED lines=26> */
.L_x_25556:
        /* <DEDUP_REMOVED lines=14> */
.L_x_25555:
[----:B------:R-:W3:Y:S02]  /*32d0*/  LDG.E.U16 R3, desc[UR36][R4.64] ;  /* 0x0000002404037981 */ /* 0x000ee4000c1e1500 */
[----:B---3--:R-:W-:-:S06]  /*32e0*/  IMAD.U32 R3, R3, 0x10000, RZ ;  /* 0x0001000003037824 */ /* 0x008fcc00078e00ff */
[----:B------:R-:W0:Y:S01]  /*32f0*/  F2I.FTZ.TRUNC.NTZ R3, R3 ;  /* 0x0000000300037305 */ /* 0x000e22000021f100 */
[----:B------:R-:W-:Y:S05]  /*3300*/  BRA `(.L_x_25545) ;  /* 0x0000000400a07947 */ /* 0x000fea0003800000 */
.L_x_25552:
        /* <DEDUP_REMOVED lines=10> */
.L_x_25559:
        /* <DEDUP_REMOVED lines=21> */
.L_x_25563:
[----:B------:R-:W-:Y:S05]  /*3500*/  BSYNC.RECONVERGENT B1 ;  /* 0x0000000000017941 */ /* 0x000fea0003800200 */
.L_x_25562:
[----:B------:R-:W-:Y:S01]  /*3510*/  IMAD.SHL.U32 R0, R0, 0x100000, RZ ;  /* 0x0010000000007824 */ /* 0x000fe200078e00ff */
[----:B------:R-:W-:-:S04]  /*3520*/  LEA R3, R3, 0x3b800000, 0x17 ;  /* 0x3b80000003037811 */ /* 0x000fc800078eb8ff */
[----:B------:R-:W-:-:S07]  /*3530*/  LOP3.LUT R3, R3, R0, R7, 0xfe, !PT ;  /* 0x0000000003037212 */ /* 0x000fce00078efe07 */
.L_x_25561:
[----:B------:R-:W-:Y:S05]  /*3540*/  BSYNC.RECONVERGENT B0 ;  /* 0x0000000000007941 */ /* 0x000fea0003800200 */
.L_x_25560:
[----:B------:R-:W3:Y:S01]  /*3550*/  F2I.FTZ.TRUNC.NTZ R3, R3 ;  /* 0x0000000300037305 */ /* 0x000ee2000021f100 */
[----:B------:R-:W-:Y:S05]  /*3560*/  BRA `(.L_x_25545) ;  /* 0x0000000400087947 */ /* 0x000fea0003800000 */
.L_x_25558:
        /* <DEDUP_REMOVED lines=21> */
.L_x_25567:
[----:B------:R-:W-:Y:S05]  /*36c0*/  BSYNC.RECONVERGENT B1 ;  /* 0x0000000000017941 */ /* 0x000fea0003800200 */
.L_x_25566:
[----:B------:R-:W-:Y:S01]  /*36d0*/  IMAD.SHL.U32 R0, R0, 0x200000, RZ ;  /* 0x0020000000007824 */ /* 0x000fe200078e00ff */
[----:B------:R-:W-:-:S04]  /*36e0*/  LEA R3, R3, 0x37800000, 0x17 ;  /* 0x3780000003037811 */ /* 0x000fc800078eb8ff */
[----:B------:R-:W-:-:S07]  /*36f0*/  LOP3.LUT R3, R3, R0, R7, 0xfe, !PT ;  /* 0x0000000003037212 */ /* 0x000fce00078efe07 */
.L_x_25565:
[----:B------:R-:W-:Y:S05]  /*3700*/  BSYNC.RECONVERGENT B0 ;  /* 0x0000000000007941 */ /* 0x000fea0003800200 */
.L_x_25564:
[----:B------:R-:W0:Y:S01]  /*3710*/  F2I.FTZ.TRUNC.NTZ R3, R3 ;  /* 0x0000000300037305 */ /* 0x000e22000021f100 */
[----:B------:R-:W-:Y:S05]  /*3720*/  BRA `(.L_x_25545) ;  /* 0x0000000000987947 */ /* 0x000fea0003800000 */
.L_x_25557:
        /* <DEDUP_REMOVED lines=14> */
.L_x_25571:
[----:B------:R-:W-:Y:S05]  /*3810*/  BSYNC.RECONVERGENT B0 ;  /* 0x0000000000007941 */ /* 0x000fea0003800200 */
.L_x_25570:
[----:B------:R-:W0:Y:S01]  /*3820*/  F2I.FTZ.TRUNC.NTZ R3, R3 ;  /* 0x0000000300037305 */ /* 0x000e22000021f100 */
[----:B------:R-:W-:Y:S05]  /*3830*/  BRA `(.L_x_25545) ;  /* 0x0000000000547947 */ /* 0x000fea0003800000 */
.L_x_25544:
        /* <DEDUP_REMOVED lines=16> */
.L_x_25572:
[----:B------:R-:W-:Y:S01]  /*3940*/  IMAD.MOV.U32 R3, RZ, RZ, RZ ;  /* 0x000000ffff037224 */ /* 0x000fe200078e00ff */
[----:B------:R-:W-:Y:S06]  /*3950*/  BRA `(.L_x_25545) ;  /* 0x00000000000c7947 */ /* 0x000fec0003800000 */
.L_x_25569:
[----:B------:R0:W5:Y:S01]  /*3960*/  LDG.E R3, desc[UR36][R4.64] ;  /* 0x0000002404037981 */ /* 0x000162000c1e1900 */
[----:B------:R-:W-:Y:S05]  /*3970*/  BRA `(.L_x_25545) ;  /* 0x0000000000047947 */ /* 0x000fea0003800000 */
.L_x_25568:
[----:B------:R0:W5:Y:S02]  /*3980*/  LDG.E R3, desc[UR36][R4.64] ;  /* 0x0000002404037981 */ /* 0x000164000c1e1900 */
.L_x_25545:
[----:B012345:R-:W-:Y:S01]  /*3990*/  LOP3.LUT P0, RZ, R18, R3, RZ, 0xfc, !PT ;  /* 0x0000000312ff7212 */ /* 0x03ffe2000780fcff */
[----:B------:R-:W-:-:S03]  /*39a0*/  VIADD R22, R22, 0x80 ;  /* 0x0000008016167836 */ /* 0x000fc60000000000 */
[----:B------:R-:W-:-:S09]  /*39b0*/  P2R R17, PR, RZ, 0x1 ;  /* 0x00000001ff117803 */ /* 0x000fd20000000000 */
.L_x_25506:
[----:B------:R-:W-:Y:S05]  /*39c0*/  BSYNC.RECONVERGENT B6 ;  /* 0x0000000000067941 */ /* 0x000fea0003800200 */
.L_x_25505:
        /* <DEDUP_REMOVED lines=24> */
.L_x_25578:
[----:B------:R0:W5:Y:S01]  /*3b50*/  LDG.E.U8 R18, desc[UR36][R4.64] ;  /* 0x0000002404127981 */ /* 0x000162000c1e1100 */
[----:B------:R-:W-:Y:S05]  /*3b60*/  BRA `(.L_x_25580) ;  /* 0x0000000c00307947 */ /* 0x000fea0003800000 */
.L_x_25577:
        /* <DEDUP_REMOVED lines=8> */
.L_x_25582:
[----:B------:R0:W5:Y:S01]  /*3bf0*/  LDG.E R18, desc[UR36][R4.64] ;  /* 0x0000002404127981 */ /* 0x000162000c1e1900 */
[----:B------:R-:W-:Y:S05]  /*3c00*/  BRA `(.L_x_25580) ;  /* 0x0000000c00087947 */ /* 0x000fea0003800000 */
.L_x_25581:
[----:B------:R0:W5:Y:S01]  /*3c10*/  LDG.E.S16 R18, desc[UR36][R4.64] ;  /* 0x0000002404127981 */ /* 0x000162000c1e1700 */
[----:B------:R-:W-:Y:S05]  /*3c20*/  BRA `(.L_x_25580) ;  /* 0x0000000c00007947 */ /* 0x000fea0003800000 */
.L_x_25576:
        /* <DEDUP_REMOVED lines=9> */
.L_x_25584:
[----:B------:R-:W2:Y:S02]  /*3cc0*/  LDG.E.U16 R4, desc[UR36][R4.64] ;  /* 0x0000002404047981 */ /* 0x000ea4000c1e1500 */
[----:B--2---:R-:W-:-:S06]  /*3cd0*/  HADD2.F32 R18, -RZ, R4.H0_H0 ;  /* 0x20000004ff127230 */ /* 0x004fcc0000004100 */
[----:B------:R-:W0:Y:S01]  /*3ce0*/  F2I.FTZ.TRUNC.NTZ R18, R18 ;  /* 0x0000001200127305 */ /* 0x000e22000021f100 */
[----:B------:R-:W-:Y:S05]  /*3cf0*/  BRA `(.L_x_25580) ;  /* 0x0000000800cc7947 */ /* 0x000fea0003800000 */
.L_x_25583:
        /* <DEDUP_REMOVED lines=9> */
.L_x_25586:
[----:B------:R-:W2:Y:S02]  /*3d90*/  LDG.E.U16 R4, desc[UR36][R4.64] ;  /* 0x0000002404047981 */ /* 0x000ea4000c1e1500 */
[----:B--2---:R-:W-:-:S06]  /*3da0*/  HADD2.F32 R18, -RZ, R4.H0_H0 ;  /* 0x20000004ff127230 */ /* 0x004fcc0000004100 */
[----:B------:R-:W0:Y:S01]  /*3db0*/  F2I.FTZ.TRUNC.NTZ R18, R18 ;  /* 0x0000001200127305 */ /* 0x000e22000021f100 */
[----:B------:R-:W-:Y:S05]  /*3dc0*/  BRA `(.L_x_25580) ;  /* 0x0000000800987947 */ /* 0x000fea0003800000 */
.L_x_25585:
[----:B------:R-:W2:Y:S02]  /*3dd0*/  LDG.E.64 R4, desc[UR36][R4.64] ;  /* 0x0000002404047981 */ /* 0x000ea4000c1e1b00 */
[----:B--2---:R0:W1:Y:S01]  /*3de0*/  F2I.F64.TRUNC R18, R4 ;  /* 0x0000000400127311 */ /* 0x004062000030d100 */
[----:B------:R-:W-:Y:S05]  /*3df0*/  BRA `(.L_x_25580) ;  /* 0x00000008008c7947 */ /* 0x000fea0003800000 */
.L_x_25575:
        /* <DEDUP_REMOVED lines=12> */
.L_x_25589:
[----:B------:R-:W2:Y:S02]  /*3ec0*/  LDG.E.64 R4, desc[UR36][R4.64] ;  /* 0x0000002404047981 */ /* 0x000ea4000c1e1b00 */
[----:B--2---:R0:W1:Y:S01]  /*3ed0*/  F2I.F64.TRUNC R18, R4 ;  /* 0x0000000400127311 */ /* 0x004062000030d100 */
[----:B------:R-:W-:Y:S05]  /*3ee0*/  BRA `(.L_x_25580) ;  /* 0x0000000800507947 */ /* 0x000fea0003800000 */
.L_x_25588:
        /* <DEDUP_REMOVED lines=26> */
.L_x_25591:
        /* <DEDUP_REMOVED lines=14> */
.L_x_25590:
[----:B------:R-:W2:Y:S02]  /*4170*/  LDG.E.U16 R18, desc[UR36][R4.64] ;  /* 0x0000002404127981 */ /* 0x000ea4000c1e1500 */
[----:B--2---:R-:W-:-:S06]  /*4180*/  IMAD.U32 R18, R18, 0x10000, RZ ;  /* 0x0001000012127824 */ /* 0x004fcc00078e00ff */
[----:B------:R-:W2:Y:S01]  /*4190*/  F2I.FTZ.TRUNC.NTZ R18, R18 ;  /* 0x0000001200127305 */ /* 0x000ea2000021f100 */
[----:B------:R-:W-:Y:S05]  /*41a0*/  BRA `(.L_x_25580) ;  /* 0x0000000400a07947 */ /* 0x000fea0003800000 */
.L_x_25587:
        /* <DEDUP_REMOVED lines=10> */
.L_x_25594:
        /* <DEDUP_REMOVED lines=21> */
.L_x_25598:
[----:B------:R-:W-:Y:S05]  /*43a0*/  BSYNC.RECONVERGENT B1 ;  /* 0x0000000000017941 */ /* 0x000fea0003800200 */
.L_x_25597:
[----:B------:R-:W-:Y:S01]  /*43b0*/  IMAD.SHL.U32 R0, R0, 0x100000, RZ ;  /* 0x0010000000007824 */ /* 0x000fe200078e00ff */
[----:B------:R-:W-:-:S04]  /*43c0*/  LEA R3, R3, 0x3b800000, 0x17 ;  /* 0x3b80000003037811 */ /* 0x000fc800078eb8ff */
[----:B------:R-:W-:-:S07]  /*43d0*/  LOP3.LUT R18, R3, R0, R7, 0xfe, !PT ;  /* 0x0000000003127212 */ /* 0x000fce00078efe07 */
.L_x_25596:
[----:B------:R-:W-:Y:S05]  /*43e0*/  BSYNC.RECONVERGENT B0 ;  /* 0x0000000000007941 */ /* 0x000fea0003800200 */
.L_x_25595:
[----:B------:R-:W0:Y:S01]  /*43f0*/  F2I.FTZ.TRUNC.NTZ R18, R18 ;  /* 0x0000001200127305 */ /* 0x000e22000021f100 */
[----:B------:R-:W-:Y:S05]  /*4400*/  BRA `(.L_x_25580) ;  /* 0x0000000400087947 */ /* 0x000fea0003800000 */
.L_x_25593:
        /* <DEDUP_REMOVED lines=21> */
.L_x_25602:
[----:B------:R-:W-:Y:S05]  /*4560*/  BSYNC.RECONVERGENT B1 ;  /* 0x0000000000017941 */ /* 0x000fea0003800200 */
.L_x_25601:
[----:B------:R-:W-:Y:S01]  /*4570*/  IMAD.SHL.U32 R0, R0, 0x200000, RZ ;  /* 0x0020000000007824 */ /* 0x000fe200078e00ff */
[----:B------:R-:W-:-:S04]  /*4580*/  LEA R3, R3, 0x37800000, 0x17 ;  /* 0x3780000003037811 */ /* 0x000fc800078eb8ff */
[----:B------:R-:W-:-:S07]  /*4590*/  LOP3.LUT R18, R3, R0, R7, 0xfe, !PT ;  /* 0x0000000003127212 */ /* 0x000fce00078efe07 */
.L_x_25600:
[----:B------:R-:W-:Y:S05]  /*45a0*/  BSYNC.RECONVERGENT B0 ;  /* 0x0000000000007941 */ /* 0x000fea0003800200 */
.L_x_25599:
[----:B------:R-:W0:Y:S01]  /*45b0*/  F2I.FTZ.TRUNC.NTZ R18, R18 ;  /* 0x0000001200127305 */ /* 0x000e22000021f100 */
[----:B------:R-:W-:Y:S05]  /*45c0*/  BRA `(.L_x_25580) ;  /* 0x0000000000987947 */ /* 0x000fea0003800000 */
.L_x_25592:
        /* <DEDUP_REMOVED lines=14> */
.L_x_25606:
[----:B------:R-:W-:Y:S05]  /*46b0*/  BSYNC.RECONVERGENT B0 ;  /* 0x0000000000007941 */ /* 0x000fea0003800200 */
.L_x_25605:
[----:B------:R-:W0:Y:S01]  /*46c0*/  F2I.FTZ.TRUNC.NTZ R18, R18 ;  /* 0x0000001200127305 */ /* 0x000e22000021f100 */
[----:B------:R-:W-:Y:S05]  /*46d0*/  BRA `(.L_x_25580) ;  /* 0x0000000000547947 */ /* 0x000fea0003800000 */
.L_x_25579:
        /* <DEDUP_REMOVED lines=16> */
.L_x_25607:
[----:B------:R-:W-:Y:S01]  /*47e0*/  IMAD.MOV.U32 R18, RZ, RZ, RZ ;  /* 0x000000ffff127224 */ /* 0x000fe200078e00ff */
[----:B------:R-:W-:Y:S06]  /*47f0*/  BRA `(.L_x_25580) ;  /* 0x00000000000c7947 */ /* 0x000fec0003800000 */
.L_x_25604:
[----:B------:R0:W5:Y:S01]  /*4800*/  LDG.E R18, desc[UR36][R4.64] ;  /* 0x0000002404127981 */ /* 0x000162000c1e1900 */
[----:B------:R-:W-:Y:S05]  /*4810*/  BRA `(.L_x_25580) ;  /* 0x0000000000047947 */ /* 0x000fea0003800000 */
.L_x_25603:
[----:B------:R0:W5:Y:S02]  /*4820*/  LDG.E R18, desc[UR36][R4.64] ;  /* 0x0000002404127981 */ /* 0x000164000c1e1900 */
.L_x_25580:
        /* <DEDUP_REMOVED lines=19> */
.L_x_25611:
[----:B------:R0:W5:Y:S01]  /*4960*/  LDG.E.U8 R3, desc[UR36][R4.64] ;  /* 0x0000002404037981 */ /* 0x000162000c1e1100 */
[----:B------:R-:W-:Y:S05]  /*4970*/  BRA `(.L_x_25613) ;  /* 0x0000000c00307947 */ /* 0x000fea0003800000 */
.L_x_25610:
        /* <DEDUP_REMOVED lines=8> */
.L_x_25615:
[----:B------:R0:W5:Y:S01]  /*4a00*/  LDG.E R3, desc[UR36][R4.64] ;  /* 0x0000002404037981 */ /* 0x000162000c1e1900 */
[----:B------:R-:W-:Y:S05]  /*4a10*/  BRA `(.L_x_25613) ;  /* 0x0000000c00087947 */ /* 0x000fea0003800000 */
.L_x_25614:
[----:B------:R0:W5:Y:S01]  /*4a20*/  LDG.E.S16 R3, desc[UR36][R4.64] ;  /* 0x0000002404037981 */ /* 0x000162000c1e1700 */
[----:B------:R-:W-:Y:S05]  /*4a30*/  BRA `(.L_x_25613) ;  /* 0x0000000c00007947 */ /* 0x000fea0003800000 */
.L_x_25609:
        /* <DEDUP_REMOVED lines=9> */
.L_x_25617:
[----:B------:R-:W3:Y:S02]  /*4ad0*/  LDG.E.U16 R4, desc[UR36][R4.64] ;  /* 0x0000002404047981 */ /* 0x000ee4000c1e1500 */
[----:B---3--:R-:W-:-:S06]  /*4ae0*/  HADD2.F32 R3, -RZ, R4.H0_H0 ;  /* 0x20000004ff037230 */ /* 0x008fcc0000004100 */
[----:B------:R-:W0:Y:S01]  /*4af0*/  F2I.FTZ.TRUNC.NTZ R3, R3 ;  /* 0x0000000300037305 */ /* 0x000e22000021f100 */
[----:B------:R-:W-:Y:S05]  /*4b00*/  BRA `(.L_x_25613) ;  /* 0x0000000800cc7947 */ /* 0x000fea0003800000 */
.L_x_25616:
        /* <DEDUP_REMOVED lines=9> */
.L_x_25619:
[----:B------:R-:W3:Y:S02]  /*4ba0*/  LDG.E.U16 R4, desc[UR36][R4.64] ;  /* 0x0000002404047981 */ /* 0x000ee4000c1e1500 */
[----:B---3--:R-:W-:-:S06]  /*4bb0*/  HADD2.F32 R3, -RZ, R4.H0_H0 ;  /* 0x20000004ff037230 */ /* 0x008fcc0000004100 */
[----:B------:R-:W0:Y:S01]  /*4bc0*/  F2I.FTZ.TRUNC.NTZ R3, R3 ;  /* 0x0000000300037305 */ /* 0x000e22000021f100 */
[----:B------:R-:W-:Y:S05]  /*4bd0*/  BRA `(.L_x_25613) ;  /* 0x0000000800987947 */ /* 0x000fea0003800000 */
.L_x_25618:
[----:B------:R-:W3:Y:S02]  /*4be0*/  LDG.E.64 R4, desc[UR36][R4.64] ;  /* 0x0000002404047981 */ /* 0x000ee4000c1e1b00 */
[----:B---3--:R0:W1:Y:S01]  /*4bf0*/  F2I.F64.TRUNC R3, R4 ;  /* 0x0000000400037311 */ /* 0x008062000030d100 */
[----:B------:R-:W-:Y:S05]  /*4c00*/  BRA `(.L_x_25613) ;  /* 0x00000008008c7947 */ /* 0x000fea0003800000 */
.L_x_25608:
        /* <DEDUP_REMOVED lines=12> */
.L_x_25622:
[----:B------:R-:W3:Y:S02]  /*4cd0*/  LDG.E.64 R4, desc[UR36][R4.64] ;  /* 0x0000002404047981 */ /* 0x000ee4000c1e1b00 */
[----:B---3--:R0:W1:Y:S01]  /*4ce0*/  F2I.F64.TRUNC R3, R4 ;  /* 0x0000000400037311 */ /* 0x008062000030d100 */
[----:B------:R-:W-:Y:S05]  /*4cf0*/  BRA `(.L_x_25613) ;  /* 0x0000000800507947 */ /* 0x000fea0003800000 */
.L_x_25621:
        /* <DEDUP_REMOVED lines=26> */
.L_x_25624:
        /* <DEDUP_REMOVED lines=14> */
.L_x_25623:
[----:B------:R-:W3:Y:S02]  /*4f80*/  LDG.E.U16 R3, desc[UR36][R4.64] ;  /* 0x0000002404037981 */ /* 0x000ee4000c1e1500 */
[----:B---3--:R-:W-:-:S06]  /*4f90*/  IMAD.U32 R3, R3, 0x10000, RZ ;  /* 0x0001000003037824 */ /* 0x008fcc00078e00ff */
[----:B------:R-:W0:Y:S01]  /*4fa0*/  F2I.FTZ.TRUNC.NTZ R3, R3 ;  /* 0x0000000300037305 */ /* 0x000e22000021f100 */
[----:B------:R-:W-:Y:S05]  /*4fb0*/  BRA `(.L_x_25613) ;  /* 0x0000000400a07947 */ /* 0x000fea0003800000 */
.L_x_25620:
        /* <DEDUP_REMOVED lines=10> */
.L_x_25627:
        /* <DEDUP_REMOVED lines=21> */
.L_x_25631:
[----:B------:R-:W-:Y:S05]  /*51b0*/  BSYNC.RECONVERGENT B1 ;  /* 0x0000000000017941 */ /* 0x000fea0003800200 */
.L_x_25630:
[----:B------:R-:W-:Y:S01]  /*51c0*/  IMAD.SHL.U32 R0, R0, 0x100000, RZ ;  /* 0x0010000000007824 */ /* 0x000fe200078e00ff */
[----:B------:R-:W-:-:S04]  /*51d0*/  LEA R3, R3, 0x3b800000, 0x17 ;  /* 0x3b80000003037811 */ /* 0x000fc800078eb8ff */
[----:B------:R-:W-:-:S07]  /*51e0*/  LOP3.LUT R3, R3, R0, R7, 0xfe, !PT ;  /* 0x0000000003037212 */ /* 0x000fce00078efe07 */
.L_x_25629:
[----:B------:R-:W-:Y:S05]  /*51f0*/  BSYNC.RECONVERGENT B0 ;  /* 0x0000000000007941 */ /* 0x000fea0003800200 */
.L_x_25628:
[----:B------:R-:W1:Y:S01]  /*5200*/  F2I.FTZ.TRUNC.NTZ R3, R3 ;  /* 0x0000000300037305 */ /* 0x000e62000021f100 */
[----:B------:R-:W-:Y:S05]  /*5210*/  BRA `(.L_x_25613) ;  /* 0x0000000400087947 */ /* 0x000fea0003800000 */
.L_x_25626:
        /* <DEDUP_REMOVED lines=21> */
.L_x_25635:
[----:B------:R-:W-:Y:S05]  /*5370*/  BSYNC.RECONVERGENT B1 ;  /* 0x0000000000017941 */ /* 0x000fea0003800200 */
.L_x_25634:
[----:B------:R-:W-:Y:S01]  /*5380*/  IMAD.SHL.U32 R0, R0, 0x200000, RZ ;  /* 0x0020000000007824 */ /* 0x000fe200078e00ff */
[----:B------:R-:W-:-:S04]  /*5390*/  LEA R3, R3, 0x37800000, 0x17 ;  /* 0x3780000003037811 */ /* 0x000fc800078eb8ff */
[----:B------:R-:W-:-:S07]  /*53a0*/  LOP3.LUT R3, R3, R0, R7, 0xfe, !PT ;  /* 0x0000000003037212 */ /* 0x000fce00078efe07 */
.L_x_25633:
[----:B------:R-:W-:Y:S05]  /*53b0*/  BSYNC.RECONVERGENT B0 ;  /* 0x0000000000007941 */ /* 0x000fea0003800200 */
.L_x_25632:
[----:B------:R-:W3:Y:S01]  /*53c0*/  F2I.FTZ.TRUNC.NTZ R3, R3 ;  /* 0x0000000300037305 */ /* 0x000ee2000021f100 */
[----:B------:R-:W-:Y:S05]  /*53d0*/  BRA `(.L_x_25613) ;  /* 0x0000000000987947 */ /* 0x000fea0003800000 */
.L_x_25625:
        /* <DEDUP_REMOVED lines=14> */
.L_x_25639:
[----:B------:R-:W-:Y:S05]  /*54c0*/  BSYNC.RECONVERGENT B0 ;  /* 0x0000000000007941 */ /* 0x000fea0003800200 */
.L_x_25638:
[----:B------:R-:W0:Y:S01]  /*54d0*/  F2I.FTZ.TRUNC.NTZ R3, R3 ;  /* 0x0000000300037305 */ /* 0x000e22000021f100 */
[----:B------:R-:W-:Y:S05]  /*54e0*/  BRA `(.L_x_25613) ;  /* 0x0000000000547947 */ /* 0x000fea0003800000 */
.L_x_25612:
        /* <DEDUP_REMOVED lines=16> */
.L_x_25640:
[----:B------:R-:W-:Y:S01]  /*55f0*/  IMAD.MOV.U32 R3, RZ, RZ, RZ ;  /* 0x000000ffff037224 */ /* 0x000fe200078e00ff */
[----:B------:R-:W-:Y:S06]  /*5600*/  BRA `(.L_x_25613) ;  /* 0x00000000000c7947 */ /* 0x000fec0003800000 */
.L_x_25637:
[----:B------:R0:W5:Y:S01]  /*5610*/  LDG.E R3, desc[UR36][R4.64] ;  /* 0x0000002404037981 */ /* 0x000162000c1e1900 */
[----:B------:R-:W-:Y:S05]  /*5620*/  BRA `(.L_x_25613) ;  /* 0x0000000000047947 */ /* 0x000fea0003800000 */
.L_x_25636:
[----:B------:R0:W5:Y:S02]  /*5630*/  LDG.E R3, desc[UR36][R4.64] ;  /* 0x0000002404037981 */ /* 0x000164000c1e1900 */
.L_x_25613:
[----:B012345:R-:W-:Y:S01]  /*5640*/  LOP3.LUT P0, RZ, R18, R3, RZ, 0xfc, !PT ;  /* 0x0000000312ff7212 */ /* 0x03ffe2000780fcff */
[----:B------:R-:W-:-:S03]  /*5650*/  VIADD R22, R22, 0x80 ;  /* 0x0000008016167836 */ /* 0x000fc60000000000 */
[----:B------:R-:W-:-:S09]  /*5660*/  P2R R18, PR, RZ, 0x1 ;  /* 0x00000001ff127803 */ /* 0x000fd20000000000 */
.L_x_25574:
[----:B------:R-:W-:Y:S05]  /*5670*/  BSYNC.RECONVERGENT B6 ;  /* 0x0000000000067941 */ /* 0x000fea0003800200 */
.L_x_25573:
        /* <DEDUP_REMOVED lines=23> */
.L_x_25646:
[----:B------:R0:W5:Y:S01]  /*57f0*/  LDG.E.U8 R22, desc[UR36][R4.64] ;  /* 0x0000002404167981 */ /* 0x000162000c1e1100 */
[----:B------:R-:W-:Y:S05]  /*5800*/  BRA `(.L_x_25648) ;  /* 0x0000000c00307947 */ /* 0x000fea0003800000 */
.L_x_25645:
        /* <DEDUP_REMOVED lines=8> */
.L_x_25650:
[----:B------:R3:W5:Y:S01]  /*5890*/  LDG.E R22, desc[UR36][R4.64] ;  /* 0x0000002404167981 */ /* 0x000762000c1e1900 */
[----:B------:R-:W-:Y:S05]  /*58a0*/  BRA `(.L_x_25648) ;  /* 0x0000000c00087947 */ /* 0x000fea0003800000 */
.L_x_25649:
[----:B------:R2:W5:Y:S01]  /*58b0*/  LDG.E.S16 R22, desc[UR36][R4.64] ;  /* 0x0000002404167981 */ /* 0x000562000c1e1700 */
[----:B------:R-:W-:Y:S05]  /*58c0*/  BRA `(.L_x_25648) ;  /* 0x0000000c00007947 */ /* 0x000fea0003800000 */
.L_x_25644:
        /* <DEDUP_REMOVED lines=9> */
.L_x_25652:
[----:B------:R-:W2:Y:S02]  /*5960*/  LDG.E.U16 R4, desc[UR36][R4.64] ;  /* 0x0000002404047981 */ /* 0x000ea4000c1e1500 */
[----:B--2---:R-:W-:-:S06]  /*5970*/  HADD2.F32 R22, -RZ, R4.H0_H0 ;  /* 0x20000004ff167230 */ /* 0x004fcc0000004100 */
[----:B------:R-:W0:Y:S01]  /*5980*/  F2I.FTZ.TRUNC.NTZ R22, R22 ;  /* 0x0000001600167305 */ /* 0x000e22000021f100 */
[----:B------:R-:W-:Y:S05]  /*5990*/  BRA `(.L_x_25648) ;  /* 0x0000000800cc7947 */ /* 0x000fea0003800000 */
.L_x_25651:
        /* <DEDUP_REMOVED lines=9> */
.L_x_25654:
[----:B------:R-:W2:Y:S02]  /*5a30*/  LDG.E.U16 R4, desc[UR36][R4.64] ;  /* 0x0000002404047981 */ /* 0x000ea4000c1e1500 */
[----:B--2---:R-:W-:-:S06]  /*5a40*/  HADD2.F32 R22, -RZ, R4.H0_H0 ;  /* 0x20000004ff167230 */ /* 0x004fcc0000004100 */
[----:B------:R-:W0:Y:S01]  /*5a50*/  F2I.FTZ.TRUNC.NTZ R22, R22 ;  /* 0x0000001600167305 */ /* 0x000e22000021f100 */
[----:B------:R-:W-:Y:S05]  /*5a60*/  BRA `(.L_x_25648) ;  /* 0x0000000800987947 */ /* 0x000fea0003800000 */
.L_x_25653:
[----:B------:R-:W2:Y:S02]  /*5a70*/  LDG.E.64 R4, desc[UR36][R4.64] ;  /* 0x0000002404047981 */ /* 0x000ea4000c1e1b00 */
[----:B--2---:R0:W1:Y:S01]  /*5a80*/  F2I.F64.TRUNC R22, R4 ;  /* 0x0000000400167311 */ /* 0x004062000030d100 */
[----:B------:R-:W-:Y:S05]  /*5a90*/  BRA `(.L_x_25648) ;  /* 0x00000008008c7947 */ /* 0x000fea0003800000 */
.L_x_25643:
        /* <DEDUP_REMOVED lines=12> */
.L_x_25657:
[----:B------:R-:W2:Y:S02]  /*5b60*/  LDG.E.64 R4, desc[UR36][R4.64] ;  /* 0x0000002404047981 */ /* 0x000ea4000c1e1b00 */
[----:B--2---:R0:W1:Y:S01]  /*5b70*/  F2I.F64.TRUNC R22, R4 ;  /* 0x0000000400167311 */ /* 0x004062000030d100 */
[----:B------:R-:W-:Y:S05]  /*5b80*/  BRA `(.L_x_25648) ;  /* 0x0000000800507947 */ /* 0x000fea0003800000 */
.L_x_25656:
        /* <DEDUP_REMOVED lines=26> */
.L_x_25659:
        /* <DEDUP_REMOVED lines=12> */
[----:B------:R0:W1:Y:S01]  /*5df0*/  F2I.FTZ.TRUNC.NTZ R22, R0 ;  /* 0x0000000000167305 */ /* 0x000062000021f100 */
[----:B------:R-:W-:Y:S05]  /*5e00*/  BRA `(.L_x_25648) ;  /* 0x0000000400b07947 */ /* 0x000fea0003800000 */
.L_x_25658:
[----:B------:R-:W2:Y:S02]  /*5e10*/  LDG.E.U16 R22, desc[UR36][R4.64] ;  /* 0x0000002404167981 */ /* 0x000ea4000c1e1500 */
[----:B--2---:R-:W-:-:S06]  /*5e20*/  IMAD.U32 R22, R22, 0x10000, RZ ;  /* 0x0001000016167824 */ /* 0x004fcc00078e00ff */
[----:B------:R-:W0:Y:S01]  /*5e30*/  F2I.FTZ.TRUNC.NTZ R22, R22 ;  /* 0x0000001600167305 */ /* 0x000e22000021f100 */
[----:B------:R-:W-:Y:S05]  /*5e40*/  BRA `(.L_x_25648) ;  /* 0x0000000400a07947 */ /* 0x000fea0003800000 */
.L_x_25655:
        /* <DEDUP_REMOVED lines=10> */
.L_x_25662:
        /* <DEDUP_REMOVED lines=21> */
.L_x_25666:
[----:B------:R-:W-:Y:S05]  /*6040*/  BSYNC.RECONVERGENT B1 ;  /* 0x0000000000017941 */ /* 0x000fea0003800200 */
.L_x_25665:
[----:B------:R-:W-:Y:S01]  /*6050*/  IMAD.SHL.U32 R0, R0, 0x100000, RZ ;  /* 0x0010000000007824 */ /* 0x000fe200078e00ff */
[----:B------:R-:W-:-:S04]  /*6060*/  LEA R3, R3, 0x3b800000, 0x17 ;  /* 0x3b80000003037811 */ /* 0x000fc800078eb8ff */
[----:B------:R-:W-:-:S07]  /*6070*/  LOP3.LUT R22, R3, R0, R7, 0xfe, !PT ;  /* 0x0000000003167212 */ /* 0x000fce00078efe07 */
.L_x_25664:
[----:B------:R-:W-:Y:S05]  /*6080*/  BSYNC.RECONVERGENT B0 ;  /* 0x0000000000007941 */ /* 0x000fea0003800200 */
.L_x_25663:
[----:B------:R-:W0:Y:S01]  /*6090*/  F2I.FTZ.TRUNC.NTZ R22, R22 ;  /* 0x0000001600167305 */ /* 0x000e22000021f100 */
[----:B------:R-:W-:Y:S05]  /*60a0*/  BRA `(.L_x_25648) ;  /* 0x0000000400087947 */ /* 0x000fea0003800000 */
.L_x_25661:
        /* <DEDUP_REMOVED lines=21> */
.L_x_25670:
[----:B------:R-:W-:Y:S05]  /*6200*/  BSYNC.RECONVERGENT B1 ;  /* 0x0000000000017941 */ /* 0x000fea0003800200 */
.L_x_25669:
[----:B------:R-:W-:Y:S01]  /*6210*/  IMAD.SHL.U32 R0, R0, 0x200000, RZ ;  /* 0x0020000000007824 */ /* 0x000fe200078e00ff */
[----:B------:R-:W-:-:S04]  /*6220*/  LEA R3, R3, 0x37800000, 0x17 ;  /* 0x3780000003037811 */ /* 0x000fc800078eb8ff */
[----:B------:R-:W-:-:S07]  /*6230*/  LOP3.LUT R22, R3, R0, R7, 0xfe, !PT ;  /* 0x0000000003167212 */ /* 0x000fce00078efe07 */
.L_x_25668:
[----:B------:R-:W-:Y:S05]  /*6240*/  BSYNC.RECONVERGENT B0 ;  /* 0x0000000000007941 */ /* 0x000fea0003800200 */
.L_x_25667:
[----:B------:R-:W0:Y:S01]  /*6250*/  F2I.FTZ.TRUNC.NTZ R22, R22 ;  /* 0x0000001600167305 */ /* 0x000e22000021f100 */
[----:B------:R-:W-:Y:S05]  /*6260*/  BRA `(.L_x_25648) ;  /* 0x0000000000987947 */ /* 0x000fea0003800000 */
.L_x_25660:
        /* <DEDUP_REMOVED lines=14> */
.L_x_25674:
[----:B------:R-:W-:Y:S05]  /*6350*/  BSYNC.RECONVERGENT B0 ;  /* 0x0000000000007941 */ /* 0x000fea0003800200 */
.L_x_25673:
[----:B------:R-:W0:Y:S01]  /*6360*/  F2I.FTZ.TRUNC.NTZ R22, R22 ;  /* 0x0000001600167305 */ /* 0x000e22000021f100 */
[----:B------:R-:W-:Y:S05]  /*6370*/  BRA `(.L_x_25648) ;  /* 0x0000000000547947 */ /* 0x000fea0003800000 */
.L_x_25647:
        /* <DEDUP_REMOVED lines=16> */
.L_x_25675:
[----:B------:R-:W-:Y:S01]  /*6480*/  IMAD.MOV.U32 R22, RZ, RZ, RZ ;  /* 0x000000ffff167224 */ /* 0x000fe200078e00ff */
[----:B------:R-:W-:Y:S06]  /*6490*/  BRA `(.L_x_25648) ;  /* 0x00000000000c7947 */ /* 0x000fec0003800000 */
.L_x_25672:
[----:B------:R0:W5:Y:S01]  /*64a0*/  LDG.E R22, desc[UR36][R4.64] ;  /* 0x0000002404167981 */ /* 0x000162000c1e1900 */
[----:B------:R-:W-:Y:S05]  /*64b0*/  BRA `(.L_x_25648) ;  /* 0x0000000000047947 */ /* 0x000fea0003800000 */
.L_x_25671:
[----:B------:R0:W5:Y:S02]  /*64c0*/  LDG.E R22, desc[UR36][R4.64] ;  /* 0x0000002404167981 */ /* 0x000164000c1e1900 */
.L_x_25648:
        /* <DEDUP_REMOVED lines=19> */
.L_x_25679:
[----:B------:R0:W5:Y:S01]  /*6600*/  LDG.E.U8 R3, desc[UR36][R4.64] ;  /* 0x0000002404037981 */ /* 0x000162000c1e1100 */
[----:B------:R-:W-:Y:S05]  /*6610*/  BRA `(.L_x_25681) ;  /* 0x0000000c00307947 */ /* 0x000fea0003800000 */
.L_x_25678:
        /* <DEDUP_REMOVED lines=8> */
.L_x_25683:
[----:B------:R0:W5:Y:S01]  /*66a0*/  LDG.E R3, desc[UR36][R4.64] ;  /* 0x0000002404037981 */ /* 0x000162000c1e1900 */
[----:B------:R-:W-:Y:S05]  /*66b0*/  BRA `(.L_x_25681) ;  /* 0x0000000c00087947 */ /* 0x000fea0003800000 */
.L_x_25682:
[----:B------:R0:W5:Y:S01]  /*66c0*/  LDG.E.S16 R3, desc[UR36][R4.64] ;  /* 0x0000002404037981 */ /* 0x000162000c1e1700 */
[----:B------:R-:W-:Y:S05]  /*66d0*/  BRA `(.L_x_25681) ;  /* 0x0000000c00007947 */ /* 0x000fea0003800000 */
.L_x_25677:
        /* <DEDUP_REMOVED lines=9> */
.L_x_25685:
[----:B------:R-:W2:Y:S02]  /*6770*/  LDG.E.U16 R4, desc[UR36][R4.64] ;  /* 0x0000002404047981 */ /* 0x000ea4000c1e1500 */
[----:B--2---:R-:W-:-:S06]  /*6780*/  HADD2.F32 R3, -RZ, R4.H0_H0 ;  /* 0x20000004ff037230 */ /* 0x004fcc0000004100 */
[----:B------:R-:W0:Y:S01]  /*6790*/  F2I.FTZ.TRUNC.NTZ R3, R3 ;  /* 0x0000000300037305 */ /* 0x000e22000021f100 */
[----:B------:R-:W-:Y:S05]  /*67a0*/  BRA `(.L_x_25681) ;  /* 0x0000000800cc7947 */ /* 0x000fea0003800000 */
.L_x_25684:
        /* <DEDUP_REMOVED lines=9> */
.L_x_25687:
[----:B------:R-:W2:Y:S02]  /*6840*/  LDG.E.U16 R4, desc[UR36][R4.64] ;  /* 0x0000002404047981 */ /* 0x000ea4000c1e1500 */
[----:B--2---:R-:W-:-:S06]  /*6850*/  HADD2.F32 R3, -RZ, R4.H0_H0 ;  /* 0x20000004ff037230 */ /* 0x004fcc0000004100 */
[----:B------:R-:W0:Y:S01]  /*6860*/  F2I.FTZ.TRUNC.NTZ R3, R3 ;  /* 0x0000000300037305 */ /* 0x000e22000021f100 */
[----:B------:R-:W-:Y:S05]  /*6870*/  BRA `(.L_x_25681) ;  /* 0x0000000800987947 */ /* 0x000fea0003800000 */
.L_x_25686:
[----:B------:R-:W2:Y:S02]  /*6880*/  LDG.E.64 R4, desc[UR36][R4.64] ;  /* 0x0000002404047981 */ /* 0x000ea4000c1e1b00 */
[----:B--2---:R0:W1:Y:S01]  /*6890*/  F2I.F64.TRUNC R3, R4 ;  /* 0x0000000400037311 */ /* 0x004062000030d100 */
[----:B------:R-:W-:Y:S05]  /*68a0*/  BRA `(.L_x_25681) ;  /* 0x00000008008c7947 */ /* 0x000fea0003800000 */
.L_x_25676:
        /* <DEDUP_REMOVED lines=12> */
.L_x_25690:
[----:B------:R-:W2:Y:S02]  /*6970*/  LDG.E.64 R4, desc[UR36][R4.64] ;  /* 0x0000002404047981 */ /* 0x000ea4000c1e1b00 */
[----:B--2---:R0:W1:Y:S01]  /*6980*/  F2I.F64.TRUNC R3, R4 ;  /* 0x0000000400037311 */ /* 0x004062000030d100 */
[----:B------:R-:W-:Y:S05]  /*6990*/  BRA `(.L_x_25681) ;  /* 0x0000000800507947 */ /* 0x000fea0003800000 */
.L_x_25689:
        /* <DEDUP_REMOVED lines=26> */
.L_x_25692:
        /* <DEDUP_REMOVED lines=14> */
.L_x_25691:
[----:B------:R-:W2:Y:S02]  /*6c20*/  LDG.E.U16 R3, desc[UR36][R4.64] ;  /* 0x0000002404037981 */ /* 0x000ea4000c1e1500 */
[----:B--2---:R-:W-:-:S06]  /*6c30*/  IMAD.U32 R3, R3, 0x10000, RZ ;  /* 0x0001000003037824 */ /* 0x004fcc00078e00ff */
[----:B------:R-:W0:Y:S01]  /*6c40*/  F2I.FTZ.TRUNC.NTZ R3, R3 ;  /* 0x0000000300037305 */ /* 0x000e22000021f100 */
[----:B------:R-:W-:Y:S05]  /*6c50*/  BRA `(.L_x_25681) ;  /* 0x0000000400a07947 */ /* 0x000fea0003800000 */
.L_x_25688:
        /* <DEDUP_REMOVED lines=10> */
.L_x_25695:
        /* <DEDUP_REMOVED lines=21> */
.L_x_25699:
[----:B------:R-:W-:Y:S05]  /*6e50*/  BSYNC.RECONVERGENT B1 ;  /* 0x0000000000017941 */ /* 0x000fea0003800200 */
.L_x_25698:
[----:B------:R-:W-:Y:S01]  /*6e60*/  IMAD.SHL.U32 R0, R0, 0x100000, RZ ;  /* 0x0010000000007824 */ /* 0x000fe200078e00ff */
[----:B------:R-:W-:-:S04]  /*6e70*/  LEA R3, R3, 0x3b800000, 0x17 ;  /* 0x3b80000003037811 */ /* 0x000fc800078eb8ff */
[----:B------:R-:W-:-:S07]  /*6e80*/  LOP3.LUT R3, R3, R0, R7, 0xfe, !PT ;  /* 0x0000000003037212 */ /* 0x000fce00078efe07 */
.L_x_25697:
[----:B------:R-:W-:Y:S05]  /*6e90*/  BSYNC.RECONVERGENT B0 ;  /* 0x0000000000007941 */ /* 0x000fea0003800200 */
.L_x_25696:
[----:B------:R-:W4:Y:S01]  /*6ea0*/  F2I.FTZ.TRUNC.NTZ R3, R3 ;  /* 0x0000000300037305 */ /* 0x000f22000021f100 */
[----:B------:R-:W-:Y:S05]  /*6eb0*/  BRA `(.L_x_25681) ;  /* 0x0000000400087947 */ /* 0x000fea0003800000 */
.L_x_25694:
        /* <DEDUP_REMOVED lines=21> */
.L_x_25703:
[----:B------:R-:W-:Y:S05]  /*7010*/  BSYNC.RECONVERGENT B1 ;  /* 0x0000000000017941 */ /* 0x000fea0003800200 */
.L_x_25702:
[----:B------:R-:W-:Y:S01]  /*7020*/  IMAD.SHL.U32 R0, R0, 0x200000, RZ ;  /* 0x0020000000007824 */ /* 0x000fe200078e00ff */
[----:B------:R-:W-:-:S04]  /*7030*/  LEA R3, R3, 0x37800000, 0x17 ;  /* 0x3780000003037811 */ /* 0x000fc800078eb8ff */
[----:B------:R-:W-:-:S07]  /*7040*/  LOP3.LUT R3, R3, R0, R7, 0xfe, !PT ;  /* 0x0000000003037212 */ /* 0x000fce00078efe07 */
.L_x_25701:
[----:B------:R-:W-:Y:S05]  /*7050*/  BSYNC.RECONVERGENT B0 ;  /* 0x0000000000007941 */ /* 0x000fea0003800200 */
.L_x_25700:
[----:B------:R-:W3:Y:S01]  /*7060*/  F2I.FTZ.TRUNC.NTZ R3, R3 ;  /* 0x0000000300037305 */ /* 0x000ee2000021f100 */
[----:B------:R-:W-:Y:S05]  /*7070*/  BRA `(.L_x_25681) ;  /* 0x0000000000987947 */ /* 0x000fea0003800000 */
.L_x_25693:
        /* <DEDUP_REMOVED lines=14> */
.L_x_25707:
[----:B------:R-:W-:Y:S05]  /*7160*/  BSYNC.RECONVERGENT B0 ;  /* 0x0000000000007941 */ /* 0x000fea0003800200 */
.L_x_25706:
[----:B------:R-:W2:Y:S01]  /*7170*/  F2I.FTZ.TRUNC.NTZ R3, R3 ;  /* 0x0000000300037305 */ /* 0x000ea2000021f100 */
[----:B------:R-:W-:Y:S05]  /*7180*/  BRA `(.L_x_25681) ;  /* 0x0000000000547947 */ /* 0x000fea0003800000 */
.L_x_25680:
        /* <DEDUP_REMOVED lines=16> */
.L_x_25708:
[----:B------:R-:W-:Y:S01]  /*7290*/  IMAD.MOV.U32 R3, RZ, RZ, RZ ;  /* 0x000000ffff037224 */ /* 0x000fe200078e00ff */
[----:B------:R-:W-:Y:S06]  /*72a0*/  BRA `(.L_x_25681) ;  /* 0x00000000000c7947 */ /* 0x000fec0003800000 */
.L_x_25705:
[----:B------:R1:W5:Y:S01]  /*72b0*/  LDG.E R3, desc[UR36][R4.64] ;  /* 0x0000002404037981 */ /* 0x000362000c1e1900 */
[----:B------:R-:W-:Y:S05]  /*72c0*/  BRA `(.L_x_25681) ;  /* 0x0000000000047947 */ /* 0x000fea0003800000 */
.L_x_25704:
[----:B------:R0:W5:Y:S02]  /*72d0*/  LDG.E R3, desc[UR36][R4.64] ;  /* 0x0000002404037981 */ /* 0x000164000c1e1900 */
.L_x_25681:
[----:B012345:R-:W-:-:S13]  /*72e0*/  LOP3.LUT P0, RZ, R22, R3, RZ, 0xfc, !PT ;  /* 0x0000000316ff7212 */ /* 0x03ffda000780fcff */
.L_x_25642:
[----:B------:R-:W-:Y:S05]  /*72f0*/  BSYNC.RECONVERGENT B6 ;  /* 0x0000000000067941 */ /* 0x000fea0003800200 */
.L_x_25641:
        /* <DEDUP_REMOVED lines=34> */
.L_x_25716:
[----:B------:R0:W-:Y:S01]  /*7520*/  STG.E.U8 desc[UR36][R8.64], R11 ;  /* 0x0000000b08007986 */ /* 0x0001e2000c101124 */
[----:B------:R-:W-:Y:S05]  /*7530*/  BRA `(.L_x_25718) ;  /* 0x0000000c00087947 */ /* 0x000fea0003800000 */
.L_x_25715:
        /* <DEDUP_REMOVED lines=10> */
.L_x_25720:
[----:B------:R0:W-:Y:S01]  /*75e0*/  STG.E desc[UR36][R8.64], R11 ;  /* 0x0000000b08007986 */ /* 0x0001e2000c101924 */
[----:B------:R-:W-:Y:S05]  /*75f0*/  BRA `(.L_x_25718) ;  /* 0x0000000800d87947 */ /* 0x000fea0003800000 */
.L_x_25719:
[----:B------:R0:W-:Y:S01]  /*7600*/  STG.E.U16 desc[UR36][R8.64], R11 ;  /* 0x0000000b08007986 */ /* 0x0001e2000c101524 */
[----:B------:R-:W-:Y:S05]  /*7610*/  BRA `(.L_x_25718) ;  /* 0x0000000800d07947 */ /* 0x000fea0003800000 */
.L_x_25714:
        /* <DEDUP_REMOVED lines=9> */
.L_x_25722:
[----:B------:R-:W0:Y:S02]  /*76b0*/  I2F.S16 R0, R11 ;  /* 0x0000000b00007306 */ /* 0x000e240000101400 */
[----:B0-----:R-:W-:-:S05]  /*76c0*/  F2FP.F16.F32.PACK_AB R0, RZ, R0 ;  /* 0x00000000ff00723e */ /* 0x001fca00000000ff */
[----:B------:R0:W-:Y:S01]  /*76d0*/  STG.E.U16 desc[UR36][R8.64], R0 ;  /* 0x0000000008007986 */ /* 0x0001e2000c101524 */
[----:B------:R-:W-:Y:S05]  /*76e0*/  BRA `(.L_x_25718) ;  /* 0x00000008009c7947 */ /* 0x000fea0003800000 */
.L_x_25721:
        /* <DEDUP_REMOVED lines=10> */
.L_x_25724:
[----:B------:R-:W0:Y:S02]  /*7790*/  I2F.S16 R11, R11 ;  /* 0x0000000b000b7306 */ /* 0x000e240000101400 */
[----:B0-----:R-:W-:-:S04]  /*77a0*/  F2FP.F16.F32.PACK_AB R3, RZ, R11 ;  /* 0x0000000bff03723e */ /* 0x001fc800000000ff */
[----:B------:R-:W-:-:S05]  /*77b0*/  PRMT R3, R3, 0x5410, RZ ;  /* 0x0000541003037816 */ /* 0x000fca00000000ff */
[----:B------:R0:W-:Y:S01]  /*77c0*/  STG.E desc[UR36][R8.64], R3 ;  /* 0x0000000308007986 */ /* 0x0001e2000c101924 */
[----:B------:R-:W-:Y:S05]  /*77d0*/  BRA `(.L_x_25718) ;  /* 0x0000000800607947 */ /* 0x000fea0003800000 */
.L_x_25723:
[----:B------:R-:W0:Y:S02]  /*77e0*/  I2F.F64.S16 R4, R11 ;  /* 0x0000000b00047312 */ /* 0x000e240000101c00 */
[----:B0-----:R0:W-:Y:S01]  /*77f0*/  STG.E.64 desc[UR36][R8.64], R4 ;  /* 0x0000000408007986 */ /* 0x0011e2000c101b24 */
[----:B------:R-:W-:Y:S05]  /*7800*/  BRA `(.L_x_25718) ;  /* 0x0000000800547947 */ /* 0x000fea0003800000 */
.L_x_25713:
        /* <DEDUP_REMOVED lines=10> */
.L_x_25727:
[----:B------:R-:W0:Y:S01]  /*78b0*/  I2F.F64.S16 R4, R11 ;  /* 0x0000000b00047312 */ /* 0x000e220000101c00 */
[----:B------:R-:W-:-:S05]  /*78c0*/  CS2R R6, SRZ ;  /* 0x0000000000067805 */ /* 0x000fca000001ff00 */
[----:B0-----:R0:W-:Y:S01]  /*78d0*/  STG.E.128 desc[UR36][R8.64], R4 ;  /* 0x0000000408007986 */ /* 0x0011e2000c101d24 */
[----:B------:R-:W-:Y:S05]  /*78e0*/  BRA `(.L_x_25718) ;  /* 0x00000008001c7947 */ /* 0x000fea0003800000 */
.L_x_25726:
        /* <DEDUP_REMOVED lines=17> */
.L_x_25731:
[----:B------:R-:W-:Y:S05]  /*7a00*/  BSYNC.RECONVERGENT B0 ;  /* 0x0000000000007941 */ /* 0x000fea0003800200 */
.L_x_25730:
[----:B------:R0:W-:Y:S01]  /*7a10*/  STG.E.U8 desc[UR36][R8.64], R3 ;  /* 0x0000000308007986 */ /* 0x0001e2000c101124 */
[----:B------:R-:W-:Y:S05]  /*7a20*/  BRA `(.L_x_25718) ;  /* 0x0000000400cc7947 */ /* 0x000fea0003800000 */
.L_x_25729:
        /* <DEDUP_REMOVED lines=16> */
.L_x_25728:
[----:B------:R-:W0:Y:S02]  /*7b30*/  I2F.S16 R0, R11 ;  /* 0x0000000b00007306 */ /* 0x000e240000101400 */
[----:B0-----:R-:W-:-:S05]  /*7b40*/  F2FP.BF16.F32.PACK_AB R0, RZ, R0 ;  /* 0x00000000ff00723e */ /* 0x001fca00000010ff */
[----:B------:R0:W-:Y:S01]  /*7b50*/  STG.E.U16 desc[UR36][R8.64], R0 ;  /* 0x0000000008007986 */ /* 0x0001e2000c101524 */
[----:B------:R-:W-:Y:S05]  /*7b60*/  BRA `(.L_x_25718) ;  /* 0x00000004007c7947 */ /* 0x000fea0003800000 */
.L_x_25725:
        /* <DEDUP_REMOVED lines=10> */
.L_x_25734:
        /* <DEDUP_REMOVED lines=12> */
.L_x_25737:
[----:B------:R-:W-:-:S04]  /*7cd0*/  SHF.R.U32.HI R0, RZ, 0x14, R11 ;  /* 0x00000014ff007819 */ /* 0x000fc8000001160b */
[----:B------:R-:W-:-:S04]  /*7ce0*/  LOP3.LUT R0, R0, 0x1, RZ, 0xc0, !PT ;  /* 0x0000000100007812 */ /* 0x000fc800078ec0ff */
[----:B------:R-:W-:-:S04]  /*7cf0*/  IADD3 R0, PT, PT, R11, 0x487ffff, R0 ;  /* 0x0487ffff0b007810 */ /* 0x000fc80007ffe000 */
[----:B------:R-:W-:-:S04]  /*7d00*/  SHF.R.U32.HI R0, RZ, 0x14, R0 ;  /* 0x00000014ff007819 */ /* 0x000fc80000011600 */
[----:B------:R-:W-:-:S07]  /*7d10*/  LOP3.LUT R0, R0, 0xff, RZ, 0xc0, !PT ;  /* 0x000000ff00007812 */ /* 0x000fce00078ec0ff */
.L_x_25738:
[----:B------:R-:W-:-:S07]  /*7d20*/  PRMT R4, R0, 0x7610, R4 ;  /* 0x0000761000047816 */ /* 0x000fce0000000004 */
.L_x_25736:
[----:B------:R-:W-:Y:S05]  /*7d30*/  BSYNC.RECONVERGENT B0 ;  /* 0x0000000000007941 */ /* 0x000fea0003800200 */
.L_x_25735:
[----:B------:R0:W-:Y:S01]  /*7d40*/  STG.E.U8 desc[UR36][R8.64], R4 ;  /* 0x0000000408007986 */ /* 0x0001e2000c101124 */
[----:B------:R-:W-:Y:S05]  /*7d50*/  BRA `(.L_x_25718) ;  /* 0x0000000400007947 */ /* 0x000fea0003800000 */
.L_x_25733:
        /* <DEDUP_REMOVED lines=12> */
.L_x_25741:
[----:B------:R-:W-:-:S04]  /*7e20*/  SHF.R.U32.HI R0, RZ, 0x15, R11 ;  /* 0x00000015ff007819 */ /* 0x000fc8000001160b */
[----:B------:R-:W-:-:S04]  /*7e30*/  LOP3.LUT R0, R0, 0x1, RZ, 0xc0, !PT ;  /* 0x0000000100007812 */ /* 0x000fc800078ec0ff */
[----:B------:R-:W-:-:S04]  /*7e40*/  IADD3 R0, PT, PT, R11, 0x88fffff, R0 ;  /* 0x088fffff0b007810 */ /* 0x000fc80007ffe000 */
[----:B------:R-:W-:-:S04]  /*7e50*/  SHF.R.U32.HI R0, RZ, 0x15, R0 ;  /* 0x00000015ff007819 */ /* 0x000fc80000011600 */
[----:B------:R-:W-:-:S07]  /*7e60*/  LOP3.LUT R0, R0, 0xff, RZ, 0xc0, !PT ;  /* 0x000000ff00007812 */ /* 0x000fce00078ec0ff */
.L_x_25742:
[----:B------:R-:W-:-:S07]  /*7e70*/  PRMT R4, R0, 0x7610, R4 ;  /* 0x0000761000047816 */ /* 0x000fce0000000004 */
.L_x_25740:
[----:B------:R-:W-:Y:S05]  /*7e80*/  BSYNC.RECONVERGENT B0 ;  /* 0x0000000000007941 */ /* 0x000fea0003800200 */
.L_x_25739:
[----:B------:R3:W-:Y:S01]  /*7e90*/  STG.E.U8 desc[UR36][R8.64], R4 ;  /* 0x0000000408007986 */ /* 0x0007e2000c101124 */
[----:B------:R-:W-:Y:S05]  /*7ea0*/  BRA `(.L_x_25718) ;  /* 0x0000000000ac7947 */ /* 0x000fea0003800000 */
.L_x_25732:
[----:B------:R-:W-:-:S13]  /*7eb0*/  ISETP.NE.AND P0, PT, R0, 0x1c, PT ;  /* 0x0000001c0000780c */ /* 0x000fda0003f05270 */
[----:B------:R-:W-:Y:S05]  /*7ec0*/  @!P0 BRA `(.L_x_25743) ;  /* 0x0000000000a08947 */ /* 0x000fea0003800000 */
[----:B------:R-:W-:-:S13]  /*7ed0*/  ISETP.NE.AND P0, PT, R0, 0x1d, PT ;  /* 0x0000001d0000780c */ /* 0x000fda0003f05270 */
[----:B------:R-:W-:Y:S05]  /*7ee0*/  @!P0 BRA `(.L_x_25744) ;  /* 0x0000000000888947 */ /* 0x000fea0003800000 */
[----:B------:R-:W-:-:S13]  /*7ef0*/  ISETP.NE.AND P0, PT, R0, 0x2c, PT ;  /* 0x0000002c0000780c */ /* 0x000fda0003f05270 */
[----:B------:R-:W-:Y:S05]  /*7f00*/  @!P0 BRA `(.L_x_25745) ;  /* 0x0000000000448947 */ /* 0x000fea0003800000 */
.L_x_25717:
        /* <DEDUP_REMOVED lines=16> */
.L_x_25746:
[----:B------:R-:W-:Y:S05]  /*8010*/  BRA `(.L_x_25718) ;  /* 0x0000000000507947 */ /* 0x000fea0003800000 */
.L_x_25745:
        /* <DEDUP_REMOVED lines=15> */
.L_x_25744:
[----:B------:R-:W-:Y:S02]  /*8110*/  IMAD.MOV.U32 R4, RZ, RZ, R11 ;  /* 0x000000ffff047224 */ /* 0x000fe400078e000b */
[----:B------:R-:W-:-:S05]  /*8120*/  IMAD.MOV.U32 R5, RZ, RZ, RZ ;  /* 0x000000ffff057224 */ /* 0x000fca00078e00ff */
[----:B------:R1:W-:Y:S01]  /*8130*/  STG.E.64 desc[UR36][R8.64], R4 ;  /* 0x0000000408007986 */ /* 0x0003e2000c101b24 */
[----:B------:R-:W-:Y:S05]  /*8140*/  BRA `(.L_x_25718) ;  /* 0x0000000000047947 */ /* 0x000fea0003800000 */
.L_x_25743:
[----:B------:R0:W-:Y:S02]  /*8150*/  STG.E desc[UR36][R8.64], R11 ;  /* 0x0000000b08007986 */ /* 0x0001e4000c101924 */
.L_x_25718:
[----:B------:R-:W-:Y:S05]  /*8160*/  BSYNC.RECONVERGENT B6 ;  /* 0x0000000000067941 */ /* 0x000fea0003800200 */
.L_x_25712:
        /* <DEDUP_REMOVED lines=24> */
.L_x_25752:
[----:B------:R4:W-:Y:S01]  /*82f0*/  STG.E.U8 desc[UR36][R8.64], R22 ;  /* 0x0000001608007986 */ /* 0x0009e2000c101124 */
[----:B------:R-:W-:Y:S05]  /*8300*/  BRA `(.L_x_25754) ;  /* 0x0000000c00047947 */ /* 0x000fea0003800000 */
.L_x_25751:
        /* <DEDUP_REMOVED lines=10> */
.L_x_25756:
[----:B------:R2:W-:Y:S01]  /*83b0*/  STG.E desc[UR36][R8.64], R22 ;  /* 0x0000001608007986 */ /* 0x0005e2000c101924 */
[----:B------:R-:W-:Y:S05]  /*83c0*/  BRA `(.L_x_25754) ;  /* 0x0000000800d47947 */ /* 0x000fea0003800000 */
.L_x_25755:
[----:B------:R0:W-:Y:S01]  /*83d0*/  STG.E.U16 desc[UR36][R8.64], R22 ;  /* 0x0000001608007986 */ /* 0x0001e2000c101524 */
[----:B------:R-:W-:Y:S05]  /*83e0*/  BRA `(.L_x_25754) ;  /* 0x0000000800cc7947 */ /* 0x000fea0003800000 */
.L_x_25750:
        /* <DEDUP_REMOVED lines=9> */
.L_x_25758:
[----:B------:R-:W0:Y:S02]  /*8480*/  I2F.S16 R0, R22 ;  /* 0x0000001600007306 */ /* 0x000e240000101400 */
[----:B0-----:R-:W-:-:S05]  /*8490*/  F2FP.F16.F32.PACK_AB R0, RZ, R0 ;  /* 0x00000000ff00723e */ /* 0x001fca00000000ff */
[----:B------:R0:W-:Y:S01]  /*84a0*/  STG.E.U16 desc[UR36][R8.64], R0 ;  /* 0x0000000008007986 */ /* 0x0001e2000c101524 */
[----:B------:R-:W-:Y:S05]  /*84b0*/  BRA `(.L_x_25754) ;  /* 0x0000000800987947 */ /* 0x000fea0003800000 */
.L_x_25757:
        /* <DEDUP_REMOVED lines=10> */
.L_x_25760:
[----:B------:R-:W0:Y:S02]  /*8560*/  I2F.S16 R22, R22 ;  /* 0x0000001600167306 */ /* 0x000e240000101400 */
[----:B0-----:R-:W-:-:S04]  /*8570*/  F2FP.F16.F32.PACK_AB R3, RZ, R22 ;  /* 0x00000016ff03723e */ /* 0x001fc800000000ff */
[----:B------:R-:W-:-:S05]  /*8580*/  PRMT R3, R3, 0x5410, RZ ;  /* 0x0000541003037816 */ /* 0x000fca00000000ff */
[----:B------:R0:W-:Y:S01]  /*8590*/  STG.E desc[UR36][R8.64], R3 ;  /* 0x0000000308007986 */ /* 0x0001e2000c101924 */
[----:B------:R-:W-:Y:S05]  /*85a0*/  BRA `(.L_x_25754) ;  /* 0x00000008005c7947 */ /* 0x000fea0003800000 */
.L_x_25759:
[----:B------:R-:W0:Y:S02]  /*85b0*/  I2F.F64.S16 R4, R22 ;  /* 0x0000001600047312 */ /* 0x000e240000101c00 */
[----:B0-----:R0:W-:Y:S01]  /*85c0*/  STG.E.64 desc[UR36][R8.64], R4 ;  /* 0x0000000408007986 */ /* 0x0011e2000c101b24 */
[----:B------:R-:W-:Y:S05]  /*85d0*/  BRA `(.L_x_25754) ;  /* 0x0000000800507947 */ /* 0x000fea0003800000 */
.L_x_25749:
        /* <DEDUP_REMOVED lines=12> */
.L_x_25764:
        /* <DEDUP_REMOVED lines=16> */
.L_x_25767:
[----:B------:R-:W-:-:S07]  /*87a0*/  PRMT R4, R0, 0x7610, R4 ;  /* 0x0000761000047816 */ /* 0x000fce0000000004 */
.L_x_25766:
[----:B------:R-:W-:Y:S05]  /*87b0*/  BSYNC.RECONVERGENT B0 ;  /* 0x0000000000007941 */ /* 0x000fea0003800200 */
.L_x_25765:
[----:B------:R0:W-:Y:S01]  /*87c0*/  STG.E.U8 desc[UR36][R8.64], R4 ;  /* 0x0000000408007986 */ /* 0x0001e2000c101124 */
[----:B------:R-:W-:Y:S05]  /*87d0*/  BRA `(.L_x_25754) ;  /* 0x0000000400d07947 */ /* 0x000fea0003800000 */
.L_x_25763:
        /* <DEDUP_REMOVED lines=16> */
.L_x_25770:
[----:B------:R-:W-:-:S07]  /*88e0*/  PRMT R4, R0, 0x7610, R4 ;  /* 0x0000761000047816 */ /* 0x000fce0000000004 */
.L_x_25769:
[----:B------:R-:W-:Y:S05]  /*88f0*/  BSYNC.RECONVERGENT B0 ;  /* 0x0000000000007941 */ /* 0x000fea0003800200 */
.L_x_25768:
[----:B------:R0:W-:Y:S01]  /*8900*/  STG.E.U8 desc[UR36][R8.64], R4 ;  /* 0x0000000408007986 */ /* 0x0001e2000c101124 */
[----:B------:R-:W-:Y:S05]  /*8910*/  BRA `(.L_x_25754) ;  /* 0x0000000400807947 */ /* 0x000fea0003800000 */
.L_x_25762:
        /* <DEDUP_REMOVED lines=21> */
.L_x_25772:
[----:B------:R-:W-:Y:S02]  /*8a70*/  IMAD.MOV.U32 R4, RZ, RZ, R22 ;  /* 0x000000ffff047224 */ /* 0x000fe400078e0016 */
[----:B------:R-:W-:-:S05]  /*8a80*/  IMAD.MOV.U32 R5, RZ, RZ, RZ ;  /* 0x000000ffff057224 */ /* 0x000fca00078e00ff */
[----:B------:R0:W-:Y:S01]  /*8a90*/  STG.E.64 desc[UR36][R8.64], R4 ;  /* 0x0000000408007986 */ /* 0x0001e2000c101b24 */
[----:B------:R-:W-:Y:S05]  /*8aa0*/  BRA `(.L_x_25754) ;  /* 0x00000004001c7947 */ /* 0x000fea0003800000 */
.L_x_25771:
[----:B------:R0:W-:Y:S01]  /*8ab0*/  STG.E desc[UR36][R8.64], R22 ;  /* 0x0000001608007986 */ /* 0x0001e2000c101924 */
[----:B------:R-:W-:Y:S05]  /*8ac0*/  BRA `(.L_x_25754) ;  /* 0x0000000400147947 */ /* 0x000fea0003800000 */
.L_x_25761:
        /* <DEDUP_REMOVED lines=8> */
.L_x_25774:
[----:B------:R-:W0:Y:S01]  /*8b50*/  I2F.F64.S16 R4, R22 ;  /* 0x0000001600047312 */ /* 0x000e220000101c00 */
[----:B------:R-:W-:-:S05]  /*8b60*/  CS2R R6, SRZ ;  /* 0x0000000000067805 */ /* 0x000fca000001ff00 */
[----:B0-----:R0:W-:Y:S01]  /*8b70*/  STG.E.128 desc[UR36][R8.64], R4 ;  /* 0x0000000408007986 */ /* 0x0011e2000c101d24 */
[----:B------:R-:W-:Y:S05]  /*8b80*/  BRA `(.L_x_25754) ;  /* 0x0000000000e47947 */ /* 0x000fea0003800000 */
.L_x_25773:
[----:B------:R-:W-:-:S13]  /*8b90*/  ISETP.NE.AND P0, PT, R0, 0xf, PT ;  /* 0x0000000f0000780c */ /* 0x000fda0003f05270 */
[----:B------:R-:W-:Y:S05]  /*8ba0*/  @!P0 BRA `(.L_x_25775) ;  /* 0x0000000000d08947 */ /* 0x000fea0003800000 */
[----:B------:R-:W-:-:S13]  /*8bb0*/  ISETP.NE.AND P0, PT, R0, 0x17, PT ;  /* 0x000000170000780c */ /* 0x000fda0003f05270 */
[----:B------:R-:W-:Y:S05]  /*8bc0*/  @!P0 BRA `(.L_x_25776) ;  /* 0x0000000000848947 */ /* 0x000fea0003800000 */
[----:B------:R-:W-:-:S13]  /*8bd0*/  ISETP.NE.AND P0, PT, R0, 0x18, PT ;  /* 0x000000180000780c */ /* 0x000fda0003f05270 */
[----:B------:R-:W-:Y:S05]  /*8be0*/  @!P0 BRA `(.L_x_25777) ;  /* 0x0000000000448947 */ /* 0x000fea0003800000 */
.L_x_25753:
        /* <DEDUP_REMOVED lines=16> */
.L_x_25778:
[----:B------:R-:W-:Y:S05]  /*8cf0*/  BRA `(.L_x_25754) ;  /* 0x0000000000887947 */ /* 0x000fea0003800000 */
.L_x_25777:
        /* <DEDUP_REMOVED lines=11> */
.L_x_25780:
[----:B------:R-:W-:Y:S05]  /*8db0*/  BSYNC.RECONVERGENT B0 ;  /* 0x0000000000007941 */ /* 0x000fea0003800200 */
.L_x_25779:
[----:B------:R0:W-:Y:S01]  /*8dc0*/  STG.E.U8 desc[UR36][R8.64], R3 ;  /* 0x0000000308007986 */ /* 0x0001e2000c101124 */
[----:B------:R-:W-:Y:S05]  /*8dd0*/  BRA `(.L_x_25754) ;  /* 0x0000000000507947 */ /* 0x000fea0003800000 */
.L_x_25776:
        /* <DEDUP_REMOVED lines=12> */
.L_x_25781:
[----:B------:R-:W-:Y:S01]  /*8ea0*/  IMAD.MOV.U32 R3, RZ, RZ, 0x7f ;  /* 0x0000007fff037424 */ /* 0x000fe200078e00ff */
[----:B------:R-:W-:-:S04]  /*8eb0*/  ISETP.GT.U32.AND P0, PT, R5, 0x7f800000, PT ;  /* 0x7f8000000500780c */ /* 0x000fc80003f04070 */
[----:B------:R-:W-:-:S05]  /*8ec0*/  SEL R3, R3, 0x7c, P0 ;  /* 0x0000007c03037807 */ /* 0x000fca0000000000 */
[----:B------:R0:W-:Y:S01]  /*8ed0*/  STG.E.U8 desc[UR36][R8.64], R3 ;  /* 0x0000000308007986 */ /* 0x0001e2000c101124 */
[----:B------:R-:W-:Y:S05]  /*8ee0*/  BRA `(.L_x_25754) ;  /* 0x00000000000c7947 */ /* 0x000fea0003800000 */
.L_x_25775:
[----:B------:R-:W0:Y:S02]  /*8ef0*/  I2F.S16 R0, R22 ;  /* 0x0000001600007306 */ /* 0x000e240000101400 */
[----:B0-----:R-:W-:-:S05]  /*8f00*/  F2FP.BF16.F32.PACK_AB R0, RZ, R0 ;  /* 0x00000000ff00723e */ /* 0x001fca00000010ff */
[----:B------:R0:W-:Y:S02]  /*8f10*/  STG.E.U16 desc[UR36][R8.64], R0 ;  /* 0x0000000008007986 */ /* 0x0001e4000c101524 */
.L_x_25754:
[----:B------:R-:W-:Y:S05]  /*8f20*/  BSYNC.RECONVERGENT B6 ;  /* 0x0000000000067941 */ /* 0x000fea0003800200 */
.L_x_25748:
[----:B------:R-:W-:-:S07]  /*8f30*/  VIADD R2, R2, 0x80 ;  /* 0x0000008002027836 */ /* 0x000fce0000000000 */
.L_x_25711:
[----:B------:R-:W-:-:S13]  /*8f40*/  ISETP.GE.AND P0, PT, R2, R19, PT ;  /* 0x000000130200720c */ /* 0x000fda0003f06270 */
[----:B------:R-:W-:Y:S05]  /*8f50*/  @P0 BREAK.RELIABLE B7 ;  /* 0x0000000000070942 */ /* 0x000fea0003800100 */
[----:B------:R-:W-:Y:S05]  /*8f60*/  @P0 BRA `(.L_x_25747) ;  /* 0x0000000c006c0947 */ /* 0x000fea0003800000 */
[----:B------:R-:W-:Y:S05]  /*8f70*/  BSYNC.RELIABLE B7 ;  /* 0x0000000000077941 */ /* 0x000fea0003800100 */
.L_x_25710:
        /* <DEDUP_REMOVED lines=21> */
.L_x_25786:
[----:B------:R4:W-:Y:S01]  /*90d0*/  STG.E.U8 desc[UR36][R8.64], R18 ;  /* 0x0000001208007986 */ /* 0x0009e2000c101124 */
[----:B------:R-:W-:Y:S05]  /*90e0*/  BRA `(.L_x_25788) ;  /* 0x0000000c00047947 */ /* 0x000fea0003800000 */
.L_x_25785:
        /* <DEDUP_REMOVED lines=10> */
.L_x_25790:
[----:B------:R2:W-:Y:S01]  /*9190*/  STG.E desc[UR36][R8.64], R18 ;  /* 0x0000001208007986 */ /* 0x0005e2000c101924 */
[----:B------:R-:W-:Y:S05]  /*91a0*/  BRA `(.L_x_25788) ;  /* 0x0000000800d47947 */ /* 0x000fea0003800000 */
.L_x_25789:
[----:B------:R0:W-:Y:S01]  /*91b0*/  STG.E.U16 desc[UR36][R8.64], R18 ;  /* 0x0000001208007986 */ /* 0x0001e2000c101524 */
[----:B------:R-:W-:Y:S05]  /*91c0*/  BRA `(.L_x_25788) ;  /* 0x0000000800cc7947 */ /* 0x000fea0003800000 */
.L_x_25784:
        /* <DEDUP_REMOVED lines=9> */
.L_x_25792:
[----:B------:R-:W0:Y:S02]  /*9260*/  I2F.S16 R0, R18 ;  /* 0x0000001200007306 */ /* 0x000e240000101400 */
[----:B0-----:R-:W-:-:S05]  /*9270*/  F2FP.F16.F32.PACK_AB R0, RZ, R0 ;  /* 0x00000000ff00723e */ /* 0x001fca00000000ff */
[----:B------:R0:W-:Y:S01]  /*9280*/  STG.E.U16 desc[UR36][R8.64], R0 ;  /* 0x0000000008007986 */ /* 0x0001e2000c101524 */
[----:B------:R-:W-:Y:S05]  /*9290*/  BRA `(.L_x_25788) ;  /* 0x0000000800987947 */ /* 0x000fea0003800000 */
.L_x_25791:
        /* <DEDUP_REMOVED lines=10> */
.L_x_25794:
[----:B------:R-:W0:Y:S02]  /*9340*/  I2F.S16 R18, R18 ;  /* 0x0000001200127306 */ /* 0x000e240000101400 */
[----:B0-----:R-:W-:-:S04]  /*9350*/  F2FP.F16.F32.PACK_AB R3, RZ, R18 ;  /* 0x00000012ff03723e */ /* 0x001fc800000000ff */
[----:B------:R-:W-:-:S05]  /*9360*/  PRMT R3, R3, 0x5410, RZ ;  /* 0x0000541003037816 */ /* 0x000fca00000000ff */
[----:B------:R0:W-:Y:S01]  /*9370*/  STG.E desc[UR36][R8.64], R3 ;  /* 0x0000000308007986 */ /* 0x0001e2000c101924 */
[----:B------:R-:W-:Y:S05]  /*9380*/  BRA `(.L_x_25788) ;  /* 0x00000008005c7947 */ /* 0x000fea0003800000 */
.L_x_25793:
[----:B------:R-:W0:Y:S02]  /*9390*/  I2F.F64.S16 R4, R18 ;  /* 0x0000001200047312 */ /* 0x000e240000101c00 */
[----:B0-----:R0:W-:Y:S01]  /*93a0*/  STG.E.64 desc[UR36][R8.64], R4 ;  /* 0x0000000408007986 */ /* 0x0011e2000c101b24 */
[----:B------:R-:W-:Y:S05]  /*93b0*/  BRA `(.L_x_25788) ;  /* 0x0000000800507947 */ /* 0x000fea0003800000 */
.L_x_25783:
        /* <DEDUP_REMOVED lines=12> */
.L_x_25798:
        /* <DEDUP_REMOVED lines=16> */
.L_x_25801:
[----:B------:R-:W-:-:S07]  /*9580*/  PRMT R4, R0, 0x7610, R4 ;  /* 0x0000761000047816 */ /* 0x000fce0000000004 */
.L_x_25800:
[----:B------:R-:W-:Y:S05]  /*9590*/  BSYNC.RECONVERGENT B0 ;  /* 0x0000000000007941 */ /* 0x000fea0003800200 */
.L_x_25799:
[----:B------:R0:W-:Y:S01]  /*95a0*/  STG.E.U8 desc[UR36][R8.64], R4 ;  /* 0x0000000408007986 */ /* 0x0001e2000c101124 */
[----:B------:R-:W-:Y:S05]  /*95b0*/  BRA `(.L_x_25788) ;  /* 0x0000000400d07947 */ /* 0x000fea0003800000 */
.L_x_25797:
        /* <DEDUP_REMOVED lines=16> */
.L_x_25804:
[----:B------:R-:W-:-:S07]  /*96c0*/  PRMT R4, R0, 0x7610, R4 ;  /* 0x0000761000047816 */ /* 0x000fce0000000004 */
.L_x_25803:
[----:B------:R-:W-:Y:S05]  /*96d0*/  BSYNC.RECONVERGENT B0 ;  /* 0x0000000000007941 */ /* 0x000fea0003800200 */
.L_x_25802:
[----:B------:R0:W-:Y:S01]  /*96e0*/  STG.E.U8 desc[UR36][R8.64], R4 ;  /* 0x0000000408007986 */ /* 0x0001e2000c101124 */
[----:B------:R-:W-:Y:S05]  /*96f0*/  BRA `(.L_x_25788) ;  /* 0x0000000400807947 */ /* 0x000fea0003800000 */
.L_x_25796:
        /* <DEDUP_REMOVED lines=21> */
.L_x_25806:
[----:B------:R-:W-:Y:S02]  /*9850*/  IMAD.MOV.U32 R4, RZ, RZ, R18 ;  /* 0x000000ffff047224 */ /* 0x000fe400078e0012 */
[----:B------:R-:W-:-:S05]  /*9860*/  IMAD.MOV.U32 R5, RZ, RZ, RZ ;  /* 0x000000ffff057224 */ /* 0x000fca00078e00ff */
[----:B------:R0:W-:Y:S01]  /*9870*/  STG.E.64 desc[UR36][R8.64], R4 ;  /* 0x0000000408007986 */ /* 0x0001e2000c101b24 */
[----:B------:R-:W-:Y:S05]  /*9880*/  BRA `(.L_x_25788) ;  /* 0x00000004001c7947 */ /* 0x000fea0003800000 */
.L_x_25805:
[----:B------:R0:W-:Y:S01]  /*9890*/  STG.E desc[UR36][R8.64], R18 ;  /* 0x0000001208007986 */ /* 0x0001e2000c101924 */
[----:B------:R-:W-:Y:S05]  /*98a0*/  BRA `(.L_x_25788) ;  /* 0x0000000400147947 */ /* 0x000fea0003800000 */
.L_x_25795:
        /* <DEDUP_REMOVED lines=8> */
.L_x_25808:
[----:B------:R-:W0:Y:S01]  /*9930*/  I2F.F64.S16 R4, R18 ;  /* 0x0000001200047312 */ /* 0x000e220000101c00 */
[----:B------:R-:W-:-:S05]  /*9940*/  CS2R R6, SRZ ;  /* 0x0000000000067805 */ /* 0x000fca000001ff00 */
[----:B0-----:R0:W-:Y:S01]  /*9950*/  STG.E.128 desc[UR36][R8.64], R4 ;  /* 0x0000000408007986 */ /* 0x0011e2000c101d24 */
[----:B------:R-:W-:Y:S05]  /*9960*/  BRA `(.L_x_25788) ;  /* 0x0000000000e47947 */ /* 0x000fea0003800000 */
.L_x_25807:
[----:B------:R-:W-:-:S13]  /*9970*/  ISETP.NE.AND P0, PT, R0, 0xf, PT ;  /* 0x0000000f0000780c */ /* 0x000fda0003f05270 */
[----:B------:R-:W-:Y:S05]  /*9980*/  @!P0 BRA `(.L_x_25809) ;  /* 0x0000000000d08947 */ /* 0x000fea0003800000 */
[----:B------:R-:W-:-:S13]  /*9990*/  ISETP.NE.AND P0, PT, R0, 0x17, PT ;  /* 0x000000170000780c */ /* 0x000fda0003f05270 */
[----:B------:R-:W-:Y:S05]  /*99a0*/  @!P0 BRA `(.L_x_25810) ;  /* 0x0000000000848947 */ /* 0x000fea0003800000 */
[----:B------:R-:W-:-:S13]  /*99b0*/  ISETP.NE.AND P0, PT, R0, 0x18, PT ;  /* 0x000000180000780c */ /* 0x000fda0003f05270 */
[----:B------:R-:W-:Y:S05]  /*99c0*/  @!P0 BRA `(.L_x_25811) ;  /* 0x0000000000448947 */ /* 0x000fea0003800000 */
.L_x_25787:
        /* <DEDUP_REMOVED lines=16> */
.L_x_25812:
[----:B------:R-:W-:Y:S05]  /*9ad0*/  BRA `(.L_x_25788) ;  /* 0x0000000000887947 */ /* 0x000fea0003800000 */
.L_x_25811:
        /* <DEDUP_REMOVED lines=11> */
.L_x_25814:
[----:B------:R-:W-:Y:S05]  /*9b90*/  BSYNC.RECONVERGENT B0 ;  /* 0x0000000000007941 */ /* 0x000fea0003800200 */
.L_x_25813:
[----:B------:R0:W-:Y:S01]  /*9ba0*/  STG.E.U8 desc[UR36][R8.64], R3 ;  /* 0x0000000308007986 */ /* 0x0001e2000c101124 */
[----:B------:R-:W-:Y:S05]  /*9bb0*/  BRA `(.L_x_25788) ;  /* 0x0000000000507947 */ /* 0x000fea0003800000 */
.L_x_25810:
        /* <DEDUP_REMOVED lines=12> */
.L_x_25815:
[----:B------:R-:W-:Y:S01]  /*9c80*/  IMAD.MOV.U32 R3, RZ, RZ, 0x7f ;  /* 0x0000007fff037424 */ /* 0x000fe200078e00ff */
[----:B------:R-:W-:-:S04]  /*9c90*/  ISETP.GT.U32.AND P0, PT, R5, 0x7f800000, PT ;  /* 0x7f8000000500780c */ /* 0x000fc80003f04070 */
[----:B------:R-:W-:-:S05]  /*9ca0*/  SEL R3, R3, 0x7c, P0 ;  /* 0x0000007c03037807 */ /* 0x000fca0000000000 */
[----:B------:R0:W-:Y:S01]  /*9cb0*/  STG.E.U8 desc[UR36][R8.64], R3 ;  /* 0x0000000308007986 */ /* 0x0001e2000c101124 */
[----:B------:R-:W-:Y:S05]  /*9cc0*/  BRA `(.L_x_25788) ;  /* 0x00000000000c7947 */ /* 0x000fea0003800000 */
.L_x_25809:
[----:B------:R-:W0:Y:S02]  /*9cd0*/  I2F.S16 R0, R18 ;  /* 0x0000001200007306 */ /* 0x000e240000101400 */
[----:B0-----:R-:W-:-:S05]  /*9ce0*/  F2FP.BF16.F32.PACK_AB R0, RZ, R0 ;  /* 0x00000000ff00723e */ /* 0x001fca00000010ff */
[----:B------:R0:W-:Y:S02]  /*9cf0*/  STG.E.U16 desc[UR36][R8.64], R0 ;  /* 0x0000000008007986 */ /* 0x0001e4000c101524 */
.L_x_25788:
[----:B------:R-:W-:Y:S05]  /*9d00*/  BSYNC.RECONVERGENT B6 ;  /* 0x0000000000067941 */ /* 0x000fea0003800200 */
.L_x_25782:
[----:B------:R-:W-:-:S07]  /*9d10*/  VIADD R2, R2, 0x80 ;  /* 0x0000008002027836 */ /* 0x000fce0000000000 */
.L_x_25747:
[----:B------:R-:W-:Y:S05]  /*9d20*/  BSYNC.RECONVERGENT B8 ;  /* 0x0000000000087941 */ /* 0x000fea0003800200 */
.L_x_25709:
        /* <DEDUP_REMOVED lines=21> */
.L_x_25819:
[----:B------:R-:W-:Y:S01]  /*9e80*/  STG.E.U8 desc[UR36][R2.64], R16 ;  /* 0x0000001002007986 */ /* 0x000fe2000c101124 */
[----:B------:R-:W-:Y:S05]  /*9e90*/  EXIT ;  /* 0x000000000000794d */ /* 0x000fea0003800000 */
.L_x_25818:
        /* <DEDUP_REMOVED lines=9> */
.L_x_25822:
[----:B------:R-:W-:Y:S01]  /*9f30*/  STG.E desc[UR36][R2.64], R16 ;  /* 0x0000001002007986 */ /* 0x000fe2000c101924 */
[----:B------:R-:W-:Y:S05]  /*9f40*/  EXIT ;  /* 0x000000000000794d */ /* 0x000fea0003800000 */
.L_x_25821:
[----:B------:R-:W-:Y:S01]  /*9f50*/  STG.E.U16 desc[UR36][R2.64], R16 ;  /* 0x0000001002007986 */ /* 0x000fe2000c101524 */
[----:B------:R-:W-:Y:S05]  /*9f60*/  EXIT ;  /* 0x000000000000794d */ /* 0x000fea0003800000 */
.L_x_25817:
        /* <DEDUP_REMOVED lines=9> */
.L_x_25824:
[----:B------:R-:W0:Y:S02]  /*a000*/  I2F.S16 R0, R16 ;  /* 0x0000001000007306 */ /* 0x000e240000101400 */
[----:B0-----:R-:W-:-:S05]  /*a010*/  F2FP.F16.F32.PACK_AB R0, RZ, R0 ;  /* 0x00000000ff00723e */ /* 0x001fca00000000ff */
[----:B------:R-:W-:Y:S01]  /*a020*/  STG.E.U16 desc[UR36][R2.64], R0 ;  /* 0x0000000002007986 */ /* 0x000fe2000c101524 */
[----:B------:R-:W-:Y:S05]  /*a030*/  EXIT ;  /* 0x000000000000794d */ /* 0x000fea0003800000 */
.L_x_25823:
        /* <DEDUP_REMOVED lines=10> */
.L_x_25826:
[----:B------:R-:W0:Y:S02]  /*a0e0*/  I2F.S16 R16, R16 ;  /* 0x0000001000107306 */ /* 0x000e240000101400 */
[----:B0-----:R-:W-:-:S04]  /*a0f0*/  F2FP.F16.F32.PACK_AB R5, RZ, R16 ;  /* 0x00000010ff05723e */ /* 0x001fc800000000ff */
[----:B------:R-:W-:-:S05]  /*a100*/  PRMT R5, R5, 0x5410, RZ ;  /* 0x0000541005057816 */ /* 0x000fca00000000ff */
[----:B------:R-:W-:Y:S01]  /*a110*/  STG.E desc[UR36][R2.64], R5 ;  /* 0x0000000502007986 */ /* 0x000fe2000c101924 */
[----:B------:R-:W-:Y:S05]  /*a120*/  EXIT ;  /* 0x000000000000794d */ /* 0x000fea0003800000 */
.L_x_25825:
[----:B------:R-:W0:Y:S02]  /*a130*/  I2F.F64.S16 R16, R16 ;  /* 0x0000001000107312 */ /* 0x000e240000101c00 */
[----:B0-----:R-:W-:Y:S01]  /*a140*/  STG.E.64 desc[UR36][R2.64], R16 ;  /* 0x0000001002007986 */ /* 0x001fe2000c101b24 */
[----:B------:R-:W-:Y:S05]  /*a150*/  EXIT ;  /* 0x000000000000794d */ /* 0x000fea0003800000 */
.L_x_25816:
        /* <DEDUP_REMOVED lines=12> */
.L_x_25830:
        /* <DEDUP_REMOVED lines=17> */
.L_x_25832:
[----:B------:R-:W-:Y:S05]  /*a330*/  BSYNC.RECONVERGENT B0 ;  /* 0x0000000000007941 */ /* 0x000fea0003800200 */
.L_x_25831:
[----:B------:R-:W-:Y:S01]  /*a340*/  STG.E.U8 desc[UR36][R2.64], R0 ;  /* 0x0000000002007986 */ /* 0x000fe2000c101124 */
[----:B------:R-:W-:Y:S05]  /*a350*/  EXIT ;  /* 0x000000000000794d */ /* 0x000fea0003800000 */
.L_x_25829:
        /* <DEDUP_REMOVED lines=17> */
.L_x_25834:
[----:B------:R-:W-:Y:S05]  /*a470*/  BSYNC.RECONVERGENT B0 ;  /* 0x0000000000007941 */ /* 0x000fea0003800200 */
.L_x_25833:
[----:B------:R-:W-:Y:S01]  /*a480*/  STG.E.U8 desc[UR36][R2.64], R0 ;  /* 0x0000000002007986 */ /* 0x000fe2000c101124 */
[----:B------:R-:W-:Y:S05]  /*a490*/  EXIT ;  /* 0x000000000000794d */ /* 0x000fea0003800000 */
.L_x_25828:
        /* <DEDUP_REMOVED lines=21> */
.L_x_25836:
[----:B------:R-:W-:-:S05]  /*a5f0*/  IMAD.MOV.U32 R17, RZ, RZ, RZ ;  /* 0x000000ffff117224 */ /* 0x000fca00078e00ff */
[----:B------:R-:W-:Y:S01]  /*a600*/  STG.E.64 desc[UR36][R2.64], R16 ;  /* 0x0000001002007986 */ /* 0x000fe2000c101b24 */
[----:B------:R-:W-:Y:S05]  /*a610*/  EXIT ;  /* 0x000000000000794d */ /* 0x000fea0003800000 */
.L_x_25835:
[----:B------:R-:W-:Y:S01]  /*a620*/  STG.E desc[UR36][R2.64], R16 ;  /* 0x0000001002007986 */ /* 0x000fe2000c101924 */
[----:B------:R-:W-:Y:S05]  /*a630*/  EXIT ;  /* 0x000000000000794d */ /* 0x000fea0003800000 */
.L_x_25827:
        /* <DEDUP_REMOVED lines=8> */
.L_x_25838:
[----:B------:R-:W0:Y:S01]  /*a6c0*/  I2F.F64.S16 R16, R16 ;  /* 0x0000001000107312 */ /* 0x000e220000101c00 */
[----:B------:R-:W-:-:S05]  /*a6d0*/  CS2R R18, SRZ ;  /* 0x0000000000127805 */ /* 0x000fca000001ff00 */
[----:B0-----:R-:W-:Y:S01]  /*a6e0*/  STG.E.128 desc[UR36][R2.64], R16 ;  /* 0x0000001002007986 */ /* 0x001fe2000c101d24 */
[----:B------:R-:W-:Y:S05]  /*a6f0*/  EXIT ;  /* 0x000000000000794d */ /* 0x000fea0003800000 */
.L_x_25837:
[----:B------:R-:W-:-:S13]  /*a700*/  ISETP.NE.AND P0, PT, R0, 0xf, PT ;  /* 0x0000000f0000780c */ /* 0x000fda0003f05270 */
[----:B------:R-:W-:Y:S05]  /*a710*/  @!P0 BRA `(.L_x_25839) ;  /* 0x0000000000d48947 */ /* 0x000fea0003800000 */
[----:B------:R-:W-:-:S13]  /*a720*/  ISETP.NE.AND P0, PT, R0, 0x17, PT ;  /* 0x000000170000780c */ /* 0x000fda0003f05270 */
[----:B------:R-:W-:Y:S05]  /*a730*/  @!P0 BRA `(.L_x_25840) ;  /* 0x0000000000848947 */ /* 0x000fea0003800000 */
[----:B------:R-:W-:-:S13]  /*a740*/  ISETP.NE.AND P0, PT, R0, 0x18, PT ;  /* 0x000000180000780c */ /* 0x000fda0003f05270 */
[----:B------:R-:W-:Y:S05]  /*a750*/  @!P0 BRA `(.L_x_25841) ;  /* 0x0000000000448947 */ /* 0x000fea0003800000 */
.L_x_25820:
        /* <DEDUP_REMOVED lines=16> */
.L_x_25842:
[----:B------:R-:W-:Y:S05]  /*a860*/  EXIT ;  /* 0x000000000000794d */ /* 0x000fea0003800000 */
.L_x_25841:
        /* <DEDUP_REMOVED lines=11> */
.L_x_25844:
[----:B------:R-:W-:Y:S05]  /*a920*/  BSYNC.RECONVERGENT B0 ;  /* 0x0000000000007941 */ /* 0x000fea0003800200 */
.L_x_25843:
[----:B------:R-:W-:Y:S01]  /*a930*/  STG.E.U8 desc[UR36][R2.64], R5 ;  /* 0x0000000502007986 */ /* 0x000fe2000c101124 */
[----:B------:R-:W-:Y:S05]  /*a940*/  EXIT ;  /* 0x000000000000794d */ /* 0x000fea0003800000 */
.L_x_25840:
        /* <DEDUP_REMOVED lines=13> */
.L_x_25845:
[----:B------:R-:W-:Y:S01]  /*aa20*/  IMAD.MOV.U32 R5, RZ, RZ, 0x7f ;  /* 0x0000007fff057424 */ /* 0x000fe200078e00ff */
[----:B------:R-:W-:-:S04]  /*aa30*/  ISETP.GT.U32.AND P0, PT, R7, 0x7f800000, PT ;  /* 0x7f8000000700780c */ /* 0x000fc80003f04070 */
[----:B------:R-:W-:-:S05]  /*aa40*/  SEL R5, R5, 0x7c, P0 ;  /* 0x0000007c05057807 */ /* 0x000fca0000000000 */
[----:B------:R-:W-:Y:S01]  /*aa50*/  STG.E.U8 desc[UR36][R2.64], R5 ;  /* 0x0000000502007986 */ /* 0x000fe2000c101124 */
[----:B------:R-:W-:Y:S05]  /*aa60*/  EXIT ;  /* 0x000000000000794d */ /* 0x000fea0003800000 */
.L_x_25839:
[----:B------:R-:W0:Y:S02]  /*aa70*/  I2F.S16 R0, R16 ;  /* 0x0000001000007306 */ /* 0x000e240000101400 */
[----:B0-----:R-:W-:-:S05]  /*aa80*/  F2FP.BF16.F32.PACK_AB R0, RZ, R0 ;  /* 0x00000000ff00723e */ /* 0x001fca00000010ff */
[----:B------:R-:W-:Y:S01]  /*aa90*/  STG.E.U16 desc[UR36][R2.64], R0 ;  /* 0x0000000002007986 */ /* 0x000fe2000c101524 */
[----:B------:R-:W-:Y:S05]  /*aaa0*/  EXIT ;  /* 0x000000000000794d */ /* 0x000fea0003800000 */
.L_x_25846:
        /* <DEDUP_REMOVED lines=13> */
.L_x_43610:


//--------------------- .text._ZN2at6native18elementwise_kernelILi128ELi4EZNS0_22gpu_kernel_impl_nocastINS0_13BinaryFunctorIiibZZZNS0_22logical_or_kernel_cudaERNS_14TensorIteratorEENKUlvE0_clEvENKUlvE1_clEvEUliiE_EEEEvRNS_18TensorIteratorBaseERKT_EUliE_EEviT1_ --------------------------
	.section	.text._ZN2at6native18elementwise_kernelILi128ELi4EZNS0_22gpu_kernel_impl_nocastINS0_13BinaryFunctorIiibZZZNS0_22logical_or_kernel_cudaERNS_14TensorIteratorEENKUlvE0_clEvENKUlvE1_clEvEUliiE_EEEEvRNS_18TensorIteratorBaseERKT_EUliE_EEviT1_,"ax",@progbits
	.align	128
        .global         _ZN2at6native18elementwise_kernelILi128ELi4EZNS0_22gpu_kernel_impl_nocastINS0_13BinaryFunctorIiibZZZNS0_22logical_or_kernel_cudaERNS_14TensorIteratorEENKUlvE0_clEvENKUlvE1_clEvEUliiE_EEEEvRNS_18TensorIteratorBaseERKT_EUliE_EEviT1_
        .type           _ZN2at6native18elementwise_kernelILi128ELi4EZNS0_22gpu_kernel_impl_nocastINS0_13BinaryFunctorIiibZZZNS0_22logical_or_kernel_cudaERNS_14TensorIteratorEENKUlvE0_clEvENKUlvE1_clEvEUliiE_EEEEvRNS_18TensorIteratorBaseERKT_EUliE_EEviT1_,@function
        .size           _ZN2at6native18elementwise_kernelILi128ELi4EZNS0_22gpu_kernel_impl_nocastINS0_13BinaryFunctorIiibZZZNS0_22logical_or_kernel_cudaERNS_14TensorIteratorEENKUlvE0_clEvENKUlvE1_clEvEUliiE_EEEEvRNS_18TensorIteratorBaseERKT_EUliE_EEviT1_,(.L_x_43611 - _ZN2at6native18elementwise_kernelILi128ELi4EZNS0_22gpu_kernel_impl_nocastINS0_13BinaryFunctorIiibZZZNS0_22logical_or_kernel_cudaERNS_14TensorIteratorEENKUlvE0_clEvENKUlvE1_clEvEUliiE_EEEEvRNS_18TensorIteratorBaseERKT_EUliE_EEviT1_)
        .other          _ZN2at6native18elementwise_kernelILi128ELi4EZNS0_22gpu_kernel_impl_nocastINS0_13BinaryFunctorIiibZZZNS0_22logical_or_kernel_cudaERNS_14TensorIteratorEENKUlvE0_clEvENKUlvE1_clEvEUliiE_EEEEvRNS_18TensorIteratorBaseERKT_EUliE_EEviT1_,@"STO_CUDA_ENTRY STV_DEFAULT"
_ZN2at6native18elementwise_kernelILi128ELi4EZNS0_22gpu_kernel_impl_nocastINS0_13BinaryFunctorIiibZZZNS0_22logical_or_kernel_cudaERNS_14TensorIteratorEENKUlvE0_clEvENKUlvE1_clEvEUliiE_EEEEvRNS_18TensorIteratorBaseERKT_EUliE_EEviT1_:
.text._ZN2at6native18elementwise_kernelILi128ELi4EZNS0_22gpu_kernel_impl_nocastINS0_13BinaryFunctorIiibZZZNS0_22logical_or_kernel_cudaERNS_14TensorIteratorEENKUlvE0_clEvENKUlvE1_clEvEUliiE_EEEEvRNS_18TensorIteratorBaseERKT_EUliE_EEviT1_:
        /* <DEDUP_REMOVED lines=17> */
[----:B-1----:R-:W2:Y:S03]  /*0110*/  LDG.E R7, desc[UR6][R6.64] ;  /* 0x0000000606077981 */ /* 0x002ea6000c1e1900 */
[----:B------:R-:W0:Y:S01]  /*0120*/  LDC.64 R8, c[0x0][0x5e8] ;  /* 0x00017a00ff087b82 */ /* 0x000e220000000a00 */
[----:B------:R-:W-:-:S02]  /*0130*/  IADD3 R3, PT, PT, R3, 0x80, RZ ;  /* 0x0000008003037810 */ /* 0x000fc40007ffe0ff */
[----:B--2---:R-:W-:-:S04]  /*0140*/  LOP3.LUT P0, RZ, R4, R7, RZ, 0xfc, !PT ;  /* 0x0000000704ff7212 */ /* 0x004fc8000780fcff */
        /* <DEDUP_REMOVED lines=8> */
[----:B--2---:R-:W3:Y:S03]  /*01d0*/  LDG.E R7, desc[UR6][R6.64] ;  /* 0x0000000606077981 */ /* 0x004ee6000c1e1900 */
[----:B0-----:R-:W0:Y:S01]  /*01e0*/  LDC.64 R8, c[0x0][0x5e8] ;  /* 0x00017a00ff087b82 */ /* 0x001e220000000a00 */
[----:B------:R-:W-:-:S02]  /*01f0*/  IADD3 R3, PT, PT, R3, 0x80, RZ ;  /* 0x0000008003037810 */ /* 0x000fc40007ffe0ff */
[----:B---3--:R-:W-:-:S04]  /*0200*/  LOP3.LUT P0, RZ, R4, R7, RZ, 0xfc, !PT ;  /* 0x0000000704ff7212 */ /* 0x008fc8000780fcff */
[----:B------:R-:W-:-:S05]  /*0210*/  SEL R11, RZ, 0x1, !P0 ;  /* 0x00000001ff0b7807 */ /* 0x000fca0004000000 */
[----:B0-----:R0:W-:Y:S04]  /*0220*/  STG.E.U8 desc[UR6][R8.64], R11 ;  /* 0x0000000b08007986 */ /* 0x0011e8000c101106 */
.L_x_25850:
[----:B------:R-:W-:-:S13]  /*0230*/  ISETP.GE.AND P0, PT, R3, UR4, PT ;  /* 0x0000000403007c0c */ /* 0x000fda000bf06270 */
[----:B------:R-:W-:Y:S05]  /*0240*/  @P0 BREAK.RELIABLE B1 ;  /* 0x0000000000010942 */ /* 0x000fea0003800100 */
[----:B------:R-:W-:Y:S05]  /*0250*/  @P0 BRA `(.L_x_25851) ;  /* 0x0000000000280947 */ /* 0x000fea0003800000 */
[----:B------:R-:W-:Y:S05]  /*0260*/  BSYNC.RELIABLE B1 ;  /* 0x0000000000017941 */ /* 0x000fea0003800100 */
.L_x_25849:
        /* <DEDUP_REMOVED lines=9> */
.L_x_25851:
[----:B------:R-:W-:Y:S05]  /*0300*/  BSYNC.RECONVERGENT B0 ;  /* 0x0000000000007941 */ /* 0x000fea0003800200 */
.L_x_25848:
[----:B------:R-:W-:Y:S05]  /*0310*/  WARPSYNC.ALL ;  /* 0x0000000000007948 */ /* 0x000fea0003800000 */
[----:B------:R-:W-:-:S13]  /*0320*/  ISETP.GE.AND P0, PT, R3, UR4, PT ;  /* 0x0000000403007c0c */ /* 0x000fda000bf06270 */
[----:B------:R-:W-:Y:S05]  /*0330*/  @P0 EXIT ;  /* 0x000000000000094d */ /* 0x000fea0003800000 */
[----:B------:R-:W2:Y:S08]  /*0340*/  LDC.64 R2, c[0x0][0x5f0] ;  /* 0x00017c00ff027b82 */ /* 0x000eb00000000a00 */
[----:B------:R-:W3:Y:S01]  /*0350*/  LDC.64 R4, c[0x0][0x5f8] ;  /* 0x00017e00ff047b82 */ /* 0x000ee20000000a00 */
[----:B--2---:R-:W2:Y:S04]  /*0360*/  LDG.E R2, desc[UR6][R2.64] ;  /* 0x0000000602027981 */ /* 0x004ea8000c1e1900 */
[----:B---3--:R-:W2:Y:S03]  /*0370*/  LDG.E R5, desc[UR6][R4.64] ;  /* 0x0000000604057981 */ /* 0x008ea6000c1e1900 */
[----:B------:R-:W3:Y:S01]  /*0380*/  LDC.64 R6, c[0x0][0x5e8] ;  /* 0x00017a00ff067b82 */ /* 0x000ee20000000a00 */
[----:B--2---:R-:W-:-:S04]  /*0390*/  LOP3.LUT P0, RZ, R2, R5, RZ, 0xfc, !PT ;  /* 0x0000000502ff7212 */ /* 0x004fc8000780fcff */
[----:B01----:R-:W-:-:S05]  /*03a0*/  SEL R9, RZ, 0x1, !P0 ;  /* 0x00000001ff097807 */ /* 0x003fca0004000000 */
[----:B---3--:R-:W-:Y:S01]  /*03b0*/  STG.E.U8 desc[UR6][R6.64], R9 ;  /* 0x0000000906007986 */ /* 0x008fe2000c101106 */
[----:B------:R-:W-:Y:S05]  /*03c0*/  EXIT ;  /* 0x000000000000794d */ /* 0x000fea0003800000 */
.L_x_25847:
        /* <DEDUP_REMOVED lines=356> */
.L_x_25855:
[----:B------:R-:W0:Y:S02]  /*1a10*/  LDCU.128 UR8, c[0x0][0x5f0] ;  /* 0x0000be00ff0877ac */ /* 0x000e240008000c00 */
[----:B0-----:R-:W-:Y:S02]  /*1a20*/  IADD3 R8, P1, PT, R4, UR10, RZ ;  /* 0x0000000a04087c10 */ /* 0x001fe4000ff3e0ff */
[----:B------:R-:W-:Y:S02]  /*1a30*/  IADD3 R6, P0, PT, R6, UR8, RZ ;  /* 0x0000000806067c10 */ /* 0x000fe4000ff1e0ff */
[----:B------:R-:W-:Y:S02]  /*1a40*/  IADD3.X R9, PT, PT, RZ, UR11, RZ, P1, !PT ;  /* 0x0000000bff097c10 */ /* 0x000fe40008ffe4ff */
[----:B------:R-:W-:Y:S01]  /*1a50*/  IADD3.X R7, PT, PT, RZ, UR9, RZ, P0, !PT ;  /* 0x00000009ff077c10 */ /* 0x000fe200087fe4ff */
[----:B------:R-:W0:Y:S03]  /*1a60*/  LDCU.64 UR8, c[0x0][0x5e8] ;  /* 0x0000bd00ff0877ac */ /* 0x000e260008000a00 */
[----:B------:R-:W2:Y:S04]  /*1a70*/  LDG.E R9, desc[UR6][R8.64] ;  /* 0x0000000608097981 */ /* 0x000ea8000c1e1900 */
[----:B------:R-:W2:Y:S01]  /*1a80*/  LDG.E R6, desc[UR6][R6.64] ;  /* 0x0000000606067981 */ /* 0x000ea2000c1e1900 */
[----:B------:R-:W-:-:S02]  /*1a90*/  IADD3 R3, PT, PT, R3, 0x80, RZ ;  /* 0x0000008003037810 */ /* 0x000fc40007ffe0ff */
[----:B0-----:R-:W-:-:S04]  /*1aa0*/  IADD3 R4, P1, PT, R5, UR8, RZ ;  /* 0x0000000805047c10 */ /* 0x001fc8000ff3e0ff */
[----:B------:R-:W-:Y:S02]  /*1ab0*/  IADD3.X R5, PT, PT, RZ, UR9, RZ, P1, !PT ;  /* 0x00000009ff057c10 */ /* 0x000fe40008ffe4ff */
[----:B--2---:R-:W-:-:S04]  /*1ac0*/  LOP3.LUT P0, RZ, R6, R9, RZ, 0xfc, !PT ;  /* 0x0000000906ff7212 */ /* 0x004fc8000780fcff */
        /* <DEDUP_REMOVED lines=353> */
.L_x_25857:
        /* <DEDUP_REMOVED lines=8> */
[----:B0-----:R-:W-:-:S04]  /*3160*/  IADD3 R4, P1, PT, R5, UR8, RZ ;  /* 0x0000000805047c10 */ /* 0x001fc8000ff3e0ff */
[----:B------:R-:W-:Y:S02]  /*3170*/  IADD3.X R5, PT, PT, RZ, UR9, RZ, P1, !PT ;  /* 0x00000009ff057c10 */ /* 0x000fe40008ffe4ff */
[----:B------:R-:W-:Y:S02]  /*3180*/  IADD3 R3, PT, PT, R3, 0x80, RZ ;  /* 0x0000008003037810 */ /* 0x000fe40007ffe0ff */
[----:B--2---:R-:W-:-:S04]  /*3190*/  LOP3.LUT P0, RZ, R6, R9, RZ, 0xfc, !PT ;  /* 0x0000000906ff7212 */ /* 0x004fc8000780fcff */
[----:B------:R-:W-:-:S05]  /*31a0*/  SEL R11, RZ, 0x1, !P0 ;  /* 0x00000001ff0b7807 */ /* 0x000fca0004000000 */
[----:B------:R0:W-:Y:S04]  /*31b0*/  STG.E.U8 desc[UR6][R4.64], R11 ;  /* 0x0000000b04007986 */ /* 0x0001e8000c101106 */
.L_x_25854:
[----:B------:R-:W-:-:S13]  /*31c0*/  ISETP.GE.AND P0, PT, R3, UR4, PT ;  /* 0x0000000403007c0c */ /* 0x000fda000bf06270 */
[----:B------:R-:W-:Y:S05]  /*31d0*/  @P0 BREAK.RELIABLE B1 ;  /* 0x0000000000010942 */ /* 0x000fea0003800100 */
[----:B------:R-:W-:Y:S05]  /*31e0*/  @P0 BRA `(.L_x_25856) ;  /* 0x0000001400ac0947 */ /* 0x000fea0003800000 */
[----:B------:R-:W-:Y:S05]  /*31f0*/  BSYNC.RELIABLE B1 ;  /* 0x0000000000017941 */ /* 0x000fea0003800100 */
.L_x_25853:
        /* <DEDUP_REMOVED lines=348> */
.L_x_25858:
        /* <DEDUP_REMOVED lines=14> */
.L_x_25856:
[----:B------:R-:W-:Y:S05]  /*48a0*/  BSYNC.RECONVERGENT B0 ;  /* 0x0000000000007941 */ /* 0x000fea0003800200 */
.L_x_25852:
        /* <DEDUP_REMOVED lines=351> */
.L_x_25859:
[----:B------:R-:W0:Y:S01]  /*5ea0*/  LDCU.128 UR8, c[0x0][0x5f0] ;  /* 0x0000be00ff0877ac */ /* 0x000e220008000c00 */
[----:B------:R-:W1:Y:S01]  /*5eb0*/  LDCU.64 UR4, c[0x0][0x5e8] ;  /* 0x0000bd00ff0477ac */ /* 0x000e620008000a00 */
[----:B0-----:R-:W-:Y:S02]  /*5ec0*/  IADD3 R6, P1, PT, R2, UR10, RZ ;  /* 0x0000000a02067c10 */ /* 0x001fe4000ff3e0ff */
[----:B------:R-:W-:Y:S02]  /*5ed0*/  IADD3 R4, P0, PT, R4, UR8, RZ ;  /* 0x0000000804047c10 */ /* 0x000fe4000ff1e0ff */
[----:B------:R-:W-:Y:S02]  /*5ee0*/  IADD3.X R7, PT, PT, RZ, UR11, RZ, P1, !PT ;  /* 0x0000000bff077c10 */ /* 0x000fe40008ffe4ff */
[----:B------:R-:W-:-:S04]  /*5ef0*/  IADD3.X R5, PT, PT, RZ, UR9, RZ, P0, !PT ;  /* 0x00000009ff057c10 */ /* 0x000fc800087fe4ff */
[----:B------:R-:W2:Y:S04]  /*5f00*/  LDG.E R7, desc[UR6][R6.64] ;  /* 0x0000000606077981 */ /* 0x000ea8000c1e1900 */
[----:B------:R-:W2:Y:S01]  /*5f10*/  LDG.E R4, desc[UR6][R4.64] ;  /* 0x0000000604047981 */ /* 0x000ea2000c1e1900 */
[----:B-1----:R-:W-:-:S04]  /*5f20*/  IADD3 R2, P1, PT, R3, UR4, RZ ;  /* 0x0000000403027c10 */ /* 0x002fc8000ff3e0ff */
[----:B------:R-:W-:Y:S02]  /*5f30*/  IADD3.X R3, PT, PT, RZ, UR5, RZ, P1, !PT ;  /* 0x00000005ff037c10 */ /* 0x000fe40008ffe4ff */
[----:B--2---:R-:W-:-:S04]  /*5f40*/  LOP3.LUT P0, RZ, R4, R7, RZ, 0xfc, !PT ;  /* 0x0000000704ff7212 */ /* 0x004fc8000780fcff */
[----:B------:R-:W-:-:S05]  /*5f50*/  SEL R9, RZ, 0x1, !P0 ;  /* 0x00000001ff097807 */ /* 0x000fca0004000000 */
[----:B------:R-:W-:Y:S01]  /*5f60*/  STG.E.U8 desc[UR6][R2.64], R9 ;  /* 0x0000000902007986 */ /* 0x000fe2000c101106 */
[----:B------:R-:W-:Y:S05]  /*5f70*/  EXIT ;  /* 0x000000000000794d */ /* 0x000fea0003800000 */
.L_x_25860:
        /* <DEDUP_REMOVED lines=16> */
.L_x_43611:


//--------------------- .text._ZN2at6native27unrolled_elementwise_kernelINS0_13BinaryFunctorIiibZZZNS0_22logical_or_kernel_cudaERNS_14TensorIteratorEENKUlvE0_clEvENKUlvE1_clEvEUliiE_EESt5arrayIPcLm3EELi4E23TrivialOffsetCalculatorILi2EjESC_ILi1EjENS0_6memory15LoadWithoutCastENSF_16StoreWithoutCastEEEviT_T0_T2_T3_T4_T5_ --------------------------
	.section	.text._ZN2at6native27unrolled_elementwise_kernelINS0_13BinaryFunctorIiibZZZNS0_22logical_or_kernel_cudaERNS_14TensorIteratorEENKUlvE0_clEvENKUlvE1_clEvEUliiE_EESt5arrayIPcLm3EELi4E23TrivialOffsetCalculatorILi2EjESC_ILi1EjENS0_6memory15LoadWithoutCastENSF_16StoreWithoutCastEEEviT_T0_T2_T3_T4_T5_,"ax",@progbits
	.align	128
        .global         _ZN2at6native27unrolled_elementwise_kernelINS0_13BinaryFunctorIiibZZZNS0_22logical_or_kernel_cudaERNS_14TensorIteratorEENKUlvE0_clEvENKUlvE1_clEvEUliiE_EESt5arrayIPcLm3EELi4E23TrivialOffsetCalculatorILi2EjESC_ILi1EjENS0_6memory15LoadWithoutCastENSF_16StoreWithoutCastEEEviT_T0_T2_T3_T4_T5_
        .type           _ZN2at6native27unrolled_elementwise_kernelINS0_13BinaryFunctorIiibZZZNS0_22logical_or_kernel_cudaERNS_14TensorIteratorEENKUlvE0_clEvENKUlvE1_clEvEUliiE_EESt5arrayIPcLm3EELi4E23TrivialOffsetCalculatorILi2EjESC_ILi1EjENS0_6memory15LoadWithoutCastENSF_16StoreWithoutCastEEEviT_T0_T2_T3_T4_T5_,@function
        .size           _ZN2at6native27unrolled_elementwise_kernelINS0_13BinaryFunctorIiibZZZNS0_22logical_or_kernel_cudaERNS_14TensorIteratorEENKUlvE0_clEvENKUlvE1_clEvEUliiE_EESt5arrayIPcLm3EELi4E23TrivialOffsetCalculatorILi2EjESC_ILi1EjENS0_6memory15LoadWithoutCastENSF_16StoreWithoutCastEEEviT_T0_T2_T3_T4_T5_,(.L_x_43612 - _ZN2at6native27unrolled_elementwise_kernelINS0_13BinaryFunctorIiibZZZNS0_22logical_or_kernel_cudaERNS_14TensorIteratorEENKUlvE0_clEvENKUlvE1_clEvEUliiE_EESt5arrayIPcLm3EELi4E23TrivialOffsetCalculatorILi2EjESC_ILi1EjENS0_6memory15LoadWithoutCastENSF_16StoreWithoutCastEEEviT_T0_T2_T3_T4_T5_)
        .other          _ZN2at6native27unrolled_elementwise_kernelINS0_13BinaryFunctorIiibZZZNS0_22logical_or_kernel_cudaERNS_14TensorIteratorEENKUlvE0_clEvENKUlvE1_clEvEUliiE_EESt5arrayIPcLm3EELi4E23TrivialOffsetCalculatorILi2EjESC_ILi1EjENS0_6memory15LoadWithoutCastENSF_16StoreWithoutCastEEEviT_T0_T2_T3_T4_T5_,@"STO_CUDA_ENTRY STV_DEFAULT"
_ZN2at6native27unrolled_elementwise_kernelINS0_13BinaryFunctorIiibZZZNS0_22logical_or_kernel_cudaERNS_14TensorIteratorEENKUlvE0_clEvENKUlvE1_clEvEUliiE_EESt5arrayIPcLm3EELi4E23TrivialOffsetCalculatorILi2EjESC_ILi1EjENS0_6memory15LoadWithoutCastENSF_16StoreWithoutCastEEEviT_T0_T2_T3_T4_T5_:
.text._ZN2at6native27unrolled_elementwise_kernelINS0_13BinaryFunctorIiibZZZNS0_22logical_or_kernel_cudaERNS_14TensorIteratorEENKUlvE0_clEvENKUlvE1_clEvEUliiE_EESt5arrayIPcLm3EELi4E23TrivialOffsetCalculatorILi2EjESC_ILi1EjENS0_6memory15LoadWithoutCastENSF_16StoreWithoutCastEEEviT_T0_T2_T3_T4_T5_:
        /* <DEDUP_REMOVED lines=14> */
[----:B------:R-:W-:Y:S01]  /*00e0*/  @!P3 VIADD R23, R19, 0x80 ;  /* 0x000000801317b836 */ /* 0x000fe20000000000 */
[----:B------:R-:W-:-:S04]  /*00f0*/  @!P3 LEA R27, R0, R19, 0x9 ;  /* 0x00000013001bb211 */ /* 0x000fc800078e48ff */
        /* <DEDUP_REMOVED lines=8> */
[----:B------:R-:W-:Y:S02]  /*0180*/  @!P4 VIADD R23, R23, 0x80 ;  /* 0x000000801717c836 */ /* 0x000fe40000000000 */
[----:B-----5:R-:W-:-:S03]  /*0190*/  @!P4 IMAD.WIDE.U32 R16, R25, 0x4, R16 ;  /* 0x000000041910c825 */ /* 0x020fc600078e0010 */
[----:B------:R-:W-:Y:S01]  /*01a0*/  ISETP.GE.AND P0, PT, R23, R18, PT ;  /* 0x000000121700720c */ /* 0x000fe20003f06270 */
[----:B--2---:R-:W-:Y:S02]  /*01b0*/  @!P4 IMAD.WIDE.U32 R2, R25, 0x4, R2 ;  /* 0x000000041902c825 */ /* 0x004fe400078e0002 */
[----:B------:R-:W2:Y:S04]  /*01c0*/  @!P4 LDG.E R16, desc[UR4][R16.64] ;  /* 0x000000041010c981 */ /* 0x000ea8000c1e1900 */
[----:B------:R-:W2:Y:S06]  /*01d0*/  @!P4 LDG.E R3, desc[UR4][R2.64] ;  /* 0x000000040203c981 */ /* 0x000eac000c1e1900 */
[----:B------:R-:W-:-:S02]  /*01e0*/  @!P0 IMAD R21, R0, 0x200, R23 ;  /* 0x0000020000158824 */ /* 0x000fc400078e0217 */
[----:B------:R-:W-:-:S05]  /*01f0*/  @!P0 VIADD R23, R23, 0x80 ;  /* 0x0000008017178836 */ /* 0x000fca0000000000 */
[----:B------:R-:W-:Y:S01]  /*0200*/  ISETP.GE.AND P1, PT, R23, R18, PT ;  /* 0x000000121700720c */ /* 0x000fe20003f26270 */
[----:B0-----:R-:W-:-:S04]  /*0210*/  @!P0 IMAD.WIDE.U32 R4, R21, 0x4, R4 ;  /* 0x0000000415048825 */ /* 0x001fc800078e0004 */
[----:B------:R-:W-:Y:S02]  /*0220*/  @!P0 IMAD.WIDE.U32 R6, R21, 0x4, R6 ;  /* 0x0000000415068825 */ /* 0x000fe400078e0006 */
[----:B------:R0:W5:Y:S04]  /*0230*/  @!P0 LDG.E R4, desc[UR4][R4.64] ;  /* 0x0000000404048981 */ /* 0x000168000c1e1900 */
[----:B------:R-:W5:Y:S02]  /*0240*/  @!P0 LDG.E R7, desc[UR4][R6.64] ;  /* 0x0000000406078981 */ /* 0x000f64000c1e1900 */
[----:B------:R-:W-:-:S04]  /*0250*/  @!P1 IMAD R23, R0, 0x200, R23 ;  /* 0x0000020000179824 */ /* 0x000fc800078e0217 */
[----:B---3--:R-:W-:-:S04]  /*0260*/  @!P1 IMAD.WIDE.U32 R8, R23, 0x4, R8 ;  /* 0x0000000417089825 */ /* 0x008fc800078e0008 */
[----:B-1----:R-:W-:Y:S02]  /*0270*/  @!P1 IMAD.WIDE.U32 R10, R23, 0x4, R10 ;  /* 0x00000004170a9825 */ /* 0x002fe400078e000a */
[----:B------:R-:W3:Y:S04]  /*0280*/  @!P1 LDG.E R8, desc[UR4][R8.64] ;  /* 0x0000000408089981 */ /* 0x000ee8000c1e1900 */
[----:B------:R-:W3:Y:S01]  /*0290*/  @!P1 LDG.E R11, desc[UR4][R10.64] ;  /* 0x000000040a0b9981 */ /* 0x000ee2000c1e1900 */
[----:B------:R-:W-:Y:S01]  /*02a0*/  PLOP3.LUT P2, PT, PT, PT, PT, 0x8, 0x80 ;  /* 0x000000000080781c */ /* 0x000fe20003f4e170 */
[----:B------:R-:W-:Y:S04]  /*02b0*/  BSSY.RECONVERGENT B0, `(.L_x_25861) ;  /* 0x0000026000007945 */ /* 0x000fe80003800200 */
[----:B------:R-:W-:Y:S01]  /*02c0*/  BSSY.RELIABLE B1, `(.L_x_25862) ;  /* 0x000001d000017945 */ /* 0x000fe20003800100 */
[----:B----4-:R-:W-:-:S02]  /*02d0*/  @!P3 LOP3.LUT P2, RZ, R12, R15, RZ, 0xfc, !PT ;  /* 0x0000000f0cffb212 */ /* 0x010fc4000784fcff */
[----:B------:R-:W-:Y:S02]  /*02e0*/  PLOP3.LUT P3, PT, PT, PT, PT, 0x8, 0x80 ;  /* 0x000000000080781c */ /* 0x000fe40003f6e170 */
[----:B--2---:R-:W-:Y:S02]  /*02f0*/  @!P4 LOP3.LUT P3, RZ, R16, R3, RZ, 0xfc, !PT ;  /* 0x0000000310ffc212 */ /* 0x004fe4000786fcff */
[----:B------:R-:W-:Y:S02]  /*0300*/  PLOP3.LUT P4, PT, PT, PT, PT, 0x8, 0x80 ;  /* 0x000000000080781c */ /* 0x000fe40003f8e170 */
[----:B0-----:R-:W-:Y:S02]  /*0310*/  SEL R5, RZ, 0x1, !P2 ;  /* 0x00000001ff057807 */ /* 0x001fe40005000000 */
[----:B-----5:R-:W-:Y:S02]  /*0320*/  @!P0 LOP3.LUT P4, RZ, R4, R7, RZ, 0xfc, !PT ;  /* 0x0000000704ff8212 */ /* 0x020fe4000788fcff */
[----:B------:R-:W-:-:S02]  /*0330*/  PLOP3.LUT P0, PT, PT, PT, PT, 0x8, 0x80 ;  /* 0x000000000080781c */ /* 0x000fc40003f0e170 */
[----:B---3--:R-:W-:Y:S02]  /*0340*/  @!P1 LOP3.LUT P0, RZ, R8, R11, RZ, 0xfc, !PT ;  /* 0x0000000b08ff9212 */ /* 0x008fe4000780fcff */
[----:B------:R-:W-:Y:S02]  /*0350*/  ISETP.GE.AND P1, PT, R19, R18, PT ;  /* 0x000000121300720c */ /* 0x000fe40003f26270 */
[----:B------:R-:W-:Y:S02]  /*0360*/  SEL R7, RZ, 0x1, !P3 ;  /* 0x00000001ff077807 */ /* 0x000fe40005800000 */
[----:B------:R-:W-:Y:S02]  /*0370*/  SEL R9, RZ, 0x1, !P4 ;  /* 0x00000001ff097807 */ /* 0x000fe40006000000 */
[----:B------:R-:W-:-:S07]  /*0380*/  SEL R11, RZ, 0x1, !P0 ;  /* 0x00000001ff0b7807 */ /* 0x000fce0004000000 */
        /* <DEDUP_REMOVED lines=16> */
.L_x_25863:
[----:B------:R-:W-:Y:S05]  /*0490*/  BSYNC.RELIABLE B1 ;  /* 0x0000000000017941 */ /* 0x000fea0003800100 */
.L_x_25862:
[----:B------:R-:W-:-:S13]  /*04a0*/  ISETP.GE.AND P0, PT, R19, R18, PT ;  /* 0x000000121300720c */ /* 0x000fda0003f06270 */
[----:B------:R-:W1:Y:S01]  /*04b0*/  @!P0 LDC.64 R4, c[0x0][0x388] ;  /* 0x0000e200ff048b82 */ /* 0x000e620000000a00 */
[----:B0-----:R-:W-:Y:S01]  /*04c0*/  @!P0 IMAD R3, R0, 0x200, R19 ;  /* 0x0000020000038824 */ /* 0x001fe200078e0213 */
[----:B------:R-:W-:-:S04]  /*04d0*/  @!P0 IADD3 R19, PT, PT, R19, 0x80, RZ ;  /* 0x0000008013138810 */ /* 0x000fc80007ffe0ff */
[----:B-1----:R-:W-:-:S05]  /*04e0*/  @!P0 IADD3 R2, P1, PT, R3, R4, RZ ;  /* 0x0000000403028210 */ /* 0x002fca0007f3e0ff */
[----:B------:R-:W-:-:S05]  /*04f0*/  @!P0 IMAD.X R3, RZ, RZ, R5, P1 ;  /* 0x000000ffff038224 */ /* 0x000fca00008e0605 */
[----:B------:R1:W-:Y:S03]  /*0500*/  @!P0 STG.E.U8 desc[UR4][R2.64], R9 ;  /* 0x0000000902008986 */ /* 0x0003e6000c101104 */
.L_x_25864:
[----:B------:R-:W-:Y:S05]  /*0510*/  BSYNC.RECONVERGENT B0 ;  /* 0x0000000000007941 */ /* 0x000fea0003800200 */
.L_x_25861:
        /* <DEDUP_REMOVED lines=9> */
.L_x_25865:
        /* <DEDUP_REMOVED lines=13> */
.L_x_43612:


//--------------------- .text._ZN2at6native29vectorized_elementwise_kernelILi2ENS0_13BinaryFunctorIiibZZZNS0_22logical_or_kernel_cudaERNS_14TensorIteratorEENKUlvE0_clEvENKUlvE1_clEvEUliiE_EESt5arrayIPcLm3EEEEviT0_T1_ --------------------------
	.section	.text._ZN2at6native29vectorized_elementwise_kernelILi2ENS0_13BinaryFunctorIiibZZZNS0_22logical_or_kernel_cudaERNS_14TensorIteratorEENKUlvE0_clEvENKUlvE1_clEvEUliiE_EESt5arrayIPcLm3EEEEviT0_T1_,"ax",@progbits
	.align	128
        .global         _ZN2at6native29vectorized_elementwise_kernelILi2ENS0_13BinaryFunctorIiibZZZNS0_22logical_or_kernel_cudaERNS_14TensorIteratorEENKUlvE0_clEvENKUlvE1_clEvEUliiE_EESt5arrayIPcLm3EEEEviT0_T1_
        .type           _ZN2at6native29vectorized_elementwise_kernelILi2ENS0_13BinaryFunctorIiibZZZNS0_22logical_or_kernel_cudaERNS_14TensorIteratorEENKUlvE0_clEvENKUlvE1_clEvEUliiE_EESt5arrayIPcLm3EEEEviT0_T1_,@function
        .size           _ZN2at6native29vectorized_elementwise_kernelILi2ENS0_13BinaryFunctorIiibZZZNS0_22logical_or_kernel_cudaERNS_14TensorIteratorEENKUlvE0_clEvENKUlvE1_clEvEUliiE_EESt5arrayIPcLm3EEEEviT0_T1_,(.L_x_43613 - _ZN2at6native29vectorized_elementwise_kernelILi2ENS0_13BinaryFunctorIiibZZZNS0_22logical_or_kernel_cudaERNS_14TensorIteratorEENKUlvE0_clEvENKUlvE1_clEvEUliiE_EESt5arrayIPcLm3EEEEviT0_T1_)
        .other          _ZN2at6native29vectorized_elementwise_kernelILi2ENS0_13BinaryFunctorIiibZZZNS0_22logical_or_kernel_cudaERNS_14TensorIteratorEENKUlvE0_clEvENKUlvE1_clEvEUliiE_EESt5arrayIPcLm3EEEEviT0_T1_,@"STO_CUDA_ENTRY STV_DEFAULT"
_ZN2at6native29vectorized_elementwise_kernelILi2ENS0_13BinaryFunctorIiibZZZNS0_22logical_or_kernel_cudaERNS_14TensorIteratorEENKUlvE0_clEvENKUlvE1_clEvEUliiE_EESt5arrayIPcLm3EEEEviT0_T1_:
.text._ZN2at6native29vectorized_elementwise_kernelILi2ENS0_13BinaryFunctorIiibZZZNS0_22logical_or_kernel_cudaERNS_14TensorIteratorEENKUlvE0_clEvENKUlvE1_clEvEUliiE_EESt5arrayIPcLm3EEEEviT0_T1_:
        /* <DEDUP_REMOVED lines=20> */
[C---:B--2---:R-:W-:Y:S01]  /*0140*/  @!P0 IMAD.WIDE.U32 R18, R7.reuse, 0x4, R18 ;  /* 0x0000000407128825 */ /* 0x044fe200078e0012 */
[----:B------:R-:W2:Y:S03]  /*0150*/  LDC.64 R22, c[0x0][0x390] ;  /* 0x0000e400ff167b82 */ /* 0x000ea60000000a00 */
[----:B---3--:R-:W-:Y:S01]  /*0160*/  @!P0 IMAD.WIDE.U32 R20, R7, 0x4, R20 ;  /* 0x0000000407148825 */ /* 0x008fe200078e0014 */
[----:B------:R3:W2:Y:S04]  /*0170*/  @!P0 LDG.E R25, desc[UR4][R18.64] ;  /* 0x0000000412198981 */ /* 0x0006a8000c1e1900 */
[----:B------:R4:W2:Y:S03]  /*0180*/  @!P0 LDG.E R6, desc[UR4][R20.64] ;  /* 0x0000000414068981 */ /* 0x0008a6000c1e1900 */
[----:B------:R-:W-:-:S02]  /*0190*/  @!P1 IMAD.IADD R17, R0, 0x1, R5 ;  /* 0x0000000100119824 */ /* 0x000fc400078e0205 */
[----:B------:R-:W-:Y:S01]  /*01a0*/  @!P1 VIADD R5, R5, 0x80 ;  /* 0x0000008005059836 */ /* 0x000fe20000000000 */
[----:B---3--:R-:W3:Y:S01]  /*01b0*/  LDC.64 R18, c[0x0][0x390] ;  /* 0x0000e400ff127b82 */ /* 0x008ee20000000a00 */
[----:B-1----:R-:W-:-:S03]  /*01c0*/  @!P1 IMAD.WIDE.U32 R8, R17, 0x4, R8 ;  /* 0x0000000411089825 */ /* 0x002fc600078e0008 */
[----:B------:R-:W-:Y:S02]  /*01d0*/  ISETP.GE.U32.AND P2, PT, R5, R2, PT ;  /* 0x000000020500720c */ /* 0x000fe40003f46070 */
[----:B------:R1:W3:Y:S01]  /*01e0*/  @!P1 LDG.E R7, desc[UR4][R8.64] ;  /* 0x0000000408079981 */ /* 0x0002e2000c1e1900 */
[----:B----4-:R-:W-:Y:S01]  /*01f0*/  @!P1 IMAD.WIDE.U32 R28, R17, 0x4, R28 ;  /* 0x00000004111c9825 */ /* 0x010fe200078e001c */
[----:B------:R-:W4:Y:S04]  /*0200*/  LDC.64 R20, c[0x0][0x398] ;  /* 0x0000e600ff147b82 */ /* 0x000f280000000a00 */
[----:B------:R-:W4:Y:S04]  /*0210*/  @!P1 LDG.E R24, desc[UR4][R28.64] ;  /* 0x000000041c189981 */ /* 0x000f28000c1e1900 */
[----:B-1----:R-:W1:Y:S01]  /*0220*/  LDC.64 R8, c[0x0][0x398] ;  /* 0x0000e600ff087b82 */ /* 0x002e620000000a00 */
[----:B------:R-:W-:-:S02]  /*0230*/  @!P2 IMAD.IADD R15, R0, 0x1, R5 ;  /* 0x00000001000fa824 */ /* 0x000fc400078e0205 */
[----:B------:R-:W-:-:S05]  /*0240*/  @!P2 VIADD R5, R5, 0x80 ;  /* 0x000000800505a836 */ /* 0x000fca0000000000 */
[----:B------:R-:W-:Y:S01]  /*0250*/  ISETP.GE.U32.AND P3, PT, R5, R2, PT ;  /* 0x000000020500720c */ /* 0x000fe20003f66070 */
[----:B------:R-:W1:-:S12]  /*0260*/  LDC.64 R16, c[0x0][0x398] ;  /* 0x0000e600ff107b82 */ /* 0x000e580000000a00 */
[----:B------:R-:W-:Y:S02]  /*0270*/  @!P3 IMAD.IADD R27, R0, 0x1, R5 ;  /* 0x00000001001bb824 */ /* 0x000fe400078e0205 */
[----:B------:R-:W-:-:S05]  /*0280*/  @!P3 VIADD R5, R5, 0x80 ;  /* 0x000000800505b836 */ /* 0x000fca0000000000 */
[----:B------:R-:W-:Y:S01]  /*0290*/  ISETP.GE.U32.AND P4, PT, R5, R2, PT ;  /* 0x000000020500720c */ /* 0x000fe20003f86070 */
[----:B0-----:R-:W-:-:S04]  /*02a0*/  @!P2 IMAD.WIDE.U32 R10, R15, 0x4, R10 ;  /* 0x000000040f0aa825 */ /* 0x001fc800078e000a */
[----:B-----5:R-:W-:Y:S02]  /*02b0*/  @!P2 IMAD.WIDE.U32 R12, R15, 0x4, R12 ;  /* 0x000000040f0ca825 */ /* 0x020fe400078e000c */
[----:B------:R-:W0:Y:S01]  /*02c0*/  LDC.64 R14, c[0x0][0x390] ;  /* 0x0000e400ff0e7b82 */ /* 0x000e220000000a00 */
[----:B------:R-:W5:Y:S01]  /*02d0*/  @!P2 LDG.E R10, desc[UR4][R10.64] ;  /* 0x000000040a0aa981 */ /* 0x000f62000c1e1900 */
[----:B--2---:R-:W-:-:S03]  /*02e0*/  @!P3 IMAD.WIDE.U32 R22, R27, 0x4, R22 ;  /* 0x000000041b16b825 */ /* 0x004fc600078e0016 */
[----:B------:R-:W5:Y:S01]  /*02f0*/  @!P2 LDG.E R13, desc[UR4][R12.64] ;  /* 0x000000040c0da981 */ /* 0x000f62000c1e1900 */
[----:B------:R-:W-:Y:S02]  /*0300*/  @!P4 IMAD.IADD R4, R0, 0x1, R5 ;  /* 0x000000010004c824 */ /* 0x000fe400078e0205 */
[----:B------:R-:W-:Y:S01]  /*0310*/  @!P4 VIADD R5, R5, 0x80 ;  /* 0x000000800505c836 */ /* 0x000fe20000000000 */
[----:B------:R-:W2:Y:S04]  /*0320*/  @!P3 LDG.E R22, desc[UR4][R22.64] ;  /* 0x000000041616b981 */ /* 0x000ea8000c1e1900 */
[----:B------:R-:W-:Y:S01]  /*0330*/  ISETP.GE.U32.AND P5, PT, R5, R2, PT ;  /* 0x000000020500720c */ /* 0x000fe20003fa6070 */
[----:B-1----:R-:W-:-:S04]  /*0340*/  @!P3 IMAD.WIDE.U32 R8, R27, 0x4, R8 ;  /* 0x000000041b08b825 */ /* 0x002fc800078e0008 */
[C---:B------:R-:W-:Y:S02]  /*0350*/  @!P4 IMAD.WIDE.U32 R16, R4.reuse, 0x4, R16 ;  /* 0x000000040410c825 */ /* 0x040fe400078e0010 */
[----:B------:R-:W2:Y:S02]  /*0360*/  @!P3 LDG.E R9, desc[UR4][R8.64] ;  /* 0x000000040809b981 */ /* 0x000ea4000c1e1900 */
[----:B0-----:R-:W-:Y:S02]  /*0370*/  @!P4 IMAD.WIDE.U32 R14, R4, 0x4, R14 ;  /* 0x00000004040ec825 */ /* 0x001fe400078e000e */
[----:B------:R-:W2:Y:S02]  /*0380*/  @!P4 LDG.E R17, desc[UR4][R16.64] ;  /* 0x000000041011c981 */ /* 0x000ea4000c1e1900 */
[----:B------:R-:W-:Y:S02]  /*0390*/  @!P5 IMAD.IADD R27, R0, 0x1, R5 ;  /* 0x00000001001bd824 */ /* 0x000fe400078e0205 */
[----:B------:R-:W2:Y:S02]  /*03a0*/  @!P4 LDG.E R14, desc[UR4][R14.64] ;  /* 0x000000040e0ec981 */ /* 0x000ea4000c1e1900 */
[----:B---3--:R-:W-:-:S04]  /*03b0*/  @!P5 IMAD.WIDE.U32 R18, R27, 0x4, R18 ;  /* 0x000000041b12d825 */ /* 0x008fc800078e0012 */
[----:B----4-:R-:W-:Y:S02]  /*03c0*/  @!P5 IMAD.WIDE.U32 R20, R27, 0x4, R20 ;  /* 0x000000041b14d825 */ /* 0x010fe400078e0014 */
[----:B------:R-:W3:Y:S04]  /*03d0*/  @!P5 LDG.E R18, desc[UR4][R18.64] ;  /* 0x000000041212d981 */ /* 0x000ee8000c1e1900 */
[----:B------:R-:W3:Y:S01]  /*03e0*/  @!P5 LDG.E R21, desc[UR4][R20.64] ;  /* 0x000000041415d981 */ /* 0x000ee2000c1e1900 */
[----:B------:R-:W-:Y:S01]  /*03f0*/  PLOP3.LUT P6, PT, PT, PT, PT, 0x8, 0x80 ;  /* 0x000000000080781c */ /* 0x000fe20003fce170 */
[----:B------:R-:W-:Y:S01]  /*0400*/  @!P5 VIADD R5, R5, 0x80 ;  /* 0x000000800505d836 */ /* 0x000fe20000000000 */
[----:B------:R-:W-:Y:S02]  /*0410*/  @!P0 LOP3.LUT P6, RZ, R25, R6, RZ, 0xfc, !PT ;  /* 0x0000000619ff8212 */ /* 0x000fe400078cfcff */
[----:B------:R-:W-:-:S02]  /*0420*/  PLOP3.LUT P0, PT, PT, PT, PT, 0x8, 0x80 ;  /* 0x000000000080781c */ /* 0x000fc40003f0e170 */
[----:B------:R-:W-:Y:S02]  /*0430*/  @!P1 LOP3.LUT P0, RZ, R7, R24, RZ, 0xfc, !PT ;  /* 0x0000001807ff9212 */ /* 0x000fe4000780fcff */
[----:B------:R-:W-:Y:S01]  /*0440*/  PLOP3.LUT P1, PT, PT, PT, PT, 0x8, 0x80 ;  /* 0x000000000080781c */ /* 0x000fe20003f2e170 */
[----:B------:R-:W0:Y:S01]  /*0450*/  LDC.64 R6, c[0x0][0x390] ;  /* 0x0000e400ff067b82 */ /* 0x000e220000000a00 */
[----:B-----5:R-:W-:Y:S02]  /*0460*/  @!P2 LOP3.LUT P1, RZ, R10, R13, RZ, 0xfc, !PT ;  /* 0x0000000d0affa212 */ /* 0x020fe4000782fcff */
[----:B------:R-:W-:-:S05]  /*0470*/  PLOP3.LUT P2, PT, PT, PT, PT, 0x8, 0x80 ;  /* 0x000000000080781c */ /* 0x000fca0003f4e170 */
[----:B------:R-:W1:Y:S01]  /*0480*/  LDC.64 R10, c[0x0][0x398] ;  /* 0x0000e600ff0a7b82 */ /* 0x000e620000000a00 */
[----:B--2---:R-:W-:-:S07]  /*0490*/  @!P3 LOP3.LUT P2, RZ, R22, R9, RZ, 0xfc, !PT ;  /* 0x0000000916ffb212 */ /* 0x004fce000784fcff */
[----:B------:R-:W2:Y:S01]  /*04a0*/  LDC.64 R8, c[0x0][0x398] ;  /* 0x0000e600ff087b82 */ /* 0x000ea20000000a00 */
[----:B------:R-:W-:Y:S02]  /*04b0*/  PLOP3.LUT P3, PT, PT, PT, PT, 0x8, 0x80 ;  /* 0x000000000080781c */ /* 0x000fe40003f6e170 */
[----:B------:R-:W-:Y:S02]  /*04c0*/  @!P4 LOP3.LUT P3, RZ, R14, R17, RZ, 0xfc, !PT ;  /* 0x000000110effc212 */ /* 0x000fe4000786fcff */
[----:B------:R-:W-:Y:S02]  /*04d0*/  PLOP3.LUT P4, PT, PT, PT, PT, 0x8, 0x80 ;  /* 0x000000000080781c */ /* 0x000fe40003f8e170 */
[----:B---3--:R-:W-:Y:S02]  /*04e0*/  @!P5 LOP3.LUT P4, RZ, R18, R21, RZ, 0xfc, !PT ;  /* 0x0000001512ffd212 */ /* 0x008fe4000788fcff */
[----:B------:R-:W-:-:S13]  /*04f0*/  ISETP.GE.U32.AND P5, PT, R5, R2, PT ;  /* 0x000000020500720c */ /* 0x000fda0003fa6070 */
[----:B------:R-:W-:-:S04]  /*0500*/  @!P5 IMAD.IADD R13, R0, 0x1, R5 ;  /* 0x00000001000dd824 */ /* 0x000fc800078e0205 */
[----:B0-----:R-:W-:-:S04]  /*0510*/  @!P5 IMAD.WIDE.U32 R6, R13, 0x4, R6 ;  /* 0x000000040d06d825 */ /* 0x001fc800078e0006 */
[----:B--2---:R-:W-:Y:S02]  /*0520*/  @!P5 IMAD.WIDE.U32 R12, R13, 0x4, R8 ;  /* 0x000000040d0cd825 */ /* 0x004fe400078e0008 */
[----:B------:R-:W2:Y:S01]  /*0530*/  @!P5 LDG.E R6, desc[UR4][R6.64] ;  /* 0x000000040606d981 */ /* 0x000ea2000c1e1900 */
[----:B------:R-:W-:Y:S01]  /*0540*/  P2R R4, PR, RZ, 0x40 ;  /* 0x00000040ff047803 */ /* 0x000fe20000000000 */
[----:B------:R-:W0:Y:S02]  /*0550*/  LDC.64 R8, c[0x0][0x390] ;  /* 0x0000e400ff087b82 */ /* 0x000e240000000a00 */
[----:B------:R-:W2:Y:S01]  /*0560*/  @!P5 LDG.E R13, desc[UR4][R12.64] ;  /* 0x000000040c0dd981 */ /* 0x000ea2000c1e1900 */
[----:B------:R-:W-:Y:S01]  /*0570*/  PLOP3.LUT P6, PT, PT, PT, PT, 0x8, 0x80 ;  /* 0x000000000080781c */ /* 0x000fe20003fce170 */
[----:B------:R-:W-:Y:S01]  /*0580*/  @!P5 VIADD R5, R5, 0x80 ;  /* 0x000000800505d836 */ /* 0x000fe20000000000 */
[----:B--2---:R-:W-:Y:S02]  /*0590*/  @!P5 LOP3.LUT P6, RZ, R6, R13, RZ, 0xfc, !PT ;  /* 0x0000000d06ffd212 */ /* 0x004fe400078cfcff */
[----:B------:R-:W-:-:S04]  /*05a0*/  ISETP.NE.AND P5, PT, R4, RZ, PT ;  /* 0x000000ff0400720c */ /* 0x000fc80003fa5270 */
[----:B------:R-:W-:Y:S02]  /*05b0*/  SEL R15, RZ, 0x1, !P5 ;  /* 0x00000001ff0f7807 */ /* 0x000fe40006800000 */
[----:B------:R-:W-:-:S13]  /*05c0*/  ISETP.GE.U32.AND P5, PT, R5, R2, PT ;  /* 0x000000020500720c */ /* 0x000fda0003fa6070 */
[----:B------:R-:W-:-:S04]  /*05d0*/  @!P5 IMAD.IADD R5, R0, 0x1, R5 ;  /* 0x000000010005d824 */ /* 0x000fc800078e0205 */
[----:B0-----:R-:W-:-:S04]  /*05e0*/  @!P5 IMAD.WIDE.U32 R8, R5, 0x4, R8 ;  /* 0x000000040508d825 */ /* 0x001fc800078e0008 */
[----:B-1----:R-:W-:Y:S02]  /*05f0*/  @!P5 IMAD.WIDE.U32 R10, R5, 0x4, R10 ;  /* 0x00000004050ad825 */ /* 0x002fe400078e000a */
[----:B------:R-:W2:Y:S04]  /*0600*/  @!P5 LDG.E R8, desc[UR4][R8.64] ;  /* 0x000000040808d981 */ /* 0x000ea8000c1e1900 */
[----:B------:R-:W2:Y:S01]  /*0610*/  @!P5 LDG.E R11, desc[UR4][R10.64] ;  /* 0x000000040a0bd981 */ /* 0x000ea2000c1e1900 */
[----:B------:R-:W-:Y:S02]  /*0620*/  SEL R13, RZ, 0x1, !P1 ;  /* 0x00000001ff0d7807 */ /* 0x000fe40004800000 */
[----:B------:R-:W-:Y:S02]  /*0630*/  ISETP.GE.U32.AND P1, PT, R3, R2, PT ;  /* 0x000000020300720c */ /* 0x000fe40003f26070 */
[----:B------:R-:W-:Y:S01]  /*0640*/  SEL R7, RZ, 0x1, !P0 ;  /* 0x00000001ff077807 */ /* 0x000fe20004000000 */
[----:B------:R-:W-:Y:S01]  /*0650*/  BSSY.RECONVERGENT B0, `(.L_x_25867) ;  /* 0x0000041000007945 */ /* 0x000fe20003800200 */
[----:B------:R-:W-:-:S03]  /*0660*/  PLOP3.LUT P0, PT, PT, PT, PT, 0x8, 0x80 ;  /* 0x000000000080781c */ /* 0x000fc60003f0e170 */
[----:B------:R-:W-:Y:S01]  /*0670*/  BSSY.RELIABLE B1, `(.L_x_25868) ;  /* 0x0000037000017945 */ /* 0x000fe20003800100 */
[----:B------:R-:W-:Y:S02]  /*0680*/  SEL R17, RZ, 0x1, !P2 ;  /* 0x00000001ff117807 */ /* 0x000fe40005000000 */
[----:B------:R-:W-:Y:S02]  /*0690*/  SEL R19, RZ, 0x1, !P3 ;  /* 0x00000001ff137807 */ /* 0x000fe40005800000 */
[----:B------:R-:W-:Y:S02]  /*06a0*/  SEL R6, RZ, 0x1, !P4 ;  /* 0x00000001ff067807 */ /* 0x000fe40006000000 */
[----:B------:R-:W-:Y:S02]  /*06b0*/  SEL R5, RZ, 0x1, !P6 ;  /* 0x00000001ff057807 */ /* 0x000fe40007000000 */
[----:B--2---:R-:W-:-:S04]  /*06c0*/  @!P5 LOP3.LUT P0, RZ, R8, R11, RZ, 0xfc, !PT ;  /* 0x0000000b08ffd212 */ /* 0x004fc8000780fcff */
        /* <DEDUP_REMOVED lines=16> */
.L_x_25869:
        /* <DEDUP_REMOVED lines=8> */
.L_x_25870:
        /* <DEDUP_REMOVED lines=8> */
.L_x_25871:
        /* <DEDUP_REMOVED lines=8> */
.L_x_25872:
        /* <DEDUP_REMOVED lines=9> */
.L_x_25873:
[----:B------:R-:W-:Y:S05]  /*09e0*/  BSYNC.RELIABLE B1 ;  /* 0x0000000000017941 */ /* 0x000fea0003800100 */
.L_x_25868:
[----:B------:R-:W-:-:S13]  /*09f0*/  ISETP.GE.U32.AND P0, PT, R3, R2, PT ;  /* 0x000000020300720c */ /* 0x000fda0003f06070 */
[----:B012---:R-:W0:Y:S01]  /*0a00*/  @!P0 LDC.64 R8, c[0x0][0x388] ;  /* 0x0000e200ff088b82 */ /* 0x007e220000000a00 */
[----:B------:R-:W-:Y:S02]  /*0a10*/  @!P0 IMAD.IADD R7, R0, 0x1, R3 ;  /* 0x0000000100078824 */ /* 0x000fe400078e0203 */
[----:B------:R-:W-:-:S03]  /*0a20*/  @!P0 VIADD R3, R3, 0x80 ;  /* 0x0000008003038836 */ /* 0x000fc60000000000 */
[----:B0-----:R-:W-:-:S05]  /*0a30*/  @!P0 IADD3 R6, P1, PT, R7, R8, RZ ;  /* 0x0000000807068210 */ /* 0x001fca0007f3e0ff */
[----:B------:R-:W-:-:S05]  /*0a40*/  @!P0 IMAD.X R7, RZ, RZ, R9, P1 ;  /* 0x000000ffff078224 */ /* 0x000fca00008e0609 */
[----:B------:R3:W-:Y:S03]  /*0a50*/  @!P0 STG.E.U8 desc[UR4][R6.64], R5 ;  /* 0x0000000506008986 */ /* 0x0007e6000c101104 */
.L_x_25874:
[----:B------:R-:W-:Y:S05]  /*0a60*/  BSYNC.RECONVERGENT B0 ;  /* 0x0000000000007941 */ /* 0x000fea0003800200 */
.L_x_25867:
        /* <DEDUP_REMOVED lines=9> */
.L_x_25866:
        /* <DEDUP_REMOVED lines=11> */
[----:B------:R-:W3:Y:S04]  /*0bb0*/  LDG.E.64 R18, desc[UR4][R6.64] ;  /* 0x0000000406127981 */ /* 0x000ee8000c1e1b00 */
[----:B------:R-:W4:Y:S04]  /*0bc0*/  LDG.E.64 R20, desc[UR4][R6.64+0x400] ;  /* 0x0004000406147981 */ /* 0x000f28000c1e1b00 */
[----:B------:R-:W5:Y:S04]  /*0bd0*/  LDG.E.64 R22, desc[UR4][R6.64+0x800] ;  /* 0x0008000406167981 */ /* 0x000f68000c1e1b00 */
[----:B------:R-:W5:Y:S04]  /*0be0*/  LDG.E.64 R16, desc[UR4][R4.64+0xc00] ;  /* 0x000c000404107981 */ /* 0x000f68000c1e1b00 */
[----:B------:R-:W5:Y:S01]  /*0bf0*/  LDG.E.64 R24, desc[UR4][R6.64+0xc00] ;  /* 0x000c000406187981 */ /* 0x000f62000c1e1b00 */
[----:B--2---:R-:W-:-:S05]  /*0c00*/  IADD3 R8, P0, PT, R0, UR6, RZ ;  /* 0x0000000600087c10 */ /* 0x004fca000ff1e0ff */
[----:B------:R-:W-:Y:S02]  /*0c10*/  IMAD.X R9, RZ, RZ, UR7, P0 ;  /* 0x00000007ff097e24 */ /* 0x000fe400080e06ff */
[----:B------:R-:W-:Y:S01]  /*0c20*/  IMAD.WIDE.U32 R2, R2, 0x2, R8 ;  /* 0x0000000202027825 */ /* 0x000fe200078e0008 */
[----:B---3--:R-:W-:Y:S02]  /*0c30*/  LOP3.LUT P6, RZ, R10, R18, RZ, 0xfc, !PT ;  /* 0x000000120aff7212 */ /* 0x008fe400078cfcff */
[----:B------:R-:W-:Y:S02]  /*0c40*/  LOP3.LUT P5, RZ, R11, R19, RZ, 0xfc, !PT ;  /* 0x000000130bff7212 */ /* 0x000fe400078afcff */
[----:B------:R-:W-:Y:S02]  /*0c50*/  SEL R0, RZ, 0x1, !P6 ;  /* 0x00000001ff007807 */ /* 0x000fe40007000000 */
[----:B----4-:R-:W-:Y:S02]  /*0c60*/  LOP3.LUT P4, RZ, R12, R20, RZ, 0xfc, !PT ;  /* 0x000000140cff7212 */ /* 0x010fe4000788fcff */
[----:B------:R-:W-:-:S02]  /*0c70*/  LOP3.LUT P3, RZ, R13, R21, RZ, 0xfc, !PT ;  /* 0x000000150dff7212 */ /* 0x000fc4000786fcff */
[----:B-----5:R-:W-:Y:S02]  /*0c80*/  LOP3.LUT P2, RZ, R14, R22, RZ, 0xfc, !PT ;  /* 0x000000160eff7212 */ /* 0x020fe4000784fcff */
[----:B------:R-:W-:Y:S02]  /*0c90*/  LOP3.LUT P1, RZ, R15, R23, RZ, 0xfc, !PT ;  /* 0x000000170fff7212 */ /* 0x000fe4000782fcff */
[----:B------:R-:W-:Y:S02]  /*0ca0*/  LOP3.LUT P0, RZ, R16, R24, RZ, 0xfc, !PT ;  /* 0x0000001810ff7212 */ /* 0x000fe4000780fcff */
[----:B------:R-:W-:Y:S02]  /*0cb0*/  LOP3.LUT P6, RZ, R17, R25, RZ, 0xfc, !PT ;  /* 0x0000001911ff7212 */ /* 0x000fe400078cfcff */
        /* <DEDUP_REMOVED lines=16> */
.L_x_25875:
        /* <DEDUP_REMOVED lines=12> */
.L_x_43613:


//--------------------- .text._ZN2at6native29vectorized_elementwise_kernelILi4ENS0_13BinaryFunctorIiibZZZNS0_22logical_or_kernel_cudaERNS_14TensorIteratorEENKUlvE0_clEvENKUlvE1_clEvEUliiE_EESt5arrayIPcLm3EEEEviT0_T1_ --------------------------
	.section	.text._ZN2at6native29vectorized_elementwise_kernelILi4ENS0_13BinaryFunctorIiibZZZNS0_22logical_or_kernel_cudaERNS_14TensorIteratorEENKUlvE0_clEvENKUlvE1_clEvEUliiE_EESt5arrayIPcLm3EEEEviT0_T1_,"ax",@progbits
	.align	128
        .global         _ZN2at6native29vectorized_elementwise_kernelILi4ENS0_13BinaryFunctorIiibZZZNS0_22logical_or_kernel_cudaERNS_14TensorIteratorEENKUlvE0_clEvENKUlvE1_clEvEUliiE_EESt5arrayIPcLm3EEEEviT0_T1_
        .type           _ZN2at6native29vectorized_elementwise_kernelILi4ENS0_13BinaryFunctorIiibZZZNS0_22logical_or_kernel_cudaERNS_14TensorIteratorEENKUlvE0_clEvENKUlvE1_clEvEUliiE_EESt5arrayIPcLm3EEEEviT0_T1_,@function
        .size           _ZN2at6native29vectorized_elementwise_kernelILi4ENS0_13BinaryFunctorIiibZZZNS0_22logical_or_kernel_cudaERNS_14TensorIteratorEENKUlvE0_clEvENKUlvE1_clEvEUliiE_EESt5arrayIPcLm3EEEEviT0_T1_,(.L_x_43614 - _ZN2at6native29vectorized_elementwise_kernelILi4ENS0_13BinaryFunctorIiibZZZNS0_22logical_or_kernel_cudaERNS_14TensorIteratorEENKUlvE0_clEvENKUlvE1_clEvEUliiE_EESt5arrayIPcLm3EEEEviT0_T1_)
        .other          _ZN2at6native29vectorized_elementwise_kernelILi4ENS0_13BinaryFunctorIiibZZZNS0_22logical_or_kernel_cudaERNS_14TensorIteratorEENKUlvE0_clEvENKUlvE1_clEvEUliiE_EESt5arrayIPcLm3EEEEviT0_T1_,@"STO_CUDA_ENTRY STV_DEFAULT"
_ZN2at6native29vectorized_elementwise_kernelILi4ENS0_13BinaryFunctorIiibZZZNS0_22logical_or_kernel_cudaERNS_14TensorIteratorEENKUlvE0_clEvENKUlvE1_clEvEUliiE_EESt5arrayIPcLm3EEEEviT0_T1_:
.text._ZN2at6native29vectorized_elementwise_kernelILi4ENS0_13BinaryFunctorIiibZZZNS0_22logical_or_kernel_cudaERNS_14TensorIteratorEENKUlvE0_clEvENKUlvE1_clEvEUliiE_EESt5arrayIPcLm3EEEEviT0_T1_:
        /* <DEDUP_REMOVED lines=125> */
.L_x_25879:
        /* <DEDUP_REMOVED lines=8> */
.L_x_25880:
        /* <DEDUP_REMOVED lines=8> */
.L_x_25881:
        /* <DEDUP_REMOVED lines=8> */
.L_x_25882:
        /* <DEDUP_REMOVED lines=9> */
.L_x_25883:
[----:B------:R-:W-:Y:S05]  /*09e0*/  BSYNC.RELIABLE B1 ;  /* 0x0000000000017941 */ /* 0x000fea0003800100 */
.L_x_25878:
[----:B------:R-:W-:-:S13]  /*09f0*/  ISETP.GE.U32.AND P0, PT, R3, R2, PT ;  /* 0x000000020300720c */ /* 0x000fda0003f06070 */
[----:B012---:R-:W0:Y:S01]  /*0a00*/  @!P0 LDC.64 R8, c[0x0][0x388] ;  /* 0x0000e200ff088b82 */ /* 0x007e220000000a00 */
[----:B------:R-:W-:Y:S02]  /*0a10*/  @!P0 IMAD.IADD R7, R0, 0x1, R3 ;  /* 0x0000000100078824 */ /* 0x000fe400078e0203 */
[----:B------:R-:W-:-:S03]  /*0a20*/  @!P0 VIADD R3, R3, 0x80 ;  /* 0x0000008003038836 */ /* 0x000fc60000000000 */
[----:B0-----:R-:W-:-:S05]  /*0a30*/  @!P0 IADD3 R6, P1, PT, R7, R8, RZ ;  /* 0x0000000807068210 */ /* 0x001fca0007f3e0ff */
[----:B------:R-:W-:-:S05]  /*0a40*/  @!P0 IMAD.X R7, RZ, RZ, R9, P1 ;  /* 0x000000ffff078224 */ /* 0x000fca00008e0609 */
[----:B------:R3:W-:Y:S03]  /*0a50*/  @!P0 STG.E.U8 desc[UR4][R6.64], R5 ;  /* 0x0000000506008986 */ /* 0x0007e6000c101104 */
.L_x_25884:
[----:B------:R-:W-:Y:S05]  /*0a60*/  BSYNC.RECONVERGENT B0 ;  /* 0x0000000000007941 */ /* 0x000fea0003800200 */
.L_x_25877:
        /* <DEDUP_REMOVED lines=9> */
.L_x_25876:
        /* <DEDUP_REMOVED lines=10> */
[----:B------:R-:W3:Y:S04]  /*0ba0*/  LDG.E.128 R16, desc[UR4][R22.64] ;  /* 0x0000000416107981 */ /* 0x000ee8000c1e1d00 */
[----:B------:R-:W4:Y:S01]  /*0bb0*/  LDG.E.128 R4, desc[UR4][R22.64+0x800] ;  /* 0x0008000416047981 */ /* 0x000f22000c1e1d00 */
[----:B---3--:R-:W-:Y:S02]  /*0bc0*/  LOP3.LUT P2, RZ, R14, R18, RZ, 0xfc, !PT ;  /* 0x000000120eff7212 */ /* 0x008fe4000784fcff */
[----:B------:R-:W-:Y:S02]  /*0bd0*/  LOP3.LUT P6, RZ, R15, R19, RZ, 0xfc, !PT ;  /* 0x000000130fff7212 */ /* 0x000fe400078cfcff */
[----:B----4-:R-:W-:Y:S02]  /*0be0*/  LOP3.LUT P3, RZ, R8, R4, RZ, 0xfc, !PT ;  /* 0x0000000408ff7212 */ /* 0x010fe4000786fcff */
[----:B--2---:R-:W-:-:S02]  /*0bf0*/  IADD3 R4, P5, PT, R0, UR6, RZ ;  /* 0x0000000600047c10 */ /* 0x004fc4000ffbe0ff */
[----:B------:R-:W-:Y:S02]  /*0c00*/  SEL R0, RZ, 0x1, !P6 ;  /* 0x00000001ff007807 */ /* 0x000fe40007000000 */
[----:B------:R-:W-:Y:S02]  /*0c10*/  SEL R3, RZ, 0x1, !P2 ;  /* 0x00000001ff037807 */ /* 0x000fe40005000000 */
[----:B------:R-:W-:Y:S02]  /*0c20*/  LOP3.LUT P0, RZ, R12, R16, RZ, 0xfc, !PT ;  /* 0x000000100cff7212 */ /* 0x000fe4000780fcff */
[----:B------:R-:W-:Y:S02]  /*0c30*/  LOP3.LUT P1, RZ, R13, R17, RZ, 0xfc, !PT ;  /* 0x000000110dff7212 */ /* 0x000fe4000782fcff */
[----:B------:R-:W-:Y:S02]  /*0c40*/  LOP3.LUT P4, RZ, R9, R5, RZ, 0xfc, !PT ;  /* 0x0000000509ff7212 */ /* 0x000fe4000788fcff */
[----:B------:R-:W-:-:S02]  /*0c50*/  LOP3.LUT P6, RZ, R10, R6, RZ, 0xfc, !PT ;  /* 0x000000060aff7212 */ /* 0x000fc400078cfcff */
[----:B------:R-:W-:Y:S02]  /*0c60*/  LOP3.LUT P2, RZ, R11, R7, RZ, 0xfc, !PT ;  /* 0x000000070bff7212 */ /* 0x000fe4000784fcff */
        /* <DEDUP_REMOVED lines=17> */
.L_x_25885:
        /* <DEDUP_REMOVED lines=16> */
.L_x_43614:


//--------------------- .text._ZN2at6native29vectorized_elementwise_kernelILi8ENS0_13BinaryFunctorIiibZZZNS0_22logical_or_kernel_cudaERNS_14TensorIteratorEENKUlvE0_clEvENKUlvE1_clEvEUliiE_EESt5arrayIPcLm3EEEEviT0_T1_ --------------------------
	.section	.text._ZN2at6native29vectorized_elementwise_kernelILi8ENS0_13BinaryFunctorIiibZZZNS0_22logical_or_kernel_cudaERNS_14TensorIteratorEENKUlvE0_clEvENKUlvE1_clEvEUliiE_EESt5arrayIPcLm3EEEEviT0_T1_,"ax",@progbits
	.align	128
        .global         _ZN2at6native29vectorized_elementwise_kernelILi8ENS0_13BinaryFunctorIiibZZZNS0_22logical_or_kernel_cudaERNS_14TensorIteratorEENKUlvE0_clEvENKUlvE1_clEvEUliiE_EESt5arrayIPcLm3EEEEviT0_T1_
        .type           _ZN2at6native29vectorized_elementwise_kernelILi8ENS0_13BinaryFunctorIiibZZZNS0_22logical_or_kernel_cudaERNS_14TensorIteratorEENKUlvE0_clEvENKUlvE1_clEvEUliiE_EESt5arrayIPcLm3EEEEviT0_T1_,@function
        .size           _ZN2at6native29vectorized_elementwise_kernelILi8ENS0_13BinaryFunctorIiibZZZNS0_22logical_or_kernel_cudaERNS_14TensorIteratorEENKUlvE0_clEvENKUlvE1_clEvEUliiE_EESt5arrayIPcLm3EEEEviT0_T1_,(.L_x_43615 - _ZN2at6native29vectorized_elementwise_kernelILi8ENS0_13BinaryFunctorIiibZZZNS0_22logical_or_kernel_cudaERNS_14TensorIteratorEENKUlvE0_clEvENKUlvE1_clEvEUliiE_EESt5arrayIPcLm3EEEEviT0_T1_)
        .other          _ZN2at6native29vectorized_elementwise_kernelILi8ENS0_13BinaryFunctorIiibZZZNS0_22logical_or_kernel_cudaERNS_14TensorIteratorEENKUlvE0_clEvENKUlvE1_clEvEUliiE_EESt5arrayIPcLm3EEEEviT0_T1_,@"STO_CUDA_ENTRY STV_DEFAULT"
_ZN2at6native29vectorized_elementwise_kernelILi8ENS0_13BinaryFunctorIiibZZZNS0_22logical_or_kernel_cudaERNS_14TensorIteratorEENKUlvE0_clEvENKUlvE1_clEvEUliiE_EESt5arrayIPcLm3EEEEviT0_T1_:
.text._ZN2at6native29vectorized_elementwise_kernelILi8ENS0_13BinaryFunctorIiibZZZNS0_22logical_or_kernel_cudaERNS_14TensorIteratorEENKUlvE0_clEvENKUlvE1_clEvEUliiE_EESt5arrayIPcLm3EEEEviT0_T1_:
        /* <DEDUP_REMOVED lines=125> */
.L_x_25889:
        /* <DEDUP_REMOVED lines=8> */
.L_x_25890:
        /* <DEDUP_REMOVED lines=8> */
.L_x_25891:
        /* <DEDUP_REMOVED lines=8> */
.L_x_25892:
        /* <DEDUP_REMOVED lines=9> */
.L_x_25893:
[----:B------:R-:W-:Y:S05]  /*09e0*/  BSYNC.RELIABLE B1 ;  /* 0x0000000000017941 */ /* 0x000fea0003800100 */
.L_x_25888:
[----:B------:R-:W-:-:S13]  /*09f0*/  ISETP.GE.U32.AND P0, PT, R3, R2, PT ;  /* 0x000000020300720c */ /* 0x000fda0003f06070 */
[----:B012---:R-:W0:Y:S01]  /*0a00*/  @!P0 LDC.64 R8, c[0x0][0x388] ;  /* 0x0000e200ff088b82 */ /* 0x007e220000000a00 */
[----:B------:R-:W-:Y:S02]  /*0a10*/  @!P0 IMAD.IADD R7, R0, 0x1, R3 ;  /* 0x0000000100078824 */ /* 0x000fe400078e0203 */
[----:B------:R-:W-:-:S03]  /*0a20*/  @!P0 VIADD R3, R3, 0x80 ;  /* 0x0000008003038836 */ /* 0x000fc60000000000 */
[----:B0-----:R-:W-:-:S05]  /*0a30*/  @!P0 IADD3 R6, P1, PT, R7, R8, RZ ;  /* 0x0000000807068210 */ /* 0x001fca0007f3e0ff */
[----:B------:R-:W-:-:S05]  /*0a40*/  @!P0 IMAD.X R7, RZ, RZ, R9, P1 ;  /* 0x000000ffff078224 */ /* 0x000fca00008e0609 */
[----:B------:R3:W-:Y:S03]  /*0a50*/  @!P0 STG.E.U8 desc[UR4][R6.64], R5 ;  /* 0x0000000506008986 */ /* 0x0007e6000c101104 */
.L_x_25894:
[----:B------:R-:W-:Y:S05]  /*0a60*/  BSYNC.RECONVERGENT B0 ;  /* 0x0000000000007941 */ /* 0x000fea0003800200 */
.L_x_25887:
        /* <DEDUP_REMOVED lines=9> */
.L_x_25886:
        /* <DEDUP_REMOVED lines=8> */
[----:B------:R-:W-:-:S06]  /*0b80*/  IMAD.WIDE.U32 R6, R2, 0x20, R6 ;  /* 0x0000002002067825 */ /* 0x000fcc00078e0006 */
[----:B------:R-:W3:Y:S02]  /*0b90*/  LDG.E.ENL2.256 R8, R4, desc[UR4][R6.64] ;  /* 0xfe0000040604797e */ /* 0x000ee40008121908 */
[----:B---3--:R-:W-:Y:S02]  /*0ba0*/  LOP3.LUT P4, RZ, R19, R11, RZ, 0xfc, !PT ;  /* 0x0000000b13ff7212 */ /* 0x008fe4000788fcff */
[----:B------:R-:W-:Y:S02]  /*0bb0*/  LOP3.LUT P6, RZ, R18, R10, RZ, 0xfc, !PT ;  /* 0x0000000a12ff7212 */ /* 0x000fe400078cfcff */
[----:B------:R-:W-:Y:S02]  /*0bc0*/  LOP3.LUT P0, RZ, R12, R4, RZ, 0xfc, !PT ;  /* 0x000000040cff7212 */ /* 0x000fe4000780fcff */
[----:B--2---:R-:W-:Y:S02]  /*0bd0*/  IADD3 R4, P5, PT, R0, UR6, RZ ;  /* 0x0000000600047c10 */ /* 0x004fe4000ffbe0ff */
[----:B------:R-:W-:-:S02]  /*0be0*/  SEL R0, RZ, 0x1, !P4 ;  /* 0x00000001ff007807 */ /* 0x000fc40006000000 */
[----:B------:R-:W-:Y:S02]  /*0bf0*/  SEL R3, RZ, 0x1, !P6 ;  /* 0x00000001ff037807 */ /* 0x000fe40007000000 */
[----:B------:R-:W-:Y:S02]  /*0c00*/  LOP3.LUT P1, RZ, R13, R5, RZ, 0xfc, !PT ;  /* 0x000000050dff7212 */ /* 0x000fe4000782fcff */
[----:B------:R-:W-:Y:S02]  /*0c10*/  LOP3.LUT P2, RZ, R14, R6, RZ, 0xfc, !PT ;  /* 0x000000060eff7212 */ /* 0x000fe4000784fcff */
[----:B------:R-:W-:Y:S02]  /*0c20*/  LOP3.LUT P3, RZ, R16, R8, RZ, 0xfc, !PT ;  /* 0x0000000810ff7212 */ /* 0x000fe4000786fcff */
[----:B------:R-:W-:Y:S02]  /*0c30*/  LOP3.LUT P4, RZ, R17, R9, RZ, 0xfc, !PT ;  /* 0x0000000911ff7212 */ /* 0x000fe4000788fcff */
[----:B------:R-:W-:-:S02]  /*0c40*/  LOP3.LUT P6, RZ, R15, R7, RZ, 0xfc, !PT ;  /* 0x000000070fff7212 */ /* 0x000fc400078cfcff */
        /* <DEDUP_REMOVED lines=16> */
.L_x_25895:
        /* <DEDUP_REMOVED lines=11> */
.L_x_43615:


//--------------------- .text._ZN2at6native18elementwise_kernelILi128ELi4EZNS0_15gpu_kernel_implINS0_13AUnaryFunctorIaabZZZNS0_22logical_or_kernel_cudaERNS_14TensorIteratorEENKUlvE0_clEvENKUlvE0_clEvEUlaaE_EEEEvRNS_18TensorIteratorBaseERKT_EUliE_EEviT1_ --------------------------
	.section	.text._ZN2at6native18elementwise_kernelILi128ELi4EZNS0_15gpu_kernel_implINS0_13AUnaryFunctorIaabZZZNS0_22logical_or_kernel_cudaERNS_14TensorIteratorEENKUlvE0_clEvENKUlvE0_clEvEUlaaE_EEEEvRNS_18TensorIteratorBaseERKT_EUliE_EEviT1_,"ax",@progbits
	.align	128
        .global         _ZN2at6native18elementwise_kernelILi128ELi4EZNS0_15gpu_kernel_implINS0_13AUnaryFunctorIaabZZZNS0_22logical_or_kernel_cudaERNS_14TensorIteratorEENKUlvE0_clEvENKUlvE0_clEvEUlaaE_EEEEvRNS_18TensorIteratorBaseERKT_EUliE_EEviT1_
        .type           _ZN2at6native18elementwise_kernelILi128ELi4EZNS0_15gpu_kernel_implINS0_13AUnaryFunctorIaabZZZNS0_22logical_or_kernel_cudaERNS_14TensorIteratorEENKUlvE0_clEvENKUlvE0_clEvEUlaaE_EEEEvRNS_18TensorIteratorBaseERKT_EUliE_EEviT1_,@function
        .size           _ZN2at6native18elementwise_kernelILi128ELi4EZNS0_15gpu_kernel_implINS0_13AUnaryFunctorIaabZZZNS0_22logical_or_kernel_cudaERNS_14TensorIteratorEENKUlvE0_clEvENKUlvE0_clEvEUlaaE_EEEEvRNS_18TensorIteratorBaseERKT_EUliE_EEviT1_,(.L_x_43616 - _ZN2at6native18elementwise_kernelILi128ELi4EZNS0_15gpu_kernel_implINS0_13AUnaryFunctorIaabZZZNS0_22logical_or_kernel_cudaERNS_14TensorIteratorEENKUlvE0_clEvENKUlvE0_clEvEUlaaE_EEEEvRNS_18TensorIteratorBaseERKT_EUliE_EEviT1_)
        .other          _ZN2at6native18elementwise_kernelILi128ELi4EZNS0_15gpu_kernel_implINS0_13AUnaryFunctorIaabZZZNS0_22logical_or_kernel_cudaERNS_14TensorIteratorEENKUlvE0_clEvENKUlvE0_clEvEUlaaE_EEEEvRNS_18TensorIteratorBaseERKT_EUliE_EEviT1_,@"STO_CUDA_ENTRY STV_DEFAULT"
_ZN2at6native18elementwise_kernelILi128ELi4EZNS0_15gpu_kernel_implINS0_13AUnaryFunctorIaabZZZNS0_22logical_or_kernel_cudaERNS_14TensorIteratorEENKUlvE0_clEvENKUlvE0_clEvEUlaaE_EEEEvRNS_18TensorIteratorBaseERKT_EUliE_EEviT1_:
.text._ZN2at6native18elementwise_kernelILi128ELi4EZNS0_15gpu_kernel_implINS0_13AUnaryFunctorIaabZZZNS0_22logical_or_kernel_cudaERNS_14TensorIteratorEENKUlvE0_clEvENKUlvE0_clEvEUlaaE_EEEEvRNS_18TensorIteratorBaseERKT_EUliE_EEviT1_:
[----:B------:R-:W0:Y:S01]  /*0000*/  LDC R1, c[0x0][0x37c] ;  /* 0x0000df00ff017b82 */ /* 0x000e220000000800 */
[----:B------:R-:W1:Y:S07]  /*0010*/  S2R R17, SR_TID.X ;  /* 0x0000000000117919 */ /* 0x000e6e0000002100 */
[----:B------:R-:W2:Y:S01]  /*0020*/  S2UR UR4, SR_CTAID.X ;  /* 0x00000000000479c3 */ /* 0x000ea20000002500 */
[----:B------:R-:W3:Y:S01]  /*0030*/  LDCU UR39, c[0x0][0x388] ;  /* 0x00007100ff2777ac */ /* 0x000ee20008000800 */
[----:B------:R-:W-:Y:S01]  /*0040*/  BSSY.RECONVERGENT B7, `(.L_x_25896) ;  /* 0x00002f8000077945 */ /* 0x000fe20003800200 */
[----:B------:R-:W4:Y:S05]  /*0050*/  LDCU UR5, c[0x0][0x380] ;  /* 0x00007000ff0577ac */ /* 0x000f2a0008000800 */
[----:B------:R-:W0:Y:S01]  /*0060*/  LDC.U8 R18, c[0x0][0x591] ;  /* 0x00016440ff127b82 */ /* 0x000e220000000000 */
        /* <DEDUP_REMOVED lines=10> */
[----:B------:R-:W-:Y:S05]  /*0110*/  @P0 BRA `(.L_x_25897) ;  /* 0x0000002c00a80947 */ /* 0x000fea0003800000 */
[----:B------:R-:W-:Y:S01]  /*0120*/  UISETP.NE.AND UP0, UPT, UR39, URZ, UPT ;  /* 0x000000ff2700728c */ /* 0x000fe2000bf05270 */
[----:B------:R-:W-:Y:S02]  /*0130*/  IMAD.MOV.U32 R0, RZ, RZ, RZ ;  /* 0x000000ffff007224 */ /* 0x000fe400078e00ff */
[----:B------:R-:W-:-:S06]  /*0140*/  IMAD.MOV.U32 R16, RZ, RZ, RZ ;  /* 0x000000ffff107224 */ /* 0x000fcc00078e00ff */
[----:B------:R-:W-:Y:S05]  /*0150*/  BRA.U !UP0, `(.L_x_25898) ;  /* 0x0000001108a87547 */ /* 0x000fea000b800000 */
[----:B------:R-:W1:Y:S01]  /*0160*/  LDCU.64 UR4, c[0x0][0x390] ;  /* 0x00007200ff0477ac */ /* 0x000e620008000a00 */
[----:B------:R-:W-:Y:S01]  /*0170*/  HFMA2 R16, -RZ, RZ, 0, 0 ;  /* 0x00000000ff107431 */ /* 0x000fe200000001ff */
[----:B------:R-:W2:Y:S01]  /*0180*/  LDCU UR6, c[0x0][0x38c] ;  /* 0x00007180ff0677ac */ /* 0x000ea20008000800 */
[----:B------:R-:W3:Y:S01]  /*0190*/  LDCU.64 UR8, c[0x0][0x4b8] ;  /* 0x00009700ff0877ac */ /* 0x000ee20008000a00 */
[----:B------:R-:W-:Y:S02]  /*01a0*/  UISETP.NE.AND UP0, UPT, UR40, URZ, UPT ;  /* 0x000000ff2800728c */ /* 0x000fe4000bf05270 */
[----:B-1----:R-:W-:-:S05]  /*01b0*/  IMAD.HI.U32 R2, R17, UR4, R16 ;  /* 0x0000000411027c27 */ /* 0x002fca000f8e0010 */
[----:B------:R-:W-:-:S05]  /*01c0*/  SHF.R.U32.HI R3, RZ, UR5, R2 ;  /* 0x00000005ff037c19 */ /* 0x000fca0008011602 */
[----:B------:R-:W-:-:S04]  /*01d0*/  IMAD.MOV R0, RZ, RZ, -R3 ;  /* 0x000000ffff007224 */ /* 0x000fc800078e0a03 */
[----:B--2---:R-:W-:-:S04]  /*01e0*/  IMAD R0, R0, UR6, R17 ;  /* 0x0000000600007c24 */ /* 0x004fc8000f8e0211 */
[C---:B---3--:R-:W-:Y:S02]  /*01f0*/  IMAD R16, R0.reuse, UR8, RZ ;  /* 0x0000000800107c24 */ /* 0x048fe4000f8e02ff */
[----:B------:R-:W-:Y:S01]  /*0200*/  IMAD R0, R0, UR9, RZ ;  /* 0x0000000900007c24 */ /* 0x000fe2000f8e02ff */
[----:B------:R-:W-:Y:S06]  /*0210*/  BRA.U !UP0, `(.L_x_25898) ;  /* 0x0000001108787547 */ /* 0x000fec000b800000 */
[----:B------:R-:W1:Y:S01]  /*0220*/  LDCU.64 UR6, c[0x0][0x398] ;  /* 0x00007300ff0677ac */ /* 0x000e620008000a00 */
[----:B------:R-:W-:Y:S01]  /*0230*/  IMAD.MOV.U32 R2, RZ, RZ, RZ ;  /* 0x000000ffff027224 */ /* 0x000fe200078e00ff */
[----:B------:R-:W2:Y:S01]  /*0240*/  LDCU UR4, c[0x0][0x3a0] ;  /* 0x00007400ff0477ac */ /* 0x000ea20008000800 */
[----:B------:R-:W3:Y:S01]  /*0250*/  LDCU.64 UR8, c[0x0][0x4c0] ;  /* 0x00009800ff0877ac */ /* 0x000ee20008000a00 */
[----:B------:R-:W-:Y:S01]  /*0260*/  UISETP.NE.AND UP0, UPT, UR38, 0x2, UPT ;  /* 0x000000022600788c */ /* 0x000fe2000bf05270 */
[----:B-1----:R-:W-:-:S05]  /*0270*/  IMAD.HI.U32 R4, R3, UR7, R2 ;  /* 0x0000000703047c27 */ /* 0x002fca000f8e0002 */
[----:B--2---:R-:W-:-:S04]  /*0280*/  SHF.R.U32.HI R5, RZ, UR4, R4 ;  /* 0x00000004ff057c19 */ /* 0x004fc80008011604 */
[----:B------:R-:W-:-:S05]  /*0290*/  IADD3 R2, PT, PT, -R5, RZ, RZ ;  /* 0x000000ff05027210 */ /* 0x000fca0007ffe1ff */
[----:B------:R-:W-:-:S04]  /*02a0*/  IMAD R3, R2, UR6, R3 ;  /* 0x0000000602037c24 */ /* 0x000fc8000f8e0203 */
[C---:B---3--:R-:W-:Y:S02]  /*02b0*/  IMAD R16, R3.reuse, UR8, R16 ;  /* 0x0000000803107c24 */ /* 0x048fe4000f8e0210 */
[----:B------:R-:W-:Y:S01]  /*02c0*/  IMAD R0, R3, UR9, R0 ;  /* 0x0000000903007c24 */ /* 0x000fe2000f8e0200 */
[----:B------:R-:W-:Y:S06]  /*02d0*/  BRA.U !UP0, `(.L_x_25898) ;  /* 0x0000001108487547 */ /* 0x000fec000b800000 */
[----:B------:R-:W1:Y:S01]  /*02e0*/  LDCU.64 UR4, c[0x0][0x3a8] ;  /* 0x00007500ff0477ac */ /* 0x000e620008000a00 */
[----:B------:R-:W-:Y:S01]  /*02f0*/  IMAD.MOV.U32 R4, RZ, RZ, RZ ;  /* 0x000000ffff047224 */ /* 0x000fe200078e00ff */
[----:B------:R-:W2:Y:S01]  /*0300*/  LDCU UR6, c[0x0][0x3a4] ;  /* 0x00007480ff0677ac */ /* 0x000ea20008000800 */
[----:B------:R-:W3:Y:S01]  /*0310*/  LDCU.64 UR8, c[0x0][0x4c8] ;  /* 0x00009900ff0877ac */ /* 0x000ee20008000a00 */
[----:B------:R-:W-:Y:S01]  /*0320*/  UISETP.NE.AND UP0, UPT, UR38, 0x3, UPT ;  /* 0x000000032600788c */ /* 0x000fe2000bf05270 */
[----:B-1----:R-:W-:-:S05]  /*0330*/  IMAD.HI.U32 R2, R5, UR4, R4 ;  /* 0x0000000405027c27 */ /* 0x002fca000f8e0004 */
[----:B------:R-:W-:-:S05]  /*0340*/  SHF.R.U32.HI R3, RZ, UR5, R2 ;  /* 0x00000005ff037c19 */ /* 0x000fca0008011602 */
[----:B------:R-:W-:-:S04]  /*0350*/  IMAD.MOV R4, RZ, RZ, -R3 ;  /* 0x000000ffff047224 */ /* 0x000fc800078e0a03 */
[----:B--2---:R-:W-:-:S04]  /*0360*/  IMAD R5, R4, UR6, R5 ;  /* 0x0000000604057c24 */ /* 0x004fc8000f8e0205 */
[C---:B---3--:R-:W-:Y:S02]  /*0370*/  IMAD R16, R5.reuse, UR8, R16 ;  /* 0x0000000805107c24 */ /* 0x048fe4000f8e0210 */
[----:B------:R-:W-:Y:S01]  /*0380*/  IMAD R0, R5, UR9, R0 ;  /* 0x0000000905007c24 */ /* 0x000fe2000f8e0200 */
[----:B------:R-:W-:Y:S06]  /*0390*/  BRA.U !UP0, `(.L_x_25898) ;  /* 0x0000001108187547 */ /* 0x000fec000b800000 */
[----:B------:R-:W1:Y:S01]  /*03a0*/  LDCU.64 UR6, c[0x0][0x3b0] ;  /* 0x00007600ff0677ac */ /* 0x000e620008000a00 */
[----:B------:R-:W-:Y:S01]  /*03b0*/  MOV R2, RZ ;  /* 0x000000ff00027202 */ /* 0x000fe20000000f00 */
[----:B------:R-:W2:Y:S01]  /*03c0*/  LDCU UR4, c[0x0][0x3b8] ;  /* 0x00007700ff0477ac */ /* 0x000ea20008000800 */
[----:B------:R-:W3:Y:S01]  /*03d0*/  LDCU.64 UR8, c[0x0][0x4d0] ;  /* 0x00009a00ff0877ac */ /* 0x000ee20008000a00 */
[----:B------:R-:W-:Y:S02]  /*03e0*/  UISETP.NE.AND UP0, UPT, UR38, 0x4, UPT ;  /* 0x000000042600788c */ /* 0x000fe4000bf05270 */
[----:B-1----:R-:W-:-:S05]  /*03f0*/  IMAD.HI.U32 R4, R3, UR7, R2 ;  /* 0x0000000703047c27 */ /* 0x002fca000f8e0002 */
[----:B--2---:R-:W-:-:S05]  /*0400*/  SHF.R.U32.HI R5, RZ, UR4, R4 ;  /* 0x00000004ff057c19 */ /* 0x004fca0008011604 */
[----:B------:R-:W-:-:S04]  /*0410*/  IMAD.MOV R2, RZ, RZ, -R5 ;  /* 0x000000ffff027224 */ /* 0x000fc800078e0a05 */
        /* <DEDUP_REMOVED lines=10> */
[----:B------:R-:W-:-:S04]  /*04c0*/  SHF.R.U32.HI R3, RZ, UR5, R2 ;  /* 0x00000005ff037c19 */ /* 0x000fc80008011602 */
[----:B------:R-:W-:-:S05]  /*04d0*/  IADD3 R4, PT, PT, -R3, RZ, RZ ;  /* 0x000000ff03047210 */ /* 0x000fca0007ffe1ff */
[----:B--2---:R-:W-:-:S04]  /*04e0*/  IMAD R5, R4, UR6, R5 ;  /* 0x0000000604057c24 */ /* 0x004fc8000f8e0205 */
        /* <DEDUP_REMOVED lines=16> */
[----:B------:R-:W-:Y:S01]  /*05f0*/  HFMA2 R4, -RZ, RZ, 0, 0 ;  /* 0x00000000ff047431 */ /* 0x000fe200000001ff */
[----:B------:R-:W2:Y:S01]  /*0600*/  LDCU UR6, c[0x0][0x3d4] ;  /* 0x00007a80ff0677ac */ /* 0x000ea20008000800 */
[----:B------:R-:W3:Y:S01]  /*0610*/  LDCU.64 UR8, c[0x0][0x4e8] ;  /* 0x00009d00ff0877ac */ /* 0x000ee20008000a00 */
[----:B------:R-:W-:Y:S02]  /*0620*/  UISETP.NE.AND UP0, UPT, UR38, 0x7, UPT ;  /* 0x000000072600788c */ /* 0x000fe4000bf05270 */
        /* <DEDUP_REMOVED lines=214> */
[----:B------:R-:W3:Y:S03]  /*1390*/  LDCU.64 UR8, c[0x0][0x578] ;  /* 0x0000af00ff0877ac */ /* 0x000ee60008000a00 */
[----:B-1----:R-:W-:-:S05]  /*13a0*/  IMAD.HI.U32 R2, R5, UR4, R4 ;  /* 0x0000000405027c27 */ /* 0x002fca000f8e0004 */
[----:B------:R-:W-:-:S05]  /*13b0*/  SHF.R.U32.HI R2, RZ, UR5, R2 ;  /* 0x00000005ff027c19 */ /* 0x000fca0008011602 */
[----:B------:R-:W-:-:S04]  /*13c0*/  IMAD.MOV R3, RZ, RZ, -R2 ;  /* 0x000000ffff037224 */ /* 0x000fc800078e0a02 */
[----:B--2---:R-:W-:-:S04]  /*13d0*/  IMAD R5, R3, UR6, R5 ;  /* 0x0000000603057c24 */ /* 0x004fc8000f8e0205 */
[C---:B---3--:R-:W-:Y:S02]  /*13e0*/  IMAD R16, R5.reuse, UR8, R16 ;  /* 0x0000000805107c24 */ /* 0x048fe4000f8e0210 */
[----:B------:R-:W-:-:S07]  /*13f0*/  IMAD R0, R5, UR9, R0 ;  /* 0x0000000905007c24 */ /* 0x000fce000f8e0200 */
.L_x_25898:
[----:B------:R-:W1:Y:S01]  /*1400*/  LDCU.64 UR6, c[0x0][0x588] ;  /* 0x0000b100ff0677ac */ /* 0x000e620008000a00 */
[----:B0-----:R-:W-:-:S04]  /*1410*/  UPRMT UR4, UR42, 0x9910, URZ ;  /* 0x000099102a047896 */ /* 0x001fc800080000ff */
[----:B------:R-:W-:Y:S01]  /*1420*/  UISETP.GT.AND UP0, UPT, UR4, 0x9, UPT ;  /* 0x000000090400788c */ /* 0x000fe2000bf04270 */
[----:B-1----:R-:W-:-:S05]  /*1430*/  IADD3 R2, P0, PT, R0, UR6, RZ ;  /* 0x0000000600027c10 */ /* 0x002fca000ff1e0ff */
        /* <DEDUP_REMOVED lines=12> */
.L_x_25902:
[----:B------:R0:W5:Y:S01]  /*1500*/  LDG.E.U8 R5, desc[UR36][R2.64] ;  /* 0x0000002402057981 */ /* 0x000162000c1e1100 */
[----:B------:R-:W-:Y:S05]  /*1510*/  BRA `(.L_x_25904) ;  /* 0x0000000c004c7947 */ /* 0x000fea0003800000 */
.L_x_25901:
        /* <DEDUP_REMOVED lines=8> */
.L_x_25906:
[----:B------:R0:W5:Y:S01]  /*15a0*/  LDG.E.U8 R5, desc[UR36][R2.64] ;  /* 0x0000002402057981 */ /* 0x000162000c1e1100 */
[----:B------:R-:W-:Y:S05]  /*15b0*/  BRA `(.L_x_25904) ;  /* 0x0000000c00247947 */ /* 0x000fea0003800000 */
.L_x_25905:
[----:B------:R0:W5:Y:S01]  /*15c0*/  LDG.E.U16 R5, desc[UR36][R2.64] ;  /* 0x0000002402057981 */ /* 0x000162000c1e1500 */
[----:B------:R-:W-:Y:S05]  /*15d0*/  BRA `(.L_x_25904) ;  /* 0x0000000c001c7947 */ /* 0x000fea0003800000 */
.L_x_25900:
        /* <DEDUP_REMOVED lines=9> */
.L_x_25908:
[----:B------:R-:W2:Y:S02]  /*1670*/  LDG.E.U16 R0, desc[UR36][R2.64] ;  /* 0x0000002402007981 */ /* 0x000ea4000c1e1500 */
[----:B--2---:R-:W-:-:S06]  /*1680*/  HADD2.F32 R0, -RZ, R0.H0_H0 ;  /* 0x20000000ff007230 */ /* 0x004fcc0000004100 */
[----:B------:R-:W0:Y:S02]  /*1690*/  F2I.FTZ.TRUNC.NTZ R0, R0 ;  /* 0x0000000000007305 */ /* 0x000e24000021f100 */
[----:B0-----:R-:W-:Y:S01]  /*16a0*/  PRMT R5, R0, 0x7610, R5 ;  /* 0x0000761000057816 */ /* 0x001fe20000000005 */
[----:B------:R-:W-:Y:S06]  /*16b0*/  BRA `(.L_x_25904) ;  /* 0x0000000800e47947 */ /* 0x000fec0003800000 */
.L_x_25907:
        /* <DEDUP_REMOVED lines=9> */
.L_x_25910:
[----:B------:R-:W2:Y:S02]  /*1750*/  LDG.E.U16 R2, desc[UR36][R2.64] ;  /* 0x0000002402027981 */ /* 0x000ea4000c1e1500 */
[----:B--2---:R-:W-:-:S06]  /*1760*/  HADD2.F32 R0, -RZ, R2.H0_H0 ;  /* 0x20000002ff007230 */ /* 0x004fcc0000004100 */
[----:B------:R-:W0:Y:S02]  /*1770*/  F2I.FTZ.TRUNC.NTZ R0, R0 ;  /* 0x0000000000007305 */ /* 0x000e24000021f100 */
[----:B0-----:R-:W-:Y:S01]  /*1780*/  PRMT R5, R0, 0x7610, R5 ;  /* 0x0000761000057816 */ /* 0x001fe20000000005 */
[----:B------:R-:W-:Y:S06]  /*1790*/  BRA `(.L_x_25904) ;  /* 0x0000000800ac7947 */ /* 0x000fec0003800000 */
.L_x_25909:
[----:B------:R-:W2:Y:S02]  /*17a0*/  LDG.E.64 R2, desc[UR36][R2.64] ;  /* 0x0000002402027981 */ /* 0x000ea4000c1e1b00 */
[----:B--2---:R0:W1:Y:S01]  /*17b0*/  F2I.F64.TRUNC R5, R2 ;  /* 0x0000000200057311 */ /* 0x004062000030d100 */
[----:B------:R-:W-:Y:S05]  /*17c0*/  BRA `(.L_x_25904) ;  /* 0x0000000800a07947 */ /* 0x000fea0003800000 */
.L_x_25899:
        /* <DEDUP_REMOVED lines=12> */
.L_x_25913:
[----:B------:R-:W2:Y:S02]  /*1890*/  LDG.E.64 R2, desc[UR36][R2.64] ;  /* 0x0000002402027981 */ /* 0x000ea4000c1e1b00 */
[----:B--2---:R3:W4:Y:S01]  /*18a0*/  F2I.F64.TRUNC R5, R2 ;  /* 0x0000000200057311 */ /* 0x004722000030d100 */
[----:B------:R-:W-:Y:S05]  /*18b0*/  BRA `(.L_x_25904) ;  /* 0x0000000800647947 */ /* 0x000fea0003800000 */
.L_x_25912:
        /* <DEDUP_REMOVED lines=27> */
.L_x_25915:
        /* <DEDUP_REMOVED lines=14> */
.L_x_25914:
[----:B------:R-:W2:Y:S02]  /*1b50*/  LDG.E.U16 R0, desc[UR36][R2.64] ;  /* 0x0000002402007981 */ /* 0x000ea4000c1e1500 */
[----:B--2---:R-:W-:-:S06]  /*1b60*/  SHF.L.U32 R0, R0, 0x10, RZ ;  /* 0x0000001000007819 */ /* 0x004fcc00000006ff */
[----:B------:R-:W0:Y:S02]  /*1b70*/  F2I.FTZ.TRUNC.NTZ R0, R0 ;  /* 0x0000000000007305 */ /* 0x000e24000021f100 */
[----:B0-----:R-:W-:Y:S01]  /*1b80*/  PRMT R5, R0, 0x7610, R5 ;  /* 0x0000761000057816 */ /* 0x001fe20000000005 */
[----:B------:R-:W-:Y:S06]  /*1b90*/  BRA `(.L_x_25904) ;  /* 0x0000000400ac7947 */ /* 0x000fec0003800000 */
.L_x_25911:
        /* <DEDUP_REMOVED lines=10> */
.L_x_25918:
        /* <DEDUP_REMOVED lines=21> */
.L_x_25922:
[----:B------:R-:W-:Y:S05]  /*1d90*/  BSYNC.RECONVERGENT B1 ;  /* 0x0000000000017941 */ /* 0x000fea0003800200 */
.L_x_25921:
[----:B------:R-:W-:Y:S01]  /*1da0*/  IMAD.SHL.U32 R0, R0, 0x100000, RZ ;  /* 0x0010000000007824 */ /* 0x000fe200078e00ff */
[----:B------:R-:W-:-:S04]  /*1db0*/  LEA R2, R2, 0x3b800000, 0x17 ;  /* 0x3b80000002027811 */ /* 0x000fc800078eb8ff */
[----:B------:R-:W-:-:S07]  /*1dc0*/  LOP3.LUT R0, R2, R0, R7, 0xfe, !PT ;  /* 0x0000000002007212 */ /* 0x000fce00078efe07 */
.L_x_25920:
[----:B------:R-:W-:Y:S05]  /*1dd0*/  BSYNC.RECONVERGENT B0 ;  /* 0x0000000000007941 */ /* 0x000fea0003800200 */
.L_x_25919:
[----:B------:R-:W0:Y:S02]  /*1de0*/  F2I.FTZ.TRUNC.NTZ R0, R0 ;  /* 0x0000000000007305 */ /* 0x000e24000021f100 */
[----:B0-----:R-:W-:Y:S01]  /*1df0*/  PRMT R5, R0, 0x7610, R5 ;  /* 0x0000761000057816 */ /* 0x001fe20000000005 */
[----:B------:R-:W-:Y:S06]  /*1e00*/  BRA `(.L_x_25904) ;  /* 0x0000000400107947 */ /* 0x000fec0003800000 */
.L_x_25917:
        /* <DEDUP_REMOVED lines=21> */
.L_x_25926:
[----:B------:R-:W-:Y:S05]  /*1f60*/  BSYNC.RECONVERGENT B1 ;  /* 0x0000000000017941 */ /* 0x000fea0003800200 */
.L_x_25925:
[----:B------:R-:W-:Y:S01]  /*1f70*/  IMAD.SHL.U32 R0, R0, 0x200000, RZ ;  /* 0x0020000000007824 */ /* 0x000fe200078e00ff */
[----:B------:R-:W-:-:S04]  /*1f80*/  LEA R2, R2, 0x37800000, 0x17 ;  /* 0x3780000002027811 */ /* 0x000fc800078eb8ff */
[----:B------:R-:W-:-:S07]  /*1f90*/  LOP3.LUT R0, R2, R0, R7, 0xfe, !PT ;  /* 0x0000000002007212 */ /* 0x000fce00078efe07 */
.L_x_25924:
[----:B------:R-:W-:Y:S05]  /*1fa0*/  BSYNC.RECONVERGENT B0 ;  /* 0x0000000000007941 */ /* 0x000fea0003800200 */
.L_x_25923:
[----:B------:R-:W0:Y:S02]  /*1fb0*/  F2I.FTZ.TRUNC.NTZ R0, R0 ;  /* 0x0000000000007305 */ /* 0x000e24000021f100 */
[----:B0-----:R-:W-:Y:S01]  /*1fc0*/  PRMT R5, R0, 0x7610, R5 ;  /* 0x0000761000057816 */ /* 0x001fe20000000005 */
[----:B------:R-:W-:Y:S06]  /*1fd0*/  BRA `(.L_x_25904) ;  /* 0x00000000009c7947 */ /* 0x000fec0003800000 */
.L_x_25916:
[----:B------:R-:W-:-:S09]  /*1fe0*/  UISETP.NE.AND UP0, UPT, UR4, 0x1c, UPT ;  /* 0x0000001c0400788c */ /* 0x000fd2000bf05270 */
[----:B------:R-:W-:Y:S05]  /*1ff0*/  BRA.U !UP0, `(.L_x_25927) ;  /* 0x0000000108907547 */ /* 0x000fea000b800000 */
[----:B------:R-:W-:-:S09]  /*2000*/  UISETP.NE.AND UP0, UPT, UR4, 0x1d, UPT ;  /* 0x0000001d0400788c */ /* 0x000fd2000bf05270 */
[----:B------:R-:W-:Y:S05]  /*2010*/  BRA.U !UP0, `(.L_x_25928) ;  /* 0x0000000108807547 */ /* 0x000fea000b800000 */
[----:B------:R-:W-:-:S09]  /*2020*/  UISETP.NE.AND UP0, UPT, UR4, 0x2c, UPT ;  /* 0x0000002c0400788c */ /* 0x000fd2000bf05270 */
[----:B------:R-:W-:Y:S05]  /*2030*/  BRA.U !UP0, `(.L_x_25929) ;  /* 0x0000000108487547 */ /* 0x000fea000b800000 */
.L_x_25903:
        /* <DEDUP_REMOVED lines=16> */
.L_x_25930:
[----:B------:R-:W-:Y:S01]  /*2140*/  PRMT R5, RZ, 0x7610, R5 ;  /* 0x00007610ff057816 */ /* 0x000fe20000000005 */
[----:B------:R-:W-:Y:S06]  /*2150*/  BRA `(.L_x_25904) ;  /* 0x00000000003c7947 */ /* 0x000fec0003800000 */
.L_x_25929:
        /* <DEDUP_REMOVED lines=8> */
.L_x_25932:
[----:B------:R-:W-:Y:S05]  /*21e0*/  BSYNC.RECONVERGENT B0 ;  /* 0x0000000000007941 */ /* 0x000fea0003800200 */
.L_x_25931:
[----:B------:R-:W0:Y:S02]  /*21f0*/  F2I.FTZ.TRUNC.NTZ R0, R0 ;  /* 0x0000000000007305 */ /* 0x000e24000021f100 */
[----:B0-----:R-:W-:Y:S01]  /*2200*/  PRMT R5, R0, 0x7610, R5 ;  /* 0x0000761000057816 */ /* 0x001fe20000000005 */
[----:B------:R-:W-:Y:S06]  /*2210*/  BRA `(.L_x_25904) ;  /* 0x00000000000c7947 */ /* 0x000fec0003800000 */
.L_x_25928:
[----:B------:R2:W5:Y:S01]  /*2220*/  LDG.E.U8 R5, desc[UR36][R2.64] ;  /* 0x0000002402057981 */ /* 0x000562000c1e1100 */
[----:B------:R-:W-:Y:S05]  /*2230*/  BRA `(.L_x_25904) ;  /* 0x0000000000047947 */ /* 0x000fea0003800000 */
.L_x_25927:
[----:B------:R1:W5:Y:S02]  /*2240*/  LDG.E.U8 R5, desc[UR36][R2.64] ;  /* 0x0000002402057981 */ /* 0x000364000c1e1100 */
.L_x_25904:
[----:B------:R-:W0:Y:S01]  /*2250*/  LDCU.64 UR6, c[0x0][0x580] ;  /* 0x0000b000ff0677ac */ /* 0x000e220008000a00 */
[----:B-1--45:R-:W-:Y:S01]  /*2260*/  LOP3.LUT P1, RZ, R18, 0xff, R5, 0xc8, !PT ;  /* 0x000000ff12ff7812 */ /* 0x032fe2000782c805 */
[----:B------:R-:W-:Y:S01]  /*2270*/  BSSY.RECONVERGENT B6, `(.L_x_25933) ;  /* 0x00000d3000067945 */ /* 0x000fe20003800200 */
[----:B------:R-:W-:Y:S02]  /*2280*/  UPRMT UR4, UR41, 0x9910, URZ ;  /* 0x0000991029047896 */ /* 0x000fe400080000ff */
[----:B------:R-:W-:Y:S02]  /*2290*/  SEL R4, RZ, 0x1, !P1 ;  /* 0x00000001ff047807 */ /* 0x000fe40004800000 */
[----:B------:R-:W-:Y:S01]  /*22a0*/  UISETP.GT.AND UP0, UPT, UR4, 0x9, UPT ;  /* 0x000000090400788c */ /* 0x000fe2000bf04270 */
[----:B0-23--:R-:W-:-:S05]  /*22b0*/  IADD3 R2, P0, PT, R16, UR6, RZ ;  /* 0x0000000610027c10 */ /* 0x00dfca000ff1e0ff */
        /* <DEDUP_REMOVED lines=12> */
.L_x_25937:
[----:B------:R3:W-:Y:S01]  /*2380*/  STG.E.U8 desc[UR36][R2.64], R4 ;  /* 0x0000000402007986 */ /* 0x0007e2000c101124 */
[----:B------:R-:W-:Y:S05]  /*2390*/  BRA `(.L_x_25939) ;  /* 0x0000000c00007947 */ /* 0x000fea0003800000 */
.L_x_25936:
        /* <DEDUP_REMOVED lines=9> */
.L_x_25941:
[----:B------:R1:W-:Y:S01]  /*2430*/  STG.E desc[UR36][R2.64], R4 ;  /* 0x0000000402007986 */ /* 0x0003e2000c101924 */
[----:B------:R-:W-:Y:S05]  /*2440*/  BRA `(.L_x_25939) ;  /* 0x0000000800d47947 */ /* 0x000fea0003800000 */
.L_x_25940:
[----:B------:R2:W-:Y:S01]  /*2450*/  STG.E.U16 desc[UR36][R2.64], R4 ;  /* 0x0000000402007986 */ /* 0x0005e2000c101524 */
[----:B------:R-:W-:Y:S05]  /*2460*/  BRA `(.L_x_25939) ;  /* 0x0000000800cc7947 */ /* 0x000fea0003800000 */
.L_x_25935:
        /* <DEDUP_REMOVED lines=9> */
.L_x_25943:
[----:B------:R-:W-:-:S04]  /*2500*/  I2FP.F32.U32 R0, R4 ;  /* 0x0000000400007245 */ /* 0x000fc80000201000 */
[----:B------:R-:W-:-:S05]  /*2510*/  F2FP.F16.F32.PACK_AB R0, RZ, R0 ;  /* 0x00000000ff00723e */ /* 0x000fca00000000ff */
[----:B------:R0:W-:Y:S01]  /*2520*/  STG.E.U16 desc[UR36][R2.64], R0 ;  /* 0x0000000002007986 */ /* 0x0001e2000c101524 */
[----:B------:R-:W-:Y:S05]  /*2530*/  BRA `(.L_x_25939) ;  /* 0x0000000800987947 */ /* 0x000fea0003800000 */
.L_x_25942:
        /* <DEDUP_REMOVED lines=10> */
.L_x_25945:
[----:B------:R-:W-:-:S04]  /*25e0*/  I2FP.F32.U32 R4, R4 ;  /* 0x0000000400047245 */ /* 0x000fc80000201000 */
[----:B------:R-:W-:-:S04]  /*25f0*/  F2FP.F16.F32.PACK_AB R5, RZ, R4 ;  /* 0x00000004ff05723e */ /* 0x000fc800000000ff */
[----:B------:R-:W-:-:S05]  /*2600*/  PRMT R5, R5, 0x5410, RZ ;  /* 0x0000541005057816 */ /* 0x000fca00000000ff */
[----:B------:R0:W-:Y:S01]  /*2610*/  STG.E desc[UR36][R2.64], R5 ;  /* 0x0000000502007986 */ /* 0x0001e2000c101924 */
[----:B------:R-:W-:Y:S05]  /*2620*/  BRA `(.L_x_25939) ;  /* 0x00000008005c7947 */ /* 0x000fea0003800000 */
.L_x_25944:
[----:B------:R-:W0:Y:S02]  /*2630*/  I2F.F64.U32 R4, R4 ;  /* 0x0000000400047312 */ /* 0x000e240000201800 */
[----:B0-----:R0:W-:Y:S01]  /*2640*/  STG.E.64 desc[UR36][R2.64], R4 ;  /* 0x0000000402007986 */ /* 0x0011e2000c101b24 */
[----:B------:R-:W-:Y:S05]  /*2650*/  BRA `(.L_x_25939) ;  /* 0x0000000800507947 */ /* 0x000fea0003800000 */
.L_x_25934:
        /* <DEDUP_REMOVED lines=10> */
.L_x_25948:
[----:B------:R-:W0:Y:S01]  /*2700*/  I2F.F64.U32 R4, R4 ;  /* 0x0000000400047312 */ /* 0x000e220000201800 */
[----:B------:R-:W-:-:S05]  /*2710*/  CS2R R6, SRZ ;  /* 0x0000000000067805 */ /* 0x000fca000001ff00 */
[----:B0-----:R0:W-:Y:S01]  /*2720*/  STG.E.128 desc[UR36][R2.64], R4 ;  /* 0x0000000402007986 */ /* 0x0011e2000c101d24 */
[----:B------:R-:W-:Y:S05]  /*2730*/  BRA `(.L_x_25939) ;  /* 0x0000000800187947 */ /* 0x000fea0003800000 */
.L_x_25947:
        /* <DEDUP_REMOVED lines=17> */
.L_x_25952:
[----:B------:R-:W-:Y:S05]  /*2850*/  BSYNC.RECONVERGENT B0 ;  /* 0x0000000000007941 */ /* 0x000fea0003800200 */
.L_x_25951:
[----:B------:R0:W-:Y:S01]  /*2860*/  STG.E.U8 desc[UR36][R2.64], R5 ;  /* 0x0000000502007986 */ /* 0x0001e2000c101124 */
[----:B------:R-:W-:Y:S05]  /*2870*/  BRA `(.L_x_25939) ;  /* 0x0000000400c87947 */ /* 0x000fea0003800000 */
.L_x_25950:
        /* <DEDUP_REMOVED lines=16> */
.L_x_25949:
[----:B------:R-:W-:-:S04]  /*2980*/  I2FP.F32.U32 R0, R4 ;  /* 0x0000000400007245 */ /* 0x000fc80000201000 */
[----:B------:R-:W-:-:S05]  /*2990*/  F2FP.BF16.F32.PACK_AB R0, RZ, R0 ;  /* 0x00000000ff00723e */ /* 0x000fca00000010ff */
[----:B------:R0:W-:Y:S01]  /*29a0*/  STG.E.U16 desc[UR36][R2.64], R0 ;  /* 0x0000000002007986 */ /* 0x0001e2000c101524 */
[----:B------:R-:W-:Y:S05]  /*29b0*/  BRA `(.L_x_25939) ;  /* 0x0000000400787947 */ /* 0x000fea0003800000 */
.L_x_25946:
        /* <DEDUP_REMOVED lines=10> */
.L_x_25955:
        /* <DEDUP_REMOVED lines=12> */
.L_x_25958:
[----:B------:R-:W-:-:S04]  /*2b20*/  SHF.R.U32.HI R0, RZ, 0x14, R5 ;  /* 0x00000014ff007819 */ /* 0x000fc80000011605 */
[----:B------:R-:W-:-:S04]  /*2b30*/  LOP3.LUT R0, R0, 0x1, RZ, 0xc0, !PT ;  /* 0x0000000100007812 */ /* 0x000fc800078ec0ff */
[----:B------:R-:W-:-:S04]  /*2b40*/  IADD3 R0, PT, PT, R5, 0x487ffff, R0 ;  /* 0x0487ffff05007810 */ /* 0x000fc80007ffe000 */
[----:B------:R-:W-:-:S04]  /*2b50*/  SHF.R.U32.HI R0, RZ, 0x14, R0 ;  /* 0x00000014ff007819 */ /* 0x000fc80000011600 */
[----:B------:R-:W-:-:S07]  /*2b60*/  LOP3.LUT R4, R0, 0xff, RZ, 0xc0, !PT ;  /* 0x000000ff00047812 */ /* 0x000fce00078ec0ff */
.L_x_25959:
[----:B------:R-:W-:-:S07]  /*2b70*/  PRMT R0, R4, 0x7610, R0 ;  /* 0x0000761004007816 */ /* 0x000fce0000000000 */
.L_x_25957:
[----:B------:R-:W-:Y:S05]  /*2b80*/  BSYNC.RECONVERGENT B0 ;  /* 0x0000000000007941 */ /* 0x000fea0003800200 */
.L_x_25956:
[----:B------:R0:W-:Y:S01]  /*2b90*/  STG.E.U8 desc[UR36][R2.64], R0 ;  /* 0x0000000002007986 */ /* 0x0001e2000c101124 */
[----:B------:R-:W-:Y:S05]  /*2ba0*/  BRA `(.L_x_25939) ;  /* 0x0000000000fc7947 */ /* 0x000fea0003800000 */
.L_x_25954:
        /* <DEDUP_REMOVED lines=12> */
.L_x_25962:
[----:B------:R-:W-:-:S04]  /*2c70*/  SHF.R.U32.HI R0, RZ, 0x15, R5 ;  /* 0x00000015ff007819 */ /* 0x000fc80000011605 */
[----:B------:R-:W-:-:S04]  /*2c80*/  LOP3.LUT R0, R0, 0x1, RZ, 0xc0, !PT ;  /* 0x0000000100007812 */ /* 0x000fc800078ec0ff */
[----:B------:R-:W-:-:S04]  /*2c90*/  IADD3 R0, PT, PT, R5, 0x88fffff, R0 ;  /* 0x088fffff05007810 */ /* 0x000fc80007ffe000 */
[----:B------:R-:W-:-:S04]  /*2ca0*/  SHF.R.U32.HI R0, RZ, 0x15, R0 ;  /* 0x00000015ff007819 */ /* 0x000fc80000011600 */
[----:B------:R-:W-:-:S07]  /*2cb0*/  LOP3.LUT R4, R0, 0xff, RZ, 0xc0, !PT ;  /* 0x000000ff00047812 */ /* 0x000fce00078ec0ff */
.L_x_25963:
[----:B------:R-:W-:-:S07]  /*2cc0*/  PRMT R0, R4, 0x7610, R0 ;  /* 0x0000761004007816 */ /* 0x000fce0000000000 */
.L_x_25961:
[----:B------:R-:W-:Y:S05]  /*2cd0*/  BSYNC.RECONVERGENT B0 ;  /* 0x0000000000007941 */ /* 0x000fea0003800200 */
.L_x_25960:
[----:B------:R0:W-:Y:S01]  /*2ce0*/  STG.E.U8 desc[UR36][R2.64], R0 ;  /* 0x0000000002007986 */ /* 0x0001e2000c101124 */
[----:B------:R-:W-:Y:S05]  /*2cf0*/  BRA `(.L_x_25939) ;  /* 0x0000000000a87947 */ /* 0x000fea0003800000 */
.L_x_25953:
[----:B------:R-:W-:-:S09]  /*2d00*/  UISETP.NE.AND UP0, UPT, UR4, 0x1c, UPT ;  /* 0x0000001c0400788c */ /* 0x000fd2000bf05270 */
[----:B------:R-:W-:Y:S05]  /*2d10*/  BRA.U !UP0, `(.L_x_25964) ;  /* 0x00000001089c7547 */ /* 0x000fea000b800000 */
[----:B------:R-:W-:-:S09]  /*2d20*/  UISETP.NE.AND UP0, UPT, UR4, 0x1d, UPT ;  /* 0x0000001d0400788c */ /* 0x000fd2000bf05270 */
[----:B------:R-:W-:Y:S05]  /*2d30*/  BRA.U !UP0, `(.L_x_25965) ;  /* 0x0000000108887547 */ /* 0x000fea000b800000 */
[----:B------:R-:W-:-:S09]  /*2d40*/  UISETP.NE.AND UP0, UPT, UR4, 0x2c, UPT ;  /* 0x0000002c0400788c */ /* 0x000fd2000bf05270 */
[----:B------:R-:W-:Y:S05]  /*2d50*/  BRA.U !UP0, `(.L_x_25966) ;  /* 0x0000000108447547 */ /* 0x000fea000b800000 */
.L_x_25938:
[----:B------:R-:W-:Y:S01]  /*2d60*/  MOV R2, 0x0 ;  /* 0x0000000000027802 */ /* 0x000fe20000000f00 */
[----:B------:R-:W0:Y:S01]  /*2d70*/  LDCU.64 UR6, c[0x4][0x140] ;  /* 0x01002800ff0677ac */ /* 0x000e220008000a00 */
[----:B------:R-:W-:Y:S02]  /*2d80*/  HFMA2 R8, -RZ, RZ, 0, 6.020069122314453125e-06 ;  /* 0x00000065ff087431 */ /* 0x000fe400000001ff */
        /* <DEDUP_REMOVED lines=13> */
.L_x_25967:
[----:B------:R-:W-:Y:S05]  /*2e60*/  BRA `(.L_x_25939) ;  /* 0x00000000004c7947 */ /* 0x000fea0003800000 */
.L_x_25966:
        /* <DEDUP_REMOVED lines=15> */
.L_x_25965:
[----:B------:R-:W-:-:S05]  /*2f60*/  IMAD.MOV.U32 R5, RZ, RZ, RZ ;  /* 0x000000ffff057224 */ /* 0x000fca00078e00ff */
[----:B------:R0:W-:Y:S01]  /*2f70*/  STG.E.64 desc[UR36][R2.64], R4 ;  /* 0x0000000402007986 */ /* 0x0001e2000c101b24 */
[----:B------:R-:W-:Y:S05]  /*2f80*/  BRA `(.L_x_25939) ;  /* 0x0000000000047947 */ /* 0x000fea0003800000 */
.L_x_25964:
[----:B------:R0:W-:Y:S02]  /*2f90*/  STG.E desc[UR36][R2.64], R4 ;  /* 0x0000000402007986 */ /* 0x0001e4000c101924 */
.L_x_25939:
[----:B------:R-:W-:Y:S05]  /*2fa0*/  BSYNC.RECONVERGENT B6 ;  /* 0x0000000000067941 */ /* 0x000fea0003800200 */
.L_x_25933:
[----:B------:R-:W-:-:S07]  /*2fb0*/  VIADD R17, R17, 0x80 ;  /* 0x0000008011117836 */ /* 0x000fce0000000000 */
.L_x_25897:
[----:B0-----:R-:W-:Y:S05]  /*2fc0*/  BSYNC.RECONVERGENT B7 ;  /* 0x0000000000077941 */ /* 0x001fea0003800200 */
.L_x_25896:
[----:B------:R-:W0:Y:S01]  /*2fd0*/  LDCU UR4, c[0x0][0x380] ;  /* 0x00007000ff0477ac */ /* 0x000e220008000800 */
[----:B------:R-:W-:Y:S01]  /*2fe0*/  BSSY.RECONVERGENT B7, `(.L_x_25968) ;  /* 0x00002ed000077945 */ /* 0x000fe20003800200 */
[----:B0-----:R-:W-:-:S13]  /*2ff0*/  ISETP.GE.AND P0, PT, R17, UR4, PT ;  /* 0x0000000411007c0c */ /* 0x001fda000bf06270 */
[----:B------:R-:W-:Y:S05]  /*3000*/  @P0 BRA `(.L_x_25969) ;  /* 0x0000002c00a80947 */ /* 0x000fea0003800000 */
[----:B------:R-:W0:Y:S01]  /*3010*/  LDCU UR4, c[0x0][0x388] ;  /* 0x00007100ff0477ac */ /* 0x000e220008000800 */
[----:B------:R-:W-:Y:S02]  /*3020*/  HFMA2 R0, -RZ, RZ, 0, 0 ;  /* 0x00000000ff007431 */ /* 0x000fe400000001ff */
[----:B------:R-:W-:Y:S01]  /*3030*/  IMAD.MOV.U32 R16, RZ, RZ, RZ ;  /* 0x000000ffff107224 */ /* 0x000fe200078e00ff */
[----:B0-----:R-:W-:-:S09]  /*3040*/  UISETP.NE.AND UP0, UPT, UR4, URZ, UPT ;  /* 0x000000ff0400728c */ /* 0x001fd2000bf05270 */
        /* <DEDUP_REMOVED lines=299> */
.L_x_25970:
        /* <DEDUP_REMOVED lines=16> */
.L_x_25974:
[----:B------:R0:W5:Y:S01]  /*4400*/  LDG.E.U8 R5, desc[UR36][R2.64] ;  /* 0x0000002402057981 */ /* 0x000162000c1e1100 */
[----:B------:R-:W-:Y:S05]  /*4410*/  BRA `(.L_x_25976) ;  /* 0x0000000c004c7947 */ /* 0x000fea0003800000 */
.L_x_25973:
        /* <DEDUP_REMOVED lines=8> */
.L_x_25978:
[----:B------:R0:W5:Y:S01]  /*44a0*/  LDG.E.U8 R5, desc[UR36][R2.64] ;  /* 0x0000002402057981 */ /* 0x000162000c1e1100 */
[----:B------:R-:W-:Y:S05]  /*44b0*/  BRA `(.L_x_25976) ;  /* 0x0000000c00247947 */ /* 0x000fea0003800000 */
.L_x_25977:
[----:B------:R0:W5:Y:S01]  /*44c0*/  LDG.E.U16 R5, desc[UR36][R2.64] ;  /* 0x0000002402057981 */ /* 0x000162000c1e1500 */
[----:B------:R-:W-:Y:S05]  /*44d0*/  BRA `(.L_x_25976) ;  /* 0x0000000c001c7947 */ /* 0x000fea0003800000 */
.L_x_25972:
        /* <DEDUP_REMOVED lines=9> */
.L_x_25980:
[----:B------:R-:W2:Y:S02]  /*4570*/  LDG.E.U16 R0, desc[UR36][R2.64] ;  /* 0x0000002402007981 */ /* 0x000ea4000c1e1500 */
[----:B--2---:R-:W-:-:S06]  /*4580*/  HADD2.F32 R0, -RZ, R0.H0_H0 ;  /* 0x20000000ff007230 */ /* 0x004fcc0000004100 */
[----:B------:R-:W0:Y:S02]  /*4590*/  F2I.FTZ.TRUNC.NTZ R0, R0 ;  /* 0x0000000000007305 */ /* 0x000e24000021f100 */
[----:B0-----:R-:W-:Y:S01]  /*45a0*/  PRMT R5, R0, 0x7610, R5 ;  /* 0x0000761000057816 */ /* 0x001fe20000000005 */
[----:B------:R-:W-:Y:S06]  /*45b0*/  BRA `(.L_x_25976) ;  /* 0x0000000800e47947 */ /* 0x000fec0003800000 */
.L_x_25979:
        /* <DEDUP_REMOVED lines=9> */
.L_x_25982:
[----:B------:R-:W2:Y:S02]  /*4650*/  LDG.E.U16 R2, desc[UR36][R2.64] ;  /* 0x0000002402027981 */ /* 0x000ea4000c1e1500 */
[----:B--2---:R-:W-:-:S06]  /*4660*/  HADD2.F32 R0, -RZ, R2.H0_H0 ;  /* 0x20000002ff007230 */ /* 0x004fcc0000004100 */
[----:B------:R-:W0:Y:S02]  /*4670*/  F2I.FTZ.TRUNC.NTZ R0, R0 ;  /* 0x0000000000007305 */ /* 0x000e24000021f100 */
[----:B0-----:R-:W-:Y:S01]  /*4680*/  PRMT R5, R0, 0x7610, R5 ;  /* 0x0000761000057816 */ /* 0x001fe20000000005 */
[----:B------:R-:W-:Y:S06]  /*4690*/  BRA `(.L_x_25976) ;  /* 0x0000000800ac7947 */ /* 0x000fec0003800000 */
.L_x_25981:
[----:B------:R-:W2:Y:S02]  /*46a0*/  LDG.E.64 R2, desc[UR36][R2.64] ;  /* 0x0000002402027981 */ /* 0x000ea4000c1e1b00 */
[----:B--2---:R0:W1:Y:S01]  /*46b0*/  F2I.F64.TRUNC R5, R2 ;  /* 0x0000000200057311 */ /* 0x004062000030d100 */
[----:B------:R-:W-:Y:S05]  /*46c0*/  BRA `(.L_x_25976) ;  /* 0x0000000800a07947 */ /* 0x000fea0003800000 */
.L_x_25971:
        /* <DEDUP_REMOVED lines=12> */
.L_x_25985:
[----:B------:R-:W2:Y:S02]  /*4790*/  LDG.E.64 R2, desc[UR36][R2.64] ;  /* 0x0000002402027981 */ /* 0x000ea4000c1e1b00 */
[----:B--2---:R3:W4:Y:S01]  /*47a0*/  F2I.F64.TRUNC R5, R2 ;  /* 0x0000000200057311 */ /* 0x004722000030d100 */
[----:B------:R-:W-:Y:S05]  /*47b0*/  BRA `(.L_x_25976) ;  /* 0x0000000800647947 */ /* 0x000fea0003800000 */
.L_x_25984:
        /* <DEDUP_REMOVED lines=27> */
.L_x_25987:
        /* <DEDUP_REMOVED lines=14> */
.L_x_25986:
[----:B------:R-:W2:Y:S02]  /*4a50*/  LDG.E.U16 R0, desc[UR36][R2.64] ;  /* 0x0000002402007981 */ /* 0x000ea4000c1e1500 */
[----:B--2---:R-:W-:-:S06]  /*4a60*/  IMAD.U32 R0, R0, 0x10000, RZ ;  /* 0x0001000000007824 */ /* 0x004fcc00078e00ff */
[----:B------:R-:W0:Y:S02]  /*4a70*/  F2I.FTZ.TRUNC.NTZ R0, R0 ;  /* 0x0000000000007305 */ /* 0x000e24000021f100 */
[----:B0-----:R-:W-:Y:S01]  /*4a80*/  PRMT R5, R0, 0x7610, R5 ;  /* 0x0000761000057816 */ /* 0x001fe20000000005 */
[----:B------:R-:W-:Y:S06]  /*4a90*/  BRA `(.L_x_25976) ;  /* 0x0000000400ac7947 */ /* 0x000fec0003800000 */
.L_x_25983:
        /* <DEDUP_REMOVED lines=10> */
.L_x_25990:
        /* <DEDUP_REMOVED lines=21> */
.L_x_25994:
[----:B------:R-:W-:Y:S05]  /*4c90*/  BSYNC.RECONVERGENT B1 ;  /* 0x0000000000017941 */ /* 0x000fea0003800200 */
.L_x_25993:
[----:B------:R-:W-:Y:S01]  /*4ca0*/  IMAD.SHL.U32 R0, R0, 0x100000, RZ ;  /* 0x0010000000007824 */ /* 0x000fe200078e00ff */
[----:B------:R-:W-:-:S04]  /*4cb0*/  LEA R2, R2, 0x3b800000, 0x17 ;  /* 0x3b80000002027811 */ /* 0x000fc800078eb8ff */
[----:B------:R-:W-:-:S07]  /*4cc0*/  LOP3.LUT R0, R2, R0, R7, 0xfe, !PT ;  /* 0x0000000002007212 */ /* 0x000fce00078efe07 */
.L_x_25992:
[----:B------:R-:W-:Y:S05]  /*4cd0*/  BSYNC.RECONVERGENT B0 ;  /* 0x0000000000007941 */ /* 0x000fea0003800200 */
.L_x_25991:
[----:B------:R-:W0:Y:S02]  /*4ce0*/  F2I.FTZ.TRUNC.NTZ R0, R0 ;  /* 0x0000000000007305 */ /* 0x000e24000021f100 */
[----:B0-----:R-:W-:Y:S01]  /*4cf0*/  PRMT R5, R0, 0x7610, R5 ;  /* 0x0000761000057816 */ /* 0x001fe20000000005 */
[----:B------:R-:W-:Y:S06]  /*4d00*/  BRA `(.L_x_25976) ;  /* 0x0000000400107947 */ /* 0x000fec0003800000 */
.L_x_25989:
        /* <DEDUP_REMOVED lines=21> */
.L_x_25998:
[----:B------:R-:W-:Y:S05]  /*4e60*/  BSYNC.RECONVERGENT B1 ;  /* 0x0000000000017941 */ /* 0x000fea0003800200 */
.L_x_25997:
[----:B------:R-:W-:Y:S02]  /*4e70*/  SHF.L.U32 R0, R0, 0x15, RZ ;  /* 0x0000001500007819 */ /* 0x000fe400000006ff */
[----:B------:R-:W-:-:S04]  /*4e80*/  LEA R2, R2, 0x37800000, 0x17 ;  /* 0x3780000002027811 */ /* 0x000fc800078eb8ff */
[----:B------:R-:W-:-:S07]  /*4e90*/  LOP3.LUT R0, R2, R0, R7, 0xfe, !PT ;  /* 0x0000000002007212 */ /* 0x000fce00078efe07 */
.L_x_25996:
[----:B------:R-:W-:Y:S05]  /*4ea0*/  BSYNC.RECONVERGENT B0 ;  /* 0x0000000000007941 */ /* 0x000fea0003800200 */
.L_x_25995:
[----:B------:R-:W0:Y:S02]  /*4eb0*/  F2I.FTZ.TRUNC.NTZ R0, R0 ;  /* 0x0000000000007305 */ /* 0x000e24000021f100 */
[----:B0-----:R-:W-:Y:S01]  /*4ec0*/  PRMT R5, R0, 0x7610, R5 ;  /* 0x0000761000057816 */ /* 0x001fe20000000005 */
[----:B------:R-:W-:Y:S06]  /*4ed0*/  BRA `(.L_x_25976) ;  /* 0x00000000009c7947 */ /* 0x000fec0003800000 */
.L_x_25988:
        /* <DEDUP_REMOVED lines=14> */
.L_x_26002:
[----:B------:R-:W-:Y:S05]  /*4fc0*/  BSYNC.RECONVERGENT B0 ;  /* 0x0000000000007941 */ /* 0x000fea0003800200 */
.L_x_26001:
[----:B------:R-:W0:Y:S02]  /*4fd0*/  F2I.FTZ.TRUNC.NTZ R0, R0 ;  /* 0x0000000000007305 */ /* 0x000e24000021f100 */
[----:B0-----:R-:W-:Y:S01]  /*4fe0*/  PRMT R5, R0, 0x7610, R5 ;  /* 0x0000761000057816 */ /* 0x001fe20000000005 */
[----:B------:R-:W-:Y:S06]  /*4ff0*/  BRA `(.L_x_25976) ;  /* 0x0000000000547947 */ /* 0x000fec0003800000 */
.L_x_25975:
        /* <DEDUP_REMOVED lines=16> */
.L_x_26003:
[----:B------:R-:W-:Y:S01]  /*5100*/  PRMT R5, RZ, 0x7610, R5 ;  /* 0x00007610ff057816 */ /* 0x000fe20000000005 */
[----:B------:R-:W-:Y:S06]  /*5110*/  BRA `(.L_x_25976) ;  /* 0x00000000000c7947 */ /* 0x000fec0003800000 */
.L_x_26000:
[----:B------:R1:W5:Y:S01]  /*5120*/  LDG.E.U8 R5, desc[UR36][R2.64] ;  /* 0x0000002402057981 */ /* 0x000362000c1e1100 */
[----:B------:R-:W-:Y:S05]  /*5130*/  BRA `(.L_x_25976) ;  /* 0x0000000000047947 */ /* 0x000fea0003800000 */
.L_x_25999:
[----:B------:R2:W5:Y:S02]  /*5140*/  LDG.E.U8 R5, desc[UR36][R2.64] ;  /* 0x0000002402057981 */ /* 0x000564000c1e1100 */
.L_x_25976:
        /* <DEDUP_REMOVED lines=19> */
.L_x_26008:
[----:B------:R0:W-:Y:S01]  /*5280*/  STG.E.U8 desc[UR36][R2.64], R4 ;  /* 0x0000000402007986 */ /* 0x0001e2000c101124 */
[----:B------:R-:W-:Y:S05]  /*5290*/  BRA `(.L_x_26010) ;  /* 0x0000000800fc7947 */ /* 0x000fea0003800000 */
.L_x_26007:
        /* <DEDUP_REMOVED lines=9> */
.L_x_26012:
[----:B------:R0:W-:Y:S01]  /*5330*/  STG.E desc[UR36][R2.64], R4 ;  /* 0x0000000402007986 */ /* 0x0001e2000c101924 */
[----:B------:R-:W-:Y:S05]  /*5340*/  BRA `(.L_x_26010) ;  /* 0x0000000800d07947 */ /* 0x000fea0003800000 */
.L_x_26011:
[----:B------:R0:W-:Y:S01]  /*5350*/  STG.E.U16 desc[UR36][R2.64], R4 ;  /* 0x0000000402007986 */ /* 0x0001e2000c101524 */
[----:B------:R-:W-:Y:S05]  /*5360*/  BRA `(.L_x_26010) ;  /* 0x0000000800c87947 */ /* 0x000fea0003800000 */
.L_x_26006:
        /* <DEDUP_REMOVED lines=9> */
.L_x_26014:
[----:B------:R-:W-:-:S04]  /*5400*/  I2FP.F32.U32 R0, R4 ;  /* 0x0000000400007245 */ /* 0x000fc80000201000 */
[----:B------:R-:W-:-:S05]  /*5410*/  F2FP.F16.F32.PACK_AB R0, RZ, R0 ;  /* 0x00000000ff00723e */ /* 0x000fca00000000ff */
[----:B------:R0:W-:Y:S01]  /*5420*/  STG.E.U16 desc[UR36][R2.64], R0 ;  /* 0x0000000002007986 */ /* 0x0001e2000c101524 */
[----:B------:R-:W-:Y:S05]  /*5430*/  BRA `(.L_x_26010) ;  /* 0x0000000800947947 */ /* 0x000fea0003800000 */
.L_x_26013:
        /* <DEDUP_REMOVED lines=10> */
.L_x_26016:
[----:B------:R-:W-:-:S04]  /*54e0*/  I2FP.F32.U32 R4, R4 ;  /* 0x0000000400047245 */ /* 0x000fc80000201000 */
[----:B------:R-:W-:-:S04]  /*54f0*/  F2FP.F16.F32.PACK_AB R5, RZ, R4 ;  /* 0x00000004ff05723e */ /* 0x000fc800000000ff */
[----:B------:R-:W-:-:S05]  /*5500*/  PRMT R5, R5, 0x5410, RZ ;  /* 0x0000541005057816 */ /* 0x000fca00000000ff */
[----:B------:R0:W-:Y:S01]  /*5510*/  STG.E desc[UR36][R2.64], R5 ;  /* 0x0000000502007986 */ /* 0x0001e2000c101924 */
[----:B------:R-:W-:Y:S05]  /*5520*/  BRA `(.L_x_26010) ;  /* 0x0000000800587947 */ /* 0x000fea0003800000 */
.L_x_26015:
[----:B------:R-:W0:Y:S02]  /*5530*/  I2F.F64.U32 R4, R4 ;  /* 0x0000000400047312 */ /* 0x000e240000201800 */
[----:B0-----:R0:W-:Y:S01]  /*5540*/  STG.E.64 desc[UR36][R2.64], R4 ;  /* 0x0000000402007986 */ /* 0x0011e2000c101b24 */
[----:B------:R-:W-:Y:S05]  /*5550*/  BRA `(.L_x_26010) ;  /* 0x00000008004c7947 */ /* 0x000fea0003800000 */
.L_x_26005:
        /* <DEDUP_REMOVED lines=12> */
.L_x_26020:
        /* <DEDUP_REMOVED lines=17> */
.L_x_26022:
[----:B------:R-:W-:Y:S05]  /*5730*/  BSYNC.RECONVERGENT B0 ;  /* 0x0000000000007941 */ /* 0x000fea0003800200 */
.L_x_26021:
[----:B------:R0:W-:Y:S01]  /*5740*/  STG.E.U8 desc[UR36][R2.64], R0 ;  /* 0x0000000002007986 */ /* 0x0001e2000c101124 */
[----:B------:R-:W-:Y:S05]  /*5750*/  BRA `(.L_x_26010) ;  /* 0x0000000400cc7947 */ /* 0x000fea0003800000 */
.L_x_26019:
        /* <DEDUP_REMOVED lines=17> */
.L_x_26024:
[----:B------:R-:W-:Y:S05]  /*5870*/  BSYNC.RECONVERGENT B0 ;  /* 0x0000000000007941 */ /* 0x000fea0003800200 */
.L_x_26023:
[----:B------:R0:W-:Y:S01]  /*5880*/  STG.E.U8 desc[UR36][R2.64], R0 ;  /* 0x0000000002007986 */ /* 0x0001e2000c101124 */
[----:B------:R-:W-:Y:S05]  /*5890*/  BRA `(.L_x_26010) ;  /* 0x00000004007c7947 */ /* 0x000fea0003800000 */
.L_x_26018:
        /* <DEDUP_REMOVED lines=21> */
.L_x_26026:
[----:B------:R-:W-:-:S05]  /*59f0*/  HFMA2 R5, -RZ, RZ, 0, 0 ;  /* 0x00000000ff057431 */ /* 0x000fca00000001ff */
[----:B------:R0:W-:Y:S01]  /*5a00*/  STG.E.64 desc[UR36][R2.64], R4 ;  /* 0x0000000402007986 */ /* 0x0001e2000c101b24 */
[----:B------:R-:W-:Y:S05]  /*5a10*/  BRA `(.L_x_26010) ;  /* 0x00000004001c7947 */ /* 0x000fea0003800000 */
.L_x_26025:
[----:B------:R0:W-:Y:S01]  /*5a20*/  STG.E desc[UR36][R2.64], R4 ;  /* 0x0000000402007986 */ /* 0x0001e2000c101924 */
[----:B------:R-:W-:Y:S05]  /*5a30*/  BRA `(.L_x_26010) ;  /* 0x0000000400147947 */ /* 0x000fea0003800000 */
.L_x_26017:
        /* <DEDUP_REMOVED lines=8> */
.L_x_26028:
[----:B------:R-:W0:Y:S01]  /*5ac0*/  I2F.F64.U32 R4, R4 ;  /* 0x0000000400047312 */ /* 0x000e220000201800 */
[----:B------:R-:W-:-:S05]  /*5ad0*/  CS2R R6, SRZ ;  /* 0x0000000000067805 */ /* 0x000fca000001ff00 */
[----:B0-----:R4:W-:Y:S01]  /*5ae0*/  STG.E.128 desc[UR36][R2.64], R4 ;  /* 0x0000000402007986 */ /* 0x0019e2000c101d24 */
[----:B------:R-:W-:Y:S05]  /*5af0*/  BRA `(.L_x_26010) ;  /* 0x0000000000e47947 */ /* 0x000fea0003800000 */
.L_x_26027:
[----:B------:R-:W-:-:S09]  /*5b00*/  UISETP.NE.AND UP0, UPT, UR4, 0xf, UPT ;  /* 0x0000000f0400788c */ /* 0x000fd2000bf05270 */
[----:B------:R-:W-:Y:S05]  /*5b10*/  BRA.U !UP0, `(.L_x_26029) ;  /* 0x0000000108d07547 */ /* 0x000fea000b800000 */
[----:B------:R-:W-:-:S09]  /*5b20*/  UISETP.NE.AND UP0, UPT, UR4, 0x17, UPT ;  /* 0x000000170400788c */ /* 0x000fd2000bf05270 */
[----:B------:R-:W-:Y:S05]  /*5b30*/  BRA.U !UP0, `(.L_x_26030) ;  /* 0x0000000108847547 */ /* 0x000fea000b800000 */
[----:B------:R-:W-:-:S09]  /*5b40*/  UISETP.NE.AND UP0, UPT, UR4, 0x18, UPT ;  /* 0x000000180400788c */ /* 0x000fd2000bf05270 */
[----:B------:R-:W-:Y:S05]  /*5b50*/  BRA.U !UP0, `(.L_x_26031) ;  /* 0x0000000108447547 */ /* 0x000fea000b800000 */
.L_x_26009:
        /* <DEDUP_REMOVED lines=16> */
.L_x_26032:
[----:B------:R-:W-:Y:S05]  /*5c60*/  BRA `(.L_x_26010) ;  /* 0x0000000000887947 */ /* 0x000fea0003800000 */
.L_x_26031:
        /* <DEDUP_REMOVED lines=11> */
.L_x_26034:
[----:B------:R-:W-:Y:S05]  /*5d20*/  BSYNC.RECONVERGENT B0 ;  /* 0x0000000000007941 */ /* 0x000fea0003800200 */
.L_x_26033:
[----:B------:R3:W-:Y:S01]  /*5d30*/  STG.E.U8 desc[UR36][R2.64], R5 ;  /* 0x0000000502007986 */ /* 0x0007e2000c101124 */
[----:B------:R-:W-:Y:S05]  /*5d40*/  BRA `(.L_x_26010) ;  /* 0x0000000000507947 */ /* 0x000fea0003800000 */
.L_x_26030:
        /* <DEDUP_REMOVED lines=12> */
.L_x_26035:
[----:B------:R-:W-:Y:S01]  /*5e10*/  IMAD.MOV.U32 R5, RZ, RZ, 0x7f ;  /* 0x0000007fff057424 */ /* 0x000fe200078e00ff */
[----:B------:R-:W-:-:S04]  /*5e20*/  ISETP.GT.U32.AND P0, PT, R7, 0x7f800000, PT ;  /* 0x7f8000000700780c */ /* 0x000fc80003f04070 */
[----:B------:R-:W-:-:S05]  /*5e30*/  SEL R5, R5, 0x7c, P0 ;  /* 0x0000007c05057807 */ /* 0x000fca0000000000 */
[----:B------:R2:W-:Y:S01]  /*5e40*/  STG.E.U8 desc[UR36][R2.64], R5 ;  /* 0x0000000502007986 */ /* 0x0005e2000c101124 */
[----:B------:R-:W-:Y:S05]  /*5e50*/  BRA `(.L_x_26010) ;  /* 0x00000000000c7947 */ /* 0x000fea0003800000 */
.L_x_26029:
[----:B------:R-:W-:-:S04]  /*5e60*/  I2FP.F32.U32 R0, R4 ;  /* 0x0000000400007245 */ /* 0x000fc80000201000 */
[----:B------:R-:W-:-:S05]  /*5e70*/  F2FP.BF16.F32.PACK_AB R0, RZ, R0 ;  /* 0x00000000ff00723e */ /* 0x000fca00000010ff */
[----:B------:R0:W-:Y:S02]  /*5e80*/  STG.E.U16 desc[UR36][R2.64], R0 ;  /* 0x0000000002007986 */ /* 0x0001e4000c101524 */
.L_x_26010:
[----:B------:R-:W-:Y:S05]  /*5e90*/  BSYNC.RECONVERGENT B6 ;  /* 0x0000000000067941 */ /* 0x000fea0003800200 */
.L_x_26004:
[----:B------:R-:W-:-:S07]  /*5ea0*/  IADD3 R17, PT, PT, R17, 0x80, RZ ;  /* 0x0000008011117810 */ /* 0x000fce0007ffe0ff */
.L_x_25969:
[----:B------:R-:W-:Y:S05]  /*5eb0*/  BSYNC.RECONVERGENT B7 ;  /* 0x0000000000077941 */ /* 0x000fea0003800200 */
.L_x_25968:
        /* <DEDUP_REMOVED lines=307> */
.L_x_26038:
        /* <DEDUP_REMOVED lines=16> */
.L_x_26042:
[----:B------:R0:W5:Y:S01]  /*72f0*/  LDG.E.U8 R5, desc[UR36][R2.64] ;  /* 0x0000002402057981 */ /* 0x000162000c1e1100 */
[----:B------:R-:W-:Y:S05]  /*7300*/  BRA `(.L_x_26044) ;  /* 0x0000000c004c7947 */ /* 0x000fea0003800000 */
.L_x_26041:
        /* <DEDUP_REMOVED lines=8> */
.L_x_26046:
[----:B------:R3:W5:Y:S01]  /*7390*/  LDG.E.U8 R5, desc[UR36][R2.64] ;  /* 0x0000002402057981 */ /* 0x000762000c1e1100 */
[----:B------:R-:W-:Y:S05]  /*73a0*/  BRA `(.L_x_26044) ;  /* 0x0000000c00247947 */ /* 0x000fea0003800000 */
.L_x_26045:
[----:B------:R2:W5:Y:S01]  /*73b0*/  LDG.E.U16 R5, desc[UR36][R2.64] ;  /* 0x0000002402057981 */ /* 0x000562000c1e1500 */
[----:B------:R-:W-:Y:S05]  /*73c0*/  BRA `(.L_x_26044) ;  /* 0x0000000c001c7947 */ /* 0x000fea0003800000 */
.L_x_26040:
        /* <DEDUP_REMOVED lines=9> */
.L_x_26048:
[----:B------:R-:W2:Y:S02]  /*7460*/  LDG.E.U16 R0, desc[UR36][R2.64] ;  /* 0x0000002402007981 */ /* 0x000ea4000c1e1500 */
[----:B--2---:R-:W-:-:S06]  /*7470*/  HADD2.F32 R0, -RZ, R0.H0_H0 ;  /* 0x20000000ff007230 */ /* 0x004fcc0000004100 */
[----:B------:R-:W0:Y:S02]  /*7480*/  F2I.FTZ.TRUNC.NTZ R0, R0 ;  /* 0x0000000000007305 */ /* 0x000e24000021f100 */
[----:B0-----:R-:W-:Y:S01]  /*7490*/  PRMT R5, R0, 0x7610, R5 ;  /* 0x0000761000057816 */ /* 0x001fe20000000005 */
[----:B------:R-:W-:Y:S06]  /*74a0*/  BRA `(.L_x_26044) ;  /* 0x0000000800e47947 */ /* 0x000fec0003800000 */
.L_x_26047:
        /* <DEDUP_REMOVED lines=9> */
.L_x_26050:
[----:B------:R-:W2:Y:S02]  /*7540*/  LDG.E.U16 R2, desc[UR36][R2.64] ;  /* 0x0000002402027981 */ /* 0x000ea4000c1e1500 */
[----:B--2---:R-:W-:-:S06]  /*7550*/  HADD2.F32 R0, -RZ, R2.H0_H0 ;  /* 0x20000002ff007230 */ /* 0x004fcc0000004100 */
[----:B------:R-:W0:Y:S02]  /*7560*/  F2I.FTZ.TRUNC.NTZ R0, R0 ;  /* 0x0000000000007305 */ /* 0x000e24000021f100 */
[----:B0-----:R-:W-:Y:S01]  /*7570*/  PRMT R5, R0, 0x7610, R5 ;  /* 0x0000761000057816 */ /* 0x001fe20000000005 */
[----:B------:R-:W-:Y:S06]  /*7580*/  BRA `(.L_x_26044) ;  /* 0x0000000800ac7947 */ /* 0x000fec0003800000 */
.L_x_26049:
[----:B------:R-:W2:Y:S02]  /*7590*/  LDG.E.64 R2, desc[UR36][R2.64] ;  /* 0x0000002402027981 */ /* 0x000ea4000c1e1b00 */
[----:B--2---:R0:W1:Y:S01]  /*75a0*/  F2I.F64.TRUNC R5, R2 ;  /* 0x0000000200057311 */ /* 0x004062000030d100 */
[----:B------:R-:W-:Y:S05]  /*75b0*/  BRA `(.L_x_26044) ;  /* 0x0000000800a07947 */ /* 0x000fea0003800000 */
.L_x_26039:
        /* <DEDUP_REMOVED lines=12> */
.L_x_26053:
[----:B------:R-:W2:Y:S02]  /*7680*/  LDG.E.64 R2, desc[UR36][R2.64] ;  /* 0x0000002402027981 */ /* 0x000ea4000c1e1b00 */
[----:B--2---:R0:W1:Y:S01]  /*7690*/  F2I.F64.TRUNC R5, R2 ;  /* 0x0000000200057311 */ /* 0x004062000030d100 */
[----:B------:R-:W-:Y:S05]  /*76a0*/  BRA `(.L_x_26044) ;  /* 0x0000000800647947 */ /* 0x000fea0003800000 */
.L_x_26052:
        /* <DEDUP_REMOVED lines=27> */
.L_x_26055:
        /* <DEDUP_REMOVED lines=14> */
.L_x_26054:
[----:B------:R-:W2:Y:S02]  /*7940*/  LDG.E.U16 R0, desc[UR36][R2.64] ;  /* 0x0000002402007981 */ /* 0x000ea4000c1e1500 */
[----:B--2---:R-:W-:-:S06]  /*7950*/  SHF.L.U32 R0, R0, 0x10, RZ ;  /* 0x0000001000007819 */ /* 0x004fcc00000006ff */
[----:B------:R-:W0:Y:S02]  /*7960*/  F2I.FTZ.TRUNC.NTZ R0, R0 ;  /* 0x0000000000007305 */ /* 0x000e24000021f100 */
[----:B0-----:R-:W-:Y:S01]  /*7970*/  PRMT R5, R0, 0x7610, R5 ;  /* 0x0000761000057816 */ /* 0x001fe20000000005 */
[----:B------:R-:W-:Y:S06]  /*7980*/  BRA `(.L_x_26044) ;  /* 0x0000000400ac7947 */ /* 0x000fec0003800000 */
.L_x_26051:
        /* <DEDUP_REMOVED lines=10> */
.L_x_26058:
        /* <DEDUP_REMOVED lines=21> */
.L_x_26062:
[----:B------:R-:W-:Y:S05]  /*7b80*/  BSYNC.RECONVERGENT B1 ;  /* 0x0000000000017941 */ /* 0x000fea0003800200 */
.L_x_26061:
[----:B------:R-:W-:Y:S01]  /*7b90*/  IMAD.SHL.U32 R0, R0, 0x100000, RZ ;  /* 0x0010000000007824 */ /* 0x000fe200078e00ff */
[----:B------:R-:W-:-:S04]  /*7ba0*/  LEA R2, R2, 0x3b800000, 0x17 ;  /* 0x3b80000002027811 */ /* 0x000fc800078eb8ff */
[----:B------:R-:W-:-:S07]  /*7bb0*/  LOP3.LUT R0, R2, R0, R7, 0xfe, !PT ;  /* 0x0000000002007212 */ /* 0x000fce00078efe07 */
.L_x_26060:
[----:B------:R-:W-:Y:S05]  /*7bc0*/  BSYNC.RECONVERGENT B0 ;  /* 0x0000000000007941 */ /* 0x000fea0003800200 */
.L_x_26059:
[----:B------:R-:W0:Y:S02]  /*7bd0*/  F2I.FTZ.TRUNC.NTZ R0, R0 ;  /* 0x0000000000007305 */ /* 0x000e24000021f100 */
[----:B0-----:R-:W-:Y:S01]  /*7be0*/  PRMT R5, R0, 0x7610, R5 ;  /* 0x0000761000057816 */ /* 0x001fe20000000005 */
[----:B------:R-:W-:Y:S06]  /*7bf0*/  BRA `(.L_x_26044) ;  /* 0x0000000400107947 */ /* 0x000fec0003800000 */
.L_x_26057:
        /* <DEDUP_REMOVED lines=21> */
.L_x_26066:
[----:B------:R-:W-:Y:S05]  /*7d50*/  BSYNC.RECONVERGENT B1 ;  /* 0x0000000000017941 */ /* 0x000fea0003800200 */
.L_x_26065:
[----:B------:R-:W-:Y:S01]  /*7d60*/  IMAD.SHL.U32 R0, R0, 0x200000, RZ ;  /* 0x0020000000007824 */ /* 0x000fe200078e00ff */
[----:B------:R-:W-:-:S04]  /*7d70*/  LEA R2, R2, 0x37800000, 0x17 ;  /* 0x3780000002027811 */ /* 0x000fc800078eb8ff */
[----:B------:R-:W-:-:S07]  /*7d80*/  LOP3.LUT R0, R2, R0, R7, 0xfe, !PT ;  /* 0x0000000002007212 */ /* 0x000fce00078efe07 */
.L_x_26064:
[----:B------:R-:W-:Y:S05]  /*7d90*/  BSYNC.RECONVERGENT B0 ;  /* 0x0000000000007941 */ /* 0x000fea0003800200 */
.L_x_26063:
[----:B------:R-:W0:Y:S02]  /*7da0*/  F2I.FTZ.TRUNC.NTZ R0, R0 ;  /* 0x0000000000007305 */ /* 0x000e24000021f100 */
[----:B0-----:R-:W-:Y:S01]  /*7db0*/  PRMT R5, R0, 0x7610, R5 ;  /* 0x0000761000057816 */ /* 0x001fe20000000005 */
[----:B------:R-:W-:Y:S06]  /*7dc0*/  BRA `(.L_x_26044) ;  /* 0x00000000009c7947 */ /* 0x000fec0003800000 */
.L_x_26056:
        /* <DEDUP_REMOVED lines=14> */
.L_x_26070:
[----:B------:R-:W-:Y:S05]  /*7eb0*/  BSYNC.RECONVERGENT B0 ;  /* 0x0000000000007941 */ /* 0x000fea0003800200 */
.L_x_26069:
[----:B------:R-:W0:Y:S02]  /*7ec0*/  F2I.FTZ.TRUNC.NTZ R0, R0 ;  /* 0x0000000000007305 */ /* 0x000e24000021f100 */
[----:B0-----:R-:W-:Y:S01]  /*7ed0*/  PRMT R5, R0, 0x7610, R5 ;  /* 0x0000761000057816 */ /* 0x001fe20000000005 */
[----:B------:R-:W-:Y:S06]  /*7ee0*/  BRA `(.L_x_26044) ;  /* 0x0000000000547947 */ /* 0x000fec0003800000 */
.L_x_26043:
        /* <DEDUP_REMOVED lines=16> */
.L_x_26071:
[----:B------:R-:W-:Y:S01]  /*7ff0*/  PRMT R5, RZ, 0x7610, R5 ;  /* 0x00007610ff057816 */ /* 0x000fe20000000005 */
[----:B------:R-:W-:Y:S06]  /*8000*/  BRA `(.L_x_26044) ;  /* 0x00000000000c7947 */ /* 0x000fec0003800000 */
.L_x_26068:
[----:B------:R0:W5:Y:S01]  /*8010*/  LDG.E.U8 R5, desc[UR36][R2.64] ;  /* 0x0000002402057981 */ /* 0x000162000c1e1100 */
[----:B------:R-:W-:Y:S05]  /*8020*/  BRA `(.L_x_26044) ;  /* 0x0000000000047947 */ /* 0x000fea0003800000 */
.L_x_26067:
[----:B------:R0:W5:Y:S02]  /*8030*/  LDG.E.U8 R5, desc[UR36][R2.64] ;  /* 0x0000002402057981 */ /* 0x000164000c1e1100 */
.L_x_26044:
[----:B------:R-:W0:Y:S01]  /*8040*/  LDCU.64 UR6, c[0x0][0x580] ;  /* 0x0000b000ff0677ac */ /* 0x000e220008000a00 */
[----:B-1---5:R-:W-:Y:S01]  /*8050*/  LOP3.LUT P1, RZ, R18, 0xff, R5, 0xc8, !PT ;  /* 0x000000ff12ff7812 */ /* 0x022fe2000782c805 */
[----:B------:R-:W-:Y:S01]  /*8060*/  BSSY.RECONVERGENT B6, `(.L_x_26072) ;  /* 0x00000d2000067945 */ /* 0x000fe20003800200 */
[----:B------:R-:W-:Y:S02]  /*8070*/  UPRMT UR4, UR41, 0x9910, URZ ;  /* 0x0000991029047896 */ /* 0x000fe400080000ff */
[----:B------:R-:W-:Y:S02]  /*8080*/  SEL R4, RZ, 0x1, !P1 ;  /* 0x00000001ff047807 */ /* 0x000fe40004800000 */
        /* <DEDUP_REMOVED lines=14> */
.L_x_26076:
[----:B------:R0:W-:Y:S01]  /*8170*/  STG.E.U8 desc[UR36][R2.64], R4 ;  /* 0x0000000402007986 */ /* 0x0001e2000c101124 */
[----:B------:R-:W-:Y:S05]  /*8180*/  BRA `(.L_x_26078) ;  /* 0x0000000800fc7947 */ /* 0x000fea0003800000 */
.L_x_26075:
        /* <DEDUP_REMOVED lines=9> */
.L_x_26080:
[----:B------:R0:W-:Y:S01]  /*8220*/  STG.E desc[UR36][R2.64], R4 ;  /* 0x0000000402007986 */ /* 0x0001e2000c101924 */
[----:B------:R-:W-:Y:S05]  /*8230*/  BRA `(.L_x_26078) ;  /* 0x0000000800d07947 */ /* 0x000fea0003800000 */
.L_x_26079:
[----:B------:R0:W-:Y:S01]  /*8240*/  STG.E.U16 desc[UR36][R2.64], R4 ;  /* 0x0000000402007986 */ /* 0x0001e2000c101524 */
[----:B------:R-:W-:Y:S05]  /*8250*/  BRA `(.L_x_26078) ;  /* 0x0000000800c87947 */ /* 0x000fea0003800000 */
.L_x_26074:
        /* <DEDUP_REMOVED lines=9> */
.L_x_26082:
[----:B------:R-:W-:-:S04]  /*82f0*/  I2FP.F32.U32 R0, R4 ;  /* 0x0000000400007245 */ /* 0x000fc80000201000 */
[----:B------:R-:W-:-:S05]  /*8300*/  F2FP.F16.F32.PACK_AB R0, RZ, R0 ;  /* 0x00000000ff00723e */ /* 0x000fca00000000ff */
[----:B------:R0:W-:Y:S01]  /*8310*/  STG.E.U16 desc[UR36][R2.64], R0 ;  /* 0x0000000002007986 */ /* 0x0001e2000c101524 */
[----:B------:R-:W-:Y:S05]  /*8320*/  BRA `(.L_x_26078) ;  /* 0x0000000800947947 */ /* 0x000fea0003800000 */
.L_x_26081:
        /* <DEDUP_REMOVED lines=10> */
.L_x_26084:
[----:B------:R-:W-:-:S04]  /*83d0*/  I2FP.F32.U32 R4, R4 ;  /* 0x0000000400047245 */ /* 0x000fc80000201000 */
[----:B------:R-:W-:-:S04]  /*83e0*/  F2FP.F16.F32.PACK_AB R5, RZ, R4 ;  /* 0x00000004ff05723e */ /* 0x000fc800000000ff */
[----:B------:R-:W-:-:S05]  /*83f0*/  PRMT R5, R5, 0x5410, RZ ;  /* 0x0000541005057816 */ /* 0x000fca00000000ff */
[----:B------:R0:W-:Y:S01]  /*8400*/  STG.E desc[UR36][R2.64], R5 ;  /* 0x0000000502007986 */ /* 0x0001e2000c101924 */
[----:B------:R-:W-:Y:S05]  /*8410*/  BRA `(.L_x_26078) ;  /* 0x0000000800587947 */ /* 0x000fea0003800000 */
.L_x_26083:
[----:B------:R-:W0:Y:S02]  /*8420*/  I2F.F64.U32 R4, R4 ;  /* 0x0000000400047312 */ /* 0x000e240000201800 */
[----:B0-----:R0:W-:Y:S01]  /*8430*/  STG.E.64 desc[UR36][R2.64], R4 ;  /* 0x0000000402007986 */ /* 0x0011e2000c101b24 */
[----:B------:R-:W-:Y:S05]  /*8440*/  BRA `(.L_x_26078) ;  /* 0x00000008004c7947 */ /* 0x000fea0003800000 */
.L_x_26073:
        /* <DEDUP_REMOVED lines=12> */
.L_x_26088:
        /* <DEDUP_REMOVED lines=17> */
.L_x_26090:
[----:B------:R-:W-:Y:S05]  /*8620*/  BSYNC.RECONVERGENT B0 ;  /* 0x0000000000007941 */ /* 0x000fea0003800200 */
.L_x_26089:
[----:B------:R0:W-:Y:S01]  /*8630*/  STG.E.U8 desc[UR36][R2.64], R0 ;  /* 0x0000000002007986 */ /* 0x0001e2000c101124 */
[----:B------:R-:W-:Y:S05]  /*8640*/  BRA `(.L_x_26078) ;  /* 0x0000000400cc7947 */ /* 0x000fea0003800000 */
.L_x_26087:
        /* <DEDUP_REMOVED lines=17> */
.L_x_26092:
[----:B------:R-:W-:Y:S05]  /*8760*/  BSYNC.RECONVERGENT B0 ;  /* 0x0000000000007941 */ /* 0x000fea0003800200 */
.L_x_26091:
[----:B------:R0:W-:Y:S01]  /*8770*/  STG.E.U8 desc[UR36][R2.64], R0 ;  /* 0x0000000002007986 */ /* 0x0001e2000c101124 */
[----:B------:R-:W-:Y:S05]  /*8780*/  BRA `(.L_x_26078) ;  /* 0x00000004007c7947 */ /* 0x000fea0003800000 */
.L_x_26086:
        /* <DEDUP_REMOVED lines=21> */
.L_x_26094:
[----:B------:R-:W-:-:S05]  /*88e0*/  IMAD.MOV.U32 R5, RZ, RZ, RZ ;  /* 0x000000ffff057224 */ /* 0x000fca00078e00ff */
[----:B------:R0:W-:Y:S01]  /*88f0*/  STG.E.64 desc[UR36][R2.64], R4 ;  /* 0x0000000402007986 */ /* 0x0001e2000c101b24 */
[----:B------:R-:W-:Y:S05]  /*8900*/  BRA `(.L_x_26078) ;  /* 0x00000004001c7947 */ /* 0x000fea0003800000 */
.L_x_26093:
[----:B------:R0:W-:Y:S01]  /*8910*/  STG.E desc[UR36][R2.64], R4 ;  /* 0x0000000402007986 */ /* 0x0001e2000c101924 */
[----:B------:R-:W-:Y:S05]  /*8920*/  BRA `(.L_x_26078) ;  /* 0x0000000400147947 */ /* 0x000fea0003800000 */
.L_x_26085:
        /* <DEDUP_REMOVED lines=8> */
.L_x_26096:
[----:B------:R-:W0:Y:S01]  /*89b0*/  I2F.F64.U32 R4, R4 ;  /* 0x0000000400047312 */ /* 0x000e220000201800 */
[----:B------:R-:W-:-:S05]  /*89c0*/  CS2R R6, SRZ ;  /* 0x0000000000067805 */ /* 0x000fca000001ff00 */
[----:B0-----:R4:W-:Y:S01]  /*89d0*/  STG.E.128 desc[UR36][R2.64], R4 ;  /* 0x0000000402007986 */ /* 0x0019e2000c101d24 */
[----:B------:R-:W-:Y:S05]  /*89e0*/  BRA `(.L_x_26078) ;  /* 0x0000000000e47947 */ /* 0x000fea0003800000 */
.L_x_26095:
[----:B------:R-:W-:-:S09]  /*89f0*/  UISETP.NE.AND UP0, UPT, UR4, 0xf, UPT ;  /* 0x0000000f0400788c */ /* 0x000fd2000bf05270 */
[----:B------:R-:W-:Y:S05]  /*8a00*/  BRA.U !UP0, `(.L_x_26097) ;  /* 0x0000000108d07547 */ /* 0x000fea000b800000 */
[----:B------:R-:W-:-:S09]  /*8a10*/  UISETP.NE.AND UP0, UPT, UR4, 0x17, UPT ;  /* 0x000000170400788c */ /* 0x000fd2000bf05270 */
[----:B------:R-:W-:Y:S05]  /*8a20*/  BRA.U !UP0, `(.L_x_26098) ;  /* 0x0000000108847547 */ /* 0x000fea000b800000 */
[----:B------:R-:W-:-:S09]  /*8a30*/  UISETP.NE.AND UP0, UPT, UR4, 0x18, UPT ;  /* 0x000000180400788c */ /* 0x000fd2000bf05270 */
[----:B------:R-:W-:Y:S05]  /*8a40*/  BRA.U !UP0, `(.L_x_26099) ;  /* 0x0000000108447547 */ /* 0x000fea000b800000 */
.L_x_26077:
        /* <DEDUP_REMOVED lines=16> */
.L_x_26100:
[----:B------:R-:W-:Y:S05]  /*8b50*/  BRA `(.L_x_26078) ;  /* 0x0000000000887947 */ /* 0x000fea0003800000 */
.L_x_26099:
        /* <DEDUP_REMOVED lines=11> */
.L_x_26102:
[----:B------:R-:W-:Y:S05]  /*8c10*/  BSYNC.RECONVERGENT B0 ;  /* 0x0000000000007941 */ /* 0x000fea0003800200 */
.L_x_26101:
[----:B------:R3:W-:Y:S01]  /*8c20*/  STG.E.U8 desc[UR36][R2.64], R5 ;  /* 0x0000000502007986 */ /* 0x0007e2000c101124 */
[----:B------:R-:W-:Y:S05]  /*8c30*/  BRA `(.L_x_26078) ;  /* 0x0000000000507947 */ /* 0x000fea0003800000 */
.L_x_26098:
        /* <DEDUP_REMOVED lines=12> */
.L_x_26103:
[----:B------:R-:W-:Y:S02]  /*8d00*/  ISETP.GT.U32.AND P0, PT, R7, 0x7f800000, PT ;  /* 0x7f8000000700780c */ /* 0x000fe40003f04070 */
[----:B------:R-:W-:-:S04]  /*8d10*/  MOV R5, 0x7f ;  /* 0x0000007f00057802 */ /* 0x000fc80000000f00 */
[----:B------:R-:W-:-:S05]  /*8d20*/  SEL R5, R5, 0x7c, P0 ;  /* 0x0000007c05057807 */ /* 0x000fca0000000000 */
[----:B------:R2:W-:Y:S01]  /*8d30*/  STG.E.U8 desc[UR36][R2.64], R5 ;  /* 0x0000000502007986 */ /* 0x0005e2000c101124 */
[----:B------:R-:W-:Y:S05]  /*8d40*/  BRA `(.L_x_26078) ;  /* 0x00000000000c7947 */ /* 0x000fea0003800000 */
.L_x_26097:
[----:B------:R-:W-:-:S04]  /*8d50*/  I2FP.F32.U32 R0, R4 ;  /* 0x0000000400007245 */ /* 0x000fc80000201000 */
[----:B------:R-:W-:-:S05]  /*8d60*/  F2FP.BF16.F32.PACK_AB R0, RZ, R0 ;  /* 0x00000000ff00723e */ /* 0x000fca00000010ff */
[----:B------:R0:W-:Y:S02]  /*8d70*/  STG.E.U16 desc[UR36][R2.64], R0 ;  /* 0x0000000002007986 */ /* 0x0001e4000c101524 */
.L_x_26078:
[----:B------:R-:W-:Y:S05]  /*8d80*/  BSYNC.RECONVERGENT B6 ;  /* 0x0000000000067941 */ /* 0x000fea0003800200 */
.L_x_26072:
[----:B------:R-:W-:-:S07]  /*8d90*/  VIADD R17, R17, 0x80 ;  /* 0x0000008011117836 */ /* 0x000fce0000000000 */
.L_x_26037:
[----:B------:R-:W-:Y:S05]  /*8da0*/  BSYNC.RECONVERGENT B7 ;  /* 0x0000000000077941 */ /* 0x000fea0003800200 */
.L_x_26036:
        /* <DEDUP_REMOVED lines=306> */
.L_x_26104:
        /* <DEDUP_REMOVED lines=18> */
.L_x_26108:
[----:B------:R4:W5:Y:S01]  /*a1f0*/  LDG.E.U8 R5, desc[UR36][R2.64] ;  /* 0x0000002402057981 */ /* 0x000962000c1e1100 */
[----:B------:R-:W-:Y:S05]  /*a200*/  BRA `(.L_x_26110) ;  /* 0x0000000c004c7947 */ /* 0x000fea0003800000 */
.L_x_26107:
        /* <DEDUP_REMOVED lines=8> */
.L_x_26112:
[----:B------:R2:W5:Y:S01]  /*a290*/  LDG.E.U8 R5, desc[UR36][R2.64] ;  /* 0x0000002402057981 */ /* 0x000562000c1e1100 */
[----:B------:R-:W-:Y:S05]  /*a2a0*/  BRA `(.L_x_26110) ;  /* 0x0000000c00247947 */ /* 0x000fea0003800000 */
.L_x_26111:
[----:B------:R0:W5:Y:S01]  /*a2b0*/  LDG.E.U16 R5, desc[UR36][R2.64] ;  /* 0x0000002402057981 */ /* 0x000162000c1e1500 */
[----:B------:R-:W-:Y:S05]  /*a2c0*/  BRA `(.L_x_26110) ;  /* 0x0000000c001c7947 */ /* 0x000fea0003800000 */
.L_x_26106:
        /* <DEDUP_REMOVED lines=9> */
.L_x_26114:
[----:B------:R-:W2:Y:S02]  /*a360*/  LDG.E.U16 R0, desc[UR36][R2.64] ;  /* 0x0000002402007981 */ /* 0x000ea4000c1e1500 */
[----:B--2---:R-:W-:-:S06]  /*a370*/  HADD2.F32 R0, -RZ, R0.H0_H0 ;  /* 0x20000000ff007230 */ /* 0x004fcc0000004100 */
[----:B------:R-:W0:Y:S02]  /*a380*/  F2I.FTZ.TRUNC.NTZ R0, R0 ;  /* 0x0000000000007305 */ /* 0x000e24000021f100 */
[----:B0-----:R-:W-:Y:S01]  /*a390*/  PRMT R5, R0, 0x7610, R5 ;  /* 0x0000761000057816 */ /* 0x001fe20000000005 */
[----:B------:R-:W-:Y:S06]  /*a3a0*/  BRA `(.L_x_26110) ;  /* 0x0000000800e47947 */ /* 0x000fec0003800000 */
.L_x_26113:
        /* <DEDUP_REMOVED lines=9> */
.L_x_26116:
[----:B------:R-:W2:Y:S02]  /*a440*/  LDG.E.U16 R2, desc[UR36][R2.64] ;  /* 0x0000002402027981 */ /* 0x000ea4000c1e1500 */
[----:B--2---:R-:W-:-:S06]  /*a450*/  HADD2.F32 R0, -RZ, R2.H0_H0 ;  /* 0x20000002ff007230 */ /* 0x004fcc0000004100 */
[----:B------:R-:W0:Y:S02]  /*a460*/  F2I.FTZ.TRUNC.NTZ R0, R0 ;  /* 0x0000000000007305 */ /* 0x000e24000021f100 */
[----:B0-----:R-:W-:Y:S01]  /*a470*/  PRMT R5, R0, 0x7610, R5 ;  /* 0x0000761000057816 */ /* 0x001fe20000000005 */
[----:B------:R-:W-:Y:S06]  /*a480*/  BRA `(.L_x_26110) ;  /* 0x0000000800ac7947 */ /* 0x000fec0003800000 */
.L_x_26115:
[----:B------:R-:W2:Y:S02]  /*a490*/  LDG.E.64 R2, desc[UR36][R2.64] ;  /* 0x0000002402027981 */ /* 0x000ea4000c1e1b00 */
[----:B--2---:R0:W1:Y:S01]  /*a4a0*/  F2I.F64.TRUNC R5, R2 ;  /* 0x0000000200057311 */ /* 0x004062000030d100 */
[----:B------:R-:W-:Y:S05]  /*a4b0*/  BRA `(.L_x_26110) ;  /* 0x0000000800a07947 */ /* 0x000fea0003800000 */
.L_x_26105:
        /* <DEDUP_REMOVED lines=12> */
.L_x_26119:
[----:B------:R-:W2:Y:S02]  /*a580*/  LDG.E.64 R2, desc[UR36][R2.64] ;  /* 0x0000002402027981 */ /* 0x000ea4000c1e1b00 */
[----:B--2---:R0:W1:Y:S01]  /*a590*/  F2I.F64.TRUNC R5, R2 ;  /* 0x0000000200057311 */ /* 0x004062000030d100 */
[----:B------:R-:W-:Y:S05]  /*a5a0*/  BRA `(.L_x_26110) ;  /* 0x0000000800647947 */ /* 0x000fea0003800000 */
.L_x_26118:
        /* <DEDUP_REMOVED lines=27> */
.L_x_26121:
        /* <DEDUP_REMOVED lines=14> */
.L_x_26120:
[----:B------:R-:W2:Y:S02]  /*a840*/  LDG.E.U16 R0, desc[UR36][R2.64] ;  /* 0x0000002402007981 */ /* 0x000ea4000c1e1500 */
[----:B--2---:R-:W-:-:S06]  /*a850*/  IMAD.U32 R0, R0, 0x10000, RZ ;  /* 0x0001000000007824 */ /* 0x004fcc00078e00ff */
[----:B------:R-:W0:Y:S02]  /*a860*/  F2I.FTZ.TRUNC.NTZ R0, R0 ;  /* 0x0000000000007305 */ /* 0x000e24000021f100 */
[----:B0-----:R-:W-:Y:S01]  /*a870*/  PRMT R5, R0, 0x7610, R5 ;  /* 0x0000761000057816 */ /* 0x001fe20000000005 */
[----:B------:R-:W-:Y:S06]  /*a880*/  BRA `(.L_x_26110) ;  /* 0x0000000400ac7947 */ /* 0x000fec0003800000 */
.L_x_26117:
        /* <DEDUP_REMOVED lines=10> */
.L_x_26124:
        /* <DEDUP_REMOVED lines=21> */
.L_x_26128:
[----:B------:R-:W-:Y:S05]  /*aa80*/  BSYNC.RECONVERGENT B1 ;  /* 0x0000000000017941 */ /* 0x000fea0003800200 */
.L_x_26127:
[----:B------:R-:W-:Y:S01]  /*aa90*/  IMAD.SHL.U32 R0, R0, 0x100000, RZ ;  /* 0x0010000000007824 */ /* 0x000fe200078e00ff */
[----:B------:R-:W-:-:S04]  /*aaa0*/  LEA R2, R2, 0x3b800000, 0x17 ;  /* 0x3b80000002027811 */ /* 0x000fc800078eb8ff */
[----:B------:R-:W-:-:S07]  /*aab0*/  LOP3.LUT R0, R2, R0, R7, 0xfe, !PT ;  /* 0x0000000002007212 */ /* 0x000fce00078efe07 */
.L_x_26126:
[----:B------:R-:W-:Y:S05]  /*aac0*/  BSYNC.RECONVERGENT B0 ;  /* 0x0000000000007941 */ /* 0x000fea0003800200 */
.L_x_26125:
[----:B------:R-:W0:Y:S02]  /*aad0*/  F2I.FTZ.TRUNC.NTZ R0, R0 ;  /* 0x0000000000007305 */ /* 0x000e24000021f100 */
[----:B0-----:R-:W-:Y:S01]  /*aae0*/  PRMT R5, R0, 0x7610, R5 ;  /* 0x0000761000057816 */ /* 0x001fe20000000005 */
[----:B------:R-:W-:Y:S06]  /*aaf0*/  BRA `(.L_x_26110) ;  /* 0x0000000400107947 */ /* 0x000fec0003800000 */
.L_x_26123:
        /* <DEDUP_REMOVED lines=21> */
.L_x_26132:
[----:B------:R-:W-:Y:S05]  /*ac50*/  BSYNC.RECONVERGENT B1 ;  /* 0x0000000000017941 */ /* 0x000fea0003800200 */
.L_x_26131:
[----:B------:R-:W-:Y:S02]  /*ac60*/  SHF.L.U32 R0, R0, 0x15, RZ ;  /* 0x0000001500007819 */ /* 0x000fe400000006ff */
[----:B------:R-:W-:-:S04]  /*ac70*/  LEA R2, R2, 0x37800000, 0x17 ;  /* 0x3780000002027811 */ /* 0x000fc800078eb8ff */
[----:B------:R-:W-:-:S07]  /*ac80*/  LOP3.LUT R0, R2, R0, R7, 0xfe, !PT ;  /* 0x0000000002007212 */ /* 0x000fce00078efe07 */
.L_x_26130:
[----:B------:R-:W-:Y:S05]  /*ac90*/  BSYNC.RECONVERGENT B0 ;  /* 0x0000000000007941 */ /* 0x000fea0003800200 */
.L_x_26129:
[----:B------:R-:W0:Y:S02]  /*aca0*/  F2I.FTZ.TRUNC.NTZ R0, R0 ;  /* 0x0000000000007305 */ /* 0x000e24000021f100 */
[----:B0-----:R-:W-:Y:S01]  /*acb0*/  PRMT R5, R0, 0x7610, R5 ;  /* 0x0000761000057816 */ /* 0x001fe20000000005 */
[----:B------:R-:W-:Y:S06]  /*acc0*/  BRA `(.L_x_26110) ;  /* 0x00000000009c7947 */ /* 0x000fec0003800000 */
.L_x_26122:
        /* <DEDUP_REMOVED lines=14> */
.L_x_26136:
[----:B------:R-:W-:Y:S05]  /*adb0*/  BSYNC.RECONVERGENT B0 ;  /* 0x0000000000007941 */ /* 0x000fea0003800200 */
.L_x_26135:
[----:B------:R-:W0:Y:S02]  /*adc0*/  F2I.FTZ.TRUNC.NTZ R0, R0 ;  /* 0x0000000000007305 */ /* 0x000e24000021f100 */
[----:B0-----:R-:W-:Y:S01]  /*add0*/  PRMT R5, R0, 0x7610, R5 ;  /* 0x0000761000057816 */ /* 0x001fe20000000005 */
[----:B------:R-:W-:Y:S06]  /*ade0*/  BRA `(.L_x_26110) ;  /* 0x0000000000547947 */ /* 0x000fec0003800000 */
.L_x_26109:
        /* <DEDUP_REMOVED lines=16> */
.L_x_26137:
[----:B------:R-:W-:Y:S01]  /*aef0*/  PRMT R5, RZ, 0x7610, R5 ;  /* 0x00007610ff057816 */ /* 0x000fe20000000005 */
[----:B------:R-:W-:Y:S06]  /*af00*/  BRA `(.L_x_26110) ;  /* 0x00000000000c7947 */ /* 0x000fec0003800000 */
.L_x_26134:
[----:B------:R0:W5:Y:S01]  /*af10*/  LDG.E.U8 R5, desc[UR36][R2.64] ;  /* 0x0000002402057981 */ /* 0x000162000c1e1100 */
[----:B------:R-:W-:Y:S05]  /*af20*/  BRA `(.L_x_26110) ;  /* 0x0000000000047947 */ /* 0x000fea0003800000 */
.L_x_26133:
[----:B------:R0:W5:Y:S02]  /*af30*/  LDG.E.U8 R5, desc[UR36][R2.64] ;  /* 0x0000002402057981 */ /* 0x000164000c1e1100 */
.L_x_26110:
[----:B------:R-:W-:Y:S01]  /*af40*/  UPRMT UR4, UR41, 0x9910, URZ ;  /* 0x0000991029047896 */ /* 0x000fe200080000ff */
[----:B-1---5:R-:W-:-:S03]  /*af50*/  LOP3.LUT P0, RZ, R18, 0xff, R5, 0xc8, !PT ;  /* 0x000000ff12ff7812 */ /* 0x022fc6000780c805 */
[----:B------:R-:W-:Y:S01]  /*af60*/  UISETP.GT.AND UP0, UPT, UR4, 0x9, UPT ;  /* 0x000000090400788c */ /* 0x000fe2000bf04270 */
[----:B0-234-:R-:W-:-:S08]  /*af70*/  SEL R2, RZ, 0x1, !P0 ;  /* 0x00000001ff027807 */ /* 0x01dfd00004000000 */
        /* <DEDUP_REMOVED lines=11> */
.L_x_26141:
[----:B------:R-:W-:Y:S01]  /*b030*/  STG.E.U8 desc[UR36][R16.64], R2 ;  /* 0x0000000210007986 */ /* 0x000fe2000c101124 */
[----:B------:R-:W-:Y:S05]  /*b040*/  EXIT ;  /* 0x000000000000794d */ /* 0x000fea0003800000 */
.L_x_26140:
        /* <DEDUP_REMOVED lines=9> */
.L_x_26144:
[----:B------:R-:W-:Y:S01]  /*b0e0*/  STG.E desc[UR36][R16.64], R2 ;  /* 0x0000000210007986 */ /* 0x000fe2000c101924 */
[----:B------:R-:W-:Y:S05]  /*b0f0*/  EXIT ;  /* 0x000000000000794d */ /* 0x000fea0003800000 */
.L_x_26143:
[----:B------:R-:W-:Y:S01]  /*b100*/  STG.E.U16 desc[UR36][R16.64], R2 ;  /* 0x0000000210007986 */ /* 0x000fe2000c101524 */
[----:B------:R-:W-:Y:S05]  /*b110*/  EXIT ;  /* 0x000000000000794d */ /* 0x000fea0003800000 */
.L_x_26139:
        /* <DEDUP_REMOVED lines=9> */
.L_x_26146:
[----:B------:R-:W-:-:S04]  /*b1b0*/  I2FP.F32.U32 R0, R2 ;  /* 0x0000000200007245 */ /* 0x000fc80000201000 */
[----:B------:R-:W-:-:S05]  /*b1c0*/  F2FP.F16.F32.PACK_AB R0, RZ, R0 ;  /* 0x00000000ff00723e */ /* 0x000fca00000000ff */
[----:B------:R-:W-:Y:S01]  /*b1d0*/  STG.E.U16 desc[UR36][R16.64], R0 ;  /* 0x0000000010007986 */ /* 0x000fe2000c101524 */
[----:B------:R-:W-:Y:S05]  /*b1e0*/  EXIT ;  /* 0x000000000000794d */ /* 0x000fea0003800000 */
.L_x_26145:
        /* <DEDUP_REMOVED lines=10> */
.L_x_26148:
[----:B------:R-:W-:-:S04]  /*b290*/  I2FP.F32.U32 R2, R2 ;  /* 0x0000000200027245 */ /* 0x000fc80000201000 */
[----:B------:R-:W-:-:S04]  /*b2a0*/  F2FP.F16.F32.PACK_AB R3, RZ, R2 ;  /* 0x00000002ff03723e */ /* 0x000fc800000000ff */
[----:B------:R-:W-:-:S05]  /*b2b0*/  PRMT R3, R3, 0x5410, RZ ;  /* 0x0000541003037816 */ /* 0x000fca00000000ff */
[----:B------:R-:W-:Y:S01]  /*b2c0*/  STG.E desc[UR36][R16.64], R3 ;  /* 0x0000000310007986 */ /* 0x000fe2000c101924 */
[----:B------:R-:W-:Y:S05]  /*b2d0*/  EXIT ;  /* 0x000000000000794d */ /* 0x000fea0003800000 */
.L_x_26147:
[----:B------:R-:W0:Y:S02]  /*b2e0*/  I2F.F64.U32 R2, R2 ;  /* 0x0000000200027312 */ /* 0x000e240000201800 */
[----:B0-----:R-:W-:Y:S01]  /*b2f0*/  STG.E.64 desc[UR36][R16.64], R2 ;  /* 0x0000000210007986 */ /* 0x001fe2000c101b24 */
[----:B------:R-:W-:Y:S05]  /*b300*/  EXIT ;  /* 0x000000000000794d */ /* 0x000fea0003800000 */
.L_x_26138:
        /* <DEDUP_REMOVED lines=12> */
.L_x_26152:
        /* <DEDUP_REMOVED lines=16> */
.L_x_26155:
[----:B------:R-:W-:-:S07]  /*b4d0*/  PRMT R8, R0, 0x7610, R8 ;  /* 0x0000761000087816 */ /* 0x000fce0000000008 */
.L_x_26154:
[----:B------:R-:W-:Y:S05]  /*b4e0*/  BSYNC.RECONVERGENT B0 ;  /* 0x0000000000007941 */ /* 0x000fea0003800200 */
.L_x_26153:
[----:B------:R-:W-:Y:S01]  /*b4f0*/  STG.E.U8 desc[UR36][R16.64], R8 ;  /* 0x0000000810007986 */ /* 0x000fe2000c101124 */
[----:B------:R-:W-:Y:S05]  /*b500*/  EXIT ;  /* 0x000000000000794d */ /* 0x000fea0003800000 */
.L_x_26151:
        /* <DEDUP_REMOVED lines=16> */
.L_x_26158:
[----:B------:R-:W-:-:S07]  /*b610*/  PRMT R8, R0, 0x7610, R8 ;  /* 0x0000761000087816 */ /* 0x000fce0000000008 */
.L_x_26157:
[----:B------:R-:W-:Y:S05]  /*b620*/  BSYNC.RECONVERGENT B0 ;  /* 0x0000000000007941 */ /* 0x000fea0003800200 */
.L_x_26156:
[----:B------:R-:W-:Y:S01]  /*b630*/  STG.E.U8 desc[UR36][R16.64], R8 ;  /* 0x0000000810007986 */ /* 0x000fe2000c101124 */
[----:B------:R-:W-:Y:S05]  /*b640*/  EXIT ;  /* 0x000000000000794d */ /* 0x000fea0003800000 */
.L_x_26150:
        /* <DEDUP_REMOVED lines=21> */
.L_x_26160:
[----:B------:R-:W-:-:S05]  /*b7a0*/  IMAD.MOV.U32 R3, RZ, RZ, RZ ;  /* 0x000000ffff037224 */ /* 0x000fca00078e00ff */
[----:B------:R-:W-:Y:S01]  /*b7b0*/  STG.E.64 desc[UR36][R16.64], R2 ;  /* 0x0000000210007986 */ /* 0x000fe2000c101b24 */
[----:B------:R-:W-:Y:S05]  /*b7c0*/  EXIT ;  /* 0x000000000000794d */ /* 0x000fea0003800000 */
.L_x_26159:
[----:B------:R-:W-:Y:S01]  /*b7d0*/  STG.E desc[UR36][R16.64], R2 ;  /* 0x0000000210007986 */ /* 0x000fe2000c101924 */
[----:B------:R-:W-:Y:S05]  /*b7e0*/  EXIT ;  /* 0x000000000000794d */ /* 0x000fea0003800000 */
.L_x_26149:
        /* <DEDUP_REMOVED lines=8> */
.L_x_26162:
[----:B------:R-:W0:Y:S01]  /*b870*/  I2F.F64.U32 R4, R2 ;  /* 0x0000000200047312 */ /* 0x000e220000201800 */
[----:B------:R-:W-:-:S05]  /*b880*/  CS2R R6, SRZ ;  /* 0x0000000000067805 */ /* 0x000fca000001ff00 */
[----:B0-----:R-:W-:Y:S01]  /*b890*/  STG.E.128 desc[UR36][R16.64], R4 ;  /* 0x0000000410007986 */ /* 0x001fe2000c101d24 */
[----:B------:R-:W-:Y:S05]  /*b8a0*/  EXIT ;  /* 0x000000000000794d */ /* 0x000fea0003800000 */
.L_x_26161:
[----:B------:R-:W-:-:S09]  /*b8b0*/  UISETP.NE.AND UP0, UPT, UR4, 0xf, UPT ;  /* 0x0000000f0400788c */ /* 0x000fd2000bf05270 */
[----:B------:R-:W-:Y:S05]  /*b8c0*/  BRA.U !UP0, `(.L_x_26163) ;  /* 0x0000000108d47547 */ /* 0x000fea000b800000 */
[----:B------:R-:W-:-:S09]  /*b8d0*/  UISETP.NE.AND UP0, UPT, UR4, 0x17, UPT ;  /* 0x000000170400788c */ /* 0x000fd2000bf05270 */
[----:B------:R-:W-:Y:S05]  /*b8e0*/  BRA.U !UP0, `(.L_x_26164) ;  /* 0x0000000108847547 */ /* 0x000fea000b800000 */
[----:B------:R-:W-:-:S09]  /*b8f0*/  UISETP.NE.AND UP0, UPT, UR4, 0x18, UPT ;  /* 0x000000180400788c */ /* 0x000fd2000bf05270 */
[----:B------:R-:W-:Y:S05]  /*b900*/  BRA.U !UP0, `(.L_x_26165) ;  /* 0x0000000108447547 */ /* 0x000fea000b800000 */
.L_x_26142:
        /* <DEDUP_REMOVED lines=16> */
.L_x_26166:
[----:B------:R-:W-:Y:S05]  /*ba10*/  EXIT ;  /* 0x000000000000794d */ /* 0x000fea0003800000 */
.L_x_26165:
        /* <DEDUP_REMOVED lines=11> */
.L_x_26168:
[----:B------:R-:W-:Y:S05]  /*bad0*/  BSYNC.RECONVERGENT B0 ;  /* 0x0000000000007941 */ /* 0x000fea0003800200 */
.L_x_26167:
[----:B------:R-:W-:Y:S01]  /*bae0*/  STG.E.U8 desc[UR36][R16.64], R3 ;  /* 0x0000000310007986 */ /* 0x000fe2000c101124 */
[----:B------:R-:W-:Y:S05]  /*baf0*/  EXIT ;  /* 0x000000000000794d */ /* 0x000fea0003800000 */
.L_x_26164:
        /* <DEDUP_REMOVED lines=13> */
.L_x_26169:
[----:B------:R-:W-:Y:S01]  /*bbd0*/  HFMA2 R3, -RZ, RZ, 0, 7.569789886474609375e-06 ;  /* 0x0000007fff037431 */ /* 0x000fe200000001ff */
[----:B------:R-:W-:-:S04]  /*bbe0*/  ISETP.GT.U32.AND P0, PT, R5, 0x7f800000, PT ;  /* 0x7f8000000500780c */ /* 0x000fc80003f04070 */
[----:B------:R-:W-:-:S05]  /*bbf0*/  SEL R3, R3, 0x7c, P0 ;  /* 0x0000007c03037807 */ /* 0x000fca0000000000 */
[----:B------:R-:W-:Y:S01]  /*bc00*/  STG.E.U8 desc[UR36][R16.64], R3 ;  /* 0x0000000310007986 */ /* 0x000fe2000c101124 */
[----:B------:R-:W-:Y:S05]  /*bc10*/  EXIT ;  /* 0x000000000000794d */ /* 0x000fea0003800000 */
.L_x_26163:
[----:B------:R-:W-:-:S04]  /*bc20*/  I2FP.F32.U32 R0, R2 ;  /* 0x0000000200007245 */ /* 0x000fc80000201000 */
[----:B------:R-:W-:-:S05]  /*bc30*/  F2FP.BF16.F32.PACK_AB R0, RZ, R0 ;  /* 0x00000000ff00723e */ /* 0x000fca00000010ff */
[----:B------:R-:W-:Y:S01]  /*bc40*/  STG.E.U16 desc[UR36][R16.64], R0 ;  /* 0x0000000010007986 */ /* 0x000fe2000c101524 */
[----:B------:R-:W-:Y:S05]  /*bc50*/  EXIT ;  /* 0x000000000000794d */ /* 0x000fea0003800000 */
.L_x_26170:
        /* <DEDUP_REMOVED lines=10> */
.L_x_43616:


//--------------------- .text._ZN2at6native27unrolled_elementwise_kernelINS0_13AUnaryFunctorIaabZZZNS0_22logical_or_kernel_cudaERNS_14TensorIteratorEENKUlvE0_clEvENKUlvE0_clEvEUlaaE_EESt5arrayIPcLm2EELi4E23TrivialOffsetCalculatorILi1EjESD_NS0_6memory12LoadWithCastILi1EEENSE_13StoreWithCastILi1EEEEEviT_T0_T2_T3_T4_T5_ --------------------------
	.section	.text._ZN2at6native27unrolled_elementwise_kernelINS0_13AUnaryFunctorIaabZZZNS0_22logical_or_kernel_cudaERNS_14TensorIteratorEENKUlvE0_clEvENKUlvE0_clEvEUlaaE_EESt5arrayIPcLm2EELi4E23TrivialOffsetCalculatorILi1EjESD_NS0_6memory12LoadWithCastILi1EEENSE_13StoreWithCastILi1EEEEEviT_T0_T2_T3_T4_T5_,"ax",@progbits
	.align	128
        .global         _ZN2at6native27unrolled_elementwise_kernelINS0_13AUnaryFunctorIaabZZZNS0_22logical_or_kernel_cudaERNS_14TensorIteratorEENKUlvE0_clEvENKUlvE0_clEvEUlaaE_EESt5arrayIPcLm2EELi4E23TrivialOffsetCalculatorILi1EjESD_NS0_6memory12LoadWithCastILi1EEENSE_13StoreWithCastILi1EEEEEviT_T0_T2_T3_T4_T5_
        .type           _ZN2at6native27unrolled_elementwise_kernelINS0_13AUnaryFunctorIaabZZZNS0_22logical_or_kernel_cudaERNS_14TensorIteratorEENKUlvE0_clEvENKUlvE0_clEvEUlaaE_EESt5arrayIPcLm2EELi4E23TrivialOffsetCalculatorILi1EjESD_NS0_6memory12LoadWithCastILi1EEENSE_13StoreWithCastILi1EEEEEviT_T0_T2_T3_T4_T5_,@function
        .size           _ZN2at6native27unrolled_elementwise_kernelINS0_13AUnaryFunctorIaabZZZNS0_22logical_or_kernel_cudaERNS_14TensorIteratorEENKUlvE0_clEvENKUlvE0_clEvEUlaaE_EESt5arrayIPcLm2EELi4E23TrivialOffsetCalculatorILi1EjESD_NS0_6memory12LoadWithCastILi1EEENSE_13StoreWithCastILi1EEEEEviT_T0_T2_T3_T4_T5_,(.L_x_43617 - _ZN2at6native27unrolled_elementwise_kernelINS0_13AUnaryFunctorIaabZZZNS0_22logical_or_kernel_cudaERNS_14TensorIteratorEENKUlvE0_clEvENKUlvE0_clEvEUlaaE_EESt5arrayIPcLm2EELi4E23TrivialOffsetCalculatorILi1EjESD_NS0_6memory12LoadWithCastILi1EEENSE_13StoreWithCastILi1EEEEEviT_T0_T2_T3_T4_T5_)
        .other          _ZN2at6native27unrolled_elementwise_kernelINS0_13AUnaryFunctorIaabZZZNS0_22logical_or_kernel_cudaERNS_14TensorIteratorEENKUlvE0_clEvENKUlvE0_clEvEUlaaE_EESt5arrayIPcLm2EELi4E23TrivialOffsetCalculatorILi1EjESD_NS0_6memory12LoadWithCastILi1EEENSE_13StoreWithCastILi1EEEEEviT_T0_T2_T3_T4_T5_,@"STO_CUDA_ENTRY STV_DEFAULT"
_ZN2at6native27unrolled_elementwise_kernelINS0_13AUnaryFunctorIaabZZZNS0_22logical_or_kernel_cudaERNS_14TensorIteratorEENKUlvE0_clEvENKUlvE0_clEvEUlaaE_EESt5arrayIPcLm2EELi4E23TrivialOffsetCalculatorILi1EjESD_NS0_6memory12LoadWithCastILi1EEENSE_13StoreWithCastILi1EEEEEviT_T0_T2_T3_T4_T5_:
.text._ZN2at6native27unrolled_elementwise_kernelINS0_13AUnaryFunctorIaabZZZNS0_22logical_or_kernel_cudaERNS_14TensorIteratorEENKUlvE0_clEvENKUlvE0_clEvEUlaaE_EESt5arrayIPcLm2EELi4E23TrivialOffsetCalculatorILi1EjESD_NS0_6memory12LoadWithCastILi1EEENSE_13StoreWithCastILi1EEEEEviT_T0_T2_T3_T4_T5_:
        /* <DEDUP_REMOVED lines=32> */
.L_x_26176:
[----:B------:R3:W5:Y:S01]  /*0200*/  LDG.E.U8 R0, desc[UR36][R4.64] ;  /* 0x0000002404007981 */ /* 0x000762000c1e1100 */
[----:B------:R-:W-:Y:S05]  /*0210*/  BRA `(.L_x_26178) ;  /* 0x0000000c00507947 */ /* 0x000fea0003800000 */
.L_x_26175:
        /* <DEDUP_REMOVED lines=8> */
.L_x_26180:
[----:B------:R1:W5:Y:S01]  /*02a0*/  LDG.E.U8 R0, desc[UR36][R4.64] ;  /* 0x0000002404007981 */ /* 0x000362000c1e1100 */
[----:B------:R-:W-:Y:S05]  /*02b0*/  BRA `(.L_x_26178) ;  /* 0x0000000c00287947 */ /* 0x000fea0003800000 */
.L_x_26179:
[----:B------:R2:W5:Y:S01]  /*02c0*/  LDG.E.U16 R0, desc[UR36][R4.64] ;  /* 0x0000002404007981 */ /* 0x000562000c1e1500 */
[----:B------:R-:W-:Y:S05]  /*02d0*/  BRA `(.L_x_26178) ;  /* 0x0000000c00207947 */ /* 0x000fea0003800000 */
.L_x_26174:
        /* <DEDUP_REMOVED lines=9> */
.L_x_26182:
[----:B------:R-:W2:Y:S02]  /*0370*/  LDG.E.U16 R3, desc[UR36][R4.64] ;  /* 0x0000002404037981 */ /* 0x000ea4000c1e1500 */
[----:B--2---:R-:W-:-:S06]  /*0380*/  HADD2.F32 R3, -RZ, R3.H0_H0 ;  /* 0x20000003ff037230 */ /* 0x004fcc0000004100 */
[----:B------:R-:W0:Y:S02]  /*0390*/  F2I.FTZ.TRUNC.NTZ R3, R3 ;  /* 0x0000000300037305 */ /* 0x000e24000021f100 */
[----:B0-----:R-:W-:Y:S01]  /*03a0*/  PRMT R0, R3, 0x7610, R0 ;  /* 0x0000761003007816 */ /* 0x001fe20000000000 */
[----:B------:R-:W-:Y:S06]  /*03b0*/  BRA `(.L_x_26178) ;  /* 0x0000000800e87947 */ /* 0x000fec0003800000 */
.L_x_26181:
        /* <DEDUP_REMOVED lines=9> */
.L_x_26184:
[----:B------:R-:W2:Y:S02]  /*0450*/  LDG.E.U16 R4, desc[UR36][R4.64] ;  /* 0x0000002404047981 */ /* 0x000ea4000c1e1500 */
[----:B--2---:R-:W-:-:S06]  /*0460*/  HADD2.F32 R3, -RZ, R4.H0_H0 ;  /* 0x20000004ff037230 */ /* 0x004fcc0000004100 */
[----:B------:R-:W0:Y:S02]  /*0470*/  F2I.FTZ.TRUNC.NTZ R3, R3 ;  /* 0x0000000300037305 */ /* 0x000e24000021f100 */
[----:B0-----:R-:W-:Y:S01]  /*0480*/  PRMT R0, R3, 0x7610, R0 ;  /* 0x0000761003007816 */ /* 0x001fe20000000000 */
[----:B------:R-:W-:Y:S06]  /*0490*/  BRA `(.L_x_26178) ;  /* 0x0000000800b07947 */ /* 0x000fec0003800000 */
.L_x_26183:
[----:B------:R-:W2:Y:S02]  /*04a0*/  LDG.E.64 R4, desc[UR36][R4.64] ;  /* 0x0000002404047981 */ /* 0x000ea4000c1e1b00 */
[----:B--2---:R0:W1:Y:S01]  /*04b0*/  F2I.F64.TRUNC R0, R4 ;  /* 0x0000000400007311 */ /* 0x004062000030d100 */
[----:B------:R-:W-:Y:S05]  /*04c0*/  BRA `(.L_x_26178) ;  /* 0x0000000800a47947 */ /* 0x000fea0003800000 */
.L_x_26173:
        /* <DEDUP_REMOVED lines=12> */
.L_x_26187:
[----:B------:R-:W2:Y:S02]  /*0590*/  LDG.E.64 R4, desc[UR36][R4.64] ;  /* 0x0000002404047981 */ /* 0x000ea4000c1e1b00 */
[----:B--2---:R0:W1:Y:S01]  /*05a0*/  F2I.F64.TRUNC R0, R4 ;  /* 0x0000000400007311 */ /* 0x004062000030d100 */
[----:B------:R-:W-:Y:S05]  /*05b0*/  BRA `(.L_x_26178) ;  /* 0x0000000800687947 */ /* 0x000fea0003800000 */
.L_x_26186:
        /* <DEDUP_REMOVED lines=27> */
.L_x_26189:
        /* <DEDUP_REMOVED lines=15> */
.L_x_26188:
[----:B------:R-:W2:Y:S02]  /*0860*/  LDG.E.U16 R3, desc[UR36][R4.64] ;  /* 0x0000002404037981 */ /* 0x000ea4000c1e1500 */
[----:B--2---:R-:W-:-:S06]  /*0870*/  IMAD.U32 R3, R3, 0x10000, RZ ;  /* 0x0001000003037824 */ /* 0x004fcc00078e00ff */
[----:B------:R-:W0:Y:S02]  /*0880*/  F2I.FTZ.TRUNC.NTZ R3, R3 ;  /* 0x0000000300037305 */ /* 0x000e24000021f100 */
[----:B0-----:R-:W-:Y:S01]  /*0890*/  PRMT R0, R3, 0x7610, R0 ;  /* 0x0000761003007816 */ /* 0x001fe20000000000 */
[----:B------:R-:W-:Y:S06]  /*08a0*/  BRA `(.L_x_26178) ;  /* 0x0000000400ac7947 */ /* 0x000fec0003800000 */
.L_x_26185:
        /* <DEDUP_REMOVED lines=10> */
.L_x_26192:
        /* <DEDUP_REMOVED lines=21> */
.L_x_26196:
[----:B------:R-:W-:Y:S05]  /*0aa0*/  BSYNC.RECONVERGENT B1 ;  /* 0x0000000000017941 */ /* 0x000fea0003800200 */
.L_x_26195:
[----:B------:R-:W-:Y:S01]  /*0ab0*/  IMAD.SHL.U32 R0, R0, 0x100000, RZ ;  /* 0x0010000000007824 */ /* 0x000fe200078e00ff */
[----:B------:R-:W-:-:S04]  /*0ac0*/  LEA R3, R3, 0x3b800000, 0x17 ;  /* 0x3b80000003037811 */ /* 0x000fc800078eb8ff */
[----:B------:R-:W-:-:S07]  /*0ad0*/  LOP3.LUT R3, R3, R0, R7, 0xfe, !PT ;  /* 0x0000000003037212 */ /* 0x000fce00078efe07 */
.L_x_26194:
[----:B------:R-:W-:Y:S05]  /*0ae0*/  BSYNC.RECONVERGENT B0 ;  /* 0x0000000000007941 */ /* 0x000fea0003800200 */
.L_x_26193:
[----:B------:R-:W0:Y:S02]  /*0af0*/  F2I.FTZ.TRUNC.NTZ R3, R3 ;  /* 0x0000000300037305 */ /* 0x000e24000021f100 */
[----:B0-----:R-:W-:Y:S01]  /*0b00*/  PRMT R0, R3, 0x7610, R0 ;  /* 0x0000761003007816 */ /* 0x001fe20000000000 */
[----:B------:R-:W-:Y:S06]  /*0b10*/  BRA `(.L_x_26178) ;  /* 0x0000000400107947 */ /* 0x000fec0003800000 */
.L_x_26191:
        /* <DEDUP_REMOVED lines=21> */
.L_x_26200:
[----:B------:R-:W-:Y:S05]  /*0c70*/  BSYNC.RECONVERGENT B1 ;  /* 0x0000000000017941 */ /* 0x000fea0003800200 */
.L_x_26199:
[----:B------:R-:W-:Y:S01]  /*0c80*/  IMAD.SHL.U32 R0, R0, 0x200000, RZ ;  /* 0x0020000000007824 */ /* 0x000fe200078e00ff */
[----:B------:R-:W-:-:S04]  /*0c90*/  LEA R3, R3, 0x37800000, 0x17 ;  /* 0x3780000003037811 */ /* 0x000fc800078eb8ff */
[----:B------:R-:W-:-:S07]  /*0ca0*/  LOP3.LUT R3, R3, R0, R7, 0xfe, !PT ;  /* 0x0000000003037212 */ /* 0x000fce00078efe07 */
.L_x_26198:
[----:B------:R-:W-:Y:S05]  /*0cb0*/  BSYNC.RECONVERGENT B0 ;  /* 0x0000000000007941 */ /* 0x000fea0003800200 */
.L_x_26197:
[----:B------:R-:W0:Y:S02]  /*0cc0*/  F2I.FTZ.TRUNC.NTZ R3, R3 ;  /* 0x0000000300037305 */ /* 0x000e24000021f100 */
[----:B0-----:R-:W-:Y:S01]  /*0cd0*/  PRMT R0, R3, 0x7610, R0 ;  /* 0x0000761003007816 */ /* 0x001fe20000000000 */
[----:B------:R-:W-:Y:S06]  /*0ce0*/  BRA `(.L_x_26178) ;  /* 0x00000000009c7947 */ /* 0x000fec0003800000 */
.L_x_26190:
[----:B------:R-:W-:-:S09]  /*0cf0*/  UISETP.NE.AND UP0, UPT, UR4, 0x1c, UPT ;  /* 0x0000001c0400788c */ /* 0x000fd2000bf05270 */
[----:B------:R-:W-:Y:S05]  /*0d00*/  BRA.U !UP0, `(.L_x_26201) ;  /* 0x0000000108907547 */ /* 0x000fea000b800000 */
[----:B------:R-:W-:-:S09]  /*0d10*/  UISETP.NE.AND UP0, UPT, UR4, 0x1d, UPT ;  /* 0x0000001d0400788c */ /* 0x000fd2000bf05270 */
[----:B------:R-:W-:Y:S05]  /*0d20*/  BRA.U !UP0, `(.L_x_26202) ;  /* 0x0000000108807547 */ /* 0x000fea000b800000 */
[----:B------:R-:W-:-:S09]  /*0d30*/  UISETP.NE.AND UP0, UPT, UR4, 0x2c, UPT ;  /* 0x0000002c0400788c */ /* 0x000fd2000bf05270 */
[----:B------:R-:W-:Y:S05]  /*0d40*/  BRA.U !UP0, `(.L_x_26203) ;  /* 0x0000000108487547 */ /* 0x000fea000b800000 */
.L_x_26177:
        /* <DEDUP_REMOVED lines=16> */
.L_x_26204:
[----:B------:R-:W-:Y:S01]  /*0e50*/  PRMT R0, RZ, 0x7610, R0 ;  /* 0x00007610ff007816 */ /* 0x000fe20000000000 */
[----:B------:R-:W-:Y:S06]  /*0e60*/  BRA `(.L_x_26178) ;  /* 0x00000000003c7947 */ /* 0x000fec0003800000 */
.L_x_26203:
        /* <DEDUP_REMOVED lines=8> */
.L_x_26206:
[----:B------:R-:W-:Y:S05]  /*0ef0*/  BSYNC.RECONVERGENT B0 ;  /* 0x0000000000007941 */ /* 0x000fea0003800200 */
.L_x_26205:
[----:B------:R-:W0:Y:S02]  /*0f00*/  F2I.FTZ.TRUNC.NTZ R3, R3 ;  /* 0x0000000300037305 */ /* 0x000e24000021f100 */
[----:B0-----:R-:W-:Y:S01]  /*0f10*/  PRMT R0, R3, 0x7610, R0 ;  /* 0x0000761003007816 */ /* 0x001fe20000000000 */
[----:B------:R-:W-:Y:S06]  /*0f20*/  BRA `(.L_x_26178) ;  /* 0x00000000000c7947 */ /* 0x000fec0003800000 */
.L_x_26202:
[----:B------:R0:W5:Y:S01]  /*0f30*/  LDG.E.U8 R0, desc[UR36][R4.64] ;  /* 0x0000002404007981 */ /* 0x000162000c1e1100 */
[----:B------:R-:W-:Y:S05]  /*0f40*/  BRA `(.L_x_26178) ;  /* 0x0000000000047947 */ /* 0x000fea0003800000 */
.L_x_26201:
[----:B------:R0:W5:Y:S02]  /*0f50*/  LDG.E.U8 R0, desc[UR36][R4.64] ;  /* 0x0000002404007981 */ /* 0x000164000c1e1100 */
.L_x_26178:
[----:B-1---5:R-:W-:Y:S01]  /*0f60*/  LOP3.LUT P0, RZ, R0, 0xff, RZ, 0xc0, !PT ;  /* 0x000000ff00ff7812 */ /* 0x022fe2000780c0ff */
[----:B------:R-:W-:-:S03]  /*0f70*/  VIADD R24, R2, 0x80 ;  /* 0x0000008002187836 */ /* 0x000fc60000000000 */
[----:B------:R-:W-:-:S09]  /*0f80*/  P2R R16, PR, RZ, 0x1 ;  /* 0x00000001ff107803 */ /* 0x000fd20000000000 */
.L_x_26172:
[----:B------:R-:W-:Y:S05]  /*0f90*/  BSYNC.RECONVERGENT B6 ;  /* 0x0000000000067941 */ /* 0x000fea0003800200 */
.L_x_26171:
        /* <DEDUP_REMOVED lines=24> */
.L_x_26212:
[----:B------:R0:W5:Y:S01]  /*1120*/  LDG.E.U8 R0, desc[UR36][R4.64] ;  /* 0x0000002404007981 */ /* 0x000162000c1e1100 */
[----:B------:R-:W-:Y:S05]  /*1130*/  BRA `(.L_x_26214) ;  /* 0x0000000c00507947 */ /* 0x000fea0003800000 */
.L_x_26211:
        /* <DEDUP_REMOVED lines=8> */
.L_x_26216:
[----:B------:R0:W5:Y:S01]  /*11c0*/  LDG.E.U8 R0, desc[UR36][R4.64] ;  /* 0x0000002404007981 */ /* 0x000162000c1e1100 */
[----:B------:R-:W-:Y:S05]  /*11d0*/  BRA `(.L_x_26214) ;  /* 0x0000000c00287947 */ /* 0x000fea0003800000 */
.L_x_26215:
[----:B------:R0:W5:Y:S01]  /*11e0*/  LDG.E.U16 R0, desc[UR36][R4.64] ;  /* 0x0000002404007981 */ /* 0x000162000c1e1500 */
[----:B------:R-:W-:Y:S05]  /*11f0*/  BRA `(.L_x_26214) ;  /* 0x0000000c00207947 */ /* 0x000fea0003800000 */
.L_x_26210:
        /* <DEDUP_REMOVED lines=9> */
.L_x_26218:
[----:B------:R-:W2:Y:S02]  /*1290*/  LDG.E.U16 R3, desc[UR36][R4.64] ;  /* 0x0000002404037981 */ /* 0x000ea4000c1e1500 */
[----:B--2---:R-:W-:-:S06]  /*12a0*/  HADD2.F32 R3, -RZ, R3.H0_H0 ;  /* 0x20000003ff037230 */ /* 0x004fcc0000004100 */
[----:B------:R-:W0:Y:S02]  /*12b0*/  F2I.FTZ.TRUNC.NTZ R3, R3 ;  /* 0x0000000300037305 */ /* 0x000e24000021f100 */
[----:B0-----:R-:W-:Y:S01]  /*12c0*/  PRMT R0, R3, 0x7610, R0 ;  /* 0x0000761003007816 */ /* 0x001fe20000000000 */
[----:B------:R-:W-:Y:S06]  /*12d0*/  BRA `(.L_x_26214) ;  /* 0x0000000800e87947 */ /* 0x000fec0003800000 */
.L_x_26217:
        /* <DEDUP_REMOVED lines=9> */
.L_x_26220:
[----:B------:R-:W2:Y:S02]  /*1370*/  LDG.E.U16 R4, desc[UR36][R4.64] ;  /* 0x0000002404047981 */ /* 0x000ea4000c1e1500 */
[----:B--2---:R-:W-:-:S06]  /*1380*/  HADD2.F32 R3, -RZ, R4.H0_H0 ;  /* 0x20000004ff037230 */ /* 0x004fcc0000004100 */
[----:B------:R-:W0:Y:S02]  /*1390*/  F2I.FTZ.TRUNC.NTZ R3, R3 ;  /* 0x0000000300037305 */ /* 0x000e24000021f100 */
[----:B0-----:R-:W-:Y:S01]  /*13a0*/  PRMT R0, R3, 0x7610, R0 ;  /* 0x0000761003007816 */ /* 0x001fe20000000000 */
[----:B------:R-:W-:Y:S06]  /*13b0*/  BRA `(.L_x_26214) ;  /* 0x0000000800b07947 */ /* 0x000fec0003800000 */
.L_x_26219:
[----:B------:R-:W2:Y:S02]  /*13c0*/  LDG.E.64 R4, desc[UR36][R4.64] ;  /* 0x0000002404047981 */ /* 0x000ea4000c1e1b00 */
[----:B--2---:R0:W1:Y:S01]  /*13d0*/  F2I.F64.TRUNC R0, R4 ;  /* 0x0000000400007311 */ /* 0x004062000030d100 */
[----:B------:R-:W-:Y:S05]  /*13e0*/  BRA `(.L_x_26214) ;  /* 0x0000000800a47947 */ /* 0x000fea0003800000 */
.L_x_26209:
        /* <DEDUP_REMOVED lines=12> */
.L_x_26223:
[----:B------:R-:W2:Y:S02]  /*14b0*/  LDG.E.64 R4, desc[UR36][R4.64] ;  /* 0x0000002404047981 */ /* 0x000ea4000c1e1b00 */
[----:B--2---:R0:W1:Y:S01]  /*14c0*/  F2I.F64.TRUNC R0, R4 ;  /* 0x0000000400007311 */ /* 0x004062000030d100 */
[----:B------:R-:W-:Y:S05]  /*14d0*/  BRA `(.L_x_26214) ;  /* 0x0000000800687947 */ /* 0x000fea0003800000 */
.L_x_26222:
        /* <DEDUP_REMOVED lines=27> */
.L_x_26225:
        /* <DEDUP_REMOVED lines=15> */
.L_x_26224:
[----:B------:R-:W2:Y:S02]  /*1780*/  LDG.E.U16 R3, desc[UR36][R4.64] ;  /* 0x0000002404037981 */ /* 0x000ea4000c1e1500 */
[----:B--2---:R-:W-:-:S06]  /*1790*/  IMAD.U32 R3, R3, 0x10000, RZ ;  /* 0x0001000003037824 */ /* 0x004fcc00078e00ff */
[----:B------:R-:W0:Y:S02]  /*17a0*/  F2I.FTZ.TRUNC.NTZ R3, R3 ;  /* 0x0000000300037305 */ /* 0x000e24000021f100 */
[----:B0-----:R-:W-:Y:S01]  /*17b0*/  PRMT R0, R3, 0x7610, R0 ;  /* 0x0000761003007816 */ /* 0x001fe20000000000 */
[----:B------:R-:W-:Y:S06]  /*17c0*/  BRA `(.L_x_26214) ;  /* 0x0000000400ac7947 */ /* 0x000fec0003800000 */
.L_x_26221:
        /* <DEDUP_REMOVED lines=10> */
.L_x_26228:
        /* <DEDUP_REMOVED lines=21> */
.L_x_26232:
[----:B------:R-:W-:Y:S05]  /*19c0*/  BSYNC.RECONVERGENT B1 ;  /* 0x0000000000017941 */ /* 0x000fea0003800200 */
.L_x_26231:
[----:B------:R-:W-:Y:S01]  /*19d0*/  IMAD.SHL.U32 R0, R0, 0x100000, RZ ;  /* 0x0010000000007824 */ /* 0x000fe200078e00ff */
[----:B------:R-:W-:-:S04]  /*19e0*/  LEA R3, R3, 0x3b800000, 0x17 ;  /* 0x3b80000003037811 */ /* 0x000fc800078eb8ff */
[----:B------:R-:W-:-:S07]  /*19f0*/  LOP3.LUT R3, R3, R0, R7, 0xfe, !PT ;  /* 0x0000000003037212 */ /* 0x000fce00078efe07 */
.L_x_26230:
[----:B------:R-:W-:Y:S05]  /*1a00*/  BSYNC.RECONVERGENT B0 ;  /* 0x0000000000007941 */ /* 0x000fea0003800200 */
.L_x_26229:
[----:B------:R-:W0:Y:S02]  /*1a10*/  F2I.FTZ.TRUNC.NTZ R3, R3 ;  /* 0x0000000300037305 */ /* 0x000e24000021f100 */
[----:B0-----:R-:W-:Y:S01]  /*1a20*/  PRMT R0, R3, 0x7610, R0 ;  /* 0x0000761003007816 */ /* 0x001fe20000000000 */
[----:B------:R-:W-:Y:S06]  /*1a30*/  BRA `(.L_x_26214) ;  /* 0x0000000400107947 */ /* 0x000fec0003800000 */
.L_x_26227:
        /* <DEDUP_REMOVED lines=21> */
.L_x_26236:
[----:B------:R-:W-:Y:S05]  /*1b90*/  BSYNC.RECONVERGENT B1 ;  /* 0x0000000000017941 */ /* 0x000fea0003800200 */
.L_x_26235:
[----:B------:R-:W-:Y:S01]  /*1ba0*/  IMAD.SHL.U32 R0, R0, 0x200000, RZ ;  /* 0x0020000000007824 */ /* 0x000fe200078e00ff */
[----:B------:R-:W-:-:S04]  /*1bb0*/  LEA R3, R3, 0x37800000, 0x17 ;  /* 0x3780000003037811 */ /* 0x000fc800078eb8ff */
[----:B------:R-:W-:-:S07]  /*1bc0*/  LOP3.LUT R3, R3, R0, R7, 0xfe, !PT ;  /* 0x0000000003037212 */ /* 0x000fce00078efe07 */
.L_x_26234:
[----:B------:R-:W-:Y:S05]  /*1bd0*/  BSYNC.RECONVERGENT B0 ;  /* 0x0000000000007941 */ /* 0x000fea0003800200 */
.L_x_26233:
[----:B------:R-:W0:Y:S02]  /*1be0*/  F2I.FTZ.TRUNC.NTZ R3, R3 ;  /* 0x0000000300037305 */ /* 0x000e24000021f100 */
[----:B0-----:R-:W-:Y:S01]  /*1bf0*/  PRMT R0, R3, 0x7610, R0 ;  /* 0x0000761003007816 */ /* 0x001fe20000000000 */
[----:B------:R-:W-:Y:S06]  /*1c00*/  BRA `(.L_x_26214) ;  /* 0x00000000009c7947 */ /* 0x000fec0003800000 */
.L_x_26226:
        /* <DEDUP_REMOVED lines=14> */
.L_x_26240:
[----:B------:R-:W-:Y:S05]  /*1cf0*/  BSYNC.RECONVERGENT B0 ;  /* 0x0000000000007941 */ /* 0x000fea0003800200 */
.L_x_26239:
[----:B------:R-:W0:Y:S02]  /*1d00*/  F2I.FTZ.TRUNC.NTZ R3, R3 ;  /* 0x0000000300037305 */ /* 0x000e24000021f100 */
[----:B0-----:R-:W-:Y:S01]  /*1d10*/  PRMT R0, R3, 0x7610, R0 ;  /* 0x0000761003007816 */ /* 0x001fe20000000000 */
[----:B------:R-:W-:Y:S06]  /*1d20*/  BRA `(.L_x_26214) ;  /* 0x0000000000547947 */ /* 0x000fec0003800000 */
.L_x_26213:
        /* <DEDUP_REMOVED lines=16> */
.L_x_26241:
[----:B------:R-:W-:Y:S01]  /*1e30*/  PRMT R0, RZ, 0x7610, R0 ;  /* 0x00007610ff007816 */ /* 0x000fe20000000000 */
[----:B------:R-:W-:Y:S06]  /*1e40*/  BRA `(.L_x_26214) ;  /* 0x00000000000c7947 */ /* 0x000fec0003800000 */
.L_x_26238:
[----:B------:R3:W5:Y:S01]  /*1e50*/  LDG.E.U8 R0, desc[UR36][R4.64] ;  /* 0x0000002404007981 */ /* 0x000762000c1e1100 */
[----:B------:R-:W-:Y:S05]  /*1e60*/  BRA `(.L_x_26214) ;  /* 0x0000000000047947 */ /* 0x000fea0003800000 */
.L_x_26237:
[----:B------:R2:W5:Y:S02]  /*1e70*/  LDG.E.U8 R0, desc[UR36][R4.64] ;  /* 0x0000002404007981 */ /* 0x000564000c1e1100 */
.L_x_26214:
[----:B-1---5:R-:W-:Y:S01]  /*1e80*/  LOP3.LUT P0, RZ, R0, 0xff, RZ, 0xc0, !PT ;  /* 0x000000ff00ff7812 */ /* 0x022fe2000780c0ff */
[----:B------:R-:W-:-:S03]  /*1e90*/  VIADD R24, R24, 0x80 ;  /* 0x0000008018187836 */ /* 0x000fc60000000000 */
[----:B------:R-:W-:-:S09]  /*1ea0*/  P2R R17, PR, RZ, 0x1 ;  /* 0x00000001ff117803 */ /* 0x000fd20000000000 */
.L_x_26208:
[----:B------:R-:W-:Y:S05]  /*1eb0*/  BSYNC.RECONVERGENT B6 ;  /* 0x0000000000067941 */ /* 0x000fea0003800200 */
.L_x_26207:
        /* <DEDUP_REMOVED lines=24> */
.L_x_26247:
[----:B------:R0:W5:Y:S01]  /*2040*/  LDG.E.U8 R0, desc[UR36][R4.64] ;  /* 0x0000002404007981 */ /* 0x000162000c1e1100 */
[----:B------:R-:W-:Y:S05]  /*2050*/  BRA `(.L_x_26249) ;  /* 0x0000000c00507947 */ /* 0x000fea0003800000 */
.L_x_26246:
        /* <DEDUP_REMOVED lines=8> */
.L_x_26251:
[----:B------:R0:W5:Y:S01]  /*20e0*/  LDG.E.U8 R0, desc[UR36][R4.64] ;  /* 0x0000002404007981 */ /* 0x000162000c1e1100 */
[----:B------:R-:W-:Y:S05]  /*20f0*/  BRA `(.L_x_26249) ;  /* 0x0000000c00287947 */ /* 0x000fea0003800000 */
.L_x_26250:
[----:B------:R0:W5:Y:S01]  /*2100*/  LDG.E.U16 R0, desc[UR36][R4.64] ;  /* 0x0000002404007981 */ /* 0x000162000c1e1500 */
[----:B------:R-:W-:Y:S05]  /*2110*/  BRA `(.L_x_26249) ;  /* 0x0000000c00207947 */ /* 0x000fea0003800000 */
.L_x_26245:
        /* <DEDUP_REMOVED lines=9> */
.L_x_26253:
[----:B------:R-:W2:Y:S02]  /*21b0*/  LDG.E.U16 R3, desc[UR36][R4.64] ;  /* 0x0000002404037981 */ /* 0x000ea4000c1e1500 */
[----:B--2---:R-:W-:-:S06]  /*21c0*/  HADD2.F32 R3, -RZ, R3.H0_H0 ;  /* 0x20000003ff037230 */ /* 0x004fcc0000004100 */
[----:B------:R-:W0:Y:S02]  /*21d0*/  F2I.FTZ.TRUNC.NTZ R3, R3 ;  /* 0x0000000300037305 */ /* 0x000e24000021f100 */
[----:B0-----:R-:W-:Y:S01]  /*21e0*/  PRMT R0, R3, 0x7610, R0 ;  /* 0x0000761003007816 */ /* 0x001fe20000000000 */
[----:B------:R-:W-:Y:S06]  /*21f0*/  BRA `(.L_x_26249) ;  /* 0x0000000800e87947 */ /* 0x000fec0003800000 */
.L_x_26252:
        /* <DEDUP_REMOVED lines=9> */
.L_x_26255:
[----:B------:R-:W2:Y:S02]  /*2290*/  LDG.E.U16 R4, desc[UR36][R4.64] ;  /* 0x0000002404047981 */ /* 0x000ea4000c1e1500 */
[----:B--2---:R-:W-:-:S06]  /*22a0*/  HADD2.F32 R3, -RZ, R4.H0_H0 ;  /* 0x20000004ff037230 */ /* 0x004fcc0000004100 */
[----:B------:R-:W0:Y:S02]  /*22b0*/  F2I.FTZ.TRUNC.NTZ R3, R3 ;  /* 0x0000000300037305 */ /* 0x000e24000021f100 */
[----:B0-----:R-:W-:Y:S01]  /*22c0*/  PRMT R0, R3, 0x7610, R0 ;  /* 0x0000761003007816 */ /* 0x001fe20000000000 */
[----:B------:R-:W-:Y:S06]  /*22d0*/  BRA `(.L_x_26249) ;  /* 0x0000000800b07947 */ /* 0x000fec0003800000 */
.L_x_26254:
[----:B------:R-:W2:Y:S02]  /*22e0*/  LDG.E.64 R4, desc[UR36][R4.64] ;  /* 0x0000002404047981 */ /* 0x000ea4000c1e1b00 */
[----:B--2---:R0:W1:Y:S01]  /*22f0*/  F2I.F64.TRUNC R0, R4 ;  /* 0x0000000400007311 */ /* 0x004062000030d100 */
[----:B------:R-:W-:Y:S05]  /*2300*/  BRA `(.L_x_26249) ;  /* 0x0000000800a47947 */ /* 0x000fea0003800000 */
.L_x_26244:
        /* <DEDUP_REMOVED lines=12> */
.L_x_26258:
[----:B------:R-:W2:Y:S02]  /*23d0*/  LDG.E.64 R4, desc[UR36][R4.64] ;  /* 0x0000002404047981 */ /* 0x000ea4000c1e1b00 */
[----:B--2---:R3:W4:Y:S01]  /*23e0*/  F2I.F64.TRUNC R0, R4 ;  /* 0x0000000400007311 */ /* 0x004722000030d100 */
[----:B------:R-:W-:Y:S05]  /*23f0*/  BRA `(.L_x_26249) ;  /* 0x0000000800687947 */ /* 0x000fea0003800000 */
.L_x_26257:
        /* <DEDUP_REMOVED lines=27> */
.L_x_26260:
        /* <DEDUP_REMOVED lines=15> */
.L_x_26259:
[----:B------:R-:W2:Y:S02]  /*26a0*/  LDG.E.U16 R3, desc[UR36][R4.64] ;  /* 0x0000002404037981 */ /* 0x000ea4000c1e1500 */
[----:B--2---:R-:W-:-:S06]  /*26b0*/  IMAD.U32 R3, R3, 0x10000, RZ ;  /* 0x0001000003037824 */ /* 0x004fcc00078e00ff */
[----:B------:R-:W0:Y:S02]  /*26c0*/  F2I.FTZ.TRUNC.NTZ R3, R3 ;  /* 0x0000000300037305 */ /* 0x000e24000021f100 */
[----:B0-----:R-:W-:Y:S01]  /*26d0*/  PRMT R0, R3, 0x7610, R0 ;  /* 0x0000761003007816 */ /* 0x001fe20000000000 */
[----:B------:R-:W-:Y:S06]  /*26e0*/  BRA `(.L_x_26249) ;  /* 0x0000000400ac7947 */ /* 0x000fec0003800000 */
.L_x_26256:
        /* <DEDUP_REMOVED lines=10> */
.L_x_26263:
        /* <DEDUP_REMOVED lines=21> */
.L_x_26267:
[----:B------:R-:W-:Y:S05]  /*28e0*/  BSYNC.RECONVERGENT B1 ;  /* 0x0000000000017941 */ /* 0x000fea0003800200 */
.L_x_26266:
[----:B------:R-:W-:Y:S01]  /*28f0*/  IMAD.SHL.U32 R0, R0, 0x100000, RZ ;  /* 0x0010000000007824 */ /* 0x000fe200078e00ff */
[----:B------:R-:W-:-:S04]  /*2900*/  LEA R3, R3, 0x3b800000, 0x17 ;  /* 0x3b80000003037811 */ /* 0x000fc800078eb8ff */
[----:B------:R-:W-:-:S07]  /*2910*/  LOP3.LUT R3, R3, R0, R7, 0xfe, !PT ;  /* 0x0000000003037212 */ /* 0x000fce00078efe07 */
.L_x_26265:
[----:B------:R-:W-:Y:S05]  /*2920*/  BSYNC.RECONVERGENT B0 ;  /* 0x0000000000007941 */ /* 0x000fea0003800200 */
.L_x_26264:
[----:B------:R-:W0:Y:S02]  /*2930*/  F2I.FTZ.TRUNC.NTZ R3, R3 ;  /* 0x0000000300037305 */ /* 0x000e24000021f100 */
[----:B0-----:R-:W-:Y:S01]  /*2940*/  PRMT R0, R3, 0x7610, R0 ;  /* 0x0000761003007816 */ /* 0x001fe20000000000 */
[----:B------:R-:W-:Y:S06]  /*2950*/  BRA `(.L_x_26249) ;  /* 0x0000000400107947 */ /* 0x000fec0003800000 */
.L_x_26262:
        /* <DEDUP_REMOVED lines=21> */
.L_x_26271:
[----:B------:R-:W-:Y:S05]  /*2ab0*/  BSYNC.RECONVERGENT B1 ;  /* 0x0000000000017941 */ /* 0x000fea0003800200 */
.L_x_26270:
[----:B------:R-:W-:Y:S01]  /*2ac0*/  IMAD.SHL.U32 R0, R0, 0x200000, RZ ;  /* 0x0020000000007824 */ /* 0x000fe200078e00ff */
[----:B------:R-:W-:-:S04]  /*2ad0*/  LEA R3, R3, 0x37800000, 0x17 ;  /* 0x3780000003037811 */ /* 0x000fc800078eb8ff */
[----:B------:R-:W-:-:S07]  /*2ae0*/  LOP3.LUT R3, R3, R0, R7, 0xfe, !PT ;  /* 0x0000000003037212 */ /* 0x000fce00078efe07 */
.L_x_26269:
[----:B------:R-:W-:Y:S05]  /*2af0*/  BSYNC.RECONVERGENT B0 ;  /* 0x0000000000007941 */ /* 0x000fea0003800200 */
.L_x_26268:
[----:B------:R-:W0:Y:S02]  /*2b00*/  F2I.FTZ.TRUNC.NTZ R3, R3 ;  /* 0x0000000300037305 */ /* 0x000e24000021f100 */
[----:B0-----:R-:W-:Y:S01]  /*2b10*/  PRMT R0, R3, 0x7610, R0 ;  /* 0x0000761003007816 */ /* 0x001fe20000000000 */
[----:B------:R-:W-:Y:S06]  /*2b20*/  BRA `(.L_x_26249) ;  /* 0x00000000009c7947 */ /* 0x000fec0003800000 */
.L_x_26261:
        /* <DEDUP_REMOVED lines=14> */
.L_x_26275:
[----:B------:R-:W-:Y:S05]  /*2c10*/  BSYNC.RECONVERGENT B0 ;  /* 0x0000000000007941 */ /* 0x000fea0003800200 */
.L_x_26274:
[----:B------:R-:W0:Y:S02]  /*2c20*/  F2I.FTZ.TRUNC.NTZ R3, R3 ;  /* 0x0000000300037305 */ /* 0x000e24000021f100 */
[----:B0-----:R-:W-:Y:S01]  /*2c30*/  PRMT R0, R3, 0x7610, R0 ;  /* 0x0000761003007816 */ /* 0x001fe20000000000 */
[----:B------:R-:W-:Y:S06]  /*2c40*/  BRA `(.L_x_26249) ;  /* 0x0000000000547947 */ /* 0x000fec0003800000 */
.L_x_26248:
        /* <DEDUP_REMOVED lines=16> */
.L_x_26276:
[----:B------:R-:W-:Y:S01]  /*2d50*/  PRMT R0, RZ, 0x7610, R0 ;  /* 0x00007610ff007816 */ /* 0x000fe20000000000 */
[----:B------:R-:W-:Y:S06]  /*2d60*/  BRA `(.L_x_26249) ;  /* 0x00000000000c7947 */ /* 0x000fec0003800000 */
.L_x_26273:
[----:B------:R2:W5:Y:S01]  /*2d70*/  LDG.E.U8 R0, desc[UR36][R4.64] ;  /* 0x0000002404007981 */ /* 0x000562000c1e1100 */
[----:B------:R-:W-:Y:S05]  /*2d80*/  BRA `(.L_x_26249) ;  /* 0x0000000000047947 */ /* 0x000fea0003800000 */
.L_x_26272:
[----:B------:R1:W5:Y:S02]  /*2d90*/  LDG.E.U8 R0, desc[UR36][R4.64] ;  /* 0x0000002404007981 */ /* 0x000364000c1e1100 */
.L_x_26249:
[----:B-1--45:R-:W-:Y:S01]  /*2da0*/  LOP3.LUT P0, RZ, R0, 0xff, RZ, 0xc0, !PT ;  /* 0x000000ff00ff7812 */ /* 0x032fe2000780c0ff */
[----:B------:R-:W-:-:S03]  /*2db0*/  VIADD R24, R24, 0x80 ;  /* 0x0000008018187836 */ /* 0x000fc60000000000 */
[----:B------:R-:W-:-:S09]  /*2dc0*/  P2R R22, PR, RZ, 0x1 ;  /* 0x00000001ff167803 */ /* 0x000fd20000000000 */
.L_x_26243:
[----:B------:R-:W-:Y:S05]  /*2dd0*/  BSYNC.RECONVERGENT B6 ;  /* 0x0000000000067941 */ /* 0x000fea0003800200 */
.L_x_26242:
        /* <DEDUP_REMOVED lines=24> */
.L_x_26282:
[----:B------:R0:W5:Y:S01]  /*2f60*/  LDG.E.U8 R0, desc[UR36][R4.64] ;  /* 0x0000002404007981 */ /* 0x000162000c1e1100 */
[----:B------:R-:W-:Y:S05]  /*2f70*/  BRA `(.L_x_26284) ;  /* 0x0000000c00507947 */ /* 0x000fea0003800000 */
.L_x_26281:
        /* <DEDUP_REMOVED lines=8> */
.L_x_26286:
[----:B------:R0:W5:Y:S01]  /*3000*/  LDG.E.U8 R0, desc[UR36][R4.64] ;  /* 0x0000002404007981 */ /* 0x000162000c1e1100 */
[----:B------:R-:W-:Y:S05]  /*3010*/  BRA `(.L_x_26284) ;  /* 0x0000000c00287947 */ /* 0x000fea0003800000 */
.L_x_26285:
[----:B------:R0:W5:Y:S01]  /*3020*/  LDG.E.U16 R0, desc[UR36][R4.64] ;  /* 0x0000002404007981 */ /* 0x000162000c1e1500 */
[----:B------:R-:W-:Y:S05]  /*3030*/  BRA `(.L_x_26284) ;  /* 0x0000000c00207947 */ /* 0x000fea0003800000 */
.L_x_26280:
        /* <DEDUP_REMOVED lines=9> */
.L_x_26288:
[----:B------:R-:W2:Y:S02]  /*30d0*/  LDG.E.U16 R3, desc[UR36][R4.64] ;  /* 0x0000002404037981 */ /* 0x000ea4000c1e1500 */
[----:B--2---:R-:W-:-:S06]  /*30e0*/  HADD2.F32 R3, -RZ, R3.H0_H0 ;  /* 0x20000003ff037230 */ /* 0x004fcc0000004100 */
[----:B------:R-:W0:Y:S02]  /*30f0*/  F2I.FTZ.TRUNC.NTZ R3, R3 ;  /* 0x0000000300037305 */ /* 0x000e24000021f100 */
[----:B0-----:R-:W-:Y:S01]  /*3100*/  PRMT R0, R3, 0x7610, R0 ;  /* 0x0000761003007816 */ /* 0x001fe20000000000 */
[----:B------:R-:W-:Y:S06]  /*3110*/  BRA `(.L_x_26284) ;  /* 0x0000000800e87947 */ /* 0x000fec0003800000 */
.L_x_26287:
        /* <DEDUP_REMOVED lines=9> */
.L_x_26290:
[----:B------:R-:W2:Y:S02]  /*31b0*/  LDG.E.U16 R4, desc[UR36][R4.64] ;  /* 0x0000002404047981 */ /* 0x000ea4000c1e1500 */
[----:B--2---:R-:W-:-:S06]  /*31c0*/  HADD2.F32 R3, -RZ, R4.H0_H0 ;  /* 0x20000004ff037230 */ /* 0x004fcc0000004100 */
[----:B------:R-:W0:Y:S02]  /*31d0*/  F2I.FTZ.TRUNC.NTZ R3, R3 ;  /* 0x0000000300037305 */ /* 0x000e24000021f100 */
[----:B0-----:R-:W-:Y:S01]  /*31e0*/  PRMT R0, R3, 0x7610, R0 ;  /* 0x0000761003007816 */ /* 0x001fe20000000000 */
[----:B------:R-:W-:Y:S06]  /*31f0*/  BRA `(.L_x_26284) ;  /* 0x0000000800b07947 */ /* 0x000fec0003800000 */
.L_x_26289:
[----:B------:R-:W2:Y:S02]  /*3200*/  LDG.E.64 R4, desc[UR36][R4.64] ;  /* 0x0000002404047981 */ /* 0x000ea4000c1e1b00 */
[----:B--2---:R0:W2:Y:S01]  /*3210*/  F2I.F64.TRUNC R0, R4 ;  /* 0x0000000400007311 */ /* 0x0040a2000030d100 */
[----:B------:R-:W-:Y:S05]  /*3220*/  BRA `(.L_x_26284) ;  /* 0x0000000800a47947 */ /* 0x000fea0003800000 */
.L_x_26279:
        /* <DEDUP_REMOVED lines=12> */
.L_x_26293:
[----:B------:R-:W2:Y:S02]  /*32f0*/  LDG.E.64 R4, desc[UR36][R4.64] ;  /* 0x0000002404047981 */ /* 0x000ea4000c1e1b00 */
[----:B--2---:R4:W0:Y:S01]  /*3300*/  F2I.F64.TRUNC R0, R4 ;  /* 0x0000000400007311 */ /* 0x004822000030d100 */
[----:B------:R-:W-:Y:S05]  /*3310*/  BRA `(.L_x_26284) ;  /* 0x0000000800687947 */ /* 0x000fea0003800000 */
.L_x_26292:
        /* <DEDUP_REMOVED lines=27> */
.L_x_26295:
        /* <DEDUP_REMOVED lines=15> */
.L_x_26294:
[----:B------:R-:W2:Y:S02]  /*35c0*/  LDG.E.U16 R3, desc[UR36][R4.64] ;  /* 0x0000002404037981 */ /* 0x000ea4000c1e1500 */
[----:B--2---:R-:W-:-:S06]  /*35d0*/  IMAD.U32 R3, R3, 0x10000, RZ ;  /* 0x0001000003037824 */ /* 0x004fcc00078e00ff */
[----:B------:R-:W0:Y:S02]  /*35e0*/  F2I.FTZ.TRUNC.NTZ R3, R3 ;  /* 0x0000000300037305 */ /* 0x000e24000021f100 */
[----:B0-----:R-:W-:Y:S01]  /*35f0*/  PRMT R0, R3, 0x7610, R0 ;  /* 0x0000761003007816 */ /* 0x001fe20000000000 */
[----:B------:R-:W-:Y:S06]  /*3600*/  BRA `(.L_x_26284) ;  /* 0x0000000400ac7947 */ /* 0x000fec0003800000 */
.L_x_26291:
        /* <DEDUP_REMOVED lines=10> */
.L_x_26298:
        /* <DEDUP_REMOVED lines=21> */
.L_x_26302:
[----:B------:R-:W-:Y:S05]  /*3800*/  BSYNC.RECONVERGENT B1 ;  /* 0x0000000000017941 */ /* 0x000fea0003800200 */
.L_x_26301:
[----:B------:R-:W-:Y:S01]  /*3810*/  IMAD.SHL.U32 R0, R0, 0x100000, RZ ;  /* 0x0010000000007824 */ /* 0x000fe200078e00ff */
[----:B------:R-:W-:-:S04]  /*3820*/  LEA R3, R3, 0x3b800000, 0x17 ;  /* 0x3b80000003037811 */ /* 0x000fc800078eb8ff */
[----:B------:R-:W-:-:S07]  /*3830*/  LOP3.LUT R3, R3, R0, R7, 0xfe, !PT ;  /* 0x0000000003037212 */ /* 0x000fce00078efe07 */
.L_x_26300:
[----:B------:R-:W-:Y:S05]  /*3840*/  BSYNC.RECONVERGENT B0 ;  /* 0x0000000000007941 */ /* 0x000fea0003800200 */
.L_x_26299:
[----:B------:R-:W0:Y:S02]  /*3850*/  F2I.FTZ.TRUNC.NTZ R3, R3 ;  /* 0x0000000300037305 */ /* 0x000e24000021f100 */
[----:B0-----:R-:W-:Y:S01]  /*3860*/  PRMT R0, R3, 0x7610, R0 ;  /* 0x0000761003007816 */ /* 0x001fe20000000000 */
[----:B------:R-:W-:Y:S06]  /*3870*/  BRA `(.L_x_26284) ;  /* 0x0000000400107947 */ /* 0x000fec0003800000 */
.L_x_26297:
        /* <DEDUP_REMOVED lines=21> */
.L_x_26306:
[----:B------:R-:W-:Y:S05]  /*39d0*/  BSYNC.RECONVERGENT B1 ;  /* 0x0000000000017941 */ /* 0x000fea0003800200 */
.L_x_26305:
[----:B------:R-:W-:Y:S01]  /*39e0*/  IMAD.SHL.U32 R0, R0, 0x200000, RZ ;  /* 0x0020000000007824 */ /* 0x000fe200078e00ff */
[----:B------:R-:W-:-:S04]  /*39f0*/  LEA R3, R3, 0x37800000, 0x17 ;  /* 0x3780000003037811 */ /* 0x000fc800078eb8ff */
[----:B------:R-:W-:-:S07]  /*3a00*/  LOP3.LUT R3, R3, R0, R7, 0xfe, !PT ;  /* 0x0000000003037212 */ /* 0x000fce00078efe07 */
.L_x_26304:
[----:B------:R-:W-:Y:S05]  /*3a10*/  BSYNC.RECONVERGENT B0 ;  /* 0x0000000000007941 */ /* 0x000fea0003800200 */
.L_x_26303:
[----:B------:R-:W0:Y:S02]  /*3a20*/  F2I.FTZ.TRUNC.NTZ R3, R3 ;  /* 0x0000000300037305 */ /* 0x000e24000021f100 */
[----:B0-----:R-:W-:Y:S01]  /*3a30*/  PRMT R0, R3, 0x7610, R0 ;  /* 0x0000761003007816 */ /* 0x001fe20000000000 */
[----:B------:R-:W-:Y:S06]  /*3a40*/  BRA `(.L_x_26284) ;  /* 0x00000000009c7947 */ /* 0x000fec0003800000 */
.L_x_26296:
        /* <DEDUP_REMOVED lines=14> */
.L_x_26310:
[----:B------:R-:W-:Y:S05]  /*3b30*/  BSYNC.RECONVERGENT B0 ;  /* 0x0000000000007941 */ /* 0x000fea0003800200 */
.L_x_26309:
[----:B------:R-:W0:Y:S02]  /*3b40*/  F2I.FTZ.TRUNC.NTZ R3, R3 ;  /* 0x0000000300037305 */ /* 0x000e24000021f100 */
[----:B0-----:R-:W-:Y:S01]  /*3b50*/  PRMT R0, R3, 0x7610, R0 ;  /* 0x0000761003007816 */ /* 0x001fe20000000000 */
[----:B------:R-:W-:Y:S06]  /*3b60*/  BRA `(.L_x_26284) ;  /* 0x0000000000547947 */ /* 0x000fec0003800000 */
.L_x_26283:
        /* <DEDUP_REMOVED lines=16> */
.L_x_26311:
[----:B------:R-:W-:Y:S01]  /*3c70*/  PRMT R0, RZ, 0x7610, R0 ;  /* 0x00007610ff007816 */ /* 0x000fe20000000000 */
[----:B------:R-:W-:Y:S06]  /*3c80*/  BRA `(.L_x_26284) ;  /* 0x00000000000c7947 */ /* 0x000fec0003800000 */
.L_x_26308:
[----:B------:R3:W5:Y:S01]  /*3c90*/  LDG.E.U8 R0, desc[UR36][R4.64] ;  /* 0x0000002404007981 */ /* 0x000762000c1e1100 */
[----:B------:R-:W-:Y:S05]  /*3ca0*/  BRA `(.L_x_26284) ;  /* 0x0000000000047947 */ /* 0x000fea0003800000 */
.L_x_26307:
[----:B------:R2:W5:Y:S02]  /*3cb0*/  LDG.E.U8 R0, desc[UR36][R4.64] ;  /* 0x0000002404007981 */ /* 0x000564000c1e1100 */
.L_x_26284:
[----:B0-2--5:R-:W-:-:S13]  /*3cc0*/  LOP3.LUT P0, RZ, R0, 0xff, RZ, 0xc0, !PT ;  /* 0x000000ff00ff7812 */ /* 0x025fda000780c0ff */
.L_x_26278:
[----:B------:R-:W-:Y:S05]  /*3cd0*/  BSYNC.RECONVERGENT B6 ;  /* 0x0000000000067941 */ /* 0x000fea0003800200 */
.L_x_26277:
[----:B------:R-:W-:Y:S01]  /*3ce0*/  ISETP.NE.AND P2, PT, R17, RZ, PT ;  /* 0x000000ff1100720c */ /* 0x000fe20003f45270 */
[----:B------:R-:W-:Y:S01]  /*3cf0*/  BSSY.RECONVERGENT B8, `(.L_x_26312) ;  /* 0x00002a5000087945 */ /* 0x000fe20003800200 */
[----:B------:R-:W0:Y:S01]  /*3d00*/  LDC.U8 R17, c[0x0][0x3a4] ;  /* 0x0000e900ff117b82 */ /* 0x000e220000000000 */
[----:B------:R-:W-:Y:S02]  /*3d10*/  ISETP.GE.AND P4, PT, R2, R19, PT ;  /* 0x000000130200720c */ /* 0x000fe40003f86270 */
[----:B------:R-:W-:Y:S01]  /*3d20*/  BSSY.RELIABLE B7, `(.L_x_26313) ;  /* 0x00001c7000077945 */ /* 0x000fe20003800100 */
[----:B------:R-:W-:Y:S02]  /*3d30*/  ISETP.NE.AND P1, PT, R16, RZ, PT ;  /* 0x000000ff1000720c */ /* 0x000fe40003f25270 */
[----:B------:R-:W-:Y:S02]  /*3d40*/  ISETP.NE.AND P3, PT, R22, RZ, PT ;  /* 0x000000ff1600720c */ /* 0x000fe40003f65270 */
[----:B-1----:R-:W-:-:S02]  /*3d50*/  ISETP.NE.OR P1, PT, R18, RZ, P1 ;  /* 0x000000ff1200720c */ /* 0x002fc40000f25670 */
[C---:B------:R-:W-:Y:S02]  /*3d60*/  ISETP.NE.OR P2, PT, R18.reuse, RZ, P2 ;  /* 0x000000ff1200720c */ /* 0x040fe40001745670 */
[C---:B------:R-:W-:Y:S02]  /*3d70*/  ISETP.NE.OR P3, PT, R18.reuse, RZ, P3 ;  /* 0x000000ff1200720c */ /* 0x040fe40001f65670 */
[----:B------:R-:W-:Y:S02]  /*3d80*/  ISETP.NE.OR P0, PT, R18, RZ, P0 ;  /* 0x000000ff1200720c */ /* 0x000fe40000705670 */
        /* <DEDUP_REMOVED lines=27> */
.L_x_26319:
[----:B------:R0:W-:Y:S01]  /*3f40*/  STG.E.U8 desc[UR36][R8.64], R11 ;  /* 0x0000000b08007986 */ /* 0x0001e2000c101124 */
[----:B------:R-:W-:Y:S05]  /*3f50*/  BRA `(.L_x_26321) ;  /* 0x0000000c00087947 */ /* 0x000fea0003800000 */
.L_x_26318:
        /* <DEDUP_REMOVED lines=10> */
.L_x_26323:
[----:B------:R0:W-:Y:S01]  /*4000*/  STG.E desc[UR36][R8.64], R11 ;  /* 0x0000000b08007986 */ /* 0x0001e2000c101924 */
[----:B------:R-:W-:Y:S05]  /*4010*/  BRA `(.L_x_26321) ;  /* 0x0000000800d87947 */ /* 0x000fea0003800000 */
.L_x_26322:
[----:B------:R0:W-:Y:S01]  /*4020*/  STG.E.U16 desc[UR36][R8.64], R11 ;  /* 0x0000000b08007986 */ /* 0x0001e2000c101524 */
[----:B------:R-:W-:Y:S05]  /*4030*/  BRA `(.L_x_26321) ;  /* 0x0000000800d07947 */ /* 0x000fea0003800000 */
.L_x_26317:
        /* <DEDUP_REMOVED lines=9> */
.L_x_26325:
[----:B------:R-:W0:Y:S02]  /*40d0*/  I2F.S16 R0, R11 ;  /* 0x0000000b00007306 */ /* 0x000e240000101400 */
[----:B0-----:R-:W-:-:S05]  /*40e0*/  F2FP.F16.F32.PACK_AB R0, RZ, R0 ;  /* 0x00000000ff00723e */ /* 0x001fca00000000ff */
[----:B------:R0:W-:Y:S01]  /*40f0*/  STG.E.U16 desc[UR36][R8.64], R0 ;  /* 0x0000000008007986 */ /* 0x0001e2000c101524 */
[----:B------:R-:W-:Y:S05]  /*4100*/  BRA `(.L_x_26321) ;  /* 0x00000008009c7947 */ /* 0x000fea0003800000 */
.L_x_26324:
        /* <DEDUP_REMOVED lines=10> */
.L_x_26327:
[----:B------:R-:W0:Y:S02]  /*41b0*/  I2F.S16 R11, R11 ;  /* 0x0000000b000b7306 */ /* 0x000e240000101400 */
[----:B0-----:R-:W-:-:S04]  /*41c0*/  F2FP.F16.F32.PACK_AB R3, RZ, R11 ;  /* 0x0000000bff03723e */ /* 0x001fc800000000ff */
[----:B------:R-:W-:-:S05]  /*41d0*/  PRMT R3, R3, 0x5410, RZ ;  /* 0x0000541003037816 */ /* 0x000fca00000000ff */
[----:B------:R0:W-:Y:S01]  /*41e0*/  STG.E desc[UR36][R8.64], R3 ;  /* 0x0000000308007986 */ /* 0x0001e2000c101924 */
[----:B------:R-:W-:Y:S05]  /*41f0*/  BRA `(.L_x_26321) ;  /* 0x0000000800607947 */ /* 0x000fea0003800000 */
.L_x_26326:
[----:B------:R-:W0:Y:S02]  /*4200*/  I2F.F64.S16 R4, R11 ;  /* 0x0000000b00047312 */ /* 0x000e240000101c00 */
[----:B0-----:R0:W-:Y:S01]  /*4210*/  STG.E.64 desc[UR36][R8.64], R4 ;  /* 0x0000000408007986 */ /* 0x0011e2000c101b24 */
[----:B------:R-:W-:Y:S05]  /*4220*/  BRA `(.L_x_26321) ;  /* 0x0000000800547947 */ /* 0x000fea0003800000 */
.L_x_26316:
        /* <DEDUP_REMOVED lines=10> */
.L_x_26330:
[----:B------:R-:W0:Y:S01]  /*42d0*/  I2F.F64.S16 R4, R11 ;  /* 0x0000000b00047312 */ /* 0x000e220000101c00 */
[----:B------:R-:W-:-:S05]  /*42e0*/  CS2R R6, SRZ ;  /* 0x0000000000067805 */ /* 0x000fca000001ff00 */
[----:B0-----:R0:W-:Y:S01]  /*42f0*/  STG.E.128 desc[UR36][R8.64], R4 ;  /* 0x0000000408007986 */ /* 0x0011e2000c101d24 */
[----:B------:R-:W-:Y:S05]  /*4300*/  BRA `(.L_x_26321) ;  /* 0x00000008001c7947 */ /* 0x000fea0003800000 */
.L_x_26329:
        /* <DEDUP_REMOVED lines=17> */
.L_x_26334:
[----:B------:R-:W-:Y:S05]  /*4420*/  BSYNC.RECONVERGENT B0 ;  /* 0x0000000000007941 */ /* 0x000fea0003800200 */
.L_x_26333:
[----:B------:R0:W-:Y:S01]  /*4430*/  STG.E.U8 desc[UR36][R8.64], R3 ;  /* 0x0000000308007986 */ /* 0x0001e2000c101124 */
[----:B------:R-:W-:Y:S05]  /*4440*/  BRA `(.L_x_26321) ;  /* 0x0000000400cc7947 */ /* 0x000fea0003800000 */
.L_x_26332:
        /* <DEDUP_REMOVED lines=16> */
.L_x_26331:
[----:B------:R-:W0:Y:S02]  /*4550*/  I2F.S16 R0, R11 ;  /* 0x0000000b00007306 */ /* 0x000e240000101400 */
[----:B0-----:R-:W-:-:S05]  /*4560*/  F2FP.BF16.F32.PACK_AB R0, RZ, R0 ;  /* 0x00000000ff00723e */ /* 0x001fca00000010ff */
[----:B------:R0:W-:Y:S01]  /*4570*/  STG.E.U16 desc[UR36][R8.64], R0 ;  /* 0x0000000008007986 */ /* 0x0001e2000c101524 */
[----:B------:R-:W-:Y:S05]  /*4580*/  BRA `(.L_x_26321) ;  /* 0x00000004007c7947 */ /* 0x000fea0003800000 */
.L_x_26328:
        /* <DEDUP_REMOVED lines=10> */
.L_x_26337:
        /* <DEDUP_REMOVED lines=12> */
.L_x_26340:
[----:B------:R-:W-:-:S04]  /*46f0*/  SHF.R.U32.HI R0, RZ, 0x14, R11 ;  /* 0x00000014ff007819 */ /* 0x000fc8000001160b */
[----:B------:R-:W-:-:S04]  /*4700*/  LOP3.LUT R0, R0, 0x1, RZ, 0xc0, !PT ;  /* 0x0000000100007812 */ /* 0x000fc800078ec0ff */
[----:B------:R-:W-:-:S04]  /*4710*/  IADD3 R0, PT, PT, R11, 0x487ffff, R0 ;  /* 0x0487ffff0b007810 */ /* 0x000fc80007ffe000 */
[----:B------:R-:W-:-:S04]  /*4720*/  SHF.R.U32.HI R0, RZ, 0x14, R0 ;  /* 0x00000014ff007819 */ /* 0x000fc80000011600 */
[----:B------:R-:W-:-:S07]  /*4730*/  LOP3.LUT R0, R0, 0xff, RZ, 0xc0, !PT ;  /* 0x000000ff00007812 */ /* 0x000fce00078ec0ff */
.L_x_26341:
[----:B------:R-:W-:-:S07]  /*4740*/  PRMT R4, R0, 0x7610, R4 ;  /* 0x0000761000047816 */ /* 0x000fce0000000004 */
.L_x_26339:
[----:B------:R-:W-:Y:S05]  /*4750*/  BSYNC.RECONVERGENT B0 ;  /* 0x0000000000007941 */ /* 0x000fea0003800200 */
.L_x_26338:
[----:B------:R3:W-:Y:S01]  /*4760*/  STG.E.U8 desc[UR36][R8.64], R4 ;  /* 0x0000000408007986 */ /* 0x0007e2000c101124 */
[----:B------:R-:W-:Y:S05]  /*4770*/  BRA `(.L_x_26321) ;  /* 0x0000000400007947 */ /* 0x000fea0003800000 */
.L_x_26336:
        /* <DEDUP_REMOVED lines=12> */
.L_x_26344:
[----:B------:R-:W-:-:S04]  /*4840*/  SHF.R.U32.HI R0, RZ, 0x15, R11 ;  /* 0x00000015ff007819 */ /* 0x000fc8000001160b */
[----:B------:R-:W-:-:S04]  /*4850*/  LOP3.LUT R0, R0, 0x1, RZ, 0xc0, !PT ;  /* 0x0000000100007812 */ /* 0x000fc800078ec0ff */
[----:B------:R-:W-:-:S04]  /*4860*/  IADD3 R0, PT, PT, R11, 0x88fffff, R0 ;  /* 0x088fffff0b007810 */ /* 0x000fc80007ffe000 */
[----:B------:R-:W-:-:S04]  /*4870*/  SHF.R.U32.HI R0, RZ, 0x15, R0 ;  /* 0x00000015ff007819 */ /* 0x000fc80000011600 */
[----:B------:R-:W-:-:S07]  /*4880*/  LOP3.LUT R0, R0, 0xff, RZ, 0xc0, !PT ;  /* 0x000000ff00007812 */ /* 0x000fce00078ec0ff */
.L_x_26345:
[----:B------:R-:W-:-:S07]  /*4890*/  PRMT R4, R0, 0x7610, R4 ;  /* 0x0000761000047816 */ /* 0x000fce0000000004 */
.L_x_26343:
[----:B------:R-:W-:Y:S05]  /*48a0*/  BSYNC.RECONVERGENT B0 ;  /* 0x0000000000007941 */ /* 0x000fea0003800200 */
.L_x_26342:
[----:B------:R0:W-:Y:S01]  /*48b0*/  STG.E.U8 desc[UR36][R8.64], R4 ;  /* 0x0000000408007986 */ /* 0x0001e2000c101124 */
[----:B------:R-:W-:Y:S05]  /*48c0*/  BRA `(.L_x_26321) ;  /* 0x0000000000ac7947 */ /* 0x000fea0003800000 */
.L_x_26335:
[----:B------:R-:W-:-:S13]  /*48d0*/  ISETP.NE.AND P0, PT, R0, 0x1c, PT ;  /* 0x0000001c0000780c */ /* 0x000fda0003f05270 */
[----:B------:R-:W-:Y:S05]  /*48e0*/  @!P0 BRA `(.L_x_26346) ;  /* 0x0000000000a08947 */ /* 0x000fea0003800000 */
[----:B------:R-:W-:-:S13]  /*48f0*/  ISETP.NE.AND P0, PT, R0, 0x1d, PT ;  /* 0x0000001d0000780c */ /* 0x000fda0003f05270 */
[----:B------:R-:W-:Y:S05]  /*4900*/  @!P0 BRA `(.L_x_26347) ;  /* 0x0000000000888947 */ /* 0x000fea0003800000 */
[----:B------:R-:W-:-:S13]  /*4910*/  ISETP.NE.AND P0, PT, R0, 0x2c, PT ;  /* 0x0000002c0000780c */ /* 0x000fda0003f05270 */
[----:B------:R-:W-:Y:S05]  /*4920*/  @!P0 BRA `(.L_x_26348) ;  /* 0x0000000000448947 */ /* 0x000fea0003800000 */
.L_x_26320:
        /* <DEDUP_REMOVED lines=16> */
.L_x_26349:
[----:B------:R-:W-:Y:S05]  /*4a30*/  BRA `(.L_x_26321) ;  /* 0x0000000000507947 */ /* 0x000fea0003800000 */
.L_x_26348:
        /* <DEDUP_REMOVED lines=15> */
.L_x_26347:
[----:B------:R-:W-:Y:S02]  /*4b30*/  IMAD.MOV.U32 R4, RZ, RZ, R11 ;  /* 0x000000ffff047224 */ /* 0x000fe400078e000b */
[----:B------:R-:W-:-:S05]  /*4b40*/  IMAD.MOV.U32 R5, RZ, RZ, RZ ;  /* 0x000000ffff057224 */ /* 0x000fca00078e00ff */
[----:B------:R2:W-:Y:S01]  /*4b50*/  STG.E.64 desc[UR36][R8.64], R4 ;  /* 0x0000000408007986 */ /* 0x0005e2000c101b24 */
[----:B------:R-:W-:Y:S05]  /*4b60*/  BRA `(.L_x_26321) ;  /* 0x0000000000047947 */ /* 0x000fea0003800000 */
.L_x_26346:
[----:B------:R0:W-:Y:S02]  /*4b70*/  STG.E desc[UR36][R8.64], R11 ;  /* 0x0000000b08007986 */ /* 0x0001e4000c101924 */
.L_x_26321:
[----:B------:R-:W-:Y:S05]  /*4b80*/  BSYNC.RECONVERGENT B6 ;  /* 0x0000000000067941 */ /* 0x000fea0003800200 */
.L_x_26315:
        /* <DEDUP_REMOVED lines=24> */
.L_x_26355:
[----:B------:R0:W-:Y:S01]  /*4d10*/  STG.E.U8 desc[UR36][R8.64], R22 ;  /* 0x0000001608007986 */ /* 0x0001e2000c101124 */
[----:B------:R-:W-:Y:S05]  /*4d20*/  BRA `(.L_x_26357) ;  /* 0x0000000c00047947 */ /* 0x000fea0003800000 */
.L_x_26354:
        /* <DEDUP_REMOVED lines=10> */
.L_x_26359:
[----:B------:R3:W-:Y:S01]  /*4dd0*/  STG.E desc[UR36][R8.64], R22 ;  /* 0x0000001608007986 */ /* 0x0007e2000c101924 */
[----:B------:R-:W-:Y:S05]  /*4de0*/  BRA `(.L_x_26357) ;  /* 0x0000000800d47947 */ /* 0x000fea0003800000 */
.L_x_26358:
[----:B------:R2:W-:Y:S01]  /*4df0*/  STG.E.U16 desc[UR36][R8.64], R22 ;  /* 0x0000001608007986 */ /* 0x0005e2000c101524 */
[----:B------:R-:W-:Y:S05]  /*4e00*/  BRA `(.L_x_26357) ;  /* 0x0000000800cc7947 */ /* 0x000fea0003800000 */
.L_x_26353:
        /* <DEDUP_REMOVED lines=9> */
.L_x_26361:
[----:B------:R-:W0:Y:S02]  /*4ea0*/  I2F.S16 R0, R22 ;  /* 0x0000001600007306 */ /* 0x000e240000101400 */
[----:B0-----:R-:W-:-:S05]  /*4eb0*/  F2FP.F16.F32.PACK_AB R0, RZ, R0 ;  /* 0x00000000ff00723e */ /* 0x001fca00000000ff */
[----:B------:R0:W-:Y:S01]  /*4ec0*/  STG.E.U16 desc[UR36][R8.64], R0 ;  /* 0x0000000008007986 */ /* 0x0001e2000c101524 */
[----:B------:R-:W-:Y:S05]  /*4ed0*/  BRA `(.L_x_26357) ;  /* 0x0000000800987947 */ /* 0x000fea0003800000 */
.L_x_26360:
        /* <DEDUP_REMOVED lines=10> */
.L_x_26363:
[----:B------:R-:W0:Y:S02]  /*4f80*/  I2F.S16 R22, R22 ;  /* 0x0000001600167306 */ /* 0x000e240000101400 */
[----:B0-----:R-:W-:-:S04]  /*4f90*/  F2FP.F16.F32.PACK_AB R3, RZ, R22 ;  /* 0x00000016ff03723e */ /* 0x001fc800000000ff */
[----:B------:R-:W-:-:S05]  /*4fa0*/  PRMT R3, R3, 0x5410, RZ ;  /* 0x0000541003037816 */ /* 0x000fca00000000ff */
[----:B------:R0:W-:Y:S01]  /*4fb0*/  STG.E desc[UR36][R8.64], R3 ;  /* 0x0000000308007986 */ /* 0x0001e2000c101924 */
[----:B------:R-:W-:Y:S05]  /*4fc0*/  BRA `(.L_x_26357) ;  /* 0x00000008005c7947 */ /* 0x000fea0003800000 */
.L_x_26362:
[----:B------:R-:W0:Y:S02]  /*4fd0*/  I2F.F64.S16 R4, R22 ;  /* 0x0000001600047312 */ /* 0x000e240000101c00 */
[----:B0-----:R0:W-:Y:S01]  /*4fe0*/  STG.E.64 desc[UR36][R8.64], R4 ;  /* 0x0000000408007986 */ /* 0x0011e2000c101b24 */
[----:B------:R-:W-:Y:S05]  /*4ff0*/  BRA `(.L_x_26357) ;  /* 0x0000000800507947 */ /* 0x000fea0003800000 */
.L_x_26352:
        /* <DEDUP_REMOVED lines=12> */
.L_x_26367:
        /* <DEDUP_REMOVED lines=16> */
.L_x_26370:
[----:B------:R-:W-:-:S07]  /*51c0*/  PRMT R4, R0, 0x7610, R4 ;  /* 0x0000761000047816 */ /* 0x000fce0000000004 */
.L_x_26369:
[----:B------:R-:W-:Y:S05]  /*51d0*/  BSYNC.RECONVERGENT B0 ;  /* 0x0000000000007941 */ /* 0x000fea0003800200 */
.L_x_26368:
[----:B------:R0:W-:Y:S01]  /*51e0*/  STG.E.U8 desc[UR36][R8.64], R4 ;  /* 0x0000000408007986 */ /* 0x0001e2000c101124 */
[----:B------:R-:W-:Y:S05]  /*51f0*/  BRA `(.L_x_26357) ;  /* 0x0000000400d07947 */ /* 0x000fea0003800000 */
.L_x_26366:
        /* <DEDUP_REMOVED lines=16> */
.L_x_26373:
[----:B------:R-:W-:-:S07]  /*5300*/  PRMT R4, R0, 0x7610, R4 ;  /* 0x0000761000047816 */ /* 0x000fce0000000004 */
.L_x_26372:
[----:B------:R-:W-:Y:S05]  /*5310*/  BSYNC.RECONVERGENT B0 ;  /* 0x0000000000007941 */ /* 0x000fea0003800200 */
.L_x_26371:
[----:B------:R0:W-:Y:S01]  /*5320*/  STG.E.U8 desc[UR36][R8.64], R4 ;  /* 0x0000000408007986 */ /* 0x0001e2000c101124 */
[----:B------:R-:W-:Y:S05]  /*5330*/  BRA `(.L_x_26357) ;  /* 0x0000000400807947 */ /* 0x000fea0003800000 */
.L_x_26365:
        /* <DEDUP_REMOVED lines=21> */
.L_x_26375:
[----:B------:R-:W-:Y:S02]  /*5490*/  IMAD.MOV.U32 R4, RZ, RZ, R22 ;  /* 0x000000ffff047224 */ /* 0x000fe400078e0016 */
[----:B------:R-:W-:-:S05]  /*54a0*/  IMAD.MOV.U32 R5, RZ, RZ, RZ ;  /* 0x000000ffff057224 */ /* 0x000fca00078e00ff */
[----:B------:R0:W-:Y:S01]  /*54b0*/  STG.E.64 desc[UR36][R8.64], R4 ;  /* 0x0000000408007986 */ /* 0x0001e2000c101b24 */
[----:B------:R-:W-:Y:S05]  /*54c0*/  BRA `(.L_x_26357) ;  /* 0x00000004001c7947 */ /* 0x000fea0003800000 */
.L_x_26374:
[----:B------:R0:W-:Y:S01]  /*54d0*/  STG.E desc[UR36][R8.64], R22 ;  /* 0x0000001608007986 */ /* 0x0001e2000c101924 */
[----:B------:R-:W-:Y:S05]  /*54e0*/  BRA `(.L_x_26357) ;  /* 0x0000000400147947 */ /* 0x000fea0003800000 */
.L_x_26364:
        /* <DEDUP_REMOVED lines=8> */
.L_x_26377:
[----:B------:R-:W0:Y:S01]  /*5570*/  I2F.F64.S16 R4, R22 ;  /* 0x0000001600047312 */ /* 0x000e220000101c00 */
[----:B------:R-:W-:-:S05]  /*5580*/  CS2R R6, SRZ ;  /* 0x0000000000067805 */ /* 0x000fca000001ff00 */
[----:B0-----:R0:W-:Y:S01]  /*5590*/  STG.E.128 desc[UR36][R8.64], R4 ;  /* 0x0000000408007986 */ /* 0x0011e2000c101d24 */
[----:B------:R-:W-:Y:S05]  /*55a0*/  BRA `(.L_x_26357) ;  /* 0x0000000000e47947 */ /* 0x000fea0003800000 */
.L_x_26376:
[----:B------:R-:W-:-:S13]  /*55b0*/  ISETP.NE.AND P0, PT, R0, 0xf, PT ;  /* 0x0000000f0000780c */ /* 0x000fda0003f05270 */
[----:B------:R-:W-:Y:S05]  /*55c0*/  @!P0 BRA `(.L_x_26378) ;  /* 0x0000000000d08947 */ /* 0x000fea0003800000 */
[----:B------:R-:W-:-:S13]  /*55d0*/  ISETP.NE.AND P0, PT, R0, 0x17, PT ;  /* 0x000000170000780c */ /* 0x000fda0003f05270 */
[----:B------:R-:W-:Y:S05]  /*55e0*/  @!P0 BRA `(.L_x_26379) ;  /* 0x0000000000848947 */ /* 0x000fea0003800000 */
[----:B------:R-:W-:-:S13]  /*55f0*/  ISETP.NE.AND P0, PT, R0, 0x18, PT ;  /* 0x000000180000780c */ /* 0x000fda0003f05270 */
[----:B------:R-:W-:Y:S05]  /*5600*/  @!P0 BRA `(.L_x_26380) ;  /* 0x0000000000448947 */ /* 0x000fea0003800000 */
.L_x_26356:
        /* <DEDUP_REMOVED lines=16> */
.L_x_26381:
[----:B------:R-:W-:Y:S05]  /*5710*/  BRA `(.L_x_26357) ;  /* 0x0000000000887947 */ /* 0x000fea0003800000 */
.L_x_26380:
        /* <DEDUP_REMOVED lines=11> */
.L_x_26383:
[----:B------:R-:W-:Y:S05]  /*57d0*/  BSYNC.RECONVERGENT B0 ;  /* 0x0000000000007941 */ /* 0x000fea0003800200 */
.L_x_26382:
[----:B------:R0:W-:Y:S01]  /*57e0*/  STG.E.U8 desc[UR36][R8.64], R3 ;  /* 0x0000000308007986 */ /* 0x0001e2000c101124 */
[----:B------:R-:W-:Y:S05]  /*57f0*/  BRA `(.L_x_26357) ;  /* 0x0000000000507947 */ /* 0x000fea0003800000 */
.L_x_26379:
        /* <DEDUP_REMOVED lines=12> */
.L_x_26384:
[----:B------:R-:W-:Y:S01]  /*58c0*/  IMAD.MOV.U32 R3, RZ, RZ, 0x7f ;  /* 0x0000007fff037424 */ /* 0x000fe200078e00ff */
[----:B------:R-:W-:-:S04]  /*58d0*/  ISETP.GT.U32.AND P0, PT, R5, 0x7f800000, PT ;  /* 0x7f8000000500780c */ /* 0x000fc80003f04070 */
[----:B------:R-:W-:-:S05]  /*58e0*/  SEL R3, R3, 0x7c, P0 ;  /* 0x0000007c03037807 */ /* 0x000fca0000000000 */
[----:B------:R0:W-:Y:S01]  /*58f0*/  STG.E.U8 desc[UR36][R8.64], R3 ;  /* 0x0000000308007986 */ /* 0x0001e2000c101124 */
[----:B------:R-:W-:Y:S05]  /*5900*/  BRA `(.L_x_26357) ;  /* 0x00000000000c7947 */ /* 0x000fea0003800000 */
.L_x_26378:
[----:B------:R-:W0:Y:S02]  /*5910*/  I2F.S16 R0, R22 ;  /* 0x0000001600007306 */ /* 0x000e240000101400 */
[----:B0-----:R-:W-:-:S05]  /*5920*/  F2FP.BF16.F32.PACK_AB R0, RZ, R0 ;  /* 0x00000000ff00723e */ /* 0x001fca00000010ff */
[----:B------:R0:W-:Y:S02]  /*5930*/  STG.E.U16 desc[UR36][R8.64], R0 ;  /* 0x0000000008007986 */ /* 0x0001e4000c101524 */
.L_x_26357:
[----:B------:R-:W-:Y:S05]  /*5940*/  BSYNC.RECONVERGENT B6 ;  /* 0x0000000000067941 */ /* 0x000fea0003800200 */
.L_x_26351:
[----:B------:R-:W-:-:S07]  /*5950*/  VIADD R2, R2, 0x80 ;  /* 0x0000008002027836 */ /* 0x000fce0000000000 */
.L_x_26314:
[----:B------:R-:W-:-:S13]  /*5960*/  ISETP.GE.AND P0, PT, R2, R19, PT ;  /* 0x000000130200720c */ /* 0x000fda0003f06270 */
[----:B------:R-:W-:Y:S05]  /*5970*/  @P0 BREAK.RELIABLE B7 ;  /* 0x0000000000070942 */ /* 0x000fea0003800100 */
[----:B------:R-:W-:Y:S05]  /*5980*/  @P0 BRA `(.L_x_26350) ;  /* 0x0000000c006c0947 */ /* 0x000fea0003800000 */
[----:B------:R-:W-:Y:S05]  /*5990*/  BSYNC.RELIABLE B7 ;  /* 0x0000000000077941 */ /* 0x000fea0003800100 */
.L_x_26313:
        /* <DEDUP_REMOVED lines=21> */
.L_x_26389:
[----:B------:R0:W-:Y:S01]  /*5af0*/  STG.E.U8 desc[UR36][R8.64], R18 ;  /* 0x0000001208007986 */ /* 0x0001e2000c101124 */
[----:B------:R-:W-:Y:S05]  /*5b00*/  BRA `(.L_x_26391) ;  /* 0x0000000c00047947 */ /* 0x000fea0003800000 */
.L_x_26388:
        /* <DEDUP_REMOVED lines=10> */
.L_x_26393:
[----:B------:R3:W-:Y:S01]  /*5bb0*/  STG.E desc[UR36][R8.64], R18 ;  /* 0x0000001208007986 */ /* 0x0007e2000c101924 */
[----:B------:R-:W-:Y:S05]  /*5bc0*/  BRA `(.L_x_26391) ;  /* 0x0000000800d47947 */ /* 0x000fea0003800000 */
.L_x_26392:
[----:B------:R2:W-:Y:S01]  /*5bd0*/  STG.E.U16 desc[UR36][R8.64], R18 ;  /* 0x0000001208007986 */ /* 0x0005e2000c101524 */
[----:B------:R-:W-:Y:S05]  /*5be0*/  BRA `(.L_x_26391) ;  /* 0x0000000800cc7947 */ /* 0x000fea0003800000 */
.L_x_26387:
        /* <DEDUP_REMOVED lines=9> */
.L_x_26395:
[----:B------:R-:W0:Y:S02]  /*5c80*/  I2F.S16 R0, R18 ;  /* 0x0000001200007306 */ /* 0x000e240000101400 */
[----:B0-----:R-:W-:-:S05]  /*5c90*/  F2FP.F16.F32.PACK_AB R0, RZ, R0 ;  /* 0x00000000ff00723e */ /* 0x001fca00000000ff */
[----:B------:R0:W-:Y:S01]  /*5ca0*/  STG.E.U16 desc[UR36][R8.64], R0 ;  /* 0x0000000008007986 */ /* 0x0001e2000c101524 */
[----:B------:R-:W-:Y:S05]  /*5cb0*/  BRA `(.L_x_26391) ;  /* 0x0000000800987947 */ /* 0x000fea0003800000 */
.L_x_26394:
        /* <DEDUP_REMOVED lines=10> */
.L_x_26397:
[----:B------:R-:W0:Y:S02]  /*5d60*/  I2F.S16 R18, R18 ;  /* 0x0000001200127306 */ /* 0x000e240000101400 */
[----:B0-----:R-:W-:-:S04]  /*5d70*/  F2FP.F16.F32.PACK_AB R3, RZ, R18 ;  /* 0x00000012ff03723e */ /* 0x001fc800000000ff */
[----:B------:R-:W-:-:S05]  /*5d80*/  PRMT R3, R3, 0x5410, RZ ;  /* 0x0000541003037816 */ /* 0x000fca00000000ff */
[----:B------:R0:W-:Y:S01]  /*5d90*/  STG.E desc[UR36][R8.64], R3 ;  /* 0x0000000308007986 */ /* 0x0001e2000c101924 */
[----:B------:R-:W-:Y:S05]  /*5da0*/  BRA `(.L_x_26391) ;  /* 0x00000008005c7947 */ /* 0x000fea0003800000 */
.L_x_26396:
[----:B------:R-:W0:Y:S02]  /*5db0*/  I2F.F64.S16 R4, R18 ;  /* 0x0000001200047312 */ /* 0x000e240000101c00 */
[----:B0-----:R0:W-:Y:S01]  /*5dc0*/  STG.E.64 desc[UR36][R8.64], R4 ;  /* 0x0000000408007986 */ /* 0x0011e2000c101b24 */
[----:B------:R-:W-:Y:S05]  /*5dd0*/  BRA `(.L_x_26391) ;  /* 0x0000000800507947 */ /* 0x000fea0003800000 */
.L_x_26386:
        /* <DEDUP_REMOVED lines=12> */
.L_x_26401:
        /* <DEDUP_REMOVED lines=16> */
.L_x_26404:
[----:B------:R-:W-:-:S07]  /*5fa0*/  PRMT R4, R0, 0x7610, R4 ;  /* 0x0000761000047816 */ /* 0x000fce0000000004 */
.L_x_26403:
[----:B------:R-:W-:Y:S05]  /*5fb0*/  BSYNC.RECONVERGENT B0 ;  /* 0x0000000000007941 */ /* 0x000fea0003800200 */
.L_x_26402:
[----:B------:R0:W-:Y:S01]  /*5fc0*/  STG.E.U8 desc[UR36][R8.64], R4 ;  /* 0x0000000408007986 */ /* 0x0001e2000c101124 */
[----:B------:R-:W-:Y:S05]  /*5fd0*/  BRA `(.L_x_26391) ;  /* 0x0000000400d07947 */ /* 0x000fea0003800000 */
.L_x_26400:
        /* <DEDUP_REMOVED lines=16> */
.L_x_26407:
[----:B------:R-:W-:-:S07]  /*60e0*/  PRMT R4, R0, 0x7610, R4 ;  /* 0x0000761000047816 */ /* 0x000fce0000000004 */
.L_x_26406:
[----:B------:R-:W-:Y:S05]  /*60f0*/  BSYNC.RECONVERGENT B0 ;  /* 0x0000000000007941 */ /* 0x000fea0003800200 */
.L_x_26405:
[----:B------:R0:W-:Y:S01]  /*6100*/  STG.E.U8 desc[UR36][R8.64], R4 ;  /* 0x0000000408007986 */ /* 0x0001e2000c101124 */
[----:B------:R-:W-:Y:S05]  /*6110*/  BRA `(.L_x_26391) ;  /* 0x0000000400807947 */ /* 0x000fea0003800000 */
.L_x_26399:
        /* <DEDUP_REMOVED lines=21> */
.L_x_26409:
[----:B------:R-:W-:Y:S02]  /*6270*/  IMAD.MOV.U32 R4, RZ, RZ, R18 ;  /* 0x000000ffff047224 */ /* 0x000fe400078e0012 */
[----:B------:R-:W-:-:S05]  /*6280*/  IMAD.MOV.U32 R5, RZ, RZ, RZ ;  /* 0x000000ffff057224 */ /* 0x000fca00078e00ff */
[----:B------:R0:W-:Y:S01]  /*6290*/  STG.E.64 desc[UR36][R8.64], R4 ;  /* 0x0000000408007986 */ /* 0x0001e2000c101b24 */
[----:B------:R-:W-:Y:S05]  /*62a0*/  BRA `(.L_x_26391) ;  /* 0x00000004001c7947 */ /* 0x000fea0003800000 */
.L_x_26408:
[----:B------:R0:W-:Y:S01]  /*62b0*/  STG.E desc[UR36][R8.64], R18 ;  /* 0x0000001208007986 */ /* 0x0001e2000c101924 */
[----:B------:R-:W-:Y:S05]  /*62c0*/  BRA `(.L_x_26391) ;  /* 0x0000000400147947 */ /* 0x000fea0003800000 */
.L_x_26398:
        /* <DEDUP_REMOVED lines=8> */
.L_x_26411:
[----:B------:R-:W0:Y:S01]  /*6350*/  I2F.F64.S16 R4, R18 ;  /* 0x0000001200047312 */ /* 0x000e220000101c00 */
[----:B------:R-:W-:-:S05]  /*6360*/  CS2R R6, SRZ ;  /* 0x0000000000067805 */ /* 0x000fca000001ff00 */
[----:B0-----:R0:W-:Y:S01]  /*6370*/  STG.E.128 desc[UR36][R8.64], R4 ;  /* 0x0000000408007986 */ /* 0x0011e2000c101d24 */
[----:B------:R-:W-:Y:S05]  /*6380*/  BRA `(.L_x_26391) ;  /* 0x0000000000e47947 */ /* 0x000fea0003800000 */
.L_x_26410:
[----:B------:R-:W-:-:S13]  /*6390*/  ISETP.NE.AND P0, PT, R0, 0xf, PT ;  /* 0x0000000f0000780c */ /* 0x000fda0003f05270 */
[----:B------:R-:W-:Y:S05]  /*63a0*/  @!P0 BRA `(.L_x_26412) ;  /* 0x0000000000d08947 */ /* 0x000fea0003800000 */
[----:B------:R-:W-:-:S13]  /*63b0*/  ISETP.NE.AND P0, PT, R0, 0x17, PT ;  /* 0x000000170000780c */ /* 0x000fda0003f05270 */
[----:B------:R-:W-:Y:S05]  /*63c0*/  @!P0 BRA `(.L_x_26413) ;  /* 0x0000000000848947 */ /* 0x000fea0003800000 */
[----:B------:R-:W-:-:S13]  /*63d0*/  ISETP.NE.AND P0, PT, R0, 0x18, PT ;  /* 0x000000180000780c */ /* 0x000fda0003f05270 */
[----:B------:R-:W-:Y:S05]  /*63e0*/  @!P0 BRA `(.L_x_26414) ;  /* 0x0000000000448947 */ /* 0x000fea0003800000 */
.L_x_26390:
        /* <DEDUP_REMOVED lines=16> */
.L_x_26415:
[----:B------:R-:W-:Y:S05]  /*64f0*/  BRA `(.L_x_26391) ;  /* 0x0000000000887947 */ /* 0x000fea0003800000 */
.L_x_26414:
        /* <DEDUP_REMOVED lines=11> */
.L_x_26417:
[----:B------:R-:W-:Y:S05]  /*65b0*/  BSYNC.RECONVERGENT B0 ;  /* 0x0000000000007941 */ /* 0x000fea0003800200 */
.L_x_26416:
[----:B------:R0:W-:Y:S01]  /*65c0*/  STG.E.U8 desc[UR36][R8.64], R3 ;  /* 0x0000000308007986 */ /* 0x0001e2000c101124 */
[----:B------:R-:W-:Y:S05]  /*65d0*/  BRA `(.L_x_26391) ;  /* 0x0000000000507947 */ /* 0x000fea0003800000 */
.L_x_26413:
        /* <DEDUP_REMOVED lines=12> */
.L_x_26418:
[----:B------:R-:W-:Y:S01]  /*66a0*/  IMAD.MOV.U32 R3, RZ, RZ, 0x7f ;  /* 0x0000007fff037424 */ /* 0x000fe200078e00ff */
[----:B------:R-:W-:-:S04]  /*66b0*/  ISETP.GT.U32.AND P0, PT, R5, 0x7f800000, PT ;  /* 0x7f8000000500780c */ /* 0x000fc80003f04070 */
[----:B------:R-:W-:-:S05]  /*66c0*/  SEL R3, R3, 0x7c, P0 ;  /* 0x0000007c03037807 */ /* 0x000fca0000000000 */
[----:B------:R0:W-:Y:S01]  /*66d0*/  STG.E.U8 desc[UR36][R8.64], R3 ;  /* 0x0000000308007986 */ /* 0x0001e2000c101124 */
[----:B------:R-:W-:Y:S05]  /*66e0*/  BRA `(.L_x_26391) ;  /* 0x00000000000c7947 */ /* 0x000fea0003800000 */
.L_x_26412:
[----:B------:R-:W0:Y:S02]  /*66f0*/  I2F.S16 R0, R18 ;  /* 0x0000001200007306 */ /* 0x000e240000101400 */
[----:B0-----:R-:W-:-:S05]  /*6700*/  F2FP.BF16.F32.PACK_AB R0, RZ, R0 ;  /* 0x00000000ff00723e */ /* 0x001fca00000010ff */
[----:B------:R0:W-:Y:S02]  /*6710*/  STG.E.U16 desc[UR36][R8.64], R0 ;  /* 0x0000000008007986 */ /* 0x0001e4000c101524 */
.L_x_26391:
[----:B------:R-:W-:Y:S05]  /*6720*/  BSYNC.RECONVERGENT B6 ;  /* 0x0000000000067941 */ /* 0x000fea0003800200 */
.L_x_26385:
[----:B------:R-:W-:-:S07]  /*6730*/  VIADD R2, R2, 0x80 ;  /* 0x0000008002027836 */ /* 0x000fce0000000000 */
.L_x_26350:
[----:B------:R-:W-:Y:S05]  /*6740*/  BSYNC.RECONVERGENT B8 ;  /* 0x0000000000087941 */ /* 0x000fea0003800200 */
.L_x_26312:
        /* <DEDUP_REMOVED lines=21> */
.L_x_26422:
[----:B------:R-:W-:Y:S01]  /*68a0*/  STG.E.U8 desc[UR36][R2.64], R16 ;  /* 0x0000001002007986 */ /* 0x000fe2000c101124 */
[----:B------:R-:W-:Y:S05]  /*68b0*/  EXIT ;  /* 0x000000000000794d */ /* 0x000fea0003800000 */
.L_x_26421:
        /* <DEDUP_REMOVED lines=9> */
.L_x_26425:
[----:B------:R-:W-:Y:S01]  /*6950*/  STG.E desc[UR36][R2.64], R16 ;  /* 0x0000001002007986 */ /* 0x000fe2000c101924 */
[----:B------:R-:W-:Y:S05]  /*6960*/  EXIT ;  /* 0x000000000000794d */ /* 0x000fea0003800000 */
.L_x_26424:
[----:B------:R-:W-:Y:S01]  /*6970*/  STG.E.U16 desc[UR36][R2.64], R16 ;  /* 0x0000001002007986 */ /* 0x000fe2000c101524 */
[----:B------:R-:W-:Y:S05]  /*6980*/  EXIT ;  /* 0x000000000000794d */ /* 0x000fea0003800000 */
.L_x_26420:
        /* <DEDUP_REMOVED lines=9> */
.L_x_26427:
[----:B------:R-:W0:Y:S02]  /*6a20*/  I2F.S16 R0, R16 ;  /* 0x0000001000007306 */ /* 0x000e240000101400 */
[----:B0-----:R-:W-:-:S05]  /*6a30*/  F2FP.F16.F32.PACK_AB R0, RZ, R0 ;  /* 0x00000000ff00723e */ /* 0x001fca00000000ff */
[----:B------:R-:W-:Y:S01]  /*6a40*/  STG.E.U16 desc[UR36][R2.64], R0 ;  /* 0x0000000002007986 */ /* 0x000fe2000c101524 */
[----:B------:R-:W-:Y:S05]  /*6a50*/  EXIT ;  /* 0x000000000000794d */ /* 0x000fea0003800000 */
.L_x_26426:
        /* <DEDUP_REMOVED lines=10> */
.L_x_26429:
[----:B------:R-:W0:Y:S02]  /*6b00*/  I2F.S16 R16, R16 ;  /* 0x0000001000107306 */ /* 0x000e240000101400 */
[----:B0-----:R-:W-:-:S04]  /*6b10*/  F2FP.F16.F32.PACK_AB R5, RZ, R16 ;  /* 0x00000010ff05723e */ /* 0x001fc800000000ff */
[----:B------:R-:W-:-:S05]  /*6b20*/  PRMT R5, R5, 0x5410, RZ ;  /* 0x0000541005057816 */ /* 0x000fca00000000ff */
[----:B------:R-:W-:Y:S01]  /*6b30*/  STG.E desc[UR36][R2.64], R5 ;  /* 0x0000000502007986 */ /* 0x000fe2000c101924 */
[----:B------:R-:W-:Y:S05]  /*6b40*/  EXIT ;  /* 0x000000000000794d */ /* 0x000fea0003800000 */
.L_x_26428:
[----:B------:R-:W0:Y:S02]  /*6b50*/  I2F.F64.S16 R16, R16 ;  /* 0x0000001000107312 */ /* 0x000e240000101c00 */
[----:B0-----:R-:W-:Y:S01]  /*6b60*/  STG.E.64 desc[UR36][R2.64], R16 ;  /* 0x0000001002007986 */ /* 0x001fe2000c101b24 */
[----:B------:R-:W-:Y:S05]  /*6b70*/  EXIT ;  /* 0x000000000000794d */ /* 0x000fea0003800000 */
.L_x_26419:
        /* <DEDUP_REMOVED lines=12> */
.L_x_26433:
        /* <DEDUP_REMOVED lines=17> */
.L_x_26435:
[----:B------:R-:W-:Y:S05]  /*6d50*/  BSYNC.RECONVERGENT B0 ;  /* 0x0000000000007941 */ /* 0x000fea0003800200 */
.L_x_26434:
[----:B------:R-:W-:Y:S01]  /*6d60*/  STG.E.U8 desc[UR36][R2.64], R0 ;  /* 0x0000000002007986 */ /* 0x000fe2000c101124 */
[----:B------:R-:W-:Y:S05]  /*6d70*/  EXIT ;  /* 0x000000000000794d */ /* 0x000fea0003800000 */
.L_x_26432:
        /* <DEDUP_REMOVED lines=17> */
.L_x_26437:
[----:B------:R-:W-:Y:S05]  /*6e90*/  BSYNC.RECONVERGENT B0 ;  /* 0x0000000000007941 */ /* 0x000fea0003800200 */
.L_x_26436:
[----:B------:R-:W-:Y:S01]  /*6ea0*/  STG.E.U8 desc[UR36][R2.64], R0 ;  /* 0x0000000002007986 */ /* 0x000fe2000c101124 */
[----:B------:R-:W-:Y:S05]  /*6eb0*/  EXIT ;  /* 0x000000000000794d */ /* 0x000fea0003800000 */
.L_x_26431:
        /* <DEDUP_REMOVED lines=21> */
.L_x_26439:
[----:B------:R-:W-:-:S05]  /*7010*/  IMAD.MOV.U32 R17, RZ, RZ, RZ ;  /* 0x000000ffff117224 */ /* 0x000fca00078e00ff */
[----:B------:R-:W-:Y:S01]  /*7020*/  STG.E.64 desc[UR36][R2.64], R16 ;  /* 0x0000001002007986 */ /* 0x000fe2000c101b24 */
[----:B------:R-:W-:Y:S05]  /*7030*/  EXIT ;  /* 0x000000000000794d */ /* 0x000fea0003800000 */
.L_x_26438:
[----:B------:R-:W-:Y:S01]  /*7040*/  STG.E desc[UR36][R2.64], R16 ;  /* 0x0000001002007986 */ /* 0x000fe2000c101924 */
[----:B------:R-:W-:Y:S05]  /*7050*/  EXIT ;  /* 0x000000000000794d */ /* 0x000fea0003800000 */
.L_x_26430:
        /* <DEDUP_REMOVED lines=8> */
.L_x_26441:
[----:B------:R-:W0:Y:S01]  /*70e0*/  I2F.F64.S16 R16, R16 ;  /* 0x0000001000107312 */ /* 0x000e220000101c00 */
[----:B------:R-:W-:-:S05]  /*70f0*/  CS2R R18, SRZ ;  /* 0x0000000000127805 */ /* 0x000fca000001ff00 */
[----:B0-----:R-:W-:Y:S01]  /*7100*/  STG.E.128 desc[UR36][R2.64], R16 ;  /* 0x0000001002007986 */ /* 0x001fe2000c101d24 */
[----:B------:R-:W-:Y:S05]  /*7110*/  EXIT ;  /* 0x000000000000794d */ /* 0x000fea0003800000 */
.L_x_26440:
[----:B------:R-:W-:-:S13]  /*7120*/  ISETP.NE.AND P0, PT, R0, 0xf, PT ;  /* 0x0000000f0000780c */ /* 0x000fda0003f05270 */
[----:B------:R-:W-:Y:S05]  /*7130*/  @!P0 BRA `(.L_x_26442) ;  /* 0x0000000000d48947 */ /* 0x000fea0003800000 */
[----:B------:R-:W-:-:S13]  /*7140*/  ISETP.NE.AND P0, PT, R0, 0x17, PT ;  /* 0x000000170000780c */ /* 0x000fda0003f05270 */
[----:B------:R-:W-:Y:S05]  /*7150*/  @!P0 BRA `(.L_x_26443) ;  /* 0x0000000000848947 */ /* 0x000fea0003800000 */
[----:B------:R-:W-:-:S13]  /*7160*/  ISETP.NE.AND P0, PT, R0, 0x18, PT ;  /* 0x000000180000780c */ /* 0x000fda0003f05270 */
[----:B------:R-:W-:Y:S05]  /*7170*/  @!P0 BRA `(.L_x_26444) ;  /* 0x0000000000448947 */ /* 0x000fea0003800000 */
.L_x_26423:
        /* <DEDUP_REMOVED lines=16> */
.L_x_26445:
[----:B------:R-:W-:Y:S05]  /*7280*/  EXIT ;  /* 0x000000000000794d */ /* 0x000fea0003800000 */
.L_x_26444:
        /* <DEDUP_REMOVED lines=11> */
.L_x_26447:
[----:B------:R-:W-:Y:S05]  /*7340*/  BSYNC.RECONVERGENT B0 ;  /* 0x0000000000007941 */ /* 0x000fea0003800200 */
.L_x_26446:
[----:B------:R-:W-:Y:S01]  /*7350*/  STG.E.U8 desc[UR36][R2.64], R5 ;  /* 0x0000000502007986 */ /* 0x000fe2000c101124 */
[----:B------:R-:W-:Y:S05]  /*7360*/  EXIT ;  /* 0x000000000000794d */ /* 0x000fea0003800000 */
.L_x_26443:
        /* <DEDUP_REMOVED lines=13> */
.L_x_26448:
[----:B------:R-:W-:Y:S01]  /*7440*/  IMAD.MOV.U32 R5, RZ, RZ, 0x7f ;  /* 0x0000007fff057424 */ /* 0x000fe200078e00ff */
[----:B------:R-:W-:-:S04]  /*7450*/  ISETP.GT.U32.AND P0, PT, R7, 0x7f800000, PT ;  /* 0x7f8000000700780c */ /* 0x000fc80003f04070 */
[----:B------:R-:W-:-:S05]  /*7460*/  SEL R5, R5, 0x7c, P0 ;  /* 0x0000007c05057807 */ /* 0x000fca0000000000 */
[----:B------:R-:W-:Y:S01]  /*7470*/  STG.E.U8 desc[UR36][R2.64], R5 ;  /* 0x0000000502007986 */ /* 0x000fe2000c101124 */
[----:B------:R-:W-:Y:S05]  /*7480*/  EXIT ;  /* 0x000000000000794d */ /* 0x000fea0003800000 */
.L_x_26442:
[----:B------:R-:W0:Y:S02]  /*7490*/  I2F.S16 R0, R16 ;  /* 0x0000001000007306 */ /* 0x000e240000101400 */
[----:B0-----:R-:W-:-:S05]  /*74a0*/  F2FP.BF16.F32.PACK_AB R0, RZ, R0 ;  /* 0x00000000ff00723e */ /* 0x001fca00000010ff */
[----:B------:R-:W-:Y:S01]  /*74b0*/  STG.E.U16 desc[UR36][R2.64], R0 ;  /* 0x0000000002007986 */ /* 0x000fe2000c101524 */
[----:B------:R-:W-:Y:S05]  /*74c0*/  EXIT ;  /* 0x000000000000794d */ /* 0x000fea0003800000 */
.L_x_26449:
        /* <DEDUP_REMOVED lines=11> */
.L_x_43617:


//--------------------- .text._ZN2at6native18elementwise_kernelILi128ELi4EZNS0_22gpu_kernel_impl_nocastINS0_13AUnaryFunctorIaabZZZNS0_22logical_or_kernel_cudaERNS_14TensorIteratorEENKUlvE0_clEvENKUlvE0_clEvEUlaaE_EEEEvRNS_18TensorIteratorBaseERKT_EUliE_EEviT1_ --------------------------
	.section	.text._ZN2at6native18elementwise_kernelILi128ELi4EZNS0_22gpu_kernel_impl_nocastINS0_13AUnaryFunctorIaabZZZNS0_22logical_or_kernel_cudaERNS_14TensorIteratorEENKUlvE0_clEvENKUlvE0_clEvEUlaaE_EEEEvRNS_18TensorIteratorBaseERKT_EUliE_EEviT1_,"ax",@progbits
	.align	128
        .global         _ZN2at6native18elementwise_kernelILi128ELi4EZNS0_22gpu_kernel_impl_nocastINS0_13AUnaryFunctorIaabZZZNS0_22logical_or_kernel_cudaERNS_14TensorIteratorEENKUlvE0_clEvENKUlvE0_clEvEUlaaE_EEEEvRNS_18TensorIteratorBaseERKT_EUliE_EEviT1_
        .type           _ZN2at6native18elementwise_kernelILi128ELi4EZNS0_22gpu_kernel_impl_nocastINS0_13AUnaryFunctorIaabZZZNS0_22logical_or_kernel_cudaERNS_14TensorIteratorEENKUlvE0_clEvENKUlvE0_clEvEUlaaE_EEEEvRNS_18TensorIteratorBaseERKT_EUliE_EEviT1_,@function
        .size           _ZN2at6native18elementwise_kernelILi128ELi4EZNS0_22gpu_kernel_impl_nocastINS0_13AUnaryFunctorIaabZZZNS0_22logical_or_kernel_cudaERNS_14TensorIteratorEENKUlvE0_clEvENKUlvE0_clEvEUlaaE_EEEEvRNS_18TensorIteratorBaseERKT_EUliE_EEviT1_,(.L_x_43618 - _ZN2at6native18elementwise_kernelILi128ELi4EZNS0_22gpu_kernel_impl_nocastINS0_13AUnaryFunctorIaabZZZNS0_22logical_or_kernel_cudaERNS_14TensorIteratorEENKUlvE0_clEvENKUlvE0_clEvEUlaaE_EEEEvRNS_18TensorIteratorBaseERKT_EUliE_EEviT1_)
        .other          _ZN2at6native18elementwise_kernelILi128ELi4EZNS0_22gpu_kernel_impl_nocastINS0_13AUnaryFunctorIaabZZZNS0_22logical_or_kernel_cudaERNS_14TensorIteratorEENKUlvE0_clEvENKUlvE0_clEvEUlaaE_EEEEvRNS_18TensorIteratorBaseERKT_EUliE_EEviT1_,@"STO_CUDA_ENTRY STV_DEFAULT"
_ZN2at6native18elementwise_kernelILi128ELi4EZNS0_22gpu_kernel_impl_nocastINS0_13AUnaryFunctorIaabZZZNS0_22logical_or_kernel_cudaERNS_14TensorIteratorEENKUlvE0_clEvENKUlvE0_clEvEUlaaE_EEEEvRNS_18TensorIteratorBaseERKT_EUliE_EEviT1_:
.text._ZN2at6native18elementwise_kernelILi128ELi4EZNS0_22gpu_kernel_impl_nocastINS0_13AUnaryFunctorIaabZZZNS0_22logical_or_kernel_cudaERNS_14TensorIteratorEENKUlvE0_clEvENKUlvE0_clEvEUlaaE_EEEEvRNS_18TensorIteratorBaseERKT_EUliE_EEviT1_:
        /* <DEDUP_REMOVED lines=32> */
.L_x_26453:
[----:B------:R-:W-:-:S13]  /*0200*/  ISETP.GE.AND P0, PT, R3, UR4, PT ;  /* 0x0000000403007c0c */ /* 0x000fda000bf06270 */
[----:B------:R-:W-:Y:S05]  /*0210*/  @P0 BREAK.RELIABLE B1 ;  /* 0x0000000000010942 */ /* 0x000fea0003800100 */
[----:B------:R-:W-:Y:S05]  /*0220*/  @P0 BRA `(.L_x_26454) ;  /* 0x0000000000200947 */ /* 0x000fea0003800000 */
[----:B------:R-:W-:Y:S05]  /*0230*/  BSYNC.RELIABLE B1 ;  /* 0x0000000000017941 */ /* 0x000fea0003800100 */
.L_x_26452:
[----:B------:R-:W1:Y:S02]  /*0240*/  LDC.64 R4, c[0x0][0x588] ;  /* 0x00016200ff047b82 */ /* 0x000e640000000a00 */
[----:B-1----:R-:W4:Y:S06]  /*0250*/  LDG.E.U8 R5, desc[UR6][R4.64] ;  /* 0x0000000604057981 */ /* 0x002f2c000c1e1100 */
[----:B0-----:R-:W0:Y:S01]  /*0260*/  LDC.64 R6, c[0x0][0x580] ;  /* 0x00016000ff067b82 */ /* 0x001e220000000a00 */
[----:B------:R-:W-:Y:S02]  /*0270*/  IADD3 R3, PT, PT, R3, 0x80, RZ ;  /* 0x0000008003037810 */ /* 0x000fe40007ffe0ff */
[----:B----4-:R-:W-:-:S04]  /*0280*/  LOP3.LUT P0, RZ, R0, 0xff, R5, 0xc8, !PT ;  /* 0x000000ff00ff7812 */ /* 0x010fc8000780c805 */
[----:B------:R-:W-:-:S05]  /*0290*/  SEL R9, RZ, 0x1, !P0 ;  /* 0x00000001ff097807 */ /* 0x000fca0004000000 */
[----:B0-----:R1:W-:Y:S04]  /*02a0*/  STG.E.U8 desc[UR6][R6.64], R9 ;  /* 0x0000000906007986 */ /* 0x0013e8000c101106 */
.L_x_26454:
[----:B------:R-:W-:Y:S05]  /*02b0*/  BSYNC.RECONVERGENT B0 ;  /* 0x0000000000007941 */ /* 0x000fea0003800200 */
.L_x_26451:
        /* <DEDUP_REMOVED lines=10> */
.L_x_26450:
        /* <DEDUP_REMOVED lines=306> */
.L_x_26458:
        /* <DEDUP_REMOVED lines=311> */
.L_x_26460:
        /* <DEDUP_REMOVED lines=10> */
.L_x_26457:
[----:B------:R-:W-:-:S13]  /*2a90*/  ISETP.GE.AND P0, PT, R3, UR4, PT ;  /* 0x0000000403007c0c */ /* 0x000fda000bf06270 */
[----:B------:R-:W-:Y:S05]  /*2aa0*/  @P0 BREAK.RELIABLE B1 ;  /* 0x0000000000010942 */ /* 0x000fea0003800100 */
[----:B------:R-:W-:Y:S05]  /*2ab0*/  @P0 BRA `(.L_x_26459) ;  /* 0x0000001000d40947 */ /* 0x000fea0003800000 */
[----:B------:R-:W-:Y:S05]  /*2ac0*/  BSYNC.RELIABLE B1 ;  /* 0x0000000000017941 */ /* 0x000fea0003800100 */
.L_x_26456:
        /* <DEDUP_REMOVED lines=298> */
.L_x_26461:
        /* <DEDUP_REMOVED lines=10> */
.L_x_26459:
[----:B------:R-:W-:Y:S05]  /*3e10*/  BSYNC.RECONVERGENT B0 ;  /* 0x0000000000007941 */ /* 0x000fea0003800200 */
.L_x_26455:
        /* <DEDUP_REMOVED lines=301> */
.L_x_26462:
        /* <DEDUP_REMOVED lines=10> */
.L_x_26463:
        /* <DEDUP_REMOVED lines=15> */
.L_x_43618:


//--------------------- .text._ZN2at6native27unrolled_elementwise_kernelINS0_13AUnaryFunctorIaabZZZNS0_22logical_or_kernel_cudaERNS_14TensorIteratorEENKUlvE0_clEvENKUlvE0_clEvEUlaaE_EESt5arrayIPcLm2EELi4E23TrivialOffsetCalculatorILi1EjESD_NS0_6memory15LoadWithoutCastENSE_16StoreWithoutCastEEEviT_T0_T2_T3_T4_T5_ --------------------------
	.section	.text._ZN2at6native27unrolled_elementwise_kernelINS0_13AUnaryFunctorIaabZZZNS0_22logical_or_kernel_cudaERNS_14TensorIteratorEENKUlvE0_clEvENKUlvE0_clEvEUlaaE_EESt5arrayIPcLm2EELi4E23TrivialOffsetCalculatorILi1EjESD_NS0_6memory15LoadWithoutCastENSE_16StoreWithoutCastEEEviT_T0_T2_T3_T4_T5_,"ax",@progbits
	.align	128
        .global         _ZN2at6native27unrolled_elementwise_kernelINS0_13AUnaryFunctorIaabZZZNS0_22logical_or_kernel_cudaERNS_14TensorIteratorEENKUlvE0_clEvENKUlvE0_clEvEUlaaE_EESt5arrayIPcLm2EELi4E23TrivialOffsetCalculatorILi1EjESD_NS0_6memory15LoadWithoutCastENSE_16StoreWithoutCastEEEviT_T0_T2_T3_T4_T5_
        .type           _ZN2at6native27unrolled_elementwise_kernelINS0_13AUnaryFunctorIaabZZZNS0_22logical_or_kernel_cudaERNS_14TensorIteratorEENKUlvE0_clEvENKUlvE0_clEvEUlaaE_EESt5arrayIPcLm2EELi4E23TrivialOffsetCalculatorILi1EjESD_NS0_6memory15LoadWithoutCastENSE_16StoreWithoutCastEEEviT_T0_T2_T3_T4_T5_,@function
        .size           _ZN2at6native27unrolled_elementwise_kernelINS0_13AUnaryFunctorIaabZZZNS0_22logical_or_kernel_cudaERNS_14TensorIteratorEENKUlvE0_clEvENKUlvE0_clEvEUlaaE_EESt5arrayIPcLm2EELi4E23TrivialOffsetCalculatorILi1EjESD_NS0_6memory15LoadWithoutCastENSE_16StoreWithoutCastEEEviT_T0_T2_T3_T4_T5_,(.L_x_43619 - _ZN2at6native27unrolled_elementwise_kernelINS0_13AUnaryFunctorIaabZZZNS0_22logical_or_kernel_cudaERNS_14TensorIteratorEENKUlvE0_clEvENKUlvE0_clEvEUlaaE_EESt5arrayIPcLm2EELi4E23TrivialOffsetCalculatorILi1EjESD_NS0_6memory15LoadWithoutCastENSE_16StoreWithoutCastEEEviT_T0_T2_T3_T4_T5_)
        .other          _ZN2at6native27unrolled_elementwise_kernelINS0_13AUnaryFunctorIaabZZZNS0_22logical_or_kernel_cudaERNS_14TensorIteratorEENKUlvE0_clEvENKUlvE0_clEvEUlaaE_EESt5arrayIPcLm2EELi4E23TrivialOffsetCalculatorILi1EjESD_NS0_6memory15LoadWithoutCastENSE_16StoreWithoutCastEEEviT_T0_T2_T3_T4_T5_,@"STO_CUDA_ENTRY STV_DEFAULT"
_ZN2at6native27unrolled_elementwise_kernelINS0_13AUnaryFunctorIaabZZZNS0_22logical_or_kernel_cudaERNS_14TensorIteratorEENKUlvE0_clEvENKUlvE0_clEvEUlaaE_EESt5arrayIPcLm2EELi4E23TrivialOffsetCalculatorILi1EjESD_NS0_6memory15LoadWithoutCastENSE_16StoreWithoutCastEEEviT_T0_T2_T3_T4_T5_:
.text._ZN2at6native27unrolled_elementwise_kernelINS0_13AUnaryFunctorIaabZZZNS0_22logical_or_kernel_cudaERNS_14TensorIteratorEENKUlvE0_clEvENKUlvE0_clEvEUlaaE_EESt5arrayIPcLm2EELi4E23TrivialOffsetCalculatorILi1EjESD_NS0_6memory15LoadWithoutCastENSE_16StoreWithoutCastEEEviT_T0_T2_T3_T4_T5_:
        /* <DEDUP_REMOVED lines=66> */
.L_x_26466:
[----:B------:R-:W-:Y:S05]  /*0420*/  BSYNC.RELIABLE B1 ;  /* 0x0000000000017941 */ /* 0x000fea0003800100 */
.L_x_26465:
[----:B------:R-:W-:-:S13]  /*0430*/  ISETP.GE.AND P0, PT, R5, R4, PT ;  /* 0x000000040500720c */ /* 0x000fda0003f06270 */
[----:B------:R-:W1:Y:S01]  /*0440*/  @!P0 LDC.64 R6, c[0x0][0x388] ;  /* 0x0000e200ff068b82 */ /* 0x000e620000000a00 */
[----:B0-----:R-:W-:Y:S02]  /*0450*/  @!P0 IMAD R3, R0, 0x200, R5 ;  /* 0x0000020000038824 */ /* 0x001fe400078e0205 */
[----:B------:R-:W-:-:S03]  /*0460*/  @!P0 VIADD R5, R5, 0x80 ;  /* 0x0000008005058836 */ /* 0x000fc60000000000 */
[----:B-1----:R-:W-:-:S05]  /*0470*/  @!P0 IADD3 R2, P1, PT, R3, R6, RZ ;  /* 0x0000000603028210 */ /* 0x002fca0007f3e0ff */
[----:B------:R-:W-:-:S05]  /*0480*/  @!P0 IMAD.X R3, RZ, RZ, R7, P1 ;  /* 0x000000ffff038224 */ /* 0x000fca00008e0607 */
[----:B------:R1:W-:Y:S03]  /*0490*/  @!P0 STG.E.U8 desc[UR4][R2.64], R11 ;  /* 0x0000000b02008986 */ /* 0x0003e6000c101104 */
.L_x_26467:
[----:B------:R-:W-:Y:S05]  /*04a0*/  BSYNC.RECONVERGENT B0 ;  /* 0x0000000000007941 */ /* 0x000fea0003800200 */
.L_x_26464:
        /* <DEDUP_REMOVED lines=9> */
.L_x_26468:
        /* <DEDUP_REMOVED lines=12> */
.L_x_43619:


//--------------------- .text._ZN2at6native29vectorized_elementwise_kernelILi2ENS0_13AUnaryFunctorIaabZZZNS0_22logical_or_kernel_cudaERNS_14TensorIteratorEENKUlvE0_clEvENKUlvE0_clEvEUlaaE_EESt5arrayIPcLm2EEEEviT0_T1_ --------------------------
	.section	.text._ZN2at6native29vectorized_elementwise_kernelILi2ENS0_13AUnaryFunctorIaabZZZNS0_22logical_or_kernel_cudaERNS_14TensorIteratorEENKUlvE0_clEvENKUlvE0_clEvEUlaaE_EESt5arrayIPcLm2EEEEviT0_T1_,"ax",@progbits
	.align	128
        .global         _ZN2at6native29vectorized_elementwise_kernelILi2ENS0_13AUnaryFunctorIaabZZZNS0_22logical_or_kernel_cudaERNS_14TensorIteratorEENKUlvE0_clEvENKUlvE0_clEvEUlaaE_EESt5arrayIPcLm2EEEEviT0_T1_
        .type           _ZN2at6native29vectorized_elementwise_kernelILi2ENS0_13AUnaryFunctorIaabZZZNS0_22logical_or_kernel_cudaERNS_14TensorIteratorEENKUlvE0_clEvENKUlvE0_clEvEUlaaE_EESt5arrayIPcLm2EEEEviT0_T1_,@function
        .size           _ZN2at6native29vectorized_elementwise_kernelILi2ENS0_13AUnaryFunctorIaabZZZNS0_22logical_or_kernel_cudaERNS_14TensorIteratorEENKUlvE0_clEvENKUlvE0_clEvEUlaaE_EESt5arrayIPcLm2EEEEviT0_T1_,(.L_x_43620 - _ZN2at6native29vectorized_elementwise_kernelILi2ENS0_13AUnaryFunctorIaabZZZNS0_22logical_or_kernel_cudaERNS_14TensorIteratorEENKUlvE0_clEvENKUlvE0_clEvEUlaaE_EESt5arrayIPcLm2EEEEviT0_T1_)
        .other          _ZN2at6native29vectorized_elementwise_kernelILi2ENS0_13AUnaryFunctorIaabZZZNS0_22logical_or_kernel_cudaERNS_14TensorIteratorEENKUlvE0_clEvENKUlvE0_clEvEUlaaE_EESt5arrayIPcLm2EEEEviT0_T1_,@"STO_CUDA_ENTRY STV_DEFAULT"
_ZN2at6native29vectorized_elementwise_kernelILi2ENS0_13AUnaryFunctorIaabZZZNS0_22logical_or_kernel_cudaERNS_14TensorIteratorEENKUlvE0_clEvENKUlvE0_clEvEUlaaE_EESt5arrayIPcLm2EEEEviT0_T1_:
.text._ZN2at6native29vectorized_elementwise_kernelILi2ENS0_13AUnaryFunctorIaabZZZNS0_22logical_or_kernel_cudaERNS_14TensorIteratorEENKUlvE0_clEvENKUlvE0_clEvEUlaaE_EESt5arrayIPcLm2EEEEviT0_T1_:
        /* <DEDUP_REMOVED lines=114> */
.L_x_26472:
        /* <DEDUP_REMOVED lines=8> */
.L_x_26473:
        /* <DEDUP_REMOVED lines=8> */
.L_x_26474:
        /* <DEDUP_REMOVED lines=8> */
.L_x_26475:
        /* <DEDUP_REMOVED lines=9> */
.L_x_26476:
[----:B------:R-:W-:Y:S05]  /*0930*/  BSYNC.RELIABLE B1 ;  /* 0x0000000000017941 */ /* 0x000fea0003800100 */
.L_x_26471:
[----:B------:R-:W-:-:S13]  /*0940*/  ISETP.GE.U32.AND P0, PT, R0, UR5, PT ;  /* 0x0000000500007c0c */ /* 0x000fda000bf06070 */
[----:B0-----:R-:W0:Y:S01]  /*0950*/  @!P0 LDC.64 R6, c[0x0][0x388] ;  /* 0x0000e200ff068b82 */ /* 0x001e220000000a00 */
[C---:B-12---:R-:W-:Y:S02]  /*0960*/  @!P0 VIADD R5, R0.reuse, UR4 ;  /* 0x0000000400058c36 */ /* 0x046fe40008000000 */
[----:B------:R-:W-:-:S03]  /*0970*/  @!P0 VIADD R0, R0, 0x80 ;  /* 0x0000008000008836 */ /* 0x000fc60000000000 */
[----:B0-----:R-:W-:-:S05]  /*0980*/  @!P0 IADD3 R4, P1, PT, R5, R6, RZ ;  /* 0x0000000605048210 */ /* 0x001fca0007f3e0ff */
[----:B------:R-:W-:-:S05]  /*0990*/  @!P0 IMAD.X R5, RZ, RZ, R7, P1 ;  /* 0x000000ffff058224 */ /* 0x000fca00008e0607 */
[----:B------:R3:W-:Y:S03]  /*09a0*/  @!P0 STG.E.U8 desc[UR8][R4.64], R3 ;  /* 0x0000000304008986 */ /* 0x0007e6000c101108 */
.L_x_26477:
[----:B------:R-:W-:Y:S05]  /*09b0*/  BSYNC.RECONVERGENT B0 ;  /* 0x0000000000007941 */ /* 0x000fea0003800200 */
.L_x_26470:
        /* <DEDUP_REMOVED lines=9> */
.L_x_26469:
        /* <DEDUP_REMOVED lines=50> */
.L_x_26478:
        /* <DEDUP_REMOVED lines=9> */
.L_x_43620:


//--------------------- .text._ZN2at6native29vectorized_elementwise_kernelILi4ENS0_13AUnaryFunctorIaabZZZNS0_22logical_or_kernel_cudaERNS_14TensorIteratorEENKUlvE0_clEvENKUlvE0_clEvEUlaaE_EESt5arrayIPcLm2EEEEviT0_T1_ --------------------------
	.section	.text._ZN2at6native29vectorized_elementwise_kernelILi4ENS0_13AUnaryFunctorIaabZZZNS0_22logical_or_kernel_cudaERNS_14TensorIteratorEENKUlvE0_clEvENKUlvE0_clEvEUlaaE_EESt5arrayIPcLm2EEEEviT0_T1_,"ax",@progbits
	.align	128
        .global         _ZN2at6native29vectorized_elementwise_kernelILi4ENS0_13AUnaryFunctorIaabZZZNS0_22logical_or_kernel_cudaERNS_14TensorIteratorEENKUlvE0_clEvENKUlvE0_clEvEUlaaE_EESt5arrayIPcLm2EEEEviT0_T1_
        .type           _ZN2at6native29vectorized_elementwise_kernelILi4ENS0_13AUnaryFunctorIaabZZZNS0_22logical_or_kernel_cudaERNS_14TensorIteratorEENKUlvE0_clEvENKUlvE0_clEvEUlaaE_EESt5arrayIPcLm2EEEEviT0_T1_,@function
        .size           _ZN2at6native29vectorized_elementwise_kernelILi4ENS0_13AUnaryFunctorIaabZZZNS0_22logical_or_kernel_cudaERNS_14TensorIteratorEENKUlvE0_clEvENKUlvE0_clEvEUlaaE_EESt5arrayIPcLm2EEEEviT0_T1_,(.L_x_43621 - _ZN2at6native29vectorized_elementwise_kernelILi4ENS0_13AUnaryFunctorIaabZZZNS0_22logical_or_kernel_cudaERNS_14TensorIteratorEENKUlvE0_clEvENKUlvE0_clEvEUlaaE_EESt5arrayIPcLm2EEEEviT0_T1_)
        .other          _ZN2at6native29vectorized_elementwise_kernelILi4ENS0_13AUnaryFunctorIaabZZZNS0_22logical_or_kernel_cudaERNS_14TensorIteratorEENKUlvE0_clEvENKUlvE0_clEvEUlaaE_EESt5arrayIPcLm2EEEEviT0_T1_,@"STO_CUDA_ENTRY STV_DEFAULT"
_ZN2at6native29vectorized_elementwise_kernelILi4ENS0_13AUnaryFunctorIaabZZZNS0_22logical_or_kernel_cudaERNS_14TensorIteratorEENKUlvE0_clEvENKUlvE0_clEvEUlaaE_EESt5arrayIPcLm2EEEEviT0_T1_:
.text._ZN2at6native29vectorized_elementwise_kernelILi4ENS0_13AUnaryFunctorIaabZZZNS0_22logical_or_kernel_cudaERNS_14TensorIteratorEENKUlvE0_clEvENKUlvE0_clEvEUlaaE_EESt5arrayIPcLm2EEEEviT0_T1_:
        /* <DEDUP_REMOVED lines=114> */
.L_x_26482:
        /* <DEDUP_REMOVED lines=8> */
.L_x_26483:
        /* <DEDUP_REMOVED lines=8> */
.L_x_26484:
        /* <DEDUP_REMOVED lines=8> */
.L_x_26485:
        /* <DEDUP_REMOVED lines=9> */
.L_x_26486:
[----:B------:R-:W-:Y:S05]  /*0930*/  BSYNC.RELIABLE B1 ;  /* 0x0000000000017941 */ /* 0x000fea0003800100 */
.L_x_26481:
[----:B------:R-:W-:-:S13]  /*0940*/  ISETP.GE.U32.AND P0, PT, R0, UR5, PT ;  /* 0x0000000500007c0c */ /* 0x000fda000bf06070 */
[----:B0-----:R-:W0:Y:S01]  /*0950*/  @!P0 LDC.64 R6, c[0x0][0x388] ;  /* 0x0000e200ff068b82 */ /* 0x001e220000000a00 */
[C---:B-12---:R-:W-:Y:S02]  /*0960*/  @!P0 VIADD R5, R0.reuse, UR4 ;  /* 0x0000000400058c36 */ /* 0x046fe40008000000 */
[----:B------:R-:W-:-:S03]  /*0970*/  @!P0 VIADD R0, R0, 0x80 ;  /* 0x0000008000008836 */ /* 0x000fc60000000000 */
[----:B0-----:R-:W-:-:S05]  /*0980*/  @!P0 IADD3 R4, P1, PT, R5, R6, RZ ;  /* 0x0000000605048210 */ /* 0x001fca0007f3e0ff */
[----:B------:R-:W-:-:S05]  /*0990*/  @!P0 IMAD.X R5, RZ, RZ, R7, P1 ;  /* 0x000000ffff058224 */ /* 0x000fca00008e0607 */
[----:B------:R3:W-:Y:S03]  /*09a0*/  @!P0 STG.E.U8 desc[UR8][R4.64], R3 ;  /* 0x0000000304008986 */ /* 0x0007e6000c101108 */
.L_x_26487:
[----:B------:R-:W-:Y:S05]  /*09b0*/  BSYNC.RECONVERGENT B0 ;  /* 0x0000000000007941 */ /* 0x000fea0003800200 */
.L_x_26480:
        /* <DEDUP_REMOVED lines=9> */
.L_x_26479:
        /* <DEDUP_REMOVED lines=48> */
.L_x_26488:
        /* <DEDUP_REMOVED lines=11> */
.L_x_43621:


//--------------------- .text._ZN2at6native29vectorized_elementwise_kernelILi8ENS0_13AUnaryFunctorIaabZZZNS0_22logical_or_kernel_cudaERNS_14TensorIteratorEENKUlvE0_clEvENKUlvE0_clEvEUlaaE_EESt5arrayIPcLm2EEEEviT0_T1_ --------------------------
	.section	.text._ZN2at6native29vectorized_elementwise_kernelILi8ENS0_13AUnaryFunctorIaabZZZNS0_22logical_or_kernel_cudaERNS_14TensorIteratorEENKUlvE0_clEvENKUlvE0_clEvEUlaaE_EESt5arrayIPcLm2EEEEviT0_T1_,"ax",@progbits
	.align	128
        .global         _ZN2at6native29vectorized_elementwise_kernelILi8ENS0_13AUnaryFunctorIaabZZZNS0_22logical_or_kernel_cudaERNS_14TensorIteratorEENKUlvE0_clEvENKUlvE0_clEvEUlaaE_EESt5arrayIPcLm2EEEEviT0_T1_
        .type           _ZN2at6native29vectorized_elementwise_kernelILi8ENS0_13AUnaryFunctorIaabZZZNS0_22logical_or_kernel_cudaERNS_14TensorIteratorEENKUlvE0_clEvENKUlvE0_clEvEUlaaE_EESt5arrayIPcLm2EEEEviT0_T1_,@function
        .size           _ZN2at6native29vectorized_elementwise_kernelILi8ENS0_13AUnaryFunctorIaabZZZNS0_22logical_or_kernel_cudaERNS_14TensorIteratorEENKUlvE0_clEvENKUlvE0_clEvEUlaaE_EESt5arrayIPcLm2EEEEviT0_T1_,(.L_x_43622 - _ZN2at6native29vectorized_elementwise_kernelILi8ENS0_13AUnaryFunctorIaabZZZNS0_22logical_or_kernel_cudaERNS_14TensorIteratorEENKUlvE0_clEvENKUlvE0_clEvEUlaaE_EESt5arrayIPcLm2EEEEviT0_T1_)
        .other          _ZN2at6native29vectorized_elementwise_kernelILi8ENS0_13AUnaryFunctorIaabZZZNS0_22logical_or_kernel_cudaERNS_14TensorIteratorEENKUlvE0_clEvENKUlvE0_clEvEUlaaE_EESt5arrayIPcLm2EEEEviT0_T1_,@"STO_CUDA_ENTRY STV_DEFAULT"
_ZN2at6native29vectorized_elementwise_kernelILi8ENS0_13AUnaryFunctorIaabZZZNS0_22logical_or_kernel_cudaERNS_14TensorIteratorEENKUlvE0_clEvENKUlvE0_clEvEUlaaE_EESt5arrayIPcLm2EEEEviT0_T1_:
.text._ZN2at6native29vectorized_elementwise_kernelILi8ENS0_13AUnaryFunctorIaabZZZNS0_22logical_or_kernel_cudaERNS_14TensorIteratorEENKUlvE0_clEvENKUlvE0_clEvEUlaaE_EESt5arrayIPcLm2EEEEviT0_T1_:
        /* <DEDUP_REMOVED lines=114> */
.L_x_26492:
        /* <DEDUP_REMOVED lines=8> */
.L_x_26493:
        /* <DEDUP_REMOVED lines=8> */
.L_x_26494:
        /* <DEDUP_REMOVED lines=8> */
.L_x_26495:
        /* <DEDUP_REMOVED lines=9> */
.L_x_26496:
[----:B------:R-:W-:Y:S05]  /*0930*/  BSYNC.RELIABLE B1 ;  /* 0x0000000000017941 */ /* 0x000fea0003800100 */
.L_x_26491:
[----:B------:R-:W-:-:S13]  /*0940*/  ISETP.GE.U32.AND P0, PT, R0, UR5, PT ;  /* 0x0000000500007c0c */ /* 0x000fda000bf06070 */
[----:B0-----:R-:W0:Y:S01]  /*0950*/  @!P0 LDC.64 R6, c[0x0][0x388] ;  /* 0x0000e200ff068b82 */ /* 0x001e220000000a00 */
[C---:B-12---:R-:W-:Y:S02]  /*0960*/  @!P0 VIADD R5, R0.reuse, UR4 ;  /* 0x0000000400058c36 */ /* 0x046fe40008000000 */
[----:B------:R-:W-:-:S03]  /*0970*/  @!P0 VIADD R0, R0, 0x80 ;  /* 0x0000008000008836 */ /* 0x000fc60000000000 */
[----:B0-----:R-:W-:-:S05]  /*0980*/  @!P0 IADD3 R4, P1, PT, R5, R6, RZ ;  /* 0x0000000605048210 */ /* 0x001fca0007f3e0ff */
[----:B------:R-:W-:-:S05]  /*0990*/  @!P0 IMAD.X R5, RZ, RZ, R7, P1 ;  /* 0x000000ffff058224 */ /* 0x000fca00008e0607 */
[----:B------:R3:W-:Y:S03]  /*09a0*/  @!P0 STG.E.U8 desc[UR8][R4.64], R3 ;  /* 0x0000000304008986 */ /* 0x0007e6000c101108 */
.L_x_26497:
[----:B------:R-:W-:Y:S05]  /*09b0*/  BSYNC.RECONVERGENT B0 ;  /* 0x0000000000007941 */ /* 0x000fea0003800200 */
.L_x_26490:
        /* <DEDUP_REMOVED lines=9> */
.L_x_26489:
        /* <DEDUP_REMOVED lines=46> */
.L_x_26498:
        /* <DEDUP_REMOVED lines=13> */
.L_x_43622:


//--------------------- .text._ZN2at6native18elementwise_kernelILi128ELi4EZNS0_15gpu_kernel_implINS0_13BinaryFunctorIaabZZZNS0_22logical_or_kernel_cudaERNS_14TensorIteratorEENKUlvE0_clEvENKUlvE0_clEvEUlaaE_EEEEvRNS_18TensorIteratorBaseERKT_EUliE_EEviT1_ --------------------------
	.section	.text._ZN2at6native18elementwise_kernelILi128ELi4EZNS0_15gpu_kernel_implINS0_13BinaryFunctorIaabZZZNS0_22logical_or_kernel_cudaERNS_14TensorIteratorEENKUlvE0_clEvENKUlvE0_clEvEUlaaE_EEEEvRNS_18TensorIteratorBaseERKT_EUliE_EEviT1_,"ax",@progbits
	.align	128
        .global         _ZN2at6native18elementwise_kernelILi128ELi4EZNS0_15gpu_kernel_implINS0_13BinaryFunctorIaabZZZNS0_22logical_or_kernel_cudaERNS_14TensorIteratorEENKUlvE0_clEvENKUlvE0_clEvEUlaaE_EEEEvRNS_18TensorIteratorBaseERKT_EUliE_EEviT1_
        .type           _ZN2at6native18elementwise_kernelILi128ELi4EZNS0_15gpu_kernel_implINS0_13BinaryFunctorIaabZZZNS0_22logical_or_kernel_cudaERNS_14TensorIteratorEENKUlvE0_clEvENKUlvE0_clEvEUlaaE_EEEEvRNS_18TensorIteratorBaseERKT_EUliE_EEviT1_,@function
        .size           _ZN2at6native18elementwise_kernelILi128ELi4EZNS0_15gpu_kernel_implINS0_13BinaryFunctorIaabZZZNS0_22logical_or_kernel_cudaERNS_14TensorIteratorEENKUlvE0_clEvENKUlvE0_clEvEUlaaE_EEEEvRNS_18TensorIteratorBaseERKT_EUliE_EEviT1_,(.L_x_43623 - _ZN2at6native18elementwise_kernelILi128ELi4EZNS0_15gpu_kernel_implINS0_13BinaryFunctorIaabZZZNS0_22logical_or_kernel_cudaERNS_14TensorIteratorEENKUlvE0_clEvENKUlvE0_clEvEUlaaE_EEEEvRNS_18TensorIteratorBaseERKT_EUliE_EEviT1_)
        .other          _ZN2at6native18elementwise_kernelILi128ELi4EZNS0_15gpu_kernel_implINS0_13BinaryFunctorIaabZZZNS0_22logical_or_kernel_cudaERNS_14TensorIteratorEENKUlvE0_clEvENKUlvE0_clEvEUlaaE_EEEEvRNS_18TensorIteratorBaseERKT_EUliE_EEviT1_,@"STO_CUDA_ENTRY STV_DEFAULT"
_ZN2at6native18elementwise_kernelILi128ELi4EZNS0_15gpu_kernel_implINS0_13BinaryFunctorIaabZZZNS0_22logical_or_kernel_cudaERNS_14TensorIteratorEENKUlvE0_clEvENKUlvE0_clEvEUlaaE_EEEEvRNS_18TensorIteratorBaseERKT_EUliE_EEviT1_:
.text._ZN2at6native18elementwise_kernelILi128ELi4EZNS0_15gpu_kernel_implINS0_13BinaryFunctorIaabZZZNS0_22logical_or_kernel_cudaERNS_14TensorIteratorEENKUlvE0_clEvENKUlvE0_clEvEUlaaE_EEEEvRNS_18TensorIteratorBaseERKT_EUliE_EEviT1_:
        /* <DEDUP_REMOVED lines=371> */
.L_x_26501:
        /* <DEDUP_REMOVED lines=16> */
.L_x_26505:
[----:B------:R0:W5:Y:S01]  /*1830*/  LDG.E.U8 R19, desc[UR36][R2.64] ;  /* 0x0000002402137981 */ /* 0x000162000c1e1100 */
[----:B------:R-:W-:Y:S05]  /*1840*/  BRA `(.L_x_26507) ;  /* 0x0000000c004c7947 */ /* 0x000fea0003800000 */
.L_x_26504:
        /* <DEDUP_REMOVED lines=8> */
.L_x_26509:
[----:B------:R0:W5:Y:S01]  /*18d0*/  LDG.E.U8 R19, desc[UR36][R2.64] ;  /* 0x0000002402137981 */ /* 0x000162000c1e1100 */
[----:B------:R-:W-:Y:S05]  /*18e0*/  BRA `(.L_x_26507) ;  /* 0x0000000c00247947 */ /* 0x000fea0003800000 */
.L_x_26508:
[----:B------:R0:W5:Y:S01]  /*18f0*/  LDG.E.U16 R19, desc[UR36][R2.64] ;  /* 0x0000002402137981 */ /* 0x000162000c1e1500 */
[----:B------:R-:W-:Y:S05]  /*1900*/  BRA `(.L_x_26507) ;  /* 0x0000000c001c7947 */ /* 0x000fea0003800000 */
.L_x_26503:
        /* <DEDUP_REMOVED lines=9> */
.L_x_26511:
[----:B------:R-:W2:Y:S02]  /*19a0*/  LDG.E.U16 R0, desc[UR36][R2.64] ;  /* 0x0000002402007981 */ /* 0x000ea4000c1e1500 */
[----:B--2---:R-:W-:-:S06]  /*19b0*/  HADD2.F32 R0, -RZ, R0.H0_H0 ;  /* 0x20000000ff007230 */ /* 0x004fcc0000004100 */
[----:B------:R-:W0:Y:S02]  /*19c0*/  F2I.FTZ.TRUNC.NTZ R0, R0 ;  /* 0x0000000000007305 */ /* 0x000e24000021f100 */
[----:B0-----:R-:W-:Y:S01]  /*19d0*/  PRMT R19, R0, 0x7610, R19 ;  /* 0x0000761000137816 */ /* 0x001fe20000000013 */
[----:B------:R-:W-:Y:S06]  /*19e0*/  BRA `(.L_x_26507) ;  /* 0x0000000800e47947 */ /* 0x000fec0003800000 */
.L_x_26510:
        /* <DEDUP_REMOVED lines=9> */
.L_x_26513:
[----:B------:R-:W2:Y:S02]  /*1a80*/  LDG.E.U16 R2, desc[UR36][R2.64] ;  /* 0x0000002402027981 */ /* 0x000ea4000c1e1500 */
[----:B--2---:R-:W-:-:S06]  /*1a90*/  HADD2.F32 R0, -RZ, R2.H0_H0 ;  /* 0x20000002ff007230 */ /* 0x004fcc0000004100 */
[----:B------:R-:W0:Y:S02]  /*1aa0*/  F2I.FTZ.TRUNC.NTZ R0, R0 ;  /* 0x0000000000007305 */ /* 0x000e24000021f100 */
[----:B0-----:R-:W-:Y:S01]  /*1ab0*/  PRMT R19, R0, 0x7610, R19 ;  /* 0x0000761000137816 */ /* 0x001fe20000000013 */
[----:B------:R-:W-:Y:S06]  /*1ac0*/  BRA `(.L_x_26507) ;  /* 0x0000000800ac7947 */ /* 0x000fec0003800000 */
.L_x_26512:
[----:B------:R-:W2:Y:S02]  /*1ad0*/  LDG.E.64 R2, desc[UR36][R2.64] ;  /* 0x0000002402027981 */ /* 0x000ea4000c1e1b00 */
[----:B--2---:R0:W1:Y:S01]  /*1ae0*/  F2I.F64.TRUNC R19, R2 ;  /* 0x0000000200137311 */ /* 0x004062000030d100 */
[----:B------:R-:W-:Y:S05]  /*1af0*/  BRA `(.L_x_26507) ;  /* 0x0000000800a07947 */ /* 0x000fea0003800000 */
.L_x_26502:
        /* <DEDUP_REMOVED lines=12> */
.L_x_26516:
[----:B------:R-:W2:Y:S02]  /*1bc0*/  LDG.E.64 R2, desc[UR36][R2.64] ;  /* 0x0000002402027981 */ /* 0x000ea4000c1e1b00 */
[----:B--2---:R3:W4:Y:S01]  /*1bd0*/  F2I.F64.TRUNC R19, R2 ;  /* 0x0000000200137311 */ /* 0x004722000030d100 */
[----:B------:R-:W-:Y:S05]  /*1be0*/  BRA `(.L_x_26507) ;  /* 0x0000000800647947 */ /* 0x000fea0003800000 */
.L_x_26515:
        /* <DEDUP_REMOVED lines=27> */
.L_x_26518:
        /* <DEDUP_REMOVED lines=14> */
.L_x_26517:
[----:B------:R-:W2:Y:S02]  /*1e80*/  LDG.E.U16 R0, desc[UR36][R2.64] ;  /* 0x0000002402007981 */ /* 0x000ea4000c1e1500 */
[----:B--2---:R-:W-:-:S06]  /*1e90*/  SHF.L.U32 R0, R0, 0x10, RZ ;  /* 0x0000001000007819 */ /* 0x004fcc00000006ff */
[----:B------:R-:W0:Y:S02]  /*1ea0*/  F2I.FTZ.TRUNC.NTZ R0, R0 ;  /* 0x0000000000007305 */ /* 0x000e24000021f100 */
[----:B0-----:R-:W-:Y:S01]  /*1eb0*/  PRMT R19, R0, 0x7610, R19 ;  /* 0x0000761000137816 */ /* 0x001fe20000000013 */
[----:B------:R-:W-:Y:S06]  /*1ec0*/  BRA `(.L_x_26507) ;  /* 0x0000000400ac7947 */ /* 0x000fec0003800000 */
.L_x_26514:
        /* <DEDUP_REMOVED lines=10> */
.L_x_26521:
        /* <DEDUP_REMOVED lines=21> */
.L_x_26525:
[----:B------:R-:W-:Y:S05]  /*20c0*/  BSYNC.RECONVERGENT B1 ;  /* 0x0000000000017941 */ /* 0x000fea0003800200 */
.L_x_26524:
[----:B------:R-:W-:Y:S01]  /*20d0*/  IMAD.SHL.U32 R0, R0, 0x100000, RZ ;  /* 0x0010000000007824 */ /* 0x000fe200078e00ff */
[----:B------:R-:W-:-:S04]  /*20e0*/  LEA R2, R2, 0x3b800000, 0x17 ;  /* 0x3b80000002027811 */ /* 0x000fc800078eb8ff */
[----:B------:R-:W-:-:S07]  /*20f0*/  LOP3.LUT R0, R2, R0, R7, 0xfe, !PT ;  /* 0x0000000002007212 */ /* 0x000fce00078efe07 */
.L_x_26523:
[----:B------:R-:W-:Y:S05]  /*2100*/  BSYNC.RECONVERGENT B0 ;  /* 0x0000000000007941 */ /* 0x000fea0003800200 */
.L_x_26522:
[----:B------:R-:W0:Y:S02]  /*2110*/  F2I.FTZ.TRUNC.NTZ R0, R0 ;  /* 0x0000000000007305 */ /* 0x000e24000021f100 */
[----:B0-----:R-:W-:Y:S01]  /*2120*/  PRMT R19, R0, 0x7610, R19 ;  /* 0x0000761000137816 */ /* 0x001fe20000000013 */
[----:B------:R-:W-:Y:S06]  /*2130*/  BRA `(.L_x_26507) ;  /* 0x0000000400107947 */ /* 0x000fec0003800000 */
.L_x_26520:
        /* <DEDUP_REMOVED lines=21> */
.L_x_26529:
[----:B------:R-:W-:Y:S05]  /*2290*/  BSYNC.RECONVERGENT B1 ;  /* 0x0000000000017941 */ /* 0x000fea0003800200 */
.L_x_26528:
[----:B------:R-:W-:Y:S01]  /*22a0*/  IMAD.SHL.U32 R0, R0, 0x200000, RZ ;  /* 0x0020000000007824 */ /* 0x000fe200078e00ff */
[----:B------:R-:W-:-:S04]  /*22b0*/  LEA R2, R2, 0x37800000, 0x17 ;  /* 0x3780000002027811 */ /* 0x000fc800078eb8ff */
[----:B------:R-:W-:-:S07]  /*22c0*/  LOP3.LUT R0, R2, R0, R7, 0xfe, !PT ;  /* 0x0000000002007212 */ /* 0x000fce00078efe07 */
.L_x_26527:
[----:B------:R-:W-:Y:S05]  /*22d0*/  BSYNC.RECONVERGENT B0 ;  /* 0x0000000000007941 */ /* 0x000fea0003800200 */
.L_x_26526:
[----:B------:R-:W0:Y:S02]  /*22e0*/  F2I.FTZ.TRUNC.NTZ R0, R0 ;  /* 0x0000000000007305 */ /* 0x000e24000021f100 */
[----:B0-----:R-:W-:Y:S01]  /*22f0*/  PRMT R19, R0, 0x7610, R19 ;  /* 0x0000761000137816 */ /* 0x001fe20000000013 */
[----:B------:R-:W-:Y:S06]  /*2300*/  BRA `(.L_x_26507) ;  /* 0x00000000009c7947 */ /* 0x000fec0003800000 */
.L_x_26519:
[----:B------:R-:W-:-:S09]  /*2310*/  UISETP.NE.AND UP0, UPT, UR4, 0x1c, UPT ;  /* 0x0000001c0400788c */ /* 0x000fd2000bf05270 */
[----:B------:R-:W-:Y:S05]  /*2320*/  BRA.U !UP0, `(.L_x_26530) ;  /* 0x0000000108907547 */ /* 0x000fea000b800000 */
[----:B------:R-:W-:-:S09]  /*2330*/  UISETP.NE.AND UP0, UPT, UR4, 0x1d, UPT ;  /* 0x0000001d0400788c */ /* 0x000fd2000bf05270 */
[----:B------:R-:W-:Y:S05]  /*2340*/  BRA.U !UP0, `(.L_x_26531) ;  /* 0x0000000108807547 */ /* 0x000fea000b800000 */
[----:B------:R-:W-:-:S09]  /*2350*/  UISETP.NE.AND UP0, UPT, UR4, 0x2c, UPT ;  /* 0x0000002c0400788c */ /* 0x000fd2000bf05270 */
[----:B------:R-:W-:Y:S05]  /*2360*/  BRA.U !UP0, `(.L_x_26532) ;  /* 0x0000000108487547 */ /* 0x000fea000b800000 */
.L_x_26506:
        /* <DEDUP_REMOVED lines=16> */
.L_x_26533:
[----:B------:R-:W-:Y:S01]  /*2470*/  PRMT R19, RZ, 0x7610, R19 ;  /* 0x00007610ff137816 */ /* 0x000fe20000000013 */
[----:B------:R-:W-:Y:S06]  /*2480*/  BRA `(.L_x_26507) ;  /* 0x00000000003c7947 */ /* 0x000fec0003800000 */
.L_x_26532:
        /* <DEDUP_REMOVED lines=8> */
.L_x_26535:
[----:B------:R-:W-:Y:S05]  /*2510*/  BSYNC.RECONVERGENT B0 ;  /* 0x0000000000007941 */ /* 0x000fea0003800200 */
.L_x_26534:
[----:B------:R-:W0:Y:S02]  /*2520*/  F2I.FTZ.TRUNC.NTZ R0, R0 ;  /* 0x0000000000007305 */ /* 0x000e24000021f100 */
[----:B0-----:R-:W-:Y:S01]  /*2530*/  PRMT R19, R0, 0x7610, R19 ;  /* 0x0000761000137816 */ /* 0x001fe20000000013 */
[----:B------:R-:W-:Y:S06]  /*2540*/  BRA `(.L_x_26507) ;  /* 0x00000000000c7947 */ /* 0x000fec0003800000 */
.L_x_26531:
[----:B------:R2:W5:Y:S01]  /*2550*/  LDG.E.U8 R19, desc[UR36][R2.64] ;  /* 0x0000002402137981 */ /* 0x000562000c1e1100 */
[----:B------:R-:W-:Y:S05]  /*2560*/  BRA `(.L_x_26507) ;  /* 0x0000000000047947 */ /* 0x000fea0003800000 */
.L_x_26530:
[----:B------:R1:W5:Y:S02]  /*2570*/  LDG.E.U8 R19, desc[UR36][R2.64] ;  /* 0x0000002402137981 */ /* 0x000364000c1e1100 */
.L_x_26507:
        /* <DEDUP_REMOVED lines=16> */
.L_x_26539:
[----:B------:R3:W5:Y:S01]  /*2680*/  LDG.E.U8 R0, desc[UR36][R2.64] ;  /* 0x0000002402007981 */ /* 0x000762000c1e1100 */
[----:B------:R-:W-:Y:S05]  /*2690*/  BRA `(.L_x_26541) ;  /* 0x0000000c004c7947 */ /* 0x000fea0003800000 */
.L_x_26538:
        /* <DEDUP_REMOVED lines=8> */
.L_x_26543:
[----:B------:R1:W5:Y:S01]  /*2720*/  LDG.E.U8 R0, desc[UR36][R2.64] ;  /* 0x0000002402007981 */ /* 0x000362000c1e1100 */
[----:B------:R-:W-:Y:S05]  /*2730*/  BRA `(.L_x_26541) ;  /* 0x0000000c00247947 */ /* 0x000fea0003800000 */
.L_x_26542:
[----:B------:R2:W5:Y:S01]  /*2740*/  LDG.E.U16 R0, desc[UR36][R2.64] ;  /* 0x0000002402007981 */ /* 0x000562000c1e1500 */
[----:B------:R-:W-:Y:S05]  /*2750*/  BRA `(.L_x_26541) ;  /* 0x0000000c001c7947 */ /* 0x000fea0003800000 */
.L_x_26537:
        /* <DEDUP_REMOVED lines=9> */
.L_x_26545:
[----:B------:R-:W2:Y:S02]  /*27f0*/  LDG.E.U16 R4, desc[UR36][R2.64] ;  /* 0x0000002402047981 */ /* 0x000ea4000c1e1500 */
[----:B--2---:R-:W-:-:S06]  /*2800*/  HADD2.F32 R4, -RZ, R4.H0_H0 ;  /* 0x20000004ff047230 */ /* 0x004fcc0000004100 */
[----:B------:R-:W0:Y:S02]  /*2810*/  F2I.FTZ.TRUNC.NTZ R4, R4 ;  /* 0x0000000400047305 */ /* 0x000e24000021f100 */
[----:B0-----:R-:W-:Y:S01]  /*2820*/  PRMT R0, R4, 0x7610, R0 ;  /* 0x0000761004007816 */ /* 0x001fe20000000000 */
[----:B------:R-:W-:Y:S06]  /*2830*/  BRA `(.L_x_26541) ;  /* 0x0000000800e47947 */ /* 0x000fec0003800000 */
.L_x_26544:
        /* <DEDUP_REMOVED lines=9> */
.L_x_26547:
[----:B------:R-:W2:Y:S02]  /*28d0*/  LDG.E.U16 R2, desc[UR36][R2.64] ;  /* 0x0000002402027981 */ /* 0x000ea4000c1e1500 */
[----:B--2---:R-:W-:-:S06]  /*28e0*/  HADD2.F32 R4, -RZ, R2.H0_H0 ;  /* 0x20000002ff047230 */ /* 0x004fcc0000004100 */
[----:B------:R-:W0:Y:S02]  /*28f0*/  F2I.FTZ.TRUNC.NTZ R4, R4 ;  /* 0x0000000400047305 */ /* 0x000e24000021f100 */
[----:B0-----:R-:W-:Y:S01]  /*2900*/  PRMT R0, R4, 0x7610, R0 ;  /* 0x0000761004007816 */ /* 0x001fe20000000000 */
[----:B------:R-:W-:Y:S06]  /*2910*/  BRA `(.L_x_26541) ;  /* 0x0000000800ac7947 */ /* 0x000fec0003800000 */
.L_x_26546:
[----:B------:R-:W2:Y:S02]  /*2920*/  LDG.E.64 R2, desc[UR36][R2.64] ;  /* 0x0000002402027981 */ /* 0x000ea4000c1e1b00 */
[----:B--2---:R0:W1:Y:S01]  /*2930*/  F2I.F64.TRUNC R0, R2 ;  /* 0x0000000200007311 */ /* 0x004062000030d100 */
[----:B------:R-:W-:Y:S05]  /*2940*/  BRA `(.L_x_26541) ;  /* 0x0000000800a07947 */ /* 0x000fea0003800000 */
.L_x_26536:
        /* <DEDUP_REMOVED lines=12> */
.L_x_26550:
[----:B------:R-:W2:Y:S02]  /*2a10*/  LDG.E.64 R2, desc[UR36][R2.64] ;  /* 0x0000002402027981 */ /* 0x000ea4000c1e1b00 */
[----:B--2---:R0:W1:Y:S01]  /*2a20*/  F2I.F64.TRUNC R0, R2 ;  /* 0x0000000200007311 */ /* 0x004062000030d100 */
[----:B------:R-:W-:Y:S05]  /*2a30*/  BRA `(.L_x_26541) ;  /* 0x0000000800647947 */ /* 0x000fea0003800000 */
.L_x_26549:
        /* <DEDUP_REMOVED lines=27> */
.L_x_26552:
        /* <DEDUP_REMOVED lines=14> */
.L_x_26551:
[----:B------:R-:W2:Y:S02]  /*2cd0*/  LDG.E.U16 R4, desc[UR36][R2.64] ;  /* 0x0000002402047981 */ /* 0x000ea4000c1e1500 */
[----:B--2---:R-:W-:-:S06]  /*2ce0*/  IMAD.U32 R4, R4, 0x10000, RZ ;  /* 0x0001000004047824 */ /* 0x004fcc00078e00ff */
[----:B------:R-:W0:Y:S02]  /*2cf0*/  F2I.FTZ.TRUNC.NTZ R4, R4 ;  /* 0x0000000400047305 */ /* 0x000e24000021f100 */
[----:B0-----:R-:W-:Y:S01]  /*2d00*/  PRMT R0, R4, 0x7610, R0 ;  /* 0x0000761004007816 */ /* 0x001fe20000000000 */
[----:B------:R-:W-:Y:S06]  /*2d10*/  BRA `(.L_x_26541) ;  /* 0x0000000400ac7947 */ /* 0x000fec0003800000 */
.L_x_26548:
        /* <DEDUP_REMOVED lines=10> */
.L_x_26555:
        /* <DEDUP_REMOVED lines=21> */
.L_x_26559:
[----:B------:R-:W-:Y:S05]  /*2f10*/  BSYNC.RECONVERGENT B1 ;  /* 0x0000000000017941 */ /* 0x000fea0003800200 */
.L_x_26558:
[----:B------:R-:W-:Y:S01]  /*2f20*/  IMAD.SHL.U32 R0, R0, 0x100000, RZ ;  /* 0x0010000000007824 */ /* 0x000fe200078e00ff */
[----:B------:R-:W-:-:S04]  /*2f30*/  LEA R2, R2, 0x3b800000, 0x17 ;  /* 0x3b80000002027811 */ /* 0x000fc800078eb8ff */
[----:B------:R-:W-:-:S07]  /*2f40*/  LOP3.LUT R4, R2, R0, R7, 0xfe, !PT ;  /* 0x0000000002047212 */ /* 0x000fce00078efe07 */
.L_x_26557:
[----:B------:R-:W-:Y:S05]  /*2f50*/  BSYNC.RECONVERGENT B0 ;  /* 0x0000000000007941 */ /* 0x000fea0003800200 */
.L_x_26556:
[----:B------:R-:W0:Y:S02]  /*2f60*/  F2I.FTZ.TRUNC.NTZ R4, R4 ;  /* 0x0000000400047305 */ /* 0x000e24000021f100 */
[----:B0-----:R-:W-:Y:S01]  /*2f70*/  PRMT R0, R4, 0x7610, R0 ;  /* 0x0000761004007816 */ /* 0x001fe20000000000 */
[----:B------:R-:W-:Y:S06]  /*2f80*/  BRA `(.L_x_26541) ;  /* 0x0000000400107947 */ /* 0x000fec0003800000 */
.L_x_26554:
        /* <DEDUP_REMOVED lines=21> */
.L_x_26563:
[----:B------:R-:W-:Y:S05]  /*30e0*/  BSYNC.RECONVERGENT B1 ;  /* 0x0000000000017941 */ /* 0x000fea0003800200 */
.L_x_26562:
[----:B------:R-:W-:Y:S01]  /*30f0*/  IMAD.SHL.U32 R0, R0, 0x200000, RZ ;  /* 0x0020000000007824 */ /* 0x000fe200078e00ff */
[----:B------:R-:W-:-:S04]  /*3100*/  LEA R2, R2, 0x37800000, 0x17 ;  /* 0x3780000002027811 */ /* 0x000fc800078eb8ff */
[----:B------:R-:W-:-:S07]  /*3110*/  LOP3.LUT R4, R2, R0, R7, 0xfe, !PT ;  /* 0x0000000002047212 */ /* 0x000fce00078efe07 */
.L_x_26561:
[----:B------:R-:W-:Y:S05]  /*3120*/  BSYNC.RECONVERGENT B0 ;  /* 0x0000000000007941 */ /* 0x000fea0003800200 */
.L_x_26560:
[----:B------:R-:W0:Y:S02]  /*3130*/  F2I.FTZ.TRUNC.NTZ R4, R4 ;  /* 0x0000000400047305 */ /* 0x000e24000021f100 */
[----:B0-----:R-:W-:Y:S01]  /*3140*/  PRMT R0, R4, 0x7610, R0 ;  /* 0x0000761004007816 */ /* 0x001fe20000000000 */
[----:B------:R-:W-:Y:S06]  /*3150*/  BRA `(.L_x_26541) ;  /* 0x00000000009c7947 */ /* 0x000fec0003800000 */
.L_x_26553:
[----:B------:R-:W-:-:S09]  /*3160*/  UISETP.NE.AND UP0, UPT, UR4, 0x1c, UPT ;  /* 0x0000001c0400788c */ /* 0x000fd2000bf05270 */
[----:B------:R-:W-:Y:S05]  /*3170*/  BRA.U !UP0, `(.L_x_26564) ;  /* 0x0000000108907547 */ /* 0x000fea000b800000 */
[----:B------:R-:W-:-:S09]  /*3180*/  UISETP.NE.AND UP0, UPT, UR4, 0x1d, UPT ;  /* 0x0000001d0400788c */ /* 0x000fd2000bf05270 */
[----:B------:R-:W-:Y:S05]  /*3190*/  BRA.U !UP0, `(.L_x_26565) ;  /* 0x0000000108807547 */ /* 0x000fea000b800000 */
[----:B------:R-:W-:-:S09]  /*31a0*/  UISETP.NE.AND UP0, UPT, UR4, 0x2c, UPT ;  /* 0x0000002c0400788c */ /* 0x000fd2000bf05270 */
[----:B------:R-:W-:Y:S05]  /*31b0*/  BRA.U !UP0, `(.L_x_26566) ;  /* 0x0000000108487547 */ /* 0x000fea000b800000 */
.L_x_26540:
        /* <DEDUP_REMOVED lines=16> */
.L_x_26567:
[----:B------:R-:W-:Y:S01]  /*32c0*/  PRMT R0, RZ, 0x7610, R0 ;  /* 0x00007610ff007816 */ /* 0x000fe20000000000 */
[----:B------:R-:W-:Y:S06]  /*32d0*/  BRA `(.L_x_26541) ;  /* 0x00000000003c7947 */ /* 0x000fec0003800000 */
.L_x_26566:
        /* <DEDUP_REMOVED lines=8> */
.L_x_26569:
[----:B------:R-:W-:Y:S05]  /*3360*/  BSYNC.RECONVERGENT B0 ;  /* 0x0000000000007941 */ /* 0x000fea0003800200 */
.L_x_26568:
[----:B------:R-:W0:Y:S02]  /*3370*/  F2I.FTZ.TRUNC.NTZ R4, R4 ;  /* 0x0000000400047305 */ /* 0x000e24000021f100 */
[----:B0-----:R-:W-:Y:S01]  /*3380*/  PRMT R0, R4, 0x7610, R0 ;  /* 0x0000761004007816 */ /* 0x001fe20000000000 */
[----:B------:R-:W-:Y:S06]  /*3390*/  BRA `(.L_x_26541) ;  /* 0x00000000000c7947 */ /* 0x000fec0003800000 */
.L_x_26565:
[----:B------:R0:W5:Y:S01]  /*33a0*/  LDG.E.U8 R0, desc[UR36][R2.64] ;  /* 0x0000002402007981 */ /* 0x000162000c1e1100 */
[----:B------:R-:W-:Y:S05]  /*33b0*/  BRA `(.L_x_26541) ;  /* 0x0000000000047947 */ /* 0x000fea0003800000 */
.L_x_26564:
[----:B------:R0:W5:Y:S02]  /*33c0*/  LDG.E.U8 R0, desc[UR36][R2.64] ;  /* 0x0000002402007981 */ /* 0x000164000c1e1100 */
.L_x_26541:
[----:B------:R-:W0:Y:S01]  /*33d0*/  LDCU.64 UR6, c[0x0][0x5e8] ;  /* 0x0000bd00ff0677ac */ /* 0x000e220008000a00 */
[----:B-1--45:R-:W-:Y:S01]  /*33e0*/  LOP3.LUT P1, RZ, R19, 0xff, R0, 0xc8, !PT ;  /* 0x000000ff13ff7812 */ /* 0x032fe2000782c800 */
[----:B------:R-:W-:Y:S01]  /*33f0*/  BSSY.RECONVERGENT B6, `(.L_x_26570) ;  /* 0x00000d3000067945 */ /* 0x000fe20003800200 */
[----:B------:R-:W-:Y:S02]  /*3400*/  UPRMT UR4, UR43, 0x9910, URZ ;  /* 0x000099102b047896 */ /* 0x000fe400080000ff */
[----:B------:R-:W-:Y:S02]  /*3410*/  SEL R4, RZ, 0x1, !P1 ;  /* 0x00000001ff047807 */ /* 0x000fe40004800000 */
[----:B------:R-:W-:Y:S01]  /*3420*/  UISETP.GT.AND UP0, UPT, UR4, 0x9, UPT ;  /* 0x000000090400788c */ /* 0x000fe2000bf04270 */
[----:B0-23--:R-:W-:-:S04]  /*3430*/  IADD3 R2, P0, PT, R16, UR6, RZ ;  /* 0x0000000610027c10 */ /* 0x00dfc8000ff1e0ff */
        /* <DEDUP_REMOVED lines=12> */
.L_x_26574:
[----:B------:R1:W-:Y:S01]  /*3500*/  STG.E.U8 desc[UR36][R2.64], R4 ;  /* 0x0000000402007986 */ /* 0x0003e2000c101124 */
[----:B------:R-:W-:Y:S05]  /*3510*/  BRA `(.L_x_26576) ;  /* 0x0000000c00007947 */ /* 0x000fea0003800000 */
.L_x_26573:
        /* <DEDUP_REMOVED lines=9> */
.L_x_26578:
[----:B------:R3:W-:Y:S01]  /*35b0*/  STG.E desc[UR36][R2.64], R4 ;  /* 0x0000000402007986 */ /* 0x0007e2000c101924 */
[----:B------:R-:W-:Y:S05]  /*35c0*/  BRA `(.L_x_26576) ;  /* 0x0000000800d47947 */ /* 0x000fea0003800000 */
.L_x_26577:
[----:B------:R2:W-:Y:S01]  /*35d0*/  STG.E.U16 desc[UR36][R2.64], R4 ;  /* 0x0000000402007986 */ /* 0x0005e2000c101524 */
[----:B------:R-:W-:Y:S05]  /*35e0*/  BRA `(.L_x_26576) ;  /* 0x0000000800cc7947 */ /* 0x000fea0003800000 */
.L_x_26572:
        /* <DEDUP_REMOVED lines=9> */
.L_x_26580:
[----:B------:R-:W-:-:S04]  /*3680*/  I2FP.F32.U32 R0, R4 ;  /* 0x0000000400007245 */ /* 0x000fc80000201000 */
[----:B------:R-:W-:-:S05]  /*3690*/  F2FP.F16.F32.PACK_AB R0, RZ, R0 ;  /* 0x00000000ff00723e */ /* 0x000fca00000000ff */
[----:B------:R0:W-:Y:S01]  /*36a0*/  STG.E.U16 desc[UR36][R2.64], R0 ;  /* 0x0000000002007986 */ /* 0x0001e2000c101524 */
[----:B------:R-:W-:Y:S05]  /*36b0*/  BRA `(.L_x_26576) ;  /* 0x0000000800987947 */ /* 0x000fea0003800000 */
.L_x_26579:
        /* <DEDUP_REMOVED lines=10> */
.L_x_26582:
[----:B------:R-:W-:-:S04]  /*3760*/  I2FP.F32.U32 R4, R4 ;  /* 0x0000000400047245 */ /* 0x000fc80000201000 */
[----:B------:R-:W-:-:S04]  /*3770*/  F2FP.F16.F32.PACK_AB R5, RZ, R4 ;  /* 0x00000004ff05723e */ /* 0x000fc800000000ff */
[----:B------:R-:W-:-:S05]  /*3780*/  PRMT R5, R5, 0x5410, RZ ;  /* 0x0000541005057816 */ /* 0x000fca00000000ff */
[----:B------:R0:W-:Y:S01]  /*3790*/  STG.E desc[UR36][R2.64], R5 ;  /* 0x0000000502007986 */ /* 0x0001e2000c101924 */
[----:B------:R-:W-:Y:S05]  /*37a0*/  BRA `(.L_x_26576) ;  /* 0x00000008005c7947 */ /* 0x000fea0003800000 */
.L_x_26581:
[----:B------:R-:W0:Y:S02]  /*37b0*/  I2F.F64.U32 R4, R4 ;  /* 0x0000000400047312 */ /* 0x000e240000201800 */
[----:B0-----:R0:W-:Y:S01]  /*37c0*/  STG.E.64 desc[UR36][R2.64], R4 ;  /* 0x0000000402007986 */ /* 0x0011e2000c101b24 */
[----:B------:R-:W-:Y:S05]  /*37d0*/  BRA `(.L_x_26576) ;  /* 0x0000000800507947 */ /* 0x000fea0003800000 */
.L_x_26571:
        /* <DEDUP_REMOVED lines=10> */
.L_x_26585:
[----:B------:R-:W0:Y:S01]  /*3880*/  I2F.F64.U32 R4, R4 ;  /* 0x0000000400047312 */ /* 0x000e220000201800 */
[----:B------:R-:W-:-:S05]  /*3890*/  CS2R R6, SRZ ;  /* 0x0000000000067805 */ /* 0x000fca000001ff00 */
[----:B0-----:R0:W-:Y:S01]  /*38a0*/  STG.E.128 desc[UR36][R2.64], R4 ;  /* 0x0000000402007986 */ /* 0x0011e2000c101d24 */
[----:B------:R-:W-:Y:S05]  /*38b0*/  BRA `(.L_x_26576) ;  /* 0x0000000800187947 */ /* 0x000fea0003800000 */
.L_x_26584:
        /* <DEDUP_REMOVED lines=17> */
.L_x_26589:
[----:B------:R-:W-:Y:S05]  /*39d0*/  BSYNC.RECONVERGENT B0 ;  /* 0x0000000000007941 */ /* 0x000fea0003800200 */
.L_x_26588:
[----:B------:R0:W-:Y:S01]  /*39e0*/  STG.E.U8 desc[UR36][R2.64], R5 ;  /* 0x0000000502007986 */ /* 0x0001e2000c101124 */
[----:B------:R-:W-:Y:S05]  /*39f0*/  BRA `(.L_x_26576) ;  /* 0x0000000400c87947 */ /* 0x000fea0003800000 */
.L_x_26587:
        /* <DEDUP_REMOVED lines=16> */
.L_x_26586:
[----:B------:R-:W-:-:S04]  /*3b00*/  I2FP.F32.U32 R0, R4 ;  /* 0x0000000400007245 */ /* 0x000fc80000201000 */
[----:B------:R-:W-:-:S05]  /*3b10*/  F2FP.BF16.F32.PACK_AB R0, RZ, R0 ;  /* 0x00000000ff00723e */ /* 0x000fca00000010ff */
[----:B------:R0:W-:Y:S01]  /*3b20*/  STG.E.U16 desc[UR36][R2.64], R0 ;  /* 0x0000000002007986 */ /* 0x0001e2000c101524 */
[----:B------:R-:W-:Y:S05]  /*3b30*/  BRA `(.L_x_26576) ;  /* 0x0000000400787947 */ /* 0x000fea0003800000 */
.L_x_26583:
        /* <DEDUP_REMOVED lines=10> */
.L_x_26592:
        /* <DEDUP_REMOVED lines=12> */
.L_x_26595:
[----:B------:R-:W-:-:S04]  /*3ca0*/  SHF.R.U32.HI R0, RZ, 0x14, R5 ;  /* 0x00000014ff007819 */ /* 0x000fc80000011605 */
[----:B------:R-:W-:-:S04]  /*3cb0*/  LOP3.LUT R0, R0, 0x1, RZ, 0xc0, !PT ;  /* 0x0000000100007812 */ /* 0x000fc800078ec0ff */
[----:B------:R-:W-:-:S04]  /*3cc0*/  IADD3 R0, PT, PT, R5, 0x487ffff, R0 ;  /* 0x0487ffff05007810 */ /* 0x000fc80007ffe000 */
[----:B------:R-:W-:-:S04]  /*3cd0*/  SHF.R.U32.HI R0, RZ, 0x14, R0 ;  /* 0x00000014ff007819 */ /* 0x000fc80000011600 */
[----:B------:R-:W-:-:S07]  /*3ce0*/  LOP3.LUT R4, R0, 0xff, RZ, 0xc0, !PT ;  /* 0x000000ff00047812 */ /* 0x000fce00078ec0ff */
.L_x_26596:
[----:B------:R-:W-:-:S07]  /*3cf0*/  PRMT R0, R4, 0x7610, R0 ;  /* 0x0000761004007816 */ /* 0x000fce0000000000 */
.L_x_26594:
[----:B------:R-:W-:Y:S05]  /*3d00*/  BSYNC.RECONVERGENT B0 ;  /* 0x0000000000007941 */ /* 0x000fea0003800200 */
.L_x_26593:
[----:B------:R0:W-:Y:S01]  /*3d10*/  STG.E.U8 desc[UR36][R2.64], R0 ;  /* 0x0000000002007986 */ /* 0x0001e2000c101124 */
[----:B------:R-:W-:Y:S05]  /*3d20*/  BRA `(.L_x_26576) ;  /* 0x0000000000fc7947 */ /* 0x000fea0003800000 */
.L_x_26591:
        /* <DEDUP_REMOVED lines=12> */
.L_x_26599:
[----:B------:R-:W-:-:S04]  /*3df0*/  SHF.R.U32.HI R0, RZ, 0x15, R5 ;  /* 0x00000015ff007819 */ /* 0x000fc80000011605 */
[----:B------:R-:W-:-:S04]  /*3e00*/  LOP3.LUT R0, R0, 0x1, RZ, 0xc0, !PT ;  /* 0x0000000100007812 */ /* 0x000fc800078ec0ff */
[----:B------:R-:W-:-:S04]  /*3e10*/  IADD3 R0, PT, PT, R5, 0x88fffff, R0 ;  /* 0x088fffff05007810 */ /* 0x000fc80007ffe000 */
[----:B------:R-:W-:-:S04]  /*3e20*/  SHF.R.U32.HI R0, RZ, 0x15, R0 ;  /* 0x00000015ff007819 */ /* 0x000fc80000011600 */
[----:B------:R-:W-:-:S07]  /*3e30*/  LOP3.LUT R4, R0, 0xff, RZ, 0xc0, !PT ;  /* 0x000000ff00047812 */ /* 0x000fce00078ec0ff */
.L_x_26600:
[----:B------:R-:W-:-:S07]  /*3e40*/  PRMT R0, R4, 0x7610, R0 ;  /* 0x0000761004007816 */ /* 0x000fce0000000000 */
.L_x_26598:
[----:B------:R-:W-:Y:S05]  /*3e50*/  BSYNC.RECONVERGENT B0 ;  /* 0x0000000000007941 */ /* 0x000fea0003800200 */
.L_x_26597:
[----:B------:R0:W-:Y:S01]  /*3e60*/  STG.E.U8 desc[UR36][R2.64], R0 ;  /* 0x0000000002007986 */ /* 0x0001e2000c101124 */
[----:B------:R-:W-:Y:S05]  /*3e70*/  BRA `(.L_x_26576) ;  /* 0x0000000000a87947 */ /* 0x000fea0003800000 */
.L_x_26590:
[----:B------:R-:W-:-:S09]  /*3e80*/  UISETP.NE.AND UP0, UPT, UR4, 0x1c, UPT ;  /* 0x0000001c0400788c */ /* 0x000fd2000bf05270 */
[----:B------:R-:W-:Y:S05]  /*3e90*/  BRA.U !UP0, `(.L_x_26601) ;  /* 0x00000001089c7547 */ /* 0x000fea000b800000 */
[----:B------:R-:W-:-:S09]  /*3ea0*/  UISETP.NE.AND UP0, UPT, UR4, 0x1d, UPT ;  /* 0x0000001d0400788c */ /* 0x000fd2000bf05270 */
[----:B------:R-:W-:Y:S05]  /*3eb0*/  BRA.U !UP0, `(.L_x_26602) ;  /* 0x0000000108887547 */ /* 0x000fea000b800000 */
[----:B------:R-:W-:-:S09]  /*3ec0*/  UISETP.NE.AND UP0, UPT, UR4, 0x2c, UPT ;  /* 0x0000002c0400788c */ /* 0x000fd2000bf05270 */
[----:B------:R-:W-:Y:S05]  /*3ed0*/  BRA.U !UP0, `(.L_x_26603) ;  /* 0x0000000108447547 */ /* 0x000fea000b800000 */
.L_x_26575:
        /* <DEDUP_REMOVED lines=16> */
.L_x_26604:
[----:B------:R-:W-:Y:S05]  /*3fe0*/  BRA `(.L_x_26576) ;  /* 0x00000000004c7947 */ /* 0x000fea0003800000 */
.L_x_26603:
        /* <DEDUP_REMOVED lines=15> */
.L_x_26602:
[----:B------:R-:W-:-:S05]  /*40e0*/  MOV R5, RZ ;  /* 0x000000ff00057202 */ /* 0x000fca0000000f00 */
[----:B------:R0:W-:Y:S01]  /*40f0*/  STG.E.64 desc[UR36][R2.64], R4 ;  /* 0x0000000402007986 */ /* 0x0001e2000c101b24 */
[----:B------:R-:W-:Y:S05]  /*4100*/  BRA `(.L_x_26576) ;  /* 0x0000000000047947 */ /* 0x000fea0003800000 */
.L_x_26601:
[----:B------:R0:W-:Y:S02]  /*4110*/  STG.E desc[UR36][R2.64], R4 ;  /* 0x0000000402007986 */ /* 0x0001e4000c101924 */
.L_x_26576:
[----:B------:R-:W-:Y:S05]  /*4120*/  BSYNC.RECONVERGENT B6 ;  /* 0x0000000000067941 */ /* 0x000fea0003800200 */
.L_x_26570:
[----:B------:R-:W-:-:S07]  /*4130*/  VIADD R17, R17, 0x80 ;  /* 0x0000008011117836 */ /* 0x000fce0000000000 */
.L_x_26500:
[----:B------:R-:W-:Y:S05]  /*4140*/  BSYNC.RECONVERGENT B7 ;  /* 0x0000000000077941 */ /* 0x000fea0003800200 */
.L_x_26499:
        /* <DEDUP_REMOVED lines=358> */
.L_x_26607:
        /* <DEDUP_REMOVED lines=16> */
.L_x_26611:
[----:B------:R0:W5:Y:S01]  /*58b0*/  LDG.E.U8 R19, desc[UR36][R2.64] ;  /* 0x0000002402137981 */ /* 0x000162000c1e1100 */
[----:B------:R-:W-:Y:S05]  /*58c0*/  BRA `(.L_x_26613) ;  /* 0x0000000c004c7947 */ /* 0x000fea0003800000 */
.L_x_26610:
        /* <DEDUP_REMOVED lines=8> */
.L_x_26615:
[----:B------:R0:W5:Y:S01]  /*5950*/  LDG.E.U8 R19, desc[UR36][R2.64] ;  /* 0x0000002402137981 */ /* 0x000162000c1e1100 */
[----:B------:R-:W-:Y:S05]  /*5960*/  BRA `(.L_x_26613) ;  /* 0x0000000c00247947 */ /* 0x000fea0003800000 */
.L_x_26614:
[----:B------:R0:W5:Y:S01]  /*5970*/  LDG.E.U16 R19, desc[UR36][R2.64] ;  /* 0x0000002402137981 */ /* 0x000162000c1e1500 */
[----:B------:R-:W-:Y:S05]  /*5980*/  BRA `(.L_x_26613) ;  /* 0x0000000c001c7947 */ /* 0x000fea0003800000 */
.L_x_26609:
        /* <DEDUP_REMOVED lines=9> */
.L_x_26617:
[----:B------:R-:W2:Y:S02]  /*5a20*/  LDG.E.U16 R0, desc[UR36][R2.64] ;  /* 0x0000002402007981 */ /* 0x000ea4000c1e1500 */
[----:B--2---:R-:W-:-:S06]  /*5a30*/  HADD2.F32 R0, -RZ, R0.H0_H0 ;  /* 0x20000000ff007230 */ /* 0x004fcc0000004100 */
[----:B------:R-:W0:Y:S02]  /*5a40*/  F2I.FTZ.TRUNC.NTZ R0, R0 ;  /* 0x0000000000007305 */ /* 0x000e24000021f100 */
[----:B0-----:R-:W-:Y:S01]  /*5a50*/  PRMT R19, R0, 0x7610, R19 ;  /* 0x0000761000137816 */ /* 0x001fe20000000013 */
[----:B------:R-:W-:Y:S06]  /*5a60*/  BRA `(.L_x_26613) ;  /* 0x0000000800e47947 */ /* 0x000fec0003800000 */
.L_x_26616:
        /* <DEDUP_REMOVED lines=9> */
.L_x_26619:
[----:B------:R-:W2:Y:S02]  /*5b00*/  LDG.E.U16 R2, desc[UR36][R2.64] ;  /* 0x0000002402027981 */ /* 0x000ea4000c1e1500 */
[----:B--2---:R-:W-:-:S06]  /*5b10*/  HADD2.F32 R0, -RZ, R2.H0_H0 ;  /* 0x20000002ff007230 */ /* 0x004fcc0000004100 */
[----:B------:R-:W0:Y:S02]  /*5b20*/  F2I.FTZ.TRUNC.NTZ R0, R0 ;  /* 0x0000000000007305 */ /* 0x000e24000021f100 */
[----:B0-----:R-:W-:Y:S01]  /*5b30*/  PRMT R19, R0, 0x7610, R19 ;  /* 0x0000761000137816 */ /* 0x001fe20000000013 */
[----:B------:R-:W-:Y:S06]  /*5b40*/  BRA `(.L_x_26613) ;  /* 0x0000000800ac7947 */ /* 0x000fec0003800000 */
.L_x_26618:
[----:B------:R-:W2:Y:S02]  /*5b50*/  LDG.E.64 R2, desc[UR36][R2.64] ;  /* 0x0000002402027981 */ /* 0x000ea4000c1e1b00 */
[----:B--2---:R0:W1:Y:S01]  /*5b60*/  F2I.F64.TRUNC R19, R2 ;  /* 0x0000000200137311 */ /* 0x004062000030d100 */
[----:B------:R-:W-:Y:S05]  /*5b70*/  BRA `(.L_x_26613) ;  /* 0x0000000800a07947 */ /* 0x000fea0003800000 */
.L_x_26608:
        /* <DEDUP_REMOVED lines=12> */
.L_x_26622:
[----:B------:R-:W2:Y:S02]  /*5c40*/  LDG.E.64 R2, desc[UR36][R2.64] ;  /* 0x0000002402027981 */ /* 0x000ea4000c1e1b00 */
[----:B--2---:R0:W1:Y:S01]  /*5c50*/  F2I.F64.TRUNC R19, R2 ;  /* 0x0000000200137311 */ /* 0x004062000030d100 */
[----:B------:R-:W-:Y:S05]  /*5c60*/  BRA `(.L_x_26613) ;  /* 0x0000000800647947 */ /* 0x000fea0003800000 */
.L_x_26621:
        /* <DEDUP_REMOVED lines=27> */
.L_x_26624:
        /* <DEDUP_REMOVED lines=14> */
.L_x_26623:
[----:B------:R-:W2:Y:S02]  /*5f00*/  LDG.E.U16 R0, desc[UR36][R2.64] ;  /* 0x0000002402007981 */ /* 0x000ea4000c1e1500 */
[----:B--2---:R-:W-:-:S06]  /*5f10*/  IMAD.U32 R0, R0, 0x10000, RZ ;  /* 0x0001000000007824 */ /* 0x004fcc00078e00ff */
[----:B------:R-:W0:Y:S02]  /*5f20*/  F2I.FTZ.TRUNC.NTZ R0, R0 ;  /* 0x0000000000007305 */ /* 0x000e24000021f100 */
[----:B0-----:R-:W-:Y:S01]  /*5f30*/  PRMT R19, R0, 0x7610, R19 ;  /* 0x0000761000137816 */ /* 0x001fe20000000013 */
[----:B------:R-:W-:Y:S06]  /*5f40*/  BRA `(.L_x_26613) ;  /* 0x0000000400ac7947 */ /* 0x000fec0003800000 */
.L_x_26620:
        /* <DEDUP_REMOVED lines=10> */
.L_x_26627:
        /* <DEDUP_REMOVED lines=21> */
.L_x_26631:
[----:B------:R-:W-:Y:S05]  /*6140*/  BSYNC.RECONVERGENT B1 ;  /* 0x0000000000017941 */ /* 0x000fea0003800200 */
.L_x_26630:
[----:B------:R-:W-:Y:S01]  /*6150*/  IMAD.SHL.U32 R0, R0, 0x100000, RZ ;  /* 0x0010000000007824 */ /* 0x000fe200078e00ff */
[----:B------:R-:W-:-:S04]  /*6160*/  LEA R2, R2, 0x3b800000, 0x17 ;  /* 0x3b80000002027811 */ /* 0x000fc800078eb8ff */
[----:B------:R-:W-:-:S07]  /*6170*/  LOP3.LUT R0, R2, R0, R7, 0xfe, !PT ;  /* 0x0000000002007212 */ /* 0x000fce00078efe07 */
.L_x_26629:
[----:B------:R-:W-:Y:S05]  /*6180*/  BSYNC.RECONVERGENT B0 ;  /* 0x0000000000007941 */ /* 0x000fea0003800200 */
.L_x_26628:
[----:B------:R-:W0:Y:S02]  /*6190*/  F2I.FTZ.TRUNC.NTZ R0, R0 ;  /* 0x0000000000007305 */ /* 0x000e24000021f100 */
[----:B0-----:R-:W-:Y:S01]  /*61a0*/  PRMT R19, R0, 0x7610, R19 ;  /* 0x0000761000137816 */ /* 0x001fe20000000013 */
[----:B------:R-:W-:Y:S06]  /*61b0*/  BRA `(.L_x_26613) ;  /* 0x0000000400107947 */ /* 0x000fec0003800000 */
.L_x_26626:
        /* <DEDUP_REMOVED lines=21> */
.L_x_26635:
[----:B------:R-:W-:Y:S05]  /*6310*/  BSYNC.RECONVERGENT B1 ;  /* 0x0000000000017941 */ /* 0x000fea0003800200 */
.L_x_26634:
[----:B------:R-:W-:Y:S01]  /*6320*/  IMAD.SHL.U32 R0, R0, 0x200000, RZ ;  /* 0x0020000000007824 */ /* 0x000fe200078e00ff */
[----:B------:R-:W-:-:S04]  /*6330*/  LEA R2, R2, 0x37800000, 0x17 ;  /* 0x3780000002027811 */ /* 0x000fc800078eb8ff */
[----:B------:R-:W-:-:S07]  /*6340*/  LOP3.LUT R0, R2, R0, R7, 0xfe, !PT ;  /* 0x0000000002007212 */ /* 0x000fce00078efe07 */
.L_x_26633:
[----:B------:R-:W-:Y:S05]  /*6350*/  BSYNC.RECONVERGENT B0 ;  /* 0x0000000000007941 */ /* 0x000fea0003800200 */
.L_x_26632:
[----:B------:R-:W0:Y:S02]  /*6360*/  F2I.FTZ.TRUNC.NTZ R0, R0 ;  /* 0x0000000000007305 */ /* 0x000e24000021f100 */
[----:B0-----:R-:W-:Y:S01]  /*6370*/  PRMT R19, R0, 0x7610, R19 ;  /* 0x0000761000137816 */ /* 0x001fe20000000013 */
[----:B------:R-:W-:Y:S06]  /*6380*/  BRA `(.L_x_26613) ;  /* 0x00000000009c7947 */ /* 0x000fec0003800000 */
.L_x_26625:
        /* <DEDUP_REMOVED lines=14> */
.L_x_26639:
[----:B------:R-:W-:Y:S05]  /*6470*/  BSYNC.RECONVERGENT B0 ;  /* 0x0000000000007941 */ /* 0x000fea0003800200 */
.L_x_26638:
[----:B------:R-:W0:Y:S02]  /*6480*/  F2I.FTZ.TRUNC.NTZ R0, R0 ;  /* 0x0000000000007305 */ /* 0x000e24000021f100 */
[----:B0-----:R-:W-:Y:S01]  /*6490*/  PRMT R19, R0, 0x7610, R19 ;  /* 0x0000761000137816 */ /* 0x001fe20000000013 */
[----:B------:R-:W-:Y:S06]  /*64a0*/  BRA `(.L_x_26613) ;  /* 0x0000000000547947 */ /* 0x000fec0003800000 */
.L_x_26612:
        /* <DEDUP_REMOVED lines=16> */
.L_x_26640:
[----:B------:R-:W-:Y:S01]  /*65b0*/  PRMT R19, RZ, 0x7610, R19 ;  /* 0x00007610ff137816 */ /* 0x000fe20000000013 */
[----:B------:R-:W-:Y:S06]  /*65c0*/  BRA `(.L_x_26613) ;  /* 0x00000000000c7947 */ /* 0x000fec0003800000 */
.L_x_26637:
[----:B------:R4:W5:Y:S01]  /*65d0*/  LDG.E.U8 R19, desc[UR36][R2.64] ;  /* 0x0000002402137981 */ /* 0x000962000c1e1100 */
[----:B------:R-:W-:Y:S05]  /*65e0*/  BRA `(.L_x_26613) ;  /* 0x0000000000047947 */ /* 0x000fea0003800000 */
.L_x_26636:
[----:B------:R3:W5:Y:S02]  /*65f0*/  LDG.E.U8 R19, desc[UR36][R2.64] ;  /* 0x0000002402137981 */ /* 0x000764000c1e1100 */
.L_x_26613:
        /* <DEDUP_REMOVED lines=16> */
.L_x_26644:
[----:B------:R0:W5:Y:S01]  /*6700*/  LDG.E.U8 R0, desc[UR36][R2.64] ;  /* 0x0000002402007981 */ /* 0x000162000c1e1100 */
[----:B------:R-:W-:Y:S05]  /*6710*/  BRA `(.L_x_26646) ;  /* 0x0000000c004c7947 */ /* 0x000fea0003800000 */
.L_x_26643:
        /* <DEDUP_REMOVED lines=8> */
.L_x_26648:
[----:B------:R0:W5:Y:S01]  /*67a0*/  LDG.E.U8 R0, desc[UR36][R2.64] ;  /* 0x0000002402007981 */ /* 0x000162000c1e1100 */
[----:B------:R-:W-:Y:S05]  /*67b0*/  BRA `(.L_x_26646) ;  /* 0x0000000c00247947 */ /* 0x000fea0003800000 */
.L_x_26647:
[----:B------:R0:W5:Y:S01]  /*67c0*/  LDG.E.U16 R0, desc[UR36][R2.64] ;  /* 0x0000002402007981 */ /* 0x000162000c1e1500 */
[----:B------:R-:W-:Y:S05]  /*67d0*/  BRA `(.L_x_26646) ;  /* 0x0000000c001c7947 */ /* 0x000fea0003800000 */
.L_x_26642:
        /* <DEDUP_REMOVED lines=9> */
.L_x_26650:
[----:B------:R-:W2:Y:S02]  /*6870*/  LDG.E.U16 R4, desc[UR36][R2.64] ;  /* 0x0000002402047981 */ /* 0x000ea4000c1e1500 */
[----:B--2---:R-:W-:-:S06]  /*6880*/  HADD2.F32 R4, -RZ, R4.H0_H0 ;  /* 0x20000004ff047230 */ /* 0x004fcc0000004100 */
[----:B------:R-:W0:Y:S02]  /*6890*/  F2I.FTZ.TRUNC.NTZ R4, R4 ;  /* 0x0000000400047305 */ /* 0x000e24000021f100 */
[----:B0-----:R-:W-:Y:S01]  /*68a0*/  PRMT R0, R4, 0x7610, R0 ;  /* 0x0000761004007816 */ /* 0x001fe20000000000 */
[----:B------:R-:W-:Y:S06]  /*68b0*/  BRA `(.L_x_26646) ;  /* 0x0000000800e47947 */ /* 0x000fec0003800000 */
.L_x_26649:
        /* <DEDUP_REMOVED lines=9> */
.L_x_26652:
[----:B------:R-:W2:Y:S02]  /*6950*/  LDG.E.U16 R2, desc[UR36][R2.64] ;  /* 0x0000002402027981 */ /* 0x000ea4000c1e1500 */
[----:B--2---:R-:W-:-:S06]  /*6960*/  HADD2.F32 R4, -RZ, R2.H0_H0 ;  /* 0x20000002ff047230 */ /* 0x004fcc0000004100 */
[----:B------:R-:W0:Y:S02]  /*6970*/  F2I.FTZ.TRUNC.NTZ R4, R4 ;  /* 0x0000000400047305 */ /* 0x000e24000021f100 */
[----:B0-----:R-:W-:Y:S01]  /*6980*/  PRMT R0, R4, 0x7610, R0 ;  /* 0x0000761004007816 */ /* 0x001fe20000000000 */
[----:B------:R-:W-:Y:S06]  /*6990*/  BRA `(.L_x_26646) ;  /* 0x0000000800ac7947 */ /* 0x000fec0003800000 */
.L_x_26651:
[----:B------:R-:W2:Y:S02]  /*69a0*/  LDG.E.64 R2, desc[UR36][R2.64] ;  /* 0x0000002402027981 */ /* 0x000ea4000c1e1b00 */
[----:B--2---:R0:W2:Y:S01]  /*69b0*/  F2I.F64.TRUNC R0, R2 ;  /* 0x0000000200007311 */ /* 0x0040a2000030d100 */
[----:B------:R-:W-:Y:S05]  /*69c0*/  BRA `(.L_x_26646) ;  /* 0x0000000800a07947 */ /* 0x000fea0003800000 */
.L_x_26641:
        /* <DEDUP_REMOVED lines=12> */
.L_x_26655:
[----:B------:R-:W2:Y:S02]  /*6a90*/  LDG.E.64 R2, desc[UR36][R2.64] ;  /* 0x0000002402027981 */ /* 0x000ea4000c1e1b00 */
[----:B--2---:R0:W2:Y:S01]  /*6aa0*/  F2I.F64.TRUNC R0, R2 ;  /* 0x0000000200007311 */ /* 0x0040a2000030d100 */
[----:B------:R-:W-:Y:S05]  /*6ab0*/  BRA `(.L_x_26646) ;  /* 0x0000000800647947 */ /* 0x000fea0003800000 */
.L_x_26654:
        /* <DEDUP_REMOVED lines=27> */
.L_x_26657:
        /* <DEDUP_REMOVED lines=14> */
.L_x_26656:
[----:B------:R-:W2:Y:S02]  /*6d50*/  LDG.E.U16 R4, desc[UR36][R2.64] ;  /* 0x0000002402047981 */ /* 0x000ea4000c1e1500 */
[----:B--2---:R-:W-:-:S06]  /*6d60*/  IMAD.U32 R4, R4, 0x10000, RZ ;  /* 0x0001000004047824 */ /* 0x004fcc00078e00ff */
[----:B------:R-:W0:Y:S02]  /*6d70*/  F2I.FTZ.TRUNC.NTZ R4, R4 ;  /* 0x0000000400047305 */ /* 0x000e24000021f100 */
[----:B0-----:R-:W-:Y:S01]  /*6d80*/  PRMT R0, R4, 0x7610, R0 ;  /* 0x0000761004007816 */ /* 0x001fe20000000000 */
[----:B------:R-:W-:Y:S06]  /*6d90*/  BRA `(.L_x_26646) ;  /* 0x0000000400ac7947 */ /* 0x000fec0003800000 */
.L_x_26653:
        /* <DEDUP_REMOVED lines=10> */
.L_x_26660:
        /* <DEDUP_REMOVED lines=21> */
.L_x_26664:
[----:B------:R-:W-:Y:S05]  /*6f90*/  BSYNC.RECONVERGENT B1 ;  /* 0x0000000000017941 */ /* 0x000fea0003800200 */
.L_x_26663:
[----:B------:R-:W-:Y:S01]  /*6fa0*/  IMAD.SHL.U32 R0, R0, 0x100000, RZ ;  /* 0x0010000000007824 */ /* 0x000fe200078e00ff */
[----:B------:R-:W-:-:S04]  /*6fb0*/  LEA R2, R2, 0x3b800000, 0x17 ;  /* 0x3b80000002027811 */ /* 0x000fc800078eb8ff */
[----:B------:R-:W-:-:S07]  /*6fc0*/  LOP3.LUT R4, R2, R0, R7, 0xfe, !PT ;  /* 0x0000000002047212 */ /* 0x000fce00078efe07 */
.L_x_26662:
[----:B------:R-:W-:Y:S05]  /*6fd0*/  BSYNC.RECONVERGENT B0 ;  /* 0x0000000000007941 */ /* 0x000fea0003800200 */
.L_x_26661:
[----:B------:R-:W0:Y:S02]  /*6fe0*/  F2I.FTZ.TRUNC.NTZ R4, R4 ;  /* 0x0000000400047305 */ /* 0x000e24000021f100 */
[----:B0-----:R-:W-:Y:S01]  /*6ff0*/  PRMT R0, R4, 0x7610, R0 ;  /* 0x0000761004007816 */ /* 0x001fe20000000000 */
[----:B------:R-:W-:Y:S06]  /*7000*/  BRA `(.L_x_26646) ;  /* 0x0000000400107947 */ /* 0x000fec0003800000 */
.L_x_26659:
        /* <DEDUP_REMOVED lines=21> */
.L_x_26668:
[----:B------:R-:W-:Y:S05]  /*7160*/  BSYNC.RECONVERGENT B1 ;  /* 0x0000000000017941 */ /* 0x000fea0003800200 */
.L_x_26667:
[----:B------:R-:W-:Y:S02]  /*7170*/  SHF.L.U32 R0, R0, 0x15, RZ ;  /* 0x0000001500007819 */ /* 0x000fe400000006ff */
[----:B------:R-:W-:-:S04]  /*7180*/  LEA R2, R2, 0x37800000, 0x17 ;  /* 0x3780000002027811 */ /* 0x000fc800078eb8ff */
[----:B------:R-:W-:-:S07]  /*7190*/  LOP3.LUT R4, R2, R0, R7, 0xfe, !PT ;  /* 0x0000000002047212 */ /* 0x000fce00078efe07 */
.L_x_26666:
[----:B------:R-:W-:Y:S05]  /*71a0*/  BSYNC.RECONVERGENT B0 ;  /* 0x0000000000007941 */ /* 0x000fea0003800200 */
.L_x_26665:
[----:B------:R-:W0:Y:S02]  /*71b0*/  F2I.FTZ.TRUNC.NTZ R4, R4 ;  /* 0x0000000400047305 */ /* 0x000e24000021f100 */
[----:B0-----:R-:W-:Y:S01]  /*71c0*/  PRMT R0, R4, 0x7610, R0 ;  /* 0x0000761004007816 */ /* 0x001fe20000000000 */
[----:B------:R-:W-:Y:S06]  /*71d0*/  BRA `(.L_x_26646) ;  /* 0x00000000009c7947 */ /* 0x000fec0003800000 */
.L_x_26658:
        /* <DEDUP_REMOVED lines=14> */
.L_x_26672:
[----:B------:R-:W-:Y:S05]  /*72c0*/  BSYNC.RECONVERGENT B0 ;  /* 0x0000000000007941 */ /* 0x000fea0003800200 */
.L_x_26671:
[----:B------:R-:W0:Y:S02]  /*72d0*/  F2I.FTZ.TRUNC.NTZ R4, R4 ;  /* 0x0000000400047305 */ /* 0x000e24000021f100 */
[----:B0-----:R-:W-:Y:S01]  /*72e0*/  PRMT R0, R4, 0x7610, R0 ;  /* 0x0000761004007816 */ /* 0x001fe20000000000 */
[----:B------:R-:W-:Y:S06]  /*72f0*/  BRA `(.L_x_26646) ;  /* 0x0000000000547947 */ /* 0x000fec0003800000 */
.L_x_26645:
        /* <DEDUP_REMOVED lines=16> */
.L_x_26673:
[----:B------:R-:W-:Y:S01]  /*7400*/  PRMT R0, RZ, 0x7610, R0 ;  /* 0x00007610ff007816 */ /* 0x000fe20000000000 */
[----:B------:R-:W-:Y:S06]  /*7410*/  BRA `(.L_x_26646) ;  /* 0x00000000000c7947 */ /* 0x000fec0003800000 */
.L_x_26670:
[----:B------:R4:W5:Y:S01]  /*7420*/  LDG.E.U8 R0, desc[UR36][R2.64] ;  /* 0x0000002402007981 */ /* 0x000962000c1e1100 */
[----:B------:R-:W-:Y:S05]  /*7430*/  BRA `(.L_x_26646) ;  /* 0x0000000000047947 */ /* 0x000fea0003800000 */
.L_x_26669:
[----:B------:R0:W5:Y:S02]  /*7440*/  LDG.E.U8 R0, desc[UR36][R2.64] ;  /* 0x0000002402007981 */ /* 0x000164000c1e1100 */
.L_x_26646:
[----:B------:R-:W0:Y:S01]  /*7450*/  LDCU.64 UR6, c[0x0][0x5e8] ;  /* 0x0000bd00ff0677ac */ /* 0x000e220008000a00 */
[----:B-12--5:R-:W-:Y:S01]  /*7460*/  LOP3.LUT P1, RZ, R19, 0xff, R0, 0xc8, !PT ;  /* 0x000000ff13ff7812 */ /* 0x026fe2000782c800 */
[----:B------:R-:W-:Y:S01]  /*7470*/  BSSY.RECONVERGENT B6, `(.L_x_26674) ;  /* 0x00000d2000067945 */ /* 0x000fe20003800200 */
[----:B------:R-:W-:Y:S02]  /*7480*/  UPRMT UR4, UR43, 0x9910, URZ ;  /* 0x000099102b047896 */ /* 0x000fe400080000ff */
[----:B------:R-:W-:Y:S02]  /*7490*/  SEL R4, RZ, 0x1, !P1 ;  /* 0x00000001ff047807 */ /* 0x000fe40004800000 */
[----:B------:R-:W-:Y:S01]  /*74a0*/  UISETP.GT.AND UP0, UPT, UR4, 0x9, UPT ;  /* 0x000000090400788c */ /* 0x000fe2000bf04270 */
[----:B0--34-:R-:W-:-:S05]  /*74b0*/  IADD3 R2, P0, PT, R16, UR6, RZ ;  /* 0x0000000610027c10 */ /* 0x019fca000ff1e0ff */
        /* <DEDUP_REMOVED lines=12> */
.L_x_26678:
[----:B------:R4:W-:Y:S01]  /*7580*/  STG.E.U8 desc[UR36][R2.64], R4 ;  /* 0x0000000402007986 */ /* 0x0009e2000c101124 */
[----:B------:R-:W-:Y:S05]  /*7590*/  BRA `(.L_x_26680) ;  /* 0x0000000800fc7947 */ /* 0x000fea0003800000 */
.L_x_26677:
        /* <DEDUP_REMOVED lines=9> */
.L_x_26682:
[----:B------:R2:W-:Y:S01]  /*7630*/  STG.E desc[UR36][R2.64], R4 ;  /* 0x0000000402007986 */ /* 0x0005e2000c101924 */
[----:B------:R-:W-:Y:S05]  /*7640*/  BRA `(.L_x_26680) ;  /* 0x0000000800d07947 */ /* 0x000fea0003800000 */
.L_x_26681:
[----:B------:R0:W-:Y:S01]  /*7650*/  STG.E.U16 desc[UR36][R2.64], R4 ;  /* 0x0000000402007986 */ /* 0x0001e2000c101524 */
[----:B------:R-:W-:Y:S05]  /*7660*/  BRA `(.L_x_26680) ;  /* 0x0000000800c87947 */ /* 0x000fea0003800000 */
.L_x_26676:
        /* <DEDUP_REMOVED lines=9> */
.L_x_26684:
[----:B------:R-:W-:-:S04]  /*7700*/  I2FP.F32.U32 R0, R4 ;  /* 0x0000000400007245 */ /* 0x000fc80000201000 */
[----:B------:R-:W-:-:S05]  /*7710*/  F2FP.F16.F32.PACK_AB R0, RZ, R0 ;  /* 0x00000000ff00723e */ /* 0x000fca00000000ff */
[----:B------:R0:W-:Y:S01]  /*7720*/  STG.E.U16 desc[UR36][R2.64], R0 ;  /* 0x0000000002007986 */ /* 0x0001e2000c101524 */
[----:B------:R-:W-:Y:S05]  /*7730*/  BRA `(.L_x_26680) ;  /* 0x0000000800947947 */ /* 0x000fea0003800000 */
.L_x_26683:
        /* <DEDUP_REMOVED lines=10> */
.L_x_26686:
[----:B------:R-:W-:-:S04]  /*77e0*/  I2FP.F32.U32 R4, R4 ;  /* 0x0000000400047245 */ /* 0x000fc80000201000 */
[----:B------:R-:W-:-:S04]  /*77f0*/  F2FP.F16.F32.PACK_AB R5, RZ, R4 ;  /* 0x00000004ff05723e */ /* 0x000fc800000000ff */
[----:B------:R-:W-:-:S05]  /*7800*/  PRMT R5, R5, 0x5410, RZ ;  /* 0x0000541005057816 */ /* 0x000fca00000000ff */
[----:B------:R0:W-:Y:S01]  /*7810*/  STG.E desc[UR36][R2.64], R5 ;  /* 0x0000000502007986 */ /* 0x0001e2000c101924 */
[----:B------:R-:W-:Y:S05]  /*7820*/  BRA `(.L_x_26680) ;  /* 0x0000000800587947 */ /* 0x000fea0003800000 */
.L_x_26685:
[----:B------:R-:W0:Y:S02]  /*7830*/  I2F.F64.U32 R4, R4 ;  /* 0x0000000400047312 */ /* 0x000e240000201800 */
[----:B0-----:R0:W-:Y:S01]  /*7840*/  STG.E.64 desc[UR36][R2.64], R4 ;  /* 0x0000000402007986 */ /* 0x0011e2000c101b24 */
[----:B------:R-:W-:Y:S05]  /*7850*/  BRA `(.L_x_26680) ;  /* 0x00000008004c7947 */ /* 0x000fea0003800000 */
.L_x_26675:
        /* <DEDUP_REMOVED lines=12> */
.L_x_26690:
        /* <DEDUP_REMOVED lines=17> */
.L_x_26692:
[----:B------:R-:W-:Y:S05]  /*7a30*/  BSYNC.RECONVERGENT B0 ;  /* 0x0000000000007941 */ /* 0x000fea0003800200 */
.L_x_26691:
[----:B------:R0:W-:Y:S01]  /*7a40*/  STG.E.U8 desc[UR36][R2.64], R0 ;  /* 0x0000000002007986 */ /* 0x0001e2000c101124 */
[----:B------:R-:W-:Y:S05]  /*7a50*/  BRA `(.L_x_26680) ;  /* 0x0000000400cc7947 */ /* 0x000fea0003800000 */
.L_x_26689:
        /* <DEDUP_REMOVED lines=17> */
.L_x_26694:
[----:B------:R-:W-:Y:S05]  /*7b70*/  BSYNC.RECONVERGENT B0 ;  /* 0x0000000000007941 */ /* 0x000fea0003800200 */
.L_x_26693:
[----:B------:R0:W-:Y:S01]  /*7b80*/  STG.E.U8 desc[UR36][R2.64], R0 ;  /* 0x0000000002007986 */ /* 0x0001e2000c101124 */
[----:B------:R-:W-:Y:S05]  /*7b90*/  BRA `(.L_x_26680) ;  /* 0x00000004007c7947 */ /* 0x000fea0003800000 */
.L_x_26688:
        /* <DEDUP_REMOVED lines=21> */
.L_x_26696:
[----:B------:R-:W-:-:S05]  /*7cf0*/  MOV R5, RZ ;  /* 0x000000ff00057202 */ /* 0x000fca0000000f00 */
[----:B------:R0:W-:Y:S01]  /*7d00*/  STG.E.64 desc[UR36][R2.64], R4 ;  /* 0x0000000402007986 */ /* 0x0001e2000c101b24 */
[----:B------:R-:W-:Y:S05]  /*7d10*/  BRA `(.L_x_26680) ;  /* 0x00000004001c7947 */ /* 0x000fea0003800000 */
.L_x_26695:
[----:B------:R0:W-:Y:S01]  /*7d20*/  STG.E desc[UR36][R2.64], R4 ;  /* 0x0000000402007986 */ /* 0x0001e2000c101924 */
[----:B------:R-:W-:Y:S05]  /*7d30*/  BRA `(.L_x_26680) ;  /* 0x0000000400147947 */ /* 0x000fea0003800000 */
.L_x_26687:
        /* <DEDUP_REMOVED lines=8> */
.L_x_26698:
[----:B------:R-:W0:Y:S01]  /*7dc0*/  I2F.F64.U32 R4, R4 ;  /* 0x0000000400047312 */ /* 0x000e220000201800 */
[----:B------:R-:W-:-:S05]  /*7dd0*/  CS2R R6, SRZ ;  /* 0x0000000000067805 */ /* 0x000fca000001ff00 */
[----:B0-----:R0:W-:Y:S01]  /*7de0*/  STG.E.128 desc[UR36][R2.64], R4 ;  /* 0x0000000402007986 */ /* 0x0011e2000c101d24 */
[----:B------:R-:W-:Y:S05]  /*7df0*/  BRA `(.L_x_26680) ;  /* 0x0000000000e47947 */ /* 0x000fea0003800000 */
.L_x_26697:
[----:B------:R-:W-:-:S09]  /*7e00*/  UISETP.NE.AND UP0, UPT, UR4, 0xf, UPT ;  /* 0x0000000f0400788c */ /* 0x000fd2000bf05270 */
[----:B------:R-:W-:Y:S05]  /*7e10*/  BRA.U !UP0, `(.L_x_26699) ;  /* 0x0000000108d07547 */ /* 0x000fea000b800000 */
[----:B------:R-:W-:-:S09]  /*7e20*/  UISETP.NE.AND UP0, UPT, UR4, 0x17, UPT ;  /* 0x000000170400788c */ /* 0x000fd2000bf05270 */
[----:B------:R-:W-:Y:S05]  /*7e30*/  BRA.U !UP0, `(.L_x_26700) ;  /* 0x0000000108847547 */ /* 0x000fea000b800000 */
[----:B------:R-:W-:-:S09]  /*7e40*/  UISETP.NE.AND UP0, UPT, UR4, 0x18, UPT ;  /* 0x000000180400788c */ /* 0x000fd2000bf05270 */
[----:B------:R-:W-:Y:S05]  /*7e50*/  BRA.U !UP0, `(.L_x_26701) ;  /* 0x0000000108447547 */ /* 0x000fea000b800000 */
.L_x_26679:
        /* <DEDUP_REMOVED lines=16> */
.L_x_26702:
[----:B------:R-:W-:Y:S05]  /*7f60*/  BRA `(.L_x_26680) ;  /* 0x0000000000887947 */ /* 0x000fea0003800000 */
.L_x_26701:
        /* <DEDUP_REMOVED lines=11> */
.L_x_26704:
[----:B------:R-:W-:Y:S05]  /*8020*/  BSYNC.RECONVERGENT B0 ;  /* 0x0000000000007941 */ /* 0x000fea0003800200 */
.L_x_26703:
[----:B------:R0:W-:Y:S01]  /*8030*/  STG.E.U8 desc[UR36][R2.64], R5 ;  /* 0x0000000502007986 */ /* 0x0001e2000c101124 */
[----:B------:R-:W-:Y:S05]  /*8040*/  BRA `(.L_x_26680) ;  /* 0x0000000000507947 */ /* 0x000fea0003800000 */
.L_x_26700:
        /* <DEDUP_REMOVED lines=12> */
.L_x_26705:
[----:B------:R-:W-:Y:S01]  /*8110*/  IMAD.MOV.U32 R5, RZ, RZ, 0x7f ;  /* 0x0000007fff057424 */ /* 0x000fe200078e00ff */
[----:B------:R-:W-:-:S04]  /*8120*/  ISETP.GT.U32.AND P0, PT, R7, 0x7f800000, PT ;  /* 0x7f8000000700780c */ /* 0x000fc80003f04070 */
[----:B------:R-:W-:-:S05]  /*8130*/  SEL R5, R5, 0x7c, P0 ;  /* 0x0000007c05057807 */ /* 0x000fca0000000000 */
[----:B------:R0:W-:Y:S01]  /*8140*/  STG.E.U8 desc[UR36][R2.64], R5 ;  /* 0x0000000502007986 */ /* 0x0001e2000c101124 */
[----:B------:R-:W-:Y:S05]  /*8150*/  BRA `(.L_x_26680) ;  /* 0x00000000000c7947 */ /* 0x000fea0003800000 */
.L_x_26699:
[----:B------:R-:W-:-:S04]  /*8160*/  I2FP.F32.U32 R0, R4 ;  /* 0x0000000400007245 */ /* 0x000fc80000201000 */
[----:B------:R-:W-:-:S05]  /*8170*/  F2FP.BF16.F32.PACK_AB R0, RZ, R0 ;  /* 0x00000000ff00723e */ /* 0x000fca00000010ff */
[----:B------:R0:W-:Y:S02]  /*8180*/  STG.E.U16 desc[UR36][R2.64], R0 ;  /* 0x0000000002007986 */ /* 0x0001e4000c101524 */
.L_x_26680:
[----:B------:R-:W-:Y:S05]  /*8190*/  BSYNC.RECONVERGENT B6 ;  /* 0x0000000000067941 */ /* 0x000fea0003800200 */
.L_x_26674:
[----:B------:R-:W-:-:S07]  /*81a0*/  IADD3 R17, PT, PT, R17, 0x80, RZ ;  /* 0x0000008011117810 */ /* 0x000fce0007ffe0ff */
.L_x_26606:
[----:B------:R-:W-:Y:S05]  /*81b0*/  BSYNC.RECONVERGENT B7 ;  /* 0x0000000000077941 */ /* 0x000fea0003800200 */
.L_x_26605:
        /* <DEDUP_REMOVED lines=358> */
.L_x_26708:
        /* <DEDUP_REMOVED lines=16> */
.L_x_26712:
[----:B------:R0:W5:Y:S01]  /*9920*/  LDG.E.U8 R19, desc[UR36][R2.64] ;  /* 0x0000002402137981 */ /* 0x000162000c1e1100 */
[----:B------:R-:W-:Y:S05]  /*9930*/  BRA `(.L_x_26714) ;  /* 0x0000000c004c7947 */ /* 0x000fea0003800000 */
.L_x_26711:
        /* <DEDUP_REMOVED lines=8> */
.L_x_26716:
[----:B------:R0:W5:Y:S01]  /*99c0*/  LDG.E.U8 R19, desc[UR36][R2.64] ;  /* 0x0000002402137981 */ /* 0x000162000c1e1100 */
[----:B------:R-:W-:Y:S05]  /*99d0*/  BRA `(.L_x_26714) ;  /* 0x0000000c00247947 */ /* 0x000fea0003800000 */
.L_x_26715:
[----:B------:R0:W5:Y:S01]  /*99e0*/  LDG.E.U16 R19, desc[UR36][R2.64] ;  /* 0x0000002402137981 */ /* 0x000162000c1e1500 */
[----:B------:R-:W-:Y:S05]  /*99f0*/  BRA `(.L_x_26714) ;  /* 0x0000000c001c7947 */ /* 0x000fea0003800000 */
.L_x_26710:
        /* <DEDUP_REMOVED lines=9> */
.L_x_26718:
[----:B------:R-:W2:Y:S02]  /*9a90*/  LDG.E.U16 R0, desc[UR36][R2.64] ;  /* 0x0000002402007981 */ /* 0x000ea4000c1e1500 */
[----:B--2---:R-:W-:-:S06]  /*9aa0*/  HADD2.F32 R0, -RZ, R0.H0_H0 ;  /* 0x20000000ff007230 */ /* 0x004fcc0000004100 */
[----:B------:R-:W0:Y:S02]  /*9ab0*/  F2I.FTZ.TRUNC.NTZ R0, R0 ;  /* 0x0000000000007305 */ /* 0x000e24000021f100 */
[----:B0-----:R-:W-:Y:S01]  /*9ac0*/  PRMT R19, R0, 0x7610, R19 ;  /* 0x0000761000137816 */ /* 0x001fe20000000013 */
[----:B------:R-:W-:Y:S06]  /*9ad0*/  BRA `(.L_x_26714) ;  /* 0x0000000800e47947 */ /* 0x000fec0003800000 */
.L_x_26717:
        /* <DEDUP_REMOVED lines=9> */
.L_x_26720:
[----:B------:R-:W2:Y:S02]  /*9b70*/  LDG.E.U16 R2, desc[UR36][R2.64] ;  /* 0x0000002402027981 */ /* 0x000ea4000c1e1500 */
[----:B--2---:R-:W-:-:S06]  /*9b80*/  HADD2.F32 R0, -RZ, R2.H0_H0 ;  /* 0x20000002ff007230 */ /* 0x004fcc0000004100 */
[----:B------:R-:W0:Y:S02]  /*9b90*/  F2I.FTZ.TRUNC.NTZ R0, R0 ;  /* 0x0000000000007305 */ /* 0x000e24000021f100 */
[----:B0-----:R-:W-:Y:S01]  /*9ba0*/  PRMT R19, R0, 0x7610, R19 ;  /* 0x0000761000137816 */ /* 0x001fe20000000013 */
[----:B------:R-:W-:Y:S06]  /*9bb0*/  BRA `(.L_x_26714) ;  /* 0x0000000800ac7947 */ /* 0x000fec0003800000 */
.L_x_26719:
[----:B------:R-:W2:Y:S02]  /*9bc0*/  LDG.E.64 R2, desc[UR36][R2.64] ;  /* 0x0000002402027981 */ /* 0x000ea4000c1e1b00 */
[----:B--2---:R0:W1:Y:S01]  /*9bd0*/  F2I.F64.TRUNC R19, R2 ;  /* 0x0000000200137311 */ /* 0x004062000030d100 */
[----:B------:R-:W-:Y:S05]  /*9be0*/  BRA `(.L_x_26714) ;  /* 0x0000000800a07947 */ /* 0x000fea0003800000 */
.L_x_26709:
        /* <DEDUP_REMOVED lines=12> */
.L_x_26723:
[----:B------:R-:W2:Y:S02]  /*9cb0*/  LDG.E.64 R2, desc[UR36][R2.64] ;  /* 0x0000002402027981 */ /* 0x000ea4000c1e1b00 */
[----:B--2---:R3:W4:Y:S01]  /*9cc0*/  F2I.F64.TRUNC R19, R2 ;  /* 0x0000000200137311 */ /* 0x004722000030d100 */
[----:B------:R-:W-:Y:S05]  /*9cd0*/  BRA `(.L_x_26714) ;  /* 0x0000000800647947 */ /* 0x000fea0003800000 */
.L_x_26722:
        /* <DEDUP_REMOVED lines=27> */
.L_x_26725:
        /* <DEDUP_REMOVED lines=14> */
.L_x_26724:
[----:B------:R-:W2:Y:S02]  /*9f70*/  LDG.E.U16 R0, desc[UR36][R2.64] ;  /* 0x0000002402007981 */ /* 0x000ea4000c1e1500 */
[----:B--2---:R-:W-:-:S06]  /*9f80*/  IMAD.U32 R0, R0, 0x10000, RZ ;  /* 0x0001000000007824 */ /* 0x004fcc00078e00ff */
[----:B------:R-:W0:Y:S02]  /*9f90*/  F2I.FTZ.TRUNC.NTZ R0, R0 ;  /* 0x0000000000007305 */ /* 0x000e24000021f100 */
[----:B0-----:R-:W-:Y:S01]  /*9fa0*/  PRMT R19, R0, 0x7610, R19 ;  /* 0x0000761000137816 */ /* 0x001fe20000000013 */
[----:B------:R-:W-:Y:S06]  /*9fb0*/  BRA `(.L_x_26714) ;  /* 0x0000000400ac7947 */ /* 0x000fec0003800000 */
.L_x_26721:
        /* <DEDUP_REMOVED lines=10> */
.L_x_26728:
        /* <DEDUP_REMOVED lines=21> */
.L_x_26732:
[----:B------:R-:W-:Y:S05]  /*a1b0*/  BSYNC.RECONVERGENT B1 ;  /* 0x0000000000017941 */ /* 0x000fea0003800200 */
.L_x_26731:
[----:B------:R-:W-:Y:S02]  /*a1c0*/  SHF.L.U32 R0, R0, 0x14, RZ ;  /* 0x0000001400007819 */ /* 0x000fe400000006ff */
[----:B------:R-:W-:-:S04]  /*a1d0*/  LEA R2, R2, 0x3b800000, 0x17 ;  /* 0x3b80000002027811 */ /* 0x000fc800078eb8ff */
[----:B------:R-:W-:-:S07]  /*a1e0*/  LOP3.LUT R0, R2, R0, R7, 0xfe, !PT ;  /* 0x0000000002007212 */ /* 0x000fce00078efe07 */
.L_x_26730:
[----:B------:R-:W-:Y:S05]  /*a1f0*/  BSYNC.RECONVERGENT B0 ;  /* 0x0000000000007941 */ /* 0x000fea0003800200 */
.L_x_26729:
[----:B------:R-:W0:Y:S02]  /*a200*/  F2I.FTZ.TRUNC.NTZ R0, R0 ;  /* 0x0000000000007305 */ /* 0x000e24000021f100 */
[----:B0-----:R-:W-:Y:S01]  /*a210*/  PRMT R19, R0, 0x7610, R19 ;  /* 0x0000761000137816 */ /* 0x001fe20000000013 */
[----:B------:R-:W-:Y:S06]  /*a220*/  BRA `(.L_x_26714) ;  /* 0x0000000400107947 */ /* 0x000fec0003800000 */
.L_x_26727:
        /* <DEDUP_REMOVED lines=21> */
.L_x_26736:
[----:B------:R-:W-:Y:S05]  /*a380*/  BSYNC.RECONVERGENT B1 ;  /* 0x0000000000017941 */ /* 0x000fea0003800200 */
.L_x_26735:
[----:B------:R-:W-:Y:S01]  /*a390*/  IMAD.SHL.U32 R0, R0, 0x200000, RZ ;  /* 0x0020000000007824 */ /* 0x000fe200078e00ff */
[----:B------:R-:W-:-:S04]  /*a3a0*/  LEA R2, R2, 0x37800000, 0x17 ;  /* 0x3780000002027811 */ /* 0x000fc800078eb8ff */
[----:B------:R-:W-:-:S07]  /*a3b0*/  LOP3.LUT R0, R2, R0, R7, 0xfe, !PT ;  /* 0x0000000002007212 */ /* 0x000fce00078efe07 */
.L_x_26734:
[----:B------:R-:W-:Y:S05]  /*a3c0*/  BSYNC.RECONVERGENT B0 ;  /* 0x0000000000007941 */ /* 0x000fea0003800200 */
.L_x_26733:
[----:B------:R-:W0:Y:S02]  /*a3d0*/  F2I.FTZ.TRUNC.NTZ R0, R0 ;  /* 0x0000000000007305 */ /* 0x000e24000021f100 */
[----:B0-----:R-:W-:Y:S01]  /*a3e0*/  PRMT R19, R0, 0x7610, R19 ;  /* 0x0000761000137816 */ /* 0x001fe20000000013 */
[----:B------:R-:W-:Y:S06]  /*a3f0*/  BRA `(.L_x_26714) ;  /* 0x00000000009c7947 */ /* 0x000fec0003800000 */
.L_x_26726:
        /* <DEDUP_REMOVED lines=14> */
.L_x_26740:
[----:B------:R-:W-:Y:S05]  /*a4e0*/  BSYNC.RECONVERGENT B0 ;  /* 0x0000000000007941 */ /* 0x000fea0003800200 */
.L_x_26739:
[----:B------:R-:W0:Y:S02]  /*a4f0*/  F2I.FTZ.TRUNC.NTZ R0, R0 ;  /* 0x0000000000007305 */ /* 0x000e24000021f100 */
[----:B0-----:R-:W-:Y:S01]  /*a500*/  PRMT R19, R0, 0x7610, R19 ;  /* 0x0000761000137816 */ /* 0x001fe20000000013 */
[----:B------:R-:W-:Y:S06]  /*a510*/  BRA `(.L_x_26714) ;  /* 0x0000000000547947 */ /* 0x000fec0003800000 */
.L_x_26713:
        /* <DEDUP_REMOVED lines=16> */
.L_x_26741:
[----:B------:R-:W-:Y:S01]  /*a620*/  PRMT R19, RZ, 0x7610, R19 ;  /* 0x00007610ff137816 */ /* 0x000fe20000000013 */
[----:B------:R-:W-:Y:S06]  /*a630*/  BRA `(.L_x_26714) ;  /* 0x00000000000c7947 */ /* 0x000fec0003800000 */
.L_x_26738:
[----:B------:R2:W5:Y:S01]  /*a640*/  LDG.E.U8 R19, desc[UR36][R2.64] ;  /* 0x0000002402137981 */ /* 0x000562000c1e1100 */
[----:B------:R-:W-:Y:S05]  /*a650*/  BRA `(.L_x_26714) ;  /* 0x0000000000047947 */ /* 0x000fea0003800000 */
.L_x_26737:
[----:B------:R1:W5:Y:S02]  /*a660*/  LDG.E.U8 R19, desc[UR36][R2.64] ;  /* 0x0000002402137981 */ /* 0x000364000c1e1100 */
.L_x_26714:
        /* <DEDUP_REMOVED lines=16> */
.L_x_26745:
[----:B------:R0:W5:Y:S01]  /*a770*/  LDG.E.U8 R0, desc[UR36][R2.64] ;  /* 0x0000002402007981 */ /* 0x000162000c1e1100 */
[----:B------:R-:W-:Y:S05]  /*a780*/  BRA `(.L_x_26747) ;  /* 0x0000000c004c7947 */ /* 0x000fea0003800000 */
.L_x_26744:
        /* <DEDUP_REMOVED lines=8> */
.L_x_26749:
[----:B------:R0:W5:Y:S01]  /*a810*/  LDG.E.U8 R0, desc[UR36][R2.64] ;  /* 0x0000002402007981 */ /* 0x000162000c1e1100 */
[----:B------:R-:W-:Y:S05]  /*a820*/  BRA `(.L_x_26747) ;  /* 0x0000000c00247947 */ /* 0x000fea0003800000 */
.L_x_26748:
[----:B------:R0:W5:Y:S01]  /*a830*/  LDG.E.U16 R0, desc[UR36][R2.64] ;  /* 0x0000002402007981 */ /* 0x000162000c1e1500 */
[----:B------:R-:W-:Y:S05]  /*a840*/  BRA `(.L_x_26747) ;  /* 0x0000000c001c7947 */ /* 0x000fea0003800000 */
.L_x_26743:
        /* <DEDUP_REMOVED lines=9> */
.L_x_26751:
[----:B------:R-:W2:Y:S02]  /*a8e0*/  LDG.E.U16 R4, desc[UR36][R2.64] ;  /* 0x0000002402047981 */ /* 0x000ea4000c1e1500 */
[----:B--2---:R-:W-:-:S06]  /*a8f0*/  HADD2.F32 R4, -RZ, R4.H0_H0 ;  /* 0x20000004ff047230 */ /* 0x004fcc0000004100 */
[----:B------:R-:W0:Y:S02]  /*a900*/  F2I.FTZ.TRUNC.NTZ R4, R4 ;  /* 0x0000000400047305 */ /* 0x000e24000021f100 */
[----:B0-----:R-:W-:Y:S01]  /*a910*/  PRMT R0, R4, 0x7610, R0 ;  /* 0x0000761004007816 */ /* 0x001fe20000000000 */
[----:B------:R-:W-:Y:S06]  /*a920*/  BRA `(.L_x_26747) ;  /* 0x0000000800e47947 */ /* 0x000fec0003800000 */
.L_x_26750:
        /* <DEDUP_REMOVED lines=9> */
.L_x_26753:
[----:B------:R-:W2:Y:S02]  /*a9c0*/  LDG.E.U16 R2, desc[UR36][R2.64] ;  /* 0x0000002402027981 */ /* 0x000ea4000c1e1500 */
[----:B--2---:R-:W-:-:S06]  /*a9d0*/  HADD2.F32 R4, -RZ, R2.H0_H0 ;  /* 0x20000002ff047230 */ /* 0x004fcc0000004100 */
[----:B------:R-:W0:Y:S02]  /*a9e0*/  F2I.FTZ.TRUNC.NTZ R4, R4 ;  /* 0x0000000400047305 */ /* 0x000e24000021f100 */
[----:B0-----:R-:W-:Y:S01]  /*a9f0*/  PRMT R0, R4, 0x7610, R0 ;  /* 0x0000761004007816 */ /* 0x001fe20000000000 */
[----:B------:R-:W-:Y:S06]  /*aa00*/  BRA `(.L_x_26747) ;  /* 0x0000000800ac7947 */ /* 0x000fec0003800000 */
.L_x_26752:
[----:B------:R-:W2:Y:S02]  /*aa10*/  LDG.E.64 R2, desc[UR36][R2.64] ;  /* 0x0000002402027981 */ /* 0x000ea4000c1e1b00 */
[----:B--2---:R0:W1:Y:S01]  /*aa20*/  F2I.F64.TRUNC R0, R2 ;  /* 0x0000000200007311 */ /* 0x004062000030d100 */
[----:B------:R-:W-:Y:S05]  /*aa30*/  BRA `(.L_x_26747) ;  /* 0x0000000800a07947 */ /* 0x000fea0003800000 */
.L_x_26742:
        /* <DEDUP_REMOVED lines=12> */
.L_x_26756:
[----:B------:R-:W2:Y:S02]  /*ab00*/  LDG.E.64 R2, desc[UR36][R2.64] ;  /* 0x0000002402027981 */ /* 0x000ea4000c1e1b00 */
[----:B--2---:R3:W0:Y:S01]  /*ab10*/  F2I.F64.TRUNC R0, R2 ;  /* 0x0000000200007311 */ /* 0x004622000030d100 */
[----:B------:R-:W-:Y:S05]  /*ab20*/  BRA `(.L_x_26747) ;  /* 0x0000000800647947 */ /* 0x000fea0003800000 */
.L_x_26755:
        /* <DEDUP_REMOVED lines=27> */
.L_x_26758:
        /* <DEDUP_REMOVED lines=14> */
.L_x_26757:
[----:B------:R-:W2:Y:S02]  /*adc0*/  LDG.E.U16 R4, desc[UR36][R2.64] ;  /* 0x0000002402047981 */ /* 0x000ea4000c1e1500 */
[----:B--2---:R-:W-:-:S06]  /*add0*/  IMAD.U32 R4, R4, 0x10000, RZ ;  /* 0x0001000004047824 */ /* 0x004fcc00078e00ff */
[----:B------:R-:W0:Y:S02]  /*ade0*/  F2I.FTZ.TRUNC.NTZ R4, R4 ;  /* 0x0000000400047305 */ /* 0x000e24000021f100 */
[----:B0-----:R-:W-:Y:S01]  /*adf0*/  PRMT R0, R4, 0x7610, R0 ;  /* 0x0000761004007816 */ /* 0x001fe20000000000 */
[----:B------:R-:W-:Y:S06]  /*ae00*/  BRA `(.L_x_26747) ;  /* 0x0000000400ac7947 */ /* 0x000fec0003800000 */
.L_x_26754:
        /* <DEDUP_REMOVED lines=10> */
.L_x_26761:
        /* <DEDUP_REMOVED lines=21> */
.L_x_26765:
[----:B------:R-:W-:Y:S05]  /*b000*/  BSYNC.RECONVERGENT B1 ;  /* 0x0000000000017941 */ /* 0x000fea0003800200 */
.L_x_26764:
[----:B------:R-:W-:Y:S02]  /*b010*/  SHF.L.U32 R0, R0, 0x14, RZ ;  /* 0x0000001400007819 */ /* 0x000fe400000006ff */
[----:B------:R-:W-:-:S04]  /*b020*/  LEA R2, R2, 0x3b800000, 0x17 ;  /* 0x3b80000002027811 */ /* 0x000fc800078eb8ff */
[----:B------:R-:W-:-:S07]  /*b030*/  LOP3.LUT R4, R2, R0, R7, 0xfe, !PT ;  /* 0x0000000002047212 */ /* 0x000fce00078efe07 */
.L_x_26763:
[----:B------:R-:W-:Y:S05]  /*b040*/  BSYNC.RECONVERGENT B0 ;  /* 0x0000000000007941 */ /* 0x000fea0003800200 */
.L_x_26762:
[----:B------:R-:W0:Y:S02]  /*b050*/  F2I.FTZ.TRUNC.NTZ R4, R4 ;  /* 0x0000000400047305 */ /* 0x000e24000021f100 */
[----:B0-----:R-:W-:Y:S01]  /*b060*/  PRMT R0, R4, 0x7610, R0 ;  /* 0x0000761004007816 */ /* 0x001fe20000000000 */
[----:B------:R-:W-:Y:S06]  /*b070*/  BRA `(.L_x_26747) ;  /* 0x0000000400107947 */ /* 0x000fec0003800000 */
.L_x_26760:
        /* <DEDUP_REMOVED lines=21> */
.L_x_26769:
[----:B------:R-:W-:Y:S05]  /*b1d0*/  BSYNC.RECONVERGENT B1 ;  /* 0x0000000000017941 */ /* 0x000fea0003800200 */
.L_x_26768:
[----:B------:R-:W-:Y:S01]  /*b1e0*/  IMAD.SHL.U32 R0, R0, 0x200000, RZ ;  /* 0x0020000000007824 */ /* 0x000fe200078e00ff */
[----:B------:R-:W-:-:S04]  /*b1f0*/  LEA R2, R2, 0x37800000, 0x17 ;  /* 0x3780000002027811 */ /* 0x000fc800078eb8ff */
[----:B------:R-:W-:-:S07]  /*b200*/  LOP3.LUT R4, R2, R0, R7, 0xfe, !PT ;  /* 0x0000000002047212 */ /* 0x000fce00078efe07 */
.L_x_26767:
[----:B------:R-:W-:Y:S05]  /*b210*/  BSYNC.RECONVERGENT B0 ;  /* 0x0000000000007941 */ /* 0x000fea0003800200 */
.L_x_26766:
[----:B------:R-:W0:Y:S02]  /*b220*/  F2I.FTZ.TRUNC.NTZ R4, R4 ;  /* 0x0000000400047305 */ /* 0x000e24000021f100 */
[----:B0-----:R-:W-:Y:S01]  /*b230*/  PRMT R0, R4, 0x7610, R0 ;  /* 0x0000761004007816 */ /* 0x001fe20000000000 */
[----:B------:R-:W-:Y:S06]  /*b240*/  BRA `(.L_x_26747) ;  /* 0x00000000009c7947 */ /* 0x000fec0003800000 */
.L_x_26759:
        /* <DEDUP_REMOVED lines=14> */
.L_x_26773:
[----:B------:R-:W-:Y:S05]  /*b330*/  BSYNC.RECONVERGENT B0 ;  /* 0x0000000000007941 */ /* 0x000fea0003800200 */
.L_x_26772:
[----:B------:R-:W0:Y:S02]  /*b340*/  F2I.FTZ.TRUNC.NTZ R4, R4 ;  /* 0x0000000400047305 */ /* 0x000e24000021f100 */
[----:B0-----:R-:W-:Y:S01]  /*b350*/  PRMT R0, R4, 0x7610, R0 ;  /* 0x0000761004007816 */ /* 0x001fe20000000000 */
[----:B------:R-:W-:Y:S06]  /*b360*/  BRA `(.L_x_26747) ;  /* 0x0000000000547947 */ /* 0x000fec0003800000 */
.L_x_26746:
        /* <DEDUP_REMOVED lines=16> */
.L_x_26774:
[----:B------:R-:W-:Y:S01]  /*b470*/  PRMT R0, RZ, 0x7610, R0 ;  /* 0x00007610ff007816 */ /* 0x000fe20000000000 */
[----:B------:R-:W-:Y:S06]  /*b480*/  BRA `(.L_x_26747) ;  /* 0x00000000000c7947 */ /* 0x000fec0003800000 */
.L_x_26771:
[----:B------:R2:W5:Y:S01]  /*b490*/  LDG.E.U8 R0, desc[UR36][R2.64] ;  /* 0x0000002402007981 */ /* 0x000562000c1e1100 */
[----:B------:R-:W-:Y:S05]  /*b4a0*/  BRA `(.L_x_26747) ;  /* 0x0000000000047947 */ /* 0x000fea0003800000 */
.L_x_26770:
[----:B------:R1:W5:Y:S02]  /*b4b0*/  LDG.E.U8 R0, desc[UR36][R2.64] ;  /* 0x0000002402007981 */ /* 0x000364000c1e1100 */
.L_x_26747:
[----:B------:R-:W2:Y:S01]  /*b4c0*/  LDCU.64 UR6, c[0x0][0x5e8] ;  /* 0x0000bd00ff0677ac */ /* 0x000ea20008000a00 */
[----:B01--45:R-:W-:Y:S01]  /*b4d0*/  LOP3.LUT P1, RZ, R19, 0xff, R0, 0xc8, !PT ;  /* 0x000000ff13ff7812 */ /* 0x033fe2000782c800 */
[----:B------:R-:W-:Y:S01]  /*b4e0*/  BSSY.RECONVERGENT B6, `(.L_x_26775) ;  /* 0x00000d2000067945 */ /* 0x000fe20003800200 */
[----:B------:R-:W-:Y:S02]  /*b4f0*/  UPRMT UR4, UR43, 0x9910, URZ ;  /* 0x000099102b047896 */ /* 0x000fe400080000ff */
[----:B------:R-:W-:Y:S02]  /*b500*/  SEL R4, RZ, 0x1, !P1 ;  /* 0x00000001ff047807 */ /* 0x000fe40004800000 */
[----:B------:R-:W-:Y:S01]  /*b510*/  UISETP.GT.AND UP0, UPT, UR4, 0x9, UPT ;  /* 0x000000090400788c */ /* 0x000fe2000bf04270 */
[----:B--23--:R-:W-:-:S04]  /*b520*/  IADD3 R2, P0, PT, R16, UR6, RZ ;  /* 0x0000000610027c10 */ /* 0x00cfc8000ff1e0ff */
        /* <DEDUP_REMOVED lines=12> */
.L_x_26779:
[----:B------:R4:W-:Y:S01]  /*b5f0*/  STG.E.U8 desc[UR36][R2.64], R4 ;  /* 0x0000000402007986 */ /* 0x0009e2000c101124 */
[----:B------:R-:W-:Y:S05]  /*b600*/  BRA `(.L_x_26781) ;  /* 0x0000000800fc7947 */ /* 0x000fea0003800000 */
.L_x_26778:
        /* <DEDUP_REMOVED lines=9> */
.L_x_26783:
[----:B------:R2:W-:Y:S01]  /*b6a0*/  STG.E desc[UR36][R2.64], R4 ;  /* 0x0000000402007986 */ /* 0x0005e2000c101924 */
[----:B------:R-:W-:Y:S05]  /*b6b0*/  BRA `(.L_x_26781) ;  /* 0x0000000800d07947 */ /* 0x000fea0003800000 */
.L_x_26782:
[----:B------:R0:W-:Y:S01]  /*b6c0*/  STG.E.U16 desc[UR36][R2.64], R4 ;  /* 0x0000000402007986 */ /* 0x0001e2000c101524 */
[----:B------:R-:W-:Y:S05]  /*b6d0*/  BRA `(.L_x_26781) ;  /* 0x0000000800c87947 */ /* 0x000fea0003800000 */
.L_x_26777:
        /* <DEDUP_REMOVED lines=9> */
.L_x_26785:
[----:B------:R-:W-:-:S04]  /*b770*/  I2FP.F32.U32 R0, R4 ;  /* 0x0000000400007245 */ /* 0x000fc80000201000 */
[----:B------:R-:W-:-:S05]  /*b780*/  F2FP.F16.F32.PACK_AB R0, RZ, R0 ;  /* 0x00000000ff00723e */ /* 0x000fca00000000ff */
[----:B------:R0:W-:Y:S01]  /*b790*/  STG.E.U16 desc[UR36][R2.64], R0 ;  /* 0x0000000002007986 */ /* 0x0001e2000c101524 */
[----:B------:R-:W-:Y:S05]  /*b7a0*/  BRA `(.L_x_26781) ;  /* 0x0000000800947947 */ /* 0x000fea0003800000 */
.L_x_26784:
        /* <DEDUP_REMOVED lines=10> */
.L_x_26787:
[----:B------:R-:W-:-:S04]  /*b850*/  I2FP.F32.U32 R4, R4 ;  /* 0x0000000400047245 */ /* 0x000fc80000201000 */
[----:B------:R-:W-:-:S04]  /*b860*/  F2FP.F16.F32.PACK_AB R5, RZ, R4 ;  /* 0x00000004ff05723e */ /* 0x000fc800000000ff */
[----:B------:R-:W-:-:S05]  /*b870*/  PRMT R5, R5, 0x5410, RZ ;  /* 0x0000541005057816 */ /* 0x000fca00000000ff */
[----:B------:R0:W-:Y:S01]  /*b880*/  STG.E desc[UR36][R2.64], R5 ;  /* 0x0000000502007986 */ /* 0x0001e2000c101924 */
[----:B------:R-:W-:Y:S05]  /*b890*/  BRA `(.L_x_26781) ;  /* 0x0000000800587947 */ /* 0x000fea0003800000 */
.L_x_26786:
[----:B------:R-:W0:Y:S02]  /*b8a0*/  I2F.F64.U32 R4, R4 ;  /* 0x0000000400047312 */ /* 0x000e240000201800 */
[----:B0-----:R0:W-:Y:S01]  /*b8b0*/  STG.E.64 desc[UR36][R2.64], R4 ;  /* 0x0000000402007986 */ /* 0x0011e2000c101b24 */
[----:B------:R-:W-:Y:S05]  /*b8c0*/  BRA `(.L_x_26781) ;  /* 0x00000008004c7947 */ /* 0x000fea0003800000 */
.L_x_26776:
        /* <DEDUP_REMOVED lines=12> */
.L_x_26791:
        /* <DEDUP_REMOVED lines=17> */
.L_x_26793:
[----:B------:R-:W-:Y:S05]  /*baa0*/  BSYNC.RECONVERGENT B0 ;  /* 0x0000000000007941 */ /* 0x000fea0003800200 */
.L_x_26792:
[----:B------:R0:W-:Y:S01]  /*bab0*/  STG.E.U8 desc[UR36][R2.64], R0 ;  /* 0x0000000002007986 */ /* 0x0001e2000c101124 */
[----:B------:R-:W-:Y:S05]  /*bac0*/  BRA `(.L_x_26781) ;  /* 0x0000000400cc7947 */ /* 0x000fea0003800000 */
.L_x_26790:
        /* <DEDUP_REMOVED lines=17> */
.L_x_26795:
[----:B------:R-:W-:Y:S05]  /*bbe0*/  BSYNC.RECONVERGENT B0 ;  /* 0x0000000000007941 */ /* 0x000fea0003800200 */
.L_x_26794:
[----:B------:R0:W-:Y:S01]  /*bbf0*/  STG.E.U8 desc[UR36][R2.64], R0 ;  /* 0x0000000002007986 */ /* 0x0001e2000c101124 */
[----:B------:R-:W-:Y:S05]  /*bc00*/  BRA `(.L_x_26781) ;  /* 0x00000004007c7947 */ /* 0x000fea0003800000 */
.L_x_26789:
        /* <DEDUP_REMOVED lines=21> */
.L_x_26797:
[----:B------:R-:W-:-:S05]  /*bd60*/  IMAD.MOV.U32 R5, RZ, RZ, RZ ;  /* 0x000000ffff057224 */ /* 0x000fca00078e00ff */
[----:B------:R0:W-:Y:S01]  /*bd70*/  STG.E.64 desc[UR36][R2.64], R4 ;  /* 0x0000000402007986 */ /* 0x0001e2000c101b24 */
[----:B------:R-:W-:Y:S05]  /*bd80*/  BRA `(.L_x_26781) ;  /* 0x00000004001c7947 */ /* 0x000fea0003800000 */
.L_x_26796:
[----:B------:R0:W-:Y:S01]  /*bd90*/  STG.E desc[UR36][R2.64], R4 ;  /* 0x0000000402007986 */ /* 0x0001e2000c101924 */
[----:B------:R-:W-:Y:S05]  /*bda0*/  BRA `(.L_x_26781) ;  /* 0x0000000400147947 */ /* 0x000fea0003800000 */
.L_x_26788:
        /* <DEDUP_REMOVED lines=8> */
.L_x_26799:
[----:B------:R-:W0:Y:S01]  /*be30*/  I2F.F64.U32 R4, R4 ;  /* 0x0000000400047312 */ /* 0x000e220000201800 */
[----:B------:R-:W-:-:S05]  /*be40*/  CS2R R6, SRZ ;  /* 0x0000000000067805 */ /* 0x000fca000001ff00 */
[----:B0-----:R0:W-:Y:S01]  /*be50*/  STG.E.128 desc[UR36][R2.64], R4 ;  /* 0x0000000402007986 */ /* 0x0011e2000c101d24 */
[----:B------:R-:W-:Y:S05]  /*be60*/  BRA `(.L_x_26781) ;  /* 0x0000000000e47947 */ /* 0x000fea0003800000 */
.L_x_26798:
[----:B------:R-:W-:-:S09]  /*be70*/  UISETP.NE.AND UP0, UPT, UR4, 0xf, UPT ;  /* 0x0000000f0400788c */ /* 0x000fd2000bf05270 */
[----:B------:R-:W-:Y:S05]  /*be80*/  BRA.U !UP0, `(.L_x_26800) ;  /* 0x0000000108d07547 */ /* 0x000fea000b800000 */
[----:B------:R-:W-:-:S09]  /*be90*/  UISETP.NE.AND UP0, UPT, UR4, 0x17, UPT ;  /* 0x000000170400788c */ /* 0x000fd2000bf05270 */
[----:B------:R-:W-:Y:S05]  /*bea0*/  BRA.U !UP0, `(.L_x_26801) ;  /* 0x0000000108847547 */ /* 0x000fea000b800000 */
[----:B------:R-:W-:-:S09]  /*beb0*/  UISETP.NE.AND UP0, UPT, UR4, 0x18, UPT ;  /* 0x000000180400788c */ /* 0x000fd2000bf05270 */
[----:B------:R-:W-:Y:S05]  /*bec0*/  BRA.U !UP0, `(.L_x_26802) ;  /* 0x0000000108447547 */ /* 0x000fea000b800000 */
.L_x_26780:
        /* <DEDUP_REMOVED lines=16> */
.L_x_26803:
[----:B------:R-:W-:Y:S05]  /*bfd0*/  BRA `(.L_x_26781) ;  /* 0x0000000000887947 */ /* 0x000fea0003800000 */
.L_x_26802:
        /* <DEDUP_REMOVED lines=11> */
.L_x_26805:
[----:B------:R-:W-:Y:S05]  /*c090*/  BSYNC.RECONVERGENT B0 ;  /* 0x0000000000007941 */ /* 0x000fea0003800200 */
.L_x_26804:
[----:B------:R0:W-:Y:S01]  /*c0a0*/  STG.E.U8 desc[UR36][R2.64], R5 ;  /* 0x0000000502007986 */ /* 0x0001e2000c101124 */
[----:B------:R-:W-:Y:S05]  /*c0b0*/  BRA `(.L_x_26781) ;  /* 0x0000000000507947 */ /* 0x000fea0003800000 */
.L_x_26801:
        /* <DEDUP_REMOVED lines=12> */
.L_x_26806:
[----:B------:R-:W-:Y:S01]  /*c180*/  IMAD.MOV.U32 R5, RZ, RZ, 0x7f ;  /* 0x0000007fff057424 */ /* 0x000fe200078e00ff */
[----:B------:R-:W-:-:S04]  /*c190*/  ISETP.GT.U32.AND P0, PT, R7, 0x7f800000, PT ;  /* 0x7f8000000700780c */ /* 0x000fc80003f04070 */
[----:B------:R-:W-:-:S05]  /*c1a0*/  SEL R5, R5, 0x7c, P0 ;  /* 0x0000007c05057807 */ /* 0x000fca0000000000 */
[----:B------:R0:W-:Y:S01]  /*c1b0*/  STG.E.U8 desc[UR36][R2.64], R5 ;  /* 0x0000000502007986 */ /* 0x0001e2000c101124 */
[----:B------:R-:W-:Y:S05]  /*c1c0*/  BRA `(.L_x_26781) ;  /* 0x00000000000c7947 */ /* 0x000fea0003800000 */
.L_x_26800:
[----:B------:R-:W-:-:S04]  /*c1d0*/  I2FP.F32.U32 R0, R4 ;  /* 0x0000000400007245 */ /* 0x000fc80000201000 */
[----:B------:R-:W-:-:S05]  /*c1e0*/  F2FP.BF16.F32.PACK_AB R0, RZ, R0 ;  /* 0x00000000ff00723e */ /* 0x000fca00000010ff */
[----:B------:R0:W-:Y:S02]  /*c1f0*/  STG.E.U16 desc[UR36][R2.64], R0 ;  /* 0x0000000002007986 */ /* 0x0001e4000c101524 */
.L_x_26781:
[----:B------:R-:W-:Y:S05]  /*c200*/  BSYNC.RECONVERGENT B6 ;  /* 0x0000000000067941 */ /* 0x000fea0003800200 */
.L_x_26775:
[----:B------:R-:W-:-:S07]  /*c210*/  VIADD R17, R17, 0x80 ;  /* 0x0000008011117836 */ /* 0x000fce0000000000 */
.L_x_26707:
[----:B------:R-:W-:Y:S05]  /*c220*/  BSYNC.RECONVERGENT B7 ;  /* 0x0000000000077941 */ /* 0x000fea0003800200 */
.L_x_26706:
        /* <DEDUP_REMOVED lines=357> */
.L_x_26807:
        /* <DEDUP_REMOVED lines=19> */
.L_x_26811:
[----:B------:R0:W5:Y:S01]  /*d9b0*/  LDG.E.U8 R19, desc[UR36][R2.64] ;  /* 0x0000002402137981 */ /* 0x000162000c1e1100 */
[----:B------:R-:W-:Y:S05]  /*d9c0*/  BRA `(.L_x_26813) ;  /* 0x0000000c004c7947 */ /* 0x000fea0003800000 */
.L_x_26810:
        /* <DEDUP_REMOVED lines=8> */
.L_x_26815:
[----:B------:R0:W5:Y:S01]  /*da50*/  LDG.E.U8 R19, desc[UR36][R2.64] ;  /* 0x0000002402137981 */ /* 0x000162000c1e1100 */
[----:B------:R-:W-:Y:S05]  /*da60*/  BRA `(.L_x_26813) ;  /* 0x0000000c00247947 */ /* 0x000fea0003800000 */
.L_x_26814:
[----:B------:R0:W5:Y:S01]  /*da70*/  LDG.E.U16 R19, desc[UR36][R2.64] ;  /* 0x0000002402137981 */ /* 0x000162000c1e1500 */
[----:B------:R-:W-:Y:S05]  /*da80*/  BRA `(.L_x_26813) ;  /* 0x0000000c001c7947 */ /* 0x000fea0003800000 */
.L_x_26809:
        /* <DEDUP_REMOVED lines=9> */
.L_x_26817:
[----:B------:R-:W2:Y:S02]  /*db20*/  LDG.E.U16 R0, desc[UR36][R2.64] ;  /* 0x0000002402007981 */ /* 0x000ea4000c1e1500 */
[----:B--2---:R-:W-:-:S06]  /*db30*/  HADD2.F32 R0, -RZ, R0.H0_H0 ;  /* 0x20000000ff007230 */ /* 0x004fcc0000004100 */
[----:B------:R-:W0:Y:S02]  /*db40*/  F2I.FTZ.TRUNC.NTZ R0, R0 ;  /* 0x0000000000007305 */ /* 0x000e24000021f100 */
[----:B0-----:R-:W-:Y:S01]  /*db50*/  PRMT R19, R0, 0x7610, R19 ;  /* 0x0000761000137816 */ /* 0x001fe20000000013 */
[----:B------:R-:W-:Y:S06]  /*db60*/  BRA `(.L_x_26813) ;  /* 0x0000000800e47947 */ /* 0x000fec0003800000 */
.L_x_26816:
        /* <DEDUP_REMOVED lines=9> */
.L_x_26819:
[----:B------:R-:W2:Y:S02]  /*dc00*/  LDG.E.U16 R2, desc[UR36][R2.64] ;  /* 0x0000002402027981 */ /* 0x000ea4000c1e1500 */
[----:B--2---:R-:W-:-:S06]  /*dc10*/  HADD2.F32 R0, -RZ, R2.H0_H0 ;  /* 0x20000002ff007230 */ /* 0x004fcc0000004100 */
[----:B------:R-:W0:Y:S02]  /*dc20*/  F2I.FTZ.TRUNC.NTZ R0, R0 ;  /* 0x0000000000007305 */ /* 0x000e24000021f100 */
[----:B0-----:R-:W-:Y:S01]  /*dc30*/  PRMT R19, R0, 0x7610, R19 ;  /* 0x0000761000137816 */ /* 0x001fe20000000013 */
[----:B------:R-:W-:Y:S06]  /*dc40*/  BRA `(.L_x_26813) ;  /* 0x0000000800ac7947 */ /* 0x000fec0003800000 */
.L_x_26818:
[----:B------:R-:W2:Y:S02]  /*dc50*/  LDG.E.64 R2, desc[UR36][R2.64] ;  /* 0x0000002402027981 */ /* 0x000ea4000c1e1b00 */
[----:B--2---:R0:W1:Y:S01]  /*dc60*/  F2I.F64.TRUNC R19, R2 ;  /* 0x0000000200137311 */ /* 0x004062000030d100 */
[----:B------:R-:W-:Y:S05]  /*dc70*/  BRA `(.L_x_26813) ;  /* 0x0000000800a07947 */ /* 0x000fea0003800000 */
.L_x_26808:
        /* <DEDUP_REMOVED lines=12> */
.L_x_26822:
[----:B------:R-:W2:Y:S02]  /*dd40*/  LDG.E.64 R2, desc[UR36][R2.64] ;  /* 0x0000002402027981 */ /* 0x000ea4000c1e1b00 */
[----:B--2---:R0:W1:Y:S01]  /*dd50*/  F2I.F64.TRUNC R19, R2 ;  /* 0x0000000200137311 */ /* 0x004062000030d100 */
[----:B------:R-:W-:Y:S05]  /*dd60*/  BRA `(.L_x_26813) ;  /* 0x0000000800647947 */ /* 0x000fea0003800000 */
.L_x_26821:
        /* <DEDUP_REMOVED lines=27> */
.L_x_26824:
        /* <DEDUP_REMOVED lines=14> */
.L_x_26823:
[----:B------:R-:W2:Y:S02]  /*e000*/  LDG.E.U16 R0, desc[UR36][R2.64] ;  /* 0x0000002402007981 */ /* 0x000ea4000c1e1500 */
[----:B--2---:R-:W-:-:S06]  /*e010*/  IMAD.U32 R0, R0, 0x10000, RZ ;  /* 0x0001000000007824 */ /* 0x004fcc00078e00ff */
[----:B------:R-:W0:Y:S02]  /*e020*/  F2I.FTZ.TRUNC.NTZ R0, R0 ;  /* 0x0000000000007305 */ /* 0x000e24000021f100 */
[----:B0-----:R-:W-:Y:S01]  /*e030*/  PRMT R19, R0, 0x7610, R19 ;  /* 0x0000761000137816 */ /* 0x001fe20000000013 */
[----:B------:R-:W-:Y:S06]  /*e040*/  BRA `(.L_x_26813) ;  /* 0x0000000400ac7947 */ /* 0x000fec0003800000 */
.L_x_26820:
        /* <DEDUP_REMOVED lines=10> */
.L_x_26827:
        /* <DEDUP_REMOVED lines=21> */
.L_x_26831:
[----:B------:R-:W-:Y:S05]  /*e240*/  BSYNC.RECONVERGENT B1 ;  /* 0x0000000000017941 */ /* 0x000fea0003800200 */
.L_x_26830:
[----:B------:R-:W-:Y:S02]  /*e250*/  SHF.L.U32 R0, R0, 0x14, RZ ;  /* 0x0000001400007819 */ /* 0x000fe400000006ff */
[----:B------:R-:W-:-:S04]  /*e260*/  LEA R2, R2, 0x3b800000, 0x17 ;  /* 0x3b80000002027811 */ /* 0x000fc800078eb8ff */
[----:B------:R-:W-:-:S07]  /*e270*/  LOP3.LUT R0, R2, R0, R7, 0xfe, !PT ;  /* 0x0000000002007212 */ /* 0x000fce00078efe07 */
.L_x_26829:
[----:B------:R-:W-:Y:S05]  /*e280*/  BSYNC.RECONVERGENT B0 ;  /* 0x0000000000007941 */ /* 0x000fea0003800200 */
.L_x_26828:
[----:B------:R-:W0:Y:S02]  /*e290*/  F2I.FTZ.TRUNC.NTZ R0, R0 ;  /* 0x0000000000007305 */ /* 0x000e24000021f100 */
[----:B0-----:R-:W-:Y:S01]  /*e2a0*/  PRMT R19, R0, 0x7610, R19 ;  /* 0x0000761000137816 */ /* 0x001fe20000000013 */
[----:B------:R-:W-:Y:S06]  /*e2b0*/  BRA `(.L_x_26813) ;  /* 0x0000000400107947 */ /* 0x000fec0003800000 */
.L_x_26826:
        /* <DEDUP_REMOVED lines=21> */
.L_x_26835:
[----:B------:R-:W-:Y:S05]  /*e410*/  BSYNC.RECONVERGENT B1 ;  /* 0x0000000000017941 */ /* 0x000fea0003800200 */
.L_x_26834:
[----:B------:R-:W-:Y:S01]  /*e420*/  IMAD.SHL.U32 R0, R0, 0x200000, RZ ;  /* 0x0020000000007824 */ /* 0x000fe200078e00ff */
[----:B------:R-:W-:-:S04]  /*e430*/  LEA R2, R2, 0x37800000, 0x17 ;  /* 0x3780000002027811 */ /* 0x000fc800078eb8ff */
[----:B------:R-:W-:-:S07]  /*e440*/  LOP3.LUT R0, R2, R0, R7, 0xfe, !PT ;  /* 0x0000000002007212 */ /* 0x000fce00078efe07 */
.L_x_26833:
[----:B------:R-:W-:Y:S05]  /*e450*/  BSYNC.RECONVERGENT B0 ;  /* 0x0000000000007941 */ /* 0x000fea0003800200 */
.L_x_26832:
[----:B------:R-:W0:Y:S02]  /*e460*/  F2I.FTZ.TRUNC.NTZ R0, R0 ;  /* 0x0000000000007305 */ /* 0x000e24000021f100 */
[----:B0-----:R-:W-:Y:S01]  /*e470*/  PRMT R19, R0, 0x7610, R19 ;  /* 0x0000761000137816 */ /* 0x001fe20000000013 */
[----:B------:R-:W-:Y:S06]  /*e480*/  BRA `(.L_x_26813) ;  /* 0x00000000009c7947 */ /* 0x000fec0003800000 */
.L_x_26825:
        /* <DEDUP_REMOVED lines=14> */
.L_x_26839:
[----:B------:R-:W-:Y:S05]  /*e570*/  BSYNC.RECONVERGENT B0 ;  /* 0x0000000000007941 */ /* 0x000fea0003800200 */
.L_x_26838:
[----:B------:R-:W0:Y:S02]  /*e580*/  F2I.FTZ.TRUNC.NTZ R0, R0 ;  /* 0x0000000000007305 */ /* 0x000e24000021f100 */
[----:B0-----:R-:W-:Y:S01]  /*e590*/  PRMT R19, R0, 0x7610, R19 ;  /* 0x0000761000137816 */ /* 0x001fe20000000013 */
[----:B------:R-:W-:Y:S06]  /*e5a0*/  BRA `(.L_x_26813) ;  /* 0x0000000000547947 */ /* 0x000fec0003800000 */
.L_x_26812:
        /* <DEDUP_REMOVED lines=16> */
.L_x_26840:
[----:B------:R-:W-:Y:S01]  /*e6b0*/  PRMT R19, RZ, 0x7610, R19 ;  /* 0x00007610ff137816 */ /* 0x000fe20000000013 */
[----:B------:R-:W-:Y:S06]  /*e6c0*/  BRA `(.L_x_26813) ;  /* 0x00000000000c7947 */ /* 0x000fec0003800000 */
.L_x_26837:
[----:B------:R2:W5:Y:S01]  /*e6d0*/  LDG.E.U8 R19, desc[UR36][R2.64] ;  /* 0x0000002402137981 */ /* 0x000562000c1e1100 */
[----:B------:R-:W-:Y:S05]  /*e6e0*/  BRA `(.L_x_26813) ;  /* 0x0000000000047947 */ /* 0x000fea0003800000 */
.L_x_26836:
[----:B------:R3:W5:Y:S02]  /*e6f0*/  LDG.E.U8 R19, desc[UR36][R2.64] ;  /* 0x0000002402137981 */ /* 0x000764000c1e1100 */
.L_x_26813:
        /* <DEDUP_REMOVED lines=16> */
.L_x_26844:
[----:B------:R2:W5:Y:S01]  /*e800*/  LDG.E.U8 R0, desc[UR36][R2.64] ;  /* 0x0000002402007981 */ /* 0x000562000c1e1100 */
[----:B------:R-:W-:Y:S05]  /*e810*/  BRA `(.L_x_26846) ;  /* 0x0000000c004c7947 */ /* 0x000fea0003800000 */
.L_x_26843:
        /* <DEDUP_REMOVED lines=8> */
.L_x_26848:
[----:B------:R4:W5:Y:S01]  /*e8a0*/  LDG.E.U8 R0, desc[UR36][R2.64] ;  /* 0x0000002402007981 */ /* 0x000962000c1e1100 */
[----:B------:R-:W-:Y:S05]  /*e8b0*/  BRA `(.L_x_26846) ;  /* 0x0000000c00247947 */ /* 0x000fea0003800000 */
.L_x_26847:
[----:B------:R0:W5:Y:S01]  /*e8c0*/  LDG.E.U16 R0, desc[UR36][R2.64] ;  /* 0x0000002402007981 */ /* 0x000162000c1e1500 */
[----:B------:R-:W-:Y:S05]  /*e8d0*/  BRA `(.L_x_26846) ;  /* 0x0000000c001c7947 */ /* 0x000fea0003800000 */
.L_x_26842:
        /* <DEDUP_REMOVED lines=9> */
.L_x_26850:
[----:B------:R-:W2:Y:S02]  /*e970*/  LDG.E.U16 R4, desc[UR36][R2.64] ;  /* 0x0000002402047981 */ /* 0x000ea4000c1e1500 */
[----:B--2---:R-:W-:-:S06]  /*e980*/  HADD2.F32 R4, -RZ, R4.H0_H0 ;  /* 0x20000004ff047230 */ /* 0x004fcc0000004100 */
[----:B------:R-:W0:Y:S02]  /*e990*/  F2I.FTZ.TRUNC.NTZ R4, R4 ;  /* 0x0000000400047305 */ /* 0x000e24000021f100 */
[----:B0-----:R-:W-:Y:S01]  /*e9a0*/  PRMT R0, R4, 0x7610, R0 ;  /* 0x0000761004007816 */ /* 0x001fe20000000000 */
[----:B------:R-:W-:Y:S06]  /*e9b0*/  BRA `(.L_x_26846) ;  /* 0x0000000800e47947 */ /* 0x000fec0003800000 */
.L_x_26849:
        /* <DEDUP_REMOVED lines=9> */
.L_x_26852:
[----:B------:R-:W2:Y:S02]  /*ea50*/  LDG.E.U16 R2, desc[UR36][R2.64] ;  /* 0x0000002402027981 */ /* 0x000ea4000c1e1500 */
[----:B--2---:R-:W-:-:S06]  /*ea60*/  HADD2.F32 R4, -RZ, R2.H0_H0 ;  /* 0x20000002ff047230 */ /* 0x004fcc0000004100 */
[----:B------:R-:W0:Y:S02]  /*ea70*/  F2I.FTZ.TRUNC.NTZ R4, R4 ;  /* 0x0000000400047305 */ /* 0x000e24000021f100 */
[----:B0-----:R-:W-:Y:S01]  /*ea80*/  PRMT R0, R4, 0x7610, R0 ;  /* 0x0000761004007816 */ /* 0x001fe20000000000 */
[----:B------:R-:W-:Y:S06]  /*ea90*/  BRA `(.L_x_26846) ;  /* 0x0000000800ac7947 */ /* 0x000fec0003800000 */
.L_x_26851:
[----:B------:R-:W2:Y:S02]  /*eaa0*/  LDG.E.64 R2, desc[UR36][R2.64] ;  /* 0x0000002402027981 */ /* 0x000ea4000c1e1b00 */
[----:B--2---:R0:W2:Y:S01]  /*eab0*/  F2I.F64.TRUNC R0, R2 ;  /* 0x0000000200007311 */ /* 0x0040a2000030d100 */
[----:B------:R-:W-:Y:S05]  /*eac0*/  BRA `(.L_x_26846) ;  /* 0x0000000800a07947 */ /* 0x000fea0003800000 */
.L_x_26841:
        /* <DEDUP_REMOVED lines=12> */
.L_x_26855:
[----:B------:R-:W2:Y:S02]  /*eb90*/  LDG.E.64 R2, desc[UR36][R2.64] ;  /* 0x0000002402027981 */ /* 0x000ea4000c1e1b00 */
[----:B--2---:R0:W2:Y:S01]  /*eba0*/  F2I.F64.TRUNC R0, R2 ;  /* 0x0000000200007311 */ /* 0x0040a2000030d100 */
[----:B------:R-:W-:Y:S05]  /*ebb0*/  BRA `(.L_x_26846) ;  /* 0x0000000800647947 */ /* 0x000fea0003800000 */
.L_x_26854:
        /* <DEDUP_REMOVED lines=27> */
.L_x_26857:
        /* <DEDUP_REMOVED lines=14> */
.L_x_26856:
[----:B------:R-:W2:Y:S02]  /*ee50*/  LDG.E.U16 R4, desc[UR36][R2.64] ;  /* 0x0000002402047981 */ /* 0x000ea4000c1e1500 */
[----:B--2---:R-:W-:-:S06]  /*ee60*/  IMAD.U32 R4, R4, 0x10000, RZ ;  /* 0x0001000004047824 */ /* 0x004fcc00078e00ff */
[----:B------:R-:W0:Y:S02]  /*ee70*/  F2I.FTZ.TRUNC.NTZ R4, R4 ;  /* 0x0000000400047305 */ /* 0x000e24000021f100 */
[----:B0-----:R-:W-:Y:S01]  /*ee80*/  PRMT R0, R4, 0x7610, R0 ;  /* 0x0000761004007816 */ /* 0x001fe20000000000 */
[----:B------:R-:W-:Y:S06]  /*ee90*/  BRA `(.L_x_26846) ;  /* 0x0000000400ac7947 */ /* 0x000fec0003800000 */
.L_x_26853:
        /* <DEDUP_REMOVED lines=10> */
.L_x_26860:
        /* <DEDUP_REMOVED lines=21> */
.L_x_26864:
[----:B------:R-:W-:Y:S05]  /*f090*/  BSYNC.RECONVERGENT B1 ;  /* 0x0000000000017941 */ /* 0x000fea0003800200 */
.L_x_26863:
[----:B------:R-:W-:Y:S02]  /*f0a0*/  SHF.L.U32 R0, R0, 0x14, RZ ;  /* 0x0000001400007819 */ /* 0x000fe400000006ff */
[----:B------:R-:W-:-:S04]  /*f0b0*/  LEA R2, R2, 0x3b800000, 0x17 ;  /* 0x3b80000002027811 */ /* 0x000fc800078eb8ff */
[----:B------:R-:W-:-:S07]  /*f0c0*/  LOP3.LUT R4, R2, R0, R7, 0xfe, !PT ;  /* 0x0000000002047212 */ /* 0x000fce00078efe07 */
.L_x_26862:
[----:B------:R-:W-:Y:S05]  /*f0d0*/  BSYNC.RECONVERGENT B0 ;  /* 0x0000000000007941 */ /* 0x000fea0003800200 */
.L_x_26861:
[----:B------:R-:W0:Y:S02]  /*f0e0*/  F2I.FTZ.TRUNC.NTZ R4, R4 ;  /* 0x0000000400047305 */ /* 0x000e24000021f100 */
[----:B0-----:R-:W-:Y:S01]  /*f0f0*/  PRMT R0, R4, 0x7610, R0 ;  /* 0x0000761004007816 */ /* 0x001fe20000000000 */
[----:B------:R-:W-:Y:S06]  /*f100*/  BRA `(.L_x_26846) ;  /* 0x0000000400107947 */ /* 0x000fec0003800000 */
.L_x_26859:
        /* <DEDUP_REMOVED lines=21> */
.L_x_26868:
[----:B------:R-:W-:Y:S05]  /*f260*/  BSYNC.RECONVERGENT B1 ;  /* 0x0000000000017941 */ /* 0x000fea0003800200 */
.L_x_26867:
[----:B------:R-:W-:Y:S01]  /*f270*/  IMAD.SHL.U32 R0, R0, 0x200000, RZ ;  /* 0x0020000000007824 */ /* 0x000fe200078e00ff */
[----:B------:R-:W-:-:S04]  /*f280*/  LEA R2, R2, 0x37800000, 0x17 ;  /* 0x3780000002027811 */ /* 0x000fc800078eb8ff */
[----:B------:R-:W-:-:S07]  /*f290*/  LOP3.LUT R4, R2, R0, R7, 0xfe, !PT ;  /* 0x0000000002047212 */ /* 0x000fce00078efe07 */
.L_x_26866:
[----:B------:R-:W-:Y:S05]  /*f2a0*/  BSYNC.RECONVERGENT B0 ;  /* 0x0000000000007941 */ /* 0x000fea0003800200 */
.L_x_26865:
[----:B------:R-:W0:Y:S02]  /*f2b0*/  F2I.FTZ.TRUNC.NTZ R4, R4 ;  /* 0x0000000400047305 */ /* 0x000e24000021f100 */
[----:B0-----:R-:W-:Y:S01]  /*f2c0*/  PRMT R0, R4, 0x7610, R0 ;  /* 0x0000761004007816 */ /* 0x001fe20000000000 */
[----:B------:R-:W-:Y:S06]  /*f2d0*/  BRA `(.L_x_26846) ;  /* 0x00000000009c7947 */ /* 0x000fec0003800000 */
.L_x_26858:
        /* <DEDUP_REMOVED lines=14> */
.L_x_26872:
[----:B------:R-:W-:Y:S05]  /*f3c0*/  BSYNC.RECONVERGENT B0 ;  /* 0x0000000000007941 */ /* 0x000fea0003800200 */
.L_x_26871:
[----:B------:R-:W0:Y:S02]  /*f3d0*/  F2I.FTZ.TRUNC.NTZ R4, R4 ;  /* 0x0000000400047305 */ /* 0x000e24000021f100 */
[----:B0-----:R-:W-:Y:S01]  /*f3e0*/  PRMT R0, R4, 0x7610, R0 ;  /* 0x0000761004007816 */ /* 0x001fe20000000000 */
[----:B------:R-:W-:Y:S06]  /*f3f0*/  BRA `(.L_x_26846) ;  /* 0x0000000000547947 */ /* 0x000fec0003800000 */
.L_x_26845:
        /* <DEDUP_REMOVED lines=16> */
.L_x_26873:
[----:B------:R-:W-:Y:S01]  /*f500*/  PRMT R0, RZ, 0x7610, R0 ;  /* 0x00007610ff007816 */ /* 0x000fe20000000000 */
[----:B------:R-:W-:Y:S06]  /*f510*/  BRA `(.L_x_26846) ;  /* 0x00000000000c7947 */ /* 0x000fec0003800000 */
.L_x_26870:
[----:B------:R0:W5:Y:S01]  /*f520*/  LDG.E.U8 R0, desc[UR36][R2.64] ;  /* 0x0000002402007981 */ /* 0x000162000c1e1100 */
[----:B------:R-:W-:Y:S05]  /*f530*/  BRA `(.L_x_26846) ;  /* 0x0000000000047947 */ /* 0x000fea0003800000 */
.L_x_26869:
[----:B------:R0:W5:Y:S02]  /*f540*/  LDG.E.U8 R0, desc[UR36][R2.64] ;  /* 0x0000002402007981 */ /* 0x000164000c1e1100 */
.L_x_26846:
[----:B------:R-:W-:Y:S01]  /*f550*/  UPRMT UR4, UR43, 0x9910, URZ ;  /* 0x000099102b047896 */ /* 0x000fe200080000ff */
[----:B-12--5:R-:W-:-:S03]  /*f560*/  LOP3.LUT P0, RZ, R19, 0xff, R0, 0xc8, !PT ;  /* 0x000000ff13ff7812 */ /* 0x026fc6000780c800 */
[----:B------:R-:W-:Y:S01]  /*f570*/  UISETP.GT.AND UP0, UPT, UR4, 0x9, UPT ;  /* 0x000000090400788c */ /* 0x000fe2000bf04270 */
[----:B0--34-:R-:W-:-:S08]  /*f580*/  SEL R2, RZ, 0x1, !P0 ;  /* 0x00000001ff027807 */ /* 0x019fd00004000000 */
        /* <DEDUP_REMOVED lines=11> */
.L_x_26877:
[----:B------:R-:W-:Y:S01]  /*f640*/  STG.E.U8 desc[UR36][R16.64], R2 ;  /* 0x0000000210007986 */ /* 0x000fe2000c101124 */
[----:B------:R-:W-:Y:S05]  /*f650*/  EXIT ;  /* 0x000000000000794d */ /* 0x000fea0003800000 */
.L_x_26876:
        /* <DEDUP_REMOVED lines=9> */
.L_x_26880:
[----:B------:R-:W-:Y:S01]  /*f6f0*/  STG.E desc[UR36][R16.64], R2 ;  /* 0x0000000210007986 */ /* 0x000fe2000c101924 */
[----:B------:R-:W-:Y:S05]  /*f700*/  EXIT ;  /* 0x000000000000794d */ /* 0x000fea0003800000 */
.L_x_26879:
[----:B------:R-:W-:Y:S01]  /*f710*/  STG.E.U16 desc[UR36][R16.64], R2 ;  /* 0x0000000210007986 */ /* 0x000fe2000c101524 */
[----:B------:R-:W-:Y:S05]  /*f720*/  EXIT ;  /* 0x000000000000794d */ /* 0x000fea0003800000 */
.L_x_26875:
        /* <DEDUP_REMOVED lines=9> */
.L_x_26882:
[----:B------:R-:W-:-:S04]  /*f7c0*/  I2FP.F32.U32 R0, R2 ;  /* 0x0000000200007245 */ /* 0x000fc80000201000 */
[----:B------:R-:W-:-:S05]  /*f7d0*/  F2FP.F16.F32.PACK_AB R0, RZ, R0 ;  /* 0x00000000ff00723e */ /* 0x000fca00000000ff */
[----:B------:R-:W-:Y:S01]  /*f7e0*/  STG.E.U16 desc[UR36][R16.64], R0 ;  /* 0x0000000010007986 */ /* 0x000fe2000c101524 */
[----:B------:R-:W-:Y:S05]  /*f7f0*/  EXIT ;  /* 0x000000000000794d */ /* 0x000fea0003800000 */
.L_x_26881:
        /* <DEDUP_REMOVED lines=10> */
.L_x_26884:
[----:B------:R-:W-:-:S04]  /*f8a0*/  I2FP.F32.U32 R2, R2 ;  /* 0x0000000200027245 */ /* 0x000fc80000201000 */
[----:B------:R-:W-:-:S04]  /*f8b0*/  F2FP.F16.F32.PACK_AB R3, RZ, R2 ;  /* 0x00000002ff03723e */ /* 0x000fc800000000ff */
[----:B------:R-:W-:-:S05]  /*f8c0*/  PRMT R3, R3, 0x5410, RZ ;  /* 0x0000541003037816 */ /* 0x000fca00000000ff */
[----:B------:R-:W-:Y:S01]  /*f8d0*/  STG.E desc[UR36][R16.64], R3 ;  /* 0x0000000310007986 */ /* 0x000fe2000c101924 */
[----:B------:R-:W-:Y:S05]  /*f8e0*/  EXIT ;  /* 0x000000000000794d */ /* 0x000fea0003800000 */
.L_x_26883:
[----:B------:R-:W0:Y:S02]  /*f8f0*/  I2F.F64.U32 R2, R2 ;  /* 0x0000000200027312 */ /* 0x000e240000201800 */
[----:B0-----:R-:W-:Y:S01]  /*f900*/  STG.E.64 desc[UR36][R16.64], R2 ;  /* 0x0000000210007986 */ /* 0x001fe2000c101b24 */
[----:B------:R-:W-:Y:S05]  /*f910*/  EXIT ;  /* 0x000000000000794d */ /* 0x000fea0003800000 */
.L_x_26874:
        /* <DEDUP_REMOVED lines=12> */
.L_x_26888:
        /* <DEDUP_REMOVED lines=16> */
.L_x_26891:
[----:B------:R-:W-:-:S07]  /*fae0*/  PRMT R8, R0, 0x7610, R8 ;  /* 0x0000761000087816 */ /* 0x000fce0000000008 */
.L_x_26890:
[----:B------:R-:W-:Y:S05]  /*faf0*/  BSYNC.RECONVERGENT B0 ;  /* 0x0000000000007941 */ /* 0x000fea0003800200 */
.L_x_26889:
[----:B------:R-:W-:Y:S01]  /*fb00*/  STG.E.U8 desc[UR36][R16.64], R8 ;  /* 0x0000000810007986 */ /* 0x000fe2000c101124 */
[----:B------:R-:W-:Y:S05]  /*fb10*/  EXIT ;  /* 0x000000000000794d */ /* 0x000fea0003800000 */
.L_x_26887:
        /* <DEDUP_REMOVED lines=16> */
.L_x_26894:
[----:B------:R-:W-:-:S07]  /*fc20*/  PRMT R8, R0, 0x7610, R8 ;  /* 0x0000761000087816 */ /* 0x000fce0000000008 */
.L_x_26893:
[----:B------:R-:W-:Y:S05]  /*fc30*/  BSYNC.RECONVERGENT B0 ;  /* 0x0000000000007941 */ /* 0x000fea0003800200 */
.L_x_26892:
[----:B------:R-:W-:Y:S01]  /*fc40*/  STG.E.U8 desc[UR36][R16.64], R8 ;  /* 0x0000000810007986 */ /* 0x000fe2000c101124 */
[----:B------:R-:W-:Y:S05]  /*fc50*/  EXIT ;  /* 0x000000000000794d */ /* 0x000fea0003800000 */
.L_x_26886:
        /* <DEDUP_REMOVED lines=21> */
.L_x_26896:
[----:B------:R-:W-:-:S05]  /*fdb0*/  IMAD.MOV.U32 R3, RZ, RZ, RZ ;  /* 0x000000ffff037224 */ /* 0x000fca00078e00ff */
[----:B------:R-:W-:Y:S01]  /*fdc0*/  STG.E.64 desc[UR36][R16.64], R2 ;  /* 0x0000000210007986 */ /* 0x000fe2000c101b24 */
[----:B------:R-:W-:Y:S05]  /*fdd0*/  EXIT ;  /* 0x000000000000794d */ /* 0x000fea0003800000 */
.L_x_26895:
[----:B------:R-:W-:Y:S01]  /*fde0*/  STG.E desc[UR36][R16.64], R2 ;  /* 0x0000000210007986 */ /* 0x000fe2000c101924 */
[----:B------:R-:W-:Y:S05]  /*fdf0*/  EXIT ;  /* 0x000000000000794d */ /* 0x000fea0003800000 */
.L_x_26885:
        /* <DEDUP_REMOVED lines=8> */
.L_x_26898:
[----:B------:R-:W0:Y:S01]  /*fe80*/  I2F.F64.U32 R4, R2 ;  /* 0x0000000200047312 */ /* 0x000e220000201800 */
[----:B------:R-:W-:-:S05]  /*fe90*/  CS2R R6, SRZ ;  /* 0x0000000000067805 */ /* 0x000fca000001ff00 */
[----:B0-----:R-:W-:Y:S01]  /*fea0*/  STG.E.128 desc[UR36][R16.64], R4 ;  /* 0x0000000410007986 */ /* 0x001fe2000c101d24 */
[----:B------:R-:W-:Y:S05]  /*feb0*/  EXIT ;  /* 0x000000000000794d */ /* 0x000fea0003800000 */
.L_x_26897:
[----:B------:R-:W-:-:S09]  /*fec0*/  UISETP.NE.AND UP0, UPT, UR4, 0xf, UPT ;  /* 0x0000000f0400788c */ /* 0x000fd2000bf05270 */
[----:B------:R-:W-:Y:S05]  /*fed0*/  BRA.U !UP0, `(.L_x_26899) ;  /* 0x0000000108d47547 */ /* 0x000fea000b800000 */
[----:B------:R-:W-:-:S09]  /*fee0*/  UISETP.NE.AND UP0, UPT, UR4, 0x17, UPT ;  /* 0x000000170400788c */ /* 0x000fd2000bf05270 */
[----:B------:R-:W-:Y:S05]  /*fef0*/  BRA.U !UP0, `(.L_x_26900) ;  /* 0x0000000108847547 */ /* 0x000fea000b800000 */
[----:B------:R-:W-:-:S09]  /*ff00*/  UISETP.NE.AND UP0, UPT, UR4, 0x18, UPT ;  /* 0x000000180400788c */ /* 0x000fd2000bf05270 */
[----:B------:R-:W-:Y:S05]  /*ff10*/  BRA.U !UP0, `(.L_x_26901) ;  /* 0x0000000108447547 */ /* 0x000fea000b800000 */
.L_x_26878:
        /* <DEDUP_REMOVED lines=16> */
.L_x_26902:
[----:B------:R-:W-:Y:S05]  /*10020*/  EXIT ;  /* 0x000000000000794d */ /* 0x000fea0003800000 */
.L_x_26901:
        /* <DEDUP_REMOVED lines=11> */
.L_x_26904:
[----:B------:R-:W-:Y:S05]  /*100e0*/  BSYNC.RECONVERGENT B0 ;  /* 0x0000000000007941 */ /* 0x000fea0003800200 */
.L_x_26903:
[----:B------:R-:W-:Y:S01]  /*100f0*/  STG.E.U8 desc[UR36][R16.64], R3 ;  /* 0x0000000310007986 */ /* 0x000fe2000c101124 */
[----:B------:R-:W-:Y:S05]  /*10100*/  EXIT ;  /* 0x000000000000794d */ /* 0x000fea0003800000 */
.L_x_26900:
        /* <DEDUP_REMOVED lines=13> */
.L_x_26905:
[----:B------:R-:W-:Y:S01]  /*101e0*/  IMAD.MOV.U32 R3, RZ, RZ, 0x7f ;  /* 0x0000007fff037424 */ /* 0x000fe200078e00ff */
[----:B------:R-:W-:-:S04]  /*101f0*/  ISETP.GT.U32.AND P0, PT, R5, 0x7f800000, PT ;  /* 0x7f8000000500780c */ /* 0x000fc80003f04070 */
[----:B------:R-:W-:-:S05]  /*10200*/  SEL R3, R3, 0x7c, P0 ;  /* 0x0000007c03037807 */ /* 0x000fca0000000000 */
[----:B------:R-:W-:Y:S01]  /*10210*/  STG.E.U8 desc[UR36][R16.64], R3 ;  /* 0x0000000310007986 */ /* 0x000fe2000c101124 */
[----:B------:R-:W-:Y:S05]  /*10220*/  EXIT ;  /* 0x000000000000794d */ /* 0x000fea0003800000 */
.L_x_26899:
[----:B------:R-:W-:-:S04]  /*10230*/  I2FP.F32.U32 R0, R2 ;  /* 0x0000000200007245 */ /* 0x000fc80000201000 */
[----:B------:R-:W-:-:S05]  /*10240*/  F2FP.BF16.F32.PACK_AB R0, RZ, R0 ;  /* 0x00000000ff00723e */ /* 0x000fca00000010ff */
[----:B------:R-:W-:Y:S01]  /*10250*/  STG.E.U16 desc[UR36][R16.64], R0 ;  /* 0x0000000010007986 */ /* 0x000fe2000c101524 */
[----:B------:R-:W-:Y:S05]  /*10260*/  EXIT ;  /* 0x000000000000794d */ /* 0x000fea0003800000 */
.L_x_26906:
        /* <DEDUP_REMOVED lines=9> */
.L_x_43623:


//--------------------- .text._ZN2at6native27unrolled_elementwise_kernelINS0_13BinaryFunctorIaabZZZNS0_22logical_or_kernel_cudaERNS_14TensorIteratorEENKUlvE0_clEvENKUlvE0_clEvEUlaaE_EESt5arrayIPcLm3EELi4E23TrivialOffsetCalculatorILi2EjESC_ILi1EjENS0_6memory12LoadWithCastILi2EEENSF_13StoreWithCastILi1EEEEEviT_T0_T2_T3_T4_T5_ --------------------------
	.section	.text._ZN2at6native27unrolled_elementwise_kernelINS0_13BinaryFunctorIaabZZZNS0_22logical_or_kernel_cudaERNS_14TensorIteratorEENKUlvE0_clEvENKUlvE0_clEvEUlaaE_EESt5arrayIPcLm3EELi4E23TrivialOffsetCalculatorILi2EjESC_ILi1EjENS0_6memory12LoadWithCastILi2EEENSF_13StoreWithCastILi1EEEEEviT_T0_T2_T3_T4_T5_,"ax",@progbits
	.align	128
        .global         _ZN2at6native27unrolled_elementwise_kernelINS0_13BinaryFunctorIaabZZZNS0_22logical_or_kernel_cudaERNS_14TensorIteratorEENKUlvE0_clEvENKUlvE0_clEvEUlaaE_EESt5arrayIPcLm3EELi4E23TrivialOffsetCalculatorILi2EjESC_ILi1EjENS0_6memory12LoadWithCastILi2EEENSF_13StoreWithCastILi1EEEEEviT_T0_T2_T3_T4_T5_
        .type           _ZN2at6native27unrolled_elementwise_kernelINS0_13BinaryFunctorIaabZZZNS0_22logical_or_kernel_cudaERNS_14TensorIteratorEENKUlvE0_clEvENKUlvE0_clEvEUlaaE_EESt5arrayIPcLm3EELi4E23TrivialOffsetCalculatorILi2EjESC_ILi1EjENS0_6memory12LoadWithCastILi2EEENSF_13StoreWithCastILi1EEEEEviT_T0_T2_T3_T4_T5_,@function
        .size           _ZN2at6native27unrolled_elementwise_kernelINS0_13BinaryFunctorIaabZZZNS0_22logical_or_kernel_cudaERNS_14TensorIteratorEENKUlvE0_clEvENKUlvE0_clEvEUlaaE_EESt5arrayIPcLm3EELi4E23TrivialOffsetCalculatorILi2EjESC_ILi1EjENS0_6memory12LoadWithCastILi2EEENSF_13StoreWithCastILi1EEEEEviT_T0_T2_T3_T4_T5_,(.L_x_43624 - _ZN2at6native27unrolled_elementwise_kernelINS0_13BinaryFunctorIaabZZZNS0_22logical_or_kernel_cudaERNS_14TensorIteratorEENKUlvE0_clEvENKUlvE0_clEvEUlaaE_EESt5arrayIPcLm3EELi4E23TrivialOffsetCalculatorILi2EjESC_ILi1EjENS0_6memory12LoadWithCastILi2EEENSF_13StoreWithCastILi1EEEEEviT_T0_T2_T3_T4_T5_)
        .other          _ZN2at6native27unrolled_elementwise_kernelINS0_13BinaryFunctorIaabZZZNS0_22logical_or_kernel_cudaERNS_14TensorIteratorEENKUlvE0_clEvENKUlvE0_clEvEUlaaE_EESt5arrayIPcLm3EELi4E23TrivialOffsetCalculatorILi2EjESC_ILi1EjENS0_6memory12LoadWithCastILi2EEENSF_13StoreWithCastILi1EEEEEviT_T0_T2_T3_T4_T5_,@"STO_CUDA_ENTRY STV_DEFAULT"
_ZN2at6native27unrolled_elementwise_kernelINS0_13BinaryFunctorIaabZZZNS0_22logical_or_kernel_cudaERNS_14TensorIteratorEENKUlvE0_clEvENKUlvE0_clEvEUlaaE_EESt5arrayIPcLm3EELi4E23TrivialOffsetCalculatorILi2EjESC_ILi1EjENS0_6memory12LoadWithCastILi2EEENSF_13StoreWithCastILi1EEEEEviT_T0_T2_T3_T4_T5_:
.text._ZN2at6native27unrolled_elementwise_kernelINS0_13BinaryFunctorIaabZZZNS0_22logical_or_kernel_cudaERNS_14TensorIteratorEENKUlvE0_clEvENKUlvE0_clEvEUlaaE_EESt5arrayIPcLm3EELi4E23TrivialOffsetCalculatorILi2EjESC_ILi1EjENS0_6memory12LoadWithCastILi2EEENSF_13StoreWithCastILi1EEEEEviT_T0_T2_T3_T4_T5_:
        /* <DEDUP_REMOVED lines=33> */
.L_x_26912:
[----:B------:R3:W5:Y:S01]  /*0210*/  LDG.E.U8 R17, desc[UR36][R4.64] ;  /* 0x0000002404117981 */ /* 0x000762000c1e1100 */
[----:B------:R-:W-:Y:S05]  /*0220*/  BRA `(.L_x_26914) ;  /* 0x0000000c00507947 */ /* 0x000fea0003800000 */
.L_x_26911:
        /* <DEDUP_REMOVED lines=8> */
.L_x_26916:
[----:B------:R1:W5:Y:S01]  /*02b0*/  LDG.E.U8 R17, desc[UR36][R4.64] ;  /* 0x0000002404117981 */ /* 0x000362000c1e1100 */
[----:B------:R-:W-:Y:S05]  /*02c0*/  BRA `(.L_x_26914) ;  /* 0x0000000c00287947 */ /* 0x000fea0003800000 */
.L_x_26915:
[----:B------:R2:W5:Y:S01]  /*02d0*/  LDG.E.U16 R17, desc[UR36][R4.64] ;  /* 0x0000002404117981 */ /* 0x000562000c1e1500 */
[----:B------:R-:W-:Y:S05]  /*02e0*/  BRA `(.L_x_26914) ;  /* 0x0000000c00207947 */ /* 0x000fea0003800000 */
.L_x_26910:
        /* <DEDUP_REMOVED lines=9> */
.L_x_26918:
[----:B------:R-:W2:Y:S02]  /*0380*/  LDG.E.U16 R0, desc[UR36][R4.64] ;  /* 0x0000002404007981 */ /* 0x000ea4000c1e1500 */
[----:B--2---:R-:W-:-:S06]  /*0390*/  HADD2.F32 R0, -RZ, R0.H0_H0 ;  /* 0x20000000ff007230 */ /* 0x004fcc0000004100 */
[----:B------:R-:W0:Y:S02]  /*03a0*/  F2I.FTZ.TRUNC.NTZ R0, R0 ;  /* 0x0000000000007305 */ /* 0x000e24000021f100 */
[----:B0-----:R-:W-:Y:S01]  /*03b0*/  PRMT R17, R0, 0x7610, R17 ;  /* 0x0000761000117816 */ /* 0x001fe20000000011 */
[----:B------:R-:W-:Y:S06]  /*03c0*/  BRA `(.L_x_26914) ;  /* 0x0000000800e87947 */ /* 0x000fec0003800000 */
.L_x_26917:
        /* <DEDUP_REMOVED lines=9> */
.L_x_26920:
[----:B------:R-:W2:Y:S02]  /*0460*/  LDG.E.U16 R4, desc[UR36][R4.64] ;  /* 0x0000002404047981 */ /* 0x000ea4000c1e1500 */
[----:B--2---:R-:W-:-:S06]  /*0470*/  HADD2.F32 R0, -RZ, R4.H0_H0 ;  /* 0x20000004ff007230 */ /* 0x004fcc0000004100 */
[----:B------:R-:W0:Y:S02]  /*0480*/  F2I.FTZ.TRUNC.NTZ R0, R0 ;  /* 0x0000000000007305 */ /* 0x000e24000021f100 */
[----:B0-----:R-:W-:Y:S01]  /*0490*/  PRMT R17, R0, 0x7610, R17 ;  /* 0x0000761000117816 */ /* 0x001fe20000000011 */
[----:B------:R-:W-:Y:S06]  /*04a0*/  BRA `(.L_x_26914) ;  /* 0x0000000800b07947 */ /* 0x000fec0003800000 */
.L_x_26919:
[----:B------:R-:W2:Y:S02]  /*04b0*/  LDG.E.64 R4, desc[UR36][R4.64] ;  /* 0x0000002404047981 */ /* 0x000ea4000c1e1b00 */
[----:B--2---:R0:W1:Y:S01]  /*04c0*/  F2I.F64.TRUNC R17, R4 ;  /* 0x0000000400117311 */ /* 0x004062000030d100 */
[----:B------:R-:W-:Y:S05]  /*04d0*/  BRA `(.L_x_26914) ;  /* 0x0000000800a47947 */ /* 0x000fea0003800000 */
.L_x_26909:
        /* <DEDUP_REMOVED lines=12> */
.L_x_26923:
[----:B------:R-:W2:Y:S02]  /*05a0*/  LDG.E.64 R4, desc[UR36][R4.64] ;  /* 0x0000002404047981 */ /* 0x000ea4000c1e1b00 */
[----:B--2---:R0:W1:Y:S01]  /*05b0*/  F2I.F64.TRUNC R17, R4 ;  /* 0x0000000400117311 */ /* 0x004062000030d100 */
[----:B------:R-:W-:Y:S05]  /*05c0*/  BRA `(.L_x_26914) ;  /* 0x0000000800687947 */ /* 0x000fea0003800000 */
.L_x_26922:
        /* <DEDUP_REMOVED lines=27> */
.L_x_26925:
        /* <DEDUP_REMOVED lines=15> */
.L_x_26924:
[----:B------:R-:W2:Y:S02]  /*0870*/  LDG.E.U16 R0, desc[UR36][R4.64] ;  /* 0x0000002404007981 */ /* 0x000ea4000c1e1500 */
[----:B--2---:R-:W-:-:S06]  /*0880*/  IMAD.U32 R0, R0, 0x10000, RZ ;  /* 0x0001000000007824 */ /* 0x004fcc00078e00ff */
[----:B------:R-:W0:Y:S02]  /*0890*/  F2I.FTZ.TRUNC.NTZ R0, R0 ;  /* 0x0000000000007305 */ /* 0x000e24000021f100 */
[----:B0-----:R-:W-:Y:S01]  /*08a0*/  PRMT R17, R0, 0x7610, R17 ;  /* 0x0000761000117816 */ /* 0x001fe20000000011 */
[----:B------:R-:W-:Y:S06]  /*08b0*/  BRA `(.L_x_26914) ;  /* 0x0000000400ac7947 */ /* 0x000fec0003800000 */
.L_x_26921:
        /* <DEDUP_REMOVED lines=10> */
.L_x_26928:
        /* <DEDUP_REMOVED lines=21> */
.L_x_26932:
[----:B------:R-:W-:Y:S05]  /*0ab0*/  BSYNC.RECONVERGENT B1 ;  /* 0x0000000000017941 */ /* 0x000fea0003800200 */
.L_x_26931:
[----:B------:R-:W-:Y:S01]  /*0ac0*/  IMAD.SHL.U32 R0, R0, 0x100000, RZ ;  /* 0x0010000000007824 */ /* 0x000fe200078e00ff */
[----:B------:R-:W-:-:S04]  /*0ad0*/  LEA R3, R3, 0x3b800000, 0x17 ;  /* 0x3b80000003037811 */ /* 0x000fc800078eb8ff */
[----:B------:R-:W-:-:S07]  /*0ae0*/  LOP3.LUT R0, R3, R0, R7, 0xfe, !PT ;  /* 0x0000000003007212 */ /* 0x000fce00078efe07 */
.L_x_26930:
[----:B------:R-:W-:Y:S05]  /*0af0*/  BSYNC.RECONVERGENT B0 ;  /* 0x0000000000007941 */ /* 0x000fea0003800200 */
.L_x_26929:
[----:B------:R-:W0:Y:S02]  /*0b00*/  F2I.FTZ.TRUNC.NTZ R0, R0 ;  /* 0x0000000000007305 */ /* 0x000e24000021f100 */
[----:B0-----:R-:W-:Y:S01]  /*0b10*/  PRMT R17, R0, 0x7610, R17 ;  /* 0x0000761000117816 */ /* 0x001fe20000000011 */
[----:B------:R-:W-:Y:S06]  /*0b20*/  BRA `(.L_x_26914) ;  /* 0x0000000400107947 */ /* 0x000fec0003800000 */
.L_x_26927:
        /* <DEDUP_REMOVED lines=21> */
.L_x_26936:
[----:B------:R-:W-:Y:S05]  /*0c80*/  BSYNC.RECONVERGENT B1 ;  /* 0x0000000000017941 */ /* 0x000fea0003800200 */
.L_x_26935:
[----:B------:R-:W-:Y:S01]  /*0c90*/  IMAD.SHL.U32 R0, R0, 0x200000, RZ ;  /* 0x0020000000007824 */ /* 0x000fe200078e00ff */
[----:B------:R-:W-:-:S04]  /*0ca0*/  LEA R3, R3, 0x37800000, 0x17 ;  /* 0x3780000003037811 */ /* 0x000fc800078eb8ff */
[----:B------:R-:W-:-:S07]  /*0cb0*/  LOP3.LUT R0, R3, R0, R7, 0xfe, !PT ;  /* 0x0000000003007212 */ /* 0x000fce00078efe07 */
.L_x_26934:
[----:B------:R-:W-:Y:S05]  /*0cc0*/  BSYNC.RECONVERGENT B0 ;  /* 0x0000000000007941 */ /* 0x000fea0003800200 */
.L_x_26933:
[----:B------:R-:W0:Y:S02]  /*0cd0*/  F2I.FTZ.TRUNC.NTZ R0, R0 ;  /* 0x0000000000007305 */ /* 0x000e24000021f100 */
[----:B0-----:R-:W-:Y:S01]  /*0ce0*/  PRMT R17, R0, 0x7610, R17 ;  /* 0x0000761000117816 */ /* 0x001fe20000000011 */
[----:B------:R-:W-:Y:S06]  /*0cf0*/  BRA `(.L_x_26914) ;  /* 0x00000000009c7947 */ /* 0x000fec0003800000 */
.L_x_26926:
[----:B------:R-:W-:-:S09]  /*0d00*/  UISETP.NE.AND UP0, UPT, UR4, 0x1c, UPT ;  /* 0x0000001c0400788c */ /* 0x000fd2000bf05270 */
[----:B------:R-:W-:Y:S05]  /*0d10*/  BRA.U !UP0, `(.L_x_26937) ;  /* 0x0000000108907547 */ /* 0x000fea000b800000 */
[----:B------:R-:W-:-:S09]  /*0d20*/  UISETP.NE.AND UP0, UPT, UR4, 0x1d, UPT ;  /* 0x0000001d0400788c */ /* 0x000fd2000bf05270 */
[----:B------:R-:W-:Y:S05]  /*0d30*/  BRA.U !UP0, `(.L_x_26938) ;  /* 0x0000000108807547 */ /* 0x000fea000b800000 */
[----:B------:R-:W-:-:S09]  /*0d40*/  UISETP.NE.AND UP0, UPT, UR4, 0x2c, UPT ;  /* 0x0000002c0400788c */ /* 0x000fd2000bf05270 */
[----:B------:R-:W-:Y:S05]  /*0d50*/  BRA.U !UP0, `(.L_x_26939) ;  /* 0x0000000108487547 */ /* 0x000fea000b800000 */
.L_x_26913:
        /* <DEDUP_REMOVED lines=16> */
.L_x_26940:
[----:B------:R-:W-:Y:S01]  /*0e60*/  PRMT R17, RZ, 0x7610, R17 ;  /* 0x00007610ff117816 */ /* 0x000fe20000000011 */
[----:B------:R-:W-:Y:S06]  /*0e70*/  BRA `(.L_x_26914) ;  /* 0x00000000003c7947 */ /* 0x000fec0003800000 */
.L_x_26939:
        /* <DEDUP_REMOVED lines=8> */
.L_x_26942:
[----:B------:R-:W-:Y:S05]  /*0f00*/  BSYNC.RECONVERGENT B0 ;  /* 0x0000000000007941 */ /* 0x000fea0003800200 */
.L_x_26941:
[----:B------:R-:W0:Y:S02]  /*0f10*/  F2I.FTZ.TRUNC.NTZ R0, R0 ;  /* 0x0000000000007305 */ /* 0x000e24000021f100 */
[----:B0-----:R-:W-:Y:S01]  /*0f20*/  PRMT R17, R0, 0x7610, R17 ;  /* 0x0000761000117816 */ /* 0x001fe20000000011 */
[----:B------:R-:W-:Y:S06]  /*0f30*/  BRA `(.L_x_26914) ;  /* 0x00000000000c7947 */ /* 0x000fec0003800000 */
.L_x_26938:
[----:B------:R0:W5:Y:S01]  /*0f40*/  LDG.E.U8 R17, desc[UR36][R4.64] ;  /* 0x0000002404117981 */ /* 0x000162000c1e1100 */
[----:B------:R-:W-:Y:S05]  /*0f50*/  BRA `(.L_x_26914) ;  /* 0x0000000000047947 */ /* 0x000fea0003800000 */
.L_x_26937:
[----:B------:R0:W5:Y:S02]  /*0f60*/  LDG.E.U8 R17, desc[UR36][R4.64] ;  /* 0x0000002404117981 */ /* 0x000164000c1e1100 */
.L_x_26914:
        /* <DEDUP_REMOVED lines=18> */
.L_x_26946:
[----:B------:R1:W5:Y:S01]  /*1090*/  LDG.E.U8 R0, desc[UR36][R4.64] ;  /* 0x0000002404007981 */ /* 0x000362000c1e1100 */
[----:B------:R-:W-:Y:S05]  /*10a0*/  BRA `(.L_x_26948) ;  /* 0x0000000c00507947 */ /* 0x000fea0003800000 */
.L_x_26945:
        /* <DEDUP_REMOVED lines=8> */
.L_x_26950:
[----:B------:R3:W5:Y:S01]  /*1130*/  LDG.E.U8 R0, desc[UR36][R4.64] ;  /* 0x0000002404007981 */ /* 0x000762000c1e1100 */
[----:B------:R-:W-:Y:S05]  /*1140*/  BRA `(.L_x_26948) ;  /* 0x0000000c00287947 */ /* 0x000fea0003800000 */
.L_x_26949:
[----:B------:R2:W5:Y:S01]  /*1150*/  LDG.E.U16 R0, desc[UR36][R4.64] ;  /* 0x0000002404007981 */ /* 0x000562000c1e1500 */
[----:B------:R-:W-:Y:S05]  /*1160*/  BRA `(.L_x_26948) ;  /* 0x0000000c00207947 */ /* 0x000fea0003800000 */
.L_x_26944:
        /* <DEDUP_REMOVED lines=9> */
.L_x_26952:
[----:B------:R-:W2:Y:S02]  /*1200*/  LDG.E.U16 R3, desc[UR36][R4.64] ;  /* 0x0000002404037981 */ /* 0x000ea4000c1e1500 */
[----:B--2---:R-:W-:-:S06]  /*1210*/  HADD2.F32 R3, -RZ, R3.H0_H0 ;  /* 0x20000003ff037230 */ /* 0x004fcc0000004100 */
[----:B------:R-:W0:Y:S02]  /*1220*/  F2I.FTZ.TRUNC.NTZ R3, R3 ;  /* 0x0000000300037305 */ /* 0x000e24000021f100 */
[----:B0-----:R-:W-:Y:S01]  /*1230*/  PRMT R0, R3, 0x7610, R0 ;  /* 0x0000761003007816 */ /* 0x001fe20000000000 */
[----:B------:R-:W-:Y:S06]  /*1240*/  BRA `(.L_x_26948) ;  /* 0x0000000800e87947 */ /* 0x000fec0003800000 */
.L_x_26951:
        /* <DEDUP_REMOVED lines=9> */
.L_x_26954:
[----:B------:R-:W2:Y:S02]  /*12e0*/  LDG.E.U16 R4, desc[UR36][R4.64] ;  /* 0x0000002404047981 */ /* 0x000ea4000c1e1500 */
[----:B--2---:R-:W-:-:S06]  /*12f0*/  HADD2.F32 R3, -RZ, R4.H0_H0 ;  /* 0x20000004ff037230 */ /* 0x004fcc0000004100 */
[----:B------:R-:W0:Y:S02]  /*1300*/  F2I.FTZ.TRUNC.NTZ R3, R3 ;  /* 0x0000000300037305 */ /* 0x000e24000021f100 */
[----:B0-----:R-:W-:Y:S01]  /*1310*/  PRMT R0, R3, 0x7610, R0 ;  /* 0x0000761003007816 */ /* 0x001fe20000000000 */
[----:B------:R-:W-:Y:S06]  /*1320*/  BRA `(.L_x_26948) ;  /* 0x0000000800b07947 */ /* 0x000fec0003800000 */
.L_x_26953:
[----:B------:R-:W2:Y:S02]  /*1330*/  LDG.E.64 R4, desc[UR36][R4.64] ;  /* 0x0000002404047981 */ /* 0x000ea4000c1e1b00 */
[----:B--2---:R0:W1:Y:S01]  /*1340*/  F2I.F64.TRUNC R0, R4 ;  /* 0x0000000400007311 */ /* 0x004062000030d100 */
[----:B------:R-:W-:Y:S05]  /*1350*/  BRA `(.L_x_26948) ;  /* 0x0000000800a47947 */ /* 0x000fea0003800000 */
.L_x_26943:
        /* <DEDUP_REMOVED lines=12> */
.L_x_26957:
[----:B------:R-:W2:Y:S02]  /*1420*/  LDG.E.64 R4, desc[UR36][R4.64] ;  /* 0x0000002404047981 */ /* 0x000ea4000c1e1b00 */
[----:B--2---:R0:W1:Y:S01]  /*1430*/  F2I.F64.TRUNC R0, R4 ;  /* 0x0000000400007311 */ /* 0x004062000030d100 */
[----:B------:R-:W-:Y:S05]  /*1440*/  BRA `(.L_x_26948) ;  /* 0x0000000800687947 */ /* 0x000fea0003800000 */
.L_x_26956:
        /* <DEDUP_REMOVED lines=27> */
.L_x_26959:
        /* <DEDUP_REMOVED lines=15> */
.L_x_26958:
[----:B------:R-:W2:Y:S02]  /*16f0*/  LDG.E.U16 R3, desc[UR36][R4.64] ;  /* 0x0000002404037981 */ /* 0x000ea4000c1e1500 */
[----:B--2---:R-:W-:-:S06]  /*1700*/  IMAD.U32 R3, R3, 0x10000, RZ ;  /* 0x0001000003037824 */ /* 0x004fcc00078e00ff */
[----:B------:R-:W0:Y:S02]  /*1710*/  F2I.FTZ.TRUNC.NTZ R3, R3 ;  /* 0x0000000300037305 */ /* 0x000e24000021f100 */
[----:B0-----:R-:W-:Y:S01]  /*1720*/  PRMT R0, R3, 0x7610, R0 ;  /* 0x0000761003007816 */ /* 0x001fe20000000000 */
[----:B------:R-:W-:Y:S06]  /*1730*/  BRA `(.L_x_26948) ;  /* 0x0000000400ac7947 */ /* 0x000fec0003800000 */
.L_x_26955:
        /* <DEDUP_REMOVED lines=10> */
.L_x_26962:
        /* <DEDUP_REMOVED lines=21> */
.L_x_26966:
[----:B------:R-:W-:Y:S05]  /*1930*/  BSYNC.RECONVERGENT B1 ;  /* 0x0000000000017941 */ /* 0x000fea0003800200 */
.L_x_26965:
[----:B------:R-:W-:Y:S01]  /*1940*/  IMAD.SHL.U32 R0, R0, 0x100000, RZ ;  /* 0x0010000000007824 */ /* 0x000fe200078e00ff */
[----:B------:R-:W-:-:S04]  /*1950*/  LEA R3, R3, 0x3b800000, 0x17 ;  /* 0x3b80000003037811 */ /* 0x000fc800078eb8ff */
[----:B------:R-:W-:-:S07]  /*1960*/  LOP3.LUT R3, R3, R0, R7, 0xfe, !PT ;  /* 0x0000000003037212 */ /* 0x000fce00078efe07 */
.L_x_26964:
[----:B------:R-:W-:Y:S05]  /*1970*/  BSYNC.RECONVERGENT B0 ;  /* 0x0000000000007941 */ /* 0x000fea0003800200 */
.L_x_26963:
[----:B------:R-:W0:Y:S02]  /*1980*/  F2I.FTZ.TRUNC.NTZ R3, R3 ;  /* 0x0000000300037305 */ /* 0x000e24000021f100 */
[----:B0-----:R-:W-:Y:S01]  /*1990*/  PRMT R0, R3, 0x7610, R0 ;  /* 0x0000761003007816 */ /* 0x001fe20000000000 */
[----:B------:R-:W-:Y:S06]  /*19a0*/  BRA `(.L_x_26948) ;  /* 0x0000000400107947 */ /* 0x000fec0003800000 */
.L_x_26961:
        /* <DEDUP_REMOVED lines=21> */
.L_x_26970:
[----:B------:R-:W-:Y:S05]  /*1b00*/  BSYNC.RECONVERGENT B1 ;  /* 0x0000000000017941 */ /* 0x000fea0003800200 */
.L_x_26969:
[----:B------:R-:W-:Y:S01]  /*1b10*/  IMAD.SHL.U32 R0, R0, 0x200000, RZ ;  /* 0x0020000000007824 */ /* 0x000fe200078e00ff */
[----:B------:R-:W-:-:S04]  /*1b20*/  LEA R3, R3, 0x37800000, 0x17 ;  /* 0x3780000003037811 */ /* 0x000fc800078eb8ff */
[----:B------:R-:W-:-:S07]  /*1b30*/  LOP3.LUT R3, R3, R0, R7, 0xfe, !PT ;  /* 0x0000000003037212 */ /* 0x000fce00078efe07 */
.L_x_26968:
[----:B------:R-:W-:Y:S05]  /*1b40*/  BSYNC.RECONVERGENT B0 ;  /* 0x0000000000007941 */ /* 0x000fea0003800200 */
.L_x_26967:
[----:B------:R-:W0:Y:S02]  /*1b50*/  F2I.FTZ.TRUNC.NTZ R3, R3 ;  /* 0x0000000300037305 */ /* 0x000e24000021f100 */
[----:B0-----:R-:W-:Y:S01]  /*1b60*/  PRMT R0, R3, 0x7610, R0 ;  /* 0x0000761003007816 */ /* 0x001fe20000000000 */
[----:B------:R-:W-:Y:S06]  /*1b70*/  BRA `(.L_x_26948) ;  /* 0x00000000009c7947 */ /* 0x000fec0003800000 */
.L_x_26960:
[----:B------:R-:W-:-:S09]  /*1b80*/  UISETP.NE.AND UP0, UPT, UR4, 0x1c, UPT ;  /* 0x0000001c0400788c */ /* 0x000fd2000bf05270 */
[----:B------:R-:W-:Y:S05]  /*1b90*/  BRA.U !UP0, `(.L_x_26971) ;  /* 0x0000000108907547 */ /* 0x000fea000b800000 */
[----:B------:R-:W-:-:S09]  /*1ba0*/  UISETP.NE.AND UP0, UPT, UR4, 0x1d, UPT ;  /* 0x0000001d0400788c */ /* 0x000fd2000bf05270 */
[----:B------:R-:W-:Y:S05]  /*1bb0*/  BRA.U !UP0, `(.L_x_26972) ;  /* 0x0000000108807547 */ /* 0x000fea000b800000 */
[----:B------:R-:W-:-:S09]  /*1bc0*/  UISETP.NE.AND UP0, UPT, UR4, 0x2c, UPT ;  /* 0x0000002c0400788c */ /* 0x000fd2000bf05270 */
[----:B------:R-:W-:Y:S05]  /*1bd0*/  BRA.U !UP0, `(.L_x_26973) ;  /* 0x0000000108487547 */ /* 0x000fea000b800000 */
.L_x_26947:
        /* <DEDUP_REMOVED lines=16> */
.L_x_26974:
[----:B------:R-:W-:Y:S01]  /*1ce0*/  PRMT R0, RZ, 0x7610, R0 ;  /* 0x00007610ff007816 */ /* 0x000fe20000000000 */
[----:B------:R-:W-:Y:S06]  /*1cf0*/  BRA `(.L_x_26948) ;  /* 0x00000000003c7947 */ /* 0x000fec0003800000 */
.L_x_26973:
        /* <DEDUP_REMOVED lines=8> */
.L_x_26976:
[----:B------:R-:W-:Y:S05]  /*1d80*/  BSYNC.RECONVERGENT B0 ;  /* 0x0000000000007941 */ /* 0x000fea0003800200 */
.L_x_26975:
[----:B------:R-:W0:Y:S02]  /*1d90*/  F2I.FTZ.TRUNC.NTZ R3, R3 ;  /* 0x0000000300037305 */ /* 0x000e24000021f100 */
[----:B0-----:R-:W-:Y:S01]  /*1da0*/  PRMT R0, R3, 0x7610, R0 ;  /* 0x0000761003007816 */ /* 0x001fe20000000000 */
[----:B------:R-:W-:Y:S06]  /*1db0*/  BRA `(.L_x_26948) ;  /* 0x00000000000c7947 */ /* 0x000fec0003800000 */
.L_x_26972:
[----:B------:R0:W5:Y:S01]  /*1dc0*/  LDG.E.U8 R0, desc[UR36][R4.64] ;  /* 0x0000002404007981 */ /* 0x000162000c1e1100 */
[----:B------:R-:W-:Y:S05]  /*1dd0*/  BRA `(.L_x_26948) ;  /* 0x0000000000047947 */ /* 0x000fea0003800000 */
.L_x_26971:
[----:B------:R0:W5:Y:S02]  /*1de0*/  LDG.E.U8 R0, desc[UR36][R4.64] ;  /* 0x0000002404007981 */ /* 0x000164000c1e1100 */
.L_x_26948:
[----:B-1---5:R-:W-:Y:S01]  /*1df0*/  LOP3.LUT P0, RZ, R17, 0xff, R0, 0xc8, !PT ;  /* 0x000000ff11ff7812 */ /* 0x022fe2000780c800 */
[----:B------:R-:W-:-:S03]  /*1e00*/  VIADD R22, R2, 0x80 ;  /* 0x0000008002167836 */ /* 0x000fc60000000000 */
[----:B------:R-:W-:-:S09]  /*1e10*/  P2R R16, PR, RZ, 0x1 ;  /* 0x00000001ff107803 */ /* 0x000fd20000000000 */
.L_x_26908:
[----:B------:R-:W-:Y:S05]  /*1e20*/  BSYNC.RECONVERGENT B6 ;  /* 0x0000000000067941 */ /* 0x000fea0003800200 */
.L_x_26907:
        /* <DEDUP_REMOVED lines=24> */
.L_x_26982:
[----:B------:R0:W5:Y:S01]  /*1fb0*/  LDG.E.U8 R18, desc[UR36][R4.64] ;  /* 0x0000002404127981 */ /* 0x000162000c1e1100 */
[----:B------:R-:W-:Y:S05]  /*1fc0*/  BRA `(.L_x_26984) ;  /* 0x0000000c00507947 */ /* 0x000fea0003800000 */
.L_x_26981:
        /* <DEDUP_REMOVED lines=8> */
.L_x_26986:
[----:B------:R0:W5:Y:S01]  /*2050*/  LDG.E.U8 R18, desc[UR36][R4.64] ;  /* 0x0000002404127981 */ /* 0x000162000c1e1100 */
[----:B------:R-:W-:Y:S05]  /*2060*/  BRA `(.L_x_26984) ;  /* 0x0000000c00287947 */ /* 0x000fea0003800000 */
.L_x_26985:
[----:B------:R0:W5:Y:S01]  /*2070*/  LDG.E.U16 R18, desc[UR36][R4.64] ;  /* 0x0000002404127981 */ /* 0x000162000c1e1500 */
[----:B------:R-:W-:Y:S05]  /*2080*/  BRA `(.L_x_26984) ;  /* 0x0000000c00207947 */ /* 0x000fea0003800000 */
.L_x_26980:
        /* <DEDUP_REMOVED lines=9> */
.L_x_26988:
[----:B------:R-:W2:Y:S02]  /*2120*/  LDG.E.U16 R0, desc[UR36][R4.64] ;  /* 0x0000002404007981 */ /* 0x000ea4000c1e1500 */
[----:B--2---:R-:W-:-:S06]  /*2130*/  HADD2.F32 R0, -RZ, R0.H0_H0 ;  /* 0x20000000ff007230 */ /* 0x004fcc0000004100 */
[----:B------:R-:W0:Y:S02]  /*2140*/  F2I.FTZ.TRUNC.NTZ R0, R0 ;  /* 0x0000000000007305 */ /* 0x000e24000021f100 */
[----:B0-----:R-:W-:Y:S01]  /*2150*/  PRMT R18, R0, 0x7610, R18 ;  /* 0x0000761000127816 */ /* 0x001fe20000000012 */
[----:B------:R-:W-:Y:S06]  /*2160*/  BRA `(.L_x_26984) ;  /* 0x0000000800e87947 */ /* 0x000fec0003800000 */
.L_x_26987:
        /* <DEDUP_REMOVED lines=9> */
.L_x_26990:
[----:B------:R-:W2:Y:S02]  /*2200*/  LDG.E.U16 R4, desc[UR36][R4.64] ;  /* 0x0000002404047981 */ /* 0x000ea4000c1e1500 */
[----:B--2---:R-:W-:-:S06]  /*2210*/  HADD2.F32 R0, -RZ, R4.H0_H0 ;  /* 0x20000004ff007230 */ /* 0x004fcc0000004100 */
[----:B------:R-:W0:Y:S02]  /*2220*/  F2I.FTZ.TRUNC.NTZ R0, R0 ;  /* 0x0000000000007305 */ /* 0x000e24000021f100 */
[----:B0-----:R-:W-:Y:S01]  /*2230*/  PRMT R18, R0, 0x7610, R18 ;  /* 0x0000761000127816 */ /* 0x001fe20000000012 */
[----:B------:R-:W-:Y:S06]  /*2240*/  BRA `(.L_x_26984) ;  /* 0x0000000800b07947 */ /* 0x000fec0003800000 */
.L_x_26989:
[----:B------:R-:W2:Y:S02]  /*2250*/  LDG.E.64 R4, desc[UR36][R4.64] ;  /* 0x0000002404047981 */ /* 0x000ea4000c1e1b00 */
[----:B--2---:R0:W1:Y:S01]  /*2260*/  F2I.F64.TRUNC R18, R4 ;  /* 0x0000000400127311 */ /* 0x004062000030d100 */
[----:B------:R-:W-:Y:S05]  /*2270*/  BRA `(.L_x_26984) ;  /* 0x0000000800a47947 */ /* 0x000fea0003800000 */
.L_x_26979:
        /* <DEDUP_REMOVED lines=12> */
.L_x_26993:
[----:B------:R-:W2:Y:S02]  /*2340*/  LDG.E.64 R4, desc[UR36][R4.64] ;  /* 0x0000002404047981 */ /* 0x000ea4000c1e1b00 */
[----:B--2---:R0:W1:Y:S01]  /*2350*/  F2I.F64.TRUNC R18, R4 ;  /* 0x0000000400127311 */ /* 0x004062000030d100 */
[----:B------:R-:W-:Y:S05]  /*2360*/  BRA `(.L_x_26984) ;  /* 0x0000000800687947 */ /* 0x000fea0003800000 */
.L_x_26992:
        /* <DEDUP_REMOVED lines=27> */
.L_x_26995:
        /* <DEDUP_REMOVED lines=15> */
.L_x_26994:
[----:B------:R-:W2:Y:S02]  /*2610*/  LDG.E.U16 R0, desc[UR36][R4.64] ;  /* 0x0000002404007981 */ /* 0x000ea4000c1e1500 */
[----:B--2---:R-:W-:-:S06]  /*2620*/  IMAD.U32 R0, R0, 0x10000, RZ ;  /* 0x0001000000007824 */ /* 0x004fcc00078e00ff */
[----:B------:R-:W0:Y:S02]  /*2630*/  F2I.FTZ.TRUNC.NTZ R0, R0 ;  /* 0x0000000000007305 */ /* 0x000e24000021f100 */
[----:B0-----:R-:W-:Y:S01]  /*2640*/  PRMT R18, R0, 0x7610, R18 ;  /* 0x0000761000127816 */ /* 0x001fe20000000012 */
[----:B------:R-:W-:Y:S06]  /*2650*/  BRA `(.L_x_26984) ;  /* 0x0000000400ac7947 */ /* 0x000fec0003800000 */
.L_x_26991:
        /* <DEDUP_REMOVED lines=10> */
.L_x_26998:
        /* <DEDUP_REMOVED lines=21> */
.L_x_27002:
[----:B------:R-:W-:Y:S05]  /*2850*/  BSYNC.RECONVERGENT B1 ;  /* 0x0000000000017941 */ /* 0x000fea0003800200 */
.L_x_27001:
[----:B------:R-:W-:Y:S01]  /*2860*/  IMAD.SHL.U32 R0, R0, 0x100000, RZ ;  /* 0x0010000000007824 */ /* 0x000fe200078e00ff */
[----:B------:R-:W-:-:S04]  /*2870*/  LEA R3, R3, 0x3b800000, 0x17 ;  /* 0x3b80000003037811 */ /* 0x000fc800078eb8ff */
[----:B------:R-:W-:-:S07]  /*2880*/  LOP3.LUT R0, R3, R0, R7, 0xfe, !PT ;  /* 0x0000000003007212 */ /* 0x000fce00078efe07 */
.L_x_27000:
[----:B------:R-:W-:Y:S05]  /*2890*/  BSYNC.RECONVERGENT B0 ;  /* 0x0000000000007941 */ /* 0x000fea0003800200 */
.L_x_26999:
[----:B------:R-:W0:Y:S02]  /*28a0*/  F2I.FTZ.TRUNC.NTZ R0, R0 ;  /* 0x0000000000007305 */ /* 0x000e24000021f100 */
[----:B0-----:R-:W-:Y:S01]  /*28b0*/  PRMT R18, R0, 0x7610, R18 ;  /* 0x0000761000127816 */ /* 0x001fe20000000012 */
[----:B------:R-:W-:Y:S06]  /*28c0*/  BRA `(.L_x_26984) ;  /* 0x0000000400107947 */ /* 0x000fec0003800000 */
.L_x_26997:
        /* <DEDUP_REMOVED lines=21> */
.L_x_27006:
[----:B------:R-:W-:Y:S05]  /*2a20*/  BSYNC.RECONVERGENT B1 ;  /* 0x0000000000017941 */ /* 0x000fea0003800200 */
.L_x_27005:
[----:B------:R-:W-:Y:S01]  /*2a30*/  IMAD.SHL.U32 R0, R0, 0x200000, RZ ;  /* 0x0020000000007824 */ /* 0x000fe200078e00ff */
[----:B------:R-:W-:-:S04]  /*2a40*/  LEA R3, R3, 0x37800000, 0x17 ;  /* 0x3780000003037811 */ /* 0x000fc800078eb8ff */
[----:B------:R-:W-:-:S07]  /*2a50*/  LOP3.LUT R0, R3, R0, R7, 0xfe, !PT ;  /* 0x0000000003007212 */ /* 0x000fce00078efe07 */
.L_x_27004:
[----:B------:R-:W-:Y:S05]  /*2a60*/  BSYNC.RECONVERGENT B0 ;  /* 0x0000000000007941 */ /* 0x000fea0003800200 */
.L_x_27003:
[----:B------:R-:W0:Y:S02]  /*2a70*/  F2I.FTZ.TRUNC.NTZ R0, R0 ;  /* 0x0000000000007305 */ /* 0x000e24000021f100 */
[----:B0-----:R-:W-:Y:S01]  /*2a80*/  PRMT R18, R0, 0x7610, R18 ;  /* 0x0000761000127816 */ /* 0x001fe20000000012 */
[----:B------:R-:W-:Y:S06]  /*2a90*/  BRA `(.L_x_26984) ;  /* 0x00000000009c7947 */ /* 0x000fec0003800000 */
.L_x_26996:
        /* <DEDUP_REMOVED lines=14> */
.L_x_27010:
[----:B------:R-:W-:Y:S05]  /*2b80*/  BSYNC.RECONVERGENT B0 ;  /* 0x0000000000007941 */ /* 0x000fea0003800200 */
.L_x_27009:
[----:B------:R-:W0:Y:S02]  /*2b90*/  F2I.FTZ.TRUNC.NTZ R0, R0 ;  /* 0x0000000000007305 */ /* 0x000e24000021f100 */
[----:B0-----:R-:W-:Y:S01]  /*2ba0*/  PRMT R18, R0, 0x7610, R18 ;  /* 0x0000761000127816 */ /* 0x001fe20000000012 */
[----:B------:R-:W-:Y:S06]  /*2bb0*/  BRA `(.L_x_26984) ;  /* 0x0000000000547947 */ /* 0x000fec0003800000 */
.L_x_26983:
        /* <DEDUP_REMOVED lines=16> */
.L_x_27011:
[----:B------:R-:W-:Y:S01]  /*2cc0*/  PRMT R18, RZ, 0x7610, R18 ;  /* 0x00007610ff127816 */ /* 0x000fe20000000012 */
[----:B------:R-:W-:Y:S06]  /*2cd0*/  BRA `(.L_x_26984) ;  /* 0x00000000000c7947 */ /* 0x000fec0003800000 */
.L_x_27008:
[----:B------:R2:W5:Y:S01]  /*2ce0*/  LDG.E.U8 R18, desc[UR36][R4.64] ;  /* 0x0000002404127981 */ /* 0x000562000c1e1100 */
[----:B------:R-:W-:Y:S05]  /*2cf0*/  BRA `(.L_x_26984) ;  /* 0x0000000000047947 */ /* 0x000fea0003800000 */
.L_x_27007:
[----:B------:R3:W5:Y:S02]  /*2d00*/  LDG.E.U8 R18, desc[UR36][R4.64] ;  /* 0x0000002404127981 */ /* 0x000764000c1e1100 */
.L_x_26984:
        /* <DEDUP_REMOVED lines=18> */
.L_x_27015:
[----:B------:R0:W5:Y:S01]  /*2e30*/  LDG.E.U8 R3, desc[UR36][R4.64] ;  /* 0x0000002404037981 */ /* 0x000162000c1e1100 */
[----:B------:R-:W-:Y:S05]  /*2e40*/  BRA `(.L_x_27017) ;  /* 0x0000000c00507947 */ /* 0x000fea0003800000 */
.L_x_27014:
        /* <DEDUP_REMOVED lines=8> */
.L_x_27019:
[----:B------:R0:W5:Y:S01]  /*2ed0*/  LDG.E.U8 R3, desc[UR36][R4.64] ;  /* 0x0000002404037981 */ /* 0x000162000c1e1100 */
[----:B------:R-:W-:Y:S05]  /*2ee0*/  BRA `(.L_x_27017) ;  /* 0x0000000c00287947 */ /* 0x000fea0003800000 */
.L_x_27018:
[----:B------:R0:W5:Y:S01]  /*2ef0*/  LDG.E.U16 R3, desc[UR36][R4.64] ;  /* 0x0000002404037981 */ /* 0x000162000c1e1500 */
[----:B------:R-:W-:Y:S05]  /*2f00*/  BRA `(.L_x_27017) ;  /* 0x0000000c00207947 */ /* 0x000fea0003800000 */
.L_x_27013:
        /* <DEDUP_REMOVED lines=9> */
.L_x_27021:
[----:B------:R-:W2:Y:S02]  /*2fa0*/  LDG.E.U16 R0, desc[UR36][R4.64] ;  /* 0x0000002404007981 */ /* 0x000ea4000c1e1500 */
[----:B--2---:R-:W-:-:S06]  /*2fb0*/  HADD2.F32 R0, -RZ, R0.H0_H0 ;  /* 0x20000000ff007230 */ /* 0x004fcc0000004100 */
[----:B------:R-:W0:Y:S02]  /*2fc0*/  F2I.FTZ.TRUNC.NTZ R0, R0 ;  /* 0x0000000000007305 */ /* 0x000e24000021f100 */
[----:B0-----:R-:W-:Y:S01]  /*2fd0*/  PRMT R3, R0, 0x7610, R3 ;  /* 0x0000761000037816 */ /* 0x001fe20000000003 */
[----:B------:R-:W-:Y:S06]  /*2fe0*/  BRA `(.L_x_27017) ;  /* 0x0000000800e87947 */ /* 0x000fec0003800000 */
.L_x_27020:
        /* <DEDUP_REMOVED lines=9> */
.L_x_27023:
[----:B------:R-:W2:Y:S02]  /*3080*/  LDG.E.U16 R4, desc[UR36][R4.64] ;  /* 0x0000002404047981 */ /* 0x000ea4000c1e1500 */
[----:B--2---:R-:W-:-:S06]  /*3090*/  HADD2.F32 R0, -RZ, R4.H0_H0 ;  /* 0x20000004ff007230 */ /* 0x004fcc0000004100 */
[----:B------:R-:W0:Y:S02]  /*30a0*/  F2I.FTZ.TRUNC.NTZ R0, R0 ;  /* 0x0000000000007305 */ /* 0x000e24000021f100 */
[----:B0-----:R-:W-:Y:S01]  /*30b0*/  PRMT R3, R0, 0x7610, R3 ;  /* 0x0000761000037816 */ /* 0x001fe20000000003 */
[----:B------:R-:W-:Y:S06]  /*30c0*/  BRA `(.L_x_27017) ;  /* 0x0000000800b07947 */ /* 0x000fec0003800000 */
.L_x_27022:
[----:B------:R-:W2:Y:S02]  /*30d0*/  LDG.E.64 R4, desc[UR36][R4.64] ;  /* 0x0000002404047981 */ /* 0x000ea4000c1e1b00 */
[----:B--2---:R0:W2:Y:S01]  /*30e0*/  F2I.F64.TRUNC R3, R4 ;  /* 0x0000000400037311 */ /* 0x0040a2000030d100 */
[----:B------:R-:W-:Y:S05]  /*30f0*/  BRA `(.L_x_27017) ;  /* 0x0000000800a47947 */ /* 0x000fea0003800000 */
.L_x_27012:
        /* <DEDUP_REMOVED lines=12> */
.L_x_27026:
[----:B------:R-:W2:Y:S02]  /*31c0*/  LDG.E.64 R4, desc[UR36][R4.64] ;  /* 0x0000002404047981 */ /* 0x000ea4000c1e1b00 */
[----:B--2---:R4:W0:Y:S01]  /*31d0*/  F2I.F64.TRUNC R3, R4 ;  /* 0x0000000400037311 */ /* 0x004822000030d100 */
[----:B------:R-:W-:Y:S05]  /*31e0*/  BRA `(.L_x_27017) ;  /* 0x0000000800687947 */ /* 0x000fea0003800000 */
.L_x_27025:
        /* <DEDUP_REMOVED lines=27> */
.L_x_27028:
        /* <DEDUP_REMOVED lines=15> */
.L_x_27027:
[----:B------:R-:W2:Y:S02]  /*3490*/  LDG.E.U16 R0, desc[UR36][R4.64] ;  /* 0x0000002404007981 */ /* 0x000ea4000c1e1500 */
[----:B--2---:R-:W-:-:S06]  /*34a0*/  IMAD.U32 R0, R0, 0x10000, RZ ;  /* 0x0001000000007824 */ /* 0x004fcc00078e00ff */
[----:B------:R-:W0:Y:S02]  /*34b0*/  F2I.FTZ.TRUNC.NTZ R0, R0 ;  /* 0x0000000000007305 */ /* 0x000e24000021f100 */
[----:B0-----:R-:W-:Y:S01]  /*34c0*/  PRMT R3, R0, 0x7610, R3 ;  /* 0x0000761000037816 */ /* 0x001fe20000000003 */
[----:B------:R-:W-:Y:S06]  /*34d0*/  BRA `(.L_x_27017) ;  /* 0x0000000400ac7947 */ /* 0x000fec0003800000 */
.L_x_27024:
        /* <DEDUP_REMOVED lines=10> */
.L_x_27031:
        /* <DEDUP_REMOVED lines=21> */
.L_x_27035:
[----:B------:R-:W-:Y:S05]  /*36d0*/  BSYNC.RECONVERGENT B1 ;  /* 0x0000000000017941 */ /* 0x000fea0003800200 */
.L_x_27034:
[----:B------:R-:W-:Y:S01]  /*36e0*/  IMAD.SHL.U32 R0, R0, 0x100000, RZ ;  /* 0x0010000000007824 */ /* 0x000fe200078e00ff */
[----:B------:R-:W-:-:S04]  /*36f0*/  LEA R3, R3, 0x3b800000, 0x17 ;  /* 0x3b80000003037811 */ /* 0x000fc800078eb8ff */
[----:B------:R-:W-:-:S07]  /*3700*/  LOP3.LUT R0, R3, R0, R7, 0xfe, !PT ;  /* 0x0000000003007212 */ /* 0x000fce00078efe07 */
.L_x_27033:
[----:B------:R-:W-:Y:S05]  /*3710*/  BSYNC.RECONVERGENT B0 ;  /* 0x0000000000007941 */ /* 0x000fea0003800200 */
.L_x_27032:
[----:B------:R-:W0:Y:S02]  /*3720*/  F2I.FTZ.TRUNC.NTZ R0, R0 ;  /* 0x0000000000007305 */ /* 0x000e24000021f100 */
[----:B0-----:R-:W-:Y:S01]  /*3730*/  PRMT R3, R0, 0x7610, R3 ;  /* 0x0000761000037816 */ /* 0x001fe20000000003 */
[----:B------:R-:W-:Y:S06]  /*3740*/  BRA `(.L_x_27017) ;  /* 0x0000000400107947 */ /* 0x000fec0003800000 */
.L_x_27030:
        /* <DEDUP_REMOVED lines=21> */
.L_x_27039:
[----:B------:R-:W-:Y:S05]  /*38a0*/  BSYNC.RECONVERGENT B1 ;  /* 0x0000000000017941 */ /* 0x000fea0003800200 */
.L_x_27038:
[----:B------:R-:W-:Y:S01]  /*38b0*/  IMAD.SHL.U32 R0, R0, 0x200000, RZ ;  /* 0x0020000000007824 */ /* 0x000fe200078e00ff */
[----:B------:R-:W-:-:S04]  /*38c0*/  LEA R3, R3, 0x37800000, 0x17 ;  /* 0x3780000003037811 */ /* 0x000fc800078eb8ff */
[----:B------:R-:W-:-:S07]  /*38d0*/  LOP3.LUT R0, R3, R0, R7, 0xfe, !PT ;  /* 0x0000000003007212 */ /* 0x000fce00078efe07 */
.L_x_27037:
[----:B------:R-:W-:Y:S05]  /*38e0*/  BSYNC.RECONVERGENT B0 ;  /* 0x0000000000007941 */ /* 0x000fea0003800200 */
.L_x_27036:
[----:B------:R-:W0:Y:S02]  /*38f0*/  F2I.FTZ.TRUNC.NTZ R0, R0 ;  /* 0x0000000000007305 */ /* 0x000e24000021f100 */
[----:B0-----:R-:W-:Y:S01]  /*3900*/  PRMT R3, R0, 0x7610, R3 ;  /* 0x0000761000037816 */ /* 0x001fe20000000003 */
[----:B------:R-:W-:Y:S06]  /*3910*/  BRA `(.L_x_27017) ;  /* 0x00000000009c7947 */ /* 0x000fec0003800000 */
.L_x_27029:
        /* <DEDUP_REMOVED lines=14> */
.L_x_27043:
[----:B------:R-:W-:Y:S05]  /*3a00*/  BSYNC.RECONVERGENT B0 ;  /* 0x0000000000007941 */ /* 0x000fea0003800200 */
.L_x_27042:
[----:B------:R-:W0:Y:S02]  /*3a10*/  F2I.FTZ.TRUNC.NTZ R0, R0 ;  /* 0x0000000000007305 */ /* 0x000e24000021f100 */
[----:B0-----:R-:W-:Y:S01]  /*3a20*/  PRMT R3, R0, 0x7610, R3 ;  /* 0x0000761000037816 */ /* 0x001fe20000000003 */
[----:B------:R-:W-:Y:S06]  /*3a30*/  BRA `(.L_x_27017) ;  /* 0x0000000000547947 */ /* 0x000fec0003800000 */
.L_x_27016:
        /* <DEDUP_REMOVED lines=16> */
.L_x_27044:
[----:B------:R-:W-:Y:S01]  /*3b40*/  PRMT R3, RZ, 0x7610, R3 ;  /* 0x00007610ff037816 */ /* 0x000fe20000000003 */
[----:B------:R-:W-:Y:S06]  /*3b50*/  BRA `(.L_x_27017) ;  /* 0x00000000000c7947 */ /* 0x000fec0003800000 */
.L_x_27041:
[----:B------:R2:W5:Y:S01]  /*3b60*/  LDG.E.U8 R3, desc[UR36][R4.64] ;  /* 0x0000002404037981 */ /* 0x000562000c1e1100 */
[----:B------:R-:W-:Y:S05]  /*3b70*/  BRA `(.L_x_27017) ;  /* 0x0000000000047947 */ /* 0x000fea0003800000 */
.L_x_27040:
[----:B------:R3:W5:Y:S02]  /*3b80*/  LDG.E.U8 R3, desc[UR36][R4.64] ;  /* 0x0000002404037981 */ /* 0x000764000c1e1100 */
.L_x_27017:
[----:B012--5:R-:W-:Y:S01]  /*3b90*/  LOP3.LUT P0, RZ, R18, 0xff, R3, 0xc8, !PT ;  /* 0x000000ff12ff7812 */ /* 0x027fe2000780c803 */
[----:B------:R-:W-:-:S03]  /*3ba0*/  VIADD R22, R22, 0x80 ;  /* 0x0000008016167836 */ /* 0x000fc60000000000 */
[----:B------:R-:W-:-:S09]  /*3bb0*/  P2R R17, PR, RZ, 0x1 ;  /* 0x00000001ff117803 */ /* 0x000fd20000000000 */
.L_x_26978:
[----:B------:R-:W-:Y:S05]  /*3bc0*/  BSYNC.RECONVERGENT B6 ;  /* 0x0000000000067941 */ /* 0x000fea0003800200 */
.L_x_26977:
        /* <DEDUP_REMOVED lines=24> */
.L_x_27050:
[----:B------:R0:W5:Y:S01]  /*3d50*/  LDG.E.U8 R18, desc[UR36][R4.64] ;  /* 0x0000002404127981 */ /* 0x000162000c1e1100 */
[----:B------:R-:W-:Y:S05]  /*3d60*/  BRA `(.L_x_27052) ;  /* 0x0000000c00507947 */ /* 0x000fea0003800000 */
.L_x_27049:
        /* <DEDUP_REMOVED lines=8> */
.L_x_27054:
[----:B------:R0:W5:Y:S01]  /*3df0*/  LDG.E.U8 R18, desc[UR36][R4.64] ;  /* 0x0000002404127981 */ /* 0x000162000c1e1100 */
[----:B------:R-:W-:Y:S05]  /*3e00*/  BRA `(.L_x_27052) ;  /* 0x0000000c00287947 */ /* 0x000fea0003800000 */
.L_x_27053:
[----:B------:R0:W5:Y:S01]  /*3e10*/  LDG.E.U16 R18, desc[UR36][R4.64] ;  /* 0x0000002404127981 */ /* 0x000162000c1e1500 */
[----:B------:R-:W-:Y:S05]  /*3e20*/  BRA `(.L_x_27052) ;  /* 0x0000000c00207947 */ /* 0x000fea0003800000 */
.L_x_27048:
        /* <DEDUP_REMOVED lines=9> */
.L_x_27056:
[----:B------:R-:W2:Y:S02]  /*3ec0*/  LDG.E.U16 R0, desc[UR36][R4.64] ;  /* 0x0000002404007981 */ /* 0x000ea4000c1e1500 */
[----:B--2---:R-:W-:-:S06]  /*3ed0*/  HADD2.F32 R0, -RZ, R0.H0_H0 ;  /* 0x20000000ff007230 */ /* 0x004fcc0000004100 */
[----:B------:R-:W0:Y:S02]  /*3ee0*/  F2I.FTZ.TRUNC.NTZ R0, R0 ;  /* 0x0000000000007305 */ /* 0x000e24000021f100 */
[----:B0-----:R-:W-:Y:S01]  /*3ef0*/  PRMT R18, R0, 0x7610, R18 ;  /* 0x0000761000127816 */ /* 0x001fe20000000012 */
[----:B------:R-:W-:Y:S06]  /*3f00*/  BRA `(.L_x_27052) ;  /* 0x0000000800e87947 */ /* 0x000fec0003800000 */
.L_x_27055:
        /* <DEDUP_REMOVED lines=9> */
.L_x_27058:
[----:B------:R-:W2:Y:S02]  /*3fa0*/  LDG.E.U16 R4, desc[UR36][R4.64] ;  /* 0x0000002404047981 */ /* 0x000ea4000c1e1500 */
[----:B--2---:R-:W-:-:S06]  /*3fb0*/  HADD2.F32 R0, -RZ, R4.H0_H0 ;  /* 0x20000004ff007230 */ /* 0x004fcc0000004100 */
[----:B------:R-:W0:Y:S02]  /*3fc0*/  F2I.FTZ.TRUNC.NTZ R0, R0 ;  /* 0x0000000000007305 */ /* 0x000e24000021f100 */
[----:B0-----:R-:W-:Y:S01]  /*3fd0*/  PRMT R18, R0, 0x7610, R18 ;  /* 0x0000761000127816 */ /* 0x001fe20000000012 */
[----:B------:R-:W-:Y:S06]  /*3fe0*/  BRA `(.L_x_27052) ;  /* 0x0000000800b07947 */ /* 0x000fec0003800000 */
.L_x_27057:
[----:B------:R-:W2:Y:S02]  /*3ff0*/  LDG.E.64 R4, desc[UR36][R4.64] ;  /* 0x0000002404047981 */ /* 0x000ea4000c1e1b00 */
[----:B--2---:R0:W1:Y:S01]  /*4000*/  F2I.F64.TRUNC R18, R4 ;  /* 0x0000000400127311 */ /* 0x004062000030d100 */
[----:B------:R-:W-:Y:S05]  /*4010*/  BRA `(.L_x_27052) ;  /* 0x0000000800a47947 */ /* 0x000fea0003800000 */
.L_x_27047:
        /* <DEDUP_REMOVED lines=12> */
.L_x_27061:
[----:B------:R-:W2:Y:S02]  /*40e0*/  LDG.E.64 R4, desc[UR36][R4.64] ;  /* 0x0000002404047981 */ /* 0x000ea4000c1e1b00 */
[----:B--2---:R0:W1:Y:S01]  /*40f0*/  F2I.F64.TRUNC R18, R4 ;  /* 0x0000000400127311 */ /* 0x004062000030d100 */
[----:B------:R-:W-:Y:S05]  /*4100*/  BRA `(.L_x_27052) ;  /* 0x0000000800687947 */ /* 0x000fea0003800000 */
.L_x_27060:
        /* <DEDUP_REMOVED lines=27> */
.L_x_27063:
        /* <DEDUP_REMOVED lines=15> */
.L_x_27062:
[----:B------:R-:W2:Y:S02]  /*43b0*/  LDG.E.U16 R0, desc[UR36][R4.64] ;  /* 0x0000002404007981 */ /* 0x000ea4000c1e1500 */
[----:B--2---:R-:W-:-:S06]  /*43c0*/  IMAD.U32 R0, R0, 0x10000, RZ ;  /* 0x0001000000007824 */ /* 0x004fcc00078e00ff */
[----:B------:R-:W0:Y:S02]  /*43d0*/  F2I.FTZ.TRUNC.NTZ R0, R0 ;  /* 0x0000000000007305 */ /* 0x000e24000021f100 */
[----:B0-----:R-:W-:Y:S01]  /*43e0*/  PRMT R18, R0, 0x7610, R18 ;  /* 0x0000761000127816 */ /* 0x001fe20000000012 */
[----:B------:R-:W-:Y:S06]  /*43f0*/  BRA `(.L_x_27052) ;  /* 0x0000000400ac7947 */ /* 0x000fec0003800000 */
.L_x_27059:
        /* <DEDUP_REMOVED lines=10> */
.L_x_27066:
        /* <DEDUP_REMOVED lines=21> */
.L_x_27070:
[----:B------:R-:W-:Y:S05]  /*45f0*/  BSYNC.RECONVERGENT B1 ;  /* 0x0000000000017941 */ /* 0x000fea0003800200 */
.L_x_27069:
[----:B------:R-:W-:Y:S01]  /*4600*/  IMAD.SHL.U32 R0, R0, 0x100000, RZ ;  /* 0x0010000000007824 */ /* 0x000fe200078e00ff */
[----:B------:R-:W-:-:S04]  /*4610*/  LEA R3, R3, 0x3b800000, 0x17 ;  /* 0x3b80000003037811 */ /* 0x000fc800078eb8ff */
[----:B------:R-:W-:-:S07]  /*4620*/  LOP3.LUT R0, R3, R0, R7, 0xfe, !PT ;  /* 0x0000000003007212 */ /* 0x000fce00078efe07 */
.L_x_27068:
[----:B------:R-:W-:Y:S05]  /*4630*/  BSYNC.RECONVERGENT B0 ;  /* 0x0000000000007941 */ /* 0x000fea0003800200 */
.L_x_27067:
[----:B------:R-:W0:Y:S02]  /*4640*/  F2I.FTZ.TRUNC.NTZ R0, R0 ;  /* 0x0000000000007305 */ /* 0x000e24000021f100 */
[----:B0-----:R-:W-:Y:S01]  /*4650*/  PRMT R18, R0, 0x7610, R18 ;  /* 0x0000761000127816 */ /* 0x001fe20000000012 */
[----:B------:R-:W-:Y:S06]  /*4660*/  BRA `(.L_x_27052) ;  /* 0x0000000400107947 */ /* 0x000fec0003800000 */
.L_x_27065:
        /* <DEDUP_REMOVED lines=21> */
.L_x_27074:
[----:B------:R-:W-:Y:S05]  /*47c0*/  BSYNC.RECONVERGENT B1 ;  /* 0x0000000000017941 */ /* 0x000fea0003800200 */
.L_x_27073:
[----:B------:R-:W-:Y:S01]  /*47d0*/  IMAD.SHL.U32 R0, R0, 0x200000, RZ ;  /* 0x0020000000007824 */ /* 0x000fe200078e00ff */
[----:B------:R-:W-:-:S04]  /*47e0*/  LEA R3, R3, 0x37800000, 0x17 ;  /* 0x3780000003037811 */ /* 0x000fc800078eb8ff */
[----:B------:R-:W-:-:S07]  /*47f0*/  LOP3.LUT R0, R3, R0, R7, 0xfe, !PT ;  /* 0x0000000003007212 */ /* 0x000fce00078efe07 */
.L_x_27072:
[----:B------:R-:W-:Y:S05]  /*4800*/  BSYNC.RECONVERGENT B0 ;  /* 0x0000000000007941 */ /* 0x000fea0003800200 */
.L_x_27071:
[----:B------:R-:W0:Y:S02]  /*4810*/  F2I.FTZ.TRUNC.NTZ R0, R0 ;  /* 0x0000000000007305 */ /* 0x000e24000021f100 */
[----:B0-----:R-:W-:Y:S01]  /*4820*/  PRMT R18, R0, 0x7610, R18 ;  /* 0x0000761000127816 */ /* 0x001fe20000000012 */
[----:B------:R-:W-:Y:S06]  /*4830*/  BRA `(.L_x_27052) ;  /* 0x00000000009c7947 */ /* 0x000fec0003800000 */
.L_x_27064:
        /* <DEDUP_REMOVED lines=14> */
.L_x_27078:
[----:B------:R-:W-:Y:S05]  /*4920*/  BSYNC.RECONVERGENT B0 ;  /* 0x0000000000007941 */ /* 0x000fea0003800200 */
.L_x_27077:
[----:B------:R-:W0:Y:S02]  /*4930*/  F2I.FTZ.TRUNC.NTZ R0, R0 ;  /* 0x0000000000007305 */ /* 0x000e24000021f100 */
[----:B0-----:R-:W-:Y:S01]  /*4940*/  PRMT R18, R0, 0x7610, R18 ;  /* 0x0000761000127816 */ /* 0x001fe20000000012 */
[----:B------:R-:W-:Y:S06]  /*4950*/  BRA `(.L_x_27052) ;  /* 0x0000000000547947 */ /* 0x000fec0003800000 */
.L_x_27051:
        /* <DEDUP_REMOVED lines=16> */
.L_x_27079:
[----:B------:R-:W-:Y:S01]  /*4a60*/  PRMT R18, RZ, 0x7610, R18 ;  /* 0x00007610ff127816 */ /* 0x000fe20000000012 */
[----:B------:R-:W-:Y:S06]  /*4a70*/  BRA `(.L_x_27052) ;  /* 0x00000000000c7947 */ /* 0x000fec0003800000 */
.L_x_27076:
[----:B------:R3:W5:Y:S01]  /*4a80*/  LDG.E.U8 R18, desc[UR36][R4.64] ;  /* 0x0000002404127981 */ /* 0x000762000c1e1100 */
[----:B------:R-:W-:Y:S05]  /*4a90*/  BRA `(.L_x_27052) ;  /* 0x0000000000047947 */ /* 0x000fea0003800000 */
.L_x_27075:
[----:B------:R4:W5:Y:S02]  /*4aa0*/  LDG.E.U8 R18, desc[UR36][R4.64] ;  /* 0x0000002404127981 */ /* 0x000964000c1e1100 */
.L_x_27052:
        /* <DEDUP_REMOVED lines=19> */
.L_x_27083:
[----:B------:R0:W5:Y:S01]  /*4be0*/  LDG.E.U8 R3, desc[UR36][R4.64] ;  /* 0x0000002404037981 */ /* 0x000162000c1e1100 */
[----:B------:R-:W-:Y:S05]  /*4bf0*/  BRA `(.L_x_27085) ;  /* 0x0000000c00507947 */ /* 0x000fea0003800000 */
.L_x_27082:
        /* <DEDUP_REMOVED lines=8> */
.L_x_27087:
[----:B------:R0:W5:Y:S01]  /*4c80*/  LDG.E.U8 R3, desc[UR36][R4.64] ;  /* 0x0000002404037981 */ /* 0x000162000c1e1100 */
[----:B------:R-:W-:Y:S05]  /*4c90*/  BRA `(.L_x_27085) ;  /* 0x0000000c00287947 */ /* 0x000fea0003800000 */
.L_x_27086:
[----:B------:R0:W5:Y:S01]  /*4ca0*/  LDG.E.U16 R3, desc[UR36][R4.64] ;  /* 0x0000002404037981 */ /* 0x000162000c1e1500 */
[----:B------:R-:W-:Y:S05]  /*4cb0*/  BRA `(.L_x_27085) ;  /* 0x0000000c00207947 */ /* 0x000fea0003800000 */
.L_x_27081:
        /* <DEDUP_REMOVED lines=9> */
.L_x_27089:
[----:B------:R-:W2:Y:S02]  /*4d50*/  LDG.E.U16 R0, desc[UR36][R4.64] ;  /* 0x0000002404007981 */ /* 0x000ea4000c1e1500 */
[----:B--2---:R-:W-:-:S06]  /*4d60*/  HADD2.F32 R0, -RZ, R0.H0_H0 ;  /* 0x20000000ff007230 */ /* 0x004fcc0000004100 */
[----:B------:R-:W0:Y:S02]  /*4d70*/  F2I.FTZ.TRUNC.NTZ R0, R0 ;  /* 0x0000000000007305 */ /* 0x000e24000021f100 */
[----:B0-----:R-:W-:Y:S01]  /*4d80*/  PRMT R3, R0, 0x7610, R3 ;  /* 0x0000761000037816 */ /* 0x001fe20000000003 */
[----:B------:R-:W-:Y:S06]  /*4d90*/  BRA `(.L_x_27085) ;  /* 0x0000000800e87947 */ /* 0x000fec0003800000 */
.L_x_27088:
        /* <DEDUP_REMOVED lines=9> */
.L_x_27091:
[----:B------:R-:W2:Y:S02]  /*4e30*/  LDG.E.U16 R4, desc[UR36][R4.64] ;  /* 0x0000002404047981 */ /* 0x000ea4000c1e1500 */
[----:B--2---:R-:W-:-:S06]  /*4e40*/  HADD2.F32 R0, -RZ, R4.H0_H0 ;  /* 0x20000004ff007230 */ /* 0x004fcc0000004100 */
[----:B------:R-:W0:Y:S02]  /*4e50*/  F2I.FTZ.TRUNC.NTZ R0, R0 ;  /* 0x0000000000007305 */ /* 0x000e24000021f100 */
[----:B0-----:R-:W-:Y:S01]  /*4e60*/  PRMT R3, R0, 0x7610, R3 ;  /* 0x0000761000037816 */ /* 0x001fe20000000003 */
[----:B------:R-:W-:Y:S06]  /*4e70*/  BRA `(.L_x_27085) ;  /* 0x0000000800b07947 */ /* 0x000fec0003800000 */
.L_x_27090:
[----:B------:R-:W2:Y:S02]  /*4e80*/  LDG.E.64 R4, desc[UR36][R4.64] ;  /* 0x0000002404047981 */ /* 0x000ea4000c1e1b00 */
[----:B--2---:R0:W1:Y:S01]  /*4e90*/  F2I.F64.TRUNC R3, R4 ;  /* 0x0000000400037311 */ /* 0x004062000030d100 */
[----:B------:R-:W-:Y:S05]  /*4ea0*/  BRA `(.L_x_27085) ;  /* 0x0000000800a47947 */ /* 0x000fea0003800000 */
.L_x_27080:
        /* <DEDUP_REMOVED lines=12> */
.L_x_27094:
[----:B------:R-:W2:Y:S02]  /*4f70*/  LDG.E.64 R4, desc[UR36][R4.64] ;  /* 0x0000002404047981 */ /* 0x000ea4000c1e1b00 */
[----:B--2---:R3:W4:Y:S01]  /*4f80*/  F2I.F64.TRUNC R3, R4 ;  /* 0x0000000400037311 */ /* 0x004722000030d100 */
[----:B------:R-:W-:Y:S05]  /*4f90*/  BRA `(.L_x_27085) ;  /* 0x0000000800687947 */ /* 0x000fea0003800000 */
.L_x_27093:
        /* <DEDUP_REMOVED lines=27> */
.L_x_27096:
        /* <DEDUP_REMOVED lines=15> */
.L_x_27095:
[----:B------:R-:W2:Y:S02]  /*5240*/  LDG.E.U16 R0, desc[UR36][R4.64] ;  /* 0x0000002404007981 */ /* 0x000ea4000c1e1500 */
[----:B--2---:R-:W-:-:S06]  /*5250*/  IMAD.U32 R0, R0, 0x10000, RZ ;  /* 0x0001000000007824 */ /* 0x004fcc00078e00ff */
[----:B------:R-:W0:Y:S02]  /*5260*/  F2I.FTZ.TRUNC.NTZ R0, R0 ;  /* 0x0000000000007305 */ /* 0x000e24000021f100 */
[----:B0-----:R-:W-:Y:S01]  /*5270*/  PRMT R3, R0, 0x7610, R3 ;  /* 0x0000761000037816 */ /* 0x001fe20000000003 */
[----:B------:R-:W-:Y:S06]  /*5280*/  BRA `(.L_x_27085) ;  /* 0x0000000400ac7947 */ /* 0x000fec0003800000 */
.L_x_27092:
        /* <DEDUP_REMOVED lines=10> */
.L_x_27099:
        /* <DEDUP_REMOVED lines=21> */
.L_x_27103:
[----:B------:R-:W-:Y:S05]  /*5480*/  BSYNC.RECONVERGENT B1 ;  /* 0x0000000000017941 */ /* 0x000fea0003800200 */
.L_x_27102:
[----:B------:R-:W-:Y:S01]  /*5490*/  IMAD.SHL.U32 R0, R0, 0x100000, RZ ;  /* 0x0010000000007824 */ /* 0x000fe200078e00ff */
[----:B------:R-:W-:-:S04]  /*54a0*/  LEA R3, R3, 0x3b800000, 0x17 ;  /* 0x3b80000003037811 */ /* 0x000fc800078eb8ff */
[----:B------:R-:W-:-:S07]  /*54b0*/  LOP3.LUT R0, R3, R0, R7, 0xfe, !PT ;  /* 0x0000000003007212 */ /* 0x000fce00078efe07 */
.L_x_27101:
[----:B------:R-:W-:Y:S05]  /*54c0*/  BSYNC.RECONVERGENT B0 ;  /* 0x0000000000007941 */ /* 0x000fea0003800200 */
.L_x_27100:
[----:B------:R-:W0:Y:S02]  /*54d0*/  F2I.FTZ.TRUNC.NTZ R0, R0 ;  /* 0x0000000000007305 */ /* 0x000e24000021f100 */
[----:B0-----:R-:W-:Y:S01]  /*54e0*/  PRMT R3, R0, 0x7610, R3 ;  /* 0x0000761000037816 */ /* 0x001fe20000000003 */
[----:B------:R-:W-:Y:S06]  /*54f0*/  BRA `(.L_x_27085) ;  /* 0x0000000400107947 */ /* 0x000fec0003800000 */
.L_x_27098:
        /* <DEDUP_REMOVED lines=21> */
.L_x_27107:
[----:B------:R-:W-:Y:S05]  /*5650*/  BSYNC.RECONVERGENT B1 ;  /* 0x0000000000017941 */ /* 0x000fea0003800200 */
.L_x_27106:
[----:B------:R-:W-:Y:S01]  /*5660*/  IMAD.SHL.U32 R0, R0, 0x200000, RZ ;  /* 0x0020000000007824 */ /* 0x000fe200078e00ff */
[----:B------:R-:W-:-:S04]  /*5670*/  LEA R3, R3, 0x37800000, 0x17 ;  /* 0x3780000003037811 */ /* 0x000fc800078eb8ff */
[----:B------:R-:W-:-:S07]  /*5680*/  LOP3.LUT R0, R3, R0, R7, 0xfe, !PT ;  /* 0x0000000003007212 */ /* 0x000fce00078efe07 */
.L_x_27105:
[----:B------:R-:W-:Y:S05]  /*5690*/  BSYNC.RECONVERGENT B0 ;  /* 0x0000000000007941 */ /* 0x000fea0003800200 */
.L_x_27104:
[----:B------:R-:W0:Y:S02]  /*56a0*/  F2I.FTZ.TRUNC.NTZ R0, R0 ;  /* 0x0000000000007305 */ /* 0x000e24000021f100 */
[----:B0-----:R-:W-:Y:S01]  /*56b0*/  PRMT R3, R0, 0x7610, R3 ;  /* 0x0000761000037816 */ /* 0x001fe20000000003 */
[----:B------:R-:W-:Y:S06]  /*56c0*/  BRA `(.L_x_27085) ;  /* 0x00000000009c7947 */ /* 0x000fec0003800000 */
.L_x_27097:
        /* <DEDUP_REMOVED lines=14> */
.L_x_27111:
[----:B------:R-:W-:Y:S05]  /*57b0*/  BSYNC.RECONVERGENT B0 ;  /* 0x0000000000007941 */ /* 0x000fea0003800200 */
.L_x_27110:
[----:B------:R-:W0:Y:S02]  /*57c0*/  F2I.FTZ.TRUNC.NTZ R0, R0 ;  /* 0x0000000000007305 */ /* 0x000e24000021f100 */
[----:B0-----:R-:W-:Y:S01]  /*57d0*/  PRMT R3, R0, 0x7610, R3 ;  /* 0x0000761000037816 */ /* 0x001fe20000000003 */
[----:B------:R-:W-:Y:S06]  /*57e0*/  BRA `(.L_x_27085) ;  /* 0x0000000000547947 */ /* 0x000fec0003800000 */
.L_x_27084:
        /* <DEDUP_REMOVED lines=16> */
.L_x_27112:
[----:B------:R-:W-:Y:S01]  /*58f0*/  PRMT R3, RZ, 0x7610, R3 ;  /* 0x00007610ff037816 */ /* 0x000fe20000000003 */
[----:B------:R-:W-:Y:S06]  /*5900*/  BRA `(.L_x_27085) ;  /* 0x00000000000c7947 */ /* 0x000fec0003800000 */
.L_x_27109:
[----:B------:R1:W5:Y:S01]  /*5910*/  LDG.E.U8 R3, desc[UR36][R4.64] ;  /* 0x0000002404037981 */ /* 0x000362000c1e1100 */
[----:B------:R-:W-:Y:S05]  /*5920*/  BRA `(.L_x_27085) ;  /* 0x0000000000047947 */ /* 0x000fea0003800000 */
.L_x_27108:
[----:B------:R2:W5:Y:S02]  /*5930*/  LDG.E.U8 R3, desc[UR36][R4.64] ;  /* 0x0000002404037981 */ /* 0x000564000c1e1100 */
.L_x_27085:
[----:B-1--45:R-:W-:Y:S01]  /*5940*/  LOP3.LUT P0, RZ, R18, 0xff, R3, 0xc8, !PT ;  /* 0x000000ff12ff7812 */ /* 0x032fe2000780c803 */
[----:B------:R-:W-:-:S03]  /*5950*/  VIADD R22, R22, 0x80 ;  /* 0x0000008016167836 */ /* 0x000fc60000000000 */
[----:B------:R-:W-:-:S09]  /*5960*/  P2R R18, PR, RZ, 0x1 ;  /* 0x00000001ff127803 */ /* 0x000fd20000000000 */
.L_x_27046:
[----:B------:R-:W-:Y:S05]  /*5970*/  BSYNC.RECONVERGENT B6 ;  /* 0x0000000000067941 */ /* 0x000fea0003800200 */
.L_x_27045:
        /* <DEDUP_REMOVED lines=23> */
.L_x_27118:
[----:B------:R0:W5:Y:S01]  /*5af0*/  LDG.E.U8 R22, desc[UR36][R4.64] ;  /* 0x0000002404167981 */ /* 0x000162000c1e1100 */
[----:B------:R-:W-:Y:S05]  /*5b00*/  BRA `(.L_x_27120) ;  /* 0x0000000c00507947 */ /* 0x000fea0003800000 */
.L_x_27117:
        /* <DEDUP_REMOVED lines=8> */
.L_x_27122:
[----:B------:R3:W5:Y:S01]  /*5b90*/  LDG.E.U8 R22, desc[UR36][R4.64] ;  /* 0x0000002404167981 */ /* 0x000762000c1e1100 */
[----:B------:R-:W-:Y:S05]  /*5ba0*/  BRA `(.L_x_27120) ;  /* 0x0000000c00287947 */ /* 0x000fea0003800000 */
.L_x_27121:
[----:B------:R2:W5:Y:S01]  /*5bb0*/  LDG.E.U16 R22, desc[UR36][R4.64] ;  /* 0x0000002404167981 */ /* 0x000562000c1e1500 */
[----:B------:R-:W-:Y:S05]  /*5bc0*/  BRA `(.L_x_27120) ;  /* 0x0000000c00207947 */ /* 0x000fea0003800000 */
.L_x_27116:
        /* <DEDUP_REMOVED lines=9> */
.L_x_27124:
[----:B------:R-:W2:Y:S02]  /*5c60*/  LDG.E.U16 R0, desc[UR36][R4.64] ;  /* 0x0000002404007981 */ /* 0x000ea4000c1e1500 */
[----:B--2---:R-:W-:-:S06]  /*5c70*/  HADD2.F32 R0, -RZ, R0.H0_H0 ;  /* 0x20000000ff007230 */ /* 0x004fcc0000004100 */
[----:B------:R-:W0:Y:S02]  /*5c80*/  F2I.FTZ.TRUNC.NTZ R0, R0 ;  /* 0x0000000000007305 */ /* 0x000e24000021f100 */
[----:B0-----:R-:W-:Y:S01]  /*5c90*/  PRMT R22, R0, 0x7610, R22 ;  /* 0x0000761000167816 */ /* 0x001fe20000000016 */
[----:B------:R-:W-:Y:S06]  /*5ca0*/  BRA `(.L_x_27120) ;  /* 0x0000000800e87947 */ /* 0x000fec0003800000 */
.L_x_27123:
        /* <DEDUP_REMOVED lines=9> */
.L_x_27126:
[----:B------:R-:W2:Y:S02]  /*5d40*/  LDG.E.U16 R4, desc[UR36][R4.64] ;  /* 0x0000002404047981 */ /* 0x000ea4000c1e1500 */
[----:B--2---:R-:W-:-:S06]  /*5d50*/  HADD2.F32 R0, -RZ, R4.H0_H0 ;  /* 0x20000004ff007230 */ /* 0x004fcc0000004100 */
[----:B------:R-:W0:Y:S02]  /*5d60*/  F2I.FTZ.TRUNC.NTZ R0, R0 ;  /* 0x0000000000007305 */ /* 0x000e24000021f100 */
[----:B0-----:R-:W-:Y:S01]  /*5d70*/  PRMT R22, R0, 0x7610, R22 ;  /* 0x0000761000167816 */ /* 0x001fe20000000016 */
[----:B------:R-:W-:Y:S06]  /*5d80*/  BRA `(.L_x_27120) ;  /* 0x0000000800b07947 */ /* 0x000fec0003800000 */
.L_x_27125:
[----:B------:R-:W2:Y:S02]  /*5d90*/  LDG.E.64 R4, desc[UR36][R4.64] ;  /* 0x0000002404047981 */ /* 0x000ea4000c1e1b00 */
[----:B--2---:R0:W1:Y:S01]  /*5da0*/  F2I.F64.TRUNC R22, R4 ;  /* 0x0000000400167311 */ /* 0x004062000030d100 */
[----:B------:R-:W-:Y:S05]  /*5db0*/  BRA `(.L_x_27120) ;  /* 0x0000000800a47947 */ /* 0x000fea0003800000 */
.L_x_27115:
        /* <DEDUP_REMOVED lines=12> */
.L_x_27129:
[----:B------:R-:W2:Y:S02]  /*5e80*/  LDG.E.64 R4, desc[UR36][R4.64] ;  /* 0x0000002404047981 */ /* 0x000ea4000c1e1b00 */
[----:B--2---:R0:W1:Y:S01]  /*5e90*/  F2I.F64.TRUNC R22, R4 ;  /* 0x0000000400167311 */ /* 0x004062000030d100 */
[----:B------:R-:W-:Y:S05]  /*5ea0*/  BRA `(.L_x_27120) ;  /* 0x0000000800687947 */ /* 0x000fea0003800000 */
.L_x_27128:
        /* <DEDUP_REMOVED lines=27> */
.L_x_27131:
        /* <DEDUP_REMOVED lines=15> */
.L_x_27130:
[----:B------:R-:W2:Y:S02]  /*6150*/  LDG.E.U16 R0, desc[UR36][R4.64] ;  /* 0x0000002404007981 */ /* 0x000ea4000c1e1500 */
[----:B--2---:R-:W-:-:S06]  /*6160*/  IMAD.U32 R0, R0, 0x10000, RZ ;  /* 0x0001000000007824 */ /* 0x004fcc00078e00ff */
[----:B------:R-:W0:Y:S02]  /*6170*/  F2I.FTZ.TRUNC.NTZ R0, R0 ;  /* 0x0000000000007305 */ /* 0x000e24000021f100 */
[----:B0-----:R-:W-:Y:S01]  /*6180*/  PRMT R22, R0, 0x7610, R22 ;  /* 0x0000761000167816 */ /* 0x001fe20000000016 */
[----:B------:R-:W-:Y:S06]  /*6190*/  BRA `(.L_x_27120) ;  /* 0x0000000400ac7947 */ /* 0x000fec0003800000 */
.L_x_27127:
        /* <DEDUP_REMOVED lines=10> */
.L_x_27134:
        /* <DEDUP_REMOVED lines=21> */
.L_x_27138:
[----:B------:R-:W-:Y:S05]  /*6390*/  BSYNC.RECONVERGENT B1 ;  /* 0x0000000000017941 */ /* 0x000fea0003800200 */
.L_x_27137:
[----:B------:R-:W-:Y:S01]  /*63a0*/  IMAD.SHL.U32 R0, R0, 0x100000, RZ ;  /* 0x0010000000007824 */ /* 0x000fe200078e00ff */
[----:B------:R-:W-:-:S04]  /*63b0*/  LEA R3, R3, 0x3b800000, 0x17 ;  /* 0x3b80000003037811 */ /* 0x000fc800078eb8ff */
[----:B------:R-:W-:-:S07]  /*63c0*/  LOP3.LUT R0, R3, R0, R7, 0xfe, !PT ;  /* 0x0000000003007212 */ /* 0x000fce00078efe07 */
.L_x_27136:
[----:B------:R-:W-:Y:S05]  /*63d0*/  BSYNC.RECONVERGENT B0 ;  /* 0x0000000000007941 */ /* 0x000fea0003800200 */
.L_x_27135:
[----:B------:R-:W0:Y:S02]  /*63e0*/  F2I.FTZ.TRUNC.NTZ R0, R0 ;  /* 0x0000000000007305 */ /* 0x000e24000021f100 */
[----:B0-----:R-:W-:Y:S01]  /*63f0*/  PRMT R22, R0, 0x7610, R22 ;  /* 0x0000761000167816 */ /* 0x001fe20000000016 */
[----:B------:R-:W-:Y:S06]  /*6400*/  BRA `(.L_x_27120) ;  /* 0x0000000400107947 */ /* 0x000fec0003800000 */
.L_x_27133:
        /* <DEDUP_REMOVED lines=21> */
.L_x_27142:
[----:B------:R-:W-:Y:S05]  /*6560*/  BSYNC.RECONVERGENT B1 ;  /* 0x0000000000017941 */ /* 0x000fea0003800200 */
.L_x_27141:
[----:B------:R-:W-:Y:S01]  /*6570*/  IMAD.SHL.U32 R0, R0, 0x200000, RZ ;  /* 0x0020000000007824 */ /* 0x000fe200078e00ff */
[----:B------:R-:W-:-:S04]  /*6580*/  LEA R3, R3, 0x37800000, 0x17 ;  /* 0x3780000003037811 */ /* 0x000fc800078eb8ff */
[----:B------:R-:W-:-:S07]  /*6590*/  LOP3.LUT R0, R3, R0, R7, 0xfe, !PT ;  /* 0x0000000003007212 */ /* 0x000fce00078efe07 */
.L_x_27140:
[----:B------:R-:W-:Y:S05]  /*65a0*/  BSYNC.RECONVERGENT B0 ;  /* 0x0000000000007941 */ /* 0x000fea0003800200 */
.L_x_27139:
[----:B------:R-:W0:Y:S02]  /*65b0*/  F2I.FTZ.TRUNC.NTZ R0, R0 ;  /* 0x0000000000007305 */ /* 0x000e24000021f100 */
[----:B0-----:R-:W-:Y:S01]  /*65c0*/  PRMT R22, R0, 0x7610, R22 ;  /* 0x0000761000167816 */ /* 0x001fe20000000016 */
[----:B------:R-:W-:Y:S06]  /*65d0*/  BRA `(.L_x_27120) ;  /* 0x00000000009c7947 */ /* 0x000fec0003800000 */
.L_x_27132:
        /* <DEDUP_REMOVED lines=14> */
.L_x_27146:
[----:B------:R-:W-:Y:S05]  /*66c0*/  BSYNC.RECONVERGENT B0 ;  /* 0x0000000000007941 */ /* 0x000fea0003800200 */
.L_x_27145:
[----:B------:R-:W0:Y:S02]  /*66d0*/  F2I.FTZ.TRUNC.NTZ R0, R0 ;  /* 0x0000000000007305 */ /* 0x000e24000021f100 */
[----:B0-----:R-:W-:Y:S01]  /*66e0*/  PRMT R22, R0, 0x7610, R22 ;  /* 0x0000761000167816 */ /* 0x001fe20000000016 */
[----:B------:R-:W-:Y:S06]  /*66f0*/  BRA `(.L_x_27120) ;  /* 0x0000000000547947 */ /* 0x000fec0003800000 */
.L_x_27119:
        /* <DEDUP_REMOVED lines=16> */
.L_x_27147:
[----:B------:R-:W-:Y:S01]  /*6800*/  PRMT R22, RZ, 0x7610, R22 ;  /* 0x00007610ff167816 */ /* 0x000fe20000000016 */
[----:B------:R-:W-:Y:S06]  /*6810*/  BRA `(.L_x_27120) ;  /* 0x00000000000c7947 */ /* 0x000fec0003800000 */
.L_x_27144:
[----:B------:R0:W5:Y:S01]  /*6820*/  LDG.E.U8 R22, desc[UR36][R4.64] ;  /* 0x0000002404167981 */ /* 0x000162000c1e1100 */
[----:B------:R-:W-:Y:S05]  /*6830*/  BRA `(.L_x_27120) ;  /* 0x0000000000047947 */ /* 0x000fea0003800000 */
.L_x_27143:
[----:B------:R0:W5:Y:S02]  /*6840*/  LDG.E.U8 R22, desc[UR36][R4.64] ;  /* 0x0000002404167981 */ /* 0x000164000c1e1100 */
.L_x_27120:
        /* <DEDUP_REMOVED lines=19> */
.L_x_27151:
[----:B------:R0:W5:Y:S01]  /*6980*/  LDG.E.U8 R3, desc[UR36][R4.64] ;  /* 0x0000002404037981 */ /* 0x000162000c1e1100 */
[----:B------:R-:W-:Y:S05]  /*6990*/  BRA `(.L_x_27153) ;  /* 0x0000000c00507947 */ /* 0x000fea0003800000 */
.L_x_27150:
        /* <DEDUP_REMOVED lines=8> */
.L_x_27155:
[----:B------:R0:W5:Y:S01]  /*6a20*/  LDG.E.U8 R3, desc[UR36][R4.64] ;  /* 0x0000002404037981 */ /* 0x000162000c1e1100 */
[----:B------:R-:W-:Y:S05]  /*6a30*/  BRA `(.L_x_27153) ;  /* 0x0000000c00287947 */ /* 0x000fea0003800000 */
.L_x_27154:
[----:B------:R0:W5:Y:S01]  /*6a40*/  LDG.E.U16 R3, desc[UR36][R4.64] ;  /* 0x0000002404037981 */ /* 0x000162000c1e1500 */
[----:B------:R-:W-:Y:S05]  /*6a50*/  BRA `(.L_x_27153) ;  /* 0x0000000c00207947 */ /* 0x000fea0003800000 */
.L_x_27149:
        /* <DEDUP_REMOVED lines=9> */
.L_x_27157:
[----:B------:R-:W2:Y:S02]  /*6af0*/  LDG.E.U16 R0, desc[UR36][R4.64] ;  /* 0x0000002404007981 */ /* 0x000ea4000c1e1500 */
[----:B--2---:R-:W-:-:S06]  /*6b00*/  HADD2.F32 R0, -RZ, R0.H0_H0 ;  /* 0x20000000ff007230 */ /* 0x004fcc0000004100 */
[----:B------:R-:W0:Y:S02]  /*6b10*/  F2I.FTZ.TRUNC.NTZ R0, R0 ;  /* 0x0000000000007305 */ /* 0x000e24000021f100 */
[----:B0-----:R-:W-:Y:S01]  /*6b20*/  PRMT R3, R0, 0x7610, R3 ;  /* 0x0000761000037816 */ /* 0x001fe20000000003 */
[----:B------:R-:W-:Y:S06]  /*6b30*/  BRA `(.L_x_27153) ;  /* 0x0000000800e87947 */ /* 0x000fec0003800000 */
.L_x_27156:
        /* <DEDUP_REMOVED lines=9> */
.L_x_27159:
[----:B------:R-:W2:Y:S02]  /*6bd0*/  LDG.E.U16 R4, desc[UR36][R4.64] ;  /* 0x0000002404047981 */ /* 0x000ea4000c1e1500 */
[----:B--2---:R-:W-:-:S06]  /*6be0*/  HADD2.F32 R0, -RZ, R4.H0_H0 ;  /* 0x20000004ff007230 */ /* 0x004fcc0000004100 */
[----:B------:R-:W0:Y:S02]  /*6bf0*/  F2I.FTZ.TRUNC.NTZ R0, R0 ;  /* 0x0000000000007305 */ /* 0x000e24000021f100 */
[----:B0-----:R-:W-:Y:S01]  /*6c00*/  PRMT R3, R0, 0x7610, R3 ;  /* 0x0000761000037816 */ /* 0x001fe20000000003 */
[----:B------:R-:W-:Y:S06]  /*6c10*/  BRA `(.L_x_27153) ;  /* 0x0000000800b07947 */ /* 0x000fec0003800000 */
.L_x_27158:
[----:B------:R-:W2:Y:S02]  /*6c20*/  LDG.E.64 R4, desc[UR36][R4.64] ;  /* 0x0000002404047981 */ /* 0x000ea4000c1e1b00 */
[----:B--2---:R0:W1:Y:S01]  /*6c30*/  F2I.F64.TRUNC R3, R4 ;  /* 0x0000000400037311 */ /* 0x004062000030d100 */
[----:B------:R-:W-:Y:S05]  /*6c40*/  BRA `(.L_x_27153) ;  /* 0x0000000800a47947 */ /* 0x000fea0003800000 */
.L_x_27148:
        /* <DEDUP_REMOVED lines=12> */
.L_x_27162:
[----:B------:R-:W2:Y:S02]  /*6d10*/  LDG.E.64 R4, desc[UR36][R4.64] ;  /* 0x0000002404047981 */ /* 0x000ea4000c1e1b00 */
[----:B--2---:R3:W4:Y:S01]  /*6d20*/  F2I.F64.TRUNC R3, R4 ;  /* 0x0000000400037311 */ /* 0x004722000030d100 */
[----:B------:R-:W-:Y:S05]  /*6d30*/  BRA `(.L_x_27153) ;  /* 0x0000000800687947 */ /* 0x000fea0003800000 */
.L_x_27161:
        /* <DEDUP_REMOVED lines=27> */
.L_x_27164:
        /* <DEDUP_REMOVED lines=15> */
.L_x_27163:
[----:B------:R-:W2:Y:S02]  /*6fe0*/  LDG.E.U16 R0, desc[UR36][R4.64] ;  /* 0x0000002404007981 */ /* 0x000ea4000c1e1500 */
[----:B--2---:R-:W-:-:S06]  /*6ff0*/  IMAD.U32 R0, R0, 0x10000, RZ ;  /* 0x0001000000007824 */ /* 0x004fcc00078e00ff */
[----:B------:R-:W0:Y:S02]  /*7000*/  F2I.FTZ.TRUNC.NTZ R0, R0 ;  /* 0x0000000000007305 */ /* 0x000e24000021f100 */
[----:B0-----:R-:W-:Y:S01]  /*7010*/  PRMT R3, R0, 0x7610, R3 ;  /* 0x0000761000037816 */ /* 0x001fe20000000003 */
[----:B------:R-:W-:Y:S06]  /*7020*/  BRA `(.L_x_27153) ;  /* 0x0000000400ac7947 */ /* 0x000fec0003800000 */
.L_x_27160:
        /* <DEDUP_REMOVED lines=10> */
.L_x_27167:
        /* <DEDUP_REMOVED lines=21> */
.L_x_27171:
[----:B------:R-:W-:Y:S05]  /*7220*/  BSYNC.RECONVERGENT B1 ;  /* 0x0000000000017941 */ /* 0x000fea0003800200 */
.L_x_27170:
[----:B------:R-:W-:Y:S01]  /*7230*/  IMAD.SHL.U32 R0, R0, 0x100000, RZ ;  /* 0x0010000000007824 */ /* 0x000fe200078e00ff */
[----:B------:R-:W-:-:S04]  /*7240*/  LEA R3, R3, 0x3b800000, 0x17 ;  /* 0x3b80000003037811 */ /* 0x000fc800078eb8ff */
[----:B------:R-:W-:-:S07]  /*7250*/  LOP3.LUT R0, R3, R0, R7, 0xfe, !PT ;  /* 0x0000000003007212 */ /* 0x000fce00078efe07 */
.L_x_27169:
[----:B------:R-:W-:Y:S05]  /*7260*/  BSYNC.RECONVERGENT B0 ;  /* 0x0000000000007941 */ /* 0x000fea0003800200 */
.L_x_27168:
[----:B------:R-:W0:Y:S02]  /*7270*/  F2I.FTZ.TRUNC.NTZ R0, R0 ;  /* 0x0000000000007305 */ /* 0x000e24000021f100 */
[----:B0-----:R-:W-:Y:S01]  /*7280*/  PRMT R3, R0, 0x7610, R3 ;  /* 0x0000761000037816 */ /* 0x001fe20000000003 */
[----:B------:R-:W-:Y:S06]  /*7290*/  BRA `(.L_x_27153) ;  /* 0x0000000400107947 */ /* 0x000fec0003800000 */
.L_x_27166:
        /* <DEDUP_REMOVED lines=21> */
.L_x_27175:
[----:B------:R-:W-:Y:S05]  /*73f0*/  BSYNC.RECONVERGENT B1 ;  /* 0x0000000000017941 */ /* 0x000fea0003800200 */
.L_x_27174:
[----:B------:R-:W-:Y:S01]  /*7400*/  IMAD.SHL.U32 R0, R0, 0x200000, RZ ;  /* 0x0020000000007824 */ /* 0x000fe200078e00ff */
[----:B------:R-:W-:-:S04]  /*7410*/  LEA R3, R3, 0x37800000, 0x17 ;  /* 0x3780000003037811 */ /* 0x000fc800078eb8ff */
[----:B------:R-:W-:-:S07]  /*7420*/  LOP3.LUT R0, R3, R0, R7, 0xfe, !PT ;  /* 0x0000000003007212 */ /* 0x000fce00078efe07 */
.L_x_27173:
[----:B------:R-:W-:Y:S05]  /*7430*/  BSYNC.RECONVERGENT B0 ;  /* 0x0000000000007941 */ /* 0x000fea0003800200 */
.L_x_27172:
[----:B------:R-:W0:Y:S02]  /*7440*/  F2I.FTZ.TRUNC.NTZ R0, R0 ;  /* 0x0000000000007305 */ /* 0x000e24000021f100 */
[----:B0-----:R-:W-:Y:S01]  /*7450*/  PRMT R3, R0, 0x7610, R3 ;  /* 0x0000761000037816 */ /* 0x001fe20000000003 */
[----:B------:R-:W-:Y:S06]  /*7460*/  BRA `(.L_x_27153) ;  /* 0x00000000009c7947 */ /* 0x000fec0003800000 */
.L_x_27165:
        /* <DEDUP_REMOVED lines=14> */
.L_x_27179:
[----:B------:R-:W-:Y:S05]  /*7550*/  BSYNC.RECONVERGENT B0 ;  /* 0x0000000000007941 */ /* 0x000fea0003800200 */
.L_x_27178:
[----:B------:R-:W0:Y:S02]  /*7560*/  F2I.FTZ.TRUNC.NTZ R0, R0 ;  /* 0x0000000000007305 */ /* 0x000e24000021f100 */
[----:B0-----:R-:W-:Y:S01]  /*7570*/  PRMT R3, R0, 0x7610, R3 ;  /* 0x0000761000037816 */ /* 0x001fe20000000003 */
[----:B------:R-:W-:Y:S06]  /*7580*/  BRA `(.L_x_27153) ;  /* 0x0000000000547947 */ /* 0x000fec0003800000 */
.L_x_27152:
        /* <DEDUP_REMOVED lines=16> */
.L_x_27180:
[----:B------:R-:W-:Y:S01]  /*7690*/  PRMT R3, RZ, 0x7610, R3 ;  /* 0x00007610ff037816 */ /* 0x000fe20000000003 */
[----:B------:R-:W-:Y:S06]  /*76a0*/  BRA `(.L_x_27153) ;  /* 0x00000000000c7947 */ /* 0x000fec0003800000 */
.L_x_27177:
[----:B------:R1:W5:Y:S01]  /*76b0*/  LDG.E.U8 R3, desc[UR36][R4.64] ;  /* 0x0000002404037981 */ /* 0x000362000c1e1100 */
[----:B------:R-:W-:Y:S05]  /*76c0*/  BRA `(.L_x_27153) ;  /* 0x0000000000047947 */ /* 0x000fea0003800000 */
.L_x_27176:
[----:B------:R0:W5:Y:S02]  /*76d0*/  LDG.E.U8 R3, desc[UR36][R4.64] ;  /* 0x0000002404037981 */ /* 0x000164000c1e1100 */
.L_x_27153:
[----:B-1--45:R-:W-:-:S13]  /*76e0*/  LOP3.LUT P0, RZ, R22, 0xff, R3, 0xc8, !PT ;  /* 0x000000ff16ff7812 */ /* 0x032fda000780c803 */
.L_x_27114:
[----:B------:R-:W-:Y:S05]  /*76f0*/  BSYNC.RECONVERGENT B6 ;  /* 0x0000000000067941 */ /* 0x000fea0003800200 */
.L_x_27113:
        /* <DEDUP_REMOVED lines=34> */
.L_x_27188:
[----:B------:R0:W-:Y:S01]  /*7920*/  STG.E.U8 desc[UR36][R8.64], R11 ;  /* 0x0000000b08007986 */ /* 0x0001e2000c101124 */
[----:B------:R-:W-:Y:S05]  /*7930*/  BRA `(.L_x_27190) ;  /* 0x0000000c00087947 */ /* 0x000fea0003800000 */
.L_x_27187:
        /* <DEDUP_REMOVED lines=10> */
.L_x_27192:
[----:B------:R0:W-:Y:S01]  /*79e0*/  STG.E desc[UR36][R8.64], R11 ;  /* 0x0000000b08007986 */ /* 0x0001e2000c101924 */
[----:B------:R-:W-:Y:S05]  /*79f0*/  BRA `(.L_x_27190) ;  /* 0x0000000800d87947 */ /* 0x000fea0003800000 */
.L_x_27191:
[----:B------:R0:W-:Y:S01]  /*7a00*/  STG.E.U16 desc[UR36][R8.64], R11 ;  /* 0x0000000b08007986 */ /* 0x0001e2000c101524 */
[----:B------:R-:W-:Y:S05]  /*7a10*/  BRA `(.L_x_27190) ;  /* 0x0000000800d07947 */ /* 0x000fea0003800000 */
.L_x_27186:
        /* <DEDUP_REMOVED lines=9> */
.L_x_27194:
[----:B------:R-:W0:Y:S02]  /*7ab0*/  I2F.S16 R0, R11 ;  /* 0x0000000b00007306 */ /* 0x000e240000101400 */
[----:B0-----:R-:W-:-:S05]  /*7ac0*/  F2FP.F16.F32.PACK_AB R0, RZ, R0 ;  /* 0x00000000ff00723e */ /* 0x001fca00000000ff */
[----:B------:R0:W-:Y:S01]  /*7ad0*/  STG.E.U16 desc[UR36][R8.64], R0 ;  /* 0x0000000008007986 */ /* 0x0001e2000c101524 */
[----:B------:R-:W-:Y:S05]  /*7ae0*/  BRA `(.L_x_27190) ;  /* 0x00000008009c7947 */ /* 0x000fea0003800000 */
.L_x_27193:
        /* <DEDUP_REMOVED lines=10> */
.L_x_27196:
[----:B------:R-:W0:Y:S02]  /*7b90*/  I2F.S16 R11, R11 ;  /* 0x0000000b000b7306 */ /* 0x000e240000101400 */
[----:B0-----:R-:W-:-:S04]  /*7ba0*/  F2FP.F16.F32.PACK_AB R3, RZ, R11 ;  /* 0x0000000bff03723e */ /* 0x001fc800000000ff */
[----:B------:R-:W-:-:S05]  /*7bb0*/  PRMT R3, R3, 0x5410, RZ ;  /* 0x0000541003037816 */ /* 0x000fca00000000ff */
[----:B------:R0:W-:Y:S01]  /*7bc0*/  STG.E desc[UR36][R8.64], R3 ;  /* 0x0000000308007986 */ /* 0x0001e2000c101924 */
[----:B------:R-:W-:Y:S05]  /*7bd0*/  BRA `(.L_x_27190) ;  /* 0x0000000800607947 */ /* 0x000fea0003800000 */
.L_x_27195:
[----:B------:R-:W0:Y:S02]  /*7be0*/  I2F.F64.S16 R4, R11 ;  /* 0x0000000b00047312 */ /* 0x000e240000101c00 */
[----:B0-----:R0:W-:Y:S01]  /*7bf0*/  STG.E.64 desc[UR36][R8.64], R4 ;  /* 0x0000000408007986 */ /* 0x0011e2000c101b24 */
[----:B------:R-:W-:Y:S05]  /*7c00*/  BRA `(.L_x_27190) ;  /* 0x0000000800547947 */ /* 0x000fea0003800000 */
.L_x_27185:
        /* <DEDUP_REMOVED lines=10> */
.L_x_27199:
[----:B------:R-:W0:Y:S01]  /*7cb0*/  I2F.F64.S16 R4, R11 ;  /* 0x0000000b00047312 */ /* 0x000e220000101c00 */
[----:B------:R-:W-:-:S05]  /*7cc0*/  CS2R R6, SRZ ;  /* 0x0000000000067805 */ /* 0x000fca000001ff00 */
[----:B0-----:R0:W-:Y:S01]  /*7cd0*/  STG.E.128 desc[UR36][R8.64], R4 ;  /* 0x0000000408007986 */ /* 0x0011e2000c101d24 */
[----:B------:R-:W-:Y:S05]  /*7ce0*/  BRA `(.L_x_27190) ;  /* 0x00000008001c7947 */ /* 0x000fea0003800000 */
.L_x_27198:
        /* <DEDUP_REMOVED lines=17> */
.L_x_27203:
[----:B------:R-:W-:Y:S05]  /*7e00*/  BSYNC.RECONVERGENT B0 ;  /* 0x0000000000007941 */ /* 0x000fea0003800200 */
.L_x_27202:
[----:B------:R0:W-:Y:S01]  /*7e10*/  STG.E.U8 desc[UR36][R8.64], R3 ;  /* 0x0000000308007986 */ /* 0x0001e2000c101124 */
[----:B------:R-:W-:Y:S05]  /*7e20*/  BRA `(.L_x_27190) ;  /* 0x0000000400cc7947 */ /* 0x000fea0003800000 */
.L_x_27201:
        /* <DEDUP_REMOVED lines=16> */
.L_x_27200:
[----:B------:R-:W0:Y:S02]  /*7f30*/  I2F.S16 R0, R11 ;  /* 0x0000000b00007306 */ /* 0x000e240000101400 */
[----:B0-----:R-:W-:-:S05]  /*7f40*/  F2FP.BF16.F32.PACK_AB R0, RZ, R0 ;  /* 0x00000000ff00723e */ /* 0x001fca00000010ff */
[----:B------:R0:W-:Y:S01]  /*7f50*/  STG.E.U16 desc[UR36][R8.64], R0 ;  /* 0x0000000008007986 */ /* 0x0001e2000c101524 */
[----:B------:R-:W-:Y:S05]  /*7f60*/  BRA `(.L_x_27190) ;  /* 0x00000004007c7947 */ /* 0x000fea0003800000 */
.L_x_27197:
        /* <DEDUP_REMOVED lines=10> */
.L_x_27206:
        /* <DEDUP_REMOVED lines=12> */
.L_x_27209:
[----:B------:R-:W-:-:S04]  /*80d0*/  SHF.R.U32.HI R0, RZ, 0x14, R11 ;  /* 0x00000014ff007819 */ /* 0x000fc8000001160b */
[----:B------:R-:W-:-:S04]  /*80e0*/  LOP3.LUT R0, R0, 0x1, RZ, 0xc0, !PT ;  /* 0x0000000100007812 */ /* 0x000fc800078ec0ff */
[----:B------:R-:W-:-:S04]  /*80f0*/  IADD3 R0, PT, PT, R11, 0x487ffff, R0 ;  /* 0x0487ffff0b007810 */ /* 0x000fc80007ffe000 */
[----:B------:R-:W-:-:S04]  /*8100*/  SHF.R.U32.HI R0, RZ, 0x14, R0 ;  /* 0x00000014ff007819 */ /* 0x000fc80000011600 */
[----:B------:R-:W-:-:S07]  /*8110*/  LOP3.LUT R0, R0, 0xff, RZ, 0xc0, !PT ;  /* 0x000000ff00007812 */ /* 0x000fce00078ec0ff */
.L_x_27210:
[----:B------:R-:W-:-:S07]  /*8120*/  PRMT R4, R0, 0x7610, R4 ;  /* 0x0000761000047816 */ /* 0x000fce0000000004 */
.L_x_27208:
[----:B------:R-:W-:Y:S05]  /*8130*/  BSYNC.RECONVERGENT B0 ;  /* 0x0000000000007941 */ /* 0x000fea0003800200 */
.L_x_27207:
[----:B------:R0:W-:Y:S01]  /*8140*/  STG.E.U8 desc[UR36][R8.64], R4 ;  /* 0x0000000408007986 */ /* 0x0001e2000c101124 */
[----:B------:R-:W-:Y:S05]  /*8150*/  BRA `(.L_x_27190) ;  /* 0x0000000400007947 */ /* 0x000fea0003800000 */
.L_x_27205:
        /* <DEDUP_REMOVED lines=12> */
.L_x_27213:
[----:B------:R-:W-:-:S04]  /*8220*/  SHF.R.U32.HI R0, RZ, 0x15, R11 ;  /* 0x00000015ff007819 */ /* 0x000fc8000001160b */
[----:B------:R-:W-:-:S04]  /*8230*/  LOP3.LUT R0, R0, 0x1, RZ, 0xc0, !PT ;  /* 0x0000000100007812 */ /* 0x000fc800078ec0ff */
[----:B------:R-:W-:-:S04]  /*8240*/  IADD3 R0, PT, PT, R11, 0x88fffff, R0 ;  /* 0x088fffff0b007810 */ /* 0x000fc80007ffe000 */
[----:B------:R-:W-:-:S04]  /*8250*/  SHF.R.U32.HI R0, RZ, 0x15, R0 ;  /* 0x00000015ff007819 */ /* 0x000fc80000011600 */
[----:B------:R-:W-:-:S07]  /*8260*/  LOP3.LUT R0, R0, 0xff, RZ, 0xc0, !PT ;  /* 0x000000ff00007812 */ /* 0x000fce00078ec0ff */
.L_x_27214:
[----:B------:R-:W-:-:S07]  /*8270*/  PRMT R4, R0, 0x7610, R4 ;  /* 0x0000761000047816 */ /* 0x000fce0000000004 */
.L_x_27212:
[----:B------:R-:W-:Y:S05]  /*8280*/  BSYNC.RECONVERGENT B0 ;  /* 0x0000000000007941 */ /* 0x000fea0003800200 */
.L_x_27211:
[----:B------:R3:W-:Y:S01]  /*8290*/  STG.E.U8 desc[UR36][R8.64], R4 ;  /* 0x0000000408007986 */ /* 0x0007e2000c101124 */
[----:B------:R-:W-:Y:S05]  /*82a0*/  BRA `(.L_x_27190) ;  /* 0x0000000000ac7947 */ /* 0x000fea0003800000 */
.L_x_27204:
[----:B------:R-:W-:-:S13]  /*82b0*/  ISETP.NE.AND P0, PT, R0, 0x1c, PT ;  /* 0x0000001c0000780c */ /* 0x000fda0003f05270 */
[----:B------:R-:W-:Y:S05]  /*82c0*/  @!P0 BRA `(.L_x_27215) ;  /* 0x0000000000a08947 */ /* 0x000fea0003800000 */
[----:B------:R-:W-:-:S13]  /*82d0*/  ISETP.NE.AND P0, PT, R0, 0x1d, PT ;  /* 0x0000001d0000780c */ /* 0x000fda0003f05270 */
[----:B------:R-:W-:Y:S05]  /*82e0*/  @!P0 BRA `(.L_x_27216) ;  /* 0x0000000000888947 */ /* 0x000fea0003800000 */
[----:B------:R-:W-:-:S13]  /*82f0*/  ISETP.NE.AND P0, PT, R0, 0x2c, PT ;  /* 0x0000002c0000780c */ /* 0x000fda0003f05270 */
[----:B------:R-:W-:Y:S05]  /*8300*/  @!P0 BRA `(.L_x_27217) ;  /* 0x0000000000448947 */ /* 0x000fea0003800000 */
.L_x_27189:
        /* <DEDUP_REMOVED lines=16> */
.L_x_27218:
[----:B------:R-:W-:Y:S05]  /*8410*/  BRA `(.L_x_27190) ;  /* 0x0000000000507947 */ /* 0x000fea0003800000 */
.L_x_27217:
        /* <DEDUP_REMOVED lines=15> */
.L_x_27216:
[----:B------:R-:W-:Y:S02]  /*8510*/  IMAD.MOV.U32 R4, RZ, RZ, R11 ;  /* 0x000000ffff047224 */ /* 0x000fe400078e000b */
[----:B------:R-:W-:-:S05]  /*8520*/  IMAD.MOV.U32 R5, RZ, RZ, RZ ;  /* 0x000000ffff057224 */ /* 0x000fca00078e00ff */
[----:B------:R1:W-:Y:S01]  /*8530*/  STG.E.64 desc[UR36][R8.64], R4 ;  /* 0x0000000408007986 */ /* 0x0003e2000c101b24 */
[----:B------:R-:W-:Y:S05]  /*8540*/  BRA `(.L_x_27190) ;  /* 0x0000000000047947 */ /* 0x000fea0003800000 */
.L_x_27215:
[----:B------:R0:W-:Y:S02]  /*8550*/  STG.E desc[UR36][R8.64], R11 ;  /* 0x0000000b08007986 */ /* 0x0001e4000c101924 */
.L_x_27190:
[----:B------:R-:W-:Y:S05]  /*8560*/  BSYNC.RECONVERGENT B6 ;  /* 0x0000000000067941 */ /* 0x000fea0003800200 */
.L_x_27184:
        /* <DEDUP_REMOVED lines=24> */
.L_x_27224:
[----:B------:R4:W-:Y:S01]  /*86f0*/  STG.E.U8 desc[UR36][R8.64], R22 ;  /* 0x0000001608007986 */ /* 0x0009e2000c101124 */
[----:B------:R-:W-:Y:S05]  /*8700*/  BRA `(.L_x_27226) ;  /* 0x0000000c00047947 */ /* 0x000fea0003800000 */
.L_x_27223:
        /* <DEDUP_REMOVED lines=10> */
.L_x_27228:
[----:B------:R2:W-:Y:S01]  /*87b0*/  STG.E desc[UR36][R8.64], R22 ;  /* 0x0000001608007986 */ /* 0x0005e2000c101924 */
[----:B------:R-:W-:Y:S05]  /*87c0*/  BRA `(.L_x_27226) ;  /* 0x0000000800d47947 */ /* 0x000fea0003800000 */
.L_x_27227:
[----:B------:R0:W-:Y:S01]  /*87d0*/  STG.E.U16 desc[UR36][R8.64], R22 ;  /* 0x0000001608007986 */ /* 0x0001e2000c101524 */
[----:B------:R-:W-:Y:S05]  /*87e0*/  BRA `(.L_x_27226) ;  /* 0x0000000800cc7947 */ /* 0x000fea0003800000 */
.L_x_27222:
        /* <DEDUP_REMOVED lines=9> */
.L_x_27230:
[----:B------:R-:W0:Y:S02]  /*8880*/  I2F.S16 R0, R22 ;  /* 0x0000001600007306 */ /* 0x000e240000101400 */
[----:B0-----:R-:W-:-:S05]  /*8890*/  F2FP.F16.F32.PACK_AB R0, RZ, R0 ;  /* 0x00000000ff00723e */ /* 0x001fca00000000ff */
[----:B------:R0:W-:Y:S01]  /*88a0*/  STG.E.U16 desc[UR36][R8.64], R0 ;  /* 0x0000000008007986 */ /* 0x0001e2000c101524 */
[----:B------:R-:W-:Y:S05]  /*88b0*/  BRA `(.L_x_27226) ;  /* 0x0000000800987947 */ /* 0x000fea0003800000 */
.L_x_27229:
        /* <DEDUP_REMOVED lines=10> */
.L_x_27232:
[----:B------:R-:W0:Y:S02]  /*8960*/  I2F.S16 R22, R22 ;  /* 0x0000001600167306 */ /* 0x000e240000101400 */
[----:B0-----:R-:W-:-:S04]  /*8970*/  F2FP.F16.F32.PACK_AB R3, RZ, R22 ;  /* 0x00000016ff03723e */ /* 0x001fc800000000ff */
[----:B------:R-:W-:-:S05]  /*8980*/  PRMT R3, R3, 0x5410, RZ ;  /* 0x0000541003037816 */ /* 0x000fca00000000ff */
[----:B------:R0:W-:Y:S01]  /*8990*/  STG.E desc[UR36][R8.64], R3 ;  /* 0x0000000308007986 */ /* 0x0001e2000c101924 */
[----:B------:R-:W-:Y:S05]  /*89a0*/  BRA `(.L_x_27226) ;  /* 0x00000008005c7947 */ /* 0x000fea0003800000 */
.L_x_27231:
[----:B------:R-:W0:Y:S02]  /*89b0*/  I2F.F64.S16 R4, R22 ;  /* 0x0000001600047312 */ /* 0x000e240000101c00 */
[----:B0-----:R0:W-:Y:S01]  /*89c0*/  STG.E.64 desc[UR36][R8.64], R4 ;  /* 0x0000000408007986 */ /* 0x0011e2000c101b24 */
[----:B------:R-:W-:Y:S05]  /*89d0*/  BRA `(.L_x_27226) ;  /* 0x0000000800507947 */ /* 0x000fea0003800000 */
.L_x_27221:
        /* <DEDUP_REMOVED lines=12> */
.L_x_27236:
        /* <DEDUP_REMOVED lines=16> */
.L_x_27239:
[----:B------:R-:W-:-:S07]  /*8ba0*/  PRMT R4, R0, 0x7610, R4 ;  /* 0x0000761000047816 */ /* 0x000fce0000000004 */
.L_x_27238:
[----:B------:R-:W-:Y:S05]  /*8bb0*/  BSYNC.RECONVERGENT B0 ;  /* 0x0000000000007941 */ /* 0x000fea0003800200 */
.L_x_27237:
[----:B------:R0:W-:Y:S01]  /*8bc0*/  STG.E.U8 desc[UR36][R8.64], R4 ;  /* 0x0000000408007986 */ /* 0x0001e2000c101124 */
[----:B------:R-:W-:Y:S05]  /*8bd0*/  BRA `(.L_x_27226) ;  /* 0x0000000400d07947 */ /* 0x000fea0003800000 */
.L_x_27235:
        /* <DEDUP_REMOVED lines=16> */
.L_x_27242:
[----:B------:R-:W-:-:S07]  /*8ce0*/  PRMT R4, R0, 0x7610, R4 ;  /* 0x0000761000047816 */ /* 0x000fce0000000004 */
.L_x_27241:
[----:B------:R-:W-:Y:S05]  /*8cf0*/  BSYNC.RECONVERGENT B0 ;  /* 0x0000000000007941 */ /* 0x000fea0003800200 */
.L_x_27240:
[----:B------:R0:W-:Y:S01]  /*8d00*/  STG.E.U8 desc[UR36][R8.64], R4 ;  /* 0x0000000408007986 */ /* 0x0001e2000c101124 */
[----:B------:R-:W-:Y:S05]  /*8d10*/  BRA `(.L_x_27226) ;  /* 0x0000000400807947 */ /* 0x000fea0003800000 */
.L_x_27234:
        /* <DEDUP_REMOVED lines=21> */
.L_x_27244:
[----:B------:R-:W-:Y:S02]  /*8e70*/  IMAD.MOV.U32 R4, RZ, RZ, R22 ;  /* 0x000000ffff047224 */ /* 0x000fe400078e0016 */
[----:B------:R-:W-:-:S05]  /*8e80*/  IMAD.MOV.U32 R5, RZ, RZ, RZ ;  /* 0x000000ffff057224 */ /* 0x000fca00078e00ff */
[----:B------:R0:W-:Y:S01]  /*8e90*/  STG.E.64 desc[UR36][R8.64], R4 ;  /* 0x0000000408007986 */ /* 0x0001e2000c101b24 */
[----:B------:R-:W-:Y:S05]  /*8ea0*/  BRA `(.L_x_27226) ;  /* 0x00000004001c7947 */ /* 0x000fea0003800000 */
.L_x_27243:
[----:B------:R0:W-:Y:S01]  /*8eb0*/  STG.E desc[UR36][R8.64], R22 ;  /* 0x0000001608007986 */ /* 0x0001e2000c101924 */
[----:B------:R-:W-:Y:S05]  /*8ec0*/  BRA `(.L_x_27226) ;  /* 0x0000000400147947 */ /* 0x000fea0003800000 */
.L_x_27233:
        /* <DEDUP_REMOVED lines=8> */
.L_x_27246:
[----:B------:R-:W0:Y:S01]  /*8f50*/  I2F.F64.S16 R4, R22 ;  /* 0x0000001600047312 */ /* 0x000e220000101c00 */
[----:B------:R-:W-:-:S05]  /*8f60*/  CS2R R6, SRZ ;  /* 0x0000000000067805 */ /* 0x000fca000001ff00 */
[----:B0-----:R0:W-:Y:S01]  /*8f70*/  STG.E.128 desc[UR36][R8.64], R4 ;  /* 0x0000000408007986 */ /* 0x0011e2000c101d24 */
[----:B------:R-:W-:Y:S05]  /*8f80*/  BRA `(.L_x_27226) ;  /* 0x0000000000e47947 */ /* 0x000fea0003800000 */
.L_x_27245:
[----:B------:R-:W-:-:S13]  /*8f90*/  ISETP.NE.AND P0, PT, R0, 0xf, PT ;  /* 0x0000000f0000780c */ /* 0x000fda0003f05270 */
[----:B------:R-:W-:Y:S05]  /*8fa0*/  @!P0 BRA `(.L_x_27247) ;  /* 0x0000000000d08947 */ /* 0x000fea0003800000 */
[----:B------:R-:W-:-:S13]  /*8fb0*/  ISETP.NE.AND P0, PT, R0, 0x17, PT ;  /* 0x000000170000780c */ /* 0x000fda0003f05270 */
[----:B------:R-:W-:Y:S05]  /*8fc0*/  @!P0 BRA `(.L_x_27248) ;  /* 0x0000000000848947 */ /* 0x000fea0003800000 */
[----:B------:R-:W-:-:S13]  /*8fd0*/  ISETP.NE.AND P0, PT, R0, 0x18, PT ;  /* 0x000000180000780c */ /* 0x000fda0003f05270 */
[----:B------:R-:W-:Y:S05]  /*8fe0*/  @!P0 BRA `(.L_x_27249) ;  /* 0x0000000000448947 */ /* 0x000fea0003800000 */
.L_x_27225:
        /* <DEDUP_REMOVED lines=16> */
.L_x_27250:
[----:B------:R-:W-:Y:S05]  /*90f0*/  BRA `(.L_x_27226) ;  /* 0x0000000000887947 */ /* 0x000fea0003800000 */
.L_x_27249:
        /* <DEDUP_REMOVED lines=11> */
.L_x_27252:
[----:B------:R-:W-:Y:S05]  /*91b0*/  BSYNC.RECONVERGENT B0 ;  /* 0x0000000000007941 */ /* 0x000fea0003800200 */
.L_x_27251:
[----:B------:R0:W-:Y:S01]  /*91c0*/  STG.E.U8 desc[UR36][R8.64], R3 ;  /* 0x0000000308007986 */ /* 0x0001e2000c101124 */
[----:B------:R-:W-:Y:S05]  /*91d0*/  BRA `(.L_x_27226) ;  /* 0x0000000000507947 */ /* 0x000fea0003800000 */
.L_x_27248:
        /* <DEDUP_REMOVED lines=12> */
.L_x_27253:
[----:B------:R-:W-:Y:S01]  /*92a0*/  IMAD.MOV.U32 R3, RZ, RZ, 0x7f ;  /* 0x0000007fff037424 */ /* 0x000fe200078e00ff */
[----:B------:R-:W-:-:S04]  /*92b0*/  ISETP.GT.U32.AND P0, PT, R5, 0x7f800000, PT ;  /* 0x7f8000000500780c */ /* 0x000fc80003f04070 */
[----:B------:R-:W-:-:S05]  /*92c0*/  SEL R3, R3, 0x7c, P0 ;  /* 0x0000007c03037807 */ /* 0x000fca0000000000 */
[----:B------:R0:W-:Y:S01]  /*92d0*/  STG.E.U8 desc[UR36][R8.64], R3 ;  /* 0x0000000308007986 */ /* 0x0001e2000c101124 */
[----:B------:R-:W-:Y:S05]  /*92e0*/  BRA `(.L_x_27226) ;  /* 0x00000000000c7947 */ /* 0x000fea0003800000 */
.L_x_27247:
[----:B------:R-:W0:Y:S02]  /*92f0*/  I2F.S16 R0, R22 ;  /* 0x0000001600007306 */ /* 0x000e240000101400 */
[----:B0-----:R-:W-:-:S05]  /*9300*/  F2FP.BF16.F32.PACK_AB R0, RZ, R0 ;  /* 0x00000000ff00723e */ /* 0x001fca00000010ff */
[----:B------:R0:W-:Y:S02]  /*9310*/  STG.E.U16 desc[UR36][R8.64], R0 ;  /* 0x0000000008007986 */ /* 0x0001e4000c101524 */
.L_x_27226:
[----:B------:R-:W-:Y:S05]  /*9320*/  BSYNC.RECONVERGENT B6 ;  /* 0x0000000000067941 */ /* 0x000fea0003800200 */
.L_x_27220:
[----:B------:R-:W-:-:S07]  /*9330*/  VIADD R2, R2, 0x80 ;  /* 0x0000008002027836 */ /* 0x000fce0000000000 */
.L_x_27183:
[----:B------:R-:W-:-:S13]  /*9340*/  ISETP.GE.AND P0, PT, R2, R19, PT ;  /* 0x000000130200720c */ /* 0x000fda0003f06270 */
[----:B------:R-:W-:Y:S05]  /*9350*/  @P0 BREAK.RELIABLE B7 ;  /* 0x0000000000070942 */ /* 0x000fea0003800100 */
[----:B------:R-:W-:Y:S05]  /*9360*/  @P0 BRA `(.L_x_27219) ;  /* 0x0000000c006c0947 */ /* 0x000fea0003800000 */
[----:B------:R-:W-:Y:S05]  /*9370*/  BSYNC.RELIABLE B7 ;  /* 0x0000000000077941 */ /* 0x000fea0003800100 */
.L_x_27182:
        /* <DEDUP_REMOVED lines=21> */
.L_x_27258:
[----:B------:R4:W-:Y:S01]  /*94d0*/  STG.E.U8 desc[UR36][R8.64], R18 ;  /* 0x0000001208007986 */ /* 0x0009e2000c101124 */
[----:B------:R-:W-:Y:S05]  /*94e0*/  BRA `(.L_x_27260) ;  /* 0x0000000c00047947 */ /* 0x000fea0003800000 */
.L_x_27257:
        /* <DEDUP_REMOVED lines=10> */
.L_x_27262:
[----:B------:R2:W-:Y:S01]  /*9590*/  STG.E desc[UR36][R8.64], R18 ;  /* 0x0000001208007986 */ /* 0x0005e2000c101924 */
[----:B------:R-:W-:Y:S05]  /*95a0*/  BRA `(.L_x_27260) ;  /* 0x0000000800d47947 */ /* 0x000fea0003800000 */
.L_x_27261:
[----:B------:R0:W-:Y:S01]  /*95b0*/  STG.E.U16 desc[UR36][R8.64], R18 ;  /* 0x0000001208007986 */ /* 0x0001e2000c101524 */
[----:B------:R-:W-:Y:S05]  /*95c0*/  BRA `(.L_x_27260) ;  /* 0x0000000800cc7947 */ /* 0x000fea0003800000 */
.L_x_27256:
        /* <DEDUP_REMOVED lines=9> */
.L_x_27264:
[----:B------:R-:W0:Y:S02]  /*9660*/  I2F.S16 R0, R18 ;  /* 0x0000001200007306 */ /* 0x000e240000101400 */
[----:B0-----:R-:W-:-:S05]  /*9670*/  F2FP.F16.F32.PACK_AB R0, RZ, R0 ;  /* 0x00000000ff00723e */ /* 0x001fca00000000ff */
[----:B------:R0:W-:Y:S01]  /*9680*/  STG.E.U16 desc[UR36][R8.64], R0 ;  /* 0x0000000008007986 */ /* 0x0001e2000c101524 */
[----:B------:R-:W-:Y:S05]  /*9690*/  BRA `(.L_x_27260) ;  /* 0x0000000800987947 */ /* 0x000fea0003800000 */
.L_x_27263:
        /* <DEDUP_REMOVED lines=10> */
.L_x_27266:
[----:B------:R-:W0:Y:S02]  /*9740*/  I2F.S16 R18, R18 ;  /* 0x0000001200127306 */ /* 0x000e240000101400 */
[----:B0-----:R-:W-:-:S04]  /*9750*/  F2FP.F16.F32.PACK_AB R3, RZ, R18 ;  /* 0x00000012ff03723e */ /* 0x001fc800000000ff */
[----:B------:R-:W-:-:S05]  /*9760*/  PRMT R3, R3, 0x5410, RZ ;  /* 0x0000541003037816 */ /* 0x000fca00000000ff */
[----:B------:R0:W-:Y:S01]  /*9770*/  STG.E desc[UR36][R8.64], R3 ;  /* 0x0000000308007986 */ /* 0x0001e2000c101924 */
[----:B------:R-:W-:Y:S05]  /*9780*/  BRA `(.L_x_27260) ;  /* 0x00000008005c7947 */ /* 0x000fea0003800000 */
.L_x_27265:
[----:B------:R-:W0:Y:S02]  /*9790*/  I2F.F64.S16 R4, R18 ;  /* 0x0000001200047312 */ /* 0x000e240000101c00 */
[----:B0-----:R0:W-:Y:S01]  /*97a0*/  STG.E.64 desc[UR36][R8.64], R4 ;  /* 0x0000000408007986 */ /* 0x0011e2000c101b24 */
[----:B------:R-:W-:Y:S05]  /*97b0*/  BRA `(.L_x_27260) ;  /* 0x0000000800507947 */ /* 0x000fea0003800000 */
.L_x_27255:
        /* <DEDUP_REMOVED lines=12> */
.L_x_27270:
        /* <DEDUP_REMOVED lines=16> */
.L_x_27273:
[----:B------:R-:W-:-:S07]  /*9980*/  PRMT R4, R0, 0x7610, R4 ;  /* 0x0000761000047816 */ /* 0x000fce0000000004 */
.L_x_27272:
[----:B------:R-:W-:Y:S05]  /*9990*/  BSYNC.RECONVERGENT B0 ;  /* 0x0000000000007941 */ /* 0x000fea0003800200 */
.L_x_27271:
[----:B------:R0:W-:Y:S01]  /*99a0*/  STG.E.U8 desc[UR36][R8.64], R4 ;  /* 0x0000000408007986 */ /* 0x0001e2000c101124 */
[----:B------:R-:W-:Y:S05]  /*99b0*/  BRA `(.L_x_27260) ;  /* 0x0000000400d07947 */ /* 0x000fea0003800000 */
.L_x_27269:
        /* <DEDUP_REMOVED lines=16> */
.L_x_27276:
[----:B------:R-:W-:-:S07]  /*9ac0*/  PRMT R4, R0, 0x7610, R4 ;  /* 0x0000761000047816 */ /* 0x000fce0000000004 */
.L_x_27275:
[----:B------:R-:W-:Y:S05]  /*9ad0*/  BSYNC.RECONVERGENT B0 ;  /* 0x0000000000007941 */ /* 0x000fea0003800200 */
.L_x_27274:
[----:B------:R0:W-:Y:S01]  /*9ae0*/  STG.E.U8 desc[UR36][R8.64], R4 ;  /* 0x0000000408007986 */ /* 0x0001e2000c101124 */
[----:B------:R-:W-:Y:S05]  /*9af0*/  BRA `(.L_x_27260) ;  /* 0x0000000400807947 */ /* 0x000fea0003800000 */
.L_x_27268:
        /* <DEDUP_REMOVED lines=21> */
.L_x_27278:
[----:B------:R-:W-:Y:S02]  /*9c50*/  IMAD.MOV.U32 R4, RZ, RZ, R18 ;  /* 0x000000ffff047224 */ /* 0x000fe400078e0012 */
[----:B------:R-:W-:-:S05]  /*9c60*/  IMAD.MOV.U32 R5, RZ, RZ, RZ ;  /* 0x000000ffff057224 */ /* 0x000fca00078e00ff */
[----:B------:R0:W-:Y:S01]  /*9c70*/  STG.E.64 desc[UR36][R8.64], R4 ;  /* 0x0000000408007986 */ /* 0x0001e2000c101b24 */
[----:B------:R-:W-:Y:S05]  /*9c80*/  BRA `(.L_x_27260) ;  /* 0x00000004001c7947 */ /* 0x000fea0003800000 */
.L_x_27277:
[----:B------:R0:W-:Y:S01]  /*9c90*/  STG.E desc[UR36][R8.64], R18 ;  /* 0x0000001208007986 */ /* 0x0001e2000c101924 */
[----:B------:R-:W-:Y:S05]  /*9ca0*/  BRA `(.L_x_27260) ;  /* 0x0000000400147947 */ /* 0x000fea0003800000 */
.L_x_27267:
        /* <DEDUP_REMOVED lines=8> */
.L_x_27280:
[----:B------:R-:W0:Y:S01]  /*9d30*/  I2F.F64.S16 R4, R18 ;  /* 0x0000001200047312 */ /* 0x000e220000101c00 */
[----:B------:R-:W-:-:S05]  /*9d40*/  CS2R R6, SRZ ;  /* 0x0000000000067805 */ /* 0x000fca000001ff00 */
[----:B0-----:R0:W-:Y:S01]  /*9d50*/  STG.E.128 desc[UR36][R8.64], R4 ;  /* 0x0000000408007986 */ /* 0x0011e2000c101d24 */
[----:B------:R-:W-:Y:S05]  /*9d60*/  BRA `(.L_x_27260) ;  /* 0x0000000000e47947 */ /* 0x000fea0003800000 */
.L_x_27279:
[----:B------:R-:W-:-:S13]  /*9d70*/  ISETP.NE.AND P0, PT, R0, 0xf, PT ;  /* 0x0000000f0000780c */ /* 0x000fda0003f05270 */
[----:B------:R-:W-:Y:S05]  /*9d80*/  @!P0 BRA `(.L_x_27281) ;  /* 0x0000000000d08947 */ /* 0x000fea0003800000 */
[----:B------:R-:W-:-:S13]  /*9d90*/  ISETP.NE.AND P0, PT, R0, 0x17, PT ;  /* 0x000000170000780c */ /* 0x000fda0003f05270 */
[----:B------:R-:W-:Y:S05]  /*9da0*/  @!P0 BRA `(.L_x_27282) ;  /* 0x0000000000848947 */ /* 0x000fea0003800000 */
[----:B------:R-:W-:-:S13]  /*9db0*/  ISETP.NE.AND P0, PT, R0, 0x18, PT ;  /* 0x000000180000780c */ /* 0x000fda0003f05270 */
[----:B------:R-:W-:Y:S05]  /*9dc0*/  @!P0 BRA `(.L_x_27283) ;  /* 0x0000000000448947 */ /* 0x000fea0003800000 */
.L_x_27259:
        /* <DEDUP_REMOVED lines=16> */
.L_x_27284:
[----:B------:R-:W-:Y:S05]  /*9ed0*/  BRA `(.L_x_27260) ;  /* 0x0000000000887947 */ /* 0x000fea0003800000 */
.L_x_27283:
        /* <DEDUP_REMOVED lines=11> */
.L_x_27286:
[----:B------:R-:W-:Y:S05]  /*9f90*/  BSYNC.RECONVERGENT B0 ;  /* 0x0000000000007941 */ /* 0x000fea0003800200 */
.L_x_27285:
[----:B------:R0:W-:Y:S01]  /*9fa0*/  STG.E.U8 desc[UR36][R8.64], R3 ;  /* 0x0000000308007986 */ /* 0x0001e2000c101124 */
[----:B------:R-:W-:Y:S05]  /*9fb0*/  BRA `(.L_x_27260) ;  /* 0x0000000000507947 */ /* 0x000fea0003800000 */
.L_x_27282:
        /* <DEDUP_REMOVED lines=12> */
.L_x_27287:
[----:B------:R-:W-:Y:S01]  /*a080*/  IMAD.MOV.U32 R3, RZ, RZ, 0x7f ;  /* 0x0000007fff037424 */ /* 0x000fe200078e00ff */
[----:B------:R-:W-:-:S04]  /*a090*/  ISETP.GT.U32.AND P0, PT, R5, 0x7f800000, PT ;  /* 0x7f8000000500780c */ /* 0x000fc80003f04070 */
[----:B------:R-:W-:-:S05]  /*a0a0*/  SEL R3, R3, 0x7c, P0 ;  /* 0x0000007c03037807 */ /* 0x000fca0000000000 */
[----:B------:R0:W-:Y:S01]  /*a0b0*/  STG.E.U8 desc[UR36][R8.64], R3 ;  /* 0x0000000308007986 */ /* 0x0001e2000c101124 */
[----:B------:R-:W-:Y:S05]  /*a0c0*/  BRA `(.L_x_27260) ;  /* 0x00000000000c7947 */ /* 0x000fea0003800000 */
.L_x_27281:
[----:B------:R-:W0:Y:S02]  /*a0d0*/  I2F.S16 R0, R18 ;  /* 0x0000001200007306 */ /* 0x000e240000101400 */
[----:B0-----:R-:W-:-:S05]  /*a0e0*/  F2FP.BF16.F32.PACK_AB R0, RZ, R0 ;  /* 0x00000000ff00723e */ /* 0x001fca00000010ff */
[----:B------:R0:W-:Y:S02]  /*a0f0*/  STG.E.U16 desc[UR36][R8.64], R0 ;  /* 0x0000000008007986 */ /* 0x0001e4000c101524 */
.L_x_27260:
[----:B------:R-:W-:Y:S05]  /*a100*/  BSYNC.RECONVERGENT B6 ;  /* 0x0000000000067941 */ /* 0x000fea0003800200 */
.L_x_27254:
[----:B------:R-:W-:-:S07]  /*a110*/  VIADD R2, R2, 0x80 ;  /* 0x0000008002027836 */ /* 0x000fce0000000000 */
.L_x_27219:
[----:B------:R-:W-:Y:S05]  /*a120*/  BSYNC.RECONVERGENT B8 ;  /* 0x0000000000087941 */ /* 0x000fea0003800200 */
.L_x_27181:
        /* <DEDUP_REMOVED lines=21> */
.L_x_27291:
[----:B------:R-:W-:Y:S01]  /*a280*/  STG.E.U8 desc[UR36][R2.64], R16 ;  /* 0x0000001002007986 */ /* 0x000fe2000c101124 */
[----:B------:R-:W-:Y:S05]  /*a290*/  EXIT ;  /* 0x000000000000794d */ /* 0x000fea0003800000 */
.L_x_27290:
        /* <DEDUP_REMOVED lines=9> */
.L_x_27294:
[----:B------:R-:W-:Y:S01]  /*a330*/  STG.E desc[UR36][R2.64], R16 ;  /* 0x0000001002007986 */ /* 0x000fe2000c101924 */
[----:B------:R-:W-:Y:S05]  /*a340*/  EXIT ;  /* 0x000000000000794d */ /* 0x000fea0003800000 */
.L_x_27293:
[----:B------:R-:W-:Y:S01]  /*a350*/  STG.E.U16 desc[UR36][R2.64], R16 ;  /* 0x0000001002007986 */ /* 0x000fe2000c101524 */
[----:B------:R-:W-:Y:S05]  /*a360*/  EXIT ;  /* 0x000000000000794d */ /* 0x000fea0003800000 */
.L_x_27289:
        /* <DEDUP_REMOVED lines=9> */
.L_x_27296:
[----:B------:R-:W0:Y:S02]  /*a400*/  I2F.S16 R0, R16 ;  /* 0x0000001000007306 */ /* 0x000e240000101400 */
[----:B0-----:R-:W-:-:S05]  /*a410*/  F2FP.F16.F32.PACK_AB R0, RZ, R0 ;  /* 0x00000000ff00723e */ /* 0x001fca00000000ff */
[----:B------:R-:W-:Y:S01]  /*a420*/  STG.E.U16 desc[UR36][R2.64], R0 ;  /* 0x0000000002007986 */ /* 0x000fe2000c101524 */
[----:B------:R-:W-:Y:S05]  /*a430*/  EXIT ;  /* 0x000000000000794d */ /* 0x000fea0003800000 */
.L_x_27295:
        /* <DEDUP_REMOVED lines=10> */
.L_x_27298:
[----:B------:R-:W0:Y:S02]  /*a4e0*/  I2F.S16 R16, R16 ;  /* 0x0000001000107306 */ /* 0x000e240000101400 */
[----:B0-----:R-:W-:-:S04]  /*a4f0*/  F2FP.F16.F32.PACK_AB R5, RZ, R16 ;  /* 0x00000010ff05723e */ /* 0x001fc800000000ff */
[----:B------:R-:W-:-:S05]  /*a500*/  PRMT R5, R5, 0x5410, RZ ;  /* 0x0000541005057816 */ /* 0x000fca00000000ff */
[----:B------:R-:W-:Y:S01]  /*a510*/  STG.E desc[UR36][R2.64], R5 ;  /* 0x0000000502007986 */ /* 0x000fe2000c101924 */
[----:B------:R-:W-:Y:S05]  /*a520*/  EXIT ;  /* 0x000000000000794d */ /* 0x000fea0003800000 */
.L_x_27297:
[----:B------:R-:W0:Y:S02]  /*a530*/  I2F.F64.S16 R16, R16 ;  /* 0x0000001000107312 */ /* 0x000e240000101c00 */
[----:B0-----:R-:W-:Y:S01]  /*a540*/  STG.E.64 desc[UR36][R2.64], R16 ;  /* 0x0000001002007986 */ /* 0x001fe2000c101b24 */
[----:B------:R-:W-:Y:S05]  /*a550*/  EXIT ;  /* 0x000000000000794d */ /* 0x000fea0003800000 */
.L_x_27288:
        /* <DEDUP_REMOVED lines=12> */
.L_x_27302:
        /* <DEDUP_REMOVED lines=17> */
.L_x_27304:
[----:B------:R-:W-:Y:S05]  /*a730*/  BSYNC.RECONVERGENT B0 ;  /* 0x0000000000007941 */ /* 0x000fea0003800200 */
.L_x_27303:
[----:B------:R-:W-:Y:S01]  /*a740*/  STG.E.U8 desc[UR36][R2.64], R0 ;  /* 0x0000000002007986 */ /* 0x000fe2000c101124 */
[----:B------:R-:W-:Y:S05]  /*a750*/  EXIT ;  /* 0x000000000000794d */ /* 0x000fea0003800000 */
.L_x_27301:
        /* <DEDUP_REMOVED lines=17> */
.L_x_27306:
[----:B------:R-:W-:Y:S05]  /*a870*/  BSYNC.RECONVERGENT B0 ;  /* 0x0000000000007941 */ /* 0x000fea0003800200 */
.L_x_27305:
[----:B------:R-:W-:Y:S01]  /*a880*/  STG.E.U8 desc[UR36][R2.64], R0 ;  /* 0x0000000002007986 */ /* 0x000fe2000c101124 */
[----:B------:R-:W-:Y:S05]  /*a890*/  EXIT ;  /* 0x000000000000794d */ /* 0x000fea0003800000 */
.L_x_27300:
        /* <DEDUP_REMOVED lines=21> */
.L_x_27308:
[----:B------:R-:W-:-:S05]  /*a9f0*/  IMAD.MOV.U32 R17, RZ, RZ, RZ ;  /* 0x000000ffff117224 */ /* 0x000fca00078e00ff */
[----:B------:R-:W-:Y:S01]  /*aa00*/  STG.E.64 desc[UR36][R2.64], R16 ;  /* 0x0000001002007986 */ /* 0x000fe2000c101b24 */
[----:B------:R-:W-:Y:S05]  /*aa10*/  EXIT ;  /* 0x000000000000794d */ /* 0x000fea0003800000 */
.L_x_27307:
[----:B------:R-:W-:Y:S01]  /*aa20*/  STG.E desc[UR36][R2.64], R16 ;  /* 0x0000001002007986 */ /* 0x000fe2000c101924 */
[----:B------:R-:W-:Y:S05]  /*aa30*/  EXIT ;  /* 0x000000000000794d */ /* 0x000fea0003800000 */
.L_x_27299:
        /* <DEDUP_REMOVED lines=8> */
.L_x_27310:
[----:B------:R-:W0:Y:S01]  /*aac0*/  I2F.F64.S16 R16, R16 ;  /* 0x0000001000107312 */ /* 0x000e220000101c00 */
[----:B------:R-:W-:-:S05]  /*aad0*/  CS2R R18, SRZ ;  /* 0x0000000000127805 */ /* 0x000fca000001ff00 */
[----:B0-----:R-:W-:Y:S01]  /*aae0*/  STG.E.128 desc[UR36][R2.64], R16 ;  /* 0x0000001002007986 */ /* 0x001fe2000c101d24 */
[----:B------:R-:W-:Y:S05]  /*aaf0*/  EXIT ;  /* 0x000000000000794d */ /* 0x000fea0003800000 */
.L_x_27309:
[----:B------:R-:W-:-:S13]  /*ab00*/  ISETP.NE.AND P0, PT, R0, 0xf, PT ;  /* 0x0000000f0000780c */ /* 0x000fda0003f05270 */
[----:B------:R-:W-:Y:S05]  /*ab10*/  @!P0 BRA `(.L_x_27311) ;  /* 0x0000000000d48947 */ /* 0x000fea0003800000 */
[----:B------:R-:W-:-:S13]  /*ab20*/  ISETP.NE.AND P0, PT, R0, 0x17, PT ;  /* 0x000000170000780c */ /* 0x000fda0003f05270 */
[----:B------:R-:W-:Y:S05]  /*ab30*/  @!P0 BRA `(.L_x_27312) ;  /* 0x0000000000848947 */ /* 0x000fea0003800000 */
[----:B------:R-:W-:-:S13]  /*ab40*/  ISETP.NE.AND P0, PT, R0, 0x18, PT ;  /* 0x000000180000780c */ /* 0x000fda0003f05270 */
[----:B------:R-:W-:Y:S05]  /*ab50*/  @!P0 BRA `(.L_x_27313) ;  /* 0x0000000000448947 */ /* 0x000fea0003800000 */
.L_x_27292:
        /* <DEDUP_REMOVED lines=16> */
.L_x_27314:
[----:B------:R-:W-:Y:S05]  /*ac60*/  EXIT ;  /* 0x000000000000794d */ /* 0x000fea0003800000 */
.L_x_27313:
        /* <DEDUP_REMOVED lines=11> */
.L_x_27316:
[----:B------:R-:W-:Y:S05]  /*ad20*/  BSYNC.RECONVERGENT B0 ;  /* 0x0000000000007941 */ /* 0x000fea0003800200 */
.L_x_27315:
[----:B------:R-:W-:Y:S01]  /*ad30*/  STG.E.U8 desc[UR36][R2.64], R5 ;  /* 0x0000000502007986 */ /* 0x000fe2000c101124 */
[----:B------:R-:W-:Y:S05]  /*ad40*/  EXIT ;  /* 0x000000000000794d */ /* 0x000fea0003800000 */
.L_x_27312:
        /* <DEDUP_REMOVED lines=13> */
.L_x_27317:
[----:B------:R-:W-:Y:S01]  /*ae20*/  IMAD.MOV.U32 R5, RZ, RZ, 0x7f ;  /* 0x0000007fff057424 */ /* 0x000fe200078e00ff */
[----:B------:R-:W-:-:S04]  /*ae30*/  ISETP.GT.U32.AND P0, PT, R7, 0x7f800000, PT ;  /* 0x7f8000000700780c */ /* 0x000fc80003f04070 */
[----:B------:R-:W-:-:S05]  /*ae40*/  SEL R5, R5, 0x7c, P0 ;  /* 0x0000007c05057807 */ /* 0x000fca0000000000 */
[----:B------:R-:W-:Y:S01]  /*ae50*/  STG.E.U8 desc[UR36][R2.64], R5 ;  /* 0x0000000502007986 */ /* 0x000fe2000c101124 */
[----:B------:R-:W-:Y:S05]  /*ae60*/  EXIT ;  /* 0x000000000000794d */ /* 0x000fea0003800000 */
.L_x_27311:
[----:B------:R-:W0:Y:S02]  /*ae70*/  I2F.S16 R0, R16 ;  /* 0x0000001000007306 */ /* 0x000e240000101400 */
[----:B0-----:R-:W-:-:S05]  /*ae80*/  F2FP.BF16.F32.PACK_AB R0, RZ, R0 ;  /* 0x00000000ff00723e */ /* 0x001fca00000010ff */
[----:B------:R-:W-:Y:S01]  /*ae90*/  STG.E.U16 desc[UR36][R2.64], R0 ;  /* 0x0000000002007986 */ /* 0x000fe2000c101524 */
[----:B------:R-:W-:Y:S05]  /*aea0*/  EXIT ;  /* 0x000000000000794d */ /* 0x000fea0003800000 */
.L_x_27318:
        /* <DEDUP_REMOVED lines=13> */
.L_x_43624:


//--------------------- .text._ZN2at6native18elementwise_kernelILi128ELi4EZNS0_22gpu_kernel_impl_nocastINS0_13BinaryFunctorIaabZZZNS0_22logical_or_kernel_cudaERNS_14TensorIteratorEENKUlvE0_clEvENKUlvE0_clEvEUlaaE_EEEEvRNS_18TensorIteratorBaseERKT_EUliE_EEviT1_ --------------------------
	.section	.text._ZN2at6native18elementwise_kernelILi128ELi4EZNS0_22gpu_kernel_impl_nocastINS0_13BinaryFunctorIaabZZZNS0_22logical_or_kernel_cudaERNS_14TensorIteratorEENKUlvE0_clEvENKUlvE0_clEvEUlaaE_EEEEvRNS_18TensorIteratorBaseERKT_EUliE_EEviT1_,"ax",@progbits
	.align	128
        .global         _ZN2at6native18elementwise_kernelILi128ELi4EZNS0_22gpu_kernel_impl_nocastINS0_13BinaryFunctorIaabZZZNS0_22logical_or_kernel_cudaERNS_14TensorIteratorEENKUlvE0_clEvENKUlvE0_clEvEUlaaE_EEEEvRNS_18TensorIteratorBaseERKT_EUliE_EEviT1_
        .type           _ZN2at6native18elementwise_kernelILi128ELi4EZNS0_22gpu_kernel_impl_nocastINS0_13BinaryFunctorIaabZZZNS0_22logical_or_kernel_cudaERNS_14TensorIteratorEENKUlvE0_clEvENKUlvE0_clEvEUlaaE_EEEEvRNS_18TensorIteratorBaseERKT_EUliE_EEviT1_,@function
        .size           _ZN2at6native18elementwise_kernelILi128ELi4EZNS0_22gpu_kernel_impl_nocastINS0_13BinaryFunctorIaabZZZNS0_22logical_or_kernel_cudaERNS_14TensorIteratorEENKUlvE0_clEvENKUlvE0_clEvEUlaaE_EEEEvRNS_18TensorIteratorBaseERKT_EUliE_EEviT1_,(.L_x_43625 - _ZN2at6native18elementwise_kernelILi128ELi4EZNS0_22gpu_kernel_impl_nocastINS0_13BinaryFunctorIaabZZZNS0_22logical_or_kernel_cudaERNS_14TensorIteratorEENKUlvE0_clEvENKUlvE0_clEvEUlaaE_EEEEvRNS_18TensorIteratorBaseERKT_EUliE_EEviT1_)
        .other          _ZN2at6native18elementwise_kernelILi128ELi4EZNS0_22gpu_kernel_impl_nocastINS0_13BinaryFunctorIaabZZZNS0_22logical_or_kernel_cudaERNS_14TensorIteratorEENKUlvE0_clEvENKUlvE0_clEvEUlaaE_EEEEvRNS_18TensorIteratorBaseERKT_EUliE_EEviT1_,@"STO_CUDA_ENTRY STV_DEFAULT"
_ZN2at6native18elementwise_kernelILi128ELi4EZNS0_22gpu_kernel_impl_nocastINS0_13BinaryFunctorIaabZZZNS0_22logical_or_kernel_cudaERNS_14TensorIteratorEENKUlvE0_clEvENKUlvE0_clEvEUlaaE_EEEEvRNS_18TensorIteratorBaseERKT_EUliE_EEviT1_:
.text._ZN2at6native18elementwise_kernelILi128ELi4EZNS0_22gpu_kernel_impl_nocastINS0_13BinaryFunctorIaabZZZNS0_22logical_or_kernel_cudaERNS_14TensorIteratorEENKUlvE0_clEvENKUlvE0_clEvEUlaaE_EEEEvRNS_18TensorIteratorBaseERKT_EUliE_EEviT1_:
        /* <DEDUP_REMOVED lines=35> */
.L_x_27322:
[----:B------:R-:W-:-:S13]  /*0230*/  ISETP.GE.AND P0, PT, R3, UR4, PT ;  /* 0x0000000403007c0c */ /* 0x000fda000bf06270 */
[----:B------:R-:W-:Y:S05]  /*0240*/  @P0 BREAK.RELIABLE B1 ;  /* 0x0000000000010942 */ /* 0x000fea0003800100 */
[----:B------:R-:W-:Y:S05]  /*0250*/  @P0 BRA `(.L_x_27323) ;  /* 0x0000000000280947 */ /* 0x000fea0003800000 */
[----:B------:R-:W-:Y:S05]  /*0260*/  BSYNC.RELIABLE B1 ;  /* 0x0000000000017941 */ /* 0x000fea0003800100 */
.L_x_27321:
        /* <DEDUP_REMOVED lines=9> */
.L_x_27323:
[----:B------:R-:W-:Y:S05]  /*0300*/  BSYNC.RECONVERGENT B0 ;  /* 0x0000000000007941 */ /* 0x000fea0003800200 */
.L_x_27320:
        /* <DEDUP_REMOVED lines=12> */
.L_x_27319:
        /* <DEDUP_REMOVED lines=356> */
.L_x_27327:
        /* <DEDUP_REMOVED lines=365> */
.L_x_27329:
        /* <DEDUP_REMOVED lines=14> */
.L_x_27326:
[----:B------:R-:W-:-:S13]  /*31c0*/  ISETP.GE.AND P0, PT, R3, UR4, PT ;  /* 0x0000000403007c0c */ /* 0x000fda000bf06270 */
[----:B------:R-:W-:Y:S05]  /*31d0*/  @P0 BREAK.RELIABLE B1 ;  /* 0x0000000000010942 */ /* 0x000fea0003800100 */
[----:B------:R-:W-:Y:S05]  /*31e0*/  @P0 BRA `(.L_x_27328) ;  /* 0x0000001400ac0947 */ /* 0x000fea0003800000 */
[----:B------:R-:W-:Y:S05]  /*31f0*/  BSYNC.RELIABLE B1 ;  /* 0x0000000000017941 */ /* 0x000fea0003800100 */
.L_x_27325:
        /* <DEDUP_REMOVED lines=348> */
.L_x_27330:
        /* <DEDUP_REMOVED lines=14> */
.L_x_27328:
[----:B------:R-:W-:Y:S05]  /*48a0*/  BSYNC.RECONVERGENT B0 ;  /* 0x0000000000007941 */ /* 0x000fea0003800200 */
.L_x_27324:
        /* <DEDUP_REMOVED lines=351> */
.L_x_27331:
        /* <DEDUP_REMOVED lines=14> */
.L_x_27332:
        /* <DEDUP_REMOVED lines=16> */
.L_x_43625:


//--------------------- .text._ZN2at6native27unrolled_elementwise_kernelINS0_13BinaryFunctorIaabZZZNS0_22logical_or_kernel_cudaERNS_14TensorIteratorEENKUlvE0_clEvENKUlvE0_clEvEUlaaE_EESt5arrayIPcLm3EELi4E23TrivialOffsetCalculatorILi2EjESC_ILi1EjENS0_6memory15LoadWithoutCastENSF_16StoreWithoutCastEEEviT_T0_T2_T3_T4_T5_ --------------------------
	.section	.text._ZN2at6native27unrolled_elementwise_kernelINS0_13BinaryFunctorIaabZZZNS0_22logical_or_kernel_cudaERNS_14TensorIteratorEENKUlvE0_clEvENKUlvE0_clEvEUlaaE_EESt5arrayIPcLm3EELi4E23TrivialOffsetCalculatorILi2EjESC_ILi1EjENS0_6memory15LoadWithoutCastENSF_16StoreWithoutCastEEEviT_T0_T2_T3_T4_T5_,"ax",@progbits
	.align	128
        .global         _ZN2at6native27unrolled_elementwise_kernelINS0_13BinaryFunctorIaabZZZNS0_22logical_or_kernel_cudaERNS_14TensorIteratorEENKUlvE0_clEvENKUlvE0_clEvEUlaaE_EESt5arrayIPcLm3EELi4E23TrivialOffsetCalculatorILi2EjESC_ILi1EjENS0_6memory15LoadWithoutCastENSF_16StoreWithoutCastEEEviT_T0_T2_T3_T4_T5_
        .type           _ZN2at6native27unrolled_elementwise_kernelINS0_13BinaryFunctorIaabZZZNS0_22logical_or_kernel_cudaERNS_14TensorIteratorEENKUlvE0_clEvENKUlvE0_clEvEUlaaE_EESt5arrayIPcLm3EELi4E23TrivialOffsetCalculatorILi2EjESC_ILi1EjENS0_6memory15LoadWithoutCastENSF_16StoreWithoutCastEEEviT_T0_T2_T3_T4_T5_,@function
        .size           _ZN2at6native27unrolled_elementwise_kernelINS0_13BinaryFunctorIaabZZZNS0_22logical_or_kernel_cudaERNS_14TensorIteratorEENKUlvE0_clEvENKUlvE0_clEvEUlaaE_EESt5arrayIPcLm3EELi4E23TrivialOffsetCalculatorILi2EjESC_ILi1EjENS0_6memory15LoadWithoutCastENSF_16StoreWithoutCastEEEviT_T0_T2_T3_T4_T5_,(.L_x_43626 - _ZN2at6native27unrolled_elementwise_kernelINS0_13BinaryFunctorIaabZZZNS0_22logical_or_kernel_cudaERNS_14TensorIteratorEENKUlvE0_clEvENKUlvE0_clEvEUlaaE_EESt5arrayIPcLm3EELi4E23TrivialOffsetCalculatorILi2EjESC_ILi1EjENS0_6memory15LoadWithoutCastENSF_16StoreWithoutCastEEEviT_T0_T2_T3_T4_T5_)
        .other          _ZN2at6native27unrolled_elementwise_kernelINS0_13BinaryFunctorIaabZZZNS0_22logical_or_kernel_cudaERNS_14TensorIteratorEENKUlvE0_clEvENKUlvE0_clEvEUlaaE_EESt5arrayIPcLm3EELi4E23TrivialOffsetCalculatorILi2EjESC_ILi1EjENS0_6memory15LoadWithoutCastENSF_16StoreWithoutCastEEEviT_T0_T2_T3_T4_T5_,@"STO_CUDA_ENTRY STV_DEFAULT"
_ZN2at6native27unrolled_elementwise_kernelINS0_13BinaryFunctorIaabZZZNS0_22logical_or_kernel_cudaERNS_14TensorIteratorEENKUlvE0_clEvENKUlvE0_clEvEUlaaE_EESt5arrayIPcLm3EELi4E23TrivialOffsetCalculatorILi2EjESC_ILi1EjENS0_6memory15LoadWithoutCastENSF_16StoreWithoutCastEEEviT_T0_T2_T3_T4_T5_:
.text._ZN2at6native27unrolled_elementwise_kernelINS0_13BinaryFunctorIaabZZZNS0_22logical_or_kernel_cudaERNS_14TensorIteratorEENKUlvE0_clEvENKUlvE0_clEvEUlaaE_EESt5arrayIPcLm3EELi4E23TrivialOffsetCalculatorILi2EjESC_ILi1EjENS0_6memory15LoadWithoutCastENSF_16StoreWithoutCastEEEviT_T0_T2_T3_T4_T5_:
        /* <DEDUP_REMOVED lines=81> */
.L_x_27335:
[----:B------:R-:W-:Y:S05]  /*0510*/  BSYNC.RELIABLE B1 ;  /* 0x0000000000017941 */ /* 0x000fea0003800100 */
.L_x_27334:
[----:B------:R-:W-:-:S13]  /*0520*/  ISETP.GE.AND P0, PT, R19, R18, PT ;  /* 0x000000121300720c */ /* 0x000fda0003f06270 */
[----:B------:R-:W1:Y:S01]  /*0530*/  @!P0 LDC.64 R4, c[0x0][0x388] ;  /* 0x0000e200ff048b82 */ /* 0x000e620000000a00 */
[----:B0-----:R-:W-:Y:S02]  /*0540*/  @!P0 IMAD R3, R0, 0x200, R19 ;  /* 0x0000020000038824 */ /* 0x001fe400078e0213 */
[----:B------:R-:W-:-:S03]  /*0550*/  @!P0 VIADD R19, R19, 0x80 ;  /* 0x0000008013138836 */ /* 0x000fc60000000000 */
[----:B-1----:R-:W-:-:S05]  /*0560*/  @!P0 IADD3 R2, P1, PT, R3, R4, RZ ;  /* 0x0000000403028210 */ /* 0x002fca0007f3e0ff */
[----:B------:R-:W-:-:S05]  /*0570*/  @!P0 IMAD.X R3, RZ, RZ, R5, P1 ;  /* 0x000000ffff038224 */ /* 0x000fca00008e0605 */
[----:B------:R1:W-:Y:S03]  /*0580*/  @!P0 STG.E.U8 desc[UR4][R2.64], R9 ;  /* 0x0000000902008986 */ /* 0x0003e6000c101104 */
.L_x_27336:
[----:B------:R-:W-:Y:S05]  /*0590*/  BSYNC.RECONVERGENT B0 ;  /* 0x0000000000007941 */ /* 0x000fea0003800200 */
.L_x_27333:
        /* <DEDUP_REMOVED lines=9> */
.L_x_27337:
        /* <DEDUP_REMOVED lines=13> */
.L_x_43626:


//--------------------- .text._ZN2at6native29vectorized_elementwise_kernelILi2ENS0_13BinaryFunctorIaabZZZNS0_22logical_or_kernel_cudaERNS_14TensorIteratorEENKUlvE0_clEvENKUlvE0_clEvEUlaaE_EESt5arrayIPcLm3EEEEviT0_T1_ --------------------------
	.section	.text._ZN2at6native29vectorized_elementwise_kernelILi2ENS0_13BinaryFunctorIaabZZZNS0_22logical_or_kernel_cudaERNS_14TensorIteratorEENKUlvE0_clEvENKUlvE0_clEvEUlaaE_EESt5arrayIPcLm3EEEEviT0_T1_,"ax",@progbits
	.align	128
        .global         _ZN2at6native29vectorized_elementwise_kernelILi2ENS0_13BinaryFunctorIaabZZZNS0_22logical_or_kernel_cudaERNS_14TensorIteratorEENKUlvE0_clEvENKUlvE0_clEvEUlaaE_EESt5arrayIPcLm3EEEEviT0_T1_
        .type           _ZN2at6native29vectorized_elementwise_kernelILi2ENS0_13BinaryFunctorIaabZZZNS0_22logical_or_kernel_cudaERNS_14TensorIteratorEENKUlvE0_clEvENKUlvE0_clEvEUlaaE_EESt5arrayIPcLm3EEEEviT0_T1_,@function
        .size           _ZN2at6native29vectorized_elementwise_kernelILi2ENS0_13BinaryFunctorIaabZZZNS0_22logical_or_kernel_cudaERNS_14TensorIteratorEENKUlvE0_clEvENKUlvE0_clEvEUlaaE_EESt5arrayIPcLm3EEEEviT0_T1_,(.L_x_43627 - _ZN2at6native29vectorized_elementwise_kernelILi2ENS0_13BinaryFunctorIaabZZZNS0_22logical_or_kernel_cudaERNS_14TensorIteratorEENKUlvE0_clEvENKUlvE0_clEvEUlaaE_EESt5arrayIPcLm3EEEEviT0_T1_)
        .other          _ZN2at6native29vectorized_elementwise_kernelILi2ENS0_13BinaryFunctorIaabZZZNS0_22logical_or_kernel_cudaERNS_14TensorIteratorEENKUlvE0_clEvENKUlvE0_clEvEUlaaE_EESt5arrayIPcLm3EEEEviT0_T1_,@"STO_CUDA_ENTRY STV_DEFAULT"
_ZN2at6native29vectorized_elementwise_kernelILi2ENS0_13BinaryFunctorIaabZZZNS0_22logical_or_kernel_cudaERNS_14TensorIteratorEENKUlvE0_clEvENKUlvE0_clEvEUlaaE_EESt5arrayIPcLm3EEEEviT0_T1_:
.text._ZN2at6native29vectorized_elementwise_kernelILi2ENS0_13BinaryFunctorIaabZZZNS0_22logical_or_kernel_cudaERNS_14TensorIteratorEENKUlvE0_clEvENKUlvE0_clEvEUlaaE_EESt5arrayIPcLm3EEEEviT0_T1_:
        /* <DEDUP_REMOVED lines=145> */
.L_x_27341:
        /* <DEDUP_REMOVED lines=8> */
.L_x_27342:
        /* <DEDUP_REMOVED lines=8> */
.L_x_27343:
        /* <DEDUP_REMOVED lines=8> */
.L_x_27344:
        /* <DEDUP_REMOVED lines=9> */
.L_x_27345:
[----:B------:R-:W-:Y:S05]  /*0b20*/  BSYNC.RELIABLE B1 ;  /* 0x0000000000017941 */ /* 0x000fea0003800100 */
.L_x_27340:
[----:B------:R-:W-:-:S13]  /*0b30*/  ISETP.GE.U32.AND P0, PT, R2, UR5, PT ;  /* 0x0000000502007c0c */ /* 0x000fda000bf06070 */
[----:B------:R-:W3:Y:S01]  /*0b40*/  @!P0 LDC.64 R6, c[0x0][0x388] ;  /* 0x0000e200ff068b82 */ /* 0x000ee20000000a00 */
[C---:B012---:R-:W-:Y:S02]  /*0b50*/  @!P0 VIADD R5, R2.reuse, UR4 ;  /* 0x0000000402058c36 */ /* 0x047fe40008000000 */
[----:B------:R-:W-:-:S03]  /*0b60*/  @!P0 VIADD R2, R2, 0x80 ;  /* 0x0000008002028836 */ /* 0x000fc60000000000 */
[----:B---3--:R-:W-:-:S05]  /*0b70*/  @!P0 IADD3 R4, P1, PT, R5, R6, RZ ;  /* 0x0000000605048210 */ /* 0x008fca0007f3e0ff */
[----:B------:R-:W-:-:S05]  /*0b80*/  @!P0 IMAD.X R5, RZ, RZ, R7, P1 ;  /* 0x000000ffff058224 */ /* 0x000fca00008e0607 */
[----:B------:R3:W-:Y:S03]  /*0b90*/  @!P0 STG.E.U8 desc[UR12][R4.64], R3 ;  /* 0x0000000304008986 */ /* 0x0007e6000c10110c */
.L_x_27346:
[----:B------:R-:W-:Y:S05]  /*0ba0*/  BSYNC.RECONVERGENT B0 ;  /* 0x0000000000007941 */ /* 0x000fea0003800200 */
.L_x_27339:
        /* <DEDUP_REMOVED lines=9> */
.L_x_27338:
        /* <DEDUP_REMOVED lines=19> */
[----:B------:R-:W5:Y:S04]  /*0d70*/  LDG.E.U16 R13, desc[UR12][R4.64+0x300] ;  /* 0x0003000c040d7981 */ /* 0x000f68000c1e1500 */
        /* <DEDUP_REMOVED lines=15> */
[----:B------:R-:W-:Y:S02]  /*0e70*/  PRMT R6, R12, 0x7770, RZ ;  /* 0x000077700c067816 */ /* 0x000fe400000000ff */
[----:B------:R-:W-:-:S02]  /*0e80*/  PRMT R11, R15, 0x7770, RZ ;  /* 0x000077700f0b7816 */ /* 0x000fc400000000ff */
[----:B------:R-:W-:Y:S02]  /*0e90*/  LOP3.LUT P5, RZ, R0, 0xff, R7, 0xc8, !PT ;  /* 0x000000ff00ff7812 */ /* 0x000fe400078ac807 */
[----:B------:R-:W-:Y:S02]  /*0ea0*/  PRMT R0, R12, 0x7771, RZ ;  /* 0x000077710c007816 */ /* 0x000fe400000000ff */
[----:B------:R-:W-:Y:S02]  /*0eb0*/  PRMT R7, R15, 0x7771, RZ ;  /* 0x000077710f077816 */ /* 0x000fe400000000ff */
[----:B------:R-:W-:Y:S02]  /*0ec0*/  LOP3.LUT P4, RZ, R4, 0xff, R9, 0xc8, !PT ;  /* 0x000000ff04ff7812 */ /* 0x000fe4000788c809 */
[----:B------:R-:W-:Y:S02]  /*0ed0*/  LOP3.LUT P3, RZ, R5, 0xff, R8, 0xc8, !PT ;  /* 0x000000ff05ff7812 */ /* 0x000fe4000786c808 */
[----:B------:R-:W-:-:S02]  /*0ee0*/  LOP3.LUT P2, RZ, R6, 0xff, R11, 0xc8, !PT ;  /* 0x000000ff06ff7812 */ /* 0x000fc4000784c80b */
[C---:B------:R-:W-:Y:S02]  /*0ef0*/  PRMT R4, R13.reuse, 0x7770, RZ ;  /* 0x000077700d047816 */ /* 0x040fe400000000ff */
[C---:B------:R-:W-:Y:S02]  /*0f00*/  PRMT R9, R16.reuse, 0x7770, RZ ;  /* 0x0000777010097816 */ /* 0x040fe400000000ff */
[----:B------:R-:W-:Y:S02]  /*0f10*/  PRMT R5, R13, 0x7771, RZ ;  /* 0x000077710d057816 */ /* 0x000fe400000000ff */
[----:B------:R-:W-:Y:S02]  /*0f20*/  PRMT R6, R16, 0x7771, RZ ;  /* 0x0000777110067816 */ /* 0x000fe400000000ff */
[----:B------:R-:W-:Y:S02]  /*0f30*/  LOP3.LUT P1, RZ, R0, 0xff, R7, 0xc8, !PT ;  /* 0x000000ff00ff7812 */ /* 0x000fe4000782c807 */
[----:B------:R-:W-:-:S02]  /*0f40*/  SEL R0, RZ, 0x1, !P6 ;  /* 0x00000001ff007807 */ /* 0x000fc40007000000 */
        /* <DEDUP_REMOVED lines=18> */
.L_x_27347:
        /* <DEDUP_REMOVED lines=9> */
.L_x_43627:


//--------------------- .text._ZN2at6native29vectorized_elementwise_kernelILi4ENS0_13BinaryFunctorIaabZZZNS0_22logical_or_kernel_cudaERNS_14TensorIteratorEENKUlvE0_clEvENKUlvE0_clEvEUlaaE_EESt5arrayIPcLm3EEEEviT0_T1_ --------------------------
	.section	.text._ZN2at6native29vectorized_elementwise_kernelILi4ENS0_13BinaryFunctorIaabZZZNS0_22logical_or_kernel_cudaERNS_14TensorIteratorEENKUlvE0_clEvENKUlvE0_clEvEUlaaE_EESt5arrayIPcLm3EEEEviT0_T1_,"ax",@progbits
	.align	128
        .global         _ZN2at6native29vectorized_elementwise_kernelILi4ENS0_13BinaryFunctorIaabZZZNS0_22logical_or_kernel_cudaERNS_14TensorIteratorEENKUlvE0_clEvENKUlvE0_clEvEUlaaE_EESt5arrayIPcLm3EEEEviT0_T1_
        .type           _ZN2at6native29vectorized_elementwise_kernelILi4ENS0_13BinaryFunctorIaabZZZNS0_22logical_or_kernel_cudaERNS_14TensorIteratorEENKUlvE0_clEvENKUlvE0_clEvEUlaaE_EESt5arrayIPcLm3EEEEviT0_T1_,@function
        .size           _ZN2at6native29vectorized_elementwise_kernelILi4ENS0_13BinaryFunctorIaabZZZNS0_22logical_or_kernel_cudaERNS_14TensorIteratorEENKUlvE0_clEvENKUlvE0_clEvEUlaaE_EESt5arrayIPcLm3EEEEviT0_T1_,(.L_x_43628 - _ZN2at6native29vectorized_elementwise_kernelILi4ENS0_13BinaryFunctorIaabZZZNS0_22logical_or_kernel_cudaERNS_14TensorIteratorEENKUlvE0_clEvENKUlvE0_clEvEUlaaE_EESt5arrayIPcLm3EEEEviT0_T1_)
        .other          _ZN2at6native29vectorized_elementwise_kernelILi4ENS0_13BinaryFunctorIaabZZZNS0_22logical_or_kernel_cudaERNS_14TensorIteratorEENKUlvE0_clEvENKUlvE0_clEvEUlaaE_EESt5arrayIPcLm3EEEEviT0_T1_,@"STO_CUDA_ENTRY STV_DEFAULT"
_ZN2at6native29vectorized_elementwise_kernelILi4ENS0_13BinaryFunctorIaabZZZNS0_22logical_or_kernel_cudaERNS_14TensorIteratorEENKUlvE0_clEvENKUlvE0_clEvEUlaaE_EESt5arrayIPcLm3EEEEviT0_T1_:
.text._ZN2at6native29vectorized_elementwise_kernelILi4ENS0_13BinaryFunctorIaabZZZNS0_22logical_or_kernel_cudaERNS_14TensorIteratorEENKUlvE0_clEvENKUlvE0_clEvEUlaaE_EESt5arrayIPcLm3EEEEviT0_T1_:
        /* <DEDUP_REMOVED lines=145> */
.L_x_27351:
        /* <DEDUP_REMOVED lines=8> */
.L_x_27352:
        /* <DEDUP_REMOVED lines=8> */
.L_x_27353:
        /* <DEDUP_REMOVED lines=8> */
.L_x_27354:
        /* <DEDUP_REMOVED lines=9> */
.L_x_27355:
[----:B------:R-:W-:Y:S05]  /*0b20*/  BSYNC.RELIABLE B1 ;  /* 0x0000000000017941 */ /* 0x000fea0003800100 */
.L_x_27350:
[----:B------:R-:W-:-:S13]  /*0b30*/  ISETP.GE.U32.AND P0, PT, R2, UR5, PT ;  /* 0x0000000502007c0c */ /* 0x000fda000bf06070 */
[----:B------:R-:W3:Y:S01]  /*0b40*/  @!P0 LDC.64 R6, c[0x0][0x388] ;  /* 0x0000e200ff068b82 */ /* 0x000ee20000000a00 */
[C---:B012---:R-:W-:Y:S02]  /*0b50*/  @!P0 VIADD R5, R2.reuse, UR4 ;  /* 0x0000000402058c36 */ /* 0x047fe40008000000 */
[----:B------:R-:W-:-:S03]  /*0b60*/  @!P0 VIADD R2, R2, 0x80 ;  /* 0x0000008002028836 */ /* 0x000fc60000000000 */
[----:B---3--:R-:W-:-:S05]  /*0b70*/  @!P0 IADD3 R4, P1, PT, R5, R6, RZ ;  /* 0x0000000605048210 */ /* 0x008fca0007f3e0ff */
[----:B------:R-:W-:-:S05]  /*0b80*/  @!P0 IMAD.X R5, RZ, RZ, R7, P1 ;  /* 0x000000ffff058224 */ /* 0x000fca00008e0607 */
[----:B------:R3:W-:Y:S03]  /*0b90*/  @!P0 STG.E.U8 desc[UR12][R4.64], R3 ;  /* 0x0000000304008986 */ /* 0x0007e6000c10110c */
.L_x_27356:
[----:B------:R-:W-:Y:S05]  /*0ba0*/  BSYNC.RECONVERGENT B0 ;  /* 0x0000000000007941 */ /* 0x000fea0003800200 */
.L_x_27349:
        /* <DEDUP_REMOVED lines=9> */
.L_x_27348:
        /* <DEDUP_REMOVED lines=20> */
[----:B------:R-:W-:Y:S02]  /*0d80*/  PRMT R8, R6, 0x7771, RZ ;  /* 0x0000777106087816 */ /* 0x000fe400000000ff */
[C---:B---3--:R-:W-:Y:S02]  /*0d90*/  PRMT R12, R10.reuse, 0x7770, RZ ;  /* 0x000077700a0c7816 */ /* 0x048fe400000000ff */
[----:B-1----:R-:W-:Y:S02]  /*0da0*/  PRMT R3, R10, 0x7773, RZ ;  /* 0x000077730a037816 */ /* 0x002fe400000000ff */
[----:B------:R-:W-:Y:S02]  /*0db0*/  LOP3.LUT P6, RZ, R7, 0xff, R12, 0xc8, !PT ;  /* 0x000000ff07ff7812 */ /* 0x000fe400078cc80c */
[----:B------:R-:W-:-:S02]  /*0dc0*/  PRMT R7, R6, 0x7772, RZ ;  /* 0x0000777206077816 */ /* 0x000fc400000000ff */
[----:B------:R-:W-:Y:S02]  /*0dd0*/  PRMT R6, R6, 0x7773, RZ ;  /* 0x0000777306067816 */ /* 0x000fe400000000ff */
[----:B----4-:R-:W-:Y:S02]  /*0de0*/  PRMT R2, R9, 0x7770, RZ ;  /* 0x0000777009027816 */ /* 0x010fe400000000ff */
[----:B-----5:R-:W-:Y:S02]  /*0df0*/  PRMT R5, R13, 0x7770, RZ ;  /* 0x000077700d057816 */ /* 0x020fe400000000ff */
[----:B------:R-:W-:Y:S02]  /*0e00*/  PRMT R4, R10, 0x7772, RZ ;  /* 0x000077720a047816 */ /* 0x000fe400000000ff */
[----:B------:R-:W-:Y:S02]  /*0e10*/  LOP3.LUT P4, RZ, R6, 0xff, R3, 0xc8, !PT ;  /* 0x000000ff06ff7812 */ /* 0x000fe4000788c803 */
[----:B------:R-:W-:-:S02]  /*0e20*/  LOP3.LUT P2, RZ, R2, 0xff, R5, 0xc8, !PT ;  /* 0x000000ff02ff7812 */ /* 0x000fc4000784c805 */
[----:B------:R-:W-:Y:S02]  /*0e30*/  LOP3.LUT P3, RZ, R7, 0xff, R4, 0xc8, !PT ;  /* 0x000000ff07ff7812 */ /* 0x000fe4000786c804 */
[C---:B------:R-:W-:Y:S02]  /*0e40*/  PRMT R2, R9.reuse, 0x7771, RZ ;  /* 0x0000777109027816 */ /* 0x040fe400000000ff */
[----:B------:R-:W-:Y:S02]  /*0e50*/  PRMT R3, R9, 0x7772, RZ ;  /* 0x0000777209037816 */ /* 0x000fe400000000ff */
[----:B------:R-:W-:Y:S02]  /*0e60*/  PRMT R11, R10, 0x7771, RZ ;  /* 0x000077710a0b7816 */ /* 0x000fe400000000ff */
[C---:B------:R-:W-:Y:S02]  /*0e70*/  PRMT R5, R13.reuse, 0x7771, RZ ;  /* 0x000077710d057816 */ /* 0x040fe400000000ff */
[----:B------:R-:W-:-:S02]  /*0e80*/  PRMT R4, R13, 0x7772, RZ ;  /* 0x000077720d047816 */ /* 0x000fc400000000ff */
        /* <DEDUP_REMOVED lines=26> */
.L_x_27357:
        /* <DEDUP_REMOVED lines=13> */
.L_x_43628:


//--------------------- .text._ZN2at6native29vectorized_elementwise_kernelILi8ENS0_13BinaryFunctorIaabZZZNS0_22logical_or_kernel_cudaERNS_14TensorIteratorEENKUlvE0_clEvENKUlvE0_clEvEUlaaE_EESt5arrayIPcLm3EEEEviT0_T1_ --------------------------
	.section	.text._ZN2at6native29vectorized_elementwise_kernelILi8ENS0_13BinaryFunctorIaabZZZNS0_22logical_or_kernel_cudaERNS_14TensorIteratorEENKUlvE0_clEvENKUlvE0_clEvEUlaaE_EESt5arrayIPcLm3EEEEviT0_T1_,"ax",@progbits
	.align	128
        .global         _ZN2at6native29vectorized_elementwise_kernelILi8ENS0_13BinaryFunctorIaabZZZNS0_22logical_or_kernel_cudaERNS_14TensorIteratorEENKUlvE0_clEvENKUlvE0_clEvEUlaaE_EESt5arrayIPcLm3EEEEviT0_T1_
        .type           _ZN2at6native29vectorized_elementwise_kernelILi8ENS0_13BinaryFunctorIaabZZZNS0_22logical_or_kernel_cudaERNS_14TensorIteratorEENKUlvE0_clEvENKUlvE0_clEvEUlaaE_EESt5arrayIPcLm3EEEEviT0_T1_,@function
        .size           _ZN2at6native29vectorized_elementwise_kernelILi8ENS0_13BinaryFunctorIaabZZZNS0_22logical_or_kernel_cudaERNS_14TensorIteratorEENKUlvE0_clEvENKUlvE0_clEvEUlaaE_EESt5arrayIPcLm3EEEEviT0_T1_,(.L_x_43629 - _ZN2at6native29vectorized_elementwise_kernelILi8ENS0_13BinaryFunctorIaabZZZNS0_22logical_or_kernel_cudaERNS_14TensorIteratorEENKUlvE0_clEvENKUlvE0_clEvEUlaaE_EESt5arrayIPcLm3EEEEviT0_T1_)
        .other          _ZN2at6native29vectorized_elementwise_kernelILi8ENS0_13BinaryFunctorIaabZZZNS0_22logical_or_kernel_cudaERNS_14TensorIteratorEENKUlvE0_clEvENKUlvE0_clEvEUlaaE_EESt5arrayIPcLm3EEEEviT0_T1_,@"STO_CUDA_ENTRY STV_DEFAULT"
_ZN2at6native29vectorized_elementwise_kernelILi8ENS0_13BinaryFunctorIaabZZZNS0_22logical_or_kernel_cudaERNS_14TensorIteratorEENKUlvE0_clEvENKUlvE0_clEvEUlaaE_EESt5arrayIPcLm3EEEEviT0_T1_:
.text._ZN2at6native29vectorized_elementwise_kernelILi8ENS0_13BinaryFunctorIaabZZZNS0_22logical_or_kernel_cudaERNS_14TensorIteratorEENKUlvE0_clEvENKUlvE0_clEvEUlaaE_EESt5arrayIPcLm3EEEEviT0_T1_:
        /* <DEDUP_REMOVED lines=145> */
.L_x_27361:
        /* <DEDUP_REMOVED lines=8> */
.L_x_27362:
        /* <DEDUP_REMOVED lines=8> */
.L_x_27363:
        /* <DEDUP_REMOVED lines=8> */
.L_x_27364:
        /* <DEDUP_REMOVED lines=9> */
.L_x_27365:
[----:B------:R-:W-:Y:S05]  /*0b20*/  BSYNC.RELIABLE B1 ;  /* 0x0000000000017941 */ /* 0x000fea0003800100 */
.L_x_27360:
[----:B------:R-:W-:-:S13]  /*0b30*/  ISETP.GE.U32.AND P0, PT, R2, UR5, PT ;  /* 0x0000000502007c0c */ /* 0x000fda000bf06070 */
[----:B------:R-:W3:Y:S01]  /*0b40*/  @!P0 LDC.64 R6, c[0x0][0x388] ;  /* 0x0000e200ff068b82 */ /* 0x000ee20000000a00 */
[C---:B012---:R-:W-:Y:S02]  /*0b50*/  @!P0 VIADD R5, R2.reuse, UR4 ;  /* 0x0000000402058c36 */ /* 0x047fe40008000000 */
[----:B------:R-:W-:-:S03]  /*0b60*/  @!P0 VIADD R2, R2, 0x80 ;  /* 0x0000008002028836 */ /* 0x000fc60000000000 */
[----:B---3--:R-:W-:-:S05]  /*0b70*/  @!P0 IADD3 R4, P1, PT, R5, R6, RZ ;  /* 0x0000000605048210 */ /* 0x008fca0007f3e0ff */
[----:B------:R-:W-:-:S05]  /*0b80*/  @!P0 IMAD.X R5, RZ, RZ, R7, P1 ;  /* 0x000000ffff058224 */ /* 0x000fca00008e0607 */
[----:B------:R3:W-:Y:S03]  /*0b90*/  @!P0 STG.E.U8 desc[UR12][R4.64], R3 ;  /* 0x0000000304008986 */ /* 0x0007e6000c10110c */
.L_x_27366:
[----:B------:R-:W-:Y:S05]  /*0ba0*/  BSYNC.RECONVERGENT B0 ;  /* 0x0000000000007941 */ /* 0x000fea0003800200 */
.L_x_27359:
        /* <DEDUP_REMOVED lines=9> */
.L_x_27358:
        /* <DEDUP_REMOVED lines=60> */
.L_x_27367:
        /* <DEDUP_REMOVED lines=16> */
.L_x_43629:


//--------------------- .text._ZN2at6native18elementwise_kernelILi128ELi4EZNS0_15gpu_kernel_implINS0_13AUnaryFunctorIhhbZZZNS0_22logical_or_kernel_cudaERNS_14TensorIteratorEENKUlvE0_clEvENKUlvE_clEvEUlhhE_EEEEvRNS_18TensorIteratorBaseERKT_EUliE_EEviT1_ --------------------------
	.section	.text._ZN2at6native18elementwise_kernelILi128ELi4EZNS0_15gpu_kernel_implINS0_13AUnaryFunctorIhhbZZZNS0_22logical_or_kernel_cudaERNS_14TensorIteratorEENKUlvE0_clEvENKUlvE_clEvEUlhhE_EEEEvRNS_18TensorIteratorBaseERKT_EUliE_EEviT1_,"ax",@progbits
	.align	128
        .global         _ZN2at6native18elementwise_kernelILi128ELi4EZNS0_15gpu_kernel_implINS0_13AUnaryFunctorIhhbZZZNS0_22logical_or_kernel_cudaERNS_14TensorIteratorEENKUlvE0_clEvENKUlvE_clEvEUlhhE_EEEEvRNS_18TensorIteratorBaseERKT_EUliE_EEviT1_
        .type           _ZN2at6native18elementwise_kernelILi128ELi4EZNS0_15gpu_kernel_implINS0_13AUnaryFunctorIhhbZZZNS0_22logical_or_kernel_cudaERNS_14TensorIteratorEENKUlvE0_clEvENKUlvE_clEvEUlhhE_EEEEvRNS_18TensorIteratorBaseERKT_EUliE_EEviT1_,@function
        .size           _ZN2at6native18elementwise_kernelILi128ELi4EZNS0_15gpu_kernel_implINS0_13AUnaryFunctorIhhbZZZNS0_22logical_or_kernel_cudaERNS_14TensorIteratorEENKUlvE0_clEvENKUlvE_clEvEUlhhE_EEEEvRNS_18TensorIteratorBaseERKT_EUliE_EEviT1_,(.L_x_43630 - _ZN2at6native18elementwise_kernelILi128ELi4EZNS0_15gpu_kernel_implINS0_13AUnaryFunctorIhhbZZZNS0_22logical_or_kernel_cudaERNS_14TensorIteratorEENKUlvE0_clEvENKUlvE_clEvEUlhhE_EEEEvRNS_18TensorIteratorBaseERKT_EUliE_EEviT1_)
        .other          _ZN2at6native18elementwise_kernelILi128ELi4EZNS0_15gpu_kernel_implINS0_13AUnaryFunctorIhhbZZZNS0_22logical_or_kernel_cudaERNS_14TensorIteratorEENKUlvE0_clEvENKUlvE_clEvEUlhhE_EEEEvRNS_18TensorIteratorBaseERKT_EUliE_EEviT1_,@"STO_CUDA_ENTRY STV_DEFAULT"
_ZN2at6native18elementwise_kernelILi128ELi4EZNS0_15gpu_kernel_implINS0_13AUnaryFunctorIhhbZZZNS0_22logical_or_kernel_cudaERNS_14TensorIteratorEENKUlvE0_clEvENKUlvE_clEvEUlhhE_EEEEvRNS_18TensorIteratorBaseERKT_EUliE_EEviT1_:
.text._ZN2at6native18elementwise_kernelILi128ELi4EZNS0_15gpu_kernel_implINS0_13AUnaryFunctorIhhbZZZNS0_22logical_or_kernel_cudaERNS_14TensorIteratorEENKUlvE0_clEvENKUlvE_clEvEUlhhE_EEEEvRNS_18TensorIteratorBaseERKT_EUliE_EEviT1_:
        /* <DEDUP_REMOVED lines=23> */
[----:B------:R-:W-:Y:S01]  /*0170*/  IMAD.MOV.U32 R16, RZ, RZ, RZ ;  /* 0x000000ffff107224 */ /* 0x000fe200078e00ff */
[----:B------:R-:W2:Y:S01]  /*0180*/  LDCU UR6, c[0x0][0x38c] ;  /* 0x00007180ff0677ac */ /* 0x000ea20008000800 */
[----:B------:R-:W3:Y:S01]  /*0190*/  LDCU.64 UR8, c[0x0][0x4b8] ;  /* 0x00009700ff0877ac */ /* 0x000ee20008000a00 */
[----:B------:R-:W-:Y:S01]  /*01a0*/  UISETP.NE.AND UP0, UPT, UR40, URZ, UPT ;  /* 0x000000ff2800728c */ /* 0x000fe2000bf05270 */
[----:B-1----:R-:W-:-:S05]  /*01b0*/  IMAD.HI.U32 R2, R17, UR4, R16 ;  /* 0x0000000411027c27 */ /* 0x002fca000f8e0010 */
[----:B------:R-:W-:-:S04]  /*01c0*/  SHF.R.U32.HI R3, RZ, UR5, R2 ;  /* 0x00000005ff037c19 */ /* 0x000fc80008011602 */
[----:B------:R-:W-:-:S05]  /*01d0*/  IADD3 R0, PT, PT, -R3, RZ, RZ ;  /* 0x000000ff03007210 */ /* 0x000fca0007ffe1ff */
        /* <DEDUP_REMOVED lines=283> */
[----:B------:R-:W3:Y:S02]  /*1390*/  LDCU.64 UR8, c[0x0][0x578] ;  /* 0x0000af00ff0877ac */ /* 0x000ee40008000a00 */
[----:B-1----:R-:W-:-:S05]  /*13a0*/  IMAD.HI.U32 R2, R5, UR4, R4 ;  /* 0x0000000405027c27 */ /* 0x002fca000f8e0004 */
[----:B------:R-:W-:-:S04]  /*13b0*/  SHF.R.U32.HI R2, RZ, UR5, R2 ;  /* 0x00000005ff027c19 */ /* 0x000fc80008011602 */
[----:B------:R-:W-:-:S05]  /*13c0*/  IADD3 R3, PT, PT, -R2, RZ, RZ ;  /* 0x000000ff02037210 */ /* 0x000fca0007ffe1ff */
[----:B--2---:R-:W-:-:S04]  /*13d0*/  IMAD R5, R3, UR6, R5 ;  /* 0x0000000603057c24 */ /* 0x004fc8000f8e0205 */
[C---:B---3--:R-:W-:Y:S02]  /*13e0*/  IMAD R16, R5.reuse, UR8, R16 ;  /* 0x0000000805107c24 */ /* 0x048fe4000f8e0210 */
[----:B------:R-:W-:-:S07]  /*13f0*/  IMAD R0, R5, UR9, R0 ;  /* 0x0000000905007c24 */ /* 0x000fce000f8e0200 */
.L_x_27370:
        /* <DEDUP_REMOVED lines=16> */
.L_x_27374:
[----:B------:R0:W5:Y:S01]  /*1500*/  LDG.E.U8 R7, desc[UR36][R4.64] ;  /* 0x0000002404077981 */ /* 0x000162000c1e1100 */
[----:B------:R-:W-:Y:S05]  /*1510*/  BRA `(.L_x_27376) ;  /* 0x0000000c005c7947 */ /* 0x000fea0003800000 */
.L_x_27373:
        /* <DEDUP_REMOVED lines=8> */
.L_x_27378:
[----:B------:R3:W5:Y:S01]  /*15a0*/  LDG.E.U8 R7, desc[UR36][R4.64] ;  /* 0x0000002404077981 */ /* 0x000762000c1e1100 */
[----:B------:R-:W-:Y:S05]  /*15b0*/  BRA `(.L_x_27376) ;  /* 0x0000000c00347947 */ /* 0x000fea0003800000 */
.L_x_27377:
[----:B------:R0:W5:Y:S01]  /*15c0*/  LDG.E.U16 R7, desc[UR36][R4.64] ;  /* 0x0000002404077981 */ /* 0x000162000c1e1500 */
[----:B------:R-:W-:Y:S05]  /*15d0*/  BRA `(.L_x_27376) ;  /* 0x0000000c002c7947 */ /* 0x000fea0003800000 */
.L_x_27372:
        /* <DEDUP_REMOVED lines=10> */
.L_x_27380:
[----:B------:R-:W2:Y:S02]  /*1680*/  LDG.E.U16 R2, desc[UR36][R4.64] ;  /* 0x0000002404027981 */ /* 0x000ea4000c1e1500 */
[----:B--2---:R-:W-:-:S06]  /*1690*/  HADD2.F32 R2, -RZ, R2.H0_H0 ;  /* 0x20000002ff027230 */ /* 0x004fcc0000004100 */
[----:B------:R-:W0:Y:S02]  /*16a0*/  F2I.S64.TRUNC R2, R2 ;  /* 0x0000000200027311 */ /* 0x000e24000020d900 */
[----:B0-----:R-:W-:Y:S01]  /*16b0*/  PRMT R7, R2, 0x7610, R7 ;  /* 0x0000761002077816 */ /* 0x001fe20000000007 */
[----:B------:R-:W-:Y:S06]  /*16c0*/  BRA `(.L_x_27376) ;  /* 0x0000000800f07947 */ /* 0x000fec0003800000 */
.L_x_27379:
        /* <DEDUP_REMOVED lines=10> */
.L_x_27382:
[----:B------:R-:W2:Y:S02]  /*1770*/  LDG.E.U16 R4, desc[UR36][R4.64] ;  /* 0x0000002404047981 */ /* 0x000ea4000c1e1500 */
[----:B--2---:R-:W-:-:S06]  /*1780*/  HADD2.F32 R2, -RZ, R4.H0_H0 ;  /* 0x20000004ff027230 */ /* 0x004fcc0000004100 */
[----:B------:R-:W0:Y:S02]  /*1790*/  F2I.S64.TRUNC R2, R2 ;  /* 0x0000000200027311 */ /* 0x000e24000020d900 */
[----:B0-----:R-:W-:Y:S01]  /*17a0*/  PRMT R7, R2, 0x7610, R7 ;  /* 0x0000761002077816 */ /* 0x001fe20000000007 */
[----:B------:R-:W-:Y:S06]  /*17b0*/  BRA `(.L_x_27376) ;  /* 0x0000000800b47947 */ /* 0x000fec0003800000 */
.L_x_27381:
[----:B------:R-:W2:Y:S02]  /*17c0*/  LDG.E.64 R2, desc[UR36][R4.64] ;  /* 0x0000002404027981 */ /* 0x000ea4000c1e1b00 */
[----:B--2---:R-:W0:Y:S02]  /*17d0*/  F2I.S64.F64.TRUNC R2, R2 ;  /* 0x0000000200027311 */ /* 0x004e24000030d900 */
[----:B0-----:R-:W-:Y:S01]  /*17e0*/  PRMT R7, R2, 0x7610, R7 ;  /* 0x0000761002077816 */ /* 0x001fe20000000007 */
[----:B------:R-:W-:Y:S06]  /*17f0*/  BRA `(.L_x_27376) ;  /* 0x0000000800a47947 */ /* 0x000fec0003800000 */
.L_x_27371:
        /* <DEDUP_REMOVED lines=12> */
.L_x_27385:
[----:B------:R-:W2:Y:S02]  /*18c0*/  LDG.E.64 R4, desc[UR36][R4.64] ;  /* 0x0000002404047981 */ /* 0x000ea4000c1e1b00 */
[----:B--2---:R-:W0:Y:S02]  /*18d0*/  F2I.S64.F64.TRUNC R2, R4 ;  /* 0x0000000400027311 */ /* 0x004e24000030d900 */
[----:B0-----:R-:W-:Y:S01]  /*18e0*/  PRMT R7, R2, 0x7610, R7 ;  /* 0x0000761002077816 */ /* 0x001fe20000000007 */
[----:B------:R-:W-:Y:S06]  /*18f0*/  BRA `(.L_x_27376) ;  /* 0x0000000800647947 */ /* 0x000fec0003800000 */
.L_x_27384:
        /* <DEDUP_REMOVED lines=27> */
.L_x_27387:
        /* <DEDUP_REMOVED lines=14> */
.L_x_27386:
[----:B------:R-:W2:Y:S02]  /*1b90*/  LDG.E.U16 R2, desc[UR36][R4.64] ;  /* 0x0000002404027981 */ /* 0x000ea4000c1e1500 */
[----:B--2---:R-:W-:-:S06]  /*1ba0*/  IMAD.U32 R2, R2, 0x10000, RZ ;  /* 0x0001000002027824 */ /* 0x004fcc00078e00ff */
[----:B------:R-:W0:Y:S02]  /*1bb0*/  F2I.S64.TRUNC R2, R2 ;  /* 0x0000000200027311 */ /* 0x000e24000020d900 */
[----:B0-----:R-:W-:Y:S01]  /*1bc0*/  PRMT R7, R2, 0x7610, R7 ;  /* 0x0000761002077816 */ /* 0x001fe20000000007 */
[----:B------:R-:W-:Y:S06]  /*1bd0*/  BRA `(.L_x_27376) ;  /* 0x0000000400ac7947 */ /* 0x000fec0003800000 */
.L_x_27383:
        /* <DEDUP_REMOVED lines=10> */
.L_x_27390:
        /* <DEDUP_REMOVED lines=21> */
.L_x_27394:
[----:B------:R-:W-:Y:S05]  /*1dd0*/  BSYNC.RECONVERGENT B1 ;  /* 0x0000000000017941 */ /* 0x000fea0003800200 */
.L_x_27393:
[----:B------:R-:W-:Y:S01]  /*1de0*/  IMAD.SHL.U32 R0, R0, 0x100000, RZ ;  /* 0x0010000000007824 */ /* 0x000fe200078e00ff */
[----:B------:R-:W-:-:S04]  /*1df0*/  LEA R2, R2, 0x3b800000, 0x17 ;  /* 0x3b80000002027811 */ /* 0x000fc800078eb8ff */
[----:B------:R-:W-:-:S07]  /*1e00*/  LOP3.LUT R2, R2, R0, R7, 0xfe, !PT ;  /* 0x0000000002027212 */ /* 0x000fce00078efe07 */
.L_x_27392:
[----:B------:R-:W-:Y:S05]  /*1e10*/  BSYNC.RECONVERGENT B0 ;  /* 0x0000000000007941 */ /* 0x000fea0003800200 */
.L_x_27391:
[----:B------:R-:W0:Y:S02]  /*1e20*/  F2I.S64.TRUNC R2, R2 ;  /* 0x0000000200027311 */ /* 0x000e24000020d900 */
[----:B0-----:R-:W-:Y:S01]  /*1e30*/  PRMT R7, R2, 0x7610, R7 ;  /* 0x0000761002077816 */ /* 0x001fe20000000007 */
[----:B------:R-:W-:Y:S06]  /*1e40*/  BRA `(.L_x_27376) ;  /* 0x0000000400107947 */ /* 0x000fec0003800000 */
.L_x_27389:
        /* <DEDUP_REMOVED lines=21> */
.L_x_27398:
[----:B------:R-:W-:Y:S05]  /*1fa0*/  BSYNC.RECONVERGENT B1 ;  /* 0x0000000000017941 */ /* 0x000fea0003800200 */
.L_x_27397:
[----:B------:R-:W-:Y:S02]  /*1fb0*/  SHF.L.U32 R0, R0, 0x15, RZ ;  /* 0x0000001500007819 */ /* 0x000fe400000006ff */
[----:B------:R-:W-:-:S04]  /*1fc0*/  LEA R2, R2, 0x37800000, 0x17 ;  /* 0x3780000002027811 */ /* 0x000fc800078eb8ff */
[----:B------:R-:W-:-:S07]  /*1fd0*/  LOP3.LUT R2, R2, R0, R7, 0xfe, !PT ;  /* 0x0000000002027212 */ /* 0x000fce00078efe07 */
.L_x_27396:
[----:B------:R-:W-:Y:S05]  /*1fe0*/  BSYNC.RECONVERGENT B0 ;  /* 0x0000000000007941 */ /* 0x000fea0003800200 */
.L_x_27395:
[----:B------:R-:W0:Y:S02]  /*1ff0*/  F2I.S64.TRUNC R2, R2 ;  /* 0x0000000200027311 */ /* 0x000e24000020d900 */
[----:B0-----:R-:W-:Y:S01]  /*2000*/  PRMT R7, R2, 0x7610, R7 ;  /* 0x0000761002077816 */ /* 0x001fe20000000007 */
[----:B------:R-:W-:Y:S06]  /*2010*/  BRA `(.L_x_27376) ;  /* 0x00000000009c7947 */ /* 0x000fec0003800000 */
.L_x_27388:
[----:B------:R-:W-:-:S09]  /*2020*/  UISETP.NE.AND UP0, UPT, UR4, 0x1c, UPT ;  /* 0x0000001c0400788c */ /* 0x000fd2000bf05270 */
[----:B------:R-:W-:Y:S05]  /*2030*/  BRA.U !UP0, `(.L_x_27399) ;  /* 0x0000000108907547 */ /* 0x000fea000b800000 */
[----:B------:R-:W-:-:S09]  /*2040*/  UISETP.NE.AND UP0, UPT, UR4, 0x1d, UPT ;  /* 0x0000001d0400788c */ /* 0x000fd2000bf05270 */
[----:B------:R-:W-:Y:S05]  /*2050*/  BRA.U !UP0, `(.L_x_27400) ;  /* 0x0000000108807547 */ /* 0x000fea000b800000 */
[----:B------:R-:W-:-:S09]  /*2060*/  UISETP.NE.AND UP0, UPT, UR4, 0x2c, UPT ;  /* 0x0000002c0400788c */ /* 0x000fd2000bf05270 */
[----:B------:R-:W-:Y:S05]  /*2070*/  BRA.U !UP0, `(.L_x_27401) ;  /* 0x0000000108487547 */ /* 0x000fea000b800000 */
.L_x_27375:
        /* <DEDUP_REMOVED lines=16> */
.L_x_27402:
[----:B------:R-:W-:Y:S01]  /*2180*/  PRMT R7, RZ, 0x7610, R7 ;  /* 0x00007610ff077816 */ /* 0x000fe20000000007 */
[----:B------:R-:W-:Y:S06]  /*2190*/  BRA `(.L_x_27376) ;  /* 0x00000000003c7947 */ /* 0x000fec0003800000 */
.L_x_27401:
        /* <DEDUP_REMOVED lines=8> */
.L_x_27404:
[----:B------:R-:W-:Y:S05]  /*2220*/  BSYNC.RECONVERGENT B0 ;  /* 0x0000000000007941 */ /* 0x000fea0003800200 */
.L_x_27403:
[----:B------:R-:W0:Y:S02]  /*2230*/  F2I.S64.TRUNC R2, R2 ;  /* 0x0000000200027311 */ /* 0x000e24000020d900 */
[----:B0-----:R-:W-:Y:S01]  /*2240*/  PRMT R7, R2, 0x7610, R7 ;  /* 0x0000761002077816 */ /* 0x001fe20000000007 */
[----:B------:R-:W-:Y:S06]  /*2250*/  BRA `(.L_x_27376) ;  /* 0x00000000000c7947 */ /* 0x000fec0003800000 */
.L_x_27400:
[----:B------:R2:W5:Y:S01]  /*2260*/  LDG.E.U8 R7, desc[UR36][R4.64] ;  /* 0x0000002404077981 */ /* 0x000562000c1e1100 */
[----:B------:R-:W-:Y:S05]  /*2270*/  BRA `(.L_x_27376) ;  /* 0x0000000000047947 */ /* 0x000fea0003800000 */
.L_x_27399:
[----:B------:R1:W5:Y:S02]  /*2280*/  LDG.E.U8 R7, desc[UR36][R4.64] ;  /* 0x0000002404077981 */ /* 0x000364000c1e1100 */
.L_x_27376:
[----:B------:R-:W0:Y:S01]  /*2290*/  LDCU.64 UR6, c[0x0][0x580] ;  /* 0x0000b000ff0677ac */ /* 0x000e220008000a00 */
[----:B-----5:R-:W-:Y:S01]  /*22a0*/  LOP3.LUT P1, RZ, R18, 0xff, R7, 0xc8, !PT ;  /* 0x000000ff12ff7812 */ /* 0x020fe2000782c807 */
[----:B------:R-:W-:Y:S01]  /*22b0*/  BSSY.RECONVERGENT B6, `(.L_x_27405) ;  /* 0x00000d3000067945 */ /* 0x000fe20003800200 */
[----:B------:R-:W-:Y:S02]  /*22c0*/  UPRMT UR4, UR41, 0x9910, URZ ;  /* 0x0000991029047896 */ /* 0x000fe400080000ff */
[----:B01234-:R-:W-:Y:S02]  /*22d0*/  SEL R4, RZ, 0x1, !P1 ;  /* 0x00000001ff047807 */ /* 0x01ffe40004800000 */
        /* <DEDUP_REMOVED lines=14> */
.L_x_27409:
[----:B------:R3:W-:Y:S01]  /*23c0*/  STG.E.U8 desc[UR36][R2.64], R4 ;  /* 0x0000000402007986 */ /* 0x0007e2000c101124 */
[----:B------:R-:W-:Y:S05]  /*23d0*/  BRA `(.L_x_27411) ;  /* 0x0000000c00007947 */ /* 0x000fea0003800000 */
.L_x_27408:
        /* <DEDUP_REMOVED lines=9> */
.L_x_27413:
[----:B------:R1:W-:Y:S01]  /*2470*/  STG.E desc[UR36][R2.64], R4 ;  /* 0x0000000402007986 */ /* 0x0003e2000c101924 */
[----:B------:R-:W-:Y:S05]  /*2480*/  BRA `(.L_x_27411) ;  /* 0x0000000800d47947 */ /* 0x000fea0003800000 */
.L_x_27412:
[----:B------:R2:W-:Y:S01]  /*2490*/  STG.E.U16 desc[UR36][R2.64], R4 ;  /* 0x0000000402007986 */ /* 0x0005e2000c101524 */
[----:B------:R-:W-:Y:S05]  /*24a0*/  BRA `(.L_x_27411) ;  /* 0x0000000800cc7947 */ /* 0x000fea0003800000 */
.L_x_27407:
        /* <DEDUP_REMOVED lines=9> */
.L_x_27415:
[----:B------:R-:W-:-:S04]  /*2540*/  I2FP.F32.U32 R0, R4 ;  /* 0x0000000400007245 */ /* 0x000fc80000201000 */
[----:B------:R-:W-:-:S05]  /*2550*/  F2FP.F16.F32.PACK_AB R0, RZ, R0 ;  /* 0x00000000ff00723e */ /* 0x000fca00000000ff */
[----:B------:R0:W-:Y:S01]  /*2560*/  STG.E.U16 desc[UR36][R2.64], R0 ;  /* 0x0000000002007986 */ /* 0x0001e2000c101524 */
[----:B------:R-:W-:Y:S05]  /*2570*/  BRA `(.L_x_27411) ;  /* 0x0000000800987947 */ /* 0x000fea0003800000 */
.L_x_27414:
        /* <DEDUP_REMOVED lines=10> */
.L_x_27417:
[----:B------:R-:W-:-:S04]  /*2620*/  I2FP.F32.U32 R4, R4 ;  /* 0x0000000400047245 */ /* 0x000fc80000201000 */
[----:B------:R-:W-:-:S04]  /*2630*/  F2FP.F16.F32.PACK_AB R5, RZ, R4 ;  /* 0x00000004ff05723e */ /* 0x000fc800000000ff */
[----:B------:R-:W-:-:S05]  /*2640*/  PRMT R5, R5, 0x5410, RZ ;  /* 0x0000541005057816 */ /* 0x000fca00000000ff */
[----:B------:R0:W-:Y:S01]  /*2650*/  STG.E desc[UR36][R2.64], R5 ;  /* 0x0000000502007986 */ /* 0x0001e2000c101924 */
[----:B------:R-:W-:Y:S05]  /*2660*/  BRA `(.L_x_27411) ;  /* 0x00000008005c7947 */ /* 0x000fea0003800000 */
.L_x_27416:
[----:B------:R-:W0:Y:S02]  /*2670*/  I2F.F64.U32 R4, R4 ;  /* 0x0000000400047312 */ /* 0x000e240000201800 */
[----:B0-----:R0:W-:Y:S01]  /*2680*/  STG.E.64 desc[UR36][R2.64], R4 ;  /* 0x0000000402007986 */ /* 0x0011e2000c101b24 */
[----:B------:R-:W-:Y:S05]  /*2690*/  BRA `(.L_x_27411) ;  /* 0x0000000800507947 */ /* 0x000fea0003800000 */
.L_x_27406:
        /* <DEDUP_REMOVED lines=10> */
.L_x_27420:
[----:B------:R-:W0:Y:S01]  /*2740*/  I2F.F64.U32 R4, R4 ;  /* 0x0000000400047312 */ /* 0x000e220000201800 */
[----:B------:R-:W-:-:S05]  /*2750*/  CS2R R6, SRZ ;  /* 0x0000000000067805 */ /* 0x000fca000001ff00 */
[----:B0-----:R0:W-:Y:S01]  /*2760*/  STG.E.128 desc[UR36][R2.64], R4 ;  /* 0x0000000402007986 */ /* 0x0011e2000c101d24 */
[----:B------:R-:W-:Y:S05]  /*2770*/  BRA `(.L_x_27411) ;  /* 0x0000000800187947 */ /* 0x000fea0003800000 */
.L_x_27419:
        /* <DEDUP_REMOVED lines=17> */
.L_x_27424:
[----:B------:R-:W-:Y:S05]  /*2890*/  BSYNC.RECONVERGENT B0 ;  /* 0x0000000000007941 */ /* 0x000fea0003800200 */
.L_x_27423:
[----:B------:R0:W-:Y:S01]  /*28a0*/  STG.E.U8 desc[UR36][R2.64], R5 ;  /* 0x0000000502007986 */ /* 0x0001e2000c101124 */
[----:B------:R-:W-:Y:S05]  /*28b0*/  BRA `(.L_x_27411) ;  /* 0x0000000400c87947 */ /* 0x000fea0003800000 */
.L_x_27422:
        /* <DEDUP_REMOVED lines=16> */
.L_x_27421:
[----:B------:R-:W-:-:S04]  /*29c0*/  I2FP.F32.U32 R0, R4 ;  /* 0x0000000400007245 */ /* 0x000fc80000201000 */
[----:B------:R-:W-:-:S05]  /*29d0*/  F2FP.BF16.F32.PACK_AB R0, RZ, R0 ;  /* 0x00000000ff00723e */ /* 0x000fca00000010ff */
[----:B------:R0:W-:Y:S01]  /*29e0*/  STG.E.U16 desc[UR36][R2.64], R0 ;  /* 0x0000000002007986 */ /* 0x0001e2000c101524 */
[----:B------:R-:W-:Y:S05]  /*29f0*/  BRA `(.L_x_27411) ;  /* 0x0000000400787947 */ /* 0x000fea0003800000 */
.L_x_27418:
        /* <DEDUP_REMOVED lines=10> */
.L_x_27427:
        /* <DEDUP_REMOVED lines=12> */
.L_x_27430:
[----:B------:R-:W-:-:S04]  /*2b60*/  SHF.R.U32.HI R0, RZ, 0x14, R5 ;  /* 0x00000014ff007819 */ /* 0x000fc80000011605 */
[----:B------:R-:W-:-:S04]  /*2b70*/  LOP3.LUT R0, R0, 0x1, RZ, 0xc0, !PT ;  /* 0x0000000100007812 */ /* 0x000fc800078ec0ff */
[----:B------:R-:W-:-:S04]  /*2b80*/  IADD3 R0, PT, PT, R5, 0x487ffff, R0 ;  /* 0x0487ffff05007810 */ /* 0x000fc80007ffe000 */
[----:B------:R-:W-:-:S04]  /*2b90*/  SHF.R.U32.HI R0, RZ, 0x14, R0 ;  /* 0x00000014ff007819 */ /* 0x000fc80000011600 */
[----:B------:R-:W-:-:S07]  /*2ba0*/  LOP3.LUT R4, R0, 0xff, RZ, 0xc0, !PT ;  /* 0x000000ff00047812 */ /* 0x000fce00078ec0ff */
.L_x_27431:
[----:B------:R-:W-:-:S07]  /*2bb0*/  PRMT R0, R4, 0x7610, R0 ;  /* 0x0000761004007816 */ /* 0x000fce0000000000 */
.L_x_27429:
[----:B------:R-:W-:Y:S05]  /*2bc0*/  BSYNC.RECONVERGENT B0 ;  /* 0x0000000000007941 */ /* 0x000fea0003800200 */
.L_x_27428:
[----:B------:R0:W-:Y:S01]  /*2bd0*/  STG.E.U8 desc[UR36][R2.64], R0 ;  /* 0x0000000002007986 */ /* 0x0001e2000c101124 */
[----:B------:R-:W-:Y:S05]  /*2be0*/  BRA `(.L_x_27411) ;  /* 0x0000000000fc7947 */ /* 0x000fea0003800000 */
.L_x_27426:
        /* <DEDUP_REMOVED lines=12> */
.L_x_27434:
[----:B------:R-:W-:-:S04]  /*2cb0*/  SHF.R.U32.HI R0, RZ, 0x15, R5 ;  /* 0x00000015ff007819 */ /* 0x000fc80000011605 */
[----:B------:R-:W-:-:S04]  /*2cc0*/  LOP3.LUT R0, R0, 0x1, RZ, 0xc0, !PT ;  /* 0x0000000100007812 */ /* 0x000fc800078ec0ff */
[----:B------:R-:W-:-:S04]  /*2cd0*/  IADD3 R0, PT, PT, R5, 0x88fffff, R0 ;  /* 0x088fffff05007810 */ /* 0x000fc80007ffe000 */
[----:B------:R-:W-:-:S04]  /*2ce0*/  SHF.R.U32.HI R0, RZ, 0x15, R0 ;  /* 0x00000015ff007819 */ /* 0x000fc80000011600 */
[----:B------:R-:W-:-:S07]  /*2cf0*/  LOP3.LUT R4, R0, 0xff, RZ, 0xc0, !PT ;  /* 0x000000ff00047812 */ /* 0x000fce00078ec0ff */
.L_x_27435:
[----:B------:R-:W-:-:S07]  /*2d00*/  PRMT R0, R4, 0x7610, R0 ;  /* 0x0000761004007816 */ /* 0x000fce0000000000 */
.L_x_27433:
[----:B------:R-:W-:Y:S05]  /*2d10*/  BSYNC.RECONVERGENT B0 ;  /* 0x0000000000007941 */ /* 0x000fea0003800200 */
.L_x_27432:
[----:B------:R0:W-:Y:S01]  /*2d20*/  STG.E.U8 desc[UR36][R2.64], R0 ;  /* 0x0000000002007986 */ /* 0x0001e2000c101124 */
[----:B------:R-:W-:Y:S05]  /*2d30*/  BRA `(.L_x_27411) ;  /* 0x0000000000a87947 */ /* 0x000fea0003800000 */
.L_x_27425:
[----:B------:R-:W-:-:S09]  /*2d40*/  UISETP.NE.AND UP0, UPT, UR4, 0x1c, UPT ;  /* 0x0000001c0400788c */ /* 0x000fd2000bf05270 */
[----:B------:R-:W-:Y:S05]  /*2d50*/  BRA.U !UP0, `(.L_x_27436) ;  /* 0x00000001089c7547 */ /* 0x000fea000b800000 */
[----:B------:R-:W-:-:S09]  /*2d60*/  UISETP.NE.AND UP0, UPT, UR4, 0x1d, UPT ;  /* 0x0000001d0400788c */ /* 0x000fd2000bf05270 */
[----:B------:R-:W-:Y:S05]  /*2d70*/  BRA.U !UP0, `(.L_x_27437) ;  /* 0x0000000108887547 */ /* 0x000fea000b800000 */
[----:B------:R-:W-:-:S09]  /*2d80*/  UISETP.NE.AND UP0, UPT, UR4, 0x2c, UPT ;  /* 0x0000002c0400788c */ /* 0x000fd2000bf05270 */
[----:B------:R-:W-:Y:S05]  /*2d90*/  BRA.U !UP0, `(.L_x_27438) ;  /* 0x0000000108447547 */ /* 0x000fea000b800000 */
.L_x_27410:
        /* <DEDUP_REMOVED lines=16> */
.L_x_27439:
[----:B------:R-:W-:Y:S05]  /*2ea0*/  BRA `(.L_x_27411) ;  /* 0x00000000004c7947 */ /* 0x000fea0003800000 */
.L_x_27438:
        /* <DEDUP_REMOVED lines=15> */
.L_x_27437:
[----:B------:R-:W-:-:S05]  /*2fa0*/  HFMA2 R5, -RZ, RZ, 0, 0 ;  /* 0x00000000ff057431 */ /* 0x000fca00000001ff */
[----:B------:R0:W-:Y:S01]  /*2fb0*/  STG.E.64 desc[UR36][R2.64], R4 ;  /* 0x0000000402007986 */ /* 0x0001e2000c101b24 */
[----:B------:R-:W-:Y:S05]  /*2fc0*/  BRA `(.L_x_27411) ;  /* 0x0000000000047947 */ /* 0x000fea0003800000 */
.L_x_27436:
[----:B------:R0:W-:Y:S02]  /*2fd0*/  STG.E desc[UR36][R2.64], R4 ;  /* 0x0000000402007986 */ /* 0x0001e4000c101924 */
.L_x_27411:
[----:B------:R-:W-:Y:S05]  /*2fe0*/  BSYNC.RECONVERGENT B6 ;  /* 0x0000000000067941 */ /* 0x000fea0003800200 */
.L_x_27405:
[----:B------:R-:W-:-:S07]  /*2ff0*/  VIADD R17, R17, 0x80 ;  /* 0x0000008011117836 */ /* 0x000fce0000000000 */
.L_x_27369:
[----:B0-----:R-:W-:Y:S05]  /*3000*/  BSYNC.RECONVERGENT B7 ;  /* 0x0000000000077941 */ /* 0x001fea0003800200 */
.L_x_27368:
[----:B------:R-:W0:Y:S01]  /*3010*/  LDCU UR4, c[0x0][0x380] ;  /* 0x00007000ff0477ac */ /* 0x000e220008000800 */
[----:B------:R-:W-:Y:S01]  /*3020*/  BSSY.RECONVERGENT B7, `(.L_x_27440) ;  /* 0x00002f1000077945 */ /* 0x000fe20003800200 */
[----:B0-----:R-:W-:-:S13]  /*3030*/  ISETP.GE.AND P0, PT, R17, UR4, PT ;  /* 0x0000000411007c0c */ /* 0x001fda000bf06270 */
[----:B------:R-:W-:Y:S05]  /*3040*/  @P0 BRA `(.L_x_27441) ;  /* 0x0000002c00b80947 */ /* 0x000fea0003800000 */
[----:B------:R-:W0:Y:S01]  /*3050*/  LDCU UR4, c[0x0][0x388] ;  /* 0x00007100ff0477ac */ /* 0x000e220008000800 */
[----:B------:R-:W-:Y:S01]  /*3060*/  IMAD.MOV.U32 R0, RZ, RZ, RZ ;  /* 0x000000ffff007224 */ /* 0x000fe200078e00ff */
[----:B------:R-:W-:Y:S01]  /*3070*/  MOV R16, RZ ;  /* 0x000000ff00107202 */ /* 0x000fe20000000f00 */
        /* <DEDUP_REMOVED lines=300> */
.L_x_27442:
        /* <DEDUP_REMOVED lines=16> */
.L_x_27446:
[----:B------:R4:W5:Y:S01]  /*4440*/  LDG.E.U8 R7, desc[UR36][R4.64] ;  /* 0x0000002404077981 */ /* 0x000962000c1e1100 */
[----:B------:R-:W-:Y:S05]  /*4450*/  BRA `(.L_x_27448) ;  /* 0x0000000c005c7947 */ /* 0x000fea0003800000 */
.L_x_27445:
        /* <DEDUP_REMOVED lines=8> */
.L_x_27450:
[----:B------:R0:W5:Y:S01]  /*44e0*/  LDG.E.U8 R7, desc[UR36][R4.64] ;  /* 0x0000002404077981 */ /* 0x000162000c1e1100 */
[----:B------:R-:W-:Y:S05]  /*44f0*/  BRA `(.L_x_27448) ;  /* 0x0000000c00347947 */ /* 0x000fea0003800000 */
.L_x_27449:
[----:B------:R0:W5:Y:S01]  /*4500*/  LDG.E.U16 R7, desc[UR36][R4.64] ;  /* 0x0000002404077981 */ /* 0x000162000c1e1500 */
[----:B------:R-:W-:Y:S05]  /*4510*/  BRA `(.L_x_27448) ;  /* 0x0000000c002c7947 */ /* 0x000fea0003800000 */
.L_x_27444:
        /* <DEDUP_REMOVED lines=10> */
.L_x_27452:
[----:B------:R-:W2:Y:S02]  /*45c0*/  LDG.E.U16 R2, desc[UR36][R4.64] ;  /* 0x0000002404027981 */ /* 0x000ea4000c1e1500 */
[----:B--2---:R-:W-:-:S06]  /*45d0*/  HADD2.F32 R2, -RZ, R2.H0_H0 ;  /* 0x20000002ff027230 */ /* 0x004fcc0000004100 */
[----:B------:R-:W0:Y:S02]  /*45e0*/  F2I.S64.TRUNC R2, R2 ;  /* 0x0000000200027311 */ /* 0x000e24000020d900 */
[----:B0-----:R-:W-:Y:S01]  /*45f0*/  PRMT R7, R2, 0x7610, R7 ;  /* 0x0000761002077816 */ /* 0x001fe20000000007 */
[----:B------:R-:W-:Y:S06]  /*4600*/  BRA `(.L_x_27448) ;  /* 0x0000000800f07947 */ /* 0x000fec0003800000 */
.L_x_27451:
        /* <DEDUP_REMOVED lines=10> */
.L_x_27454:
[----:B------:R-:W2:Y:S02]  /*46b0*/  LDG.E.U16 R4, desc[UR36][R4.64] ;  /* 0x0000002404047981 */ /* 0x000ea4000c1e1500 */
[----:B--2---:R-:W-:-:S06]  /*46c0*/  HADD2.F32 R2, -RZ, R4.H0_H0 ;  /* 0x20000004ff027230 */ /* 0x004fcc0000004100 */
[----:B------:R-:W0:Y:S02]  /*46d0*/  F2I.S64.TRUNC R2, R2 ;  /* 0x0000000200027311 */ /* 0x000e24000020d900 */
[----:B0-----:R-:W-:Y:S01]  /*46e0*/  PRMT R7, R2, 0x7610, R7 ;  /* 0x0000761002077816 */ /* 0x001fe20000000007 */
[----:B------:R-:W-:Y:S06]  /*46f0*/  BRA `(.L_x_27448) ;  /* 0x0000000800b47947 */ /* 0x000fec0003800000 */
.L_x_27453:
[----:B------:R-:W2:Y:S02]  /*4700*/  LDG.E.64 R2, desc[UR36][R4.64] ;  /* 0x0000002404027981 */ /* 0x000ea4000c1e1b00 */
[----:B--2---:R-:W0:Y:S02]  /*4710*/  F2I.S64.F64.TRUNC R2, R2 ;  /* 0x0000000200027311 */ /* 0x004e24000030d900 */
[----:B0-----:R-:W-:Y:S01]  /*4720*/  PRMT R7, R2, 0x7610, R7 ;  /* 0x0000761002077816 */ /* 0x001fe20000000007 */
[----:B------:R-:W-:Y:S06]  /*4730*/  BRA `(.L_x_27448) ;  /* 0x0000000800a47947 */ /* 0x000fec0003800000 */
.L_x_27443:
        /* <DEDUP_REMOVED lines=12> */
.L_x_27457:
[----:B------:R-:W2:Y:S02]  /*4800*/  LDG.E.64 R4, desc[UR36][R4.64] ;  /* 0x0000002404047981 */ /* 0x000ea4000c1e1b00 */
[----:B--2---:R-:W0:Y:S02]  /*4810*/  F2I.S64.F64.TRUNC R2, R4 ;  /* 0x0000000400027311 */ /* 0x004e24000030d900 */
[----:B0-----:R-:W-:Y:S01]  /*4820*/  PRMT R7, R2, 0x7610, R7 ;  /* 0x0000761002077816 */ /* 0x001fe20000000007 */
[----:B------:R-:W-:Y:S06]  /*4830*/  BRA `(.L_x_27448) ;  /* 0x0000000800647947 */ /* 0x000fec0003800000 */
.L_x_27456:
        /* <DEDUP_REMOVED lines=27> */
.L_x_27459:
        /* <DEDUP_REMOVED lines=14> */
.L_x_27458:
[----:B------:R-:W2:Y:S02]  /*4ad0*/  LDG.E.U16 R2, desc[UR36][R4.64] ;  /* 0x0000002404027981 */ /* 0x000ea4000c1e1500 */
[----:B--2---:R-:W-:-:S06]  /*4ae0*/  IMAD.U32 R2, R2, 0x10000, RZ ;  /* 0x0001000002027824 */ /* 0x004fcc00078e00ff */
[----:B------:R-:W0:Y:S02]  /*4af0*/  F2I.S64.TRUNC R2, R2 ;  /* 0x0000000200027311 */ /* 0x000e24000020d900 */
[----:B0-----:R-:W-:Y:S01]  /*4b00*/  PRMT R7, R2, 0x7610, R7 ;  /* 0x0000761002077816 */ /* 0x001fe20000000007 */
[----:B------:R-:W-:Y:S06]  /*4b10*/  BRA `(.L_x_27448) ;  /* 0x0000000400ac7947 */ /* 0x000fec0003800000 */
.L_x_27455:
        /* <DEDUP_REMOVED lines=10> */
.L_x_27462:
        /* <DEDUP_REMOVED lines=21> */
.L_x_27466:
[----:B------:R-:W-:Y:S05]  /*4d10*/  BSYNC.RECONVERGENT B1 ;  /* 0x0000000000017941 */ /* 0x000fea0003800200 */
.L_x_27465:
[----:B------:R-:W-:Y:S02]  /*4d20*/  SHF.L.U32 R0, R0, 0x14, RZ ;  /* 0x0000001400007819 */ /* 0x000fe400000006ff */
[----:B------:R-:W-:-:S04]  /*4d30*/  LEA R2, R2, 0x3b800000, 0x17 ;  /* 0x3b80000002027811 */ /* 0x000fc800078eb8ff */
[----:B------:R-:W-:-:S07]  /*4d40*/  LOP3.LUT R2, R2, R0, R7, 0xfe, !PT ;  /* 0x0000000002027212 */ /* 0x000fce00078efe07 */
.L_x_27464:
[----:B------:R-:W-:Y:S05]  /*4d50*/  BSYNC.RECONVERGENT B0 ;  /* 0x0000000000007941 */ /* 0x000fea0003800200 */
.L_x_27463:
[----:B------:R-:W0:Y:S02]  /*4d60*/  F2I.S64.TRUNC R2, R2 ;  /* 0x0000000200027311 */ /* 0x000e24000020d900 */
[----:B0-----:R-:W-:Y:S01]  /*4d70*/  PRMT R7, R2, 0x7610, R7 ;  /* 0x0000761002077816 */ /* 0x001fe20000000007 */
[----:B------:R-:W-:Y:S06]  /*4d80*/  BRA `(.L_x_27448) ;  /* 0x0000000400107947 */ /* 0x000fec0003800000 */
.L_x_27461:
        /* <DEDUP_REMOVED lines=21> */
.L_x_27470:
[----:B------:R-:W-:Y:S05]  /*4ee0*/  BSYNC.RECONVERGENT B1 ;  /* 0x0000000000017941 */ /* 0x000fea0003800200 */
.L_x_27469:
[----:B------:R-:W-:Y:S01]  /*4ef0*/  IMAD.SHL.U32 R0, R0, 0x200000, RZ ;  /* 0x0020000000007824 */ /* 0x000fe200078e00ff */
[----:B------:R-:W-:-:S04]  /*4f00*/  LEA R2, R2, 0x37800000, 0x17 ;  /* 0x3780000002027811 */ /* 0x000fc800078eb8ff */
[----:B------:R-:W-:-:S07]  /*4f10*/  LOP3.LUT R2, R2, R0, R7, 0xfe, !PT ;  /* 0x0000000002027212 */ /* 0x000fce00078efe07 */
.L_x_27468:
[----:B------:R-:W-:Y:S05]  /*4f20*/  BSYNC.RECONVERGENT B0 ;  /* 0x0000000000007941 */ /* 0x000fea0003800200 */
.L_x_27467:
[----:B------:R-:W0:Y:S02]  /*4f30*/  F2I.S64.TRUNC R2, R2 ;  /* 0x0000000200027311 */ /* 0x000e24000020d900 */
[----:B0-----:R-:W-:Y:S01]  /*4f40*/  PRMT R7, R2, 0x7610, R7 ;  /* 0x0000761002077816 */ /* 0x001fe20000000007 */
[----:B------:R-:W-:Y:S06]  /*4f50*/  BRA `(.L_x_27448) ;  /* 0x00000000009c7947 */ /* 0x000fec0003800000 */
.L_x_27460:
        /* <DEDUP_REMOVED lines=14> */
.L_x_27474:
[----:B------:R-:W-:Y:S05]  /*5040*/  BSYNC.RECONVERGENT B0 ;  /* 0x0000000000007941 */ /* 0x000fea0003800200 */
.L_x_27473:
[----:B------:R-:W0:Y:S02]  /*5050*/  F2I.S64.TRUNC R2, R2 ;  /* 0x0000000200027311 */ /* 0x000e24000020d900 */
[----:B0-----:R-:W-:Y:S01]  /*5060*/  PRMT R7, R2, 0x7610, R7 ;  /* 0x0000761002077816 */ /* 0x001fe20000000007 */
[----:B------:R-:W-:Y:S06]  /*5070*/  BRA `(.L_x_27448) ;  /* 0x0000000000547947 */ /* 0x000fec0003800000 */
.L_x_27447:
        /* <DEDUP_REMOVED lines=16> */
.L_x_27475:
[----:B------:R-:W-:Y:S01]  /*5180*/  PRMT R7, RZ, 0x7610, R7 ;  /* 0x00007610ff077816 */ /* 0x000fe20000000007 */
[----:B------:R-:W-:Y:S06]  /*5190*/  BRA `(.L_x_27448) ;  /* 0x00000000000c7947 */ /* 0x000fec0003800000 */
.L_x_27472:
[----:B------:R1:W5:Y:S01]  /*51a0*/  LDG.E.U8 R7, desc[UR36][R4.64] ;  /* 0x0000002404077981 */ /* 0x000362000c1e1100 */
[----:B------:R-:W-:Y:S05]  /*51b0*/  BRA `(.L_x_27448) ;  /* 0x0000000000047947 */ /* 0x000fea0003800000 */
.L_x_27471:
[----:B------:R2:W5:Y:S02]  /*51c0*/  LDG.E.U8 R7, desc[UR36][R4.64] ;  /* 0x0000002404077981 */ /* 0x000564000c1e1100 */
.L_x_27448:
[----:B------:R-:W0:Y:S01]  /*51d0*/  LDCU.64 UR6, c[0x0][0x580] ;  /* 0x0000b000ff0677ac */ /* 0x000e220008000a00 */
[----:B-----5:R-:W-:Y:S01]  /*51e0*/  LOP3.LUT P1, RZ, R18, 0xff, R7, 0xc8, !PT ;  /* 0x000000ff12ff7812 */ /* 0x020fe2000782c807 */
[----:B------:R-:W-:Y:S01]  /*51f0*/  BSSY.RECONVERGENT B6, `(.L_x_27476) ;  /* 0x00000d2000067945 */ /* 0x000fe20003800200 */
[----:B------:R-:W-:Y:S02]  /*5200*/  UPRMT UR4, UR41, 0x9910, URZ ;  /* 0x0000991029047896 */ /* 0x000fe400080000ff */
[----:B01234-:R-:W-:Y:S02]  /*5210*/  SEL R4, RZ, 0x1, !P1 ;  /* 0x00000001ff047807 */ /* 0x01ffe40004800000 */
[----:B------:R-:W-:Y:S01]  /*5220*/  UISETP.GT.AND UP0, UPT, UR4, 0x9, UPT ;  /* 0x000000090400788c */ /* 0x000fe2000bf04270 */
[----:B------:R-:W-:-:S04]  /*5230*/  IADD3 R2, P0, PT, R16, UR6, RZ ;  /* 0x0000000610027c10 */ /* 0x000fc8000ff1e0ff */
        /* <DEDUP_REMOVED lines=12> */
.L_x_27480:
[----:B------:R0:W-:Y:S01]  /*5300*/  STG.E.U8 desc[UR36][R2.64], R4 ;  /* 0x0000000402007986 */ /* 0x0001e2000c101124 */
[----:B------:R-:W-:Y:S05]  /*5310*/  BRA `(.L_x_27482) ;  /* 0x0000000800fc7947 */ /* 0x000fea0003800000 */
.L_x_27479:
        /* <DEDUP_REMOVED lines=9> */
.L_x_27484:
[----:B------:R0:W-:Y:S01]  /*53b0*/  STG.E desc[UR36][R2.64], R4 ;  /* 0x0000000402007986 */ /* 0x0001e2000c101924 */
[----:B------:R-:W-:Y:S05]  /*53c0*/  BRA `(.L_x_27482) ;  /* 0x0000000800d07947 */ /* 0x000fea0003800000 */
.L_x_27483:
[----:B------:R0:W-:Y:S01]  /*53d0*/  STG.E.U16 desc[UR36][R2.64], R4 ;  /* 0x0000000402007986 */ /* 0x0001e2000c101524 */
[----:B------:R-:W-:Y:S05]  /*53e0*/  BRA `(.L_x_27482) ;  /* 0x0000000800c87947 */ /* 0x000fea0003800000 */
.L_x_27478:
        /* <DEDUP_REMOVED lines=9> */
.L_x_27486:
[----:B------:R-:W-:-:S04]  /*5480*/  I2FP.F32.U32 R0, R4 ;  /* 0x0000000400007245 */ /* 0x000fc80000201000 */
[----:B------:R-:W-:-:S05]  /*5490*/  F2FP.F16.F32.PACK_AB R0, RZ, R0 ;  /* 0x00000000ff00723e */ /* 0x000fca00000000ff */
[----:B------:R0:W-:Y:S01]  /*54a0*/  STG.E.U16 desc[UR36][R2.64], R0 ;  /* 0x0000000002007986 */ /* 0x0001e2000c101524 */
[----:B------:R-:W-:Y:S05]  /*54b0*/  BRA `(.L_x_27482) ;  /* 0x0000000800947947 */ /* 0x000fea0003800000 */
.L_x_27485:
        /* <DEDUP_REMOVED lines=10> */
.L_x_27488:
[----:B------:R-:W-:-:S04]  /*5560*/  I2FP.F32.U32 R4, R4 ;  /* 0x0000000400047245 */ /* 0x000fc80000201000 */
[----:B------:R-:W-:-:S04]  /*5570*/  F2FP.F16.F32.PACK_AB R5, RZ, R4 ;  /* 0x00000004ff05723e */ /* 0x000fc800000000ff */
[----:B------:R-:W-:-:S05]  /*5580*/  PRMT R5, R5, 0x5410, RZ ;  /* 0x0000541005057816 */ /* 0x000fca00000000ff */
[----:B------:R0:W-:Y:S01]  /*5590*/  STG.E desc[UR36][R2.64], R5 ;  /* 0x0000000502007986 */ /* 0x0001e2000c101924 */
[----:B------:R-:W-:Y:S05]  /*55a0*/  BRA `(.L_x_27482) ;  /* 0x0000000800587947 */ /* 0x000fea0003800000 */
.L_x_27487:
[----:B------:R-:W0:Y:S02]  /*55b0*/  I2F.F64.U32 R4, R4 ;  /* 0x0000000400047312 */ /* 0x000e240000201800 */
[----:B0-----:R0:W-:Y:S01]  /*55c0*/  STG.E.64 desc[UR36][R2.64], R4 ;  /* 0x0000000402007986 */ /* 0x0011e2000c101b24 */
[----:B------:R-:W-:Y:S05]  /*55d0*/  BRA `(.L_x_27482) ;  /* 0x00000008004c7947 */ /* 0x000fea0003800000 */
.L_x_27477:
        /* <DEDUP_REMOVED lines=12> */
.L_x_27492:
        /* <DEDUP_REMOVED lines=17> */
.L_x_27494:
[----:B------:R-:W-:Y:S05]  /*57b0*/  BSYNC.RECONVERGENT B0 ;  /* 0x0000000000007941 */ /* 0x000fea0003800200 */
.L_x_27493:
[----:B------:R0:W-:Y:S01]  /*57c0*/  STG.E.U8 desc[UR36][R2.64], R0 ;  /* 0x0000000002007986 */ /* 0x0001e2000c101124 */
[----:B------:R-:W-:Y:S05]  /*57d0*/  BRA `(.L_x_27482) ;  /* 0x0000000400cc7947 */ /* 0x000fea0003800000 */
.L_x_27491:
        /* <DEDUP_REMOVED lines=17> */
.L_x_27496:
[----:B------:R-:W-:Y:S05]  /*58f0*/  BSYNC.RECONVERGENT B0 ;  /* 0x0000000000007941 */ /* 0x000fea0003800200 */
.L_x_27495:
[----:B------:R0:W-:Y:S01]  /*5900*/  STG.E.U8 desc[UR36][R2.64], R0 ;  /* 0x0000000002007986 */ /* 0x0001e2000c101124 */
[----:B------:R-:W-:Y:S05]  /*5910*/  BRA `(.L_x_27482) ;  /* 0x00000004007c7947 */ /* 0x000fea0003800000 */
.L_x_27490:
        /* <DEDUP_REMOVED lines=21> */
.L_x_27498:
[----:B------:R-:W-:-:S05]  /*5a70*/  IMAD.MOV.U32 R5, RZ, RZ, RZ ;  /* 0x000000ffff057224 */ /* 0x000fca00078e00ff */
[----:B------:R0:W-:Y:S01]  /*5a80*/  STG.E.64 desc[UR36][R2.64], R4 ;  /* 0x0000000402007986 */ /* 0x0001e2000c101b24 */
[----:B------:R-:W-:Y:S05]  /*5a90*/  BRA `(.L_x_27482) ;  /* 0x00000004001c7947 */ /* 0x000fea0003800000 */
.L_x_27497:
[----:B------:R0:W-:Y:S01]  /*5aa0*/  STG.E desc[UR36][R2.64], R4 ;  /* 0x0000000402007986 */ /* 0x0001e2000c101924 */
[----:B------:R-:W-:Y:S05]  /*5ab0*/  BRA `(.L_x_27482) ;  /* 0x0000000400147947 */ /* 0x000fea0003800000 */
.L_x_27489:
        /* <DEDUP_REMOVED lines=8> */
.L_x_27500:
[----:B------:R-:W0:Y:S01]  /*5b40*/  I2F.F64.U32 R4, R4 ;  /* 0x0000000400047312 */ /* 0x000e220000201800 */
[----:B------:R-:W-:-:S05]  /*5b50*/  CS2R R6, SRZ ;  /* 0x0000000000067805 */ /* 0x000fca000001ff00 */
[----:B0-----:R4:W-:Y:S01]  /*5b60*/  STG.E.128 desc[UR36][R2.64], R4 ;  /* 0x0000000402007986 */ /* 0x0019e2000c101d24 */
[----:B------:R-:W-:Y:S05]  /*5b70*/  BRA `(.L_x_27482) ;  /* 0x0000000000e47947 */ /* 0x000fea0003800000 */
.L_x_27499:
[----:B------:R-:W-:-:S09]  /*5b80*/  UISETP.NE.AND UP0, UPT, UR4, 0xf, UPT ;  /* 0x0000000f0400788c */ /* 0x000fd2000bf05270 */
[----:B------:R-:W-:Y:S05]  /*5b90*/  BRA.U !UP0, `(.L_x_27501) ;  /* 0x0000000108d07547 */ /* 0x000fea000b800000 */
[----:B------:R-:W-:-:S09]  /*5ba0*/  UISETP.NE.AND UP0, UPT, UR4, 0x17, UPT ;  /* 0x000000170400788c */ /* 0x000fd2000bf05270 */
[----:B------:R-:W-:Y:S05]  /*5bb0*/  BRA.U !UP0, `(.L_x_27502) ;  /* 0x0000000108847547 */ /* 0x000fea000b800000 */
[----:B------:R-:W-:-:S09]  /*5bc0*/  UISETP.NE.AND UP0, UPT, UR4, 0x18, UPT ;  /* 0x000000180400788c */ /* 0x000fd2000bf05270 */
[----:B------:R-:W-:Y:S05]  /*5bd0*/  BRA.U !UP0, `(.L_x_27503) ;  /* 0x0000000108447547 */ /* 0x000fea000b800000 */
.L_x_27481:
        /* <DEDUP_REMOVED lines=16> */
.L_x_27504:
[----:B------:R-:W-:Y:S05]  /*5ce0*/  BRA `(.L_x_27482) ;  /* 0x0000000000887947 */ /* 0x000fea0003800000 */
.L_x_27503:
        /* <DEDUP_REMOVED lines=11> */
.L_x_27506:
[----:B------:R-:W-:Y:S05]  /*5da0*/  BSYNC.RECONVERGENT B0 ;  /* 0x0000000000007941 */ /* 0x000fea0003800200 */
.L_x_27505:
[----:B------:R3:W-:Y:S01]  /*5db0*/  STG.E.U8 desc[UR36][R2.64], R5 ;  /* 0x0000000502007986 */ /* 0x0007e2000c101124 */
[----:B------:R-:W-:Y:S05]  /*5dc0*/  BRA `(.L_x_27482) ;  /* 0x0000000000507947 */ /* 0x000fea0003800000 */
.L_x_27502:
        /* <DEDUP_REMOVED lines=12> */
.L_x_27507:
[----:B------:R-:W-:Y:S01]  /*5e90*/  IMAD.MOV.U32 R5, RZ, RZ, 0x7f ;  /* 0x0000007fff057424 */ /* 0x000fe200078e00ff */
[----:B------:R-:W-:-:S04]  /*5ea0*/  ISETP.GT.U32.AND P0, PT, R7, 0x7f800000, PT ;  /* 0x7f8000000700780c */ /* 0x000fc80003f04070 */
[----:B------:R-:W-:-:S05]  /*5eb0*/  SEL R5, R5, 0x7c, P0 ;  /* 0x0000007c05057807 */ /* 0x000fca0000000000 */
[----:B------:R2:W-:Y:S01]  /*5ec0*/  STG.E.U8 desc[UR36][R2.64], R5 ;  /* 0x0000000502007986 */ /* 0x0005e2000c101124 */
[----:B------:R-:W-:Y:S05]  /*5ed0*/  BRA `(.L_x_27482) ;  /* 0x00000000000c7947 */ /* 0x000fea0003800000 */
.L_x_27501:
[----:B------:R-:W-:-:S04]  /*5ee0*/  I2FP.F32.U32 R0, R4 ;  /* 0x0000000400007245 */ /* 0x000fc80000201000 */
[----:B------:R-:W-:-:S05]  /*5ef0*/  F2FP.BF16.F32.PACK_AB R0, RZ, R0 ;  /* 0x00000000ff00723e */ /* 0x000fca00000010ff */
[----:B------:R0:W-:Y:S02]  /*5f00*/  STG.E.U16 desc[UR36][R2.64], R0 ;  /* 0x0000000002007986 */ /* 0x0001e4000c101524 */
.L_x_27482:
[----:B------:R-:W-:Y:S05]  /*5f10*/  BSYNC.RECONVERGENT B6 ;  /* 0x0000000000067941 */ /* 0x000fea0003800200 */
.L_x_27476:
[----:B------:R-:W-:-:S07]  /*5f20*/  VIADD R17, R17, 0x80 ;  /* 0x0000008011117836 */ /* 0x000fce0000000000 */
.L_x_27441:
[----:B------:R-:W-:Y:S05]  /*5f30*/  BSYNC.RECONVERGENT B7 ;  /* 0x0000000000077941 */ /* 0x000fea0003800200 */
.L_x_27440:
        /* <DEDUP_REMOVED lines=307> */
.L_x_27510:
        /* <DEDUP_REMOVED lines=16> */
.L_x_27514:
[----:B------:R0:W5:Y:S01]  /*7370*/  LDG.E.U8 R7, desc[UR36][R4.64] ;  /* 0x0000002404077981 */ /* 0x000162000c1e1100 */
[----:B------:R-:W-:Y:S05]  /*7380*/  BRA `(.L_x_27516) ;  /* 0x0000000c005c7947 */ /* 0x000fea0003800000 */
.L_x_27513:
        /* <DEDUP_REMOVED lines=8> */
.L_x_27518:
[----:B------:R3:W5:Y:S01]  /*7410*/  LDG.E.U8 R7, desc[UR36][R4.64] ;  /* 0x0000002404077981 */ /* 0x000762000c1e1100 */
[----:B------:R-:W-:Y:S05]  /*7420*/  BRA `(.L_x_27516) ;  /* 0x0000000c00347947 */ /* 0x000fea0003800000 */
.L_x_27517:
[----:B------:R2:W5:Y:S01]  /*7430*/  LDG.E.U16 R7, desc[UR36][R4.64] ;  /* 0x0000002404077981 */ /* 0x000562000c1e1500 */
[----:B------:R-:W-:Y:S05]  /*7440*/  BRA `(.L_x_27516) ;  /* 0x0000000c002c7947 */ /* 0x000fea0003800000 */
.L_x_27512:
        /* <DEDUP_REMOVED lines=10> */
.L_x_27520:
[----:B------:R-:W2:Y:S02]  /*74f0*/  LDG.E.U16 R2, desc[UR36][R4.64] ;  /* 0x0000002404027981 */ /* 0x000ea4000c1e1500 */
[----:B--2---:R-:W-:-:S06]  /*7500*/  HADD2.F32 R2, -RZ, R2.H0_H0 ;  /* 0x20000002ff027230 */ /* 0x004fcc0000004100 */
[----:B------:R-:W0:Y:S02]  /*7510*/  F2I.S64.TRUNC R2, R2 ;  /* 0x0000000200027311 */ /* 0x000e24000020d900 */
[----:B0-----:R-:W-:Y:S01]  /*7520*/  PRMT R7, R2, 0x7610, R7 ;  /* 0x0000761002077816 */ /* 0x001fe20000000007 */
[----:B------:R-:W-:Y:S06]  /*7530*/  BRA `(.L_x_27516) ;  /* 0x0000000800f07947 */ /* 0x000fec0003800000 */
.L_x_27519:
        /* <DEDUP_REMOVED lines=10> */
.L_x_27522:
[----:B------:R-:W2:Y:S02]  /*75e0*/  LDG.E.U16 R4, desc[UR36][R4.64] ;  /* 0x0000002404047981 */ /* 0x000ea4000c1e1500 */
[----:B--2---:R-:W-:-:S06]  /*75f0*/  HADD2.F32 R2, -RZ, R4.H0_H0 ;  /* 0x20000004ff027230 */ /* 0x004fcc0000004100 */
[----:B------:R-:W0:Y:S02]  /*7600*/  F2I.S64.TRUNC R2, R2 ;  /* 0x0000000200027311 */ /* 0x000e24000020d900 */
[----:B0-----:R-:W-:Y:S01]  /*7610*/  PRMT R7, R2, 0x7610, R7 ;  /* 0x0000761002077816 */ /* 0x001fe20000000007 */
[----:B------:R-:W-:Y:S06]  /*7620*/  BRA `(.L_x_27516) ;  /* 0x0000000800b47947 */ /* 0x000fec0003800000 */
.L_x_27521:
[----:B------:R-:W2:Y:S02]  /*7630*/  LDG.E.64 R2, desc[UR36][R4.64] ;  /* 0x0000002404027981 */ /* 0x000ea4000c1e1b00 */
[----:B--2---:R-:W0:Y:S02]  /*7640*/  F2I.S64.F64.TRUNC R2, R2 ;  /* 0x0000000200027311 */ /* 0x004e24000030d900 */
[----:B0-----:R-:W-:Y:S01]  /*7650*/  PRMT R7, R2, 0x7610, R7 ;  /* 0x0000761002077816 */ /* 0x001fe20000000007 */
[----:B------:R-:W-:Y:S06]  /*7660*/  BRA `(.L_x_27516) ;  /* 0x0000000800a47947 */ /* 0x000fec0003800000 */
.L_x_27511:
        /* <DEDUP_REMOVED lines=12> */
.L_x_27525:
[----:B------:R-:W2:Y:S02]  /*7730*/  LDG.E.64 R4, desc[UR36][R4.64] ;  /* 0x0000002404047981 */ /* 0x000ea4000c1e1b00 */
[----:B--2---:R-:W0:Y:S02]  /*7740*/  F2I.S64.F64.TRUNC R2, R4 ;  /* 0x0000000400027311 */ /* 0x004e24000030d900 */
[----:B0-----:R-:W-:Y:S01]  /*7750*/  PRMT R7, R2, 0x7610, R7 ;  /* 0x0000761002077816 */ /* 0x001fe20000000007 */
[----:B------:R-:W-:Y:S06]  /*7760*/  BRA `(.L_x_27516) ;  /* 0x0000000800647947 */ /* 0x000fec0003800000 */
.L_x_27524:
        /* <DEDUP_REMOVED lines=27> */
.L_x_27527:
        /* <DEDUP_REMOVED lines=14> */
.L_x_27526:
[----:B------:R-:W2:Y:S02]  /*7a00*/  LDG.E.U16 R2, desc[UR36][R4.64] ;  /* 0x0000002404027981 */ /* 0x000ea4000c1e1500 */
[----:B--2---:R-:W-:-:S06]  /*7a10*/  IMAD.U32 R2, R2, 0x10000, RZ ;  /* 0x0001000002027824 */ /* 0x004fcc00078e00ff */
[----:B------:R-:W0:Y:S02]  /*7a20*/  F2I.S64.TRUNC R2, R2 ;  /* 0x0000000200027311 */ /* 0x000e24000020d900 */
[----:B0-----:R-:W-:Y:S01]  /*7a30*/  PRMT R7, R2, 0x7610, R7 ;  /* 0x0000761002077816 */ /* 0x001fe20000000007 */
[----:B------:R-:W-:Y:S06]  /*7a40*/  BRA `(.L_x_27516) ;  /* 0x0000000400ac7947 */ /* 0x000fec0003800000 */
.L_x_27523:
        /* <DEDUP_REMOVED lines=10> */
.L_x_27530:
        /* <DEDUP_REMOVED lines=21> */
.L_x_27534:
[----:B------:R-:W-:Y:S05]  /*7c40*/  BSYNC.RECONVERGENT B1 ;  /* 0x0000000000017941 */ /* 0x000fea0003800200 */
.L_x_27533:
[----:B------:R-:W-:Y:S01]  /*7c50*/  IMAD.SHL.U32 R0, R0, 0x100000, RZ ;  /* 0x0010000000007824 */ /* 0x000fe200078e00ff */
[----:B------:R-:W-:-:S04]  /*7c60*/  LEA R2, R2, 0x3b800000, 0x17 ;  /* 0x3b80000002027811 */ /* 0x000fc800078eb8ff */
[----:B------:R-:W-:-:S07]  /*7c70*/  LOP3.LUT R2, R2, R0, R7, 0xfe, !PT ;  /* 0x0000000002027212 */ /* 0x000fce00078efe07 */
.L_x_27532:
[----:B------:R-:W-:Y:S05]  /*7c80*/  BSYNC.RECONVERGENT B0 ;  /* 0x0000000000007941 */ /* 0x000fea0003800200 */
.L_x_27531:
[----:B------:R-:W0:Y:S02]  /*7c90*/  F2I.S64.TRUNC R2, R2 ;  /* 0x0000000200027311 */ /* 0x000e24000020d900 */
[----:B0-----:R-:W-:Y:S01]  /*7ca0*/  PRMT R7, R2, 0x7610, R7 ;  /* 0x0000761002077816 */ /* 0x001fe20000000007 */
[----:B------:R-:W-:Y:S06]  /*7cb0*/  BRA `(.L_x_27516) ;  /* 0x0000000400107947 */ /* 0x000fec0003800000 */
.L_x_27529:
        /* <DEDUP_REMOVED lines=21> */
.L_x_27538:
[----:B------:R-:W-:Y:S05]  /*7e10*/  BSYNC.RECONVERGENT B1 ;  /* 0x0000000000017941 */ /* 0x000fea0003800200 */
.L_x_27537:
[----:B------:R-:W-:Y:S02]  /*7e20*/  SHF.L.U32 R0, R0, 0x15, RZ ;  /* 0x0000001500007819 */ /* 0x000fe400000006ff */
[----:B------:R-:W-:-:S04]  /*7e30*/  LEA R2, R2, 0x37800000, 0x17 ;  /* 0x3780000002027811 */ /* 0x000fc800078eb8ff */
[----:B------:R-:W-:-:S07]  /*7e40*/  LOP3.LUT R2, R2, R0, R7, 0xfe, !PT ;  /* 0x0000000002027212 */ /* 0x000fce00078efe07 */
.L_x_27536:
[----:B------:R-:W-:Y:S05]  /*7e50*/  BSYNC.RECONVERGENT B0 ;  /* 0x0000000000007941 */ /* 0x000fea0003800200 */
.L_x_27535:
[----:B------:R-:W0:Y:S02]  /*7e60*/  F2I.S64.TRUNC R2, R2 ;  /* 0x0000000200027311 */ /* 0x000e24000020d900 */
[----:B0-----:R-:W-:Y:S01]  /*7e70*/  PRMT R7, R2, 0x7610, R7 ;  /* 0x0000761002077816 */ /* 0x001fe20000000007 */
[----:B------:R-:W-:Y:S06]  /*7e80*/  BRA `(.L_x_27516) ;  /* 0x00000000009c7947 */ /* 0x000fec0003800000 */
.L_x_27528:
        /* <DEDUP_REMOVED lines=14> */
.L_x_27542:
[----:B------:R-:W-:Y:S05]  /*7f70*/  BSYNC.RECONVERGENT B0 ;  /* 0x0000000000007941 */ /* 0x000fea0003800200 */
.L_x_27541:
[----:B------:R-:W0:Y:S02]  /*7f80*/  F2I.S64.TRUNC R2, R2 ;  /* 0x0000000200027311 */ /* 0x000e24000020d900 */
[----:B0-----:R-:W-:Y:S01]  /*7f90*/  PRMT R7, R2, 0x7610, R7 ;  /* 0x0000761002077816 */ /* 0x001fe20000000007 */
[----:B------:R-:W-:Y:S06]  /*7fa0*/  BRA `(.L_x_27516) ;  /* 0x0000000000547947 */ /* 0x000fec0003800000 */
.L_x_27515:
        /* <DEDUP_REMOVED lines=16> */
.L_x_27543:
[----:B------:R-:W-:Y:S01]  /*80b0*/  PRMT R7, RZ, 0x7610, R7 ;  /* 0x00007610ff077816 */ /* 0x000fe20000000007 */
[----:B------:R-:W-:Y:S06]  /*80c0*/  BRA `(.L_x_27516) ;  /* 0x00000000000c7947 */ /* 0x000fec0003800000 */
.L_x_27540:
[----:B------:R0:W5:Y:S01]  /*80d0*/  LDG.E.U8 R7, desc[UR36][R4.64] ;  /* 0x0000002404077981 */ /* 0x000162000c1e1100 */
[----:B------:R-:W-:Y:S05]  /*80e0*/  BRA `(.L_x_27516) ;  /* 0x0000000000047947 */ /* 0x000fea0003800000 */
.L_x_27539:
[----:B------:R0:W5:Y:S02]  /*80f0*/  LDG.E.U8 R7, desc[UR36][R4.64] ;  /* 0x0000002404077981 */ /* 0x000164000c1e1100 */
.L_x_27516:
        /* <DEDUP_REMOVED lines=19> */
.L_x_27548:
[----:B------:R0:W-:Y:S01]  /*8230*/  STG.E.U8 desc[UR36][R2.64], R4 ;  /* 0x0000000402007986 */ /* 0x0001e2000c101124 */
[----:B------:R-:W-:Y:S05]  /*8240*/  BRA `(.L_x_27550) ;  /* 0x0000000800fc7947 */ /* 0x000fea0003800000 */
.L_x_27547:
        /* <DEDUP_REMOVED lines=9> */
.L_x_27552:
[----:B------:R0:W-:Y:S01]  /*82e0*/  STG.E desc[UR36][R2.64], R4 ;  /* 0x0000000402007986 */ /* 0x0001e2000c101924 */
[----:B------:R-:W-:Y:S05]  /*82f0*/  BRA `(.L_x_27550) ;  /* 0x0000000800d07947 */ /* 0x000fea0003800000 */
.L_x_27551:
[----:B------:R0:W-:Y:S01]  /*8300*/  STG.E.U16 desc[UR36][R2.64], R4 ;  /* 0x0000000402007986 */ /* 0x0001e2000c101524 */
[----:B------:R-:W-:Y:S05]  /*8310*/  BRA `(.L_x_27550) ;  /* 0x0000000800c87947 */ /* 0x000fea0003800000 */
.L_x_27546:
        /* <DEDUP_REMOVED lines=9> */
.L_x_27554:
[----:B------:R-:W-:-:S04]  /*83b0*/  I2FP.F32.U32 R0, R4 ;  /* 0x0000000400007245 */ /* 0x000fc80000201000 */
[----:B------:R-:W-:-:S05]  /*83c0*/  F2FP.F16.F32.PACK_AB R0, RZ, R0 ;  /* 0x00000000ff00723e */ /* 0x000fca00000000ff */
[----:B------:R0:W-:Y:S01]  /*83d0*/  STG.E.U16 desc[UR36][R2.64], R0 ;  /* 0x0000000002007986 */ /* 0x0001e2000c101524 */
[----:B------:R-:W-:Y:S05]  /*83e0*/  BRA `(.L_x_27550) ;  /* 0x0000000800947947 */ /* 0x000fea0003800000 */
.L_x_27553:
        /* <DEDUP_REMOVED lines=10> */
.L_x_27556:
[----:B------:R-:W-:-:S04]  /*8490*/  I2FP.F32.U32 R4, R4 ;  /* 0x0000000400047245 */ /* 0x000fc80000201000 */
[----:B------:R-:W-:-:S04]  /*84a0*/  F2FP.F16.F32.PACK_AB R5, RZ, R4 ;  /* 0x00000004ff05723e */ /* 0x000fc800000000ff */
[----:B------:R-:W-:-:S05]  /*84b0*/  PRMT R5, R5, 0x5410, RZ ;  /* 0x0000541005057816 */ /* 0x000fca00000000ff */
[----:B------:R0:W-:Y:S01]  /*84c0*/  STG.E desc[UR36][R2.64], R5 ;  /* 0x0000000502007986 */ /* 0x0001e2000c101924 */
[----:B------:R-:W-:Y:S05]  /*84d0*/  BRA `(.L_x_27550) ;  /* 0x0000000800587947 */ /* 0x000fea0003800000 */
.L_x_27555:
[----:B------:R-:W0:Y:S02]  /*84e0*/  I2F.F64.U32 R4, R4 ;  /* 0x0000000400047312 */ /* 0x000e240000201800 */
[----:B0-----:R0:W-:Y:S01]  /*84f0*/  STG.E.64 desc[UR36][R2.64], R4 ;  /* 0x0000000402007986 */ /* 0x0011e2000c101b24 */
[----:B------:R-:W-:Y:S05]  /*8500*/  BRA `(.L_x_27550) ;  /* 0x00000008004c7947 */ /* 0x000fea0003800000 */
.L_x_27545:
        /* <DEDUP_REMOVED lines=12> */
.L_x_27560:
        /* <DEDUP_REMOVED lines=17> */
.L_x_27562:
[----:B------:R-:W-:Y:S05]  /*86e0*/  BSYNC.RECONVERGENT B0 ;  /* 0x0000000000007941 */ /* 0x000fea0003800200 */
.L_x_27561:
[----:B------:R0:W-:Y:S01]  /*86f0*/  STG.E.U8 desc[UR36][R2.64], R0 ;  /* 0x0000000002007986 */ /* 0x0001e2000c101124 */
[----:B------:R-:W-:Y:S05]  /*8700*/  BRA `(.L_x_27550) ;  /* 0x0000000400cc7947 */ /* 0x000fea0003800000 */
.L_x_27559:
        /* <DEDUP_REMOVED lines=17> */
.L_x_27564:
[----:B------:R-:W-:Y:S05]  /*8820*/  BSYNC.RECONVERGENT B0 ;  /* 0x0000000000007941 */ /* 0x000fea0003800200 */
.L_x_27563:
[----:B------:R0:W-:Y:S01]  /*8830*/  STG.E.U8 desc[UR36][R2.64], R0 ;  /* 0x0000000002007986 */ /* 0x0001e2000c101124 */
[----:B------:R-:W-:Y:S05]  /*8840*/  BRA `(.L_x_27550) ;  /* 0x00000004007c7947 */ /* 0x000fea0003800000 */
.L_x_27558:
        /* <DEDUP_REMOVED lines=21> */
.L_x_27566:
[----:B------:R-:W-:-:S05]  /*89a0*/  HFMA2 R5, -RZ, RZ, 0, 0 ;  /* 0x00000000ff057431 */ /* 0x000fca00000001ff */
[----:B------:R0:W-:Y:S01]  /*89b0*/  STG.E.64 desc[UR36][R2.64], R4 ;  /* 0x0000000402007986 */ /* 0x0001e2000c101b24 */
[----:B------:R-:W-:Y:S05]  /*89c0*/  BRA `(.L_x_27550) ;  /* 0x00000004001c7947 */ /* 0x000fea0003800000 */
.L_x_27565:
[----:B------:R0:W-:Y:S01]  /*89d0*/  STG.E desc[UR36][R2.64], R4 ;  /* 0x0000000402007986 */ /* 0x0001e2000c101924 */
[----:B------:R-:W-:Y:S05]  /*89e0*/  BRA `(.L_x_27550) ;  /* 0x0000000400147947 */ /* 0x000fea0003800000 */
.L_x_27557:
        /* <DEDUP_REMOVED lines=8> */
.L_x_27568:
[----:B------:R-:W0:Y:S01]  /*8a70*/  I2F.F64.U32 R4, R4 ;  /* 0x0000000400047312 */ /* 0x000e220000201800 */
[----:B------:R-:W-:-:S05]  /*8a80*/  CS2R R6, SRZ ;  /* 0x0000000000067805 */ /* 0x000fca000001ff00 */
[----:B0-----:R4:W-:Y:S01]  /*8a90*/  STG.E.128 desc[UR36][R2.64], R4 ;  /* 0x0000000402007986 */ /* 0x0019e2000c101d24 */
[----:B------:R-:W-:Y:S05]  /*8aa0*/  BRA `(.L_x_27550) ;  /* 0x0000000000e47947 */ /* 0x000fea0003800000 */
.L_x_27567:
[----:B------:R-:W-:-:S09]  /*8ab0*/  UISETP.NE.AND UP0, UPT, UR4, 0xf, UPT ;  /* 0x0000000f0400788c */ /* 0x000fd2000bf05270 */
[----:B------:R-:W-:Y:S05]  /*8ac0*/  BRA.U !UP0, `(.L_x_27569) ;  /* 0x0000000108d07547 */ /* 0x000fea000b800000 */
[----:B------:R-:W-:-:S09]  /*8ad0*/  UISETP.NE.AND UP0, UPT, UR4, 0x17, UPT ;  /* 0x000000170400788c */ /* 0x000fd2000bf05270 */
[----:B------:R-:W-:Y:S05]  /*8ae0*/  BRA.U !UP0, `(.L_x_27570) ;  /* 0x0000000108847547 */ /* 0x000fea000b800000 */
[----:B------:R-:W-:-:S09]  /*8af0*/  UISETP.NE.AND UP0, UPT, UR4, 0x18, UPT ;  /* 0x000000180400788c */ /* 0x000fd2000bf05270 */
[----:B------:R-:W-:Y:S05]  /*8b00*/  BRA.U !UP0, `(.L_x_27571) ;  /* 0x0000000108447547 */ /* 0x000fea000b800000 */
.L_x_27549:
        /* <DEDUP_REMOVED lines=16> */
.L_x_27572:
[----:B------:R-:W-:Y:S05]  /*8c10*/  BRA `(.L_x_27550) ;  /* 0x0000000000887947 */ /* 0x000fea0003800000 */
.L_x_27571:
        /* <DEDUP_REMOVED lines=11> */
.L_x_27574:
[----:B------:R-:W-:Y:S05]  /*8cd0*/  BSYNC.RECONVERGENT B0 ;  /* 0x0000000000007941 */ /* 0x000fea0003800200 */
.L_x_27573:
[----:B------:R3:W-:Y:S01]  /*8ce0*/  STG.E.U8 desc[UR36][R2.64], R5 ;  /* 0x0000000502007986 */ /* 0x0007e2000c101124 */
[----:B------:R-:W-:Y:S05]  /*8cf0*/  BRA `(.L_x_27550) ;  /* 0x0000000000507947 */ /* 0x000fea0003800000 */
.L_x_27570:
        /* <DEDUP_REMOVED lines=12> */
.L_x_27575:
[----:B------:R-:W-:Y:S01]  /*8dc0*/  IMAD.MOV.U32 R5, RZ, RZ, 0x7f ;  /* 0x0000007fff057424 */ /* 0x000fe200078e00ff */
[----:B------:R-:W-:-:S04]  /*8dd0*/  ISETP.GT.U32.AND P0, PT, R7, 0x7f800000, PT ;  /* 0x7f8000000700780c */ /* 0x000fc80003f04070 */
[----:B------:R-:W-:-:S05]  /*8de0*/  SEL R5, R5, 0x7c, P0 ;  /* 0x0000007c05057807 */ /* 0x000fca0000000000 */
[----:B------:R2:W-:Y:S01]  /*8df0*/  STG.E.U8 desc[UR36][R2.64], R5 ;  /* 0x0000000502007986 */ /* 0x0005e2000c101124 */
[----:B------:R-:W-:Y:S05]  /*8e00*/  BRA `(.L_x_27550) ;  /* 0x00000000000c7947 */ /* 0x000fea0003800000 */
.L_x_27569:
[----:B------:R-:W-:-:S04]  /*8e10*/  I2FP.F32.U32 R0, R4 ;  /* 0x0000000400007245 */ /* 0x000fc80000201000 */
[----:B------:R-:W-:-:S05]  /*8e20*/  F2FP.BF16.F32.PACK_AB R0, RZ, R0 ;  /* 0x00000000ff00723e */ /* 0x000fca00000010ff */
[----:B------:R0:W-:Y:S02]  /*8e30*/  STG.E.U16 desc[UR36][R2.64], R0 ;  /* 0x0000000002007986 */ /* 0x0001e4000c101524 */
.L_x_27550:
[----:B------:R-:W-:Y:S05]  /*8e40*/  BSYNC.RECONVERGENT B6 ;  /* 0x0000000000067941 */ /* 0x000fea0003800200 */
.L_x_27544:
[----:B------:R-:W-:-:S07]  /*8e50*/  IADD3 R17, PT, PT, R17, 0x80, RZ ;  /* 0x0000008011117810 */ /* 0x000fce0007ffe0ff */
.L_x_27509:
[----:B------:R-:W-:Y:S05]  /*8e60*/  BSYNC.RECONVERGENT B7 ;  /* 0x0000000000077941 */ /* 0x000fea0003800200 */
.L_x_27508:
        /* <DEDUP_REMOVED lines=306> */
.L_x_27576:
        /* <DEDUP_REMOVED lines=18> */
.L_x_27580:
[----:B------:R4:W5:Y:S01]  /*a2b0*/  LDG.E.U8 R7, desc[UR36][R4.64] ;  /* 0x0000002404077981 */ /* 0x000962000c1e1100 */
[----:B------:R-:W-:Y:S05]  /*a2c0*/  BRA `(.L_x_27582) ;  /* 0x0000000c005c7947 */ /* 0x000fea0003800000 */
.L_x_27579:
        /* <DEDUP_REMOVED lines=8> */
.L_x_27584:
[----:B------:R2:W5:Y:S01]  /*a350*/  LDG.E.U8 R7, desc[UR36][R4.64] ;  /* 0x0000002404077981 */ /* 0x000562000c1e1100 */
[----:B------:R-:W-:Y:S05]  /*a360*/  BRA `(.L_x_27582) ;  /* 0x0000000c00347947 */ /* 0x000fea0003800000 */
.L_x_27583:
[----:B------:R0:W5:Y:S01]  /*a370*/  LDG.E.U16 R7, desc[UR36][R4.64] ;  /* 0x0000002404077981 */ /* 0x000162000c1e1500 */
[----:B------:R-:W-:Y:S05]  /*a380*/  BRA `(.L_x_27582) ;  /* 0x0000000c002c7947 */ /* 0x000fea0003800000 */
.L_x_27578:
        /* <DEDUP_REMOVED lines=10> */
.L_x_27586:
[----:B------:R-:W2:Y:S02]  /*a430*/  LDG.E.U16 R2, desc[UR36][R4.64] ;  /* 0x0000002404027981 */ /* 0x000ea4000c1e1500 */
[----:B--2---:R-:W-:-:S06]  /*a440*/  HADD2.F32 R2, -RZ, R2.H0_H0 ;  /* 0x20000002ff027230 */ /* 0x004fcc0000004100 */
[----:B------:R-:W0:Y:S02]  /*a450*/  F2I.S64.TRUNC R2, R2 ;  /* 0x0000000200027311 */ /* 0x000e24000020d900 */
[----:B0-----:R-:W-:Y:S01]  /*a460*/  PRMT R7, R2, 0x7610, R7 ;  /* 0x0000761002077816 */ /* 0x001fe20000000007 */
[----:B------:R-:W-:Y:S06]  /*a470*/  BRA `(.L_x_27582) ;  /* 0x0000000800f07947 */ /* 0x000fec0003800000 */
.L_x_27585:
        /* <DEDUP_REMOVED lines=10> */
.L_x_27588:
[----:B------:R-:W2:Y:S02]  /*a520*/  LDG.E.U16 R4, desc[UR36][R4.64] ;  /* 0x0000002404047981 */ /* 0x000ea4000c1e1500 */
[----:B--2---:R-:W-:-:S06]  /*a530*/  HADD2.F32 R2, -RZ, R4.H0_H0 ;  /* 0x20000004ff027230 */ /* 0x004fcc0000004100 */
[----:B------:R-:W0:Y:S02]  /*a540*/  F2I.S64.TRUNC R2, R2 ;  /* 0x0000000200027311 */ /* 0x000e24000020d900 */
[----:B0-----:R-:W-:Y:S01]  /*a550*/  PRMT R7, R2, 0x7610, R7 ;  /* 0x0000761002077816 */ /* 0x001fe20000000007 */
[----:B------:R-:W-:Y:S06]  /*a560*/  BRA `(.L_x_27582) ;  /* 0x0000000800b47947 */ /* 0x000fec0003800000 */
.L_x_27587:
[----:B------:R-:W2:Y:S02]  /*a570*/  LDG.E.64 R2, desc[UR36][R4.64] ;  /* 0x0000002404027981 */ /* 0x000ea4000c1e1b00 */
[----:B--2---:R-:W0:Y:S02]  /*a580*/  F2I.S64.F64.TRUNC R2, R2 ;  /* 0x0000000200027311 */ /* 0x004e24000030d900 */
[----:B0-----:R-:W-:Y:S01]  /*a590*/  PRMT R7, R2, 0x7610, R7 ;  /* 0x0000761002077816 */ /* 0x001fe20000000007 */
[----:B------:R-:W-:Y:S06]  /*a5a0*/  BRA `(.L_x_27582) ;  /* 0x0000000800a47947 */ /* 0x000fec0003800000 */
.L_x_27577:
        /* <DEDUP_REMOVED lines=12> */
.L_x_27591:
[----:B------:R-:W2:Y:S02]  /*a670*/  LDG.E.64 R4, desc[UR36][R4.64] ;  /* 0x0000002404047981 */ /* 0x000ea4000c1e1b00 */
[----:B--2---:R-:W0:Y:S02]  /*a680*/  F2I.S64.F64.TRUNC R2, R4 ;  /* 0x0000000400027311 */ /* 0x004e24000030d900 */
[----:B0-----:R-:W-:Y:S01]  /*a690*/  PRMT R7, R2, 0x7610, R7 ;  /* 0x0000761002077816 */ /* 0x001fe20000000007 */
[----:B------:R-:W-:Y:S06]  /*a6a0*/  BRA `(.L_x_27582) ;  /* 0x0000000800647947 */ /* 0x000fec0003800000 */
.L_x_27590:
        /* <DEDUP_REMOVED lines=27> */
.L_x_27593:
        /* <DEDUP_REMOVED lines=14> */
.L_x_27592:
[----:B------:R-:W2:Y:S02]  /*a940*/  LDG.E.U16 R2, desc[UR36][R4.64] ;  /* 0x0000002404027981 */ /* 0x000ea4000c1e1500 */
[----:B--2---:R-:W-:-:S06]  /*a950*/  IMAD.U32 R2, R2, 0x10000, RZ ;  /* 0x0001000002027824 */ /* 0x004fcc00078e00ff */
[----:B------:R-:W0:Y:S02]  /*a960*/  F2I.S64.TRUNC R2, R2 ;  /* 0x0000000200027311 */ /* 0x000e24000020d900 */
[----:B0-----:R-:W-:Y:S01]  /*a970*/  PRMT R7, R2, 0x7610, R7 ;  /* 0x0000761002077816 */ /* 0x001fe20000000007 */
[----:B------:R-:W-:Y:S06]  /*a980*/  BRA `(.L_x_27582) ;  /* 0x0000000400ac7947 */ /* 0x000fec0003800000 */
.L_x_27589:
        /* <DEDUP_REMOVED lines=10> */
.L_x_27596:
        /* <DEDUP_REMOVED lines=21> */
.L_x_27600:
[----:B------:R-:W-:Y:S05]  /*ab80*/  BSYNC.RECONVERGENT B1 ;  /* 0x0000000000017941 */ /* 0x000fea0003800200 */
.L_x_27599:
[----:B------:R-:W-:Y:S02]  /*ab90*/  SHF.L.U32 R0, R0, 0x14, RZ ;  /* 0x0000001400007819 */ /* 0x000fe400000006ff */
[----:B------:R-:W-:-:S04]  /*aba0*/  LEA R2, R2, 0x3b800000, 0x17 ;  /* 0x3b80000002027811 */ /* 0x000fc800078eb8ff */
[----:B------:R-:W-:-:S07]  /*abb0*/  LOP3.LUT R2, R2, R0, R7, 0xfe, !PT ;  /* 0x0000000002027212 */ /* 0x000fce00078efe07 */
.L_x_27598:
[----:B------:R-:W-:Y:S05]  /*abc0*/  BSYNC.RECONVERGENT B0 ;  /* 0x0000000000007941 */ /* 0x000fea0003800200 */
.L_x_27597:
[----:B------:R-:W0:Y:S02]  /*abd0*/  F2I.S64.TRUNC R2, R2 ;  /* 0x0000000200027311 */ /* 0x000e24000020d900 */
[----:B0-----:R-:W-:Y:S01]  /*abe0*/  PRMT R7, R2, 0x7610, R7 ;  /* 0x0000761002077816 */ /* 0x001fe20000000007 */
[----:B------:R-:W-:Y:S06]  /*abf0*/  BRA `(.L_x_27582) ;  /* 0x0000000400107947 */ /* 0x000fec0003800000 */
.L_x_27595:
        /* <DEDUP_REMOVED lines=21> */
.L_x_27604:
[----:B------:R-:W-:Y:S05]  /*ad50*/  BSYNC.RECONVERGENT B1 ;  /* 0x0000000000017941 */ /* 0x000fea0003800200 */
.L_x_27603:
[----:B------:R-:W-:Y:S01]  /*ad60*/  IMAD.SHL.U32 R0, R0, 0x200000, RZ ;  /* 0x0020000000007824 */ /* 0x000fe200078e00ff */
[----:B------:R-:W-:-:S04]  /*ad70*/  LEA R2, R2, 0x37800000, 0x17 ;  /* 0x3780000002027811 */ /* 0x000fc800078eb8ff */
[----:B------:R-:W-:-:S07]  /*ad80*/  LOP3.LUT R2, R2, R0, R7, 0xfe, !PT ;  /* 0x0000000002027212 */ /* 0x000fce00078efe07 */
.L_x_27602:
[----:B------:R-:W-:Y:S05]  /*ad90*/  BSYNC.RECONVERGENT B0 ;  /* 0x0000000000007941 */ /* 0x000fea0003800200 */
.L_x_27601:
[----:B------:R-:W0:Y:S02]  /*ada0*/  F2I.S64.TRUNC R2, R2 ;  /* 0x0000000200027311 */ /* 0x000e24000020d900 */
[----:B0-----:R-:W-:Y:S01]  /*adb0*/  PRMT R7, R2, 0x7610, R7 ;  /* 0x0000761002077816 */ /* 0x001fe20000000007 */
[----:B------:R-:W-:Y:S06]  /*adc0*/  BRA `(.L_x_27582) ;  /* 0x00000000009c7947 */ /* 0x000fec0003800000 */
.L_x_27594:
        /* <DEDUP_REMOVED lines=14> */
.L_x_27608:
[----:B------:R-:W-:Y:S05]  /*aeb0*/  BSYNC.RECONVERGENT B0 ;  /* 0x0000000000007941 */ /* 0x000fea0003800200 */
.L_x_27607:
[----:B------:R-:W0:Y:S02]  /*aec0*/  F2I.S64.TRUNC R2, R2 ;  /* 0x0000000200027311 */ /* 0x000e24000020d900 */
[----:B0-----:R-:W-:Y:S01]  /*aed0*/  PRMT R7, R2, 0x7610, R7 ;  /* 0x0000761002077816 */ /* 0x001fe20000000007 */
[----:B------:R-:W-:Y:S06]  /*aee0*/  BRA `(.L_x_27582) ;  /* 0x0000000000547947 */ /* 0x000fec0003800000 */
.L_x_27581:
        /* <DEDUP_REMOVED lines=16> */
.L_x_27609:
[----:B------:R-:W-:Y:S01]  /*aff0*/  PRMT R7, RZ, 0x7610, R7 ;  /* 0x00007610ff077816 */ /* 0x000fe20000000007 */
[----:B------:R-:W-:Y:S06]  /*b000*/  BRA `(.L_x_27582) ;  /* 0x00000000000c7947 */ /* 0x000fec0003800000 */
.L_x_27606:
[----:B------:R0:W5:Y:S01]  /*b010*/  LDG.E.U8 R7, desc[UR36][R4.64] ;  /* 0x0000002404077981 */ /* 0x000162000c1e1100 */
[----:B------:R-:W-:Y:S05]  /*b020*/  BRA `(.L_x_27582) ;  /* 0x0000000000047947 */ /* 0x000fea0003800000 */
.L_x_27605:
[----:B------:R0:W5:Y:S02]  /*b030*/  LDG.E.U8 R7, desc[UR36][R4.64] ;  /* 0x0000002404077981 */ /* 0x000164000c1e1100 */
.L_x_27582:
[----:B------:R-:W-:Y:S01]  /*b040*/  UPRMT UR4, UR41, 0x9910, URZ ;  /* 0x0000991029047896 */ /* 0x000fe200080000ff */
[----:B-----5:R-:W-:-:S03]  /*b050*/  LOP3.LUT P0, RZ, R18, 0xff, R7, 0xc8, !PT ;  /* 0x000000ff12ff7812 */ /* 0x020fc6000780c807 */
        /* <DEDUP_REMOVED lines=13> */
.L_x_27613:
[----:B------:R-:W-:Y:S01]  /*b130*/  STG.E.U8 desc[UR36][R16.64], R2 ;  /* 0x0000000210007986 */ /* 0x000fe2000c101124 */
[----:B------:R-:W-:Y:S05]  /*b140*/  EXIT ;  /* 0x000000000000794d */ /* 0x000fea0003800000 */
.L_x_27612:
        /* <DEDUP_REMOVED lines=9> */
.L_x_27616:
[----:B------:R-:W-:Y:S01]  /*b1e0*/  STG.E desc[UR36][R16.64], R2 ;  /* 0x0000000210007986 */ /* 0x000fe2000c101924 */
[----:B------:R-:W-:Y:S05]  /*b1f0*/  EXIT ;  /* 0x000000000000794d */ /* 0x000fea0003800000 */
.L_x_27615:
[----:B------:R-:W-:Y:S01]  /*b200*/  STG.E.U16 desc[UR36][R16.64], R2 ;  /* 0x0000000210007986 */ /* 0x000fe2000c101524 */
[----:B------:R-:W-:Y:S05]  /*b210*/  EXIT ;  /* 0x000000000000794d */ /* 0x000fea0003800000 */
.L_x_27611:
        /* <DEDUP_REMOVED lines=9> */
.L_x_27618:
[----:B------:R-:W-:-:S04]  /*b2b0*/  I2FP.F32.U32 R0, R2 ;  /* 0x0000000200007245 */ /* 0x000fc80000201000 */
[----:B------:R-:W-:-:S05]  /*b2c0*/  F2FP.F16.F32.PACK_AB R0, RZ, R0 ;  /* 0x00000000ff00723e */ /* 0x000fca00000000ff */
[----:B------:R-:W-:Y:S01]  /*b2d0*/  STG.E.U16 desc[UR36][R16.64], R0 ;  /* 0x0000000010007986 */ /* 0x000fe2000c101524 */
[----:B------:R-:W-:Y:S05]  /*b2e0*/  EXIT ;  /* 0x000000000000794d */ /* 0x000fea0003800000 */
.L_x_27617:
        /* <DEDUP_REMOVED lines=10> */
.L_x_27620:
[----:B------:R-:W-:-:S04]  /*b390*/  I2FP.F32.U32 R2, R2 ;  /* 0x0000000200027245 */ /* 0x000fc80000201000 */
[----:B------:R-:W-:-:S04]  /*b3a0*/  F2FP.F16.F32.PACK_AB R3, RZ, R2 ;  /* 0x00000002ff03723e */ /* 0x000fc800000000ff */
[----:B------:R-:W-:-:S05]  /*b3b0*/  PRMT R3, R3, 0x5410, RZ ;  /* 0x0000541003037816 */ /* 0x000fca00000000ff */
[----:B------:R-:W-:Y:S01]  /*b3c0*/  STG.E desc[UR36][R16.64], R3 ;  /* 0x0000000310007986 */ /* 0x000fe2000c101924 */
[----:B------:R-:W-:Y:S05]  /*b3d0*/  EXIT ;  /* 0x000000000000794d */ /* 0x000fea0003800000 */
.L_x_27619:
[----:B------:R-:W5:Y:S02]  /*b3e0*/  I2F.F64.U32 R2, R2 ;  /* 0x0000000200027312 */ /* 0x000f640000201800 */
[----:B-----5:R-:W-:Y:S01]  /*b3f0*/  STG.E.64 desc[UR36][R16.64], R2 ;  /* 0x0000000210007986 */ /* 0x020fe2000c101b24 */
[----:B------:R-:W-:Y:S05]  /*b400*/  EXIT ;  /* 0x000000000000794d */ /* 0x000fea0003800000 */
.L_x_27610:
        /* <DEDUP_REMOVED lines=12> */
.L_x_27624:
        /* <DEDUP_REMOVED lines=16> */
.L_x_27627:
[----:B------:R-:W-:-:S07]  /*b5d0*/  PRMT R8, R0, 0x7610, R8 ;  /* 0x0000761000087816 */ /* 0x000fce0000000008 */
.L_x_27626:
[----:B------:R-:W-:Y:S05]  /*b5e0*/  BSYNC.RECONVERGENT B0 ;  /* 0x0000000000007941 */ /* 0x000fea0003800200 */
.L_x_27625:
[----:B------:R-:W-:Y:S01]  /*b5f0*/  STG.E.U8 desc[UR36][R16.64], R8 ;  /* 0x0000000810007986 */ /* 0x000fe2000c101124 */
[----:B------:R-:W-:Y:S05]  /*b600*/  EXIT ;  /* 0x000000000000794d */ /* 0x000fea0003800000 */
.L_x_27623:
        /* <DEDUP_REMOVED lines=16> */
.L_x_27630:
[----:B------:R-:W-:-:S07]  /*b710*/  PRMT R8, R0, 0x7610, R8 ;  /* 0x0000761000087816 */ /* 0x000fce0000000008 */
.L_x_27629:
[----:B------:R-:W-:Y:S05]  /*b720*/  BSYNC.RECONVERGENT B0 ;  /* 0x0000000000007941 */ /* 0x000fea0003800200 */
.L_x_27628:
[----:B------:R-:W-:Y:S01]  /*b730*/  STG.E.U8 desc[UR36][R16.64], R8 ;  /* 0x0000000810007986 */ /* 0x000fe2000c101124 */
[----:B------:R-:W-:Y:S05]  /*b740*/  EXIT ;  /* 0x000000000000794d */ /* 0x000fea0003800000 */
.L_x_27622:
        /* <DEDUP_REMOVED lines=21> */
.L_x_27632:
[----:B------:R-:W-:-:S05]  /*b8a0*/  IMAD.MOV.U32 R3, RZ, RZ, RZ ;  /* 0x000000ffff037224 */ /* 0x000fca00078e00ff */
[----:B------:R-:W-:Y:S01]  /*b8b0*/  STG.E.64 desc[UR36][R16.64], R2 ;  /* 0x0000000210007986 */ /* 0x000fe2000c101b24 */
[----:B------:R-:W-:Y:S05]  /*b8c0*/  EXIT ;  /* 0x000000000000794d */ /* 0x000fea0003800000 */
.L_x_27631:
[----:B------:R-:W-:Y:S01]  /*b8d0*/  STG.E desc[UR36][R16.64], R2 ;  /* 0x0000000210007986 */ /* 0x000fe2000c101924 */
[----:B------:R-:W-:Y:S05]  /*b8e0*/  EXIT ;  /* 0x000000000000794d */ /* 0x000fea0003800000 */
.L_x_27621:
        /* <DEDUP_REMOVED lines=8> */
.L_x_27634:
[----:B01234-:R-:W0:Y:S01]  /*b970*/  I2F.F64.U32 R4, R2 ;  /* 0x0000000200047312 */ /* 0x01fe220000201800 */
[----:B------:R-:W-:-:S05]  /*b980*/  CS2R R6, SRZ ;  /* 0x0000000000067805 */ /* 0x000fca000001ff00 */
[----:B0-----:R-:W-:Y:S01]  /*b990*/  STG.E.128 desc[UR36][R16.64], R4 ;  /* 0x0000000410007986 */ /* 0x001fe2000c101d24 */
[----:B------:R-:W-:Y:S05]  /*b9a0*/  EXIT ;  /* 0x000000000000794d */ /* 0x000fea0003800000 */
.L_x_27633:
[----:B------:R-:W-:-:S09]  /*b9b0*/  UISETP.NE.AND UP0, UPT, UR4, 0xf, UPT ;  /* 0x0000000f0400788c */ /* 0x000fd2000bf05270 */
[----:B------:R-:W-:Y:S05]  /*b9c0*/  BRA.U !UP0, `(.L_x_27635) ;  /* 0x0000000108d47547 */ /* 0x000fea000b800000 */
[----:B------:R-:W-:-:S09]  /*b9d0*/  UISETP.NE.AND UP0, UPT, UR4, 0x17, UPT ;  /* 0x000000170400788c */ /* 0x000fd2000bf05270 */
[----:B------:R-:W-:Y:S05]  /*b9e0*/  BRA.U !UP0, `(.L_x_27636) ;  /* 0x0000000108847547 */ /* 0x000fea000b800000 */
[----:B------:R-:W-:-:S09]  /*b9f0*/  UISETP.NE.AND UP0, UPT, UR4, 0x18, UPT ;  /* 0x000000180400788c */ /* 0x000fd2000bf05270 */
[----:B------:R-:W-:Y:S05]  /*ba00*/  BRA.U !UP0, `(.L_x_27637) ;  /* 0x0000000108447547 */ /* 0x000fea000b800000 */
.L_x_27614:
        /* <DEDUP_REMOVED lines=16> */
.L_x_27638:
[----:B------:R-:W-:Y:S05]  /*bb10*/  EXIT ;  /* 0x000000000000794d */ /* 0x000fea0003800000 */
.L_x_27637:
        /* <DEDUP_REMOVED lines=11> */
.L_x_27640:
[----:B------:R-:W-:Y:S05]  /*bbd0*/  BSYNC.RECONVERGENT B0 ;  /* 0x0000000000007941 */ /* 0x000fea0003800200 */
.L_x_27639:
[----:B------:R-:W-:Y:S01]  /*bbe0*/  STG.E.U8 desc[UR36][R16.64], R3 ;  /* 0x0000000310007986 */ /* 0x000fe2000c101124 */
[----:B------:R-:W-:Y:S05]  /*bbf0*/  EXIT ;  /* 0x000000000000794d */ /* 0x000fea0003800000 */
.L_x_27636:
        /* <DEDUP_REMOVED lines=13> */
.L_x_27641:
[----:B------:R-:W-:Y:S01]  /*bcd0*/  IMAD.MOV.U32 R3, RZ, RZ, 0x7f ;  /* 0x0000007fff037424 */ /* 0x000fe200078e00ff */
[----:B------:R-:W-:-:S04]  /*bce0*/  ISETP.GT.U32.AND P0, PT, R5, 0x7f800000, PT ;  /* 0x7f8000000500780c */ /* 0x000fc80003f04070 */
[----:B------:R-:W-:-:S05]  /*bcf0*/  SEL R3, R3, 0x7c, P0 ;  /* 0x0000007c03037807 */ /* 0x000fca0000000000 */
[----:B------:R-:W-:Y:S01]  /*bd00*/  STG.E.U8 desc[UR36][R16.64], R3 ;  /* 0x0000000310007986 */ /* 0x000fe2000c101124 */
[----:B------:R-:W-:Y:S05]  /*bd10*/  EXIT ;  /* 0x000000000000794d */ /* 0x000fea0003800000 */
.L_x_27635:
[----:B------:R-:W-:-:S04]  /*bd20*/  I2FP.F32.U32 R0, R2 ;  /* 0x0000000200007245 */ /* 0x000fc80000201000 */
[----:B------:R-:W-:-:S05]  /*bd30*/  F2FP.BF16.F32.PACK_AB R0, RZ, R0 ;  /* 0x00000000ff00723e */ /* 0x000fca00000010ff */
[----:B------:R-:W-:Y:S01]  /*bd40*/  STG.E.U16 desc[UR36][R16.64], R0 ;  /* 0x0000000010007986 */ /* 0x000fe2000c101524 */
[----:B------:R-:W-:Y:S05]  /*bd50*/  EXIT ;  /* 0x000000000000794d */ /* 0x000fea0003800000 */
.L_x_27642:
        /* <DEDUP_REMOVED lines=10> */
.L_x_43630:


//--------------------- .text._ZN2at6native27unrolled_elementwise_kernelINS0_13AUnaryFunctorIhhbZZZNS0_22logical_or_kernel_cudaERNS_14TensorIteratorEENKUlvE0_clEvENKUlvE_clEvEUlhhE_EESt5arrayIPcLm2EELi4E23TrivialOffsetCalculatorILi1EjESD_NS0_6memory12LoadWithCastILi1EEENSE_13StoreWithCastILi1EEEEEviT_T0_T2_T3_T4_T5_ --------------------------
	.section	.text._ZN2at6native27unrolled_elementwise_kernelINS0_13AUnaryFunctorIhhbZZZNS0_22logical_or_kernel_cudaERNS_14TensorIteratorEENKUlvE0_clEvENKUlvE_clEvEUlhhE_EESt5arrayIPcLm2EELi4E23TrivialOffsetCalculatorILi1EjESD_NS0_6memory12LoadWithCastILi1EEENSE_13StoreWithCastILi1EEEEEviT_T0_T2_T3_T4_T5_,"ax",@progbits
	.align	128
        .global         _ZN2at6native27unrolled_elementwise_kernelINS0_13AUnaryFunctorIhhbZZZNS0_22logical_or_kernel_cudaERNS_14TensorIteratorEENKUlvE0_clEvENKUlvE_clEvEUlhhE_EESt5arrayIPcLm2EELi4E23TrivialOffsetCalculatorILi1EjESD_NS0_6memory12LoadWithCastILi1EEENSE_13StoreWithCastILi1EEEEEviT_T0_T2_T3_T4_T5_
        .type           _ZN2at6native27unrolled_elementwise_kernelINS0_13AUnaryFunctorIhhbZZZNS0_22logical_or_kernel_cudaERNS_14TensorIteratorEENKUlvE0_clEvENKUlvE_clEvEUlhhE_EESt5arrayIPcLm2EELi4E23TrivialOffsetCalculatorILi1EjESD_NS0_6memory12LoadWithCastILi1EEENSE_13StoreWithCastILi1EEEEEviT_T0_T2_T3_T4_T5_,@function
        .size           _ZN2at6native27unrolled_elementwise_kernelINS0_13AUnaryFunctorIhhbZZZNS0_22logical_or_kernel_cudaERNS_14TensorIteratorEENKUlvE0_clEvENKUlvE_clEvEUlhhE_EESt5arrayIPcLm2EELi4E23TrivialOffsetCalculatorILi1EjESD_NS0_6memory12LoadWithCastILi1EEENSE_13StoreWithCastILi1EEEEEviT_T0_T2_T3_T4_T5_,(.L_x_43631 - _ZN2at6native27unrolled_elementwise_kernelINS0_13AUnaryFunctorIhhbZZZNS0_22logical_or_kernel_cudaERNS_14TensorIteratorEENKUlvE0_clEvENKUlvE_clEvEUlhhE_EESt5arrayIPcLm2EELi4E23TrivialOffsetCalculatorILi1EjESD_NS0_6memory12LoadWithCastILi1EEENSE_13StoreWithCastILi1EEEEEviT_T0_T2_T3_T4_T5_)
        .other          _ZN2at6native27unrolled_elementwise_kernelINS0_13AUnaryFunctorIhhbZZZNS0_22logical_or_kernel_cudaERNS_14TensorIteratorEENKUlvE0_clEvENKUlvE_clEvEUlhhE_EESt5arrayIPcLm2EELi4E23TrivialOffsetCalculatorILi1EjESD_NS0_6memory12LoadWithCastILi1EEENSE_13StoreWithCastILi1EEEEEviT_T0_T2_T3_T4_T5_,@"STO_CUDA_ENTRY STV_DEFAULT"
_ZN2at6native27unrolled_elementwise_kernelINS0_13AUnaryFunctorIhhbZZZNS0_22logical_or_kernel_cudaERNS_14TensorIteratorEENKUlvE0_clEvENKUlvE_clEvEUlhhE_EESt5arrayIPcLm2EELi4E23TrivialOffsetCalculatorILi1EjESD_NS0_6memory12LoadWithCastILi1EEENSE_13StoreWithCastILi1EEEEEviT_T0_T2_T3_T4_T5_:
.text._ZN2at6native27unrolled_elementwise_kernelINS0_13AUnaryFunctorIhhbZZZNS0_22logical_or_kernel_cudaERNS_14TensorIteratorEENKUlvE0_clEvENKUlvE_clEvEUlhhE_EESt5arrayIPcLm2EELi4E23TrivialOffsetCalculatorILi1EjESD_NS0_6memory12LoadWithCastILi1EEENSE_13StoreWithCastILi1EEEEEviT_T0_T2_T3_T4_T5_:
        /* <DEDUP_REMOVED lines=32> */
.L_x_27648:
[----:B------:R3:W5:Y:S01]  /*0200*/  LDG.E.U8 R0, desc[UR36][R6.64] ;  /* 0x0000002406007981 */ /* 0x000762000c1e1100 */
[----:B------:R-:W-:Y:S05]  /*0210*/  BRA `(.L_x_27650) ;  /* 0x0000000c00607947 */ /* 0x000fea0003800000 */
.L_x_27647:
        /* <DEDUP_REMOVED lines=8> */
.L_x_27652:
[----:B------:R1:W5:Y:S01]  /*02a0*/  LDG.E.U8 R0, desc[UR36][R6.64] ;  /* 0x0000002406007981 */ /* 0x000362000c1e1100 */
[----:B------:R-:W-:Y:S05]  /*02b0*/  BRA `(.L_x_27650) ;  /* 0x0000000c00387947 */ /* 0x000fea0003800000 */
.L_x_27651:
[----:B------:R2:W5:Y:S01]  /*02c0*/  LDG.E.U16 R0, desc[UR36][R6.64] ;  /* 0x0000002406007981 */ /* 0x000562000c1e1500 */
[----:B------:R-:W-:Y:S05]  /*02d0*/  BRA `(.L_x_27650) ;  /* 0x0000000c00307947 */ /* 0x000fea0003800000 */
.L_x_27646:
        /* <DEDUP_REMOVED lines=10> */
.L_x_27654:
[----:B------:R-:W2:Y:S02]  /*0380*/  LDG.E.U16 R4, desc[UR36][R6.64] ;  /* 0x0000002406047981 */ /* 0x000ea4000c1e1500 */
[----:B--2---:R-:W-:-:S06]  /*0390*/  HADD2.F32 R4, -RZ, R4.H0_H0 ;  /* 0x20000004ff047230 */ /* 0x004fcc0000004100 */
[----:B------:R-:W0:Y:S02]  /*03a0*/  F2I.S64.TRUNC R4, R4 ;  /* 0x0000000400047311 */ /* 0x000e24000020d900 */
[----:B0-----:R-:W-:Y:S01]  /*03b0*/  PRMT R0, R4, 0x7610, R0 ;  /* 0x0000761004007816 */ /* 0x001fe20000000000 */
[----:B------:R-:W-:Y:S06]  /*03c0*/  BRA `(.L_x_27650) ;  /* 0x0000000800f47947 */ /* 0x000fec0003800000 */
.L_x_27653:
        /* <DEDUP_REMOVED lines=10> */
.L_x_27656:
[----:B------:R-:W2:Y:S02]  /*0470*/  LDG.E.U16 R6, desc[UR36][R6.64] ;  /* 0x0000002406067981 */ /* 0x000ea4000c1e1500 */
[----:B--2---:R-:W-:-:S06]  /*0480*/  HADD2.F32 R4, -RZ, R6.H0_H0 ;  /* 0x20000006ff047230 */ /* 0x004fcc0000004100 */
[----:B------:R-:W0:Y:S02]  /*0490*/  F2I.S64.TRUNC R4, R4 ;  /* 0x0000000400047311 */ /* 0x000e24000020d900 */
[----:B0-----:R-:W-:Y:S01]  /*04a0*/  PRMT R0, R4, 0x7610, R0 ;  /* 0x0000761004007816 */ /* 0x001fe20000000000 */
[----:B------:R-:W-:Y:S06]  /*04b0*/  BRA `(.L_x_27650) ;  /* 0x0000000800b87947 */ /* 0x000fec0003800000 */
.L_x_27655:
[----:B------:R-:W2:Y:S02]  /*04c0*/  LDG.E.64 R4, desc[UR36][R6.64] ;  /* 0x0000002406047981 */ /* 0x000ea4000c1e1b00 */
[----:B--2---:R-:W0:Y:S02]  /*04d0*/  F2I.S64.F64.TRUNC R4, R4 ;  /* 0x0000000400047311 */ /* 0x004e24000030d900 */
[----:B0-----:R-:W-:Y:S01]  /*04e0*/  PRMT R0, R4, 0x7610, R0 ;  /* 0x0000761004007816 */ /* 0x001fe20000000000 */
[----:B------:R-:W-:Y:S06]  /*04f0*/  BRA `(.L_x_27650) ;  /* 0x0000000800a87947 */ /* 0x000fec0003800000 */
.L_x_27645:
        /* <DEDUP_REMOVED lines=12> */
.L_x_27659:
[----:B------:R-:W2:Y:S02]  /*05c0*/  LDG.E.64 R6, desc[UR36][R6.64] ;  /* 0x0000002406067981 */ /* 0x000ea4000c1e1b00 */
[----:B--2---:R-:W0:Y:S02]  /*05d0*/  F2I.S64.F64.TRUNC R4, R6 ;  /* 0x0000000600047311 */ /* 0x004e24000030d900 */
[----:B0-----:R-:W-:Y:S01]  /*05e0*/  PRMT R0, R4, 0x7610, R0 ;  /* 0x0000761004007816 */ /* 0x001fe20000000000 */
[----:B------:R-:W-:Y:S06]  /*05f0*/  BRA `(.L_x_27650) ;  /* 0x0000000800687947 */ /* 0x000fec0003800000 */
.L_x_27658:
        /* <DEDUP_REMOVED lines=27> */
.L_x_27661:
        /* <DEDUP_REMOVED lines=15> */
.L_x_27660:
[----:B------:R-:W2:Y:S02]  /*08a0*/  LDG.E.U16 R4, desc[UR36][R6.64] ;  /* 0x0000002406047981 */ /* 0x000ea4000c1e1500 */
[----:B--2---:R-:W-:-:S06]  /*08b0*/  IMAD.U32 R4, R4, 0x10000, RZ ;  /* 0x0001000004047824 */ /* 0x004fcc00078e00ff */
[----:B------:R-:W0:Y:S02]  /*08c0*/  F2I.S64.TRUNC R4, R4 ;  /* 0x0000000400047311 */ /* 0x000e24000020d900 */
[----:B0-----:R-:W-:Y:S01]  /*08d0*/  PRMT R0, R4, 0x7610, R0 ;  /* 0x0000761004007816 */ /* 0x001fe20000000000 */
[----:B------:R-:W-:Y:S06]  /*08e0*/  BRA `(.L_x_27650) ;  /* 0x0000000400ac7947 */ /* 0x000fec0003800000 */
.L_x_27657:
        /* <DEDUP_REMOVED lines=10> */
.L_x_27664:
        /* <DEDUP_REMOVED lines=21> */
.L_x_27668:
[----:B------:R-:W-:Y:S05]  /*0ae0*/  BSYNC.RECONVERGENT B1 ;  /* 0x0000000000017941 */ /* 0x000fea0003800200 */
.L_x_27667:
[----:B------:R-:W-:Y:S01]  /*0af0*/  IMAD.SHL.U32 R0, R0, 0x100000, RZ ;  /* 0x0010000000007824 */ /* 0x000fe200078e00ff */
[----:B------:R-:W-:-:S04]  /*0b00*/  LEA R3, R3, 0x3b800000, 0x17 ;  /* 0x3b80000003037811 */ /* 0x000fc800078eb8ff */
[----:B------:R-:W-:-:S07]  /*0b10*/  LOP3.LUT R4, R3, R0, R7, 0xfe, !PT ;  /* 0x0000000003047212 */ /* 0x000fce00078efe07 */
.L_x_27666:
[----:B------:R-:W-:Y:S05]  /*0b20*/  BSYNC.RECONVERGENT B0 ;  /* 0x0000000000007941 */ /* 0x000fea0003800200 */
.L_x_27665:
[----:B------:R-:W0:Y:S02]  /*0b30*/  F2I.S64.TRUNC R4, R4 ;  /* 0x0000000400047311 */ /* 0x000e24000020d900 */
[----:B0-----:R-:W-:Y:S01]  /*0b40*/  PRMT R0, R4, 0x7610, R0 ;  /* 0x0000761004007816 */ /* 0x001fe20000000000 */
[----:B------:R-:W-:Y:S06]  /*0b50*/  BRA `(.L_x_27650) ;  /* 0x0000000400107947 */ /* 0x000fec0003800000 */
.L_x_27663:
        /* <DEDUP_REMOVED lines=21> */
.L_x_27672:
[----:B------:R-:W-:Y:S05]  /*0cb0*/  BSYNC.RECONVERGENT B1 ;  /* 0x0000000000017941 */ /* 0x000fea0003800200 */
.L_x_27671:
[----:B------:R-:W-:Y:S01]  /*0cc0*/  IMAD.SHL.U32 R0, R0, 0x200000, RZ ;  /* 0x0020000000007824 */ /* 0x000fe200078e00ff */
[----:B------:R-:W-:-:S04]  /*0cd0*/  LEA R3, R3, 0x37800000, 0x17 ;  /* 0x3780000003037811 */ /* 0x000fc800078eb8ff */
[----:B------:R-:W-:-:S07]  /*0ce0*/  LOP3.LUT R4, R3, R0, R7, 0xfe, !PT ;  /* 0x0000000003047212 */ /* 0x000fce00078efe07 */
.L_x_27670:
[----:B------:R-:W-:Y:S05]  /*0cf0*/  BSYNC.RECONVERGENT B0 ;  /* 0x0000000000007941 */ /* 0x000fea0003800200 */
.L_x_27669:
[----:B------:R-:W0:Y:S02]  /*0d00*/  F2I.S64.TRUNC R4, R4 ;  /* 0x0000000400047311 */ /* 0x000e24000020d900 */
[----:B0-----:R-:W-:Y:S01]  /*0d10*/  PRMT R0, R4, 0x7610, R0 ;  /* 0x0000761004007816 */ /* 0x001fe20000000000 */
[----:B------:R-:W-:Y:S06]  /*0d20*/  BRA `(.L_x_27650) ;  /* 0x00000000009c7947 */ /* 0x000fec0003800000 */
.L_x_27662:
[----:B------:R-:W-:-:S09]  /*0d30*/  UISETP.NE.AND UP0, UPT, UR4, 0x1c, UPT ;  /* 0x0000001c0400788c */ /* 0x000fd2000bf05270 */
[----:B------:R-:W-:Y:S05]  /*0d40*/  BRA.U !UP0, `(.L_x_27673) ;  /* 0x0000000108907547 */ /* 0x000fea000b800000 */
[----:B------:R-:W-:-:S09]  /*0d50*/  UISETP.NE.AND UP0, UPT, UR4, 0x1d, UPT ;  /* 0x0000001d0400788c */ /* 0x000fd2000bf05270 */
[----:B------:R-:W-:Y:S05]  /*0d60*/  BRA.U !UP0, `(.L_x_27674) ;  /* 0x0000000108807547 */ /* 0x000fea000b800000 */
[----:B------:R-:W-:-:S09]  /*0d70*/  UISETP.NE.AND UP0, UPT, UR4, 0x2c, UPT ;  /* 0x0000002c0400788c */ /* 0x000fd2000bf05270 */
[----:B------:R-:W-:Y:S05]  /*0d80*/  BRA.U !UP0, `(.L_x_27675) ;  /* 0x0000000108487547 */ /* 0x000fea000b800000 */
.L_x_27649:
        /* <DEDUP_REMOVED lines=16> */
.L_x_27676:
[----:B------:R-:W-:Y:S01]  /*0e90*/  PRMT R0, RZ, 0x7610, R0 ;  /* 0x00007610ff007816 */ /* 0x000fe20000000000 */
[----:B------:R-:W-:Y:S06]  /*0ea0*/  BRA `(.L_x_27650) ;  /* 0x00000000003c7947 */ /* 0x000fec0003800000 */
.L_x_27675:
        /* <DEDUP_REMOVED lines=8> */
.L_x_27678:
[----:B------:R-:W-:Y:S05]  /*0f30*/  BSYNC.RECONVERGENT B0 ;  /* 0x0000000000007941 */ /* 0x000fea0003800200 */
.L_x_27677:
[----:B------:R-:W0:Y:S02]  /*0f40*/  F2I.S64.TRUNC R4, R4 ;  /* 0x0000000400047311 */ /* 0x000e24000020d900 */
[----:B0-----:R-:W-:Y:S01]  /*0f50*/  PRMT R0, R4, 0x7610, R0 ;  /* 0x0000761004007816 */ /* 0x001fe20000000000 */
[----:B------:R-:W-:Y:S06]  /*0f60*/  BRA `(.L_x_27650) ;  /* 0x00000000000c7947 */ /* 0x000fec0003800000 */
.L_x_27674:
[----:B------:R0:W5:Y:S01]  /*0f70*/  LDG.E.U8 R0, desc[UR36][R6.64] ;  /* 0x0000002406007981 */ /* 0x000162000c1e1100 */
[----:B------:R-:W-:Y:S05]  /*0f80*/  BRA `(.L_x_27650) ;  /* 0x0000000000047947 */ /* 0x000fea0003800000 */
.L_x_27673:
[----:B------:R0:W5:Y:S02]  /*0f90*/  LDG.E.U8 R0, desc[UR36][R6.64] ;  /* 0x0000002406007981 */ /* 0x000164000c1e1100 */
.L_x_27650:
[----:B-----5:R-:W-:Y:S01]  /*0fa0*/  LOP3.LUT P0, RZ, R0, 0xff, RZ, 0xc0, !PT ;  /* 0x000000ff00ff7812 */ /* 0x020fe2000780c0ff */
[----:B------:R-:W-:-:S03]  /*0fb0*/  VIADD R24, R2, 0x80 ;  /* 0x0000008002187836 */ /* 0x000fc60000000000 */
[----:B------:R-:W-:-:S09]  /*0fc0*/  P2R R16, PR, RZ, 0x1 ;  /* 0x00000001ff107803 */ /* 0x000fd20000000000 */
.L_x_27644:
[----:B------:R-:W-:Y:S05]  /*0fd0*/  BSYNC.RECONVERGENT B6 ;  /* 0x0000000000067941 */ /* 0x000fea0003800200 */
.L_x_27643:
        /* <DEDUP_REMOVED lines=24> */
.L_x_27684:
[----:B------:R0:W5:Y:S01]  /*1160*/  LDG.E.U8 R0, desc[UR36][R6.64] ;  /* 0x0000002406007981 */ /* 0x000162000c1e1100 */
[----:B------:R-:W-:Y:S05]  /*1170*/  BRA `(.L_x_27686) ;  /* 0x0000000c00607947 */ /* 0x000fea0003800000 */
.L_x_27683:
        /* <DEDUP_REMOVED lines=8> */
.L_x_27688:
[----:B------:R4:W5:Y:S01]  /*1200*/  LDG.E.U8 R0, desc[UR36][R6.64] ;  /* 0x0000002406007981 */ /* 0x000962000c1e1100 */
[----:B------:R-:W-:Y:S05]  /*1210*/  BRA `(.L_x_27686) ;  /* 0x0000000c00387947 */ /* 0x000fea0003800000 */
.L_x_27687:
[----:B------:R0:W5:Y:S01]  /*1220*/  LDG.E.U16 R0, desc[UR36][R6.64] ;  /* 0x0000002406007981 */ /* 0x000162000c1e1500 */
[----:B------:R-:W-:Y:S05]  /*1230*/  BRA `(.L_x_27686) ;  /* 0x0000000c00307947 */ /* 0x000fea0003800000 */
.L_x_27682:
        /* <DEDUP_REMOVED lines=10> */
.L_x_27690:
[----:B------:R-:W2:Y:S02]  /*12e0*/  LDG.E.U16 R4, desc[UR36][R6.64] ;  /* 0x0000002406047981 */ /* 0x000ea4000c1e1500 */
[----:B--2---:R-:W-:-:S06]  /*12f0*/  HADD2.F32 R4, -RZ, R4.H0_H0 ;  /* 0x20000004ff047230 */ /* 0x004fcc0000004100 */
[----:B------:R-:W0:Y:S02]  /*1300*/  F2I.S64.TRUNC R4, R4 ;  /* 0x0000000400047311 */ /* 0x000e24000020d900 */
[----:B0-----:R-:W-:Y:S01]  /*1310*/  PRMT R0, R4, 0x7610, R0 ;  /* 0x0000761004007816 */ /* 0x001fe20000000000 */
[----:B------:R-:W-:Y:S06]  /*1320*/  BRA `(.L_x_27686) ;  /* 0x0000000800f47947 */ /* 0x000fec0003800000 */
.L_x_27689:
        /* <DEDUP_REMOVED lines=10> */
.L_x_27692:
[----:B------:R-:W2:Y:S02]  /*13d0*/  LDG.E.U16 R6, desc[UR36][R6.64] ;  /* 0x0000002406067981 */ /* 0x000ea4000c1e1500 */
[----:B--2---:R-:W-:-:S06]  /*13e0*/  HADD2.F32 R4, -RZ, R6.H0_H0 ;  /* 0x20000006ff047230 */ /* 0x004fcc0000004100 */
[----:B------:R-:W0:Y:S02]  /*13f0*/  F2I.S64.TRUNC R4, R4 ;  /* 0x0000000400047311 */ /* 0x000e24000020d900 */
[----:B0-----:R-:W-:Y:S01]  /*1400*/  PRMT R0, R4, 0x7610, R0 ;  /* 0x0000761004007816 */ /* 0x001fe20000000000 */
[----:B------:R-:W-:Y:S06]  /*1410*/  BRA `(.L_x_27686) ;  /* 0x0000000800b87947 */ /* 0x000fec0003800000 */
.L_x_27691:
[----:B------:R-:W2:Y:S02]  /*1420*/  LDG.E.64 R4, desc[UR36][R6.64] ;  /* 0x0000002406047981 */ /* 0x000ea4000c1e1b00 */
[----:B--2---:R-:W0:Y:S02]  /*1430*/  F2I.S64.F64.TRUNC R4, R4 ;  /* 0x0000000400047311 */ /* 0x004e24000030d900 */
[----:B0-----:R-:W-:Y:S01]  /*1440*/  PRMT R0, R4, 0x7610, R0 ;  /* 0x0000761004007816 */ /* 0x001fe20000000000 */
[----:B------:R-:W-:Y:S06]  /*1450*/  BRA `(.L_x_27686) ;  /* 0x0000000800a87947 */ /* 0x000fec0003800000 */
.L_x_27681:
        /* <DEDUP_REMOVED lines=12> */
.L_x_27695:
[----:B------:R-:W2:Y:S02]  /*1520*/  LDG.E.64 R6, desc[UR36][R6.64] ;  /* 0x0000002406067981 */ /* 0x000ea4000c1e1b00 */
[----:B--2---:R-:W0:Y:S02]  /*1530*/  F2I.S64.F64.TRUNC R4, R6 ;  /* 0x0000000600047311 */ /* 0x004e24000030d900 */
[----:B0-----:R-:W-:Y:S01]  /*1540*/  PRMT R0, R4, 0x7610, R0 ;  /* 0x0000761004007816 */ /* 0x001fe20000000000 */
[----:B------:R-:W-:Y:S06]  /*1550*/  BRA `(.L_x_27686) ;  /* 0x0000000800687947 */ /* 0x000fec0003800000 */
.L_x_27694:
        /* <DEDUP_REMOVED lines=27> */
.L_x_27697:
        /* <DEDUP_REMOVED lines=15> */
.L_x_27696:
[----:B------:R-:W2:Y:S02]  /*1800*/  LDG.E.U16 R4, desc[UR36][R6.64] ;  /* 0x0000002406047981 */ /* 0x000ea4000c1e1500 */
[----:B--2---:R-:W-:-:S06]  /*1810*/  IMAD.U32 R4, R4, 0x10000, RZ ;  /* 0x0001000004047824 */ /* 0x004fcc00078e00ff */
[----:B------:R-:W0:Y:S02]  /*1820*/  F2I.S64.TRUNC R4, R4 ;  /* 0x0000000400047311 */ /* 0x000e24000020d900 */
[----:B0-----:R-:W-:Y:S01]  /*1830*/  PRMT R0, R4, 0x7610, R0 ;  /* 0x0000761004007816 */ /* 0x001fe20000000000 */
[----:B------:R-:W-:Y:S06]  /*1840*/  BRA `(.L_x_27686) ;  /* 0x0000000400ac7947 */ /* 0x000fec0003800000 */
.L_x_27693:
        /* <DEDUP_REMOVED lines=10> */
.L_x_27700:
        /* <DEDUP_REMOVED lines=21> */
.L_x_27704:
[----:B------:R-:W-:Y:S05]  /*1a40*/  BSYNC.RECONVERGENT B1 ;  /* 0x0000000000017941 */ /* 0x000fea0003800200 */
.L_x_27703:
[----:B------:R-:W-:Y:S01]  /*1a50*/  IMAD.SHL.U32 R0, R0, 0x100000, RZ ;  /* 0x0010000000007824 */ /* 0x000fe200078e00ff */
[----:B------:R-:W-:-:S04]  /*1a60*/  LEA R3, R3, 0x3b800000, 0x17 ;  /* 0x3b80000003037811 */ /* 0x000fc800078eb8ff */
[----:B------:R-:W-:-:S07]  /*1a70*/  LOP3.LUT R4, R3, R0, R7, 0xfe, !PT ;  /* 0x0000000003047212 */ /* 0x000fce00078efe07 */
.L_x_27702:
[----:B------:R-:W-:Y:S05]  /*1a80*/  BSYNC.RECONVERGENT B0 ;  /* 0x0000000000007941 */ /* 0x000fea0003800200 */
.L_x_27701:
[----:B------:R-:W0:Y:S02]  /*1a90*/  F2I.S64.TRUNC R4, R4 ;  /* 0x0000000400047311 */ /* 0x000e24000020d900 */
[----:B0-----:R-:W-:Y:S01]  /*1aa0*/  PRMT R0, R4, 0x7610, R0 ;  /* 0x0000761004007816 */ /* 0x001fe20000000000 */
[----:B------:R-:W-:Y:S06]  /*1ab0*/  BRA `(.L_x_27686) ;  /* 0x0000000400107947 */ /* 0x000fec0003800000 */
.L_x_27699:
        /* <DEDUP_REMOVED lines=21> */
.L_x_27708:
[----:B------:R-:W-:Y:S05]  /*1c10*/  BSYNC.RECONVERGENT B1 ;  /* 0x0000000000017941 */ /* 0x000fea0003800200 */
.L_x_27707:
[----:B------:R-:W-:Y:S01]  /*1c20*/  IMAD.SHL.U32 R0, R0, 0x200000, RZ ;  /* 0x0020000000007824 */ /* 0x000fe200078e00ff */
[----:B------:R-:W-:-:S04]  /*1c30*/  LEA R3, R3, 0x37800000, 0x17 ;  /* 0x3780000003037811 */ /* 0x000fc800078eb8ff */
[----:B------:R-:W-:-:S07]  /*1c40*/  LOP3.LUT R4, R3, R0, R7, 0xfe, !PT ;  /* 0x0000000003047212 */ /* 0x000fce00078efe07 */
.L_x_27706:
[----:B------:R-:W-:Y:S05]  /*1c50*/  BSYNC.RECONVERGENT B0 ;  /* 0x0000000000007941 */ /* 0x000fea0003800200 */
.L_x_27705:
[----:B------:R-:W0:Y:S02]  /*1c60*/  F2I.S64.TRUNC R4, R4 ;  /* 0x0000000400047311 */ /* 0x000e24000020d900 */
[----:B0-----:R-:W-:Y:S01]  /*1c70*/  PRMT R0, R4, 0x7610, R0 ;  /* 0x0000761004007816 */ /* 0x001fe20000000000 */
[----:B------:R-:W-:Y:S06]  /*1c80*/  BRA `(.L_x_27686) ;  /* 0x00000000009c7947 */ /* 0x000fec0003800000 */
.L_x_27698:
        /* <DEDUP_REMOVED lines=14> */
.L_x_27712:
[----:B------:R-:W-:Y:S05]  /*1d70*/  BSYNC.RECONVERGENT B0 ;  /* 0x0000000000007941 */ /* 0x000fea0003800200 */
.L_x_27711:
[----:B------:R-:W0:Y:S02]  /*1d80*/  F2I.S64.TRUNC R4, R4 ;  /* 0x0000000400047311 */ /* 0x000e24000020d900 */
[----:B0-----:R-:W-:Y:S01]  /*1d90*/  PRMT R0, R4, 0x7610, R0 ;  /* 0x0000761004007816 */ /* 0x001fe20000000000 */
[----:B------:R-:W-:Y:S06]  /*1da0*/  BRA `(.L_x_27686) ;  /* 0x0000000000547947 */ /* 0x000fec0003800000 */
.L_x_27685:
        /* <DEDUP_REMOVED lines=16> */
.L_x_27713:
[----:B------:R-:W-:Y:S01]  /*1eb0*/  PRMT R0, RZ, 0x7610, R0 ;  /* 0x00007610ff007816 */ /* 0x000fe20000000000 */
[----:B------:R-:W-:Y:S06]  /*1ec0*/  BRA `(.L_x_27686) ;  /* 0x00000000000c7947 */ /* 0x000fec0003800000 */
.L_x_27710:
[----:B------:R1:W5:Y:S01]  /*1ed0*/  LDG.E.U8 R0, desc[UR36][R6.64] ;  /* 0x0000002406007981 */ /* 0x000362000c1e1100 */
[----:B------:R-:W-:Y:S05]  /*1ee0*/  BRA `(.L_x_27686) ;  /* 0x0000000000047947 */ /* 0x000fea0003800000 */
.L_x_27709:
[----:B------:R0:W5:Y:S02]  /*1ef0*/  LDG.E.U8 R0, desc[UR36][R6.64] ;  /* 0x0000002406007981 */ /* 0x000164000c1e1100 */
.L_x_27686:
[----:B-----5:R-:W-:Y:S01]  /*1f00*/  LOP3.LUT P0, RZ, R0, 0xff, RZ, 0xc0, !PT ;  /* 0x000000ff00ff7812 */ /* 0x020fe2000780c0ff */
[----:B------:R-:W-:-:S03]  /*1f10*/  VIADD R24, R24, 0x80 ;  /* 0x0000008018187836 */ /* 0x000fc60000000000 */
[----:B------:R-:W-:-:S09]  /*1f20*/  P2R R17, PR, RZ, 0x1 ;  /* 0x00000001ff117803 */ /* 0x000fd20000000000 */
.L_x_27680:
[----:B------:R-:W-:Y:S05]  /*1f30*/  BSYNC.RECONVERGENT B6 ;  /* 0x0000000000067941 */ /* 0x000fea0003800200 */
.L_x_27679:
        /* <DEDUP_REMOVED lines=24> */
.L_x_27719:
[----:B------:R0:W5:Y:S01]  /*20c0*/  LDG.E.U8 R0, desc[UR36][R6.64] ;  /* 0x0000002406007981 */ /* 0x000162000c1e1100 */
[----:B------:R-:W-:Y:S05]  /*20d0*/  BRA `(.L_x_27721) ;  /* 0x0000000c00607947 */ /* 0x000fea0003800000 */
.L_x_27718:
        /* <DEDUP_REMOVED lines=8> */
.L_x_27723:
[----:B------:R3:W5:Y:S01]  /*2160*/  LDG.E.U8 R0, desc[UR36][R6.64] ;  /* 0x0000002406007981 */ /* 0x000762000c1e1100 */
[----:B------:R-:W-:Y:S05]  /*2170*/  BRA `(.L_x_27721) ;  /* 0x0000000c00387947 */ /* 0x000fea0003800000 */
.L_x_27722:
[----:B------:R0:W5:Y:S01]  /*2180*/  LDG.E.U16 R0, desc[UR36][R6.64] ;  /* 0x0000002406007981 */ /* 0x000162000c1e1500 */
[----:B------:R-:W-:Y:S05]  /*2190*/  BRA `(.L_x_27721) ;  /* 0x0000000c00307947 */ /* 0x000fea0003800000 */
.L_x_27717:
        /* <DEDUP_REMOVED lines=10> */
.L_x_27725:
[----:B------:R-:W2:Y:S02]  /*2240*/  LDG.E.U16 R4, desc[UR36][R6.64] ;  /* 0x0000002406047981 */ /* 0x000ea4000c1e1500 */
[----:B--2---:R-:W-:-:S06]  /*2250*/  HADD2.F32 R4, -RZ, R4.H0_H0 ;  /* 0x20000004ff047230 */ /* 0x004fcc0000004100 */
[----:B------:R-:W0:Y:S02]  /*2260*/  F2I.S64.TRUNC R4, R4 ;  /* 0x0000000400047311 */ /* 0x000e24000020d900 */
[----:B0-----:R-:W-:Y:S01]  /*2270*/  PRMT R0, R4, 0x7610, R0 ;  /* 0x0000761004007816 */ /* 0x001fe20000000000 */
[----:B------:R-:W-:Y:S06]  /*2280*/  BRA `(.L_x_27721) ;  /* 0x0000000800f47947 */ /* 0x000fec0003800000 */
.L_x_27724:
        /* <DEDUP_REMOVED lines=10> */
.L_x_27727:
[----:B------:R-:W2:Y:S02]  /*2330*/  LDG.E.U16 R6, desc[UR36][R6.64] ;  /* 0x0000002406067981 */ /* 0x000ea4000c1e1500 */
[----:B--2---:R-:W-:-:S06]  /*2340*/  HADD2.F32 R4, -RZ, R6.H0_H0 ;  /* 0x20000006ff047230 */ /* 0x004fcc0000004100 */
[----:B------:R-:W0:Y:S02]  /*2350*/  F2I.S64.TRUNC R4, R4 ;  /* 0x0000000400047311 */ /* 0x000e24000020d900 */
[----:B0-----:R-:W-:Y:S01]  /*2360*/  PRMT R0, R4, 0x7610, R0 ;  /* 0x0000761004007816 */ /* 0x001fe20000000000 */
[----:B------:R-:W-:Y:S06]  /*2370*/  BRA `(.L_x_27721) ;  /* 0x0000000800b87947 */ /* 0x000fec0003800000 */
.L_x_27726:
[----:B------:R-:W2:Y:S02]  /*2380*/  LDG.E.64 R4, desc[UR36][R6.64] ;  /* 0x0000002406047981 */ /* 0x000ea4000c1e1b00 */
[----:B--2---:R-:W0:Y:S02]  /*2390*/  F2I.S64.F64.TRUNC R4, R4 ;  /* 0x0000000400047311 */ /* 0x004e24000030d900 */
[----:B0-----:R-:W-:Y:S01]  /*23a0*/  PRMT R0, R4, 0x7610, R0 ;  /* 0x0000761004007816 */ /* 0x001fe20000000000 */
[----:B------:R-:W-:Y:S06]  /*23b0*/  BRA `(.L_x_27721) ;  /* 0x0000000800a87947 */ /* 0x000fec0003800000 */
.L_x_27716:
        /* <DEDUP_REMOVED lines=12> */
.L_x_27730:
[----:B------:R-:W2:Y:S02]  /*2480*/  LDG.E.64 R6, desc[UR36][R6.64] ;  /* 0x0000002406067981 */ /* 0x000ea4000c1e1b00 */
[----:B--2---:R-:W0:Y:S02]  /*2490*/  F2I.S64.F64.TRUNC R4, R6 ;  /* 0x0000000600047311 */ /* 0x004e24000030d900 */
[----:B0-----:R-:W-:Y:S01]  /*24a0*/  PRMT R0, R4, 0x7610, R0 ;  /* 0x0000761004007816 */ /* 0x001fe20000000000 */
[----:B------:R-:W-:Y:S06]  /*24b0*/  BRA `(.L_x_27721) ;  /* 0x0000000800687947 */ /* 0x000fec0003800000 */
.L_x_27729:
        /* <DEDUP_REMOVED lines=27> */
.L_x_27732:
        /* <DEDUP_REMOVED lines=15> */
.L_x_27731:
[----:B------:R-:W2:Y:S02]  /*2760*/  LDG.E.U16 R4, desc[UR36][R6.64] ;  /* 0x0000002406047981 */ /* 0x000ea4000c1e1500 */
[----:B--2---:R-:W-:-:S06]  /*2770*/  IMAD.U32 R4, R4, 0x10000, RZ ;  /* 0x0001000004047824 */ /* 0x004fcc00078e00ff */
[----:B------:R-:W0:Y:S02]  /*2780*/  F2I.S64.TRUNC R4, R4 ;  /* 0x0000000400047311 */ /* 0x000e24000020d900 */
[----:B0-----:R-:W-:Y:S01]  /*2790*/  PRMT R0, R4, 0x7610, R0 ;  /* 0x0000761004007816 */ /* 0x001fe20000000000 */
[----:B------:R-:W-:Y:S06]  /*27a0*/  BRA `(.L_x_27721) ;  /* 0x0000000400ac7947 */ /* 0x000fec0003800000 */
.L_x_27728:
        /* <DEDUP_REMOVED lines=10> */
.L_x_27735:
        /* <DEDUP_REMOVED lines=21> */
.L_x_27739:
[----:B------:R-:W-:Y:S05]  /*29a0*/  BSYNC.RECONVERGENT B1 ;  /* 0x0000000000017941 */ /* 0x000fea0003800200 */
.L_x_27738:
[----:B------:R-:W-:Y:S01]  /*29b0*/  IMAD.SHL.U32 R0, R0, 0x100000, RZ ;  /* 0x0010000000007824 */ /* 0x000fe200078e00ff */
[----:B------:R-:W-:-:S04]  /*29c0*/  LEA R3, R3, 0x3b800000, 0x17 ;  /* 0x3b80000003037811 */ /* 0x000fc800078eb8ff */
[----:B------:R-:W-:-:S07]  /*29d0*/  LOP3.LUT R4, R3, R0, R7, 0xfe, !PT ;  /* 0x0000000003047212 */ /* 0x000fce00078efe07 */
.L_x_27737:
[----:B------:R-:W-:Y:S05]  /*29e0*/  BSYNC.RECONVERGENT B0 ;  /* 0x0000000000007941 */ /* 0x000fea0003800200 */
.L_x_27736:
[----:B------:R-:W0:Y:S02]  /*29f0*/  F2I.S64.TRUNC R4, R4 ;  /* 0x0000000400047311 */ /* 0x000e24000020d900 */
[----:B0-----:R-:W-:Y:S01]  /*2a00*/  PRMT R0, R4, 0x7610, R0 ;  /* 0x0000761004007816 */ /* 0x001fe20000000000 */
[----:B------:R-:W-:Y:S06]  /*2a10*/  BRA `(.L_x_27721) ;  /* 0x0000000400107947 */ /* 0x000fec0003800000 */
.L_x_27734:
        /* <DEDUP_REMOVED lines=21> */
.L_x_27743:
[----:B------:R-:W-:Y:S05]  /*2b70*/  BSYNC.RECONVERGENT B1 ;  /* 0x0000000000017941 */ /* 0x000fea0003800200 */
.L_x_27742:
[----:B------:R-:W-:Y:S01]  /*2b80*/  IMAD.SHL.U32 R0, R0, 0x200000, RZ ;  /* 0x0020000000007824 */ /* 0x000fe200078e00ff */
[----:B------:R-:W-:-:S04]  /*2b90*/  LEA R3, R3, 0x37800000, 0x17 ;  /* 0x3780000003037811 */ /* 0x000fc800078eb8ff */
[----:B------:R-:W-:-:S07]  /*2ba0*/  LOP3.LUT R4, R3, R0, R7, 0xfe, !PT ;  /* 0x0000000003047212 */ /* 0x000fce00078efe07 */
.L_x_27741:
[----:B------:R-:W-:Y:S05]  /*2bb0*/  BSYNC.RECONVERGENT B0 ;  /* 0x0000000000007941 */ /* 0x000fea0003800200 */
.L_x_27740:
[----:B------:R-:W0:Y:S02]  /*2bc0*/  F2I.S64.TRUNC R4, R4 ;  /* 0x0000000400047311 */ /* 0x000e24000020d900 */
[----:B0-----:R-:W-:Y:S01]  /*2bd0*/  PRMT R0, R4, 0x7610, R0 ;  /* 0x0000761004007816 */ /* 0x001fe20000000000 */
[----:B------:R-:W-:Y:S06]  /*2be0*/  BRA `(.L_x_27721) ;  /* 0x00000000009c7947 */ /* 0x000fec0003800000 */
.L_x_27733:
        /* <DEDUP_REMOVED lines=14> */
.L_x_27747:
[----:B------:R-:W-:Y:S05]  /*2cd0*/  BSYNC.RECONVERGENT B0 ;  /* 0x0000000000007941 */ /* 0x000fea0003800200 */
.L_x_27746:
[----:B------:R-:W0:Y:S02]  /*2ce0*/  F2I.S64.TRUNC R4, R4 ;  /* 0x0000000400047311 */ /* 0x000e24000020d900 */
[----:B0-----:R-:W-:Y:S01]  /*2cf0*/  PRMT R0, R4, 0x7610, R0 ;  /* 0x0000761004007816 */ /* 0x001fe20000000000 */
[----:B------:R-:W-:Y:S06]  /*2d00*/  BRA `(.L_x_27721) ;  /* 0x0000000000547947 */ /* 0x000fec0003800000 */
.L_x_27720:
        /* <DEDUP_REMOVED lines=16> */
.L_x_27748:
[----:B------:R-:W-:Y:S01]  /*2e10*/  PRMT R0, RZ, 0x7610, R0 ;  /* 0x00007610ff007816 */ /* 0x000fe20000000000 */
[----:B------:R-:W-:Y:S06]  /*2e20*/  BRA `(.L_x_27721) ;  /* 0x00000000000c7947 */ /* 0x000fec0003800000 */
.L_x_27745:
[----:B------:R2:W5:Y:S01]  /*2e30*/  LDG.E.U8 R0, desc[UR36][R6.64] ;  /* 0x0000002406007981 */ /* 0x000562000c1e1100 */
[----:B------:R-:W-:Y:S05]  /*2e40*/  BRA `(.L_x_27721) ;  /* 0x0000000000047947 */ /* 0x000fea0003800000 */
.L_x_27744:
[----:B------:R1:W5:Y:S02]  /*2e50*/  LDG.E.U8 R0, desc[UR36][R6.64] ;  /* 0x0000002406007981 */ /* 0x000364000c1e1100 */
.L_x_27721:
[----:B-----5:R-:W-:Y:S01]  /*2e60*/  LOP3.LUT P0, RZ, R0, 0xff, RZ, 0xc0, !PT ;  /* 0x000000ff00ff7812 */ /* 0x020fe2000780c0ff */
[----:B------:R-:W-:-:S03]  /*2e70*/  VIADD R24, R24, 0x80 ;  /* 0x0000008018187836 */ /* 0x000fc60000000000 */
[----:B------:R-:W-:-:S09]  /*2e80*/  P2R R22, PR, RZ, 0x1 ;  /* 0x00000001ff167803 */ /* 0x000fd20000000000 */
.L_x_27715:
[----:B------:R-:W-:Y:S05]  /*2e90*/  BSYNC.RECONVERGENT B6 ;  /* 0x0000000000067941 */ /* 0x000fea0003800200 */
.L_x_27714:
        /* <DEDUP_REMOVED lines=24> */
.L_x_27754:
[----:B------:R0:W5:Y:S01]  /*3020*/  LDG.E.U8 R0, desc[UR36][R6.64] ;  /* 0x0000002406007981 */ /* 0x000162000c1e1100 */
[----:B------:R-:W-:Y:S05]  /*3030*/  BRA `(.L_x_27756) ;  /* 0x0000000c00607947 */ /* 0x000fea0003800000 */
.L_x_27753:
        /* <DEDUP_REMOVED lines=8> */
.L_x_27758:
[----:B------:R4:W5:Y:S01]  /*30c0*/  LDG.E.U8 R0, desc[UR36][R6.64] ;  /* 0x0000002406007981 */ /* 0x000962000c1e1100 */
[----:B------:R-:W-:Y:S05]  /*30d0*/  BRA `(.L_x_27756) ;  /* 0x0000000c00387947 */ /* 0x000fea0003800000 */
.L_x_27757:
[----:B------:R3:W5:Y:S01]  /*30e0*/  LDG.E.U16 R0, desc[UR36][R6.64] ;  /* 0x0000002406007981 */ /* 0x000762000c1e1500 */
[----:B------:R-:W-:Y:S05]  /*30f0*/  BRA `(.L_x_27756) ;  /* 0x0000000c00307947 */ /* 0x000fea0003800000 */
.L_x_27752:
        /* <DEDUP_REMOVED lines=10> */
.L_x_27760:
[----:B------:R-:W2:Y:S02]  /*31a0*/  LDG.E.U16 R4, desc[UR36][R6.64] ;  /* 0x0000002406047981 */ /* 0x000ea4000c1e1500 */
[----:B--2---:R-:W-:-:S06]  /*31b0*/  HADD2.F32 R4, -RZ, R4.H0_H0 ;  /* 0x20000004ff047230 */ /* 0x004fcc0000004100 */
[----:B------:R-:W0:Y:S02]  /*31c0*/  F2I.S64.TRUNC R4, R4 ;  /* 0x0000000400047311 */ /* 0x000e24000020d900 */
[----:B0-----:R-:W-:Y:S01]  /*31d0*/  PRMT R0, R4, 0x7610, R0 ;  /* 0x0000761004007816 */ /* 0x001fe20000000000 */
[----:B------:R-:W-:Y:S06]  /*31e0*/  BRA `(.L_x_27756) ;  /* 0x0000000800f47947 */ /* 0x000fec0003800000 */
.L_x_27759:
        /* <DEDUP_REMOVED lines=10> */
.L_x_27762:
[----:B------:R-:W2:Y:S02]  /*3290*/  LDG.E.U16 R6, desc[UR36][R6.64] ;  /* 0x0000002406067981 */ /* 0x000ea4000c1e1500 */
[----:B--2---:R-:W-:-:S06]  /*32a0*/  HADD2.F32 R4, -RZ, R6.H0_H0 ;  /* 0x20000006ff047230 */ /* 0x004fcc0000004100 */
[----:B------:R-:W0:Y:S02]  /*32b0*/  F2I.S64.TRUNC R4, R4 ;  /* 0x0000000400047311 */ /* 0x000e24000020d900 */
[----:B0-----:R-:W-:Y:S01]  /*32c0*/  PRMT R0, R4, 0x7610, R0 ;  /* 0x0000761004007816 */ /* 0x001fe20000000000 */
[----:B------:R-:W-:Y:S06]  /*32d0*/  BRA `(.L_x_27756) ;  /* 0x0000000800b87947 */ /* 0x000fec0003800000 */
.L_x_27761:
[----:B------:R-:W2:Y:S02]  /*32e0*/  LDG.E.64 R4, desc[UR36][R6.64] ;  /* 0x0000002406047981 */ /* 0x000ea4000c1e1b00 */
[----:B--2---:R-:W0:Y:S02]  /*32f0*/  F2I.S64.F64.TRUNC R4, R4 ;  /* 0x0000000400047311 */ /* 0x004e24000030d900 */
[----:B0-----:R-:W-:Y:S01]  /*3300*/  PRMT R0, R4, 0x7610, R0 ;  /* 0x0000761004007816 */ /* 0x001fe20000000000 */
[----:B------:R-:W-:Y:S06]  /*3310*/  BRA `(.L_x_27756) ;  /* 0x0000000800a87947 */ /* 0x000fec0003800000 */
.L_x_27751:
        /* <DEDUP_REMOVED lines=12> */
.L_x_27765:
[----:B------:R-:W2:Y:S02]  /*33e0*/  LDG.E.64 R6, desc[UR36][R6.64] ;  /* 0x0000002406067981 */ /* 0x000ea4000c1e1b00 */
[----:B--2---:R-:W0:Y:S02]  /*33f0*/  F2I.S64.F64.TRUNC R4, R6 ;  /* 0x0000000600047311 */ /* 0x004e24000030d900 */
[----:B0-----:R-:W-:Y:S01]  /*3400*/  PRMT R0, R4, 0x7610, R0 ;  /* 0x0000761004007816 */ /* 0x001fe20000000000 */
[----:B------:R-:W-:Y:S06]  /*3410*/  BRA `(.L_x_27756) ;  /* 0x0000000800687947 */ /* 0x000fec0003800000 */
.L_x_27764:
        /* <DEDUP_REMOVED lines=27> */
.L_x_27767:
        /* <DEDUP_REMOVED lines=15> */
.L_x_27766:
[----:B------:R-:W2:Y:S02]  /*36c0*/  LDG.E.U16 R4, desc[UR36][R6.64] ;  /* 0x0000002406047981 */ /* 0x000ea4000c1e1500 */
[----:B--2---:R-:W-:-:S06]  /*36d0*/  IMAD.U32 R4, R4, 0x10000, RZ ;  /* 0x0001000004047824 */ /* 0x004fcc00078e00ff */
[----:B------:R-:W0:Y:S02]  /*36e0*/  F2I.S64.TRUNC R4, R4 ;  /* 0x0000000400047311 */ /* 0x000e24000020d900 */
[----:B0-----:R-:W-:Y:S01]  /*36f0*/  PRMT R0, R4, 0x7610, R0 ;  /* 0x0000761004007816 */ /* 0x001fe20000000000 */
[----:B------:R-:W-:Y:S06]  /*3700*/  BRA `(.L_x_27756) ;  /* 0x0000000400ac7947 */ /* 0x000fec0003800000 */
.L_x_27763:
        /* <DEDUP_REMOVED lines=10> */
.L_x_27770:
        /* <DEDUP_REMOVED lines=21> */
.L_x_27774:
[----:B------:R-:W-:Y:S05]  /*3900*/  BSYNC.RECONVERGENT B1 ;  /* 0x0000000000017941 */ /* 0x000fea0003800200 */
.L_x_27773:
[----:B------:R-:W-:Y:S01]  /*3910*/  IMAD.SHL.U32 R0, R0, 0x100000, RZ ;  /* 0x0010000000007824 */ /* 0x000fe200078e00ff */
[----:B------:R-:W-:-:S04]  /*3920*/  LEA R3, R3, 0x3b800000, 0x17 ;  /* 0x3b80000003037811 */ /* 0x000fc800078eb8ff */
[----:B------:R-:W-:-:S07]  /*3930*/  LOP3.LUT R4, R3, R0, R7, 0xfe, !PT ;  /* 0x0000000003047212 */ /* 0x000fce00078efe07 */
.L_x_27772:
[----:B------:R-:W-:Y:S05]  /*3940*/  BSYNC.RECONVERGENT B0 ;  /* 0x0000000000007941 */ /* 0x000fea0003800200 */
.L_x_27771:
[----:B------:R-:W0:Y:S02]  /*3950*/  F2I.S64.TRUNC R4, R4 ;  /* 0x0000000400047311 */ /* 0x000e24000020d900 */
[----:B0-----:R-:W-:Y:S01]  /*3960*/  PRMT R0, R4, 0x7610, R0 ;  /* 0x0000761004007816 */ /* 0x001fe20000000000 */
[----:B------:R-:W-:Y:S06]  /*3970*/  BRA `(.L_x_27756) ;  /* 0x0000000400107947 */ /* 0x000fec0003800000 */
.L_x_27769:
        /* <DEDUP_REMOVED lines=21> */
.L_x_27778:
[----:B------:R-:W-:Y:S05]  /*3ad0*/  BSYNC.RECONVERGENT B1 ;  /* 0x0000000000017941 */ /* 0x000fea0003800200 */
.L_x_27777:
[----:B------:R-:W-:Y:S01]  /*3ae0*/  IMAD.SHL.U32 R0, R0, 0x200000, RZ ;  /* 0x0020000000007824 */ /* 0x000fe200078e00ff */
[----:B------:R-:W-:-:S04]  /*3af0*/  LEA R3, R3, 0x37800000, 0x17 ;  /* 0x3780000003037811 */ /* 0x000fc800078eb8ff */
[----:B------:R-:W-:-:S07]  /*3b00*/  LOP3.LUT R4, R3, R0, R7, 0xfe, !PT ;  /* 0x0000000003047212 */ /* 0x000fce00078efe07 */
.L_x_27776:
[----:B------:R-:W-:Y:S05]  /*3b10*/  BSYNC.RECONVERGENT B0 ;  /* 0x0000000000007941 */ /* 0x000fea0003800200 */
.L_x_27775:
[----:B------:R-:W0:Y:S02]  /*3b20*/  F2I.S64.TRUNC R4, R4 ;  /* 0x0000000400047311 */ /* 0x000e24000020d900 */
[----:B0-----:R-:W-:Y:S01]  /*3b30*/  PRMT R0, R4, 0x7610, R0 ;  /* 0x0000761004007816 */ /* 0x001fe20000000000 */
[----:B------:R-:W-:Y:S06]  /*3b40*/  BRA `(.L_x_27756) ;  /* 0x00000000009c7947 */ /* 0x000fec0003800000 */
.L_x_27768:
        /* <DEDUP_REMOVED lines=14> */
.L_x_27782:
[----:B------:R-:W-:Y:S05]  /*3c30*/  BSYNC.RECONVERGENT B0 ;  /* 0x0000000000007941 */ /* 0x000fea0003800200 */
.L_x_27781:
[----:B------:R-:W0:Y:S02]  /*3c40*/  F2I.S64.TRUNC R4, R4 ;  /* 0x0000000400047311 */ /* 0x000e24000020d900 */
[----:B0-----:R-:W-:Y:S01]  /*3c50*/  PRMT R0, R4, 0x7610, R0 ;  /* 0x0000761004007816 */ /* 0x001fe20000000000 */
[----:B------:R-:W-:Y:S06]  /*3c60*/  BRA `(.L_x_27756) ;  /* 0x0000000000547947 */ /* 0x000fec0003800000 */
.L_x_27755:
        /* <DEDUP_REMOVED lines=16> */
.L_x_27783:
[----:B------:R-:W-:Y:S01]  /*3d70*/  PRMT R0, RZ, 0x7610, R0 ;  /* 0x00007610ff007816 */ /* 0x000fe20000000000 */
[----:B------:R-:W-:Y:S06]  /*3d80*/  BRA `(.L_x_27756) ;  /* 0x00000000000c7947 */ /* 0x000fec0003800000 */
.L_x_27780:
[----:B------:R2:W5:Y:S01]  /*3d90*/  LDG.E.U8 R0, desc[UR36][R6.64] ;  /* 0x0000002406007981 */ /* 0x000562000c1e1100 */
[----:B------:R-:W-:Y:S05]  /*3da0*/  BRA `(.L_x_27756) ;  /* 0x0000000000047947 */ /* 0x000fea0003800000 */
.L_x_27779:
[----:B------:R1:W5:Y:S02]  /*3db0*/  LDG.E.U8 R0, desc[UR36][R6.64] ;  /* 0x0000002406007981 */ /* 0x000364000c1e1100 */
.L_x_27756:
[----:B-----5:R-:W-:-:S13]  /*3dc0*/  LOP3.LUT P0, RZ, R0, 0xff, RZ, 0xc0, !PT ;  /* 0x000000ff00ff7812 */ /* 0x020fda000780c0ff */
.L_x_27750:
[----:B------:R-:W-:Y:S05]  /*3dd0*/  BSYNC.RECONVERGENT B6 ;  /* 0x0000000000067941 */ /* 0x000fea0003800200 */
.L_x_27749:
[----:B------:R-:W-:Y:S01]  /*3de0*/  ISETP.NE.AND P2, PT, R17, RZ, PT ;  /* 0x000000ff1100720c */ /* 0x000fe20003f45270 */
[----:B------:R-:W-:Y:S01]  /*3df0*/  BSSY.RECONVERGENT B8, `(.L_x_27784) ;  /* 0x00002a5000087945 */ /* 0x000fe20003800200 */
[----:B------:R-:W1:Y:S01]  /*3e00*/  LDC.U8 R17, c[0x0][0x3a4] ;  /* 0x0000e900ff117b82 */ /* 0x000e620000000000 */
[----:B------:R-:W-:Y:S02]  /*3e10*/  ISETP.GE.AND P4, PT, R2, R19, PT ;  /* 0x000000130200720c */ /* 0x000fe40003f86270 */
[----:B------:R-:W-:Y:S01]  /*3e20*/  BSSY.RELIABLE B7, `(.L_x_27785) ;  /* 0x00001c7000077945 */ /* 0x000fe20003800100 */
[----:B------:R-:W-:Y:S02]  /*3e30*/  ISETP.NE.AND P1, PT, R16, RZ, PT ;  /* 0x000000ff1000720c */ /* 0x000fe40003f25270 */
[----:B------:R-:W-:Y:S02]  /*3e40*/  ISETP.NE.AND P3, PT, R22, RZ, PT ;  /* 0x000000ff1600720c */ /* 0x000fe40003f65270 */
[----:B0-----:R-:W-:-:S02]  /*3e50*/  ISETP.NE.OR P1, PT, R18, RZ, P1 ;  /* 0x000000ff1200720c */ /* 0x001fc40000f25670 */
        /* <DEDUP_REMOVED lines=30> */
.L_x_27791:
[----:B------:R0:W-:Y:S01]  /*4040*/  STG.E.U8 desc[UR36][R8.64], R11 ;  /* 0x0000000b08007986 */ /* 0x0001e2000c101124 */
[----:B------:R-:W-:Y:S05]  /*4050*/  BRA `(.L_x_27793) ;  /* 0x0000000c00087947 */ /* 0x000fea0003800000 */
.L_x_27790:
        /* <DEDUP_REMOVED lines=10> */
.L_x_27795:
[----:B------:R0:W-:Y:S01]  /*4100*/  STG.E desc[UR36][R8.64], R11 ;  /* 0x0000000b08007986 */ /* 0x0001e2000c101924 */
[----:B------:R-:W-:Y:S05]  /*4110*/  BRA `(.L_x_27793) ;  /* 0x0000000800d87947 */ /* 0x000fea0003800000 */
.L_x_27794:
[----:B------:R0:W-:Y:S01]  /*4120*/  STG.E.U16 desc[UR36][R8.64], R11 ;  /* 0x0000000b08007986 */ /* 0x0001e2000c101524 */
[----:B------:R-:W-:Y:S05]  /*4130*/  BRA `(.L_x_27793) ;  /* 0x0000000800d07947 */ /* 0x000fea0003800000 */
.L_x_27789:
        /* <DEDUP_REMOVED lines=9> */
.L_x_27797:
[----:B------:R-:W0:Y:S02]  /*41d0*/  I2F.S16 R0, R11 ;  /* 0x0000000b00007306 */ /* 0x000e240000101400 */
[----:B0-----:R-:W-:-:S05]  /*41e0*/  F2FP.F16.F32.PACK_AB R0, RZ, R0 ;  /* 0x00000000ff00723e */ /* 0x001fca00000000ff */
[----:B------:R0:W-:Y:S01]  /*41f0*/  STG.E.U16 desc[UR36][R8.64], R0 ;  /* 0x0000000008007986 */ /* 0x0001e2000c101524 */
[----:B------:R-:W-:Y:S05]  /*4200*/  BRA `(.L_x_27793) ;  /* 0x00000008009c7947 */ /* 0x000fea0003800000 */
.L_x_27796:
        /* <DEDUP_REMOVED lines=10> */
.L_x_27799:
[----:B------:R-:W0:Y:S02]  /*42b0*/  I2F.S16 R11, R11 ;  /* 0x0000000b000b7306 */ /* 0x000e240000101400 */
[----:B0-----:R-:W-:-:S04]  /*42c0*/  F2FP.F16.F32.PACK_AB R3, RZ, R11 ;  /* 0x0000000bff03723e */ /* 0x001fc800000000ff */
[----:B------:R-:W-:-:S05]  /*42d0*/  PRMT R3, R3, 0x5410, RZ ;  /* 0x0000541003037816 */ /* 0x000fca00000000ff */
[----:B------:R0:W-:Y:S01]  /*42e0*/  STG.E desc[UR36][R8.64], R3 ;  /* 0x0000000308007986 */ /* 0x0001e2000c101924 */
[----:B------:R-:W-:Y:S05]  /*42f0*/  BRA `(.L_x_27793) ;  /* 0x0000000800607947 */ /* 0x000fea0003800000 */
.L_x_27798:
[----:B------:R-:W0:Y:S02]  /*4300*/  I2F.F64.S16 R4, R11 ;  /* 0x0000000b00047312 */ /* 0x000e240000101c00 */
[----:B0-----:R0:W-:Y:S01]  /*4310*/  STG.E.64 desc[UR36][R8.64], R4 ;  /* 0x0000000408007986 */ /* 0x0011e2000c101b24 */
[----:B------:R-:W-:Y:S05]  /*4320*/  BRA `(.L_x_27793) ;  /* 0x0000000800547947 */ /* 0x000fea0003800000 */
.L_x_27788:
        /* <DEDUP_REMOVED lines=10> */
.L_x_27802:
[----:B------:R-:W0:Y:S01]  /*43d0*/  I2F.F64.S16 R4, R11 ;  /* 0x0000000b00047312 */ /* 0x000e220000101c00 */
[----:B--234-:R-:W-:-:S05]  /*43e0*/  CS2R R6, SRZ ;  /* 0x0000000000067805 */ /* 0x01cfca000001ff00 */
[----:B0-----:R0:W-:Y:S01]  /*43f0*/  STG.E.128 desc[UR36][R8.64], R4 ;  /* 0x0000000408007986 */ /* 0x0011e2000c101d24 */
[----:B------:R-:W-:Y:S05]  /*4400*/  BRA `(.L_x_27793) ;  /* 0x00000008001c7947 */ /* 0x000fea0003800000 */
.L_x_27801:
        /* <DEDUP_REMOVED lines=17> */
.L_x_27806:
[----:B------:R-:W-:Y:S05]  /*4520*/  BSYNC.RECONVERGENT B0 ;  /* 0x0000000000007941 */ /* 0x000fea0003800200 */
.L_x_27805:
[----:B------:R0:W-:Y:S01]  /*4530*/  STG.E.U8 desc[UR36][R8.64], R3 ;  /* 0x0000000308007986 */ /* 0x0001e2000c101124 */
[----:B------:R-:W-:Y:S05]  /*4540*/  BRA `(.L_x_27793) ;  /* 0x0000000400cc7947 */ /* 0x000fea0003800000 */
.L_x_27804:
        /* <DEDUP_REMOVED lines=16> */
.L_x_27803:
[----:B------:R-:W0:Y:S02]  /*4650*/  I2F.S16 R0, R11 ;  /* 0x0000000b00007306 */ /* 0x000e240000101400 */
[----:B0-----:R-:W-:-:S05]  /*4660*/  F2FP.BF16.F32.PACK_AB R0, RZ, R0 ;  /* 0x00000000ff00723e */ /* 0x001fca00000010ff */
[----:B------:R0:W-:Y:S01]  /*4670*/  STG.E.U16 desc[UR36][R8.64], R0 ;  /* 0x0000000008007986 */ /* 0x0001e2000c101524 */
[----:B------:R-:W-:Y:S05]  /*4680*/  BRA `(.L_x_27793) ;  /* 0x00000004007c7947 */ /* 0x000fea0003800000 */
.L_x_27800:
        /* <DEDUP_REMOVED lines=10> */
.L_x_27809:
        /* <DEDUP_REMOVED lines=12> */
.L_x_27812:
[----:B------:R-:W-:-:S04]  /*47f0*/  SHF.R.U32.HI R0, RZ, 0x14, R11 ;  /* 0x00000014ff007819 */ /* 0x000fc8000001160b */
[----:B------:R-:W-:-:S04]  /*4800*/  LOP3.LUT R0, R0, 0x1, RZ, 0xc0, !PT ;  /* 0x0000000100007812 */ /* 0x000fc800078ec0ff */
[----:B------:R-:W-:-:S04]  /*4810*/  IADD3 R0, PT, PT, R11, 0x487ffff, R0 ;  /* 0x0487ffff0b007810 */ /* 0x000fc80007ffe000 */
[----:B------:R-:W-:-:S04]  /*4820*/  SHF.R.U32.HI R0, RZ, 0x14, R0 ;  /* 0x00000014ff007819 */ /* 0x000fc80000011600 */
[----:B------:R-:W-:-:S07]  /*4830*/  LOP3.LUT R0, R0, 0xff, RZ, 0xc0, !PT ;  /* 0x000000ff00007812 */ /* 0x000fce00078ec0ff */
.L_x_27813:
[----:B------:R-:W-:-:S07]  /*4840*/  PRMT R4, R0, 0x7610, R4 ;  /* 0x0000761000047816 */ /* 0x000fce0000000004 */
.L_x_27811:
[----:B------:R-:W-:Y:S05]  /*4850*/  BSYNC.RECONVERGENT B0 ;  /* 0x0000000000007941 */ /* 0x000fea0003800200 */
.L_x_27810:
[----:B------:R0:W-:Y:S01]  /*4860*/  STG.E.U8 desc[UR36][R8.64], R4 ;  /* 0x0000000408007986 */ /* 0x0001e2000c101124 */
[----:B------:R-:W-:Y:S05]  /*4870*/  BRA `(.L_x_27793) ;  /* 0x0000000400007947 */ /* 0x000fea0003800000 */
.L_x_27808:
        /* <DEDUP_REMOVED lines=12> */
.L_x_27816:
[----:B------:R-:W-:-:S04]  /*4940*/  SHF.R.U32.HI R0, RZ, 0x15, R11 ;  /* 0x00000015ff007819 */ /* 0x000fc8000001160b */
[----:B------:R-:W-:-:S04]  /*4950*/  LOP3.LUT R0, R0, 0x1, RZ, 0xc0, !PT ;  /* 0x0000000100007812 */ /* 0x000fc800078ec0ff */
[----:B------:R-:W-:-:S04]  /*4960*/  IADD3 R0, PT, PT, R11, 0x88fffff, R0 ;  /* 0x088fffff0b007810 */ /* 0x000fc80007ffe000 */
[----:B------:R-:W-:-:S04]  /*4970*/  SHF.R.U32.HI R0, RZ, 0x15, R0 ;  /* 0x00000015ff007819 */ /* 0x000fc80000011600 */
[----:B------:R-:W-:-:S07]  /*4980*/  LOP3.LUT R0, R0, 0xff, RZ, 0xc0, !PT ;  /* 0x000000ff00007812 */ /* 0x000fce00078ec0ff */
.L_x_27817:
[----:B------:R-:W-:-:S07]  /*4990*/  PRMT R4, R0, 0x7610, R4 ;  /* 0x0000761000047816 */ /* 0x000fce0000000004 */
.L_x_27815:
[----:B------:R-:W-:Y:S05]  /*49a0*/  BSYNC.RECONVERGENT B0 ;  /* 0x0000000000007941 */ /* 0x000fea0003800200 */
.L_x_27814:
[----:B------:R0:W-:Y:S01]  /*49b0*/  STG.E.U8 desc[UR36][R8.64], R4 ;  /* 0x0000000408007986 */ /* 0x0001e2000c101124 */
[----:B------:R-:W-:Y:S05]  /*49c0*/  BRA `(.L_x_27793) ;  /* 0x0000000000ac7947 */ /* 0x000fea0003800000 */
.L_x_27807:
[----:B------:R-:W-:-:S13]  /*49d0*/  ISETP.NE.AND P0, PT, R0, 0x1c, PT ;  /* 0x0000001c0000780c */ /* 0x000fda0003f05270 */
[----:B------:R-:W-:Y:S05]  /*49e0*/  @!P0 BRA `(.L_x_27818) ;  /* 0x0000000000a08947 */ /* 0x000fea0003800000 */
[----:B------:R-:W-:-:S13]  /*49f0*/  ISETP.NE.AND P0, PT, R0, 0x1d, PT ;  /* 0x0000001d0000780c */ /* 0x000fda0003f05270 */
[----:B------:R-:W-:Y:S05]  /*4a00*/  @!P0 BRA `(.L_x_27819) ;  /* 0x0000000000888947 */ /* 0x000fea0003800000 */
[----:B------:R-:W-:-:S13]  /*4a10*/  ISETP.NE.AND P0, PT, R0, 0x2c, PT ;  /* 0x0000002c0000780c */ /* 0x000fda0003f05270 */
[----:B------:R-:W-:Y:S05]  /*4a20*/  @!P0 BRA `(.L_x_27820) ;  /* 0x0000000000448947 */ /* 0x000fea0003800000 */
.L_x_27792:
        /* <DEDUP_REMOVED lines=16> */
.L_x_27821:
[----:B------:R-:W-:Y:S05]  /*4b30*/  BRA `(.L_x_27793) ;  /* 0x0000000000507947 */ /* 0x000fea0003800000 */
.L_x_27820:
        /* <DEDUP_REMOVED lines=15> */
.L_x_27819:
[----:B------:R-:W-:Y:S02]  /*4c30*/  IMAD.MOV.U32 R4, RZ, RZ, R11 ;  /* 0x000000ffff047224 */ /* 0x000fe400078e000b */
[----:B------:R-:W-:-:S05]  /*4c40*/  IMAD.MOV.U32 R5, RZ, RZ, RZ ;  /* 0x000000ffff057224 */ /* 0x000fca00078e00ff */
[----:B------:R0:W-:Y:S01]  /*4c50*/  STG.E.64 desc[UR36][R8.64], R4 ;  /* 0x0000000408007986 */ /* 0x0001e2000c101b24 */
[----:B------:R-:W-:Y:S05]  /*4c60*/  BRA `(.L_x_27793) ;  /* 0x0000000000047947 */ /* 0x000fea0003800000 */
.L_x_27818:
[----:B------:R0:W-:Y:S02]  /*4c70*/  STG.E desc[UR36][R8.64], R11 ;  /* 0x0000000b08007986 */ /* 0x0001e4000c101924 */
.L_x_27793:
[----:B------:R-:W-:Y:S05]  /*4c80*/  BSYNC.RECONVERGENT B6 ;  /* 0x0000000000067941 */ /* 0x000fea0003800200 */
.L_x_27787:
        /* <DEDUP_REMOVED lines=24> */
.L_x_27827:
[----:B------:R0:W-:Y:S01]  /*4e10*/  STG.E.U8 desc[UR36][R8.64], R22 ;  /* 0x0000001608007986 */ /* 0x0001e2000c101124 */
[----:B------:R-:W-:Y:S05]  /*4e20*/  BRA `(.L_x_27829) ;  /* 0x0000000c00047947 */ /* 0x000fea0003800000 */
.L_x_27826:
        /* <DEDUP_REMOVED lines=10> */
.L_x_27831:
[----:B------:R0:W-:Y:S01]  /*4ed0*/  STG.E desc[UR36][R8.64], R22 ;  /* 0x0000001608007986 */ /* 0x0001e2000c101924 */
[----:B------:R-:W-:Y:S05]  /*4ee0*/  BRA `(.L_x_27829) ;  /* 0x0000000800d47947 */ /* 0x000fea0003800000 */
.L_x_27830:
[----:B------:R0:W-:Y:S01]  /*4ef0*/  STG.E.U16 desc[UR36][R8.64], R22 ;  /* 0x0000001608007986 */ /* 0x0001e2000c101524 */
[----:B------:R-:W-:Y:S05]  /*4f00*/  BRA `(.L_x_27829) ;  /* 0x0000000800cc7947 */ /* 0x000fea0003800000 */
.L_x_27825:
        /* <DEDUP_REMOVED lines=9> */
.L_x_27833:
[----:B------:R-:W0:Y:S02]  /*4fa0*/  I2F.S16 R0, R22 ;  /* 0x0000001600007306 */ /* 0x000e240000101400 */
[----:B0-----:R-:W-:-:S05]  /*4fb0*/  F2FP.F16.F32.PACK_AB R0, RZ, R0 ;  /* 0x00000000ff00723e */ /* 0x001fca00000000ff */
[----:B------:R0:W-:Y:S01]  /*4fc0*/  STG.E.U16 desc[UR36][R8.64], R0 ;  /* 0x0000000008007986 */ /* 0x0001e2000c101524 */
[----:B------:R-:W-:Y:S05]  /*4fd0*/  BRA `(.L_x_27829) ;  /* 0x0000000800987947 */ /* 0x000fea0003800000 */
.L_x_27832:
        /* <DEDUP_REMOVED lines=10> */
.L_x_27835:
[----:B------:R-:W0:Y:S02]  /*5080*/  I2F.S16 R22, R22 ;  /* 0x0000001600167306 */ /* 0x000e240000101400 */
[----:B0-----:R-:W-:-:S04]  /*5090*/  F2FP.F16.F32.PACK_AB R3, RZ, R22 ;  /* 0x00000016ff03723e */ /* 0x001fc800000000ff */
[----:B------:R-:W-:-:S05]  /*50a0*/  PRMT R3, R3, 0x5410, RZ ;  /* 0x0000541003037816 */ /* 0x000fca00000000ff */
[----:B------:R0:W-:Y:S01]  /*50b0*/  STG.E desc[UR36][R8.64], R3 ;  /* 0x0000000308007986 */ /* 0x0001e2000c101924 */
[----:B------:R-:W-:Y:S05]  /*50c0*/  BRA `(.L_x_27829) ;  /* 0x00000008005c7947 */ /* 0x000fea0003800000 */
.L_x_27834:
[----:B------:R-:W0:Y:S02]  /*50d0*/  I2F.F64.S16 R4, R22 ;  /* 0x0000001600047312 */ /* 0x000e240000101c00 */
[----:B0-----:R0:W-:Y:S01]  /*50e0*/  STG.E.64 desc[UR36][R8.64], R4 ;  /* 0x0000000408007986 */ /* 0x0011e2000c101b24 */
[----:B------:R-:W-:Y:S05]  /*50f0*/  BRA `(.L_x_27829) ;  /* 0x0000000800507947 */ /* 0x000fea0003800000 */
.L_x_27824:
        /* <DEDUP_REMOVED lines=12> */
.L_x_27839:
        /* <DEDUP_REMOVED lines=16> */
.L_x_27842:
[----:B------:R-:W-:-:S07]  /*52c0*/  PRMT R4, R0, 0x7610, R4 ;  /* 0x0000761000047816 */ /* 0x000fce0000000004 */
.L_x_27841:
[----:B------:R-:W-:Y:S05]  /*52d0*/  BSYNC.RECONVERGENT B0 ;  /* 0x0000000000007941 */ /* 0x000fea0003800200 */
.L_x_27840:
[----:B------:R0:W-:Y:S01]  /*52e0*/  STG.E.U8 desc[UR36][R8.64], R4 ;  /* 0x0000000408007986 */ /* 0x0001e2000c101124 */
[----:B------:R-:W-:Y:S05]  /*52f0*/  BRA `(.L_x_27829) ;  /* 0x0000000400d07947 */ /* 0x000fea0003800000 */
.L_x_27838:
        /* <DEDUP_REMOVED lines=16> */
.L_x_27845:
[----:B------:R-:W-:-:S07]  /*5400*/  PRMT R4, R0, 0x7610, R4 ;  /* 0x0000761000047816 */ /* 0x000fce0000000004 */
.L_x_27844:
[----:B------:R-:W-:Y:S05]  /*5410*/  BSYNC.RECONVERGENT B0 ;  /* 0x0000000000007941 */ /* 0x000fea0003800200 */
.L_x_27843:
[----:B------:R0:W-:Y:S01]  /*5420*/  STG.E.U8 desc[UR36][R8.64], R4 ;  /* 0x0000000408007986 */ /* 0x0001e2000c101124 */
[----:B------:R-:W-:Y:S05]  /*5430*/  BRA `(.L_x_27829) ;  /* 0x0000000400807947 */ /* 0x000fea0003800000 */
.L_x_27837:
        /* <DEDUP_REMOVED lines=21> */
.L_x_27847:
[----:B------:R-:W-:Y:S02]  /*5590*/  IMAD.MOV.U32 R4, RZ, RZ, R22 ;  /* 0x000000ffff047224 */ /* 0x000fe400078e0016 */
[----:B------:R-:W-:-:S05]  /*55a0*/  IMAD.MOV.U32 R5, RZ, RZ, RZ ;  /* 0x000000ffff057224 */ /* 0x000fca00078e00ff */
[----:B------:R0:W-:Y:S01]  /*55b0*/  STG.E.64 desc[UR36][R8.64], R4 ;  /* 0x0000000408007986 */ /* 0x0001e2000c101b24 */
[----:B------:R-:W-:Y:S05]  /*55c0*/  BRA `(.L_x_27829) ;  /* 0x00000004001c7947 */ /* 0x000fea0003800000 */
.L_x_27846:
[----:B------:R0:W-:Y:S01]  /*55d0*/  STG.E desc[UR36][R8.64], R22 ;  /* 0x0000001608007986 */ /* 0x0001e2000c101924 */
[----:B------:R-:W-:Y:S05]  /*55e0*/  BRA `(.L_x_27829) ;  /* 0x0000000400147947 */ /* 0x000fea0003800000 */
.L_x_27836:
        /* <DEDUP_REMOVED lines=8> */
.L_x_27849:
[----:B------:R-:W0:Y:S01]  /*5670*/  I2F.F64.S16 R4, R22 ;  /* 0x0000001600047312 */ /* 0x000e220000101c00 */
[----:B--234-:R-:W-:-:S05]  /*5680*/  CS2R R6, SRZ ;  /* 0x0000000000067805 */ /* 0x01cfca000001ff00 */
[----:B0-----:R0:W-:Y:S01]  /*5690*/  STG.E.128 desc[UR36][R8.64], R4 ;  /* 0x0000000408007986 */ /* 0x0011e2000c101d24 */
[----:B------:R-:W-:Y:S05]  /*56a0*/  BRA `(.L_x_27829) ;  /* 0x0000000000e47947 */ /* 0x000fea0003800000 */
.L_x_27848:
[----:B------:R-:W-:-:S13]  /*56b0*/  ISETP.NE.AND P0, PT, R0, 0xf, PT ;  /* 0x0000000f0000780c */ /* 0x000fda0003f05270 */
[----:B------:R-:W-:Y:S05]  /*56c0*/  @!P0 BRA `(.L_x_27850) ;  /* 0x0000000000d08947 */ /* 0x000fea0003800000 */
[----:B------:R-:W-:-:S13]  /*56d0*/  ISETP.NE.AND P0, PT, R0, 0x17, PT ;  /* 0x000000170000780c */ /* 0x000fda0003f05270 */
[----:B------:R-:W-:Y:S05]  /*56e0*/  @!P0 BRA `(.L_x_27851) ;  /* 0x0000000000848947 */ /* 0x000fea0003800000 */
[----:B------:R-:W-:-:S13]  /*56f0*/  ISETP.NE.AND P0, PT, R0, 0x18, PT ;  /* 0x000000180000780c */ /* 0x000fda0003f05270 */
[----:B------:R-:W-:Y:S05]  /*5700*/  @!P0 BRA `(.L_x_27852) ;  /* 0x0000000000448947 */ /* 0x000fea0003800000 */
.L_x_27828:
        /* <DEDUP_REMOVED lines=16> */
.L_x_27853:
[----:B------:R-:W-:Y:S05]  /*5810*/  BRA `(.L_x_27829) ;  /* 0x0000000000887947 */ /* 0x000fea0003800000 */
.L_x_27852:
        /* <DEDUP_REMOVED lines=11> */
.L_x_27855:
[----:B------:R-:W-:Y:S05]  /*58d0*/  BSYNC.RECONVERGENT B0 ;  /* 0x0000000000007941 */ /* 0x000fea0003800200 */
.L_x_27854:
[----:B------:R0:W-:Y:S01]  /*58e0*/  STG.E.U8 desc[UR36][R8.64], R3 ;  /* 0x0000000308007986 */ /* 0x0001e2000c101124 */
[----:B------:R-:W-:Y:S05]  /*58f0*/  BRA `(.L_x_27829) ;  /* 0x0000000000507947 */ /* 0x000fea0003800000 */
.L_x_27851:
        /* <DEDUP_REMOVED lines=12> */
.L_x_27856:
[----:B------:R-:W-:Y:S01]  /*59c0*/  IMAD.MOV.U32 R3, RZ, RZ, 0x7f ;  /* 0x0000007fff037424 */ /* 0x000fe200078e00ff */
[----:B------:R-:W-:-:S04]  /*59d0*/  ISETP.GT.U32.AND P0, PT, R5, 0x7f800000, PT ;  /* 0x7f8000000500780c */ /* 0x000fc80003f04070 */
[----:B------:R-:W-:-:S05]  /*59e0*/  SEL R3, R3, 0x7c, P0 ;  /* 0x0000007c03037807 */ /* 0x000fca0000000000 */
[----:B------:R0:W-:Y:S01]  /*59f0*/  STG.E.U8 desc[UR36][R8.64], R3 ;  /* 0x0000000308007986 */ /* 0x0001e2000c101124 */
[----:B------:R-:W-:Y:S05]  /*5a00*/  BRA `(.L_x_27829) ;  /* 0x00000000000c7947 */ /* 0x000fea0003800000 */
.L_x_27850:
[----:B------:R-:W0:Y:S02]  /*5a10*/  I2F.S16 R0, R22 ;  /* 0x0000001600007306 */ /* 0x000e240000101400 */
[----:B0-----:R-:W-:-:S05]  /*5a20*/  F2FP.BF16.F32.PACK_AB R0, RZ, R0 ;  /* 0x00000000ff00723e */ /* 0x001fca00000010ff */
[----:B------:R0:W-:Y:S02]  /*5a30*/  STG.E.U16 desc[UR36][R8.64], R0 ;  /* 0x0000000008007986 */ /* 0x0001e4000c101524 */
.L_x_27829:
[----:B------:R-:W-:Y:S05]  /*5a40*/  BSYNC.RECONVERGENT B6 ;  /* 0x0000000000067941 */ /* 0x000fea0003800200 */
.L_x_27823:
[----:B------:R-:W-:-:S07]  /*5a50*/  VIADD R2, R2, 0x80 ;  /* 0x0000008002027836 */ /* 0x000fce0000000000 */
.L_x_27786:
[----:B------:R-:W-:-:S13]  /*5a60*/  ISETP.GE.AND P0, PT, R2, R19, PT ;  /* 0x000000130200720c */ /* 0x000fda0003f06270 */
[----:B------:R-:W-:Y:S05]  /*5a70*/  @P0 BREAK.RELIABLE B7 ;  /* 0x0000000000070942 */ /* 0x000fea0003800100 */
[----:B------:R-:W-:Y:S05]  /*5a80*/  @P0 BRA `(.L_x_27822) ;  /* 0x0000000c006c0947 */ /* 0x000fea0003800000 */
[----:B------:R-:W-:Y:S05]  /*5a90*/  BSYNC.RELIABLE B7 ;  /* 0x0000000000077941 */ /* 0x000fea0003800100 */
.L_x_27785:
        /* <DEDUP_REMOVED lines=21> */
.L_x_27861:
[----:B------:R0:W-:Y:S01]  /*5bf0*/  STG.E.U8 desc[UR36][R8.64], R18 ;  /* 0x0000001208007986 */ /* 0x0001e2000c101124 */
[----:B------:R-:W-:Y:S05]  /*5c00*/  BRA `(.L_x_27863) ;  /* 0x0000000c00047947 */ /* 0x000fea0003800000 */
.L_x_27860:
        /* <DEDUP_REMOVED lines=10> */
.L_x_27865:
[----:B------:R0:W-:Y:S01]  /*5cb0*/  STG.E desc[UR36][R8.64], R18 ;  /* 0x0000001208007986 */ /* 0x0001e2000c101924 */
[----:B------:R-:W-:Y:S05]  /*5cc0*/  BRA `(.L_x_27863) ;  /* 0x0000000800d47947 */ /* 0x000fea0003800000 */
.L_x_27864:
[----:B------:R0:W-:Y:S01]  /*5cd0*/  STG.E.U16 desc[UR36][R8.64], R18 ;  /* 0x0000001208007986 */ /* 0x0001e2000c101524 */
[----:B------:R-:W-:Y:S05]  /*5ce0*/  BRA `(.L_x_27863) ;  /* 0x0000000800cc7947 */ /* 0x000fea0003800000 */
.L_x_27859:
        /* <DEDUP_REMOVED lines=9> */
.L_x_27867:
[----:B------:R-:W0:Y:S02]  /*5d80*/  I2F.S16 R0, R18 ;  /* 0x0000001200007306 */ /* 0x000e240000101400 */
[----:B0-----:R-:W-:-:S05]  /*5d90*/  F2FP.F16.F32.PACK_AB R0, RZ, R0 ;  /* 0x00000000ff00723e */ /* 0x001fca00000000ff */
[----:B------:R0:W-:Y:S01]  /*5da0*/  STG.E.U16 desc[UR36][R8.64], R0 ;  /* 0x0000000008007986 */ /* 0x0001e2000c101524 */
[----:B------:R-:W-:Y:S05]  /*5db0*/  BRA `(.L_x_27863) ;  /* 0x0000000800987947 */ /* 0x000fea0003800000 */
.L_x_27866:
        /* <DEDUP_REMOVED lines=10> */
.L_x_27869:
[----:B------:R-:W0:Y:S02]  /*5e60*/  I2F.S16 R18, R18 ;  /* 0x0000001200127306 */ /* 0x000e240000101400 */
[----:B0-----:R-:W-:-:S04]  /*5e70*/  F2FP.F16.F32.PACK_AB R3, RZ, R18 ;  /* 0x00000012ff03723e */ /* 0x001fc800000000ff */
[----:B------:R-:W-:-:S05]  /*5e80*/  PRMT R3, R3, 0x5410, RZ ;  /* 0x0000541003037816 */ /* 0x000fca00000000ff */
[----:B------:R0:W-:Y:S01]  /*5e90*/  STG.E desc[UR36][R8.64], R3 ;  /* 0x0000000308007986 */ /* 0x0001e2000c101924 */
[----:B------:R-:W-:Y:S05]  /*5ea0*/  BRA `(.L_x_27863) ;  /* 0x00000008005c7947 */ /* 0x000fea0003800000 */
.L_x_27868:
[----:B------:R-:W0:Y:S02]  /*5eb0*/  I2F.F64.S16 R4, R18 ;  /* 0x0000001200047312 */ /* 0x000e240000101c00 */
[----:B0-----:R0:W-:Y:S01]  /*5ec0*/  STG.E.64 desc[UR36][R8.64], R4 ;  /* 0x0000000408007986 */ /* 0x0011e2000c101b24 */
[----:B------:R-:W-:Y:S05]  /*5ed0*/  BRA `(.L_x_27863) ;  /* 0x0000000800507947 */ /* 0x000fea0003800000 */
.L_x_27858:
        /* <DEDUP_REMOVED lines=12> */
.L_x_27873:
        /* <DEDUP_REMOVED lines=16> */
.L_x_27876:
[----:B------:R-:W-:-:S07]  /*60a0*/  PRMT R4, R0, 0x7610, R4 ;  /* 0x0000761000047816 */ /* 0x000fce0000000004 */
.L_x_27875:
[----:B------:R-:W-:Y:S05]  /*60b0*/  BSYNC.RECONVERGENT B0 ;  /* 0x0000000000007941 */ /* 0x000fea0003800200 */
.L_x_27874:
[----:B------:R0:W-:Y:S01]  /*60c0*/  STG.E.U8 desc[UR36][R8.64], R4 ;  /* 0x0000000408007986 */ /* 0x0001e2000c101124 */
[----:B------:R-:W-:Y:S05]  /*60d0*/  BRA `(.L_x_27863) ;  /* 0x0000000400d07947 */ /* 0x000fea0003800000 */
.L_x_27872:
        /* <DEDUP_REMOVED lines=16> */
.L_x_27879:
[----:B------:R-:W-:-:S07]  /*61e0*/  PRMT R4, R0, 0x7610, R4 ;  /* 0x0000761000047816 */ /* 0x000fce0000000004 */
.L_x_27878:
[----:B------:R-:W-:Y:S05]  /*61f0*/  BSYNC.RECONVERGENT B0 ;  /* 0x0000000000007941 */ /* 0x000fea0003800200 */
.L_x_27877:
[----:B------:R0:W-:Y:S01]  /*6200*/  STG.E.U8 desc[UR36][R8.64], R4 ;  /* 0x0000000408007986 */ /* 0x0001e2000c101124 */
[----:B------:R-:W-:Y:S05]  /*6210*/  BRA `(.L_x_27863) ;  /* 0x0000000400807947 */ /* 0x000fea0003800000 */
.L_x_27871:
        /* <DEDUP_REMOVED lines=21> */
.L_x_27881:
[----:B------:R-:W-:Y:S02]  /*6370*/  IMAD.MOV.U32 R4, RZ, RZ, R18 ;  /* 0x000000ffff047224 */ /* 0x000fe400078e0012 */
[----:B------:R-:W-:-:S05]  /*6380*/  IMAD.MOV.U32 R5, RZ, RZ, RZ ;  /* 0x000000ffff057224 */ /* 0x000fca00078e00ff */
[----:B------:R0:W-:Y:S01]  /*6390*/  STG.E.64 desc[UR36][R8.64], R4 ;  /* 0x0000000408007986 */ /* 0x0001e2000c101b24 */
[----:B------:R-:W-:Y:S05]  /*63a0*/  BRA `(.L_x_27863) ;  /* 0x00000004001c7947 */ /* 0x000fea0003800000 */
.L_x_27880:
[----:B------:R0:W-:Y:S01]  /*63b0*/  STG.E desc[UR36][R8.64], R18 ;  /* 0x0000001208007986 */ /* 0x0001e2000c101924 */
[----:B------:R-:W-:Y:S05]  /*63c0*/  BRA `(.L_x_27863) ;  /* 0x0000000400147947 */ /* 0x000fea0003800000 */
.L_x_27870:
        /* <DEDUP_REMOVED lines=8> */
.L_x_27883:
[----:B------:R-:W0:Y:S01]  /*6450*/  I2F.F64.S16 R4, R18 ;  /* 0x0000001200047312 */ /* 0x000e220000101c00 */
[----:B--234-:R-:W-:-:S05]  /*6460*/  CS2R R6, SRZ ;  /* 0x0000000000067805 */ /* 0x01cfca000001ff00 */
[----:B0-----:R0:W-:Y:S01]  /*6470*/  STG.E.128 desc[UR36][R8.64], R4 ;  /* 0x0000000408007986 */ /* 0x0011e2000c101d24 */
[----:B------:R-:W-:Y:S05]  /*6480*/  BRA `(.L_x_27863) ;  /* 0x0000000000e47947 */ /* 0x000fea0003800000 */
.L_x_27882:
[----:B------:R-:W-:-:S13]  /*6490*/  ISETP.NE.AND P0, PT, R0, 0xf, PT ;  /* 0x0000000f0000780c */ /* 0x000fda0003f05270 */
[----:B------:R-:W-:Y:S05]  /*64a0*/  @!P0 BRA `(.L_x_27884) ;  /* 0x0000000000d08947 */ /* 0x000fea0003800000 */
[----:B------:R-:W-:-:S13]  /*64b0*/  ISETP.NE.AND P0, PT, R0, 0x17, PT ;  /* 0x000000170000780c */ /* 0x000fda0003f05270 */
[----:B------:R-:W-:Y:S05]  /*64c0*/  @!P0 BRA `(.L_x_27885) ;  /* 0x0000000000848947 */ /* 0x000fea0003800000 */
[----:B------:R-:W-:-:S13]  /*64d0*/  ISETP.NE.AND P0, PT, R0, 0x18, PT ;  /* 0x000000180000780c */ /* 0x000fda0003f05270 */
[----:B------:R-:W-:Y:S05]  /*64e0*/  @!P0 BRA `(.L_x_27886) ;  /* 0x0000000000448947 */ /* 0x000fea0003800000 */
.L_x_27862:
        /* <DEDUP_REMOVED lines=16> */
.L_x_27887:
[----:B------:R-:W-:Y:S05]  /*65f0*/  BRA `(.L_x_27863) ;  /* 0x0000000000887947 */ /* 0x000fea0003800000 */
.L_x_27886:
        /* <DEDUP_REMOVED lines=11> */
.L_x_27889:
[----:B------:R-:W-:Y:S05]  /*66b0*/  BSYNC.RECONVERGENT B0 ;  /* 0x0000000000007941 */ /* 0x000fea0003800200 */
.L_x_27888:
[----:B------:R0:W-:Y:S01]  /*66c0*/  STG.E.U8 desc[UR36][R8.64], R3 ;  /* 0x0000000308007986 */ /* 0x0001e2000c101124 */
[----:B------:R-:W-:Y:S05]  /*66d0*/  BRA `(.L_x_27863) ;  /* 0x0000000000507947 */ /* 0x000fea0003800000 */
.L_x_27885:
        /* <DEDUP_REMOVED lines=12> */
.L_x_27890:
[----:B------:R-:W-:Y:S01]  /*67a0*/  IMAD.MOV.U32 R3, RZ, RZ, 0x7f ;  /* 0x0000007fff037424 */ /* 0x000fe200078e00ff */
[----:B------:R-:W-:-:S04]  /*67b0*/  ISETP.GT.U32.AND P0, PT, R5, 0x7f800000, PT ;  /* 0x7f8000000500780c */ /* 0x000fc80003f04070 */
[----:B------:R-:W-:-:S05]  /*67c0*/  SEL R3, R3, 0x7c, P0 ;  /* 0x0000007c03037807 */ /* 0x000fca0000000000 */
[----:B------:R0:W-:Y:S01]  /*67d0*/  STG.E.U8 desc[UR36][R8.64], R3 ;  /* 0x0000000308007986 */ /* 0x0001e2000c101124 */
[----:B------:R-:W-:Y:S05]  /*67e0*/  BRA `(.L_x_27863) ;  /* 0x00000000000c7947 */ /* 0x000fea0003800000 */
.L_x_27884:
[----:B------:R-:W0:Y:S02]  /*67f0*/  I2F.S16 R0, R18 ;  /* 0x0000001200007306 */ /* 0x000e240000101400 */
[----:B0-----:R-:W-:-:S05]  /*6800*/  F2FP.BF16.F32.PACK_AB R0, RZ, R0 ;  /* 0x00000000ff00723e */ /* 0x001fca00000010ff */
[----:B------:R0:W-:Y:S02]  /*6810*/  STG.E.U16 desc[UR36][R8.64], R0 ;  /* 0x0000000008007986 */ /* 0x0001e4000c101524 */
.L_x_27863:
[----:B------:R-:W-:Y:S05]  /*6820*/  BSYNC.RECONVERGENT B6 ;  /* 0x0000000000067941 */ /* 0x000fea0003800200 */
.L_x_27857:
[----:B------:R-:W-:-:S07]  /*6830*/  VIADD R2, R2, 0x80 ;  /* 0x0000008002027836 */ /* 0x000fce0000000000 */
.L_x_27822:
[----:B------:R-:W-:Y:S05]  /*6840*/  BSYNC.RECONVERGENT B8 ;  /* 0x0000000000087941 */ /* 0x000fea0003800200 */
.L_x_27784:
        /* <DEDUP_REMOVED lines=21> */
.L_x_27894:
[----:B------:R-:W-:Y:S01]  /*69a0*/  STG.E.U8 desc[UR36][R2.64], R16 ;  /* 0x0000001002007986 */ /* 0x000fe2000c101124 */
[----:B------:R-:W-:Y:S05]  /*69b0*/  EXIT ;  /* 0x000000000000794d */ /* 0x000fea0003800000 */
.L_x_27893:
        /* <DEDUP_REMOVED lines=9> */
.L_x_27897:
[----:B------:R-:W-:Y:S01]  /*6a50*/  STG.E desc[UR36][R2.64], R16 ;  /* 0x0000001002007986 */ /* 0x000fe2000c101924 */
[----:B------:R-:W-:Y:S05]  /*6a60*/  EXIT ;  /* 0x000000000000794d */ /* 0x000fea0003800000 */
.L_x_27896:
[----:B------:R-:W-:Y:S01]  /*6a70*/  STG.E.U16 desc[UR36][R2.64], R16 ;  /* 0x0000001002007986 */ /* 0x000fe2000c101524 */
[----:B------:R-:W-:Y:S05]  /*6a80*/  EXIT ;  /* 0x000000000000794d */ /* 0x000fea0003800000 */
.L_x_27892:
        /* <DEDUP_REMOVED lines=9> */
.L_x_27899:
[----:B------:R-:W0:Y:S02]  /*6b20*/  I2F.S16 R0, R16 ;  /* 0x0000001000007306 */ /* 0x000e240000101400 */
[----:B0-----:R-:W-:-:S05]  /*6b30*/  F2FP.F16.F32.PACK_AB R0, RZ, R0 ;  /* 0x00000000ff00723e */ /* 0x001fca00000000ff */
[----:B------:R-:W-:Y:S01]  /*6b40*/  STG.E.U16 desc[UR36][R2.64], R0 ;  /* 0x0000000002007986 */ /* 0x000fe2000c101524 */
[----:B------:R-:W-:Y:S05]  /*6b50*/  EXIT ;  /* 0x000000000000794d */ /* 0x000fea0003800000 */
.L_x_27898:
        /* <DEDUP_REMOVED lines=10> */
.L_x_27901:
[----:B------:R-:W0:Y:S02]  /*6c00*/  I2F.S16 R16, R16 ;  /* 0x0000001000107306 */ /* 0x000e240000101400 */
[----:B0-----:R-:W-:-:S04]  /*6c10*/  F2FP.F16.F32.PACK_AB R5, RZ, R16 ;  /* 0x00000010ff05723e */ /* 0x001fc800000000ff */
[----:B------:R-:W-:-:S05]  /*6c20*/  PRMT R5, R5, 0x5410, RZ ;  /* 0x0000541005057816 */ /* 0x000fca00000000ff */
[----:B------:R-:W-:Y:S01]  /*6c30*/  STG.E desc[UR36][R2.64], R5 ;  /* 0x0000000502007986 */ /* 0x000fe2000c101924 */
[----:B------:R-:W-:Y:S05]  /*6c40*/  EXIT ;  /* 0x000000000000794d */ /* 0x000fea0003800000 */
.L_x_27900:
[----:B------:R-:W0:Y:S02]  /*6c50*/  I2F.F64.S16 R16, R16 ;  /* 0x0000001000107312 */ /* 0x000e240000101c00 */
[----:B0-----:R-:W-:Y:S01]  /*6c60*/  STG.E.64 desc[UR36][R2.64], R16 ;  /* 0x0000001002007986 */ /* 0x001fe2000c101b24 */
[----:B------:R-:W-:Y:S05]  /*6c70*/  EXIT ;  /* 0x000000000000794d */ /* 0x000fea0003800000 */
.L_x_27891:
        /* <DEDUP_REMOVED lines=12> */
.L_x_27905:
        /* <DEDUP_REMOVED lines=17> */
.L_x_27907:
[----:B------:R-:W-:Y:S05]  /*6e50*/  BSYNC.RECONVERGENT B0 ;  /* 0x0000000000007941 */ /* 0x000fea0003800200 */
.L_x_27906:
[----:B------:R-:W-:Y:S01]  /*6e60*/  STG.E.U8 desc[UR36][R2.64], R0 ;  /* 0x0000000002007986 */ /* 0x000fe2000c101124 */
[----:B------:R-:W-:Y:S05]  /*6e70*/  EXIT ;  /* 0x000000000000794d */ /* 0x000fea0003800000 */
.L_x_27904:
        /* <DEDUP_REMOVED lines=17> */
.L_x_27909:
[----:B------:R-:W-:Y:S05]  /*6f90*/  BSYNC.RECONVERGENT B0 ;  /* 0x0000000000007941 */ /* 0x000fea0003800200 */
.L_x_27908:
[----:B------:R-:W-:Y:S01]  /*6fa0*/  STG.E.U8 desc[UR36][R2.64], R0 ;  /* 0x0000000002007986 */ /* 0x000fe2000c101124 */
[----:B------:R-:W-:Y:S05]  /*6fb0*/  EXIT ;  /* 0x000000000000794d */ /* 0x000fea0003800000 */
.L_x_27903:
        /* <DEDUP_REMOVED lines=21> */
.L_x_27911:
[----:B------:R-:W-:-:S05]  /*7110*/  IMAD.MOV.U32 R17, RZ, RZ, RZ ;  /* 0x000000ffff117224 */ /* 0x000fca00078e00ff */
[----:B------:R-:W-:Y:S01]  /*7120*/  STG.E.64 desc[UR36][R2.64], R16 ;  /* 0x0000001002007986 */ /* 0x000fe2000c101b24 */
[----:B------:R-:W-:Y:S05]  /*7130*/  EXIT ;  /* 0x000000000000794d */ /* 0x000fea0003800000 */
.L_x_27910:
[----:B------:R-:W-:Y:S01]  /*7140*/  STG.E desc[UR36][R2.64], R16 ;  /* 0x0000001002007986 */ /* 0x000fe2000c101924 */
[----:B------:R-:W-:Y:S05]  /*7150*/  EXIT ;  /* 0x000000000000794d */ /* 0x000fea0003800000 */
.L_x_27902:
        /* <DEDUP_REMOVED lines=8> */
.L_x_27913:
[----:B------:R-:W0:Y:S01]  /*71e0*/  I2F.F64.S16 R16, R16 ;  /* 0x0000001000107312 */ /* 0x000e220000101c00 */
[----:B------:R-:W-:-:S05]  /*71f0*/  CS2R R18, SRZ ;  /* 0x0000000000127805 */ /* 0x000fca000001ff00 */
[----:B0-----:R-:W-:Y:S01]  /*7200*/  STG.E.128 desc[UR36][R2.64], R16 ;  /* 0x0000001002007986 */ /* 0x001fe2000c101d24 */
[----:B------:R-:W-:Y:S05]  /*7210*/  EXIT ;  /* 0x000000000000794d */ /* 0x000fea0003800000 */
.L_x_27912:
[----:B------:R-:W-:-:S13]  /*7220*/  ISETP.NE.AND P0, PT, R0, 0xf, PT ;  /* 0x0000000f0000780c */ /* 0x000fda0003f05270 */
[----:B------:R-:W-:Y:S05]  /*7230*/  @!P0 BRA `(.L_x_27914) ;  /* 0x0000000000d48947 */ /* 0x000fea0003800000 */
[----:B------:R-:W-:-:S13]  /*7240*/  ISETP.NE.AND P0, PT, R0, 0x17, PT ;  /* 0x000000170000780c */ /* 0x000fda0003f05270 */
[----:B------:R-:W-:Y:S05]  /*7250*/  @!P0 BRA `(.L_x_27915) ;  /* 0x0000000000848947 */ /* 0x000fea0003800000 */
[----:B------:R-:W-:-:S13]  /*7260*/  ISETP.NE.AND P0, PT, R0, 0x18, PT ;  /* 0x000000180000780c */ /* 0x000fda0003f05270 */
[----:B------:R-:W-:Y:S05]  /*7270*/  @!P0 BRA `(.L_x_27916) ;  /* 0x0000000000448947 */ /* 0x000fea0003800000 */
.L_x_27895:
        /* <DEDUP_REMOVED lines=16> */
.L_x_27917:
[----:B------:R-:W-:Y:S05]  /*7380*/  EXIT ;  /* 0x000000000000794d */ /* 0x000fea0003800000 */
.L_x_27916:
        /* <DEDUP_REMOVED lines=11> */
.L_x_27919:
[----:B------:R-:W-:Y:S05]  /*7440*/  BSYNC.RECONVERGENT B0 ;  /* 0x0000000000007941 */ /* 0x000fea0003800200 */
.L_x_27918:
[----:B------:R-:W-:Y:S01]  /*7450*/  STG.E.U8 desc[UR36][R2.64], R5 ;  /* 0x0000000502007986 */ /* 0x000fe2000c101124 */
[----:B------:R-:W-:Y:S05]  /*7460*/  EXIT ;  /* 0x000000000000794d */ /* 0x000fea0003800000 */
.L_x_27915:
        /* <DEDUP_REMOVED lines=13> */
.L_x_27920:
[----:B------:R-:W-:Y:S01]  /*7540*/  IMAD.MOV.U32 R5, RZ, RZ, 0x7f ;  /* 0x0000007fff057424 */ /* 0x000fe200078e00ff */
[----:B------:R-:W-:-:S04]  /*7550*/  ISETP.GT.U32.AND P0, PT, R7, 0x7f800000, PT ;  /* 0x7f8000000700780c */ /* 0x000fc80003f04070 */
[----:B------:R-:W-:-:S05]  /*7560*/  SEL R5, R5, 0x7c, P0 ;  /* 0x0000007c05057807 */ /* 0x000fca0000000000 */
[----:B------:R-:W-:Y:S01]  /*7570*/  STG.E.U8 desc[UR36][R2.64], R5 ;  /* 0x0000000502007986 */ /* 0x000fe2000c101124 */
[----:B------:R-:W-:Y:S05]  /*7580*/  EXIT ;  /* 0x000000000000794d */ /* 0x000fea0003800000 */
.L_x_27914:
[----:B------:R-:W0:Y:S02]  /*7590*/  I2F.S16 R0, R16 ;  /* 0x0000001000007306 */ /* 0x000e240000101400 */
[----:B0-----:R-:W-:-:S05]  /*75a0*/  F2FP.BF16.F32.PACK_AB R0, RZ, R0 ;  /* 0x00000000ff00723e */ /* 0x001fca00000010ff */
[----:B------:R-:W-:Y:S01]  /*75b0*/  STG.E.U16 desc[UR36][R2.64], R0 ;  /* 0x0000000002007986 */ /* 0x000fe2000c101524 */
[----:B------:R-:W-:Y:S05]  /*75c0*/  EXIT ;  /* 0x000000000000794d */ /* 0x000fea0003800000 */
.L_x_27921:
        /* <DEDUP_REMOVED lines=11> */
.L_x_43631:


//--------------------- .text._ZN2at6native18elementwise_kernelILi128ELi4EZNS0_22gpu_kernel_impl_nocastINS0_13AUnaryFunctorIhhbZZZNS0_22logical_or_kernel_cudaERNS_14TensorIteratorEENKUlvE0_clEvENKUlvE_clEvEUlhhE_EEEEvRNS_18TensorIteratorBaseERKT_EUliE_EEviT1_ --------------------------
	.section	.text._ZN2at6native18elementwise_kernelILi128ELi4EZNS0_22gpu_kernel_impl_nocastINS0_13AUnaryFunctorIhhbZZZNS0_22logical_or_kernel_cudaERNS_14TensorIteratorEENKUlvE0_clEvENKUlvE_clEvEUlhhE_EEEEvRNS_18TensorIteratorBaseERKT_EUliE_EEviT1_,"ax",@progbits
	.align	128
        .global         _ZN2at6native18elementwise_kernelILi128ELi4EZNS0_22gpu_kernel_impl_nocastINS0_13AUnaryFunctorIhhbZZZNS0_22logical_or_kernel_cudaERNS_14TensorIteratorEENKUlvE0_clEvENKUlvE_clEvEUlhhE_EEEEvRNS_18TensorIteratorBaseERKT_EUliE_EEviT1_
        .type           _ZN2at6native18elementwise_kernelILi128ELi4EZNS0_22gpu_kernel_impl_nocastINS0_13AUnaryFunctorIhhbZZZNS0_22logical_or_kernel_cudaERNS_14TensorIteratorEENKUlvE0_clEvENKUlvE_clEvEUlhhE_EEEEvRNS_18TensorIteratorBaseERKT_EUliE_EEviT1_,@function
        .size           _ZN2at6native18elementwise_kernelILi128ELi4EZNS0_22gpu_kernel_impl_nocastINS0_13AUnaryFunctorIhhbZZZNS0_22logical_or_kernel_cudaERNS_14TensorIteratorEENKUlvE0_clEvENKUlvE_clEvEUlhhE_EEEEvRNS_18TensorIteratorBaseERKT_EUliE_EEviT1_,(.L_x_43632 - _ZN2at6native18elementwise_kernelILi128ELi4EZNS0_22gpu_kernel_impl_nocastINS0_13AUnaryFunctorIhhbZZZNS0_22logical_or_kernel_cudaERNS_14TensorIteratorEENKUlvE0_clEvENKUlvE_clEvEUlhhE_EEEEvRNS_18TensorIteratorBaseERKT_EUliE_EEviT1_)
        .other          _ZN2at6native18elementwise_kernelILi128ELi4EZNS0_22gpu_kernel_impl_nocastINS0_13AUnaryFunctorIhhbZZZNS0_22logical_or_kernel_cudaERNS_14TensorIteratorEENKUlvE0_clEvENKUlvE_clEvEUlhhE_EEEEvRNS_18TensorIteratorBaseERKT_EUliE_EEviT1_,@"STO_CUDA_ENTRY STV_DEFAULT"
_ZN2at6native18elementwise_kernelILi128ELi4EZNS0_22gpu_kernel_impl_nocastINS0_13AUnaryFunctorIhhbZZZNS0_22logical_or_kernel_cudaERNS_14TensorIteratorEENKUlvE0_clEvENKUlvE_clEvEUlhhE_EEEEvRNS_18TensorIteratorBaseERKT_EUliE_EEviT1_:
.text._ZN2at6native18elementwise_kernelILi128ELi4EZNS0_22gpu_kernel_impl_nocastINS0_13AUnaryFunctorIhhbZZZNS0_22logical_or_kernel_cudaERNS_14TensorIteratorEENKUlvE0_clEvENKUlvE_clEvEUlhhE_EEEEvRNS_18TensorIteratorBaseERKT_EUliE_EEviT1_:
        /* <DEDUP_REMOVED lines=32> */
.L_x_27925:
[----:B------:R-:W-:-:S13]  /*0200*/  ISETP.GE.AND P0, PT, R3, UR4, PT ;  /* 0x0000000403007c0c */ /* 0x000fda000bf06270 */
[----:B------:R-:W-:Y:S05]  /*0210*/  @P0 BREAK.RELIABLE B1 ;  /* 0x0000000000010942 */ /* 0x000fea0003800100 */
[----:B------:R-:W-:Y:S05]  /*0220*/  @P0 BRA `(.L_x_27926) ;  /* 0x0000000000200947 */ /* 0x000fea0003800000 */
[----:B------:R-:W-:Y:S05]  /*0230*/  BSYNC.RELIABLE B1 ;  /* 0x0000000000017941 */ /* 0x000fea0003800100 */
.L_x_27924:
[----:B------:R-:W1:Y:S02]  /*0240*/  LDC.64 R4, c[0x0][0x588] ;  /* 0x00016200ff047b82 */ /* 0x000e640000000a00 */
[----:B-1----:R-:W4:Y:S06]  /*0250*/  LDG.E.U8 R5, desc[UR6][R4.64] ;  /* 0x0000000604057981 */ /* 0x002f2c000c1e1100 */
[----:B0-----:R-:W0:Y:S01]  /*0260*/  LDC.64 R6, c[0x0][0x580] ;  /* 0x00016000ff067b82 */ /* 0x001e220000000a00 */
[----:B------:R-:W-:Y:S02]  /*0270*/  IADD3 R3, PT, PT, R3, 0x80, RZ ;  /* 0x0000008003037810 */ /* 0x000fe40007ffe0ff */
[----:B----4-:R-:W-:-:S04]  /*0280*/  LOP3.LUT P0, RZ, R0, 0xff, R5, 0xc8, !PT ;  /* 0x000000ff00ff7812 */ /* 0x010fc8000780c805 */
[----:B------:R-:W-:-:S05]  /*0290*/  SEL R9, RZ, 0x1, !P0 ;  /* 0x00000001ff097807 */ /* 0x000fca0004000000 */
[----:B0-----:R1:W-:Y:S04]  /*02a0*/  STG.E.U8 desc[UR6][R6.64], R9 ;  /* 0x0000000906007986 */ /* 0x0013e8000c101106 */
.L_x_27926:
[----:B------:R-:W-:Y:S05]  /*02b0*/  BSYNC.RECONVERGENT B0 ;  /* 0x0000000000007941 */ /* 0x000fea0003800200 */
.L_x_27923:
        /* <DEDUP_REMOVED lines=10> */
.L_x_27922:
        /* <DEDUP_REMOVED lines=306> */
.L_x_27930:
        /* <DEDUP_REMOVED lines=311> */
.L_x_27932:
        /* <DEDUP_REMOVED lines=10> */
.L_x_27929:
[----:B------:R-:W-:-:S13]  /*2a90*/  ISETP.GE.AND P0, PT, R3, UR4, PT ;  /* 0x0000000403007c0c */ /* 0x000fda000bf06270 */
[----:B------:R-:W-:Y:S05]  /*2aa0*/  @P0 BREAK.RELIABLE B1 ;  /* 0x0000000000010942 */ /* 0x000fea0003800100 */
[----:B------:R-:W-:Y:S05]  /*2ab0*/  @P0 BRA `(.L_x_27931) ;  /* 0x0000001000d40947 */ /* 0x000fea0003800000 */
[----:B------:R-:W-:Y:S05]  /*2ac0*/  BSYNC.RELIABLE B1 ;  /* 0x0000000000017941 */ /* 0x000fea0003800100 */
.L_x_27928:
        /* <DEDUP_REMOVED lines=298> */
.L_x_27933:
        /* <DEDUP_REMOVED lines=10> */
.L_x_27931:
[----:B------:R-:W-:Y:S05]  /*3e10*/  BSYNC.RECONVERGENT B0 ;  /* 0x0000000000007941 */ /* 0x000fea0003800200 */
.L_x_27927:
        /* <DEDUP_REMOVED lines=301> */
.L_x_27934:
        /* <DEDUP_REMOVED lines=10> */
.L_x_27935:
        /* <DEDUP_REMOVED lines=15> */
.L_x_43632:


//--------------------- .text._ZN2at6native27unrolled_elementwise_kernelINS0_13AUnaryFunctorIhhbZZZNS0_22logical_or_kernel_cudaERNS_14TensorIteratorEENKUlvE0_clEvENKUlvE_clEvEUlhhE_EESt5arrayIPcLm2EELi4E23TrivialOffsetCalculatorILi1EjESD_NS0_6memory15LoadWithoutCastENSE_16StoreWithoutCastEEEviT_T0_T2_T3_T4_T5_ --------------------------
	.section	.text._ZN2at6native27unrolled_elementwise_kernelINS0_13AUnaryFunctorIhhbZZZNS0_22logical_or_kernel_cudaERNS_14TensorIteratorEENKUlvE0_clEvENKUlvE_clEvEUlhhE_EESt5arrayIPcLm2EELi4E23TrivialOffsetCalculatorILi1EjESD_NS0_6memory15LoadWithoutCastENSE_16StoreWithoutCastEEEviT_T0_T2_T3_T4_T5_,"ax",@progbits
	.align	128
        .global         _ZN2at6native27unrolled_elementwise_kernelINS0_13AUnaryFunctorIhhbZZZNS0_22logical_or_kernel_cudaERNS_14TensorIteratorEENKUlvE0_clEvENKUlvE_clEvEUlhhE_EESt5arrayIPcLm2EELi4E23TrivialOffsetCalculatorILi1EjESD_NS0_6memory15LoadWithoutCastENSE_16StoreWithoutCastEEEviT_T0_T2_T3_T4_T5_
        .type           _ZN2at6native27unrolled_elementwise_kernelINS0_13AUnaryFunctorIhhbZZZNS0_22logical_or_kernel_cudaERNS_14TensorIteratorEENKUlvE0_clEvENKUlvE_clEvEUlhhE_EESt5arrayIPcLm2EELi4E23TrivialOffsetCalculatorILi1EjESD_NS0_6memory15LoadWithoutCastENSE_16StoreWithoutCastEEEviT_T0_T2_T3_T4_T5_,@function
        .size           _ZN2at6native27unrolled_elementwise_kernelINS0_13AUnaryFunctorIhhbZZZNS0_22logical_or_kernel_cudaERNS_14TensorIteratorEENKUlvE0_clEvENKUlvE_clEvEUlhhE_EESt5arrayIPcLm2EELi4E23TrivialOffsetCalculatorILi1EjESD_NS0_6memory15LoadWithoutCastENSE_16StoreWithoutCastEEEviT_T0_T2_T3_T4_T5_,(.L_x_43633 - _ZN2at6native27unrolled_elementwise_kernelINS0_13AUnaryFunctorIhhbZZZNS0_22logical_or_kernel_cudaERNS_14TensorIteratorEENKUlvE0_clEvENKUlvE_clEvEUlhhE_EESt5arrayIPcLm2EELi4E23TrivialOffsetCalculatorILi1EjESD_NS0_6memory15LoadWithoutCastENSE_16StoreWithoutCastEEEviT_T0_T2_T3_T4_T5_)
        .other          _ZN2at6native27unrolled_elementwise_kernelINS0_13AUnaryFunctorIhhbZZZNS0_22logical_or_kernel_cudaERNS_14TensorIteratorEENKUlvE0_clEvENKUlvE_clEvEUlhhE_EESt5arrayIPcLm2EELi4E23TrivialOffsetCalculatorILi1EjESD_NS0_6memory15LoadWithoutCastENSE_16StoreWithoutCastEEEviT_T0_T2_T3_T4_T5_,@"STO_CUDA_ENTRY STV_DEFAULT"
_ZN2at6native27unrolled_elementwise_kernelINS0_13AUnaryFunctorIhhbZZZNS0_22logical_or_kernel_cudaERNS_14TensorIteratorEENKUlvE0_clEvENKUlvE_clEvEUlhhE_EESt5arrayIPcLm2EELi4E23TrivialOffsetCalculatorILi1EjESD_NS0_6memory15LoadWithoutCastENSE_16StoreWithoutCastEEEviT_T0_T2_T3_T4_T5_:
.text._ZN2at6native27unrolled_elementwise_kernelINS0_13AUnaryFunctorIhhbZZZNS0_22logical_or_kernel_cudaERNS_14TensorIteratorEENKUlvE0_clEvENKUlvE_clEvEUlhhE_EESt5arrayIPcLm2EELi4E23TrivialOffsetCalculatorILi1EjESD_NS0_6memory15LoadWithoutCastENSE_16StoreWithoutCastEEEviT_T0_T2_T3_T4_T5_:
        /* <DEDUP_REMOVED lines=66> */
.L_x_27938:
[----:B------:R-:W-:Y:S05]  /*0420*/  BSYNC.RELIABLE B1 ;  /* 0x0000000000017941 */ /* 0x000fea0003800100 */
.L_x_27937:
[----:B------:R-:W-:-:S13]  /*0430*/  ISETP.GE.AND P0, PT, R5, R4, PT ;  /* 0x000000040500720c */ /* 0x000fda0003f06270 */
[----:B------:R-:W1:Y:S01]  /*0440*/  @!P0 LDC.64 R6, c[0x0][0x388] ;  /* 0x0000e200ff068b82 */ /* 0x000e620000000a00 */
[----:B0-----:R-:W-:Y:S02]  /*0450*/  @!P0 IMAD R3, R0, 0x200, R5 ;  /* 0x0000020000038824 */ /* 0x001fe400078e0205 */
[----:B------:R-:W-:-:S03]  /*0460*/  @!P0 VIADD R5, R5, 0x80 ;  /* 0x0000008005058836 */ /* 0x000fc60000000000 */
[----:B-1----:R-:W-:-:S05]  /*0470*/  @!P0 IADD3 R2, P1, PT, R3, R6, RZ ;  /* 0x0000000603028210 */ /* 0x002fca0007f3e0ff */
[----:B------:R-:W-:-:S05]  /*0480*/  @!P0 IMAD.X R3, RZ, RZ, R7, P1 ;  /* 0x000000ffff038224 */ /* 0x000fca00008e0607 */
[----:B------:R1:W-:Y:S03]  /*0490*/  @!P0 STG.E.U8 desc[UR4][R2.64], R11 ;  /* 0x0000000b02008986 */ /* 0x0003e6000c101104 */
.L_x_27939:
[----:B------:R-:W-:Y:S05]  /*04a0*/  BSYNC.RECONVERGENT B0 ;  /* 0x0000000000007941 */ /* 0x000fea0003800200 */
.L_x_27936:
        /* <DEDUP_REMOVED lines=9> */
.L_x_27940:
        /* <DEDUP_REMOVED lines=12> */
.L_x_43633:


//--------------------- .text._ZN2at6native29vectorized_elementwise_kernelILi2ENS0_13AUnaryFunctorIhhbZZZNS0_22logical_or_kernel_cudaERNS_14TensorIteratorEENKUlvE0_clEvENKUlvE_clEvEUlhhE_EESt5arrayIPcLm2EEEEviT0_T1_ --------------------------
	.section	.text._ZN2at6native29vectorized_elementwise_kernelILi2ENS0_13AUnaryFunctorIhhbZZZNS0_22logical_or_kernel_cudaERNS_14TensorIteratorEENKUlvE0_clEvENKUlvE_clEvEUlhhE_EESt5arrayIPcLm2EEEEviT0_T1_,"ax",@progbits
	.align	128
        .global         _ZN2at6native29vectorized_elementwise_kernelILi2ENS0_13AUnaryFunctorIhhbZZZNS0_22logical_or_kernel_cudaERNS_14TensorIteratorEENKUlvE0_clEvENKUlvE_clEvEUlhhE_EESt5arrayIPcLm2EEEEviT0_T1_
        .type           _ZN2at6native29vectorized_elementwise_kernelILi2ENS0_13AUnaryFunctorIhhbZZZNS0_22logical_or_kernel_cudaERNS_14TensorIteratorEENKUlvE0_clEvENKUlvE_clEvEUlhhE_EESt5arrayIPcLm2EEEEviT0_T1_,@function
        .size           _ZN2at6native29vectorized_elementwise_kernelILi2ENS0_13AUnaryFunctorIhhbZZZNS0_22logical_or_kernel_cudaERNS_14TensorIteratorEENKUlvE0_clEvENKUlvE_clEvEUlhhE_EESt5arrayIPcLm2EEEEviT0_T1_,(.L_x_43634 - _ZN2at6native29vectorized_elementwise_kernelILi2ENS0_13AUnaryFunctorIhhbZZZNS0_22logical_or_kernel_cudaERNS_14TensorIteratorEENKUlvE0_clEvENKUlvE_clEvEUlhhE_EESt5arrayIPcLm2EEEEviT0_T1_)
        .other          _ZN2at6native29vectorized_elementwise_kernelILi2ENS0_13AUnaryFunctorIhhbZZZNS0_22logical_or_kernel_cudaERNS_14TensorIteratorEENKUlvE0_clEvENKUlvE_clEvEUlhhE_EESt5arrayIPcLm2EEEEviT0_T1_,@"STO_CUDA_ENTRY STV_DEFAULT"
_ZN2at6native29vectorized_elementwise_kernelILi2ENS0_13AUnaryFunctorIhhbZZZNS0_22logical_or_kernel_cudaERNS_14TensorIteratorEENKUlvE0_clEvENKUlvE_clEvEUlhhE_EESt5arrayIPcLm2EEEEviT0_T1_:
.text._ZN2at6native29vectorized_elementwise_kernelILi2ENS0_13AUnaryFunctorIhhbZZZNS0_22logical_or_kernel_cudaERNS_14TensorIteratorEENKUlvE0_clEvENKUlvE_clEvEUlhhE_EESt5arrayIPcLm2EEEEviT0_T1_:
        /* <DEDUP_REMOVED lines=114> */
.L_x_27944:
        /* <DEDUP_REMOVED lines=8> */
.L_x_27945:
        /* <DEDUP_REMOVED lines=8> */
.L_x_27946:
        /* <DEDUP_REMOVED lines=8> */
.L_x_27947:
        /* <DEDUP_REMOVED lines=9> */
.L_x_27948:
[----:B------:R-:W-:Y:S05]  /*0930*/  BSYNC.RELIABLE B1 ;  /* 0x0000000000017941 */ /* 0x000fea0003800100 */
.L_x_27943:
[----:B------:R-:W-:-:S13]  /*0940*/  ISETP.GE.U32.AND P0, PT, R0, UR5, PT ;  /* 0x0000000500007c0c */ /* 0x000fda000bf06070 */
[----:B0-----:R-:W0:Y:S01]  /*0950*/  @!P0 LDC.64 R6, c[0x0][0x388] ;  /* 0x0000e200ff068b82 */ /* 0x001e220000000a00 */
[C---:B-12---:R-:W-:Y:S02]  /*0960*/  @!P0 VIADD R5, R0.reuse, UR4 ;  /* 0x0000000400058c36 */ /* 0x046fe40008000000 */
[----:B------:R-:W-:-:S03]  /*0970*/  @!P0 VIADD R0, R0, 0x80 ;  /* 0x0000008000008836 */ /* 0x000fc60000000000 */
[----:B0-----:R-:W-:-:S05]  /*0980*/  @!P0 IADD3 R4, P1, PT, R5, R6, RZ ;  /* 0x0000000605048210 */ /* 0x001fca0007f3e0ff */
[----:B------:R-:W-:-:S05]  /*0990*/  @!P0 IMAD.X R5, RZ, RZ, R7, P1 ;  /* 0x000000ffff058224 */ /* 0x000fca00008e0607 */
[----:B------:R3:W-:Y:S03]  /*09a0*/  @!P0 STG.E.U8 desc[UR8][R4.64], R3 ;  /* 0x0000000304008986 */ /* 0x0007e6000c101108 */
.L_x_27949:
[----:B------:R-:W-:Y:S05]  /*09b0*/  BSYNC.RECONVERGENT B0 ;  /* 0x0000000000007941 */ /* 0x000fea0003800200 */
.L_x_27942:
        /* <DEDUP_REMOVED lines=9> */
.L_x_27941:
        /* <DEDUP_REMOVED lines=50> */
.L_x_27950:
        /* <DEDUP_REMOVED lines=9> */
.L_x_43634:


//--------------------- .text._ZN2at6native29vectorized_elementwise_kernelILi4ENS0_13AUnaryFunctorIhhbZZZNS0_22logical_or_kernel_cudaERNS_14TensorIteratorEENKUlvE0_clEvENKUlvE_clEvEUlhhE_EESt5arrayIPcLm2EEEEviT0_T1_ --------------------------
	.section	.text._ZN2at6native29vectorized_elementwise_kernelILi4ENS0_13AUnaryFunctorIhhbZZZNS0_22logical_or_kernel_cudaERNS_14TensorIteratorEENKUlvE0_clEvENKUlvE_clEvEUlhhE_EESt5arrayIPcLm2EEEEviT0_T1_,"ax",@progbits
	.align	128
        .global         _ZN2at6native29vectorized_elementwise_kernelILi4ENS0_13AUnaryFunctorIhhbZZZNS0_22logical_or_kernel_cudaERNS_14TensorIteratorEENKUlvE0_clEvENKUlvE_clEvEUlhhE_EESt5arrayIPcLm2EEEEviT0_T1_
        .type           _ZN2at6native29vectorized_elementwise_kernelILi4ENS0_13AUnaryFunctorIhhbZZZNS0_22logical_or_kernel_cudaERNS_14TensorIteratorEENKUlvE0_clEvENKUlvE_clEvEUlhhE_EESt5arrayIPcLm2EEEEviT0_T1_,@function
        .size           _ZN2at6native29vectorized_elementwise_kernelILi4ENS0_13AUnaryFunctorIhhbZZZNS0_22logical_or_kernel_cudaERNS_14TensorIteratorEENKUlvE0_clEvENKUlvE_clEvEUlhhE_EESt5arrayIPcLm2EEEEviT0_T1_,(.L_x_43635 - _ZN2at6native29vectorized_elementwise_kernelILi4ENS0_13AUnaryFunctorIhhbZZZNS0_22logical_or_kernel_cudaERNS_14TensorIteratorEENKUlvE0_clEvENKUlvE_clEvEUlhhE_EESt5arrayIPcLm2EEEEviT0_T1_)
        .other          _ZN2at6native29vectorized_elementwise_kernelILi4ENS0_13AUnaryFunctorIhhbZZZNS0_22logical_or_kernel_cudaERNS_14TensorIteratorEENKUlvE0_clEvENKUlvE_clEvEUlhhE_EESt5arrayIPcLm2EEEEviT0_T1_,@"STO_CUDA_ENTRY STV_DEFAULT"
_ZN2at6native29vectorized_elementwise_kernelILi4ENS0_13AUnaryFunctorIhhbZZZNS0_22logical_or_kernel_cudaERNS_14TensorIteratorEENKUlvE0_clEvENKUlvE_clEvEUlhhE_EESt5arrayIPcLm2EEEEviT0_T1_:
.text._ZN2at6native29vectorized_elementwise_kernelILi4ENS0_13AUnaryFunctorIhhbZZZNS0_22logical_or_kernel_cudaERNS_14TensorIteratorEENKUlvE0_clEvENKUlvE_clEvEUlhhE_EESt5arrayIPcLm2EEEEviT0_T1_:
        /* <DEDUP_REMOVED lines=114> */
.L_x_27954:
        /* <DEDUP_REMOVED lines=8> */
.L_x_27955:
        /* <DEDUP_REMOVED lines=8> */
.L_x_27956:
        /* <DEDUP_REMOVED lines=8> */
.L_x_27957:
        /* <DEDUP_REMOVED lines=9> */
.L_x_27958:
[----:B------:R-:W-:Y:S05]  /*0930*/  BSYNC.RELIABLE B1 ;  /* 0x0000000000017941 */ /* 0x000fea0003800100 */
.L_x_27953:
[----:B------:R-:W-:-:S13]  /*0940*/  ISETP.GE.U32.AND P0, PT, R0, UR5, PT ;  /* 0x0000000500007c0c */ /* 0x000fda000bf06070 */
[----:B0-----:R-:W0:Y:S01]  /*0950*/  @!P0 LDC.64 R6, c[0x0][0x388] ;  /* 0x0000e200ff068b82 */ /* 0x001e220000000a00 */
[C---:B-12---:R-:W-:Y:S02]  /*0960*/  @!P0 VIADD R5, R0.reuse, UR4 ;  /* 0x0000000400058c36 */ /* 0x046fe40008000000 */
[----:B------:R-:W-:-:S03]  /*0970*/  @!P0 VIADD R0, R0, 0x80 ;  /* 0x0000008000008836 */ /* 0x000fc60000000000 */
[----:B0-----:R-:W-:-:S05]  /*0980*/  @!P0 IADD3 R4, P1, PT, R5, R6, RZ ;  /* 0x0000000605048210 */ /* 0x001fca0007f3e0ff */
[----:B------:R-:W-:-:S05]  /*0990*/  @!P0 IMAD.X R5, RZ, RZ, R7, P1 ;  /* 0x000000ffff058224 */ /* 0x000fca00008e0607 */
[----:B------:R3:W-:Y:S03]  /*09a0*/  @!P0 STG.E.U8 desc[UR8][R4.64], R3 ;  /* 0x0000000304008986 */ /* 0x0007e6000c101108 */
.L_x_27959:
[----:B------:R-:W-:Y:S05]  /*09b0*/  BSYNC.RECONVERGENT B0 ;  /* 0x0000000000007941 */ /* 0x000fea0003800200 */
.L_x_27952:
        /* <DEDUP_REMOVED lines=9> */
.L_x_27951:
        /* <DEDUP_REMOVED lines=48> */
.L_x_27960:
        /* <DEDUP_REMOVED lines=11> */
.L_x_43635:


//--------------------- .text._ZN2at6native29vectorized_elementwise_kernelILi8ENS0_13AUnaryFunctorIhhbZZZNS0_22logical_or_kernel_cudaERNS_14TensorIteratorEENKUlvE0_clEvENKUlvE_clEvEUlhhE_EESt5arrayIPcLm2EEEEviT0_T1_ --------------------------
	.section	.text._ZN2at6native29vectorized_elementwise_kernelILi8ENS0_13AUnaryFunctorIhhbZZZNS0_22logical_or_kernel_cudaERNS_14TensorIteratorEENKUlvE0_clEvENKUlvE_clEvEUlhhE_EESt5arrayIPcLm2EEEEviT0_T1_,"ax",@progbits
	.align	128
        .global         _ZN2at6native29vectorized_elementwise_kernelILi8ENS0_13AUnaryFunctorIhhbZZZNS0_22logical_or_kernel_cudaERNS_14TensorIteratorEENKUlvE0_clEvENKUlvE_clEvEUlhhE_EESt5arrayIPcLm2EEEEviT0_T1_
        .type           _ZN2at6native29vectorized_elementwise_kernelILi8ENS0_13AUnaryFunctorIhhbZZZNS0_22logical_or_kernel_cudaERNS_14TensorIteratorEENKUlvE0_clEvENKUlvE_clEvEUlhhE_EESt5arrayIPcLm2EEEEviT0_T1_,@function
        .size           _ZN2at6native29vectorized_elementwise_kernelILi8ENS0_13AUnaryFunctorIhhbZZZNS0_22logical_or_kernel_cudaERNS_14TensorIteratorEENKUlvE0_clEvENKUlvE_clEvEUlhhE_EESt5arrayIPcLm2EEEEviT0_T1_,(.L_x_43636 - _ZN2at6native29vectorized_elementwise_kernelILi8ENS0_13AUnaryFunctorIhhbZZZNS0_22logical_or_kernel_cudaERNS_14TensorIteratorEENKUlvE0_clEvENKUlvE_clEvEUlhhE_EESt5arrayIPcLm2EEEEviT0_T1_)
        .other          _ZN2at6native29vectorized_elementwise_kernelILi8ENS0_13AUnaryFunctorIhhbZZZNS0_22logical_or_kernel_cudaERNS_14TensorIteratorEENKUlvE0_clEvENKUlvE_clEvEUlhhE_EESt5arrayIPcLm2EEEEviT0_T1_,@"STO_CUDA_ENTRY STV_DEFAULT"
_ZN2at6native29vectorized_elementwise_kernelILi8ENS0_13AUnaryFunctorIhhbZZZNS0_22logical_or_kernel_cudaERNS_14TensorIteratorEENKUlvE0_clEvENKUlvE_clEvEUlhhE_EESt5arrayIPcLm2EEEEviT0_T1_:
.text._ZN2at6native29vectorized_elementwise_kernelILi8ENS0_13AUnaryFunctorIhhbZZZNS0_22logical_or_kernel_cudaERNS_14TensorIteratorEENKUlvE0_clEvENKUlvE_clEvEUlhhE_EESt5arrayIPcLm2EEEEviT0_T1_:
        /* <DEDUP_REMOVED lines=114> */
.L_x_27964:
        /* <DEDUP_REMOVED lines=8> */
.L_x_27965:
        /* <DEDUP_REMOVED lines=8> */
.L_x_27966:
        /* <DEDUP_REMOVED lines=8> */
.L_x_27967:
        /* <DEDUP_REMOVED lines=9> */
.L_x_27968:
[----:B------:R-:W-:Y:S05]  /*0930*/  BSYNC.RELIABLE B1 ;  /* 0x0000000000017941 */ /* 0x000fea0003800100 */
.L_x_27963:
[----:B------:R-:W-:-:S13]  /*0940*/  ISETP.GE.U32.AND P0, PT, R0, UR5, PT ;  /* 0x0000000500007c0c */ /* 0x000fda000bf06070 */
[----:B0-----:R-:W0:Y:S01]  /*0950*/  @!P0 LDC.64 R6, c[0x0][0x388] ;  /* 0x0000e200ff068b82 */ /* 0x001e220000000a00 */
[C---:B-12---:R-:W-:Y:S02]  /*0960*/  @!P0 VIADD R5, R0.reuse, UR4 ;  /* 0x0000000400058c36 */ /* 0x046fe40008000000 */
[----:B------:R-:W-:-:S03]  /*0970*/  @!P0 VIADD R0, R0, 0x80 ;  /* 0x0000008000008836 */ /* 0x000fc60000000000 */
[----:B0-----:R-:W-:-:S05]  /*0980*/  @!P0 IADD3 R4, P1, PT, R5, R6, RZ ;  /* 0x0000000605048210 */ /* 0x001fca0007f3e0ff */
[----:B------:R-:W-:-:S05]  /*0990*/  @!P0 IMAD.X R5, RZ, RZ, R7, P1 ;  /* 0x000000ffff058224 */ /* 0x000fca00008e0607 */
[----:B------:R3:W-:Y:S03]  /*09a0*/  @!P0 STG.E.U8 desc[UR8][R4.64], R3 ;  /* 0x0000000304008986 */ /* 0x0007e6000c101108 */
.L_x_27969:
[----:B------:R-:W-:Y:S05]  /*09b0*/  BSYNC.RECONVERGENT B0 ;  /* 0x0000000000007941 */ /* 0x000fea0003800200 */
.L_x_27962:
        /* <DEDUP_REMOVED lines=9> */
.L_x_27961:
        /* <DEDUP_REMOVED lines=46> */
.L_x_27970:
        /* <DEDUP_REMOVED lines=13> */
.L_x_43636:


//--------------------- .text._ZN2at6native18elementwise_kernelILi128ELi4EZNS0_15gpu_kernel_implINS0_13BinaryFunctorIhhbZZZNS0_22logical_or_kernel_cudaERNS_14TensorIteratorEENKUlvE0_clEvENKUlvE_clEvEUlhhE_EEEEvRNS_18TensorIteratorBaseERKT_EUliE_EEviT1_ --------------------------
	.section	.text._ZN2at6native18elementwise_kernelILi128ELi4EZNS0_15gpu_kernel_implINS0_13BinaryFunctorIhhbZZZNS0_22logical_or_kernel_cudaERNS_14TensorIteratorEENKUlvE0_clEvENKUlvE_clEvEUlhhE_EEEEvRNS_18TensorIteratorBaseERKT_EUliE_EEviT1_,"ax",@progbits
	.align	128
        .global         _ZN2at6native18elementwise_kernelILi128ELi4EZNS0_15gpu_kernel_implINS0_13BinaryFunctorIhhbZZZNS0_22logical_or_kernel_cudaERNS_14TensorIteratorEENKUlvE0_clEvENKUlvE_clEvEUlhhE_EEEEvRNS_18TensorIteratorBaseERKT_EUliE_EEviT1_
        .type           _ZN2at6native18elementwise_kernelILi128ELi4EZNS0_15gpu_kernel_implINS0_13BinaryFunctorIhhbZZZNS0_22logical_or_kernel_cudaERNS_14TensorIteratorEENKUlvE0_clEvENKUlvE_clEvEUlhhE_EEEEvRNS_18TensorIteratorBaseERKT_EUliE_EEviT1_,@function
        .size           _ZN2at6native18elementwise_kernelILi128ELi4EZNS0_15gpu_kernel_implINS0_13BinaryFunctorIhhbZZZNS0_22logical_or_kernel_cudaERNS_14TensorIteratorEENKUlvE0_clEvENKUlvE_clEvEUlhhE_EEEEvRNS_18TensorIteratorBaseERKT_EUliE_EEviT1_,(.L_x_43637 - _ZN2at6native18elementwise_kernelILi128ELi4EZNS0_15gpu_kernel_implINS0_13BinaryFunctorIhhbZZZNS0_22logical_or_kernel_cudaERNS_14TensorIteratorEENKUlvE0_clEvENKUlvE_clEvEUlhhE_EEEEvRNS_18TensorIteratorBaseERKT_EUliE_EEviT1_)
        .other          _ZN2at6native18elementwise_kernelILi128ELi4EZNS0_15gpu_kernel_implINS0_13BinaryFunctorIhhbZZZNS0_22logical_or_kernel_cudaERNS_14TensorIteratorEENKUlvE0_clEvENKUlvE_clEvEUlhhE_EEEEvRNS_18TensorIteratorBaseERKT_EUliE_EEviT1_,@"STO_CUDA_ENTRY STV_DEFAULT"
_ZN2at6native18elementwise_kernelILi128ELi4EZNS0_15gpu_kernel_implINS0_13BinaryFunctorIhhbZZZNS0_22logical_or_kernel_cudaERNS_14TensorIteratorEENKUlvE0_clEvENKUlvE_clEvEUlhhE_EEEEvRNS_18TensorIteratorBaseERKT_EUliE_EEviT1_:
.text._ZN2at6native18elementwise_kernelILi128ELi4EZNS0_15gpu_kernel_implINS0_13BinaryFunctorIhhbZZZNS0_22logical_or_kernel_cudaERNS_14TensorIteratorEENKUlvE0_clEvENKUlvE_clEvEUlhhE_EEEEvRNS_18TensorIteratorBaseERKT_EUliE_EEviT1_:
        /* <DEDUP_REMOVED lines=371> */
.L_x_27973:
        /* <DEDUP_REMOVED lines=16> */
.L_x_27977:
[----:B------:R0:W5:Y:S01]  /*1830*/  LDG.E.U8 R19, desc[UR36][R4.64] ;  /* 0x0000002404137981 */ /* 0x000162000c1e1100 */
[----:B------:R-:W-:Y:S05]  /*1840*/  BRA `(.L_x_27979) ;  /* 0x0000000c005c7947 */ /* 0x000fea0003800000 */
.L_x_27976:
        /* <DEDUP_REMOVED lines=8> */
.L_x_27981:
[----:B------:R3:W5:Y:S01]  /*18d0*/  LDG.E.U8 R19, desc[UR36][R4.64] ;  /* 0x0000002404137981 */ /* 0x000762000c1e1100 */
[----:B------:R-:W-:Y:S05]  /*18e0*/  BRA `(.L_x_27979) ;  /* 0x0000000c00347947 */ /* 0x000fea0003800000 */
.L_x_27980:
[----:B------:R0:W5:Y:S01]  /*18f0*/  LDG.E.U16 R19, desc[UR36][R4.64] ;  /* 0x0000002404137981 */ /* 0x000162000c1e1500 */
[----:B------:R-:W-:Y:S05]  /*1900*/  BRA `(.L_x_27979) ;  /* 0x0000000c002c7947 */ /* 0x000fea0003800000 */
.L_x_27975:
        /* <DEDUP_REMOVED lines=10> */
.L_x_27983:
[----:B------:R-:W2:Y:S02]  /*19b0*/  LDG.E.U16 R2, desc[UR36][R4.64] ;  /* 0x0000002404027981 */ /* 0x000ea4000c1e1500 */
[----:B--2---:R-:W-:-:S06]  /*19c0*/  HADD2.F32 R2, -RZ, R2.H0_H0 ;  /* 0x20000002ff027230 */ /* 0x004fcc0000004100 */
[----:B------:R-:W0:Y:S02]  /*19d0*/  F2I.S64.TRUNC R2, R2 ;  /* 0x0000000200027311 */ /* 0x000e24000020d900 */
[----:B0-----:R-:W-:Y:S01]  /*19e0*/  PRMT R19, R2, 0x7610, R19 ;  /* 0x0000761002137816 */ /* 0x001fe20000000013 */
[----:B------:R-:W-:Y:S06]  /*19f0*/  BRA `(.L_x_27979) ;  /* 0x0000000800f07947 */ /* 0x000fec0003800000 */
.L_x_27982:
        /* <DEDUP_REMOVED lines=10> */
.L_x_27985:
[----:B------:R-:W2:Y:S02]  /*1aa0*/  LDG.E.U16 R4, desc[UR36][R4.64] ;  /* 0x0000002404047981 */ /* 0x000ea4000c1e1500 */
[----:B--2---:R-:W-:-:S06]  /*1ab0*/  HADD2.F32 R2, -RZ, R4.H0_H0 ;  /* 0x20000004ff027230 */ /* 0x004fcc0000004100 */
[----:B------:R-:W0:Y:S02]  /*1ac0*/  F2I.S64.TRUNC R2, R2 ;  /* 0x0000000200027311 */ /* 0x000e24000020d900 */
[----:B0-----:R-:W-:Y:S01]  /*1ad0*/  PRMT R19, R2, 0x7610, R19 ;  /* 0x0000761002137816 */ /* 0x001fe20000000013 */
[----:B------:R-:W-:Y:S06]  /*1ae0*/  BRA `(.L_x_27979) ;  /* 0x0000000800b47947 */ /* 0x000fec0003800000 */
.L_x_27984:
[----:B------:R-:W2:Y:S02]  /*1af0*/  LDG.E.64 R2, desc[UR36][R4.64] ;  /* 0x0000002404027981 */ /* 0x000ea4000c1e1b00 */
[----:B--2---:R-:W0:Y:S02]  /*1b00*/  F2I.S64.F64.TRUNC R2, R2 ;  /* 0x0000000200027311 */ /* 0x004e24000030d900 */
[----:B0-----:R-:W-:Y:S01]  /*1b10*/  PRMT R19, R2, 0x7610, R19 ;  /* 0x0000761002137816 */ /* 0x001fe20000000013 */
[----:B------:R-:W-:Y:S06]  /*1b20*/  BRA `(.L_x_27979) ;  /* 0x0000000800a47947 */ /* 0x000fec0003800000 */
.L_x_27974:
        /* <DEDUP_REMOVED lines=12> */
.L_x_27988:
[----:B------:R-:W2:Y:S02]  /*1bf0*/  LDG.E.64 R4, desc[UR36][R4.64] ;  /* 0x0000002404047981 */ /* 0x000ea4000c1e1b00 */
[----:B--2---:R-:W0:Y:S02]  /*1c00*/  F2I.S64.F64.TRUNC R2, R4 ;  /* 0x0000000400027311 */ /* 0x004e24000030d900 */
[----:B0-----:R-:W-:Y:S01]  /*1c10*/  PRMT R19, R2, 0x7610, R19 ;  /* 0x0000761002137816 */ /* 0x001fe20000000013 */
[----:B------:R-:W-:Y:S06]  /*1c20*/  BRA `(.L_x_27979) ;  /* 0x0000000800647947 */ /* 0x000fec0003800000 */
.L_x_27987:
        /* <DEDUP_REMOVED lines=27> */
.L_x_27990:
        /* <DEDUP_REMOVED lines=14> */
.L_x_27989:
[----:B------:R-:W2:Y:S02]  /*1ec0*/  LDG.E.U16 R2, desc[UR36][R4.64] ;  /* 0x0000002404027981 */ /* 0x000ea4000c1e1500 */
[----:B--2---:R-:W-:-:S06]  /*1ed0*/  SHF.L.U32 R2, R2, 0x10, RZ ;  /* 0x0000001002027819 */ /* 0x004fcc00000006ff */
[----:B------:R-:W0:Y:S02]  /*1ee0*/  F2I.S64.TRUNC R2, R2 ;  /* 0x0000000200027311 */ /* 0x000e24000020d900 */
[----:B0-----:R-:W-:Y:S01]  /*1ef0*/  PRMT R19, R2, 0x7610, R19 ;  /* 0x0000761002137816 */ /* 0x001fe20000000013 */
[----:B------:R-:W-:Y:S06]  /*1f00*/  BRA `(.L_x_27979) ;  /* 0x0000000400ac7947 */ /* 0x000fec0003800000 */
.L_x_27986:
        /* <DEDUP_REMOVED lines=10> */
.L_x_27993:
        /* <DEDUP_REMOVED lines=21> */
.L_x_27997:
[----:B------:R-:W-:Y:S05]  /*2100*/  BSYNC.RECONVERGENT B1 ;  /* 0x0000000000017941 */ /* 0x000fea0003800200 */
.L_x_27996:
[----:B------:R-:W-:Y:S01]  /*2110*/  IMAD.SHL.U32 R0, R0, 0x100000, RZ ;  /* 0x0010000000007824 */ /* 0x000fe200078e00ff */
[----:B------:R-:W-:-:S04]  /*2120*/  LEA R2, R2, 0x3b800000, 0x17 ;  /* 0x3b80000002027811 */ /* 0x000fc800078eb8ff */
[----:B------:R-:W-:-:S07]  /*2130*/  LOP3.LUT R2, R2, R0, R7, 0xfe, !PT ;  /* 0x0000000002027212 */ /* 0x000fce00078efe07 */
.L_x_27995:
[----:B------:R-:W-:Y:S05]  /*2140*/  BSYNC.RECONVERGENT B0 ;  /* 0x0000000000007941 */ /* 0x000fea0003800200 */
.L_x_27994:
[----:B------:R-:W0:Y:S02]  /*2150*/  F2I.S64.TRUNC R2, R2 ;  /* 0x0000000200027311 */ /* 0x000e24000020d900 */
[----:B0-----:R-:W-:Y:S01]  /*2160*/  PRMT R19, R2, 0x7610, R19 ;  /* 0x0000761002137816 */ /* 0x001fe20000000013 */
[----:B------:R-:W-:Y:S06]  /*2170*/  BRA `(.L_x_27979) ;  /* 0x0000000400107947 */ /* 0x000fec0003800000 */
.L_x_27992:
        /* <DEDUP_REMOVED lines=21> */
.L_x_28001:
[----:B------:R-:W-:Y:S05]  /*22d0*/  BSYNC.RECONVERGENT B1 ;  /* 0x0000000000017941 */ /* 0x000fea0003800200 */
.L_x_28000:
[----:B------:R-:W-:Y:S01]  /*22e0*/  IMAD.SHL.U32 R0, R0, 0x200000, RZ ;  /* 0x0020000000007824 */ /* 0x000fe200078e00ff */
[----:B------:R-:W-:-:S04]  /*22f0*/  LEA R2, R2, 0x37800000, 0x17 ;  /* 0x3780000002027811 */ /* 0x000fc800078eb8ff */
[----:B------:R-:W-:-:S07]  /*2300*/  LOP3.LUT R2, R2, R0, R7, 0xfe, !PT ;  /* 0x0000000002027212 */ /* 0x000fce00078efe07 */
.L_x_27999:
[----:B------:R-:W-:Y:S05]  /*2310*/  BSYNC.RECONVERGENT B0 ;  /* 0x0000000000007941 */ /* 0x000fea0003800200 */
.L_x_27998:
[----:B------:R-:W0:Y:S02]  /*2320*/  F2I.S64.TRUNC R2, R2 ;  /* 0x0000000200027311 */ /* 0x000e24000020d900 */
[----:B0-----:R-:W-:Y:S01]  /*2330*/  PRMT R19, R2, 0x7610, R19 ;  /* 0x0000761002137816 */ /* 0x001fe20000000013 */
[----:B------:R-:W-:Y:S06]  /*2340*/  BRA `(.L_x_27979) ;  /* 0x00000000009c7947 */ /* 0x000fec0003800000 */
.L_x_27991:
[----:B------:R-:W-:-:S09]  /*2350*/  UISETP.NE.AND UP0, UPT, UR4, 0x1c, UPT ;  /* 0x0000001c0400788c */ /* 0x000fd2000bf05270 */
[----:B------:R-:W-:Y:S05]  /*2360*/  BRA.U !UP0, `(.L_x_28002) ;  /* 0x0000000108907547 */ /* 0x000fea000b800000 */
[----:B------:R-:W-:-:S09]  /*2370*/  UISETP.NE.AND UP0, UPT, UR4, 0x1d, UPT ;  /* 0x0000001d0400788c */ /* 0x000fd2000bf05270 */
[----:B------:R-:W-:Y:S05]  /*2380*/  BRA.U !UP0, `(.L_x_28003) ;  /* 0x0000000108807547 */ /* 0x000fea000b800000 */
[----:B------:R-:W-:-:S09]  /*2390*/  UISETP.NE.AND UP0, UPT, UR4, 0x2c, UPT ;  /* 0x0000002c0400788c */ /* 0x000fd2000bf05270 */
[----:B------:R-:W-:Y:S05]  /*23a0*/  BRA.U !UP0, `(.L_x_28004) ;  /* 0x0000000108487547 */ /* 0x000fea000b800000 */
.L_x_27978:
        /* <DEDUP_REMOVED lines=16> */
.L_x_28005:
[----:B------:R-:W-:Y:S01]  /*24b0*/  PRMT R19, RZ, 0x7610, R19 ;  /* 0x00007610ff137816 */ /* 0x000fe20000000013 */
[----:B------:R-:W-:Y:S06]  /*24c0*/  BRA `(.L_x_27979) ;  /* 0x00000000003c7947 */ /* 0x000fec0003800000 */
.L_x_28004:
        /* <DEDUP_REMOVED lines=8> */
.L_x_28007:
[----:B------:R-:W-:Y:S05]  /*2550*/  BSYNC.RECONVERGENT B0 ;  /* 0x0000000000007941 */ /* 0x000fea0003800200 */
.L_x_28006:
[----:B------:R-:W0:Y:S02]  /*2560*/  F2I.S64.TRUNC R2, R2 ;  /* 0x0000000200027311 */ /* 0x000e24000020d900 */
[----:B0-----:R-:W-:Y:S01]  /*2570*/  PRMT R19, R2, 0x7610, R19 ;  /* 0x0000761002137816 */ /* 0x001fe20000000013 */
[----:B------:R-:W-:Y:S06]  /*2580*/  BRA `(.L_x_27979) ;  /* 0x00000000000c7947 */ /* 0x000fec0003800000 */
.L_x_28003:
[----:B------:R2:W5:Y:S01]  /*2590*/  LDG.E.U8 R19, desc[UR36][R4.64] ;  /* 0x0000002404137981 */ /* 0x000562000c1e1100 */
[----:B------:R-:W-:Y:S05]  /*25a0*/  BRA `(.L_x_27979) ;  /* 0x0000000000047947 */ /* 0x000fea0003800000 */
.L_x_28002:
[----:B------:R1:W5:Y:S02]  /*25b0*/  LDG.E.U8 R19, desc[UR36][R4.64] ;  /* 0x0000002404137981 */ /* 0x000364000c1e1100 */
.L_x_27979:
        /* <DEDUP_REMOVED lines=16> */
.L_x_28011:
[----:B------:R3:W5:Y:S01]  /*26c0*/  LDG.E.U8 R0, desc[UR36][R4.64] ;  /* 0x0000002404007981 */ /* 0x000762000c1e1100 */
[----:B------:R-:W-:Y:S05]  /*26d0*/  BRA `(.L_x_28013) ;  /* 0x0000000c005c7947 */ /* 0x000fea0003800000 */
.L_x_28010:
        /* <DEDUP_REMOVED lines=8> */
.L_x_28015:
[----:B------:R1:W5:Y:S01]  /*2760*/  LDG.E.U8 R0, desc[UR36][R4.64] ;  /* 0x0000002404007981 */ /* 0x000362000c1e1100 */
[----:B------:R-:W-:Y:S05]  /*2770*/  BRA `(.L_x_28013) ;  /* 0x0000000c00347947 */ /* 0x000fea0003800000 */
.L_x_28014:
[----:B------:R2:W5:Y:S01]  /*2780*/  LDG.E.U16 R0, desc[UR36][R4.64] ;  /* 0x0000002404007981 */ /* 0x000562000c1e1500 */
[----:B------:R-:W-:Y:S05]  /*2790*/  BRA `(.L_x_28013) ;  /* 0x0000000c002c7947 */ /* 0x000fea0003800000 */
.L_x_28009:
        /* <DEDUP_REMOVED lines=10> */
.L_x_28017:
[----:B------:R-:W2:Y:S02]  /*2840*/  LDG.E.U16 R2, desc[UR36][R4.64] ;  /* 0x0000002404027981 */ /* 0x000ea4000c1e1500 */
[----:B--2---:R-:W-:-:S06]  /*2850*/  HADD2.F32 R2, -RZ, R2.H0_H0 ;  /* 0x20000002ff027230 */ /* 0x004fcc0000004100 */
[----:B------:R-:W0:Y:S02]  /*2860*/  F2I.S64.TRUNC R2, R2 ;  /* 0x0000000200027311 */ /* 0x000e24000020d900 */
[----:B0-----:R-:W-:Y:S01]  /*2870*/  PRMT R0, R2, 0x7610, R0 ;  /* 0x0000761002007816 */ /* 0x001fe20000000000 */
[----:B------:R-:W-:Y:S06]  /*2880*/  BRA `(.L_x_28013) ;  /* 0x0000000800f07947 */ /* 0x000fec0003800000 */
.L_x_28016:
        /* <DEDUP_REMOVED lines=10> */
.L_x_28019:
[----:B------:R-:W2:Y:S02]  /*2930*/  LDG.E.U16 R4, desc[UR36][R4.64] ;  /* 0x0000002404047981 */ /* 0x000ea4000c1e1500 */
[----:B--2---:R-:W-:-:S06]  /*2940*/  HADD2.F32 R2, -RZ, R4.H0_H0 ;  /* 0x20000004ff027230 */ /* 0x004fcc0000004100 */
[----:B------:R-:W0:Y:S02]  /*2950*/  F2I.S64.TRUNC R2, R2 ;  /* 0x0000000200027311 */ /* 0x000e24000020d900 */
[----:B0-----:R-:W-:Y:S01]  /*2960*/  PRMT R0, R2, 0x7610, R0 ;  /* 0x0000761002007816 */ /* 0x001fe20000000000 */
[----:B------:R-:W-:Y:S06]  /*2970*/  BRA `(.L_x_28013) ;  /* 0x0000000800b47947 */ /* 0x000fec0003800000 */
.L_x_28018:
[----:B------:R-:W2:Y:S02]  /*2980*/  LDG.E.64 R2, desc[UR36][R4.64] ;  /* 0x0000002404027981 */ /* 0x000ea4000c1e1b00 */
[----:B--2---:R-:W0:Y:S02]  /*2990*/  F2I.S64.F64.TRUNC R2, R2 ;  /* 0x0000000200027311 */ /* 0x004e24000030d900 */
[----:B0-----:R-:W-:Y:S01]  /*29a0*/  PRMT R0, R2, 0x7610, R0 ;  /* 0x0000761002007816 */ /* 0x001fe20000000000 */
[----:B------:R-:W-:Y:S06]  /*29b0*/  BRA `(.L_x_28013) ;  /* 0x0000000800a47947 */ /* 0x000fec0003800000 */
.L_x_28008:
        /* <DEDUP_REMOVED lines=12> */
.L_x_28022:
[----:B------:R-:W2:Y:S02]  /*2a80*/  LDG.E.64 R4, desc[UR36][R4.64] ;  /* 0x0000002404047981 */ /* 0x000ea4000c1e1b00 */
[----:B--2---:R-:W0:Y:S02]  /*2a90*/  F2I.S64.F64.TRUNC R2, R4 ;  /* 0x0000000400027311 */ /* 0x004e24000030d900 */
[----:B0-----:R-:W-:Y:S01]  /*2aa0*/  PRMT R0, R2, 0x7610, R0 ;  /* 0x0000761002007816 */ /* 0x001fe20000000000 */
[----:B------:R-:W-:Y:S06]  /*2ab0*/  BRA `(.L_x_28013) ;  /* 0x0000000800647947 */ /* 0x000fec0003800000 */
.L_x_28021:
        /* <DEDUP_REMOVED lines=27> */
.L_x_28024:
        /* <DEDUP_REMOVED lines=14> */
.L_x_28023:
[----:B------:R-:W2:Y:S02]  /*2d50*/  LDG.E.U16 R2, desc[UR36][R4.64] ;  /* 0x0000002404027981 */ /* 0x000ea4000c1e1500 */
[----:B--2---:R-:W-:-:S06]  /*2d60*/  IMAD.U32 R2, R2, 0x10000, RZ ;  /* 0x0001000002027824 */ /* 0x004fcc00078e00ff */
[----:B------:R-:W0:Y:S02]  /*2d70*/  F2I.S64.TRUNC R2, R2 ;  /* 0x0000000200027311 */ /* 0x000e24000020d900 */
[----:B0-----:R-:W-:Y:S01]  /*2d80*/  PRMT R0, R2, 0x7610, R0 ;  /* 0x0000761002007816 */ /* 0x001fe20000000000 */
[----:B------:R-:W-:Y:S06]  /*2d90*/  BRA `(.L_x_28013) ;  /* 0x0000000400ac7947 */ /* 0x000fec0003800000 */
.L_x_28020:
        /* <DEDUP_REMOVED lines=10> */
.L_x_28027:
        /* <DEDUP_REMOVED lines=21> */
.L_x_28031:
[----:B------:R-:W-:Y:S05]  /*2f90*/  BSYNC.RECONVERGENT B1 ;  /* 0x0000000000017941 */ /* 0x000fea0003800200 */
.L_x_28030:
[----:B------:R-:W-:Y:S01]  /*2fa0*/  IMAD.SHL.U32 R0, R0, 0x100000, RZ ;  /* 0x0010000000007824 */ /* 0x000fe200078e00ff */
[----:B------:R-:W-:-:S04]  /*2fb0*/  LEA R2, R2, 0x3b800000, 0x17 ;  /* 0x3b80000002027811 */ /* 0x000fc800078eb8ff */
[----:B------:R-:W-:-:S07]  /*2fc0*/  LOP3.LUT R2, R2, R0, R7, 0xfe, !PT ;  /* 0x0000000002027212 */ /* 0x000fce00078efe07 */
.L_x_28029:
[----:B------:R-:W-:Y:S05]  /*2fd0*/  BSYNC.RECONVERGENT B0 ;  /* 0x0000000000007941 */ /* 0x000fea0003800200 */
.L_x_28028:
[----:B------:R-:W0:Y:S02]  /*2fe0*/  F2I.S64.TRUNC R2, R2 ;  /* 0x0000000200027311 */ /* 0x000e24000020d900 */
[----:B0-----:R-:W-:Y:S01]  /*2ff0*/  PRMT R0, R2, 0x7610, R0 ;  /* 0x0000761002007816 */ /* 0x001fe20000000000 */
[----:B------:R-:W-:Y:S06]  /*3000*/  BRA `(.L_x_28013) ;  /* 0x0000000400107947 */ /* 0x000fec0003800000 */
.L_x_28026:
        /* <DEDUP_REMOVED lines=21> */
.L_x_28035:
[----:B------:R-:W-:Y:S05]  /*3160*/  BSYNC.RECONVERGENT B1 ;  /* 0x0000000000017941 */ /* 0x000fea0003800200 */
.L_x_28034:
[----:B------:R-:W-:Y:S01]  /*3170*/  IMAD.SHL.U32 R0, R0, 0x200000, RZ ;  /* 0x0020000000007824 */ /* 0x000fe200078e00ff */
[----:B------:R-:W-:-:S04]  /*3180*/  LEA R2, R2, 0x37800000, 0x17 ;  /* 0x3780000002027811 */ /* 0x000fc800078eb8ff */
[----:B------:R-:W-:-:S07]  /*3190*/  LOP3.LUT R2, R2, R0, R7, 0xfe, !PT ;  /* 0x0000000002027212 */ /* 0x000fce00078efe07 */
.L_x_28033:
[----:B------:R-:W-:Y:S05]  /*31a0*/  BSYNC.RECONVERGENT B0 ;  /* 0x0000000000007941 */ /* 0x000fea0003800200 */
.L_x_28032:
[----:B------:R-:W0:Y:S02]  /*31b0*/  F2I.S64.TRUNC R2, R2 ;  /* 0x0000000200027311 */ /* 0x000e24000020d900 */
[----:B0-----:R-:W-:Y:S01]  /*31c0*/  PRMT R0, R2, 0x7610, R0 ;  /* 0x0000761002007816 */ /* 0x001fe20000000000 */
[----:B------:R-:W-:Y:S06]  /*31d0*/  BRA `(.L_x_28013) ;  /* 0x00000000009c7947 */ /* 0x000fec0003800000 */
.L_x_28025:
[----:B------:R-:W-:-:S09]  /*31e0*/  UISETP.NE.AND UP0, UPT, UR4, 0x1c, UPT ;  /* 0x0000001c0400788c */ /* 0x000fd2000bf05270 */
[----:B------:R-:W-:Y:S05]  /*31f0*/  BRA.U !UP0, `(.L_x_28036) ;  /* 0x0000000108907547 */ /* 0x000fea000b800000 */
[----:B------:R-:W-:-:S09]  /*3200*/  UISETP.NE.AND UP0, UPT, UR4, 0x1d, UPT ;  /* 0x0000001d0400788c */ /* 0x000fd2000bf05270 */
[----:B------:R-:W-:Y:S05]  /*3210*/  BRA.U !UP0, `(.L_x_28037) ;  /* 0x0000000108807547 */ /* 0x000fea000b800000 */
[----:B------:R-:W-:-:S09]  /*3220*/  UISETP.NE.AND UP0, UPT, UR4, 0x2c, UPT ;  /* 0x0000002c0400788c */ /* 0x000fd2000bf05270 */
[----:B------:R-:W-:Y:S05]  /*3230*/  BRA.U !UP0, `(.L_x_28038) ;  /* 0x0000000108487547 */ /* 0x000fea000b800000 */
.L_x_28012:
        /* <DEDUP_REMOVED lines=16> */
.L_x_28039:
[----:B------:R-:W-:Y:S01]  /*3340*/  PRMT R0, RZ, 0x7610, R0 ;  /* 0x00007610ff007816 */ /* 0x000fe20000000000 */
[----:B------:R-:W-:Y:S06]  /*3350*/  BRA `(.L_x_28013) ;  /* 0x00000000003c7947 */ /* 0x000fec0003800000 */
.L_x_28038:
        /* <DEDUP_REMOVED lines=8> */
.L_x_28041:
[----:B------:R-:W-:Y:S05]  /*33e0*/  BSYNC.RECONVERGENT B0 ;  /* 0x0000000000007941 */ /* 0x000fea0003800200 */
.L_x_28040:
[----:B------:R-:W0:Y:S02]  /*33f0*/  F2I.S64.TRUNC R2, R2 ;  /* 0x0000000200027311 */ /* 0x000e24000020d900 */
[----:B0-----:R-:W-:Y:S01]  /*3400*/  PRMT R0, R2, 0x7610, R0 ;  /* 0x0000761002007816 */ /* 0x001fe20000000000 */
[----:B------:R-:W-:Y:S06]  /*3410*/  BRA `(.L_x_28013) ;  /* 0x00000000000c7947 */ /* 0x000fec0003800000 */
.L_x_28037:
[----:B------:R0:W5:Y:S01]  /*3420*/  LDG.E.U8 R0, desc[UR36][R4.64] ;  /* 0x0000002404007981 */ /* 0x000162000c1e1100 */
[----:B------:R-:W-:Y:S05]  /*3430*/  BRA `(.L_x_28013) ;  /* 0x0000000000047947 */ /* 0x000fea0003800000 */
.L_x_28036:
[----:B------:R0:W5:Y:S02]  /*3440*/  LDG.E.U8 R0, desc[UR36][R4.64] ;  /* 0x0000002404007981 */ /* 0x000164000c1e1100 */
.L_x_28013:
        /* <DEDUP_REMOVED lines=19> */
.L_x_28046:
[----:B------:R1:W-:Y:S01]  /*3580*/  STG.E.U8 desc[UR36][R2.64], R4 ;  /* 0x0000000402007986 */ /* 0x0003e2000c101124 */
[----:B------:R-:W-:Y:S05]  /*3590*/  BRA `(.L_x_28048) ;  /* 0x0000000c00007947 */ /* 0x000fea0003800000 */
.L_x_28045:
        /* <DEDUP_REMOVED lines=9> */
.L_x_28050:
[----:B------:R3:W-:Y:S01]  /*3630*/  STG.E desc[UR36][R2.64], R4 ;  /* 0x0000000402007986 */ /* 0x0007e2000c101924 */
[----:B------:R-:W-:Y:S05]  /*3640*/  BRA `(.L_x_28048) ;  /* 0x0000000800d47947 */ /* 0x000fea0003800000 */
.L_x_28049:
[----:B------:R2:W-:Y:S01]  /*3650*/  STG.E.U16 desc[UR36][R2.64], R4 ;  /* 0x0000000402007986 */ /* 0x0005e2000c101524 */
[----:B------:R-:W-:Y:S05]  /*3660*/  BRA `(.L_x_28048) ;  /* 0x0000000800cc7947 */ /* 0x000fea0003800000 */
.L_x_28044:
        /* <DEDUP_REMOVED lines=9> */
.L_x_28052:
[----:B------:R-:W-:-:S04]  /*3700*/  I2FP.F32.U32 R0, R4 ;  /* 0x0000000400007245 */ /* 0x000fc80000201000 */
[----:B------:R-:W-:-:S05]  /*3710*/  F2FP.F16.F32.PACK_AB R0, RZ, R0 ;  /* 0x00000000ff00723e */ /* 0x000fca00000000ff */
[----:B------:R0:W-:Y:S01]  /*3720*/  STG.E.U16 desc[UR36][R2.64], R0 ;  /* 0x0000000002007986 */ /* 0x0001e2000c101524 */
[----:B------:R-:W-:Y:S05]  /*3730*/  BRA `(.L_x_28048) ;  /* 0x0000000800987947 */ /* 0x000fea0003800000 */
.L_x_28051:
        /* <DEDUP_REMOVED lines=10> */
.L_x_28054:
[----:B------:R-:W-:-:S04]  /*37e0*/  I2FP.F32.U32 R4, R4 ;  /* 0x0000000400047245 */ /* 0x000fc80000201000 */
[----:B------:R-:W-:-:S04]  /*37f0*/  F2FP.F16.F32.PACK_AB R5, RZ, R4 ;  /* 0x00000004ff05723e */ /* 0x000fc800000000ff */
[----:B------:R-:W-:-:S05]  /*3800*/  PRMT R5, R5, 0x5410, RZ ;  /* 0x0000541005057816 */ /* 0x000fca00000000ff */
[----:B------:R0:W-:Y:S01]  /*3810*/  STG.E desc[UR36][R2.64], R5 ;  /* 0x0000000502007986 */ /* 0x0001e2000c101924 */
[----:B------:R-:W-:Y:S05]  /*3820*/  BRA `(.L_x_28048) ;  /* 0x00000008005c7947 */ /* 0x000fea0003800000 */
.L_x_28053:
[----:B------:R-:W0:Y:S02]  /*3830*/  I2F.F64.U32 R4, R4 ;  /* 0x0000000400047312 */ /* 0x000e240000201800 */
[----:B0-----:R0:W-:Y:S01]  /*3840*/  STG.E.64 desc[UR36][R2.64], R4 ;  /* 0x0000000402007986 */ /* 0x0011e2000c101b24 */
[----:B------:R-:W-:Y:S05]  /*3850*/  BRA `(.L_x_28048) ;  /* 0x0000000800507947 */ /* 0x000fea0003800000 */
.L_x_28043:
        /* <DEDUP_REMOVED lines=10> */
.L_x_28057:
[----:B------:R-:W0:Y:S01]  /*3900*/  I2F.F64.U32 R4, R4 ;  /* 0x0000000400047312 */ /* 0x000e220000201800 */
[----:B------:R-:W-:-:S05]  /*3910*/  CS2R R6, SRZ ;  /* 0x0000000000067805 */ /* 0x000fca000001ff00 */
[----:B0-----:R0:W-:Y:S01]  /*3920*/  STG.E.128 desc[UR36][R2.64], R4 ;  /* 0x0000000402007986 */ /* 0x0011e2000c101d24 */
[----:B------:R-:W-:Y:S05]  /*3930*/  BRA `(.L_x_28048) ;  /* 0x0000000800187947 */ /* 0x000fea0003800000 */
.L_x_28056:
        /* <DEDUP_REMOVED lines=17> */
.L_x_28061:
[----:B------:R-:W-:Y:S05]  /*3a50*/  BSYNC.RECONVERGENT B0 ;  /* 0x0000000000007941 */ /* 0x000fea0003800200 */
.L_x_28060:
[----:B------:R0:W-:Y:S01]  /*3a60*/  STG.E.U8 desc[UR36][R2.64], R5 ;  /* 0x0000000502007986 */ /* 0x0001e2000c101124 */
[----:B------:R-:W-:Y:S05]  /*3a70*/  BRA `(.L_x_28048) ;  /* 0x0000000400c87947 */ /* 0x000fea0003800000 */
.L_x_28059:
        /* <DEDUP_REMOVED lines=16> */
.L_x_28058:
[----:B------:R-:W-:-:S04]  /*3b80*/  I2FP.F32.U32 R0, R4 ;  /* 0x0000000400007245 */ /* 0x000fc80000201000 */
[----:B------:R-:W-:-:S05]  /*3b90*/  F2FP.BF16.F32.PACK_AB R0, RZ, R0 ;  /* 0x00000000ff00723e */ /* 0x000fca00000010ff */
[----:B------:R0:W-:Y:S01]  /*3ba0*/  STG.E.U16 desc[UR36][R2.64], R0 ;  /* 0x0000000002007986 */ /* 0x0001e2000c101524 */
[----:B------:R-:W-:Y:S05]  /*3bb0*/  BRA `(.L_x_28048) ;  /* 0x0000000400787947 */ /* 0x000fea0003800000 */
.L_x_28055:
        /* <DEDUP_REMOVED lines=10> */
.L_x_28064:
        /* <DEDUP_REMOVED lines=12> */
.L_x_28067:
[----:B------:R-:W-:-:S04]  /*3d20*/  SHF.R.U32.HI R0, RZ, 0x14, R5 ;  /* 0x00000014ff007819 */ /* 0x000fc80000011605 */
[----:B------:R-:W-:-:S04]  /*3d30*/  LOP3.LUT R0, R0, 0x1, RZ, 0xc0, !PT ;  /* 0x0000000100007812 */ /* 0x000fc800078ec0ff */
[----:B------:R-:W-:-:S04]  /*3d40*/  IADD3 R0, PT, PT, R5, 0x487ffff, R0 ;  /* 0x0487ffff05007810 */ /* 0x000fc80007ffe000 */
[----:B------:R-:W-:-:S04]  /*3d50*/  SHF.R.U32.HI R0, RZ, 0x14, R0 ;  /* 0x00000014ff007819 */ /* 0x000fc80000011600 */
[----:B------:R-:W-:-:S07]  /*3d60*/  LOP3.LUT R4, R0, 0xff, RZ, 0xc0, !PT ;  /* 0x000000ff00047812 */ /* 0x000fce00078ec0ff */
.L_x_28068:
[----:B------:R-:W-:-:S07]  /*3d70*/  PRMT R0, R4, 0x7610, R0 ;  /* 0x0000761004007816 */ /* 0x000fce0000000000 */
.L_x_28066:
[----:B------:R-:W-:Y:S05]  /*3d80*/  BSYNC.RECONVERGENT B0 ;  /* 0x0000000000007941 */ /* 0x000fea0003800200 */
.L_x_28065:
[----:B------:R0:W-:Y:S01]  /*3d90*/  STG.E.U8 desc[UR36][R2.64], R0 ;  /* 0x0000000002007986 */ /* 0x0001e2000c101124 */
[----:B------:R-:W-:Y:S05]  /*3da0*/  BRA `(.L_x_28048) ;  /* 0x0000000000fc7947 */ /* 0x000fea0003800000 */
.L_x_28063:
        /* <DEDUP_REMOVED lines=12> */
.L_x_28071:
[----:B------:R-:W-:-:S04]  /*3e70*/  SHF.R.U32.HI R0, RZ, 0x15, R5 ;  /* 0x00000015ff007819 */ /* 0x000fc80000011605 */
[----:B------:R-:W-:-:S04]  /*3e80*/  LOP3.LUT R0, R0, 0x1, RZ, 0xc0, !PT ;  /* 0x0000000100007812 */ /* 0x000fc800078ec0ff */
[----:B------:R-:W-:-:S04]  /*3e90*/  IADD3 R0, PT, PT, R5, 0x88fffff, R0 ;  /* 0x088fffff05007810 */ /* 0x000fc80007ffe000 */
[----:B------:R-:W-:-:S04]  /*3ea0*/  SHF.R.U32.HI R0, RZ, 0x15, R0 ;  /* 0x00000015ff007819 */ /* 0x000fc80000011600 */
[----:B------:R-:W-:-:S07]  /*3eb0*/  LOP3.LUT R4, R0, 0xff, RZ, 0xc0, !PT ;  /* 0x000000ff00047812 */ /* 0x000fce00078ec0ff */
.L_x_28072:
[----:B------:R-:W-:-:S07]  /*3ec0*/  PRMT R0, R4, 0x7610, R0 ;  /* 0x0000761004007816 */ /* 0x000fce0000000000 */
.L_x_28070:
[----:B------:R-:W-:Y:S05]  /*3ed0*/  BSYNC.RECONVERGENT B0 ;  /* 0x0000000000007941 */ /* 0x000fea0003800200 */
.L_x_28069:
[----:B------:R0:W-:Y:S01]  /*3ee0*/  STG.E.U8 desc[UR36][R2.64], R0 ;  /* 0x0000000002007986 */ /* 0x0001e2000c101124 */
[----:B------:R-:W-:Y:S05]  /*3ef0*/  BRA `(.L_x_28048) ;  /* 0x0000000000a87947 */ /* 0x000fea0003800000 */
.L_x_28062:
[----:B------:R-:W-:-:S09]  /*3f00*/  UISETP.NE.AND UP0, UPT, UR4, 0x1c, UPT ;  /* 0x0000001c0400788c */ /* 0x000fd2000bf05270 */
[----:B------:R-:W-:Y:S05]  /*3f10*/  BRA.U !UP0, `(.L_x_28073) ;  /* 0x00000001089c7547 */ /* 0x000fea000b800000 */
[----:B------:R-:W-:-:S09]  /*3f20*/  UISETP.NE.AND UP0, UPT, UR4, 0x1d, UPT ;  /* 0x0000001d0400788c */ /* 0x000fd2000bf05270 */
[----:B------:R-:W-:Y:S05]  /*3f30*/  BRA.U !UP0, `(.L_x_28074) ;  /* 0x0000000108887547 */ /* 0x000fea000b800000 */
[----:B------:R-:W-:-:S09]  /*3f40*/  UISETP.NE.AND UP0, UPT, UR4, 0x2c, UPT ;  /* 0x0000002c0400788c */ /* 0x000fd2000bf05270 */
[----:B------:R-:W-:Y:S05]  /*3f50*/  BRA.U !UP0, `(.L_x_28075) ;  /* 0x0000000108447547 */ /* 0x000fea000b800000 */
.L_x_28047:
        /* <DEDUP_REMOVED lines=16> */
.L_x_28076:
[----:B------:R-:W-:Y:S05]  /*4060*/  BRA `(.L_x_28048) ;  /* 0x00000000004c7947 */ /* 0x000fea0003800000 */
.L_x_28075:
        /* <DEDUP_REMOVED lines=15> */
.L_x_28074:
[----:B------:R-:W-:-:S05]  /*4160*/  MOV R5, RZ ;  /* 0x000000ff00057202 */ /* 0x000fca0000000f00 */
[----:B------:R0:W-:Y:S01]  /*4170*/  STG.E.64 desc[UR36][R2.64], R4 ;  /* 0x0000000402007986 */ /* 0x0001e2000c101b24 */
[----:B------:R-:W-:Y:S05]  /*4180*/  BRA `(.L_x_28048) ;  /* 0x0000000000047947 */ /* 0x000fea0003800000 */
.L_x_28073:
[----:B------:R0:W-:Y:S02]  /*4190*/  STG.E desc[UR36][R2.64], R4 ;  /* 0x0000000402007986 */ /* 0x0001e4000c101924 */
.L_x_28048:
[----:B------:R-:W-:Y:S05]  /*41a0*/  BSYNC.RECONVERGENT B6 ;  /* 0x0000000000067941 */ /* 0x000fea0003800200 */
.L_x_28042:
[----:B------:R-:W-:-:S07]  /*41b0*/  VIADD R17, R17, 0x80 ;  /* 0x0000008011117836 */ /* 0x000fce0000000000 */
.L_x_27972:
[----:B------:R-:W-:Y:S05]  /*41c0*/  BSYNC.RECONVERGENT B7 ;  /* 0x0000000000077941 */ /* 0x000fea0003800200 */
.L_x_27971:
        /* <DEDUP_REMOVED lines=358> */
.L_x_28079:
        /* <DEDUP_REMOVED lines=16> */
.L_x_28083:
[----:B------:R3:W5:Y:S01]  /*5930*/  LDG.E.U8 R19, desc[UR36][R4.64] ;  /* 0x0000002404137981 */ /* 0x000762000c1e1100 */
[----:B------:R-:W-:Y:S05]  /*5940*/  BRA `(.L_x_28085) ;  /* 0x0000000c005c7947 */ /* 0x000fea0003800000 */
.L_x_28082:
        /* <DEDUP_REMOVED lines=8> */
.L_x_28087:
[----:B------:R0:W5:Y:S01]  /*59d0*/  LDG.E.U8 R19, desc[UR36][R4.64] ;  /* 0x0000002404137981 */ /* 0x000162000c1e1100 */
[----:B------:R-:W-:Y:S05]  /*59e0*/  BRA `(.L_x_28085) ;  /* 0x0000000c00347947 */ /* 0x000fea0003800000 */
.L_x_28086:
[----:B------:R0:W5:Y:S01]  /*59f0*/  LDG.E.U16 R19, desc[UR36][R4.64] ;  /* 0x0000002404137981 */ /* 0x000162000c1e1500 */
[----:B------:R-:W-:Y:S05]  /*5a00*/  BRA `(.L_x_28085) ;  /* 0x0000000c002c7947 */ /* 0x000fea0003800000 */
.L_x_28081:
        /* <DEDUP_REMOVED lines=10> */
.L_x_28089:
[----:B------:R-:W2:Y:S02]  /*5ab0*/  LDG.E.U16 R2, desc[UR36][R4.64] ;  /* 0x0000002404027981 */ /* 0x000ea4000c1e1500 */
[----:B--2---:R-:W-:-:S06]  /*5ac0*/  HADD2.F32 R2, -RZ, R2.H0_H0 ;  /* 0x20000002ff027230 */ /* 0x004fcc0000004100 */
[----:B------:R-:W0:Y:S02]  /*5ad0*/  F2I.S64.TRUNC R2, R2 ;  /* 0x0000000200027311 */ /* 0x000e24000020d900 */
[----:B0-----:R-:W-:Y:S01]  /*5ae0*/  PRMT R19, R2, 0x7610, R19 ;  /* 0x0000761002137816 */ /* 0x001fe20000000013 */
[----:B------:R-:W-:Y:S06]  /*5af0*/  BRA `(.L_x_28085) ;  /* 0x0000000800f07947 */ /* 0x000fec0003800000 */
.L_x_28088:
        /* <DEDUP_REMOVED lines=10> */
.L_x_28091:
[----:B------:R-:W2:Y:S02]  /*5ba0*/  LDG.E.U16 R4, desc[UR36][R4.64] ;  /* 0x0000002404047981 */ /* 0x000ea4000c1e1500 */
[----:B--2---:R-:W-:-:S06]  /*5bb0*/  HADD2.F32 R2, -RZ, R4.H0_H0 ;  /* 0x20000004ff027230 */ /* 0x004fcc0000004100 */
[----:B------:R-:W0:Y:S02]  /*5bc0*/  F2I.S64.TRUNC R2, R2 ;  /* 0x0000000200027311 */ /* 0x000e24000020d900 */
[----:B0-----:R-:W-:Y:S01]  /*5bd0*/  PRMT R19, R2, 0x7610, R19 ;  /* 0x0000761002137816 */ /* 0x001fe20000000013 */
[----:B------:R-:W-:Y:S06]  /*5be0*/  BRA `(.L_x_28085) ;  /* 0x0000000800b47947 */ /* 0x000fec0003800000 */
.L_x_28090:
[----:B------:R-:W2:Y:S02]  /*5bf0*/  LDG.E.64 R2, desc[UR36][R4.64] ;  /* 0x0000002404027981 */ /* 0x000ea4000c1e1b00 */
[----:B--2---:R-:W0:Y:S02]  /*5c00*/  F2I.S64.F64.TRUNC R2, R2 ;  /* 0x0000000200027311 */ /* 0x004e24000030d900 */
[----:B0-----:R-:W-:Y:S01]  /*5c10*/  PRMT R19, R2, 0x7610, R19 ;  /* 0x0000761002137816 */ /* 0x001fe20000000013 */
[----:B------:R-:W-:Y:S06]  /*5c20*/  BRA `(.L_x_28085) ;  /* 0x0000000800a47947 */ /* 0x000fec0003800000 */
.L_x_28080:
        /* <DEDUP_REMOVED lines=12> */
.L_x_28094:
[----:B------:R-:W2:Y:S02]  /*5cf0*/  LDG.E.64 R4, desc[UR36][R4.64] ;  /* 0x0000002404047981 */ /* 0x000ea4000c1e1b00 */
[----:B--2---:R-:W0:Y:S02]  /*5d00*/  F2I.S64.F64.TRUNC R2, R4 ;  /* 0x0000000400027311 */ /* 0x004e24000030d900 */
[----:B0-----:R-:W-:Y:S01]  /*5d10*/  PRMT R19, R2, 0x7610, R19 ;  /* 0x0000761002137816 */ /* 0x001fe20000000013 */
[----:B------:R-:W-:Y:S06]  /*5d20*/  BRA `(.L_x_28085) ;  /* 0x0000000800647947 */ /* 0x000fec0003800000 */
.L_x_28093:
        /* <DEDUP_REMOVED lines=27> */
.L_x_28096:
        /* <DEDUP_REMOVED lines=14> */
.L_x_28095:
[----:B------:R-:W2:Y:S02]  /*5fc0*/  LDG.E.U16 R2, desc[UR36][R4.64] ;  /* 0x0000002404027981 */ /* 0x000ea4000c1e1500 */
[----:B--2---:R-:W-:-:S06]  /*5fd0*/  IMAD.U32 R2, R2, 0x10000, RZ ;  /* 0x0001000002027824 */ /* 0x004fcc00078e00ff */
[----:B------:R-:W0:Y:S02]  /*5fe0*/  F2I.S64.TRUNC R2, R2 ;  /* 0x0000000200027311 */ /* 0x000e24000020d900 */
[----:B0-----:R-:W-:Y:S01]  /*5ff0*/  PRMT R19, R2, 0x7610, R19 ;  /* 0x0000761002137816 */ /* 0x001fe20000000013 */
[----:B------:R-:W-:Y:S06]  /*6000*/  BRA `(.L_x_28085) ;  /* 0x0000000400ac7947 */ /* 0x000fec0003800000 */
.L_x_28092:
        /* <DEDUP_REMOVED lines=10> */
.L_x_28099:
        /* <DEDUP_REMOVED lines=21> */
.L_x_28103:
[----:B------:R-:W-:Y:S05]  /*6200*/  BSYNC.RECONVERGENT B1 ;  /* 0x0000000000017941 */ /* 0x000fea0003800200 */
.L_x_28102:
[----:B------:R-:W-:Y:S01]  /*6210*/  IMAD.SHL.U32 R0, R0, 0x100000, RZ ;  /* 0x0010000000007824 */ /* 0x000fe200078e00ff */
[----:B------:R-:W-:-:S04]  /*6220*/  LEA R2, R2, 0x3b800000, 0x17 ;  /* 0x3b80000002027811 */ /* 0x000fc800078eb8ff */
[----:B------:R-:W-:-:S07]  /*6230*/  LOP3.LUT R2, R2, R0, R7, 0xfe, !PT ;  /* 0x0000000002027212 */ /* 0x000fce00078efe07 */
.L_x_28101:
[----:B------:R-:W-:Y:S05]  /*6240*/  BSYNC.RECONVERGENT B0 ;  /* 0x0000000000007941 */ /* 0x000fea0003800200 */
.L_x_28100:
[----:B------:R-:W0:Y:S02]  /*6250*/  F2I.S64.TRUNC R2, R2 ;  /* 0x0000000200027311 */ /* 0x000e24000020d900 */
[----:B0-----:R-:W-:Y:S01]  /*6260*/  PRMT R19, R2, 0x7610, R19 ;  /* 0x0000761002137816 */ /* 0x001fe20000000013 */
[----:B------:R-:W-:Y:S06]  /*6270*/  BRA `(.L_x_28085) ;  /* 0x0000000400107947 */ /* 0x000fec0003800000 */
.L_x_28098:
        /* <DEDUP_REMOVED lines=21> */
.L_x_28107:
[----:B------:R-:W-:Y:S05]  /*63d0*/  BSYNC.RECONVERGENT B1 ;  /* 0x0000000000017941 */ /* 0x000fea0003800200 */
.L_x_28106:
[----:B------:R-:W-:Y:S01]  /*63e0*/  IMAD.SHL.U32 R0, R0, 0x200000, RZ ;  /* 0x0020000000007824 */ /* 0x000fe200078e00ff */
[----:B------:R-:W-:-:S04]  /*63f0*/  LEA R2, R2, 0x37800000, 0x17 ;  /* 0x3780000002027811 */ /* 0x000fc800078eb8ff */
[----:B------:R-:W-:-:S07]  /*6400*/  LOP3.LUT R2, R2, R0, R7, 0xfe, !PT ;  /* 0x0000000002027212 */ /* 0x000fce00078efe07 */
.L_x_28105:
[----:B------:R-:W-:Y:S05]  /*6410*/  BSYNC.RECONVERGENT B0 ;  /* 0x0000000000007941 */ /* 0x000fea0003800200 */
.L_x_28104:
[----:B------:R-:W0:Y:S02]  /*6420*/  F2I.S64.TRUNC R2, R2 ;  /* 0x0000000200027311 */ /* 0x000e24000020d900 */
[----:B0-----:R-:W-:Y:S01]  /*6430*/  PRMT R19, R2, 0x7610, R19 ;  /* 0x0000761002137816 */ /* 0x001fe20000000013 */
[----:B------:R-:W-:Y:S06]  /*6440*/  BRA `(.L_x_28085) ;  /* 0x00000000009c7947 */ /* 0x000fec0003800000 */
.L_x_28097:
        /* <DEDUP_REMOVED lines=14> */
.L_x_28111:
[----:B------:R-:W-:Y:S05]  /*6530*/  BSYNC.RECONVERGENT B0 ;  /* 0x0000000000007941 */ /* 0x000fea0003800200 */
.L_x_28110:
[----:B------:R-:W0:Y:S02]  /*6540*/  F2I.S64.TRUNC R2, R2 ;  /* 0x0000000200027311 */ /* 0x000e24000020d900 */
[----:B0-----:R-:W-:Y:S01]  /*6550*/  PRMT R19, R2, 0x7610, R19 ;  /* 0x0000761002137816 */ /* 0x001fe20000000013 */
[----:B------:R-:W-:Y:S06]  /*6560*/  BRA `(.L_x_28085) ;  /* 0x0000000000547947 */ /* 0x000fec0003800000 */
.L_x_28084:
        /* <DEDUP_REMOVED lines=16> */
.L_x_28112:
[----:B------:R-:W-:Y:S01]  /*6670*/  PRMT R19, RZ, 0x7610, R19 ;  /* 0x00007610ff137816 */ /* 0x000fe20000000013 */
[----:B------:R-:W-:Y:S06]  /*6680*/  BRA `(.L_x_28085) ;  /* 0x00000000000c7947 */ /* 0x000fec0003800000 */
.L_x_28109:
[----:B------:R2:W5:Y:S01]  /*6690*/  LDG.E.U8 R19, desc[UR36][R4.64] ;  /* 0x0000002404137981 */ /* 0x000562000c1e1100 */
[----:B------:R-:W-:Y:S05]  /*66a0*/  BRA `(.L_x_28085) ;  /* 0x0000000000047947 */ /* 0x000fea0003800000 */
.L_x_28108:
[----:B------:R1:W5:Y:S02]  /*66b0*/  LDG.E.U8 R19, desc[UR36][R4.64] ;  /* 0x0000002404137981 */ /* 0x000364000c1e1100 */
.L_x_28085:
        /* <DEDUP_REMOVED lines=16> */
.L_x_28116:
[----:B------:R0:W5:Y:S01]  /*67c0*/  LDG.E.U8 R0, desc[UR36][R4.64] ;  /* 0x0000002404007981 */ /* 0x000162000c1e1100 */
[----:B------:R-:W-:Y:S05]  /*67d0*/  BRA `(.L_x_28118) ;  /* 0x0000000c005c7947 */ /* 0x000fea0003800000 */
.L_x_28115:
        /* <DEDUP_REMOVED lines=8> */
.L_x_28120:
[----:B------:R3:W5:Y:S01]  /*6860*/  LDG.E.U8 R0, desc[UR36][R4.64] ;  /* 0x0000002404007981 */ /* 0x000762000c1e1100 */
[----:B------:R-:W-:Y:S05]  /*6870*/  BRA `(.L_x_28118) ;  /* 0x0000000c00347947 */ /* 0x000fea0003800000 */
.L_x_28119:
[----:B------:R0:W5:Y:S01]  /*6880*/  LDG.E.U16 R0, desc[UR36][R4.64] ;  /* 0x0000002404007981 */ /* 0x000162000c1e1500 */
[----:B------:R-:W-:Y:S05]  /*6890*/  BRA `(.L_x_28118) ;  /* 0x0000000c002c7947 */ /* 0x000fea0003800000 */
.L_x_28114:
        /* <DEDUP_REMOVED lines=10> */
.L_x_28122:
[----:B------:R-:W2:Y:S02]  /*6940*/  LDG.E.U16 R2, desc[UR36][R4.64] ;  /* 0x0000002404027981 */ /* 0x000ea4000c1e1500 */
[----:B--2---:R-:W-:-:S06]  /*6950*/  HADD2.F32 R2, -RZ, R2.H0_H0 ;  /* 0x20000002ff027230 */ /* 0x004fcc0000004100 */
[----:B------:R-:W0:Y:S02]  /*6960*/  F2I.S64.TRUNC R2, R2 ;  /* 0x0000000200027311 */ /* 0x000e24000020d900 */
[----:B0-----:R-:W-:Y:S01]  /*6970*/  PRMT R0, R2, 0x7610, R0 ;  /* 0x0000761002007816 */ /* 0x001fe20000000000 */
[----:B------:R-:W-:Y:S06]  /*6980*/  BRA `(.L_x_28118) ;  /* 0x0000000800f07947 */ /* 0x000fec0003800000 */
.L_x_28121:
        /* <DEDUP_REMOVED lines=10> */
.L_x_28124:
[----:B------:R-:W2:Y:S02]  /*6a30*/  LDG.E.U16 R4, desc[UR36][R4.64] ;  /* 0x0000002404047981 */ /* 0x000ea4000c1e1500 */
[----:B--2---:R-:W-:-:S06]  /*6a40*/  HADD2.F32 R2, -RZ, R4.H0_H0 ;  /* 0x20000004ff027230 */ /* 0x004fcc0000004100 */
[----:B------:R-:W0:Y:S02]  /*6a50*/  F2I.S64.TRUNC R2, R2 ;  /* 0x0000000200027311 */ /* 0x000e24000020d900 */
[----:B0-----:R-:W-:Y:S01]  /*6a60*/  PRMT R0, R2, 0x7610, R0 ;  /* 0x0000761002007816 */ /* 0x001fe20000000000 */
[----:B------:R-:W-:Y:S06]  /*6a70*/  BRA `(.L_x_28118) ;  /* 0x0000000800b47947 */ /* 0x000fec0003800000 */
.L_x_28123:
[----:B------:R-:W2:Y:S02]  /*6a80*/  LDG.E.64 R2, desc[UR36][R4.64] ;  /* 0x0000002404027981 */ /* 0x000ea4000c1e1b00 */
[----:B--2---:R-:W0:Y:S02]  /*6a90*/  F2I.S64.F64.TRUNC R2, R2 ;  /* 0x0000000200027311 */ /* 0x004e24000030d900 */
[----:B0-----:R-:W-:Y:S01]  /*6aa0*/  PRMT R0, R2, 0x7610, R0 ;  /* 0x0000761002007816 */ /* 0x001fe20000000000 */
[----:B------:R-:W-:Y:S06]  /*6ab0*/  BRA `(.L_x_28118) ;  /* 0x0000000800a47947 */ /* 0x000fec0003800000 */
.L_x_28113:
        /* <DEDUP_REMOVED lines=12> */
.L_x_28127:
[----:B------:R-:W2:Y:S02]  /*6b80*/  LDG.E.64 R4, desc[UR36][R4.64] ;  /* 0x0000002404047981 */ /* 0x000ea4000c1e1b00 */
[----:B--2---:R-:W0:Y:S02]  /*6b90*/  F2I.S64.F64.TRUNC R2, R4 ;  /* 0x0000000400027311 */ /* 0x004e24000030d900 */
[----:B0-----:R-:W-:Y:S01]  /*6ba0*/  PRMT R0, R2, 0x7610, R0 ;  /* 0x0000761002007816 */ /* 0x001fe20000000000 */
[----:B------:R-:W-:Y:S06]  /*6bb0*/  BRA `(.L_x_28118) ;  /* 0x0000000800647947 */ /* 0x000fec0003800000 */
.L_x_28126:
        /* <DEDUP_REMOVED lines=27> */
.L_x_28129:
        /* <DEDUP_REMOVED lines=14> */
.L_x_28128:
[----:B------:R-:W2:Y:S02]  /*6e50*/  LDG.E.U16 R2, desc[UR36][R4.64] ;  /* 0x0000002404027981 */ /* 0x000ea4000c1e1500 */
[----:B--2---:R-:W-:-:S06]  /*6e60*/  IMAD.U32 R2, R2, 0x10000, RZ ;  /* 0x0001000002027824 */ /* 0x004fcc00078e00ff */
[----:B------:R-:W0:Y:S02]  /*6e70*/  F2I.S64.TRUNC R2, R2 ;  /* 0x0000000200027311 */ /* 0x000e24000020d900 */
[----:B0-----:R-:W-:Y:S01]  /*6e80*/  PRMT R0, R2, 0x7610, R0 ;  /* 0x0000761002007816 */ /* 0x001fe20000000000 */
[----:B------:R-:W-:Y:S06]  /*6e90*/  BRA `(.L_x_28118) ;  /* 0x0000000400ac7947 */ /* 0x000fec0003800000 */
.L_x_28125:
        /* <DEDUP_REMOVED lines=10> */
.L_x_28132:
        /* <DEDUP_REMOVED lines=21> */
.L_x_28136:
[----:B------:R-:W-:Y:S05]  /*7090*/  BSYNC.RECONVERGENT B1 ;  /* 0x0000000000017941 */ /* 0x000fea0003800200 */
.L_x_28135:
[----:B------:R-:W-:Y:S01]  /*70a0*/  IMAD.SHL.U32 R0, R0, 0x100000, RZ ;  /* 0x0010000000007824 */ /* 0x000fe200078e00ff */
[----:B------:R-:W-:-:S04]  /*70b0*/  LEA R2, R2, 0x3b800000, 0x17 ;  /* 0x3b80000002027811 */ /* 0x000fc800078eb8ff */
[----:B------:R-:W-:-:S07]  /*70c0*/  LOP3.LUT R2, R2, R0, R7, 0xfe, !PT ;  /* 0x0000000002027212 */ /* 0x000fce00078efe07 */
.L_x_28134:
[----:B------:R-:W-:Y:S05]  /*70d0*/  BSYNC.RECONVERGENT B0 ;  /* 0x0000000000007941 */ /* 0x000fea0003800200 */
.L_x_28133:
[----:B------:R-:W0:Y:S02]  /*70e0*/  F2I.S64.TRUNC R2, R2 ;  /* 0x0000000200027311 */ /* 0x000e24000020d900 */
[----:B0-----:R-:W-:Y:S01]  /*70f0*/  PRMT R0, R2, 0x7610, R0 ;  /* 0x0000761002007816 */ /* 0x001fe20000000000 */
[----:B------:R-:W-:Y:S06]  /*7100*/  BRA `(.L_x_28118) ;  /* 0x0000000400107947 */ /* 0x000fec0003800000 */
.L_x_28131:
        /* <DEDUP_REMOVED lines=21> */
.L_x_28140:
[----:B------:R-:W-:Y:S05]  /*7260*/  BSYNC.RECONVERGENT B1 ;  /* 0x0000000000017941 */ /* 0x000fea0003800200 */
.L_x_28139:
[----:B------:R-:W-:Y:S02]  /*7270*/  SHF.L.U32 R0, R0, 0x15, RZ ;  /* 0x0000001500007819 */ /* 0x000fe400000006ff */
[----:B------:R-:W-:-:S04]  /*7280*/  LEA R2, R2, 0x37800000, 0x17 ;  /* 0x3780000002027811 */ /* 0x000fc800078eb8ff */
[----:B------:R-:W-:-:S07]  /*7290*/  LOP3.LUT R2, R2, R0, R7, 0xfe, !PT ;  /* 0x0000000002027212 */ /* 0x000fce00078efe07 */
.L_x_28138:
[----:B------:R-:W-:Y:S05]  /*72a0*/  BSYNC.RECONVERGENT B0 ;  /* 0x0000000000007941 */ /* 0x000fea0003800200 */
.L_x_28137:
[----:B------:R-:W0:Y:S02]  /*72b0*/  F2I.S64.TRUNC R2, R2 ;  /* 0x0000000200027311 */ /* 0x000e24000020d900 */
[----:B0-----:R-:W-:Y:S01]  /*72c0*/  PRMT R0, R2, 0x7610, R0 ;  /* 0x0000761002007816 */ /* 0x001fe20000000000 */
[----:B------:R-:W-:Y:S06]  /*72d0*/  BRA `(.L_x_28118) ;  /* 0x00000000009c7947 */ /* 0x000fec0003800000 */
.L_x_28130:
        /* <DEDUP_REMOVED lines=14> */
.L_x_28144:
[----:B------:R-:W-:Y:S05]  /*73c0*/  BSYNC.RECONVERGENT B0 ;  /* 0x0000000000007941 */ /* 0x000fea0003800200 */
.L_x_28143:
[----:B------:R-:W0:Y:S02]  /*73d0*/  F2I.S64.TRUNC R2, R2 ;  /* 0x0000000200027311 */ /* 0x000e24000020d900 */
[----:B0-----:R-:W-:Y:S01]  /*73e0*/  PRMT R0, R2, 0x7610, R0 ;  /* 0x0000761002007816 */ /* 0x001fe20000000000 */
[----:B------:R-:W-:Y:S06]  /*73f0*/  BRA `(.L_x_28118) ;  /* 0x0000000000547947 */ /* 0x000fec0003800000 */
.L_x_28117:
        /* <DEDUP_REMOVED lines=16> */
.L_x_28145:
[----:B------:R-:W-:Y:S01]  /*7500*/  PRMT R0, RZ, 0x7610, R0 ;  /* 0x00007610ff007816 */ /* 0x000fe20000000000 */
[----:B------:R-:W-:Y:S06]  /*7510*/  BRA `(.L_x_28118) ;  /* 0x00000000000c7947 */ /* 0x000fec0003800000 */
.L_x_28142:
[----:B------:R1:W5:Y:S01]  /*7520*/  LDG.E.U8 R0, desc[UR36][R4.64] ;  /* 0x0000002404007981 */ /* 0x000362000c1e1100 */
[----:B------:R-:W-:Y:S05]  /*7530*/  BRA `(.L_x_28118) ;  /* 0x0000000000047947 */ /* 0x000fea0003800000 */
.L_x_28141:
[----:B------:R2:W5:Y:S02]  /*7540*/  LDG.E.U8 R0, desc[UR36][R4.64] ;  /* 0x0000002404007981 */ /* 0x000564000c1e1100 */
.L_x_28118:
        /* <DEDUP_REMOVED lines=19> */
.L_x_28150:
[----:B------:R4:W-:Y:S01]  /*7680*/  STG.E.U8 desc[UR36][R2.64], R4 ;  /* 0x0000000402007986 */ /* 0x0009e2000c101124 */
[----:B------:R-:W-:Y:S05]  /*7690*/  BRA `(.L_x_28152) ;  /* 0x0000000800fc7947 */ /* 0x000fea0003800000 */
.L_x_28149:
        /* <DEDUP_REMOVED lines=9> */
.L_x_28154:
[----:B------:R2:W-:Y:S01]  /*7730*/  STG.E desc[UR36][R2.64], R4 ;  /* 0x0000000402007986 */ /* 0x0005e2000c101924 */
[----:B------:R-:W-:Y:S05]  /*7740*/  BRA `(.L_x_28152) ;  /* 0x0000000800d07947 */ /* 0x000fea0003800000 */
.L_x_28153:
[----:B------:R0:W-:Y:S01]  /*7750*/  STG.E.U16 desc[UR36][R2.64], R4 ;  /* 0x0000000402007986 */ /* 0x0001e2000c101524 */
[----:B------:R-:W-:Y:S05]  /*7760*/  BRA `(.L_x_28152) ;  /* 0x0000000800c87947 */ /* 0x000fea0003800000 */
.L_x_28148:
        /* <DEDUP_REMOVED lines=9> */
.L_x_28156:
[----:B------:R-:W-:-:S04]  /*7800*/  I2FP.F32.U32 R0, R4 ;  /* 0x0000000400007245 */ /* 0x000fc80000201000 */
[----:B------:R-:W-:-:S05]  /*7810*/  F2FP.F16.F32.PACK_AB R0, RZ, R0 ;  /* 0x00000000ff00723e */ /* 0x000fca00000000ff */
[----:B------:R0:W-:Y:S01]  /*7820*/  STG.E.U16 desc[UR36][R2.64], R0 ;  /* 0x0000000002007986 */ /* 0x0001e2000c101524 */
[----:B------:R-:W-:Y:S05]  /*7830*/  BRA `(.L_x_28152) ;  /* 0x0000000800947947 */ /* 0x000fea0003800000 */
.L_x_28155:
        /* <DEDUP_REMOVED lines=10> */
.L_x_28158:
[----:B------:R-:W-:-:S04]  /*78e0*/  I2FP.F32.U32 R4, R4 ;  /* 0x0000000400047245 */ /* 0x000fc80000201000 */
[----:B------:R-:W-:-:S04]  /*78f0*/  F2FP.F16.F32.PACK_AB R5, RZ, R4 ;  /* 0x00000004ff05723e */ /* 0x000fc800000000ff */
[----:B------:R-:W-:-:S05]  /*7900*/  PRMT R5, R5, 0x5410, RZ ;  /* 0x0000541005057816 */ /* 0x000fca00000000ff */
[----:B------:R0:W-:Y:S01]  /*7910*/  STG.E desc[UR36][R2.64], R5 ;  /* 0x0000000502007986 */ /* 0x0001e2000c101924 */
[----:B------:R-:W-:Y:S05]  /*7920*/  BRA `(.L_x_28152) ;  /* 0x0000000800587947 */ /* 0x000fea0003800000 */
.L_x_28157:
[----:B------:R-:W0:Y:S02]  /*7930*/  I2F.F64.U32 R4, R4 ;  /* 0x0000000400047312 */ /* 0x000e240000201800 */
[----:B0-----:R0:W-:Y:S01]  /*7940*/  STG.E.64 desc[UR36][R2.64], R4 ;  /* 0x0000000402007986 */ /* 0x0011e2000c101b24 */
[----:B------:R-:W-:Y:S05]  /*7950*/  BRA `(.L_x_28152) ;  /* 0x00000008004c7947 */ /* 0x000fea0003800000 */
.L_x_28147:
        /* <DEDUP_REMOVED lines=12> */
.L_x_28162:
        /* <DEDUP_REMOVED lines=17> */
.L_x_28164:
[----:B------:R-:W-:Y:S05]  /*7b30*/  BSYNC.RECONVERGENT B0 ;  /* 0x0000000000007941 */ /* 0x000fea0003800200 */
.L_x_28163:
[----:B------:R0:W-:Y:S01]  /*7b40*/  STG.E.U8 desc[UR36][R2.64], R0 ;  /* 0x0000000002007986 */ /* 0x0001e2000c101124 */
[----:B------:R-:W-:Y:S05]  /*7b50*/  BRA `(.L_x_28152) ;  /* 0x0000000400cc7947 */ /* 0x000fea0003800000 */
.L_x_28161:
        /* <DEDUP_REMOVED lines=17> */
.L_x_28166:
[----:B------:R-:W-:Y:S05]  /*7c70*/  BSYNC.RECONVERGENT B0 ;  /* 0x0000000000007941 */ /* 0x000fea0003800200 */
.L_x_28165:
[----:B------:R0:W-:Y:S01]  /*7c80*/  STG.E.U8 desc[UR36][R2.64], R0 ;  /* 0x0000000002007986 */ /* 0x0001e2000c101124 */
[----:B------:R-:W-:Y:S05]  /*7c90*/  BRA `(.L_x_28152) ;  /* 0x00000004007c7947 */ /* 0x000fea0003800000 */
.L_x_28160:
        /* <DEDUP_REMOVED lines=21> */
.L_x_28168:
[----:B------:R-:W-:-:S05]  /*7df0*/  MOV R5, RZ ;  /* 0x000000ff00057202 */ /* 0x000fca0000000f00 */
[----:B------:R0:W-:Y:S01]  /*7e00*/  STG.E.64 desc[UR36][R2.64], R4 ;  /* 0x0000000402007986 */ /* 0x0001e2000c101b24 */
[----:B------:R-:W-:Y:S05]  /*7e10*/  BRA `(.L_x_28152) ;  /* 0x00000004001c7947 */ /* 0x000fea0003800000 */
.L_x_28167:
[----:B------:R0:W-:Y:S01]  /*7e20*/  STG.E desc[UR36][R2.64], R4 ;  /* 0x0000000402007986 */ /* 0x0001e2000c101924 */
[----:B------:R-:W-:Y:S05]  /*7e30*/  BRA `(.L_x_28152) ;  /* 0x0000000400147947 */ /* 0x000fea0003800000 */
.L_x_28159:
        /* <DEDUP_REMOVED lines=8> */
.L_x_28170:
[----:B------:R-:W0:Y:S01]  /*7ec0*/  I2F.F64.U32 R4, R4 ;  /* 0x0000000400047312 */ /* 0x000e220000201800 */
[----:B------:R-:W-:-:S05]  /*7ed0*/  CS2R R6, SRZ ;  /* 0x0000000000067805 */ /* 0x000fca000001ff00 */
[----:B0-----:R0:W-:Y:S01]  /*7ee0*/  STG.E.128 desc[UR36][R2.64], R4 ;  /* 0x0000000402007986 */ /* 0x0011e2000c101d24 */
[----:B------:R-:W-:Y:S05]  /*7ef0*/  BRA `(.L_x_28152) ;  /* 0x0000000000e47947 */ /* 0x000fea0003800000 */
.L_x_28169:
[----:B------:R-:W-:-:S09]  /*7f00*/  UISETP.NE.AND UP0, UPT, UR4, 0xf, UPT ;  /* 0x0000000f0400788c */ /* 0x000fd2000bf05270 */
[----:B------:R-:W-:Y:S05]  /*7f10*/  BRA.U !UP0, `(.L_x_28171) ;  /* 0x0000000108d07547 */ /* 0x000fea000b800000 */
[----:B------:R-:W-:-:S09]  /*7f20*/  UISETP.NE.AND UP0, UPT, UR4, 0x17, UPT ;  /* 0x000000170400788c */ /* 0x000fd2000bf05270 */
[----:B------:R-:W-:Y:S05]  /*7f30*/  BRA.U !UP0, `(.L_x_28172) ;  /* 0x0000000108847547 */ /* 0x000fea000b800000 */
[----:B------:R-:W-:-:S09]  /*7f40*/  UISETP.NE.AND UP0, UPT, UR4, 0x18, UPT ;  /* 0x000000180400788c */ /* 0x000fd2000bf05270 */
[----:B------:R-:W-:Y:S05]  /*7f50*/  BRA.U !UP0, `(.L_x_28173) ;  /* 0x0000000108447547 */ /* 0x000fea000b800000 */
.L_x_28151:
        /* <DEDUP_REMOVED lines=16> */
.L_x_28174:
[----:B------:R-:W-:Y:S05]  /*8060*/  BRA `(.L_x_28152) ;  /* 0x0000000000887947 */ /* 0x000fea0003800000 */
.L_x_28173:
        /* <DEDUP_REMOVED lines=11> */
.L_x_28176:
[----:B------:R-:W-:Y:S05]  /*8120*/  BSYNC.RECONVERGENT B0 ;  /* 0x0000000000007941 */ /* 0x000fea0003800200 */
.L_x_28175:
[----:B------:R0:W-:Y:S01]  /*8130*/  STG.E.U8 desc[UR36][R2.64], R5 ;  /* 0x0000000502007986 */ /* 0x0001e2000c101124 */
[----:B------:R-:W-:Y:S05]  /*8140*/  BRA `(.L_x_28152) ;  /* 0x0000000000507947 */ /* 0x000fea0003800000 */
.L_x_28172:
        /* <DEDUP_REMOVED lines=12> */
.L_x_28177:
[----:B------:R-:W-:Y:S01]  /*8210*/  IMAD.MOV.U32 R5, RZ, RZ, 0x7f ;  /* 0x0000007fff057424 */ /* 0x000fe200078e00ff */
[----:B------:R-:W-:-:S04]  /*8220*/  ISETP.GT.U32.AND P0, PT, R7, 0x7f800000, PT ;  /* 0x7f8000000700780c */ /* 0x000fc80003f04070 */
[----:B------:R-:W-:-:S05]  /*8230*/  SEL R5, R5, 0x7c, P0 ;  /* 0x0000007c05057807 */ /* 0x000fca0000000000 */
[----:B------:R0:W-:Y:S01]  /*8240*/  STG.E.U8 desc[UR36][R2.64], R5 ;  /* 0x0000000502007986 */ /* 0x0001e2000c101124 */
[----:B------:R-:W-:Y:S05]  /*8250*/  BRA `(.L_x_28152) ;  /* 0x00000000000c7947 */ /* 0x000fea0003800000 */
.L_x_28171:
[----:B------:R-:W-:-:S04]  /*8260*/  I2FP.F32.U32 R0, R4 ;  /* 0x0000000400007245 */ /* 0x000fc80000201000 */
[----:B------:R-:W-:-:S05]  /*8270*/  F2FP.BF16.F32.PACK_AB R0, RZ, R0 ;  /* 0x00000000ff00723e */ /* 0x000fca00000010ff */
[----:B------:R0:W-:Y:S02]  /*8280*/  STG.E.U16 desc[UR36][R2.64], R0 ;  /* 0x0000000002007986 */ /* 0x0001e4000c101524 */
.L_x_28152:
[----:B------:R-:W-:Y:S05]  /*8290*/  BSYNC.RECONVERGENT B6 ;  /* 0x0000000000067941 */ /* 0x000fea0003800200 */
.L_x_28146:
[----:B------:R-:W-:-:S07]  /*82a0*/  IADD3 R17, PT, PT, R17, 0x80, RZ ;  /* 0x0000008011117810 */ /* 0x000fce0007ffe0ff */
.L_x_28078:
[----:B------:R-:W-:Y:S05]  /*82b0*/  BSYNC.RECONVERGENT B7 ;  /* 0x0000000000077941 */ /* 0x000fea0003800200 */
.L_x_28077:
        /* <DEDUP_REMOVED lines=358> */
.L_x_28180:
        /* <DEDUP_REMOVED lines=16> */
.L_x_28184:
[----:B------:R3:W5:Y:S01]  /*9a20*/  LDG.E.U8 R19, desc[UR36][R4.64] ;  /* 0x0000002404137981 */ /* 0x000762000c1e1100 */
[----:B------:R-:W-:Y:S05]  /*9a30*/  BRA `(.L_x_28186) ;  /* 0x0000000c005c7947 */ /* 0x000fea0003800000 */
.L_x_28183:
        /* <DEDUP_REMOVED lines=8> */
.L_x_28188:
[----:B------:R0:W5:Y:S01]  /*9ac0*/  LDG.E.U8 R19, desc[UR36][R4.64] ;  /* 0x0000002404137981 */ /* 0x000162000c1e1100 */
[----:B------:R-:W-:Y:S05]  /*9ad0*/  BRA `(.L_x_28186) ;  /* 0x0000000c00347947 */ /* 0x000fea0003800000 */
.L_x_28187:
[----:B------:R0:W5:Y:S01]  /*9ae0*/  LDG.E.U16 R19, desc[UR36][R4.64] ;  /* 0x0000002404137981 */ /* 0x000162000c1e1500 */
[----:B------:R-:W-:Y:S05]  /*9af0*/  BRA `(.L_x_28186) ;  /* 0x0000000c002c7947 */ /* 0x000fea0003800000 */
.L_x_28182:
        /* <DEDUP_REMOVED lines=10> */
.L_x_28190:
[----:B------:R-:W2:Y:S02]  /*9ba0*/  LDG.E.U16 R2, desc[UR36][R4.64] ;  /* 0x0000002404027981 */ /* 0x000ea4000c1e1500 */
[----:B--2---:R-:W-:-:S06]  /*9bb0*/  HADD2.F32 R2, -RZ, R2.H0_H0 ;  /* 0x20000002ff027230 */ /* 0x004fcc0000004100 */
[----:B------:R-:W0:Y:S02]  /*9bc0*/  F2I.S64.TRUNC R2, R2 ;  /* 0x0000000200027311 */ /* 0x000e24000020d900 */
[----:B0-----:R-:W-:Y:S01]  /*9bd0*/  PRMT R19, R2, 0x7610, R19 ;  /* 0x0000761002137816 */ /* 0x001fe20000000013 */
[----:B------:R-:W-:Y:S06]  /*9be0*/  BRA `(.L_x_28186) ;  /* 0x0000000800f07947 */ /* 0x000fec0003800000 */
.L_x_28189:
        /* <DEDUP_REMOVED lines=10> */
.L_x_28192:
[----:B------:R-:W2:Y:S02]  /*9c90*/  LDG.E.U16 R4, desc[UR36][R4.64] ;  /* 0x0000002404047981 */ /* 0x000ea4000c1e1500 */
[----:B--2---:R-:W-:-:S06]  /*9ca0*/  HADD2.F32 R2, -RZ, R4.H0_H0 ;  /* 0x20000004ff027230 */ /* 0x004fcc0000004100 */
[----:B------:R-:W0:Y:S02]  /*9cb0*/  F2I.S64.TRUNC R2, R2 ;  /* 0x0000000200027311 */ /* 0x000e24000020d900 */
[----:B0-----:R-:W-:Y:S01]  /*9cc0*/  PRMT R19, R2, 0x7610, R19 ;  /* 0x0000761002137816 */ /* 0x001fe20000000013 */
[----:B------:R-:W-:Y:S06]  /*9cd0*/  BRA `(.L_x_28186) ;  /* 0x0000000800b47947 */ /* 0x000fec0003800000 */
.L_x_28191:
[----:B------:R-:W2:Y:S02]  /*9ce0*/  LDG.E.64 R2, desc[UR36][R4.64] ;  /* 0x0000002404027981 */ /* 0x000ea4000c1e1b00 */
[----:B--2---:R-:W0:Y:S02]  /*9cf0*/  F2I.S64.F64.TRUNC R2, R2 ;  /* 0x0000000200027311 */ /* 0x004e24000030d900 */
[----:B0-----:R-:W-:Y:S01]  /*9d00*/  PRMT R19, R2, 0x7610, R19 ;  /* 0x0000761002137816 */ /* 0x001fe20000000013 */
[----:B------:R-:W-:Y:S06]  /*9d10*/  BRA `(.L_x_28186) ;  /* 0x0000000800a47947 */ /* 0x000fec0003800000 */
.L_x_28181:
        /* <DEDUP_REMOVED lines=12> */
.L_x_28195:
[----:B------:R-:W2:Y:S02]  /*9de0*/  LDG.E.64 R4, desc[UR36][R4.64] ;  /* 0x0000002404047981 */ /* 0x000ea4000c1e1b00 */
[----:B--2---:R-:W0:Y:S02]  /*9df0*/  F2I.S64.F64.TRUNC R2, R4 ;  /* 0x0000000400027311 */ /* 0x004e24000030d900 */
[----:B0-----:R-:W-:Y:S01]  /*9e00*/  PRMT R19, R2, 0x7610, R19 ;  /* 0x0000761002137816 */ /* 0x001fe20000000013 */
[----:B------:R-:W-:Y:S06]  /*9e10*/  BRA `(.L_x_28186) ;  /* 0x0000000800647947 */ /* 0x000fec0003800000 */
.L_x_28194:
        /* <DEDUP_REMOVED lines=27> */
.L_x_28197:
        /* <DEDUP_REMOVED lines=14> */
.L_x_28196:
[----:B------:R-:W2:Y:S02]  /*a0b0*/  LDG.E.U16 R2, desc[UR36][R4.64] ;  /* 0x0000002404027981 */ /* 0x000ea4000c1e1500 */
[----:B--2---:R-:W-:-:S06]  /*a0c0*/  SHF.L.U32 R2, R2, 0x10, RZ ;  /* 0x0000001002027819 */ /* 0x004fcc00000006ff */
[----:B------:R-:W0:Y:S02]  /*a0d0*/  F2I.S64.TRUNC R2, R2 ;  /* 0x0000000200027311 */ /* 0x000e24000020d900 */
[----:B0-----:R-:W-:Y:S01]  /*a0e0*/  PRMT R19, R2, 0x7610, R19 ;  /* 0x0000761002137816 */ /* 0x001fe20000000013 */
[----:B------:R-:W-:Y:S06]  /*a0f0*/  BRA `(.L_x_28186) ;  /* 0x0000000400ac7947 */ /* 0x000fec0003800000 */
.L_x_28193:
        /* <DEDUP_REMOVED lines=10> */
.L_x_28200:
        /* <DEDUP_REMOVED lines=21> */
.L_x_28204:
[----:B------:R-:W-:Y:S05]  /*a2f0*/  BSYNC.RECONVERGENT B1 ;  /* 0x0000000000017941 */ /* 0x000fea0003800200 */
.L_x_28203:
[----:B------:R-:W-:Y:S01]  /*a300*/  IMAD.SHL.U32 R0, R0, 0x100000, RZ ;  /* 0x0010000000007824 */ /* 0x000fe200078e00ff */
[----:B------:R-:W-:-:S04]  /*a310*/  LEA R2, R2, 0x3b800000, 0x17 ;  /* 0x3b80000002027811 */ /* 0x000fc800078eb8ff */
[----:B------:R-:W-:-:S07]  /*a320*/  LOP3.LUT R2, R2, R0, R7, 0xfe, !PT ;  /* 0x0000000002027212 */ /* 0x000fce00078efe07 */
.L_x_28202:
[----:B------:R-:W-:Y:S05]  /*a330*/  BSYNC.RECONVERGENT B0 ;  /* 0x0000000000007941 */ /* 0x000fea0003800200 */
.L_x_28201:
[----:B------:R-:W0:Y:S02]  /*a340*/  F2I.S64.TRUNC R2, R2 ;  /* 0x0000000200027311 */ /* 0x000e24000020d900 */
[----:B0-----:R-:W-:Y:S01]  /*a350*/  PRMT R19, R2, 0x7610, R19 ;  /* 0x0000761002137816 */ /* 0x001fe20000000013 */
[----:B------:R-:W-:Y:S06]  /*a360*/  BRA `(.L_x_28186) ;  /* 0x0000000400107947 */ /* 0x000fec0003800000 */
.L_x_28199:
        /* <DEDUP_REMOVED lines=21> */
.L_x_28208:
[----:B------:R-:W-:Y:S05]  /*a4c0*/  BSYNC.RECONVERGENT B1 ;  /* 0x0000000000017941 */ /* 0x000fea0003800200 */
.L_x_28207:
[----:B------:R-:W-:Y:S01]  /*a4d0*/  IMAD.SHL.U32 R0, R0, 0x200000, RZ ;  /* 0x0020000000007824 */ /* 0x000fe200078e00ff */
[----:B------:R-:W-:-:S04]  /*a4e0*/  LEA R2, R2, 0x37800000, 0x17 ;  /* 0x3780000002027811 */ /* 0x000fc800078eb8ff */
[----:B------:R-:W-:-:S07]  /*a4f0*/  LOP3.LUT R2, R2, R0, R7, 0xfe, !PT ;  /* 0x0000000002027212 */ /* 0x000fce00078efe07 */
.L_x_28206:
[----:B------:R-:W-:Y:S05]  /*a500*/  BSYNC.RECONVERGENT B0 ;  /* 0x0000000000007941 */ /* 0x000fea0003800200 */
.L_x_28205:
[----:B------:R-:W0:Y:S02]  /*a510*/  F2I.S64.TRUNC R2, R2 ;  /* 0x0000000200027311 */ /* 0x000e24000020d900 */
[----:B0-----:R-:W-:Y:S01]  /*a520*/  PRMT R19, R2, 0x7610, R19 ;  /* 0x0000761002137816 */ /* 0x001fe20000000013 */
[----:B------:R-:W-:Y:S06]  /*a530*/  BRA `(.L_x_28186) ;  /* 0x00000000009c7947 */ /* 0x000fec0003800000 */
.L_x_28198:
        /* <DEDUP_REMOVED lines=14> */
.L_x_28212:
[----:B------:R-:W-:Y:S05]  /*a620*/  BSYNC.RECONVERGENT B0 ;  /* 0x0000000000007941 */ /* 0x000fea0003800200 */
.L_x_28211:
[----:B------:R-:W0:Y:S02]  /*a630*/  F2I.S64.TRUNC R2, R2 ;  /* 0x0000000200027311 */ /* 0x000e24000020d900 */
[----:B0-----:R-:W-:Y:S01]  /*a640*/  PRMT R19, R2, 0x7610, R19 ;  /* 0x0000761002137816 */ /* 0x001fe20000000013 */
[----:B------:R-:W-:Y:S06]  /*a650*/  BRA `(.L_x_28186) ;  /* 0x0000000000547947 */ /* 0x000fec0003800000 */
.L_x_28185:
        /* <DEDUP_REMOVED lines=16> */
.L_x_28213:
[----:B------:R-:W-:Y:S01]  /*a760*/  PRMT R19, RZ, 0x7610, R19 ;  /* 0x00007610ff137816 */ /* 0x000fe20000000013 */
[----:B------:R-:W-:Y:S06]  /*a770*/  BRA `(.L_x_28186) ;  /* 0x00000000000c7947 */ /* 0x000fec0003800000 */
.L_x_28210:
[----:B------:R2:W5:Y:S01]  /*a780*/  LDG.E.U8 R19, desc[UR36][R4.64] ;  /* 0x0000002404137981 */ /* 0x000562000c1e1100 */
[----:B------:R-:W-:Y:S05]  /*a790*/  BRA `(.L_x_28186) ;  /* 0x0000000000047947 */ /* 0x000fea0003800000 */
.L_x_28209:
[----:B------:R1:W5:Y:S02]  /*a7a0*/  LDG.E.U8 R19, desc[UR36][R4.64] ;  /* 0x0000002404137981 */ /* 0x000364000c1e1100 */
.L_x_28186:
        /* <DEDUP_REMOVED lines=16> */
.L_x_28217:
[----:B------:R0:W5:Y:S01]  /*a8b0*/  LDG.E.U8 R0, desc[UR36][R4.64] ;  /* 0x0000002404007981 */ /* 0x000162000c1e1100 */
[----:B------:R-:W-:Y:S05]  /*a8c0*/  BRA `(.L_x_28219) ;  /* 0x0000000c005c7947 */ /* 0x000fea0003800000 */
.L_x_28216:
        /* <DEDUP_REMOVED lines=8> */
.L_x_28221:
[----:B------:R4:W5:Y:S01]  /*a950*/  LDG.E.U8 R0, desc[UR36][R4.64] ;  /* 0x0000002404007981 */ /* 0x000962000c1e1100 */
[----:B------:R-:W-:Y:S05]  /*a960*/  BRA `(.L_x_28219) ;  /* 0x0000000c00347947 */ /* 0x000fea0003800000 */
.L_x_28220:
[----:B------:R0:W5:Y:S01]  /*a970*/  LDG.E.U16 R0, desc[UR36][R4.64] ;  /* 0x0000002404007981 */ /* 0x000162000c1e1500 */
[----:B------:R-:W-:Y:S05]  /*a980*/  BRA `(.L_x_28219) ;  /* 0x0000000c002c7947 */ /* 0x000fea0003800000 */
.L_x_28215:
        /* <DEDUP_REMOVED lines=10> */
.L_x_28223:
[----:B------:R-:W2:Y:S02]  /*aa30*/  LDG.E.U16 R2, desc[UR36][R4.64] ;  /* 0x0000002404027981 */ /* 0x000ea4000c1e1500 */
[----:B--2---:R-:W-:-:S06]  /*aa40*/  HADD2.F32 R2, -RZ, R2.H0_H0 ;  /* 0x20000002ff027230 */ /* 0x004fcc0000004100 */
[----:B------:R-:W0:Y:S02]  /*aa50*/  F2I.S64.TRUNC R2, R2 ;  /* 0x0000000200027311 */ /* 0x000e24000020d900 */
[----:B0-----:R-:W-:Y:S01]  /*aa60*/  PRMT R0, R2, 0x7610, R0 ;  /* 0x0000761002007816 */ /* 0x001fe20000000000 */
[----:B------:R-:W-:Y:S06]  /*aa70*/  BRA `(.L_x_28219) ;  /* 0x0000000800f07947 */ /* 0x000fec0003800000 */
.L_x_28222:
        /* <DEDUP_REMOVED lines=10> */
.L_x_28225:
[----:B------:R-:W2:Y:S02]  /*ab20*/  LDG.E.U16 R4, desc[UR36][R4.64] ;  /* 0x0000002404047981 */ /* 0x000ea4000c1e1500 */
[----:B--2---:R-:W-:-:S06]  /*ab30*/  HADD2.F32 R2, -RZ, R4.H0_H0 ;  /* 0x20000004ff027230 */ /* 0x004fcc0000004100 */
[----:B------:R-:W0:Y:S02]  /*ab40*/  F2I.S64.TRUNC R2, R2 ;  /* 0x0000000200027311 */ /* 0x000e24000020d900 */
[----:B0-----:R-:W-:Y:S01]  /*ab50*/  PRMT R0, R2, 0x7610, R0 ;  /* 0x0000761002007816 */ /* 0x001fe20000000000 */
[----:B------:R-:W-:Y:S06]  /*ab60*/  BRA `(.L_x_28219) ;  /* 0x0000000800b47947 */ /* 0x000fec0003800000 */
.L_x_28224:
[----:B------:R-:W2:Y:S02]  /*ab70*/  LDG.E.64 R2, desc[UR36][R4.64] ;  /* 0x0000002404027981 */ /* 0x000ea4000c1e1b00 */
[----:B--2---:R-:W0:Y:S02]  /*ab80*/  F2I.S64.F64.TRUNC R2, R2 ;  /* 0x0000000200027311 */ /* 0x004e24000030d900 */
[----:B0-----:R-:W-:Y:S01]  /*ab90*/  PRMT R0, R2, 0x7610, R0 ;  /* 0x0000761002007816 */ /* 0x001fe20000000000 */
[----:B------:R-:W-:Y:S06]  /*aba0*/  BRA `(.L_x_28219) ;  /* 0x0000000800a47947 */ /* 0x000fec0003800000 */
.L_x_28214:
        /* <DEDUP_REMOVED lines=12> */
.L_x_28228:
[----:B------:R-:W2:Y:S02]  /*ac70*/  LDG.E.64 R4, desc[UR36][R4.64] ;  /* 0x0000002404047981 */ /* 0x000ea4000c1e1b00 */
[----:B--2---:R-:W0:Y:S02]  /*ac80*/  F2I.S64.F64.TRUNC R2, R4 ;  /* 0x0000000400027311 */ /* 0x004e24000030d900 */
[----:B0-----:R-:W-:Y:S01]  /*ac90*/  PRMT R0, R2, 0x7610, R0 ;  /* 0x0000761002007816 */ /* 0x001fe20000000000 */
[----:B------:R-:W-:Y:S06]  /*aca0*/  BRA `(.L_x_28219) ;  /* 0x0000000800647947 */ /* 0x000fec0003800000 */
.L_x_28227:
        /* <DEDUP_REMOVED lines=27> */
.L_x_28230:
        /* <DEDUP_REMOVED lines=14> */
.L_x_28229:
[----:B------:R-:W2:Y:S02]  /*af40*/  LDG.E.U16 R2, desc[UR36][R4.64] ;  /* 0x0000002404027981 */ /* 0x000ea4000c1e1500 */
[----:B--2---:R-:W-:-:S06]  /*af50*/  IMAD.U32 R2, R2, 0x10000, RZ ;  /* 0x0001000002027824 */ /* 0x004fcc00078e00ff */
[----:B------:R-:W0:Y:S02]  /*af60*/  F2I.S64.TRUNC R2, R2 ;  /* 0x0000000200027311 */ /* 0x000e24000020d900 */
[----:B0-----:R-:W-:Y:S01]  /*af70*/  PRMT R0, R2, 0x7610, R0 ;  /* 0x0000761002007816 */ /* 0x001fe20000000000 */
[----:B------:R-:W-:Y:S06]  /*af80*/  BRA `(.L_x_28219) ;  /* 0x0000000400ac7947 */ /* 0x000fec0003800000 */
.L_x_28226:
        /* <DEDUP_REMOVED lines=10> */
.L_x_28233:
        /* <DEDUP_REMOVED lines=21> */
.L_x_28237:
[----:B------:R-:W-:Y:S05]  /*b180*/  BSYNC.RECONVERGENT B1 ;  /* 0x0000000000017941 */ /* 0x000fea0003800200 */
.L_x_28236:
[----:B------:R-:W-:Y:S01]  /*b190*/  IMAD.SHL.U32 R0, R0, 0x100000, RZ ;  /* 0x0010000000007824 */ /* 0x000fe200078e00ff */
[----:B------:R-:W-:-:S04]  /*b1a0*/  LEA R2, R2, 0x3b800000, 0x17 ;  /* 0x3b80000002027811 */ /* 0x000fc800078eb8ff */
[----:B------:R-:W-:-:S07]  /*b1b0*/  LOP3.LUT R2, R2, R0, R7, 0xfe, !PT ;  /* 0x0000000002027212 */ /* 0x000fce00078efe07 */
.L_x_28235:
[----:B------:R-:W-:Y:S05]  /*b1c0*/  BSYNC.RECONVERGENT B0 ;  /* 0x0000000000007941 */ /* 0x000fea0003800200 */
.L_x_28234:
[----:B------:R-:W0:Y:S02]  /*b1d0*/  F2I.S64.TRUNC R2, R2 ;  /* 0x0000000200027311 */ /* 0x000e24000020d900 */
[----:B0-----:R-:W-:Y:S01]  /*b1e0*/  PRMT R0, R2, 0x7610, R0 ;  /* 0x0000761002007816 */ /* 0x001fe20000000000 */
[----:B------:R-:W-:Y:S06]  /*b1f0*/  BRA `(.L_x_28219) ;  /* 0x0000000400107947 */ /* 0x000fec0003800000 */
.L_x_28232:
        /* <DEDUP_REMOVED lines=21> */
.L_x_28241:
[----:B------:R-:W-:Y:S05]  /*b350*/  BSYNC.RECONVERGENT B1 ;  /* 0x0000000000017941 */ /* 0x000fea0003800200 */
.L_x_28240:
[----:B------:R-:W-:Y:S01]  /*b360*/  IMAD.SHL.U32 R0, R0, 0x200000, RZ ;  /* 0x0020000000007824 */ /* 0x000fe200078e00ff */
[----:B------:R-:W-:-:S04]  /*b370*/  LEA R2, R2, 0x37800000, 0x17 ;  /* 0x3780000002027811 */ /* 0x000fc800078eb8ff */
[----:B------:R-:W-:-:S07]  /*b380*/  LOP3.LUT R2, R2, R0, R7, 0xfe, !PT ;  /* 0x0000000002027212 */ /* 0x000fce00078efe07 */
.L_x_28239:
[----:B------:R-:W-:Y:S05]  /*b390*/  BSYNC.RECONVERGENT B0 ;  /* 0x0000000000007941 */ /* 0x000fea0003800200 */
.L_x_28238:
[----:B------:R-:W0:Y:S02]  /*b3a0*/  F2I.S64.TRUNC R2, R2 ;  /* 0x0000000200027311 */ /* 0x000e24000020d900 */
[----:B0-----:R-:W-:Y:S01]  /*b3b0*/  PRMT R0, R2, 0x7610, R0 ;  /* 0x0000761002007816 */ /* 0x001fe20000000000 */
[----:B------:R-:W-:Y:S06]  /*b3c0*/  BRA `(.L_x_28219) ;  /* 0x00000000009c7947 */ /* 0x000fec0003800000 */
.L_x_28231:
        /* <DEDUP_REMOVED lines=14> */
.L_x_28245:
[----:B------:R-:W-:Y:S05]  /*b4b0*/  BSYNC.RECONVERGENT B0 ;  /* 0x0000000000007941 */ /* 0x000fea0003800200 */
.L_x_28244:
[----:B------:R-:W0:Y:S02]  /*b4c0*/  F2I.S64.TRUNC R2, R2 ;  /* 0x0000000200027311 */ /* 0x000e24000020d900 */
[----:B0-----:R-:W-:Y:S01]  /*b4d0*/  PRMT R0, R2, 0x7610, R0 ;  /* 0x0000761002007816 */ /* 0x001fe20000000000 */
[----:B------:R-:W-:Y:S06]  /*b4e0*/  BRA `(.L_x_28219) ;  /* 0x0000000000547947 */ /* 0x000fec0003800000 */
.L_x_28218:
        /* <DEDUP_REMOVED lines=16> */
.L_x_28246:
[----:B------:R-:W-:Y:S01]  /*b5f0*/  PRMT R0, RZ, 0x7610, R0 ;  /* 0x00007610ff007816 */ /* 0x000fe20000000000 */
[----:B------:R-:W-:Y:S06]  /*b600*/  BRA `(.L_x_28219) ;  /* 0x00000000000c7947 */ /* 0x000fec0003800000 */
.L_x_28243:
[----:B------:R2:W5:Y:S01]  /*b610*/  LDG.E.U8 R0, desc[UR36][R4.64] ;  /* 0x0000002404007981 */ /* 0x000562000c1e1100 */
[----:B------:R-:W-:Y:S05]  /*b620*/  BRA `(.L_x_28219) ;  /* 0x0000000000047947 */ /* 0x000fea0003800000 */
.L_x_28242:
[----:B------:R1:W5:Y:S02]  /*b630*/  LDG.E.U8 R0, desc[UR36][R4.64] ;  /* 0x0000002404007981 */ /* 0x000364000c1e1100 */
.L_x_28219:
        /* <DEDUP_REMOVED lines=19> */
.L_x_28251:
[----:B------:R4:W-:Y:S01]  /*b770*/  STG.E.U8 desc[UR36][R2.64], R4 ;  /* 0x0000000402007986 */ /* 0x0009e2000c101124 */
[----:B------:R-:W-:Y:S05]  /*b780*/  BRA `(.L_x_28253) ;  /* 0x0000000800fc7947 */ /* 0x000fea0003800000 */
.L_x_28250:
        /* <DEDUP_REMOVED lines=9> */
.L_x_28255:
[----:B------:R2:W-:Y:S01]  /*b820*/  STG.E desc[UR36][R2.64], R4 ;  /* 0x0000000402007986 */ /* 0x0005e2000c101924 */
[----:B------:R-:W-:Y:S05]  /*b830*/  BRA `(.L_x_28253) ;  /* 0x0000000800d07947 */ /* 0x000fea0003800000 */
.L_x_28254:
[----:B------:R0:W-:Y:S01]  /*b840*/  STG.E.U16 desc[UR36][R2.64], R4 ;  /* 0x0000000402007986 */ /* 0x0001e2000c101524 */
[----:B------:R-:W-:Y:S05]  /*b850*/  BRA `(.L_x_28253) ;  /* 0x0000000800c87947 */ /* 0x000fea0003800000 */
.L_x_28249:
        /* <DEDUP_REMOVED lines=9> */
.L_x_28257:
[----:B------:R-:W-:-:S04]  /*b8f0*/  I2FP.F32.U32 R0, R4 ;  /* 0x0000000400007245 */ /* 0x000fc80000201000 */
[----:B------:R-:W-:-:S05]  /*b900*/  F2FP.F16.F32.PACK_AB R0, RZ, R0 ;  /* 0x00000000ff00723e */ /* 0x000fca00000000ff */
[----:B------:R0:W-:Y:S01]  /*b910*/  STG.E.U16 desc[UR36][R2.64], R0 ;  /* 0x0000000002007986 */ /* 0x0001e2000c101524 */
[----:B------:R-:W-:Y:S05]  /*b920*/  BRA `(.L_x_28253) ;  /* 0x0000000800947947 */ /* 0x000fea0003800000 */
.L_x_28256:
        /* <DEDUP_REMOVED lines=10> */
.L_x_28259:
[----:B------:R-:W-:-:S04]  /*b9d0*/  I2FP.F32.U32 R4, R4 ;  /* 0x0000000400047245 */ /* 0x000fc80000201000 */
[----:B------:R-:W-:-:S04]  /*b9e0*/  F2FP.F16.F32.PACK_AB R5, RZ, R4 ;  /* 0x00000004ff05723e */ /* 0x000fc800000000ff */
[----:B------:R-:W-:-:S05]  /*b9f0*/  PRMT R5, R5, 0x5410, RZ ;  /* 0x0000541005057816 */ /* 0x000fca00000000ff */
[----:B------:R0:W-:Y:S01]  /*ba00*/  STG.E desc[UR36][R2.64], R5 ;  /* 0x0000000502007986 */ /* 0x0001e2000c101924 */
[----:B------:R-:W-:Y:S05]  /*ba10*/  BRA `(.L_x_28253) ;  /* 0x0000000800587947 */ /* 0x000fea0003800000 */
.L_x_28258:
[----:B------:R-:W0:Y:S02]  /*ba20*/  I2F.F64.U32 R4, R4 ;  /* 0x0000000400047312 */ /* 0x000e240000201800 */
[----:B0-----:R0:W-:Y:S01]  /*ba30*/  STG.E.64 desc[UR36][R2.64], R4 ;  /* 0x0000000402007986 */ /* 0x0011e2000c101b24 */
[----:B------:R-:W-:Y:S05]  /*ba40*/  BRA `(.L_x_28253) ;  /* 0x00000008004c7947 */ /* 0x000fea0003800000 */
.L_x_28248:
        /* <DEDUP_REMOVED lines=12> */
.L_x_28263:
        /* <DEDUP_REMOVED lines=17> */
.L_x_28265:
[----:B------:R-:W-:Y:S05]  /*bc20*/  BSYNC.RECONVERGENT B0 ;  /* 0x0000000000007941 */ /* 0x000fea0003800200 */
.L_x_28264:
[----:B------:R0:W-:Y:S01]  /*bc30*/  STG.E.U8 desc[UR36][R2.64], R0 ;  /* 0x0000000002007986 */ /* 0x0001e2000c101124 */
[----:B------:R-:W-:Y:S05]  /*bc40*/  BRA `(.L_x_28253) ;  /* 0x0000000400cc7947 */ /* 0x000fea0003800000 */
.L_x_28262:
        /* <DEDUP_REMOVED lines=17> */
.L_x_28267:
[----:B------:R-:W-:Y:S05]  /*bd60*/  BSYNC.RECONVERGENT B0 ;  /* 0x0000000000007941 */ /* 0x000fea0003800200 */
.L_x_28266:
[----:B------:R0:W-:Y:S01]  /*bd70*/  STG.E.U8 desc[UR36][R2.64], R0 ;  /* 0x0000000002007986 */ /* 0x0001e2000c101124 */
[----:B------:R-:W-:Y:S05]  /*bd80*/  BRA `(.L_x_28253) ;  /* 0x00000004007c7947 */ /* 0x000fea0003800000 */
.L_x_28261:
        /* <DEDUP_REMOVED lines=21> */
.L_x_28269:
[----:B------:R-:W-:-:S05]  /*bee0*/  IMAD.MOV.U32 R5, RZ, RZ, RZ ;  /* 0x000000ffff057224 */ /* 0x000fca00078e00ff */
[----:B------:R0:W-:Y:S01]  /*bef0*/  STG.E.64 desc[UR36][R2.64], R4 ;  /* 0x0000000402007986 */ /* 0x0001e2000c101b24 */
[----:B------:R-:W-:Y:S05]  /*bf00*/  BRA `(.L_x_28253) ;  /* 0x00000004001c7947 */ /* 0x000fea0003800000 */
.L_x_28268:
[----:B------:R0:W-:Y:S01]  /*bf10*/  STG.E desc[UR36][R2.64], R4 ;  /* 0x0000000402007986 */ /* 0x0001e2000c101924 */
[----:B------:R-:W-:Y:S05]  /*bf20*/  BRA `(.L_x_28253) ;  /* 0x0000000400147947 */ /* 0x000fea0003800000 */
.L_x_28260:
        /* <DEDUP_REMOVED lines=8> */
.L_x_28271:
[----:B------:R-:W0:Y:S01]  /*bfb0*/  I2F.F64.U32 R4, R4 ;  /* 0x0000000400047312 */ /* 0x000e220000201800 */
[----:B------:R-:W-:-:S05]  /*bfc0*/  CS2R R6, SRZ ;  /* 0x0000000000067805 */ /* 0x000fca000001ff00 */
[----:B0-----:R0:W-:Y:S01]  /*bfd0*/  STG.E.128 desc[UR36][R2.64], R4 ;  /* 0x0000000402007986 */ /* 0x0011e2000c101d24 */
[----:B------:R-:W-:Y:S05]  /*bfe0*/  BRA `(.L_x_28253) ;  /* 0x0000000000e47947 */ /* 0x000fea0003800000 */
.L_x_28270:
[----:B------:R-:W-:-:S09]  /*bff0*/  UISETP.NE.AND UP0, UPT, UR4, 0xf, UPT ;  /* 0x0000000f0400788c */ /* 0x000fd2000bf05270 */
[----:B------:R-:W-:Y:S05]  /*c000*/  BRA.U !UP0, `(.L_x_28272) ;  /* 0x0000000108d07547 */ /* 0x000fea000b800000 */
[----:B------:R-:W-:-:S09]  /*c010*/  UISETP.NE.AND UP0, UPT, UR4, 0x17, UPT ;  /* 0x000000170400788c */ /* 0x000fd2000bf05270 */
[----:B------:R-:W-:Y:S05]  /*c020*/  BRA.U !UP0, `(.L_x_28273) ;  /* 0x0000000108847547 */ /* 0x000fea000b800000 */
[----:B------:R-:W-:-:S09]  /*c030*/  UISETP.NE.AND UP0, UPT, UR4, 0x18, UPT ;  /* 0x000000180400788c */ /* 0x000fd2000bf05270 */
[----:B------:R-:W-:Y:S05]  /*c040*/  BRA.U !UP0, `(.L_x_28274) ;  /* 0x0000000108447547 */ /* 0x000fea000b800000 */
.L_x_28252:
        /* <DEDUP_REMOVED lines=16> */
.L_x_28275:
[----:B------:R-:W-:Y:S05]  /*c150*/  BRA `(.L_x_28253) ;  /* 0x0000000000887947 */ /* 0x000fea0003800000 */
.L_x_28274:
        /* <DEDUP_REMOVED lines=11> */
.L_x_28277:
[----:B------:R-:W-:Y:S05]  /*c210*/  BSYNC.RECONVERGENT B0 ;  /* 0x0000000000007941 */ /* 0x000fea0003800200 */
.L_x_28276:
[----:B------:R0:W-:Y:S01]  /*c220*/  STG.E.U8 desc[UR36][R2.64], R5 ;  /* 0x0000000502007986 */ /* 0x0001e2000c101124 */
[----:B------:R-:W-:Y:S05]  /*c230*/  BRA `(.L_x_28253) ;  /* 0x0000000000507947 */ /* 0x000fea0003800000 */
.L_x_28273:
        /* <DEDUP_REMOVED lines=12> */
.L_x_28278:
[----:B------:R-:W-:Y:S01]  /*c300*/  IMAD.MOV.U32 R5, RZ, RZ, 0x7f ;  /* 0x0000007fff057424 */ /* 0x000fe200078e00ff */
[----:B------:R-:W-:-:S04]  /*c310*/  ISETP.GT.U32.AND P0, PT, R7, 0x7f800000, PT ;  /* 0x7f8000000700780c */ /* 0x000fc80003f04070 */
[----:B------:R-:W-:-:S05]  /*c320*/  SEL R5, R5, 0x7c, P0 ;  /* 0x0000007c05057807 */ /* 0x000fca0000000000 */
[----:B------:R0:W-:Y:S01]  /*c330*/  STG.E.U8 desc[UR36][R2.64], R5 ;  /* 0x0000000502007986 */ /* 0x0001e2000c101124 */
[----:B------:R-:W-:Y:S05]  /*c340*/  BRA `(.L_x_28253) ;  /* 0x00000000000c7947 */ /* 0x000fea0003800000 */
.L_x_28272:
[----:B------:R-:W-:-:S04]  /*c350*/  I2FP.F32.U32 R0, R4 ;  /* 0x0000000400007245 */ /* 0x000fc80000201000 */
[----:B------:R-:W-:-:S05]  /*c360*/  F2FP.BF16.F32.PACK_AB R0, RZ, R0 ;  /* 0x00000000ff00723e */ /* 0x000fca00000010ff */
[----:B------:R0:W-:Y:S02]  /*c370*/  STG.E.U16 desc[UR36][R2.64], R0 ;  /* 0x0000000002007986 */ /* 0x0001e4000c101524 */
.L_x_28253:
[----:B------:R-:W-:Y:S05]  /*c380*/  BSYNC.RECONVERGENT B6 ;  /* 0x0000000000067941 */ /* 0x000fea0003800200 */
.L_x_28247:
[----:B------:R-:W-:-:S07]  /*c390*/  VIADD R17, R17, 0x80 ;  /* 0x0000008011117836 */ /* 0x000fce0000000000 */
.L_x_28179:
[----:B------:R-:W-:Y:S05]  /*c3a0*/  BSYNC.RECONVERGENT B7 ;  /* 0x0000000000077941 */ /* 0x000fea0003800200 */
.L_x_28178:
        /* <DEDUP_REMOVED lines=357> */
.L_x_28279:
        /* <DEDUP_REMOVED lines=19> */
.L_x_28283:
[----:B------:R0:W5:Y:S01]  /*db30*/  LDG.E.U8 R19, desc[UR36][R4.64] ;  /* 0x0000002404137981 */ /* 0x000162000c1e1100 */
[----:B------:R-:W-:Y:S05]  /*db40*/  BRA `(.L_x_28285) ;  /* 0x0000000c005c7947 */ /* 0x000fea0003800000 */
.L_x_28282:
        /* <DEDUP_REMOVED lines=8> */
.L_x_28287:
[----:B------:R4:W5:Y:S01]  /*dbd0*/  LDG.E.U8 R19, desc[UR36][R4.64] ;  /* 0x0000002404137981 */ /* 0x000962000c1e1100 */
[----:B------:R-:W-:Y:S05]  /*dbe0*/  BRA `(.L_x_28285) ;  /* 0x0000000c00347947 */ /* 0x000fea0003800000 */
.L_x_28286:
[----:B------:R0:W5:Y:S01]  /*dbf0*/  LDG.E.U16 R19, desc[UR36][R4.64] ;  /* 0x0000002404137981 */ /* 0x000162000c1e1500 */
[----:B------:R-:W-:Y:S05]  /*dc00*/  BRA `(.L_x_28285) ;  /* 0x0000000c002c7947 */ /* 0x000fea0003800000 */
.L_x_28281:
        /* <DEDUP_REMOVED lines=10> */
.L_x_28289:
[----:B------:R-:W2:Y:S02]  /*dcb0*/  LDG.E.U16 R2, desc[UR36][R4.64] ;  /* 0x0000002404027981 */ /* 0x000ea4000c1e1500 */
[----:B--2---:R-:W-:-:S06]  /*dcc0*/  HADD2.F32 R2, -RZ, R2.H0_H0 ;  /* 0x20000002ff027230 */ /* 0x004fcc0000004100 */
[----:B------:R-:W0:Y:S02]  /*dcd0*/  F2I.S64.TRUNC R2, R2 ;  /* 0x0000000200027311 */ /* 0x000e24000020d900 */
[----:B0-----:R-:W-:Y:S01]  /*dce0*/  PRMT R19, R2, 0x7610, R19 ;  /* 0x0000761002137816 */ /* 0x001fe20000000013 */
[----:B------:R-:W-:Y:S06]  /*dcf0*/  BRA `(.L_x_28285) ;  /* 0x0000000800f07947 */ /* 0x000fec0003800000 */
.L_x_28288:
        /* <DEDUP_REMOVED lines=10> */
.L_x_28291:
[----:B------:R-:W2:Y:S02]  /*dda0*/  LDG.E.U16 R4, desc[UR36][R4.64] ;  /* 0x0000002404047981 */ /* 0x000ea4000c1e1500 */
[----:B--2---:R-:W-:-:S06]  /*ddb0*/  HADD2.F32 R2, -RZ, R4.H0_H0 ;  /* 0x20000004ff027230 */ /* 0x004fcc0000004100 */
[----:B------:R-:W0:Y:S02]  /*ddc0*/  F2I.S64.TRUNC R2, R2 ;  /* 0x0000000200027311 */ /* 0x000e24000020d900 */
[----:B0-----:R-:W-:Y:S01]  /*ddd0*/  PRMT R19, R2, 0x7610, R19 ;  /* 0x0000761002137816 */ /* 0x001fe20000000013 */
[----:B------:R-:W-:Y:S06]  /*dde0*/  BRA `(.L_x_28285) ;  /* 0x0000000800b47947 */ /* 0x000fec0003800000 */
.L_x_28290:
[----:B------:R-:W2:Y:S02]  /*ddf0*/  LDG.E.64 R2, desc[UR36][R4.64] ;  /* 0x0000002404027981 */ /* 0x000ea4000c1e1b00 */
[----:B--2---:R-:W0:Y:S02]  /*de00*/  F2I.S64.F64.TRUNC R2, R2 ;  /* 0x0000000200027311 */ /* 0x004e24000030d900 */
[----:B0-----:R-:W-:Y:S01]  /*de10*/  PRMT R19, R2, 0x7610, R19 ;  /* 0x0000761002137816 */ /* 0x001fe20000000013 */
[----:B------:R-:W-:Y:S06]  /*de20*/  BRA `(.L_x_28285) ;  /* 0x0000000800a47947 */ /* 0x000fec0003800000 */
.L_x_28280:
        /* <DEDUP_REMOVED lines=12> */
.L_x_28294:
[----:B------:R-:W2:Y:S02]  /*def0*/  LDG.E.64 R4, desc[UR36][R4.64] ;  /* 0x0000002404047981 */ /* 0x000ea4000c1e1b00 */
[----:B--2---:R-:W0:Y:S02]  /*df00*/  F2I.S64.F64.TRUNC R2, R4 ;  /* 0x0000000400027311 */ /* 0x004e24000030d900 */
[----:B0-----:R-:W-:Y:S01]  /*df10*/  PRMT R19, R2, 0x7610, R19 ;  /* 0x0000761002137816 */ /* 0x001fe20000000013 */
[----:B------:R-:W-:Y:S06]  /*df20*/  BRA `(.L_x_28285) ;  /* 0x0000000800647947 */ /* 0x000fec0003800000 */
.L_x_28293:
        /* <DEDUP_REMOVED lines=27> */
.L_x_28296:
        /* <DEDUP_REMOVED lines=14> */
.L_x_28295:
[----:B------:R-:W2:Y:S02]  /*e1c0*/  LDG.E.U16 R2, desc[UR36][R4.64] ;  /* 0x0000002404027981 */ /* 0x000ea4000c1e1500 */
[----:B--2---:R-:W-:-:S06]  /*e1d0*/  IMAD.U32 R2, R2, 0x10000, RZ ;  /* 0x0001000002027824 */ /* 0x004fcc00078e00ff */
[----:B------:R-:W0:Y:S02]  /*e1e0*/  F2I.S64.TRUNC R2, R2 ;  /* 0x0000000200027311 */ /* 0x000e24000020d900 */
[----:B0-----:R-:W-:Y:S01]  /*e1f0*/  PRMT R19, R2, 0x7610, R19 ;  /* 0x0000761002137816 */ /* 0x001fe20000000013 */
[----:B------:R-:W-:Y:S06]  /*e200*/  BRA `(.L_x_28285) ;  /* 0x0000000400ac7947 */ /* 0x000fec0003800000 */
.L_x_28292:
        /* <DEDUP_REMOVED lines=10> */
.L_x_28299:
        /* <DEDUP_REMOVED lines=21> */
.L_x_28303:
[----:B------:R-:W-:Y:S05]  /*e400*/  BSYNC.RECONVERGENT B1 ;  /* 0x0000000000017941 */ /* 0x000fea0003800200 */
.L_x_28302:
[----:B------:R-:W-:Y:S02]  /*e410*/  SHF.L.U32 R0, R0, 0x14, RZ ;  /* 0x0000001400007819 */ /* 0x000fe400000006ff */
[----:B------:R-:W-:-:S04]  /*e420*/  LEA R2, R2, 0x3b800000, 0x17 ;  /* 0x3b80000002027811 */ /* 0x000fc800078eb8ff */
[----:B------:R-:W-:-:S07]  /*e430*/  LOP3.LUT R2, R2, R0, R7, 0xfe, !PT ;  /* 0x0000000002027212 */ /* 0x000fce00078efe07 */
.L_x_28301:
[----:B------:R-:W-:Y:S05]  /*e440*/  BSYNC.RECONVERGENT B0 ;  /* 0x0000000000007941 */ /* 0x000fea0003800200 */
.L_x_28300:
[----:B------:R-:W0:Y:S02]  /*e450*/  F2I.S64.TRUNC R2, R2 ;  /* 0x0000000200027311 */ /* 0x000e24000020d900 */
[----:B0-----:R-:W-:Y:S01]  /*e460*/  PRMT R19, R2, 0x7610, R19 ;  /* 0x0000761002137816 */ /* 0x001fe20000000013 */
[----:B------:R-:W-:Y:S06]  /*e470*/  BRA `(.L_x_28285) ;  /* 0x0000000400107947 */ /* 0x000fec0003800000 */
.L_x_28298:
        /* <DEDUP_REMOVED lines=21> */
.L_x_28307:
[----:B------:R-:W-:Y:S05]  /*e5d0*/  BSYNC.RECONVERGENT B1 ;  /* 0x0000000000017941 */ /* 0x000fea0003800200 */
.L_x_28306:
[----:B------:R-:W-:Y:S01]  /*e5e0*/  IMAD.SHL.U32 R0, R0, 0x200000, RZ ;  /* 0x0020000000007824 */ /* 0x000fe200078e00ff */
[----:B------:R-:W-:-:S04]  /*e5f0*/  LEA R2, R2, 0x37800000, 0x17 ;  /* 0x3780000002027811 */ /* 0x000fc800078eb8ff */
[----:B------:R-:W-:-:S07]  /*e600*/  LOP3.LUT R2, R2, R0, R7, 0xfe, !PT ;  /* 0x0000000002027212 */ /* 0x000fce00078efe07 */
.L_x_28305:
[----:B------:R-:W-:Y:S05]  /*e610*/  BSYNC.RECONVERGENT B0 ;  /* 0x0000000000007941 */ /* 0x000fea0003800200 */
.L_x_28304:
[----:B------:R-:W0:Y:S02]  /*e620*/  F2I.S64.TRUNC R2, R2 ;  /* 0x0000000200027311 */ /* 0x000e24000020d900 */
[----:B0-----:R-:W-:Y:S01]  /*e630*/  PRMT R19, R2, 0x7610, R19 ;  /* 0x0000761002137816 */ /* 0x001fe20000000013 */
[----:B------:R-:W-:Y:S06]  /*e640*/  BRA `(.L_x_28285) ;  /* 0x00000000009c7947 */ /* 0x000fec0003800000 */
.L_x_28297:
        /* <DEDUP_REMOVED lines=14> */
.L_x_28311:
[----:B------:R-:W-:Y:S05]  /*e730*/  BSYNC.RECONVERGENT B0 ;  /* 0x0000000000007941 */ /* 0x000fea0003800200 */
.L_x_28310:
[----:B------:R-:W0:Y:S02]  /*e740*/  F2I.S64.TRUNC R2, R2 ;  /* 0x0000000200027311 */ /* 0x000e24000020d900 */
[----:B0-----:R-:W-:Y:S01]  /*e750*/  PRMT R19, R2, 0x7610, R19 ;  /* 0x0000761002137816 */ /* 0x001fe20000000013 */
[----:B------:R-:W-:Y:S06]  /*e760*/  BRA `(.L_x_28285) ;  /* 0x0000000000547947 */ /* 0x000fec0003800000 */
.L_x_28284:
        /* <DEDUP_REMOVED lines=16> */
.L_x_28312:
[----:B------:R-:W-:Y:S01]  /*e870*/  PRMT R19, RZ, 0x7610, R19 ;  /* 0x00007610ff137816 */ /* 0x000fe20000000013 */
[----:B------:R-:W-:Y:S06]  /*e880*/  BRA `(.L_x_28285) ;  /* 0x00000000000c7947 */ /* 0x000fec0003800000 */
.L_x_28309:
[----:B------:R0:W5:Y:S01]  /*e890*/  LDG.E.U8 R19, desc[UR36][R4.64] ;  /* 0x0000002404137981 */ /* 0x000162000c1e1100 */
[----:B------:R-:W-:Y:S05]  /*e8a0*/  BRA `(.L_x_28285) ;  /* 0x0000000000047947 */ /* 0x000fea0003800000 */
.L_x_28308:
[----:B------:R1:W5:Y:S02]  /*e8b0*/  LDG.E.U8 R19, desc[UR36][R4.64] ;  /* 0x0000002404137981 */ /* 0x000364000c1e1100 */
.L_x_28285:
        /* <DEDUP_REMOVED lines=16> */
.L_x_28316:
[----:B------:R1:W5:Y:S01]  /*e9c0*/  LDG.E.U8 R0, desc[UR36][R4.64] ;  /* 0x0000002404007981 */ /* 0x000362000c1e1100 */
[----:B------:R-:W-:Y:S05]  /*e9d0*/  BRA `(.L_x_28318) ;  /* 0x0000000c005c7947 */ /* 0x000fea0003800000 */
.L_x_28315:
        /* <DEDUP_REMOVED lines=8> */
.L_x_28320:
[----:B------:R3:W5:Y:S01]  /*ea60*/  LDG.E.U8 R0, desc[UR36][R4.64] ;  /* 0x0000002404007981 */ /* 0x000762000c1e1100 */
[----:B------:R-:W-:Y:S05]  /*ea70*/  BRA `(.L_x_28318) ;  /* 0x0000000c00347947 */ /* 0x000fea0003800000 */
.L_x_28319:
[----:B------:R4:W5:Y:S01]  /*ea80*/  LDG.E.U16 R0, desc[UR36][R4.64] ;  /* 0x0000002404007981 */ /* 0x000962000c1e1500 */
[----:B------:R-:W-:Y:S05]  /*ea90*/  BRA `(.L_x_28318) ;  /* 0x0000000c002c7947 */ /* 0x000fea0003800000 */
.L_x_28314:
        /* <DEDUP_REMOVED lines=10> */
.L_x_28322:
[----:B------:R-:W2:Y:S02]  /*eb40*/  LDG.E.U16 R2, desc[UR36][R4.64] ;  /* 0x0000002404027981 */ /* 0x000ea4000c1e1500 */
[----:B--2---:R-:W-:-:S06]  /*eb50*/  HADD2.F32 R2, -RZ, R2.H0_H0 ;  /* 0x20000002ff027230 */ /* 0x004fcc0000004100 */
[----:B------:R-:W0:Y:S02]  /*eb60*/  F2I.S64.TRUNC R2, R2 ;  /* 0x0000000200027311 */ /* 0x000e24000020d900 */
[----:B0-----:R-:W-:Y:S01]  /*eb70*/  PRMT R0, R2, 0x7610, R0 ;  /* 0x0000761002007816 */ /* 0x001fe20000000000 */
[----:B------:R-:W-:Y:S06]  /*eb80*/  BRA `(.L_x_28318) ;  /* 0x0000000800f07947 */ /* 0x000fec0003800000 */
.L_x_28321:
        /* <DEDUP_REMOVED lines=10> */
.L_x_28324:
[----:B------:R-:W2:Y:S02]  /*ec30*/  LDG.E.U16 R4, desc[UR36][R4.64] ;  /* 0x0000002404047981 */ /* 0x000ea4000c1e1500 */
[----:B--2---:R-:W-:-:S06]  /*ec40*/  HADD2.F32 R2, -RZ, R4.H0_H0 ;  /* 0x20000004ff027230 */ /* 0x004fcc0000004100 */
[----:B------:R-:W0:Y:S02]  /*ec50*/  F2I.S64.TRUNC R2, R2 ;  /* 0x0000000200027311 */ /* 0x000e24000020d900 */
[----:B0-----:R-:W-:Y:S01]  /*ec60*/  PRMT R0, R2, 0x7610, R0 ;  /* 0x0000761002007816 */ /* 0x001fe20000000000 */
[----:B------:R-:W-:Y:S06]  /*ec70*/  BRA `(.L_x_28318) ;  /* 0x0000000800b47947 */ /* 0x000fec0003800000 */
.L_x_28323:
[----:B------:R-:W2:Y:S02]  /*ec80*/  LDG.E.64 R2, desc[UR36][R4.64] ;  /* 0x0000002404027981 */ /* 0x000ea4000c1e1b00 */
[----:B--2---:R-:W0:Y:S02]  /*ec90*/  F2I.S64.F64.TRUNC R2, R2 ;  /* 0x0000000200027311 */ /* 0x004e24000030d900 */
[----:B0-----:R-:W-:Y:S01]  /*eca0*/  PRMT R0, R2, 0x7610, R0 ;  /* 0x0000761002007816 */ /* 0x001fe20000000000 */
[----:B------:R-:W-:Y:S06]  /*ecb0*/  BRA `(.L_x_28318) ;  /* 0x0000000800a47947 */ /* 0x000fec0003800000 */
.L_x_28313:
        /* <DEDUP_REMOVED lines=12> */
.L_x_28327:
[----:B------:R-:W2:Y:S02]  /*ed80*/  LDG.E.64 R4, desc[UR36][R4.64] ;  /* 0x0000002404047981 */ /* 0x000ea4000c1e1b00 */
[----:B--2---:R-:W0:Y:S02]  /*ed90*/  F2I.S64.F64.TRUNC R2, R4 ;  /* 0x0000000400027311 */ /* 0x004e24000030d900 */
[----:B0-----:R-:W-:Y:S01]  /*eda0*/  PRMT R0, R2, 0x7610, R0 ;  /* 0x0000761002007816 */ /* 0x001fe20000000000 */
[----:B------:R-:W-:Y:S06]  /*edb0*/  BRA `(.L_x_28318) ;  /* 0x0000000800647947 */ /* 0x000fec0003800000 */
.L_x_28326:
        /* <DEDUP_REMOVED lines=27> */
.L_x_28329:
        /* <DEDUP_REMOVED lines=14> */
.L_x_28328:
[----:B------:R-:W2:Y:S02]  /*f050*/  LDG.E.U16 R2, desc[UR36][R4.64] ;  /* 0x0000002404027981 */ /* 0x000ea4000c1e1500 */
[----:B--2---:R-:W-:-:S06]  /*f060*/  IMAD.U32 R2, R2, 0x10000, RZ ;  /* 0x0001000002027824 */ /* 0x004fcc00078e00ff */
[----:B------:R-:W0:Y:S02]  /*f070*/  F2I.S64.TRUNC R2, R2 ;  /* 0x0000000200027311 */ /* 0x000e24000020d900 */
[----:B0-----:R-:W-:Y:S01]  /*f080*/  PRMT R0, R2, 0x7610, R0 ;  /* 0x0000761002007816 */ /* 0x001fe20000000000 */
[----:B------:R-:W-:Y:S06]  /*f090*/  BRA `(.L_x_28318) ;  /* 0x0000000400ac7947 */ /* 0x000fec0003800000 */
.L_x_28325:
        /* <DEDUP_REMOVED lines=10> */
.L_x_28332:
        /* <DEDUP_REMOVED lines=21> */
.L_x_28336:
[----:B------:R-:W-:Y:S05]  /*f290*/  BSYNC.RECONVERGENT B1 ;  /* 0x0000000000017941 */ /* 0x000fea0003800200 */
.L_x_28335:
[----:B------:R-:W-:Y:S02]  /*f2a0*/  SHF.L.U32 R0, R0, 0x14, RZ ;  /* 0x0000001400007819 */ /* 0x000fe400000006ff */
[----:B------:R-:W-:-:S04]  /*f2b0*/  LEA R2, R2, 0x3b800000, 0x17 ;  /* 0x3b80000002027811 */ /* 0x000fc800078eb8ff */
[----:B------:R-:W-:-:S07]  /*f2c0*/  LOP3.LUT R2, R2, R0, R7, 0xfe, !PT ;  /* 0x0000000002027212 */ /* 0x000fce00078efe07 */
.L_x_28334:
[----:B------:R-:W-:Y:S05]  /*f2d0*/  BSYNC.RECONVERGENT B0 ;  /* 0x0000000000007941 */ /* 0x000fea0003800200 */
.L_x_28333:
[----:B------:R-:W0:Y:S02]  /*f2e0*/  F2I.S64.TRUNC R2, R2 ;  /* 0x0000000200027311 */ /* 0x000e24000020d900 */
[----:B0-----:R-:W-:Y:S01]  /*f2f0*/  PRMT R0, R2, 0x7610, R0 ;  /* 0x0000761002007816 */ /* 0x001fe20000000000 */
[----:B------:R-:W-:Y:S06]  /*f300*/  BRA `(.L_x_28318) ;  /* 0x0000000400107947 */ /* 0x000fec0003800000 */
.L_x_28331:
        /* <DEDUP_REMOVED lines=21> */
.L_x_28340:
[----:B------:R-:W-:Y:S05]  /*f460*/  BSYNC.RECONVERGENT B1 ;  /* 0x0000000000017941 */ /* 0x000fea0003800200 */
.L_x_28339:
[----:B------:R-:W-:Y:S01]  /*f470*/  IMAD.SHL.U32 R0, R0, 0x200000, RZ ;  /* 0x0020000000007824 */ /* 0x000fe200078e00ff */
[----:B------:R-:W-:-:S04]  /*f480*/  LEA R2, R2, 0x37800000, 0x17 ;  /* 0x3780000002027811 */ /* 0x000fc800078eb8ff */
[----:B------:R-:W-:-:S07]  /*f490*/  LOP3.LUT R2, R2, R0, R7, 0xfe, !PT ;  /* 0x0000000002027212 */ /* 0x000fce00078efe07 */
.L_x_28338:
[----:B------:R-:W-:Y:S05]  /*f4a0*/  BSYNC.RECONVERGENT B0 ;  /* 0x0000000000007941 */ /* 0x000fea0003800200 */
.L_x_28337:
[----:B------:R-:W0:Y:S02]  /*f4b0*/  F2I.S64.TRUNC R2, R2 ;  /* 0x0000000200027311 */ /* 0x000e24000020d900 */
[----:B0-----:R-:W-:Y:S01]  /*f4c0*/  PRMT R0, R2, 0x7610, R0 ;  /* 0x0000761002007816 */ /* 0x001fe20000000000 */
[----:B------:R-:W-:Y:S06]  /*f4d0*/  BRA `(.L_x_28318) ;  /* 0x00000000009c7947 */ /* 0x000fec0003800000 */
.L_x_28330:
        /* <DEDUP_REMOVED lines=14> */
.L_x_28344:
[----:B------:R-:W-:Y:S05]  /*f5c0*/  BSYNC.RECONVERGENT B0 ;  /* 0x0000000000007941 */ /* 0x000fea0003800200 */
.L_x_28343:
[----:B------:R-:W0:Y:S02]  /*f5d0*/  F2I.S64.TRUNC R2, R2 ;  /* 0x0000000200027311 */ /* 0x000e24000020d900 */
[----:B0-----:R-:W-:Y:S01]  /*f5e0*/  PRMT R0, R2, 0x7610, R0 ;  /* 0x0000761002007816 */ /* 0x001fe20000000000 */
[----:B------:R-:W-:Y:S06]  /*f5f0*/  BRA `(.L_x_28318) ;  /* 0x0000000000547947 */ /* 0x000fec0003800000 */
.L_x_28317:
        /* <DEDUP_REMOVED lines=16> */
.L_x_28345:
[----:B------:R-:W-:Y:S01]  /*f700*/  PRMT R0, RZ, 0x7610, R0 ;  /* 0x00007610ff007816 */ /* 0x000fe20000000000 */
[----:B------:R-:W-:Y:S06]  /*f710*/  BRA `(.L_x_28318) ;  /* 0x00000000000c7947 */ /* 0x000fec0003800000 */
.L_x_28342:
[----:B------:R0:W5:Y:S01]  /*f720*/  LDG.E.U8 R0, desc[UR36][R4.64] ;  /* 0x0000002404007981 */ /* 0x000162000c1e1100 */
[----:B------:R-:W-:Y:S05]  /*f730*/  BRA `(.L_x_28318) ;  /* 0x0000000000047947 */ /* 0x000fea0003800000 */
.L_x_28341:
[----:B------:R0:W5:Y:S02]  /*f740*/  LDG.E.U8 R0, desc[UR36][R4.64] ;  /* 0x0000002404007981 */ /* 0x000164000c1e1100 */
.L_x_28318:
        /* <DEDUP_REMOVED lines=15> */
.L_x_28349:
[----:B------:R-:W-:Y:S01]  /*f840*/  STG.E.U8 desc[UR36][R16.64], R2 ;  /* 0x0000000210007986 */ /* 0x000fe2000c101124 */
[----:B------:R-:W-:Y:S05]  /*f850*/  EXIT ;  /* 0x000000000000794d */ /* 0x000fea0003800000 */
.L_x_28348:
        /* <DEDUP_REMOVED lines=9> */
.L_x_28352:
[----:B------:R-:W-:Y:S01]  /*f8f0*/  STG.E desc[UR36][R16.64], R2 ;  /* 0x0000000210007986 */ /* 0x000fe2000c101924 */
[----:B------:R-:W-:Y:S05]  /*f900*/  EXIT ;  /* 0x000000000000794d */ /* 0x000fea0003800000 */
.L_x_28351:
[----:B------:R-:W-:Y:S01]  /*f910*/  STG.E.U16 desc[UR36][R16.64], R2 ;  /* 0x0000000210007986 */ /* 0x000fe2000c101524 */
[----:B------:R-:W-:Y:S05]  /*f920*/  EXIT ;  /* 0x000000000000794d */ /* 0x000fea0003800000 */
.L_x_28347:
        /* <DEDUP_REMOVED lines=9> */
.L_x_28354:
[----:B------:R-:W-:-:S04]  /*f9c0*/  I2FP.F32.U32 R0, R2 ;  /* 0x0000000200007245 */ /* 0x000fc80000201000 */
[----:B------:R-:W-:-:S05]  /*f9d0*/  F2FP.F16.F32.PACK_AB R0, RZ, R0 ;  /* 0x00000000ff00723e */ /* 0x000fca00000000ff */
[----:B------:R-:W-:Y:S01]  /*f9e0*/  STG.E.U16 desc[UR36][R16.64], R0 ;  /* 0x0000000010007986 */ /* 0x000fe2000c101524 */
[----:B------:R-:W-:Y:S05]  /*f9f0*/  EXIT ;  /* 0x000000000000794d */ /* 0x000fea0003800000 */
.L_x_28353:
        /* <DEDUP_REMOVED lines=10> */
.L_x_28356:
[----:B------:R-:W-:-:S04]  /*faa0*/  I2FP.F32.U32 R2, R2 ;  /* 0x0000000200027245 */ /* 0x000fc80000201000 */
[----:B------:R-:W-:-:S04]  /*fab0*/  F2FP.F16.F32.PACK_AB R3, RZ, R2 ;  /* 0x00000002ff03723e */ /* 0x000fc800000000ff */
[----:B------:R-:W-:-:S05]  /*fac0*/  PRMT R3, R3, 0x5410, RZ ;  /* 0x0000541003037816 */ /* 0x000fca00000000ff */
[----:B------:R-:W-:Y:S01]  /*fad0*/  STG.E desc[UR36][R16.64], R3 ;  /* 0x0000000310007986 */ /* 0x000fe2000c101924 */
[----:B------:R-:W-:Y:S05]  /*fae0*/  EXIT ;  /* 0x000000000000794d */ /* 0x000fea0003800000 */
.L_x_28355:
[----:B------:R-:W5:Y:S02]  /*faf0*/  I2F.F64.U32 R2, R2 ;  /* 0x0000000200027312 */ /* 0x000f640000201800 */
[----:B-----5:R-:W-:Y:S01]  /*fb00*/  STG.E.64 desc[UR36][R16.64], R2 ;  /* 0x0000000210007986 */ /* 0x020fe2000c101b24 */
[----:B------:R-:W-:Y:S05]  /*fb10*/  EXIT ;  /* 0x000000000000794d */ /* 0x000fea0003800000 */
.L_x_28346:
        /* <DEDUP_REMOVED lines=12> */
.L_x_28360:
        /* <DEDUP_REMOVED lines=16> */
.L_x_28363:
[----:B------:R-:W-:-:S07]  /*fce0*/  PRMT R8, R0, 0x7610, R8 ;  /* 0x0000761000087816 */ /* 0x000fce0000000008 */
.L_x_28362:
[----:B------:R-:W-:Y:S05]  /*fcf0*/  BSYNC.RECONVERGENT B0 ;  /* 0x0000000000007941 */ /* 0x000fea0003800200 */
.L_x_28361:
[----:B------:R-:W-:Y:S01]  /*fd00*/  STG.E.U8 desc[UR36][R16.64], R8 ;  /* 0x0000000810007986 */ /* 0x000fe2000c101124 */
[----:B------:R-:W-:Y:S05]  /*fd10*/  EXIT ;  /* 0x000000000000794d */ /* 0x000fea0003800000 */
.L_x_28359:
        /* <DEDUP_REMOVED lines=16> */
.L_x_28366:
[----:B------:R-:W-:-:S07]  /*fe20*/  PRMT R8, R0, 0x7610, R8 ;  /* 0x0000761000087816 */ /* 0x000fce0000000008 */
.L_x_28365:
[----:B------:R-:W-:Y:S05]  /*fe30*/  BSYNC.RECONVERGENT B0 ;  /* 0x0000000000007941 */ /* 0x000fea0003800200 */
.L_x_28364:
[----:B------:R-:W-:Y:S01]  /*fe40*/  STG.E.U8 desc[UR36][R16.64], R8 ;  /* 0x0000000810007986 */ /* 0x000fe2000c101124 */
[----:B------:R-:W-:Y:S05]  /*fe50*/  EXIT ;  /* 0x000000000000794d */ /* 0x000fea0003800000 */
.L_x_28358:
        /* <DEDUP_REMOVED lines=21> */
.L_x_28368:
[----:B------:R-:W-:-:S05]  /*ffb0*/  IMAD.MOV.U32 R3, RZ, RZ, RZ ;  /* 0x000000ffff037224 */ /* 0x000fca00078e00ff */
[----:B------:R-:W-:Y:S01]  /*ffc0*/  STG.E.64 desc[UR36][R16.64], R2 ;  /* 0x0000000210007986 */ /* 0x000fe2000c101b24 */
[----:B------:R-:W-:Y:S05]  /*ffd0*/  EXIT ;  /* 0x000000000000794d */ /* 0x000fea0003800000 */
.L_x_28367:
[----:B------:R-:W-:Y:S01]  /*ffe0*/  STG.E desc[UR36][R16.64], R2 ;  /* 0x0000000210007986 */ /* 0x000fe2000c101924 */
[----:B------:R-:W-:Y:S05]  /*fff0*/  EXIT ;  /* 0x000000000000794d */ /* 0x000fea0003800000 */
.L_x_28357:
        /* <DEDUP_REMOVED lines=8> */
.L_x_28370:
[----:B01234-:R-:W0:Y:S01]  /*10080*/  I2F.F64.U32 R4, R2 ;  /* 0x0000000200047312 */ /* 0x01fe220000201800 */
[----:B------:R-:W-:-:S05]  /*10090*/  CS2R R6, SRZ ;  /* 0x0000000000067805 */ /* 0x000fca000001ff00 */
[----:B0-----:R-:W-:Y:S01]  /*100a0*/  STG.E.128 desc[UR36][R16.64], R4 ;  /* 0x0000000410007986 */ /* 0x001fe2000c101d24 */
[----:B------:R-:W-:Y:S05]  /*100b0*/  EXIT ;  /* 0x000000000000794d */ /* 0x000fea0003800000 */
.L_x_28369:
[----:B------:R-:W-:-:S09]  /*100c0*/  UISETP.NE.AND UP0, UPT, UR4, 0xf, UPT ;  /* 0x0000000f0400788c */ /* 0x000fd2000bf05270 */
[----:B------:R-:W-:Y:S05]  /*100d0*/  BRA.U !UP0, `(.L_x_28371) ;  /* 0x0000000108d47547 */ /* 0x000fea000b800000 */
[----:B------:R-:W-:-:S09]  /*100e0*/  UISETP.NE.AND UP0, UPT, UR4, 0x17, UPT ;  /* 0x000000170400788c */ /* 0x000fd2000bf05270 */
[----:B------:R-:W-:Y:S05]  /*100f0*/  BRA.U !UP0, `(.L_x_28372) ;  /* 0x0000000108847547 */ /* 0x000fea000b800000 */
[----:B------:R-:W-:-:S09]  /*10100*/  UISETP.NE.AND UP0, UPT, UR4, 0x18, UPT ;  /* 0x000000180400788c */ /* 0x000fd2000bf05270 */
[----:B------:R-:W-:Y:S05]  /*10110*/  BRA.U !UP0, `(.L_x_28373) ;  /* 0x0000000108447547 */ /* 0x000fea000b800000 */
.L_x_28350:
        /* <DEDUP_REMOVED lines=16> */
.L_x_28374:
[----:B------:R-:W-:Y:S05]  /*10220*/  EXIT ;  /* 0x000000000000794d */ /* 0x000fea0003800000 */
.L_x_28373:
        /* <DEDUP_REMOVED lines=11> */
.L_x_28376:
[----:B------:R-:W-:Y:S05]  /*102e0*/  BSYNC.RECONVERGENT B0 ;  /* 0x0000000000007941 */ /* 0x000fea0003800200 */
.L_x_28375:
[----:B------:R-:W-:Y:S01]  /*102f0*/  STG.E.U8 desc[UR36][R16.64], R3 ;  /* 0x0000000310007986 */ /* 0x000fe2000c101124 */
[----:B------:R-:W-:Y:S05]  /*10300*/  EXIT ;  /* 0x000000000000794d */ /* 0x000fea0003800000 */
.L_x_28372:
        /* <DEDUP_REMOVED lines=13> */
.L_x_28377:
[----:B------:R-:W-:Y:S01]  /*103e0*/  IMAD.MOV.U32 R3, RZ, RZ, 0x7f ;  /* 0x0000007fff037424 */ /* 0x000fe200078e00ff */
[----:B------:R-:W-:-:S04]  /*103f0*/  ISETP.GT.U32.AND P0, PT, R5, 0x7f800000, PT ;  /* 0x7f8000000500780c */ /* 0x000fc80003f04070 */
[----:B------:R-:W-:-:S05]  /*10400*/  SEL R3, R3, 0x7c, P0 ;  /* 0x0000007c03037807 */ /* 0x000fca0000000000 */
[----:B------:R-:W-:Y:S01]  /*10410*/  STG.E.U8 desc[UR36][R16.64], R3 ;  /* 0x0000000310007986 */ /* 0x000fe2000c101124 */
[----:B------:R-:W-:Y:S05]  /*10420*/  EXIT ;  /* 0x000000000000794d */ /* 0x000fea0003800000 */
.L_x_28371:
[----:B------:R-:W-:-:S04]  /*10430*/  I2FP.F32.U32 R0, R2 ;  /* 0x0000000200007245 */ /* 0x000fc80000201000 */
[----:B------:R-:W-:-:S05]  /*10440*/  F2FP.BF16.F32.PACK_AB R0, RZ, R0 ;  /* 0x00000000ff00723e */ /* 0x000fca00000010ff */
[----:B------:R-:W-:Y:S01]  /*10450*/  STG.E.U16 desc[UR36][R16.64], R0 ;  /* 0x0000000010007986 */ /* 0x000fe2000c101524 */
[----:B------:R-:W-:Y:S05]  /*10460*/  EXIT ;  /* 0x000000000000794d */ /* 0x000fea0003800000 */
.L_x_28378:
        /* <DEDUP_REMOVED lines=9> */
.L_x_43637:


//--------------------- .text._ZN2at6native27unrolled_elementwise_kernelINS0_13BinaryFunctorIhhbZZZNS0_22logical_or_kernel_cudaERNS_14TensorIteratorEENKUlvE0_clEvENKUlvE_clEvEUlhhE_EESt5arrayIPcLm3EELi4E23TrivialOffsetCalculatorILi2EjESC_ILi1EjENS0_6memory12LoadWithCastILi2EEENSF_13StoreWithCastILi1EEEEEviT_T0_T2_T3_T4_T5_ --------------------------
	.section	.text._ZN2at6native27unrolled_elementwise_kernelINS0_13BinaryFunctorIhhbZZZNS0_22logical_or_kernel_cudaERNS_14TensorIteratorEENKUlvE0_clEvENKUlvE_clEvEUlhhE_EESt5arrayIPcLm3EELi4E23TrivialOffsetCalculatorILi2EjESC_ILi1EjENS0_6memory12LoadWithCastILi2EEENSF_13StoreWithCastILi1EEEEEviT_T0_T2_T3_T4_T5_,"ax",@progbits
	.align	128
        .global         _ZN2at6native27unrolled_elementwise_kernelINS0_13BinaryFunctorIhhbZZZNS0_22logical_or_kernel_cudaERNS_14TensorIteratorEENKUlvE0_clEvENKUlvE_clEvEUlhhE_EESt5arrayIPcLm3EELi4E23TrivialOffsetCalculatorILi2EjESC_ILi1EjENS0_6memory12LoadWithCastILi2EEENSF_13StoreWithCastILi1EEEEEviT_T0_T2_T3_T4_T5_
        .type           _ZN2at6native27unrolled_elementwise_kernelINS0_13BinaryFunctorIhhbZZZNS0_22logical_or_kernel_cudaERNS_14TensorIteratorEENKUlvE0_clEvENKUlvE_clEvEUlhhE_EESt5arrayIPcLm3EELi4E23TrivialOffsetCalculatorILi2EjESC_ILi1EjENS0_6memory12LoadWithCastILi2EEENSF_13StoreWithCastILi1EEEEEviT_T0_T2_T3_T4_T5_,@function
        .size           _ZN2at6native27unrolled_elementwise_kernelINS0_13BinaryFunctorIhhbZZZNS0_22logical_or_kernel_cudaERNS_14TensorIteratorEENKUlvE0_clEvENKUlvE_clEvEUlhhE_EESt5arrayIPcLm3EELi4E23TrivialOffsetCalculatorILi2EjESC_ILi1EjENS0_6memory12LoadWithCastILi2EEENSF_13StoreWithCastILi1EEEEEviT_T0_T2_T3_T4_T5_,(.L_x_43638 - _ZN2at6native27unrolled_elementwise_kernelINS0_13BinaryFunctorIhhbZZZNS0_22logical_or_kernel_cudaERNS_14TensorIteratorEENKUlvE0_clEvENKUlvE_clEvEUlhhE_EESt5arrayIPcLm3EELi4E23TrivialOffsetCalculatorILi2EjESC_ILi1EjENS0_6memory12LoadWithCastILi2EEENSF_13StoreWithCastILi1EEEEEviT_T0_T2_T3_T4_T5_)
        .other          _ZN2at6native27unrolled_elementwise_kernelINS0_13BinaryFunctorIhhbZZZNS0_22logical_or_kernel_cudaERNS_14TensorIteratorEENKUlvE0_clEvENKUlvE_clEvEUlhhE_EESt5arrayIPcLm3EELi4E23TrivialOffsetCalculatorILi2EjESC_ILi1EjENS0_6memory12LoadWithCastILi2EEENSF_13StoreWithCastILi1EEEEEviT_T0_T2_T3_T4_T5_,@"STO_CUDA_ENTRY STV_DEFAULT"
_ZN2at6native27unrolled_elementwise_kernelINS0_13BinaryFunctorIhhbZZZNS0_22logical_or_kernel_cudaERNS_14TensorIteratorEENKUlvE0_clEvENKUlvE_clEvEUlhhE_EESt5arrayIPcLm3EELi4E23TrivialOffsetCalculatorILi2EjESC_ILi1EjENS0_6memory12LoadWithCastILi2EEENSF_13StoreWithCastILi1EEEEEviT_T0_T2_T3_T4_T5_:
.text._ZN2at6native27unrolled_elementwise_kernelINS0_13BinaryFunctorIhhbZZZNS0_22logical_or_kernel_cudaERNS_14TensorIteratorEENKUlvE0_clEvENKUlvE_clEvEUlhhE_EESt5arrayIPcLm3EELi4E23TrivialOffsetCalculatorILi2EjESC_ILi1EjENS0_6memory12LoadWithCastILi2EEENSF_13StoreWithCastILi1EEEEEviT_T0_T2_T3_T4_T5_:
        /* <DEDUP_REMOVED lines=33> */
.L_x_28384:
[----:B------:R3:W5:Y:S01]  /*0210*/  LDG.E.U8 R17, desc[UR36][R6.64] ;  /* 0x0000002406117981 */ /* 0x000762000c1e1100 */
[----:B------:R-:W-:Y:S05]  /*0220*/  BRA `(.L_x_28386) ;  /* 0x0000000c00607947 */ /* 0x000fea0003800000 */
.L_x_28383:
        /* <DEDUP_REMOVED lines=8> */
.L_x_28388:
[----:B------:R1:W5:Y:S01]  /*02b0*/  LDG.E.U8 R17, desc[UR36][R6.64] ;  /* 0x0000002406117981 */ /* 0x000362000c1e1100 */
[----:B------:R-:W-:Y:S05]  /*02c0*/  BRA `(.L_x_28386) ;  /* 0x0000000c00387947 */ /* 0x000fea0003800000 */
.L_x_28387:
[----:B------:R2:W5:Y:S01]  /*02d0*/  LDG.E.U16 R17, desc[UR36][R6.64] ;  /* 0x0000002406117981 */ /* 0x000562000c1e1500 */
[----:B------:R-:W-:Y:S05]  /*02e0*/  BRA `(.L_x_28386) ;  /* 0x0000000c00307947 */ /* 0x000fea0003800000 */
.L_x_28382:
        /* <DEDUP_REMOVED lines=10> */
.L_x_28390:
[----:B------:R-:W2:Y:S02]  /*0390*/  LDG.E.U16 R4, desc[UR36][R6.64] ;  /* 0x0000002406047981 */ /* 0x000ea4000c1e1500 */
[----:B--2---:R-:W-:-:S06]  /*03a0*/  HADD2.F32 R4, -RZ, R4.H0_H0 ;  /* 0x20000004ff047230 */ /* 0x004fcc0000004100 */
[----:B------:R-:W0:Y:S02]  /*03b0*/  F2I.S64.TRUNC R4, R4 ;  /* 0x0000000400047311 */ /* 0x000e24000020d900 */
[----:B0-----:R-:W-:Y:S01]  /*03c0*/  PRMT R17, R4, 0x7610, R17 ;  /* 0x0000761004117816 */ /* 0x001fe20000000011 */
[----:B------:R-:W-:Y:S06]  /*03d0*/  BRA `(.L_x_28386) ;  /* 0x0000000800f47947 */ /* 0x000fec0003800000 */
.L_x_28389:
        /* <DEDUP_REMOVED lines=10> */
.L_x_28392:
[----:B------:R-:W2:Y:S02]  /*0480*/  LDG.E.U16 R6, desc[UR36][R6.64] ;  /* 0x0000002406067981 */ /* 0x000ea4000c1e1500 */
[----:B--2---:R-:W-:-:S06]  /*0490*/  HADD2.F32 R4, -RZ, R6.H0_H0 ;  /* 0x20000006ff047230 */ /* 0x004fcc0000004100 */
[----:B------:R-:W0:Y:S02]  /*04a0*/  F2I.S64.TRUNC R4, R4 ;  /* 0x0000000400047311 */ /* 0x000e24000020d900 */
[----:B0-----:R-:W-:Y:S01]  /*04b0*/  PRMT R17, R4, 0x7610, R17 ;  /* 0x0000761004117816 */ /* 0x001fe20000000011 */
[----:B------:R-:W-:Y:S06]  /*04c0*/  BRA `(.L_x_28386) ;  /* 0x0000000800b87947 */ /* 0x000fec0003800000 */
.L_x_28391:
[----:B------:R-:W2:Y:S02]  /*04d0*/  LDG.E.64 R4, desc[UR36][R6.64] ;  /* 0x0000002406047981 */ /* 0x000ea4000c1e1b00 */
[----:B--2---:R-:W0:Y:S02]  /*04e0*/  F2I.S64.F64.TRUNC R4, R4 ;  /* 0x0000000400047311 */ /* 0x004e24000030d900 */
[----:B0-----:R-:W-:Y:S01]  /*04f0*/  PRMT R17, R4, 0x7610, R17 ;  /* 0x0000761004117816 */ /* 0x001fe20000000011 */
[----:B------:R-:W-:Y:S06]  /*0500*/  BRA `(.L_x_28386) ;  /* 0x0000000800a87947 */ /* 0x000fec0003800000 */
.L_x_28381:
        /* <DEDUP_REMOVED lines=12> */
.L_x_28395:
[----:B------:R-:W2:Y:S02]  /*05d0*/  LDG.E.64 R6, desc[UR36][R6.64] ;  /* 0x0000002406067981 */ /* 0x000ea4000c1e1b00 */
[----:B--2---:R-:W0:Y:S02]  /*05e0*/  F2I.S64.F64.TRUNC R4, R6 ;  /* 0x0000000600047311 */ /* 0x004e24000030d900 */
[----:B0-----:R-:W-:Y:S01]  /*05f0*/  PRMT R17, R4, 0x7610, R17 ;  /* 0x0000761004117816 */ /* 0x001fe20000000011 */
[----:B------:R-:W-:Y:S06]  /*0600*/  BRA `(.L_x_28386) ;  /* 0x0000000800687947 */ /* 0x000fec0003800000 */
.L_x_28394:
        /* <DEDUP_REMOVED lines=27> */
.L_x_28397:
        /* <DEDUP_REMOVED lines=15> */
.L_x_28396:
[----:B------:R-:W2:Y:S02]  /*08b0*/  LDG.E.U16 R4, desc[UR36][R6.64] ;  /* 0x0000002406047981 */ /* 0x000ea4000c1e1500 */
[----:B--2---:R-:W-:-:S06]  /*08c0*/  IMAD.U32 R4, R4, 0x10000, RZ ;  /* 0x0001000004047824 */ /* 0x004fcc00078e00ff */
[----:B------:R-:W0:Y:S02]  /*08d0*/  F2I.S64.TRUNC R4, R4 ;  /* 0x0000000400047311 */ /* 0x000e24000020d900 */
[----:B0-----:R-:W-:Y:S01]  /*08e0*/  PRMT R17, R4, 0x7610, R17 ;  /* 0x0000761004117816 */ /* 0x001fe20000000011 */
[----:B------:R-:W-:Y:S06]  /*08f0*/  BRA `(.L_x_28386) ;  /* 0x0000000400ac7947 */ /* 0x000fec0003800000 */
.L_x_28393:
        /* <DEDUP_REMOVED lines=10> */
.L_x_28400:
        /* <DEDUP_REMOVED lines=21> */
.L_x_28404:
[----:B------:R-:W-:Y:S05]  /*0af0*/  BSYNC.RECONVERGENT B1 ;  /* 0x0000000000017941 */ /* 0x000fea0003800200 */
.L_x_28403:
[----:B------:R-:W-:Y:S01]  /*0b00*/  IMAD.SHL.U32 R0, R0, 0x100000, RZ ;  /* 0x0010000000007824 */ /* 0x000fe200078e00ff */
[----:B------:R-:W-:-:S04]  /*0b10*/  LEA R3, R3, 0x3b800000, 0x17 ;  /* 0x3b80000003037811 */ /* 0x000fc800078eb8ff */
[----:B------:R-:W-:-:S07]  /*0b20*/  LOP3.LUT R4, R3, R0, R7, 0xfe, !PT ;  /* 0x0000000003047212 */ /* 0x000fce00078efe07 */
.L_x_28402:
[----:B------:R-:W-:Y:S05]  /*0b30*/  BSYNC.RECONVERGENT B0 ;  /* 0x0000000000007941 */ /* 0x000fea0003800200 */
.L_x_28401:
[----:B------:R-:W0:Y:S02]  /*0b40*/  F2I.S64.TRUNC R4, R4 ;  /* 0x0000000400047311 */ /* 0x000e24000020d900 */
[----:B0-----:R-:W-:Y:S01]  /*0b50*/  PRMT R17, R4, 0x7610, R17 ;  /* 0x0000761004117816 */ /* 0x001fe20000000011 */
[----:B------:R-:W-:Y:S06]  /*0b60*/  BRA `(.L_x_28386) ;  /* 0x0000000400107947 */ /* 0x000fec0003800000 */
.L_x_28399:
        /* <DEDUP_REMOVED lines=21> */
.L_x_28408:
[----:B------:R-:W-:Y:S05]  /*0cc0*/  BSYNC.RECONVERGENT B1 ;  /* 0x0000000000017941 */ /* 0x000fea0003800200 */
.L_x_28407:
[----:B------:R-:W-:Y:S01]  /*0cd0*/  IMAD.SHL.U32 R0, R0, 0x200000, RZ ;  /* 0x0020000000007824 */ /* 0x000fe200078e00ff */
[----:B------:R-:W-:-:S04]  /*0ce0*/  LEA R3, R3, 0x37800000, 0x17 ;  /* 0x3780000003037811 */ /* 0x000fc800078eb8ff */
[----:B------:R-:W-:-:S07]  /*0cf0*/  LOP3.LUT R4, R3, R0, R7, 0xfe, !PT ;  /* 0x0000000003047212 */ /* 0x000fce00078efe07 */
.L_x_28406:
[----:B------:R-:W-:Y:S05]  /*0d00*/  BSYNC.RECONVERGENT B0 ;  /* 0x0000000000007941 */ /* 0x000fea0003800200 */
.L_x_28405:
[----:B------:R-:W0:Y:S02]  /*0d10*/  F2I.S64.TRUNC R4, R4 ;  /* 0x0000000400047311 */ /* 0x000e24000020d900 */
[----:B0-----:R-:W-:Y:S01]  /*0d20*/  PRMT R17, R4, 0x7610, R17 ;  /* 0x0000761004117816 */ /* 0x001fe20000000011 */
[----:B------:R-:W-:Y:S06]  /*0d30*/  BRA `(.L_x_28386) ;  /* 0x00000000009c7947 */ /* 0x000fec0003800000 */
.L_x_28398:
[----:B------:R-:W-:-:S09]  /*0d40*/  UISETP.NE.AND UP0, UPT, UR4, 0x1c, UPT ;  /* 0x0000001c0400788c */ /* 0x000fd2000bf05270 */
[----:B------:R-:W-:Y:S05]  /*0d50*/  BRA.U !UP0, `(.L_x_28409) ;  /* 0x0000000108907547 */ /* 0x000fea000b800000 */
[----:B------:R-:W-:-:S09]  /*0d60*/  UISETP.NE.AND UP0, UPT, UR4, 0x1d, UPT ;  /* 0x0000001d0400788c */ /* 0x000fd2000bf05270 */
[----:B------:R-:W-:Y:S05]  /*0d70*/  BRA.U !UP0, `(.L_x_28410) ;  /* 0x0000000108807547 */ /* 0x000fea000b800000 */
[----:B------:R-:W-:-:S09]  /*0d80*/  UISETP.NE.AND UP0, UPT, UR4, 0x2c, UPT ;  /* 0x0000002c0400788c */ /* 0x000fd2000bf05270 */
[----:B------:R-:W-:Y:S05]  /*0d90*/  BRA.U !UP0, `(.L_x_28411) ;  /* 0x0000000108487547 */ /* 0x000fea000b800000 */
.L_x_28385:
        /* <DEDUP_REMOVED lines=16> */
.L_x_28412:
[----:B------:R-:W-:Y:S01]  /*0ea0*/  PRMT R17, RZ, 0x7610, R17 ;  /* 0x00007610ff117816 */ /* 0x000fe20000000011 */
[----:B------:R-:W-:Y:S06]  /*0eb0*/  BRA `(.L_x_28386) ;  /* 0x00000000003c7947 */ /* 0x000fec0003800000 */
.L_x_28411:
        /* <DEDUP_REMOVED lines=8> */
.L_x_28414:
[----:B------:R-:W-:Y:S05]  /*0f40*/  BSYNC.RECONVERGENT B0 ;  /* 0x0000000000007941 */ /* 0x000fea0003800200 */
.L_x_28413:
[----:B------:R-:W0:Y:S02]  /*0f50*/  F2I.S64.TRUNC R4, R4 ;  /* 0x0000000400047311 */ /* 0x000e24000020d900 */
[----:B0-----:R-:W-:Y:S01]  /*0f60*/  PRMT R17, R4, 0x7610, R17 ;  /* 0x0000761004117816 */ /* 0x001fe20000000011 */
[----:B------:R-:W-:Y:S06]  /*0f70*/  BRA `(.L_x_28386) ;  /* 0x00000000000c7947 */ /* 0x000fec0003800000 */
.L_x_28410:
[----:B------:R0:W5:Y:S01]  /*0f80*/  LDG.E.U8 R17, desc[UR36][R6.64] ;  /* 0x0000002406117981 */ /* 0x000162000c1e1100 */
[----:B------:R-:W-:Y:S05]  /*0f90*/  BRA `(.L_x_28386) ;  /* 0x0000000000047947 */ /* 0x000fea0003800000 */
.L_x_28409:
[----:B------:R0:W5:Y:S02]  /*0fa0*/  LDG.E.U8 R17, desc[UR36][R6.64] ;  /* 0x0000002406117981 */ /* 0x000164000c1e1100 */
.L_x_28386:
        /* <DEDUP_REMOVED lines=18> */
.L_x_28418:
[----:B------:R1:W5:Y:S01]  /*10d0*/  LDG.E.U8 R0, desc[UR36][R6.64] ;  /* 0x0000002406007981 */ /* 0x000362000c1e1100 */
[----:B------:R-:W-:Y:S05]  /*10e0*/  BRA `(.L_x_28420) ;  /* 0x0000000c00607947 */ /* 0x000fea0003800000 */
.L_x_28417:
        /* <DEDUP_REMOVED lines=8> */
.L_x_28422:
[----:B------:R3:W5:Y:S01]  /*1170*/  LDG.E.U8 R0, desc[UR36][R6.64] ;  /* 0x0000002406007981 */ /* 0x000762000c1e1100 */
[----:B------:R-:W-:Y:S05]  /*1180*/  BRA `(.L_x_28420) ;  /* 0x0000000c00387947 */ /* 0x000fea0003800000 */
.L_x_28421:
[----:B------:R2:W5:Y:S01]  /*1190*/  LDG.E.U16 R0, desc[UR36][R6.64] ;  /* 0x0000002406007981 */ /* 0x000562000c1e1500 */
[----:B------:R-:W-:Y:S05]  /*11a0*/  BRA `(.L_x_28420) ;  /* 0x0000000c00307947 */ /* 0x000fea0003800000 */
.L_x_28416:
        /* <DEDUP_REMOVED lines=10> */
.L_x_28424:
[----:B------:R-:W2:Y:S02]  /*1250*/  LDG.E.U16 R4, desc[UR36][R6.64] ;  /* 0x0000002406047981 */ /* 0x000ea4000c1e1500 */
[----:B--2---:R-:W-:-:S06]  /*1260*/  HADD2.F32 R4, -RZ, R4.H0_H0 ;  /* 0x20000004ff047230 */ /* 0x004fcc0000004100 */
[----:B------:R-:W0:Y:S02]  /*1270*/  F2I.S64.TRUNC R4, R4 ;  /* 0x0000000400047311 */ /* 0x000e24000020d900 */
[----:B0-----:R-:W-:Y:S01]  /*1280*/  PRMT R0, R4, 0x7610, R0 ;  /* 0x0000761004007816 */ /* 0x001fe20000000000 */
[----:B------:R-:W-:Y:S06]  /*1290*/  BRA `(.L_x_28420) ;  /* 0x0000000800f47947 */ /* 0x000fec0003800000 */
.L_x_28423:
        /* <DEDUP_REMOVED lines=10> */
.L_x_28426:
[----:B------:R-:W2:Y:S02]  /*1340*/  LDG.E.U16 R6, desc[UR36][R6.64] ;  /* 0x0000002406067981 */ /* 0x000ea4000c1e1500 */
[----:B--2---:R-:W-:-:S06]  /*1350*/  HADD2.F32 R4, -RZ, R6.H0_H0 ;  /* 0x20000006ff047230 */ /* 0x004fcc0000004100 */
[----:B------:R-:W0:Y:S02]  /*1360*/  F2I.S64.TRUNC R4, R4 ;  /* 0x0000000400047311 */ /* 0x000e24000020d900 */
[----:B0-----:R-:W-:Y:S01]  /*1370*/  PRMT R0, R4, 0x7610, R0 ;  /* 0x0000761004007816 */ /* 0x001fe20000000000 */
[----:B------:R-:W-:Y:S06]  /*1380*/  BRA `(.L_x_28420) ;  /* 0x0000000800b87947 */ /* 0x000fec0003800000 */
.L_x_28425:
[----:B------:R-:W2:Y:S02]  /*1390*/  LDG.E.64 R4, desc[UR36][R6.64] ;  /* 0x0000002406047981 */ /* 0x000ea4000c1e1b00 */
[----:B--2---:R-:W0:Y:S02]  /*13a0*/  F2I.S64.F64.TRUNC R4, R4 ;  /* 0x0000000400047311 */ /* 0x004e24000030d900 */
[----:B0-----:R-:W-:Y:S01]  /*13b0*/  PRMT R0, R4, 0x7610, R0 ;  /* 0x0000761004007816 */ /* 0x001fe20000000000 */
[----:B------:R-:W-:Y:S06]  /*13c0*/  BRA `(.L_x_28420) ;  /* 0x0000000800a87947 */ /* 0x000fec0003800000 */
.L_x_28415:
        /* <DEDUP_REMOVED lines=12> */
.L_x_28429:
[----:B------:R-:W2:Y:S02]  /*1490*/  LDG.E.64 R6, desc[UR36][R6.64] ;  /* 0x0000002406067981 */ /* 0x000ea4000c1e1b00 */
[----:B--2---:R-:W0:Y:S02]  /*14a0*/  F2I.S64.F64.TRUNC R4, R6 ;  /* 0x0000000600047311 */ /* 0x004e24000030d900 */
[----:B0-----:R-:W-:Y:S01]  /*14b0*/  PRMT R0, R4, 0x7610, R0 ;  /* 0x0000761004007816 */ /* 0x001fe20000000000 */
[----:B------:R-:W-:Y:S06]  /*14c0*/  BRA `(.L_x_28420) ;  /* 0x0000000800687947 */ /* 0x000fec0003800000 */
.L_x_28428:
        /* <DEDUP_REMOVED lines=27> */
.L_x_28431:
        /* <DEDUP_REMOVED lines=15> */
.L_x_28430:
[----:B------:R-:W2:Y:S02]  /*1770*/  LDG.E.U16 R4, desc[UR36][R6.64] ;  /* 0x0000002406047981 */ /* 0x000ea4000c1e1500 */
[----:B--2---:R-:W-:-:S06]  /*1780*/  IMAD.U32 R4, R4, 0x10000, RZ ;  /* 0x0001000004047824 */ /* 0x004fcc00078e00ff */
[----:B------:R-:W0:Y:S02]  /*1790*/  F2I.S64.TRUNC R4, R4 ;  /* 0x0000000400047311 */ /* 0x000e24000020d900 */
[----:B0-----:R-:W-:Y:S01]  /*17a0*/  PRMT R0, R4, 0x7610, R0 ;  /* 0x0000761004007816 */ /* 0x001fe20000000000 */
[----:B------:R-:W-:Y:S06]  /*17b0*/  BRA `(.L_x_28420) ;  /* 0x0000000400ac7947 */ /* 0x000fec0003800000 */
.L_x_28427:
        /* <DEDUP_REMOVED lines=10> */
.L_x_28434:
        /* <DEDUP_REMOVED lines=21> */
.L_x_28438:
[----:B------:R-:W-:Y:S05]  /*19b0*/  BSYNC.RECONVERGENT B1 ;  /* 0x0000000000017941 */ /* 0x000fea0003800200 */
.L_x_28437:
[----:B------:R-:W-:Y:S01]  /*19c0*/  IMAD.SHL.U32 R0, R0, 0x100000, RZ ;  /* 0x0010000000007824 */ /* 0x000fe200078e00ff */
[----:B------:R-:W-:-:S04]  /*19d0*/  LEA R3, R3, 0x3b800000, 0x17 ;  /* 0x3b80000003037811 */ /* 0x000fc800078eb8ff */
[----:B------:R-:W-:-:S07]  /*19e0*/  LOP3.LUT R4, R3, R0, R7, 0xfe, !PT ;  /* 0x0000000003047212 */ /* 0x000fce00078efe07 */
.L_x_28436:
[----:B------:R-:W-:Y:S05]  /*19f0*/  BSYNC.RECONVERGENT B0 ;  /* 0x0000000000007941 */ /* 0x000fea0003800200 */
.L_x_28435:
[----:B------:R-:W0:Y:S02]  /*1a00*/  F2I.S64.TRUNC R4, R4 ;  /* 0x0000000400047311 */ /* 0x000e24000020d900 */
[----:B0-----:R-:W-:Y:S01]  /*1a10*/  PRMT R0, R4, 0x7610, R0 ;  /* 0x0000761004007816 */ /* 0x001fe20000000000 */
[----:B------:R-:W-:Y:S06]  /*1a20*/  BRA `(.L_x_28420) ;  /* 0x0000000400107947 */ /* 0x000fec0003800000 */
.L_x_28433:
        /* <DEDUP_REMOVED lines=21> */
.L_x_28442:
[----:B------:R-:W-:Y:S05]  /*1b80*/  BSYNC.RECONVERGENT B1 ;  /* 0x0000000000017941 */ /* 0x000fea0003800200 */
.L_x_28441:
[----:B------:R-:W-:Y:S01]  /*1b90*/  IMAD.SHL.U32 R0, R0, 0x200000, RZ ;  /* 0x0020000000007824 */ /* 0x000fe200078e00ff */
[----:B------:R-:W-:-:S04]  /*1ba0*/  LEA R3, R3, 0x37800000, 0x17 ;  /* 0x3780000003037811 */ /* 0x000fc800078eb8ff */
[----:B------:R-:W-:-:S07]  /*1bb0*/  LOP3.LUT R4, R3, R0, R7, 0xfe, !PT ;  /* 0x0000000003047212 */ /* 0x000fce00078efe07 */
.L_x_28440:
[----:B------:R-:W-:Y:S05]  /*1bc0*/  BSYNC.RECONVERGENT B0 ;  /* 0x0000000000007941 */ /* 0x000fea0003800200 */
.L_x_28439:
[----:B------:R-:W0:Y:S02]  /*1bd0*/  F2I.S64.TRUNC R4, R4 ;  /* 0x0000000400047311 */ /* 0x000e24000020d900 */
[----:B0-----:R-:W-:Y:S01]  /*1be0*/  PRMT R0, R4, 0x7610, R0 ;  /* 0x0000761004007816 */ /* 0x001fe20000000000 */
[----:B------:R-:W-:Y:S06]  /*1bf0*/  BRA `(.L_x_28420) ;  /* 0x00000000009c7947 */ /* 0x000fec0003800000 */
.L_x_28432:
[----:B------:R-:W-:-:S09]  /*1c00*/  UISETP.NE.AND UP0, UPT, UR4, 0x1c, UPT ;  /* 0x0000001c0400788c */ /* 0x000fd2000bf05270 */
[----:B------:R-:W-:Y:S05]  /*1c10*/  BRA.U !UP0, `(.L_x_28443) ;  /* 0x0000000108907547 */ /* 0x000fea000b800000 */
[----:B------:R-:W-:-:S09]  /*1c20*/  UISETP.NE.AND UP0, UPT, UR4, 0x1d, UPT ;  /* 0x0000001d0400788c */ /* 0x000fd2000bf05270 */
[----:B------:R-:W-:Y:S05]  /*1c30*/  BRA.U !UP0, `(.L_x_28444) ;  /* 0x0000000108807547 */ /* 0x000fea000b800000 */
[----:B------:R-:W-:-:S09]  /*1c40*/  UISETP.NE.AND UP0, UPT, UR4, 0x2c, UPT ;  /* 0x0000002c0400788c */ /* 0x000fd2000bf05270 */
[----:B------:R-:W-:Y:S05]  /*1c50*/  BRA.U !UP0, `(.L_x_28445) ;  /* 0x0000000108487547 */ /* 0x000fea000b800000 */
.L_x_28419:
        /* <DEDUP_REMOVED lines=16> */
.L_x_28446:
[----:B------:R-:W-:Y:S01]  /*1d60*/  PRMT R0, RZ, 0x7610, R0 ;  /* 0x00007610ff007816 */ /* 0x000fe20000000000 */
[----:B------:R-:W-:Y:S06]  /*1d70*/  BRA `(.L_x_28420) ;  /* 0x00000000003c7947 */ /* 0x000fec0003800000 */
.L_x_28445:
        /* <DEDUP_REMOVED lines=8> */
.L_x_28448:
[----:B------:R-:W-:Y:S05]  /*1e00*/  BSYNC.RECONVERGENT B0 ;  /* 0x0000000000007941 */ /* 0x000fea0003800200 */
.L_x_28447:
[----:B------:R-:W0:Y:S02]  /*1e10*/  F2I.S64.TRUNC R4, R4 ;  /* 0x0000000400047311 */ /* 0x000e24000020d900 */
[----:B0-----:R-:W-:Y:S01]  /*1e20*/  PRMT R0, R4, 0x7610, R0 ;  /* 0x0000761004007816 */ /* 0x001fe20000000000 */
[----:B------:R-:W-:Y:S06]  /*1e30*/  BRA `(.L_x_28420) ;  /* 0x00000000000c7947 */ /* 0x000fec0003800000 */
.L_x_28444:
[----:B------:R0:W5:Y:S01]  /*1e40*/  LDG.E.U8 R0, desc[UR36][R6.64] ;  /* 0x0000002406007981 */ /* 0x000162000c1e1100 */
[----:B------:R-:W-:Y:S05]  /*1e50*/  BRA `(.L_x_28420) ;  /* 0x0000000000047947 */ /* 0x000fea0003800000 */
.L_x_28443:
[----:B------:R0:W5:Y:S02]  /*1e60*/  LDG.E.U8 R0, desc[UR36][R6.64] ;  /* 0x0000002406007981 */ /* 0x000164000c1e1100 */
.L_x_28420:
[----:B-----5:R-:W-:Y:S01]  /*1e70*/  LOP3.LUT P0, RZ, R17, 0xff, R0, 0xc8, !PT ;  /* 0x000000ff11ff7812 */ /* 0x020fe2000780c800 */
[----:B------:R-:W-:-:S03]  /*1e80*/  VIADD R22, R2, 0x80 ;  /* 0x0000008002167836 */ /* 0x000fc60000000000 */
[----:B------:R-:W-:-:S09]  /*1e90*/  P2R R16, PR, RZ, 0x1 ;  /* 0x00000001ff107803 */ /* 0x000fd20000000000 */
.L_x_28380:
[----:B------:R-:W-:Y:S05]  /*1ea0*/  BSYNC.RECONVERGENT B6 ;  /* 0x0000000000067941 */ /* 0x000fea0003800200 */
.L_x_28379:
        /* <DEDUP_REMOVED lines=24> */
.L_x_28454:
[----:B------:R3:W5:Y:S01]  /*2030*/  LDG.E.U8 R18, desc[UR36][R6.64] ;  /* 0x0000002406127981 */ /* 0x000762000c1e1100 */
[----:B------:R-:W-:Y:S05]  /*2040*/  BRA `(.L_x_28456) ;  /* 0x0000000c00607947 */ /* 0x000fea0003800000 */
.L_x_28453:
        /* <DEDUP_REMOVED lines=8> */
.L_x_28458:
[----:B------:R0:W5:Y:S01]  /*20d0*/  LDG.E.U8 R18, desc[UR36][R6.64] ;  /* 0x0000002406127981 */ /* 0x000162000c1e1100 */
[----:B------:R-:W-:Y:S05]  /*20e0*/  BRA `(.L_x_28456) ;  /* 0x0000000c00387947 */ /* 0x000fea0003800000 */
.L_x_28457:
[----:B------:R0:W5:Y:S01]  /*20f0*/  LDG.E.U16 R18, desc[UR36][R6.64] ;  /* 0x0000002406127981 */ /* 0x000162000c1e1500 */
[----:B------:R-:W-:Y:S05]  /*2100*/  BRA `(.L_x_28456) ;  /* 0x0000000c00307947 */ /* 0x000fea0003800000 */
.L_x_28452:
        /* <DEDUP_REMOVED lines=10> */
.L_x_28460:
[----:B------:R-:W2:Y:S02]  /*21b0*/  LDG.E.U16 R4, desc[UR36][R6.64] ;  /* 0x0000002406047981 */ /* 0x000ea4000c1e1500 */
[----:B--2---:R-:W-:-:S06]  /*21c0*/  HADD2.F32 R4, -RZ, R4.H0_H0 ;  /* 0x20000004ff047230 */ /* 0x004fcc0000004100 */
[----:B------:R-:W0:Y:S02]  /*21d0*/  F2I.S64.TRUNC R4, R4 ;  /* 0x0000000400047311 */ /* 0x000e24000020d900 */
[----:B0-----:R-:W-:Y:S01]  /*21e0*/  PRMT R18, R4, 0x7610, R18 ;  /* 0x0000761004127816 */ /* 0x001fe20000000012 */
[----:B------:R-:W-:Y:S06]  /*21f0*/  BRA `(.L_x_28456) ;  /* 0x0000000800f47947 */ /* 0x000fec0003800000 */
.L_x_28459:
        /* <DEDUP_REMOVED lines=10> */
.L_x_28462:
[----:B------:R-:W2:Y:S02]  /*22a0*/  LDG.E.U16 R6, desc[UR36][R6.64] ;  /* 0x0000002406067981 */ /* 0x000ea4000c1e1500 */
[----:B--2---:R-:W-:-:S06]  /*22b0*/  HADD2.F32 R4, -RZ, R6.H0_H0 ;  /* 0x20000006ff047230 */ /* 0x004fcc0000004100 */
[----:B------:R-:W0:Y:S02]  /*22c0*/  F2I.S64.TRUNC R4, R4 ;  /* 0x0000000400047311 */ /* 0x000e24000020d900 */
[----:B0-----:R-:W-:Y:S01]  /*22d0*/  PRMT R18, R4, 0x7610, R18 ;  /* 0x0000761004127816 */ /* 0x001fe20000000012 */
[----:B------:R-:W-:Y:S06]  /*22e0*/  BRA `(.L_x_28456) ;  /* 0x0000000800b87947 */ /* 0x000fec0003800000 */
.L_x_28461:
[----:B------:R-:W2:Y:S02]  /*22f0*/  LDG.E.64 R4, desc[UR36][R6.64] ;  /* 0x0000002406047981 */ /* 0x000ea4000c1e1b00 */
[----:B--2---:R-:W0:Y:S02]  /*2300*/  F2I.S64.F64.TRUNC R4, R4 ;  /* 0x0000000400047311 */ /* 0x004e24000030d900 */
[----:B0-----:R-:W-:Y:S01]  /*2310*/  PRMT R18, R4, 0x7610, R18 ;  /* 0x0000761004127816 */ /* 0x001fe20000000012 */
[----:B------:R-:W-:Y:S06]  /*2320*/  BRA `(.L_x_28456) ;  /* 0x0000000800a87947 */ /* 0x000fec0003800000 */
.L_x_28451:
        /* <DEDUP_REMOVED lines=12> */
.L_x_28465:
[----:B------:R-:W2:Y:S02]  /*23f0*/  LDG.E.64 R6, desc[UR36][R6.64] ;  /* 0x0000002406067981 */ /* 0x000ea4000c1e1b00 */
[----:B--2---:R-:W0:Y:S02]  /*2400*/  F2I.S64.F64.TRUNC R4, R6 ;  /* 0x0000000600047311 */ /* 0x004e24000030d900 */
[----:B0-----:R-:W-:Y:S01]  /*2410*/  PRMT R18, R4, 0x7610, R18 ;  /* 0x0000761004127816 */ /* 0x001fe20000000012 */
[----:B------:R-:W-:Y:S06]  /*2420*/  BRA `(.L_x_28456) ;  /* 0x0000000800687947 */ /* 0x000fec0003800000 */
.L_x_28464:
        /* <DEDUP_REMOVED lines=27> */
.L_x_28467:
        /* <DEDUP_REMOVED lines=15> */
.L_x_28466:
[----:B------:R-:W2:Y:S02]  /*26d0*/  LDG.E.U16 R4, desc[UR36][R6.64] ;  /* 0x0000002406047981 */ /* 0x000ea4000c1e1500 */
[----:B--2---:R-:W-:-:S06]  /*26e0*/  IMAD.U32 R4, R4, 0x10000, RZ ;  /* 0x0001000004047824 */ /* 0x004fcc00078e00ff */
[----:B------:R-:W0:Y:S02]  /*26f0*/  F2I.S64.TRUNC R4, R4 ;  /* 0x0000000400047311 */ /* 0x000e24000020d900 */
[----:B0-----:R-:W-:Y:S01]  /*2700*/  PRMT R18, R4, 0x7610, R18 ;  /* 0x0000761004127816 */ /* 0x001fe20000000012 */
[----:B------:R-:W-:Y:S06]  /*2710*/  BRA `(.L_x_28456) ;  /* 0x0000000400ac7947 */ /* 0x000fec0003800000 */
.L_x_28463:
        /* <DEDUP_REMOVED lines=10> */
.L_x_28470:
        /* <DEDUP_REMOVED lines=21> */
.L_x_28474:
[----:B------:R-:W-:Y:S05]  /*2910*/  BSYNC.RECONVERGENT B1 ;  /* 0x0000000000017941 */ /* 0x000fea0003800200 */
.L_x_28473:
[----:B------:R-:W-:Y:S01]  /*2920*/  IMAD.SHL.U32 R0, R0, 0x100000, RZ ;  /* 0x0010000000007824 */ /* 0x000fe200078e00ff */
[----:B------:R-:W-:-:S04]  /*2930*/  LEA R3, R3, 0x3b800000, 0x17 ;  /* 0x3b80000003037811 */ /* 0x000fc800078eb8ff */
[----:B------:R-:W-:-:S07]  /*2940*/  LOP3.LUT R4, R3, R0, R7, 0xfe, !PT ;  /* 0x0000000003047212 */ /* 0x000fce00078efe07 */
.L_x_28472:
[----:B------:R-:W-:Y:S05]  /*2950*/  BSYNC.RECONVERGENT B0 ;  /* 0x0000000000007941 */ /* 0x000fea0003800200 */
.L_x_28471:
[----:B------:R-:W0:Y:S02]  /*2960*/  F2I.S64.TRUNC R4, R4 ;  /* 0x0000000400047311 */ /* 0x000e24000020d900 */
[----:B0-----:R-:W-:Y:S01]  /*2970*/  PRMT R18, R4, 0x7610, R18 ;  /* 0x0000761004127816 */ /* 0x001fe20000000012 */
[----:B------:R-:W-:Y:S06]  /*2980*/  BRA `(.L_x_28456) ;  /* 0x0000000400107947 */ /* 0x000fec0003800000 */
.L_x_28469:
        /* <DEDUP_REMOVED lines=21> */
.L_x_28478:
[----:B------:R-:W-:Y:S05]  /*2ae0*/  BSYNC.RECONVERGENT B1 ;  /* 0x0000000000017941 */ /* 0x000fea0003800200 */
.L_x_28477:
[----:B------:R-:W-:Y:S01]  /*2af0*/  IMAD.SHL.U32 R0, R0, 0x200000, RZ ;  /* 0x0020000000007824 */ /* 0x000fe200078e00ff */
[----:B------:R-:W-:-:S04]  /*2b00*/  LEA R3, R3, 0x37800000, 0x17 ;  /* 0x3780000003037811 */ /* 0x000fc800078eb8ff */
[----:B------:R-:W-:-:S07]  /*2b10*/  LOP3.LUT R4, R3, R0, R7, 0xfe, !PT ;  /* 0x0000000003047212 */ /* 0x000fce00078efe07 */
.L_x_28476:
[----:B------:R-:W-:Y:S05]  /*2b20*/  BSYNC.RECONVERGENT B0 ;  /* 0x0000000000007941 */ /* 0x000fea0003800200 */
.L_x_28475:
[----:B------:R-:W0:Y:S02]  /*2b30*/  F2I.S64.TRUNC R4, R4 ;  /* 0x0000000400047311 */ /* 0x000e24000020d900 */
[----:B0-----:R-:W-:Y:S01]  /*2b40*/  PRMT R18, R4, 0x7610, R18 ;  /* 0x0000761004127816 */ /* 0x001fe20000000012 */
[----:B------:R-:W-:Y:S06]  /*2b50*/  BRA `(.L_x_28456) ;  /* 0x00000000009c7947 */ /* 0x000fec0003800000 */
.L_x_28468:
        /* <DEDUP_REMOVED lines=14> */
.L_x_28482:
[----:B------:R-:W-:Y:S05]  /*2c40*/  BSYNC.RECONVERGENT B0 ;  /* 0x0000000000007941 */ /* 0x000fea0003800200 */
.L_x_28481:
[----:B------:R-:W0:Y:S02]  /*2c50*/  F2I.S64.TRUNC R4, R4 ;  /* 0x0000000400047311 */ /* 0x000e24000020d900 */
[----:B0-----:R-:W-:Y:S01]  /*2c60*/  PRMT R18, R4, 0x7610, R18 ;  /* 0x0000761004127816 */ /* 0x001fe20000000012 */
[----:B------:R-:W-:Y:S06]  /*2c70*/  BRA `(.L_x_28456) ;  /* 0x0000000000547947 */ /* 0x000fec0003800000 */
.L_x_28455:
        /* <DEDUP_REMOVED lines=16> */
.L_x_28483:
[----:B------:R-:W-:Y:S01]  /*2d80*/  PRMT R18, RZ, 0x7610, R18 ;  /* 0x00007610ff127816 */ /* 0x000fe20000000012 */
[----:B------:R-:W-:Y:S06]  /*2d90*/  BRA `(.L_x_28456) ;  /* 0x00000000000c7947 */ /* 0x000fec0003800000 */
.L_x_28480:
[----:B------:R0:W5:Y:S01]  /*2da0*/  LDG.E.U8 R18, desc[UR36][R6.64] ;  /* 0x0000002406127981 */ /* 0x000162000c1e1100 */
[----:B------:R-:W-:Y:S05]  /*2db0*/  BRA `(.L_x_28456) ;  /* 0x0000000000047947 */ /* 0x000fea0003800000 */
.L_x_28479:
[----:B------:R1:W5:Y:S02]  /*2dc0*/  LDG.E.U8 R18, desc[UR36][R6.64] ;  /* 0x0000002406127981 */ /* 0x000364000c1e1100 */
.L_x_28456:
        /* <DEDUP_REMOVED lines=18> */
.L_x_28487:
[----:B------:R4:W5:Y:S01]  /*2ef0*/  LDG.E.U8 R3, desc[UR36][R6.64] ;  /* 0x0000002406037981 */ /* 0x000962000c1e1100 */
[----:B------:R-:W-:Y:S05]  /*2f00*/  BRA `(.L_x_28489) ;  /* 0x0000000c00607947 */ /* 0x000fea0003800000 */
.L_x_28486:
        /* <DEDUP_REMOVED lines=8> */
.L_x_28491:
[----:B------:R0:W5:Y:S01]  /*2f90*/  LDG.E.U8 R3, desc[UR36][R6.64] ;  /* 0x0000002406037981 */ /* 0x000162000c1e1100 */
[----:B------:R-:W-:Y:S05]  /*2fa0*/  BRA `(.L_x_28489) ;  /* 0x0000000c00387947 */ /* 0x000fea0003800000 */
.L_x_28490:
[----:B------:R0:W5:Y:S01]  /*2fb0*/  LDG.E.U16 R3, desc[UR36][R6.64] ;  /* 0x0000002406037981 */ /* 0x000162000c1e1500 */
[----:B------:R-:W-:Y:S05]  /*2fc0*/  BRA `(.L_x_28489) ;  /* 0x0000000c00307947 */ /* 0x000fea0003800000 */
.L_x_28485:
        /* <DEDUP_REMOVED lines=10> */
.L_x_28493:
[----:B------:R-:W2:Y:S02]  /*3070*/  LDG.E.U16 R4, desc[UR36][R6.64] ;  /* 0x0000002406047981 */ /* 0x000ea4000c1e1500 */
[----:B--2---:R-:W-:-:S06]  /*3080*/  HADD2.F32 R4, -RZ, R4.H0_H0 ;  /* 0x20000004ff047230 */ /* 0x004fcc0000004100 */
[----:B------:R-:W0:Y:S02]  /*3090*/  F2I.S64.TRUNC R4, R4 ;  /* 0x0000000400047311 */ /* 0x000e24000020d900 */
[----:B0-----:R-:W-:Y:S01]  /*30a0*/  PRMT R3, R4, 0x7610, R3 ;  /* 0x0000761004037816 */ /* 0x001fe20000000003 */
[----:B------:R-:W-:Y:S06]  /*30b0*/  BRA `(.L_x_28489) ;  /* 0x0000000800f47947 */ /* 0x000fec0003800000 */
.L_x_28492:
        /* <DEDUP_REMOVED lines=10> */
.L_x_28495:
[----:B------:R-:W2:Y:S02]  /*3160*/  LDG.E.U16 R6, desc[UR36][R6.64] ;  /* 0x0000002406067981 */ /* 0x000ea4000c1e1500 */
[----:B--2---:R-:W-:-:S06]  /*3170*/  HADD2.F32 R4, -RZ, R6.H0_H0 ;  /* 0x20000006ff047230 */ /* 0x004fcc0000004100 */
[----:B------:R-:W0:Y:S02]  /*3180*/  F2I.S64.TRUNC R4, R4 ;  /* 0x0000000400047311 */ /* 0x000e24000020d900 */
[----:B0-----:R-:W-:Y:S01]  /*3190*/  PRMT R3, R4, 0x7610, R3 ;  /* 0x0000761004037816 */ /* 0x001fe20000000003 */
[----:B------:R-:W-:Y:S06]  /*31a0*/  BRA `(.L_x_28489) ;  /* 0x0000000800b87947 */ /* 0x000fec0003800000 */
.L_x_28494:
[----:B------:R-:W2:Y:S02]  /*31b0*/  LDG.E.64 R4, desc[UR36][R6.64] ;  /* 0x0000002406047981 */ /* 0x000ea4000c1e1b00 */
[----:B--2---:R-:W0:Y:S02]  /*31c0*/  F2I.S64.F64.TRUNC R4, R4 ;  /* 0x0000000400047311 */ /* 0x004e24000030d900 */
[----:B0-----:R-:W-:Y:S01]  /*31d0*/  PRMT R3, R4, 0x7610, R3 ;  /* 0x0000761004037816 */ /* 0x001fe20000000003 */
[----:B------:R-:W-:Y:S06]  /*31e0*/  BRA `(.L_x_28489) ;  /* 0x0000000800a87947 */ /* 0x000fec0003800000 */
.L_x_28484:
        /* <DEDUP_REMOVED lines=12> */
.L_x_28498:
[----:B------:R-:W2:Y:S02]  /*32b0*/  LDG.E.64 R6, desc[UR36][R6.64] ;  /* 0x0000002406067981 */ /* 0x000ea4000c1e1b00 */
[----:B--2---:R-:W0:Y:S02]  /*32c0*/  F2I.S64.F64.TRUNC R4, R6 ;  /* 0x0000000600047311 */ /* 0x004e24000030d900 */
[----:B0-----:R-:W-:Y:S01]  /*32d0*/  PRMT R3, R4, 0x7610, R3 ;  /* 0x0000761004037816 */ /* 0x001fe20000000003 */
[----:B------:R-:W-:Y:S06]  /*32e0*/  BRA `(.L_x_28489) ;  /* 0x0000000800687947 */ /* 0x000fec0003800000 */
.L_x_28497:
        /* <DEDUP_REMOVED lines=27> */
.L_x_28500:
        /* <DEDUP_REMOVED lines=15> */
.L_x_28499:
[----:B------:R-:W2:Y:S02]  /*3590*/  LDG.E.U16 R4, desc[UR36][R6.64] ;  /* 0x0000002406047981 */ /* 0x000ea4000c1e1500 */
[----:B--2---:R-:W-:-:S06]  /*35a0*/  IMAD.U32 R4, R4, 0x10000, RZ ;  /* 0x0001000004047824 */ /* 0x004fcc00078e00ff */
[----:B------:R-:W0:Y:S02]  /*35b0*/  F2I.S64.TRUNC R4, R4 ;  /* 0x0000000400047311 */ /* 0x000e24000020d900 */
[----:B0-----:R-:W-:Y:S01]  /*35c0*/  PRMT R3, R4, 0x7610, R3 ;  /* 0x0000761004037816 */ /* 0x001fe20000000003 */
[----:B------:R-:W-:Y:S06]  /*35d0*/  BRA `(.L_x_28489) ;  /* 0x0000000400ac7947 */ /* 0x000fec0003800000 */
.L_x_28496:
        /* <DEDUP_REMOVED lines=10> */
.L_x_28503:
        /* <DEDUP_REMOVED lines=21> */
.L_x_28507:
[----:B------:R-:W-:Y:S05]  /*37d0*/  BSYNC.RECONVERGENT B1 ;  /* 0x0000000000017941 */ /* 0x000fea0003800200 */
.L_x_28506:
[----:B------:R-:W-:Y:S01]  /*37e0*/  IMAD.SHL.U32 R0, R0, 0x100000, RZ ;  /* 0x0010000000007824 */ /* 0x000fe200078e00ff */
[----:B------:R-:W-:-:S04]  /*37f0*/  LEA R3, R3, 0x3b800000, 0x17 ;  /* 0x3b80000003037811 */ /* 0x000fc800078eb8ff */
[----:B------:R-:W-:-:S07]  /*3800*/  LOP3.LUT R4, R3, R0, R7, 0xfe, !PT ;  /* 0x0000000003047212 */ /* 0x000fce00078efe07 */
.L_x_28505:
[----:B------:R-:W-:Y:S05]  /*3810*/  BSYNC.RECONVERGENT B0 ;  /* 0x0000000000007941 */ /* 0x000fea0003800200 */
.L_x_28504:
[----:B------:R-:W0:Y:S02]  /*3820*/  F2I.S64.TRUNC R4, R4 ;  /* 0x0000000400047311 */ /* 0x000e24000020d900 */
[----:B0-----:R-:W-:Y:S01]  /*3830*/  PRMT R3, R4, 0x7610, R3 ;  /* 0x0000761004037816 */ /* 0x001fe20000000003 */
[----:B------:R-:W-:Y:S06]  /*3840*/  BRA `(.L_x_28489) ;  /* 0x0000000400107947 */ /* 0x000fec0003800000 */
.L_x_28502:
        /* <DEDUP_REMOVED lines=21> */
.L_x_28511:
[----:B------:R-:W-:Y:S05]  /*39a0*/  BSYNC.RECONVERGENT B1 ;  /* 0x0000000000017941 */ /* 0x000fea0003800200 */
.L_x_28510:
[----:B------:R-:W-:Y:S01]  /*39b0*/  IMAD.SHL.U32 R0, R0, 0x200000, RZ ;  /* 0x0020000000007824 */ /* 0x000fe200078e00ff */
[----:B------:R-:W-:-:S04]  /*39c0*/  LEA R3, R3, 0x37800000, 0x17 ;  /* 0x3780000003037811 */ /* 0x000fc800078eb8ff */
[----:B------:R-:W-:-:S07]  /*39d0*/  LOP3.LUT R4, R3, R0, R7, 0xfe, !PT ;  /* 0x0000000003047212 */ /* 0x000fce00078efe07 */
.L_x_28509:
[----:B------:R-:W-:Y:S05]  /*39e0*/  BSYNC.RECONVERGENT B0 ;  /* 0x0000000000007941 */ /* 0x000fea0003800200 */
.L_x_28508:
[----:B------:R-:W0:Y:S02]  /*39f0*/  F2I.S64.TRUNC R4, R4 ;  /* 0x0000000400047311 */ /* 0x000e24000020d900 */
[----:B0-----:R-:W-:Y:S01]  /*3a00*/  PRMT R3, R4, 0x7610, R3 ;  /* 0x0000761004037816 */ /* 0x001fe20000000003 */
[----:B------:R-:W-:Y:S06]  /*3a10*/  BRA `(.L_x_28489) ;  /* 0x00000000009c7947 */ /* 0x000fec0003800000 */
.L_x_28501:
        /* <DEDUP_REMOVED lines=14> */
.L_x_28515:
[----:B------:R-:W-:Y:S05]  /*3b00*/  BSYNC.RECONVERGENT B0 ;  /* 0x0000000000007941 */ /* 0x000fea0003800200 */
.L_x_28514:
[----:B------:R-:W0:Y:S02]  /*3b10*/  F2I.S64.TRUNC R4, R4 ;  /* 0x0000000400047311 */ /* 0x000e24000020d900 */
[----:B0-----:R-:W-:Y:S01]  /*3b20*/  PRMT R3, R4, 0x7610, R3 ;  /* 0x0000761004037816 */ /* 0x001fe20000000003 */
[----:B------:R-:W-:Y:S06]  /*3b30*/  BRA `(.L_x_28489) ;  /* 0x0000000000547947 */ /* 0x000fec0003800000 */
.L_x_28488:
        /* <DEDUP_REMOVED lines=16> */
.L_x_28516:
[----:B------:R-:W-:Y:S01]  /*3c40*/  PRMT R3, RZ, 0x7610, R3 ;  /* 0x00007610ff037816 */ /* 0x000fe20000000003 */
[----:B------:R-:W-:Y:S06]  /*3c50*/  BRA `(.L_x_28489) ;  /* 0x00000000000c7947 */ /* 0x000fec0003800000 */
.L_x_28513:
[----:B------:R1:W5:Y:S01]  /*3c60*/  LDG.E.U8 R3, desc[UR36][R6.64] ;  /* 0x0000002406037981 */ /* 0x000362000c1e1100 */
[----:B------:R-:W-:Y:S05]  /*3c70*/  BRA `(.L_x_28489) ;  /* 0x0000000000047947 */ /* 0x000fea0003800000 */
.L_x_28512:
[----:B------:R2:W5:Y:S02]  /*3c80*/  LDG.E.U8 R3, desc[UR36][R6.64] ;  /* 0x0000002406037981 */ /* 0x000564000c1e1100 */
.L_x_28489:
[----:B-----5:R-:W-:Y:S01]  /*3c90*/  LOP3.LUT P0, RZ, R18, 0xff, R3, 0xc8, !PT ;  /* 0x000000ff12ff7812 */ /* 0x020fe2000780c803 */
[----:B------:R-:W-:-:S03]  /*3ca0*/  VIADD R22, R22, 0x80 ;  /* 0x0000008016167836 */ /* 0x000fc60000000000 */
[----:B------:R-:W-:-:S09]  /*3cb0*/  P2R R17, PR, RZ, 0x1 ;  /* 0x00000001ff117803 */ /* 0x000fd20000000000 */
.L_x_28450:
[----:B------:R-:W-:Y:S05]  /*3cc0*/  BSYNC.RECONVERGENT B6 ;  /* 0x0000000000067941 */ /* 0x000fea0003800200 */
.L_x_28449:
        /* <DEDUP_REMOVED lines=24> */
.L_x_28522:
[----:B------:R3:W5:Y:S01]  /*3e50*/  LDG.E.U8 R18, desc[UR36][R6.64] ;  /* 0x0000002406127981 */ /* 0x000762000c1e1100 */
[----:B------:R-:W-:Y:S05]  /*3e60*/  BRA `(.L_x_28524) ;  /* 0x0000000c00607947 */ /* 0x000fea0003800000 */
.L_x_28521:
        /* <DEDUP_REMOVED lines=8> */
.L_x_28526:
[----:B------:R0:W5:Y:S01]  /*3ef0*/  LDG.E.U8 R18, desc[UR36][R6.64] ;  /* 0x0000002406127981 */ /* 0x000162000c1e1100 */
[----:B------:R-:W-:Y:S05]  /*3f00*/  BRA `(.L_x_28524) ;  /* 0x0000000c00387947 */ /* 0x000fea0003800000 */
.L_x_28525:
[----:B------:R0:W5:Y:S01]  /*3f10*/  LDG.E.U16 R18, desc[UR36][R6.64] ;  /* 0x0000002406127981 */ /* 0x000162000c1e1500 */
[----:B------:R-:W-:Y:S05]  /*3f20*/  BRA `(.L_x_28524) ;  /* 0x0000000c00307947 */ /* 0x000fea0003800000 */
.L_x_28520:
        /* <DEDUP_REMOVED lines=10> */
.L_x_28528:
[----:B------:R-:W2:Y:S02]  /*3fd0*/  LDG.E.U16 R4, desc[UR36][R6.64] ;  /* 0x0000002406047981 */ /* 0x000ea4000c1e1500 */
[----:B--2---:R-:W-:-:S06]  /*3fe0*/  HADD2.F32 R4, -RZ, R4.H0_H0 ;  /* 0x20000004ff047230 */ /* 0x004fcc0000004100 */
[----:B------:R-:W0:Y:S02]  /*3ff0*/  F2I.S64.TRUNC R4, R4 ;  /* 0x0000000400047311 */ /* 0x000e24000020d900 */
[----:B0-----:R-:W-:Y:S01]  /*4000*/  PRMT R18, R4, 0x7610, R18 ;  /* 0x0000761004127816 */ /* 0x001fe20000000012 */
[----:B------:R-:W-:Y:S06]  /*4010*/  BRA `(.L_x_28524) ;  /* 0x0000000800f47947 */ /* 0x000fec0003800000 */
.L_x_28527:
        /* <DEDUP_REMOVED lines=10> */
.L_x_28530:
[----:B------:R-:W2:Y:S02]  /*40c0*/  LDG.E.U16 R6, desc[UR36][R6.64] ;  /* 0x0000002406067981 */ /* 0x000ea4000c1e1500 */
[----:B--2---:R-:W-:-:S06]  /*40d0*/  HADD2.F32 R4, -RZ, R6.H0_H0 ;  /* 0x20000006ff047230 */ /* 0x004fcc0000004100 */
[----:B------:R-:W0:Y:S02]  /*40e0*/  F2I.S64.TRUNC R4, R4 ;  /* 0x0000000400047311 */ /* 0x000e24000020d900 */
[----:B0-----:R-:W-:Y:S01]  /*40f0*/  PRMT R18, R4, 0x7610, R18 ;  /* 0x0000761004127816 */ /* 0x001fe20000000012 */
[----:B------:R-:W-:Y:S06]  /*4100*/  BRA `(.L_x_28524) ;  /* 0x0000000800b87947 */ /* 0x000fec0003800000 */
.L_x_28529:
[----:B------:R-:W2:Y:S02]  /*4110*/  LDG.E.64 R4, desc[UR36][R6.64] ;  /* 0x0000002406047981 */ /* 0x000ea4000c1e1b00 */
[----:B--2---:R-:W0:Y:S02]  /*4120*/  F2I.S64.F64.TRUNC R4, R4 ;  /* 0x0000000400047311 */ /* 0x004e24000030d900 */
[----:B0-----:R-:W-:Y:S01]  /*4130*/  PRMT R18, R4, 0x7610, R18 ;  /* 0x0000761004127816 */ /* 0x001fe20000000012 */
[----:B------:R-:W-:Y:S06]  /*4140*/  BRA `(.L_x_28524) ;  /* 0x0000000800a87947 */ /* 0x000fec0003800000 */
.L_x_28519:
        /* <DEDUP_REMOVED lines=12> */
.L_x_28533:
[----:B------:R-:W2:Y:S02]  /*4210*/  LDG.E.64 R6, desc[UR36][R6.64] ;  /* 0x0000002406067981 */ /* 0x000ea4000c1e1b00 */
[----:B--2---:R-:W0:Y:S02]  /*4220*/  F2I.S64.F64.TRUNC R4, R6 ;  /* 0x0000000600047311 */ /* 0x004e24000030d900 */
[----:B0-----:R-:W-:Y:S01]  /*4230*/  PRMT R18, R4, 0x7610, R18 ;  /* 0x0000761004127816 */ /* 0x001fe20000000012 */
[----:B------:R-:W-:Y:S06]  /*4240*/  BRA `(.L_x_28524) ;  /* 0x0000000800687947 */ /* 0x000fec0003800000 */
.L_x_28532:
        /* <DEDUP_REMOVED lines=27> */
.L_x_28535:
        /* <DEDUP_REMOVED lines=15> */
.L_x_28534:
[----:B------:R-:W2:Y:S02]  /*44f0*/  LDG.E.U16 R4, desc[UR36][R6.64] ;  /* 0x0000002406047981 */ /* 0x000ea4000c1e1500 */
[----:B--2---:R-:W-:-:S06]  /*4500*/  IMAD.U32 R4, R4, 0x10000, RZ ;  /* 0x0001000004047824 */ /* 0x004fcc00078e00ff */
[----:B------:R-:W0:Y:S02]  /*4510*/  F2I.S64.TRUNC R4, R4 ;  /* 0x0000000400047311 */ /* 0x000e24000020d900 */
[----:B0-----:R-:W-:Y:S01]  /*4520*/  PRMT R18, R4, 0x7610, R18 ;  /* 0x0000761004127816 */ /* 0x001fe20000000012 */
[----:B------:R-:W-:Y:S06]  /*4530*/  BRA `(.L_x_28524) ;  /* 0x0000000400ac7947 */ /* 0x000fec0003800000 */
.L_x_28531:
        /* <DEDUP_REMOVED lines=10> */
.L_x_28538:
        /* <DEDUP_REMOVED lines=21> */
.L_x_28542:
[----:B------:R-:W-:Y:S05]  /*4730*/  BSYNC.RECONVERGENT B1 ;  /* 0x0000000000017941 */ /* 0x000fea0003800200 */
.L_x_28541:
[----:B------:R-:W-:Y:S01]  /*4740*/  IMAD.SHL.U32 R0, R0, 0x100000, RZ ;  /* 0x0010000000007824 */ /* 0x000fe200078e00ff */
[----:B------:R-:W-:-:S04]  /*4750*/  LEA R3, R3, 0x3b800000, 0x17 ;  /* 0x3b80000003037811 */ /* 0x000fc800078eb8ff */
[----:B------:R-:W-:-:S07]  /*4760*/  LOP3.LUT R4, R3, R0, R7, 0xfe, !PT ;  /* 0x0000000003047212 */ /* 0x000fce00078efe07 */
.L_x_28540:
[----:B------:R-:W-:Y:S05]  /*4770*/  BSYNC.RECONVERGENT B0 ;  /* 0x0000000000007941 */ /* 0x000fea0003800200 */
.L_x_28539:
[----:B------:R-:W0:Y:S02]  /*4780*/  F2I.S64.TRUNC R4, R4 ;  /* 0x0000000400047311 */ /* 0x000e24000020d900 */
[----:B0-----:R-:W-:Y:S01]  /*4790*/  PRMT R18, R4, 0x7610, R18 ;  /* 0x0000761004127816 */ /* 0x001fe20000000012 */
[----:B------:R-:W-:Y:S06]  /*47a0*/  BRA `(.L_x_28524) ;  /* 0x0000000400107947 */ /* 0x000fec0003800000 */
.L_x_28537:
        /* <DEDUP_REMOVED lines=21> */
.L_x_28546:
[----:B------:R-:W-:Y:S05]  /*4900*/  BSYNC.RECONVERGENT B1 ;  /* 0x0000000000017941 */ /* 0x000fea0003800200 */
.L_x_28545:
[----:B------:R-:W-:Y:S01]  /*4910*/  IMAD.SHL.U32 R0, R0, 0x200000, RZ ;  /* 0x0020000000007824 */ /* 0x000fe200078e00ff */
[----:B------:R-:W-:-:S04]  /*4920*/  LEA R3, R3, 0x37800000, 0x17 ;  /* 0x3780000003037811 */ /* 0x000fc800078eb8ff */
[----:B------:R-:W-:-:S07]  /*4930*/  LOP3.LUT R4, R3, R0, R7, 0xfe, !PT ;  /* 0x0000000003047212 */ /* 0x000fce00078efe07 */
.L_x_28544:
[----:B------:R-:W-:Y:S05]  /*4940*/  BSYNC.RECONVERGENT B0 ;  /* 0x0000000000007941 */ /* 0x000fea0003800200 */
.L_x_28543:
[----:B------:R-:W0:Y:S02]  /*4950*/  F2I.S64.TRUNC R4, R4 ;  /* 0x0000000400047311 */ /* 0x000e24000020d900 */
[----:B0-----:R-:W-:Y:S01]  /*4960*/  PRMT R18, R4, 0x7610, R18 ;  /* 0x0000761004127816 */ /* 0x001fe20000000012 */
[----:B------:R-:W-:Y:S06]  /*4970*/  BRA `(.L_x_28524) ;  /* 0x00000000009c7947 */ /* 0x000fec0003800000 */
.L_x_28536:
        /* <DEDUP_REMOVED lines=14> */
.L_x_28550:
[----:B------:R-:W-:Y:S05]  /*4a60*/  BSYNC.RECONVERGENT B0 ;  /* 0x0000000000007941 */ /* 0x000fea0003800200 */
.L_x_28549:
[----:B------:R-:W0:Y:S02]  /*4a70*/  F2I.S64.TRUNC R4, R4 ;  /* 0x0000000400047311 */ /* 0x000e24000020d900 */
[----:B0-----:R-:W-:Y:S01]  /*4a80*/  PRMT R18, R4, 0x7610, R18 ;  /* 0x0000761004127816 */ /* 0x001fe20000000012 */
[----:B------:R-:W-:Y:S06]  /*4a90*/  BRA `(.L_x_28524) ;  /* 0x0000000000547947 */ /* 0x000fec0003800000 */
.L_x_28523:
        /* <DEDUP_REMOVED lines=16> */
.L_x_28551:
[----:B------:R-:W-:Y:S01]  /*4ba0*/  PRMT R18, RZ, 0x7610, R18 ;  /* 0x00007610ff127816 */ /* 0x000fe20000000012 */
[----:B------:R-:W-:Y:S06]  /*4bb0*/  BRA `(.L_x_28524) ;  /* 0x00000000000c7947 */ /* 0x000fec0003800000 */
.L_x_28548:
[----:B------:R1:W5:Y:S01]  /*4bc0*/  LDG.E.U8 R18, desc[UR36][R6.64] ;  /* 0x0000002406127981 */ /* 0x000362000c1e1100 */
[----:B------:R-:W-:Y:S05]  /*4bd0*/  BRA `(.L_x_28524) ;  /* 0x0000000000047947 */ /* 0x000fea0003800000 */
.L_x_28547:
[----:B------:R2:W5:Y:S02]  /*4be0*/  LDG.E.U8 R18, desc[UR36][R6.64] ;  /* 0x0000002406127981 */ /* 0x000564000c1e1100 */
.L_x_28524:
        /* <DEDUP_REMOVED lines=19> */
.L_x_28555:
[----:B------:R0:W5:Y:S01]  /*4d20*/  LDG.E.U8 R3, desc[UR36][R6.64] ;  /* 0x0000002406037981 */ /* 0x000162000c1e1100 */
[----:B------:R-:W-:Y:S05]  /*4d30*/  BRA `(.L_x_28557) ;  /* 0x0000000c00607947 */ /* 0x000fea0003800000 */
.L_x_28554:
        /* <DEDUP_REMOVED lines=8> */
.L_x_28559:
[----:B------:R4:W5:Y:S01]  /*4dc0*/  LDG.E.U8 R3, desc[UR36][R6.64] ;  /* 0x0000002406037981 */ /* 0x000962000c1e1100 */
[----:B------:R-:W-:Y:S05]  /*4dd0*/  BRA `(.L_x_28557) ;  /* 0x0000000c00387947 */ /* 0x000fea0003800000 */
.L_x_28558:
[----:B------:R3:W5:Y:S01]  /*4de0*/  LDG.E.U16 R3, desc[UR36][R6.64] ;  /* 0x0000002406037981 */ /* 0x000762000c1e1500 */
[----:B------:R-:W-:Y:S05]  /*4df0*/  BRA `(.L_x_28557) ;  /* 0x0000000c00307947 */ /* 0x000fea0003800000 */
.L_x_28553:
        /* <DEDUP_REMOVED lines=10> */
.L_x_28561:
[----:B------:R-:W2:Y:S02]  /*4ea0*/  LDG.E.U16 R4, desc[UR36][R6.64] ;  /* 0x0000002406047981 */ /* 0x000ea4000c1e1500 */
[----:B--2---:R-:W-:-:S06]  /*4eb0*/  HADD2.F32 R4, -RZ, R4.H0_H0 ;  /* 0x20000004ff047230 */ /* 0x004fcc0000004100 */
[----:B------:R-:W0:Y:S02]  /*4ec0*/  F2I.S64.TRUNC R4, R4 ;  /* 0x0000000400047311 */ /* 0x000e24000020d900 */
[----:B0-----:R-:W-:Y:S01]  /*4ed0*/  PRMT R3, R4, 0x7610, R3 ;  /* 0x0000761004037816 */ /* 0x001fe20000000003 */
[----:B------:R-:W-:Y:S06]  /*4ee0*/  BRA `(.L_x_28557) ;  /* 0x0000000800f47947 */ /* 0x000fec0003800000 */
.L_x_28560:
        /* <DEDUP_REMOVED lines=10> */
.L_x_28563:
[----:B------:R-:W2:Y:S02]  /*4f90*/  LDG.E.U16 R6, desc[UR36][R6.64] ;  /* 0x0000002406067981 */ /* 0x000ea4000c1e1500 */
[----:B--2---:R-:W-:-:S06]  /*4fa0*/  HADD2.F32 R4, -RZ, R6.H0_H0 ;  /* 0x20000006ff047230 */ /* 0x004fcc0000004100 */
[----:B------:R-:W0:Y:S02]  /*4fb0*/  F2I.S64.TRUNC R4, R4 ;  /* 0x0000000400047311 */ /* 0x000e24000020d900 */
[----:B0-----:R-:W-:Y:S01]  /*4fc0*/  PRMT R3, R4, 0x7610, R3 ;  /* 0x0000761004037816 */ /* 0x001fe20000000003 */
[----:B------:R-:W-:Y:S06]  /*4fd0*/  BRA `(.L_x_28557) ;  /* 0x0000000800b87947 */ /* 0x000fec0003800000 */
.L_x_28562:
[----:B------:R-:W2:Y:S02]  /*4fe0*/  LDG.E.64 R4, desc[UR36][R6.64] ;  /* 0x0000002406047981 */ /* 0x000ea4000c1e1b00 */
[----:B--2---:R-:W0:Y:S02]  /*4ff0*/  F2I.S64.F64.TRUNC R4, R4 ;  /* 0x0000000400047311 */ /* 0x004e24000030d900 */
[----:B0-----:R-:W-:Y:S01]  /*5000*/  PRMT R3, R4, 0x7610, R3 ;  /* 0x0000761004037816 */ /* 0x001fe20000000003 */
[----:B------:R-:W-:Y:S06]  /*5010*/  BRA `(.L_x_28557) ;  /* 0x0000000800a87947 */ /* 0x000fec0003800000 */
.L_x_28552:
        /* <DEDUP_REMOVED lines=12> */
.L_x_28566:
[----:B------:R-:W2:Y:S02]  /*50e0*/  LDG.E.64 R6, desc[UR36][R6.64] ;  /* 0x0000002406067981 */ /* 0x000ea4000c1e1b00 */
[----:B--2---:R-:W0:Y:S02]  /*50f0*/  F2I.S64.F64.TRUNC R4, R6 ;  /* 0x0000000600047311 */ /* 0x004e24000030d900 */
[----:B0-----:R-:W-:Y:S01]  /*5100*/  PRMT R3, R4, 0x7610, R3 ;  /* 0x0000761004037816 */ /* 0x001fe20000000003 */
[----:B------:R-:W-:Y:S06]  /*5110*/  BRA `(.L_x_28557) ;  /* 0x0000000800687947 */ /* 0x000fec0003800000 */
.L_x_28565:
        /* <DEDUP_REMOVED lines=27> */
.L_x_28568:
        /* <DEDUP_REMOVED lines=15> */
.L_x_28567:
[----:B------:R-:W2:Y:S02]  /*53c0*/  LDG.E.U16 R4, desc[UR36][R6.64] ;  /* 0x0000002406047981 */ /* 0x000ea4000c1e1500 */
[----:B--2---:R-:W-:-:S06]  /*53d0*/  IMAD.U32 R4, R4, 0x10000, RZ ;  /* 0x0001000004047824 */ /* 0x004fcc00078e00ff */
[----:B------:R-:W0:Y:S02]  /*53e0*/  F2I.S64.TRUNC R4, R4 ;  /* 0x0000000400047311 */ /* 0x000e24000020d900 */
[----:B0-----:R-:W-:Y:S01]  /*53f0*/  PRMT R3, R4, 0x7610, R3 ;  /* 0x0000761004037816 */ /* 0x001fe20000000003 */
[----:B------:R-:W-:Y:S06]  /*5400*/  BRA `(.L_x_28557) ;  /* 0x0000000400ac7947 */ /* 0x000fec0003800000 */
.L_x_28564:
        /* <DEDUP_REMOVED lines=10> */
.L_x_28571:
        /* <DEDUP_REMOVED lines=21> */
.L_x_28575:
[----:B------:R-:W-:Y:S05]  /*5600*/  BSYNC.RECONVERGENT B1 ;  /* 0x0000000000017941 */ /* 0x000fea0003800200 */
.L_x_28574:
[----:B------:R-:W-:Y:S01]  /*5610*/  IMAD.SHL.U32 R0, R0, 0x100000, RZ ;  /* 0x0010000000007824 */ /* 0x000fe200078e00ff */
[----:B------:R-:W-:-:S04]  /*5620*/  LEA R3, R3, 0x3b800000, 0x17 ;  /* 0x3b80000003037811 */ /* 0x000fc800078eb8ff */
[----:B------:R-:W-:-:S07]  /*5630*/  LOP3.LUT R4, R3, R0, R7, 0xfe, !PT ;  /* 0x0000000003047212 */ /* 0x000fce00078efe07 */
.L_x_28573:
[----:B------:R-:W-:Y:S05]  /*5640*/  BSYNC.RECONVERGENT B0 ;  /* 0x0000000000007941 */ /* 0x000fea0003800200 */
.L_x_28572:
[----:B------:R-:W0:Y:S02]  /*5650*/  F2I.S64.TRUNC R4, R4 ;  /* 0x0000000400047311 */ /* 0x000e24000020d900 */
[----:B0-----:R-:W-:Y:S01]  /*5660*/  PRMT R3, R4, 0x7610, R3 ;  /* 0x0000761004037816 */ /* 0x001fe20000000003 */
[----:B------:R-:W-:Y:S06]  /*5670*/  BRA `(.L_x_28557) ;  /* 0x0000000400107947 */ /* 0x000fec0003800000 */
.L_x_28570:
        /* <DEDUP_REMOVED lines=21> */
.L_x_28579:
[----:B------:R-:W-:Y:S05]  /*57d0*/  BSYNC.RECONVERGENT B1 ;  /* 0x0000000000017941 */ /* 0x000fea0003800200 */
.L_x_28578:
[----:B------:R-:W-:Y:S01]  /*57e0*/  IMAD.SHL.U32 R0, R0, 0x200000, RZ ;  /* 0x0020000000007824 */ /* 0x000fe200078e00ff */
[----:B------:R-:W-:-:S04]  /*57f0*/  LEA R3, R3, 0x37800000, 0x17 ;  /* 0x3780000003037811 */ /* 0x000fc800078eb8ff */
[----:B------:R-:W-:-:S07]  /*5800*/  LOP3.LUT R4, R3, R0, R7, 0xfe, !PT ;  /* 0x0000000003047212 */ /* 0x000fce00078efe07 */
.L_x_28577:
[----:B------:R-:W-:Y:S05]  /*5810*/  BSYNC.RECONVERGENT B0 ;  /* 0x0000000000007941 */ /* 0x000fea0003800200 */
.L_x_28576:
[----:B------:R-:W0:Y:S02]  /*5820*/  F2I.S64.TRUNC R4, R4 ;  /* 0x0000000400047311 */ /* 0x000e24000020d900 */
[----:B0-----:R-:W-:Y:S01]  /*5830*/  PRMT R3, R4, 0x7610, R3 ;  /* 0x0000761004037816 */ /* 0x001fe20000000003 */
[----:B------:R-:W-:Y:S06]  /*5840*/  BRA `(.L_x_28557) ;  /* 0x00000000009c7947 */ /* 0x000fec0003800000 */
.L_x_28569:
        /* <DEDUP_REMOVED lines=14> */
.L_x_28583:
[----:B------:R-:W-:Y:S05]  /*5930*/  BSYNC.RECONVERGENT B0 ;  /* 0x0000000000007941 */ /* 0x000fea0003800200 */
.L_x_28582:
[----:B------:R-:W0:Y:S02]  /*5940*/  F2I.S64.TRUNC R4, R4 ;  /* 0x0000000400047311 */ /* 0x000e24000020d900 */
[----:B0-----:R-:W-:Y:S01]  /*5950*/  PRMT R3, R4, 0x7610, R3 ;  /* 0x0000761004037816 */ /* 0x001fe20000000003 */
[----:B------:R-:W-:Y:S06]  /*5960*/  BRA `(.L_x_28557) ;  /* 0x0000000000547947 */ /* 0x000fec0003800000 */
.L_x_28556:
        /* <DEDUP_REMOVED lines=16> */
.L_x_28584:
[----:B------:R-:W-:Y:S01]  /*5a70*/  PRMT R3, RZ, 0x7610, R3 ;  /* 0x00007610ff037816 */ /* 0x000fe20000000003 */
[----:B------:R-:W-:Y:S06]  /*5a80*/  BRA `(.L_x_28557) ;  /* 0x00000000000c7947 */ /* 0x000fec0003800000 */
.L_x_28581:
[----:B------:R1:W5:Y:S01]  /*5a90*/  LDG.E.U8 R3, desc[UR36][R6.64] ;  /* 0x0000002406037981 */ /* 0x000362000c1e1100 */
[----:B------:R-:W-:Y:S05]  /*5aa0*/  BRA `(.L_x_28557) ;  /* 0x0000000000047947 */ /* 0x000fea0003800000 */
.L_x_28580:
[----:B------:R2:W5:Y:S02]  /*5ab0*/  LDG.E.U8 R3, desc[UR36][R6.64] ;  /* 0x0000002406037981 */ /* 0x000564000c1e1100 */
.L_x_28557:
[----:B-----5:R-:W-:Y:S01]  /*5ac0*/  LOP3.LUT P0, RZ, R18, 0xff, R3, 0xc8, !PT ;  /* 0x000000ff12ff7812 */ /* 0x020fe2000780c803 */
[----:B------:R-:W-:-:S03]  /*5ad0*/  VIADD R22, R22, 0x80 ;  /* 0x0000008016167836 */ /* 0x000fc60000000000 */
[----:B------:R-:W-:-:S09]  /*5ae0*/  P2R R18, PR, RZ, 0x1 ;  /* 0x00000001ff127803 */ /* 0x000fd20000000000 */
.L_x_28518:
[----:B------:R-:W-:Y:S05]  /*5af0*/  BSYNC.RECONVERGENT B6 ;  /* 0x0000000000067941 */ /* 0x000fea0003800200 */
.L_x_28517:
        /* <DEDUP_REMOVED lines=23> */
.L_x_28590:
[----:B------:R0:W5:Y:S01]  /*5c70*/  LDG.E.U8 R22, desc[UR36][R6.64] ;  /* 0x0000002406167981 */ /* 0x000162000c1e1100 */
[----:B------:R-:W-:Y:S05]  /*5c80*/  BRA `(.L_x_28592) ;  /* 0x0000000c00607947 */ /* 0x000fea0003800000 */
.L_x_28589:
        /* <DEDUP_REMOVED lines=8> */
.L_x_28594:
[----:B------:R3:W5:Y:S01]  /*5d10*/  LDG.E.U8 R22, desc[UR36][R6.64] ;  /* 0x0000002406167981 */ /* 0x000762000c1e1100 */
[----:B------:R-:W-:Y:S05]  /*5d20*/  BRA `(.L_x_28592) ;  /* 0x0000000c00387947 */ /* 0x000fea0003800000 */
.L_x_28593:
[----:B------:R2:W5:Y:S01]  /*5d30*/  LDG.E.U16 R22, desc[UR36][R6.64] ;  /* 0x0000002406167981 */ /* 0x000562000c1e1500 */
[----:B------:R-:W-:Y:S05]  /*5d40*/  BRA `(.L_x_28592) ;  /* 0x0000000c00307947 */ /* 0x000fea0003800000 */
.L_x_28588:
        /* <DEDUP_REMOVED lines=10> */
.L_x_28596:
[----:B------:R-:W2:Y:S02]  /*5df0*/  LDG.E.U16 R4, desc[UR36][R6.64] ;  /* 0x0000002406047981 */ /* 0x000ea4000c1e1500 */
[----:B--2---:R-:W-:-:S06]  /*5e00*/  HADD2.F32 R4, -RZ, R4.H0_H0 ;  /* 0x20000004ff047230 */ /* 0x004fcc0000004100 */
[----:B------:R-:W0:Y:S02]  /*5e10*/  F2I.S64.TRUNC R4, R4 ;  /* 0x0000000400047311 */ /* 0x000e24000020d900 */
[----:B0-----:R-:W-:Y:S01]  /*5e20*/  PRMT R22, R4, 0x7610, R22 ;  /* 0x0000761004167816 */ /* 0x001fe20000000016 */
[----:B------:R-:W-:Y:S06]  /*5e30*/  BRA `(.L_x_28592) ;  /* 0x0000000800f47947 */ /* 0x000fec0003800000 */
.L_x_28595:
        /* <DEDUP_REMOVED lines=10> */
.L_x_28598:
[----:B------:R-:W2:Y:S02]  /*5ee0*/  LDG.E.U16 R6, desc[UR36][R6.64] ;  /* 0x0000002406067981 */ /* 0x000ea4000c1e1500 */
[----:B--2---:R-:W-:-:S06]  /*5ef0*/  HADD2.F32 R4, -RZ, R6.H0_H0 ;  /* 0x20000006ff047230 */ /* 0x004fcc0000004100 */
[----:B------:R-:W0:Y:S02]  /*5f00*/  F2I.S64.TRUNC R4, R4 ;  /* 0x0000000400047311 */ /* 0x000e24000020d900 */
[----:B0-----:R-:W-:Y:S01]  /*5f10*/  PRMT R22, R4, 0x7610, R22 ;  /* 0x0000761004167816 */ /* 0x001fe20000000016 */
[----:B------:R-:W-:Y:S06]  /*5f20*/  BRA `(.L_x_28592) ;  /* 0x0000000800b87947 */ /* 0x000fec0003800000 */
.L_x_28597:
[----:B------:R-:W2:Y:S02]  /*5f30*/  LDG.E.64 R4, desc[UR36][R6.64] ;  /* 0x0000002406047981 */ /* 0x000ea4000c1e1b00 */
[----:B--2---:R-:W0:Y:S02]  /*5f40*/  F2I.S64.F64.TRUNC R4, R4 ;  /* 0x0000000400047311 */ /* 0x004e24000030d900 */
[----:B0-----:R-:W-:Y:S01]  /*5f50*/  PRMT R22, R4, 0x7610, R22 ;  /* 0x0000761004167816 */ /* 0x001fe20000000016 */
[----:B------:R-:W-:Y:S06]  /*5f60*/  BRA `(.L_x_28592) ;  /* 0x0000000800a87947 */ /* 0x000fec0003800000 */
.L_x_28587:
        /* <DEDUP_REMOVED lines=12> */
.L_x_28601:
[----:B------:R-:W2:Y:S02]  /*6030*/  LDG.E.64 R6, desc[UR36][R6.64] ;  /* 0x0000002406067981 */ /* 0x000ea4000c1e1b00 */
[----:B--2---:R-:W0:Y:S02]  /*6040*/  F2I.S64.F64.TRUNC R4, R6 ;  /* 0x0000000600047311 */ /* 0x004e24000030d900 */
[----:B0-----:R-:W-:Y:S01]  /*6050*/  PRMT R22, R4, 0x7610, R22 ;  /* 0x0000761004167816 */ /* 0x001fe20000000016 */
[----:B------:R-:W-:Y:S06]  /*6060*/  BRA `(.L_x_28592) ;  /* 0x0000000800687947 */ /* 0x000fec0003800000 */
.L_x_28600:
        /* <DEDUP_REMOVED lines=27> */
.L_x_28603:
        /* <DEDUP_REMOVED lines=15> */
.L_x_28602:
[----:B------:R-:W2:Y:S02]  /*6310*/  LDG.E.U16 R4, desc[UR36][R6.64] ;  /* 0x0000002406047981 */ /* 0x000ea4000c1e1500 */
[----:B--2---:R-:W-:-:S06]  /*6320*/  IMAD.U32 R4, R4, 0x10000, RZ ;  /* 0x0001000004047824 */ /* 0x004fcc00078e00ff */
[----:B------:R-:W0:Y:S02]  /*6330*/  F2I.S64.TRUNC R4, R4 ;  /* 0x0000000400047311 */ /* 0x000e24000020d900 */
[----:B0-----:R-:W-:Y:S01]  /*6340*/  PRMT R22, R4, 0x7610, R22 ;  /* 0x0000761004167816 */ /* 0x001fe20000000016 */
[----:B------:R-:W-:Y:S06]  /*6350*/  BRA `(.L_x_28592) ;  /* 0x0000000400ac7947 */ /* 0x000fec0003800000 */
.L_x_28599:
        /* <DEDUP_REMOVED lines=10> */
.L_x_28606:
        /* <DEDUP_REMOVED lines=21> */
.L_x_28610:
[----:B------:R-:W-:Y:S05]  /*6550*/  BSYNC.RECONVERGENT B1 ;  /* 0x0000000000017941 */ /* 0x000fea0003800200 */
.L_x_28609:
[----:B------:R-:W-:Y:S01]  /*6560*/  IMAD.SHL.U32 R0, R0, 0x100000, RZ ;  /* 0x0010000000007824 */ /* 0x000fe200078e00ff */
[----:B------:R-:W-:-:S04]  /*6570*/  LEA R3, R3, 0x3b800000, 0x17 ;  /* 0x3b80000003037811 */ /* 0x000fc800078eb8ff */
[----:B------:R-:W-:-:S07]  /*6580*/  LOP3.LUT R4, R3, R0, R7, 0xfe, !PT ;  /* 0x0000000003047212 */ /* 0x000fce00078efe07 */
.L_x_28608:
[----:B------:R-:W-:Y:S05]  /*6590*/  BSYNC.RECONVERGENT B0 ;  /* 0x0000000000007941 */ /* 0x000fea0003800200 */
.L_x_28607:
[----:B------:R-:W0:Y:S02]  /*65a0*/  F2I.S64.TRUNC R4, R4 ;  /* 0x0000000400047311 */ /* 0x000e24000020d900 */
[----:B0-----:R-:W-:Y:S01]  /*65b0*/  PRMT R22, R4, 0x7610, R22 ;  /* 0x0000761004167816 */ /* 0x001fe20000000016 */
[----:B------:R-:W-:Y:S06]  /*65c0*/  BRA `(.L_x_28592) ;  /* 0x0000000400107947 */ /* 0x000fec0003800000 */
.L_x_28605:
        /* <DEDUP_REMOVED lines=21> */
.L_x_28614:
[----:B------:R-:W-:Y:S05]  /*6720*/  BSYNC.RECONVERGENT B1 ;  /* 0x0000000000017941 */ /* 0x000fea0003800200 */
.L_x_28613:
[----:B------:R-:W-:Y:S01]  /*6730*/  IMAD.SHL.U32 R0, R0, 0x200000, RZ ;  /* 0x0020000000007824 */ /* 0x000fe200078e00ff */
[----:B------:R-:W-:-:S04]  /*6740*/  LEA R3, R3, 0x37800000, 0x17 ;  /* 0x3780000003037811 */ /* 0x000fc800078eb8ff */
[----:B------:R-:W-:-:S07]  /*6750*/  LOP3.LUT R4, R3, R0, R7, 0xfe, !PT ;  /* 0x0000000003047212 */ /* 0x000fce00078efe07 */
.L_x_28612:
[----:B------:R-:W-:Y:S05]  /*6760*/  BSYNC.RECONVERGENT B0 ;  /* 0x0000000000007941 */ /* 0x000fea0003800200 */
.L_x_28611:
[----:B------:R-:W0:Y:S02]  /*6770*/  F2I.S64.TRUNC R4, R4 ;  /* 0x0000000400047311 */ /* 0x000e24000020d900 */
[----:B0-----:R-:W-:Y:S01]  /*6780*/  PRMT R22, R4, 0x7610, R22 ;  /* 0x0000761004167816 */ /* 0x001fe20000000016 */
[----:B------:R-:W-:Y:S06]  /*6790*/  BRA `(.L_x_28592) ;  /* 0x00000000009c7947 */ /* 0x000fec0003800000 */
.L_x_28604:
        /* <DEDUP_REMOVED lines=14> */
.L_x_28618:
[----:B------:R-:W-:Y:S05]  /*6880*/  BSYNC.RECONVERGENT B0 ;  /* 0x0000000000007941 */ /* 0x000fea0003800200 */
.L_x_28617:
[----:B------:R-:W0:Y:S02]  /*6890*/  F2I.S64.TRUNC R4, R4 ;  /* 0x0000000400047311 */ /* 0x000e24000020d900 */
[----:B0-----:R-:W-:Y:S01]  /*68a0*/  PRMT R22, R4, 0x7610, R22 ;  /* 0x0000761004167816 */ /* 0x001fe20000000016 */
[----:B------:R-:W-:Y:S06]  /*68b0*/  BRA `(.L_x_28592) ;  /* 0x0000000000547947 */ /* 0x000fec0003800000 */
.L_x_28591:
        /* <DEDUP_REMOVED lines=16> */
.L_x_28619:
[----:B------:R-:W-:Y:S01]  /*69c0*/  PRMT R22, RZ, 0x7610, R22 ;  /* 0x00007610ff167816 */ /* 0x000fe20000000016 */
[----:B------:R-:W-:Y:S06]  /*69d0*/  BRA `(.L_x_28592) ;  /* 0x00000000000c7947 */ /* 0x000fec0003800000 */
.L_x_28616:
[----:B------:R0:W5:Y:S01]  /*69e0*/  LDG.E.U8 R22, desc[UR36][R6.64] ;  /* 0x0000002406167981 */ /* 0x000162000c1e1100 */
[----:B------:R-:W-:Y:S05]  /*69f0*/  BRA `(.L_x_28592) ;  /* 0x0000000000047947 */ /* 0x000fea0003800000 */
.L_x_28615:
[----:B------:R0:W5:Y:S02]  /*6a00*/  LDG.E.U8 R22, desc[UR36][R6.64] ;  /* 0x0000002406167981 */ /* 0x000164000c1e1100 */
.L_x_28592:
        /* <DEDUP_REMOVED lines=19> */
.L_x_28623:
[----:B------:R3:W5:Y:S01]  /*6b40*/  LDG.E.U8 R3, desc[UR36][R6.64] ;  /* 0x0000002406037981 */ /* 0x000762000c1e1100 */
[----:B------:R-:W-:Y:S05]  /*6b50*/  BRA `(.L_x_28625) ;  /* 0x0000000c00607947 */ /* 0x000fea0003800000 */
.L_x_28622:
        /* <DEDUP_REMOVED lines=8> */
.L_x_28627:
[----:B------:R0:W5:Y:S01]  /*6be0*/  LDG.E.U8 R3, desc[UR36][R6.64] ;  /* 0x0000002406037981 */ /* 0x000162000c1e1100 */
[----:B------:R-:W-:Y:S05]  /*6bf0*/  BRA `(.L_x_28625) ;  /* 0x0000000c00387947 */ /* 0x000fea0003800000 */
.L_x_28626:
[----:B------:R0:W5:Y:S01]  /*6c00*/  LDG.E.U16 R3, desc[UR36][R6.64] ;  /* 0x0000002406037981 */ /* 0x000162000c1e1500 */
[----:B------:R-:W-:Y:S05]  /*6c10*/  BRA `(.L_x_28625) ;  /* 0x0000000c00307947 */ /* 0x000fea0003800000 */
.L_x_28621:
        /* <DEDUP_REMOVED lines=10> */
.L_x_28629:
[----:B------:R-:W2:Y:S02]  /*6cc0*/  LDG.E.U16 R4, desc[UR36][R6.64] ;  /* 0x0000002406047981 */ /* 0x000ea4000c1e1500 */
[----:B--2---:R-:W-:-:S06]  /*6cd0*/  HADD2.F32 R4, -RZ, R4.H0_H0 ;  /* 0x20000004ff047230 */ /* 0x004fcc0000004100 */
[----:B------:R-:W0:Y:S02]  /*6ce0*/  F2I.S64.TRUNC R4, R4 ;  /* 0x0000000400047311 */ /* 0x000e24000020d900 */
[----:B0-----:R-:W-:Y:S01]  /*6cf0*/  PRMT R3, R4, 0x7610, R3 ;  /* 0x0000761004037816 */ /* 0x001fe20000000003 */
[----:B------:R-:W-:Y:S06]  /*6d00*/  BRA `(.L_x_28625) ;  /* 0x0000000800f47947 */ /* 0x000fec0003800000 */
.L_x_28628:
        /* <DEDUP_REMOVED lines=10> */
.L_x_28631:
[----:B------:R-:W2:Y:S02]  /*6db0*/  LDG.E.U16 R6, desc[UR36][R6.64] ;  /* 0x0000002406067981 */ /* 0x000ea4000c1e1500 */
[----:B--2---:R-:W-:-:S06]  /*6dc0*/  HADD2.F32 R4, -RZ, R6.H0_H0 ;  /* 0x20000006ff047230 */ /* 0x004fcc0000004100 */
[----:B------:R-:W0:Y:S02]  /*6dd0*/  F2I.S64.TRUNC R4, R4 ;  /* 0x0000000400047311 */ /* 0x000e24000020d900 */
[----:B0-----:R-:W-:Y:S01]  /*6de0*/  PRMT R3, R4, 0x7610, R3 ;  /* 0x0000761004037816 */ /* 0x001fe20000000003 */
[----:B------:R-:W-:Y:S06]  /*6df0*/  BRA `(.L_x_28625) ;  /* 0x0000000800b87947 */ /* 0x000fec0003800000 */
.L_x_28630:
[----:B------:R-:W2:Y:S02]  /*6e00*/  LDG.E.64 R4, desc[UR36][R6.64] ;  /* 0x0000002406047981 */ /* 0x000ea4000c1e1b00 */
[----:B--2---:R-:W0:Y:S02]  /*6e10*/  F2I.S64.F64.TRUNC R4, R4 ;  /* 0x0000000400047311 */ /* 0x004e24000030d900 */
[----:B0-----:R-:W-:Y:S01]  /*6e20*/  PRMT R3, R4, 0x7610, R3 ;  /* 0x0000761004037816 */ /* 0x001fe20000000003 */
[----:B------:R-:W-:Y:S06]  /*6e30*/  BRA `(.L_x_28625) ;  /* 0x0000000800a87947 */ /* 0x000fec0003800000 */
.L_x_28620:
        /* <DEDUP_REMOVED lines=12> */
.L_x_28634:
[----:B------:R-:W2:Y:S02]  /*6f00*/  LDG.E.64 R6, desc[UR36][R6.64] ;  /* 0x0000002406067981 */ /* 0x000ea4000c1e1b00 */
[----:B--2---:R-:W0:Y:S02]  /*6f10*/  F2I.S64.F64.TRUNC R4, R6 ;  /* 0x0000000600047311 */ /* 0x004e24000030d900 */
[----:B0-----:R-:W-:Y:S01]  /*6f20*/  PRMT R3, R4, 0x7610, R3 ;  /* 0x0000761004037816 */ /* 0x001fe20000000003 */
[----:B------:R-:W-:Y:S06]  /*6f30*/  BRA `(.L_x_28625) ;  /* 0x0000000800687947 */ /* 0x000fec0003800000 */
.L_x_28633:
        /* <DEDUP_REMOVED lines=27> */
.L_x_28636:
        /* <DEDUP_REMOVED lines=15> */
.L_x_28635:
[----:B------:R-:W2:Y:S02]  /*71e0*/  LDG.E.U16 R4, desc[UR36][R6.64] ;  /* 0x0000002406047981 */ /* 0x000ea4000c1e1500 */
[----:B--2---:R-:W-:-:S06]  /*71f0*/  IMAD.U32 R4, R4, 0x10000, RZ ;  /* 0x0001000004047824 */ /* 0x004fcc00078e00ff */
[----:B------:R-:W0:Y:S02]  /*7200*/  F2I.S64.TRUNC R4, R4 ;  /* 0x0000000400047311 */ /* 0x000e24000020d900 */
[----:B0-----:R-:W-:Y:S01]  /*7210*/  PRMT R3, R4, 0x7610, R3 ;  /* 0x0000761004037816 */ /* 0x001fe20000000003 */
[----:B------:R-:W-:Y:S06]  /*7220*/  BRA `(.L_x_28625) ;  /* 0x0000000400ac7947 */ /* 0x000fec0003800000 */
.L_x_28632:
        /* <DEDUP_REMOVED lines=10> */
.L_x_28639:
        /* <DEDUP_REMOVED lines=21> */
.L_x_28643:
[----:B------:R-:W-:Y:S05]  /*7420*/  BSYNC.RECONVERGENT B1 ;  /* 0x0000000000017941 */ /* 0x000fea0003800200 */
.L_x_28642:
[----:B------:R-:W-:Y:S01]  /*7430*/  IMAD.SHL.U32 R0, R0, 0x100000, RZ ;  /* 0x0010000000007824 */ /* 0x000fe200078e00ff */
[----:B------:R-:W-:-:S04]  /*7440*/  LEA R3, R3, 0x3b800000, 0x17 ;  /* 0x3b80000003037811 */ /* 0x000fc800078eb8ff */
[----:B------:R-:W-:-:S07]  /*7450*/  LOP3.LUT R4, R3, R0, R7, 0xfe, !PT ;  /* 0x0000000003047212 */ /* 0x000fce00078efe07 */
.L_x_28641:
[----:B------:R-:W-:Y:S05]  /*7460*/  BSYNC.RECONVERGENT B0 ;  /* 0x0000000000007941 */ /* 0x000fea0003800200 */
.L_x_28640:
[----:B------:R-:W0:Y:S02]  /*7470*/  F2I.S64.TRUNC R4, R4 ;  /* 0x0000000400047311 */ /* 0x000e24000020d900 */
[----:B0-----:R-:W-:Y:S01]  /*7480*/  PRMT R3, R4, 0x7610, R3 ;  /* 0x0000761004037816 */ /* 0x001fe20000000003 */
[----:B------:R-:W-:Y:S06]  /*7490*/  BRA `(.L_x_28625) ;  /* 0x0000000400107947 */ /* 0x000fec0003800000 */
.L_x_28638:
        /* <DEDUP_REMOVED lines=21> */
.L_x_28647:
[----:B------:R-:W-:Y:S05]  /*75f0*/  BSYNC.RECONVERGENT B1 ;  /* 0x0000000000017941 */ /* 0x000fea0003800200 */
.L_x_28646:
[----:B------:R-:W-:Y:S01]  /*7600*/  IMAD.SHL.U32 R0, R0, 0x200000, RZ ;  /* 0x0020000000007824 */ /* 0x000fe200078e00ff */
[----:B------:R-:W-:-:S04]  /*7610*/  LEA R3, R3, 0x37800000, 0x17 ;  /* 0x3780000003037811 */ /* 0x000fc800078eb8ff */
[----:B------:R-:W-:-:S07]  /*7620*/  LOP3.LUT R4, R3, R0, R7, 0xfe, !PT ;  /* 0x0000000003047212 */ /* 0x000fce00078efe07 */
.L_x_28645:
[----:B------:R-:W-:Y:S05]  /*7630*/  BSYNC.RECONVERGENT B0 ;  /* 0x0000000000007941 */ /* 0x000fea0003800200 */
.L_x_28644:
[----:B------:R-:W0:Y:S02]  /*7640*/  F2I.S64.TRUNC R4, R4 ;  /* 0x0000000400047311 */ /* 0x000e24000020d900 */
[----:B0-----:R-:W-:Y:S01]  /*7650*/  PRMT R3, R4, 0x7610, R3 ;  /* 0x0000761004037816 */ /* 0x001fe20000000003 */
[----:B------:R-:W-:Y:S06]  /*7660*/  BRA `(.L_x_28625) ;  /* 0x00000000009c7947 */ /* 0x000fec0003800000 */
.L_x_28637:
        /* <DEDUP_REMOVED lines=14> */
.L_x_28651:
[----:B------:R-:W-:Y:S05]  /*7750*/  BSYNC.RECONVERGENT B0 ;  /* 0x0000000000007941 */ /* 0x000fea0003800200 */
.L_x_28650:
[----:B------:R-:W0:Y:S02]  /*7760*/  F2I.S64.TRUNC R4, R4 ;  /* 0x0000000400047311 */ /* 0x000e24000020d900 */
[----:B0-----:R-:W-:Y:S01]  /*7770*/  PRMT R3, R4, 0x7610, R3 ;  /* 0x0000761004037816 */ /* 0x001fe20000000003 */
[----:B------:R-:W-:Y:S06]  /*7780*/  BRA `(.L_x_28625) ;  /* 0x0000000000547947 */ /* 0x000fec0003800000 */
.L_x_28624:
        /* <DEDUP_REMOVED lines=16> */
.L_x_28652:
[----:B------:R-:W-:Y:S01]  /*7890*/  PRMT R3, RZ, 0x7610, R3 ;  /* 0x00007610ff037816 */ /* 0x000fe20000000003 */
[----:B------:R-:W-:Y:S06]  /*78a0*/  BRA `(.L_x_28625) ;  /* 0x00000000000c7947 */ /* 0x000fec0003800000 */
.L_x_28649:
[----:B------:R1:W5:Y:S01]  /*78b0*/  LDG.E.U8 R3, desc[UR36][R6.64] ;  /* 0x0000002406037981 */ /* 0x000362000c1e1100 */
[----:B------:R-:W-:Y:S05]  /*78c0*/  BRA `(.L_x_28625) ;  /* 0x0000000000047947 */ /* 0x000fea0003800000 */
.L_x_28648:
[----:B------:R0:W5:Y:S02]  /*78d0*/  LDG.E.U8 R3, desc[UR36][R6.64] ;  /* 0x0000002406037981 */ /* 0x000164000c1e1100 */
.L_x_28625:
[----:B-----5:R-:W-:-:S13]  /*78e0*/  LOP3.LUT P0, RZ, R22, 0xff, R3, 0xc8, !PT ;  /* 0x000000ff16ff7812 */ /* 0x020fda000780c803 */
.L_x_28586:
[----:B------:R-:W-:Y:S05]  /*78f0*/  BSYNC.RECONVERGENT B6 ;  /* 0x0000000000067941 */ /* 0x000fea0003800200 */
.L_x_28585:
        /* <DEDUP_REMOVED lines=13> */
[----:B------:R-:W1:Y:S01]  /*79d0*/  LDC.64 R8, c[0x0][0x388] ;  /* 0x0000e200ff087b82 */ /* 0x000e620000000a00 */
[----:B------:R-:W-:Y:S01]  /*79e0*/  IMAD R0, R23, 0x200, R2 ;  /* 0x0000020017007824 */ /* 0x000fe200078e0202 */
[----:B0-----:R-:W-:Y:S01]  /*79f0*/  PRMT R4, R17, 0x9910, RZ ;  /* 0x0000991011047816 */ /* 0x001fe200000000ff */
[----:B------:R-:W-:Y:S01]  /*7a00*/  BSSY.RECONVERGENT B6, `(.L_x_28656) ;  /* 0x00000d6000067945 */ /* 0x000fe20003800200 */
[----:B------:R-:W-:Y:S02]  /*7a10*/  VIADD R2, R2, 0x80 ;  /* 0x0000008002027836 */ /* 0x000fe40000000000 */
[----:B-----5:R-:W-:Y:S02]  /*7a20*/  IMAD R3, R0, UR4, RZ ;  /* 0x0000000400037c24 */ /* 0x020fe4000f8e02ff */
        /* <DEDUP_REMOVED lines=15> */
.L_x_28660:
[----:B------:R0:W-:Y:S01]  /*7b20*/  STG.E.U8 desc[UR36][R8.64], R11 ;  /* 0x0000000b08007986 */ /* 0x0001e2000c101124 */
[----:B------:R-:W-:Y:S05]  /*7b30*/  BRA `(.L_x_28662) ;  /* 0x0000000c00087947 */ /* 0x000fea0003800000 */
.L_x_28659:
        /* <DEDUP_REMOVED lines=10> */
.L_x_28664:
[----:B------:R0:W-:Y:S01]  /*7be0*/  STG.E desc[UR36][R8.64], R11 ;  /* 0x0000000b08007986 */ /* 0x0001e2000c101924 */
[----:B------:R-:W-:Y:S05]  /*7bf0*/  BRA `(.L_x_28662) ;  /* 0x0000000800d87947 */ /* 0x000fea0003800000 */
.L_x_28663:
[----:B------:R0:W-:Y:S01]  /*7c00*/  STG.E.U16 desc[UR36][R8.64], R11 ;  /* 0x0000000b08007986 */ /* 0x0001e2000c101524 */
[----:B------:R-:W-:Y:S05]  /*7c10*/  BRA `(.L_x_28662) ;  /* 0x0000000800d07947 */ /* 0x000fea0003800000 */
.L_x_28658:
        /* <DEDUP_REMOVED lines=9> */
.L_x_28666:
[----:B------:R-:W0:Y:S02]  /*7cb0*/  I2F.S16 R0, R11 ;  /* 0x0000000b00007306 */ /* 0x000e240000101400 */
[----:B0-----:R-:W-:-:S05]  /*7cc0*/  F2FP.F16.F32.PACK_AB R0, RZ, R0 ;  /* 0x00000000ff00723e */ /* 0x001fca00000000ff */
[----:B------:R0:W-:Y:S01]  /*7cd0*/  STG.E.U16 desc[UR36][R8.64], R0 ;  /* 0x0000000008007986 */ /* 0x0001e2000c101524 */
[----:B------:R-:W-:Y:S05]  /*7ce0*/  BRA `(.L_x_28662) ;  /* 0x00000008009c7947 */ /* 0x000fea0003800000 */
.L_x_28665:
        /* <DEDUP_REMOVED lines=10> */
.L_x_28668:
[----:B------:R-:W0:Y:S02]  /*7d90*/  I2F.S16 R11, R11 ;  /* 0x0000000b000b7306 */ /* 0x000e240000101400 */
[----:B0-----:R-:W-:-:S04]  /*7da0*/  F2FP.F16.F32.PACK_AB R3, RZ, R11 ;  /* 0x0000000bff03723e */ /* 0x001fc800000000ff */
[----:B------:R-:W-:-:S05]  /*7db0*/  PRMT R3, R3, 0x5410, RZ ;  /* 0x0000541003037816 */ /* 0x000fca00000000ff */
[----:B------:R0:W-:Y:S01]  /*7dc0*/  STG.E desc[UR36][R8.64], R3 ;  /* 0x0000000308007986 */ /* 0x0001e2000c101924 */
[----:B------:R-:W-:Y:S05]  /*7dd0*/  BRA `(.L_x_28662) ;  /* 0x0000000800607947 */ /* 0x000fea0003800000 */
.L_x_28667:
[----:B------:R-:W0:Y:S02]  /*7de0*/  I2F.F64.S16 R4, R11 ;  /* 0x0000000b00047312 */ /* 0x000e240000101c00 */
[----:B0-----:R0:W-:Y:S01]  /*7df0*/  STG.E.64 desc[UR36][R8.64], R4 ;  /* 0x0000000408007986 */ /* 0x0011e2000c101b24 */
[----:B------:R-:W-:Y:S05]  /*7e00*/  BRA `(.L_x_28662) ;  /* 0x0000000800547947 */ /* 0x000fea0003800000 */
.L_x_28657:
        /* <DEDUP_REMOVED lines=10> */
.L_x_28671:
[----:B------:R-:W0:Y:S01]  /*7eb0*/  I2F.F64.S16 R4, R11 ;  /* 0x0000000b00047312 */ /* 0x000e220000101c00 */
[----:B--234-:R-:W-:-:S05]  /*7ec0*/  CS2R R6, SRZ ;  /* 0x0000000000067805 */ /* 0x01cfca000001ff00 */
[----:B0-----:R0:W-:Y:S01]  /*7ed0*/  STG.E.128 desc[UR36][R8.64], R4 ;  /* 0x0000000408007986 */ /* 0x0011e2000c101d24 */
[----:B------:R-:W-:Y:S05]  /*7ee0*/  BRA `(.L_x_28662) ;  /* 0x00000008001c7947 */ /* 0x000fea0003800000 */
.L_x_28670:
        /* <DEDUP_REMOVED lines=17> */
.L_x_28675:
[----:B------:R-:W-:Y:S05]  /*8000*/  BSYNC.RECONVERGENT B0 ;  /* 0x0000000000007941 */ /* 0x000fea0003800200 */
.L_x_28674:
[----:B------:R0:W-:Y:S01]  /*8010*/  STG.E.U8 desc[UR36][R8.64], R3 ;  /* 0x0000000308007986 */ /* 0x0001e2000c101124 */
[----:B------:R-:W-:Y:S05]  /*8020*/  BRA `(.L_x_28662) ;  /* 0x0000000400cc7947 */ /* 0x000fea0003800000 */
.L_x_28673:
        /* <DEDUP_REMOVED lines=16> */
.L_x_28672:
[----:B------:R-:W0:Y:S02]  /*8130*/  I2F.S16 R0, R11 ;  /* 0x0000000b00007306 */ /* 0x000e240000101400 */
[----:B0-----:R-:W-:-:S05]  /*8140*/  F2FP.BF16.F32.PACK_AB R0, RZ, R0 ;  /* 0x00000000ff00723e */ /* 0x001fca00000010ff */
[----:B------:R0:W-:Y:S01]  /*8150*/  STG.E.U16 desc[UR36][R8.64], R0 ;  /* 0x0000000008007986 */ /* 0x0001e2000c101524 */
[----:B------:R-:W-:Y:S05]  /*8160*/  BRA `(.L_x_28662) ;  /* 0x00000004007c7947 */ /* 0x000fea0003800000 */
.L_x_28669:
        /* <DEDUP_REMOVED lines=10> */
.L_x_28678:
        /* <DEDUP_REMOVED lines=12> */
.L_x_28681:
[----:B------:R-:W-:-:S04]  /*82d0*/  SHF.R.U32.HI R0, RZ, 0x14, R11 ;  /* 0x00000014ff007819 */ /* 0x000fc8000001160b */
[----:B------:R-:W-:-:S04]  /*82e0*/  LOP3.LUT R0, R0, 0x1, RZ, 0xc0, !PT ;  /* 0x0000000100007812 */ /* 0x000fc800078ec0ff */
[----:B------:R-:W-:-:S04]  /*82f0*/  IADD3 R0, PT, PT, R11, 0x487ffff, R0 ;  /* 0x0487ffff0b007810 */ /* 0x000fc80007ffe000 */
[----:B------:R-:W-:-:S04]  /*8300*/  SHF.R.U32.HI R0, RZ, 0x14, R0 ;  /* 0x00000014ff007819 */ /* 0x000fc80000011600 */
[----:B------:R-:W-:-:S07]  /*8310*/  LOP3.LUT R0, R0, 0xff, RZ, 0xc0, !PT ;  /* 0x000000ff00007812 */ /* 0x000fce00078ec0ff */
.L_x_28682:
[----:B------:R-:W-:-:S07]  /*8320*/  PRMT R4, R0, 0x7610, R4 ;  /* 0x0000761000047816 */ /* 0x000fce0000000004 */
.L_x_28680:
[----:B------:R-:W-:Y:S05]  /*8330*/  BSYNC.RECONVERGENT B0 ;  /* 0x0000000000007941 */ /* 0x000fea0003800200 */
.L_x_28679:
[----:B------:R0:W-:Y:S01]  /*8340*/  STG.E.U8 desc[UR36][R8.64], R4 ;  /* 0x0000000408007986 */ /* 0x0001e2000c101124 */
[----:B------:R-:W-:Y:S05]  /*8350*/  BRA `(.L_x_28662) ;  /* 0x0000000400007947 */ /* 0x000fea0003800000 */
.L_x_28677:
        /* <DEDUP_REMOVED lines=12> */
.L_x_28685:
[----:B------:R-:W-:-:S04]  /*8420*/  SHF.R.U32.HI R0, RZ, 0x15, R11 ;  /* 0x00000015ff007819 */ /* 0x000fc8000001160b */
[----:B------:R-:W-:-:S04]  /*8430*/  LOP3.LUT R0, R0, 0x1, RZ, 0xc0, !PT ;  /* 0x0000000100007812 */ /* 0x000fc800078ec0ff */
[----:B------:R-:W-:-:S04]  /*8440*/  IADD3 R0, PT, PT, R11, 0x88fffff, R0 ;  /* 0x088fffff0b007810 */ /* 0x000fc80007ffe000 */
[----:B------:R-:W-:-:S04]  /*8450*/  SHF.R.U32.HI R0, RZ, 0x15, R0 ;  /* 0x00000015ff007819 */ /* 0x000fc80000011600 */
[----:B------:R-:W-:-:S07]  /*8460*/  LOP3.LUT R0, R0, 0xff, RZ, 0xc0, !PT ;  /* 0x000000ff00007812 */ /* 0x000fce00078ec0ff */
.L_x_28686:
[----:B------:R-:W-:-:S07]  /*8470*/  PRMT R4, R0, 0x7610, R4 ;  /* 0x0000761000047816 */ /* 0x000fce0000000004 */
.L_x_28684:
[----:B------:R-:W-:Y:S05]  /*8480*/  BSYNC.RECONVERGENT B0 ;  /* 0x0000000000007941 */ /* 0x000fea0003800200 */
.L_x_28683:
[----:B------:R0:W-:Y:S01]  /*8490*/  STG.E.U8 desc[UR36][R8.64], R4 ;  /* 0x0000000408007986 */ /* 0x0001e2000c101124 */
[----:B------:R-:W-:Y:S05]  /*84a0*/  BRA `(.L_x_28662) ;  /* 0x0000000000ac7947 */ /* 0x000fea0003800000 */
.L_x_28676:
[----:B------:R-:W-:-:S13]  /*84b0*/  ISETP.NE.AND P0, PT, R0, 0x1c, PT ;  /* 0x0000001c0000780c */ /* 0x000fda0003f05270 */
[----:B------:R-:W-:Y:S05]  /*84c0*/  @!P0 BRA `(.L_x_28687) ;  /* 0x0000000000a08947 */ /* 0x000fea0003800000 */
[----:B------:R-:W-:-:S13]  /*84d0*/  ISETP.NE.AND P0, PT, R0, 0x1d, PT ;  /* 0x0000001d0000780c */ /* 0x000fda0003f05270 */
[----:B------:R-:W-:Y:S05]  /*84e0*/  @!P0 BRA `(.L_x_28688) ;  /* 0x0000000000888947 */ /* 0x000fea0003800000 */
[----:B------:R-:W-:-:S13]  /*84f0*/  ISETP.NE.AND P0, PT, R0, 0x2c, PT ;  /* 0x0000002c0000780c */ /* 0x000fda0003f05270 */
[----:B------:R-:W-:Y:S05]  /*8500*/  @!P0 BRA `(.L_x_28689) ;  /* 0x0000000000448947 */ /* 0x000fea0003800000 */
.L_x_28661:
        /* <DEDUP_REMOVED lines=16> */
.L_x_28690:
[----:B------:R-:W-:Y:S05]  /*8610*/  BRA `(.L_x_28662) ;  /* 0x0000000000507947 */ /* 0x000fea0003800000 */
.L_x_28689:
        /* <DEDUP_REMOVED lines=15> */
.L_x_28688:
[----:B------:R-:W-:Y:S02]  /*8710*/  IMAD.MOV.U32 R4, RZ, RZ, R11 ;  /* 0x000000ffff047224 */ /* 0x000fe400078e000b */
[----:B------:R-:W-:-:S05]  /*8720*/  IMAD.MOV.U32 R5, RZ, RZ, RZ ;  /* 0x000000ffff057224 */ /* 0x000fca00078e00ff */
[----:B------:R1:W-:Y:S01]  /*8730*/  STG.E.64 desc[UR36][R8.64], R4 ;  /* 0x0000000408007986 */ /* 0x0003e2000c101b24 */
[----:B------:R-:W-:Y:S05]  /*8740*/  BRA `(.L_x_28662) ;  /* 0x0000000000047947 */ /* 0x000fea0003800000 */
.L_x_28687:
[----:B------:R0:W-:Y:S02]  /*8750*/  STG.E desc[UR36][R8.64], R11 ;  /* 0x0000000b08007986 */ /* 0x0001e4000c101924 */
.L_x_28662:
[----:B------:R-:W-:Y:S05]  /*8760*/  BSYNC.RECONVERGENT B6 ;  /* 0x0000000000067941 */ /* 0x000fea0003800200 */
.L_x_28656:
        /* <DEDUP_REMOVED lines=24> */
.L_x_28696:
[----:B------:R0:W-:Y:S01]  /*88f0*/  STG.E.U8 desc[UR36][R8.64], R22 ;  /* 0x0000001608007986 */ /* 0x0001e2000c101124 */
[----:B------:R-:W-:Y:S05]  /*8900*/  BRA `(.L_x_28698) ;  /* 0x0000000c00047947 */ /* 0x000fea0003800000 */
.L_x_28695:
        /* <DEDUP_REMOVED lines=10> */
.L_x_28700:
[----:B------:R0:W-:Y:S01]  /*89b0*/  STG.E desc[UR36][R8.64], R22 ;  /* 0x0000001608007986 */ /* 0x0001e2000c101924 */
[----:B------:R-:W-:Y:S05]  /*89c0*/  BRA `(.L_x_28698) ;  /* 0x0000000800d47947 */ /* 0x000fea0003800000 */
.L_x_28699:
[----:B------:R0:W-:Y:S01]  /*89d0*/  STG.E.U16 desc[UR36][R8.64], R22 ;  /* 0x0000001608007986 */ /* 0x0001e2000c101524 */
[----:B------:R-:W-:Y:S05]  /*89e0*/  BRA `(.L_x_28698) ;  /* 0x0000000800cc7947 */ /* 0x000fea0003800000 */
.L_x_28694:
        /* <DEDUP_REMOVED lines=9> */
.L_x_28702:
[----:B------:R-:W0:Y:S02]  /*8a80*/  I2F.S16 R0, R22 ;  /* 0x0000001600007306 */ /* 0x000e240000101400 */
[----:B0-----:R-:W-:-:S05]  /*8a90*/  F2FP.F16.F32.PACK_AB R0, RZ, R0 ;  /* 0x00000000ff00723e */ /* 0x001fca00000000ff */
[----:B------:R0:W-:Y:S01]  /*8aa0*/  STG.E.U16 desc[UR36][R8.64], R0 ;  /* 0x0000000008007986 */ /* 0x0001e2000c101524 */
[----:B------:R-:W-:Y:S05]  /*8ab0*/  BRA `(.L_x_28698) ;  /* 0x0000000800987947 */ /* 0x000fea0003800000 */
.L_x_28701:
        /* <DEDUP_REMOVED lines=10> */
.L_x_28704:
[----:B------:R-:W0:Y:S02]  /*8b60*/  I2F.S16 R22, R22 ;  /* 0x0000001600167306 */ /* 0x000e240000101400 */
[----:B0-----:R-:W-:-:S04]  /*8b70*/  F2FP.F16.F32.PACK_AB R3, RZ, R22 ;  /* 0x00000016ff03723e */ /* 0x001fc800000000ff */
[----:B------:R-:W-:-:S05]  /*8b80*/  PRMT R3, R3, 0x5410, RZ ;  /* 0x0000541003037816 */ /* 0x000fca00000000ff */
[----:B------:R0:W-:Y:S01]  /*8b90*/  STG.E desc[UR36][R8.64], R3 ;  /* 0x0000000308007986 */ /* 0x0001e2000c101924 */
[----:B------:R-:W-:Y:S05]  /*8ba0*/  BRA `(.L_x_28698) ;  /* 0x00000008005c7947 */ /* 0x000fea0003800000 */
.L_x_28703:
[----:B------:R-:W0:Y:S02]  /*8bb0*/  I2F.F64.S16 R4, R22 ;  /* 0x0000001600047312 */ /* 0x000e240000101c00 */
[----:B0-----:R0:W-:Y:S01]  /*8bc0*/  STG.E.64 desc[UR36][R8.64], R4 ;  /* 0x0000000408007986 */ /* 0x0011e2000c101b24 */
[----:B------:R-:W-:Y:S05]  /*8bd0*/  BRA `(.L_x_28698) ;  /* 0x0000000800507947 */ /* 0x000fea0003800000 */
.L_x_28693:
        /* <DEDUP_REMOVED lines=12> */
.L_x_28708:
        /* <DEDUP_REMOVED lines=16> */
.L_x_28711:
[----:B------:R-:W-:-:S07]  /*8da0*/  PRMT R4, R0, 0x7610, R4 ;  /* 0x0000761000047816 */ /* 0x000fce0000000004 */
.L_x_28710:
[----:B------:R-:W-:Y:S05]  /*8db0*/  BSYNC.RECONVERGENT B0 ;  /* 0x0000000000007941 */ /* 0x000fea0003800200 */
.L_x_28709:
[----:B------:R0:W-:Y:S01]  /*8dc0*/  STG.E.U8 desc[UR36][R8.64], R4 ;  /* 0x0000000408007986 */ /* 0x0001e2000c101124 */
[----:B------:R-:W-:Y:S05]  /*8dd0*/  BRA `(.L_x_28698) ;  /* 0x0000000400d07947 */ /* 0x000fea0003800000 */
.L_x_28707:
        /* <DEDUP_REMOVED lines=16> */
.L_x_28714:
[----:B------:R-:W-:-:S07]  /*8ee0*/  PRMT R4, R0, 0x7610, R4 ;  /* 0x0000761000047816 */ /* 0x000fce0000000004 */
.L_x_28713:
[----:B------:R-:W-:Y:S05]  /*8ef0*/  BSYNC.RECONVERGENT B0 ;  /* 0x0000000000007941 */ /* 0x000fea0003800200 */
.L_x_28712:
[----:B------:R0:W-:Y:S01]  /*8f00*/  STG.E.U8 desc[UR36][R8.64], R4 ;  /* 0x0000000408007986 */ /* 0x0001e2000c101124 */
[----:B------:R-:W-:Y:S05]  /*8f10*/  BRA `(.L_x_28698) ;  /* 0x0000000400807947 */ /* 0x000fea0003800000 */
.L_x_28706:
        /* <DEDUP_REMOVED lines=21> */
.L_x_28716:
[----:B------:R-:W-:Y:S02]  /*9070*/  IMAD.MOV.U32 R4, RZ, RZ, R22 ;  /* 0x000000ffff047224 */ /* 0x000fe400078e0016 */
[----:B------:R-:W-:-:S05]  /*9080*/  IMAD.MOV.U32 R5, RZ, RZ, RZ ;  /* 0x000000ffff057224 */ /* 0x000fca00078e00ff */
[----:B------:R0:W-:Y:S01]  /*9090*/  STG.E.64 desc[UR36][R8.64], R4 ;  /* 0x0000000408007986 */ /* 0x0001e2000c101b24 */
[----:B------:R-:W-:Y:S05]  /*90a0*/  BRA `(.L_x_28698) ;  /* 0x00000004001c7947 */ /* 0x000fea0003800000 */
.L_x_28715:
[----:B------:R0:W-:Y:S01]  /*90b0*/  STG.E desc[UR36][R8.64], R22 ;  /* 0x0000001608007986 */ /* 0x0001e2000c101924 */
[----:B------:R-:W-:Y:S05]  /*90c0*/  BRA `(.L_x_28698) ;  /* 0x0000000400147947 */ /* 0x000fea0003800000 */
.L_x_28705:
        /* <DEDUP_REMOVED lines=8> */
.L_x_28718:
[----:B------:R-:W0:Y:S01]  /*9150*/  I2F.F64.S16 R4, R22 ;  /* 0x0000001600047312 */ /* 0x000e220000101c00 */
[----:B--234-:R-:W-:-:S05]  /*9160*/  CS2R R6, SRZ ;  /* 0x0000000000067805 */ /* 0x01cfca000001ff00 */
[----:B0-----:R0:W-:Y:S01]  /*9170*/  STG.E.128 desc[UR36][R8.64], R4 ;  /* 0x0000000408007986 */ /* 0x0011e2000c101d24 */
[----:B------:R-:W-:Y:S05]  /*9180*/  BRA `(.L_x_28698) ;  /* 0x0000000000e47947 */ /* 0x000fea0003800000 */
.L_x_28717:
[----:B------:R-:W-:-:S13]  /*9190*/  ISETP.NE.AND P0, PT, R0, 0xf, PT ;  /* 0x0000000f0000780c */ /* 0x000fda0003f05270 */
[----:B------:R-:W-:Y:S05]  /*91a0*/  @!P0 BRA `(.L_x_28719) ;  /* 0x0000000000d08947 */ /* 0x000fea0003800000 */
[----:B------:R-:W-:-:S13]  /*91b0*/  ISETP.NE.AND P0, PT, R0, 0x17, PT ;  /* 0x000000170000780c */ /* 0x000fda0003f05270 */
[----:B------:R-:W-:Y:S05]  /*91c0*/  @!P0 BRA `(.L_x_28720) ;  /* 0x0000000000848947 */ /* 0x000fea0003800000 */
[----:B------:R-:W-:-:S13]  /*91d0*/  ISETP.NE.AND P0, PT, R0, 0x18, PT ;  /* 0x000000180000780c */ /* 0x000fda0003f05270 */
[----:B------:R-:W-:Y:S05]  /*91e0*/  @!P0 BRA `(.L_x_28721) ;  /* 0x0000000000448947 */ /* 0x000fea0003800000 */
.L_x_28697:
        /* <DEDUP_REMOVED lines=16> */
.L_x_28722:
[----:B------:R-:W-:Y:S05]  /*92f0*/  BRA `(.L_x_28698) ;  /* 0x0000000000887947 */ /* 0x000fea0003800000 */
.L_x_28721:
        /* <DEDUP_REMOVED lines=11> */
.L_x_28724:
[----:B------:R-:W-:Y:S05]  /*93b0*/  BSYNC.RECONVERGENT B0 ;  /* 0x0000000000007941 */ /* 0x000fea0003800200 */
.L_x_28723:
[----:B------:R0:W-:Y:S01]  /*93c0*/  STG.E.U8 desc[UR36][R8.64], R3 ;  /* 0x0000000308007986 */ /* 0x0001e2000c101124 */
[----:B------:R-:W-:Y:S05]  /*93d0*/  BRA `(.L_x_28698) ;  /* 0x0000000000507947 */ /* 0x000fea0003800000 */
.L_x_28720:
        /* <DEDUP_REMOVED lines=12> */
.L_x_28725:
[----:B------:R-:W-:Y:S01]  /*94a0*/  IMAD.MOV.U32 R3, RZ, RZ, 0x7f ;  /* 0x0000007fff037424 */ /* 0x000fe200078e00ff */
[----:B------:R-:W-:-:S04]  /*94b0*/  ISETP.GT.U32.AND P0, PT, R5, 0x7f800000, PT ;  /* 0x7f8000000500780c */ /* 0x000fc80003f04070 */
[----:B------:R-:W-:-:S05]  /*94c0*/  SEL R3, R3, 0x7c, P0 ;  /* 0x0000007c03037807 */ /* 0x000fca0000000000 */
[----:B------:R0:W-:Y:S01]  /*94d0*/  STG.E.U8 desc[UR36][R8.64], R3 ;  /* 0x0000000308007986 */ /* 0x0001e2000c101124 */
[----:B------:R-:W-:Y:S05]  /*94e0*/  BRA `(.L_x_28698) ;  /* 0x00000000000c7947 */ /* 0x000fea0003800000 */
.L_x_28719:
[----:B------:R-:W0:Y:S02]  /*94f0*/  I2F.S16 R0, R22 ;  /* 0x0000001600007306 */ /* 0x000e240000101400 */
[----:B0-----:R-:W-:-:S05]  /*9500*/  F2FP.BF16.F32.PACK_AB R0, RZ, R0 ;  /* 0x00000000ff00723e */ /* 0x001fca00000010ff */
[----:B------:R0:W-:Y:S02]  /*9510*/  STG.E.U16 desc[UR36][R8.64], R0 ;  /* 0x0000000008007986 */ /* 0x0001e4000c101524 */
.L_x_28698:
[----:B------:R-:W-:Y:S05]  /*9520*/  BSYNC.RECONVERGENT B6 ;  /* 0x0000000000067941 */ /* 0x000fea0003800200 */
.L_x_28692:
[----:B------:R-:W-:-:S07]  /*9530*/  VIADD R2, R2, 0x80 ;  /* 0x0000008002027836 */ /* 0x000fce0000000000 */
.L_x_28655:
[----:B------:R-:W-:-:S13]  /*9540*/  ISETP.GE.AND P0, PT, R2, R19, PT ;  /* 0x000000130200720c */ /* 0x000fda0003f06270 */
[----:B------:R-:W-:Y:S05]  /*9550*/  @P0 BREAK.RELIABLE B7 ;  /* 0x0000000000070942 */ /* 0x000fea0003800100 */
[----:B------:R-:W-:Y:S05]  /*9560*/  @P0 BRA `(.L_x_28691) ;  /* 0x0000000c006c0947 */ /* 0x000fea0003800000 */
[----:B------:R-:W-:Y:S05]  /*9570*/  BSYNC.RELIABLE B7 ;  /* 0x0000000000077941 */ /* 0x000fea0003800100 */
.L_x_28654:
        /* <DEDUP_REMOVED lines=21> */
.L_x_28730:
[----:B------:R0:W-:Y:S01]  /*96d0*/  STG.E.U8 desc[UR36][R8.64], R18 ;  /* 0x0000001208007986 */ /* 0x0001e2000c101124 */
[----:B------:R-:W-:Y:S05]  /*96e0*/  BRA `(.L_x_28732) ;  /* 0x0000000c00047947 */ /* 0x000fea0003800000 */
.L_x_28729:
        /* <DEDUP_REMOVED lines=10> */
.L_x_28734:
[----:B------:R0:W-:Y:S01]  /*9790*/  STG.E desc[UR36][R8.64], R18 ;  /* 0x0000001208007986 */ /* 0x0001e2000c101924 */
[----:B------:R-:W-:Y:S05]  /*97a0*/  BRA `(.L_x_28732) ;  /* 0x0000000800d47947 */ /* 0x000fea0003800000 */
.L_x_28733:
[----:B------:R0:W-:Y:S01]  /*97b0*/  STG.E.U16 desc[UR36][R8.64], R18 ;  /* 0x0000001208007986 */ /* 0x0001e2000c101524 */
[----:B------:R-:W-:Y:S05]  /*97c0*/  BRA `(.L_x_28732) ;  /* 0x0000000800cc7947 */ /* 0x000fea0003800000 */
.L_x_28728:
        /* <DEDUP_REMOVED lines=9> */
.L_x_28736:
[----:B------:R-:W0:Y:S02]  /*9860*/  I2F.S16 R0, R18 ;  /* 0x0000001200007306 */ /* 0x000e240000101400 */
[----:B0-----:R-:W-:-:S05]  /*9870*/  F2FP.F16.F32.PACK_AB R0, RZ, R0 ;  /* 0x00000000ff00723e */ /* 0x001fca00000000ff */
[----:B------:R0:W-:Y:S01]  /*9880*/  STG.E.U16 desc[UR36][R8.64], R0 ;  /* 0x0000000008007986 */ /* 0x0001e2000c101524 */
[----:B------:R-:W-:Y:S05]  /*9890*/  BRA `(.L_x_28732) ;  /* 0x0000000800987947 */ /* 0x000fea0003800000 */
.L_x_28735:
        /* <DEDUP_REMOVED lines=10> */
.L_x_28738:
[----:B------:R-:W0:Y:S02]  /*9940*/  I2F.S16 R18, R18 ;  /* 0x0000001200127306 */ /* 0x000e240000101400 */
[----:B0-----:R-:W-:-:S04]  /*9950*/  F2FP.F16.F32.PACK_AB R3, RZ, R18 ;  /* 0x00000012ff03723e */ /* 0x001fc800000000ff */
[----:B------:R-:W-:-:S05]  /*9960*/  PRMT R3, R3, 0x5410, RZ ;  /* 0x0000541003037816 */ /* 0x000fca00000000ff */
[----:B------:R0:W-:Y:S01]  /*9970*/  STG.E desc[UR36][R8.64], R3 ;  /* 0x0000000308007986 */ /* 0x0001e2000c101924 */
[----:B------:R-:W-:Y:S05]  /*9980*/  BRA `(.L_x_28732) ;  /* 0x00000008005c7947 */ /* 0x000fea0003800000 */
.L_x_28737:
[----:B------:R-:W0:Y:S02]  /*9990*/  I2F.F64.S16 R4, R18 ;  /* 0x0000001200047312 */ /* 0x000e240000101c00 */
[----:B0-----:R0:W-:Y:S01]  /*99a0*/  STG.E.64 desc[UR36][R8.64], R4 ;  /* 0x0000000408007986 */ /* 0x0011e2000c101b24 */
[----:B------:R-:W-:Y:S05]  /*99b0*/  BRA `(.L_x_28732) ;  /* 0x0000000800507947 */ /* 0x000fea0003800000 */
.L_x_28727:
        /* <DEDUP_REMOVED lines=12> */
.L_x_28742:
        /* <DEDUP_REMOVED lines=16> */
.L_x_28745:
[----:B------:R-:W-:-:S07]  /*9b80*/  PRMT R4, R0, 0x7610, R4 ;  /* 0x0000761000047816 */ /* 0x000fce0000000004 */
.L_x_28744:
[----:B------:R-:W-:Y:S05]  /*9b90*/  BSYNC.RECONVERGENT B0 ;  /* 0x0000000000007941 */ /* 0x000fea0003800200 */
.L_x_28743:
[----:B------:R0:W-:Y:S01]  /*9ba0*/  STG.E.U8 desc[UR36][R8.64], R4 ;  /* 0x0000000408007986 */ /* 0x0001e2000c101124 */
[----:B------:R-:W-:Y:S05]  /*9bb0*/  BRA `(.L_x_28732) ;  /* 0x0000000400d07947 */ /* 0x000fea0003800000 */
.L_x_28741:
        /* <DEDUP_REMOVED lines=16> */
.L_x_28748:
[----:B------:R-:W-:-:S07]  /*9cc0*/  PRMT R4, R0, 0x7610, R4 ;  /* 0x0000761000047816 */ /* 0x000fce0000000004 */
.L_x_28747:
[----:B------:R-:W-:Y:S05]  /*9cd0*/  BSYNC.RECONVERGENT B0 ;  /* 0x0000000000007941 */ /* 0x000fea0003800200 */
.L_x_28746:
[----:B------:R0:W-:Y:S01]  /*9ce0*/  STG.E.U8 desc[UR36][R8.64], R4 ;  /* 0x0000000408007986 */ /* 0x0001e2000c101124 */
[----:B------:R-:W-:Y:S05]  /*9cf0*/  BRA `(.L_x_28732) ;  /* 0x0000000400807947 */ /* 0x000fea0003800000 */
.L_x_28740:
        /* <DEDUP_REMOVED lines=21> */
.L_x_28750:
[----:B------:R-:W-:Y:S02]  /*9e50*/  IMAD.MOV.U32 R4, RZ, RZ, R18 ;  /* 0x000000ffff047224 */ /* 0x000fe400078e0012 */
[----:B------:R-:W-:-:S05]  /*9e60*/  IMAD.MOV.U32 R5, RZ, RZ, RZ ;  /* 0x000000ffff057224 */ /* 0x000fca00078e00ff */
[----:B------:R0:W-:Y:S01]  /*9e70*/  STG.E.64 desc[UR36][R8.64], R4 ;  /* 0x0000000408007986 */ /* 0x0001e2000c101b24 */
[----:B------:R-:W-:Y:S05]  /*9e80*/  BRA `(.L_x_28732) ;  /* 0x00000004001c7947 */ /* 0x000fea0003800000 */
.L_x_28749:
[----:B------:R0:W-:Y:S01]  /*9e90*/  STG.E desc[UR36][R8.64], R18 ;  /* 0x0000001208007986 */ /* 0x0001e2000c101924 */
[----:B------:R-:W-:Y:S05]  /*9ea0*/  BRA `(.L_x_28732) ;  /* 0x0000000400147947 */ /* 0x000fea0003800000 */
.L_x_28739:
        /* <DEDUP_REMOVED lines=8> */
.L_x_28752:
[----:B------:R-:W0:Y:S01]  /*9f30*/  I2F.F64.S16 R4, R18 ;  /* 0x0000001200047312 */ /* 0x000e220000101c00 */
[----:B--234-:R-:W-:-:S05]  /*9f40*/  CS2R R6, SRZ ;  /* 0x0000000000067805 */ /* 0x01cfca000001ff00 */
[----:B0-----:R0:W-:Y:S01]  /*9f50*/  STG.E.128 desc[UR36][R8.64], R4 ;  /* 0x0000000408007986 */ /* 0x0011e2000c101d24 */
[----:B------:R-:W-:Y:S05]  /*9f60*/  BRA `(.L_x_28732) ;  /* 0x0000000000e47947 */ /* 0x000fea0003800000 */
.L_x_28751:
[----:B------:R-:W-:-:S13]  /*9f70*/  ISETP.NE.AND P0, PT, R0, 0xf, PT ;  /* 0x0000000f0000780c */ /* 0x000fda0003f05270 */
[----:B------:R-:W-:Y:S05]  /*9f80*/  @!P0 BRA `(.L_x_28753) ;  /* 0x0000000000d08947 */ /* 0x000fea0003800000 */
[----:B------:R-:W-:-:S13]  /*9f90*/  ISETP.NE.AND P0, PT, R0, 0x17, PT ;  /* 0x000000170000780c */ /* 0x000fda0003f05270 */
[----:B------:R-:W-:Y:S05]  /*9fa0*/  @!P0 BRA `(.L_x_28754) ;  /* 0x0000000000848947 */ /* 0x000fea0003800000 */
[----:B------:R-:W-:-:S13]  /*9fb0*/  ISETP.NE.AND P0, PT, R0, 0x18, PT ;  /* 0x000000180000780c */ /* 0x000fda0003f05270 */
[----:B------:R-:W-:Y:S05]  /*9fc0*/  @!P0 BRA `(.L_x_28755) ;  /* 0x0000000000448947 */ /* 0x000fea0003800000 */
.L_x_28731:
        /* <DEDUP_REMOVED lines=16> */
.L_x_28756:
[----:B------:R-:W-:Y:S05]  /*a0d0*/  BRA `(.L_x_28732) ;  /* 0x0000000000887947 */ /* 0x000fea0003800000 */
.L_x_28755:
        /* <DEDUP_REMOVED lines=11> */
.L_x_28758:
[----:B------:R-:W-:Y:S05]  /*a190*/  BSYNC.RECONVERGENT B0 ;  /* 0x0000000000007941 */ /* 0x000fea0003800200 */
.L_x_28757:
[----:B------:R0:W-:Y:S01]  /*a1a0*/  STG.E.U8 desc[UR36][R8.64], R3 ;  /* 0x0000000308007986 */ /* 0x0001e2000c101124 */
[----:B------:R-:W-:Y:S05]  /*a1b0*/  BRA `(.L_x_28732) ;  /* 0x0000000000507947 */ /* 0x000fea0003800000 */
.L_x_28754:
        /* <DEDUP_REMOVED lines=12> */
.L_x_28759:
[----:B------:R-:W-:Y:S01]  /*a280*/  IMAD.MOV.U32 R3, RZ, RZ, 0x7f ;  /* 0x0000007fff037424 */ /* 0x000fe200078e00ff */
[----:B------:R-:W-:-:S04]  /*a290*/  ISETP.GT.U32.AND P0, PT, R5, 0x7f800000, PT ;  /* 0x7f8000000500780c */ /* 0x000fc80003f04070 */
[----:B------:R-:W-:-:S05]  /*a2a0*/  SEL R3, R3, 0x7c, P0 ;  /* 0x0000007c03037807 */ /* 0x000fca0000000000 */
[----:B------:R0:W-:Y:S01]  /*a2b0*/  STG.E.U8 desc[UR36][R8.64], R3 ;  /* 0x0000000308007986 */ /* 0x0001e2000c101124 */
[----:B------:R-:W-:Y:S05]  /*a2c0*/  BRA `(.L_x_28732) ;  /* 0x00000000000c7947 */ /* 0x000fea0003800000 */
.L_x_28753:
[----:B------:R-:W0:Y:S02]  /*a2d0*/  I2F.S16 R0, R18 ;  /* 0x0000001200007306 */ /* 0x000e240000101400 */
[----:B0-----:R-:W-:-:S05]  /*a2e0*/  F2FP.BF16.F32.PACK_AB R0, RZ, R0 ;  /* 0x00000000ff00723e */ /* 0x001fca00000010ff */
[----:B------:R0:W-:Y:S02]  /*a2f0*/  STG.E.U16 desc[UR36][R8.64], R0 ;  /* 0x0000000008007986 */ /* 0x0001e4000c101524 */
.L_x_28732:
[----:B------:R-:W-:Y:S05]  /*a300*/  BSYNC.RECONVERGENT B6 ;  /* 0x0000000000067941 */ /* 0x000fea0003800200 */
.L_x_28726:
[----:B------:R-:W-:-:S07]  /*a310*/  VIADD R2, R2, 0x80 ;  /* 0x0000008002027836 */ /* 0x000fce0000000000 */
.L_x_28691:
[----:B------:R-:W-:Y:S05]  /*a320*/  BSYNC.RECONVERGENT B8 ;  /* 0x0000000000087941 */ /* 0x000fea0003800200 */
.L_x_28653:
[----:B------:R-:W-:-:S13]  /*a330*/  ISETP.GE.AND P0, PT, R2, R19, PT ;  /* 0x000000130200720c */ /* 0x000fda0003f06270 */
[----:B------:R-:W-:Y:S05]  /*a340*/  @P0 EXIT ;  /* 0x000000000000094d */ /* 0x000fea0003800000 */
[----:B01----:R-:W0:Y:S01]  /*a350*/  LDC.64 R4, c[0x0][0x388] ;  /* 0x0000e200ff047b82 */ /* 0x003e220000000a00 */
        /* <DEDUP_REMOVED lines=18> */
.L_x_28763:
[----:B------:R-:W-:Y:S01]  /*a480*/  STG.E.U8 desc[UR36][R2.64], R16 ;  /* 0x0000001002007986 */ /* 0x000fe2000c101124 */
[----:B------:R-:W-:Y:S05]  /*a490*/  EXIT ;  /* 0x000000000000794d */ /* 0x000fea0003800000 */
.L_x_28762:
        /* <DEDUP_REMOVED lines=9> */
.L_x_28766:
[----:B------:R-:W-:Y:S01]  /*a530*/  STG.E desc[UR36][R2.64], R16 ;  /* 0x0000001002007986 */ /* 0x000fe2000c101924 */
[----:B------:R-:W-:Y:S05]  /*a540*/  EXIT ;  /* 0x000000000000794d */ /* 0x000fea0003800000 */
.L_x_28765:
[----:B------:R-:W-:Y:S01]  /*a550*/  STG.E.U16 desc[UR36][R2.64], R16 ;  /* 0x0000001002007986 */ /* 0x000fe2000c101524 */
[----:B------:R-:W-:Y:S05]  /*a560*/  EXIT ;  /* 0x000000000000794d */ /* 0x000fea0003800000 */
.L_x_28761:
        /* <DEDUP_REMOVED lines=9> */
.L_x_28768:
[----:B------:R-:W0:Y:S02]  /*a600*/  I2F.S16 R0, R16 ;  /* 0x0000001000007306 */ /* 0x000e240000101400 */
[----:B0-----:R-:W-:-:S05]  /*a610*/  F2FP.F16.F32.PACK_AB R0, RZ, R0 ;  /* 0x00000000ff00723e */ /* 0x001fca00000000ff */
[----:B------:R-:W-:Y:S01]  /*a620*/  STG.E.U16 desc[UR36][R2.64], R0 ;  /* 0x0000000002007986 */ /* 0x000fe2000c101524 */
[----:B------:R-:W-:Y:S05]  /*a630*/  EXIT ;  /* 0x000000000000794d */ /* 0x000fea0003800000 */
.L_x_28767:
        /* <DEDUP_REMOVED lines=10> */
.L_x_28770:
[----:B------:R-:W0:Y:S02]  /*a6e0*/  I2F.S16 R16, R16 ;  /* 0x0000001000107306 */ /* 0x000e240000101400 */
[----:B0-----:R-:W-:-:S04]  /*a6f0*/  F2FP.F16.F32.PACK_AB R5, RZ, R16 ;  /* 0x00000010ff05723e */ /* 0x001fc800000000ff */
[----:B------:R-:W-:-:S05]  /*a700*/  PRMT R5, R5, 0x5410, RZ ;  /* 0x0000541005057816 */ /* 0x000fca00000000ff */
[----:B------:R-:W-:Y:S01]  /*a710*/  STG.E desc[UR36][R2.64], R5 ;  /* 0x0000000502007986 */ /* 0x000fe2000c101924 */
[----:B------:R-:W-:Y:S05]  /*a720*/  EXIT ;  /* 0x000000000000794d */ /* 0x000fea0003800000 */
.L_x_28769:
[----:B------:R-:W0:Y:S02]  /*a730*/  I2F.F64.S16 R16, R16 ;  /* 0x0000001000107312 */ /* 0x000e240000101c00 */
[----:B0-----:R-:W-:Y:S01]  /*a740*/  STG.E.64 desc[UR36][R2.64], R16 ;  /* 0x0000001002007986 */ /* 0x001fe2000c101b24 */
[----:B------:R-:W-:Y:S05]  /*a750*/  EXIT ;  /* 0x000000000000794d */ /* 0x000fea0003800000 */
.L_x_28760:
        /* <DEDUP_REMOVED lines=12> */
.L_x_28774:
        /* <DEDUP_REMOVED lines=17> */
.L_x_28776:
[----:B------:R-:W-:Y:S05]  /*a930*/  BSYNC.RECONVERGENT B0 ;  /* 0x0000000000007941 */ /* 0x000fea0003800200 */
.L_x_28775:
[----:B------:R-:W-:Y:S01]  /*a940*/  STG.E.U8 desc[UR36][R2.64], R0 ;  /* 0x0000000002007986 */ /* 0x000fe2000c101124 */
[----:B------:R-:W-:Y:S05]  /*a950*/  EXIT ;  /* 0x000000000000794d */ /* 0x000fea0003800000 */
.L_x_28773:
        /* <DEDUP_REMOVED lines=17> */
.L_x_28778:
[----:B------:R-:W-:Y:S05]  /*aa70*/  BSYNC.RECONVERGENT B0 ;  /* 0x0000000000007941 */ /* 0x000fea0003800200 */
.L_x_28777:
[----:B------:R-:W-:Y:S01]  /*aa80*/  STG.E.U8 desc[UR36][R2.64], R0 ;  /* 0x0000000002007986 */ /* 0x000fe2000c101124 */
[----:B------:R-:W-:Y:S05]  /*aa90*/  EXIT ;  /* 0x000000000000794d */ /* 0x000fea0003800000 */
.L_x_28772:
        /* <DEDUP_REMOVED lines=21> */
.L_x_28780:
[----:B------:R-:W-:-:S05]  /*abf0*/  IMAD.MOV.U32 R17, RZ, RZ, RZ ;  /* 0x000000ffff117224 */ /* 0x000fca00078e00ff */
[----:B------:R-:W-:Y:S01]  /*ac00*/  STG.E.64 desc[UR36][R2.64], R16 ;  /* 0x0000001002007986 */ /* 0x000fe2000c101b24 */
[----:B------:R-:W-:Y:S05]  /*ac10*/  EXIT ;  /* 0x000000000000794d */ /* 0x000fea0003800000 */
.L_x_28779:
[----:B------:R-:W-:Y:S01]  /*ac20*/  STG.E desc[UR36][R2.64], R16 ;  /* 0x0000001002007986 */ /* 0x000fe2000c101924 */
[----:B------:R-:W-:Y:S05]  /*ac30*/  EXIT ;  /* 0x000000000000794d */ /* 0x000fea0003800000 */
.L_x_28771:
        /* <DEDUP_REMOVED lines=8> */
.L_x_28782:
[----:B------:R-:W0:Y:S01]  /*acc0*/  I2F.F64.S16 R16, R16 ;  /* 0x0000001000107312 */ /* 0x000e220000101c00 */
[----:B------:R-:W-:-:S05]  /*acd0*/  CS2R R18, SRZ ;  /* 0x0000000000127805 */ /* 0x000fca000001ff00 */
[----:B0-----:R-:W-:Y:S01]  /*ace0*/  STG.E.128 desc[UR36][R2.64], R16 ;  /* 0x0000001002007986 */ /* 0x001fe2000c101d24 */
[----:B------:R-:W-:Y:S05]  /*acf0*/  EXIT ;  /* 0x000000000000794d */ /* 0x000fea0003800000 */
.L_x_28781:
[----:B------:R-:W-:-:S13]  /*ad00*/  ISETP.NE.AND P0, PT, R0, 0xf, PT ;  /* 0x0000000f0000780c */ /* 0x000fda0003f05270 */
[----:B------:R-:W-:Y:S05]  /*ad10*/  @!P0 BRA `(.L_x_28783) ;  /* 0x0000000000d48947 */ /* 0x000fea0003800000 */
[----:B------:R-:W-:-:S13]  /*ad20*/  ISETP.NE.AND P0, PT, R0, 0x17, PT ;  /* 0x000000170000780c */ /* 0x000fda0003f05270 */
[----:B------:R-:W-:Y:S05]  /*ad30*/  @!P0 BRA `(.L_x_28784) ;  /* 0x0000000000848947 */ /* 0x000fea0003800000 */
[----:B------:R-:W-:-:S13]  /*ad40*/  ISETP.NE.AND P0, PT, R0, 0x18, PT ;  /* 0x000000180000780c */ /* 0x000fda0003f05270 */
[----:B------:R-:W-:Y:S05]  /*ad50*/  @!P0 BRA `(.L_x_28785) ;  /* 0x0000000000448947 */ /* 0x000fea0003800000 */
.L_x_28764:
        /* <DEDUP_REMOVED lines=16> */
.L_x_28786:
[----:B------:R-:W-:Y:S05]  /*ae60*/  EXIT ;  /* 0x000000000000794d */ /* 0x000fea0003800000 */
.L_x_28785:
        /* <DEDUP_REMOVED lines=11> */
.L_x_28788:
[----:B------:R-:W-:Y:S05]  /*af20*/  BSYNC.RECONVERGENT B0 ;  /* 0x0000000000007941 */ /* 0x000fea0003800200 */
.L_x_28787:
[----:B------:R-:W-:Y:S01]  /*af30*/  STG.E.U8 desc[UR36][R2.64], R5 ;  /* 0x0000000502007986 */ /* 0x000fe2000c101124 */
[----:B------:R-:W-:Y:S05]  /*af40*/  EXIT ;  /* 0x000000000000794d */ /* 0x000fea0003800000 */
.L_x_28784:
        /* <DEDUP_REMOVED lines=13> */
.L_x_28789:
[----:B------:R-:W-:Y:S01]  /*b020*/  IMAD.MOV.U32 R5, RZ, RZ, 0x7f ;  /* 0x0000007fff057424 */ /* 0x000fe200078e00ff */
[----:B------:R-:W-:-:S04]  /*b030*/  ISETP.GT.U32.AND P0, PT, R7, 0x7f800000, PT ;  /* 0x7f8000000700780c */ /* 0x000fc80003f04070 */
[----:B------:R-:W-:-:S05]  /*b040*/  SEL R5, R5, 0x7c, P0 ;  /* 0x0000007c05057807 */ /* 0x000fca0000000000 */
[----:B------:R-:W-:Y:S01]  /*b050*/  STG.E.U8 desc[UR36][R2.64], R5 ;  /* 0x0000000502007986 */ /* 0x000fe2000c101124 */
[----:B------:R-:W-:Y:S05]  /*b060*/  EXIT ;  /* 0x000000000000794d */ /* 0x000fea0003800000 */
.L_x_28783:
[----:B------:R-:W0:Y:S02]  /*b070*/  I2F.S16 R0, R16 ;  /* 0x0000001000007306 */ /* 0x000e240000101400 */
[----:B0-----:R-:W-:-:S05]  /*b080*/  F2FP.BF16.F32.PACK_AB R0, RZ, R0 ;  /* 0x00000000ff00723e */ /* 0x001fca00000010ff */
[----:B------:R-:W-:Y:S01]  /*b090*/  STG.E.U16 desc[UR36][R2.64], R0 ;  /* 0x0000000002007986 */ /* 0x000fe2000c101524 */
[----:B------:R-:W-:Y:S05]  /*b0a0*/  EXIT ;  /* 0x000000000000794d */ /* 0x000fea0003800000 */
.L_x_28790:
        /* <DEDUP_REMOVED lines=13> */
.L_x_43638:


//--------------------- .text._ZN2at6native18elementwise_kernelILi128ELi4EZNS0_22gpu_kernel_impl_nocastINS0_13BinaryFunctorIhhbZZZNS0_22logical_or_kernel_cudaERNS_14TensorIteratorEENKUlvE0_clEvENKUlvE_clEvEUlhhE_EEEEvRNS_18TensorIteratorBaseERKT_EUliE_EEviT1_ --------------------------
	.section	.text._ZN2at6native18elementwise_kernelILi128ELi4EZNS0_22gpu_kernel_impl_nocastINS0_13BinaryFunctorIhhbZZZNS0_22logical_or_kernel_cudaERNS_14TensorIteratorEENKUlvE0_clEvENKUlvE_clEvEUlhhE_EEEEvRNS_18TensorIteratorBaseERKT_EUliE_EEviT1_,"ax",@progbits
	.align	128
        .global         _ZN2at6native18elementwise_kernelILi128ELi4EZNS0_22gpu_kernel_impl_nocastINS0_13BinaryFunctorIhhbZZZNS0_22logical_or_kernel_cudaERNS_14TensorIteratorEENKUlvE0_clEvENKUlvE_clEvEUlhhE_EEEEvRNS_18TensorIteratorBaseERKT_EUliE_EEviT1_
        .type           _ZN2at6native18elementwise_kernelILi128ELi4EZNS0_22gpu_kernel_impl_nocastINS0_13BinaryFunctorIhhbZZZNS0_22logical_or_kernel_cudaERNS_14TensorIteratorEENKUlvE0_clEvENKUlvE_clEvEUlhhE_EEEEvRNS_18TensorIteratorBaseERKT_EUliE_EEviT1_,@function
        .size           _ZN2at6native18elementwise_kernelILi128ELi4EZNS0_22gpu_kernel_impl_nocastINS0_13BinaryFunctorIhhbZZZNS0_22logical_or_kernel_cudaERNS_14TensorIteratorEENKUlvE0_clEvENKUlvE_clEvEUlhhE_EEEEvRNS_18TensorIteratorBaseERKT_EUliE_EEviT1_,(.L_x_43639 - _ZN2at6native18elementwise_kernelILi128ELi4EZNS0_22gpu_kernel_impl_nocastINS0_13BinaryFunctorIhhbZZZNS0_22logical_or_kernel_cudaERNS_14TensorIteratorEENKUlvE0_clEvENKUlvE_clEvEUlhhE_EEEEvRNS_18TensorIteratorBaseERKT_EUliE_EEviT1_)
        .other          _ZN2at6native18elementwise_kernelILi128ELi4EZNS0_22gpu_kernel_impl_nocastINS0_13BinaryFunctorIhhbZZZNS0_22logical_or_kernel_cudaERNS_14TensorIteratorEENKUlvE0_clEvENKUlvE_clEvEUlhhE_EEEEvRNS_18TensorIteratorBaseERKT_EUliE_EEviT1_,@"STO_CUDA_ENTRY STV_DEFAULT"
_ZN2at6native18elementwise_kernelILi128ELi4EZNS0_22gpu_kernel_impl_nocastINS0_13BinaryFunctorIhhbZZZNS0_22logical_or_kernel_cudaERNS_14TensorIteratorEENKUlvE0_clEvENKUlvE_clEvEUlhhE_EEEEvRNS_18TensorIteratorBaseERKT_EUliE_EEviT1_:
.text._ZN2at6native18elementwise_kernelILi128ELi4EZNS0_22gpu_kernel_impl_nocastINS0_13BinaryFunctorIhhbZZZNS0_22logical_or_kernel_cudaERNS_14TensorIteratorEENKUlvE0_clEvENKUlvE_clEvEUlhhE_EEEEvRNS_18TensorIteratorBaseERKT_EUliE_EEviT1_:
        /* <DEDUP_REMOVED lines=35> */
.L_x_28794:
[----:B------:R-:W-:-:S13]  /*0230*/  ISETP.GE.AND P0, PT, R3, UR4, PT ;  /* 0x0000000403007c0c */ /* 0x000fda000bf06270 */
[----:B------:R-:W-:Y:S05]  /*0240*/  @P0 BREAK.RELIABLE B1 ;  /* 0x0000000000010942 */ /* 0x000fea0003800100 */
[----:B------:R-:W-:Y:S05]  /*0250*/  @P0 BRA `(.L_x_28795) ;  /* 0x0000000000280947 */ /* 0x000fea0003800000 */
[----:B------:R-:W-:Y:S05]  /*0260*/  BSYNC.RELIABLE B1 ;  /* 0x0000000000017941 */ /* 0x000fea0003800100 */
.L_x_28793:
        /* <DEDUP_REMOVED lines=9> */
.L_x_28795:
[----:B------:R-:W-:Y:S05]  /*0300*/  BSYNC.RECONVERGENT B0 ;  /* 0x0000000000007941 */ /* 0x000fea0003800200 */
.L_x_28792:
        /* <DEDUP_REMOVED lines=12> */
.L_x_28791:
        /* <DEDUP_REMOVED lines=356> */
.L_x_28799:
        /* <DEDUP_REMOVED lines=365> */
.L_x_28801:
        /* <DEDUP_REMOVED lines=14> */
.L_x_28798:
[----:B------:R-:W-:-:S13]  /*31c0*/  ISETP.GE.AND P0, PT, R3, UR4, PT ;  /* 0x0000000403007c0c */ /* 0x000fda000bf06270 */
[----:B------:R-:W-:Y:S05]  /*31d0*/  @P0 BREAK.RELIABLE B1 ;  /* 0x0000000000010942 */ /* 0x000fea0003800100 */
[----:B------:R-:W-:Y:S05]  /*31e0*/  @P0 BRA `(.L_x_28800) ;  /* 0x0000001400ac0947 */ /* 0x000fea0003800000 */
[----:B------:R-:W-:Y:S05]  /*31f0*/  BSYNC.RELIABLE B1 ;  /* 0x0000000000017941 */ /* 0x000fea0003800100 */
.L_x_28797:
        /* <DEDUP_REMOVED lines=348> */
.L_x_28802:
        /* <DEDUP_REMOVED lines=14> */
.L_x_28800:
[----:B------:R-:W-:Y:S05]  /*48a0*/  BSYNC.RECONVERGENT B0 ;  /* 0x0000000000007941 */ /* 0x000fea0003800200 */
.L_x_28796:
        /* <DEDUP_REMOVED lines=351> */
.L_x_28803:
        /* <DEDUP_REMOVED lines=14> */
.L_x_28804:
        /* <DEDUP_REMOVED lines=16> */
.L_x_43639:


//--------------------- .text._ZN2at6native27unrolled_elementwise_kernelINS0_13BinaryFunctorIhhbZZZNS0_22logical_or_kernel_cudaERNS_14TensorIteratorEENKUlvE0_clEvENKUlvE_clEvEUlhhE_EESt5arrayIPcLm3EELi4E23TrivialOffsetCalculatorILi2EjESC_ILi1EjENS0_6memory15LoadWithoutCastENSF_16StoreWithoutCastEEEviT_T0_T2_T3_T4_T5_ --------------------------
	.section	.text._ZN2at6native27unrolled_elementwise_kernelINS0_13BinaryFunctorIhhbZZZNS0_22logical_or_kernel_cudaERNS_14TensorIteratorEENKUlvE0_clEvENKUlvE_clEvEUlhhE_EESt5arrayIPcLm3EELi4E23TrivialOffsetCalculatorILi2EjESC_ILi1EjENS0_6memory15LoadWithoutCastENSF_16StoreWithoutCastEEEviT_T0_T2_T3_T4_T5_,"ax",@progbits
	.align	128
        .global         _ZN2at6native27unrolled_elementwise_kernelINS0_13BinaryFunctorIhhbZZZNS0_22logical_or_kernel_cudaERNS_14TensorIteratorEENKUlvE0_clEvENKUlvE_clEvEUlhhE_EESt5arrayIPcLm3EELi4E23TrivialOffsetCalculatorILi2EjESC_ILi1EjENS0_6memory15LoadWithoutCastENSF_16StoreWithoutCastEEEviT_T0_T2_T3_T4_T5_
        .type           _ZN2at6native27unrolled_elementwise_kernelINS0_13BinaryFunctorIhhbZZZNS0_22logical_or_kernel_cudaERNS_14TensorIteratorEENKUlvE0_clEvENKUlvE_clEvEUlhhE_EESt5arrayIPcLm3EELi4E23TrivialOffsetCalculatorILi2EjESC_ILi1EjENS0_6memory15LoadWithoutCastENSF_16StoreWithoutCastEEEviT_T0_T2_T3_T4_T5_,@function
        .size           _ZN2at6native27unrolled_elementwise_kernelINS0_13BinaryFunctorIhhbZZZNS0_22logical_or_kernel_cudaERNS_14TensorIteratorEENKUlvE0_clEvENKUlvE_clEvEUlhhE_EESt5arrayIPcLm3EELi4E23TrivialOffsetCalculatorILi2EjESC_ILi1EjENS0_6memory15LoadWithoutCastENSF_16StoreWithoutCastEEEviT_T0_T2_T3_T4_T5_,(.L_x_43640 - _ZN2at6native27unrolled_elementwise_kernelINS0_13BinaryFunctorIhhbZZZNS0_22logical_or_kernel_cudaERNS_14TensorIteratorEENKUlvE0_clEvENKUlvE_clEvEUlhhE_EESt5arrayIPcLm3EELi4E23TrivialOffsetCalculatorILi2EjESC_ILi1EjENS0_6memory15LoadWithoutCastENSF_16StoreWithoutCastEEEviT_T0_T2_T3_T4_T5_)
        .other          _ZN2at6native27unrolled_elementwise_kernelINS0_13BinaryFunctorIhhbZZZNS0_22logical_or_kernel_cudaERNS_14TensorIteratorEENKUlvE0_clEvENKUlvE_clEvEUlhhE_EESt5arrayIPcLm3EELi4E23TrivialOffsetCalculatorILi2EjESC_ILi1EjENS0_6memory15LoadWithoutCastENSF_16StoreWithoutCastEEEviT_T0_T2_T3_T4_T5_,@"STO_CUDA_ENTRY STV_DEFAULT"
_ZN2at6native27unrolled_elementwise_kernelINS0_13BinaryFunctorIhhbZZZNS0_22logical_or_kernel_cudaERNS_14TensorIteratorEENKUlvE0_clEvENKUlvE_clEvEUlhhE_EESt5arrayIPcLm3EELi4E23TrivialOffsetCalculatorILi2EjESC_ILi1EjENS0_6memory15LoadWithoutCastENSF_16StoreWithoutCastEEEviT_T0_T2_T3_T4_T5_:
.text._ZN2at6native27unrolled_elementwise_kernelINS0_13BinaryFunctorIhhbZZZNS0_22logical_or_kernel_cudaERNS_14TensorIteratorEENKUlvE0_clEvENKUlvE_clEvEUlhhE_EESt5arrayIPcLm3EELi4E23TrivialOffsetCalculatorILi2EjESC_ILi1EjENS0_6memory15LoadWithoutCastENSF_16StoreWithoutCastEEEviT_T0_T2_T3_T4_T5_:
        /* <DEDUP_REMOVED lines=81> */
.L_x_28807:
[----:B------:R-:W-:Y:S05]  /*0510*/  BSYNC.RELIABLE B1 ;  /* 0x0000000000017941 */ /* 0x000fea0003800100 */
.L_x_28806:
[----:B------:R-:W-:-:S13]  /*0520*/  ISETP.GE.AND P0, PT, R19, R18, PT ;  /* 0x000000121300720c */ /* 0x000fda0003f06270 */
[----:B------:R-:W1:Y:S01]  /*0530*/  @!P0 LDC.64 R4, c[0x0][0x388] ;  /* 0x0000e200ff048b82 */ /* 0x000e620000000a00 */
[----:B0-----:R-:W-:Y:S02]  /*0540*/  @!P0 IMAD R3, R0, 0x200, R19 ;  /* 0x0000020000038824 */ /* 0x001fe400078e0213 */
[----:B------:R-:W-:-:S03]  /*0550*/  @!P0 VIADD R19, R19, 0x80 ;  /* 0x0000008013138836 */ /* 0x000fc60000000000 */
[----:B-1----:R-:W-:-:S05]  /*0560*/  @!P0 IADD3 R2, P1, PT, R3, R4, RZ ;  /* 0x0000000403028210 */ /* 0x002fca0007f3e0ff */
[----:B------:R-:W-:-:S05]  /*0570*/  @!P0 IMAD.X R3, RZ, RZ, R5, P1 ;  /* 0x000000ffff038224 */ /* 0x000fca00008e0605 */
[----:B------:R1:W-:Y:S03]  /*0580*/  @!P0 STG.E.U8 desc[UR4][R2.64], R9 ;  /* 0x0000000902008986 */ /* 0x0003e6000c101104 */
.L_x_28808:
[----:B------:R-:W-:Y:S05]  /*0590*/  BSYNC.RECONVERGENT B0 ;  /* 0x0000000000007941 */ /* 0x000fea0003800200 */
.L_x_28805:
        /* <DEDUP_REMOVED lines=9> */
.L_x_28809:
        /* <DEDUP_REMOVED lines=13> */
.L_x_43640:


//--------------------- .text._ZN2at6native29vectorized_elementwise_kernelILi2ENS0_13BinaryFunctorIhhbZZZNS0_22logical_or_kernel_cudaERNS_14TensorIteratorEENKUlvE0_clEvENKUlvE_clEvEUlhhE_EESt5arrayIPcLm3EEEEviT0_T1_ --------------------------
	.section	.text._ZN2at6native29vectorized_elementwise_kernelILi2ENS0_13BinaryFunctorIhhbZZZNS0_22logical_or_kernel_cudaERNS_14TensorIteratorEENKUlvE0_clEvENKUlvE_clEvEUlhhE_EESt5arrayIPcLm3EEEEviT0_T1_,"ax",@progbits
	.align	128
        .global         _ZN2at6native29vectorized_elementwise_kernelILi2ENS0_13BinaryFunctorIhhbZZZNS0_22logical_or_kernel_cudaERNS_14TensorIteratorEENKUlvE0_clEvENKUlvE_clEvEUlhhE_EESt5arrayIPcLm3EEEEviT0_T1_
        .type           _ZN2at6native29vectorized_elementwise_kernelILi2ENS0_13BinaryFunctorIhhbZZZNS0_22logical_or_kernel_cudaERNS_14TensorIteratorEENKUlvE0_clEvENKUlvE_clEvEUlhhE_EESt5arrayIPcLm3EEEEviT0_T1_,@function
        .size           _ZN2at6native29vectorized_elementwise_kernelILi2ENS0_13BinaryFunctorIhhbZZZNS0_22logical_or_kernel_cudaERNS_14TensorIteratorEENKUlvE0_clEvENKUlvE_clEvEUlhhE_EESt5arrayIPcLm3EEEEviT0_T1_,(.L_x_43641 - _ZN2at6native29vectorized_elementwise_kernelILi2ENS0_13BinaryFunctorIhhbZZZNS0_22logical_or_kernel_cudaERNS_14TensorIteratorEENKUlvE0_clEvENKUlvE_clEvEUlhhE_EESt5arrayIPcLm3EEEEviT0_T1_)
        .other          _ZN2at6native29vectorized_elementwise_kernelILi2ENS0_13BinaryFunctorIhhbZZZNS0_22logical_or_kernel_cudaERNS_14TensorIteratorEENKUlvE0_clEvENKUlvE_clEvEUlhhE_EESt5arrayIPcLm3EEEEviT0_T1_,@"STO_CUDA_ENTRY STV_DEFAULT"
_ZN2at6native29vectorized_elementwise_kernelILi2ENS0_13BinaryFunctorIhhbZZZNS0_22logical_or_kernel_cudaERNS_14TensorIteratorEENKUlvE0_clEvENKUlvE_clEvEUlhhE_EESt5arrayIPcLm3EEEEviT0_T1_:
.text._ZN2at6native29vectorized_elementwise_kernelILi2ENS0_13BinaryFunctorIhhbZZZNS0_22logical_or_kernel_cudaERNS_14TensorIteratorEENKUlvE0_clEvENKUlvE_clEvEUlhhE_EESt5arrayIPcLm3EEEEviT0_T1_:
        /* <DEDUP_REMOVED lines=145> */
.L_x_28813:
        /* <DEDUP_REMOVED lines=8> */
.L_x_28814:
        /* <DEDUP_REMOVED lines=8> */
.L_x_28815:
        /* <DEDUP_REMOVED lines=8> */
.L_x_28816:
        /* <DEDUP_REMOVED lines=9> */
.L_x_28817:
[----:B------:R-:W-:Y:S05]  /*0b20*/  BSYNC.RELIABLE B1 ;  /* 0x0000000000017941 */ /* 0x000fea0003800100 */
.L_x_28812:
[----:B------:R-:W-:-:S13]  /*0b30*/  ISETP.GE.U32.AND P0, PT, R2, UR5, PT ;  /* 0x0000000502007c0c */ /* 0x000fda000bf06070 */
[----:B------:R-:W3:Y:S01]  /*0b40*/  @!P0 LDC.64 R6, c[0x0][0x388] ;  /* 0x0000e200ff068b82 */ /* 0x000ee20000000a00 */
[C---:B012---:R-:W-:Y:S02]  /*0b50*/  @!P0 VIADD R5, R2.reuse, UR4 ;  /* 0x0000000402058c36 */ /* 0x047fe40008000000 */
[----:B------:R-:W-:-:S03]  /*0b60*/  @!P0 VIADD R2, R2, 0x80 ;  /* 0x0000008002028836 */ /* 0x000fc60000000000 */
[----:B---3--:R-:W-:-:S05]  /*0b70*/  @!P0 IADD3 R4, P1, PT, R5, R6, RZ ;  /* 0x0000000605048210 */ /* 0x008fca0007f3e0ff */
[----:B------:R-:W-:-:S05]  /*0b80*/  @!P0 IMAD.X R5, RZ, RZ, R7, P1 ;  /* 0x000000ffff058224 */ /* 0x000fca00008e0607 */
[----:B------:R3:W-:Y:S03]  /*0b90*/  @!P0 STG.E.U8 desc[UR12][R4.64], R3 ;  /* 0x0000000304008986 */ /* 0x0007e6000c10110c */
.L_x_28818:
[----:B------:R-:W-:Y:S05]  /*0ba0*/  BSYNC.RECONVERGENT B0 ;  /* 0x0000000000007941 */ /* 0x000fea0003800200 */
.L_x_28811:
        /* <DEDUP_REMOVED lines=9> */
.L_x_28810:
        /* <DEDUP_REMOVED lines=67> */
.L_x_28819:
        /* <DEDUP_REMOVED lines=9> */
.L_x_43641:


//--------------------- .text._ZN2at6native29vectorized_elementwise_kernelILi4ENS0_13BinaryFunctorIhhbZZZNS0_22logical_or_kernel_cudaERNS_14TensorIteratorEENKUlvE0_clEvENKUlvE_clEvEUlhhE_EESt5arrayIPcLm3EEEEviT0_T1_ --------------------------
	.section	.text._ZN2at6native29vectorized_elementwise_kernelILi4ENS0_13BinaryFunctorIhhbZZZNS0_22logical_or_kernel_cudaERNS_14TensorIteratorEENKUlvE0_clEvENKUlvE_clEvEUlhhE_EESt5arrayIPcLm3EEEEviT0_T1_,"ax",@progbits
	.align	128
        .global         _ZN2at6native29vectorized_elementwise_kernelILi4ENS0_13BinaryFunctorIhhbZZZNS0_22logical_or_kernel_cudaERNS_14TensorIteratorEENKUlvE0_clEvENKUlvE_clEvEUlhhE_EESt5arrayIPcLm3EEEEviT0_T1_
        .type           _ZN2at6native29vectorized_elementwise_kernelILi4ENS0_13BinaryFunctorIhhbZZZNS0_22logical_or_kernel_cudaERNS_14TensorIteratorEENKUlvE0_clEvENKUlvE_clEvEUlhhE_EESt5arrayIPcLm3EEEEviT0_T1_,@function
        .size           _ZN2at6native29vectorized_elementwise_kernelILi4ENS0_13BinaryFunctorIhhbZZZNS0_22logical_or_kernel_cudaERNS_14TensorIteratorEENKUlvE0_clEvENKUlvE_clEvEUlhhE_EESt5arrayIPcLm3EEEEviT0_T1_,(.L_x_43642 - _ZN2at6native29vectorized_elementwise_kernelILi4ENS0_13BinaryFunctorIhhbZZZNS0_22logical_or_kernel_cudaERNS_14TensorIteratorEENKUlvE0_clEvENKUlvE_clEvEUlhhE_EESt5arrayIPcLm3EEEEviT0_T1_)
        .other          _ZN2at6native29vectorized_elementwise_kernelILi4ENS0_13BinaryFunctorIhhbZZZNS0_22logical_or_kernel_cudaERNS_14TensorIteratorEENKUlvE0_clEvENKUlvE_clEvEUlhhE_EESt5arrayIPcLm3EEEEviT0_T1_,@"STO_CUDA_ENTRY STV_DEFAULT"
_ZN2at6native29vectorized_elementwise_kernelILi4ENS0_13BinaryFunctorIhhbZZZNS0_22logical_or_kernel_cudaERNS_14TensorIteratorEENKUlvE0_clEvENKUlvE_clEvEUlhhE_EESt5arrayIPcLm3EEEEviT0_T1_:
.text._ZN2at6native29vectorized_elementwise_kernelILi4ENS0_13BinaryFunctorIhhbZZZNS0_22logical_or_kernel_cudaERNS_14TensorIteratorEENKUlvE0_clEvENKUlvE_clEvEUlhhE_EESt5arrayIPcLm3EEEEviT0_T1_:
        /* <DEDUP_REMOVED lines=145> */
.L_x_28823:
        /* <DEDUP_REMOVED lines=8> */
.L_x_28824:
        /* <DEDUP_REMOVED lines=8> */
.L_x_28825:
        /* <DEDUP_REMOVED lines=8> */
.L_x_28826:
        /* <DEDUP_REMOVED lines=9> */
.L_x_28827:
[----:B------:R-:W-:Y:S05]  /*0b20*/  BSYNC.RELIABLE B1 ;  /* 0x0000000000017941 */ /* 0x000fea0003800100 */
.L_x_28822:
[----:B------:R-:W-:-:S13]  /*0b30*/  ISETP.GE.U32.AND P0, PT, R2, UR5, PT ;  /* 0x0000000502007c0c */ /* 0x000fda000bf06070 */
[----:B------:R-:W3:Y:S01]  /*0b40*/  @!P0 LDC.64 R6, c[0x0][0x388] ;  /* 0x0000e200ff068b82 */ /* 0x000ee20000000a00 */
[C---:B012---:R-:W-:Y:S02]  /*0b50*/  @!P0 VIADD R5, R2.reuse, UR4 ;  /* 0x0000000402058c36 */ /* 0x047fe40008000000 */
[----:B------:R-:W-:-:S03]  /*0b60*/  @!P0 VIADD R2, R2, 0x80 ;  /* 0x0000008002028836 */ /* 0x000fc60000000000 */
[----:B---3--:R-:W-:-:S05]  /*0b70*/  @!P0 IADD3 R4, P1, PT, R5, R6, RZ ;  /* 0x0000000605048210 */ /* 0x008fca0007f3e0ff */
[----:B------:R-:W-:-:S05]  /*0b80*/  @!P0 IMAD.X R5, RZ, RZ, R7, P1 ;  /* 0x000000ffff058224 */ /* 0x000fca00008e0607 */
[----:B------:R3:W-:Y:S03]  /*0b90*/  @!P0 STG.E.U8 desc[UR12][R4.64], R3 ;  /* 0x0000000304008986 */ /* 0x0007e6000c10110c */
.L_x_28828:
[----:B------:R-:W-:Y:S05]  /*0ba0*/  BSYNC.RECONVERGENT B0 ;  /* 0x0000000000007941 */ /* 0x000fea0003800200 */
.L_x_28821:
        /* <DEDUP_REMOVED lines=9> */
.L_x_28820:
        /* <DEDUP_REMOVED lines=63> */
.L_x_28829:
        /* <DEDUP_REMOVED lines=13> */
.L_x_43642:


//--------------------- .text._ZN2at6native29vectorized_elementwise_kernelILi8ENS0_13BinaryFunctorIhhbZZZNS0_22logical_or_kernel_cudaERNS_14TensorIteratorEENKUlvE0_clEvENKUlvE_clEvEUlhhE_EESt5arrayIPcLm3EEEEviT0_T1_ --------------------------
	.section	.text._ZN2at6native29vectorized_elementwise_kernelILi8ENS0_13BinaryFunctorIhhbZZZNS0_22logical_or_kernel_cudaERNS_14TensorIteratorEENKUlvE0_clEvENKUlvE_clEvEUlhhE_EESt5arrayIPcLm3EEEEviT0_T1_,"ax",@progbits
	.align	128
        .global         _ZN2at6native29vectorized_elementwise_kernelILi8ENS0_13BinaryFunctorIhhbZZZNS0_22logical_or_kernel_cudaERNS_14TensorIteratorEENKUlvE0_clEvENKUlvE_clEvEUlhhE_EESt5arrayIPcLm3EEEEviT0_T1_
        .type           _ZN2at6native29vectorized_elementwise_kernelILi8ENS0_13BinaryFunctorIhhbZZZNS0_22logical_or_kernel_cudaERNS_14TensorIteratorEENKUlvE0_clEvENKUlvE_clEvEUlhhE_EESt5arrayIPcLm3EEEEviT0_T1_,@function
        .size           _ZN2at6native29vectorized_elementwise_kernelILi8ENS0_13BinaryFunctorIhhbZZZNS0_22logical_or_kernel_cudaERNS_14TensorIteratorEENKUlvE0_clEvENKUlvE_clEvEUlhhE_EESt5arrayIPcLm3EEEEviT0_T1_,(.L_x_43643 - _ZN2at6native29vectorized_elementwise_kernelILi8ENS0_13BinaryFunctorIhhbZZZNS0_22logical_or_kernel_cudaERNS_14TensorIteratorEENKUlvE0_clEvENKUlvE_clEvEUlhhE_EESt5arrayIPcLm3EEEEviT0_T1_)
        .other          _ZN2at6native29vectorized_elementwise_kernelILi8ENS0_13BinaryFunctorIhhbZZZNS0_22logical_or_kernel_cudaERNS_14TensorIteratorEENKUlvE0_clEvENKUlvE_clEvEUlhhE_EESt5arrayIPcLm3EEEEviT0_T1_,@"STO_CUDA_ENTRY STV_DEFAULT"
_ZN2at6native29vectorized_elementwise_kernelILi8ENS0_13BinaryFunctorIhhbZZZNS0_22logical_or_kernel_cudaERNS_14TensorIteratorEENKUlvE0_clEvENKUlvE_clEvEUlhhE_EESt5arrayIPcLm3EEEEviT0_T1_:
.text._ZN2at6native29vectorized_elementwise_kernelILi8ENS0_13BinaryFunctorIhhbZZZNS0_22logical_or_kernel_cudaERNS_14TensorIteratorEENKUlvE0_clEvENKUlvE_clEvEUlhhE_EESt5arrayIPcLm3EEEEviT0_T1_:
        /* <DEDUP_REMOVED lines=145> */
.L_x_28833:
        /* <DEDUP_REMOVED lines=8> */
.L_x_28834:
        /* <DEDUP_REMOVED lines=8> */
.L_x_28835:
        /* <DEDUP_REMOVED lines=8> */
.L_x_28836:
        /* <DEDUP_REMOVED lines=9> */
.L_x_28837:
[----:B------:R-:W-:Y:S05]  /*0b20*/  BSYNC.RELIABLE B1 ;  /* 0x0000000000017941 */ /* 0x000fea0003800100 */
.L_x_28832:
[----:B------:R-:W-:-:S13]  /*0b30*/  ISETP.GE.U32.AND P0, PT, R2, UR5, PT ;  /* 0x0000000502007c0c */ /* 0x000fda000bf06070 */
[----:B------:R-:W3:Y:S01]  /*0b40*/  @!P0 LDC.64 R6, c[0x0][0x388] ;  /* 0x0000e200ff068b82 */ /* 0x000ee20000000a00 */
[C---:B012---:R-:W-:Y:S02]  /*0b50*/  @!P0 VIADD R5, R2.reuse, UR4 ;  /* 0x0000000402058c36 */ /* 0x047fe40008000000 */
[----:B------:R-:W-:-:S03]  /*0b60*/  @!P0 VIADD R2, R2, 0x80 ;  /* 0x0000008002028836 */ /* 0x000fc60000000000 */
[----:B---3--:R-:W-:-:S05]  /*0b70*/  @!P0 IADD3 R4, P1, PT, R5, R6, RZ ;  /* 0x0000000605048210 */ /* 0x008fca0007f3e0ff */
[----:B------:R-:W-:-:S05]  /*0b80*/  @!P0 IMAD.X R5, RZ, RZ, R7, P1 ;  /* 0x000000ffff058224 */ /* 0x000fca00008e0607 */
[----:B------:R3:W-:Y:S03]  /*0b90*/  @!P0 STG.E.U8 desc[UR12][R4.64], R3 ;  /* 0x0000000304008986 */ /* 0x0007e6000c10110c */
.L_x_28838:
[----:B------:R-:W-:Y:S05]  /*0ba0*/  BSYNC.RECONVERGENT B0 ;  /* 0x0000000000007941 */ /* 0x000fea0003800200 */
.L_x_28831:
        /* <DEDUP_REMOVED lines=9> */
.L_x_28830:
        /* <DEDUP_REMOVED lines=60> */
.L_x_28839:
        /* <DEDUP_REMOVED lines=16> */
.L_x_43643:


//--------------------- .text._ZN2at6native18elementwise_kernelILi128ELi4EZNS0_15gpu_kernel_implINS0_13AUnaryFunctorIN3c108BFloat16ES5_bZZZNS0_23logical_and_kernel_cudaERNS_14TensorIteratorEENKUlvE0_clEvENKUlvE8_clEvEUlS5_S5_E_EEEEvRNS_18TensorIteratorBaseERKT_EUliE_EEviT1_ --------------------------
	.section	.text._ZN2at6native18elementwise_kernelILi128ELi4EZNS0_15gpu_kernel_implINS0_13AUnaryFunctorIN3c108BFloat16ES5_bZZZNS0_23logical_and_kernel_cudaERNS_14TensorIteratorEENKUlvE0_clEvENKUlvE8_clEvEUlS5_S5_E_EEEEvRNS_18TensorIteratorBaseERKT_EUliE_EEviT1_,"ax",@progbits
	.align	128
        .global         _ZN2at6native18elementwise_kernelILi128ELi4EZNS0_15gpu_kernel_implINS0_13AUnaryFunctorIN3c108BFloat16ES5_bZZZNS0_23logical_and_kernel_cudaERNS_14TensorIteratorEENKUlvE0_clEvENKUlvE8_clEvEUlS5_S5_E_EEEEvRNS_18TensorIteratorBaseERKT_EUliE_EEviT1_
        .type           _ZN2at6native18elementwise_kernelILi128ELi4EZNS0_15gpu_kernel_implINS0_13AUnaryFunctorIN3c108BFloat16ES5_bZZZNS0_23logical_and_kernel_cudaERNS_14TensorIteratorEENKUlvE0_clEvENKUlvE8_clEvEUlS5_S5_E_EEEEvRNS_18TensorIteratorBaseERKT_EUliE_EEviT1_,@function
        .size           _ZN2at6native18elementwise_kernelILi128ELi4EZNS0_15gpu_kernel_implINS0_13AUnaryFunctorIN3c108BFloat16ES5_bZZZNS0_23logical_and_kernel_cudaERNS_14TensorIteratorEENKUlvE0_clEvENKUlvE8_clEvEUlS5_S5_E_EEEEvRNS_18TensorIteratorBaseERKT_EUliE_EEviT1_,(.L_x_43644 - _ZN2at6native18elementwise_kernelILi128ELi4EZNS0_15gpu_kernel_implINS0_13AUnaryFunctorIN3c108BFloat16ES5_bZZZNS0_23logical_and_kernel_cudaERNS_14TensorIteratorEENKUlvE0_clEvENKUlvE8_clEvEUlS5_S5_E_EEEEvRNS_18TensorIteratorBaseERKT_EUliE_EEviT1_)
        .other          _ZN2at6native18elementwise_kernelILi128ELi4EZNS0_15gpu_kernel_implINS0_13AUnaryFunctorIN3c108BFloat16ES5_bZZZNS0_23logical_and_kernel_cudaERNS_14TensorIteratorEENKUlvE0_clEvENKUlvE8_clEvEUlS5_S5_E_EEEEvRNS_18TensorIteratorBaseERKT_EUliE_EEviT1_,@"STO_CUDA_ENTRY STV_DEFAULT"
_ZN2at6native18elementwise_kernelILi128ELi4EZNS0_15gpu_kernel_implINS0_13AUnaryFunctorIN3c108BFloat16ES5_bZZZNS0_23logical_and_kernel_cudaERNS_14TensorIteratorEENKUlvE0_clEvENKUlvE8_clEvEUlS5_S5_E_EEEEvRNS_18TensorIteratorBaseERKT_EUliE_EEviT1_:
.text._ZN2at6native18elementwise_kernelILi128ELi4EZNS0_15gpu_kernel_implINS0_13AUnaryFunctorIN3c108BFloat16ES5_bZZZNS0_23logical_and_kernel_cudaERNS_14TensorIteratorEENKUlvE0_clEvENKUlvE8_clEvEUlS5_S5_E_EEEEvRNS_18TensorIteratorBaseERKT_EUliE_EEviT1_:
        /* <DEDUP_REMOVED lines=320> */
.L_x_28842:
        /* <DEDUP_REMOVED lines=18> */
.L_x_28846:
[----:B------:R-:W2:Y:S02]  /*1520*/  LDG.E.U8 R2, desc[UR36][R2.64] ;  /* 0x0000002402027981 */ /* 0x000ea4000c1e1100 */
[----:B--2---:R-:W-:-:S04]  /*1530*/  I2FP.F32.U32 R0, R2 ;  /* 0x0000000200007245 */ /* 0x004fc80000201000 */
[----:B------:R-:W-:Y:S01]  /*1540*/  F2FP.BF16.F32.PACK_AB R0, RZ, R0 ;  /* 0x00000000ff00723e */ /* 0x000fe200000010ff */
[----:B------:R-:W-:Y:S06]  /*1550*/  BRA `(.L_x_28848) ;  /* 0x0000000c00847947 */ /* 0x000fec0003800000 */
.L_x_28845:
        /* <DEDUP_REMOVED lines=10> */
.L_x_28850:
[----:B------:R-:W2:Y:S02]  /*1600*/  LDG.E R2, desc[UR36][R2.64] ;  /* 0x0000002402027981 */ /* 0x000ea4000c1e1900 */
[----:B--2---:R-:W-:-:S04]  /*1610*/  I2FP.F32.S32 R0, R2 ;  /* 0x0000000200007245 */ /* 0x004fc80000201400 */
[----:B------:R-:W-:Y:S01]  /*1620*/  F2FP.BF16.F32.PACK_AB R0, RZ, R0 ;  /* 0x00000000ff00723e */ /* 0x000fe200000010ff */
[----:B------:R-:W-:Y:S06]  /*1630*/  BRA `(.L_x_28848) ;  /* 0x0000000c004c7947 */ /* 0x000fec0003800000 */
.L_x_28849:
[----:B------:R-:W2:Y:S02]  /*1640*/  LDG.E.U16 R2, desc[UR36][R2.64] ;  /* 0x0000002402027981 */ /* 0x000ea4000c1e1500 */
[----:B--2---:R-:W0:Y:S02]  /*1650*/  I2F.S16 R0, R2 ;  /* 0x0000000200007306 */ /* 0x004e240000101400 */
[----:B0-----:R-:W-:Y:S01]  /*1660*/  F2FP.BF16.F32.PACK_AB R0, RZ, R0 ;  /* 0x00000000ff00723e */ /* 0x001fe200000010ff */
[----:B------:R-:W-:Y:S06]  /*1670*/  BRA `(.L_x_28848) ;  /* 0x0000000c003c7947 */ /* 0x000fec0003800000 */
.L_x_28844:
        /* <DEDUP_REMOVED lines=9> */
.L_x_28852:
[----:B------:R-:W2:Y:S02]  /*1710*/  LDG.E.U16 R0, desc[UR36][R2.64] ;  /* 0x0000002402007981 */ /* 0x000ea4000c1e1500 */
[----:B--2---:R-:W-:-:S05]  /*1720*/  HADD2.F32 R0, -RZ, R0.H0_H0 ;  /* 0x20000000ff007230 */ /* 0x004fca0000004100 */
[----:B------:R-:W-:Y:S01]  /*1730*/  F2FP.BF16.F32.PACK_AB R0, RZ, R0 ;  /* 0x00000000ff00723e */ /* 0x000fe200000010ff */
[----:B------:R-:W-:Y:S06]  /*1740*/  BRA `(.L_x_28848) ;  /* 0x0000000c00087947 */ /* 0x000fec0003800000 */
.L_x_28851:
        /* <DEDUP_REMOVED lines=9> */
.L_x_28854:
[----:B------:R-:W2:Y:S02]  /*17e0*/  LDG.E.U16 R2, desc[UR36][R2.64] ;  /* 0x0000002402027981 */ /* 0x000ea4000c1e1500 */
[----:B--2---:R-:W-:-:S05]  /*17f0*/  HADD2.F32 R0, -RZ, R2.H0_H0 ;  /* 0x20000002ff007230 */ /* 0x004fca0000004100 */
[----:B------:R-:W-:Y:S01]  /*1800*/  F2FP.BF16.F32.PACK_AB R0, RZ, R0 ;  /* 0x00000000ff00723e */ /* 0x000fe200000010ff */
[----:B------:R-:W-:Y:S06]  /*1810*/  BRA `(.L_x_28848) ;  /* 0x0000000800d47947 */ /* 0x000fec0003800000 */
.L_x_28853:
        /* <DEDUP_REMOVED lines=8> */
.L_x_28843:
        /* <DEDUP_REMOVED lines=13> */
.L_x_28857:
        /* <DEDUP_REMOVED lines=8> */
.L_x_28856:
        /* <DEDUP_REMOVED lines=27> */
.L_x_28859:
        /* <DEDUP_REMOVED lines=13> */
.L_x_28858:
[----:B------:R0:W5:Y:S01]  /*1c70*/  LDG.E.U16 R0, desc[UR36][R2.64] ;  /* 0x0000002402007981 */ /* 0x000162000c1e1500 */
[----:B------:R-:W-:Y:S05]  /*1c80*/  BRA `(.L_x_28848) ;  /* 0x0000000400b87947 */ /* 0x000fea0003800000 */
.L_x_28855:
        /* <DEDUP_REMOVED lines=12> */
.L_x_28862:
        /* <DEDUP_REMOVED lines=21> */
.L_x_28866:
[----:B------:R-:W-:Y:S05]  /*1ea0*/  BSYNC.RECONVERGENT B1 ;  /* 0x0000000000017941 */ /* 0x000fea0003800200 */
.L_x_28865:
[----:B------:R-:W-:Y:S01]  /*1eb0*/  IMAD.SHL.U32 R0, R0, 0x100000, RZ ;  /* 0x0010000000007824 */ /* 0x000fe200078e00ff */
[----:B------:R-:W-:-:S04]  /*1ec0*/  LEA R2, R2, 0x3b800000, 0x17 ;  /* 0x3b80000002027811 */ /* 0x000fc800078eb8ff */
[----:B------:R-:W-:-:S07]  /*1ed0*/  LOP3.LUT R0, R2, R0, R7, 0xfe, !PT ;  /* 0x0000000002007212 */ /* 0x000fce00078efe07 */
.L_x_28864:
[----:B------:R-:W-:Y:S05]  /*1ee0*/  BSYNC.RECONVERGENT B0 ;  /* 0x0000000000007941 */ /* 0x000fea0003800200 */
.L_x_28863:
[----:B------:R-:W-:Y:S01]  /*1ef0*/  F2FP.BF16.F32.PACK_AB R0, RZ, R0 ;  /* 0x00000000ff00723e */ /* 0x000fe200000010ff */
[----:B------:R-:W-:Y:S06]  /*1f00*/  BRA `(.L_x_28848) ;  /* 0x0000000400187947 */ /* 0x000fec0003800000 */
.L_x_28861:
        /* <DEDUP_REMOVED lines=21> */
.L_x_28870:
[----:B------:R-:W-:Y:S05]  /*2060*/  BSYNC.RECONVERGENT B1 ;  /* 0x0000000000017941 */ /* 0x000fea0003800200 */
.L_x_28869:
[----:B------:R-:W-:Y:S02]  /*2070*/  SHF.L.U32 R0, R0, 0x15, RZ ;  /* 0x0000001500007819 */ /* 0x000fe400000006ff */
[----:B------:R-:W-:-:S04]  /*2080*/  LEA R2, R2, 0x37800000, 0x17 ;  /* 0x3780000002027811 */ /* 0x000fc800078eb8ff */
[----:B------:R-:W-:-:S07]  /*2090*/  LOP3.LUT R0, R2, R0, R7, 0xfe, !PT ;  /* 0x0000000002007212 */ /* 0x000fce00078efe07 */
.L_x_28868:
[----:B------:R-:W-:Y:S05]  /*20a0*/  BSYNC.RECONVERGENT B0 ;  /* 0x0000000000007941 */ /* 0x000fea0003800200 */
.L_x_28867:
[----:B------:R-:W-:Y:S01]  /*20b0*/  F2FP.BF16.F32.PACK_AB R0, RZ, R0 ;  /* 0x00000000ff00723e */ /* 0x000fe200000010ff */
[----:B------:R-:W-:Y:S06]  /*20c0*/  BRA `(.L_x_28848) ;  /* 0x0000000000a87947 */ /* 0x000fec0003800000 */
.L_x_28860:
[----:B------:R-:W-:-:S09]  /*20d0*/  UISETP.NE.AND UP0, UPT, UR4, 0x1c, UPT ;  /* 0x0000001c0400788c */ /* 0x000fd2000bf05270 */
[----:B------:R-:W-:Y:S05]  /*20e0*/  BRA.U !UP0, `(.L_x_28871) ;  /* 0x0000000108947547 */ /* 0x000fea000b800000 */
[----:B------:R-:W-:-:S09]  /*20f0*/  UISETP.NE.AND UP0, UPT, UR4, 0x1d, UPT ;  /* 0x0000001d0400788c */ /* 0x000fd2000bf05270 */
[----:B------:R-:W-:Y:S05]  /*2100*/  BRA.U !UP0, `(.L_x_28872) ;  /* 0x00000001087c7547 */ /* 0x000fea000b800000 */
[----:B------:R-:W-:-:S09]  /*2110*/  UISETP.NE.AND UP0, UPT, UR4, 0x2c, UPT ;  /* 0x0000002c0400788c */ /* 0x000fd2000bf05270 */
[----:B------:R-:W-:Y:S05]  /*2120*/  BRA.U !UP0, `(.L_x_28873) ;  /* 0x0000000108487547 */ /* 0x000fea000b800000 */
.L_x_28847:
        /* <DEDUP_REMOVED lines=16> */
.L_x_28874:
[----:B------:R-:W-:Y:S01]  /*2230*/  PRMT R0, RZ, 0x7610, R0 ;  /* 0x00007610ff007816 */ /* 0x000fe20000000000 */
[----:B------:R-:W-:Y:S06]  /*2240*/  BRA `(.L_x_28848) ;  /* 0x0000000000487947 */ /* 0x000fec0003800000 */
.L_x_28873:
        /* <DEDUP_REMOVED lines=8> */
.L_x_28876:
[----:B------:R-:W-:Y:S05]  /*22d0*/  BSYNC.RECONVERGENT B0 ;  /* 0x0000000000007941 */ /* 0x000fea0003800200 */
.L_x_28875:
[----:B------:R-:W-:Y:S01]  /*22e0*/  F2FP.BF16.F32.PACK_AB R0, RZ, R0 ;  /* 0x00000000ff00723e */ /* 0x000fe200000010ff */
[----:B------:R-:W-:Y:S06]  /*22f0*/  BRA `(.L_x_28848) ;  /* 0x00000000001c7947 */ /* 0x000fec0003800000 */
.L_x_28872:
[----:B------:R-:W2:Y:S02]  /*2300*/  LDG.E.64 R2, desc[UR36][R2.64] ;  /* 0x0000002402027981 */ /* 0x000ea4000c1e1b00 */
[----:B--2---:R-:W0:Y:S02]  /*2310*/  I2F.U64 R0, R2 ;  /* 0x0000000200007312 */ /* 0x004e240000301000 */
[----:B0-----:R-:W-:Y:S01]  /*2320*/  F2FP.BF16.F32.PACK_AB R0, RZ, R0 ;  /* 0x00000000ff00723e */ /* 0x001fe200000010ff */
[----:B------:R-:W-:Y:S06]  /*2330*/  BRA `(.L_x_28848) ;  /* 0x00000000000c7947 */ /* 0x000fec0003800000 */
.L_x_28871:
[----:B------:R-:W2:Y:S02]  /*2340*/  LDG.E R2, desc[UR36][R2.64] ;  /* 0x0000002402027981 */ /* 0x000ea4000c1e1900 */
[----:B--2---:R-:W-:-:S04]  /*2350*/  I2FP.F32.U32 R0, R2 ;  /* 0x0000000200007245 */ /* 0x004fc80000201000 */
[----:B------:R-:W-:-:S07]  /*2360*/  F2FP.BF16.F32.PACK_AB R0, RZ, R0 ;  /* 0x00000000ff00723e */ /* 0x000fce00000010ff */
.L_x_28848:
[----:B------:R-:W-:Y:S01]  /*2370*/  USHF.L.U32 UR4, UR43, 0x10, URZ ;  /* 0x000000102b047899 */ /* 0x000fe200080006ff */
[----:B------:R-:W-:Y:S01]  /*2380*/  BSSY.RECONVERGENT B6, `(.L_x_28877) ;  /* 0x00000d7000067945 */ /* 0x000fe20003800200 */
[----:B------:R-:W0:Y:S04]  /*2390*/  LDCU.64 UR6, c[0x0][0x580] ;  /* 0x0000b000ff0677ac */ /* 0x000e280008000a00 */
[----:B------:R-:W-:Y:S01]  /*23a0*/  FSETP.NEU.FTZ.AND P0, PT, RZ, UR4, PT ;  /* 0x00000004ff007c0b */ /* 0x000fe2000bf1d000 */
[----:B------:R-:W-:-:S04]  /*23b0*/  UPRMT UR4, UR39, 0x9910, URZ ;  /* 0x0000991027047896 */ /* 0x000fc800080000ff */
[----:B------:R-:W-:-:S08]  /*23c0*/  UISETP.GT.AND UP0, UPT, UR4, 0x9, UPT ;  /* 0x000000090400788c */ /* 0x000fd0000bf04270 */
[----:B-----5:R-:W-:Y:S01]  /*23d0*/  @P0 IMAD.U32 R0, R0, 0x10000, RZ ;  /* 0x0001000000000824 */ /* 0x020fe200078e00ff */
[----:B0-----:R-:W-:-:S04]  /*23e0*/  IADD3 R2, P1, PT, R16, UR6, RZ ;  /* 0x0000000610027c10 */ /* 0x001fc8000ff3e0ff */
[----:B------:R-:W-:Y:S01]  /*23f0*/  FSETP.NEU.AND P0, PT, R0, RZ, P0 ;  /* 0x000000ff0000720b */ /* 0x000fe2000070d000 */
        /* <DEDUP_REMOVED lines=13> */
.L_x_28881:
[----:B------:R3:W-:Y:S01]  /*24d0*/  STG.E.U8 desc[UR36][R2.64], R4 ;  /* 0x0000000402007986 */ /* 0x0007e2000c101124 */
[----:B------:R-:W-:Y:S05]  /*24e0*/  BRA `(.L_x_28883) ;  /* 0x0000000c00007947 */ /* 0x000fea0003800000 */
.L_x_28880:
        /* <DEDUP_REMOVED lines=9> */
.L_x_28885:
[----:B------:R1:W-:Y:S01]  /*2580*/  STG.E desc[UR36][R2.64], R4 ;  /* 0x0000000402007986 */ /* 0x0003e2000c101924 */
[----:B------:R-:W-:Y:S05]  /*2590*/  BRA `(.L_x_28883) ;  /* 0x0000000800d47947 */ /* 0x000fea0003800000 */
.L_x_28884:
[----:B------:R2:W-:Y:S01]  /*25a0*/  STG.E.U16 desc[UR36][R2.64], R4 ;  /* 0x0000000402007986 */ /* 0x0005e2000c101524 */
[----:B------:R-:W-:Y:S05]  /*25b0*/  BRA `(.L_x_28883) ;  /* 0x0000000800cc7947 */ /* 0x000fea0003800000 */
.L_x_28879:
        /* <DEDUP_REMOVED lines=9> */
.L_x_28887:
[----:B------:R-:W-:-:S04]  /*2650*/  I2FP.F32.U32 R0, R4 ;  /* 0x0000000400007245 */ /* 0x000fc80000201000 */
[----:B------:R-:W-:-:S05]  /*2660*/  F2FP.F16.F32.PACK_AB R0, RZ, R0 ;  /* 0x00000000ff00723e */ /* 0x000fca00000000ff */
[----:B------:R0:W-:Y:S01]  /*2670*/  STG.E.U16 desc[UR36][R2.64], R0 ;  /* 0x0000000002007986 */ /* 0x0001e2000c101524 */
[----:B------:R-:W-:Y:S05]  /*2680*/  BRA `(.L_x_28883) ;  /* 0x0000000800987947 */ /* 0x000fea0003800000 */
.L_x_28886:
        /* <DEDUP_REMOVED lines=10> */
.L_x_28889:
[----:B------:R-:W-:-:S04]  /*2730*/  I2FP.F32.U32 R4, R4 ;  /* 0x0000000400047245 */ /* 0x000fc80000201000 */
[----:B------:R-:W-:-:S04]  /*2740*/  F2FP.F16.F32.PACK_AB R5, RZ, R4 ;  /* 0x00000004ff05723e */ /* 0x000fc800000000ff */
[----:B------:R-:W-:-:S05]  /*2750*/  PRMT R5, R5, 0x5410, RZ ;  /* 0x0000541005057816 */ /* 0x000fca00000000ff */
[----:B------:R0:W-:Y:S01]  /*2760*/  STG.E desc[UR36][R2.64], R5 ;  /* 0x0000000502007986 */ /* 0x0001e2000c101924 */
[----:B------:R-:W-:Y:S05]  /*2770*/  BRA `(.L_x_28883) ;  /* 0x00000008005c7947 */ /* 0x000fea0003800000 */
.L_x_28888:
[----:B------:R-:W0:Y:S02]  /*2780*/  I2F.F64.U32 R4, R4 ;  /* 0x0000000400047312 */ /* 0x000e240000201800 */
[----:B0-----:R0:W-:Y:S01]  /*2790*/  STG.E.64 desc[UR36][R2.64], R4 ;  /* 0x0000000402007986 */ /* 0x0011e2000c101b24 */
[----:B------:R-:W-:Y:S05]  /*27a0*/  BRA `(.L_x_28883) ;  /* 0x0000000800507947 */ /* 0x000fea0003800000 */
.L_x_28878:
        /* <DEDUP_REMOVED lines=10> */
.L_x_28892:
[----:B------:R-:W0:Y:S01]  /*2850*/  I2F.F64.U32 R4, R4 ;  /* 0x0000000400047312 */ /* 0x000e220000201800 */
[----:B------:R-:W-:-:S05]  /*2860*/  CS2R R6, SRZ ;  /* 0x0000000000067805 */ /* 0x000fca000001ff00 */
[----:B0-----:R0:W-:Y:S01]  /*2870*/  STG.E.128 desc[UR36][R2.64], R4 ;  /* 0x0000000402007986 */ /* 0x0011e2000c101d24 */
[----:B------:R-:W-:Y:S05]  /*2880*/  BRA `(.L_x_28883) ;  /* 0x0000000800187947 */ /* 0x000fea0003800000 */
.L_x_28891:
        /* <DEDUP_REMOVED lines=17> */
.L_x_28896:
[----:B------:R-:W-:Y:S05]  /*29a0*/  BSYNC.RECONVERGENT B0 ;  /* 0x0000000000007941 */ /* 0x000fea0003800200 */
.L_x_28895:
[----:B------:R0:W-:Y:S01]  /*29b0*/  STG.E.U8 desc[UR36][R2.64], R5 ;  /* 0x0000000502007986 */ /* 0x0001e2000c101124 */
[----:B------:R-:W-:Y:S05]  /*29c0*/  BRA `(.L_x_28883) ;  /* 0x0000000400c87947 */ /* 0x000fea0003800000 */
.L_x_28894:
        /* <DEDUP_REMOVED lines=16> */
.L_x_28893:
[----:B------:R-:W-:-:S04]  /*2ad0*/  I2FP.F32.U32 R0, R4 ;  /* 0x0000000400007245 */ /* 0x000fc80000201000 */
[----:B------:R-:W-:-:S05]  /*2ae0*/  F2FP.BF16.F32.PACK_AB R0, RZ, R0 ;  /* 0x00000000ff00723e */ /* 0x000fca00000010ff */
[----:B------:R0:W-:Y:S01]  /*2af0*/  STG.E.U16 desc[UR36][R2.64], R0 ;  /* 0x0000000002007986 */ /* 0x0001e2000c101524 */
[----:B------:R-:W-:Y:S05]  /*2b00*/  BRA `(.L_x_28883) ;  /* 0x0000000400787947 */ /* 0x000fea0003800000 */
.L_x_28890:
        /* <DEDUP_REMOVED lines=10> */
.L_x_28899:
        /* <DEDUP_REMOVED lines=12> */
.L_x_28902:
[----:B------:R-:W-:-:S04]  /*2c70*/  SHF.R.U32.HI R0, RZ, 0x14, R5 ;  /* 0x00000014ff007819 */ /* 0x000fc80000011605 */
[----:B------:R-:W-:-:S04]  /*2c80*/  LOP3.LUT R0, R0, 0x1, RZ, 0xc0, !PT ;  /* 0x0000000100007812 */ /* 0x000fc800078ec0ff */
[----:B------:R-:W-:-:S04]  /*2c90*/  IADD3 R0, PT, PT, R5, 0x487ffff, R0 ;  /* 0x0487ffff05007810 */ /* 0x000fc80007ffe000 */
[----:B------:R-:W-:-:S04]  /*2ca0*/  SHF.R.U32.HI R0, RZ, 0x14, R0 ;  /* 0x00000014ff007819 */ /* 0x000fc80000011600 */
[----:B------:R-:W-:-:S07]  /*2cb0*/  LOP3.LUT R4, R0, 0xff, RZ, 0xc0, !PT ;  /* 0x000000ff00047812 */ /* 0x000fce00078ec0ff */
.L_x_28903:
[----:B------:R-:W-:-:S07]  /*2cc0*/  PRMT R0, R4, 0x7610, R0 ;  /* 0x0000761004007816 */ /* 0x000fce0000000000 */
.L_x_28901:
[----:B------:R-:W-:Y:S05]  /*2cd0*/  BSYNC.RECONVERGENT B0 ;  /* 0x0000000000007941 */ /* 0x000fea0003800200 */
.L_x_28900:
[----:B------:R0:W-:Y:S01]  /*2ce0*/  STG.E.U8 desc[UR36][R2.64], R0 ;  /* 0x0000000002007986 */ /* 0x0001e2000c101124 */
[----:B------:R-:W-:Y:S05]  /*2cf0*/  BRA `(.L_x_28883) ;  /* 0x0000000000fc7947 */ /* 0x000fea0003800000 */
.L_x_28898:
        /* <DEDUP_REMOVED lines=12> */
.L_x_28906:
[----:B------:R-:W-:-:S04]  /*2dc0*/  SHF.R.U32.HI R0, RZ, 0x15, R5 ;  /* 0x00000015ff007819 */ /* 0x000fc80000011605 */
[----:B------:R-:W-:-:S04]  /*2dd0*/  LOP3.LUT R0, R0, 0x1, RZ, 0xc0, !PT ;  /* 0x0000000100007812 */ /* 0x000fc800078ec0ff */
[----:B------:R-:W-:-:S04]  /*2de0*/  IADD3 R0, PT, PT, R5, 0x88fffff, R0 ;  /* 0x088fffff05007810 */ /* 0x000fc80007ffe000 */
[----:B------:R-:W-:-:S04]  /*2df0*/  SHF.R.U32.HI R0, RZ, 0x15, R0 ;  /* 0x00000015ff007819 */ /* 0x000fc80000011600 */
[----:B------:R-:W-:-:S07]  /*2e00*/  LOP3.LUT R4, R0, 0xff, RZ, 0xc0, !PT ;  /* 0x000000ff00047812 */ /* 0x000fce00078ec0ff */
.L_x_28907:
[----:B------:R-:W-:-:S07]  /*2e10*/  PRMT R0, R4, 0x7610, R0 ;  /* 0x0000761004007816 */ /* 0x000fce0000000000 */
.L_x_28905:
[----:B------:R-:W-:Y:S05]  /*2e20*/  BSYNC.RECONVERGENT B0 ;  /* 0x0000000000007941 */ /* 0x000fea0003800200 */
.L_x_28904:
[----:B------:R0:W-:Y:S01]  /*2e30*/  STG.E.U8 desc[UR36][R2.64], R0 ;  /* 0x0000000002007986 */ /* 0x0001e2000c101124 */
[----:B------:R-:W-:Y:S05]  /*2e40*/  BRA `(.L_x_28883) ;  /* 0x0000000000a87947 */ /* 0x000fea0003800000 */
.L_x_28897:
[----:B------:R-:W-:-:S09]  /*2e50*/  UISETP.NE.AND UP0, UPT, UR4, 0x1c, UPT ;  /* 0x0000001c0400788c */ /* 0x000fd2000bf05270 */
[----:B------:R-:W-:Y:S05]  /*2e60*/  BRA.U !UP0, `(.L_x_28908) ;  /* 0x00000001089c7547 */ /* 0x000fea000b800000 */
[----:B------:R-:W-:-:S09]  /*2e70*/  UISETP.NE.AND UP0, UPT, UR4, 0x1d, UPT ;  /* 0x0000001d0400788c */ /* 0x000fd2000bf05270 */
[----:B------:R-:W-:Y:S05]  /*2e80*/  BRA.U !UP0, `(.L_x_28909) ;  /* 0x0000000108887547 */ /* 0x000fea000b800000 */
[----:B------:R-:W-:-:S09]  /*2e90*/  UISETP.NE.AND UP0, UPT, UR4, 0x2c, UPT ;  /* 0x0000002c0400788c */ /* 0x000fd2000bf05270 */
[----:B------:R-:W-:Y:S05]  /*2ea0*/  BRA.U !UP0, `(.L_x_28910) ;  /* 0x0000000108447547 */ /* 0x000fea000b800000 */
.L_x_28882:
        /* <DEDUP_REMOVED lines=16> */
.L_x_28911:
[----:B------:R-:W-:Y:S05]  /*2fb0*/  BRA `(.L_x_28883) ;  /* 0x00000000004c7947 */ /* 0x000fea0003800000 */
.L_x_28910:
        /* <DEDUP_REMOVED lines=15> */
.L_x_28909:
[----:B------:R-:W-:-:S05]  /*30b0*/  IMAD.MOV.U32 R5, RZ, RZ, RZ ;  /* 0x000000ffff057224 */ /* 0x000fca00078e00ff */
[----:B------:R0:W-:Y:S01]  /*30c0*/  STG.E.64 desc[UR36][R2.64], R4 ;  /* 0x0000000402007986 */ /* 0x0001e2000c101b24 */
[----:B------:R-:W-:Y:S05]  /*30d0*/  BRA `(.L_x_28883) ;  /* 0x0000000000047947 */ /* 0x000fea0003800000 */
.L_x_28908:
[----:B------:R0:W-:Y:S02]  /*30e0*/  STG.E desc[UR36][R2.64], R4 ;  /* 0x0000000402007986 */ /* 0x0001e4000c101924 */
.L_x_28883:
[----:B------:R-:W-:Y:S05]  /*30f0*/  BSYNC.RECONVERGENT B6 ;  /* 0x0000000000067941 */ /* 0x000fea0003800200 */
.L_x_28877:
[----:B------:R-:W-:-:S07]  /*3100*/  VIADD R17, R17, 0x80 ;  /* 0x0000008011117836 */ /* 0x000fce0000000000 */
.L_x_28841:
[----:B------:R-:W-:Y:S05]  /*3110*/  BSYNC.RECONVERGENT B7 ;  /* 0x0000000000077941 */ /* 0x000fea0003800200 */
.L_x_28840:
        /* <DEDUP_REMOVED lines=307> */
.L_x_28914:
        /* <DEDUP_REMOVED lines=18> */
.L_x_28918:
[----:B------:R-:W2:Y:S02]  /*4570*/  LDG.E.U8 R2, desc[UR36][R2.64] ;  /* 0x0000002402027981 */ /* 0x000ea4000c1e1100 */
[----:B--2---:R-:W-:-:S04]  /*4580*/  I2FP.F32.U32 R0, R2 ;  /* 0x0000000200007245 */ /* 0x004fc80000201000 */
[----:B------:R-:W-:Y:S01]  /*4590*/  F2FP.BF16.F32.PACK_AB R0, RZ, R0 ;  /* 0x00000000ff00723e */ /* 0x000fe200000010ff */
[----:B------:R-:W-:Y:S06]  /*45a0*/  BRA `(.L_x_28920) ;  /* 0x0000000c00847947 */ /* 0x000fec0003800000 */
.L_x_28917:
        /* <DEDUP_REMOVED lines=10> */
.L_x_28922:
[----:B------:R-:W2:Y:S02]  /*4650*/  LDG.E R2, desc[UR36][R2.64] ;  /* 0x0000002402027981 */ /* 0x000ea4000c1e1900 */
[----:B--2---:R-:W-:-:S04]  /*4660*/  I2FP.F32.S32 R0, R2 ;  /* 0x0000000200007245 */ /* 0x004fc80000201400 */
[----:B------:R-:W-:Y:S01]  /*4670*/  F2FP.BF16.F32.PACK_AB R0, RZ, R0 ;  /* 0x00000000ff00723e */ /* 0x000fe200000010ff */
[----:B------:R-:W-:Y:S06]  /*4680*/  BRA `(.L_x_28920) ;  /* 0x0000000c004c7947 */ /* 0x000fec0003800000 */
.L_x_28921:
[----:B------:R-:W2:Y:S02]  /*4690*/  LDG.E.U16 R2, desc[UR36][R2.64] ;  /* 0x0000002402027981 */ /* 0x000ea4000c1e1500 */
[----:B--2---:R-:W0:Y:S02]  /*46a0*/  I2F.S16 R0, R2 ;  /* 0x0000000200007306 */ /* 0x004e240000101400 */
[----:B0-----:R-:W-:Y:S01]  /*46b0*/  F2FP.BF16.F32.PACK_AB R0, RZ, R0 ;  /* 0x00000000ff00723e */ /* 0x001fe200000010ff */
[----:B------:R-:W-:Y:S06]  /*46c0*/  BRA `(.L_x_28920) ;  /* 0x0000000c003c7947 */ /* 0x000fec0003800000 */
.L_x_28916:
        /* <DEDUP_REMOVED lines=9> */
.L_x_28924:
[----:B------:R-:W2:Y:S02]  /*4760*/  LDG.E.U16 R0, desc[UR36][R2.64] ;  /* 0x0000002402007981 */ /* 0x000ea4000c1e1500 */
[----:B--2---:R-:W-:-:S05]  /*4770*/  HADD2.F32 R0, -RZ, R0.H0_H0 ;  /* 0x20000000ff007230 */ /* 0x004fca0000004100 */
[----:B------:R-:W-:Y:S01]  /*4780*/  F2FP.BF16.F32.PACK_AB R0, RZ, R0 ;  /* 0x00000000ff00723e */ /* 0x000fe200000010ff */
[----:B------:R-:W-:Y:S06]  /*4790*/  BRA `(.L_x_28920) ;  /* 0x0000000c00087947 */ /* 0x000fec0003800000 */
.L_x_28923:
        /* <DEDUP_REMOVED lines=9> */
.L_x_28926:
[----:B------:R-:W2:Y:S02]  /*4830*/  LDG.E.U16 R2, desc[UR36][R2.64] ;  /* 0x0000002402027981 */ /* 0x000ea4000c1e1500 */
[----:B--2---:R-:W-:-:S05]  /*4840*/  HADD2.F32 R0, -RZ, R2.H0_H0 ;  /* 0x20000002ff007230 */ /* 0x004fca0000004100 */
[----:B------:R-:W-:Y:S01]  /*4850*/  F2FP.BF16.F32.PACK_AB R0, RZ, R0 ;  /* 0x00000000ff00723e */ /* 0x000fe200000010ff */
[----:B------:R-:W-:Y:S06]  /*4860*/  BRA `(.L_x_28920) ;  /* 0x0000000800d47947 */ /* 0x000fec0003800000 */
.L_x_28925:
        /* <DEDUP_REMOVED lines=8> */
.L_x_28915:
        /* <DEDUP_REMOVED lines=13> */
.L_x_28929:
        /* <DEDUP_REMOVED lines=8> */
.L_x_28928:
        /* <DEDUP_REMOVED lines=27> */
.L_x_28931:
        /* <DEDUP_REMOVED lines=13> */
.L_x_28930:
[----:B------:R0:W5:Y:S01]  /*4cc0*/  LDG.E.U16 R0, desc[UR36][R2.64] ;  /* 0x0000002402007981 */ /* 0x000162000c1e1500 */
[----:B------:R-:W-:Y:S05]  /*4cd0*/  BRA `(.L_x_28920) ;  /* 0x0000000400b87947 */ /* 0x000fea0003800000 */
.L_x_28927:
        /* <DEDUP_REMOVED lines=12> */
.L_x_28934:
        /* <DEDUP_REMOVED lines=21> */
.L_x_28938:
[----:B------:R-:W-:Y:S05]  /*4ef0*/  BSYNC.RECONVERGENT B1 ;  /* 0x0000000000017941 */ /* 0x000fea0003800200 */
.L_x_28937:
[----:B------:R-:W-:Y:S01]  /*4f00*/  IMAD.SHL.U32 R0, R0, 0x100000, RZ ;  /* 0x0010000000007824 */ /* 0x000fe200078e00ff */
[----:B------:R-:W-:-:S04]  /*4f10*/  LEA R2, R2, 0x3b800000, 0x17 ;  /* 0x3b80000002027811 */ /* 0x000fc800078eb8ff */
[----:B------:R-:W-:-:S07]  /*4f20*/  LOP3.LUT R0, R2, R0, R7, 0xfe, !PT ;  /* 0x0000000002007212 */ /* 0x000fce00078efe07 */
.L_x_28936:
[----:B------:R-:W-:Y:S05]  /*4f30*/  BSYNC.RECONVERGENT B0 ;  /* 0x0000000000007941 */ /* 0x000fea0003800200 */
.L_x_28935:
[----:B------:R-:W-:Y:S01]  /*4f40*/  F2FP.BF16.F32.PACK_AB R0, RZ, R0 ;  /* 0x00000000ff00723e */ /* 0x000fe200000010ff */
[----:B------:R-:W-:Y:S06]  /*4f50*/  BRA `(.L_x_28920) ;  /* 0x0000000400187947 */ /* 0x000fec0003800000 */
.L_x_28933:
        /* <DEDUP_REMOVED lines=21> */
.L_x_28942:
[----:B------:R-:W-:Y:S05]  /*50b0*/  BSYNC.RECONVERGENT B1 ;  /* 0x0000000000017941 */ /* 0x000fea0003800200 */
.L_x_28941:
[----:B------:R-:W-:Y:S01]  /*50c0*/  IMAD.SHL.U32 R0, R0, 0x200000, RZ ;  /* 0x0020000000007824 */ /* 0x000fe200078e00ff */
[----:B------:R-:W-:-:S04]  /*50d0*/  LEA R2, R2, 0x37800000, 0x17 ;  /* 0x3780000002027811 */ /* 0x000fc800078eb8ff */
[----:B------:R-:W-:-:S07]  /*50e0*/  LOP3.LUT R0, R2, R0, R7, 0xfe, !PT ;  /* 0x0000000002007212 */ /* 0x000fce00078efe07 */
.L_x_28940:
[----:B------:R-:W-:Y:S05]  /*50f0*/  BSYNC.RECONVERGENT B0 ;  /* 0x0000000000007941 */ /* 0x000fea0003800200 */
.L_x_28939:
[----:B------:R-:W-:Y:S01]  /*5100*/  F2FP.BF16.F32.PACK_AB R0, RZ, R0 ;  /* 0x00000000ff00723e */ /* 0x000fe200000010ff */
[----:B------:R-:W-:Y:S06]  /*5110*/  BRA `(.L_x_28920) ;  /* 0x0000000000a87947 */ /* 0x000fec0003800000 */
.L_x_28932:
        /* <DEDUP_REMOVED lines=14> */
.L_x_28946:
[----:B------:R-:W-:Y:S05]  /*5200*/  BSYNC.RECONVERGENT B0 ;  /* 0x0000000000007941 */ /* 0x000fea0003800200 */
.L_x_28945:
[----:B------:R-:W-:Y:S01]  /*5210*/  F2FP.BF16.F32.PACK_AB R0, RZ, R0 ;  /* 0x00000000ff00723e */ /* 0x000fe200000010ff */
[----:B------:R-:W-:Y:S06]  /*5220*/  BRA `(.L_x_28920) ;  /* 0x0000000000647947 */ /* 0x000fec0003800000 */
.L_x_28919:
        /* <DEDUP_REMOVED lines=16> */
.L_x_28947:
[----:B------:R-:W-:Y:S01]  /*5330*/  PRMT R0, RZ, 0x7610, R0 ;  /* 0x00007610ff007816 */ /* 0x000fe20000000000 */
[----:B------:R-:W-:Y:S06]  /*5340*/  BRA `(.L_x_28920) ;  /* 0x00000000001c7947 */ /* 0x000fec0003800000 */
.L_x_28944:
[----:B------:R-:W2:Y:S02]  /*5350*/  LDG.E.64 R2, desc[UR36][R2.64] ;  /* 0x0000002402027981 */ /* 0x000ea4000c1e1b00 */
[----:B--2---:R-:W0:Y:S02]  /*5360*/  I2F.U64 R0, R2 ;  /* 0x0000000200007312 */ /* 0x004e240000301000 */
[----:B0-----:R-:W-:Y:S01]  /*5370*/  F2FP.BF16.F32.PACK_AB R0, RZ, R0 ;  /* 0x00000000ff00723e */ /* 0x001fe200000010ff */
[----:B------:R-:W-:Y:S06]  /*5380*/  BRA `(.L_x_28920) ;  /* 0x00000000000c7947 */ /* 0x000fec0003800000 */
.L_x_28943:
[----:B------:R-:W2:Y:S02]  /*5390*/  LDG.E R2, desc[UR36][R2.64] ;  /* 0x0000002402027981 */ /* 0x000ea4000c1e1900 */
[----:B--2---:R-:W-:-:S04]  /*53a0*/  I2FP.F32.U32 R0, R2 ;  /* 0x0000000200007245 */ /* 0x004fc80000201000 */
[----:B------:R-:W-:-:S07]  /*53b0*/  F2FP.BF16.F32.PACK_AB R0, RZ, R0 ;  /* 0x00000000ff00723e */ /* 0x000fce00000010ff */
.L_x_28920:
[----:B------:R-:W-:Y:S01]  /*53c0*/  USHF.L.U32 UR4, UR43, 0x10, URZ ;  /* 0x000000102b047899 */ /* 0x000fe200080006ff */
[----:B------:R-:W-:Y:S01]  /*53d0*/  BSSY.RECONVERGENT B6, `(.L_x_28948) ;  /* 0x00000d6000067945 */ /* 0x000fe20003800200 */
[----:B------:R-:W0:Y:S04]  /*53e0*/  LDCU.64 UR6, c[0x0][0x580] ;  /* 0x0000b000ff0677ac */ /* 0x000e280008000a00 */
[----:B------:R-:W-:Y:S01]  /*53f0*/  FSETP.NEU.FTZ.AND P0, PT, RZ, UR4, PT ;  /* 0x00000004ff007c0b */ /* 0x000fe2000bf1d000 */
[----:B------:R-:W-:-:S04]  /*5400*/  UPRMT UR4, UR39, 0x9910, URZ ;  /* 0x0000991027047896 */ /* 0x000fc800080000ff */
[----:B------:R-:W-:-:S08]  /*5410*/  UISETP.GT.AND UP0, UPT, UR4, 0x9, UPT ;  /* 0x000000090400788c */ /* 0x000fd0000bf04270 */
[----:B-----5:R-:W-:Y:S02]  /*5420*/  @P0 SHF.L.U32 R0, R0, 0x10, RZ ;  /* 0x0000001000000819 */ /* 0x020fe400000006ff */
[----:B0-----:R-:W-:Y:S02]  /*5430*/  IADD3 R2, P1, PT, R16, UR6, RZ ;  /* 0x0000000610027c10 */ /* 0x001fe4000ff3e0ff */
[----:B------:R-:W-:-:S03]  /*5440*/  FSETP.NEU.AND P0, PT, R0, RZ, P0 ;  /* 0x000000ff0000720b */ /* 0x000fc6000070d000 */
        /* <DEDUP_REMOVED lines=13> */
.L_x_28952:
[----:B------:R0:W-:Y:S01]  /*5520*/  STG.E.U8 desc[UR36][R2.64], R4 ;  /* 0x0000000402007986 */ /* 0x0001e2000c101124 */
[----:B------:R-:W-:Y:S05]  /*5530*/  BRA `(.L_x_28954) ;  /* 0x0000000800fc7947 */ /* 0x000fea0003800000 */
.L_x_28951:
        /* <DEDUP_REMOVED lines=9> */
.L_x_28956:
[----:B------:R0:W-:Y:S01]  /*55d0*/  STG.E desc[UR36][R2.64], R4 ;  /* 0x0000000402007986 */ /* 0x0001e2000c101924 */
[----:B------:R-:W-:Y:S05]  /*55e0*/  BRA `(.L_x_28954) ;  /* 0x0000000800d07947 */ /* 0x000fea0003800000 */
.L_x_28955:
[----:B------:R0:W-:Y:S01]  /*55f0*/  STG.E.U16 desc[UR36][R2.64], R4 ;  /* 0x0000000402007986 */ /* 0x0001e2000c101524 */
[----:B------:R-:W-:Y:S05]  /*5600*/  BRA `(.L_x_28954) ;  /* 0x0000000800c87947 */ /* 0x000fea0003800000 */
.L_x_28950:
        /* <DEDUP_REMOVED lines=9> */
.L_x_28958:
[----:B------:R-:W-:-:S04]  /*56a0*/  I2FP.F32.U32 R0, R4 ;  /* 0x0000000400007245 */ /* 0x000fc80000201000 */
[----:B------:R-:W-:-:S05]  /*56b0*/  F2FP.F16.F32.PACK_AB R0, RZ, R0 ;  /* 0x00000000ff00723e */ /* 0x000fca00000000ff */
[----:B------:R0:W-:Y:S01]  /*56c0*/  STG.E.U16 desc[UR36][R2.64], R0 ;  /* 0x0000000002007986 */ /* 0x0001e2000c101524 */
[----:B------:R-:W-:Y:S05]  /*56d0*/  BRA `(.L_x_28954) ;  /* 0x0000000800947947 */ /* 0x000fea0003800000 */
.L_x_28957:
        /* <DEDUP_REMOVED lines=10> */
.L_x_28960:
[----:B------:R-:W-:-:S04]  /*5780*/  I2FP.F32.U32 R4, R4 ;  /* 0x0000000400047245 */ /* 0x000fc80000201000 */
[----:B------:R-:W-:-:S04]  /*5790*/  F2FP.F16.F32.PACK_AB R5, RZ, R4 ;  /* 0x00000004ff05723e */ /* 0x000fc800000000ff */
[----:B------:R-:W-:-:S05]  /*57a0*/  PRMT R5, R5, 0x5410, RZ ;  /* 0x0000541005057816 */ /* 0x000fca00000000ff */
[----:B------:R0:W-:Y:S01]  /*57b0*/  STG.E desc[UR36][R2.64], R5 ;  /* 0x0000000502007986 */ /* 0x0001e2000c101924 */
[----:B------:R-:W-:Y:S05]  /*57c0*/  BRA `(.L_x_28954) ;  /* 0x0000000800587947 */ /* 0x000fea0003800000 */
.L_x_28959:
[----:B------:R-:W0:Y:S02]  /*57d0*/  I2F.F64.U32 R4, R4 ;  /* 0x0000000400047312 */ /* 0x000e240000201800 */
[----:B0-----:R0:W-:Y:S01]  /*57e0*/  STG.E.64 desc[UR36][R2.64], R4 ;  /* 0x0000000402007986 */ /* 0x0011e2000c101b24 */
[----:B------:R-:W-:Y:S05]  /*57f0*/  BRA `(.L_x_28954) ;  /* 0x00000008004c7947 */ /* 0x000fea0003800000 */
.L_x_28949:
        /* <DEDUP_REMOVED lines=12> */
.L_x_28964:
        /* <DEDUP_REMOVED lines=17> */
.L_x_28966:
[----:B------:R-:W-:Y:S05]  /*59d0*/  BSYNC.RECONVERGENT B0 ;  /* 0x0000000000007941 */ /* 0x000fea0003800200 */
.L_x_28965:
[----:B------:R0:W-:Y:S01]  /*59e0*/  STG.E.U8 desc[UR36][R2.64], R0 ;  /* 0x0000000002007986 */ /* 0x0001e2000c101124 */
[----:B------:R-:W-:Y:S05]  /*59f0*/  BRA `(.L_x_28954) ;  /* 0x0000000400cc7947 */ /* 0x000fea0003800000 */
.L_x_28963:
        /* <DEDUP_REMOVED lines=17> */
.L_x_28968:
[----:B------:R-:W-:Y:S05]  /*5b10*/  BSYNC.RECONVERGENT B0 ;  /* 0x0000000000007941 */ /* 0x000fea0003800200 */
.L_x_28967:
[----:B------:R0:W-:Y:S01]  /*5b20*/  STG.E.U8 desc[UR36][R2.64], R0 ;  /* 0x0000000002007986 */ /* 0x0001e2000c101124 */
[----:B------:R-:W-:Y:S05]  /*5b30*/  BRA `(.L_x_28954) ;  /* 0x00000004007c7947 */ /* 0x000fea0003800000 */
.L_x_28962:
        /* <DEDUP_REMOVED lines=21> */
.L_x_28970:
[----:B------:R-:W-:-:S05]  /*5c90*/  MOV R5, RZ ;  /* 0x000000ff00057202 */ /* 0x000fca0000000f00 */
[----:B------:R0:W-:Y:S01]  /*5ca0*/  STG.E.64 desc[UR36][R2.64], R4 ;  /* 0x0000000402007986 */ /* 0x0001e2000c101b24 */
[----:B------:R-:W-:Y:S05]  /*5cb0*/  BRA `(.L_x_28954) ;  /* 0x00000004001c7947 */ /* 0x000fea0003800000 */
.L_x_28969:
[----:B------:R0:W-:Y:S01]  /*5cc0*/  STG.E desc[UR36][R2.64], R4 ;  /* 0x0000000402007986 */ /* 0x0001e2000c101924 */
[----:B------:R-:W-:Y:S05]  /*5cd0*/  BRA `(.L_x_28954) ;  /* 0x0000000400147947 */ /* 0x000fea0003800000 */
.L_x_28961:
        /* <DEDUP_REMOVED lines=8> */
.L_x_28972:
[----:B------:R-:W0:Y:S01]  /*5d60*/  I2F.F64.U32 R4, R4 ;  /* 0x0000000400047312 */ /* 0x000e220000201800 */
[----:B------:R-:W-:-:S05]  /*5d70*/  CS2R R6, SRZ ;  /* 0x0000000000067805 */ /* 0x000fca000001ff00 */
[----:B0-----:R4:W-:Y:S01]  /*5d80*/  STG.E.128 desc[UR36][R2.64], R4 ;  /* 0x0000000402007986 */ /* 0x0019e2000c101d24 */
[----:B------:R-:W-:Y:S05]  /*5d90*/  BRA `(.L_x_28954) ;  /* 0x0000000000e47947 */ /* 0x000fea0003800000 */
.L_x_28971:
[----:B------:R-:W-:-:S09]  /*5da0*/  UISETP.NE.AND UP0, UPT, UR4, 0xf, UPT ;  /* 0x0000000f0400788c */ /* 0x000fd2000bf05270 */
[----:B------:R-:W-:Y:S05]  /*5db0*/  BRA.U !UP0, `(.L_x_28973) ;  /* 0x0000000108d07547 */ /* 0x000fea000b800000 */
[----:B------:R-:W-:-:S09]  /*5dc0*/  UISETP.NE.AND UP0, UPT, UR4, 0x17, UPT ;  /* 0x000000170400788c */ /* 0x000fd2000bf05270 */
[----:B------:R-:W-:Y:S05]  /*5dd0*/  BRA.U !UP0, `(.L_x_28974) ;  /* 0x0000000108847547 */ /* 0x000fea000b800000 */
[----:B------:R-:W-:-:S09]  /*5de0*/  UISETP.NE.AND UP0, UPT, UR4, 0x18, UPT ;  /* 0x000000180400788c */ /* 0x000fd2000bf05270 */
[----:B------:R-:W-:Y:S05]  /*5df0*/  BRA.U !UP0, `(.L_x_28975) ;  /* 0x0000000108447547 */ /* 0x000fea000b800000 */
.L_x_28953:
        /* <DEDUP_REMOVED lines=16> */
.L_x_28976:
[----:B------:R-:W-:Y:S05]  /*5f00*/  BRA `(.L_x_28954) ;  /* 0x0000000000887947 */ /* 0x000fea0003800000 */
.L_x_28975:
        /* <DEDUP_REMOVED lines=11> */
.L_x_28978:
[----:B------:R-:W-:Y:S05]  /*5fc0*/  BSYNC.RECONVERGENT B0 ;  /* 0x0000000000007941 */ /* 0x000fea0003800200 */
.L_x_28977:
[----:B------:R3:W-:Y:S01]  /*5fd0*/  STG.E.U8 desc[UR36][R2.64], R5 ;  /* 0x0000000502007986 */ /* 0x0007e2000c101124 */
[----:B------:R-:W-:Y:S05]  /*5fe0*/  BRA `(.L_x_28954) ;  /* 0x0000000000507947 */ /* 0x000fea0003800000 */
.L_x_28974:
        /* <DEDUP_REMOVED lines=12> */
.L_x_28979:
[----:B------:R-:W-:Y:S01]  /*60b0*/  IMAD.MOV.U32 R5, RZ, RZ, 0x7f ;  /* 0x0000007fff057424 */ /* 0x000fe200078e00ff */
[----:B------:R-:W-:-:S04]  /*60c0*/  ISETP.GT.U32.AND P0, PT, R7, 0x7f800000, PT ;  /* 0x7f8000000700780c */ /* 0x000fc80003f04070 */
[----:B------:R-:W-:-:S05]  /*60d0*/  SEL R5, R5, 0x7c, P0 ;  /* 0x0000007c05057807 */ /* 0x000fca0000000000 */
[----:B------:R2:W-:Y:S01]  /*60e0*/  STG.E.U8 desc[UR36][R2.64], R5 ;  /* 0x0000000502007986 */ /* 0x0005e2000c101124 */
[----:B------:R-:W-:Y:S05]  /*60f0*/  BRA `(.L_x_28954) ;  /* 0x00000000000c7947 */ /* 0x000fea0003800000 */
.L_x_28973:
[----:B------:R-:W-:-:S04]  /*6100*/  I2FP.F32.U32 R0, R4 ;  /* 0x0000000400007245 */ /* 0x000fc80000201000 */
[----:B------:R-:W-:-:S05]  /*6110*/  F2FP.BF16.F32.PACK_AB R0, RZ, R0 ;  /* 0x00000000ff00723e */ /* 0x000fca00000010ff */
[----:B------:R0:W-:Y:S02]  /*6120*/  STG.E.U16 desc[UR36][R2.64], R0 ;  /* 0x0000000002007986 */ /* 0x0001e4000c101524 */
.L_x_28954:
[----:B------:R-:W-:Y:S05]  /*6130*/  BSYNC.RECONVERGENT B6 ;  /* 0x0000000000067941 */ /* 0x000fea0003800200 */
.L_x_28948:
[----:B------:R-:W-:-:S07]  /*6140*/  IADD3 R17, PT, PT, R17, 0x80, RZ ;  /* 0x0000008011117810 */ /* 0x000fce0007ffe0ff */
.L_x_28913:
[----:B------:R-:W-:Y:S05]  /*6150*/  BSYNC.RECONVERGENT B7 ;  /* 0x0000000000077941 */ /* 0x000fea0003800200 */
.L_x_28912:
        /* <DEDUP_REMOVED lines=307> */
.L_x_28982:
        /* <DEDUP_REMOVED lines=18> */
.L_x_28986:
[----:B------:R-:W2:Y:S02]  /*75b0*/  LDG.E.U8 R2, desc[UR36][R2.64] ;  /* 0x0000002402027981 */ /* 0x000ea4000c1e1100 */
[----:B--2---:R-:W-:-:S04]  /*75c0*/  I2FP.F32.U32 R0, R2 ;  /* 0x0000000200007245 */ /* 0x004fc80000201000 */
[----:B------:R-:W-:Y:S01]  /*75d0*/  F2FP.BF16.F32.PACK_AB R0, RZ, R0 ;  /* 0x00000000ff00723e */ /* 0x000fe200000010ff */
[----:B------:R-:W-:Y:S06]  /*75e0*/  BRA `(.L_x_28988) ;  /* 0x0000000c00847947 */ /* 0x000fec0003800000 */
.L_x_28985:
        /* <DEDUP_REMOVED lines=10> */
.L_x_28990:
[----:B------:R-:W2:Y:S02]  /*7690*/  LDG.E R2, desc[UR36][R2.64] ;  /* 0x0000002402027981 */ /* 0x000ea4000c1e1900 */
[----:B--2---:R-:W-:-:S04]  /*76a0*/  I2FP.F32.S32 R0, R2 ;  /* 0x0000000200007245 */ /* 0x004fc80000201400 */
[----:B------:R-:W-:Y:S01]  /*76b0*/  F2FP.BF16.F32.PACK_AB R0, RZ, R0 ;  /* 0x00000000ff00723e */ /* 0x000fe200000010ff */
[----:B------:R-:W-:Y:S06]  /*76c0*/  BRA `(.L_x_28988) ;  /* 0x0000000c004c7947 */ /* 0x000fec0003800000 */
.L_x_28989:
[----:B------:R-:W2:Y:S02]  /*76d0*/  LDG.E.U16 R2, desc[UR36][R2.64] ;  /* 0x0000002402027981 */ /* 0x000ea4000c1e1500 */
[----:B--2---:R-:W0:Y:S02]  /*76e0*/  I2F.S16 R0, R2 ;  /* 0x0000000200007306 */ /* 0x004e240000101400 */
[----:B0-----:R-:W-:Y:S01]  /*76f0*/  F2FP.BF16.F32.PACK_AB R0, RZ, R0 ;  /* 0x00000000ff00723e */ /* 0x001fe200000010ff */
[----:B------:R-:W-:Y:S06]  /*7700*/  BRA `(.L_x_28988) ;  /* 0x0000000c003c7947 */ /* 0x000fec0003800000 */
.L_x_28984:
        /* <DEDUP_REMOVED lines=9> */
.L_x_28992:
[----:B------:R-:W2:Y:S02]  /*77a0*/  LDG.E.U16 R0, desc[UR36][R2.64] ;  /* 0x0000002402007981 */ /* 0x000ea4000c1e1500 */
[----:B--2---:R-:W-:-:S05]  /*77b0*/  HADD2.F32 R0, -RZ, R0.H0_H0 ;  /* 0x20000000ff007230 */ /* 0x004fca0000004100 */
[----:B------:R-:W-:Y:S01]  /*77c0*/  F2FP.BF16.F32.PACK_AB R0, RZ, R0 ;  /* 0x00000000ff00723e */ /* 0x000fe200000010ff */
[----:B------:R-:W-:Y:S06]  /*77d0*/  BRA `(.L_x_28988) ;  /* 0x0000000c00087947 */ /* 0x000fec0003800000 */
.L_x_28991:
        /* <DEDUP_REMOVED lines=9> */
.L_x_28994:
[----:B------:R-:W2:Y:S02]  /*7870*/  LDG.E.U16 R2, desc[UR36][R2.64] ;  /* 0x0000002402027981 */ /* 0x000ea4000c1e1500 */
[----:B--2---:R-:W-:-:S05]  /*7880*/  HADD2.F32 R0, -RZ, R2.H0_H0 ;  /* 0x20000002ff007230 */ /* 0x004fca0000004100 */
[----:B------:R-:W-:Y:S01]  /*7890*/  F2FP.BF16.F32.PACK_AB R0, RZ, R0 ;  /* 0x00000000ff00723e */ /* 0x000fe200000010ff */
[----:B------:R-:W-:Y:S06]  /*78a0*/  BRA `(.L_x_28988) ;  /* 0x0000000800d47947 */ /* 0x000fec0003800000 */
.L_x_28993:
        /* <DEDUP_REMOVED lines=8> */
.L_x_28983:
        /* <DEDUP_REMOVED lines=13> */
.L_x_28997:
        /* <DEDUP_REMOVED lines=8> */
.L_x_28996:
        /* <DEDUP_REMOVED lines=27> */
.L_x_28999:
        /* <DEDUP_REMOVED lines=13> */
.L_x_28998:
[----:B------:R0:W5:Y:S01]  /*7d00*/  LDG.E.U16 R0, desc[UR36][R2.64] ;  /* 0x0000002402007981 */ /* 0x000162000c1e1500 */
[----:B------:R-:W-:Y:S05]  /*7d10*/  BRA `(.L_x_28988) ;  /* 0x0000000400b87947 */ /* 0x000fea0003800000 */
.L_x_28995:
        /* <DEDUP_REMOVED lines=12> */
.L_x_29002:
        /* <DEDUP_REMOVED lines=21> */
.L_x_29006:
[----:B------:R-:W-:Y:S05]  /*7f30*/  BSYNC.RECONVERGENT B1 ;  /* 0x0000000000017941 */ /* 0x000fea0003800200 */
.L_x_29005:
[----:B------:R-:W-:Y:S01]  /*7f40*/  IMAD.SHL.U32 R0, R0, 0x100000, RZ ;  /* 0x0010000000007824 */ /* 0x000fe200078e00ff */
[----:B------:R-:W-:-:S04]  /*7f50*/  LEA R2, R2, 0x3b800000, 0x17 ;  /* 0x3b80000002027811 */ /* 0x000fc800078eb8ff */
[----:B------:R-:W-:-:S07]  /*7f60*/  LOP3.LUT R0, R2, R0, R7, 0xfe, !PT ;  /* 0x0000000002007212 */ /* 0x000fce00078efe07 */
.L_x_29004:
[----:B------:R-:W-:Y:S05]  /*7f70*/  BSYNC.RECONVERGENT B0 ;  /* 0x0000000000007941 */ /* 0x000fea0003800200 */
.L_x_29003:
[----:B------:R-:W-:Y:S01]  /*7f80*/  F2FP.BF16.F32.PACK_AB R0, RZ, R0 ;  /* 0x00000000ff00723e */ /* 0x000fe200000010ff */
[----:B------:R-:W-:Y:S06]  /*7f90*/  BRA `(.L_x_28988) ;  /* 0x0000000400187947 */ /* 0x000fec0003800000 */
.L_x_29001:
        /* <DEDUP_REMOVED lines=21> */
.L_x_29010:
[----:B------:R-:W-:Y:S05]  /*80f0*/  BSYNC.RECONVERGENT B1 ;  /* 0x0000000000017941 */ /* 0x000fea0003800200 */
.L_x_29009:
[----:B------:R-:W-:Y:S02]  /*8100*/  SHF.L.U32 R0, R0, 0x15, RZ ;  /* 0x0000001500007819 */ /* 0x000fe400000006ff */
[----:B------:R-:W-:-:S04]  /*8110*/  LEA R2, R2, 0x37800000, 0x17 ;  /* 0x3780000002027811 */ /* 0x000fc800078eb8ff */
[----:B------:R-:W-:-:S07]  /*8120*/  LOP3.LUT R0, R2, R0, R7, 0xfe, !PT ;  /* 0x0000000002007212 */ /* 0x000fce00078efe07 */
.L_x_29008:
[----:B------:R-:W-:Y:S05]  /*8130*/  BSYNC.RECONVERGENT B0 ;  /* 0x0000000000007941 */ /* 0x000fea0003800200 */
.L_x_29007:
[----:B------:R-:W-:Y:S01]  /*8140*/  F2FP.BF16.F32.PACK_AB R0, RZ, R0 ;  /* 0x00000000ff00723e */ /* 0x000fe200000010ff */
[----:B------:R-:W-:Y:S06]  /*8150*/  BRA `(.L_x_28988) ;  /* 0x0000000000a87947 */ /* 0x000fec0003800000 */
.L_x_29000:
        /* <DEDUP_REMOVED lines=14> */
.L_x_29014:
[----:B------:R-:W-:Y:S05]  /*8240*/  BSYNC.RECONVERGENT B0 ;  /* 0x0000000000007941 */ /* 0x000fea0003800200 */
.L_x_29013:
[----:B------:R-:W-:Y:S01]  /*8250*/  F2FP.BF16.F32.PACK_AB R0, RZ, R0 ;  /* 0x00000000ff00723e */ /* 0x000fe200000010ff */
[----:B------:R-:W-:Y:S06]  /*8260*/  BRA `(.L_x_28988) ;  /* 0x0000000000647947 */ /* 0x000fec0003800000 */
.L_x_28987:
        /* <DEDUP_REMOVED lines=16> */
.L_x_29015:
[----:B------:R-:W-:Y:S01]  /*8370*/  PRMT R0, RZ, 0x7610, R0 ;  /* 0x00007610ff007816 */ /* 0x000fe20000000000 */
[----:B------:R-:W-:Y:S06]  /*8380*/  BRA `(.L_x_28988) ;  /* 0x00000000001c7947 */ /* 0x000fec0003800000 */
.L_x_29012:
[----:B------:R-:W2:Y:S02]  /*8390*/  LDG.E.64 R2, desc[UR36][R2.64] ;  /* 0x0000002402027981 */ /* 0x000ea4000c1e1b00 */
[----:B--2---:R-:W0:Y:S02]  /*83a0*/  I2F.U64 R0, R2 ;  /* 0x0000000200007312 */ /* 0x004e240000301000 */
[----:B0-----:R-:W-:Y:S01]  /*83b0*/  F2FP.BF16.F32.PACK_AB R0, RZ, R0 ;  /* 0x00000000ff00723e */ /* 0x001fe200000010ff */
[----:B------:R-:W-:Y:S06]  /*83c0*/  BRA `(.L_x_28988) ;  /* 0x00000000000c7947 */ /* 0x000fec0003800000 */
.L_x_29011:
[----:B------:R-:W2:Y:S02]  /*83d0*/  LDG.E R2, desc[UR36][R2.64] ;  /* 0x0000002402027981 */ /* 0x000ea4000c1e1900 */
[----:B--2---:R-:W-:-:S04]  /*83e0*/  I2FP.F32.U32 R0, R2 ;  /* 0x0000000200007245 */ /* 0x004fc80000201000 */
[----:B------:R-:W-:-:S07]  /*83f0*/  F2FP.BF16.F32.PACK_AB R0, RZ, R0 ;  /* 0x00000000ff00723e */ /* 0x000fce00000010ff */
.L_x_28988:
        /* <DEDUP_REMOVED lines=22> */
.L_x_29020:
[----:B------:R0:W-:Y:S01]  /*8560*/  STG.E.U8 desc[UR36][R2.64], R4 ;  /* 0x0000000402007986 */ /* 0x0001e2000c101124 */
[----:B------:R-:W-:Y:S05]  /*8570*/  BRA `(.L_x_29022) ;  /* 0x0000000800fc7947 */ /* 0x000fea0003800000 */
.L_x_29019:
        /* <DEDUP_REMOVED lines=9> */
.L_x_29024:
[----:B------:R0:W-:Y:S01]  /*8610*/  STG.E desc[UR36][R2.64], R4 ;  /* 0x0000000402007986 */ /* 0x0001e2000c101924 */
[----:B------:R-:W-:Y:S05]  /*8620*/  BRA `(.L_x_29022) ;  /* 0x0000000800d07947 */ /* 0x000fea0003800000 */
.L_x_29023:
[----:B------:R0:W-:Y:S01]  /*8630*/  STG.E.U16 desc[UR36][R2.64], R4 ;  /* 0x0000000402007986 */ /* 0x0001e2000c101524 */
[----:B------:R-:W-:Y:S05]  /*8640*/  BRA `(.L_x_29022) ;  /* 0x0000000800c87947 */ /* 0x000fea0003800000 */
.L_x_29018:
        /* <DEDUP_REMOVED lines=9> */
.L_x_29026:
[----:B------:R-:W-:-:S04]  /*86e0*/  I2FP.F32.U32 R0, R4 ;  /* 0x0000000400007245 */ /* 0x000fc80000201000 */
[----:B------:R-:W-:-:S05]  /*86f0*/  F2FP.F16.F32.PACK_AB R0, RZ, R0 ;  /* 0x00000000ff00723e */ /* 0x000fca00000000ff */
[----:B------:R0:W-:Y:S01]  /*8700*/  STG.E.U16 desc[UR36][R2.64], R0 ;  /* 0x0000000002007986 */ /* 0x0001e2000c101524 */
[----:B------:R-:W-:Y:S05]  /*8710*/  BRA `(.L_x_29022) ;  /* 0x0000000800947947 */ /* 0x000fea0003800000 */
.L_x_29025:
        /* <DEDUP_REMOVED lines=10> */
.L_x_29028:
[----:B------:R-:W-:-:S04]  /*87c0*/  I2FP.F32.U32 R4, R4 ;  /* 0x0000000400047245 */ /* 0x000fc80000201000 */
[----:B------:R-:W-:-:S04]  /*87d0*/  F2FP.F16.F32.PACK_AB R5, RZ, R4 ;  /* 0x00000004ff05723e */ /* 0x000fc800000000ff */
[----:B------:R-:W-:-:S05]  /*87e0*/  PRMT R5, R5, 0x5410, RZ ;  /* 0x0000541005057816 */ /* 0x000fca00000000ff */
[----:B------:R0:W-:Y:S01]  /*87f0*/  STG.E desc[UR36][R2.64], R5 ;  /* 0x0000000502007986 */ /* 0x0001e2000c101924 */
[----:B------:R-:W-:Y:S05]  /*8800*/  BRA `(.L_x_29022) ;  /* 0x0000000800587947 */ /* 0x000fea0003800000 */
.L_x_29027:
[----:B------:R-:W0:Y:S02]  /*8810*/  I2F.F64.U32 R4, R4 ;  /* 0x0000000400047312 */ /* 0x000e240000201800 */
[----:B0-----:R0:W-:Y:S01]  /*8820*/  STG.E.64 desc[UR36][R2.64], R4 ;  /* 0x0000000402007986 */ /* 0x0011e2000c101b24 */
[----:B------:R-:W-:Y:S05]  /*8830*/  BRA `(.L_x_29022) ;  /* 0x00000008004c7947 */ /* 0x000fea0003800000 */
.L_x_29017:
        /* <DEDUP_REMOVED lines=12> */
.L_x_29032:
        /* <DEDUP_REMOVED lines=17> */
.L_x_29034:
[----:B------:R-:W-:Y:S05]  /*8a10*/  BSYNC.RECONVERGENT B0 ;  /* 0x0000000000007941 */ /* 0x000fea0003800200 */
.L_x_29033:
[----:B------:R0:W-:Y:S01]  /*8a20*/  STG.E.U8 desc[UR36][R2.64], R0 ;  /* 0x0000000002007986 */ /* 0x0001e2000c101124 */
[----:B------:R-:W-:Y:S05]  /*8a30*/  BRA `(.L_x_29022) ;  /* 0x0000000400cc7947 */ /* 0x000fea0003800000 */
.L_x_29031:
        /* <DEDUP_REMOVED lines=17> */
.L_x_29036:
[----:B------:R-:W-:Y:S05]  /*8b50*/  BSYNC.RECONVERGENT B0 ;  /* 0x0000000000007941 */ /* 0x000fea0003800200 */
.L_x_29035:
[----:B------:R0:W-:Y:S01]  /*8b60*/  STG.E.U8 desc[UR36][R2.64], R0 ;  /* 0x0000000002007986 */ /* 0x0001e2000c101124 */
[----:B------:R-:W-:Y:S05]  /*8b70*/  BRA `(.L_x_29022) ;  /* 0x00000004007c7947 */ /* 0x000fea0003800000 */
.L_x_29030:
        /* <DEDUP_REMOVED lines=21> */
.L_x_29038:
[----:B------:R-:W-:-:S05]  /*8cd0*/  IMAD.MOV.U32 R5, RZ, RZ, RZ ;  /* 0x000000ffff057224 */ /* 0x000fca00078e00ff */
[----:B------:R0:W-:Y:S01]  /*8ce0*/  STG.E.64 desc[UR36][R2.64], R4 ;  /* 0x0000000402007986 */ /* 0x0001e2000c101b24 */
[----:B------:R-:W-:Y:S05]  /*8cf0*/  BRA `(.L_x_29022) ;  /* 0x00000004001c7947 */ /* 0x000fea0003800000 */
.L_x_29037:
[----:B------:R0:W-:Y:S01]  /*8d00*/  STG.E desc[UR36][R2.64], R4 ;  /* 0x0000000402007986 */ /* 0x0001e2000c101924 */
[----:B------:R-:W-:Y:S05]  /*8d10*/  BRA `(.L_x_29022) ;  /* 0x0000000400147947 */ /* 0x000fea0003800000 */
.L_x_29029:
        /* <DEDUP_REMOVED lines=8> */
.L_x_29040:
[----:B------:R-:W0:Y:S01]  /*8da0*/  I2F.F64.U32 R4, R4 ;  /* 0x0000000400047312 */ /* 0x000e220000201800 */
[----:B------:R-:W-:-:S05]  /*8db0*/  CS2R R6, SRZ ;  /* 0x0000000000067805 */ /* 0x000fca000001ff00 */
[----:B0-----:R4:W-:Y:S01]  /*8dc0*/  STG.E.128 desc[UR36][R2.64], R4 ;  /* 0x0000000402007986 */ /* 0x0019e2000c101d24 */
[----:B------:R-:W-:Y:S05]  /*8dd0*/  BRA `(.L_x_29022) ;  /* 0x0000000000e47947 */ /* 0x000fea0003800000 */
.L_x_29039:
[----:B------:R-:W-:-:S09]  /*8de0*/  UISETP.NE.AND UP0, UPT, UR4, 0xf, UPT ;  /* 0x0000000f0400788c */ /* 0x000fd2000bf05270 */
[----:B------:R-:W-:Y:S05]  /*8df0*/  BRA.U !UP0, `(.L_x_29041) ;  /* 0x0000000108d07547 */ /* 0x000fea000b800000 */
[----:B------:R-:W-:-:S09]  /*8e00*/  UISETP.NE.AND UP0, UPT, UR4, 0x17, UPT ;  /* 0x000000170400788c */ /* 0x000fd2000bf05270 */
[----:B------:R-:W-:Y:S05]  /*8e10*/  BRA.U !UP0, `(.L_x_29042) ;  /* 0x0000000108847547 */ /* 0x000fea000b800000 */
[----:B------:R-:W-:-:S09]  /*8e20*/  UISETP.NE.AND UP0, UPT, UR4, 0x18, UPT ;  /* 0x000000180400788c */ /* 0x000fd2000bf05270 */
[----:B------:R-:W-:Y:S05]  /*8e30*/  BRA.U !UP0, `(.L_x_29043) ;  /* 0x0000000108447547 */ /* 0x000fea000b800000 */
.L_x_29021:
        /* <DEDUP_REMOVED lines=16> */
.L_x_29044:
[----:B------:R-:W-:Y:S05]  /*8f40*/  BRA `(.L_x_29022) ;  /* 0x0000000000887947 */ /* 0x000fea0003800000 */
.L_x_29043:
        /* <DEDUP_REMOVED lines=11> */
.L_x_29046:
[----:B------:R-:W-:Y:S05]  /*9000*/  BSYNC.RECONVERGENT B0 ;  /* 0x0000000000007941 */ /* 0x000fea0003800200 */
.L_x_29045:
[----:B------:R3:W-:Y:S01]  /*9010*/  STG.E.U8 desc[UR36][R2.64], R5 ;  /* 0x0000000502007986 */ /* 0x0007e2000c101124 */
[----:B------:R-:W-:Y:S05]  /*9020*/  BRA `(.L_x_29022) ;  /* 0x0000000000507947 */ /* 0x000fea0003800000 */
.L_x_29042:
        /* <DEDUP_REMOVED lines=12> */
.L_x_29047:
[----:B------:R-:W-:Y:S02]  /*90f0*/  ISETP.GT.U32.AND P0, PT, R7, 0x7f800000, PT ;  /* 0x7f8000000700780c */ /* 0x000fe40003f04070 */
[----:B------:R-:W-:-:S04]  /*9100*/  MOV R5, 0x7f ;  /* 0x0000007f00057802 */ /* 0x000fc80000000f00 */
[----:B------:R-:W-:-:S05]  /*9110*/  SEL R5, R5, 0x7c, P0 ;  /* 0x0000007c05057807 */ /* 0x000fca0000000000 */
[----:B------:R2:W-:Y:S01]  /*9120*/  STG.E.U8 desc[UR36][R2.64], R5 ;  /* 0x0000000502007986 */ /* 0x0005e2000c101124 */
[----:B------:R-:W-:Y:S05]  /*9130*/  BRA `(.L_x_29022) ;  /* 0x00000000000c7947 */ /* 0x000fea0003800000 */
.L_x_29041:
[----:B------:R-:W-:-:S04]  /*9140*/  I2FP.F32.U32 R0, R4 ;  /* 0x0000000400007245 */ /* 0x000fc80000201000 */
[----:B------:R-:W-:-:S05]  /*9150*/  F2FP.BF16.F32.PACK_AB R0, RZ, R0 ;  /* 0x00000000ff00723e */ /* 0x000fca00000010ff */
[----:B------:R0:W-:Y:S02]  /*9160*/  STG.E.U16 desc[UR36][R2.64], R0 ;  /* 0x0000000002007986 */ /* 0x0001e4000c101524 */
.L_x_29022:
[----:B------:R-:W-:Y:S05]  /*9170*/  BSYNC.RECONVERGENT B6 ;  /* 0x0000000000067941 */ /* 0x000fea0003800200 */
.L_x_29016:
[----:B------:R-:W-:-:S07]  /*9180*/  VIADD R17, R17, 0x80 ;  /* 0x0000008011117836 */ /* 0x000fce0000000000 */
.L_x_28981:
[----:B------:R-:W-:Y:S05]  /*9190*/  BSYNC.RECONVERGENT B7 ;  /* 0x0000000000077941 */ /* 0x000fea0003800200 */
.L_x_28980:
        /* <DEDUP_REMOVED lines=306> */
.L_x_29048:
        /* <DEDUP_REMOVED lines=20> */
.L_x_29052:
[----:B------:R-:W2:Y:S02]  /*a600*/  LDG.E.U8 R2, desc[UR36][R2.64] ;  /* 0x0000002402027981 */ /* 0x000ea4000c1e1100 */
[----:B--2---:R-:W-:-:S04]  /*a610*/  I2FP.F32.U32 R0, R2 ;  /* 0x0000000200007245 */ /* 0x004fc80000201000 */
[----:B------:R-:W-:Y:S01]  /*a620*/  F2FP.BF16.F32.PACK_AB R0, RZ, R0 ;  /* 0x00000000ff00723e */ /* 0x000fe200000010ff */
[----:B------:R-:W-:Y:S06]  /*a630*/  BRA `(.L_x_29054) ;  /* 0x0000000c00847947 */ /* 0x000fec0003800000 */
.L_x_29051:
        /* <DEDUP_REMOVED lines=10> */
.L_x_29056:
[----:B------:R-:W2:Y:S02]  /*a6e0*/  LDG.E R2, desc[UR36][R2.64] ;  /* 0x0000002402027981 */ /* 0x000ea4000c1e1900 */
[----:B--2---:R-:W-:-:S04]  /*a6f0*/  I2FP.F32.S32 R0, R2 ;  /* 0x0000000200007245 */ /* 0x004fc80000201400 */
[----:B------:R-:W-:Y:S01]  /*a700*/  F2FP.BF16.F32.PACK_AB R0, RZ, R0 ;  /* 0x00000000ff00723e */ /* 0x000fe200000010ff */
[----:B------:R-:W-:Y:S06]  /*a710*/  BRA `(.L_x_29054) ;  /* 0x0000000c004c7947 */ /* 0x000fec0003800000 */
.L_x_29055:
[----:B------:R-:W2:Y:S02]  /*a720*/  LDG.E.U16 R2, desc[UR36][R2.64] ;  /* 0x0000002402027981 */ /* 0x000ea4000c1e1500 */
[----:B--2---:R-:W0:Y:S02]  /*a730*/  I2F.S16 R0, R2 ;  /* 0x0000000200007306 */ /* 0x004e240000101400 */
[----:B0-----:R-:W-:Y:S01]  /*a740*/  F2FP.BF16.F32.PACK_AB R0, RZ, R0 ;  /* 0x00000000ff00723e */ /* 0x001fe200000010ff */
[----:B------:R-:W-:Y:S06]  /*a750*/  BRA `(.L_x_29054) ;  /* 0x0000000c003c7947 */ /* 0x000fec0003800000 */
.L_x_29050:
        /* <DEDUP_REMOVED lines=9> */
.L_x_29058:
[----:B------:R-:W2:Y:S02]  /*a7f0*/  LDG.E.U16 R0, desc[UR36][R2.64] ;  /* 0x0000002402007981 */ /* 0x000ea4000c1e1500 */
[----:B--2---:R-:W-:-:S05]  /*a800*/  HADD2.F32 R0, -RZ, R0.H0_H0 ;  /* 0x20000000ff007230 */ /* 0x004fca0000004100 */
[----:B------:R-:W-:Y:S01]  /*a810*/  F2FP.BF16.F32.PACK_AB R0, RZ, R0 ;  /* 0x00000000ff00723e */ /* 0x000fe200000010ff */
[----:B------:R-:W-:Y:S06]  /*a820*/  BRA `(.L_x_29054) ;  /* 0x0000000c00087947 */ /* 0x000fec0003800000 */
.L_x_29057:
        /* <DEDUP_REMOVED lines=9> */
.L_x_29060:
[----:B------:R-:W2:Y:S02]  /*a8c0*/  LDG.E.U16 R2, desc[UR36][R2.64] ;  /* 0x0000002402027981 */ /* 0x000ea4000c1e1500 */
[----:B--2---:R-:W-:-:S05]  /*a8d0*/  HADD2.F32 R0, -RZ, R2.H0_H0 ;  /* 0x20000002ff007230 */ /* 0x004fca0000004100 */
[----:B------:R-:W-:Y:S01]  /*a8e0*/  F2FP.BF16.F32.PACK_AB R0, RZ, R0 ;  /* 0x00000000ff00723e */ /* 0x000fe200000010ff */
[----:B------:R-:W-:Y:S06]  /*a8f0*/  BRA `(.L_x_29054) ;  /* 0x0000000800d47947 */ /* 0x000fec0003800000 */
.L_x_29059:
        /* <DEDUP_REMOVED lines=8> */
.L_x_29049:
        /* <DEDUP_REMOVED lines=13> */
.L_x_29063:
        /* <DEDUP_REMOVED lines=8> */
.L_x_29062:
        /* <DEDUP_REMOVED lines=27> */
.L_x_29065:
        /* <DEDUP_REMOVED lines=13> */
.L_x_29064:
[----:B------:R0:W5:Y:S01]  /*ad50*/  LDG.E.U16 R0, desc[UR36][R2.64] ;  /* 0x0000002402007981 */ /* 0x000162000c1e1500 */
[----:B------:R-:W-:Y:S05]  /*ad60*/  BRA `(.L_x_29054) ;  /* 0x0000000400b87947 */ /* 0x000fea0003800000 */
.L_x_29061:
        /* <DEDUP_REMOVED lines=12> */
.L_x_29068:
        /* <DEDUP_REMOVED lines=21> */
.L_x_29072:
[----:B------:R-:W-:Y:S05]  /*af80*/  BSYNC.RECONVERGENT B1 ;  /* 0x0000000000017941 */ /* 0x000fea0003800200 */
.L_x_29071:
[----:B------:R-:W-:Y:S01]  /*af90*/  IMAD.SHL.U32 R0, R0, 0x100000, RZ ;  /* 0x0010000000007824 */ /* 0x000fe200078e00ff */
[----:B------:R-:W-:-:S04]  /*afa0*/  LEA R2, R2, 0x3b800000, 0x17 ;  /* 0x3b80000002027811 */ /* 0x000fc800078eb8ff */
[----:B------:R-:W-:-:S07]  /*afb0*/  LOP3.LUT R0, R2, R0, R7, 0xfe, !PT ;  /* 0x0000000002007212 */ /* 0x000fce00078efe07 */
.L_x_29070:
[----:B------:R-:W-:Y:S05]  /*afc0*/  BSYNC.RECONVERGENT B0 ;  /* 0x0000000000007941 */ /* 0x000fea0003800200 */
.L_x_29069:
[----:B------:R-:W-:Y:S01]  /*afd0*/  F2FP.BF16.F32.PACK_AB R0, RZ, R0 ;  /* 0x00000000ff00723e */ /* 0x000fe200000010ff */
[----:B------:R-:W-:Y:S06]  /*afe0*/  BRA `(.L_x_29054) ;  /* 0x0000000400187947 */ /* 0x000fec0003800000 */
.L_x_29067:
        /* <DEDUP_REMOVED lines=21> */
.L_x_29076:
[----:B------:R-:W-:Y:S05]  /*b140*/  BSYNC.RECONVERGENT B1 ;  /* 0x0000000000017941 */ /* 0x000fea0003800200 */
.L_x_29075:
[----:B------:R-:W-:Y:S01]  /*b150*/  IMAD.SHL.U32 R0, R0, 0x200000, RZ ;  /* 0x0020000000007824 */ /* 0x000fe200078e00ff */
[----:B------:R-:W-:-:S04]  /*b160*/  LEA R2, R2, 0x37800000, 0x17 ;  /* 0x3780000002027811 */ /* 0x000fc800078eb8ff */
[----:B------:R-:W-:-:S07]  /*b170*/  LOP3.LUT R0, R2, R0, R7, 0xfe, !PT ;  /* 0x0000000002007212 */ /* 0x000fce00078efe07 */
.L_x_29074:
[----:B------:R-:W-:Y:S05]  /*b180*/  BSYNC.RECONVERGENT B0 ;  /* 0x0000000000007941 */ /* 0x000fea0003800200 */
.L_x_29073:
[----:B------:R-:W-:Y:S01]  /*b190*/  F2FP.BF16.F32.PACK_AB R0, RZ, R0 ;  /* 0x00000000ff00723e */ /* 0x000fe200000010ff */
[----:B------:R-:W-:Y:S06]  /*b1a0*/  BRA `(.L_x_29054) ;  /* 0x0000000000a87947 */ /* 0x000fec0003800000 */
.L_x_29066:
        /* <DEDUP_REMOVED lines=14> */
.L_x_29080:
[----:B------:R-:W-:Y:S05]  /*b290*/  BSYNC.RECONVERGENT B0 ;  /* 0x0000000000007941 */ /* 0x000fea0003800200 */
.L_x_29079:
[----:B------:R-:W-:Y:S01]  /*b2a0*/  F2FP.BF16.F32.PACK_AB R0, RZ, R0 ;  /* 0x00000000ff00723e */ /* 0x000fe200000010ff */
[----:B------:R-:W-:Y:S06]  /*b2b0*/  BRA `(.L_x_29054) ;  /* 0x0000000000647947 */ /* 0x000fec0003800000 */
.L_x_29053:
        /* <DEDUP_REMOVED lines=16> */
.L_x_29081:
[----:B------:R-:W-:Y:S01]  /*b3c0*/  PRMT R0, RZ, 0x7610, R0 ;  /* 0x00007610ff007816 */ /* 0x000fe20000000000 */
[----:B------:R-:W-:Y:S06]  /*b3d0*/  BRA `(.L_x_29054) ;  /* 0x00000000001c7947 */ /* 0x000fec0003800000 */
.L_x_29078:
[----:B------:R-:W2:Y:S02]  /*b3e0*/  LDG.E.64 R2, desc[UR36][R2.64] ;  /* 0x0000002402027981 */ /* 0x000ea4000c1e1b00 */
[----:B--2---:R-:W0:Y:S02]  /*b3f0*/  I2F.U64 R0, R2 ;  /* 0x0000000200007312 */ /* 0x004e240000301000 */
[----:B0-----:R-:W-:Y:S01]  /*b400*/  F2FP.BF16.F32.PACK_AB R0, RZ, R0 ;  /* 0x00000000ff00723e */ /* 0x001fe200000010ff */
[----:B------:R-:W-:Y:S06]  /*b410*/  BRA `(.L_x_29054) ;  /* 0x00000000000c7947 */ /* 0x000fec0003800000 */
.L_x_29077:
[----:B------:R-:W2:Y:S02]  /*b420*/  LDG.E R2, desc[UR36][R2.64] ;  /* 0x0000002402027981 */ /* 0x000ea4000c1e1900 */
[----:B--2---:R-:W-:-:S04]  /*b430*/  I2FP.F32.U32 R0, R2 ;  /* 0x0000000200007245 */ /* 0x004fc80000201000 */
[----:B------:R-:W-:-:S07]  /*b440*/  F2FP.BF16.F32.PACK_AB R0, RZ, R0 ;  /* 0x00000000ff00723e */ /* 0x000fce00000010ff */
.L_x_29054:
[----:B------:R-:W-:-:S06]  /*b450*/  USHF.L.U32 UR4, UR43, 0x10, URZ ;  /* 0x000000102b047899 */ /* 0x000fcc00080006ff */
[----:B------:R-:W-:Y:S01]  /*b460*/  FSETP.NEU.FTZ.AND P0, PT, RZ, UR4, PT ;  /* 0x00000004ff007c0b */ /* 0x000fe2000bf1d000 */
[----:B------:R-:W-:-:S04]  /*b470*/  UPRMT UR4, UR39, 0x9910, URZ ;  /* 0x0000991027047896 */ /* 0x000fc800080000ff */
[----:B------:R-:W-:-:S08]  /*b480*/  UISETP.GT.AND UP0, UPT, UR4, 0x9, UPT ;  /* 0x000000090400788c */ /* 0x000fd0000bf04270 */
[----:B-----5:R-:W-:-:S05]  /*b490*/  @P0 IMAD.U32 R0, R0, 0x10000, RZ ;  /* 0x0001000000000824 */ /* 0x020fca00078e00ff */
[----:B------:R-:W-:-:S04]  /*b4a0*/  FSETP.NEU.AND P0, PT, R0, RZ, P0 ;  /* 0x000000ff0000720b */ /* 0x000fc8000070d000 */
        /* <DEDUP_REMOVED lines=12> */
.L_x_29085:
[----:B------:R-:W-:Y:S01]  /*b570*/  STG.E.U8 desc[UR36][R16.64], R2 ;  /* 0x0000000210007986 */ /* 0x000fe2000c101124 */
[----:B------:R-:W-:Y:S05]  /*b580*/  EXIT ;  /* 0x000000000000794d */ /* 0x000fea0003800000 */
.L_x_29084:
        /* <DEDUP_REMOVED lines=9> */
.L_x_29088:
[----:B------:R-:W-:Y:S01]  /*b620*/  STG.E desc[UR36][R16.64], R2 ;  /* 0x0000000210007986 */ /* 0x000fe2000c101924 */
[----:B------:R-:W-:Y:S05]  /*b630*/  EXIT ;  /* 0x000000000000794d */ /* 0x000fea0003800000 */
.L_x_29087:
[----:B------:R-:W-:Y:S01]  /*b640*/  STG.E.U16 desc[UR36][R16.64], R2 ;  /* 0x0000000210007986 */ /* 0x000fe2000c101524 */
[----:B------:R-:W-:Y:S05]  /*b650*/  EXIT ;  /* 0x000000000000794d */ /* 0x000fea0003800000 */
.L_x_29083:
        /* <DEDUP_REMOVED lines=9> */
.L_x_29090:
[----:B------:R-:W-:-:S04]  /*b6f0*/  I2FP.F32.U32 R0, R2 ;  /* 0x0000000200007245 */ /* 0x000fc80000201000 */
[----:B------:R-:W-:-:S05]  /*b700*/  F2FP.F16.F32.PACK_AB R0, RZ, R0 ;  /* 0x00000000ff00723e */ /* 0x000fca00000000ff */
[----:B------:R-:W-:Y:S01]  /*b710*/  STG.E.U16 desc[UR36][R16.64], R0 ;  /* 0x0000000010007986 */ /* 0x000fe2000c101524 */
[----:B------:R-:W-:Y:S05]  /*b720*/  EXIT ;  /* 0x000000000000794d */ /* 0x000fea0003800000 */
.L_x_29089:
        /* <DEDUP_REMOVED lines=10> */
.L_x_29092:
[----:B------:R-:W-:-:S04]  /*b7d0*/  I2FP.F32.U32 R2, R2 ;  /* 0x0000000200027245 */ /* 0x000fc80000201000 */
[----:B------:R-:W-:-:S04]  /*b7e0*/  F2FP.F16.F32.PACK_AB R3, RZ, R2 ;  /* 0x00000002ff03723e */ /* 0x000fc800000000ff */
[----:B------:R-:W-:-:S05]  /*b7f0*/  PRMT R3, R3, 0x5410, RZ ;  /* 0x0000541003037816 */ /* 0x000fca00000000ff */
[----:B------:R-:W-:Y:S01]  /*b800*/  STG.E desc[UR36][R16.64], R3 ;  /* 0x0000000310007986 */ /* 0x000fe2000c101924 */
[----:B------:R-:W-:Y:S05]  /*b810*/  EXIT ;  /* 0x000000000000794d */ /* 0x000fea0003800000 */
.L_x_29091:
[----:B------:R-:W0:Y:S02]  /*b820*/  I2F.F64.U32 R2, R2 ;  /* 0x0000000200027312 */ /* 0x000e240000201800 */
[----:B0-----:R-:W-:Y:S01]  /*b830*/  STG.E.64 desc[UR36][R16.64], R2 ;  /* 0x0000000210007986 */ /* 0x001fe2000c101b24 */
[----:B------:R-:W-:Y:S05]  /*b840*/  EXIT ;  /* 0x000000000000794d */ /* 0x000fea0003800000 */
.L_x_29082:
        /* <DEDUP_REMOVED lines=12> */
.L_x_29096:
        /* <DEDUP_REMOVED lines=16> */
.L_x_29099:
[----:B------:R-:W-:-:S07]  /*ba10*/  PRMT R8, R0, 0x7610, R8 ;  /* 0x0000761000087816 */ /* 0x000fce0000000008 */
.L_x_29098:
[----:B------:R-:W-:Y:S05]  /*ba20*/  BSYNC.RECONVERGENT B0 ;  /* 0x0000000000007941 */ /* 0x000fea0003800200 */
.L_x_29097:
[----:B------:R-:W-:Y:S01]  /*ba30*/  STG.E.U8 desc[UR36][R16.64], R8 ;  /* 0x0000000810007986 */ /* 0x000fe2000c101124 */
[----:B------:R-:W-:Y:S05]  /*ba40*/  EXIT ;  /* 0x000000000000794d */ /* 0x000fea0003800000 */
.L_x_29095:
        /* <DEDUP_REMOVED lines=16> */
.L_x_29102:
[----:B------:R-:W-:-:S07]  /*bb50*/  PRMT R8, R0, 0x7610, R8 ;  /* 0x0000761000087816 */ /* 0x000fce0000000008 */
.L_x_29101:
[----:B------:R-:W-:Y:S05]  /*bb60*/  BSYNC.RECONVERGENT B0 ;  /* 0x0000000000007941 */ /* 0x000fea0003800200 */
.L_x_29100:
[----:B------:R-:W-:Y:S01]  /*bb70*/  STG.E.U8 desc[UR36][R16.64], R8 ;  /* 0x0000000810007986 */ /* 0x000fe2000c101124 */
[----:B------:R-:W-:Y:S05]  /*bb80*/  EXIT ;  /* 0x000000000000794d */ /* 0x000fea0003800000 */
.L_x_29094:
        /* <DEDUP_REMOVED lines=21> */
.L_x_29104:
[----:B------:R-:W-:-:S05]  /*bce0*/  IMAD.MOV.U32 R3, RZ, RZ, RZ ;  /* 0x000000ffff037224 */ /* 0x000fca00078e00ff */
[----:B------:R-:W-:Y:S01]  /*bcf0*/  STG.E.64 desc[UR36][R16.64], R2 ;  /* 0x0000000210007986 */ /* 0x000fe2000c101b24 */
[----:B------:R-:W-:Y:S05]  /*bd00*/  EXIT ;  /* 0x000000000000794d */ /* 0x000fea0003800000 */
.L_x_29103:
[----:B------:R-:W-:Y:S01]  /*bd10*/  STG.E desc[UR36][R16.64], R2 ;  /* 0x0000000210007986 */ /* 0x000fe2000c101924 */
[----:B------:R-:W-:Y:S05]  /*bd20*/  EXIT ;  /* 0x000000000000794d */ /* 0x000fea0003800000 */
.L_x_29093:
        /* <DEDUP_REMOVED lines=8> */
.L_x_29106:
[----:B------:R-:W0:Y:S01]  /*bdb0*/  I2F.F64.U32 R4, R2 ;  /* 0x0000000200047312 */ /* 0x000e220000201800 */
[----:B------:R-:W-:-:S05]  /*bdc0*/  CS2R R6, SRZ ;  /* 0x0000000000067805 */ /* 0x000fca000001ff00 */
[----:B0-----:R-:W-:Y:S01]  /*bdd0*/  STG.E.128 desc[UR36][R16.64], R4 ;  /* 0x0000000410007986 */ /* 0x001fe2000c101d24 */
[----:B------:R-:W-:Y:S05]  /*bde0*/  EXIT ;  /* 0x000000000000794d */ /* 0x000fea0003800000 */
.L_x_29105:
[----:B------:R-:W-:-:S09]  /*bdf0*/  UISETP.NE.AND UP0, UPT, UR4, 0xf, UPT ;  /* 0x0000000f0400788c */ /* 0x000fd2000bf05270 */
[----:B------:R-:W-:Y:S05]  /*be00*/  BRA.U !UP0, `(.L_x_29107) ;  /* 0x0000000108d47547 */ /* 0x000fea000b800000 */
[----:B------:R-:W-:-:S09]  /*be10*/  UISETP.NE.AND UP0, UPT, UR4, 0x17, UPT ;  /* 0x000000170400788c */ /* 0x000fd2000bf05270 */
[----:B------:R-:W-:Y:S05]  /*be20*/  BRA.U !UP0, `(.L_x_29108) ;  /* 0x0000000108847547 */ /* 0x000fea000b800000 */
[----:B------:R-:W-:-:S09]  /*be30*/  UISETP.NE.AND UP0, UPT, UR4, 0x18, UPT ;  /* 0x000000180400788c */ /* 0x000fd2000bf05270 */
[----:B------:R-:W-:Y:S05]  /*be40*/  BRA.U !UP0, `(.L_x_29109) ;  /* 0x0000000108447547 */ /* 0x000fea000b800000 */
.L_x_29086:
        /* <DEDUP_REMOVED lines=16> */
.L_x_29110:
[----:B------:R-:W-:Y:S05]  /*bf50*/  EXIT ;  /* 0x000000000000794d */ /* 0x000fea0003800000 */
.L_x_29109:
        /* <DEDUP_REMOVED lines=11> */
.L_x_29112:
[----:B------:R-:W-:Y:S05]  /*c010*/  BSYNC.RECONVERGENT B0 ;  /* 0x0000000000007941 */ /* 0x000fea0003800200 */
.L_x_29111:
[----:B------:R-:W-:Y:S01]  /*c020*/  STG.E.U8 desc[UR36][R16.64], R3 ;  /* 0x0000000310007986 */ /* 0x000fe2000c101124 */
[----:B------:R-:W-:Y:S05]  /*c030*/  EXIT ;  /* 0x000000000000794d */ /* 0x000fea0003800000 */
.L_x_29108:
        /* <DEDUP_REMOVED lines=13> */
.L_x_29113:
[----:B------:R-:W-:Y:S01]  /*c110*/  IMAD.MOV.U32 R3, RZ, RZ, 0x7f ;  /* 0x0000007fff037424 */ /* 0x000fe200078e00ff */
[----:B------:R-:W-:-:S04]  /*c120*/  ISETP.GT.U32.AND P0, PT, R5, 0x7f800000, PT ;  /* 0x7f8000000500780c */ /* 0x000fc80003f04070 */
[----:B------:R-:W-:-:S05]  /*c130*/  SEL R3, R3, 0x7c, P0 ;  /* 0x0000007c03037807 */ /* 0x000fca0000000000 */
[----:B------:R-:W-:Y:S01]  /*c140*/  STG.E.U8 desc[UR36][R16.64], R3 ;  /* 0x0000000310007986 */ /* 0x000fe2000c101124 */
[----:B------:R-:W-:Y:S05]  /*c150*/  EXIT ;  /* 0x000000000000794d */ /* 0x000fea0003800000 */
.L_x_29107:
[----:B------:R-:W-:-:S04]  /*c160*/  I2FP.F32.U32 R0, R2 ;  /* 0x0000000200007245 */ /* 0x000fc80000201000 */
[----:B------:R-:W-:-:S05]  /*c170*/  F2FP.BF16.F32.PACK_AB R0, RZ, R0 ;  /* 0x00000000ff00723e */ /* 0x000fca00000010ff */
[----:B------:R-:W-:Y:S01]  /*c180*/  STG.E.U16 desc[UR36][R16.64], R0 ;  /* 0x0000000010007986 */ /* 0x000fe2000c101524 */
[----:B------:R-:W-:Y:S05]  /*c190*/  EXIT ;  /* 0x000000000000794d */ /* 0x000fea0003800000 */
.L_x_29114:
        /* <DEDUP_REMOVED lines=14> */
.L_x_43644:


//--------------------- .text._ZN2at6native27unrolled_elementwise_kernelINS0_13AUnaryFunctorIN3c108BFloat16ES4_bZZZNS0_23logical_and_kernel_cudaERNS_14TensorIteratorEENKUlvE0_clEvENKUlvE8_clEvEUlS4_S4_E_EESt5arrayIPcLm2EELi4E23TrivialOffsetCalculatorILi1EjESF_NS0_6memory12LoadWithCastILi1EEENSG_13StoreWithCastILi1EEEEEviT_T0_T2_T3_T4_T5_ --------------------------
	.section	.text._ZN2at6native27unrolled_elementwise_kernelINS0_13AUnaryFunctorIN3c108BFloat16ES4_bZZZNS0_23logical_and_kernel_cudaERNS_14TensorIteratorEENKUlvE0_clEvENKUlvE8_clEvEUlS4_S4_E_EESt5arrayIPcLm2EELi4E23TrivialOffsetCalculatorILi1EjESF_NS0_6memory12LoadWithCastILi1EEENSG_13StoreWithCastILi1EEEEEviT_T0_T2_T3_T4_T5_,"ax",@progbits
	.align	128
        .global         _ZN2at6native27unrolled_elementwise_kernelINS0_13AUnaryFunctorIN3c108BFloat16ES4_bZZZNS0_23logical_and_kernel_cudaERNS_14TensorIteratorEENKUlvE0_clEvENKUlvE8_clEvEUlS4_S4_E_EESt5arrayIPcLm2EELi4E23TrivialOffsetCalculatorILi1EjESF_NS0_6memory12LoadWithCastILi1EEENSG_13StoreWithCastILi1EEEEEviT_T0_T2_T3_T4_T5_
        .type           _ZN2at6native27unrolled_elementwise_kernelINS0_13AUnaryFunctorIN3c108BFloat16ES4_bZZZNS0_23logical_and_kernel_cudaERNS_14TensorIteratorEENKUlvE0_clEvENKUlvE8_clEvEUlS4_S4_E_EESt5arrayIPcLm2EELi4E23TrivialOffsetCalculatorILi1EjESF_NS0_6memory12LoadWithCastILi1EEENSG_13StoreWithCastILi1EEEEEviT_T0_T2_T3_T4_T5_,@function
        .size           _ZN2at6native27unrolled_elementwise_kernelINS0_13AUnaryFunctorIN3c108BFloat16ES4_bZZZNS0_23logical_and_kernel_cudaERNS_14TensorIteratorEENKUlvE0_clEvENKUlvE8_clEvEUlS4_S4_E_EESt5arrayIPcLm2EELi4E23TrivialOffsetCalculatorILi1EjESF_NS0_6memory12LoadWithCastILi1EEENSG_13StoreWithCastILi1EEEEEviT_T0_T2_T3_T4_T5_,(.L_x_43645 - _ZN2at6native27unrolled_elementwise_kernelINS0_13AUnaryFunctorIN3c108BFloat16ES4_bZZZNS0_23logical_and_kernel_cudaERNS_14TensorIteratorEENKUlvE0_clEvENKUlvE8_clEvEUlS4_S4_E_EESt5arrayIPcLm2EELi4E23TrivialOffsetCalculatorILi1EjESF_NS0_6memory12LoadWithCastILi1EEENSG_13StoreWithCastILi1EEEEEviT_T0_T2_T3_T4_T5_)
        .other          _ZN2at6native27unrolled_elementwise_kernelINS0_13AUnaryFunctorIN3c108BFloat16ES4_bZZZNS0_23logical_and_kernel_cudaERNS_14TensorIteratorEENKUlvE0_clEvENKUlvE8_clEvEUlS4_S4_E_EESt5arrayIPcLm2EELi4E23TrivialOffsetCalculatorILi1EjESF_NS0_6memory12LoadWithCastILi1EEENSG_13StoreWithCastILi1EEEEEviT_T0_T2_T3_T4_T5_,@"STO_CUDA_ENTRY STV_DEFAULT"
_ZN2at6native27unrolled_elementwise_kernelINS0_13AUnaryFunctorIN3c108BFloat16ES4_bZZZNS0_23logical_and_kernel_cudaERNS_14TensorIteratorEENKUlvE0_clEvENKUlvE8_clEvEUlS4_S4_E_EESt5arrayIPcLm2EELi4E23TrivialOffsetCalculatorILi1EjESF_NS0_6memory12LoadWithCastILi1EEENSG_13StoreWithCastILi1EEEEEviT_T0_T2_T3_T4_T5_:
.text._ZN2at6native27unrolled_elementwise_kernelINS0_13AUnaryFunctorIN3c108BFloat16ES4_bZZZNS0_23logical_and_kernel_cudaERNS_14TensorIteratorEENKUlvE0_clEvENKUlvE8_clEvEUlS4_S4_E_EESt5arrayIPcLm2EELi4E23TrivialOffsetCalculatorILi1EjESF_NS0_6memory12LoadWithCastILi1EEENSG_13StoreWithCastILi1EEEEEviT_T0_T2_T3_T4_T5_:
        /* <DEDUP_REMOVED lines=34> */
.L_x_29120:
[----:B------:R-:W2:Y:S02]  /*0220*/  LDG.E.U8 R4, desc[UR36][R4.64] ;  /* 0x0000002404047981 */ /* 0x000ea4000c1e1100 */
[----:B--2---:R-:W-:-:S04]  /*0230*/  I2FP.F32.U32 R0, R4 ;  /* 0x0000000400007245 */ /* 0x004fc80000201000 */
[----:B------:R-:W-:-:S04]  /*0240*/  F2FP.BF16.F32.PACK_AB R0, RZ, R0 ;  /* 0x00000000ff00723e */ /* 0x000fc800000010ff */
[----:B------:R-:W-:Y:S01]  /*0250*/  PRMT R22, R0, 0x7610, R22 ;  /* 0x0000761000167816 */ /* 0x000fe20000000016 */
[----:B------:R-:W-:Y:S06]  /*0260*/  BRA `(.L_x_29122) ;  /* 0x0000000c00c47947 */ /* 0x000fec0003800000 */
.L_x_29119:
        /* <DEDUP_REMOVED lines=11> */
.L_x_29124:
[----:B------:R-:W2:Y:S02]  /*0320*/  LDG.E R4, desc[UR36][R4.64] ;  /* 0x0000002404047981 */ /* 0x000ea4000c1e1900 */
[----:B--2---:R-:W-:-:S04]  /*0330*/  I2FP.F32.S32 R0, R4 ;  /* 0x0000000400007245 */ /* 0x004fc80000201400 */
[----:B------:R-:W-:-:S04]  /*0340*/  F2FP.BF16.F32.PACK_AB R0, RZ, R0 ;  /* 0x00000000ff00723e */ /* 0x000fc800000010ff */
[----:B------:R-:W-:Y:S01]  /*0350*/  PRMT R22, R0, 0x7610, R22 ;  /* 0x0000761000167816 */ /* 0x000fe20000000016 */
[----:B------:R-:W-:Y:S06]  /*0360*/  BRA `(.L_x_29122) ;  /* 0x0000000c00847947 */ /* 0x000fec0003800000 */
.L_x_29123:
[----:B------:R-:W2:Y:S02]  /*0370*/  LDG.E.U16 R4, desc[UR36][R4.64] ;  /* 0x0000002404047981 */ /* 0x000ea4000c1e1500 */
[----:B--2---:R-:W0:Y:S02]  /*0380*/  I2F.S16 R0, R4 ;  /* 0x0000000400007306 */ /* 0x004e240000101400 */
[----:B0-----:R-:W-:-:S04]  /*0390*/  F2FP.BF16.F32.PACK_AB R0, RZ, R0 ;  /* 0x00000000ff00723e */ /* 0x001fc800000010ff */
[----:B------:R-:W-:Y:S01]  /*03a0*/  PRMT R22, R0, 0x7610, R22 ;  /* 0x0000761000167816 */ /* 0x000fe20000000016 */
[----:B------:R-:W-:Y:S06]  /*03b0*/  BRA `(.L_x_29122) ;  /* 0x0000000c00707947 */ /* 0x000fec0003800000 */
.L_x_29118:
        /* <DEDUP_REMOVED lines=9> */
.L_x_29126:
[----:B------:R-:W2:Y:S02]  /*0450*/  LDG.E.U16 R0, desc[UR36][R4.64] ;  /* 0x0000002404007981 */ /* 0x000ea4000c1e1500 */
[----:B--2---:R-:W-:-:S05]  /*0460*/  HADD2.F32 R0, -RZ, R0.H0_H0 ;  /* 0x20000000ff007230 */ /* 0x004fca0000004100 */
[----:B------:R-:W-:-:S04]  /*0470*/  F2FP.BF16.F32.PACK_AB R0, RZ, R0 ;  /* 0x00000000ff00723e */ /* 0x000fc800000010ff */
[----:B------:R-:W-:Y:S01]  /*0480*/  PRMT R22, R0, 0x7610, R22 ;  /* 0x0000761000167816 */ /* 0x000fe20000000016 */
[----:B------:R-:W-:Y:S06]  /*0490*/  BRA `(.L_x_29122) ;  /* 0x0000000c00387947 */ /* 0x000fec0003800000 */
.L_x_29125:
        /* <DEDUP_REMOVED lines=9> */
.L_x_29128:
[----:B------:R-:W2:Y:S02]  /*0530*/  LDG.E.U16 R4, desc[UR36][R4.64] ;  /* 0x0000002404047981 */ /* 0x000ea4000c1e1500 */
[----:B--2---:R-:W-:-:S05]  /*0540*/  HADD2.F32 R0, -RZ, R4.H0_H0 ;  /* 0x20000004ff007230 */ /* 0x004fca0000004100 */
[----:B------:R-:W-:-:S04]  /*0550*/  F2FP.BF16.F32.PACK_AB R0, RZ, R0 ;  /* 0x00000000ff00723e */ /* 0x000fc800000010ff */
[----:B------:R-:W-:Y:S01]  /*0560*/  PRMT R22, R0, 0x7610, R22 ;  /* 0x0000761000167816 */ /* 0x000fe20000000016 */
[----:B------:R-:W-:Y:S06]  /*0570*/  BRA `(.L_x_29122) ;  /* 0x0000000c00007947 */ /* 0x000fec0003800000 */
.L_x_29127:
        /* <DEDUP_REMOVED lines=9> */
.L_x_29117:
        /* <DEDUP_REMOVED lines=14> */
.L_x_29131:
        /* <DEDUP_REMOVED lines=9> */
.L_x_29130:
        /* <DEDUP_REMOVED lines=27> */
.L_x_29133:
        /* <DEDUP_REMOVED lines=15> */
.L_x_29132:
[----:B------:R0:W5:Y:S01]  /*0a20*/  LDG.E.U16 R22, desc[UR36][R4.64] ;  /* 0x0000002404167981 */ /* 0x000162000c1e1500 */
[----:B------:R-:W-:Y:S05]  /*0a30*/  BRA `(.L_x_29122) ;  /* 0x0000000400d07947 */ /* 0x000fea0003800000 */
.L_x_29129:
        /* <DEDUP_REMOVED lines=13> */
.L_x_29136:
        /* <DEDUP_REMOVED lines=21> */
.L_x_29140:
[----:B------:R-:W-:Y:S05]  /*0c60*/  BSYNC.RECONVERGENT B1 ;  /* 0x0000000000017941 */ /* 0x000fea0003800200 */
.L_x_29139:
[----:B------:R-:W-:Y:S01]  /*0c70*/  IMAD.SHL.U32 R0, R0, 0x100000, RZ ;  /* 0x0010000000007824 */ /* 0x000fe200078e00ff */
[----:B------:R-:W-:-:S04]  /*0c80*/  LEA R3, R3, 0x3b800000, 0x17 ;  /* 0x3b80000003037811 */ /* 0x000fc800078eb8ff */
[----:B------:R-:W-:-:S07]  /*0c90*/  LOP3.LUT R0, R3, R0, R7, 0xfe, !PT ;  /* 0x0000000003007212 */ /* 0x000fce00078efe07 */
.L_x_29138:
[----:B------:R-:W-:Y:S05]  /*0ca0*/  BSYNC.RECONVERGENT B0 ;  /* 0x0000000000007941 */ /* 0x000fea0003800200 */
.L_x_29137:
[----:B------:R-:W-:-:S04]  /*0cb0*/  F2FP.BF16.F32.PACK_AB R0, RZ, R0 ;  /* 0x00000000ff00723e */ /* 0x000fc800000010ff */
[----:B------:R-:W-:Y:S01]  /*0cc0*/  PRMT R22, R0, 0x7610, R22 ;  /* 0x0000761000167816 */ /* 0x000fe20000000016 */
[----:B------:R-:W-:Y:S06]  /*0cd0*/  BRA `(.L_x_29122) ;  /* 0x0000000400287947 */ /* 0x000fec0003800000 */
.L_x_29135:
        /* <DEDUP_REMOVED lines=21> */
.L_x_29144:
[----:B------:R-:W-:Y:S05]  /*0e30*/  BSYNC.RECONVERGENT B1 ;  /* 0x0000000000017941 */ /* 0x000fea0003800200 */
.L_x_29143:
[----:B------:R-:W-:Y:S01]  /*0e40*/  IMAD.SHL.U32 R0, R0, 0x200000, RZ ;  /* 0x0020000000007824 */ /* 0x000fe200078e00ff */
[----:B------:R-:W-:-:S04]  /*0e50*/  LEA R3, R3, 0x37800000, 0x17 ;  /* 0x3780000003037811 */ /* 0x000fc800078eb8ff */
[----:B------:R-:W-:-:S07]  /*0e60*/  LOP3.LUT R0, R3, R0, R7, 0xfe, !PT ;  /* 0x0000000003007212 */ /* 0x000fce00078efe07 */
.L_x_29142:
[----:B------:R-:W-:Y:S05]  /*0e70*/  BSYNC.RECONVERGENT B0 ;  /* 0x0000000000007941 */ /* 0x000fea0003800200 */
.L_x_29141:
[----:B------:R-:W-:-:S04]  /*0e80*/  F2FP.BF16.F32.PACK_AB R0, RZ, R0 ;  /* 0x00000000ff00723e */ /* 0x000fc800000010ff */
[----:B------:R-:W-:Y:S01]  /*0e90*/  PRMT R22, R0, 0x7610, R22 ;  /* 0x0000761000167816 */ /* 0x000fe20000000016 */
[----:B------:R-:W-:Y:S06]  /*0ea0*/  BRA `(.L_x_29122) ;  /* 0x0000000000b47947 */ /* 0x000fec0003800000 */
.L_x_29134:
[----:B------:R-:W-:-:S09]  /*0eb0*/  UISETP.NE.AND UP0, UPT, UR4, 0x1c, UPT ;  /* 0x0000001c0400788c */ /* 0x000fd2000bf05270 */
[----:B------:R-:W-:Y:S05]  /*0ec0*/  BRA.U !UP0, `(.L_x_29145) ;  /* 0x00000001089c7547 */ /* 0x000fea000b800000 */
[----:B------:R-:W-:-:S09]  /*0ed0*/  UISETP.NE.AND UP0, UPT, UR4, 0x1d, UPT ;  /* 0x0000001d0400788c */ /* 0x000fd2000bf05270 */
[----:B------:R-:W-:Y:S05]  /*0ee0*/  BRA.U !UP0, `(.L_x_29146) ;  /* 0x0000000108807547 */ /* 0x000fea000b800000 */
[----:B------:R-:W-:-:S09]  /*0ef0*/  UISETP.NE.AND UP0, UPT, UR4, 0x2c, UPT ;  /* 0x0000002c0400788c */ /* 0x000fd2000bf05270 */
[----:B------:R-:W-:Y:S05]  /*0f00*/  BRA.U !UP0, `(.L_x_29147) ;  /* 0x0000000108487547 */ /* 0x000fea000b800000 */
.L_x_29121:
        /* <DEDUP_REMOVED lines=16> */
.L_x_29148:
[----:B------:R-:W-:Y:S01]  /*1010*/  PRMT R22, RZ, 0x7610, R22 ;  /* 0x00007610ff167816 */ /* 0x000fe20000000016 */
[----:B------:R-:W-:Y:S06]  /*1020*/  BRA `(.L_x_29122) ;  /* 0x0000000000547947 */ /* 0x000fec0003800000 */
.L_x_29147:
        /* <DEDUP_REMOVED lines=8> */
.L_x_29150:
[----:B------:R-:W-:Y:S05]  /*10b0*/  BSYNC.RECONVERGENT B0 ;  /* 0x0000000000007941 */ /* 0x000fea0003800200 */
.L_x_29149:
[----:B------:R-:W-:-:S04]  /*10c0*/  F2FP.BF16.F32.PACK_AB R0, RZ, R0 ;  /* 0x00000000ff00723e */ /* 0x000fc800000010ff */
[----:B------:R-:W-:Y:S01]  /*10d0*/  PRMT R22, R0, 0x7610, R22 ;  /* 0x0000761000167816 */ /* 0x000fe20000000016 */
[----:B------:R-:W-:Y:S06]  /*10e0*/  BRA `(.L_x_29122) ;  /* 0x0000000000247947 */ /* 0x000fec0003800000 */
.L_x_29146:
[----:B------:R-:W2:Y:S02]  /*10f0*/  LDG.E.64 R4, desc[UR36][R4.64] ;  /* 0x0000002404047981 */ /* 0x000ea4000c1e1b00 */
[----:B--2---:R-:W0:Y:S02]  /*1100*/  I2F.U64 R0, R4 ;  /* 0x0000000400007312 */ /* 0x004e240000301000 */
[----:B0-----:R-:W-:-:S04]  /*1110*/  F2FP.BF16.F32.PACK_AB R0, RZ, R0 ;  /* 0x00000000ff00723e */ /* 0x001fc800000010ff */
[----:B------:R-:W-:Y:S01]  /*1120*/  PRMT R22, R0, 0x7610, R22 ;  /* 0x0000761000167816 */ /* 0x000fe20000000016 */
[----:B------:R-:W-:Y:S06]  /*1130*/  BRA `(.L_x_29122) ;  /* 0x0000000000107947 */ /* 0x000fec0003800000 */
.L_x_29145:
[----:B------:R-:W2:Y:S02]  /*1140*/  LDG.E R4, desc[UR36][R4.64] ;  /* 0x0000002404047981 */ /* 0x000ea4000c1e1900 */
[----:B--2---:R-:W-:-:S04]  /*1150*/  I2FP.F32.U32 R0, R4 ;  /* 0x0000000400007245 */ /* 0x004fc80000201000 */
[----:B------:R-:W-:-:S04]  /*1160*/  F2FP.BF16.F32.PACK_AB R0, RZ, R0 ;  /* 0x00000000ff00723e */ /* 0x000fc800000010ff */
[----:B------:R-:W-:-:S07]  /*1170*/  PRMT R22, R0, 0x7610, R22 ;  /* 0x0000761000167816 */ /* 0x000fce0000000016 */
.L_x_29122:
[----:B------:R-:W-:-:S07]  /*1180*/  VIADD R17, R23, 0x80 ;  /* 0x0000008017117836 */ /* 0x000fce0000000000 */
.L_x_29116:
[----:B------:R-:W-:Y:S05]  /*1190*/  BSYNC.RECONVERGENT B6 ;  /* 0x0000000000067941 */ /* 0x000fea0003800200 */
.L_x_29115:
        /* <DEDUP_REMOVED lines=26> */
.L_x_29156:
[----:B------:R-:W2:Y:S02]  /*1340*/  LDG.E.U8 R4, desc[UR36][R4.64] ;  /* 0x0000002404047981 */ /* 0x000ea4000c1e1100 */
[----:B--2---:R-:W-:-:S04]  /*1350*/  I2FP.F32.U32 R0, R4 ;  /* 0x0000000400007245 */ /* 0x004fc80000201000 */
[----:B------:R-:W-:-:S04]  /*1360*/  F2FP.BF16.F32.PACK_AB R0, RZ, R0 ;  /* 0x00000000ff00723e */ /* 0x000fc800000010ff */
[----:B------:R-:W-:Y:S01]  /*1370*/  PRMT R18, R0, 0x7610, R18 ;  /* 0x0000761000127816 */ /* 0x000fe20000000012 */
[----:B------:R-:W-:Y:S06]  /*1380*/  BRA `(.L_x_29158) ;  /* 0x0000000c00c47947 */ /* 0x000fec0003800000 */
.L_x_29155:
        /* <DEDUP_REMOVED lines=11> */
.L_x_29160:
[----:B------:R-:W2:Y:S02]  /*1440*/  LDG.E R4, desc[UR36][R4.64] ;  /* 0x0000002404047981 */ /* 0x000ea4000c1e1900 */
[----:B--2---:R-:W-:-:S04]  /*1450*/  I2FP.F32.S32 R0, R4 ;  /* 0x0000000400007245 */ /* 0x004fc80000201400 */
[----:B------:R-:W-:-:S04]  /*1460*/  F2FP.BF16.F32.PACK_AB R0, RZ, R0 ;  /* 0x00000000ff00723e */ /* 0x000fc800000010ff */
[----:B------:R-:W-:Y:S01]  /*1470*/  PRMT R18, R0, 0x7610, R18 ;  /* 0x0000761000127816 */ /* 0x000fe20000000012 */
[----:B------:R-:W-:Y:S06]  /*1480*/  BRA `(.L_x_29158) ;  /* 0x0000000c00847947 */ /* 0x000fec0003800000 */
.L_x_29159:
[----:B------:R-:W2:Y:S02]  /*1490*/  LDG.E.U16 R4, desc[UR36][R4.64] ;  /* 0x0000002404047981 */ /* 0x000ea4000c1e1500 */
[----:B--2---:R-:W0:Y:S02]  /*14a0*/  I2F.S16 R0, R4 ;  /* 0x0000000400007306 */ /* 0x004e240000101400 */
[----:B0-----:R-:W-:-:S04]  /*14b0*/  F2FP.BF16.F32.PACK_AB R0, RZ, R0 ;  /* 0x00000000ff00723e */ /* 0x001fc800000010ff */
[----:B------:R-:W-:Y:S01]  /*14c0*/  PRMT R18, R0, 0x7610, R18 ;  /* 0x0000761000127816 */ /* 0x000fe20000000012 */
[----:B------:R-:W-:Y:S06]  /*14d0*/  BRA `(.L_x_29158) ;  /* 0x0000000c00707947 */ /* 0x000fec0003800000 */
.L_x_29154:
        /* <DEDUP_REMOVED lines=9> */
.L_x_29162:
[----:B------:R-:W2:Y:S02]  /*1570*/  LDG.E.U16 R0, desc[UR36][R4.64] ;  /* 0x0000002404007981 */ /* 0x000ea4000c1e1500 */
[----:B--2---:R-:W-:-:S05]  /*1580*/  HADD2.F32 R0, -RZ, R0.H0_H0 ;  /* 0x20000000ff007230 */ /* 0x004fca0000004100 */
[----:B------:R-:W-:-:S04]  /*1590*/  F2FP.BF16.F32.PACK_AB R0, RZ, R0 ;  /* 0x00000000ff00723e */ /* 0x000fc800000010ff */
[----:B------:R-:W-:Y:S01]  /*15a0*/  PRMT R18, R0, 0x7610, R18 ;  /* 0x0000761000127816 */ /* 0x000fe20000000012 */
[----:B------:R-:W-:Y:S06]  /*15b0*/  BRA `(.L_x_29158) ;  /* 0x0000000c00387947 */ /* 0x000fec0003800000 */
.L_x_29161:
        /* <DEDUP_REMOVED lines=9> */
.L_x_29164:
[----:B------:R-:W2:Y:S02]  /*1650*/  LDG.E.U16 R4, desc[UR36][R4.64] ;  /* 0x0000002404047981 */ /* 0x000ea4000c1e1500 */
[----:B--2---:R-:W-:-:S05]  /*1660*/  HADD2.F32 R0, -RZ, R4.H0_H0 ;  /* 0x20000004ff007230 */ /* 0x004fca0000004100 */
[----:B------:R-:W-:-:S04]  /*1670*/  F2FP.BF16.F32.PACK_AB R0, RZ, R0 ;  /* 0x00000000ff00723e */ /* 0x000fc800000010ff */
[----:B------:R-:W-:Y:S01]  /*1680*/  PRMT R18, R0, 0x7610, R18 ;  /* 0x0000761000127816 */ /* 0x000fe20000000012 */
[----:B------:R-:W-:Y:S06]  /*1690*/  BRA `(.L_x_29158) ;  /* 0x0000000c00007947 */ /* 0x000fec0003800000 */
.L_x_29163:
        /* <DEDUP_REMOVED lines=9> */
.L_x_29153:
        /* <DEDUP_REMOVED lines=14> */
.L_x_29167:
        /* <DEDUP_REMOVED lines=9> */
.L_x_29166:
        /* <DEDUP_REMOVED lines=27> */
.L_x_29169:
        /* <DEDUP_REMOVED lines=15> */
.L_x_29168:
[----:B------:R0:W5:Y:S01]  /*1b40*/  LDG.E.U16 R18, desc[UR36][R4.64] ;  /* 0x0000002404127981 */ /* 0x000162000c1e1500 */
[----:B------:R-:W-:Y:S05]  /*1b50*/  BRA `(.L_x_29158) ;  /* 0x0000000400d07947 */ /* 0x000fea0003800000 */
.L_x_29165:
        /* <DEDUP_REMOVED lines=13> */
.L_x_29172:
        /* <DEDUP_REMOVED lines=21> */
.L_x_29176:
[----:B------:R-:W-:Y:S05]  /*1d80*/  BSYNC.RECONVERGENT B1 ;  /* 0x0000000000017941 */ /* 0x000fea0003800200 */
.L_x_29175:
[----:B------:R-:W-:Y:S01]  /*1d90*/  IMAD.SHL.U32 R0, R0, 0x100000, RZ ;  /* 0x0010000000007824 */ /* 0x000fe200078e00ff */
[----:B------:R-:W-:-:S04]  /*1da0*/  LEA R3, R3, 0x3b800000, 0x17 ;  /* 0x3b80000003037811 */ /* 0x000fc800078eb8ff */
[----:B------:R-:W-:-:S07]  /*1db0*/  LOP3.LUT R0, R3, R0, R7, 0xfe, !PT ;  /* 0x0000000003007212 */ /* 0x000fce00078efe07 */
.L_x_29174:
[----:B------:R-:W-:Y:S05]  /*1dc0*/  BSYNC.RECONVERGENT B0 ;  /* 0x0000000000007941 */ /* 0x000fea0003800200 */
.L_x_29173:
[----:B------:R-:W-:-:S04]  /*1dd0*/  F2FP.BF16.F32.PACK_AB R0, RZ, R0 ;  /* 0x00000000ff00723e */ /* 0x000fc800000010ff */
[----:B------:R-:W-:Y:S01]  /*1de0*/  PRMT R18, R0, 0x7610, R18 ;  /* 0x0000761000127816 */ /* 0x000fe20000000012 */
[----:B------:R-:W-:Y:S06]  /*1df0*/  BRA `(.L_x_29158) ;  /* 0x0000000400287947 */ /* 0x000fec0003800000 */
.L_x_29171:
        /* <DEDUP_REMOVED lines=21> */
.L_x_29180:
[----:B------:R-:W-:Y:S05]  /*1f50*/  BSYNC.RECONVERGENT B1 ;  /* 0x0000000000017941 */ /* 0x000fea0003800200 */
.L_x_29179:
[----:B------:R-:W-:Y:S01]  /*1f60*/  IMAD.SHL.U32 R0, R0, 0x200000, RZ ;  /* 0x0020000000007824 */ /* 0x000fe200078e00ff */
[----:B------:R-:W-:-:S04]  /*1f70*/  LEA R3, R3, 0x37800000, 0x17 ;  /* 0x3780000003037811 */ /* 0x000fc800078eb8ff */
[----:B------:R-:W-:-:S07]  /*1f80*/  LOP3.LUT R0, R3, R0, R7, 0xfe, !PT ;  /* 0x0000000003007212 */ /* 0x000fce00078efe07 */
.L_x_29178:
[----:B------:R-:W-:Y:S05]  /*1f90*/  BSYNC.RECONVERGENT B0 ;  /* 0x0000000000007941 */ /* 0x000fea0003800200 */
.L_x_29177:
[----:B------:R-:W-:-:S04]  /*1fa0*/  F2FP.BF16.F32.PACK_AB R0, RZ, R0 ;  /* 0x00000000ff00723e */ /* 0x000fc800000010ff */
[----:B------:R-:W-:Y:S01]  /*1fb0*/  PRMT R18, R0, 0x7610, R18 ;  /* 0x0000761000127816 */ /* 0x000fe20000000012 */
[----:B------:R-:W-:Y:S06]  /*1fc0*/  BRA `(.L_x_29158) ;  /* 0x0000000000b47947 */ /* 0x000fec0003800000 */
.L_x_29170:
        /* <DEDUP_REMOVED lines=14> */
.L_x_29184:
[----:B------:R-:W-:Y:S05]  /*20b0*/  BSYNC.RECONVERGENT B0 ;  /* 0x0000000000007941 */ /* 0x000fea0003800200 */
.L_x_29183:
[----:B------:R-:W-:-:S04]  /*20c0*/  F2FP.BF16.F32.PACK_AB R0, RZ, R0 ;  /* 0x00000000ff00723e */ /* 0x000fc800000010ff */
[----:B------:R-:W-:Y:S01]  /*20d0*/  PRMT R18, R0, 0x7610, R18 ;  /* 0x0000761000127816 */ /* 0x000fe20000000012 */
[----:B------:R-:W-:Y:S06]  /*20e0*/  BRA `(.L_x_29158) ;  /* 0x00000000006c7947 */ /* 0x000fec0003800000 */
.L_x_29157:
        /* <DEDUP_REMOVED lines=16> */
.L_x_29185:
[----:B------:R-:W-:Y:S01]  /*21f0*/  PRMT R18, RZ, 0x7610, R18 ;  /* 0x00007610ff127816 */ /* 0x000fe20000000012 */
[----:B------:R-:W-:Y:S06]  /*2200*/  BRA `(.L_x_29158) ;  /* 0x0000000000247947 */ /* 0x000fec0003800000 */
.L_x_29182:
[----:B------:R-:W2:Y:S02]  /*2210*/  LDG.E.64 R4, desc[UR36][R4.64] ;  /* 0x0000002404047981 */ /* 0x000ea4000c1e1b00 */
[----:B--2---:R-:W0:Y:S02]  /*2220*/  I2F.U64 R0, R4 ;  /* 0x0000000400007312 */ /* 0x004e240000301000 */
[----:B0-----:R-:W-:-:S04]  /*2230*/  F2FP.BF16.F32.PACK_AB R0, RZ, R0 ;  /* 0x00000000ff00723e */ /* 0x001fc800000010ff */
[----:B------:R-:W-:Y:S01]  /*2240*/  PRMT R18, R0, 0x7610, R18 ;  /* 0x0000761000127816 */ /* 0x000fe20000000012 */
[----:B------:R-:W-:Y:S06]  /*2250*/  BRA `(.L_x_29158) ;  /* 0x0000000000107947 */ /* 0x000fec0003800000 */
.L_x_29181:
[----:B------:R-:W2:Y:S02]  /*2260*/  LDG.E R4, desc[UR36][R4.64] ;  /* 0x0000002404047981 */ /* 0x000ea4000c1e1900 */
[----:B--2---:R-:W-:-:S04]  /*2270*/  I2FP.F32.U32 R0, R4 ;  /* 0x0000000400007245 */ /* 0x004fc80000201000 */
[----:B------:R-:W-:-:S04]  /*2280*/  F2FP.BF16.F32.PACK_AB R0, RZ, R0 ;  /* 0x00000000ff00723e */ /* 0x000fc800000010ff */
[----:B------:R-:W-:-:S07]  /*2290*/  PRMT R18, R0, 0x7610, R18 ;  /* 0x0000761000127816 */ /* 0x000fce0000000012 */
.L_x_29158:
[----:B------:R-:W-:-:S07]  /*22a0*/  VIADD R17, R17, 0x80 ;  /* 0x0000008011117836 */ /* 0x000fce0000000000 */
.L_x_29152:
[----:B------:R-:W-:Y:S05]  /*22b0*/  BSYNC.RECONVERGENT B6 ;  /* 0x0000000000067941 */ /* 0x000fea0003800200 */
.L_x_29151:
        /* <DEDUP_REMOVED lines=26> */
.L_x_29191:
[----:B------:R-:W2:Y:S02]  /*2460*/  LDG.E.U8 R4, desc[UR36][R4.64] ;  /* 0x0000002404047981 */ /* 0x000ea4000c1e1100 */
[----:B--2---:R-:W-:-:S04]  /*2470*/  I2FP.F32.U32 R0, R4 ;  /* 0x0000000400007245 */ /* 0x004fc80000201000 */
[----:B------:R-:W-:-:S04]  /*2480*/  F2FP.BF16.F32.PACK_AB R0, RZ, R0 ;  /* 0x00000000ff00723e */ /* 0x000fc800000010ff */
[----:B------:R-:W-:Y:S01]  /*2490*/  PRMT R25, R0, 0x7610, R25 ;  /* 0x0000761000197816 */ /* 0x000fe20000000019 */
[----:B------:R-:W-:Y:S06]  /*24a0*/  BRA `(.L_x_29193) ;  /* 0x0000000c00c47947 */ /* 0x000fec0003800000 */
.L_x_29190:
        /* <DEDUP_REMOVED lines=11> */
.L_x_29195:
[----:B------:R-:W2:Y:S02]  /*2560*/  LDG.E R4, desc[UR36][R4.64] ;  /* 0x0000002404047981 */ /* 0x000ea4000c1e1900 */
[----:B--2---:R-:W-:-:S04]  /*2570*/  I2FP.F32.S32 R0, R4 ;  /* 0x0000000400007245 */ /* 0x004fc80000201400 */
[----:B------:R-:W-:-:S04]  /*2580*/  F2FP.BF16.F32.PACK_AB R0, RZ, R0 ;  /* 0x00000000ff00723e */ /* 0x000fc800000010ff */
[----:B------:R-:W-:Y:S01]  /*2590*/  PRMT R25, R0, 0x7610, R25 ;  /* 0x0000761000197816 */ /* 0x000fe20000000019 */
[----:B------:R-:W-:Y:S06]  /*25a0*/  BRA `(.L_x_29193) ;  /* 0x0000000c00847947 */ /* 0x000fec0003800000 */
.L_x_29194:
[----:B------:R-:W2:Y:S02]  /*25b0*/  LDG.E.U16 R4, desc[UR36][R4.64] ;  /* 0x0000002404047981 */ /* 0x000ea4000c1e1500 */
[----:B--2---:R-:W0:Y:S02]  /*25c0*/  I2F.S16 R0, R4 ;  /* 0x0000000400007306 */ /* 0x004e240000101400 */
[----:B0-----:R-:W-:-:S04]  /*25d0*/  F2FP.BF16.F32.PACK_AB R0, RZ, R0 ;  /* 0x00000000ff00723e */ /* 0x001fc800000010ff */
[----:B------:R-:W-:Y:S01]  /*25e0*/  PRMT R25, R0, 0x7610, R25 ;  /* 0x0000761000197816 */ /* 0x000fe20000000019 */
[----:B------:R-:W-:Y:S06]  /*25f0*/  BRA `(.L_x_29193) ;  /* 0x0000000c00707947 */ /* 0x000fec0003800000 */
.L_x_29189:
        /* <DEDUP_REMOVED lines=9> */
.L_x_29197:
[----:B------:R-:W2:Y:S02]  /*2690*/  LDG.E.U16 R0, desc[UR36][R4.64] ;  /* 0x0000002404007981 */ /* 0x000ea4000c1e1500 */
[----:B--2---:R-:W-:-:S05]  /*26a0*/  HADD2.F32 R0, -RZ, R0.H0_H0 ;  /* 0x20000000ff007230 */ /* 0x004fca0000004100 */
[----:B------:R-:W-:-:S04]  /*26b0*/  F2FP.BF16.F32.PACK_AB R0, RZ, R0 ;  /* 0x00000000ff00723e */ /* 0x000fc800000010ff */
[----:B------:R-:W-:Y:S01]  /*26c0*/  PRMT R25, R0, 0x7610, R25 ;  /* 0x0000761000197816 */ /* 0x000fe20000000019 */
[----:B------:R-:W-:Y:S06]  /*26d0*/  BRA `(.L_x_29193) ;  /* 0x0000000c00387947 */ /* 0x000fec0003800000 */
.L_x_29196:
        /* <DEDUP_REMOVED lines=9> */
.L_x_29199:
[----:B------:R-:W2:Y:S02]  /*2770*/  LDG.E.U16 R4, desc[UR36][R4.64] ;  /* 0x0000002404047981 */ /* 0x000ea4000c1e1500 */
[----:B--2---:R-:W-:-:S05]  /*2780*/  HADD2.F32 R0, -RZ, R4.H0_H0 ;  /* 0x20000004ff007230 */ /* 0x004fca0000004100 */
[----:B------:R-:W-:-:S04]  /*2790*/  F2FP.BF16.F32.PACK_AB R0, RZ, R0 ;  /* 0x00000000ff00723e */ /* 0x000fc800000010ff */
[----:B------:R-:W-:Y:S01]  /*27a0*/  PRMT R25, R0, 0x7610, R25 ;  /* 0x0000761000197816 */ /* 0x000fe20000000019 */
[----:B------:R-:W-:Y:S06]  /*27b0*/  BRA `(.L_x_29193) ;  /* 0x0000000c00007947 */ /* 0x000fec0003800000 */
.L_x_29198:
        /* <DEDUP_REMOVED lines=9> */
.L_x_29188:
        /* <DEDUP_REMOVED lines=14> */
.L_x_29202:
        /* <DEDUP_REMOVED lines=9> */
.L_x_29201:
        /* <DEDUP_REMOVED lines=27> */
.L_x_29204:
        /* <DEDUP_REMOVED lines=15> */
.L_x_29203:
[----:B------:R0:W5:Y:S01]  /*2c60*/  LDG.E.U16 R25, desc[UR36][R4.64] ;  /* 0x0000002404197981 */ /* 0x000162000c1e1500 */
[----:B------:R-:W-:Y:S05]  /*2c70*/  BRA `(.L_x_29193) ;  /* 0x0000000400d07947 */ /* 0x000fea0003800000 */
.L_x_29200:
        /* <DEDUP_REMOVED lines=13> */
.L_x_29207:
        /* <DEDUP_REMOVED lines=21> */
.L_x_29211:
[----:B------:R-:W-:Y:S05]  /*2ea0*/  BSYNC.RECONVERGENT B1 ;  /* 0x0000000000017941 */ /* 0x000fea0003800200 */
.L_x_29210:
[----:B------:R-:W-:Y:S01]  /*2eb0*/  IMAD.SHL.U32 R0, R0, 0x100000, RZ ;  /* 0x0010000000007824 */ /* 0x000fe200078e00ff */
[----:B------:R-:W-:-:S04]  /*2ec0*/  LEA R3, R3, 0x3b800000, 0x17 ;  /* 0x3b80000003037811 */ /* 0x000fc800078eb8ff */
[----:B------:R-:W-:-:S07]  /*2ed0*/  LOP3.LUT R0, R3, R0, R7, 0xfe, !PT ;  /* 0x0000000003007212 */ /* 0x000fce00078efe07 */
.L_x_29209:
[----:B------:R-:W-:Y:S05]  /*2ee0*/  BSYNC.RECONVERGENT B0 ;  /* 0x0000000000007941 */ /* 0x000fea0003800200 */
.L_x_29208:
[----:B------:R-:W-:-:S04]  /*2ef0*/  F2FP.BF16.F32.PACK_AB R0, RZ, R0 ;  /* 0x00000000ff00723e */ /* 0x000fc800000010ff */
[----:B------:R-:W-:Y:S01]  /*2f00*/  PRMT R25, R0, 0x7610, R25 ;  /* 0x0000761000197816 */ /* 0x000fe20000000019 */
[----:B------:R-:W-:Y:S06]  /*2f10*/  BRA `(.L_x_29193) ;  /* 0x0000000400287947 */ /* 0x000fec0003800000 */
.L_x_29206:
        /* <DEDUP_REMOVED lines=21> */
.L_x_29215:
[----:B------:R-:W-:Y:S05]  /*3070*/  BSYNC.RECONVERGENT B1 ;  /* 0x0000000000017941 */ /* 0x000fea0003800200 */
.L_x_29214:
[----:B------:R-:W-:Y:S01]  /*3080*/  IMAD.SHL.U32 R0, R0, 0x200000, RZ ;  /* 0x0020000000007824 */ /* 0x000fe200078e00ff */
[----:B------:R-:W-:-:S04]  /*3090*/  LEA R3, R3, 0x37800000, 0x17 ;  /* 0x3780000003037811 */ /* 0x000fc800078eb8ff */
[----:B------:R-:W-:-:S07]  /*30a0*/  LOP3.LUT R0, R3, R0, R7, 0xfe, !PT ;  /* 0x0000000003007212 */ /* 0x000fce00078efe07 */
.L_x_29213:
[----:B------:R-:W-:Y:S05]  /*30b0*/  BSYNC.RECONVERGENT B0 ;  /* 0x0000000000007941 */ /* 0x000fea0003800200 */
.L_x_29212:
[----:B------:R-:W-:-:S04]  /*30c0*/  F2FP.BF16.F32.PACK_AB R0, RZ, R0 ;  /* 0x00000000ff00723e */ /* 0x000fc800000010ff */
[----:B------:R-:W-:Y:S01]  /*30d0*/  PRMT R25, R0, 0x7610, R25 ;  /* 0x0000761000197816 */ /* 0x000fe20000000019 */
[----:B------:R-:W-:Y:S06]  /*30e0*/  BRA `(.L_x_29193) ;  /* 0x0000000000b47947 */ /* 0x000fec0003800000 */
.L_x_29205:
        /* <DEDUP_REMOVED lines=14> */
.L_x_29219:
[----:B------:R-:W-:Y:S05]  /*31d0*/  BSYNC.RECONVERGENT B0 ;  /* 0x0000000000007941 */ /* 0x000fea0003800200 */
.L_x_29218:
[----:B------:R-:W-:-:S04]  /*31e0*/  F2FP.BF16.F32.PACK_AB R0, RZ, R0 ;  /* 0x00000000ff00723e */ /* 0x000fc800000010ff */
[----:B------:R-:W-:Y:S01]  /*31f0*/  PRMT R25, R0, 0x7610, R25 ;  /* 0x0000761000197816 */ /* 0x000fe20000000019 */
[----:B------:R-:W-:Y:S06]  /*3200*/  BRA `(.L_x_29193) ;  /* 0x00000000006c7947 */ /* 0x000fec0003800000 */
.L_x_29192:
        /* <DEDUP_REMOVED lines=16> */
.L_x_29220:
[----:B------:R-:W-:Y:S01]  /*3310*/  PRMT R25, RZ, 0x7610, R25 ;  /* 0x00007610ff197816 */ /* 0x000fe20000000019 */
[----:B------:R-:W-:Y:S06]  /*3320*/  BRA `(.L_x_29193) ;  /* 0x0000000000247947 */ /* 0x000fec0003800000 */
.L_x_29217:
[----:B------:R-:W2:Y:S02]  /*3330*/  LDG.E.64 R4, desc[UR36][R4.64] ;  /* 0x0000002404047981 */ /* 0x000ea4000c1e1b00 */
[----:B--2---:R-:W0:Y:S02]  /*3340*/  I2F.U64 R0, R4 ;  /* 0x0000000400007312 */ /* 0x004e240000301000 */
[----:B0-----:R-:W-:-:S04]  /*3350*/  F2FP.BF16.F32.PACK_AB R0, RZ, R0 ;  /* 0x00000000ff00723e */ /* 0x001fc800000010ff */
[----:B------:R-:W-:Y:S01]  /*3360*/  PRMT R25, R0, 0x7610, R25 ;  /* 0x0000761000197816 */ /* 0x000fe20000000019 */
[----:B------:R-:W-:Y:S06]  /*3370*/  BRA `(.L_x_29193) ;  /* 0x0000000000107947 */ /* 0x000fec0003800000 */
.L_x_29216:
[----:B------:R-:W2:Y:S02]  /*3380*/  LDG.E R4, desc[UR36][R4.64] ;  /* 0x0000002404047981 */ /* 0x000ea4000c1e1900 */
[----:B--2---:R-:W-:-:S04]  /*3390*/  I2FP.F32.U32 R0, R4 ;  /* 0x0000000400007245 */ /* 0x004fc80000201000 */
[----:B------:R-:W-:-:S04]  /*33a0*/  F2FP.BF16.F32.PACK_AB R0, RZ, R0 ;  /* 0x00000000ff00723e */ /* 0x000fc800000010ff */
[----:B------:R-:W-:-:S07]  /*33b0*/  PRMT R25, R0, 0x7610, R25 ;  /* 0x0000761000197816 */ /* 0x000fce0000000019 */
.L_x_29193:
[----:B------:R-:W-:-:S07]  /*33c0*/  VIADD R17, R17, 0x80 ;  /* 0x0000008011117836 */ /* 0x000fce0000000000 */
.L_x_29187:
[----:B------:R-:W-:Y:S05]  /*33d0*/  BSYNC.RECONVERGENT B6 ;  /* 0x0000000000067941 */ /* 0x000fea0003800200 */
.L_x_29186:
        /* <DEDUP_REMOVED lines=25> */
.L_x_29226:
[----:B------:R-:W2:Y:S02]  /*3570*/  LDG.E.U8 R4, desc[UR36][R4.64] ;  /* 0x0000002404047981 */ /* 0x000ea4000c1e1100 */
[----:B--2---:R-:W-:-:S04]  /*3580*/  I2FP.F32.U32 R0, R4 ;  /* 0x0000000400007245 */ /* 0x004fc80000201000 */
[----:B------:R-:W-:Y:S01]  /*3590*/  F2FP.BF16.F32.PACK_AB R0, RZ, R0 ;  /* 0x00000000ff00723e */ /* 0x000fe200000010ff */
[----:B------:R-:W-:Y:S06]  /*35a0*/  BRA `(.L_x_29222) ;  /* 0x0000000c00887947 */ /* 0x000fec0003800000 */
.L_x_29225:
        /* <DEDUP_REMOVED lines=10> */
.L_x_29229:
[----:B------:R-:W2:Y:S02]  /*3650*/  LDG.E R4, desc[UR36][R4.64] ;  /* 0x0000002404047981 */ /* 0x000ea4000c1e1900 */
[----:B--2---:R-:W-:-:S04]  /*3660*/  I2FP.F32.S32 R0, R4 ;  /* 0x0000000400007245 */ /* 0x004fc80000201400 */
[----:B------:R-:W-:Y:S01]  /*3670*/  F2FP.BF16.F32.PACK_AB R0, RZ, R0 ;  /* 0x00000000ff00723e */ /* 0x000fe200000010ff */
[----:B------:R-:W-:Y:S06]  /*3680*/  BRA `(.L_x_29222) ;  /* 0x0000000c00507947 */ /* 0x000fec0003800000 */
.L_x_29228:
[----:B------:R-:W2:Y:S02]  /*3690*/  LDG.E.U16 R4, desc[UR36][R4.64] ;  /* 0x0000002404047981 */ /* 0x000ea4000c1e1500 */
[----:B--2---:R-:W0:Y:S02]  /*36a0*/  I2F.S16 R0, R4 ;  /* 0x0000000400007306 */ /* 0x004e240000101400 */
[----:B0-----:R-:W-:Y:S01]  /*36b0*/  F2FP.BF16.F32.PACK_AB R0, RZ, R0 ;  /* 0x00000000ff00723e */ /* 0x001fe200000010ff */
[----:B------:R-:W-:Y:S06]  /*36c0*/  BRA `(.L_x_29222) ;  /* 0x0000000c00407947 */ /* 0x000fec0003800000 */
.L_x_29224:
        /* <DEDUP_REMOVED lines=9> */
.L_x_29231:
[----:B------:R-:W2:Y:S02]  /*3760*/  LDG.E.U16 R0, desc[UR36][R4.64] ;  /* 0x0000002404007981 */ /* 0x000ea4000c1e1500 */
[----:B--2---:R-:W-:-:S05]  /*3770*/  HADD2.F32 R0, -RZ, R0.H0_H0 ;  /* 0x20000000ff007230 */ /* 0x004fca0000004100 */
[----:B------:R-:W-:Y:S01]  /*3780*/  F2FP.BF16.F32.PACK_AB R0, RZ, R0 ;  /* 0x00000000ff00723e */ /* 0x000fe200000010ff */
[----:B------:R-:W-:Y:S06]  /*3790*/  BRA `(.L_x_29222) ;  /* 0x0000000c000c7947 */ /* 0x000fec0003800000 */
.L_x_29230:
        /* <DEDUP_REMOVED lines=9> */
.L_x_29233:
[----:B------:R-:W2:Y:S02]  /*3830*/  LDG.E.U16 R4, desc[UR36][R4.64] ;  /* 0x0000002404047981 */ /* 0x000ea4000c1e1500 */
[----:B--2---:R-:W-:-:S05]  /*3840*/  HADD2.F32 R0, -RZ, R4.H0_H0 ;  /* 0x20000004ff007230 */ /* 0x004fca0000004100 */
[----:B------:R-:W-:Y:S01]  /*3850*/  F2FP.BF16.F32.PACK_AB R0, RZ, R0 ;  /* 0x00000000ff00723e */ /* 0x000fe200000010ff */
[----:B------:R-:W-:Y:S06]  /*3860*/  BRA `(.L_x_29222) ;  /* 0x0000000800d87947 */ /* 0x000fec0003800000 */
.L_x_29232:
        /* <DEDUP_REMOVED lines=8> */
.L_x_29223:
        /* <DEDUP_REMOVED lines=13> */
.L_x_29236:
        /* <DEDUP_REMOVED lines=8> */
.L_x_29235:
        /* <DEDUP_REMOVED lines=27> */
.L_x_29238:
        /* <DEDUP_REMOVED lines=14> */
.L_x_29237:
[----:B------:R1:W5:Y:S01]  /*3cd0*/  LDG.E.U16 R0, desc[UR36][R4.64] ;  /* 0x0000002404007981 */ /* 0x000362000c1e1500 */
[----:B------:R-:W-:Y:S05]  /*3ce0*/  BRA `(.L_x_29222) ;  /* 0x0000000400b87947 */ /* 0x000fea0003800000 */
.L_x_29234:
        /* <DEDUP_REMOVED lines=12> */
.L_x_29241:
        /* <DEDUP_REMOVED lines=21> */
.L_x_29245:
[----:B------:R-:W-:Y:S05]  /*3f00*/  BSYNC.RECONVERGENT B1 ;  /* 0x0000000000017941 */ /* 0x000fea0003800200 */
.L_x_29244:
[----:B------:R-:W-:Y:S01]  /*3f10*/  IMAD.SHL.U32 R0, R0, 0x100000, RZ ;  /* 0x0010000000007824 */ /* 0x000fe200078e00ff */
[----:B------:R-:W-:-:S04]  /*3f20*/  LEA R3, R3, 0x3b800000, 0x17 ;  /* 0x3b80000003037811 */ /* 0x000fc800078eb8ff */
[----:B------:R-:W-:-:S07]  /*3f30*/  LOP3.LUT R0, R3, R0, R7, 0xfe, !PT ;  /* 0x0000000003007212 */ /* 0x000fce00078efe07 */
.L_x_29243:
[----:B------:R-:W-:Y:S05]  /*3f40*/  BSYNC.RECONVERGENT B0 ;  /* 0x0000000000007941 */ /* 0x000fea0003800200 */
.L_x_29242:
[----:B------:R-:W-:Y:S01]  /*3f50*/  F2FP.BF16.F32.PACK_AB R0, RZ, R0 ;  /* 0x00000000ff00723e */ /* 0x000fe200000010ff */
[----:B------:R-:W-:Y:S06]  /*3f60*/  BRA `(.L_x_29222) ;  /* 0x0000000400187947 */ /* 0x000fec0003800000 */
.L_x_29240:
        /* <DEDUP_REMOVED lines=21> */
.L_x_29249:
[----:B------:R-:W-:Y:S05]  /*40c0*/  BSYNC.RECONVERGENT B1 ;  /* 0x0000000000017941 */ /* 0x000fea0003800200 */
.L_x_29248:
[----:B------:R-:W-:Y:S01]  /*40d0*/  IMAD.SHL.U32 R0, R0, 0x200000, RZ ;  /* 0x0020000000007824 */ /* 0x000fe200078e00ff */
[----:B------:R-:W-:-:S04]  /*40e0*/  LEA R3, R3, 0x37800000, 0x17 ;  /* 0x3780000003037811 */ /* 0x000fc800078eb8ff */
[----:B------:R-:W-:-:S07]  /*40f0*/  LOP3.LUT R0, R3, R0, R7, 0xfe, !PT ;  /* 0x0000000003007212 */ /* 0x000fce00078efe07 */
.L_x_29247:
[----:B------:R-:W-:Y:S05]  /*4100*/  BSYNC.RECONVERGENT B0 ;  /* 0x0000000000007941 */ /* 0x000fea0003800200 */
.L_x_29246:
[----:B------:R-:W-:Y:S01]  /*4110*/  F2FP.BF16.F32.PACK_AB R0, RZ, R0 ;  /* 0x00000000ff00723e */ /* 0x000fe200000010ff */
[----:B------:R-:W-:Y:S06]  /*4120*/  BRA `(.L_x_29222) ;  /* 0x0000000000a87947 */ /* 0x000fec0003800000 */
.L_x_29239:
        /* <DEDUP_REMOVED lines=14> */
.L_x_29253:
[----:B------:R-:W-:Y:S05]  /*4210*/  BSYNC.RECONVERGENT B0 ;  /* 0x0000000000007941 */ /* 0x000fea0003800200 */
.L_x_29252:
[----:B------:R-:W-:Y:S01]  /*4220*/  F2FP.BF16.F32.PACK_AB R0, RZ, R0 ;  /* 0x00000000ff00723e */ /* 0x000fe200000010ff */
[----:B------:R-:W-:Y:S06]  /*4230*/  BRA `(.L_x_29222) ;  /* 0x0000000000647947 */ /* 0x000fec0003800000 */
.L_x_29227:
        /* <DEDUP_REMOVED lines=16> */
.L_x_29254:
[----:B------:R-:W-:Y:S01]  /*4340*/  PRMT R0, RZ, 0x7610, R0 ;  /* 0x00007610ff007816 */ /* 0x000fe20000000000 */
[----:B------:R-:W-:Y:S06]  /*4350*/  BRA `(.L_x_29222) ;  /* 0x00000000001c7947 */ /* 0x000fec0003800000 */
.L_x_29251:
[----:B------:R-:W2:Y:S02]  /*4360*/  LDG.E.64 R4, desc[UR36][R4.64] ;  /* 0x0000002404047981 */ /* 0x000ea4000c1e1b00 */
[----:B--2---:R-:W0:Y:S02]  /*4370*/  I2F.U64 R0, R4 ;  /* 0x0000000400007312 */ /* 0x004e240000301000 */
[----:B0-----:R-:W-:Y:S01]  /*4380*/  F2FP.BF16.F32.PACK_AB R0, RZ, R0 ;  /* 0x00000000ff00723e */ /* 0x001fe200000010ff */
[----:B------:R-:W-:Y:S06]  /*4390*/  BRA `(.L_x_29222) ;  /* 0x00000000000c7947 */ /* 0x000fec0003800000 */
.L_x_29250:
[----:B------:R-:W2:Y:S02]  /*43a0*/  LDG.E R4, desc[UR36][R4.64] ;  /* 0x0000002404047981 */ /* 0x000ea4000c1e1900 */
[----:B--2---:R-:W-:-:S04]  /*43b0*/  I2FP.F32.U32 R0, R4 ;  /* 0x0000000400007245 */ /* 0x004fc80000201000 */
[----:B------:R-:W-:-:S07]  /*43c0*/  F2FP.BF16.F32.PACK_AB R0, RZ, R0 ;  /* 0x00000000ff00723e */ /* 0x000fce00000010ff */
.L_x_29222:
[----:B------:R-:W-:Y:S05]  /*43d0*/  BSYNC.RECONVERGENT B6 ;  /* 0x0000000000067941 */ /* 0x000fea0003800200 */
.L_x_29221:
        /* <DEDUP_REMOVED lines=13> */
[----:B-----5:R-:W-:-:S05]  /*44b0*/  @P0 IMAD.U32 R22, R22, 0x10000, RZ ;  /* 0x0001000016160824 */ /* 0x020fca00078e00ff */
[----:B------:R-:W-:-:S04]  /*44c0*/  FSETP.NEU.AND P0, PT, R22, RZ, P0 ;  /* 0x000000ff1600720b */ /* 0x000fc8000070d000 */
[----:B------:R-:W-:-:S09]  /*44d0*/  SEL R5, RZ, 0x1, !P0 ;  /* 0x00000001ff057807 */ /* 0x000fd20004000000 */
.L_x_29256:
[----:B------:R-:W-:Y:S05]  /*44e0*/  BSYNC.RECONVERGENT B0 ;  /* 0x0000000000007941 */ /* 0x000fea0003800200 */
.L_x_29255:
[----:B------:R-:W-:Y:S04]  /*44f0*/  BSSY.RECONVERGENT B0, `(.L_x_29257) ;  /* 0x0000007000007945 */ /* 0x000fe80003800200 */
[----:B------:R-:W-:Y:S05]  /*4500*/  @P4 BRA `(.L_x_29258) ;  /* 0x0000000000144947 */ /* 0x000fea0003800000 */
[----:B0-----:R-:W-:-:S05]  /*4510*/  IMAD.U32 R4, R3, 0x10000, RZ ;  /* 0x0001000003047824 */ /* 0x001fca00078e00ff */
[----:B------:R-:W-:-:S13]  /*4520*/  FSETP.NEU.FTZ.AND P0, PT, R4, RZ, PT ;  /* 0x000000ff0400720b */ /* 0x000fda0003f1d000 */
[----:B-----5:R-:W-:-:S05]  /*4530*/  @P0 IMAD.U32 R18, R18, 0x10000, RZ ;  /* 0x0001000012120824 */ /* 0x020fca00078e00ff */
[----:B------:R-:W-:-:S04]  /*4540*/  FSETP.NEU.AND P0, PT, R18, RZ, P0 ;  /* 0x000000ff1200720b */ /* 0x000fc8000070d000 */
[----:B------:R-:W-:-:S09]  /*4550*/  SEL R24, RZ, 0x1, !P0 ;  /* 0x00000001ff187807 */ /* 0x000fd20004000000 */
.L_x_29258:
[----:B------:R-:W-:Y:S05]  /*4560*/  BSYNC.RECONVERGENT B0 ;  /* 0x0000000000007941 */ /* 0x000fea0003800200 */
.L_x_29257:
[----:B------:R-:W-:Y:S04]  /*4570*/  BSSY.RECONVERGENT B0, `(.L_x_29259) ;  /* 0x0000007000007945 */ /* 0x000fe80003800200 */
[----:B------:R-:W-:Y:S05]  /*4580*/  @P3 BRA `(.L_x_29260) ;  /* 0x0000000000143947 */ /* 0x000fea0003800000 */
[----:B0-----:R-:W-:-:S05]  /*4590*/  IMAD.U32 R4, R3, 0x10000, RZ ;  /* 0x0001000003047824 */ /* 0x001fca00078e00ff */
[----:B------:R-:W-:-:S13]  /*45a0*/  FSETP.NEU.FTZ.AND P0, PT, R4, RZ, PT ;  /* 0x000000ff0400720b */ /* 0x000fda0003f1d000 */
[----:B-----5:R-:W-:-:S05]  /*45b0*/  @P0 IMAD.U32 R25, R25, 0x10000, RZ ;  /* 0x0001000019190824 */ /* 0x020fca00078e00ff */
[----:B------:R-:W-:-:S04]  /*45c0*/  FSETP.NEU.AND P0, PT, R25, RZ, P0 ;  /* 0x000000ff1900720b */ /* 0x000fc8000070d000 */
[----:B------:R-:W-:-:S09]  /*45d0*/  SEL R18, RZ, 0x1, !P0 ;  /* 0x00000001ff127807 */ /* 0x000fd20004000000 */
.L_x_29260:
[----:B------:R-:W-:Y:S05]  /*45e0*/  BSYNC.RECONVERGENT B0 ;  /* 0x0000000000007941 */ /* 0x000fea0003800200 */
.L_x_29259:
[----:B------:R-:W-:Y:S04]  /*45f0*/  BSSY.RECONVERGENT B0, `(.L_x_29261) ;  /* 0x0000007000007945 */ /* 0x000fe80003800200 */
[----:B------:R-:W-:Y:S05]  /*4600*/  @P2 BRA `(.L_x_29262) ;  /* 0x0000000000142947 */ /* 0x000fea0003800000 */
[----:B0-----:R-:W-:-:S05]  /*4610*/  IMAD.U32 R3, R3, 0x10000, RZ ;  /* 0x0001000003037824 */ /* 0x001fca00078e00ff */
[----:B------:R-:W-:-:S13]  /*4620*/  FSETP.NEU.FTZ.AND P0, PT, R3, RZ, PT ;  /* 0x000000ff0300720b */ /* 0x000fda0003f1d000 */
[----:B-----5:R-:W-:-:S05]  /*4630*/  @P0 IMAD.U32 R0, R0, 0x10000, RZ ;  /* 0x0001000000000824 */ /* 0x020fca00078e00ff */
[----:B------:R-:W-:-:S04]  /*4640*/  FSETP.NEU.AND P0, PT, R0, RZ, P0 ;  /* 0x000000ff0000720b */ /* 0x000fc8000070d000 */
[----:B------:R-:W-:-:S09]  /*4650*/  SEL R22, RZ, 0x1, !P0 ;  /* 0x00000001ff167807 */ /* 0x000fd20004000000 */
.L_x_29262:
[----:B------:R-:W-:Y:S05]  /*4660*/  BSYNC.RECONVERGENT B0 ;  /* 0x0000000000007941 */ /* 0x000fea0003800200 */
.L_x_29261:
        /* <DEDUP_REMOVED lines=23> */
.L_x_29268:
[----:B------:R0:W-:Y:S01]  /*47e0*/  STG.E.U8 desc[UR36][R8.64], R5 ;  /* 0x0000000508007986 */ /* 0x0001e2000c101124 */
[----:B------:R-:W-:Y:S01]  /*47f0*/  IMAD.MOV.U32 R23, RZ, RZ, R19 ;  /* 0x000000ffff177224 */ /* 0x000fe200078e0013 */
[----:B------:R-:W-:Y:S06]  /*4800*/  BRA `(.L_x_29264) ;  /* 0x0000000c00947947 */ /* 0x000fec0003800000 */
.L_x_29267:
        /* <DEDUP_REMOVED lines=11> */
.L_x_29271:
[----:B------:R4:W-:Y:S01]  /*48c0*/  STG.E desc[UR36][R8.64], R5 ;  /* 0x0000000508007986 */ /* 0x0009e2000c101924 */
[----:B------:R-:W-:Y:S01]  /*48d0*/  IMAD.MOV.U32 R23, RZ, RZ, R19 ;  /* 0x000000ffff177224 */ /* 0x000fe200078e0013 */
[----:B------:R-:W-:Y:S06]  /*48e0*/  BRA `(.L_x_29264) ;  /* 0x0000000c005c7947 */ /* 0x000fec0003800000 */
.L_x_29270:
[----:B------:R1:W-:Y:S01]  /*48f0*/  STG.E.U16 desc[UR36][R8.64], R5 ;  /* 0x0000000508007986 */ /* 0x0003e2000c101524 */
[----:B------:R-:W-:Y:S01]  /*4900*/  IMAD.MOV.U32 R23, RZ, RZ, R19 ;  /* 0x000000ffff177224 */ /* 0x000fe200078e0013 */
[----:B------:R-:W-:Y:S06]  /*4910*/  BRA `(.L_x_29264) ;  /* 0x0000000c00507947 */ /* 0x000fec0003800000 */
.L_x_29266:
        /* <DEDUP_REMOVED lines=10> */
.L_x_29273:
[----:B------:R-:W0:Y:S01]  /*49c0*/  I2F.S16 R0, R5 ;  /* 0x0000000500007306 */ /* 0x000e220000101400 */
[----:B------:R-:W-:Y:S01]  /*49d0*/  IMAD.MOV.U32 R23, RZ, RZ, R19 ;  /* 0x000000ffff177224 */ /* 0x000fe200078e0013 */
[----:B0-----:R-:W-:-:S05]  /*49e0*/  F2FP.F16.F32.PACK_AB R0, RZ, R0 ;  /* 0x00000000ff00723e */ /* 0x001fca00000000ff */
[----:B------:R0:W-:Y:S01]  /*49f0*/  STG.E.U16 desc[UR36][R8.64], R0 ;  /* 0x0000000008007986 */ /* 0x0001e2000c101524 */
[----:B------:R-:W-:Y:S05]  /*4a00*/  BRA `(.L_x_29264) ;  /* 0x0000000c00147947 */ /* 0x000fea0003800000 */
.L_x_29272:
        /* <DEDUP_REMOVED lines=11> */
.L_x_29275:
[----:B------:R-:W0:Y:S01]  /*4ac0*/  I2F.S16 R5, R5 ;  /* 0x0000000500057306 */ /* 0x000e220000101400 */
[----:B------:R-:W-:Y:S01]  /*4ad0*/  IMAD.MOV.U32 R23, RZ, RZ, R19 ;  /* 0x000000ffff177224 */ /* 0x000fe200078e0013 */
[----:B0-----:R-:W-:-:S04]  /*4ae0*/  F2FP.F16.F32.PACK_AB R3, RZ, R5 ;  /* 0x00000005ff03723e */ /* 0x001fc800000000ff */
[----:B------:R-:W-:-:S05]  /*4af0*/  PRMT R3, R3, 0x5410, RZ ;  /* 0x0000541003037816 */ /* 0x000fca00000000ff */
[----:B------:R0:W-:Y:S01]  /*4b00*/  STG.E desc[UR36][R8.64], R3 ;  /* 0x0000000308007986 */ /* 0x0001e2000c101924 */
[----:B------:R-:W-:Y:S05]  /*4b10*/  BRA `(.L_x_29264) ;  /* 0x0000000800d07947 */ /* 0x000fea0003800000 */
.L_x_29274:
[----:B------:R-:W0:Y:S01]  /*4b20*/  I2F.F64.S16 R4, R5 ;  /* 0x0000000500047312 */ /* 0x000e220000101c00 */
[----:B------:R-:W-:Y:S01]  /*4b30*/  IMAD.MOV.U32 R23, RZ, RZ, R19 ;  /* 0x000000ffff177224 */ /* 0x000fe200078e0013 */
[----:B0-----:R0:W-:Y:S01]  /*4b40*/  STG.E.64 desc[UR36][R8.64], R4 ;  /* 0x0000000408007986 */ /* 0x0011e2000c101b24 */
[----:B------:R-:W-:Y:S05]  /*4b50*/  BRA `(.L_x_29264) ;  /* 0x0000000800c07947 */ /* 0x000fea0003800000 */
.L_x_29265:
        /* <DEDUP_REMOVED lines=13> */
.L_x_29278:
[----:B------:R-:W0:Y:S01]  /*4c30*/  I2F.F64.S16 R4, R5 ;  /* 0x0000000500047312 */ /* 0x000e220000101c00 */
[----:B------:R-:W-:Y:S01]  /*4c40*/  CS2R R6, SRZ ;  /* 0x0000000000067805 */ /* 0x000fe2000001ff00 */
[----:B------:R-:W-:-:S04]  /*4c50*/  IMAD.MOV.U32 R23, RZ, RZ, R19 ;  /* 0x000000ffff177224 */ /* 0x000fc800078e0013 */
[----:B0-----:R0:W-:Y:S01]  /*4c60*/  STG.E.128 desc[UR36][R8.64], R4 ;  /* 0x0000000408007986 */ /* 0x0011e2000c101d24 */
[----:B------:R-:W-:Y:S05]  /*4c70*/  BRA `(.L_x_29264) ;  /* 0x0000000800787947 */ /* 0x000fea0003800000 */
.L_x_29277:
        /* <DEDUP_REMOVED lines=19> */
.L_x_29282:
[----:B------:R-:W-:Y:S05]  /*4db0*/  BSYNC.RECONVERGENT B0 ;  /* 0x0000000000007941 */ /* 0x000fea0003800200 */
.L_x_29281:
[----:B------:R-:W-:Y:S01]  /*4dc0*/  LOP3.LUT R7, R0, 0x80, R7, 0xf8, !PT ;  /* 0x0000008000077812 */ /* 0x000fe200078ef807 */
[----:B------:R-:W-:-:S04]  /*4dd0*/  IMAD.MOV.U32 R23, RZ, RZ, R19 ;  /* 0x000000ffff177224 */ /* 0x000fc800078e0013 */
[----:B------:R0:W-:Y:S01]  /*4de0*/  STG.E.U8 desc[UR36][R8.64], R7 ;  /* 0x0000000708007986 */ /* 0x0001e2000c101124 */
[----:B------:R-:W-:Y:S05]  /*4df0*/  BRA `(.L_x_29264) ;  /* 0x0000000800187947 */ /* 0x000fea0003800000 */
.L_x_29280:
        /* <DEDUP_REMOVED lines=15> */
.L_x_29284:
[----:B------:R-:W-:Y:S05]  /*4ef0*/  BSYNC.RECONVERGENT B0 ;  /* 0x0000000000007941 */ /* 0x000fea0003800200 */
.L_x_29283:
[----:B------:R-:W-:Y:S01]  /*4f00*/  LOP3.LUT R7, R0, 0x80, R7, 0xf8, !PT ;  /* 0x0000008000077812 */ /* 0x000fe200078ef807 */
[----:B------:R-:W-:-:S04]  /*4f10*/  IMAD.MOV.U32 R23, RZ, RZ, R19 ;  /* 0x000000ffff177224 */ /* 0x000fc800078e0013 */
[----:B------:R0:W-:Y:S01]  /*4f20*/  STG.E.U8 desc[UR36][R8.64], R7 ;  /* 0x0000000708007986 */ /* 0x0001e2000c101124 */
[----:B------:R-:W-:Y:S05]  /*4f30*/  BRA `(.L_x_29264) ;  /* 0x0000000400c87947 */ /* 0x000fea0003800000 */
.L_x_29279:
[----:B------:R-:W0:Y:S01]  /*4f40*/  I2F.S16 R0, R5 ;  /* 0x0000000500007306 */ /* 0x000e220000101400 */
[----:B------:R-:W-:Y:S01]  /*4f50*/  IMAD.MOV.U32 R23, RZ, RZ, R19 ;  /* 0x000000ffff177224 */ /* 0x000fe200078e0013 */
[----:B0-----:R-:W-:-:S05]  /*4f60*/  F2FP.BF16.F32.PACK_AB R0, RZ, R0 ;  /* 0x00000000ff00723e */ /* 0x001fca00000010ff */
[----:B------:R0:W-:Y:S01]  /*4f70*/  STG.E.U16 desc[UR36][R8.64], R0 ;  /* 0x0000000008007986 */ /* 0x0001e2000c101524 */
[----:B------:R-:W-:Y:S05]  /*4f80*/  BRA `(.L_x_29264) ;  /* 0x0000000400b47947 */ /* 0x000fea0003800000 */
.L_x_29276:
        /* <DEDUP_REMOVED lines=11> */
.L_x_29287:
        /* <DEDUP_REMOVED lines=13> */
.L_x_29290:
[----:B------:R-:W-:-:S04]  /*5110*/  SHF.R.U32.HI R0, RZ, 0x14, R3 ;  /* 0x00000014ff007819 */ /* 0x000fc80000011603 */
[----:B------:R-:W-:-:S04]  /*5120*/  LOP3.LUT R0, R0, 0x1, RZ, 0xc0, !PT ;  /* 0x0000000100007812 */ /* 0x000fc800078ec0ff */
[----:B------:R-:W-:-:S04]  /*5130*/  IADD3 R0, PT, PT, R3, 0x487ffff, R0 ;  /* 0x0487ffff03007810 */ /* 0x000fc80007ffe000 */
[----:B------:R-:W-:-:S04]  /*5140*/  SHF.R.U32.HI R0, RZ, 0x14, R0 ;  /* 0x00000014ff007819 */ /* 0x000fc80000011600 */
[----:B------:R-:W-:-:S07]  /*5150*/  LOP3.LUT R0, R0, 0xff, RZ, 0xc0, !PT ;  /* 0x000000ff00007812 */ /* 0x000fce00078ec0ff */
.L_x_29291:
[----:B------:R-:W-:-:S04]  /*5160*/  SHF.R.U32.HI R3, RZ, 0x18, R3 ;  /* 0x00000018ff037819 */ /* 0x000fc80000011603 */
[----:B------:R-:W-:-:S04]  /*5170*/  LOP3.LUT R0, R0, 0x80, R3, 0xf8, !PT ;  /* 0x0000008000007812 */ /* 0x000fc800078ef803 */
[----:B------:R-:W-:-:S07]  /*5180*/  PRMT R4, R0, 0x7610, R4 ;  /* 0x0000761000047816 */ /* 0x000fce0000000004 */
.L_x_29289:
[----:B------:R-:W-:Y:S05]  /*5190*/  BSYNC.RECONVERGENT B0 ;  /* 0x0000000000007941 */ /* 0x000fea0003800200 */
.L_x_29288:
[----:B------:R0:W-:Y:S01]  /*51a0*/  STG.E.U8 desc[UR36][R8.64], R4 ;  /* 0x0000000408007986 */ /* 0x0001e2000c101124 */
[----:B------:R-:W-:Y:S01]  /*51b0*/  IMAD.MOV.U32 R23, RZ, RZ, R19 ;  /* 0x000000ffff177224 */ /* 0x000fe200078e0013 */
[----:B------:R-:W-:Y:S06]  /*51c0*/  BRA `(.L_x_29264) ;  /* 0x0000000400247947 */ /* 0x000fec0003800000 */
.L_x_29286:
        /* <DEDUP_REMOVED lines=13> */
.L_x_29294:
[----:B------:R-:W-:-:S04]  /*52a0*/  SHF.R.U32.HI R0, RZ, 0x15, R3 ;  /* 0x00000015ff007819 */ /* 0x000fc80000011603 */
[----:B------:R-:W-:-:S04]  /*52b0*/  LOP3.LUT R0, R0, 0x1, RZ, 0xc0, !PT ;  /* 0x0000000100007812 */ /* 0x000fc800078ec0ff */
[----:B------:R-:W-:-:S04]  /*52c0*/  IADD3 R0, PT, PT, R3, 0x88fffff, R0 ;  /* 0x088fffff03007810 */ /* 0x000fc80007ffe000 */
[----:B------:R-:W-:-:S04]  /*52d0*/  SHF.R.U32.HI R0, RZ, 0x15, R0 ;  /* 0x00000015ff007819 */ /* 0x000fc80000011600 */
[----:B------:R-:W-:-:S07]  /*52e0*/  LOP3.LUT R0, R0, 0xff, RZ, 0xc0, !PT ;  /* 0x000000ff00007812 */ /* 0x000fce00078ec0ff */
.L_x_29295:
[----:B------:R-:W-:-:S04]  /*52f0*/  SHF.R.U32.HI R3, RZ, 0x18, R3 ;  /* 0x00000018ff037819 */ /* 0x000fc80000011603 */
[----:B------:R-:W-:-:S04]  /*5300*/  LOP3.LUT R0, R0, 0x80, R3, 0xf8, !PT ;  /* 0x0000008000007812 */ /* 0x000fc800078ef803 */
[----:B------:R-:W-:-:S07]  /*5310*/  PRMT R4, R0, 0x7610, R4 ;  /* 0x0000761000047816 */ /* 0x000fce0000000004 */
.L_x_29293:
[----:B------:R-:W-:Y:S05]  /*5320*/  BSYNC.RECONVERGENT B0 ;  /* 0x0000000000007941 */ /* 0x000fea0003800200 */
.L_x_29292:
[----:B------:R0:W-:Y:S01]  /*5330*/  STG.E.U8 desc[UR36][R8.64], R4 ;  /* 0x0000000408007986 */ /* 0x0001e2000c101124 */
[----:B------:R-:W-:Y:S01]  /*5340*/  IMAD.MOV.U32 R23, RZ, RZ, R19 ;  /* 0x000000ffff177224 */ /* 0x000fe200078e0013 */
[----:B------:R-:W-:Y:S06]  /*5350*/  BRA `(.L_x_29264) ;  /* 0x0000000000c07947 */ /* 0x000fec0003800000 */
.L_x_29285:
[----:B------:R-:W-:-:S13]  /*5360*/  ISETP.NE.AND P0, PT, R0, 0x1c, PT ;  /* 0x0000001c0000780c */ /* 0x000fda0003f05270 */
[----:B------:R-:W-:Y:S05]  /*5370*/  @!P0 BRA `(.L_x_29296) ;  /* 0x0000000000b08947 */ /* 0x000fea0003800000 */
[----:B------:R-:W-:-:S13]  /*5380*/  ISETP.NE.AND P0, PT, R0, 0x1d, PT ;  /* 0x0000001d0000780c */ /* 0x000fda0003f05270 */
[----:B------:R-:W-:Y:S05]  /*5390*/  @!P0 BRA `(.L_x_29297) ;  /* 0x0000000000948947 */ /* 0x000fea0003800000 */
[----:B------:R-:W-:-:S13]  /*53a0*/  ISETP.NE.AND P0, PT, R0, 0x2c, PT ;  /* 0x0000002c0000780c */ /* 0x000fda0003f05270 */
[----:B------:R-:W-:Y:S05]  /*53b0*/  @!P0 BRA `(.L_x_29298) ;  /* 0x0000000000488947 */ /* 0x000fea0003800000 */
.L_x_29269:
        /* <DEDUP_REMOVED lines=16> */
.L_x_29299:
[----:B------:R-:W-:Y:S01]  /*54c0*/  IMAD.MOV.U32 R23, RZ, RZ, R19 ;  /* 0x000000ffff177224 */ /* 0x000fe200078e0013 */
[----:B------:R-:W-:Y:S06]  /*54d0*/  BRA `(.L_x_29264) ;  /* 0x0000000000607947 */ /* 0x000fec0003800000 */
.L_x_29298:
        /* <DEDUP_REMOVED lines=17> */
.L_x_29297:
[--C-:B------:R-:W-:Y:S01]  /*55f0*/  SHF.R.S32.HI R7, RZ, 0x1f, R5.reuse ;  /* 0x0000001fff077819 */ /* 0x100fe20000011405 */
[----:B------:R-:W-:Y:S02]  /*5600*/  IMAD.MOV.U32 R6, RZ, RZ, R5 ;  /* 0x000000ffff067224 */ /* 0x000fe400078e0005 */
[----:B------:R-:W-:-:S03]  /*5610*/  IMAD.MOV.U32 R23, RZ, RZ, R19 ;  /* 0x000000ffff177224 */ /* 0x000fc600078e0013 */
[----:B------:R0:W-:Y:S01]  /*5620*/  STG.E.64 desc[UR36][R8.64], R6 ;  /* 0x0000000608007986 */ /* 0x0001e2000c101b24 */
[----:B------:R-:W-:Y:S05]  /*5630*/  BRA `(.L_x_29264) ;  /* 0x0000000000087947 */ /* 0x000fea0003800000 */
.L_x_29296:
[----:B------:R0:W-:Y:S01]  /*5640*/  STG.E desc[UR36][R8.64], R5 ;  /* 0x0000000508007986 */ /* 0x0001e2000c101924 */
[----:B------:R-:W-:-:S07]  /*5650*/  IMAD.MOV.U32 R23, RZ, RZ, R19 ;  /* 0x000000ffff177224 */ /* 0x000fce00078e0013 */
.L_x_29264:
[----:B------:R-:W-:Y:S05]  /*5660*/  BSYNC.RECONVERGENT B6 ;  /* 0x0000000000067941 */ /* 0x000fea0003800200 */
.L_x_29263:
        /* <DEDUP_REMOVED lines=23> */
.L_x_29305:
[----:B------:R3:W-:Y:S01]  /*57e0*/  STG.E.U8 desc[UR36][R4.64], R24 ;  /* 0x0000001804007986 */ /* 0x0007e2000c101124 */
[----:B------:R-:W-:Y:S05]  /*57f0*/  BRA `(.L_x_29307) ;  /* 0x0000000c00387947 */ /* 0x000fea0003800000 */
.L_x_29304:
        /* <DEDUP_REMOVED lines=9> */
.L_x_29309:
[----:B------:R2:W-:Y:S01]  /*5890*/  STG.E desc[UR36][R4.64], R24 ;  /* 0x0000001804007986 */ /* 0x0005e2000c101924 */
[----:B------:R-:W-:Y:S05]  /*58a0*/  BRA `(.L_x_29307) ;  /* 0x0000000c000c7947 */ /* 0x000fea0003800000 */
.L_x_29308:
[----:B------:R0:W-:Y:S01]  /*58b0*/  STG.E.U16 desc[UR36][R4.64], R24 ;  /* 0x0000001804007986 */ /* 0x0001e2000c101524 */
[----:B------:R-:W-:Y:S05]  /*58c0*/  BRA `(.L_x_29307) ;  /* 0x0000000c00047947 */ /* 0x000fea0003800000 */
.L_x_29303:
        /* <DEDUP_REMOVED lines=9> */
.L_x_29311:
[----:B------:R-:W0:Y:S02]  /*5960*/  I2F.S16 R0, R24 ;  /* 0x0000001800007306 */ /* 0x000e240000101400 */
[----:B0-----:R-:W-:-:S05]  /*5970*/  F2FP.F16.F32.PACK_AB R0, RZ, R0 ;  /* 0x00000000ff00723e */ /* 0x001fca00000000ff */
[----:B------:R0:W-:Y:S01]  /*5980*/  STG.E.U16 desc[UR36][R4.64], R0 ;  /* 0x0000000004007986 */ /* 0x0001e2000c101524 */
[----:B------:R-:W-:Y:S05]  /*5990*/  BRA `(.L_x_29307) ;  /* 0x0000000800d07947 */ /* 0x000fea0003800000 */
.L_x_29310:
        /* <DEDUP_REMOVED lines=10> */
.L_x_29313:
[----:B------:R-:W0:Y:S02]  /*5a40*/  I2F.S16 R24, R24 ;  /* 0x0000001800187306 */ /* 0x000e240000101400 */
[----:B0-----:R-:W-:-:S04]  /*5a50*/  F2FP.F16.F32.PACK_AB R3, RZ, R24 ;  /* 0x00000018ff03723e */ /* 0x001fc800000000ff */
[----:B------:R-:W-:-:S05]  /*5a60*/  PRMT R3, R3, 0x5410, RZ ;  /* 0x0000541003037816 */ /* 0x000fca00000000ff */
[----:B------:R0:W-:Y:S01]  /*5a70*/  STG.E desc[UR36][R4.64], R3 ;  /* 0x0000000304007986 */ /* 0x0001e2000c101924 */
[----:B------:R-:W-:Y:S05]  /*5a80*/  BRA `(.L_x_29307) ;  /* 0x0000000800947947 */ /* 0x000fea0003800000 */
.L_x_29312:
[----:B------:R-:W0:Y:S02]  /*5a90*/  I2F.F64.S16 R24, R24 ;  /* 0x0000001800187312 */ /* 0x000e240000101c00 */
[----:B0-----:R0:W-:Y:S01]  /*5aa0*/  STG.E.64 desc[UR36][R4.64], R24 ;  /* 0x0000001804007986 */ /* 0x0011e2000c101b24 */
[----:B------:R-:W-:Y:S05]  /*5ab0*/  BRA `(.L_x_29307) ;  /* 0x0000000800887947 */ /* 0x000fea0003800000 */
.L_x_29302:
        /* <DEDUP_REMOVED lines=12> */
.L_x_29317:
        /* <DEDUP_REMOVED lines=18> */
.L_x_29320:
[----:B------:R-:W-:-:S04]  /*5ca0*/  SHF.R.U32.HI R3, RZ, 0x18, R7 ;  /* 0x00000018ff037819 */ /* 0x000fc80000011607 */
[----:B------:R-:W-:-:S07]  /*5cb0*/  LOP3.LUT R0, R0, 0x80, R3, 0xf8, !PT ;  /* 0x0000008000007812 */ /* 0x000fce00078ef803 */
.L_x_29319:
[----:B------:R-:W-:Y:S05]  /*5cc0*/  BSYNC.RECONVERGENT B0 ;  /* 0x0000000000007941 */ /* 0x000fea0003800200 */
.L_x_29318:
[----:B------:R0:W-:Y:S01]  /*5cd0*/  STG.E.U8 desc[UR36][R4.64], R0 ;  /* 0x0000000004007986 */ /* 0x0001e2000c101124 */
[----:B------:R-:W-:Y:S05]  /*5ce0*/  BRA `(.L_x_29307) ;  /* 0x0000000400fc7947 */ /* 0x000fea0003800000 */
.L_x_29316:
        /* <DEDUP_REMOVED lines=18> */
.L_x_29323:
[----:B------:R-:W-:-:S04]  /*5e10*/  SHF.R.U32.HI R3, RZ, 0x18, R7 ;  /* 0x00000018ff037819 */ /* 0x000fc80000011607 */
[----:B------:R-:W-:-:S07]  /*5e20*/  LOP3.LUT R0, R0, 0x80, R3, 0xf8, !PT ;  /* 0x0000008000007812 */ /* 0x000fce00078ef803 */
.L_x_29322:
[----:B------:R-:W-:Y:S05]  /*5e30*/  BSYNC.RECONVERGENT B0 ;  /* 0x0000000000007941 */ /* 0x000fea0003800200 */
.L_x_29321:
[----:B------:R0:W-:Y:S01]  /*5e40*/  STG.E.U8 desc[UR36][R4.64], R0 ;  /* 0x0000000004007986 */ /* 0x0001e2000c101124 */
[----:B------:R-:W-:Y:S05]  /*5e50*/  BRA `(.L_x_29307) ;  /* 0x0000000400a07947 */ /* 0x000fea0003800000 */
.L_x_29315:
        /* <DEDUP_REMOVED lines=22> */
.L_x_29325:
[----:B------:R-:W-:-:S05]  /*5fc0*/  SHF.R.S32.HI R25, RZ, 0x1f, R24 ;  /* 0x0000001fff197819 */ /* 0x000fca0000011418 */
[----:B------:R0:W-:Y:S01]  /*5fd0*/  STG.E.64 desc[UR36][R4.64], R24 ;  /* 0x0000001804007986 */ /* 0x0001e2000c101b24 */
[----:B------:R-:W-:Y:S05]  /*5fe0*/  BRA `(.L_x_29307) ;  /* 0x00000004003c7947 */ /* 0x000fea0003800000 */
.L_x_29324:
[----:B------:R0:W-:Y:S01]  /*5ff0*/  STG.E desc[UR36][R4.64], R24 ;  /* 0x0000001804007986 */ /* 0x0001e2000c101924 */
[----:B------:R-:W-:Y:S05]  /*6000*/  BRA `(.L_x_29307) ;  /* 0x0000000400347947 */ /* 0x000fea0003800000 */
.L_x_29314:
        /* <DEDUP_REMOVED lines=10> */
.L_x_29327:
[----:B------:R-:W0:Y:S01]  /*60b0*/  I2F.F64.S16 R24, R24 ;  /* 0x0000001800187312 */ /* 0x000e220000101c00 */
[----:B------:R-:W-:-:S05]  /*60c0*/  CS2R R26, SRZ ;  /* 0x00000000001a7805 */ /* 0x000fca000001ff00 */
[----:B0-----:R0:W-:Y:S01]  /*60d0*/  STG.E.128 desc[UR36][R4.64], R24 ;  /* 0x0000001804007986 */ /* 0x0011e2000c101d24 */
[----:B------:R-:W-:Y:S05]  /*60e0*/  BRA `(.L_x_29307) ;  /* 0x0000000000fc7947 */ /* 0x000fea0003800000 */
.L_x_29326:
[----:B------:R-:W-:-:S13]  /*60f0*/  ISETP.NE.AND P0, PT, R0, 0xf, PT ;  /* 0x0000000f0000780c */ /* 0x000fda0003f05270 */
[----:B------:R-:W-:Y:S05]  /*6100*/  @!P0 BRA `(.L_x_29328) ;  /* 0x0000000000e88947 */ /* 0x000fea0003800000 */
[----:B------:R-:W-:-:S13]  /*6110*/  ISETP.NE.AND P0, PT, R0, 0x17, PT ;  /* 0x000000170000780c */ /* 0x000fda0003f05270 */
[----:B------:R-:W-:Y:S05]  /*6120*/  @!P0 BRA `(.L_x_29329) ;  /* 0x0000000000908947 */ /* 0x000fea0003800000 */
[----:B------:R-:W-:-:S13]  /*6130*/  ISETP.NE.AND P0, PT, R0, 0x18, PT ;  /* 0x000000180000780c */ /* 0x000fda0003f05270 */
[----:B------:R-:W-:Y:S05]  /*6140*/  @!P0 BRA `(.L_x_29330) ;  /* 0x0000000000448947 */ /* 0x000fea0003800000 */
.L_x_29306:
        /* <DEDUP_REMOVED lines=16> */
.L_x_29331:
[----:B------:R-:W-:Y:S05]  /*6250*/  BRA `(.L_x_29307) ;  /* 0x0000000000a07947 */ /* 0x000fea0003800000 */
.L_x_29330:
        /* <DEDUP_REMOVED lines=13> */
.L_x_29333:
[----:B------:R-:W-:Y:S05]  /*6330*/  BSYNC.RECONVERGENT B0 ;  /* 0x0000000000007941 */ /* 0x000fea0003800200 */
.L_x_29332:
[----:B------:R-:W-:-:S05]  /*6340*/  LOP3.LUT R3, R0, 0x80, R3, 0xf8, !PT ;  /* 0x0000008000037812 */ /* 0x000fca00078ef803 */
[----:B------:R0:W-:Y:S01]  /*6350*/  STG.E.U8 desc[UR36][R4.64], R3 ;  /* 0x0000000304007986 */ /* 0x0001e2000c101124 */
[----:B------:R-:W-:Y:S05]  /*6360*/  BRA `(.L_x_29307) ;  /* 0x00000000005c7947 */ /* 0x000fea0003800000 */
.L_x_29329:
        /* <DEDUP_REMOVED lines=12> */
.L_x_29335:
[----:B------:R-:W-:Y:S01]  /*6430*/  IMAD.MOV.U32 R0, RZ, RZ, 0x7f ;  /* 0x0000007fff007424 */ /* 0x000fe200078e00ff */
[----:B------:R-:W-:-:S04]  /*6440*/  ISETP.GT.U32.AND P0, PT, R3, 0x7f800000, PT ;  /* 0x7f8000000300780c */ /* 0x000fc80003f04070 */
[----:B------:R-:W-:-:S09]  /*6450*/  SEL R0, R0, 0x7c, P0 ;  /* 0x0000007c00007807 */ /* 0x000fd20000000000 */
.L_x_29336:
[----:B------:R-:W-:Y:S05]  /*6460*/  BSYNC.RECONVERGENT B0 ;  /* 0x0000000000007941 */ /* 0x000fea0003800200 */
.L_x_29334:
[----:B------:R-:W-:-:S04]  /*6470*/  SHF.R.U32.HI R3, RZ, 0x18, R7 ;  /* 0x00000018ff037819 */ /* 0x000fc80000011607 */
[----:B------:R-:W-:-:S05]  /*6480*/  LOP3.LUT R3, R0, 0x80, R3, 0xf8, !PT ;  /* 0x0000008000037812 */ /* 0x000fca00078ef803 */
[----:B------:R0:W-:Y:S01]  /*6490*/  STG.E.U8 desc[UR36][R4.64], R3 ;  /* 0x0000000304007986 */ /* 0x0001e2000c101124 */
[----:B------:R-:W-:Y:S05]  /*64a0*/  BRA `(.L_x_29307) ;  /* 0x00000000000c7947 */ /* 0x000fea0003800000 */
.L_x_29328:
[----:B------:R-:W0:Y:S02]  /*64b0*/  I2F.S16 R0, R24 ;  /* 0x0000001800007306 */ /* 0x000e240000101400 */
[----:B0-----:R-:W-:-:S05]  /*64c0*/  F2FP.BF16.F32.PACK_AB R0, RZ, R0 ;  /* 0x00000000ff00723e */ /* 0x001fca00000010ff */
[----:B------:R0:W-:Y:S02]  /*64d0*/  STG.E.U16 desc[UR36][R4.64], R0 ;  /* 0x0000000004007986 */ /* 0x0001e4000c101524 */
.L_x_29307:
        /* <DEDUP_REMOVED lines=23> */
.L_x_29340:
[----:B------:R0:W-:Y:S01]  /*6650*/  STG.E.U8 desc[UR36][R8.64], R18 ;  /* 0x0000001208007986 */ /* 0x0001e2000c101124 */
[----:B------:R-:W-:Y:S05]  /*6660*/  BRA `(.L_x_29342) ;  /* 0x0000000c00387947 */ /* 0x000fea0003800000 */
.L_x_29339:
        /* <DEDUP_REMOVED lines=9> */
.L_x_29344:
[----:B------:R0:W-:Y:S01]  /*6700*/  STG.E desc[UR36][R8.64], R18 ;  /* 0x0000001208007986 */ /* 0x0001e2000c101924 */
[----:B------:R-:W-:Y:S05]  /*6710*/  BRA `(.L_x_29342) ;  /* 0x0000000c000c7947 */ /* 0x000fea0003800000 */
.L_x_29343:
[----:B------:R0:W-:Y:S01]  /*6720*/  STG.E.U16 desc[UR36][R8.64], R18 ;  /* 0x0000001208007986 */ /* 0x0001e2000c101524 */
[----:B------:R-:W-:Y:S05]  /*6730*/  BRA `(.L_x_29342) ;  /* 0x0000000c00047947 */ /* 0x000fea0003800000 */
.L_x_29338:
        /* <DEDUP_REMOVED lines=9> */
.L_x_29346:
[----:B------:R-:W0:Y:S02]  /*67d0*/  I2F.S16 R0, R18 ;  /* 0x0000001200007306 */ /* 0x000e240000101400 */
[----:B0-----:R-:W-:-:S05]  /*67e0*/  F2FP.F16.F32.PACK_AB R0, RZ, R0 ;  /* 0x00000000ff00723e */ /* 0x001fca00000000ff */
[----:B------:R0:W-:Y:S01]  /*67f0*/  STG.E.U16 desc[UR36][R8.64], R0 ;  /* 0x0000000008007986 */ /* 0x0001e2000c101524 */
[----:B------:R-:W-:Y:S05]  /*6800*/  BRA `(.L_x_29342) ;  /* 0x0000000800d07947 */ /* 0x000fea0003800000 */
.L_x_29345:
        /* <DEDUP_REMOVED lines=10> */
.L_x_29348:
[----:B------:R-:W0:Y:S02]  /*68b0*/  I2F.S16 R18, R18 ;  /* 0x0000001200127306 */ /* 0x000e240000101400 */
[----:B0-----:R-:W-:-:S04]  /*68c0*/  F2FP.F16.F32.PACK_AB R3, RZ, R18 ;  /* 0x00000012ff03723e */ /* 0x001fc800000000ff */
[----:B------:R-:W-:-:S05]  /*68d0*/  PRMT R3, R3, 0x5410, RZ ;  /* 0x0000541003037816 */ /* 0x000fca00000000ff */
[----:B------:R0:W-:Y:S01]  /*68e0*/  STG.E desc[UR36][R8.64], R3 ;  /* 0x0000000308007986 */ /* 0x0001e2000c101924 */
[----:B------:R-:W-:Y:S05]  /*68f0*/  BRA `(.L_x_29342) ;  /* 0x0000000800947947 */ /* 0x000fea0003800000 */
.L_x_29347:
[----:B------:R-:W0:Y:S02]  /*6900*/  I2F.F64.S16 R18, R18 ;  /* 0x0000001200127312 */ /* 0x000e240000101c00 */
[----:B0-----:R0:W-:Y:S01]  /*6910*/  STG.E.64 desc[UR36][R8.64], R18 ;  /* 0x0000001208007986 */ /* 0x0011e2000c101b24 */
[----:B------:R-:W-:Y:S05]  /*6920*/  BRA `(.L_x_29342) ;  /* 0x0000000800887947 */ /* 0x000fea0003800000 */
.L_x_29337:
        /* <DEDUP_REMOVED lines=12> */
.L_x_29352:
        /* <DEDUP_REMOVED lines=17> */
.L_x_29355:
[----:B------:R-:W-:-:S04]  /*6b00*/  SHF.R.U32.HI R3, RZ, 0x18, R5 ;  /* 0x00000018ff037819 */ /* 0x000fc80000011605 */
[----:B------:R-:W-:-:S04]  /*6b10*/  LOP3.LUT R0, R0, 0x80, R3, 0xf8, !PT ;  /* 0x0000008000007812 */ /* 0x000fc800078ef803 */
[----:B------:R-:W-:-:S07]  /*6b20*/  PRMT R4, R0, 0x7610, R4 ;  /* 0x0000761000047816 */ /* 0x000fce0000000004 */
.L_x_29354:
[----:B------:R-:W-:Y:S05]  /*6b30*/  BSYNC.RECONVERGENT B0 ;  /* 0x0000000000007941 */ /* 0x000fea0003800200 */
.L_x_29353:
[----:B------:R0:W-:Y:S01]  /*6b40*/  STG.E.U8 desc[UR36][R8.64], R4 ;  /* 0x0000000408007986 */ /* 0x0001e2000c101124 */
[----:B------:R-:W-:Y:S05]  /*6b50*/  BRA `(.L_x_29342) ;  /* 0x0000000400fc7947 */ /* 0x000fea0003800000 */
.L_x_29351:
        /* <DEDUP_REMOVED lines=17> */
.L_x_29358:
[----:B------:R-:W-:-:S04]  /*6c70*/  SHF.R.U32.HI R3, RZ, 0x18, R5 ;  /* 0x00000018ff037819 */ /* 0x000fc80000011605 */
[----:B------:R-:W-:-:S04]  /*6c80*/  LOP3.LUT R0, R0, 0x80, R3, 0xf8, !PT ;  /* 0x0000008000007812 */ /* 0x000fc800078ef803 */
[----:B------:R-:W-:-:S07]  /*6c90*/  PRMT R4, R0, 0x7610, R4 ;  /* 0x0000761000047816 */ /* 0x000fce0000000004 */
.L_x_29357:
[----:B------:R-:W-:Y:S05]  /*6ca0*/  BSYNC.RECONVERGENT B0 ;  /* 0x0000000000007941 */ /* 0x000fea0003800200 */
.L_x_29356:
[----:B------:R0:W-:Y:S01]  /*6cb0*/  STG.E.U8 desc[UR36][R8.64], R4 ;  /* 0x0000000408007986 */ /* 0x0001e2000c101124 */
[----:B------:R-:W-:Y:S05]  /*6cc0*/  BRA `(.L_x_29342) ;  /* 0x0000000400a07947 */ /* 0x000fea0003800000 */
.L_x_29350:
        /* <DEDUP_REMOVED lines=22> */
.L_x_29360:
[----:B------:R-:W-:-:S05]  /*6e30*/  SHF.R.S32.HI R19, RZ, 0x1f, R18 ;  /* 0x0000001fff137819 */ /* 0x000fca0000011412 */
[----:B------:R0:W-:Y:S01]  /*6e40*/  STG.E.64 desc[UR36][R8.64], R18 ;  /* 0x0000001208007986 */ /* 0x0001e2000c101b24 */
[----:B------:R-:W-:Y:S05]  /*6e50*/  BRA `(.L_x_29342) ;  /* 0x00000004003c7947 */ /* 0x000fea0003800000 */
.L_x_29359:
[----:B------:R0:W-:Y:S01]  /*6e60*/  STG.E desc[UR36][R8.64], R18 ;  /* 0x0000001208007986 */ /* 0x0001e2000c101924 */
[----:B------:R-:W-:Y:S05]  /*6e70*/  BRA `(.L_x_29342) ;  /* 0x0000000400347947 */ /* 0x000fea0003800000 */
.L_x_29349:
        /* <DEDUP_REMOVED lines=10> */
.L_x_29362:
[----:B------:R-:W0:Y:S01]  /*6f20*/  I2F.F64.S16 R4, R18 ;  /* 0x0000001200047312 */ /* 0x000e220000101c00 */
[----:B------:R-:W-:-:S05]  /*6f30*/  CS2R R6, SRZ ;  /* 0x0000000000067805 */ /* 0x000fca000001ff00 */
[----:B0-----:R3:W-:Y:S01]  /*6f40*/  STG.E.128 desc[UR36][R8.64], R4 ;  /* 0x0000000408007986 */ /* 0x0017e2000c101d24 */
[----:B------:R-:W-:Y:S05]  /*6f50*/  BRA `(.L_x_29342) ;  /* 0x0000000000fc7947 */ /* 0x000fea0003800000 */
.L_x_29361:
[----:B------:R-:W-:-:S13]  /*6f60*/  ISETP.NE.AND P0, PT, R0, 0xf, PT ;  /* 0x0000000f0000780c */ /* 0x000fda0003f05270 */
[----:B------:R-:W-:Y:S05]  /*6f70*/  @!P0 BRA `(.L_x_29363) ;  /* 0x0000000000e88947 */ /* 0x000fea0003800000 */
[----:B------:R-:W-:-:S13]  /*6f80*/  ISETP.NE.AND P0, PT, R0, 0x17, PT ;  /* 0x000000170000780c */ /* 0x000fda0003f05270 */
[----:B------:R-:W-:Y:S05]  /*6f90*/  @!P0 BRA `(.L_x_29364) ;  /* 0x0000000000908947 */ /* 0x000fea0003800000 */
[----:B------:R-:W-:-:S13]  /*6fa0*/  ISETP.NE.AND P0, PT, R0, 0x18, PT ;  /* 0x000000180000780c */ /* 0x000fda0003f05270 */
[----:B------:R-:W-:Y:S05]  /*6fb0*/  @!P0 BRA `(.L_x_29365) ;  /* 0x0000000000448947 */ /* 0x000fea0003800000 */
.L_x_29341:
        /* <DEDUP_REMOVED lines=16> */
.L_x_29366:
[----:B------:R-:W-:Y:S05]  /*70c0*/  BRA `(.L_x_29342) ;  /* 0x0000000000a07947 */ /* 0x000fea0003800000 */
.L_x_29365:
        /* <DEDUP_REMOVED lines=13> */
.L_x_29368:
[----:B------:R-:W-:Y:S05]  /*71a0*/  BSYNC.RECONVERGENT B0 ;  /* 0x0000000000007941 */ /* 0x000fea0003800200 */
.L_x_29367:
[----:B------:R-:W-:-:S05]  /*71b0*/  LOP3.LUT R3, R0, 0x80, R3, 0xf8, !PT ;  /* 0x0000008000037812 */ /* 0x000fca00078ef803 */
[----:B------:R1:W-:Y:S01]  /*71c0*/  STG.E.U8 desc[UR36][R8.64], R3 ;  /* 0x0000000308007986 */ /* 0x0003e2000c101124 */
[----:B------:R-:W-:Y:S05]  /*71d0*/  BRA `(.L_x_29342) ;  /* 0x00000000005c7947 */ /* 0x000fea0003800000 */
.L_x_29364:
        /* <DEDUP_REMOVED lines=12> */
.L_x_29370:
[----:B------:R-:W-:Y:S01]  /*72a0*/  IMAD.MOV.U32 R0, RZ, RZ, 0x7f ;  /* 0x0000007fff007424 */ /* 0x000fe200078e00ff */
[----:B------:R-:W-:-:S04]  /*72b0*/  ISETP.GT.U32.AND P0, PT, R3, 0x7f800000, PT ;  /* 0x7f8000000300780c */ /* 0x000fc80003f04070 */
[----:B------:R-:W-:-:S09]  /*72c0*/  SEL R0, R0, 0x7c, P0 ;  /* 0x0000007c00007807 */ /* 0x000fd20000000000 */
.L_x_29371:
[----:B------:R-:W-:Y:S05]  /*72d0*/  BSYNC.RECONVERGENT B0 ;  /* 0x0000000000007941 */ /* 0x000fea0003800200 */
.L_x_29369:
[----:B------:R-:W-:-:S04]  /*72e0*/  SHF.R.U32.HI R3, RZ, 0x18, R5 ;  /* 0x00000018ff037819 */ /* 0x000fc80000011605 */
[----:B------:R-:W-:-:S05]  /*72f0*/  LOP3.LUT R3, R0, 0x80, R3, 0xf8, !PT ;  /* 0x0000008000037812 */ /* 0x000fca00078ef803 */
[----:B------:R0:W-:Y:S01]  /*7300*/  STG.E.U8 desc[UR36][R8.64], R3 ;  /* 0x0000000308007986 */ /* 0x0001e2000c101124 */
[----:B------:R-:W-:Y:S05]  /*7310*/  BRA `(.L_x_29342) ;  /* 0x00000000000c7947 */ /* 0x000fea0003800000 */
.L_x_29363:
[----:B------:R-:W0:Y:S02]  /*7320*/  I2F.S16 R0, R18 ;  /* 0x0000001200007306 */ /* 0x000e240000101400 */
[----:B0-----:R-:W-:-:S05]  /*7330*/  F2FP.BF16.F32.PACK_AB R0, RZ, R0 ;  /* 0x00000000ff00723e */ /* 0x001fca00000010ff */
[----:B------:R2:W-:Y:S02]  /*7340*/  STG.E.U16 desc[UR36][R8.64], R0 ;  /* 0x0000000008007986 */ /* 0x0005e4000c101524 */
.L_x_29342:
[----:B------:R-:W-:-:S07]  /*7350*/  VIADD R23, R23, 0x80 ;  /* 0x0000008017177836 */ /* 0x000fce0000000000 */
.L_x_29301:
[----:B------:R-:W-:Y:S05]  /*7360*/  BSYNC.RECONVERGENT B6 ;  /* 0x0000000000067941 */ /* 0x000fea0003800200 */
.L_x_29300:
        /* <DEDUP_REMOVED lines=21> */
.L_x_29375:
[----:B------:R-:W-:Y:S01]  /*74c0*/  STG.E.U8 desc[UR36][R2.64], R22 ;  /* 0x0000001602007986 */ /* 0x000fe2000c101124 */
[----:B------:R-:W-:Y:S05]  /*74d0*/  EXIT ;  /* 0x000000000000794d */ /* 0x000fea0003800000 */
.L_x_29374:
        /* <DEDUP_REMOVED lines=9> */
.L_x_29378:
[----:B------:R-:W-:Y:S01]  /*7570*/  STG.E desc[UR36][R2.64], R22 ;  /* 0x0000001602007986 */ /* 0x000fe2000c101924 */
[----:B------:R-:W-:Y:S05]  /*7580*/  EXIT ;  /* 0x000000000000794d */ /* 0x000fea0003800000 */
.L_x_29377:
[----:B------:R-:W-:Y:S01]  /*7590*/  STG.E.U16 desc[UR36][R2.64], R22 ;  /* 0x0000001602007986 */ /* 0x000fe2000c101524 */
[----:B------:R-:W-:Y:S05]  /*75a0*/  EXIT ;  /* 0x000000000000794d */ /* 0x000fea0003800000 */
.L_x_29373:
        /* <DEDUP_REMOVED lines=9> */
.L_x_29380:
[----:B------:R-:W0:Y:S02]  /*7640*/  I2F.S16 R0, R22 ;  /* 0x0000001600007306 */ /* 0x000e240000101400 */
[----:B0-----:R-:W-:-:S05]  /*7650*/  F2FP.F16.F32.PACK_AB R0, RZ, R0 ;  /* 0x00000000ff00723e */ /* 0x001fca00000000ff */
[----:B------:R-:W-:Y:S01]  /*7660*/  STG.E.U16 desc[UR36][R2.64], R0 ;  /* 0x0000000002007986 */ /* 0x000fe2000c101524 */
[----:B------:R-:W-:Y:S05]  /*7670*/  EXIT ;  /* 0x000000000000794d */ /* 0x000fea0003800000 */
.L_x_29379:
        /* <DEDUP_REMOVED lines=10> */
.L_x_29382:
[----:B------:R-:W0:Y:S02]  /*7720*/  I2F.S16 R22, R22 ;  /* 0x0000001600167306 */ /* 0x000e240000101400 */
[----:B0-----:R-:W-:-:S04]  /*7730*/  F2FP.F16.F32.PACK_AB R5, RZ, R22 ;  /* 0x00000016ff05723e */ /* 0x001fc800000000ff */
[----:B------:R-:W-:-:S05]  /*7740*/  PRMT R5, R5, 0x5410, RZ ;  /* 0x0000541005057816 */ /* 0x000fca00000000ff */
[----:B------:R-:W-:Y:S01]  /*7750*/  STG.E desc[UR36][R2.64], R5 ;  /* 0x0000000502007986 */ /* 0x000fe2000c101924 */
[----:B------:R-:W-:Y:S05]  /*7760*/  EXIT ;  /* 0x000000000000794d */ /* 0x000fea0003800000 */
.L_x_29381:
[----:B------:R-:W0:Y:S02]  /*7770*/  I2F.F64.S16 R22, R22 ;  /* 0x0000001600167312 */ /* 0x000e240000101c00 */
[----:B0-----:R-:W-:Y:S01]  /*7780*/  STG.E.64 desc[UR36][R2.64], R22 ;  /* 0x0000001602007986 */ /* 0x001fe2000c101b24 */
[----:B------:R-:W-:Y:S05]  /*7790*/  EXIT ;  /* 0x000000000000794d */ /* 0x000fea0003800000 */
.L_x_29372:
        /* <DEDUP_REMOVED lines=12> */
.L_x_29386:
        /* <DEDUP_REMOVED lines=18> */
.L_x_29389:
[----:B------:R-:W-:-:S04]  /*7980*/  SHF.R.U32.HI R5, RZ, 0x18, R5 ;  /* 0x00000018ff057819 */ /* 0x000fc80000011605 */
[----:B------:R-:W-:-:S07]  /*7990*/  LOP3.LUT R0, R0, 0x80, R5, 0xf8, !PT ;  /* 0x0000008000007812 */ /* 0x000fce00078ef805 */
.L_x_29388:
[----:B------:R-:W-:Y:S05]  /*79a0*/  BSYNC.RECONVERGENT B0 ;  /* 0x0000000000007941 */ /* 0x000fea0003800200 */
.L_x_29387:
[----:B------:R-:W-:Y:S01]  /*79b0*/  STG.E.U8 desc[UR36][R2.64], R0 ;  /* 0x0000000002007986 */ /* 0x000fe2000c101124 */
[----:B------:R-:W-:Y:S05]  /*79c0*/  EXIT ;  /* 0x000000000000794d */ /* 0x000fea0003800000 */
.L_x_29385:
        /* <DEDUP_REMOVED lines=18> */
.L_x_29392:
[----:B------:R-:W-:-:S04]  /*7af0*/  SHF.R.U32.HI R5, RZ, 0x18, R5 ;  /* 0x00000018ff057819 */ /* 0x000fc80000011605 */
[----:B------:R-:W-:-:S07]  /*7b00*/  LOP3.LUT R0, R0, 0x80, R5, 0xf8, !PT ;  /* 0x0000008000007812 */ /* 0x000fce00078ef805 */
.L_x_29391:
[----:B------:R-:W-:Y:S05]  /*7b10*/  BSYNC.RECONVERGENT B0 ;  /* 0x0000000000007941 */ /* 0x000fea0003800200 */
.L_x_29390:
[----:B------:R-:W-:Y:S01]  /*7b20*/  STG.E.U8 desc[UR36][R2.64], R0 ;  /* 0x0000000002007986 */ /* 0x000fe2000c101124 */
[----:B------:R-:W-:Y:S05]  /*7b30*/  EXIT ;  /* 0x000000000000794d */ /* 0x000fea0003800000 */
.L_x_29384:
        /* <DEDUP_REMOVED lines=22> */
.L_x_29394:
[----:B------:R-:W-:-:S05]  /*7ca0*/  SHF.R.S32.HI R23, RZ, 0x1f, R22 ;  /* 0x0000001fff177819 */ /* 0x000fca0000011416 */
[----:B------:R-:W-:Y:S01]  /*7cb0*/  STG.E.64 desc[UR36][R2.64], R22 ;  /* 0x0000001602007986 */ /* 0x000fe2000c101b24 */
[----:B------:R-:W-:Y:S05]  /*7cc0*/  EXIT ;  /* 0x000000000000794d */ /* 0x000fea0003800000 */
.L_x_29393:
[----:B------:R-:W-:Y:S01]  /*7cd0*/  STG.E desc[UR36][R2.64], R22 ;  /* 0x0000001602007986 */ /* 0x000fe2000c101924 */
[----:B------:R-:W-:Y:S05]  /*7ce0*/  EXIT ;  /* 0x000000000000794d */ /* 0x000fea0003800000 */
.L_x_29383:
        /* <DEDUP_REMOVED lines=10> */
.L_x_29396:
[----:B------:R-:W0:Y:S01]  /*7d90*/  I2F.F64.S16 R4, R22 ;  /* 0x0000001600047312 */ /* 0x000e220000101c00 */
[----:B------:R-:W-:-:S05]  /*7da0*/  CS2R R6, SRZ ;  /* 0x0000000000067805 */ /* 0x000fca000001ff00 */
[----:B0-----:R-:W-:Y:S01]  /*7db0*/  STG.E.128 desc[UR36][R2.64], R4 ;  /* 0x0000000402007986 */ /* 0x001fe2000c101d24 */
[----:B------:R-:W-:Y:S05]  /*7dc0*/  EXIT ;  /* 0x000000000000794d */ /* 0x000fea0003800000 */
.L_x_29395:
[----:B------:R-:W-:-:S13]  /*7dd0*/  ISETP.NE.AND P0, PT, R0, 0xf, PT ;  /* 0x0000000f0000780c */ /* 0x000fda0003f05270 */
[----:B------:R-:W-:Y:S05]  /*7de0*/  @!P0 BRA `(.L_x_29397) ;  /* 0x0000000000e88947 */ /* 0x000fea0003800000 */
[----:B------:R-:W-:-:S13]  /*7df0*/  ISETP.NE.AND P0, PT, R0, 0x17, PT ;  /* 0x000000170000780c */ /* 0x000fda0003f05270 */
[----:B------:R-:W-:Y:S05]  /*7e00*/  @!P0 BRA `(.L_x_29398) ;  /* 0x0000000000908947 */ /* 0x000fea0003800000 */
[----:B------:R-:W-:-:S13]  /*7e10*/  ISETP.NE.AND P0, PT, R0, 0x18, PT ;  /* 0x000000180000780c */ /* 0x000fda0003f05270 */
[----:B------:R-:W-:Y:S05]  /*7e20*/  @!P0 BRA `(.L_x_29399) ;  /* 0x0000000000448947 */ /* 0x000fea0003800000 */
.L_x_29376:
        /* <DEDUP_REMOVED lines=16> */
.L_x_29400:
[----:B------:R-:W-:Y:S05]  /*7f30*/  EXIT ;  /* 0x000000000000794d */ /* 0x000fea0003800000 */
.L_x_29399:
        /* <DEDUP_REMOVED lines=13> */
.L_x_29402:
[----:B------:R-:W-:Y:S05]  /*8010*/  BSYNC.RECONVERGENT B0 ;  /* 0x0000000000007941 */ /* 0x000fea0003800200 */
.L_x_29401:
[----:B------:R-:W-:-:S05]  /*8020*/  LOP3.LUT R5, R0, 0x80, R5, 0xf8, !PT ;  /* 0x0000008000057812 */ /* 0x000fca00078ef805 */
[----:B------:R-:W-:Y:S01]  /*8030*/  STG.E.U8 desc[UR36][R2.64], R5 ;  /* 0x0000000502007986 */ /* 0x000fe2000c101124 */
[----:B------:R-:W-:Y:S05]  /*8040*/  EXIT ;  /* 0x000000000000794d */ /* 0x000fea0003800000 */
.L_x_29398:
        /* <DEDUP_REMOVED lines=12> */
.L_x_29404:
[----:B------:R-:W-:Y:S01]  /*8110*/  IMAD.MOV.U32 R0, RZ, RZ, 0x7f ;  /* 0x0000007fff007424 */ /* 0x000fe200078e00ff */
[----:B------:R-:W-:-:S04]  /*8120*/  ISETP.GT.U32.AND P0, PT, R4, 0x7f800000, PT ;  /* 0x7f8000000400780c */ /* 0x000fc80003f04070 */
[----:B------:R-:W-:-:S09]  /*8130*/  SEL R0, R0, 0x7c, P0 ;  /* 0x0000007c00007807 */ /* 0x000fd20000000000 */
.L_x_29405:
[----:B------:R-:W-:Y:S05]  /*8140*/  BSYNC.RECONVERGENT B0 ;  /* 0x0000000000007941 */ /* 0x000fea0003800200 */
.L_x_29403:
[----:B------:R-:W-:-:S04]  /*8150*/  SHF.R.U32.HI R5, RZ, 0x18, R5 ;  /* 0x00000018ff057819 */ /* 0x000fc80000011605 */
[----:B------:R-:W-:-:S05]  /*8160*/  LOP3.LUT R5, R0, 0x80, R5, 0xf8, !PT ;  /* 0x0000008000057812 */ /* 0x000fca00078ef805 */
[----:B------:R-:W-:Y:S01]  /*8170*/  STG.E.U8 desc[UR36][R2.64], R5 ;  /* 0x0000000502007986 */ /* 0x000fe2000c101124 */
[----:B------:R-:W-:Y:S05]  /*8180*/  EXIT ;  /* 0x000000000000794d */ /* 0x000fea0003800000 */
.L_x_29397:
[----:B------:R-:W0:Y:S02]  /*8190*/  I2F.S16 R0, R22 ;  /* 0x0000001600007306 */ /* 0x000e240000101400 */
[----:B0-----:R-:W-:-:S05]  /*81a0*/  F2FP.BF16.F32.PACK_AB R0, RZ, R0 ;  /* 0x00000000ff00723e */ /* 0x001fca00000010ff */
[----:B------:R-:W-:Y:S01]  /*81b0*/  STG.E.U16 desc[UR36][R2.64], R0 ;  /* 0x0000000002007986 */ /* 0x000fe2000c101524 */
[----:B------:R-:W-:Y:S05]  /*81c0*/  EXIT ;  /* 0x000000000000794d */ /* 0x000fea0003800000 */
.L_x_29406:
        /* <DEDUP_REMOVED lines=11> */
.L_x_43645:


//--------------------- .text._ZN2at6native18elementwise_kernelILi128ELi4EZNS0_22gpu_kernel_impl_nocastINS0_13AUnaryFunctorIN3c108BFloat16ES5_bZZZNS0_23logical_and_kernel_cudaERNS_14TensorIteratorEENKUlvE0_clEvENKUlvE8_clEvEUlS5_S5_E_EEEEvRNS_18TensorIteratorBaseERKT_EUliE_EEviT1_ --------------------------
	.section	.text._ZN2at6native18elementwise_kernelILi128ELi4EZNS0_22gpu_kernel_impl_nocastINS0_13AUnaryFunctorIN3c108BFloat16ES5_bZZZNS0_23logical_and_kernel_cudaERNS_14TensorIteratorEENKUlvE0_clEvENKUlvE8_clEvEUlS5_S5_E_EEEEvRNS_18TensorIteratorBaseERKT_EUliE_EEviT1_,"ax",@progbits
	.align	128
        .global         _ZN2at6native18elementwise_kernelILi128ELi4EZNS0_22gpu_kernel_impl_nocastINS0_13AUnaryFunctorIN3c108BFloat16ES5_bZZZNS0_23logical_and_kernel_cudaERNS_14TensorIteratorEENKUlvE0_clEvENKUlvE8_clEvEUlS5_S5_E_EEEEvRNS_18TensorIteratorBaseERKT_EUliE_EEviT1_
        .type           _ZN2at6native18elementwise_kernelILi128ELi4EZNS0_22gpu_kernel_impl_nocastINS0_13AUnaryFunctorIN3c108BFloat16ES5_bZZZNS0_23logical_and_kernel_cudaERNS_14TensorIteratorEENKUlvE0_clEvENKUlvE8_clEvEUlS5_S5_E_EEEEvRNS_18TensorIteratorBaseERKT_EUliE_EEviT1_,@function
        .size           _ZN2at6native18elementwise_kernelILi128ELi4EZNS0_22gpu_kernel_impl_nocastINS0_13AUnaryFunctorIN3c108BFloat16ES5_bZZZNS0_23logical_and_kernel_cudaERNS_14TensorIteratorEENKUlvE0_clEvENKUlvE8_clEvEUlS5_S5_E_EEEEvRNS_18TensorIteratorBaseERKT_EUliE_EEviT1_,(.L_x_43646 - _ZN2at6native18elementwise_kernelILi128ELi4EZNS0_22gpu_kernel_impl_nocastINS0_13AUnaryFunctorIN3c108BFloat16ES5_bZZZNS0_23logical_and_kernel_cudaERNS_14TensorIteratorEENKUlvE0_clEvENKUlvE8_clEvEUlS5_S5_E_EEEEvRNS_18TensorIteratorBaseERKT_EUliE_EEviT1_)
        .other          _ZN2at6native18elementwise_kernelILi128ELi4EZNS0_22gpu_kernel_impl_nocastINS0_13AUnaryFunctorIN3c108BFloat16ES5_bZZZNS0_23logical_and_kernel_cudaERNS_14TensorIteratorEENKUlvE0_clEvENKUlvE8_clEvEUlS5_S5_E_EEEEvRNS_18TensorIteratorBaseERKT_EUliE_EEviT1_,@"STO_CUDA_ENTRY STV_DEFAULT"
_ZN2at6native18elementwise_kernelILi128ELi4EZNS0_22gpu_kernel_impl_nocastINS0_13AUnaryFunctorIN3c108BFloat16ES5_bZZZNS0_23logical_and_kernel_cudaERNS_14TensorIteratorEENKUlvE0_clEvENKUlvE8_clEvEUlS5_S5_E_EEEEvRNS_18TensorIteratorBaseERKT_EUliE_EEviT1_:
.text._ZN2at6native18elementwise_kernelILi128ELi4EZNS0_22gpu_kernel_impl_nocastINS0_13AUnaryFunctorIN3c108BFloat16ES5_bZZZNS0_23logical_and_kernel_cudaERNS_14TensorIteratorEENKUlvE0_clEvENKUlvE8_clEvEUlS5_S5_E_EEEEvRNS_18TensorIteratorBaseERKT_EUliE_EEviT1_:
        /* <DEDUP_REMOVED lines=21> */
[----:B--2---:R-:W-:-:S04]  /*0150*/  @P0 SHF.L.U32 R0, R4, 0x10, RZ ;  /* 0x0000001004000819 */ /* 0x004fc800000006ff */
[----:B------:R-:W-:-:S04]  /*0160*/  FSETP.NEU.AND P0, PT, R0, RZ, P0 ;  /* 0x000000ff0000720b */ /* 0x000fc8000070d000 */
        /* <DEDUP_REMOVED lines=11> */
[----:B--2---:R-:W-:-:S04]  /*0220*/  @P0 SHF.L.U32 R0, R4, 0x10, RZ ;  /* 0x0000001004000819 */ /* 0x004fc800000006ff */
[----:B------:R-:W-:-:S04]  /*0230*/  FSETP.NEU.AND P0, PT, R0, RZ, P0 ;  /* 0x000000ff0000720b */ /* 0x000fc8000070d000 */
[----:B------:R-:W-:-:S05]  /*0240*/  SEL R9, RZ, 0x1, !P0 ;  /* 0x00000001ff097807 */ /* 0x000fca0004000000 */
[----:B0-----:R0:W-:Y:S04]  /*0250*/  STG.E.U8 desc[UR6][R6.64], R9 ;  /* 0x0000000906007986 */ /* 0x0011e8000c101106 */
.L_x_29410:
[----:B------:R-:W-:-:S13]  /*0260*/  ISETP.GE.AND P0, PT, R3, UR8, PT ;  /* 0x0000000803007c0c */ /* 0x000fda000bf06270 */
[----:B------:R-:W-:Y:S05]  /*0270*/  @P0 BREAK.RELIABLE B1 ;  /* 0x0000000000010942 */ /* 0x000fea0003800100 */
[----:B------:R-:W-:Y:S05]  /*0280*/  @P0 BRA `(.L_x_29411) ;  /* 0x00000000002c0947 */ /* 0x000fea0003800000 */
[----:B------:R-:W-:Y:S05]  /*0290*/  BSYNC.RELIABLE B1 ;  /* 0x0000000000017941 */ /* 0x000fea0003800100 */
.L_x_29409:
[----:B------:R-:W1:Y:S02]  /*02a0*/  LDC.64 R4, c[0x0][0x588] ;  /* 0x00016200ff047b82 */ /* 0x000e640000000a00 */
[----:B-1----:R-:W2:Y:S01]  /*02b0*/  LDG.E.U16 R4, desc[UR6][R4.64] ;  /* 0x0000000604047981 */ /* 0x002ea2000c1e1500 */
[----:B------:R-:W-:-:S05]  /*02c0*/  USHF.L.U32 UR4, UR5, 0x10, URZ ;  /* 0x0000001005047899 */ /* 0x000fca00080006ff */
[----:B0-----:R-:W0:Y:S01]  /*02d0*/  LDC.64 R6, c[0x0][0x580] ;  /* 0x00016000ff067b82 */ /* 0x001e220000000a00 */
[----:B------:R-:W-:Y:S01]  /*02e0*/  VIADD R3, R3, 0x80 ;  /* 0x0000008003037836 */ /* 0x000fe20000000000 */
[----:B------:R-:W-:-:S13]  /*02f0*/  FSETP.NEU.FTZ.AND P0, PT, RZ, UR4, PT ;  /* 0x00000004ff007c0b */ /* 0x000fda000bf1d000 */
[----:B--2---:R-:W-:-:S04]  /*0300*/  @P0 SHF.L.U32 R0, R4, 0x10, RZ ;  /* 0x0000001004000819 */ /* 0x004fc800000006ff */
[----:B------:R-:W-:-:S04]  /*0310*/  FSETP.NEU.AND P0, PT, R0, RZ, P0 ;  /* 0x000000ff0000720b */ /* 0x000fc8000070d000 */
[----:B------:R-:W-:-:S05]  /*0320*/  SEL R9, RZ, 0x1, !P0 ;  /* 0x00000001ff097807 */ /* 0x000fca0004000000 */
[----:B0-----:R1:W-:Y:S04]  /*0330*/  STG.E.U8 desc[UR6][R6.64], R9 ;  /* 0x0000000906007986 */ /* 0x0013e8000c101106 */
.L_x_29411:
[----:B------:R-:W-:Y:S05]  /*0340*/  BSYNC.RECONVERGENT B0 ;  /* 0x0000000000007941 */ /* 0x000fea0003800200 */
.L_x_29408:
        /* <DEDUP_REMOVED lines=8> */
[----:B--2---:R-:W-:-:S04]  /*03d0*/  @P0 SHF.L.U32 R0, R2, 0x10, RZ ;  /* 0x0000001002000819 */ /* 0x004fc800000006ff */
[----:B------:R-:W-:-:S04]  /*03e0*/  FSETP.NEU.AND P0, PT, R0, RZ, P0 ;  /* 0x000000ff0000720b */ /* 0x000fc8000070d000 */
[----:B01----:R-:W-:-:S05]  /*03f0*/  SEL R7, RZ, 0x1, !P0 ;  /* 0x00000001ff077807 */ /* 0x003fca0004000000 */
[----:B---3--:R-:W-:Y:S01]  /*0400*/  STG.E.U8 desc[UR6][R4.64], R7 ;  /* 0x0000000704007986 */ /* 0x008fe2000c101106 */
[----:B------:R-:W-:Y:S05]  /*0410*/  EXIT ;  /* 0x000000000000794d */ /* 0x000fea0003800000 */
.L_x_29407:
        /* <DEDUP_REMOVED lines=306> */
.L_x_29415:
        /* <DEDUP_REMOVED lines=10> */
[----:B--2---:R-:W-:-:S04]  /*17e0*/  @P0 SHF.L.U32 R8, R6, 0x10, RZ ;  /* 0x0000001006080819 */ /* 0x004fc800000006ff */
[----:B------:R-:W-:-:S04]  /*17f0*/  FSETP.NEU.AND P0, PT, R8, RZ, P0 ;  /* 0x000000ff0800720b */ /* 0x000fc8000070d000 */
        /* <DEDUP_REMOVED lines=303> */
.L_x_29417:
        /* <DEDUP_REMOVED lines=10> */
[----:B--2---:R-:W-:-:S05]  /*2b90*/  @P0 IMAD.U32 R8, R6, 0x10000, RZ ;  /* 0x0001000006080824 */ /* 0x004fca00078e00ff */
[----:B------:R-:W-:-:S04]  /*2ba0*/  FSETP.NEU.AND P0, PT, R8, RZ, P0 ;  /* 0x000000ff0800720b */ /* 0x000fc8000070d000 */
[----:B------:R-:W-:-:S05]  /*2bb0*/  SEL R9, RZ, 0x1, !P0 ;  /* 0x00000001ff097807 */ /* 0x000fca0004000000 */
[----:B------:R0:W-:Y:S04]  /*2bc0*/  STG.E.U8 desc[UR6][R4.64], R9 ;  /* 0x0000000904007986 */ /* 0x0001e8000c101106 */
.L_x_29414:
[----:B------:R-:W-:-:S13]  /*2bd0*/  ISETP.GE.AND P0, PT, R3, UR4, PT ;  /* 0x0000000403007c0c */ /* 0x000fda000bf06270 */
[----:B------:R-:W-:Y:S05]  /*2be0*/  @P0 BREAK.RELIABLE B1 ;  /* 0x0000000000010942 */ /* 0x000fea0003800100 */
[----:B------:R-:W-:Y:S05]  /*2bf0*/  @P0 BRA `(.L_x_29416) ;  /* 0x0000001000e40947 */ /* 0x000fea0003800000 */
[----:B------:R-:W-:Y:S05]  /*2c00*/  BSYNC.RELIABLE B1 ;  /* 0x0000000000017941 */ /* 0x000fea0003800100 */
.L_x_29413:
        /* <DEDUP_REMOVED lines=298> */
.L_x_29418:
        /* <DEDUP_REMOVED lines=10> */
[----:B--2---:R-:W-:-:S04]  /*3f50*/  @P0 SHF.L.U32 R8, R6, 0x10, RZ ;  /* 0x0000001006080819 */ /* 0x004fc800000006ff */
[----:B------:R-:W-:-:S04]  /*3f60*/  FSETP.NEU.AND P0, PT, R8, RZ, P0 ;  /* 0x000000ff0800720b */ /* 0x000fc8000070d000 */
[----:B------:R-:W-:-:S05]  /*3f70*/  SEL R9, RZ, 0x1, !P0 ;  /* 0x00000001ff097807 */ /* 0x000fca0004000000 */
[----:B------:R1:W-:Y:S04]  /*3f80*/  STG.E.U8 desc[UR6][R4.64], R9 ;  /* 0x0000000904007986 */ /* 0x0003e8000c101106 */
.L_x_29416:
[----:B------:R-:W-:Y:S05]  /*3f90*/  BSYNC.RECONVERGENT B0 ;  /* 0x0000000000007941 */ /* 0x000fea0003800200 */
.L_x_29412:
        /* <DEDUP_REMOVED lines=301> */
.L_x_29419:
        /* <DEDUP_REMOVED lines=8> */
[----:B--2---:R-:W-:-:S04]  /*52f0*/  @P0 SHF.L.U32 R0, R0, 0x10, RZ ;  /* 0x0000001000000819 */ /* 0x004fc800000006ff */
[----:B------:R-:W-:-:S04]  /*5300*/  FSETP.NEU.AND P0, PT, R0, RZ, P0 ;  /* 0x000000ff0000720b */ /* 0x000fc8000070d000 */
[----:B------:R-:W-:-:S05]  /*5310*/  SEL R7, RZ, 0x1, !P0 ;  /* 0x00000001ff077807 */ /* 0x000fca0004000000 */
[----:B------:R-:W-:Y:S01]  /*5320*/  STG.E.U8 desc[UR6][R2.64], R7 ;  /* 0x0000000702007986 */ /* 0x000fe2000c101106 */
[----:B------:R-:W-:Y:S05]  /*5330*/  EXIT ;  /* 0x000000000000794d */ /* 0x000fea0003800000 */
.L_x_29420:
        /* <DEDUP_REMOVED lines=12> */
.L_x_43646:


//--------------------- .text._ZN2at6native27unrolled_elementwise_kernelINS0_13AUnaryFunctorIN3c108BFloat16ES4_bZZZNS0_23logical_and_kernel_cudaERNS_14TensorIteratorEENKUlvE0_clEvENKUlvE8_clEvEUlS4_S4_E_EESt5arrayIPcLm2EELi4E23TrivialOffsetCalculatorILi1EjESF_NS0_6memory15LoadWithoutCastENSG_16StoreWithoutCastEEEviT_T0_T2_T3_T4_T5_ --------------------------
	.section	.text._ZN2at6native27unrolled_elementwise_kernelINS0_13AUnaryFunctorIN3c108BFloat16ES4_bZZZNS0_23logical_and_kernel_cudaERNS_14TensorIteratorEENKUlvE0_clEvENKUlvE8_clEvEUlS4_S4_E_EESt5arrayIPcLm2EELi4E23TrivialOffsetCalculatorILi1EjESF_NS0_6memory15LoadWithoutCastENSG_16StoreWithoutCastEEEviT_T0_T2_T3_T4_T5_,"ax",@progbits
	.align	128
        .global         _ZN2at6native27unrolled_elementwise_kernelINS0_13AUnaryFunctorIN3c108BFloat16ES4_bZZZNS0_23logical_and_kernel_cudaERNS_14TensorIteratorEENKUlvE0_clEvENKUlvE8_clEvEUlS4_S4_E_EESt5arrayIPcLm2EELi4E23TrivialOffsetCalculatorILi1EjESF_NS0_6memory15LoadWithoutCastENSG_16StoreWithoutCastEEEviT_T0_T2_T3_T4_T5_
        .type           _ZN2at6native27unrolled_elementwise_kernelINS0_13AUnaryFunctorIN3c108BFloat16ES4_bZZZNS0_23logical_and_kernel_cudaERNS_14TensorIteratorEENKUlvE0_clEvENKUlvE8_clEvEUlS4_S4_E_EESt5arrayIPcLm2EELi4E23TrivialOffsetCalculatorILi1EjESF_NS0_6memory15LoadWithoutCastENSG_16StoreWithoutCastEEEviT_T0_T2_T3_T4_T5_,@function
        .size           _ZN2at6native27unrolled_elementwise_kernelINS0_13AUnaryFunctorIN3c108BFloat16ES4_bZZZNS0_23logical_and_kernel_cudaERNS_14TensorIteratorEENKUlvE0_clEvENKUlvE8_clEvEUlS4_S4_E_EESt5arrayIPcLm2EELi4E23TrivialOffsetCalculatorILi1EjESF_NS0_6memory15LoadWithoutCastENSG_16StoreWithoutCastEEEviT_T0_T2_T3_T4_T5_,(.L_x_43647 - _ZN2at6native27unrolled_elementwise_kernelINS0_13AUnaryFunctorIN3c108BFloat16ES4_bZZZNS0_23logical_and_kernel_cudaERNS_14TensorIteratorEENKUlvE0_clEvENKUlvE8_clEvEUlS4_S4_E_EESt5arrayIPcLm2EELi4E23TrivialOffsetCalculatorILi1EjESF_NS0_6memory15LoadWithoutCastENSG_16StoreWithoutCastEEEviT_T0_T2_T3_T4_T5_)
        .other          _ZN2at6native27unrolled_elementwise_kernelINS0_13AUnaryFunctorIN3c108BFloat16ES4_bZZZNS0_23logical_and_kernel_cudaERNS_14TensorIteratorEENKUlvE0_clEvENKUlvE8_clEvEUlS4_S4_E_EESt5arrayIPcLm2EELi4E23TrivialOffsetCalculatorILi1EjESF_NS0_6memory15LoadWithoutCastENSG_16StoreWithoutCastEEEviT_T0_T2_T3_T4_T5_,@"STO_CUDA_ENTRY STV_DEFAULT"
_ZN2at6native27unrolled_elementwise_kernelINS0_13AUnaryFunctorIN3c108BFloat16ES4_bZZZNS0_23logical_and_kernel_cudaERNS_14TensorIteratorEENKUlvE0_clEvENKUlvE8_clEvEUlS4_S4_E_EESt5arrayIPcLm2EELi4E23TrivialOffsetCalculatorILi1EjESF_NS0_6memory15LoadWithoutCastENSG_16StoreWithoutCastEEEviT_T0_T2_T3_T4_T5_:
.text._ZN2at6native27unrolled_elementwise_kernelINS0_13AUnaryFunctorIN3c108BFloat16ES4_bZZZNS0_23logical_and_kernel_cudaERNS_14TensorIteratorEENKUlvE0_clEvENKUlvE8_clEvEUlS4_S4_E_EESt5arrayIPcLm2EELi4E23TrivialOffsetCalculatorILi1EjESF_NS0_6memory15LoadWithoutCastENSG_16StoreWithoutCastEEEviT_T0_T2_T3_T4_T5_:
        /* <DEDUP_REMOVED lines=52> */
[----:B-----5:R-:W-:-:S05]  /*0340*/  @P0 IMAD.U32 R14, R14, 0x10000, RZ ;  /* 0x000100000e0e0824 */ /* 0x020fca00078e00ff */
[----:B------:R-:W-:-:S04]  /*0350*/  FSETP.NEU.AND P0, PT, R14, RZ, P0 ;  /* 0x000000ff0e00720b */ /* 0x000fc8000070d000 */
[----:B------:R-:W-:-:S09]  /*0360*/  SEL R9, RZ, 0x1, !P0 ;  /* 0x00000001ff097807 */ /* 0x000fd20004000000 */
.L_x_29422:
[----:B0-----:R-:W-:Y:S05]  /*0370*/  BSYNC.RECONVERGENT B0 ;  /* 0x0000000000007941 */ /* 0x001fea0003800200 */
.L_x_29421:
[----:B------:R-:W-:Y:S04]  /*0380*/  BSSY.RECONVERGENT B0, `(.L_x_29423) ;  /* 0x0000007000007945 */ /* 0x000fe80003800200 */
[----:B------:R-:W-:Y:S05]  /*0390*/  @P5 BRA `(.L_x_29424) ;  /* 0x0000000000145947 */ /* 0x000fea0003800000 */
[----:B------:R-:W-:-:S06]  /*03a0*/  USHF.L.U32 UR4, UR5, 0x10, URZ ;  /* 0x0000001005047899 */ /* 0x000fcc00080006ff */
[----:B------:R-:W-:-:S13]  /*03b0*/  FSETP.NEU.FTZ.AND P0, PT, RZ, UR4, PT ;  /* 0x00000004ff007c0b */ /* 0x000fda000bf1d000 */
[----:B-----5:R-:W-:-:S05]  /*03c0*/  @P0 IMAD.U32 R16, R16, 0x10000, RZ ;  /* 0x0001000010100824 */ /* 0x020fca00078e00ff */
[----:B------:R-:W-:-:S04]  /*03d0*/  FSETP.NEU.AND P0, PT, R16, RZ, P0 ;  /* 0x000000ff1000720b */ /* 0x000fc8000070d000 */
[----:B------:R-:W-:-:S09]  /*03e0*/  SEL R11, RZ, 0x1, !P0 ;  /* 0x00000001ff0b7807 */ /* 0x000fd20004000000 */
.L_x_29424:
[----:B------:R-:W-:Y:S05]  /*03f0*/  BSYNC.RECONVERGENT B0 ;  /* 0x0000000000007941 */ /* 0x000fea0003800200 */
.L_x_29423:
[----:B------:R-:W-:Y:S04]  /*0400*/  BSSY.RECONVERGENT B0, `(.L_x_29425) ;  /* 0x0000007000007945 */ /* 0x000fe80003800200 */
[----:B------:R-:W-:Y:S05]  /*0410*/  @P4 BRA `(.L_x_29426) ;  /* 0x0000000000144947 */ /* 0x000fea0003800000 */
[----:B------:R-:W-:-:S06]  /*0420*/  USHF.L.U32 UR4, UR5, 0x10, URZ ;  /* 0x0000001005047899 */ /* 0x000fcc00080006ff */
[----:B------:R-:W-:-:S13]  /*0430*/  FSETP.NEU.FTZ.AND P0, PT, RZ, UR4, PT ;  /* 0x00000004ff007c0b */ /* 0x000fda000bf1d000 */
[----:B-----5:R-:W-:-:S05]  /*0440*/  @P0 IMAD.U32 R7, R7, 0x10000, RZ ;  /* 0x0001000007070824 */ /* 0x020fca00078e00ff */
[----:B------:R-:W-:-:S04]  /*0450*/  FSETP.NEU.AND P0, PT, R7, RZ, P0 ;  /* 0x000000ff0700720b */ /* 0x000fc8000070d000 */
[----:B------:R-:W-:-:S09]  /*0460*/  SEL R13, RZ, 0x1, !P0 ;  /* 0x00000001ff0d7807 */ /* 0x000fd20004000000 */
.L_x_29426:
[----:B------:R-:W-:Y:S05]  /*0470*/  BSYNC.RECONVERGENT B0 ;  /* 0x0000000000007941 */ /* 0x000fea0003800200 */
.L_x_29425:
[----:B------:R-:W-:Y:S04]  /*0480*/  BSSY.RECONVERGENT B0, `(.L_x_29427) ;  /* 0x0000007000007945 */ /* 0x000fe80003800200 */
[----:B------:R-:W-:Y:S05]  /*0490*/  @P3 BRA `(.L_x_29428) ;  /* 0x0000000000143947 */ /* 0x000fea0003800000 */
[----:B------:R-:W-:-:S06]  /*04a0*/  USHF.L.U32 UR4, UR5, 0x10, URZ ;  /* 0x0000001005047899 */ /* 0x000fcc00080006ff */
[----:B------:R-:W-:-:S13]  /*04b0*/  FSETP.NEU.FTZ.AND P0, PT, RZ, UR4, PT ;  /* 0x00000004ff007c0b */ /* 0x000fda000bf1d000 */
[----:B-----5:R-:W-:-:S05]  /*04c0*/  @P0 IMAD.U32 R6, R6, 0x10000, RZ ;  /* 0x0001000006060824 */ /* 0x020fca00078e00ff */
[----:B------:R-:W-:-:S04]  /*04d0*/  FSETP.NEU.AND P0, PT, R6, RZ, P0 ;  /* 0x000000ff0600720b */ /* 0x000fc8000070d000 */
[----:B------:R-:W-:-:S09]  /*04e0*/  SEL R15, RZ, 0x1, !P0 ;  /* 0x00000001ff0f7807 */ /* 0x000fd20004000000 */
.L_x_29428:
[----:B------:R-:W-:Y:S05]  /*04f0*/  BSYNC.RECONVERGENT B0 ;  /* 0x0000000000007941 */ /* 0x000fea0003800200 */
.L_x_29427:
        /* <DEDUP_REMOVED lines=15> */
.L_x_29430:
[----:B------:R-:W-:Y:S05]  /*05f0*/  BSYNC.RECONVERGENT B0 ;  /* 0x0000000000007941 */ /* 0x000fea0003800200 */
.L_x_29429:
        /* <DEDUP_REMOVED lines=8> */
.L_x_29431:
        /* <DEDUP_REMOVED lines=16> */
.L_x_43647:


//--------------------- .text._ZN2at6native29vectorized_elementwise_kernelILi2ENS0_13AUnaryFunctorIN3c108BFloat16ES4_bZZZNS0_23logical_and_kernel_cudaERNS_14TensorIteratorEENKUlvE0_clEvENKUlvE8_clEvEUlS4_S4_E_EESt5arrayIPcLm2EEEEviT0_T1_ --------------------------
	.section	.text._ZN2at6native29vectorized_elementwise_kernelILi2ENS0_13AUnaryFunctorIN3c108BFloat16ES4_bZZZNS0_23logical_and_kernel_cudaERNS_14TensorIteratorEENKUlvE0_clEvENKUlvE8_clEvEUlS4_S4_E_EESt5arrayIPcLm2EEEEviT0_T1_,"ax",@progbits
	.align	128
        .global         _ZN2at6native29vectorized_elementwise_kernelILi2ENS0_13AUnaryFunctorIN3c108BFloat16ES4_bZZZNS0_23logical_and_kernel_cudaERNS_14TensorIteratorEENKUlvE0_clEvENKUlvE8_clEvEUlS4_S4_E_EESt5arrayIPcLm2EEEEviT0_T1_
        .type           _ZN2at6native29vectorized_elementwise_kernelILi2ENS0_13AUnaryFunctorIN3c108BFloat16ES4_bZZZNS0_23logical_and_kernel_cudaERNS_14TensorIteratorEENKUlvE0_clEvENKUlvE8_clEvEUlS4_S4_E_EESt5arrayIPcLm2EEEEviT0_T1_,@function
        .size           _ZN2at6native29vectorized_elementwise_kernelILi2ENS0_13AUnaryFunctorIN3c108BFloat16ES4_bZZZNS0_23logical_and_kernel_cudaERNS_14TensorIteratorEENKUlvE0_clEvENKUlvE8_clEvEUlS4_S4_E_EESt5arrayIPcLm2EEEEviT0_T1_,(.L_x_43648 - _ZN2at6native29vectorized_elementwise_kernelILi2ENS0_13AUnaryFunctorIN3c108BFloat16ES4_bZZZNS0_23logical_and_kernel_cudaERNS_14TensorIteratorEENKUlvE0_clEvENKUlvE8_clEvEUlS4_S4_E_EESt5arrayIPcLm2EEEEviT0_T1_)
        .other          _ZN2at6native29vectorized_elementwise_kernelILi2ENS0_13AUnaryFunctorIN3c108BFloat16ES4_bZZZNS0_23logical_and_kernel_cudaERNS_14TensorIteratorEENKUlvE0_clEvENKUlvE8_clEvEUlS4_S4_E_EESt5arrayIPcLm2EEEEviT0_T1_,@"STO_CUDA_ENTRY STV_DEFAULT"
_ZN2at6native29vectorized_elementwise_kernelILi2ENS0_13AUnaryFunctorIN3c108BFloat16ES4_bZZZNS0_23logical_and_kernel_cudaERNS_14TensorIteratorEENKUlvE0_clEvENKUlvE8_clEvEUlS4_S4_E_EESt5arrayIPcLm2EEEEviT0_T1_:
.text._ZN2at6native29vectorized_elementwise_kernelILi2ENS0_13AUnaryFunctorIN3c108BFloat16ES4_bZZZNS0_23logical_and_kernel_cudaERNS_14TensorIteratorEENKUlvE0_clEvENKUlvE8_clEvEUlS4_S4_E_EESt5arrayIPcLm2EEEEviT0_T1_:
        /* <DEDUP_REMOVED lines=51> */
[----:B------:R-:W-:Y:S01]  /*0330*/  PRMT R10, RZ, 0x7610, R10 ;  /* 0x00007610ff0a7816 */ /* 0x000fe2000000000a */
[----:B-1----:R-:W-:Y:S02]  /*0340*/  @!P5 IMAD.WIDE.U32 R20, R21, 0x2, R4 ;  /* 0x000000021514d825 */ /* 0x002fe400078e0004 */
[----:B------:R-:W0:Y:S03]  /*0350*/  @!P6 LDC.64 R4, c[0x0][0x390] ;  /* 0x0000e400ff04eb82 */ /* 0x000e260000000a00 */
[----:B------:R0:W5:Y:S01]  /*0360*/  @!P5 LDG.E.U16 R10, desc[UR6][R20.64] ;  /* 0x00000006140ad981 */ /* 0x000162000c1e1500 */
[----:B------:R-:W-:Y:S02]  /*0370*/  ISETP.GE.U32.AND P5, PT, R11, R9, PT ;  /* 0x000000090b00720c */ /* 0x000fe40003fa6070 */
[----:B------:R-:W-:-:S02]  /*0380*/  PRMT R12, RZ, 0x7610, R12 ;  /* 0x00007610ff0c7816 */ /* 0x000fc4000000000c */
[----:B------:R-:W-:Y:S01]  /*0390*/  PRMT R14, RZ, 0x7610, R14 ;  /* 0x00007610ff0e7816 */ /* 0x000fe2000000000e */
[----:B------:R-:W-:Y:S03]  /*03a0*/  BSSY.RECONVERGENT B0, `(.L_x_29433) ;  /* 0x000001b000007945 */ /* 0x000fe60003800200 */
[----:B------:R1:W5:Y:S04]  /*03b0*/  @!P3 LDG.E.U16 R12, desc[UR6][R22.64] ;  /* 0x00000006160cb981 */ /* 0x000368000c1e1500 */
[----:B------:R-:W5:Y:S01]  /*03c0*/  @!P4 LDG.E.U16 R14, desc[UR6][R24.64] ;  /* 0x00000006180ec981 */ /* 0x000f62000c1e1500 */
[----:B------:R-:W2:Y:S01]  /*03d0*/  @!P5 LDC.64 R2, c[0x0][0x388] ;  /* 0x0000e200ff02db82 */ /* 0x000ea20000000a00 */
[----:B0-----:R-:W-:Y:S01]  /*03e0*/  @!P6 IMAD.WIDE.U32 R20, R13, 0x2, R4 ;  /* 0x000000020d14e825 */ /* 0x001fe200078e0004 */
[----:B------:R-:W-:-:S02]  /*03f0*/  PRMT R5, RZ, 0x7610, R5 ;  /* 0x00007610ff057816 */ /* 0x000fc40000000005 */
[----:B------:R-:W-:Y:S02]  /*0400*/  PRMT R13, RZ, 0x7610, R13 ;  /* 0x00007610ff0d7816 */ /* 0x000fe4000000000d */
[----:B------:R-:W-:Y:S02]  /*0410*/  PRMT R4, RZ, 0x7610, R4 ;  /* 0x00007610ff047816 */ /* 0x000fe40000000004 */
[----:B------:R0:W5:Y:S01]  /*0420*/  @!P2 LDG.E.U16 R5, desc[UR6][R6.64] ;  /* 0x000000060605a981 */ /* 0x000162000c1e1500 */
[----:B-1----:R-:W-:-:S03]  /*0430*/  VIADD R22, R11, 0x100 ;  /* 0x000001000b167836 */ /* 0x002fc60000000000 */
[----:B------:R1:W5:Y:S04]  /*0440*/  @!P1 LDG.E.U16 R13, desc[UR6][R16.64] ;  /* 0x00000006100d9981 */ /* 0x000368000c1e1500 */
[----:B------:R3:W5:Y:S01]  /*0450*/  @!P6 LDG.E.U16 R4, desc[UR6][R20.64] ;  /* 0x000000061404e981 */ /* 0x000762000c1e1500 */
[C---:B0-----:R-:W-:Y:S02]  /*0460*/  VIADD R6, R11.reuse, 0x180 ;  /* 0x000001800b067836 */ /* 0x041fe40000000000 */
[C---:B-1----:R-:W-:Y:S02]  /*0470*/  VIADD R16, R11.reuse, 0x200 ;  /* 0x000002000b107836 */ /* 0x042fe40000000000 */
[C---:B---3--:R-:W-:Y:S01]  /*0480*/  VIADD R20, R11.reuse, 0x280 ;  /* 0x000002800b147836 */ /* 0x048fe20000000000 */
[-C--:B------:R-:W-:Y:S01]  /*0490*/  ISETP.GE.U32.AND P3, PT, R6, R9.reuse, PT ;  /* 0x000000090600720c */ /* 0x080fe20003f66070 */
[----:B------:R-:W-:Y:S01]  /*04a0*/  VIADD R6, R11, 0x80 ;  /* 0x000000800b067836 */ /* 0x000fe20000000000 */
[-C--:B------:R-:W-:Y:S01]  /*04b0*/  ISETP.GE.U32.AND P4, PT, R22, R9.reuse, PT ;  /* 0x000000091600720c */ /* 0x080fe20003f86070 */
[----:B------:R-:W-:Y:S01]  /*04c0*/  @!P5 IMAD.IADD R17, R8, 0x1, R11 ;  /* 0x000000010811d824 */ /* 0x000fe200078e020b */
[----:B------:R-:W-:-:S02]  /*04d0*/  ISETP.GE.U32.AND P2, PT, R16, R9, PT ;  /* 0x000000091000720c */ /* 0x000fc40003f46070 */
[----:B------:R-:W-:Y:S01]  /*04e0*/  ISETP.GE.U32.AND P1, PT, R20, R9, PT ;  /* 0x000000091400720c */ /* 0x000fe20003f26070 */
[----:B--2---:R-:W-:-:S12]  /*04f0*/  @P5 BRA `(.L_x_29434) ;  /* 0x0000000000145947 */ /* 0x004fd80003800000 */
[----:B------:R-:W-:-:S06]  /*0500*/  USHF.L.U32 UR5, UR4, 0x10, URZ ;  /* 0x0000001004057899 */ /* 0x000fcc00080006ff */
[----:B------:R-:W-:-:S13]  /*0510*/  FSETP.NEU.FTZ.AND P0, PT, RZ, UR5, PT ;  /* 0x00000005ff007c0b */ /* 0x000fda000bf1d000 */
[----:B-----5:R-:W-:-:S05]  /*0520*/  @P0 IMAD.U32 R15, R15, 0x10000, RZ ;  /* 0x000100000f0f0824 */ /* 0x020fca00078e00ff */
[----:B------:R-:W-:-:S04]  /*0530*/  FSETP.NEU.AND P0, PT, R15, RZ, P0 ;  /* 0x000000ff0f00720b */ /* 0x000fc8000070d000 */
[----:B------:R-:W-:-:S09]  /*0540*/  SEL R7, RZ, 0x1, !P0 ;  /* 0x00000001ff077807 */ /* 0x000fd20004000000 */
.L_x_29434:
[----:B------:R-:W-:Y:S05]  /*0550*/  BSYNC.RECONVERGENT B0 ;  /* 0x0000000000007941 */ /* 0x000fea0003800200 */
.L_x_29433:
[----:B------:R-:W-:Y:S01]  /*0560*/  ISETP.GE.U32.AND P0, PT, R6, R9, PT ;  /* 0x000000090600720c */ /* 0x000fe20003f06070 */
[----:B------:R-:W-:Y:S01]  /*0570*/  BSSY.RECONVERGENT B0, `(.L_x_29435) ;  /* 0x000000a000007945 */ /* 0x000fe20003800200 */
[----:B------:R-:W-:Y:S01]  /*0580*/  @!P5 IADD3 R2, P6, PT, R17, R2, RZ ;  /* 0x000000021102d210 */ /* 0x000fe20007fde0ff */
[C---:B------:R-:W-:Y:S02]  /*0590*/  VIADD R16, R11.reuse, 0x300 ;  /* 0x000003000b107836 */ /* 0x040fe40000000000 */
[----:B------:R-:W-:-:S08]  /*05a0*/  VIADD R18, R11, 0x380 ;  /* 0x000003800b127836 */ /* 0x000fd00000000000 */
[----:B------:R-:W-:Y:S05]  /*05b0*/  @P0 BRA `(.L_x_29436) ;  /* 0x0000000000140947 */ /* 0x000fea0003800000 */
[----:B------:R-:W-:-:S06]  /*05c0*/  USHF.L.U32 UR5, UR4, 0x10, URZ ;  /* 0x0000001004057899 */ /* 0x000fcc00080006ff */
[----:B------:R-:W-:-:S13]  /*05d0*/  FSETP.NEU.FTZ.AND P0, PT, RZ, UR5, PT ;  /* 0x00000005ff007c0b */ /* 0x000fda000bf1d000 */
[----:B-----5:R-:W-:-:S05]  /*05e0*/  @P0 IMAD.U32 R0, R0, 0x10000, RZ ;  /* 0x0001000000000824 */ /* 0x020fca00078e00ff */
[----:B------:R-:W-:-:S04]  /*05f0*/  FSETP.NEU.AND P0, PT, R0, RZ, P0 ;  /* 0x000000ff0000720b */ /* 0x000fc8000070d000 */
[----:B------:R-:W-:-:S09]  /*0600*/  SEL R0, RZ, 0x1, !P0 ;  /* 0x00000001ff007807 */ /* 0x000fd20004000000 */
.L_x_29436:
[----:B------:R-:W-:Y:S05]  /*0610*/  BSYNC.RECONVERGENT B0 ;  /* 0x0000000000007941 */ /* 0x000fea0003800200 */
.L_x_29435:
[----:B------:R-:W-:Y:S01]  /*0620*/  BSSY.RECONVERGENT B0, `(.L_x_29437) ;  /* 0x000000a000007945 */ /* 0x000fe20003800200 */
[----:B------:R-:W-:Y:S01]  /*0630*/  @!P5 IMAD.X R3, RZ, RZ, R3, P6 ;  /* 0x000000ffff03d224 */ /* 0x000fe200030e0603 */
[-C--:B------:R-:W-:Y:S02]  /*0640*/  ISETP.GE.U32.AND P0, PT, R16, R9.reuse, PT ;  /* 0x000000091000720c */ /* 0x080fe40003f06070 */
[----:B------:R-:W-:Y:S01]  /*0650*/  ISETP.GE.U32.AND P6, PT, R18, R9, PT ;  /* 0x000000091200720c */ /* 0x000fe20003fc6070 */
[----:B------:R-:W-:-:S12]  /*0660*/  @P4 BRA `(.L_x_29438) ;  /* 0x0000000000144947 */ /* 0x000fd80003800000 */
[----:B------:R-:W-:-:S06]  /*0670*/  USHF.L.U32 UR5, UR4, 0x10, URZ ;  /* 0x0000001004057899 */ /* 0x000fcc00080006ff */
[----:B------:R-:W-:-:S13]  /*0680*/  FSETP.NEU.FTZ.AND P4, PT, RZ, UR5, PT ;  /* 0x00000005ff007c0b */ /* 0x000fda000bf9d000 */
[----:B-----5:R-:W-:-:S05]  /*0690*/  @P4 IMAD.U32 R10, R10, 0x10000, RZ ;  /* 0x000100000a0a4824 */ /* 0x020fca00078e00ff */
[----:B------:R-:W-:-:S04]  /*06a0*/  FSETP.NEU.AND P4, PT, R10, RZ, P4 ;  /* 0x000000ff0a00720b */ /* 0x000fc8000278d000 */
[----:B------:R-:W-:-:S09]  /*06b0*/  SEL R15, RZ, 0x1, !P4 ;  /* 0x00000001ff0f7807 */ /* 0x000fd20006000000 */
.L_x_29438:
[----:B------:R-:W-:Y:S05]  /*06c0*/  BSYNC.RECONVERGENT B0 ;  /* 0x0000000000007941 */ /* 0x000fea0003800200 */
.L_x_29437:
[----:B------:R-:W-:Y:S04]  /*06d0*/  BSSY.RECONVERGENT B0, `(.L_x_29439) ;  /* 0x0000007000007945 */ /* 0x000fe80003800200 */
[----:B------:R-:W-:Y:S05]  /*06e0*/  @P3 BRA `(.L_x_29440) ;  /* 0x0000000000143947 */ /* 0x000fea0003800000 */
[----:B------:R-:W-:-:S06]  /*06f0*/  USHF.L.U32 UR5, UR4, 0x10, URZ ;  /* 0x0000001004057899 */ /* 0x000fcc00080006ff */
[----:B------:R-:W-:-:S13]  /*0700*/  FSETP.NEU.FTZ.AND P3, PT, RZ, UR5, PT ;  /* 0x00000005ff007c0b */ /* 0x000fda000bf7d000 */
[----:B-----5:R-:W-:-:S05]  /*0710*/  @P3 IMAD.U32 R14, R14, 0x10000, RZ ;  /* 0x000100000e0e3824 */ /* 0x020fca00078e00ff */
[----:B------:R-:W-:-:S04]  /*0720*/  FSETP.NEU.AND P3, PT, R14, RZ, P3 ;  /* 0x000000ff0e00720b */ /* 0x000fc80001f6d000 */
[----:B------:R-:W-:-:S09]  /*0730*/  SEL R10, RZ, 0x1, !P3 ;  /* 0x00000001ff0a7807 */ /* 0x000fd20005800000 */
.L_x_29440:
[----:B------:R-:W-:Y:S05]  /*0740*/  BSYNC.RECONVERGENT B0 ;  /* 0x0000000000007941 */ /* 0x000fea0003800200 */
.L_x_29439:
[----:B------:R-:W-:Y:S04]  /*0750*/  BSSY.RECONVERGENT B0, `(.L_x_29441) ;  /* 0x0000007000007945 */ /* 0x000fe80003800200 */
[----:B------:R-:W-:Y:S05]  /*0760*/  @P2 BRA `(.L_x_29442) ;  /* 0x0000000000142947 */ /* 0x000fea0003800000 */
[----:B------:R-:W-:-:S06]  /*0770*/  USHF.L.U32 UR5, UR4, 0x10, URZ ;  /* 0x0000001004057899 */ /* 0x000fcc00080006ff */
[----:B------:R-:W-:-:S13]  /*0780*/  FSETP.NEU.FTZ.AND P2, PT, RZ, UR5, PT ;  /* 0x00000005ff007c0b */ /* 0x000fda000bf5d000 */
[----:B-----5:R-:W-:-:S05]  /*0790*/  @P2 IMAD.U32 R12, R12, 0x10000, RZ ;  /* 0x000100000c0c2824 */ /* 0x020fca00078e00ff */
[----:B------:R-:W-:-:S04]  /*07a0*/  FSETP.NEU.AND P2, PT, R12, RZ, P2 ;  /* 0x000000ff0c00720b */ /* 0x000fc8000174d000 */
[----:B------:R-:W-:-:S09]  /*07b0*/  SEL R12, RZ, 0x1, !P2 ;  /* 0x00000001ff0c7807 */ /* 0x000fd20005000000 */
.L_x_29442:
[----:B------:R-:W-:Y:S05]  /*07c0*/  BSYNC.RECONVERGENT B0 ;  /* 0x0000000000007941 */ /* 0x000fea0003800200 */
.L_x_29441:
[----:B------:R-:W-:Y:S04]  /*07d0*/  BSSY.RECONVERGENT B0, `(.L_x_29443) ;  /* 0x0000007000007945 */ /* 0x000fe80003800200 */
[----:B------:R-:W-:Y:S05]  /*07e0*/  @P1 BRA `(.L_x_29444) ;  /* 0x0000000000141947 */ /* 0x000fea0003800000 */
[----:B------:R-:W-:-:S06]  /*07f0*/  USHF.L.U32 UR5, UR4, 0x10, URZ ;  /* 0x0000001004057899 */ /* 0x000fcc00080006ff */
[----:B------:R-:W-:-:S13]  /*0800*/  FSETP.NEU.FTZ.AND P1, PT, RZ, UR5, PT ;  /* 0x00000005ff007c0b */ /* 0x000fda000bf3d000 */
[----:B-----5:R-:W-:-:S05]  /*0810*/  @P1 IMAD.U32 R5, R5, 0x10000, RZ ;  /* 0x0001000005051824 */ /* 0x020fca00078e00ff */
[----:B------:R-:W-:-:S04]  /*0820*/  FSETP.NEU.AND P1, PT, R5, RZ, P1 ;  /* 0x000000ff0500720b */ /* 0x000fc80000f2d000 */
[----:B------:R-:W-:-:S09]  /*0830*/  SEL R5, RZ, 0x1, !P1 ;  /* 0x00000001ff057807 */ /* 0x000fd20004800000 */
.L_x_29444:
[----:B------:R-:W-:Y:S05]  /*0840*/  BSYNC.RECONVERGENT B0 ;  /* 0x0000000000007941 */ /* 0x000fea0003800200 */
.L_x_29443:
[----:B------:R-:W-:Y:S04]  /*0850*/  BSSY.RECONVERGENT B0, `(.L_x_29445) ;  /* 0x0000007000007945 */ /* 0x000fe80003800200 */
[----:B------:R-:W-:Y:S05]  /*0860*/  @P0 BRA `(.L_x_29446) ;  /* 0x0000000000140947 */ /* 0x000fea0003800000 */
[----:B------:R-:W-:-:S06]  /*0870*/  USHF.L.U32 UR5, UR4, 0x10, URZ ;  /* 0x0000001004057899 */ /* 0x000fcc00080006ff */
[----:B------:R-:W-:-:S13]  /*0880*/  FSETP.NEU.FTZ.AND P0, PT, RZ, UR5, PT ;  /* 0x00000005ff007c0b */ /* 0x000fda000bf1d000 */
[----:B-----5:R-:W-:-:S05]  /*0890*/  @P0 IMAD.U32 R13, R13, 0x10000, RZ ;  /* 0x000100000d0d0824 */ /* 0x020fca00078e00ff */
[----:B------:R-:W-:-:S04]  /*08a0*/  FSETP.NEU.AND P0, PT, R13, RZ, P0 ;  /* 0x000000ff0d00720b */ /* 0x000fc8000070d000 */
[----:B------:R-:W-:-:S09]  /*08b0*/  SEL R13, RZ, 0x1, !P0 ;  /* 0x00000001ff0d7807 */ /* 0x000fd20004000000 */
.L_x_29446:
[----:B------:R-:W-:Y:S05]  /*08c0*/  BSYNC.RECONVERGENT B0 ;  /* 0x0000000000007941 */ /* 0x000fea0003800200 */
.L_x_29445:
[----:B------:R-:W-:Y:S04]  /*08d0*/  BSSY.RECONVERGENT B0, `(.L_x_29447) ;  /* 0x0000007000007945 */ /* 0x000fe80003800200 */
[----:B------:R-:W-:Y:S05]  /*08e0*/  @P6 BRA `(.L_x_29448) ;  /* 0x0000000000146947 */ /* 0x000fea0003800000 */
[----:B------:R-:W-:-:S06]  /*08f0*/  USHF.L.U32 UR5, UR4, 0x10, URZ ;  /* 0x0000001004057899 */ /* 0x000fcc00080006ff */
[----:B------:R-:W-:-:S13]  /*0900*/  FSETP.NEU.FTZ.AND P0, PT, RZ, UR5, PT ;  /* 0x00000005ff007c0b */ /* 0x000fda000bf1d000 */
[----:B-----5:R-:W-:-:S05]  /*0910*/  @P0 IMAD.U32 R4, R4, 0x10000, RZ ;  /* 0x0001000004040824 */ /* 0x020fca00078e00ff */
[----:B------:R-:W-:-:S04]  /*0920*/  FSETP.NEU.AND P0, PT, R4, RZ, P0 ;  /* 0x000000ff0400720b */ /* 0x000fc8000070d000 */
[----:B------:R-:W-:-:S09]  /*0930*/  SEL R4, RZ, 0x1, !P0 ;  /* 0x00000001ff047807 */ /* 0x000fd20004000000 */
.L_x_29448:
[----:B------:R-:W-:Y:S05]  /*0940*/  BSYNC.RECONVERGENT B0 ;  /* 0x0000000000007941 */ /* 0x000fea0003800200 */
.L_x_29447:
        /* <DEDUP_REMOVED lines=20> */
.L_x_29451:
        /* <DEDUP_REMOVED lines=8> */
.L_x_29452:
        /* <DEDUP_REMOVED lines=8> */
.L_x_29453:
        /* <DEDUP_REMOVED lines=9> */
.L_x_29454:
[----:B------:R-:W-:Y:S05]  /*0c20*/  BSYNC.RELIABLE B1 ;  /* 0x0000000000017941 */ /* 0x000fea0003800100 */
.L_x_29450:
[----:B------:R-:W-:-:S13]  /*0c30*/  ISETP.GE.U32.AND P0, PT, R11, R9, PT ;  /* 0x000000090b00720c */ /* 0x000fda0003f06070 */
[----:B------:R-:W3:Y:S01]  /*0c40*/  @!P0 LDC.64 R6, c[0x0][0x388] ;  /* 0x0000e200ff068b82 */ /* 0x000ee20000000a00 */
[----:B012---:R-:W-:Y:S02]  /*0c50*/  @!P0 IMAD.IADD R3, R8, 0x1, R11 ;  /* 0x0000000108038824 */ /* 0x007fe400078e020b */
[----:B------:R-:W-:-:S03]  /*0c60*/  @!P0 VIADD R11, R11, 0x80 ;  /* 0x000000800b0b8836 */ /* 0x000fc60000000000 */
[----:B---3--:R-:W-:-:S05]  /*0c70*/  @!P0 IADD3 R2, P1, PT, R3, R6, RZ ;  /* 0x0000000603028210 */ /* 0x008fca0007f3e0ff */
[----:B------:R-:W-:-:S05]  /*0c80*/  @!P0 IMAD.X R3, RZ, RZ, R7, P1 ;  /* 0x000000ffff038224 */ /* 0x000fca00008e0607 */
[----:B------:R2:W-:Y:S03]  /*0c90*/  @!P0 STG.E.U8 desc[UR6][R2.64], R13 ;  /* 0x0000000d02008986 */ /* 0x0005e6000c101106 */
.L_x_29455:
[----:B------:R-:W-:Y:S05]  /*0ca0*/  BSYNC.RECONVERGENT B0 ;  /* 0x0000000000007941 */ /* 0x000fea0003800200 */
.L_x_29449:
        /* <DEDUP_REMOVED lines=9> */
.L_x_29432:
[----:B------:R-:W-:Y:S01]  /*0d40*/  USHF.L.U32 UR4, UR4, 0x10, URZ ;  /* 0x0000001004047899 */ /* 0x000fe200080006ff */
[----:B------:R-:W0:Y:S01]  /*0d50*/  S2R R0, SR_TID.X ;  /* 0x0000000000007919 */ /* 0x000e220000002100 */
[----:B------:R-:W-:Y:S02]  /*0d60*/  PRMT R4, RZ, 0x7610, R4 ;  /* 0x00007610ff047816 */ /* 0x000fe40000000004 */
[----:B------:R-:W-:Y:S02]  /*0d70*/  PRMT R5, RZ, 0x7610, R5 ;  /* 0x00007610ff057816 */ /* 0x000fe40000000005 */
[----:B------:R-:W-:Y:S02]  /*0d80*/  FSETP.NEU.FTZ.AND P0, PT, RZ, UR4, PT ;  /* 0x00000004ff007c0b */ /* 0x000fe4000bf1d000 */
[----:B------:R-:W-:Y:S02]  /*0d90*/  PRMT R6, RZ, 0x7610, R6 ;  /* 0x00007610ff067816 */ /* 0x000fe40000000006 */
[----:B------:R-:W-:-:S02]  /*0da0*/  PRMT R7, RZ, 0x7610, R7 ;  /* 0x00007610ff077816 */ /* 0x000fc40000000007 */
[----:B------:R-:W-:Y:S02]  /*0db0*/  PRMT R9, RZ, 0x7610, R9 ;  /* 0x00007610ff097816 */ /* 0x000fe40000000009 */
[----:B------:R-:W-:Y:S02]  /*0dc0*/  PRMT R10, RZ, 0x7610, R10 ;  /* 0x00007610ff0a7816 */ /* 0x000fe4000000000a */
[----:B------:R-:W-:Y:S02]  /*0dd0*/  PRMT R11, RZ, 0x7610, R11 ;  /* 0x00007610ff0b7816 */ /* 0x000fe4000000000b */
[----:B------:R-:W-:Y:S01]  /*0de0*/  PRMT R12, RZ, 0x7610, R12 ;  /* 0x00007610ff0c7816 */ /* 0x000fe2000000000c */
[----:B------:R-:W-:Y:S06]  /*0df0*/  @!P0 BRA `(.L_x_29456) ;  /* 0x00000000008c8947 */ /* 0x000fec0003800000 */
        /* <DEDUP_REMOVED lines=35> */
.L_x_29456:
        /* <DEDUP_REMOVED lines=13> */
.L_x_29457:
        /* <DEDUP_REMOVED lines=16> */
.L_x_43648:


//--------------------- .text._ZN2at6native29vectorized_elementwise_kernelILi4ENS0_13AUnaryFunctorIN3c108BFloat16ES4_bZZZNS0_23logical_and_kernel_cudaERNS_14TensorIteratorEENKUlvE0_clEvENKUlvE8_clEvEUlS4_S4_E_EESt5arrayIPcLm2EEEEviT0_T1_ --------------------------
	.section	.text._ZN2at6native29vectorized_elementwise_kernelILi4ENS0_13AUnaryFunctorIN3c108BFloat16ES4_bZZZNS0_23logical_and_kernel_cudaERNS_14TensorIteratorEENKUlvE0_clEvENKUlvE8_clEvEUlS4_S4_E_EESt5arrayIPcLm2EEEEviT0_T1_,"ax",@progbits
	.align	128
        .global         _ZN2at6native29vectorized_elementwise_kernelILi4ENS0_13AUnaryFunctorIN3c108BFloat16ES4_bZZZNS0_23logical_and_kernel_cudaERNS_14TensorIteratorEENKUlvE0_clEvENKUlvE8_clEvEUlS4_S4_E_EESt5arrayIPcLm2EEEEviT0_T1_
        .type           _ZN2at6native29vectorized_elementwise_kernelILi4ENS0_13AUnaryFunctorIN3c108BFloat16ES4_bZZZNS0_23logical_and_kernel_cudaERNS_14TensorIteratorEENKUlvE0_clEvENKUlvE8_clEvEUlS4_S4_E_EESt5arrayIPcLm2EEEEviT0_T1_,@function
        .size           _ZN2at6native29vectorized_elementwise_kernelILi4ENS0_13AUnaryFunctorIN3c108BFloat16ES4_bZZZNS0_23logical_and_kernel_cudaERNS_14TensorIteratorEENKUlvE0_clEvENKUlvE8_clEvEUlS4_S4_E_EESt5arrayIPcLm2EEEEviT0_T1_,(.L_x_43649 - _ZN2at6native29vectorized_elementwise_kernelILi4ENS0_13AUnaryFunctorIN3c108BFloat16ES4_bZZZNS0_23logical_and_kernel_cudaERNS_14TensorIteratorEENKUlvE0_clEvENKUlvE8_clEvEUlS4_S4_E_EESt5arrayIPcLm2EEEEviT0_T1_)
        .other          _ZN2at6native29vectorized_elementwise_kernelILi4ENS0_13AUnaryFunctorIN3c108BFloat16ES4_bZZZNS0_23logical_and_kernel_cudaERNS_14TensorIteratorEENKUlvE0_clEvENKUlvE8_clEvEUlS4_S4_E_EESt5arrayIPcLm2EEEEviT0_T1_,@"STO_CUDA_ENTRY STV_DEFAULT"
_ZN2at6native29vectorized_elementwise_kernelILi4ENS0_13AUnaryFunctorIN3c108BFloat16ES4_bZZZNS0_23logical_and_kernel_cudaERNS_14TensorIteratorEENKUlvE0_clEvENKUlvE8_clEvEUlS4_S4_E_EESt5arrayIPcLm2EEEEviT0_T1_:
.text._ZN2at6native29vectorized_elementwise_kernelILi4ENS0_13AUnaryFunctorIN3c108BFloat16ES4_bZZZNS0_23logical_and_kernel_cudaERNS_14TensorIteratorEENKUlvE0_clEvENKUlvE8_clEvEUlS4_S4_E_EESt5arrayIPcLm2EEEEviT0_T1_:
        /* <DEDUP_REMOVED lines=85> */
.L_x_29460:
[----:B------:R-:W-:Y:S05]  /*0550*/  BSYNC.RECONVERGENT B0 ;  /* 0x0000000000007941 */ /* 0x000fea0003800200 */
.L_x_29459:
        /* <DEDUP_REMOVED lines=11> */
.L_x_29462:
[----:B------:R-:W-:Y:S05]  /*0610*/  BSYNC.RECONVERGENT B0 ;  /* 0x0000000000007941 */ /* 0x000fea0003800200 */
.L_x_29461:
        /* <DEDUP_REMOVED lines=10> */
.L_x_29464:
[----:B------:R-:W-:Y:S05]  /*06c0*/  BSYNC.RECONVERGENT B0 ;  /* 0x0000000000007941 */ /* 0x000fea0003800200 */
.L_x_29463:
[----:B------:R-:W-:Y:S04]  /*06d0*/  BSSY.RECONVERGENT B0, `(.L_x_29465) ;  /* 0x0000007000007945 */ /* 0x000fe80003800200 */
[----:B------:R-:W-:Y:S05]  /*06e0*/  @P3 BRA `(.L_x_29466) ;  /* 0x0000000000143947 */ /* 0x000fea0003800000 */
[----:B------:R-:W-:-:S06]  /*06f0*/  USHF.L.U32 UR5, UR4, 0x10, URZ ;  /* 0x0000001004057899 */ /* 0x000fcc00080006ff */
[----:B------:R-:W-:-:S13]  /*0700*/  FSETP.NEU.FTZ.AND P3, PT, RZ, UR5, PT ;  /* 0x00000005ff007c0b */ /* 0x000fda000bf7d000 */
[----:B-----5:R-:W-:-:S05]  /*0710*/  @P3 IMAD.U32 R14, R14, 0x10000, RZ ;  /* 0x000100000e0e3824 */ /* 0x020fca00078e00ff */
[----:B------:R-:W-:-:S04]  /*0720*/  FSETP.NEU.AND P3, PT, R14, RZ, P3 ;  /* 0x000000ff0e00720b */ /* 0x000fc80001f6d000 */
[----:B------:R-:W-:-:S09]  /*0730*/  SEL R10, RZ, 0x1, !P3 ;  /* 0x00000001ff0a7807 */ /* 0x000fd20005800000 */
.L_x_29466:
[----:B------:R-:W-:Y:S05]  /*0740*/  BSYNC.RECONVERGENT B0 ;  /* 0x0000000000007941 */ /* 0x000fea0003800200 */
.L_x_29465:
[----:B------:R-:W-:Y:S04]  /*0750*/  BSSY.RECONVERGENT B0, `(.L_x_29467) ;  /* 0x0000007000007945 */ /* 0x000fe80003800200 */
[----:B------:R-:W-:Y:S05]  /*0760*/  @P2 BRA `(.L_x_29468) ;  /* 0x0000000000142947 */ /* 0x000fea0003800000 */
[----:B------:R-:W-:-:S06]  /*0770*/  USHF.L.U32 UR5, UR4, 0x10, URZ ;  /* 0x0000001004057899 */ /* 0x000fcc00080006ff */
[----:B------:R-:W-:-:S13]  /*0780*/  FSETP.NEU.FTZ.AND P2, PT, RZ, UR5, PT ;  /* 0x00000005ff007c0b */ /* 0x000fda000bf5d000 */
[----:B-----5:R-:W-:-:S05]  /*0790*/  @P2 IMAD.U32 R12, R12, 0x10000, RZ ;  /* 0x000100000c0c2824 */ /* 0x020fca00078e00ff */
[----:B------:R-:W-:-:S04]  /*07a0*/  FSETP.NEU.AND P2, PT, R12, RZ, P2 ;  /* 0x000000ff0c00720b */ /* 0x000fc8000174d000 */
[----:B------:R-:W-:-:S09]  /*07b0*/  SEL R12, RZ, 0x1, !P2 ;  /* 0x00000001ff0c7807 */ /* 0x000fd20005000000 */
.L_x_29468:
[----:B------:R-:W-:Y:S05]  /*07c0*/  BSYNC.RECONVERGENT B0 ;  /* 0x0000000000007941 */ /* 0x000fea0003800200 */
.L_x_29467:
[----:B------:R-:W-:Y:S04]  /*07d0*/  BSSY.RECONVERGENT B0, `(.L_x_29469) ;  /* 0x0000007000007945 */ /* 0x000fe80003800200 */
[----:B------:R-:W-:Y:S05]  /*07e0*/  @P1 BRA `(.L_x_29470) ;  /* 0x0000000000141947 */ /* 0x000fea0003800000 */
[----:B------:R-:W-:-:S06]  /*07f0*/  USHF.L.U32 UR5, UR4, 0x10, URZ ;  /* 0x0000001004057899 */ /* 0x000fcc00080006ff */
[----:B------:R-:W-:-:S13]  /*0800*/  FSETP.NEU.FTZ.AND P1, PT, RZ, UR5, PT ;  /* 0x00000005ff007c0b */ /* 0x000fda000bf3d000 */
[----:B-----5:R-:W-:-:S05]  /*0810*/  @P1 IMAD.U32 R5, R5, 0x10000, RZ ;  /* 0x0001000005051824 */ /* 0x020fca00078e00ff */
[----:B------:R-:W-:-:S04]  /*0820*/  FSETP.NEU.AND P1, PT, R5, RZ, P1 ;  /* 0x000000ff0500720b */ /* 0x000fc80000f2d000 */
[----:B------:R-:W-:-:S09]  /*0830*/  SEL R5, RZ, 0x1, !P1 ;  /* 0x00000001ff057807 */ /* 0x000fd20004800000 */
.L_x_29470:
[----:B------:R-:W-:Y:S05]  /*0840*/  BSYNC.RECONVERGENT B0 ;  /* 0x0000000000007941 */ /* 0x000fea0003800200 */
.L_x_29469:
[----:B------:R-:W-:Y:S04]  /*0850*/  BSSY.RECONVERGENT B0, `(.L_x_29471) ;  /* 0x0000007000007945 */ /* 0x000fe80003800200 */
[----:B------:R-:W-:Y:S05]  /*0860*/  @P0 BRA `(.L_x_29472) ;  /* 0x0000000000140947 */ /* 0x000fea0003800000 */
[----:B------:R-:W-:-:S06]  /*0870*/  USHF.L.U32 UR5, UR4, 0x10, URZ ;  /* 0x0000001004057899 */ /* 0x000fcc00080006ff */
[----:B------:R-:W-:-:S13]  /*0880*/  FSETP.NEU.FTZ.AND P0, PT, RZ, UR5, PT ;  /* 0x00000005ff007c0b */ /* 0x000fda000bf1d000 */
[----:B-----5:R-:W-:-:S05]  /*0890*/  @P0 IMAD.U32 R13, R13, 0x10000, RZ ;  /* 0x000100000d0d0824 */ /* 0x020fca00078e00ff */
[----:B------:R-:W-:-:S04]  /*08a0*/  FSETP.NEU.AND P0, PT, R13, RZ, P0 ;  /* 0x000000ff0d00720b */ /* 0x000fc8000070d000 */
[----:B------:R-:W-:-:S09]  /*08b0*/  SEL R13, RZ, 0x1, !P0 ;  /* 0x00000001ff0d7807 */ /* 0x000fd20004000000 */
.L_x_29472:
[----:B------:R-:W-:Y:S05]  /*08c0*/  BSYNC.RECONVERGENT B0 ;  /* 0x0000000000007941 */ /* 0x000fea0003800200 */
.L_x_29471:
[----:B------:R-:W-:Y:S04]  /*08d0*/  BSSY.RECONVERGENT B0, `(.L_x_29473) ;  /* 0x0000007000007945 */ /* 0x000fe80003800200 */
[----:B------:R-:W-:Y:S05]  /*08e0*/  @P6 BRA `(.L_x_29474) ;  /* 0x0000000000146947 */ /* 0x000fea0003800000 */
[----:B------:R-:W-:-:S06]  /*08f0*/  USHF.L.U32 UR5, UR4, 0x10, URZ ;  /* 0x0000001004057899 */ /* 0x000fcc00080006ff */
[----:B------:R-:W-:-:S13]  /*0900*/  FSETP.NEU.FTZ.AND P0, PT, RZ, UR5, PT ;  /* 0x00000005ff007c0b */ /* 0x000fda000bf1d000 */
[----:B-----5:R-:W-:-:S05]  /*0910*/  @P0 IMAD.U32 R4, R4, 0x10000, RZ ;  /* 0x0001000004040824 */ /* 0x020fca00078e00ff */
[----:B------:R-:W-:-:S04]  /*0920*/  FSETP.NEU.AND P0, PT, R4, RZ, P0 ;  /* 0x000000ff0400720b */ /* 0x000fc8000070d000 */
[----:B------:R-:W-:-:S09]  /*0930*/  SEL R4, RZ, 0x1, !P0 ;  /* 0x00000001ff047807 */ /* 0x000fd20004000000 */
.L_x_29474:
[----:B------:R-:W-:Y:S05]  /*0940*/  BSYNC.RECONVERGENT B0 ;  /* 0x0000000000007941 */ /* 0x000fea0003800200 */
.L_x_29473:
        /* <DEDUP_REMOVED lines=20> */
.L_x_29477:
        /* <DEDUP_REMOVED lines=8> */
.L_x_29478:
        /* <DEDUP_REMOVED lines=8> */
.L_x_29479:
        /* <DEDUP_REMOVED lines=9> */
.L_x_29480:
[----:B------:R-:W-:Y:S05]  /*0c20*/  BSYNC.RELIABLE B1 ;  /* 0x0000000000017941 */ /* 0x000fea0003800100 */
.L_x_29476:
[----:B------:R-:W-:-:S13]  /*0c30*/  ISETP.GE.U32.AND P0, PT, R11, R9, PT ;  /* 0x000000090b00720c */ /* 0x000fda0003f06070 */
[----:B------:R-:W3:Y:S01]  /*0c40*/  @!P0 LDC.64 R6, c[0x0][0x388] ;  /* 0x0000e200ff068b82 */ /* 0x000ee20000000a00 */
[----:B012---:R-:W-:Y:S02]  /*0c50*/  @!P0 IMAD.IADD R3, R8, 0x1, R11 ;  /* 0x0000000108038824 */ /* 0x007fe400078e020b */
[----:B------:R-:W-:-:S03]  /*0c60*/  @!P0 VIADD R11, R11, 0x80 ;  /* 0x000000800b0b8836 */ /* 0x000fc60000000000 */
[----:B---3--:R-:W-:-:S05]  /*0c70*/  @!P0 IADD3 R2, P1, PT, R3, R6, RZ ;  /* 0x0000000603028210 */ /* 0x008fca0007f3e0ff */
[----:B------:R-:W-:-:S05]  /*0c80*/  @!P0 IMAD.X R3, RZ, RZ, R7, P1 ;  /* 0x000000ffff038224 */ /* 0x000fca00008e0607 */
[----:B------:R2:W-:Y:S03]  /*0c90*/  @!P0 STG.E.U8 desc[UR6][R2.64], R13 ;  /* 0x0000000d02008986 */ /* 0x0005e6000c101106 */
.L_x_29481:
[----:B------:R-:W-:Y:S05]  /*0ca0*/  BSYNC.RECONVERGENT B0 ;  /* 0x0000000000007941 */ /* 0x000fea0003800200 */
.L_x_29475:
        /* <DEDUP_REMOVED lines=9> */
.L_x_29458:
        /* <DEDUP_REMOVED lines=45> */
.L_x_29482:
        /* <DEDUP_REMOVED lines=21> */
.L_x_29483:
        /* <DEDUP_REMOVED lines=10> */
.L_x_43649:


//--------------------- .text._ZN2at6native29vectorized_elementwise_kernelILi8ENS0_13AUnaryFunctorIN3c108BFloat16ES4_bZZZNS0_23logical_and_kernel_cudaERNS_14TensorIteratorEENKUlvE0_clEvENKUlvE8_clEvEUlS4_S4_E_EESt5arrayIPcLm2EEEEviT0_T1_ --------------------------
	.section	.text._ZN2at6native29vectorized_elementwise_kernelILi8ENS0_13AUnaryFunctorIN3c108BFloat16ES4_bZZZNS0_23logical_and_kernel_cudaERNS_14TensorIteratorEENKUlvE0_clEvENKUlvE8_clEvEUlS4_S4_E_EESt5arrayIPcLm2EEEEviT0_T1_,"ax",@progbits
	.align	128
        .global         _ZN2at6native29vectorized_elementwise_kernelILi8ENS0_13AUnaryFunctorIN3c108BFloat16ES4_bZZZNS0_23logical_and_kernel_cudaERNS_14TensorIteratorEENKUlvE0_clEvENKUlvE8_clEvEUlS4_S4_E_EESt5arrayIPcLm2EEEEviT0_T1_
        .type           _ZN2at6native29vectorized_elementwise_kernelILi8ENS0_13AUnaryFunctorIN3c108BFloat16ES4_bZZZNS0_23logical_and_kernel_cudaERNS_14TensorIteratorEENKUlvE0_clEvENKUlvE8_clEvEUlS4_S4_E_EESt5arrayIPcLm2EEEEviT0_T1_,@function
        .size           _ZN2at6native29vectorized_elementwise_kernelILi8ENS0_13AUnaryFunctorIN3c108BFloat16ES4_bZZZNS0_23logical_and_kernel_cudaERNS_14TensorIteratorEENKUlvE0_clEvENKUlvE8_clEvEUlS4_S4_E_EESt5arrayIPcLm2EEEEviT0_T1_,(.L_x_43650 - _ZN2at6native29vectorized_elementwise_kernelILi8ENS0_13AUnaryFunctorIN3c108BFloat16ES4_bZZZNS0_23logical_and_kernel_cudaERNS_14TensorIteratorEENKUlvE0_clEvENKUlvE8_clEvEUlS4_S4_E_EESt5arrayIPcLm2EEEEviT0_T1_)
        .other          _ZN2at6native29vectorized_elementwise_kernelILi8ENS0_13AUnaryFunctorIN3c108BFloat16ES4_bZZZNS0_23logical_and_kernel_cudaERNS_14TensorIteratorEENKUlvE0_clEvENKUlvE8_clEvEUlS4_S4_E_EESt5arrayIPcLm2EEEEviT0_T1_,@"STO_CUDA_ENTRY STV_DEFAULT"
_ZN2at6native29vectorized_elementwise_kernelILi8ENS0_13AUnaryFunctorIN3c108BFloat16ES4_bZZZNS0_23logical_and_kernel_cudaERNS_14TensorIteratorEENKUlvE0_clEvENKUlvE8_clEvEUlS4_S4_E_EESt5arrayIPcLm2EEEEviT0_T1_:
.text._ZN2at6native29vectorized_elementwise_kernelILi8ENS0_13AUnaryFunctorIN3c108BFloat16ES4_bZZZNS0_23logical_and_kernel_cudaERNS_14TensorIteratorEENKUlvE0_clEvENKUlvE8_clEvEUlS4_S4_E_EESt5arrayIPcLm2EEEEviT0_T1_:
        /* <DEDUP_REMOVED lines=85> */
.L_x_29486:
[----:B------:R-:W-:Y:S05]  /*0550*/  BSYNC.RECONVERGENT B0 ;  /* 0x0000000000007941 */ /* 0x000fea0003800200 */
.L_x_29485:
        /* <DEDUP_REMOVED lines=11> */
.L_x_29488:
[----:B------:R-:W-:Y:S05]  /*0610*/  BSYNC.RECONVERGENT B0 ;  /* 0x0000000000007941 */ /* 0x000fea0003800200 */
.L_x_29487:
        /* <DEDUP_REMOVED lines=10> */
.L_x_29490:
[----:B------:R-:W-:Y:S05]  /*06c0*/  BSYNC.RECONVERGENT B0 ;  /* 0x0000000000007941 */ /* 0x000fea0003800200 */
.L_x_29489:
[----:B------:R-:W-:Y:S04]  /*06d0*/  BSSY.RECONVERGENT B0, `(.L_x_29491) ;  /* 0x0000007000007945 */ /* 0x000fe80003800200 */
[----:B------:R-:W-:Y:S05]  /*06e0*/  @P3 BRA `(.L_x_29492) ;  /* 0x0000000000143947 */ /* 0x000fea0003800000 */
[----:B------:R-:W-:-:S06]  /*06f0*/  USHF.L.U32 UR5, UR4, 0x10, URZ ;  /* 0x0000001004057899 */ /* 0x000fcc00080006ff */
[----:B------:R-:W-:-:S13]  /*0700*/  FSETP.NEU.FTZ.AND P3, PT, RZ, UR5, PT ;  /* 0x00000005ff007c0b */ /* 0x000fda000bf7d000 */
[----:B-----5:R-:W-:-:S05]  /*0710*/  @P3 IMAD.U32 R14, R14, 0x10000, RZ ;  /* 0x000100000e0e3824 */ /* 0x020fca00078e00ff */
[----:B------:R-:W-:-:S04]  /*0720*/  FSETP.NEU.AND P3, PT, R14, RZ, P3 ;  /* 0x000000ff0e00720b */ /* 0x000fc80001f6d000 */
[----:B------:R-:W-:-:S09]  /*0730*/  SEL R10, RZ, 0x1, !P3 ;  /* 0x00000001ff0a7807 */ /* 0x000fd20005800000 */
.L_x_29492:
[----:B------:R-:W-:Y:S05]  /*0740*/  BSYNC.RECONVERGENT B0 ;  /* 0x0000000000007941 */ /* 0x000fea0003800200 */
.L_x_29491:
[----:B------:R-:W-:Y:S04]  /*0750*/  BSSY.RECONVERGENT B0, `(.L_x_29493) ;  /* 0x0000007000007945 */ /* 0x000fe80003800200 */
[----:B------:R-:W-:Y:S05]  /*0760*/  @P2 BRA `(.L_x_29494) ;  /* 0x0000000000142947 */ /* 0x000fea0003800000 */
[----:B------:R-:W-:-:S06]  /*0770*/  USHF.L.U32 UR5, UR4, 0x10, URZ ;  /* 0x0000001004057899 */ /* 0x000fcc00080006ff */
[----:B------:R-:W-:-:S13]  /*0780*/  FSETP.NEU.FTZ.AND P2, PT, RZ, UR5, PT ;  /* 0x00000005ff007c0b */ /* 0x000fda000bf5d000 */
[----:B-----5:R-:W-:-:S05]  /*0790*/  @P2 IMAD.U32 R12, R12, 0x10000, RZ ;  /* 0x000100000c0c2824 */ /* 0x020fca00078e00ff */
[----:B------:R-:W-:-:S04]  /*07a0*/  FSETP.NEU.AND P2, PT, R12, RZ, P2 ;  /* 0x000000ff0c00720b */ /* 0x000fc8000174d000 */
[----:B------:R-:W-:-:S09]  /*07b0*/  SEL R12, RZ, 0x1, !P2 ;  /* 0x00000001ff0c7807 */ /* 0x000fd20005000000 */
.L_x_29494:
[----:B------:R-:W-:Y:S05]  /*07c0*/  BSYNC.RECONVERGENT B0 ;  /* 0x0000000000007941 */ /* 0x000fea0003800200 */
.L_x_29493:
[----:B------:R-:W-:Y:S04]  /*07d0*/  BSSY.RECONVERGENT B0, `(.L_x_29495) ;  /* 0x0000007000007945 */ /* 0x000fe80003800200 */
[----:B------:R-:W-:Y:S05]  /*07e0*/  @P1 BRA `(.L_x_29496) ;  /* 0x0000000000141947 */ /* 0x000fea0003800000 */
[----:B------:R-:W-:-:S06]  /*07f0*/  USHF.L.U32 UR5, UR4, 0x10, URZ ;  /* 0x0000001004057899 */ /* 0x000fcc00080006ff */
[----:B------:R-:W-:-:S13]  /*0800*/  FSETP.NEU.FTZ.AND P1, PT, RZ, UR5, PT ;  /* 0x00000005ff007c0b */ /* 0x000fda000bf3d000 */
[----:B-----5:R-:W-:-:S05]  /*0810*/  @P1 IMAD.U32 R5, R5, 0x10000, RZ ;  /* 0x0001000005051824 */ /* 0x020fca00078e00ff */
[----:B------:R-:W-:-:S04]  /*0820*/  FSETP.NEU.AND P1, PT, R5, RZ, P1 ;  /* 0x000000ff0500720b */ /* 0x000fc80000f2d000 */
[----:B------:R-:W-:-:S09]  /*0830*/  SEL R5, RZ, 0x1, !P1 ;  /* 0x00000001ff057807 */ /* 0x000fd20004800000 */
.L_x_29496:
[----:B------:R-:W-:Y:S05]  /*0840*/  BSYNC.RECONVERGENT B0 ;  /* 0x0000000000007941 */ /* 0x000fea0003800200 */
.L_x_29495:
[----:B------:R-:W-:Y:S04]  /*0850*/  BSSY.RECONVERGENT B0, `(.L_x_29497) ;  /* 0x0000007000007945 */ /* 0x000fe80003800200 */
[----:B------:R-:W-:Y:S05]  /*0860*/  @P0 BRA `(.L_x_29498) ;  /* 0x0000000000140947 */ /* 0x000fea0003800000 */
[----:B------:R-:W-:-:S06]  /*0870*/  USHF.L.U32 UR5, UR4, 0x10, URZ ;  /* 0x0000001004057899 */ /* 0x000fcc00080006ff */
[----:B------:R-:W-:-:S13]  /*0880*/  FSETP.NEU.FTZ.AND P0, PT, RZ, UR5, PT ;  /* 0x00000005ff007c0b */ /* 0x000fda000bf1d000 */
[----:B-----5:R-:W-:-:S05]  /*0890*/  @P0 IMAD.U32 R13, R13, 0x10000, RZ ;  /* 0x000100000d0d0824 */ /* 0x020fca00078e00ff */
[----:B------:R-:W-:-:S04]  /*08a0*/  FSETP.NEU.AND P0, PT, R13, RZ, P0 ;  /* 0x000000ff0d00720b */ /* 0x000fc8000070d000 */
[----:B------:R-:W-:-:S09]  /*08b0*/  SEL R13, RZ, 0x1, !P0 ;  /* 0x00000001ff0d7807 */ /* 0x000fd20004000000 */
.L_x_29498:
[----:B------:R-:W-:Y:S05]  /*08c0*/  BSYNC.RECONVERGENT B0 ;  /* 0x0000000000007941 */ /* 0x000fea0003800200 */
.L_x_29497:
[----:B------:R-:W-:Y:S04]  /*08d0*/  BSSY.RECONVERGENT B0, `(.L_x_29499) ;  /* 0x0000007000007945 */ /* 0x000fe80003800200 */
[----:B------:R-:W-:Y:S05]  /*08e0*/  @P6 BRA `(.L_x_29500) ;  /* 0x0000000000146947 */ /* 0x000fea0003800000 */
[----:B------:R-:W-:-:S06]  /*08f0*/  USHF.L.U32 UR5, UR4, 0x10, URZ ;  /* 0x0000001004057899 */ /* 0x000fcc00080006ff */
[----:B------:R-:W-:-:S13]  /*0900*/  FSETP.NEU.FTZ.AND P0, PT, RZ, UR5, PT ;  /* 0x00000005ff007c0b */ /* 0x000fda000bf1d000 */
[----:B-----5:R-:W-:-:S05]  /*0910*/  @P0 IMAD.U32 R4, R4, 0x10000, RZ ;  /* 0x0001000004040824 */ /* 0x020fca00078e00ff */
[----:B------:R-:W-:-:S04]  /*0920*/  FSETP.NEU.AND P0, PT, R4, RZ, P0 ;  /* 0x000000ff0400720b */ /* 0x000fc8000070d000 */
[----:B------:R-:W-:-:S09]  /*0930*/  SEL R4, RZ, 0x1, !P0 ;  /* 0x00000001ff047807 */ /* 0x000fd20004000000 */
.L_x_29500:
[----:B------:R-:W-:Y:S05]  /*0940*/  BSYNC.RECONVERGENT B0 ;  /* 0x0000000000007941 */ /* 0x000fea0003800200 */
.L_x_29499:
        /* <DEDUP_REMOVED lines=20> */
.L_x_29503:
        /* <DEDUP_REMOVED lines=8> */
.L_x_29504:
        /* <DEDUP_REMOVED lines=8> */
.L_x_29505:
        /* <DEDUP_REMOVED lines=9> */
.L_x_29506:
[----:B------:R-:W-:Y:S05]  /*0c20*/  BSYNC.RELIABLE B1 ;  /* 0x0000000000017941 */ /* 0x000fea0003800100 */
.L_x_29502:
[----:B------:R-:W-:-:S13]  /*0c30*/  ISETP.GE.U32.AND P0, PT, R11, R9, PT ;  /* 0x000000090b00720c */ /* 0x000fda0003f06070 */
[----:B------:R-:W3:Y:S01]  /*0c40*/  @!P0 LDC.64 R6, c[0x0][0x388] ;  /* 0x0000e200ff068b82 */ /* 0x000ee20000000a00 */
[----:B012---:R-:W-:Y:S02]  /*0c50*/  @!P0 IMAD.IADD R3, R8, 0x1, R11 ;  /* 0x0000000108038824 */ /* 0x007fe400078e020b */
[----:B------:R-:W-:-:S03]  /*0c60*/  @!P0 VIADD R11, R11, 0x80 ;  /* 0x000000800b0b8836 */ /* 0x000fc60000000000 */
[----:B---3--:R-:W-:-:S05]  /*0c70*/  @!P0 IADD3 R2, P1, PT, R3, R6, RZ ;  /* 0x0000000603028210 */ /* 0x008fca0007f3e0ff */
[----:B------:R-:W-:-:S05]  /*0c80*/  @!P0 IMAD.X R3, RZ, RZ, R7, P1 ;  /* 0x000000ffff038224 */ /* 0x000fca00008e0607 */
[----:B------:R2:W-:Y:S03]  /*0c90*/  @!P0 STG.E.U8 desc[UR6][R2.64], R13 ;  /* 0x0000000d02008986 */ /* 0x0005e6000c101106 */
.L_x_29507:
[----:B------:R-:W-:Y:S05]  /*0ca0*/  BSYNC.RECONVERGENT B0 ;  /* 0x0000000000007941 */ /* 0x000fea0003800200 */
.L_x_29501:
        /* <DEDUP_REMOVED lines=9> */
.L_x_29484:
        /* <DEDUP_REMOVED lines=44> */
.L_x_29508:
        /* <DEDUP_REMOVED lines=20> */
.L_x_29509:
        /* <DEDUP_REMOVED lines=12> */
.L_x_43650:


//--------------------- .text._ZN2at6native18elementwise_kernelILi128ELi4EZNS0_15gpu_kernel_implINS0_13BinaryFunctorIN3c108BFloat16ES5_bZZZNS0_23logical_and_kernel_cudaERNS_14TensorIteratorEENKUlvE0_clEvENKUlvE8_clEvEUlS5_S5_E_EEEEvRNS_18TensorIteratorBaseERKT_EUliE_EEviT1_ --------------------------
	.section	.text._ZN2at6native18elementwise_kernelILi128ELi4EZNS0_15gpu_kernel_implINS0_13BinaryFunctorIN3c108BFloat16ES5_bZZZNS0_23logical_and_kernel_cudaERNS_14TensorIteratorEENKUlvE0_clEvENKUlvE8_clEvEUlS5_S5_E_EEEEvRNS_18TensorIteratorBaseERKT_EUliE_EEviT1_,"ax",@progbits
	.align	128
        .global         _ZN2at6native18elementwise_kernelILi128ELi4EZNS0_15gpu_kernel_implINS0_13BinaryFunctorIN3c108BFloat16ES5_bZZZNS0_23logical_and_kernel_cudaERNS_14TensorIteratorEENKUlvE0_clEvENKUlvE8_clEvEUlS5_S5_E_EEEEvRNS_18TensorIteratorBaseERKT_EUliE_EEviT1_
        .type           _ZN2at6native18elementwise_kernelILi128ELi4EZNS0_15gpu_kernel_implINS0_13BinaryFunctorIN3c108BFloat16ES5_bZZZNS0_23logical_and_kernel_cudaERNS_14TensorIteratorEENKUlvE0_clEvENKUlvE8_clEvEUlS5_S5_E_EEEEvRNS_18TensorIteratorBaseERKT_EUliE_EEviT1_,@function
        .size           _ZN2at6native18elementwise_kernelILi128ELi4EZNS0_15gpu_kernel_implINS0_13BinaryFunctorIN3c108BFloat16ES5_bZZZNS0_23logical_and_kernel_cudaERNS_14TensorIteratorEENKUlvE0_clEvENKUlvE8_clEvEUlS5_S5_E_EEEEvRNS_18TensorIteratorBaseERKT_EUliE_EEviT1_,(.L_x_43651 - _ZN2at6native18elementwise_kernelILi128ELi4EZNS0_15gpu_kernel_implINS0_13BinaryFunctorIN3c108BFloat16ES5_bZZZNS0_23logical_and_kernel_cudaERNS_14TensorIteratorEENKUlvE0_clEvENKUlvE8_clEvEUlS5_S5_E_EEEEvRNS_18TensorIteratorBaseERKT_EUliE_EEviT1_)
        .other          _ZN2at6native18elementwise_kernelILi128ELi4EZNS0_15gpu_kernel_implINS0_13BinaryFunctorIN3c108BFloat16ES5_bZZZNS0_23logical_and_kernel_cudaERNS_14TensorIteratorEENKUlvE0_clEvENKUlvE8_clEvEUlS5_S5_E_EEEEvRNS_18TensorIteratorBaseERKT_EUliE_EEviT1_,@"STO_CUDA_ENTRY STV_DEFAULT"
_ZN2at6native18elementwise_kernelILi128ELi4EZNS0_15gpu_kernel_implINS0_13BinaryFunctorIN3c108BFloat16ES5_bZZZNS0_23logical_and_kernel_cudaERNS_14TensorIteratorEENKUlvE0_clEvENKUlvE8_clEvEUlS5_S5_E_EEEEvRNS_18TensorIteratorBaseERKT_EUliE_EEviT1_:
.text._ZN2at6native18elementwise_kernelILi128ELi4EZNS0_15gpu_kernel_implINS0_13BinaryFunctorIN3c108BFloat16ES5_bZZZNS0_23logical_and_kernel_cudaERNS_14TensorIteratorEENKUlvE0_clEvENKUlvE8_clEvEUlS5_S5_E_EEEEvRNS_18TensorIteratorBaseERKT_EUliE_EEviT1_:
        /* <DEDUP_REMOVED lines=371> */
.L_x_29512:
        /* <DEDUP_REMOVED lines=19> */
.L_x_29516:
[----:B------:R-:W2:Y:S02]  /*1860*/  LDG.E.U8 R2, desc[UR36][R2.64] ;  /* 0x0000002402027981 */ /* 0x000ea4000c1e1100 */
[----:B--2---:R-:W-:-:S04]  /*1870*/  I2FP.F32.U32 R0, R2 ;  /* 0x0000000200007245 */ /* 0x004fc80000201000 */
[----:B------:R-:W-:-:S04]  /*1880*/  F2FP.BF16.F32.PACK_AB R0, RZ, R0 ;  /* 0x00000000ff00723e */ /* 0x000fc800000010ff */
[----:B------:R-:W-:Y:S01]  /*1890*/  PRMT R19, R0, 0x7610, R19 ;  /* 0x0000761000137816 */ /* 0x000fe20000000013 */
[----:B------:R-:W-:Y:S06]  /*18a0*/  BRA `(.L_x_29518) ;  /* 0x0000000c00c07947 */ /* 0x000fec0003800000 */
.L_x_29515:
        /* <DEDUP_REMOVED lines=11> */
.L_x_29520:
[----:B------:R-:W2:Y:S02]  /*1960*/  LDG.E R2, desc[UR36][R2.64] ;  /* 0x0000002402027981 */ /* 0x000ea4000c1e1900 */
[----:B--2---:R-:W-:-:S04]  /*1970*/  I2FP.F32.S32 R0, R2 ;  /* 0x0000000200007245 */ /* 0x004fc80000201400 */
[----:B------:R-:W-:-:S04]  /*1980*/  F2FP.BF16.F32.PACK_AB R0, RZ, R0 ;  /* 0x00000000ff00723e */ /* 0x000fc800000010ff */
[----:B------:R-:W-:Y:S01]  /*1990*/  PRMT R19, R0, 0x7610, R19 ;  /* 0x0000761000137816 */ /* 0x000fe20000000013 */
[----:B------:R-:W-:Y:S06]  /*19a0*/  BRA `(.L_x_29518) ;  /* 0x0000000c00807947 */ /* 0x000fec0003800000 */
.L_x_29519:
[----:B------:R-:W2:Y:S02]  /*19b0*/  LDG.E.U16 R2, desc[UR36][R2.64] ;  /* 0x0000002402027981 */ /* 0x000ea4000c1e1500 */
[----:B--2---:R-:W0:Y:S02]  /*19c0*/  I2F.S16 R0, R2 ;  /* 0x0000000200007306 */ /* 0x004e240000101400 */
[----:B0-----:R-:W-:-:S04]  /*19d0*/  F2FP.BF16.F32.PACK_AB R0, RZ, R0 ;  /* 0x00000000ff00723e */ /* 0x001fc800000010ff */
[----:B------:R-:W-:Y:S01]  /*19e0*/  PRMT R19, R0, 0x7610, R19 ;  /* 0x0000761000137816 */ /* 0x000fe20000000013 */
[----:B------:R-:W-:Y:S06]  /*19f0*/  BRA `(.L_x_29518) ;  /* 0x0000000c006c7947 */ /* 0x000fec0003800000 */
.L_x_29514:
        /* <DEDUP_REMOVED lines=9> */
.L_x_29522:
[----:B------:R-:W2:Y:S02]  /*1a90*/  LDG.E.U16 R0, desc[UR36][R2.64] ;  /* 0x0000002402007981 */ /* 0x000ea4000c1e1500 */
[----:B--2---:R-:W-:-:S05]  /*1aa0*/  HADD2.F32 R0, -RZ, R0.H0_H0 ;  /* 0x20000000ff007230 */ /* 0x004fca0000004100 */
[----:B------:R-:W-:-:S04]  /*1ab0*/  F2FP.BF16.F32.PACK_AB R0, RZ, R0 ;  /* 0x00000000ff00723e */ /* 0x000fc800000010ff */
[----:B------:R-:W-:Y:S01]  /*1ac0*/  PRMT R19, R0, 0x7610, R19 ;  /* 0x0000761000137816 */ /* 0x000fe20000000013 */
[----:B------:R-:W-:Y:S06]  /*1ad0*/  BRA `(.L_x_29518) ;  /* 0x0000000c00347947 */ /* 0x000fec0003800000 */
.L_x_29521:
        /* <DEDUP_REMOVED lines=9> */
.L_x_29524:
[----:B------:R-:W2:Y:S02]  /*1b70*/  LDG.E.U16 R2, desc[UR36][R2.64] ;  /* 0x0000002402027981 */ /* 0x000ea4000c1e1500 */
[----:B--2---:R-:W-:-:S05]  /*1b80*/  HADD2.F32 R0, -RZ, R2.H0_H0 ;  /* 0x20000002ff007230 */ /* 0x004fca0000004100 */
[----:B------:R-:W-:-:S04]  /*1b90*/  F2FP.BF16.F32.PACK_AB R0, RZ, R0 ;  /* 0x00000000ff00723e */ /* 0x000fc800000010ff */
[----:B------:R-:W-:Y:S01]  /*1ba0*/  PRMT R19, R0, 0x7610, R19 ;  /* 0x0000761000137816 */ /* 0x000fe20000000013 */
[----:B------:R-:W-:Y:S06]  /*1bb0*/  BRA `(.L_x_29518) ;  /* 0x0000000800fc7947 */ /* 0x000fec0003800000 */
.L_x_29523:
        /* <DEDUP_REMOVED lines=9> */
.L_x_29513:
        /* <DEDUP_REMOVED lines=14> */
.L_x_29527:
        /* <DEDUP_REMOVED lines=9> */
.L_x_29526:
        /* <DEDUP_REMOVED lines=27> */
.L_x_29529:
        /* <DEDUP_REMOVED lines=14> */
.L_x_29528:
[----:B------:R0:W5:Y:S01]  /*2050*/  LDG.E.U16 R19, desc[UR36][R2.64] ;  /* 0x0000002402137981 */ /* 0x000162000c1e1500 */
[----:B------:R-:W-:Y:S05]  /*2060*/  BRA `(.L_x_29518) ;  /* 0x0000000400d07947 */ /* 0x000fea0003800000 */
.L_x_29525:
        /* <DEDUP_REMOVED lines=13> */
.L_x_29532:
        /* <DEDUP_REMOVED lines=21> */
.L_x_29536:
[----:B------:R-:W-:Y:S05]  /*2290*/  BSYNC.RECONVERGENT B1 ;  /* 0x0000000000017941 */ /* 0x000fea0003800200 */
.L_x_29535:
[----:B------:R-:W-:Y:S01]  /*22a0*/  IMAD.SHL.U32 R0, R0, 0x100000, RZ ;  /* 0x0010000000007824 */ /* 0x000fe200078e00ff */
[----:B------:R-:W-:-:S04]  /*22b0*/  LEA R2, R2, 0x3b800000, 0x17 ;  /* 0x3b80000002027811 */ /* 0x000fc800078eb8ff */
[----:B------:R-:W-:-:S07]  /*22c0*/  LOP3.LUT R0, R2, R0, R7, 0xfe, !PT ;  /* 0x0000000002007212 */ /* 0x000fce00078efe07 */
.L_x_29534:
[----:B------:R-:W-:Y:S05]  /*22d0*/  BSYNC.RECONVERGENT B0 ;  /* 0x0000000000007941 */ /* 0x000fea0003800200 */
.L_x_29533:
[----:B------:R-:W-:-:S04]  /*22e0*/  F2FP.BF16.F32.PACK_AB R0, RZ, R0 ;  /* 0x00000000ff00723e */ /* 0x000fc800000010ff */
[----:B------:R-:W-:Y:S01]  /*22f0*/  PRMT R19, R0, 0x7610, R19 ;  /* 0x0000761000137816 */ /* 0x000fe20000000013 */
[----:B------:R-:W-:Y:S06]  /*2300*/  BRA `(.L_x_29518) ;  /* 0x0000000400287947 */ /* 0x000fec0003800000 */
.L_x_29531:
        /* <DEDUP_REMOVED lines=21> */
.L_x_29540:
[----:B------:R-:W-:Y:S05]  /*2460*/  BSYNC.RECONVERGENT B1 ;  /* 0x0000000000017941 */ /* 0x000fea0003800200 */
.L_x_29539:
[----:B------:R-:W-:Y:S01]  /*2470*/  IMAD.SHL.U32 R0, R0, 0x200000, RZ ;  /* 0x0020000000007824 */ /* 0x000fe200078e00ff */
[----:B------:R-:W-:-:S04]  /*2480*/  LEA R2, R2, 0x37800000, 0x17 ;  /* 0x3780000002027811 */ /* 0x000fc800078eb8ff */
[----:B------:R-:W-:-:S07]  /*2490*/  LOP3.LUT R0, R2, R0, R7, 0xfe, !PT ;  /* 0x0000000002007212 */ /* 0x000fce00078efe07 */
.L_x_29538:
[----:B------:R-:W-:Y:S05]  /*24a0*/  BSYNC.RECONVERGENT B0 ;  /* 0x0000000000007941 */ /* 0x000fea0003800200 */
.L_x_29537:
[----:B------:R-:W-:-:S04]  /*24b0*/  F2FP.BF16.F32.PACK_AB R0, RZ, R0 ;  /* 0x00000000ff00723e */ /* 0x000fc800000010ff */
[----:B------:R-:W-:Y:S01]  /*24c0*/  PRMT R19, R0, 0x7610, R19 ;  /* 0x0000761000137816 */ /* 0x000fe20000000013 */
[----:B------:R-:W-:Y:S06]  /*24d0*/  BRA `(.L_x_29518) ;  /* 0x0000000000b47947 */ /* 0x000fec0003800000 */
.L_x_29530:
[----:B------:R-:W-:-:S09]  /*24e0*/  UISETP.NE.AND UP0, UPT, UR4, 0x1c, UPT ;  /* 0x0000001c0400788c */ /* 0x000fd2000bf05270 */
[----:B------:R-:W-:Y:S05]  /*24f0*/  BRA.U !UP0, `(.L_x_29541) ;  /* 0x00000001089c7547 */ /* 0x000fea000b800000 */
[----:B------:R-:W-:-:S09]  /*2500*/  UISETP.NE.AND UP0, UPT, UR4, 0x1d, UPT ;  /* 0x0000001d0400788c */ /* 0x000fd2000bf05270 */
[----:B------:R-:W-:Y:S05]  /*2510*/  BRA.U !UP0, `(.L_x_29542) ;  /* 0x0000000108807547 */ /* 0x000fea000b800000 */
[----:B------:R-:W-:-:S09]  /*2520*/  UISETP.NE.AND UP0, UPT, UR4, 0x2c, UPT ;  /* 0x0000002c0400788c */ /* 0x000fd2000bf05270 */
[----:B------:R-:W-:Y:S05]  /*2530*/  BRA.U !UP0, `(.L_x_29543) ;  /* 0x0000000108487547 */ /* 0x000fea000b800000 */
.L_x_29517:
        /* <DEDUP_REMOVED lines=16> */
.L_x_29544:
[----:B------:R-:W-:Y:S01]  /*2640*/  PRMT R19, RZ, 0x7610, R19 ;  /* 0x00007610ff137816 */ /* 0x000fe20000000013 */
[----:B------:R-:W-:Y:S06]  /*2650*/  BRA `(.L_x_29518) ;  /* 0x0000000000547947 */ /* 0x000fec0003800000 */
.L_x_29543:
        /* <DEDUP_REMOVED lines=8> */
.L_x_29546:
[----:B------:R-:W-:Y:S05]  /*26e0*/  BSYNC.RECONVERGENT B0 ;  /* 0x0000000000007941 */ /* 0x000fea0003800200 */
.L_x_29545:
[----:B------:R-:W-:-:S04]  /*26f0*/  F2FP.BF16.F32.PACK_AB R0, RZ, R0 ;  /* 0x00000000ff00723e */ /* 0x000fc800000010ff */
[----:B------:R-:W-:Y:S01]  /*2700*/  PRMT R19, R0, 0x7610, R19 ;  /* 0x0000761000137816 */ /* 0x000fe20000000013 */
[----:B------:R-:W-:Y:S06]  /*2710*/  BRA `(.L_x_29518) ;  /* 0x0000000000247947 */ /* 0x000fec0003800000 */
.L_x_29542:
[----:B------:R-:W2:Y:S02]  /*2720*/  LDG.E.64 R2, desc[UR36][R2.64] ;  /* 0x0000002402027981 */ /* 0x000ea4000c1e1b00 */
[----:B--2---:R-:W0:Y:S02]  /*2730*/  I2F.U64 R0, R2 ;  /* 0x0000000200007312 */ /* 0x004e240000301000 */
[----:B0-----:R-:W-:-:S04]  /*2740*/  F2FP.BF16.F32.PACK_AB R0, RZ, R0 ;  /* 0x00000000ff00723e */ /* 0x001fc800000010ff */
[----:B------:R-:W-:Y:S01]  /*2750*/  PRMT R19, R0, 0x7610, R19 ;  /* 0x0000761000137816 */ /* 0x000fe20000000013 */
[----:B------:R-:W-:Y:S06]  /*2760*/  BRA `(.L_x_29518) ;  /* 0x0000000000107947 */ /* 0x000fec0003800000 */
.L_x_29541:
[----:B------:R-:W2:Y:S02]  /*2770*/  LDG.E R2, desc[UR36][R2.64] ;  /* 0x0000002402027981 */ /* 0x000ea4000c1e1900 */
[----:B--2---:R-:W-:-:S04]  /*2780*/  I2FP.F32.U32 R0, R2 ;  /* 0x0000000200007245 */ /* 0x004fc80000201000 */
[----:B------:R-:W-:-:S04]  /*2790*/  F2FP.BF16.F32.PACK_AB R0, RZ, R0 ;  /* 0x00000000ff00723e */ /* 0x000fc800000010ff */
[----:B------:R-:W-:-:S07]  /*27a0*/  PRMT R19, R0, 0x7610, R19 ;  /* 0x0000761000137816 */ /* 0x000fce0000000013 */
.L_x_29518:
        /* <DEDUP_REMOVED lines=18> */
.L_x_29550:
[----:B------:R-:W2:Y:S02]  /*28d0*/  LDG.E.U8 R2, desc[UR36][R2.64] ;  /* 0x0000002402027981 */ /* 0x000ea4000c1e1100 */
[----:B--2---:R-:W-:-:S04]  /*28e0*/  I2FP.F32.U32 R0, R2 ;  /* 0x0000000200007245 */ /* 0x004fc80000201000 */
[----:B------:R-:W-:Y:S01]  /*28f0*/  F2FP.BF16.F32.PACK_AB R0, RZ, R0 ;  /* 0x00000000ff00723e */ /* 0x000fe200000010ff */
[----:B------:R-:W-:Y:S06]  /*2900*/  BRA `(.L_x_29552) ;  /* 0x0000000c00847947 */ /* 0x000fec0003800000 */
.L_x_29549:
        /* <DEDUP_REMOVED lines=10> */
.L_x_29554:
[----:B------:R-:W2:Y:S02]  /*29b0*/  LDG.E R2, desc[UR36][R2.64] ;  /* 0x0000002402027981 */ /* 0x000ea4000c1e1900 */
[----:B--2---:R-:W-:-:S04]  /*29c0*/  I2FP.F32.S32 R0, R2 ;  /* 0x0000000200007245 */ /* 0x004fc80000201400 */
[----:B------:R-:W-:Y:S01]  /*29d0*/  F2FP.BF16.F32.PACK_AB R0, RZ, R0 ;  /* 0x00000000ff00723e */ /* 0x000fe200000010ff */
[----:B------:R-:W-:Y:S06]  /*29e0*/  BRA `(.L_x_29552) ;  /* 0x0000000c004c7947 */ /* 0x000fec0003800000 */
.L_x_29553:
[----:B------:R-:W2:Y:S02]  /*29f0*/  LDG.E.U16 R2, desc[UR36][R2.64] ;  /* 0x0000002402027981 */ /* 0x000ea4000c1e1500 */
[----:B--2---:R-:W0:Y:S02]  /*2a00*/  I2F.S16 R0, R2 ;  /* 0x0000000200007306 */ /* 0x004e240000101400 */
[----:B0-----:R-:W-:Y:S01]  /*2a10*/  F2FP.BF16.F32.PACK_AB R0, RZ, R0 ;  /* 0x00000000ff00723e */ /* 0x001fe200000010ff */
[----:B------:R-:W-:Y:S06]  /*2a20*/  BRA `(.L_x_29552) ;  /* 0x0000000c003c7947 */ /* 0x000fec0003800000 */
.L_x_29548:
        /* <DEDUP_REMOVED lines=9> */
.L_x_29556:
[----:B------:R-:W2:Y:S02]  /*2ac0*/  LDG.E.U16 R0, desc[UR36][R2.64] ;  /* 0x0000002402007981 */ /* 0x000ea4000c1e1500 */
[----:B--2---:R-:W-:-:S05]  /*2ad0*/  HADD2.F32 R0, -RZ, R0.H0_H0 ;  /* 0x20000000ff007230 */ /* 0x004fca0000004100 */
[----:B------:R-:W-:Y:S01]  /*2ae0*/  F2FP.BF16.F32.PACK_AB R0, RZ, R0 ;  /* 0x00000000ff00723e */ /* 0x000fe200000010ff */
[----:B------:R-:W-:Y:S06]  /*2af0*/  BRA `(.L_x_29552) ;  /* 0x0000000c00087947 */ /* 0x000fec0003800000 */
.L_x_29555:
        /* <DEDUP_REMOVED lines=9> */
.L_x_29558:
[----:B------:R-:W2:Y:S02]  /*2b90*/  LDG.E.U16 R2, desc[UR36][R2.64] ;  /* 0x0000002402027981 */ /* 0x000ea4000c1e1500 */
[----:B--2---:R-:W-:-:S05]  /*2ba0*/  HADD2.F32 R0, -RZ, R2.H0_H0 ;  /* 0x20000002ff007230 */ /* 0x004fca0000004100 */
[----:B------:R-:W-:Y:S01]  /*2bb0*/  F2FP.BF16.F32.PACK_AB R0, RZ, R0 ;  /* 0x00000000ff00723e */ /* 0x000fe200000010ff */
[----:B------:R-:W-:Y:S06]  /*2bc0*/  BRA `(.L_x_29552) ;  /* 0x0000000800d47947 */ /* 0x000fec0003800000 */
.L_x_29557:
        /* <DEDUP_REMOVED lines=8> */
.L_x_29547:
        /* <DEDUP_REMOVED lines=13> */
.L_x_29561:
        /* <DEDUP_REMOVED lines=8> */
.L_x_29560:
        /* <DEDUP_REMOVED lines=27> */
.L_x_29563:
        /* <DEDUP_REMOVED lines=13> */
.L_x_29562:
[----:B------:R0:W5:Y:S01]  /*3020*/  LDG.E.U16 R0, desc[UR36][R2.64] ;  /* 0x0000002402007981 */ /* 0x000162000c1e1500 */
[----:B------:R-:W-:Y:S05]  /*3030*/  BRA `(.L_x_29552) ;  /* 0x0000000400b87947 */ /* 0x000fea0003800000 */
.L_x_29559:
        /* <DEDUP_REMOVED lines=12> */
.L_x_29566:
        /* <DEDUP_REMOVED lines=21> */
.L_x_29570:
[----:B------:R-:W-:Y:S05]  /*3250*/  BSYNC.RECONVERGENT B1 ;  /* 0x0000000000017941 */ /* 0x000fea0003800200 */
.L_x_29569:
[----:B------:R-:W-:Y:S01]  /*3260*/  IMAD.SHL.U32 R0, R0, 0x100000, RZ ;  /* 0x0010000000007824 */ /* 0x000fe200078e00ff */
[----:B------:R-:W-:-:S04]  /*3270*/  LEA R2, R2, 0x3b800000, 0x17 ;  /* 0x3b80000002027811 */ /* 0x000fc800078eb8ff */
[----:B------:R-:W-:-:S07]  /*3280*/  LOP3.LUT R0, R2, R0, R7, 0xfe, !PT ;  /* 0x0000000002007212 */ /* 0x000fce00078efe07 */
.L_x_29568:
[----:B------:R-:W-:Y:S05]  /*3290*/  BSYNC.RECONVERGENT B0 ;  /* 0x0000000000007941 */ /* 0x000fea0003800200 */
.L_x_29567:
[----:B------:R-:W-:Y:S01]  /*32a0*/  F2FP.BF16.F32.PACK_AB R0, RZ, R0 ;  /* 0x00000000ff00723e */ /* 0x000fe200000010ff */
[----:B------:R-:W-:Y:S06]  /*32b0*/  BRA `(.L_x_29552) ;  /* 0x0000000400187947 */ /* 0x000fec0003800000 */
.L_x_29565:
        /* <DEDUP_REMOVED lines=21> */
.L_x_29574:
[----:B------:R-:W-:Y:S05]  /*3410*/  BSYNC.RECONVERGENT B1 ;  /* 0x0000000000017941 */ /* 0x000fea0003800200 */
.L_x_29573:
[----:B------:R-:W-:Y:S01]  /*3420*/  IMAD.SHL.U32 R0, R0, 0x200000, RZ ;  /* 0x0020000000007824 */ /* 0x000fe200078e00ff */
[----:B------:R-:W-:-:S04]  /*3430*/  LEA R2, R2, 0x37800000, 0x17 ;  /* 0x3780000002027811 */ /* 0x000fc800078eb8ff */
[----:B------:R-:W-:-:S07]  /*3440*/  LOP3.LUT R0, R2, R0, R7, 0xfe, !PT ;  /* 0x0000000002007212 */ /* 0x000fce00078efe07 */
.L_x_29572:
[----:B------:R-:W-:Y:S05]  /*3450*/  BSYNC.RECONVERGENT B0 ;  /* 0x0000000000007941 */ /* 0x000fea0003800200 */
.L_x_29571:
[----:B------:R-:W-:Y:S01]  /*3460*/  F2FP.BF16.F32.PACK_AB R0, RZ, R0 ;  /* 0x00000000ff00723e */ /* 0x000fe200000010ff */
[----:B------:R-:W-:Y:S06]  /*3470*/  BRA `(.L_x_29552) ;  /* 0x0000000000a87947 */ /* 0x000fec0003800000 */
.L_x_29564:
[----:B------:R-:W-:-:S09]  /*3480*/  UISETP.NE.AND UP0, UPT, UR4, 0x1c, UPT ;  /* 0x0000001c0400788c */ /* 0x000fd2000bf05270 */
[----:B------:R-:W-:Y:S05]  /*3490*/  BRA.U !UP0, `(.L_x_29575) ;  /* 0x0000000108947547 */ /* 0x000fea000b800000 */
[----:B------:R-:W-:-:S09]  /*34a0*/  UISETP.NE.AND UP0, UPT, UR4, 0x1d, UPT ;  /* 0x0000001d0400788c */ /* 0x000fd2000bf05270 */
[----:B------:R-:W-:Y:S05]  /*34b0*/  BRA.U !UP0, `(.L_x_29576) ;  /* 0x00000001087c7547 */ /* 0x000fea000b800000 */
[----:B------:R-:W-:-:S09]  /*34c0*/  UISETP.NE.AND UP0, UPT, UR4, 0x2c, UPT ;  /* 0x0000002c0400788c */ /* 0x000fd2000bf05270 */
[----:B------:R-:W-:Y:S05]  /*34d0*/  BRA.U !UP0, `(.L_x_29577) ;  /* 0x0000000108487547 */ /* 0x000fea000b800000 */
.L_x_29551:
        /* <DEDUP_REMOVED lines=16> */
.L_x_29578:
[----:B------:R-:W-:Y:S01]  /*35e0*/  PRMT R0, RZ, 0x7610, R0 ;  /* 0x00007610ff007816 */ /* 0x000fe20000000000 */
[----:B------:R-:W-:Y:S06]  /*35f0*/  BRA `(.L_x_29552) ;  /* 0x0000000000487947 */ /* 0x000fec0003800000 */
.L_x_29577:
        /* <DEDUP_REMOVED lines=8> */
.L_x_29580:
[----:B------:R-:W-:Y:S05]  /*3680*/  BSYNC.RECONVERGENT B0 ;  /* 0x0000000000007941 */ /* 0x000fea0003800200 */
.L_x_29579:
[----:B------:R-:W-:Y:S01]  /*3690*/  F2FP.BF16.F32.PACK_AB R0, RZ, R0 ;  /* 0x00000000ff00723e */ /* 0x000fe200000010ff */
[----:B------:R-:W-:Y:S06]  /*36a0*/  BRA `(.L_x_29552) ;  /* 0x00000000001c7947 */ /* 0x000fec0003800000 */
.L_x_29576:
[----:B------:R-:W2:Y:S02]  /*36b0*/  LDG.E.64 R2, desc[UR36][R2.64] ;  /* 0x0000002402027981 */ /* 0x000ea4000c1e1b00 */
[----:B--2---:R-:W0:Y:S02]  /*36c0*/  I2F.U64 R0, R2 ;  /* 0x0000000200007312 */ /* 0x004e240000301000 */
[----:B0-----:R-:W-:Y:S01]  /*36d0*/  F2FP.BF16.F32.PACK_AB R0, RZ, R0 ;  /* 0x00000000ff00723e */ /* 0x001fe200000010ff */
[----:B------:R-:W-:Y:S06]  /*36e0*/  BRA `(.L_x_29552) ;  /* 0x00000000000c7947 */ /* 0x000fec0003800000 */
.L_x_29575:
[----:B------:R-:W2:Y:S02]  /*36f0*/  LDG.E R2, desc[UR36][R2.64] ;  /* 0x0000002402027981 */ /* 0x000ea4000c1e1900 */
[----:B--2---:R-:W-:-:S04]  /*3700*/  I2FP.F32.U32 R0, R2 ;  /* 0x0000000200007245 */ /* 0x004fc80000201000 */
[----:B------:R-:W-:-:S07]  /*3710*/  F2FP.BF16.F32.PACK_AB R0, RZ, R0 ;  /* 0x00000000ff00723e */ /* 0x000fce00000010ff */
.L_x_29552:
[----:B-----5:R-:W-:Y:S01]  /*3720*/  IMAD.U32 R19, R19, 0x10000, RZ ;  /* 0x0001000013137824 */ /* 0x020fe200078e00ff */
[----:B------:R-:W0:Y:S01]  /*3730*/  LDCU.64 UR6, c[0x0][0x5e8] ;  /* 0x0000bd00ff0677ac */ /* 0x000e220008000a00 */
[----:B------:R-:W-:Y:S03]  /*3740*/  BSSY.RECONVERGENT B6, `(.L_x_29581) ;  /* 0x00000d6000067945 */ /* 0x000fe60003800200 */
[----:B------:R-:W-:Y:S01]  /*3750*/  FSETP.NEU.FTZ.AND P0, PT, R19, RZ, PT ;  /* 0x000000ff1300720b */ /* 0x000fe20003f1d000 */
[----:B------:R-:W-:-:S04]  /*3760*/  UPRMT UR4, UR43, 0x9910, URZ ;  /* 0x000099102b047896 */ /* 0x000fc800080000ff */
[----:B------:R-:W-:-:S08]  /*3770*/  UISETP.GT.AND UP0, UPT, UR4, 0x9, UPT ;  /* 0x000000090400788c */ /* 0x000fd0000bf04270 */
[----:B------:R-:W-:Y:S01]  /*3780*/  @P0 IMAD.U32 R0, R0, 0x10000, RZ ;  /* 0x0001000000000824 */ /* 0x000fe200078e00ff */
        /* <DEDUP_REMOVED lines=15> */
.L_x_29585:
[----:B------:R1:W-:Y:S01]  /*3880*/  STG.E.U8 desc[UR36][R2.64], R4 ;  /* 0x0000000402007986 */ /* 0x0003e2000c101124 */
[----:B------:R-:W-:Y:S05]  /*3890*/  BRA `(.L_x_29587) ;  /* 0x0000000c00007947 */ /* 0x000fea0003800000 */
.L_x_29584:
        /* <DEDUP_REMOVED lines=9> */
.L_x_29589:
[----:B------:R3:W-:Y:S01]  /*3930*/  STG.E desc[UR36][R2.64], R4 ;  /* 0x0000000402007986 */ /* 0x0007e2000c101924 */
[----:B------:R-:W-:Y:S05]  /*3940*/  BRA `(.L_x_29587) ;  /* 0x0000000800d47947 */ /* 0x000fea0003800000 */
.L_x_29588:
[----:B------:R2:W-:Y:S01]  /*3950*/  STG.E.U16 desc[UR36][R2.64], R4 ;  /* 0x0000000402007986 */ /* 0x0005e2000c101524 */
[----:B------:R-:W-:Y:S05]  /*3960*/  BRA `(.L_x_29587) ;  /* 0x0000000800cc7947 */ /* 0x000fea0003800000 */
.L_x_29583:
        /* <DEDUP_REMOVED lines=9> */
.L_x_29591:
[----:B------:R-:W-:-:S04]  /*3a00*/  I2FP.F32.U32 R0, R4 ;  /* 0x0000000400007245 */ /* 0x000fc80000201000 */
[----:B------:R-:W-:-:S05]  /*3a10*/  F2FP.F16.F32.PACK_AB R0, RZ, R0 ;  /* 0x00000000ff00723e */ /* 0x000fca00000000ff */
[----:B------:R0:W-:Y:S01]  /*3a20*/  STG.E.U16 desc[UR36][R2.64], R0 ;  /* 0x0000000002007986 */ /* 0x0001e2000c101524 */
[----:B------:R-:W-:Y:S05]  /*3a30*/  BRA `(.L_x_29587) ;  /* 0x0000000800987947 */ /* 0x000fea0003800000 */
.L_x_29590:
        /* <DEDUP_REMOVED lines=10> */
.L_x_29593:
[----:B------:R-:W-:-:S04]  /*3ae0*/  I2FP.F32.U32 R4, R4 ;  /* 0x0000000400047245 */ /* 0x000fc80000201000 */
[----:B------:R-:W-:-:S04]  /*3af0*/  F2FP.F16.F32.PACK_AB R5, RZ, R4 ;  /* 0x00000004ff05723e */ /* 0x000fc800000000ff */
[----:B------:R-:W-:-:S05]  /*3b00*/  PRMT R5, R5, 0x5410, RZ ;  /* 0x0000541005057816 */ /* 0x000fca00000000ff */
[----:B------:R0:W-:Y:S01]  /*3b10*/  STG.E desc[UR36][R2.64], R5 ;  /* 0x0000000502007986 */ /* 0x0001e2000c101924 */
[----:B------:R-:W-:Y:S05]  /*3b20*/  BRA `(.L_x_29587) ;  /* 0x00000008005c7947 */ /* 0x000fea0003800000 */
.L_x_29592:
[----:B------:R-:W0:Y:S02]  /*3b30*/  I2F.F64.U32 R4, R4 ;  /* 0x0000000400047312 */ /* 0x000e240000201800 */
[----:B0-----:R0:W-:Y:S01]  /*3b40*/  STG.E.64 desc[UR36][R2.64], R4 ;  /* 0x0000000402007986 */ /* 0x0011e2000c101b24 */
[----:B------:R-:W-:Y:S05]  /*3b50*/  BRA `(.L_x_29587) ;  /* 0x0000000800507947 */ /* 0x000fea0003800000 */
.L_x_29582:
        /* <DEDUP_REMOVED lines=10> */
.L_x_29596:
[----:B------:R-:W0:Y:S01]  /*3c00*/  I2F.F64.U32 R4, R4 ;  /* 0x0000000400047312 */ /* 0x000e220000201800 */
[----:B------:R-:W-:-:S05]  /*3c10*/  CS2R R6, SRZ ;  /* 0x0000000000067805 */ /* 0x000fca000001ff00 */
[----:B0-----:R0:W-:Y:S01]  /*3c20*/  STG.E.128 desc[UR36][R2.64], R4 ;  /* 0x0000000402007986 */ /* 0x0011e2000c101d24 */
[----:B------:R-:W-:Y:S05]  /*3c30*/  BRA `(.L_x_29587) ;  /* 0x0000000800187947 */ /* 0x000fea0003800000 */
.L_x_29595:
        /* <DEDUP_REMOVED lines=17> */
.L_x_29600:
[----:B------:R-:W-:Y:S05]  /*3d50*/  BSYNC.RECONVERGENT B0 ;  /* 0x0000000000007941 */ /* 0x000fea0003800200 */
.L_x_29599:
[----:B------:R0:W-:Y:S01]  /*3d60*/  STG.E.U8 desc[UR36][R2.64], R5 ;  /* 0x0000000502007986 */ /* 0x0001e2000c101124 */
[----:B------:R-:W-:Y:S05]  /*3d70*/  BRA `(.L_x_29587) ;  /* 0x0000000400c87947 */ /* 0x000fea0003800000 */
.L_x_29598:
        /* <DEDUP_REMOVED lines=16> */
.L_x_29597:
[----:B------:R-:W-:-:S04]  /*3e80*/  I2FP.F32.U32 R0, R4 ;  /* 0x0000000400007245 */ /* 0x000fc80000201000 */
[----:B------:R-:W-:-:S05]  /*3e90*/  F2FP.BF16.F32.PACK_AB R0, RZ, R0 ;  /* 0x00000000ff00723e */ /* 0x000fca00000010ff */
[----:B------:R0:W-:Y:S01]  /*3ea0*/  STG.E.U16 desc[UR36][R2.64], R0 ;  /* 0x0000000002007986 */ /* 0x0001e2000c101524 */
[----:B------:R-:W-:Y:S05]  /*3eb0*/  BRA `(.L_x_29587) ;  /* 0x0000000400787947 */ /* 0x000fea0003800000 */
.L_x_29594:
        /* <DEDUP_REMOVED lines=10> */
.L_x_29603:
        /* <DEDUP_REMOVED lines=12> */
.L_x_29606:
[----:B------:R-:W-:-:S04]  /*4020*/  SHF.R.U32.HI R0, RZ, 0x14, R5 ;  /* 0x00000014ff007819 */ /* 0x000fc80000011605 */
[----:B------:R-:W-:-:S04]  /*4030*/  LOP3.LUT R0, R0, 0x1, RZ, 0xc0, !PT ;  /* 0x0000000100007812 */ /* 0x000fc800078ec0ff */
[----:B------:R-:W-:-:S04]  /*4040*/  IADD3 R0, PT, PT, R5, 0x487ffff, R0 ;  /* 0x0487ffff05007810 */ /* 0x000fc80007ffe000 */
[----:B------:R-:W-:-:S04]  /*4050*/  SHF.R.U32.HI R0, RZ, 0x14, R0 ;  /* 0x00000014ff007819 */ /* 0x000fc80000011600 */
[----:B------:R-:W-:-:S07]  /*4060*/  LOP3.LUT R4, R0, 0xff, RZ, 0xc0, !PT ;  /* 0x000000ff00047812 */ /* 0x000fce00078ec0ff */
.L_x_29607:
[----:B------:R-:W-:-:S07]  /*4070*/  PRMT R0, R4, 0x7610, R0 ;  /* 0x0000761004007816 */ /* 0x000fce0000000000 */
.L_x_29605:
[----:B------:R-:W-:Y:S05]  /*4080*/  BSYNC.RECONVERGENT B0 ;  /* 0x0000000000007941 */ /* 0x000fea0003800200 */
.L_x_29604:
[----:B------:R0:W-:Y:S01]  /*4090*/  STG.E.U8 desc[UR36][R2.64], R0 ;  /* 0x0000000002007986 */ /* 0x0001e2000c101124 */
[----:B------:R-:W-:Y:S05]  /*40a0*/  BRA `(.L_x_29587) ;  /* 0x0000000000fc7947 */ /* 0x000fea0003800000 */
.L_x_29602:
        /* <DEDUP_REMOVED lines=12> */
.L_x_29610:
[----:B------:R-:W-:-:S04]  /*4170*/  SHF.R.U32.HI R0, RZ, 0x15, R5 ;  /* 0x00000015ff007819 */ /* 0x000fc80000011605 */
[----:B------:R-:W-:-:S04]  /*4180*/  LOP3.LUT R0, R0, 0x1, RZ, 0xc0, !PT ;  /* 0x0000000100007812 */ /* 0x000fc800078ec0ff */
[----:B------:R-:W-:-:S04]  /*4190*/  IADD3 R0, PT, PT, R5, 0x88fffff, R0 ;  /* 0x088fffff05007810 */ /* 0x000fc80007ffe000 */
[----:B------:R-:W-:-:S04]  /*41a0*/  SHF.R.U32.HI R0, RZ, 0x15, R0 ;  /* 0x00000015ff007819 */ /* 0x000fc80000011600 */
[----:B------:R-:W-:-:S07]  /*41b0*/  LOP3.LUT R4, R0, 0xff, RZ, 0xc0, !PT ;  /* 0x000000ff00047812 */ /* 0x000fce00078ec0ff */
.L_x_29611:
[----:B------:R-:W-:-:S07]  /*41c0*/  PRMT R0, R4, 0x7610, R0 ;  /* 0x0000761004007816 */ /* 0x000fce0000000000 */
.L_x_29609:
[----:B------:R-:W-:Y:S05]  /*41d0*/  BSYNC.RECONVERGENT B0 ;  /* 0x0000000000007941 */ /* 0x000fea0003800200 */
.L_x_29608:
[----:B------:R0:W-:Y:S01]  /*41e0*/  STG.E.U8 desc[UR36][R2.64], R0 ;  /* 0x0000000002007986 */ /* 0x0001e2000c101124 */
[----:B------:R-:W-:Y:S05]  /*41f0*/  BRA `(.L_x_29587) ;  /* 0x0000000000a87947 */ /* 0x000fea0003800000 */
.L_x_29601:
[----:B------:R-:W-:-:S09]  /*4200*/  UISETP.NE.AND UP0, UPT, UR4, 0x1c, UPT ;  /* 0x0000001c0400788c */ /* 0x000fd2000bf05270 */
[----:B------:R-:W-:Y:S05]  /*4210*/  BRA.U !UP0, `(.L_x_29612) ;  /* 0x00000001089c7547 */ /* 0x000fea000b800000 */
[----:B------:R-:W-:-:S09]  /*4220*/  UISETP.NE.AND UP0, UPT, UR4, 0x1d, UPT ;  /* 0x0000001d0400788c */ /* 0x000fd2000bf05270 */
[----:B------:R-:W-:Y:S05]  /*4230*/  BRA.U !UP0, `(.L_x_29613) ;  /* 0x0000000108887547 */ /* 0x000fea000b800000 */
[----:B------:R-:W-:-:S09]  /*4240*/  UISETP.NE.AND UP0, UPT, UR4, 0x2c, UPT ;  /* 0x0000002c0400788c */ /* 0x000fd2000bf05270 */
[----:B------:R-:W-:Y:S05]  /*4250*/  BRA.U !UP0, `(.L_x_29614) ;  /* 0x0000000108447547 */ /* 0x000fea000b800000 */
.L_x_29586:
        /* <DEDUP_REMOVED lines=16> */
.L_x_29615:
[----:B------:R-:W-:Y:S05]  /*4360*/  BRA `(.L_x_29587) ;  /* 0x00000000004c7947 */ /* 0x000fea0003800000 */
.L_x_29614:
        /* <DEDUP_REMOVED lines=15> */
.L_x_29613:
[----:B------:R-:W-:-:S05]  /*4460*/  IMAD.MOV.U32 R5, RZ, RZ, RZ ;  /* 0x000000ffff057224 */ /* 0x000fca00078e00ff */
[----:B------:R0:W-:Y:S01]  /*4470*/  STG.E.64 desc[UR36][R2.64], R4 ;  /* 0x0000000402007986 */ /* 0x0001e2000c101b24 */
[----:B------:R-:W-:Y:S05]  /*4480*/  BRA `(.L_x_29587) ;  /* 0x0000000000047947 */ /* 0x000fea0003800000 */
.L_x_29612:
[----:B------:R0:W-:Y:S02]  /*4490*/  STG.E desc[UR36][R2.64], R4 ;  /* 0x0000000402007986 */ /* 0x0001e4000c101924 */
.L_x_29587:
[----:B------:R-:W-:Y:S05]  /*44a0*/  BSYNC.RECONVERGENT B6 ;  /* 0x0000000000067941 */ /* 0x000fea0003800200 */
.L_x_29581:
[----:B------:R-:W-:-:S07]  /*44b0*/  VIADD R17, R17, 0x80 ;  /* 0x0000008011117836 */ /* 0x000fce0000000000 */
.L_x_29511:
[----:B------:R-:W-:Y:S05]  /*44c0*/  BSYNC.RECONVERGENT B7 ;  /* 0x0000000000077941 */ /* 0x000fea0003800200 */
.L_x_29510:
        /* <DEDUP_REMOVED lines=358> */
.L_x_29618:
        /* <DEDUP_REMOVED lines=19> */
.L_x_29622:
[----:B------:R-:W2:Y:S02]  /*5c60*/  LDG.E.U8 R2, desc[UR36][R2.64] ;  /* 0x0000002402027981 */ /* 0x000ea4000c1e1100 */
[----:B--2---:R-:W-:-:S04]  /*5c70*/  I2FP.F32.U32 R0, R2 ;  /* 0x0000000200007245 */ /* 0x004fc80000201000 */
[----:B------:R-:W-:-:S04]  /*5c80*/  F2FP.BF16.F32.PACK_AB R0, RZ, R0 ;  /* 0x00000000ff00723e */ /* 0x000fc800000010ff */
[----:B------:R-:W-:Y:S01]  /*5c90*/  PRMT R19, R0, 0x7610, R19 ;  /* 0x0000761000137816 */ /* 0x000fe20000000013 */
[----:B------:R-:W-:Y:S06]  /*5ca0*/  BRA `(.L_x_29624) ;  /* 0x0000000c00c07947 */ /* 0x000fec0003800000 */
.L_x_29621:
        /* <DEDUP_REMOVED lines=11> */
.L_x_29626:
[----:B------:R-:W2:Y:S02]  /*5d60*/  LDG.E R2, desc[UR36][R2.64] ;  /* 0x0000002402027981 */ /* 0x000ea4000c1e1900 */
[----:B--2---:R-:W-:-:S04]  /*5d70*/  I2FP.F32.S32 R0, R2 ;  /* 0x0000000200007245 */ /* 0x004fc80000201400 */
[----:B------:R-:W-:-:S04]  /*5d80*/  F2FP.BF16.F32.PACK_AB R0, RZ, R0 ;  /* 0x00000000ff00723e */ /* 0x000fc800000010ff */
[----:B------:R-:W-:Y:S01]  /*5d90*/  PRMT R19, R0, 0x7610, R19 ;  /* 0x0000761000137816 */ /* 0x000fe20000000013 */
[----:B------:R-:W-:Y:S06]  /*5da0*/  BRA `(.L_x_29624) ;  /* 0x0000000c00807947 */ /* 0x000fec0003800000 */
.L_x_29625:
[----:B------:R-:W2:Y:S02]  /*5db0*/  LDG.E.U16 R2, desc[UR36][R2.64] ;  /* 0x0000002402027981 */ /* 0x000ea4000c1e1500 */
[----:B--2---:R-:W0:Y:S02]  /*5dc0*/  I2F.S16 R0, R2 ;  /* 0x0000000200007306 */ /* 0x004e240000101400 */
[----:B0-----:R-:W-:-:S04]  /*5dd0*/  F2FP.BF16.F32.PACK_AB R0, RZ, R0 ;  /* 0x00000000ff00723e */ /* 0x001fc800000010ff */
[----:B------:R-:W-:Y:S01]  /*5de0*/  PRMT R19, R0, 0x7610, R19 ;  /* 0x0000761000137816 */ /* 0x000fe20000000013 */
[----:B------:R-:W-:Y:S06]  /*5df0*/  BRA `(.L_x_29624) ;  /* 0x0000000c006c7947 */ /* 0x000fec0003800000 */
.L_x_29620:
        /* <DEDUP_REMOVED lines=9> */
.L_x_29628:
[----:B------:R-:W2:Y:S02]  /*5e90*/  LDG.E.U16 R0, desc[UR36][R2.64] ;  /* 0x0000002402007981 */ /* 0x000ea4000c1e1500 */
[----:B--2---:R-:W-:-:S05]  /*5ea0*/  HADD2.F32 R0, -RZ, R0.H0_H0 ;  /* 0x20000000ff007230 */ /* 0x004fca0000004100 */
[----:B------:R-:W-:-:S04]  /*5eb0*/  F2FP.BF16.F32.PACK_AB R0, RZ, R0 ;  /* 0x00000000ff00723e */ /* 0x000fc800000010ff */
[----:B------:R-:W-:Y:S01]  /*5ec0*/  PRMT R19, R0, 0x7610, R19 ;  /* 0x0000761000137816 */ /* 0x000fe20000000013 */
[----:B------:R-:W-:Y:S06]  /*5ed0*/  BRA `(.L_x_29624) ;  /* 0x0000000c00347947 */ /* 0x000fec0003800000 */
.L_x_29627:
        /* <DEDUP_REMOVED lines=9> */
.L_x_29630:
[----:B------:R-:W2:Y:S02]  /*5f70*/  LDG.E.U16 R2, desc[UR36][R2.64] ;  /* 0x0000002402027981 */ /* 0x000ea4000c1e1500 */
[----:B--2---:R-:W-:-:S05]  /*5f80*/  HADD2.F32 R0, -RZ, R2.H0_H0 ;  /* 0x20000002ff007230 */ /* 0x004fca0000004100 */
[----:B------:R-:W-:-:S04]  /*5f90*/  F2FP.BF16.F32.PACK_AB R0, RZ, R0 ;  /* 0x00000000ff00723e */ /* 0x000fc800000010ff */
[----:B------:R-:W-:Y:S01]  /*5fa0*/  PRMT R19, R0, 0x7610, R19 ;  /* 0x0000761000137816 */ /* 0x000fe20000000013 */
[----:B------:R-:W-:Y:S06]  /*5fb0*/  BRA `(.L_x_29624) ;  /* 0x0000000800fc7947 */ /* 0x000fec0003800000 */
.L_x_29629:
        /* <DEDUP_REMOVED lines=9> */
.L_x_29619:
        /* <DEDUP_REMOVED lines=14> */
.L_x_29633:
        /* <DEDUP_REMOVED lines=9> */
.L_x_29632:
        /* <DEDUP_REMOVED lines=27> */
.L_x_29635:
        /* <DEDUP_REMOVED lines=14> */
.L_x_29634:
[----:B------:R0:W5:Y:S01]  /*6450*/  LDG.E.U16 R19, desc[UR36][R2.64] ;  /* 0x0000002402137981 */ /* 0x000162000c1e1500 */
[----:B------:R-:W-:Y:S05]  /*6460*/  BRA `(.L_x_29624) ;  /* 0x0000000400d07947 */ /* 0x000fea0003800000 */
.L_x_29631:
        /* <DEDUP_REMOVED lines=13> */
.L_x_29638:
        /* <DEDUP_REMOVED lines=21> */
.L_x_29642:
[----:B------:R-:W-:Y:S05]  /*6690*/  BSYNC.RECONVERGENT B1 ;  /* 0x0000000000017941 */ /* 0x000fea0003800200 */
.L_x_29641:
[----:B------:R-:W-:Y:S02]  /*66a0*/  SHF.L.U32 R0, R0, 0x14, RZ ;  /* 0x0000001400007819 */ /* 0x000fe400000006ff */
[----:B------:R-:W-:-:S04]  /*66b0*/  LEA R2, R2, 0x3b800000, 0x17 ;  /* 0x3b80000002027811 */ /* 0x000fc800078eb8ff */
[----:B------:R-:W-:-:S07]  /*66c0*/  LOP3.LUT R0, R2, R0, R7, 0xfe, !PT ;  /* 0x0000000002007212 */ /* 0x000fce00078efe07 */
.L_x_29640:
[----:B------:R-:W-:Y:S05]  /*66d0*/  BSYNC.RECONVERGENT B0 ;  /* 0x0000000000007941 */ /* 0x000fea0003800200 */
.L_x_29639:
[----:B------:R-:W-:-:S04]  /*66e0*/  F2FP.BF16.F32.PACK_AB R0, RZ, R0 ;  /* 0x00000000ff00723e */ /* 0x000fc800000010ff */
[----:B------:R-:W-:Y:S01]  /*66f0*/  PRMT R19, R0, 0x7610, R19 ;  /* 0x0000761000137816 */ /* 0x000fe20000000013 */
[----:B------:R-:W-:Y:S06]  /*6700*/  BRA `(.L_x_29624) ;  /* 0x0000000400287947 */ /* 0x000fec0003800000 */
.L_x_29637:
        /* <DEDUP_REMOVED lines=21> */
.L_x_29646:
[----:B------:R-:W-:Y:S05]  /*6860*/  BSYNC.RECONVERGENT B1 ;  /* 0x0000000000017941 */ /* 0x000fea0003800200 */
.L_x_29645:
[----:B------:R-:W-:Y:S01]  /*6870*/  IMAD.SHL.U32 R0, R0, 0x200000, RZ ;  /* 0x0020000000007824 */ /* 0x000fe200078e00ff */
[----:B------:R-:W-:-:S04]  /*6880*/  LEA R2, R2, 0x37800000, 0x17 ;  /* 0x3780000002027811 */ /* 0x000fc800078eb8ff */
[----:B------:R-:W-:-:S07]  /*6890*/  LOP3.LUT R0, R2, R0, R7, 0xfe, !PT ;  /* 0x0000000002007212 */ /* 0x000fce00078efe07 */
.L_x_29644:
[----:B------:R-:W-:Y:S05]  /*68a0*/  BSYNC.RECONVERGENT B0 ;  /* 0x0000000000007941 */ /* 0x000fea0003800200 */
.L_x_29643:
[----:B------:R-:W-:-:S04]  /*68b0*/  F2FP.BF16.F32.PACK_AB R0, RZ, R0 ;  /* 0x00000000ff00723e */ /* 0x000fc800000010ff */
[----:B------:R-:W-:Y:S01]  /*68c0*/  PRMT R19, R0, 0x7610, R19 ;  /* 0x0000761000137816 */ /* 0x000fe20000000013 */
[----:B------:R-:W-:Y:S06]  /*68d0*/  BRA `(.L_x_29624) ;  /* 0x0000000000b47947 */ /* 0x000fec0003800000 */
.L_x_29636:
        /* <DEDUP_REMOVED lines=14> */
.L_x_29650:
[----:B------:R-:W-:Y:S05]  /*69c0*/  BSYNC.RECONVERGENT B0 ;  /* 0x0000000000007941 */ /* 0x000fea0003800200 */
.L_x_29649:
[----:B------:R-:W-:-:S04]  /*69d0*/  F2FP.BF16.F32.PACK_AB R0, RZ, R0 ;  /* 0x00000000ff00723e */ /* 0x000fc800000010ff */
[----:B------:R-:W-:Y:S01]  /*69e0*/  PRMT R19, R0, 0x7610, R19 ;  /* 0x0000761000137816 */ /* 0x000fe20000000013 */
[----:B------:R-:W-:Y:S06]  /*69f0*/  BRA `(.L_x_29624) ;  /* 0x00000000006c7947 */ /* 0x000fec0003800000 */
.L_x_29623:
        /* <DEDUP_REMOVED lines=16> */
.L_x_29651:
[----:B------:R-:W-:Y:S01]  /*6b00*/  PRMT R19, RZ, 0x7610, R19 ;  /* 0x00007610ff137816 */ /* 0x000fe20000000013 */
[----:B------:R-:W-:Y:S06]  /*6b10*/  BRA `(.L_x_29624) ;  /* 0x0000000000247947 */ /* 0x000fec0003800000 */
.L_x_29648:
[----:B------:R-:W2:Y:S02]  /*6b20*/  LDG.E.64 R2, desc[UR36][R2.64] ;  /* 0x0000002402027981 */ /* 0x000ea4000c1e1b00 */
[----:B--2---:R-:W0:Y:S02]  /*6b30*/  I2F.U64 R0, R2 ;  /* 0x0000000200007312 */ /* 0x004e240000301000 */
[----:B0-----:R-:W-:-:S04]  /*6b40*/  F2FP.BF16.F32.PACK_AB R0, RZ, R0 ;  /* 0x00000000ff00723e */ /* 0x001fc800000010ff */
[----:B------:R-:W-:Y:S01]  /*6b50*/  PRMT R19, R0, 0x7610, R19 ;  /* 0x0000761000137816 */ /* 0x000fe20000000013 */
[----:B------:R-:W-:Y:S06]  /*6b60*/  BRA `(.L_x_29624) ;  /* 0x0000000000107947 */ /* 0x000fec0003800000 */
.L_x_29647:
[----:B------:R-:W2:Y:S02]  /*6b70*/  LDG.E R2, desc[UR36][R2.64] ;  /* 0x0000002402027981 */ /* 0x000ea4000c1e1900 */
[----:B--2---:R-:W-:-:S04]  /*6b80*/  I2FP.F32.U32 R0, R2 ;  /* 0x0000000200007245 */ /* 0x004fc80000201000 */
[----:B------:R-:W-:-:S04]  /*6b90*/  F2FP.BF16.F32.PACK_AB R0, RZ, R0 ;  /* 0x00000000ff00723e */ /* 0x000fc800000010ff */
[----:B------:R-:W-:-:S07]  /*6ba0*/  PRMT R19, R0, 0x7610, R19 ;  /* 0x0000761000137816 */ /* 0x000fce0000000013 */
.L_x_29624:
        /* <DEDUP_REMOVED lines=18> */
.L_x_29655:
[----:B------:R-:W2:Y:S02]  /*6cd0*/  LDG.E.U8 R2, desc[UR36][R2.64] ;  /* 0x0000002402027981 */ /* 0x000ea4000c1e1100 */
[----:B--2---:R-:W-:-:S04]  /*6ce0*/  I2FP.F32.U32 R0, R2 ;  /* 0x0000000200007245 */ /* 0x004fc80000201000 */
[----:B------:R-:W-:Y:S01]  /*6cf0*/  F2FP.BF16.F32.PACK_AB R0, RZ, R0 ;  /* 0x00000000ff00723e */ /* 0x000fe200000010ff */
[----:B------:R-:W-:Y:S06]  /*6d00*/  BRA `(.L_x_29657) ;  /* 0x0000000c00847947 */ /* 0x000fec0003800000 */
.L_x_29654:
        /* <DEDUP_REMOVED lines=10> */
.L_x_29659:
[----:B------:R-:W2:Y:S02]  /*6db0*/  LDG.E R2, desc[UR36][R2.64] ;  /* 0x0000002402027981 */ /* 0x000ea4000c1e1900 */
[----:B--2---:R-:W-:-:S04]  /*6dc0*/  I2FP.F32.S32 R0, R2 ;  /* 0x0000000200007245 */ /* 0x004fc80000201400 */
[----:B------:R-:W-:Y:S01]  /*6dd0*/  F2FP.BF16.F32.PACK_AB R0, RZ, R0 ;  /* 0x00000000ff00723e */ /* 0x000fe200000010ff */
[----:B------:R-:W-:Y:S06]  /*6de0*/  BRA `(.L_x_29657) ;  /* 0x0000000c004c7947 */ /* 0x000fec0003800000 */
.L_x_29658:
[----:B------:R-:W2:Y:S02]  /*6df0*/  LDG.E.U16 R2, desc[UR36][R2.64] ;  /* 0x0000002402027981 */ /* 0x000ea4000c1e1500 */
[----:B--2---:R-:W0:Y:S02]  /*6e00*/  I2F.S16 R0, R2 ;  /* 0x0000000200007306 */ /* 0x004e240000101400 */
[----:B0-----:R-:W-:Y:S01]  /*6e10*/  F2FP.BF16.F32.PACK_AB R0, RZ, R0 ;  /* 0x00000000ff00723e */ /* 0x001fe200000010ff */
[----:B------:R-:W-:Y:S06]  /*6e20*/  BRA `(.L_x_29657) ;  /* 0x0000000c003c7947 */ /* 0x000fec0003800000 */
.L_x_29653:
        /* <DEDUP_REMOVED lines=9> */
.L_x_29661:
[----:B------:R-:W2:Y:S02]  /*6ec0*/  LDG.E.U16 R0, desc[UR36][R2.64] ;  /* 0x0000002402007981 */ /* 0x000ea4000c1e1500 */
[----:B--2---:R-:W-:-:S05]  /*6ed0*/  HADD2.F32 R0, -RZ, R0.H0_H0 ;  /* 0x20000000ff007230 */ /* 0x004fca0000004100 */
[----:B------:R-:W-:Y:S01]  /*6ee0*/  F2FP.BF16.F32.PACK_AB R0, RZ, R0 ;  /* 0x00000000ff00723e */ /* 0x000fe200000010ff */
[----:B------:R-:W-:Y:S06]  /*6ef0*/  BRA `(.L_x_29657) ;  /* 0x0000000c00087947 */ /* 0x000fec0003800000 */
.L_x_29660:
        /* <DEDUP_REMOVED lines=9> */
.L_x_29663:
[----:B------:R-:W2:Y:S02]  /*6f90*/  LDG.E.U16 R2, desc[UR36][R2.64] ;  /* 0x0000002402027981 */ /* 0x000ea4000c1e1500 */
[----:B--2---:R-:W-:-:S05]  /*6fa0*/  HADD2.F32 R0, -RZ, R2.H0_H0 ;  /* 0x20000002ff007230 */ /* 0x004fca0000004100 */
[----:B------:R-:W-:Y:S01]  /*6fb0*/  F2FP.BF16.F32.PACK_AB R0, RZ, R0 ;  /* 0x00000000ff00723e */ /* 0x000fe200000010ff */
[----:B------:R-:W-:Y:S06]  /*6fc0*/  BRA `(.L_x_29657) ;  /* 0x0000000800d47947 */ /* 0x000fec0003800000 */
.L_x_29662:
        /* <DEDUP_REMOVED lines=8> */
.L_x_29652:
        /* <DEDUP_REMOVED lines=13> */
.L_x_29666:
        /* <DEDUP_REMOVED lines=8> */
.L_x_29665:
        /* <DEDUP_REMOVED lines=27> */
.L_x_29668:
        /* <DEDUP_REMOVED lines=13> */
.L_x_29667:
[----:B------:R0:W5:Y:S01]  /*7420*/  LDG.E.U16 R0, desc[UR36][R2.64] ;  /* 0x0000002402007981 */ /* 0x000162000c1e1500 */
[----:B------:R-:W-:Y:S05]  /*7430*/  BRA `(.L_x_29657) ;  /* 0x0000000400b87947 */ /* 0x000fea0003800000 */
.L_x_29664:
        /* <DEDUP_REMOVED lines=12> */
.L_x_29671:
        /* <DEDUP_REMOVED lines=21> */
.L_x_29675:
[----:B------:R-:W-:Y:S05]  /*7650*/  BSYNC.RECONVERGENT B1 ;  /* 0x0000000000017941 */ /* 0x000fea0003800200 */
.L_x_29674:
[----:B------:R-:W-:Y:S02]  /*7660*/  SHF.L.U32 R0, R0, 0x14, RZ ;  /* 0x0000001400007819 */ /* 0x000fe400000006ff */
[----:B------:R-:W-:-:S04]  /*7670*/  LEA R2, R2, 0x3b800000, 0x17 ;  /* 0x3b80000002027811 */ /* 0x000fc800078eb8ff */
[----:B------:R-:W-:-:S07]  /*7680*/  LOP3.LUT R0, R2, R0, R7, 0xfe, !PT ;  /* 0x0000000002007212 */ /* 0x000fce00078efe07 */
.L_x_29673:
[----:B------:R-:W-:Y:S05]  /*7690*/  BSYNC.RECONVERGENT B0 ;  /* 0x0000000000007941 */ /* 0x000fea0003800200 */
.L_x_29672:
[----:B------:R-:W-:Y:S01]  /*76a0*/  F2FP.BF16.F32.PACK_AB R0, RZ, R0 ;  /* 0x00000000ff00723e */ /* 0x000fe200000010ff */
[----:B------:R-:W-:Y:S06]  /*76b0*/  BRA `(.L_x_29657) ;  /* 0x0000000400187947 */ /* 0x000fec0003800000 */
.L_x_29670:
        /* <DEDUP_REMOVED lines=21> */
.L_x_29679:
[----:B------:R-:W-:Y:S05]  /*7810*/  BSYNC.RECONVERGENT B1 ;  /* 0x0000000000017941 */ /* 0x000fea0003800200 */
.L_x_29678:
[----:B------:R-:W-:Y:S01]  /*7820*/  IMAD.SHL.U32 R0, R0, 0x200000, RZ ;  /* 0x0020000000007824 */ /* 0x000fe200078e00ff */
[----:B------:R-:W-:-:S04]  /*7830*/  LEA R2, R2, 0x37800000, 0x17 ;  /* 0x3780000002027811 */ /* 0x000fc800078eb8ff */
[----:B------:R-:W-:-:S07]  /*7840*/  LOP3.LUT R0, R2, R0, R7, 0xfe, !PT ;  /* 0x0000000002007212 */ /* 0x000fce00078efe07 */
.L_x_29677:
[----:B------:R-:W-:Y:S05]  /*7850*/  BSYNC.RECONVERGENT B0 ;  /* 0x0000000000007941 */ /* 0x000fea0003800200 */
.L_x_29676:
[----:B------:R-:W-:Y:S01]  /*7860*/  F2FP.BF16.F32.PACK_AB R0, RZ, R0 ;  /* 0x00000000ff00723e */ /* 0x000fe200000010ff */
[----:B------:R-:W-:Y:S06]  /*7870*/  BRA `(.L_x_29657) ;  /* 0x0000000000a87947 */ /* 0x000fec0003800000 */
.L_x_29669:
        /* <DEDUP_REMOVED lines=14> */
.L_x_29683:
[----:B------:R-:W-:Y:S05]  /*7960*/  BSYNC.RECONVERGENT B0 ;  /* 0x0000000000007941 */ /* 0x000fea0003800200 */
.L_x_29682:
[----:B------:R-:W-:Y:S01]  /*7970*/  F2FP.BF16.F32.PACK_AB R0, RZ, R0 ;  /* 0x00000000ff00723e */ /* 0x000fe200000010ff */
[----:B------:R-:W-:Y:S06]  /*7980*/  BRA `(.L_x_29657) ;  /* 0x0000000000647947 */ /* 0x000fec0003800000 */
.L_x_29656:
        /* <DEDUP_REMOVED lines=16> */
.L_x_29684:
[----:B------:R-:W-:Y:S01]  /*7a90*/  PRMT R0, RZ, 0x7610, R0 ;  /* 0x00007610ff007816 */ /* 0x000fe20000000000 */
[----:B------:R-:W-:Y:S06]  /*7aa0*/  BRA `(.L_x_29657) ;  /* 0x00000000001c7947 */ /* 0x000fec0003800000 */
.L_x_29681:
[----:B------:R-:W2:Y:S02]  /*7ab0*/  LDG.E.64 R2, desc[UR36][R2.64] ;  /* 0x0000002402027981 */ /* 0x000ea4000c1e1b00 */
[----:B--2---:R-:W0:Y:S02]  /*7ac0*/  I2F.U64 R0, R2 ;  /* 0x0000000200007312 */ /* 0x004e240000301000 */
[----:B0-----:R-:W-:Y:S01]  /*7ad0*/  F2FP.BF16.F32.PACK_AB R0, RZ, R0 ;  /* 0x00000000ff00723e */ /* 0x001fe200000010ff */
[----:B------:R-:W-:Y:S06]  /*7ae0*/  BRA `(.L_x_29657) ;  /* 0x00000000000c7947 */ /* 0x000fec0003800000 */
.L_x_29680:
[----:B------:R-:W2:Y:S02]  /*7af0*/  LDG.E R2, desc[UR36][R2.64] ;  /* 0x0000002402027981 */ /* 0x000ea4000c1e1900 */
[----:B--2---:R-:W-:-:S04]  /*7b00*/  I2FP.F32.U32 R0, R2 ;  /* 0x0000000200007245 */ /* 0x004fc80000201000 */
[----:B------:R-:W-:-:S07]  /*7b10*/  F2FP.BF16.F32.PACK_AB R0, RZ, R0 ;  /* 0x00000000ff00723e */ /* 0x000fce00000010ff */
.L_x_29657:
        /* <DEDUP_REMOVED lines=22> */
.L_x_29689:
[----:B------:R4:W-:Y:S01]  /*7c80*/  STG.E.U8 desc[UR36][R2.64], R4 ;  /* 0x0000000402007986 */ /* 0x0009e2000c101124 */
[----:B------:R-:W-:Y:S05]  /*7c90*/  BRA `(.L_x_29691) ;  /* 0x0000000800fc7947 */ /* 0x000fea0003800000 */
.L_x_29688:
        /* <DEDUP_REMOVED lines=9> */
.L_x_29693:
[----:B------:R2:W-:Y:S01]  /*7d30*/  STG.E desc[UR36][R2.64], R4 ;  /* 0x0000000402007986 */ /* 0x0005e2000c101924 */
[----:B------:R-:W-:Y:S05]  /*7d40*/  BRA `(.L_x_29691) ;  /* 0x0000000800d07947 */ /* 0x000fea0003800000 */
.L_x_29692:
[----:B------:R0:W-:Y:S01]  /*7d50*/  STG.E.U16 desc[UR36][R2.64], R4 ;  /* 0x0000000402007986 */ /* 0x0001e2000c101524 */
[----:B------:R-:W-:Y:S05]  /*7d60*/  BRA `(.L_x_29691) ;  /* 0x0000000800c87947 */ /* 0x000fea0003800000 */
.L_x_29687:
        /* <DEDUP_REMOVED lines=9> */
.L_x_29695:
[----:B------:R-:W-:-:S04]  /*7e00*/  I2FP.F32.U32 R0, R4 ;  /* 0x0000000400007245 */ /* 0x000fc80000201000 */
[----:B------:R-:W-:-:S05]  /*7e10*/  F2FP.F16.F32.PACK_AB R0, RZ, R0 ;  /* 0x00000000ff00723e */ /* 0x000fca00000000ff */
[----:B------:R0:W-:Y:S01]  /*7e20*/  STG.E.U16 desc[UR36][R2.64], R0 ;  /* 0x0000000002007986 */ /* 0x0001e2000c101524 */
[----:B------:R-:W-:Y:S05]  /*7e30*/  BRA `(.L_x_29691) ;  /* 0x0000000800947947 */ /* 0x000fea0003800000 */
.L_x_29694:
        /* <DEDUP_REMOVED lines=10> */
.L_x_29697:
[----:B------:R-:W-:-:S04]  /*7ee0*/  I2FP.F32.U32 R4, R4 ;  /* 0x0000000400047245 */ /* 0x000fc80000201000 */
[----:B------:R-:W-:-:S04]  /*7ef0*/  F2FP.F16.F32.PACK_AB R5, RZ, R4 ;  /* 0x00000004ff05723e */ /* 0x000fc800000000ff */
[----:B------:R-:W-:-:S05]  /*7f00*/  PRMT R5, R5, 0x5410, RZ ;  /* 0x0000541005057816 */ /* 0x000fca00000000ff */
[----:B------:R0:W-:Y:S01]  /*7f10*/  STG.E desc[UR36][R2.64], R5 ;  /* 0x0000000502007986 */ /* 0x0001e2000c101924 */
[----:B------:R-:W-:Y:S05]  /*7f20*/  BRA `(.L_x_29691) ;  /* 0x0000000800587947 */ /* 0x000fea0003800000 */
.L_x_29696:
[----:B------:R-:W0:Y:S02]  /*7f30*/  I2F.F64.U32 R4, R4 ;  /* 0x0000000400047312 */ /* 0x000e240000201800 */
[----:B0-----:R0:W-:Y:S01]  /*7f40*/  STG.E.64 desc[UR36][R2.64], R4 ;  /* 0x0000000402007986 */ /* 0x0011e2000c101b24 */
[----:B------:R-:W-:Y:S05]  /*7f50*/  BRA `(.L_x_29691) ;  /* 0x00000008004c7947 */ /* 0x000fea0003800000 */
.L_x_29686:
        /* <DEDUP_REMOVED lines=12> */
.L_x_29701:
        /* <DEDUP_REMOVED lines=17> */
.L_x_29703:
[----:B------:R-:W-:Y:S05]  /*8130*/  BSYNC.RECONVERGENT B0 ;  /* 0x0000000000007941 */ /* 0x000fea0003800200 */
.L_x_29702:
[----:B------:R0:W-:Y:S01]  /*8140*/  STG.E.U8 desc[UR36][R2.64], R0 ;  /* 0x0000000002007986 */ /* 0x0001e2000c101124 */
[----:B------:R-:W-:Y:S05]  /*8150*/  BRA `(.L_x_29691) ;  /* 0x0000000400cc7947 */ /* 0x000fea0003800000 */
.L_x_29700:
        /* <DEDUP_REMOVED lines=17> */
.L_x_29705:
[----:B------:R-:W-:Y:S05]  /*8270*/  BSYNC.RECONVERGENT B0 ;  /* 0x0000000000007941 */ /* 0x000fea0003800200 */
.L_x_29704:
[----:B------:R0:W-:Y:S01]  /*8280*/  STG.E.U8 desc[UR36][R2.64], R0 ;  /* 0x0000000002007986 */ /* 0x0001e2000c101124 */
[----:B------:R-:W-:Y:S05]  /*8290*/  BRA `(.L_x_29691) ;  /* 0x00000004007c7947 */ /* 0x000fea0003800000 */
.L_x_29699:
        /* <DEDUP_REMOVED lines=21> */
.L_x_29707:
[----:B------:R-:W-:-:S05]  /*83f0*/  IMAD.MOV.U32 R5, RZ, RZ, RZ ;  /* 0x000000ffff057224 */ /* 0x000fca00078e00ff */
[----:B------:R0:W-:Y:S01]  /*8400*/  STG.E.64 desc[UR36][R2.64], R4 ;  /* 0x0000000402007986 */ /* 0x0001e2000c101b24 */
[----:B------:R-:W-:Y:S05]  /*8410*/  BRA `(.L_x_29691) ;  /* 0x00000004001c7947 */ /* 0x000fea0003800000 */
.L_x_29706:
[----:B------:R0:W-:Y:S01]  /*8420*/  STG.E desc[UR36][R2.64], R4 ;  /* 0x0000000402007986 */ /* 0x0001e2000c101924 */
[----:B------:R-:W-:Y:S05]  /*8430*/  BRA `(.L_x_29691) ;  /* 0x0000000400147947 */ /* 0x000fea0003800000 */
.L_x_29698:
        /* <DEDUP_REMOVED lines=8> */
.L_x_29709:
[----:B------:R-:W0:Y:S01]  /*84c0*/  I2F.F64.U32 R4, R4 ;  /* 0x0000000400047312 */ /* 0x000e220000201800 */
[----:B------:R-:W-:-:S05]  /*84d0*/  CS2R R6, SRZ ;  /* 0x0000000000067805 */ /* 0x000fca000001ff00 */
[----:B0-----:R0:W-:Y:S01]  /*84e0*/  STG.E.128 desc[UR36][R2.64], R4 ;  /* 0x0000000402007986 */ /* 0x0011e2000c101d24 */
[----:B------:R-:W-:Y:S05]  /*84f0*/  BRA `(.L_x_29691) ;  /* 0x0000000000e47947 */ /* 0x000fea0003800000 */
.L_x_29708:
[----:B------:R-:W-:-:S09]  /*8500*/  UISETP.NE.AND UP0, UPT, UR4, 0xf, UPT ;  /* 0x0000000f0400788c */ /* 0x000fd2000bf05270 */
[----:B------:R-:W-:Y:S05]  /*8510*/  BRA.U !UP0, `(.L_x_29710) ;  /* 0x0000000108d07547 */ /* 0x000fea000b800000 */
[----:B------:R-:W-:-:S09]  /*8520*/  UISETP.NE.AND UP0, UPT, UR4, 0x17, UPT ;  /* 0x000000170400788c */ /* 0x000fd2000bf05270 */
[----:B------:R-:W-:Y:S05]  /*8530*/  BRA.U !UP0, `(.L_x_29711) ;  /* 0x0000000108847547 */ /* 0x000fea000b800000 */
[----:B------:R-:W-:-:S09]  /*8540*/  UISETP.NE.AND UP0, UPT, UR4, 0x18, UPT ;  /* 0x000000180400788c */ /* 0x000fd2000bf05270 */
[----:B------:R-:W-:Y:S05]  /*8550*/  BRA.U !UP0, `(.L_x_29712) ;  /* 0x0000000108447547 */ /* 0x000fea000b800000 */
.L_x_29690:
        /* <DEDUP_REMOVED lines=16> */
.L_x_29713:
[----:B------:R-:W-:Y:S05]  /*8660*/  BRA `(.L_x_29691) ;  /* 0x0000000000887947 */ /* 0x000fea0003800000 */
.L_x_29712:
        /* <DEDUP_REMOVED lines=11> */
.L_x_29715:
[----:B------:R-:W-:Y:S05]  /*8720*/  BSYNC.RECONVERGENT B0 ;  /* 0x0000000000007941 */ /* 0x000fea0003800200 */
.L_x_29714:
[----:B------:R0:W-:Y:S01]  /*8730*/  STG.E.U8 desc[UR36][R2.64], R5 ;  /* 0x0000000502007986 */ /* 0x0001e2000c101124 */
[----:B------:R-:W-:Y:S05]  /*8740*/  BRA `(.L_x_29691) ;  /* 0x0000000000507947 */ /* 0x000fea0003800000 */
.L_x_29711:
        /* <DEDUP_REMOVED lines=12> */
.L_x_29716:
[----:B------:R-:W-:Y:S01]  /*8810*/  IMAD.MOV.U32 R5, RZ, RZ, 0x7f ;  /* 0x0000007fff057424 */ /* 0x000fe200078e00ff */
[----:B------:R-:W-:-:S04]  /*8820*/  ISETP.GT.U32.AND P0, PT, R7, 0x7f800000, PT ;  /* 0x7f8000000700780c */ /* 0x000fc80003f04070 */
[----:B------:R-:W-:-:S05]  /*8830*/  SEL R5, R5, 0x7c, P0 ;  /* 0x0000007c05057807 */ /* 0x000fca0000000000 */
[----:B------:R0:W-:Y:S01]  /*8840*/  STG.E.U8 desc[UR36][R2.64], R5 ;  /* 0x0000000502007986 */ /* 0x0001e2000c101124 */
[----:B------:R-:W-:Y:S05]  /*8850*/  BRA `(.L_x_29691) ;  /* 0x00000000000c7947 */ /* 0x000fea0003800000 */
.L_x_29710:
[----:B------:R-:W-:-:S04]  /*8860*/  I2FP.F32.U32 R0, R4 ;  /* 0x0000000400007245 */ /* 0x000fc80000201000 */
[----:B------:R-:W-:-:S05]  /*8870*/  F2FP.BF16.F32.PACK_AB R0, RZ, R0 ;  /* 0x00000000ff00723e */ /* 0x000fca00000010ff */
[----:B------:R0:W-:Y:S02]  /*8880*/  STG.E.U16 desc[UR36][R2.64], R0 ;  /* 0x0000000002007986 */ /* 0x0001e4000c101524 */
.L_x_29691:
[----:B------:R-:W-:Y:S05]  /*8890*/  BSYNC.RECONVERGENT B6 ;  /* 0x0000000000067941 */ /* 0x000fea0003800200 */
.L_x_29685:
[----:B------:R-:W-:-:S07]  /*88a0*/  VIADD R17, R17, 0x80 ;  /* 0x0000008011117836 */ /* 0x000fce0000000000 */
.L_x_29617:
[----:B------:R-:W-:Y:S05]  /*88b0*/  BSYNC.RECONVERGENT B7 ;  /* 0x0000000000077941 */ /* 0x000fea0003800200 */
.L_x_29616:
        /* <DEDUP_REMOVED lines=358> */
.L_x_29719:
        /* <DEDUP_REMOVED lines=19> */
.L_x_29723:
[----:B------:R-:W2:Y:S02]  /*a050*/  LDG.E.U8 R2, desc[UR36][R2.64] ;  /* 0x0000002402027981 */ /* 0x000ea4000c1e1100 */
[----:B--2---:R-:W-:-:S04]  /*a060*/  I2FP.F32.U32 R0, R2 ;  /* 0x0000000200007245 */ /* 0x004fc80000201000 */
[----:B------:R-:W-:-:S04]  /*a070*/  F2FP.BF16.F32.PACK_AB R0, RZ, R0 ;  /* 0x00000000ff00723e */ /* 0x000fc800000010ff */
[----:B------:R-:W-:Y:S01]  /*a080*/  PRMT R19, R0, 0x7610, R19 ;  /* 0x0000761000137816 */ /* 0x000fe20000000013 */
[----:B------:R-:W-:Y:S06]  /*a090*/  BRA `(.L_x_29725) ;  /* 0x0000000c00c07947 */ /* 0x000fec0003800000 */
.L_x_29722:
        /* <DEDUP_REMOVED lines=11> */
.L_x_29727:
[----:B------:R-:W2:Y:S02]  /*a150*/  LDG.E R2, desc[UR36][R2.64] ;  /* 0x0000002402027981 */ /* 0x000ea4000c1e1900 */
[----:B--2---:R-:W-:-:S04]  /*a160*/  I2FP.F32.S32 R0, R2 ;  /* 0x0000000200007245 */ /* 0x004fc80000201400 */
[----:B------:R-:W-:-:S04]  /*a170*/  F2FP.BF16.F32.PACK_AB R0, RZ, R0 ;  /* 0x00000000ff00723e */ /* 0x000fc800000010ff */
[----:B------:R-:W-:Y:S01]  /*a180*/  PRMT R19, R0, 0x7610, R19 ;  /* 0x0000761000137816 */ /* 0x000fe20000000013 */
[----:B------:R-:W-:Y:S06]  /*a190*/  BRA `(.L_x_29725) ;  /* 0x0000000c00807947 */ /* 0x000fec0003800000 */
.L_x_29726:
[----:B------:R-:W2:Y:S02]  /*a1a0*/  LDG.E.U16 R2, desc[UR36][R2.64] ;  /* 0x0000002402027981 */ /* 0x000ea4000c1e1500 */
[----:B--2---:R-:W0:Y:S02]  /*a1b0*/  I2F.S16 R0, R2 ;  /* 0x0000000200007306 */ /* 0x004e240000101400 */
[----:B0-----:R-:W-:-:S04]  /*a1c0*/  F2FP.BF16.F32.PACK_AB R0, RZ, R0 ;  /* 0x00000000ff00723e */ /* 0x001fc800000010ff */
[----:B------:R-:W-:Y:S01]  /*a1d0*/  PRMT R19, R0, 0x7610, R19 ;  /* 0x0000761000137816 */ /* 0x000fe20000000013 */
[----:B------:R-:W-:Y:S06]  /*a1e0*/  BRA `(.L_x_29725) ;  /* 0x0000000c006c7947 */ /* 0x000fec0003800000 */
.L_x_29721:
        /* <DEDUP_REMOVED lines=9> */
.L_x_29729:
[----:B------:R-:W2:Y:S02]  /*a280*/  LDG.E.U16 R0, desc[UR36][R2.64] ;  /* 0x0000002402007981 */ /* 0x000ea4000c1e1500 */
[----:B--2---:R-:W-:-:S05]  /*a290*/  HADD2.F32 R0, -RZ, R0.H0_H0 ;  /* 0x20000000ff007230 */ /* 0x004fca0000004100 */
[----:B------:R-:W-:-:S04]  /*a2a0*/  F2FP.BF16.F32.PACK_AB R0, RZ, R0 ;  /* 0x00000000ff00723e */ /* 0x000fc800000010ff */
[----:B------:R-:W-:Y:S01]  /*a2b0*/  PRMT R19, R0, 0x7610, R19 ;  /* 0x0000761000137816 */ /* 0x000fe20000000013 */
[----:B------:R-:W-:Y:S06]  /*a2c0*/  BRA `(.L_x_29725) ;  /* 0x0000000c00347947 */ /* 0x000fec0003800000 */
.L_x_29728:
        /* <DEDUP_REMOVED lines=9> */
.L_x_29731:
[----:B------:R-:W2:Y:S02]  /*a360*/  LDG.E.U16 R2, desc[UR36][R2.64] ;  /* 0x0000002402027981 */ /* 0x000ea4000c1e1500 */
[----:B--2---:R-:W-:-:S05]  /*a370*/  HADD2.F32 R0, -RZ, R2.H0_H0 ;  /* 0x20000002ff007230 */ /* 0x004fca0000004100 */
[----:B------:R-:W-:-:S04]  /*a380*/  F2FP.BF16.F32.PACK_AB R0, RZ, R0 ;  /* 0x00000000ff00723e */ /* 0x000fc800000010ff */
[----:B------:R-:W-:Y:S01]  /*a390*/  PRMT R19, R0, 0x7610, R19 ;  /* 0x0000761000137816 */ /* 0x000fe20000000013 */
[----:B------:R-:W-:Y:S06]  /*a3a0*/  BRA `(.L_x_29725) ;  /* 0x0000000800fc7947 */ /* 0x000fec0003800000 */
.L_x_29730:
        /* <DEDUP_REMOVED lines=9> */
.L_x_29720:
        /* <DEDUP_REMOVED lines=14> */
.L_x_29734:
        /* <DEDUP_REMOVED lines=9> */
.L_x_29733:
        /* <DEDUP_REMOVED lines=27> */
.L_x_29736:
        /* <DEDUP_REMOVED lines=14> */
.L_x_29735:
[----:B------:R0:W5:Y:S01]  /*a840*/  LDG.E.U16 R19, desc[UR36][R2.64] ;  /* 0x0000002402137981 */ /* 0x000162000c1e1500 */
[----:B------:R-:W-:Y:S05]  /*a850*/  BRA `(.L_x_29725) ;  /* 0x0000000400d07947 */ /* 0x000fea0003800000 */
.L_x_29732:
        /* <DEDUP_REMOVED lines=13> */
.L_x_29739:
        /* <DEDUP_REMOVED lines=21> */
.L_x_29743:
[----:B------:R-:W-:Y:S05]  /*aa80*/  BSYNC.RECONVERGENT B1 ;  /* 0x0000000000017941 */ /* 0x000fea0003800200 */
.L_x_29742:
[----:B------:R-:W-:Y:S01]  /*aa90*/  IMAD.SHL.U32 R0, R0, 0x100000, RZ ;  /* 0x0010000000007824 */ /* 0x000fe200078e00ff */
[----:B------:R-:W-:-:S04]  /*aaa0*/  LEA R2, R2, 0x3b800000, 0x17 ;  /* 0x3b80000002027811 */ /* 0x000fc800078eb8ff */
[----:B------:R-:W-:-:S07]  /*aab0*/  LOP3.LUT R0, R2, R0, R7, 0xfe, !PT ;  /* 0x0000000002007212 */ /* 0x000fce00078efe07 */
.L_x_29741:
[----:B------:R-:W-:Y:S05]  /*aac0*/  BSYNC.RECONVERGENT B0 ;  /* 0x0000000000007941 */ /* 0x000fea0003800200 */
.L_x_29740:
[----:B------:R-:W-:-:S04]  /*aad0*/  F2FP.BF16.F32.PACK_AB R0, RZ, R0 ;  /* 0x00000000ff00723e */ /* 0x000fc800000010ff */
[----:B------:R-:W-:Y:S01]  /*aae0*/  PRMT R19, R0, 0x7610, R19 ;  /* 0x0000761000137816 */ /* 0x000fe20000000013 */
[----:B------:R-:W-:Y:S06]  /*aaf0*/  BRA `(.L_x_29725) ;  /* 0x0000000400287947 */ /* 0x000fec0003800000 */
.L_x_29738:
        /* <DEDUP_REMOVED lines=21> */
.L_x_29747:
[----:B------:R-:W-:Y:S05]  /*ac50*/  BSYNC.RECONVERGENT B1 ;  /* 0x0000000000017941 */ /* 0x000fea0003800200 */
.L_x_29746:
[----:B------:R-:W-:Y:S01]  /*ac60*/  IMAD.SHL.U32 R0, R0, 0x200000, RZ ;  /* 0x0020000000007824 */ /* 0x000fe200078e00ff */
[----:B------:R-:W-:-:S04]  /*ac70*/  LEA R2, R2, 0x37800000, 0x17 ;  /* 0x3780000002027811 */ /* 0x000fc800078eb8ff */
[----:B------:R-:W-:-:S07]  /*ac80*/  LOP3.LUT R0, R2, R0, R7, 0xfe, !PT ;  /* 0x0000000002007212 */ /* 0x000fce00078efe07 */
.L_x_29745:
[----:B------:R-:W-:Y:S05]  /*ac90*/  BSYNC.RECONVERGENT B0 ;  /* 0x0000000000007941 */ /* 0x000fea0003800200 */
.L_x_29744:
[----:B------:R-:W-:-:S04]  /*aca0*/  F2FP.BF16.F32.PACK_AB R0, RZ, R0 ;  /* 0x00000000ff00723e */ /* 0x000fc800000010ff */
[----:B------:R-:W-:Y:S01]  /*acb0*/  PRMT R19, R0, 0x7610, R19 ;  /* 0x0000761000137816 */ /* 0x000fe20000000013 */
[----:B------:R-:W-:Y:S06]  /*acc0*/  BRA `(.L_x_29725) ;  /* 0x0000000000b47947 */ /* 0x000fec0003800000 */
.L_x_29737:
        /* <DEDUP_REMOVED lines=14> */
.L_x_29751:
[----:B------:R-:W-:Y:S05]  /*adb0*/  BSYNC.RECONVERGENT B0 ;  /* 0x0000000000007941 */ /* 0x000fea0003800200 */
.L_x_29750:
[----:B------:R-:W-:-:S04]  /*adc0*/  F2FP.BF16.F32.PACK_AB R0, RZ, R0 ;  /* 0x00000000ff00723e */ /* 0x000fc800000010ff */
[----:B------:R-:W-:Y:S01]  /*add0*/  PRMT R19, R0, 0x7610, R19 ;  /* 0x0000761000137816 */ /* 0x000fe20000000013 */
[----:B------:R-:W-:Y:S06]  /*ade0*/  BRA `(.L_x_29725) ;  /* 0x00000000006c7947 */ /* 0x000fec0003800000 */
.L_x_29724:
        /* <DEDUP_REMOVED lines=16> */
.L_x_29752:
[----:B------:R-:W-:Y:S01]  /*aef0*/  PRMT R19, RZ, 0x7610, R19 ;  /* 0x00007610ff137816 */ /* 0x000fe20000000013 */
[----:B------:R-:W-:Y:S06]  /*af00*/  BRA `(.L_x_29725) ;  /* 0x0000000000247947 */ /* 0x000fec0003800000 */
.L_x_29749:
[----:B------:R-:W2:Y:S02]  /*af10*/  LDG.E.64 R2, desc[UR36][R2.64] ;  /* 0x0000002402027981 */ /* 0x000ea4000c1e1b00 */
[----:B--2---:R-:W0:Y:S02]  /*af20*/  I2F.U64 R0, R2 ;  /* 0x0000000200007312 */ /* 0x004e240000301000 */
[----:B0-----:R-:W-:-:S04]  /*af30*/  F2FP.BF16.F32.PACK_AB R0, RZ, R0 ;  /* 0x00000000ff00723e */ /* 0x001fc800000010ff */
[----:B------:R-:W-:Y:S01]  /*af40*/  PRMT R19, R0, 0x7610, R19 ;  /* 0x0000761000137816 */ /* 0x000fe20000000013 */
[----:B------:R-:W-:Y:S06]  /*af50*/  BRA `(.L_x_29725) ;  /* 0x0000000000107947 */ /* 0x000fec0003800000 */
.L_x_29748:
[----:B------:R-:W2:Y:S02]  /*af60*/  LDG.E R2, desc[UR36][R2.64] ;  /* 0x0000002402027981 */ /* 0x000ea4000c1e1900 */
[----:B--2---:R-:W-:-:S04]  /*af70*/  I2FP.F32.U32 R0, R2 ;  /* 0x0000000200007245 */ /* 0x004fc80000201000 */
[----:B------:R-:W-:-:S04]  /*af80*/  F2FP.BF16.F32.PACK_AB R0, RZ, R0 ;  /* 0x00000000ff00723e */ /* 0x000fc800000010ff */
[----:B------:R-:W-:-:S07]  /*af90*/  PRMT R19, R0, 0x7610, R19 ;  /* 0x0000761000137816 */ /* 0x000fce0000000013 */
.L_x_29725:
        /* <DEDUP_REMOVED lines=18> */
.L_x_29756:
[----:B------:R-:W2:Y:S02]  /*b0c0*/  LDG.E.U8 R2, desc[UR36][R2.64] ;  /* 0x0000002402027981 */ /* 0x000ea4000c1e1100 */
[----:B--2---:R-:W-:-:S04]  /*b0d0*/  I2FP.F32.U32 R0, R2 ;  /* 0x0000000200007245 */ /* 0x004fc80000201000 */
[----:B------:R-:W-:Y:S01]  /*b0e0*/  F2FP.BF16.F32.PACK_AB R0, RZ, R0 ;  /* 0x00000000ff00723e */ /* 0x000fe200000010ff */
[----:B------:R-:W-:Y:S06]  /*b0f0*/  BRA `(.L_x_29758) ;  /* 0x0000000c00847947 */ /* 0x000fec0003800000 */
.L_x_29755:
        /* <DEDUP_REMOVED lines=10> */
.L_x_29760:
[----:B------:R-:W2:Y:S02]  /*b1a0*/  LDG.E R2, desc[UR36][R2.64] ;  /* 0x0000002402027981 */ /* 0x000ea4000c1e1900 */
[----:B--2---:R-:W-:-:S04]  /*b1b0*/  I2FP.F32.S32 R0, R2 ;  /* 0x0000000200007245 */ /* 0x004fc80000201400 */
[----:B------:R-:W-:Y:S01]  /*b1c0*/  F2FP.BF16.F32.PACK_AB R0, RZ, R0 ;  /* 0x00000000ff00723e */ /* 0x000fe200000010ff */
[----:B------:R-:W-:Y:S06]  /*b1d0*/  BRA `(.L_x_29758) ;  /* 0x0000000c004c7947 */ /* 0x000fec0003800000 */
.L_x_29759:
[----:B------:R-:W2:Y:S02]  /*b1e0*/  LDG.E.U16 R2, desc[UR36][R2.64] ;  /* 0x0000002402027981 */ /* 0x000ea4000c1e1500 */
[----:B--2---:R-:W0:Y:S02]  /*b1f0*/  I2F.S16 R0, R2 ;  /* 0x0000000200007306 */ /* 0x004e240000101400 */
[----:B0-----:R-:W-:Y:S01]  /*b200*/  F2FP.BF16.F32.PACK_AB R0, RZ, R0 ;  /* 0x00000000ff00723e */ /* 0x001fe200000010ff */
[----:B------:R-:W-:Y:S06]  /*b210*/  BRA `(.L_x_29758) ;  /* 0x0000000c003c7947 */ /* 0x000fec0003800000 */
.L_x_29754:
        /* <DEDUP_REMOVED lines=9> */
.L_x_29762:
[----:B------:R-:W2:Y:S02]  /*b2b0*/  LDG.E.U16 R0, desc[UR36][R2.64] ;  /* 0x0000002402007981 */ /* 0x000ea4000c1e1500 */
[----:B--2---:R-:W-:-:S05]  /*b2c0*/  HADD2.F32 R0, -RZ, R0.H0_H0 ;  /* 0x20000000ff007230 */ /* 0x004fca0000004100 */
[----:B------:R-:W-:Y:S01]  /*b2d0*/  F2FP.BF16.F32.PACK_AB R0, RZ, R0 ;  /* 0x00000000ff00723e */ /* 0x000fe200000010ff */
[----:B------:R-:W-:Y:S06]  /*b2e0*/  BRA `(.L_x_29758) ;  /* 0x0000000c00087947 */ /* 0x000fec0003800000 */
.L_x_29761:
        /* <DEDUP_REMOVED lines=9> */
.L_x_29764:
[----:B------:R-:W2:Y:S02]  /*b380*/  LDG.E.U16 R2, desc[UR36][R2.64] ;  /* 0x0000002402027981 */ /* 0x000ea4000c1e1500 */
[----:B--2---:R-:W-:-:S05]  /*b390*/  HADD2.F32 R0, -RZ, R2.H0_H0 ;  /* 0x20000002ff007230 */ /* 0x004fca0000004100 */
[----:B------:R-:W-:Y:S01]  /*b3a0*/  F2FP.BF16.F32.PACK_AB R0, RZ, R0 ;  /* 0x00000000ff00723e */ /* 0x000fe200000010ff */
[----:B------:R-:W-:Y:S06]  /*b3b0*/  BRA `(.L_x_29758) ;  /* 0x0000000800d47947 */ /* 0x000fec0003800000 */
.L_x_29763:
        /* <DEDUP_REMOVED lines=8> */
.L_x_29753:
        /* <DEDUP_REMOVED lines=13> */
.L_x_29767:
        /* <DEDUP_REMOVED lines=8> */
.L_x_29766:
        /* <DEDUP_REMOVED lines=27> */
.L_x_29769:
        /* <DEDUP_REMOVED lines=13> */
.L_x_29768:
[----:B------:R0:W5:Y:S01]  /*b810*/  LDG.E.U16 R0, desc[UR36][R2.64] ;  /* 0x0000002402007981 */ /* 0x000162000c1e1500 */
[----:B------:R-:W-:Y:S05]  /*b820*/  BRA `(.L_x_29758) ;  /* 0x0000000400b87947 */ /* 0x000fea0003800000 */
.L_x_29765:
        /* <DEDUP_REMOVED lines=12> */
.L_x_29772:
        /* <DEDUP_REMOVED lines=21> */
.L_x_29776:
[----:B------:R-:W-:Y:S05]  /*ba40*/  BSYNC.RECONVERGENT B1 ;  /* 0x0000000000017941 */ /* 0x000fea0003800200 */
.L_x_29775:
[----:B------:R-:W-:Y:S01]  /*ba50*/  IMAD.SHL.U32 R0, R0, 0x100000, RZ ;  /* 0x0010000000007824 */ /* 0x000fe200078e00ff */
[----:B------:R-:W-:-:S04]  /*ba60*/  LEA R2, R2, 0x3b800000, 0x17 ;  /* 0x3b80000002027811 */ /* 0x000fc800078eb8ff */
[----:B------:R-:W-:-:S07]  /*ba70*/  LOP3.LUT R0, R2, R0, R7, 0xfe, !PT ;  /* 0x0000000002007212 */ /* 0x000fce00078efe07 */
.L_x_29774:
[----:B------:R-:W-:Y:S05]  /*ba80*/  BSYNC.RECONVERGENT B0 ;  /* 0x0000000000007941 */ /* 0x000fea0003800200 */
.L_x_29773:
[----:B------:R-:W-:Y:S01]  /*ba90*/  F2FP.BF16.F32.PACK_AB R0, RZ, R0 ;  /* 0x00000000ff00723e */ /* 0x000fe200000010ff */
[----:B------:R-:W-:Y:S06]  /*baa0*/  BRA `(.L_x_29758) ;  /* 0x0000000400187947 */ /* 0x000fec0003800000 */
.L_x_29771:
        /* <DEDUP_REMOVED lines=21> */
.L_x_29780:
[----:B------:R-:W-:Y:S05]  /*bc00*/  BSYNC.RECONVERGENT B1 ;  /* 0x0000000000017941 */ /* 0x000fea0003800200 */
.L_x_29779:
[----:B------:R-:W-:Y:S01]  /*bc10*/  IMAD.SHL.U32 R0, R0, 0x200000, RZ ;  /* 0x0020000000007824 */ /* 0x000fe200078e00ff */
[----:B------:R-:W-:-:S04]  /*bc20*/  LEA R2, R2, 0x37800000, 0x17 ;  /* 0x3780000002027811 */ /* 0x000fc800078eb8ff */
[----:B------:R-:W-:-:S07]  /*bc30*/  LOP3.LUT R0, R2, R0, R7, 0xfe, !PT ;  /* 0x0000000002007212 */ /* 0x000fce00078efe07 */
.L_x_29778:
[----:B------:R-:W-:Y:S05]  /*bc40*/  BSYNC.RECONVERGENT B0 ;  /* 0x0000000000007941 */ /* 0x000fea0003800200 */
.L_x_29777:
[----:B------:R-:W-:Y:S01]  /*bc50*/  F2FP.BF16.F32.PACK_AB R0, RZ, R0 ;  /* 0x00000000ff00723e */ /* 0x000fe200000010ff */
[----:B------:R-:W-:Y:S06]  /*bc60*/  BRA `(.L_x_29758) ;  /* 0x0000000000a87947 */ /* 0x000fec0003800000 */
.L_x_29770:
        /* <DEDUP_REMOVED lines=14> */
.L_x_29784:
[----:B------:R-:W-:Y:S05]  /*bd50*/  BSYNC.RECONVERGENT B0 ;  /* 0x0000000000007941 */ /* 0x000fea0003800200 */
.L_x_29783:
[----:B------:R-:W-:Y:S01]  /*bd60*/  F2FP.BF16.F32.PACK_AB R0, RZ, R0 ;  /* 0x00000000ff00723e */ /* 0x000fe200000010ff */
[----:B------:R-:W-:Y:S06]  /*bd70*/  BRA `(.L_x_29758) ;  /* 0x0000000000647947 */ /* 0x000fec0003800000 */
.L_x_29757:
        /* <DEDUP_REMOVED lines=16> */
.L_x_29785:
[----:B------:R-:W-:Y:S01]  /*be80*/  PRMT R0, RZ, 0x7610, R0 ;  /* 0x00007610ff007816 */ /* 0x000fe20000000000 */
[----:B------:R-:W-:Y:S06]  /*be90*/  BRA `(.L_x_29758) ;  /* 0x00000000001c7947 */ /* 0x000fec0003800000 */
.L_x_29782:
[----:B------:R-:W2:Y:S02]  /*bea0*/  LDG.E.64 R2, desc[UR36][R2.64] ;  /* 0x0000002402027981 */ /* 0x000ea4000c1e1b00 */
[----:B--2---:R-:W0:Y:S02]  /*beb0*/  I2F.U64 R0, R2 ;  /* 0x0000000200007312 */ /* 0x004e240000301000 */
[----:B0-----:R-:W-:Y:S01]  /*bec0*/  F2FP.BF16.F32.PACK_AB R0, RZ, R0 ;  /* 0x00000000ff00723e */ /* 0x001fe200000010ff */
[----:B------:R-:W-:Y:S06]  /*bed0*/  BRA `(.L_x_29758) ;  /* 0x00000000000c7947 */ /* 0x000fec0003800000 */
.L_x_29781:
[----:B------:R-:W2:Y:S02]  /*bee0*/  LDG.E R2, desc[UR36][R2.64] ;  /* 0x0000002402027981 */ /* 0x000ea4000c1e1900 */
[----:B--2---:R-:W-:-:S04]  /*bef0*/  I2FP.F32.U32 R0, R2 ;  /* 0x0000000200007245 */ /* 0x004fc80000201000 */
[----:B------:R-:W-:-:S07]  /*bf00*/  F2FP.BF16.F32.PACK_AB R0, RZ, R0 ;  /* 0x00000000ff00723e */ /* 0x000fce00000010ff */
.L_x_29758:
        /* <DEDUP_REMOVED lines=22> */
.L_x_29790:
[----:B------:R4:W-:Y:S01]  /*c070*/  STG.E.U8 desc[UR36][R2.64], R4 ;  /* 0x0000000402007986 */ /* 0x0009e2000c101124 */
[----:B------:R-:W-:Y:S05]  /*c080*/  BRA `(.L_x_29792) ;  /* 0x0000000800fc7947 */ /* 0x000fea0003800000 */
.L_x_29789:
        /* <DEDUP_REMOVED lines=9> */
.L_x_29794:
[----:B------:R2:W-:Y:S01]  /*c120*/  STG.E desc[UR36][R2.64], R4 ;  /* 0x0000000402007986 */ /* 0x0005e2000c101924 */
[----:B------:R-:W-:Y:S05]  /*c130*/  BRA `(.L_x_29792) ;  /* 0x0000000800d07947 */ /* 0x000fea0003800000 */
.L_x_29793:
[----:B------:R0:W-:Y:S01]  /*c140*/  STG.E.U16 desc[UR36][R2.64], R4 ;  /* 0x0000000402007986 */ /* 0x0001e2000c101524 */
[----:B------:R-:W-:Y:S05]  /*c150*/  BRA `(.L_x_29792) ;  /* 0x0000000800c87947 */ /* 0x000fea0003800000 */
.L_x_29788:
        /* <DEDUP_REMOVED lines=9> */
.L_x_29796:
[----:B------:R-:W-:-:S04]  /*c1f0*/  I2FP.F32.U32 R0, R4 ;  /* 0x0000000400007245 */ /* 0x000fc80000201000 */
[----:B------:R-:W-:-:S05]  /*c200*/  F2FP.F16.F32.PACK_AB R0, RZ, R0 ;  /* 0x00000000ff00723e */ /* 0x000fca00000000ff */
[----:B------:R0:W-:Y:S01]  /*c210*/  STG.E.U16 desc[UR36][R2.64], R0 ;  /* 0x0000000002007986 */ /* 0x0001e2000c101524 */
[----:B------:R-:W-:Y:S05]  /*c220*/  BRA `(.L_x_29792) ;  /* 0x0000000800947947 */ /* 0x000fea0003800000 */
.L_x_29795:
        /* <DEDUP_REMOVED lines=10> */
.L_x_29798:
[----:B------:R-:W-:-:S04]  /*c2d0*/  I2FP.F32.U32 R4, R4 ;  /* 0x0000000400047245 */ /* 0x000fc80000201000 */
[----:B------:R-:W-:-:S04]  /*c2e0*/  F2FP.F16.F32.PACK_AB R5, RZ, R4 ;  /* 0x00000004ff05723e */ /* 0x000fc800000000ff */
[----:B------:R-:W-:-:S05]  /*c2f0*/  PRMT R5, R5, 0x5410, RZ ;  /* 0x0000541005057816 */ /* 0x000fca00000000ff */
[----:B------:R0:W-:Y:S01]  /*c300*/  STG.E desc[UR36][R2.64], R5 ;  /* 0x0000000502007986 */ /* 0x0001e2000c101924 */
[----:B------:R-:W-:Y:S05]  /*c310*/  BRA `(.L_x_29792) ;  /* 0x0000000800587947 */ /* 0x000fea0003800000 */
.L_x_29797:
[----:B------:R-:W0:Y:S02]  /*c320*/  I2F.F64.U32 R4, R4 ;  /* 0x0000000400047312 */ /* 0x000e240000201800 */
[----:B0-----:R0:W-:Y:S01]  /*c330*/  STG.E.64 desc[UR36][R2.64], R4 ;  /* 0x0000000402007986 */ /* 0x0011e2000c101b24 */
[----:B------:R-:W-:Y:S05]  /*c340*/  BRA `(.L_x_29792) ;  /* 0x00000008004c7947 */ /* 0x000fea0003800000 */
.L_x_29787:
        /* <DEDUP_REMOVED lines=12> */
.L_x_29802:
        /* <DEDUP_REMOVED lines=17> */
.L_x_29804:
[----:B------:R-:W-:Y:S05]  /*c520*/  BSYNC.RECONVERGENT B0 ;  /* 0x0000000000007941 */ /* 0x000fea0003800200 */
.L_x_29803:
[----:B------:R0:W-:Y:S01]  /*c530*/  STG.E.U8 desc[UR36][R2.64], R0 ;  /* 0x0000000002007986 */ /* 0x0001e2000c101124 */
[----:B------:R-:W-:Y:S05]  /*c540*/  BRA `(.L_x_29792) ;  /* 0x0000000400cc7947 */ /* 0x000fea0003800000 */
.L_x_29801:
        /* <DEDUP_REMOVED lines=17> */
.L_x_29806:
[----:B------:R-:W-:Y:S05]  /*c660*/  BSYNC.RECONVERGENT B0 ;  /* 0x0000000000007941 */ /* 0x000fea0003800200 */
.L_x_29805:
[----:B------:R0:W-:Y:S01]  /*c670*/  STG.E.U8 desc[UR36][R2.64], R0 ;  /* 0x0000000002007986 */ /* 0x0001e2000c101124 */
[----:B------:R-:W-:Y:S05]  /*c680*/  BRA `(.L_x_29792) ;  /* 0x00000004007c7947 */ /* 0x000fea0003800000 */
.L_x_29800:
        /* <DEDUP_REMOVED lines=21> */
.L_x_29808:
[----:B------:R-:W-:-:S05]  /*c7e0*/  IMAD.MOV.U32 R5, RZ, RZ, RZ ;  /* 0x000000ffff057224 */ /* 0x000fca00078e00ff */
[----:B------:R0:W-:Y:S01]  /*c7f0*/  STG.E.64 desc[UR36][R2.64], R4 ;  /* 0x0000000402007986 */ /* 0x0001e2000c101b24 */
[----:B------:R-:W-:Y:S05]  /*c800*/  BRA `(.L_x_29792) ;  /* 0x00000004001c7947 */ /* 0x000fea0003800000 */
.L_x_29807:
[----:B------:R0:W-:Y:S01]  /*c810*/  STG.E desc[UR36][R2.64], R4 ;  /* 0x0000000402007986 */ /* 0x0001e2000c101924 */
[----:B------:R-:W-:Y:S05]  /*c820*/  BRA `(.L_x_29792) ;  /* 0x0000000400147947 */ /* 0x000fea0003800000 */
.L_x_29799:
        /* <DEDUP_REMOVED lines=8> */
.L_x_29810:
[----:B------:R-:W0:Y:S01]  /*c8b0*/  I2F.F64.U32 R4, R4 ;  /* 0x0000000400047312 */ /* 0x000e220000201800 */
[----:B------:R-:W-:-:S05]  /*c8c0*/  CS2R R6, SRZ ;  /* 0x0000000000067805 */ /* 0x000fca000001ff00 */
[----:B0-----:R0:W-:Y:S01]  /*c8d0*/  STG.E.128 desc[UR36][R2.64], R4 ;  /* 0x0000000402007986 */ /* 0x0011e2000c101d24 */
[----:B------:R-:W-:Y:S05]  /*c8e0*/  BRA `(.L_x_29792) ;  /* 0x0000000000e47947 */ /* 0x000fea0003800000 */
.L_x_29809:
[----:B------:R-:W-:-:S09]  /*c8f0*/  UISETP.NE.AND UP0, UPT, UR4, 0xf, UPT ;  /* 0x0000000f0400788c */ /* 0x000fd2000bf05270 */
[----:B------:R-:W-:Y:S05]  /*c900*/  BRA.U !UP0, `(.L_x_29811) ;  /* 0x0000000108d07547 */ /* 0x000fea000b800000 */
[----:B------:R-:W-:-:S09]  /*c910*/  UISETP.NE.AND UP0, UPT, UR4, 0x17, UPT ;  /* 0x000000170400788c */ /* 0x000fd2000bf05270 */
[----:B------:R-:W-:Y:S05]  /*c920*/  BRA.U !UP0, `(.L_x_29812) ;  /* 0x0000000108847547 */ /* 0x000fea000b800000 */
[----:B------:R-:W-:-:S09]  /*c930*/  UISETP.NE.AND UP0, UPT, UR4, 0x18, UPT ;  /* 0x000000180400788c */ /* 0x000fd2000bf05270 */
[----:B------:R-:W-:Y:S05]  /*c940*/  BRA.U !UP0, `(.L_x_29813) ;  /* 0x0000000108447547 */ /* 0x000fea000b800000 */
.L_x_29791:
        /* <DEDUP_REMOVED lines=16> */
.L_x_29814:
[----:B------:R-:W-:Y:S05]  /*ca50*/  BRA `(.L_x_29792) ;  /* 0x0000000000887947 */ /* 0x000fea0003800000 */
.L_x_29813:
        /* <DEDUP_REMOVED lines=11> */
.L_x_29816:
[----:B------:R-:W-:Y:S05]  /*cb10*/  BSYNC.RECONVERGENT B0 ;  /* 0x0000000000007941 */ /* 0x000fea0003800200 */
.L_x_29815:
[----:B------:R0:W-:Y:S01]  /*cb20*/  STG.E.U8 desc[UR36][R2.64], R5 ;  /* 0x0000000502007986 */ /* 0x0001e2000c101124 */
[----:B------:R-:W-:Y:S05]  /*cb30*/  BRA `(.L_x_29792) ;  /* 0x0000000000507947 */ /* 0x000fea0003800000 */
.L_x_29812:
        /* <DEDUP_REMOVED lines=12> */
.L_x_29817:
[----:B------:R-:W-:Y:S01]  /*cc00*/  IMAD.MOV.U32 R5, RZ, RZ, 0x7f ;  /* 0x0000007fff057424 */ /* 0x000fe200078e00ff */
[----:B------:R-:W-:-:S04]  /*cc10*/  ISETP.GT.U32.AND P0, PT, R7, 0x7f800000, PT ;  /* 0x7f8000000700780c */ /* 0x000fc80003f04070 */
[----:B------:R-:W-:-:S05]  /*cc20*/  SEL R5, R5, 0x7c, P0 ;  /* 0x0000007c05057807 */ /* 0x000fca0000000000 */
[----:B------:R0:W-:Y:S01]  /*cc30*/  STG.E.U8 desc[UR36][R2.64], R5 ;  /* 0x0000000502007986 */ /* 0x0001e2000c101124 */
[----:B------:R-:W-:Y:S05]  /*cc40*/  BRA `(.L_x_29792) ;  /* 0x00000000000c7947 */ /* 0x000fea0003800000 */
.L_x_29811:
[----:B------:R-:W-:-:S04]  /*cc50*/  I2FP.F32.U32 R0, R4 ;  /* 0x0000000400007245 */ /* 0x000fc80000201000 */
[----:B------:R-:W-:-:S05]  /*cc60*/  F2FP.BF16.F32.PACK_AB R0, RZ, R0 ;  /* 0x00000000ff00723e */ /* 0x000fca00000010ff */
[----:B------:R0:W-:Y:S02]  /*cc70*/  STG.E.U16 desc[UR36][R2.64], R0 ;  /* 0x0000000002007986 */ /* 0x0001e4000c101524 */
.L_x_29792:
[----:B------:R-:W-:Y:S05]  /*cc80*/  BSYNC.RECONVERGENT B6 ;  /* 0x0000000000067941 */ /* 0x000fea0003800200 */
.L_x_29786:
[----:B------:R-:W-:-:S07]  /*cc90*/  VIADD R17, R17, 0x80 ;  /* 0x0000008011117836 */ /* 0x000fce0000000000 */
.L_x_29718:
[----:B------:R-:W-:Y:S05]  /*cca0*/  BSYNC.RECONVERGENT B7 ;  /* 0x0000000000077941 */ /* 0x000fea0003800200 */
.L_x_29717:
        /* <DEDUP_REMOVED lines=357> */
.L_x_29818:
        /* <DEDUP_REMOVED lines=22> */
.L_x_29822:
[----:B------:R-:W2:Y:S02]  /*e460*/  LDG.E.U8 R2, desc[UR36][R2.64] ;  /* 0x0000002402027981 */ /* 0x000ea4000c1e1100 */
[----:B--2---:R-:W-:-:S04]  /*e470*/  I2FP.F32.U32 R0, R2 ;  /* 0x0000000200007245 */ /* 0x004fc80000201000 */
[----:B------:R-:W-:-:S04]  /*e480*/  F2FP.BF16.F32.PACK_AB R0, RZ, R0 ;  /* 0x00000000ff00723e */ /* 0x000fc800000010ff */
[----:B------:R-:W-:Y:S01]  /*e490*/  PRMT R19, R0, 0x7610, R19 ;  /* 0x0000761000137816 */ /* 0x000fe20000000013 */
[----:B------:R-:W-:Y:S06]  /*e4a0*/  BRA `(.L_x_29824) ;  /* 0x0000000c00c07947 */ /* 0x000fec0003800000 */
.L_x_29821:
        /* <DEDUP_REMOVED lines=11> */
.L_x_29826:
[----:B------:R-:W2:Y:S02]  /*e560*/  LDG.E R2, desc[UR36][R2.64] ;  /* 0x0000002402027981 */ /* 0x000ea4000c1e1900 */
[----:B--2---:R-:W-:-:S04]  /*e570*/  I2FP.F32.S32 R0, R2 ;  /* 0x0000000200007245 */ /* 0x004fc80000201400 */
[----:B------:R-:W-:-:S04]  /*e580*/  F2FP.BF16.F32.PACK_AB R0, RZ, R0 ;  /* 0x00000000ff00723e */ /* 0x000fc800000010ff */
[----:B------:R-:W-:Y:S01]  /*e590*/  PRMT R19, R0, 0x7610, R19 ;  /* 0x0000761000137816 */ /* 0x000fe20000000013 */
[----:B------:R-:W-:Y:S06]  /*e5a0*/  BRA `(.L_x_29824) ;  /* 0x0000000c00807947 */ /* 0x000fec0003800000 */
.L_x_29825:
[----:B------:R-:W2:Y:S02]  /*e5b0*/  LDG.E.U16 R2, desc[UR36][R2.64] ;  /* 0x0000002402027981 */ /* 0x000ea4000c1e1500 */
[----:B--2---:R-:W0:Y:S02]  /*e5c0*/  I2F.S16 R0, R2 ;  /* 0x0000000200007306 */ /* 0x004e240000101400 */
[----:B0-----:R-:W-:-:S04]  /*e5d0*/  F2FP.BF16.F32.PACK_AB R0, RZ, R0 ;  /* 0x00000000ff00723e */ /* 0x001fc800000010ff */
[----:B------:R-:W-:Y:S01]  /*e5e0*/  PRMT R19, R0, 0x7610, R19 ;  /* 0x0000761000137816 */ /* 0x000fe20000000013 */
[----:B------:R-:W-:Y:S06]  /*e5f0*/  BRA `(.L_x_29824) ;  /* 0x0000000c006c7947 */ /* 0x000fec0003800000 */
.L_x_29820:
        /* <DEDUP_REMOVED lines=9> */
.L_x_29828:
[----:B------:R-:W2:Y:S02]  /*e690*/  LDG.E.U16 R0, desc[UR36][R2.64] ;  /* 0x0000002402007981 */ /* 0x000ea4000c1e1500 */
[----:B--2---:R-:W-:-:S05]  /*e6a0*/  HADD2.F32 R0, -RZ, R0.H0_H0 ;  /* 0x20000000ff007230 */ /* 0x004fca0000004100 */
[----:B------:R-:W-:-:S04]  /*e6b0*/  F2FP.BF16.F32.PACK_AB R0, RZ, R0 ;  /* 0x00000000ff00723e */ /* 0x000fc800000010ff */
[----:B------:R-:W-:Y:S01]  /*e6c0*/  PRMT R19, R0, 0x7610, R19 ;  /* 0x0000761000137816 */ /* 0x000fe20000000013 */
[----:B------:R-:W-:Y:S06]  /*e6d0*/  BRA `(.L_x_29824) ;  /* 0x0000000c00347947 */ /* 0x000fec0003800000 */
.L_x_29827:
        /* <DEDUP_REMOVED lines=9> */
.L_x_29830:
[----:B------:R-:W2:Y:S02]  /*e770*/  LDG.E.U16 R2, desc[UR36][R2.64] ;  /* 0x0000002402027981 */ /* 0x000ea4000c1e1500 */
[----:B--2---:R-:W-:-:S05]  /*e780*/  HADD2.F32 R0, -RZ, R2.H0_H0 ;  /* 0x20000002ff007230 */ /* 0x004fca0000004100 */
[----:B------:R-:W-:-:S04]  /*e790*/  F2FP.BF16.F32.PACK_AB R0, RZ, R0 ;  /* 0x00000000ff00723e */ /* 0x000fc800000010ff */
[----:B------:R-:W-:Y:S01]  /*e7a0*/  PRMT R19, R0, 0x7610, R19 ;  /* 0x0000761000137816 */ /* 0x000fe20000000013 */
[----:B------:R-:W-:Y:S06]  /*e7b0*/  BRA `(.L_x_29824) ;  /* 0x0000000800fc7947 */ /* 0x000fec0003800000 */
.L_x_29829:
        /* <DEDUP_REMOVED lines=9> */
.L_x_29819:
        /* <DEDUP_REMOVED lines=14> */
.L_x_29833:
        /* <DEDUP_REMOVED lines=9> */
.L_x_29832:
        /* <DEDUP_REMOVED lines=27> */
.L_x_29835:
        /* <DEDUP_REMOVED lines=14> */
.L_x_29834:
[----:B------:R0:W5:Y:S01]  /*ec50*/  LDG.E.U16 R19, desc[UR36][R2.64] ;  /* 0x0000002402137981 */ /* 0x000162000c1e1500 */
[----:B------:R-:W-:Y:S05]  /*ec60*/  BRA `(.L_x_29824) ;  /* 0x0000000400d07947 */ /* 0x000fea0003800000 */
.L_x_29831:
        /* <DEDUP_REMOVED lines=13> */
.L_x_29838:
        /* <DEDUP_REMOVED lines=21> */
.L_x_29842:
[----:B------:R-:W-:Y:S05]  /*ee90*/  BSYNC.RECONVERGENT B1 ;  /* 0x0000000000017941 */ /* 0x000fea0003800200 */
.L_x_29841:
[----:B------:R-:W-:Y:S01]  /*eea0*/  IMAD.SHL.U32 R0, R0, 0x100000, RZ ;  /* 0x0010000000007824 */ /* 0x000fe200078e00ff */
[----:B------:R-:W-:-:S04]  /*eeb0*/  LEA R2, R2, 0x3b800000, 0x17 ;  /* 0x3b80000002027811 */ /* 0x000fc800078eb8ff */
[----:B------:R-:W-:-:S07]  /*eec0*/  LOP3.LUT R0, R2, R0, R7, 0xfe, !PT ;  /* 0x0000000002007212 */ /* 0x000fce00078efe07 */
.L_x_29840:
[----:B------:R-:W-:Y:S05]  /*eed0*/  BSYNC.RECONVERGENT B0 ;  /* 0x0000000000007941 */ /* 0x000fea0003800200 */
.L_x_29839:
[----:B------:R-:W-:-:S04]  /*eee0*/  F2FP.BF16.F32.PACK_AB R0, RZ, R0 ;  /* 0x00000000ff00723e */ /* 0x000fc800000010ff */
[----:B------:R-:W-:Y:S01]  /*eef0*/  PRMT R19, R0, 0x7610, R19 ;  /* 0x0000761000137816 */ /* 0x000fe20000000013 */
[----:B------:R-:W-:Y:S06]  /*ef00*/  BRA `(.L_x_29824) ;  /* 0x0000000400287947 */ /* 0x000fec0003800000 */
.L_x_29837:
        /* <DEDUP_REMOVED lines=21> */
.L_x_29846:
[----:B------:R-:W-:Y:S05]  /*f060*/  BSYNC.RECONVERGENT B1 ;  /* 0x0000000000017941 */ /* 0x000fea0003800200 */
.L_x_29845:
[----:B------:R-:W-:Y:S01]  /*f070*/  IMAD.SHL.U32 R0, R0, 0x200000, RZ ;  /* 0x0020000000007824 */ /* 0x000fe200078e00ff */
[----:B------:R-:W-:-:S04]  /*f080*/  LEA R2, R2, 0x37800000, 0x17 ;  /* 0x3780000002027811 */ /* 0x000fc800078eb8ff */
[----:B------:R-:W-:-:S07]  /*f090*/  LOP3.LUT R0, R2, R0, R7, 0xfe, !PT ;  /* 0x0000000002007212 */ /* 0x000fce00078efe07 */
.L_x_29844:
[----:B------:R-:W-:Y:S05]  /*f0a0*/  BSYNC.RECONVERGENT B0 ;  /* 0x0000000000007941 */ /* 0x000fea0003800200 */
.L_x_29843:
[----:B------:R-:W-:-:S04]  /*f0b0*/  F2FP.BF16.F32.PACK_AB R0, RZ, R0 ;  /* 0x00000000ff00723e */ /* 0x000fc800000010ff */
[----:B------:R-:W-:Y:S01]  /*f0c0*/  PRMT R19, R0, 0x7610, R19 ;  /* 0x0000761000137816 */ /* 0x000fe20000000013 */
[----:B------:R-:W-:Y:S06]  /*f0d0*/  BRA `(.L_x_29824) ;  /* 0x0000000000b47947 */ /* 0x000fec0003800000 */
.L_x_29836:
        /* <DEDUP_REMOVED lines=14> */
.L_x_29850:
[----:B------:R-:W-:Y:S05]  /*f1c0*/  BSYNC.RECONVERGENT B0 ;  /* 0x0000000000007941 */ /* 0x000fea0003800200 */
.L_x_29849:
[----:B------:R-:W-:-:S04]  /*f1d0*/  F2FP.BF16.F32.PACK_AB R0, RZ, R0 ;  /* 0x00000000ff00723e */ /* 0x000fc800000010ff */
[----:B------:R-:W-:Y:S01]  /*f1e0*/  PRMT R19, R0, 0x7610, R19 ;  /* 0x0000761000137816 */ /* 0x000fe20000000013 */
[----:B------:R-:W-:Y:S06]  /*f1f0*/  BRA `(.L_x_29824) ;  /* 0x00000000006c7947 */ /* 0x000fec0003800000 */
.L_x_29823:
        /* <DEDUP_REMOVED lines=16> */
.L_x_29851:
[----:B------:R-:W-:Y:S01]  /*f300*/  PRMT R19, RZ, 0x7610, R19 ;  /* 0x00007610ff137816 */ /* 0x000fe20000000013 */
[----:B------:R-:W-:Y:S06]  /*f310*/  BRA `(.L_x_29824) ;  /* 0x0000000000247947 */ /* 0x000fec0003800000 */
.L_x_29848:
[----:B------:R-:W2:Y:S02]  /*f320*/  LDG.E.64 R2, desc[UR36][R2.64] ;  /* 0x0000002402027981 */ /* 0x000ea4000c1e1b00 */
[----:B--2---:R-:W0:Y:S02]  /*f330*/  I2F.U64 R0, R2 ;  /* 0x0000000200007312 */ /* 0x004e240000301000 */
[----:B0-----:R-:W-:-:S04]  /*f340*/  F2FP.BF16.F32.PACK_AB R0, RZ, R0 ;  /* 0x00000000ff00723e */ /* 0x001fc800000010ff */
[----:B------:R-:W-:Y:S01]  /*f350*/  PRMT R19, R0, 0x7610, R19 ;  /* 0x0000761000137816 */ /* 0x000fe20000000013 */
[----:B------:R-:W-:Y:S06]  /*f360*/  BRA `(.L_x_29824) ;  /* 0x0000000000107947 */ /* 0x000fec0003800000 */
.L_x_29847:
[----:B------:R-:W2:Y:S02]  /*f370*/  LDG.E R2, desc[UR36][R2.64] ;  /* 0x0000002402027981 */ /* 0x000ea4000c1e1900 */
[----:B--2---:R-:W-:-:S04]  /*f380*/  I2FP.F32.U32 R0, R2 ;  /* 0x0000000200007245 */ /* 0x004fc80000201000 */
[----:B------:R-:W-:-:S04]  /*f390*/  F2FP.BF16.F32.PACK_AB R0, RZ, R0 ;  /* 0x00000000ff00723e */ /* 0x000fc800000010ff */
[----:B------:R-:W-:-:S07]  /*f3a0*/  PRMT R19, R0, 0x7610, R19 ;  /* 0x0000761000137816 */ /* 0x000fce0000000013 */
.L_x_29824:
        /* <DEDUP_REMOVED lines=18> */
.L_x_29855:
[----:B------:R-:W2:Y:S02]  /*f4d0*/  LDG.E.U8 R2, desc[UR36][R2.64] ;  /* 0x0000002402027981 */ /* 0x000ea4000c1e1100 */
[----:B--2---:R-:W-:-:S04]  /*f4e0*/  I2FP.F32.U32 R0, R2 ;  /* 0x0000000200007245 */ /* 0x004fc80000201000 */
[----:B------:R-:W-:Y:S01]  /*f4f0*/  F2FP.BF16.F32.PACK_AB R0, RZ, R0 ;  /* 0x00000000ff00723e */ /* 0x000fe200000010ff */
[----:B------:R-:W-:Y:S06]  /*f500*/  BRA `(.L_x_29857) ;  /* 0x0000000c00847947 */ /* 0x000fec0003800000 */
.L_x_29854:
        /* <DEDUP_REMOVED lines=10> */
.L_x_29859:
[----:B------:R-:W2:Y:S02]  /*f5b0*/  LDG.E R2, desc[UR36][R2.64] ;  /* 0x0000002402027981 */ /* 0x000ea4000c1e1900 */
[----:B--2---:R-:W-:-:S04]  /*f5c0*/  I2FP.F32.S32 R0, R2 ;  /* 0x0000000200007245 */ /* 0x004fc80000201400 */
[----:B------:R-:W-:Y:S01]  /*f5d0*/  F2FP.BF16.F32.PACK_AB R0, RZ, R0 ;  /* 0x00000000ff00723e */ /* 0x000fe200000010ff */
[----:B------:R-:W-:Y:S06]  /*f5e0*/  BRA `(.L_x_29857) ;  /* 0x0000000c004c7947 */ /* 0x000fec0003800000 */
.L_x_29858:
[----:B------:R-:W2:Y:S02]  /*f5f0*/  LDG.E.U16 R2, desc[UR36][R2.64] ;  /* 0x0000002402027981 */ /* 0x000ea4000c1e1500 */
[----:B--2---:R-:W0:Y:S02]  /*f600*/  I2F.S16 R0, R2 ;  /* 0x0000000200007306 */ /* 0x004e240000101400 */
[----:B0-----:R-:W-:Y:S01]  /*f610*/  F2FP.BF16.F32.PACK_AB R0, RZ, R0 ;  /* 0x00000000ff00723e */ /* 0x001fe200000010ff */
[----:B------:R-:W-:Y:S06]  /*f620*/  BRA `(.L_x_29857) ;  /* 0x0000000c003c7947 */ /* 0x000fec0003800000 */
.L_x_29853:
        /* <DEDUP_REMOVED lines=9> */
.L_x_29861:
[----:B------:R-:W2:Y:S02]  /*f6c0*/  LDG.E.U16 R0, desc[UR36][R2.64] ;  /* 0x0000002402007981 */ /* 0x000ea4000c1e1500 */
[----:B--2---:R-:W-:-:S05]  /*f6d0*/  HADD2.F32 R0, -RZ, R0.H0_H0 ;  /* 0x20000000ff007230 */ /* 0x004fca0000004100 */
[----:B------:R-:W-:Y:S01]  /*f6e0*/  F2FP.BF16.F32.PACK_AB R0, RZ, R0 ;  /* 0x00000000ff00723e */ /* 0x000fe200000010ff */
[----:B------:R-:W-:Y:S06]  /*f6f0*/  BRA `(.L_x_29857) ;  /* 0x0000000c00087947 */ /* 0x000fec0003800000 */
.L_x_29860:
        /* <DEDUP_REMOVED lines=9> */
.L_x_29863:
[----:B------:R-:W2:Y:S02]  /*f790*/  LDG.E.U16 R2, desc[UR36][R2.64] ;  /* 0x0000002402027981 */ /* 0x000ea4000c1e1500 */
[----:B--2---:R-:W-:-:S05]  /*f7a0*/  HADD2.F32 R0, -RZ, R2.H0_H0 ;  /* 0x20000002ff007230 */ /* 0x004fca0000004100 */
[----:B------:R-:W-:Y:S01]  /*f7b0*/  F2FP.BF16.F32.PACK_AB R0, RZ, R0 ;  /* 0x00000000ff00723e */ /* 0x000fe200000010ff */
[----:B------:R-:W-:Y:S06]  /*f7c0*/  BRA `(.L_x_29857) ;  /* 0x0000000800d47947 */ /* 0x000fec0003800000 */
.L_x_29862:
        /* <DEDUP_REMOVED lines=8> */
.L_x_29852:
        /* <DEDUP_REMOVED lines=13> */
.L_x_29866:
        /* <DEDUP_REMOVED lines=8> */
.L_x_29865:
        /* <DEDUP_REMOVED lines=27> */
.L_x_29868:
        /* <DEDUP_REMOVED lines=13> */
.L_x_29867:
[----:B------:R0:W5:Y:S01]  /*fc20*/  LDG.E.U16 R0, desc[UR36][R2.64] ;  /* 0x0000002402007981 */ /* 0x000162000c1e1500 */
[----:B------:R-:W-:Y:S05]  /*fc30*/  BRA `(.L_x_29857) ;  /* 0x0000000400b87947 */ /* 0x000fea0003800000 */
.L_x_29864:
        /* <DEDUP_REMOVED lines=12> */
.L_x_29871:
        /* <DEDUP_REMOVED lines=21> */
.L_x_29875:
[----:B------:R-:W-:Y:S05]  /*fe50*/  BSYNC.RECONVERGENT B1 ;  /* 0x0000000000017941 */ /* 0x000fea0003800200 */
.L_x_29874:
[----:B------:R-:W-:Y:S01]  /*fe60*/  IMAD.SHL.U32 R0, R0, 0x100000, RZ ;  /* 0x0010000000007824 */ /* 0x000fe200078e00ff */
[----:B------:R-:W-:-:S04]  /*fe70*/  LEA R2, R2, 0x3b800000, 0x17 ;  /* 0x3b80000002027811 */ /* 0x000fc800078eb8ff */
[----:B------:R-:W-:-:S07]  /*fe80*/  LOP3.LUT R0, R2, R0, R7, 0xfe, !PT ;  /* 0x0000000002007212 */ /* 0x000fce00078efe07 */
.L_x_29873:
[----:B------:R-:W-:Y:S05]  /*fe90*/  BSYNC.RECONVERGENT B0 ;  /* 0x0000000000007941 */ /* 0x000fea0003800200 */
.L_x_29872:
[----:B------:R-:W-:Y:S01]  /*fea0*/  F2FP.BF16.F32.PACK_AB R0, RZ, R0 ;  /* 0x00000000ff00723e */ /* 0x000fe200000010ff */
[----:B------:R-:W-:Y:S06]  /*feb0*/  BRA `(.L_x_29857) ;  /* 0x0000000400187947 */ /* 0x000fec0003800000 */
.L_x_29870:
        /* <DEDUP_REMOVED lines=21> */
.L_x_29879:
[----:B------:R-:W-:Y:S05]  /*10010*/  BSYNC.RECONVERGENT B1 ;  /* 0x0000000000017941 */ /* 0x000fea0003800200 */
.L_x_29878:
[----:B------:R-:W-:Y:S01]  /*10020*/  IMAD.SHL.U32 R0, R0, 0x200000, RZ ;  /* 0x0020000000007824 */ /* 0x000fe200078e00ff */
[----:B------:R-:W-:-:S04]  /*10030*/  LEA R2, R2, 0x37800000, 0x17 ;  /* 0x3780000002027811 */ /* 0x000fc800078eb8ff */
[----:B------:R-:W-:-:S07]  /*10040*/  LOP3.LUT R0, R2, R0, R7, 0xfe, !PT ;  /* 0x0000000002007212 */ /* 0x000fce00078efe07 */
.L_x_29877:
[----:B------:R-:W-:Y:S05]  /*10050*/  BSYNC.RECONVERGENT B0 ;  /* 0x0000000000007941 */ /* 0x000fea0003800200 */
.L_x_29876:
[----:B------:R-:W-:Y:S01]  /*10060*/  F2FP.BF16.F32.PACK_AB R0, RZ, R0 ;  /* 0x00000000ff00723e */ /* 0x000fe200000010ff */
[----:B------:R-:W-:Y:S06]  /*10070*/  BRA `(.L_x_29857) ;  /* 0x0000000000a87947 */ /* 0x000fec0003800000 */
.L_x_29869:
        /* <DEDUP_REMOVED lines=14> */
.L_x_29883:
[----:B------:R-:W-:Y:S05]  /*10160*/  BSYNC.RECONVERGENT B0 ;  /* 0x0000000000007941 */ /* 0x000fea0003800200 */
.L_x_29882:
[----:B------:R-:W-:Y:S01]  /*10170*/  F2FP.BF16.F32.PACK_AB R0, RZ, R0 ;  /* 0x00000000ff00723e */ /* 0x000fe200000010ff */
[----:B------:R-:W-:Y:S06]  /*10180*/  BRA `(.L_x_29857) ;  /* 0x0000000000647947 */ /* 0x000fec0003800000 */
.L_x_29856:
        /* <DEDUP_REMOVED lines=16> */
.L_x_29884:
[----:B------:R-:W-:Y:S01]  /*10290*/  PRMT R0, RZ, 0x7610, R0 ;  /* 0x00007610ff007816 */ /* 0x000fe20000000000 */
[----:B------:R-:W-:Y:S06]  /*102a0*/  BRA `(.L_x_29857) ;  /* 0x00000000001c7947 */ /* 0x000fec0003800000 */
.L_x_29881:
[----:B------:R-:W2:Y:S02]  /*102b0*/  LDG.E.64 R2, desc[UR36][R2.64] ;  /* 0x0000002402027981 */ /* 0x000ea4000c1e1b00 */
[----:B--2---:R-:W0:Y:S02]  /*102c0*/  I2F.U64 R0, R2 ;  /* 0x0000000200007312 */ /* 0x004e240000301000 */
[----:B0-----:R-:W-:Y:S01]  /*102d0*/  F2FP.BF16.F32.PACK_AB R0, RZ, R0 ;  /* 0x00000000ff00723e */ /* 0x001fe200000010ff */
[----:B------:R-:W-:Y:S06]  /*102e0*/  BRA `(.L_x_29857) ;  /* 0x00000000000c7947 */ /* 0x000fec0003800000 */
.L_x_29880:
[----:B------:R-:W2:Y:S02]  /*102f0*/  LDG.E R2, desc[UR36][R2.64] ;  /* 0x0000002402027981 */ /* 0x000ea4000c1e1900 */
[----:B--2---:R-:W-:-:S04]  /*10300*/  I2FP.F32.U32 R0, R2 ;  /* 0x0000000200007245 */ /* 0x004fc80000201000 */
[----:B------:R-:W-:-:S07]  /*10310*/  F2FP.BF16.F32.PACK_AB R0, RZ, R0 ;  /* 0x00000000ff00723e */ /* 0x000fce00000010ff */
.L_x_29857:
[----:B-----5:R-:W-:Y:S01]  /*10320*/  IMAD.U32 R19, R19, 0x10000, RZ ;  /* 0x0001000013137824 */ /* 0x020fe200078e00ff */
[----:B------:R-:W-:-:S04]  /*10330*/  UPRMT UR4, UR43, 0x9910, URZ ;  /* 0x000099102b047896 */ /* 0x000fc800080000ff */
[----:B------:R-:W-:Y:S01]  /*10340*/  FSETP.NEU.FTZ.AND P0, PT, R19, RZ, PT ;  /* 0x000000ff1300720b */ /* 0x000fe20003f1d000 */
[----:B------:R-:W-:-:S12]  /*10350*/  UISETP.GT.AND UP0, UPT, UR4, 0x9, UPT ;  /* 0x000000090400788c */ /* 0x000fd8000bf04270 */
[----:B------:R-:W-:-:S05]  /*10360*/  @P0 IMAD.U32 R0, R0, 0x10000, RZ ;  /* 0x0001000000000824 */ /* 0x000fca00078e00ff */
        /* <DEDUP_REMOVED lines=13> */
.L_x_29888:
[----:B------:R-:W-:Y:S01]  /*10440*/  STG.E.U8 desc[UR36][R16.64], R2 ;  /* 0x0000000210007986 */ /* 0x000fe2000c101124 */
[----:B------:R-:W-:Y:S05]  /*10450*/  EXIT ;  /* 0x000000000000794d */ /* 0x000fea0003800000 */
.L_x_29887:
        /* <DEDUP_REMOVED lines=9> */
.L_x_29891:
[----:B------:R-:W-:Y:S01]  /*104f0*/  STG.E desc[UR36][R16.64], R2 ;  /* 0x0000000210007986 */ /* 0x000fe2000c101924 */
[----:B------:R-:W-:Y:S05]  /*10500*/  EXIT ;  /* 0x000000000000794d */ /* 0x000fea0003800000 */
.L_x_29890:
[----:B------:R-:W-:Y:S01]  /*10510*/  STG.E.U16 desc[UR36][R16.64], R2 ;  /* 0x0000000210007986 */ /* 0x000fe2000c101524 */
[----:B------:R-:W-:Y:S05]  /*10520*/  EXIT ;  /* 0x000000000000794d */ /* 0x000fea0003800000 */
.L_x_29886:
        /* <DEDUP_REMOVED lines=9> */
.L_x_29893:
[----:B------:R-:W-:-:S04]  /*105c0*/  I2FP.F32.U32 R0, R2 ;  /* 0x0000000200007245 */ /* 0x000fc80000201000 */
[----:B------:R-:W-:-:S05]  /*105d0*/  F2FP.F16.F32.PACK_AB R0, RZ, R0 ;  /* 0x00000000ff00723e */ /* 0x000fca00000000ff */
[----:B------:R-:W-:Y:S01]  /*105e0*/  STG.E.U16 desc[UR36][R16.64], R0 ;  /* 0x0000000010007986 */ /* 0x000fe2000c101524 */
[----:B------:R-:W-:Y:S05]  /*105f0*/  EXIT ;  /* 0x000000000000794d */ /* 0x000fea0003800000 */
.L_x_29892:
        /* <DEDUP_REMOVED lines=10> */
.L_x_29895:
[----:B------:R-:W-:-:S04]  /*106a0*/  I2FP.F32.U32 R2, R2 ;  /* 0x0000000200027245 */ /* 0x000fc80000201000 */
[----:B------:R-:W-:-:S04]  /*106b0*/  F2FP.F16.F32.PACK_AB R3, RZ, R2 ;  /* 0x00000002ff03723e */ /* 0x000fc800000000ff */
[----:B------:R-:W-:-:S05]  /*106c0*/  PRMT R3, R3, 0x5410, RZ ;  /* 0x0000541003037816 */ /* 0x000fca00000000ff */
[----:B------:R-:W-:Y:S01]  /*106d0*/  STG.E desc[UR36][R16.64], R3 ;  /* 0x0000000310007986 */ /* 0x000fe2000c101924 */
[----:B------:R-:W-:Y:S05]  /*106e0*/  EXIT ;  /* 0x000000000000794d */ /* 0x000fea0003800000 */
.L_x_29894:
[----:B------:R-:W0:Y:S02]  /*106f0*/  I2F.F64.U32 R2, R2 ;  /* 0x0000000200027312 */ /* 0x000e240000201800 */
[----:B0-----:R-:W-:Y:S01]  /*10700*/  STG.E.64 desc[UR36][R16.64], R2 ;  /* 0x0000000210007986 */ /* 0x001fe2000c101b24 */
[----:B------:R-:W-:Y:S05]  /*10710*/  EXIT ;  /* 0x000000000000794d */ /* 0x000fea0003800000 */
.L_x_29885:
        /* <DEDUP_REMOVED lines=12> */
.L_x_29899:
        /* <DEDUP_REMOVED lines=16> */
.L_x_29902:
[----:B------:R-:W-:-:S07]  /*108e0*/  PRMT R8, R0, 0x7610, R8 ;  /* 0x0000761000087816 */ /* 0x000fce0000000008 */
.L_x_29901:
[----:B------:R-:W-:Y:S05]  /*108f0*/  BSYNC.RECONVERGENT B0 ;  /* 0x0000000000007941 */ /* 0x000fea0003800200 */
.L_x_29900:
[----:B------:R-:W-:Y:S01]  /*10900*/  STG.E.U8 desc[UR36][R16.64], R8 ;  /* 0x0000000810007986 */ /* 0x000fe2000c101124 */
[----:B------:R-:W-:Y:S05]  /*10910*/  EXIT ;  /* 0x000000000000794d */ /* 0x000fea0003800000 */
.L_x_29898:
        /* <DEDUP_REMOVED lines=16> */
.L_x_29905:
[----:B------:R-:W-:-:S07]  /*10a20*/  PRMT R8, R0, 0x7610, R8 ;  /* 0x0000761000087816 */ /* 0x000fce0000000008 */
.L_x_29904:
[----:B------:R-:W-:Y:S05]  /*10a30*/  BSYNC.RECONVERGENT B0 ;  /* 0x0000000000007941 */ /* 0x000fea0003800200 */
.L_x_29903:
[----:B------:R-:W-:Y:S01]  /*10a40*/  STG.E.U8 desc[UR36][R16.64], R8 ;  /* 0x0000000810007986 */ /* 0x000fe2000c101124 */
[----:B------:R-:W-:Y:S05]  /*10a50*/  EXIT ;  /* 0x000000000000794d */ /* 0x000fea0003800000 */
.L_x_29897:
        /* <DEDUP_REMOVED lines=21> */
.L_x_29907:
[----:B------:R-:W-:-:S05]  /*10bb0*/  IMAD.MOV.U32 R3, RZ, RZ, RZ ;  /* 0x000000ffff037224 */ /* 0x000fca00078e00ff */
[----:B------:R-:W-:Y:S01]  /*10bc0*/  STG.E.64 desc[UR36][R16.64], R2 ;  /* 0x0000000210007986 */ /* 0x000fe2000c101b24 */
[----:B------:R-:W-:Y:S05]  /*10bd0*/  EXIT ;  /* 0x000000000000794d */ /* 0x000fea0003800000 */
.L_x_29906:
[----:B------:R-:W-:Y:S01]  /*10be0*/  STG.E desc[UR36][R16.64], R2 ;  /* 0x0000000210007986 */ /* 0x000fe2000c101924 */
[----:B------:R-:W-:Y:S05]  /*10bf0*/  EXIT ;  /* 0x000000000000794d */ /* 0x000fea0003800000 */
.L_x_29896:
        /* <DEDUP_REMOVED lines=8> */
.L_x_29909:
[----:B------:R-:W0:Y:S01]  /*10c80*/  I2F.F64.U32 R4, R2 ;  /* 0x0000000200047312 */ /* 0x000e220000201800 */
[----:B------:R-:W-:-:S05]  /*10c90*/  CS2R R6, SRZ ;  /* 0x0000000000067805 */ /* 0x000fca000001ff00 */
[----:B0-----:R-:W-:Y:S01]  /*10ca0*/  STG.E.128 desc[UR36][R16.64], R4 ;  /* 0x0000000410007986 */ /* 0x001fe2000c101d24 */
[----:B------:R-:W-:Y:S05]  /*10cb0*/  EXIT ;  /* 0x000000000000794d */ /* 0x000fea0003800000 */
.L_x_29908:
[----:B------:R-:W-:-:S09]  /*10cc0*/  UISETP.NE.AND UP0, UPT, UR4, 0xf, UPT ;  /* 0x0000000f0400788c */ /* 0x000fd2000bf05270 */
[----:B------:R-:W-:Y:S05]  /*10cd0*/  BRA.U !UP0, `(.L_x_29910) ;  /* 0x0000000108d47547 */ /* 0x000fea000b800000 */
[----:B------:R-:W-:-:S09]  /*10ce0*/  UISETP.NE.AND UP0, UPT, UR4, 0x17, UPT ;  /* 0x000000170400788c */ /* 0x000fd2000bf05270 */
[----:B------:R-:W-:Y:S05]  /*10cf0*/  BRA.U !UP0, `(.L_x_29911) ;  /* 0x0000000108847547 */ /* 0x000fea000b800000 */
[----:B------:R-:W-:-:S09]  /*10d00*/  UISETP.NE.AND UP0, UPT, UR4, 0x18, UPT ;  /* 0x000000180400788c */ /* 0x000fd2000bf05270 */
[----:B------:R-:W-:Y:S05]  /*10d10*/  BRA.U !UP0, `(.L_x_29912) ;  /* 0x0000000108447547 */ /* 0x000fea000b800000 */
.L_x_29889:
        /* <DEDUP_REMOVED lines=16> */
.L_x_29913:
[----:B------:R-:W-:Y:S05]  /*10e20*/  EXIT ;  /* 0x000000000000794d */ /* 0x000fea0003800000 */
.L_x_29912:
        /* <DEDUP_REMOVED lines=11> */
.L_x_29915:
[----:B------:R-:W-:Y:S05]  /*10ee0*/  BSYNC.RECONVERGENT B0 ;  /* 0x0000000000007941 */ /* 0x000fea0003800200 */
.L_x_29914:
[----:B------:R-:W-:Y:S01]  /*10ef0*/  STG.E.U8 desc[UR36][R16.64], R3 ;  /* 0x0000000310007986 */ /* 0x000fe2000c101124 */
[----:B------:R-:W-:Y:S05]  /*10f00*/  EXIT ;  /* 0x000000000000794d */ /* 0x000fea0003800000 */
.L_x_29911:
        /* <DEDUP_REMOVED lines=13> */
.L_x_29916:
[----:B------:R-:W-:Y:S01]  /*10fe0*/  IMAD.MOV.U32 R3, RZ, RZ, 0x7f ;  /* 0x0000007fff037424 */ /* 0x000fe200078e00ff */
[----:B------:R-:W-:-:S04]  /*10ff0*/  ISETP.GT.U32.AND P0, PT, R5, 0x7f800000, PT ;  /* 0x7f8000000500780c */ /* 0x000fc80003f04070 */
[----:B------:R-:W-:-:S05]  /*11000*/  SEL R3, R3, 0x7c, P0 ;  /* 0x0000007c03037807 */ /* 0x000fca0000000000 */
[----:B------:R-:W-:Y:S01]  /*11010*/  STG.E.U8 desc[UR36][R16.64], R3 ;  /* 0x0000000310007986 */ /* 0x000fe2000c101124 */
[----:B------:R-:W-:Y:S05]  /*11020*/  EXIT ;  /* 0x000000000000794d */ /* 0x000fea0003800000 */
.L_x_29910:
[----:B------:R-:W-:-:S04]  /*11030*/  I2FP.F32.U32 R0, R2 ;  /* 0x0000000200007245 */ /* 0x000fc80000201000 */
[----:B------:R-:W-:-:S05]  /*11040*/  F2FP.BF16.F32.PACK_AB R0, RZ, R0 ;  /* 0x00000000ff00723e */ /* 0x000fca00000010ff */
[----:B------:R-:W-:Y:S01]  /*11050*/  STG.E.U16 desc[UR36][R16.64], R0 ;  /* 0x0000000010007986 */ /* 0x000fe2000c101524 */
[----:B------:R-:W-:Y:S05]  /*11060*/  EXIT ;  /* 0x000000000000794d */ /* 0x000fea0003800000 */
.L_x_29917:
        /* <DEDUP_REMOVED lines=9> */
.L_x_43651:


//--------------------- .text._ZN2at6native27unrolled_elementwise_kernelINS0_13BinaryFunctorIN3c108BFloat16ES4_bZZZNS0_23logical_and_kernel_cudaERNS_14TensorIteratorEENKUlvE0_clEvENKUlvE8_clEvEUlS4_S4_E_EESt5arrayIPcLm3EELi4E23TrivialOffsetCalculatorILi2EjESE_ILi1EjENS0_6memory12LoadWithCastILi2EEENSH_13StoreWithCastILi1EEEEEviT_T0_T2_T3_T4_T5_ --------------------------
	.section	.text._ZN2at6native27unrolled_elementwise_kernelINS0_13BinaryFunctorIN3c108BFloat16ES4_bZZZNS0_23logical_and_kernel_cudaERNS_14TensorIteratorEENKUlvE0_clEvENKUlvE8_clEvEUlS4_S4_E_EESt5arrayIPcLm3EELi4E23TrivialOffsetCalculatorILi2EjESE_ILi1EjENS0_6memory12LoadWithCastILi2EEENSH_13StoreWithCastILi1EEEEEviT_T0_T2_T3_T4_T5_,"ax",@progbits
	.align	128
        .global         _ZN2at6native27unrolled_elementwise_kernelINS0_13BinaryFunctorIN3c108BFloat16ES4_bZZZNS0_23logical_and_kernel_cudaERNS_14TensorIteratorEENKUlvE0_clEvENKUlvE8_clEvEUlS4_S4_E_EESt5arrayIPcLm3EELi4E23TrivialOffsetCalculatorILi2EjESE_ILi1EjENS0_6memory12LoadWithCastILi2EEENSH_13StoreWithCastILi1EEEEEviT_T0_T2_T3_T4_T5_
        .type           _ZN2at6native27unrolled_elementwise_kernelINS0_13BinaryFunctorIN3c108BFloat16ES4_bZZZNS0_23logical_and_kernel_cudaERNS_14TensorIteratorEENKUlvE0_clEvENKUlvE8_clEvEUlS4_S4_E_EESt5arrayIPcLm3EELi4E23TrivialOffsetCalculatorILi2EjESE_ILi1EjENS0_6memory12LoadWithCastILi2EEENSH_13StoreWithCastILi1EEEEEviT_T0_T2_T3_T4_T5_,@function
        .size           _ZN2at6native27unrolled_elementwise_kernelINS0_13BinaryFunctorIN3c108BFloat16ES4_bZZZNS0_23logical_and_kernel_cudaERNS_14TensorIteratorEENKUlvE0_clEvENKUlvE8_clEvEUlS4_S4_E_EESt5arrayIPcLm3EELi4E23TrivialOffsetCalculatorILi2EjESE_ILi1EjENS0_6memory12LoadWithCastILi2EEENSH_13StoreWithCastILi1EEEEEviT_T0_T2_T3_T4_T5_,(.L_x_43652 - _ZN2at6native27unrolled_elementwise_kernelINS0_13BinaryFunctorIN3c108BFloat16ES4_bZZZNS0_23logical_and_kernel_cudaERNS_14TensorIteratorEENKUlvE0_clEvENKUlvE8_clEvEUlS4_S4_E_EESt5arrayIPcLm3EELi4E23TrivialOffsetCalculatorILi2EjESE_ILi1EjENS0_6memory12LoadWithCastILi2EEENSH_13StoreWithCastILi1EEEEEviT_T0_T2_T3_T4_T5_)
        .other          _ZN2at6native27unrolled_elementwise_kernelINS0_13BinaryFunctorIN3c108BFloat16ES4_bZZZNS0_23logical_and_kernel_cudaERNS_14TensorIteratorEENKUlvE0_clEvENKUlvE8_clEvEUlS4_S4_E_EESt5arrayIPcLm3EELi4E23TrivialOffsetCalculatorILi2EjESE_ILi1EjENS0_6memory12LoadWithCastILi2EEENSH_13StoreWithCastILi1EEEEEviT_T0_T2_T3_T4_T5_,@"STO_CUDA_ENTRY STV_DEFAULT"
_ZN2at6native27unrolled_elementwise_kernelINS0_13BinaryFunctorIN3c108BFloat16ES4_bZZZNS0_23logical_and_kernel_cudaERNS_14TensorIteratorEENKUlvE0_clEvENKUlvE8_clEvEUlS4_S4_E_EESt5arrayIPcLm3EELi4E23TrivialOffsetCalculatorILi2EjESE_ILi1EjENS0_6memory12LoadWithCastILi2EEENSH_13StoreWithCastILi1EEEEEviT_T0_T2_T3_T4_T5_:
.text._ZN2at6native27unrolled_elementwise_kernelINS0_13BinaryFunctorIN3c108BFloat16ES4_bZZZNS0_23logical_and_kernel_cudaERNS_14TensorIteratorEENKUlvE0_clEvENKUlvE8_clEvEUlS4_S4_E_EESt5arrayIPcLm3EELi4E23TrivialOffsetCalculatorILi2EjESE_ILi1EjENS0_6memory12LoadWithCastILi2EEENSH_13StoreWithCastILi1EEEEEviT_T0_T2_T3_T4_T5_:
        /* <DEDUP_REMOVED lines=36> */
.L_x_29923:
[----:B------:R-:W2:Y:S02]  /*0240*/  LDG.E.U8 R4, desc[UR36][R4.64] ;  /* 0x0000002404047981 */ /* 0x000ea4000c1e1100 */
[----:B--2---:R-:W-:-:S04]  /*0250*/  I2FP.F32.U32 R0, R4 ;  /* 0x0000000400007245 */ /* 0x004fc80000201000 */
[----:B------:R-:W-:-:S04]  /*0260*/  F2FP.BF16.F32.PACK_AB R0, RZ, R0 ;  /* 0x00000000ff00723e */ /* 0x000fc800000010ff */
[----:B------:R-:W-:Y:S01]  /*0270*/  PRMT R28, R0, 0x7610, R28 ;  /* 0x00007610001c7816 */ /* 0x000fe2000000001c */
[----:B------:R-:W-:Y:S06]  /*0280*/  BRA `(.L_x_29925) ;  /* 0x0000000c00c47947 */ /* 0x000fec0003800000 */
.L_x_29922:
        /* <DEDUP_REMOVED lines=11> */
.L_x_29927:
[----:B------:R-:W2:Y:S02]  /*0340*/  LDG.E R4, desc[UR36][R4.64] ;  /* 0x0000002404047981 */ /* 0x000ea4000c1e1900 */
[----:B--2---:R-:W-:-:S04]  /*0350*/  I2FP.F32.S32 R0, R4 ;  /* 0x0000000400007245 */ /* 0x004fc80000201400 */
[----:B------:R-:W-:-:S04]  /*0360*/  F2FP.BF16.F32.PACK_AB R0, RZ, R0 ;  /* 0x00000000ff00723e */ /* 0x000fc800000010ff */
[----:B------:R-:W-:Y:S01]  /*0370*/  PRMT R28, R0, 0x7610, R28 ;  /* 0x00007610001c7816 */ /* 0x000fe2000000001c */
[----:B------:R-:W-:Y:S06]  /*0380*/  BRA `(.L_x_29925) ;  /* 0x0000000c00847947 */ /* 0x000fec0003800000 */
.L_x_29926:
[----:B------:R-:W2:Y:S02]  /*0390*/  LDG.E.U16 R4, desc[UR36][R4.64] ;  /* 0x0000002404047981 */ /* 0x000ea4000c1e1500 */
[----:B--2---:R-:W0:Y:S02]  /*03a0*/  I2F.S16 R0, R4 ;  /* 0x0000000400007306 */ /* 0x004e240000101400 */
[----:B0-----:R-:W-:-:S04]  /*03b0*/  F2FP.BF16.F32.PACK_AB R0, RZ, R0 ;  /* 0x00000000ff00723e */ /* 0x001fc800000010ff */
[----:B------:R-:W-:Y:S01]  /*03c0*/  PRMT R28, R0, 0x7610, R28 ;  /* 0x00007610001c7816 */ /* 0x000fe2000000001c */
[----:B------:R-:W-:Y:S06]  /*03d0*/  BRA `(.L_x_29925) ;  /* 0x0000000c00707947 */ /* 0x000fec0003800000 */
.L_x_29921:
        /* <DEDUP_REMOVED lines=9> */
.L_x_29929:
[----:B------:R-:W2:Y:S02]  /*0470*/  LDG.E.U16 R0, desc[UR36][R4.64] ;  /* 0x0000002404007981 */ /* 0x000ea4000c1e1500 */
[----:B--2---:R-:W-:-:S05]  /*0480*/  HADD2.F32 R0, -RZ, R0.H0_H0 ;  /* 0x20000000ff007230 */ /* 0x004fca0000004100 */
[----:B------:R-:W-:-:S04]  /*0490*/  F2FP.BF16.F32.PACK_AB R0, RZ, R0 ;  /* 0x00000000ff00723e */ /* 0x000fc800000010ff */
[----:B------:R-:W-:Y:S01]  /*04a0*/  PRMT R28, R0, 0x7610, R28 ;  /* 0x00007610001c7816 */ /* 0x000fe2000000001c */
[----:B------:R-:W-:Y:S06]  /*04b0*/  BRA `(.L_x_29925) ;  /* 0x0000000c00387947 */ /* 0x000fec0003800000 */
.L_x_29928:
        /* <DEDUP_REMOVED lines=9> */
.L_x_29931:
[----:B------:R-:W2:Y:S02]  /*0550*/  LDG.E.U16 R4, desc[UR36][R4.64] ;  /* 0x0000002404047981 */ /* 0x000ea4000c1e1500 */
[----:B--2---:R-:W-:-:S05]  /*0560*/  HADD2.F32 R0, -RZ, R4.H0_H0 ;  /* 0x20000004ff007230 */ /* 0x004fca0000004100 */
[----:B------:R-:W-:-:S04]  /*0570*/  F2FP.BF16.F32.PACK_AB R0, RZ, R0 ;  /* 0x00000000ff00723e */ /* 0x000fc800000010ff */
[----:B------:R-:W-:Y:S01]  /*0580*/  PRMT R28, R0, 0x7610, R28 ;  /* 0x00007610001c7816 */ /* 0x000fe2000000001c */
[----:B------:R-:W-:Y:S06]  /*0590*/  BRA `(.L_x_29925) ;  /* 0x0000000c00007947 */ /* 0x000fec0003800000 */
.L_x_29930:
        /* <DEDUP_REMOVED lines=9> */
.L_x_29920:
        /* <DEDUP_REMOVED lines=14> */
.L_x_29934:
        /* <DEDUP_REMOVED lines=9> */
.L_x_29933:
        /* <DEDUP_REMOVED lines=27> */
.L_x_29936:
        /* <DEDUP_REMOVED lines=15> */
.L_x_29935:
[----:B------:R0:W5:Y:S01]  /*0a40*/  LDG.E.U16 R28, desc[UR36][R4.64] ;  /* 0x00000024041c7981 */ /* 0x000162000c1e1500 */
[----:B------:R-:W-:Y:S05]  /*0a50*/  BRA `(.L_x_29925) ;  /* 0x0000000400d07947 */ /* 0x000fea0003800000 */
.L_x_29932:
        /* <DEDUP_REMOVED lines=13> */
.L_x_29939:
        /* <DEDUP_REMOVED lines=21> */
.L_x_29943:
[----:B------:R-:W-:Y:S05]  /*0c80*/  BSYNC.RECONVERGENT B1 ;  /* 0x0000000000017941 */ /* 0x000fea0003800200 */
.L_x_29942:
[----:B------:R-:W-:Y:S01]  /*0c90*/  IMAD.SHL.U32 R0, R0, 0x100000, RZ ;  /* 0x0010000000007824 */ /* 0x000fe200078e00ff */
[----:B------:R-:W-:-:S04]  /*0ca0*/  LEA R3, R3, 0x3b800000, 0x17 ;  /* 0x3b80000003037811 */ /* 0x000fc800078eb8ff */
[----:B------:R-:W-:-:S07]  /*0cb0*/  LOP3.LUT R0, R3, R0, R7, 0xfe, !PT ;  /* 0x0000000003007212 */ /* 0x000fce00078efe07 */
.L_x_29941:
[----:B------:R-:W-:Y:S05]  /*0cc0*/  BSYNC.RECONVERGENT B0 ;  /* 0x0000000000007941 */ /* 0x000fea0003800200 */
.L_x_29940:
[----:B------:R-:W-:-:S04]  /*0cd0*/  F2FP.BF16.F32.PACK_AB R0, RZ, R0 ;  /* 0x00000000ff00723e */ /* 0x000fc800000010ff */
[----:B------:R-:W-:Y:S01]  /*0ce0*/  PRMT R28, R0, 0x7610, R28 ;  /* 0x00007610001c7816 */ /* 0x000fe2000000001c */
[----:B------:R-:W-:Y:S06]  /*0cf0*/  BRA `(.L_x_29925) ;  /* 0x0000000400287947 */ /* 0x000fec0003800000 */
.L_x_29938:
        /* <DEDUP_REMOVED lines=21> */
.L_x_29947:
[----:B------:R-:W-:Y:S05]  /*0e50*/  BSYNC.RECONVERGENT B1 ;  /* 0x0000000000017941 */ /* 0x000fea0003800200 */
.L_x_29946:
[----:B------:R-:W-:Y:S01]  /*0e60*/  IMAD.SHL.U32 R0, R0, 0x200000, RZ ;  /* 0x0020000000007824 */ /* 0x000fe200078e00ff */
[----:B------:R-:W-:-:S04]  /*0e70*/  LEA R3, R3, 0x37800000, 0x17 ;  /* 0x3780000003037811 */ /* 0x000fc800078eb8ff */
[----:B------:R-:W-:-:S07]  /*0e80*/  LOP3.LUT R0, R3, R0, R7, 0xfe, !PT ;  /* 0x0000000003007212 */ /* 0x000fce00078efe07 */
.L_x_29945:
[----:B------:R-:W-:Y:S05]  /*0e90*/  BSYNC.RECONVERGENT B0 ;  /* 0x0000000000007941 */ /* 0x000fea0003800200 */
.L_x_29944:
[----:B------:R-:W-:-:S04]  /*0ea0*/  F2FP.BF16.F32.PACK_AB R0, RZ, R0 ;  /* 0x00000000ff00723e */ /* 0x000fc800000010ff */
[----:B------:R-:W-:Y:S01]  /*0eb0*/  PRMT R28, R0, 0x7610, R28 ;  /* 0x00007610001c7816 */ /* 0x000fe2000000001c */
[----:B------:R-:W-:Y:S06]  /*0ec0*/  BRA `(.L_x_29925) ;  /* 0x0000000000b47947 */ /* 0x000fec0003800000 */
.L_x_29937:
[----:B------:R-:W-:-:S09]  /*0ed0*/  UISETP.NE.AND UP0, UPT, UR4, 0x1c, UPT ;  /* 0x0000001c0400788c */ /* 0x000fd2000bf05270 */
[----:B------:R-:W-:Y:S05]  /*0ee0*/  BRA.U !UP0, `(.L_x_29948) ;  /* 0x00000001089c7547 */ /* 0x000fea000b800000 */
[----:B------:R-:W-:-:S09]  /*0ef0*/  UISETP.NE.AND UP0, UPT, UR4, 0x1d, UPT ;  /* 0x0000001d0400788c */ /* 0x000fd2000bf05270 */
[----:B------:R-:W-:Y:S05]  /*0f00*/  BRA.U !UP0, `(.L_x_29949) ;  /* 0x0000000108807547 */ /* 0x000fea000b800000 */
[----:B------:R-:W-:-:S09]  /*0f10*/  UISETP.NE.AND UP0, UPT, UR4, 0x2c, UPT ;  /* 0x0000002c0400788c */ /* 0x000fd2000bf05270 */
[----:B------:R-:W-:Y:S05]  /*0f20*/  BRA.U !UP0, `(.L_x_29950) ;  /* 0x0000000108487547 */ /* 0x000fea000b800000 */
.L_x_29924:
        /* <DEDUP_REMOVED lines=16> */
.L_x_29951:
[----:B------:R-:W-:Y:S01]  /*1030*/  PRMT R28, RZ, 0x7610, R28 ;  /* 0x00007610ff1c7816 */ /* 0x000fe2000000001c */
[----:B------:R-:W-:Y:S06]  /*1040*/  BRA `(.L_x_29925) ;  /* 0x0000000000547947 */ /* 0x000fec0003800000 */
.L_x_29950:
        /* <DEDUP_REMOVED lines=8> */
.L_x_29953:
[----:B------:R-:W-:Y:S05]  /*10d0*/  BSYNC.RECONVERGENT B0 ;  /* 0x0000000000007941 */ /* 0x000fea0003800200 */
.L_x_29952:
[----:B------:R-:W-:-:S04]  /*10e0*/  F2FP.BF16.F32.PACK_AB R0, RZ, R0 ;  /* 0x00000000ff00723e */ /* 0x000fc800000010ff */
[----:B------:R-:W-:Y:S01]  /*10f0*/  PRMT R28, R0, 0x7610, R28 ;  /* 0x00007610001c7816 */ /* 0x000fe2000000001c */
[----:B------:R-:W-:Y:S06]  /*1100*/  BRA `(.L_x_29925) ;  /* 0x0000000000247947 */ /* 0x000fec0003800000 */
.L_x_29949:
[----:B------:R-:W2:Y:S02]  /*1110*/  LDG.E.64 R4, desc[UR36][R4.64] ;  /* 0x0000002404047981 */ /* 0x000ea4000c1e1b00 */
[----:B--2---:R-:W0:Y:S02]  /*1120*/  I2F.U64 R0, R4 ;  /* 0x0000000400007312 */ /* 0x004e240000301000 */
[----:B0-----:R-:W-:-:S04]  /*1130*/  F2FP.BF16.F32.PACK_AB R0, RZ, R0 ;  /* 0x00000000ff00723e */ /* 0x001fc800000010ff */
[----:B------:R-:W-:Y:S01]  /*1140*/  PRMT R28, R0, 0x7610, R28 ;  /* 0x00007610001c7816 */ /* 0x000fe2000000001c */
[----:B------:R-:W-:Y:S06]  /*1150*/  BRA `(.L_x_29925) ;  /* 0x0000000000107947 */ /* 0x000fec0003800000 */
.L_x_29948:
[----:B------:R-:W2:Y:S02]  /*1160*/  LDG.E R4, desc[UR36][R4.64] ;  /* 0x0000002404047981 */ /* 0x000ea4000c1e1900 */
[----:B--2---:R-:W-:-:S04]  /*1170*/  I2FP.F32.U32 R0, R4 ;  /* 0x0000000400007245 */ /* 0x004fc80000201000 */
[----:B------:R-:W-:-:S04]  /*1180*/  F2FP.BF16.F32.PACK_AB R0, RZ, R0 ;  /* 0x00000000ff00723e */ /* 0x000fc800000010ff */
[----:B------:R-:W-:-:S07]  /*1190*/  PRMT R28, R0, 0x7610, R28 ;  /* 0x00007610001c7816 */ /* 0x000fce000000001c */
.L_x_29925:
        /* <DEDUP_REMOVED lines=21> */
.L_x_29957:
[----:B------:R-:W2:Y:S02]  /*12f0*/  LDG.E.U8 R4, desc[UR36][R4.64] ;  /* 0x0000002404047981 */ /* 0x000ea4000c1e1100 */
[----:B--2---:R-:W-:-:S04]  /*1300*/  I2FP.F32.U32 R0, R4 ;  /* 0x0000000400007245 */ /* 0x004fc80000201000 */
[----:B------:R-:W-:-:S04]  /*1310*/  F2FP.BF16.F32.PACK_AB R0, RZ, R0 ;  /* 0x00000000ff00723e */ /* 0x000fc800000010ff */
[----:B------:R-:W-:Y:S01]  /*1320*/  PRMT R24, R0, 0x7610, R24 ;  /* 0x0000761000187816 */ /* 0x000fe20000000018 */
[----:B------:R-:W-:Y:S06]  /*1330*/  BRA `(.L_x_29959) ;  /* 0x0000000c00c47947 */ /* 0x000fec0003800000 */
.L_x_29956:
        /* <DEDUP_REMOVED lines=11> */
.L_x_29961:
[----:B------:R-:W2:Y:S02]  /*13f0*/  LDG.E R4, desc[UR36][R4.64] ;  /* 0x0000002404047981 */ /* 0x000ea4000c1e1900 */
[----:B--2---:R-:W-:-:S04]  /*1400*/  I2FP.F32.S32 R0, R4 ;  /* 0x0000000400007245 */ /* 0x004fc80000201400 */
[----:B------:R-:W-:-:S04]  /*1410*/  F2FP.BF16.F32.PACK_AB R0, RZ, R0 ;  /* 0x00000000ff00723e */ /* 0x000fc800000010ff */
[----:B------:R-:W-:Y:S01]  /*1420*/  PRMT R24, R0, 0x7610, R24 ;  /* 0x0000761000187816 */ /* 0x000fe20000000018 */
[----:B------:R-:W-:Y:S06]  /*1430*/  BRA `(.L_x_29959) ;  /* 0x0000000c00847947 */ /* 0x000fec0003800000 */
.L_x_29960:
[----:B------:R-:W2:Y:S02]  /*1440*/  LDG.E.U16 R4, desc[UR36][R4.64] ;  /* 0x0000002404047981 */ /* 0x000ea4000c1e1500 */
[----:B--2---:R-:W0:Y:S02]  /*1450*/  I2F.S16 R0, R4 ;  /* 0x0000000400007306 */ /* 0x004e240000101400 */
[----:B0-----:R-:W-:-:S04]  /*1460*/  F2FP.BF16.F32.PACK_AB R0, RZ, R0 ;  /* 0x00000000ff00723e */ /* 0x001fc800000010ff */
[----:B------:R-:W-:Y:S01]  /*1470*/  PRMT R24, R0, 0x7610, R24 ;  /* 0x0000761000187816 */ /* 0x000fe20000000018 */
[----:B------:R-:W-:Y:S06]  /*1480*/  BRA `(.L_x_29959) ;  /* 0x0000000c00707947 */ /* 0x000fec0003800000 */
.L_x_29955:
        /* <DEDUP_REMOVED lines=9> */
.L_x_29963:
[----:B------:R-:W2:Y:S02]  /*1520*/  LDG.E.U16 R0, desc[UR36][R4.64] ;  /* 0x0000002404007981 */ /* 0x000ea4000c1e1500 */
[----:B--2---:R-:W-:-:S05]  /*1530*/  HADD2.F32 R0, -RZ, R0.H0_H0 ;  /* 0x20000000ff007230 */ /* 0x004fca0000004100 */
[----:B------:R-:W-:-:S04]  /*1540*/  F2FP.BF16.F32.PACK_AB R0, RZ, R0 ;  /* 0x00000000ff00723e */ /* 0x000fc800000010ff */
[----:B------:R-:W-:Y:S01]  /*1550*/  PRMT R24, R0, 0x7610, R24 ;  /* 0x0000761000187816 */ /* 0x000fe20000000018 */
[----:B------:R-:W-:Y:S06]  /*1560*/  BRA `(.L_x_29959) ;  /* 0x0000000c00387947 */ /* 0x000fec0003800000 */
.L_x_29962:
        /* <DEDUP_REMOVED lines=9> */
.L_x_29965:
[----:B------:R-:W2:Y:S02]  /*1600*/  LDG.E.U16 R4, desc[UR36][R4.64] ;  /* 0x0000002404047981 */ /* 0x000ea4000c1e1500 */
[----:B--2---:R-:W-:-:S05]  /*1610*/  HADD2.F32 R0, -RZ, R4.H0_H0 ;  /* 0x20000004ff007230 */ /* 0x004fca0000004100 */
[----:B------:R-:W-:-:S04]  /*1620*/  F2FP.BF16.F32.PACK_AB R0, RZ, R0 ;  /* 0x00000000ff00723e */ /* 0x000fc800000010ff */
[----:B------:R-:W-:Y:S01]  /*1630*/  PRMT R24, R0, 0x7610, R24 ;  /* 0x0000761000187816 */ /* 0x000fe20000000018 */
[----:B------:R-:W-:Y:S06]  /*1640*/  BRA `(.L_x_29959) ;  /* 0x0000000c00007947 */ /* 0x000fec0003800000 */
.L_x_29964:
        /* <DEDUP_REMOVED lines=9> */
.L_x_29954:
        /* <DEDUP_REMOVED lines=14> */
.L_x_29968:
        /* <DEDUP_REMOVED lines=9> */
.L_x_29967:
        /* <DEDUP_REMOVED lines=27> */
.L_x_29970:
        /* <DEDUP_REMOVED lines=15> */
.L_x_29969:
[----:B------:R0:W5:Y:S01]  /*1af0*/  LDG.E.U16 R24, desc[UR36][R4.64] ;  /* 0x0000002404187981 */ /* 0x000162000c1e1500 */
[----:B------:R-:W-:Y:S05]  /*1b00*/  BRA `(.L_x_29959) ;  /* 0x0000000400d07947 */ /* 0x000fea0003800000 */
.L_x_29966:
        /* <DEDUP_REMOVED lines=13> */
.L_x_29973:
        /* <DEDUP_REMOVED lines=21> */
.L_x_29977:
[----:B------:R-:W-:Y:S05]  /*1d30*/  BSYNC.RECONVERGENT B1 ;  /* 0x0000000000017941 */ /* 0x000fea0003800200 */
.L_x_29976:
[----:B------:R-:W-:Y:S01]  /*1d40*/  IMAD.SHL.U32 R0, R0, 0x100000, RZ ;  /* 0x0010000000007824 */ /* 0x000fe200078e00ff */
[----:B------:R-:W-:-:S04]  /*1d50*/  LEA R3, R3, 0x3b800000, 0x17 ;  /* 0x3b80000003037811 */ /* 0x000fc800078eb8ff */
[----:B------:R-:W-:-:S07]  /*1d60*/  LOP3.LUT R0, R3, R0, R7, 0xfe, !PT ;  /* 0x0000000003007212 */ /* 0x000fce00078efe07 */
.L_x_29975:
[----:B------:R-:W-:Y:S05]  /*1d70*/  BSYNC.RECONVERGENT B0 ;  /* 0x0000000000007941 */ /* 0x000fea0003800200 */
.L_x_29974:
[----:B------:R-:W-:-:S04]  /*1d80*/  F2FP.BF16.F32.PACK_AB R0, RZ, R0 ;  /* 0x00000000ff00723e */ /* 0x000fc800000010ff */
[----:B------:R-:W-:Y:S01]  /*1d90*/  PRMT R24, R0, 0x7610, R24 ;  /* 0x0000761000187816 */ /* 0x000fe20000000018 */
[----:B------:R-:W-:Y:S06]  /*1da0*/  BRA `(.L_x_29959) ;  /* 0x0000000400287947 */ /* 0x000fec0003800000 */
.L_x_29972:
        /* <DEDUP_REMOVED lines=21> */
.L_x_29981:
[----:B------:R-:W-:Y:S05]  /*1f00*/  BSYNC.RECONVERGENT B1 ;  /* 0x0000000000017941 */ /* 0x000fea0003800200 */
.L_x_29980:
[----:B------:R-:W-:Y:S01]  /*1f10*/  IMAD.SHL.U32 R0, R0, 0x200000, RZ ;  /* 0x0020000000007824 */ /* 0x000fe200078e00ff */
[----:B------:R-:W-:-:S04]  /*1f20*/  LEA R3, R3, 0x37800000, 0x17 ;  /* 0x3780000003037811 */ /* 0x000fc800078eb8ff */
[----:B------:R-:W-:-:S07]  /*1f30*/  LOP3.LUT R0, R3, R0, R7, 0xfe, !PT ;  /* 0x0000000003007212 */ /* 0x000fce00078efe07 */
.L_x_29979:
[----:B------:R-:W-:Y:S05]  /*1f40*/  BSYNC.RECONVERGENT B0 ;  /* 0x0000000000007941 */ /* 0x000fea0003800200 */
.L_x_29978:
[----:B------:R-:W-:-:S04]  /*1f50*/  F2FP.BF16.F32.PACK_AB R0, RZ, R0 ;  /* 0x00000000ff00723e */ /* 0x000fc800000010ff */
[----:B------:R-:W-:Y:S01]  /*1f60*/  PRMT R24, R0, 0x7610, R24 ;  /* 0x0000761000187816 */ /* 0x000fe20000000018 */
[----:B------:R-:W-:Y:S06]  /*1f70*/  BRA `(.L_x_29959) ;  /* 0x0000000000b47947 */ /* 0x000fec0003800000 */
.L_x_29971:
[----:B------:R-:W-:-:S09]  /*1f80*/  UISETP.NE.AND UP0, UPT, UR4, 0x1c, UPT ;  /* 0x0000001c0400788c */ /* 0x000fd2000bf05270 */
[----:B------:R-:W-:Y:S05]  /*1f90*/  BRA.U !UP0, `(.L_x_29982) ;  /* 0x00000001089c7547 */ /* 0x000fea000b800000 */
[----:B------:R-:W-:-:S09]  /*1fa0*/  UISETP.NE.AND UP0, UPT, UR4, 0x1d, UPT ;  /* 0x0000001d0400788c */ /* 0x000fd2000bf05270 */
[----:B------:R-:W-:Y:S05]  /*1fb0*/  BRA.U !UP0, `(.L_x_29983) ;  /* 0x0000000108807547 */ /* 0x000fea000b800000 */
[----:B------:R-:W-:-:S09]  /*1fc0*/  UISETP.NE.AND UP0, UPT, UR4, 0x2c, UPT ;  /* 0x0000002c0400788c */ /* 0x000fd2000bf05270 */
[----:B------:R-:W-:Y:S05]  /*1fd0*/  BRA.U !UP0, `(.L_x_29984) ;  /* 0x0000000108487547 */ /* 0x000fea000b800000 */
.L_x_29958:
        /* <DEDUP_REMOVED lines=16> */
.L_x_29985:
[----:B------:R-:W-:Y:S01]  /*20e0*/  PRMT R24, RZ, 0x7610, R24 ;  /* 0x00007610ff187816 */ /* 0x000fe20000000018 */
[----:B------:R-:W-:Y:S06]  /*20f0*/  BRA `(.L_x_29959) ;  /* 0x0000000000547947 */ /* 0x000fec0003800000 */
.L_x_29984:
        /* <DEDUP_REMOVED lines=8> */
.L_x_29987:
[----:B------:R-:W-:Y:S05]  /*2180*/  BSYNC.RECONVERGENT B0 ;  /* 0x0000000000007941 */ /* 0x000fea0003800200 */
.L_x_29986:
[----:B------:R-:W-:-:S04]  /*2190*/  F2FP.BF16.F32.PACK_AB R0, RZ, R0 ;  /* 0x00000000ff00723e */ /* 0x000fc800000010ff */
[----:B------:R-:W-:Y:S01]  /*21a0*/  PRMT R24, R0, 0x7610, R24 ;  /* 0x0000761000187816 */ /* 0x000fe20000000018 */
[----:B------:R-:W-:Y:S06]  /*21b0*/  BRA `(.L_x_29959) ;  /* 0x0000000000247947 */ /* 0x000fec0003800000 */
.L_x_29983:
[----:B------:R-:W2:Y:S02]  /*21c0*/  LDG.E.64 R4, desc[UR36][R4.64] ;  /* 0x0000002404047981 */ /* 0x000ea4000c1e1b00 */
[----:B--2---:R-:W0:Y:S02]  /*21d0*/  I2F.U64 R0, R4 ;  /* 0x0000000400007312 */ /* 0x004e240000301000 */
[----:B0-----:R-:W-:-:S04]  /*21e0*/  F2FP.BF16.F32.PACK_AB R0, RZ, R0 ;  /* 0x00000000ff00723e */ /* 0x001fc800000010ff */
[----:B------:R-:W-:Y:S01]  /*21f0*/  PRMT R24, R0, 0x7610, R24 ;  /* 0x0000761000187816 */ /* 0x000fe20000000018 */
[----:B------:R-:W-:Y:S06]  /*2200*/  BRA `(.L_x_29959) ;  /* 0x0000000000107947 */ /* 0x000fec0003800000 */
.L_x_29982:
[----:B------:R-:W2:Y:S02]  /*2210*/  LDG.E R4, desc[UR36][R4.64] ;  /* 0x0000002404047981 */ /* 0x000ea4000c1e1900 */
[----:B--2---:R-:W-:-:S04]  /*2220*/  I2FP.F32.U32 R0, R4 ;  /* 0x0000000400007245 */ /* 0x004fc80000201000 */
[----:B------:R-:W-:-:S04]  /*2230*/  F2FP.BF16.F32.PACK_AB R0, RZ, R0 ;  /* 0x00000000ff00723e */ /* 0x000fc800000010ff */
[----:B------:R-:W-:-:S07]  /*2240*/  PRMT R24, R0, 0x7610, R24 ;  /* 0x0000761000187816 */ /* 0x000fce0000000018 */
.L_x_29959:
[----:B------:R-:W-:-:S07]  /*2250*/  VIADD R17, R23, 0x80 ;  /* 0x0000008017117836 */ /* 0x000fce0000000000 */
.L_x_29919:
[----:B------:R-:W-:Y:S05]  /*2260*/  BSYNC.RECONVERGENT B6 ;  /* 0x0000000000067941 */ /* 0x000fea0003800200 */
.L_x_29918:
        /* <DEDUP_REMOVED lines=27> */
.L_x_29993:
[----:B------:R-:W2:Y:S02]  /*2420*/  LDG.E.U8 R4, desc[UR36][R4.64] ;  /* 0x0000002404047981 */ /* 0x000ea4000c1e1100 */
[----:B--2---:R-:W-:-:S04]  /*2430*/  I2FP.F32.U32 R0, R4 ;  /* 0x0000000400007245 */ /* 0x004fc80000201000 */
[----:B------:R-:W-:-:S04]  /*2440*/  F2FP.BF16.F32.PACK_AB R0, RZ, R0 ;  /* 0x00000000ff00723e */ /* 0x000fc800000010ff */
[----:B------:R-:W-:Y:S01]  /*2450*/  PRMT R26, R0, 0x7610, R26 ;  /* 0x00007610001a7816 */ /* 0x000fe2000000001a */
[----:B------:R-:W-:Y:S06]  /*2460*/  BRA `(.L_x_29995) ;  /* 0x0000000c00c47947 */ /* 0x000fec0003800000 */
.L_x_29992:
        /* <DEDUP_REMOVED lines=11> */
.L_x_29997:
[----:B------:R-:W2:Y:S02]  /*2520*/  LDG.E R4, desc[UR36][R4.64] ;  /* 0x0000002404047981 */ /* 0x000ea4000c1e1900 */
[----:B--2---:R-:W-:-:S04]  /*2530*/  I2FP.F32.S32 R0, R4 ;  /* 0x0000000400007245 */ /* 0x004fc80000201400 */
[----:B------:R-:W-:-:S04]  /*2540*/  F2FP.BF16.F32.PACK_AB R0, RZ, R0 ;  /* 0x00000000ff00723e */ /* 0x000fc800000010ff */
[----:B------:R-:W-:Y:S01]  /*2550*/  PRMT R26, R0, 0x7610, R26 ;  /* 0x00007610001a7816 */ /* 0x000fe2000000001a */
[----:B------:R-:W-:Y:S06]  /*2560*/  BRA `(.L_x_29995) ;  /* 0x0000000c00847947 */ /* 0x000fec0003800000 */
.L_x_29996:
[----:B------:R-:W2:Y:S02]  /*2570*/  LDG.E.U16 R4, desc[UR36][R4.64] ;  /* 0x0000002404047981 */ /* 0x000ea4000c1e1500 */
[----:B--2---:R-:W0:Y:S02]  /*2580*/  I2F.S16 R0, R4 ;  /* 0x0000000400007306 */ /* 0x004e240000101400 */
[----:B0-----:R-:W-:-:S04]  /*2590*/  F2FP.BF16.F32.PACK_AB R0, RZ, R0 ;  /* 0x00000000ff00723e */ /* 0x001fc800000010ff */
[----:B------:R-:W-:Y:S01]  /*25a0*/  PRMT R26, R0, 0x7610, R26 ;  /* 0x00007610001a7816 */ /* 0x000fe2000000001a */
[----:B------:R-:W-:Y:S06]  /*25b0*/  BRA `(.L_x_29995) ;  /* 0x0000000c00707947 */ /* 0x000fec0003800000 */
.L_x_29991:
        /* <DEDUP_REMOVED lines=9> */
.L_x_29999:
[----:B------:R-:W2:Y:S02]  /*2650*/  LDG.E.U16 R0, desc[UR36][R4.64] ;  /* 0x0000002404007981 */ /* 0x000ea4000c1e1500 */
[----:B--2---:R-:W-:-:S05]  /*2660*/  HADD2.F32 R0, -RZ, R0.H0_H0 ;  /* 0x20000000ff007230 */ /* 0x004fca0000004100 */
[----:B------:R-:W-:-:S04]  /*2670*/  F2FP.BF16.F32.PACK_AB R0, RZ, R0 ;  /* 0x00000000ff00723e */ /* 0x000fc800000010ff */
[----:B------:R-:W-:Y:S01]  /*2680*/  PRMT R26, R0, 0x7610, R26 ;  /* 0x00007610001a7816 */ /* 0x000fe2000000001a */
[----:B------:R-:W-:Y:S06]  /*2690*/  BRA `(.L_x_29995) ;  /* 0x0000000c00387947 */ /* 0x000fec0003800000 */
.L_x_29998:
        /* <DEDUP_REMOVED lines=9> */
.L_x_30001:
[----:B------:R-:W2:Y:S02]  /*2730*/  LDG.E.U16 R4, desc[UR36][R4.64] ;  /* 0x0000002404047981 */ /* 0x000ea4000c1e1500 */
[----:B--2---:R-:W-:-:S05]  /*2740*/  HADD2.F32 R0, -RZ, R4.H0_H0 ;  /* 0x20000004ff007230 */ /* 0x004fca0000004100 */
[----:B------:R-:W-:-:S04]  /*2750*/  F2FP.BF16.F32.PACK_AB R0, RZ, R0 ;  /* 0x00000000ff00723e */ /* 0x000fc800000010ff */
[----:B------:R-:W-:Y:S01]  /*2760*/  PRMT R26, R0, 0x7610, R26 ;  /* 0x00007610001a7816 */ /* 0x000fe2000000001a */
[----:B------:R-:W-:Y:S06]  /*2770*/  BRA `(.L_x_29995) ;  /* 0x0000000c00007947 */ /* 0x000fec0003800000 */
.L_x_30000:
        /* <DEDUP_REMOVED lines=9> */
.L_x_29990:
        /* <DEDUP_REMOVED lines=14> */
.L_x_30004:
        /* <DEDUP_REMOVED lines=9> */
.L_x_30003:
        /* <DEDUP_REMOVED lines=27> */
.L_x_30006:
        /* <DEDUP_REMOVED lines=15> */
.L_x_30005:
[----:B------:R0:W5:Y:S01]  /*2c20*/  LDG.E.U16 R26, desc[UR36][R4.64] ;  /* 0x00000024041a7981 */ /* 0x000162000c1e1500 */
[----:B------:R-:W-:Y:S05]  /*2c30*/  BRA `(.L_x_29995) ;  /* 0x0000000400d07947 */ /* 0x000fea0003800000 */
.L_x_30002:
        /* <DEDUP_REMOVED lines=13> */
.L_x_30009:
        /* <DEDUP_REMOVED lines=21> */
.L_x_30013:
[----:B------:R-:W-:Y:S05]  /*2e60*/  BSYNC.RECONVERGENT B1 ;  /* 0x0000000000017941 */ /* 0x000fea0003800200 */
.L_x_30012:
[----:B------:R-:W-:Y:S01]  /*2e70*/  IMAD.SHL.U32 R0, R0, 0x100000, RZ ;  /* 0x0010000000007824 */ /* 0x000fe200078e00ff */
[----:B------:R-:W-:-:S04]  /*2e80*/  LEA R3, R3, 0x3b800000, 0x17 ;  /* 0x3b80000003037811 */ /* 0x000fc800078eb8ff */
[----:B------:R-:W-:-:S07]  /*2e90*/  LOP3.LUT R0, R3, R0, R7, 0xfe, !PT ;  /* 0x0000000003007212 */ /* 0x000fce00078efe07 */
.L_x_30011:
[----:B------:R-:W-:Y:S05]  /*2ea0*/  BSYNC.RECONVERGENT B0 ;  /* 0x0000000000007941 */ /* 0x000fea0003800200 */
.L_x_30010:
[----:B------:R-:W-:-:S04]  /*2eb0*/  F2FP.BF16.F32.PACK_AB R0, RZ, R0 ;  /* 0x00000000ff00723e */ /* 0x000fc800000010ff */
[----:B------:R-:W-:Y:S01]  /*2ec0*/  PRMT R26, R0, 0x7610, R26 ;  /* 0x00007610001a7816 */ /* 0x000fe2000000001a */
[----:B------:R-:W-:Y:S06]  /*2ed0*/  BRA `(.L_x_29995) ;  /* 0x0000000400287947 */ /* 0x000fec0003800000 */
.L_x_30008:
        /* <DEDUP_REMOVED lines=21> */
.L_x_30017:
[----:B------:R-:W-:Y:S05]  /*3030*/  BSYNC.RECONVERGENT B1 ;  /* 0x0000000000017941 */ /* 0x000fea0003800200 */
.L_x_30016:
[----:B------:R-:W-:Y:S01]  /*3040*/  IMAD.SHL.U32 R0, R0, 0x200000, RZ ;  /* 0x0020000000007824 */ /* 0x000fe200078e00ff */
[----:B------:R-:W-:-:S04]  /*3050*/  LEA R3, R3, 0x37800000, 0x17 ;  /* 0x3780000003037811 */ /* 0x000fc800078eb8ff */
[----:B------:R-:W-:-:S07]  /*3060*/  LOP3.LUT R0, R3, R0, R7, 0xfe, !PT ;  /* 0x0000000003007212 */ /* 0x000fce00078efe07 */
.L_x_30015:
[----:B------:R-:W-:Y:S05]  /*3070*/  BSYNC.RECONVERGENT B0 ;  /* 0x0000000000007941 */ /* 0x000fea0003800200 */
.L_x_30014:
[----:B------:R-:W-:-:S04]  /*3080*/  F2FP.BF16.F32.PACK_AB R0, RZ, R0 ;  /* 0x00000000ff00723e */ /* 0x000fc800000010ff */
[----:B------:R-:W-:Y:S01]  /*3090*/  PRMT R26, R0, 0x7610, R26 ;  /* 0x00007610001a7816 */ /* 0x000fe2000000001a */
[----:B------:R-:W-:Y:S06]  /*30a0*/  BRA `(.L_x_29995) ;  /* 0x0000000000b47947 */ /* 0x000fec0003800000 */
.L_x_30007:
        /* <DEDUP_REMOVED lines=14> */
.L_x_30021:
[----:B------:R-:W-:Y:S05]  /*3190*/  BSYNC.RECONVERGENT B0 ;  /* 0x0000000000007941 */ /* 0x000fea0003800200 */
.L_x_30020:
[----:B------:R-:W-:-:S04]  /*31a0*/  F2FP.BF16.F32.PACK_AB R0, RZ, R0 ;  /* 0x00000000ff00723e */ /* 0x000fc800000010ff */
[----:B------:R-:W-:Y:S01]  /*31b0*/  PRMT R26, R0, 0x7610, R26 ;  /* 0x00007610001a7816 */ /* 0x000fe2000000001a */
[----:B------:R-:W-:Y:S06]  /*31c0*/  BRA `(.L_x_29995) ;  /* 0x00000000006c7947 */ /* 0x000fec0003800000 */
.L_x_29994:
        /* <DEDUP_REMOVED lines=16> */
.L_x_30022:
[----:B------:R-:W-:Y:S01]  /*32d0*/  PRMT R26, RZ, 0x7610, R26 ;  /* 0x00007610ff1a7816 */ /* 0x000fe2000000001a */
[----:B------:R-:W-:Y:S06]  /*32e0*/  BRA `(.L_x_29995) ;  /* 0x0000000000247947 */ /* 0x000fec0003800000 */
.L_x_30019:
[----:B------:R-:W2:Y:S02]  /*32f0*/  LDG.E.64 R4, desc[UR36][R4.64] ;  /* 0x0000002404047981 */ /* 0x000ea4000c1e1b00 */
[----:B--2---:R-:W0:Y:S02]  /*3300*/  I2F.U64 R0, R4 ;  /* 0x0000000400007312 */ /* 0x004e240000301000 */
[----:B0-----:R-:W-:-:S04]  /*3310*/  F2FP.BF16.F32.PACK_AB R0, RZ, R0 ;  /* 0x00000000ff00723e */ /* 0x001fc800000010ff */
[----:B------:R-:W-:Y:S01]  /*3320*/  PRMT R26, R0, 0x7610, R26 ;  /* 0x00007610001a7816 */ /* 0x000fe2000000001a */
[----:B------:R-:W-:Y:S06]  /*3330*/  BRA `(.L_x_29995) ;  /* 0x0000000000107947 */ /* 0x000fec0003800000 */
.L_x_30018:
[----:B------:R-:W2:Y:S02]  /*3340*/  LDG.E R4, desc[UR36][R4.64] ;  /* 0x0000002404047981 */ /* 0x000ea4000c1e1900 */
[----:B--2---:R-:W-:-:S04]  /*3350*/  I2FP.F32.U32 R0, R4 ;  /* 0x0000000400007245 */ /* 0x004fc80000201000 */
[----:B------:R-:W-:-:S04]  /*3360*/  F2FP.BF16.F32.PACK_AB R0, RZ, R0 ;  /* 0x00000000ff00723e */ /* 0x000fc800000010ff */
[----:B------:R-:W-:-:S07]  /*3370*/  PRMT R26, R0, 0x7610, R26 ;  /* 0x00007610001a7816 */ /* 0x000fce000000001a */
.L_x_29995:
        /* <DEDUP_REMOVED lines=21> */
.L_x_30026:
[----:B------:R-:W2:Y:S02]  /*34d0*/  LDG.E.U8 R4, desc[UR36][R4.64] ;  /* 0x0000002404047981 */ /* 0x000ea4000c1e1100 */
[----:B--2---:R-:W-:-:S04]  /*34e0*/  I2FP.F32.U32 R0, R4 ;  /* 0x0000000400007245 */ /* 0x004fc80000201000 */
[----:B------:R-:W-:-:S04]  /*34f0*/  F2FP.BF16.F32.PACK_AB R0, RZ, R0 ;  /* 0x00000000ff00723e */ /* 0x000fc800000010ff */
[----:B------:R-:W-:Y:S01]  /*3500*/  PRMT R27, R0, 0x7610, R27 ;  /* 0x00007610001b7816 */ /* 0x000fe2000000001b */
[----:B------:R-:W-:Y:S06]  /*3510*/  BRA `(.L_x_30028) ;  /* 0x0000000c00c47947 */ /* 0x000fec0003800000 */
.L_x_30025:
        /* <DEDUP_REMOVED lines=11> */
.L_x_30030:
[----:B------:R-:W2:Y:S02]  /*35d0*/  LDG.E R4, desc[UR36][R4.64] ;  /* 0x0000002404047981 */ /* 0x000ea4000c1e1900 */
[----:B--2---:R-:W-:-:S04]  /*35e0*/  I2FP.F32.S32 R0, R4 ;  /* 0x0000000400007245 */ /* 0x004fc80000201400 */
[----:B------:R-:W-:-:S04]  /*35f0*/  F2FP.BF16.F32.PACK_AB R0, RZ, R0 ;  /* 0x00000000ff00723e */ /* 0x000fc800000010ff */
[----:B------:R-:W-:Y:S01]  /*3600*/  PRMT R27, R0, 0x7610, R27 ;  /* 0x00007610001b7816 */ /* 0x000fe2000000001b */
[----:B------:R-:W-:Y:S06]  /*3610*/  BRA `(.L_x_30028) ;  /* 0x0000000c00847947 */ /* 0x000fec0003800000 */
.L_x_30029:
[----:B------:R-:W2:Y:S02]  /*3620*/  LDG.E.U16 R4, desc[UR36][R4.64] ;  /* 0x0000002404047981 */ /* 0x000ea4000c1e1500 */
[----:B--2---:R-:W0:Y:S02]  /*3630*/  I2F.S16 R0, R4 ;  /* 0x0000000400007306 */ /* 0x004e240000101400 */
[----:B0-----:R-:W-:-:S04]  /*3640*/  F2FP.BF16.F32.PACK_AB R0, RZ, R0 ;  /* 0x00000000ff00723e */ /* 0x001fc800000010ff */
[----:B------:R-:W-:Y:S01]  /*3650*/  PRMT R27, R0, 0x7610, R27 ;  /* 0x00007610001b7816 */ /* 0x000fe2000000001b */
[----:B------:R-:W-:Y:S06]  /*3660*/  BRA `(.L_x_30028) ;  /* 0x0000000c00707947 */ /* 0x000fec0003800000 */
.L_x_30024:
        /* <DEDUP_REMOVED lines=9> */
.L_x_30032:
[----:B------:R-:W2:Y:S02]  /*3700*/  LDG.E.U16 R0, desc[UR36][R4.64] ;  /* 0x0000002404007981 */ /* 0x000ea4000c1e1500 */
[----:B--2---:R-:W-:-:S05]  /*3710*/  HADD2.F32 R0, -RZ, R0.H0_H0 ;  /* 0x20000000ff007230 */ /* 0x004fca0000004100 */
[----:B------:R-:W-:-:S04]  /*3720*/  F2FP.BF16.F32.PACK_AB R0, RZ, R0 ;  /* 0x00000000ff00723e */ /* 0x000fc800000010ff */
[----:B------:R-:W-:Y:S01]  /*3730*/  PRMT R27, R0, 0x7610, R27 ;  /* 0x00007610001b7816 */ /* 0x000fe2000000001b */
[----:B------:R-:W-:Y:S06]  /*3740*/  BRA `(.L_x_30028) ;  /* 0x0000000c00387947 */ /* 0x000fec0003800000 */
.L_x_30031:
        /* <DEDUP_REMOVED lines=9> */
.L_x_30034:
[----:B------:R-:W2:Y:S02]  /*37e0*/  LDG.E.U16 R4, desc[UR36][R4.64] ;  /* 0x0000002404047981 */ /* 0x000ea4000c1e1500 */
[----:B--2---:R-:W-:-:S05]  /*37f0*/  HADD2.F32 R0, -RZ, R4.H0_H0 ;  /* 0x20000004ff007230 */ /* 0x004fca0000004100 */
[----:B------:R-:W-:-:S04]  /*3800*/  F2FP.BF16.F32.PACK_AB R0, RZ, R0 ;  /* 0x00000000ff00723e */ /* 0x000fc800000010ff */
[----:B------:R-:W-:Y:S01]  /*3810*/  PRMT R27, R0, 0x7610, R27 ;  /* 0x00007610001b7816 */ /* 0x000fe2000000001b */
[----:B------:R-:W-:Y:S06]  /*3820*/  BRA `(.L_x_30028) ;  /* 0x0000000c00007947 */ /* 0x000fec0003800000 */
.L_x_30033:
        /* <DEDUP_REMOVED lines=9> */
.L_x_30023:
        /* <DEDUP_REMOVED lines=14> */
.L_x_30037:
        /* <DEDUP_REMOVED lines=9> */
.L_x_30036:
        /* <DEDUP_REMOVED lines=27> */
.L_x_30039:
        /* <DEDUP_REMOVED lines=15> */
.L_x_30038:
[----:B------:R0:W5:Y:S01]  /*3cd0*/  LDG.E.U16 R27, desc[UR36][R4.64] ;  /* 0x00000024041b7981 */ /* 0x000162000c1e1500 */
[----:B------:R-:W-:Y:S05]  /*3ce0*/  BRA `(.L_x_30028) ;  /* 0x0000000400d07947 */ /* 0x000fea0003800000 */
.L_x_30035:
        /* <DEDUP_REMOVED lines=13> */
.L_x_30042:
        /* <DEDUP_REMOVED lines=21> */
.L_x_30046:
[----:B------:R-:W-:Y:S05]  /*3f10*/  BSYNC.RECONVERGENT B1 ;  /* 0x0000000000017941 */ /* 0x000fea0003800200 */
.L_x_30045:
[----:B------:R-:W-:Y:S01]  /*3f20*/  IMAD.SHL.U32 R0, R0, 0x100000, RZ ;  /* 0x0010000000007824 */ /* 0x000fe200078e00ff */
[----:B------:R-:W-:-:S04]  /*3f30*/  LEA R3, R3, 0x3b800000, 0x17 ;  /* 0x3b80000003037811 */ /* 0x000fc800078eb8ff */
[----:B------:R-:W-:-:S07]  /*3f40*/  LOP3.LUT R0, R3, R0, R7, 0xfe, !PT ;  /* 0x0000000003007212 */ /* 0x000fce00078efe07 */
.L_x_30044:
[----:B------:R-:W-:Y:S05]  /*3f50*/  BSYNC.RECONVERGENT B0 ;  /* 0x0000000000007941 */ /* 0x000fea0003800200 */
.L_x_30043:
[----:B------:R-:W-:-:S04]  /*3f60*/  F2FP.BF16.F32.PACK_AB R0, RZ, R0 ;  /* 0x00000000ff00723e */ /* 0x000fc800000010ff */
[----:B------:R-:W-:Y:S01]  /*3f70*/  PRMT R27, R0, 0x7610, R27 ;  /* 0x00007610001b7816 */ /* 0x000fe2000000001b */
[----:B------:R-:W-:Y:S06]  /*3f80*/  BRA `(.L_x_30028) ;  /* 0x0000000400287947 */ /* 0x000fec0003800000 */
.L_x_30041:
        /* <DEDUP_REMOVED lines=21> */
.L_x_30050:
[----:B------:R-:W-:Y:S05]  /*40e0*/  BSYNC.RECONVERGENT B1 ;  /* 0x0000000000017941 */ /* 0x000fea0003800200 */
.L_x_30049:
[----:B------:R-:W-:Y:S01]  /*40f0*/  IMAD.SHL.U32 R0, R0, 0x200000, RZ ;  /* 0x0020000000007824 */ /* 0x000fe200078e00ff */
[----:B------:R-:W-:-:S04]  /*4100*/  LEA R3, R3, 0x37800000, 0x17 ;  /* 0x3780000003037811 */ /* 0x000fc800078eb8ff */
[----:B------:R-:W-:-:S07]  /*4110*/  LOP3.LUT R0, R3, R0, R7, 0xfe, !PT ;  /* 0x0000000003007212 */ /* 0x000fce00078efe07 */
.L_x_30048:
[----:B------:R-:W-:Y:S05]  /*4120*/  BSYNC.RECONVERGENT B0 ;  /* 0x0000000000007941 */ /* 0x000fea0003800200 */
.L_x_30047:
[----:B------:R-:W-:-:S04]  /*4130*/  F2FP.BF16.F32.PACK_AB R0, RZ, R0 ;  /* 0x00000000ff00723e */ /* 0x000fc800000010ff */
[----:B------:R-:W-:Y:S01]  /*4140*/  PRMT R27, R0, 0x7610, R27 ;  /* 0x00007610001b7816 */ /* 0x000fe2000000001b */
[----:B------:R-:W-:Y:S06]  /*4150*/  BRA `(.L_x_30028) ;  /* 0x0000000000b47947 */ /* 0x000fec0003800000 */
.L_x_30040:
        /* <DEDUP_REMOVED lines=14> */
.L_x_30054:
[----:B------:R-:W-:Y:S05]  /*4240*/  BSYNC.RECONVERGENT B0 ;  /* 0x0000000000007941 */ /* 0x000fea0003800200 */
.L_x_30053:
[----:B------:R-:W-:-:S04]  /*4250*/  F2FP.BF16.F32.PACK_AB R0, RZ, R0 ;  /* 0x00000000ff00723e */ /* 0x000fc800000010ff */
[----:B------:R-:W-:Y:S01]  /*4260*/  PRMT R27, R0, 0x7610, R27 ;  /* 0x00007610001b7816 */ /* 0x000fe2000000001b */
[----:B------:R-:W-:Y:S06]  /*4270*/  BRA `(.L_x_30028) ;  /* 0x00000000006c7947 */ /* 0x000fec0003800000 */
.L_x_30027:
        /* <DEDUP_REMOVED lines=16> */
.L_x_30055:
[----:B------:R-:W-:Y:S01]  /*4380*/  PRMT R27, RZ, 0x7610, R27 ;  /* 0x00007610ff1b7816 */ /* 0x000fe2000000001b */
[----:B------:R-:W-:Y:S06]  /*4390*/  BRA `(.L_x_30028) ;  /* 0x0000000000247947 */ /* 0x000fec0003800000 */
.L_x_30052:
[----:B------:R-:W2:Y:S02]  /*43a0*/  LDG.E.64 R4, desc[UR36][R4.64] ;  /* 0x0000002404047981 */ /* 0x000ea4000c1e1b00 */
[----:B--2---:R-:W0:Y:S02]  /*43b0*/  I2F.U64 R0, R4 ;  /* 0x0000000400007312 */ /* 0x004e240000301000 */
[----:B0-----:R-:W-:-:S04]  /*43c0*/  F2FP.BF16.F32.PACK_AB R0, RZ, R0 ;  /* 0x00000000ff00723e */ /* 0x001fc800000010ff */
[----:B------:R-:W-:Y:S01]  /*43d0*/  PRMT R27, R0, 0x7610, R27 ;  /* 0x00007610001b7816 */ /* 0x000fe2000000001b */
[----:B------:R-:W-:Y:S06]  /*43e0*/  BRA `(.L_x_30028) ;  /* 0x0000000000107947 */ /* 0x000fec0003800000 */
.L_x_30051:
[----:B------:R-:W2:Y:S02]  /*43f0*/  LDG.E R4, desc[UR36][R4.64] ;  /* 0x0000002404047981 */ /* 0x000ea4000c1e1900 */
[----:B--2---:R-:W-:-:S04]  /*4400*/  I2FP.F32.U32 R0, R4 ;  /* 0x0000000400007245 */ /* 0x004fc80000201000 */
[----:B------:R-:W-:-:S04]  /*4410*/  F2FP.BF16.F32.PACK_AB R0, RZ, R0 ;  /* 0x00000000ff00723e */ /* 0x000fc800000010ff */
[----:B------:R-:W-:-:S07]  /*4420*/  PRMT R27, R0, 0x7610, R27 ;  /* 0x00007610001b7816 */ /* 0x000fce000000001b */
.L_x_30028:
[----:B------:R-:W-:-:S07]  /*4430*/  VIADD R17, R17, 0x80 ;  /* 0x0000008011117836 */ /* 0x000fce0000000000 */
.L_x_29989:
[----:B------:R-:W-:Y:S05]  /*4440*/  BSYNC.RECONVERGENT B6 ;  /* 0x0000000000067941 */ /* 0x000fea0003800200 */
.L_x_29988:
        /* <DEDUP_REMOVED lines=27> */
.L_x_30061:
[----:B------:R-:W2:Y:S02]  /*4600*/  LDG.E.U8 R4, desc[UR36][R4.64] ;  /* 0x0000002404047981 */ /* 0x000ea4000c1e1100 */
[----:B--2---:R-:W-:-:S04]  /*4610*/  I2FP.F32.U32 R0, R4 ;  /* 0x0000000400007245 */ /* 0x004fc80000201000 */
[----:B------:R-:W-:-:S04]  /*4620*/  F2FP.BF16.F32.PACK_AB R0, RZ, R0 ;  /* 0x00000000ff00723e */ /* 0x000fc800000010ff */
[----:B------:R-:W-:Y:S01]  /*4630*/  PRMT R18, R0, 0x7610, R18 ;  /* 0x0000761000127816 */ /* 0x000fe20000000012 */
[----:B------:R-:W-:Y:S06]  /*4640*/  BRA `(.L_x_30063) ;  /* 0x0000000c00c47947 */ /* 0x000fec0003800000 */
.L_x_30060:
        /* <DEDUP_REMOVED lines=11> */
.L_x_30065:
[----:B------:R-:W2:Y:S02]  /*4700*/  LDG.E R4, desc[UR36][R4.64] ;  /* 0x0000002404047981 */ /* 0x000ea4000c1e1900 */
[----:B--2---:R-:W-:-:S04]  /*4710*/  I2FP.F32.S32 R0, R4 ;  /* 0x0000000400007245 */ /* 0x004fc80000201400 */
[----:B------:R-:W-:-:S04]  /*4720*/  F2FP.BF16.F32.PACK_AB R0, RZ, R0 ;  /* 0x00000000ff00723e */ /* 0x000fc800000010ff */
[----:B------:R-:W-:Y:S01]  /*4730*/  PRMT R18, R0, 0x7610, R18 ;  /* 0x0000761000127816 */ /* 0x000fe20000000012 */
[----:B------:R-:W-:Y:S06]  /*4740*/  BRA `(.L_x_30063) ;  /* 0x0000000c00847947 */ /* 0x000fec0003800000 */
.L_x_30064:
[----:B------:R-:W2:Y:S02]  /*4750*/  LDG.E.U16 R4, desc[UR36][R4.64] ;  /* 0x0000002404047981 */ /* 0x000ea4000c1e1500 */
[----:B--2---:R-:W0:Y:S02]  /*4760*/  I2F.S16 R0, R4 ;  /* 0x0000000400007306 */ /* 0x004e240000101400 */
[----:B0-----:R-:W-:-:S04]  /*4770*/  F2FP.BF16.F32.PACK_AB R0, RZ, R0 ;  /* 0x00000000ff00723e */ /* 0x001fc800000010ff */
[----:B------:R-:W-:Y:S01]  /*4780*/  PRMT R18, R0, 0x7610, R18 ;  /* 0x0000761000127816 */ /* 0x000fe20000000012 */
[----:B------:R-:W-:Y:S06]  /*4790*/  BRA `(.L_x_30063) ;  /* 0x0000000c00707947 */ /* 0x000fec0003800000 */
.L_x_30059:
        /* <DEDUP_REMOVED lines=9> */
.L_x_30067:
[----:B------:R-:W2:Y:S02]  /*4830*/  LDG.E.U16 R0, desc[UR36][R4.64] ;  /* 0x0000002404007981 */ /* 0x000ea4000c1e1500 */
[----:B--2---:R-:W-:-:S05]  /*4840*/  HADD2.F32 R0, -RZ, R0.H0_H0 ;  /* 0x20000000ff007230 */ /* 0x004fca0000004100 */
[----:B------:R-:W-:-:S04]  /*4850*/  F2FP.BF16.F32.PACK_AB R0, RZ, R0 ;  /* 0x00000000ff00723e */ /* 0x000fc800000010ff */
[----:B------:R-:W-:Y:S01]  /*4860*/  PRMT R18, R0, 0x7610, R18 ;  /* 0x0000761000127816 */ /* 0x000fe20000000012 */
[----:B------:R-:W-:Y:S06]  /*4870*/  BRA `(.L_x_30063) ;  /* 0x0000000c00387947 */ /* 0x000fec0003800000 */
.L_x_30066:
        /* <DEDUP_REMOVED lines=9> */
.L_x_30069:
[----:B------:R-:W2:Y:S02]  /*4910*/  LDG.E.U16 R4, desc[UR36][R4.64] ;  /* 0x0000002404047981 */ /* 0x000ea4000c1e1500 */
[----:B--2---:R-:W-:-:S05]  /*4920*/  HADD2.F32 R0, -RZ, R4.H0_H0 ;  /* 0x20000004ff007230 */ /* 0x004fca0000004100 */
[----:B------:R-:W-:-:S04]  /*4930*/  F2FP.BF16.F32.PACK_AB R0, RZ, R0 ;  /* 0x00000000ff00723e */ /* 0x000fc800000010ff */
[----:B------:R-:W-:Y:S01]  /*4940*/  PRMT R18, R0, 0x7610, R18 ;  /* 0x0000761000127816 */ /* 0x000fe20000000012 */
[----:B------:R-:W-:Y:S06]  /*4950*/  BRA `(.L_x_30063) ;  /* 0x0000000c00007947 */ /* 0x000fec0003800000 */
.L_x_30068:
        /* <DEDUP_REMOVED lines=9> */
.L_x_30058:
        /* <DEDUP_REMOVED lines=14> */
.L_x_30072:
        /* <DEDUP_REMOVED lines=9> */
.L_x_30071:
        /* <DEDUP_REMOVED lines=27> */
.L_x_30074:
        /* <DEDUP_REMOVED lines=15> */
.L_x_30073:
[----:B------:R0:W5:Y:S01]  /*4e00*/  LDG.E.U16 R18, desc[UR36][R4.64] ;  /* 0x0000002404127981 */ /* 0x000162000c1e1500 */
[----:B------:R-:W-:Y:S05]  /*4e10*/  BRA `(.L_x_30063) ;  /* 0x0000000400d07947 */ /* 0x000fea0003800000 */
.L_x_30070:
        /* <DEDUP_REMOVED lines=13> */
.L_x_30077:
        /* <DEDUP_REMOVED lines=21> */
.L_x_30081:
[----:B------:R-:W-:Y:S05]  /*5040*/  BSYNC.RECONVERGENT B1 ;  /* 0x0000000000017941 */ /* 0x000fea0003800200 */
.L_x_30080:
[----:B------:R-:W-:Y:S01]  /*5050*/  IMAD.SHL.U32 R0, R0, 0x100000, RZ ;  /* 0x0010000000007824 */ /* 0x000fe200078e00ff */
[----:B------:R-:W-:-:S04]  /*5060*/  LEA R3, R3, 0x3b800000, 0x17 ;  /* 0x3b80000003037811 */ /* 0x000fc800078eb8ff */
[----:B------:R-:W-:-:S07]  /*5070*/  LOP3.LUT R0, R3, R0, R7, 0xfe, !PT ;  /* 0x0000000003007212 */ /* 0x000fce00078efe07 */
.L_x_30079:
[----:B------:R-:W-:Y:S05]  /*5080*/  BSYNC.RECONVERGENT B0 ;  /* 0x0000000000007941 */ /* 0x000fea0003800200 */
.L_x_30078:
[----:B------:R-:W-:-:S04]  /*5090*/  F2FP.BF16.F32.PACK_AB R0, RZ, R0 ;  /* 0x00000000ff00723e */ /* 0x000fc800000010ff */
[----:B------:R-:W-:Y:S01]  /*50a0*/  PRMT R18, R0, 0x7610, R18 ;  /* 0x0000761000127816 */ /* 0x000fe20000000012 */
[----:B------:R-:W-:Y:S06]  /*50b0*/  BRA `(.L_x_30063) ;  /* 0x0000000400287947 */ /* 0x000fec0003800000 */
.L_x_30076:
        /* <DEDUP_REMOVED lines=21> */
.L_x_30085:
[----:B------:R-:W-:Y:S05]  /*5210*/  BSYNC.RECONVERGENT B1 ;  /* 0x0000000000017941 */ /* 0x000fea0003800200 */
.L_x_30084:
[----:B------:R-:W-:Y:S01]  /*5220*/  IMAD.SHL.U32 R0, R0, 0x200000, RZ ;  /* 0x0020000000007824 */ /* 0x000fe200078e00ff */
[----:B------:R-:W-:-:S04]  /*5230*/  LEA R3, R3, 0x37800000, 0x17 ;  /* 0x3780000003037811 */ /* 0x000fc800078eb8ff */
[----:B------:R-:W-:-:S07]  /*5240*/  LOP3.LUT R0, R3, R0, R7, 0xfe, !PT ;  /* 0x0000000003007212 */ /* 0x000fce00078efe07 */
.L_x_30083:
[----:B------:R-:W-:Y:S05]  /*5250*/  BSYNC.RECONVERGENT B0 ;  /* 0x0000000000007941 */ /* 0x000fea0003800200 */
.L_x_30082:
[----:B------:R-:W-:-:S04]  /*5260*/  F2FP.BF16.F32.PACK_AB R0, RZ, R0 ;  /* 0x00000000ff00723e */ /* 0x000fc800000010ff */
[----:B------:R-:W-:Y:S01]  /*5270*/  PRMT R18, R0, 0x7610, R18 ;  /* 0x0000761000127816 */ /* 0x000fe20000000012 */
[----:B------:R-:W-:Y:S06]  /*5280*/  BRA `(.L_x_30063) ;  /* 0x0000000000b47947 */ /* 0x000fec0003800000 */
.L_x_30075:
        /* <DEDUP_REMOVED lines=14> */
.L_x_30089:
[----:B------:R-:W-:Y:S05]  /*5370*/  BSYNC.RECONVERGENT B0 ;  /* 0x0000000000007941 */ /* 0x000fea0003800200 */
.L_x_30088:
[----:B------:R-:W-:-:S04]  /*5380*/  F2FP.BF16.F32.PACK_AB R0, RZ, R0 ;  /* 0x00000000ff00723e */ /* 0x000fc800000010ff */
[----:B------:R-:W-:Y:S01]  /*5390*/  PRMT R18, R0, 0x7610, R18 ;  /* 0x0000761000127816 */ /* 0x000fe20000000012 */
[----:B------:R-:W-:Y:S06]  /*53a0*/  BRA `(.L_x_30063) ;  /* 0x00000000006c7947 */ /* 0x000fec0003800000 */
.L_x_30062:
        /* <DEDUP_REMOVED lines=16> */
.L_x_30090:
[----:B------:R-:W-:Y:S01]  /*54b0*/  PRMT R18, RZ, 0x7610, R18 ;  /* 0x00007610ff127816 */ /* 0x000fe20000000012 */
[----:B------:R-:W-:Y:S06]  /*54c0*/  BRA `(.L_x_30063) ;  /* 0x0000000000247947 */ /* 0x000fec0003800000 */
.L_x_30087:
[----:B------:R-:W2:Y:S02]  /*54d0*/  LDG.E.64 R4, desc[UR36][R4.64] ;  /* 0x0000002404047981 */ /* 0x000ea4000c1e1b00 */
[----:B--2---:R-:W0:Y:S02]  /*54e0*/  I2F.U64 R0, R4 ;  /* 0x0000000400007312 */ /* 0x004e240000301000 */
[----:B0-----:R-:W-:-:S04]  /*54f0*/  F2FP.BF16.F32.PACK_AB R0, RZ, R0 ;  /* 0x00000000ff00723e */ /* 0x001fc800000010ff */
[----:B------:R-:W-:Y:S01]  /*5500*/  PRMT R18, R0, 0x7610, R18 ;  /* 0x0000761000127816 */ /* 0x000fe20000000012 */
[----:B------:R-:W-:Y:S06]  /*5510*/  BRA `(.L_x_30063) ;  /* 0x0000000000107947 */ /* 0x000fec0003800000 */
.L_x_30086:
[----:B------:R-:W2:Y:S02]  /*5520*/  LDG.E R4, desc[UR36][R4.64] ;  /* 0x0000002404047981 */ /* 0x000ea4000c1e1900 */
[----:B--2---:R-:W-:-:S04]  /*5530*/  I2FP.F32.U32 R0, R4 ;  /* 0x0000000400007245 */ /* 0x004fc80000201000 */
[----:B------:R-:W-:-:S04]  /*5540*/  F2FP.BF16.F32.PACK_AB R0, RZ, R0 ;  /* 0x00000000ff00723e */ /* 0x000fc800000010ff */
[----:B------:R-:W-:-:S07]  /*5550*/  PRMT R18, R0, 0x7610, R18 ;  /* 0x0000761000127816 */ /* 0x000fce0000000012 */
.L_x_30063:
        /* <DEDUP_REMOVED lines=22> */
.L_x_30094:
[----:B------:R-:W2:Y:S02]  /*56c0*/  LDG.E.U8 R4, desc[UR36][R4.64] ;  /* 0x0000002404047981 */ /* 0x000ea4000c1e1100 */
[----:B--2---:R-:W-:-:S04]  /*56d0*/  I2FP.F32.U32 R0, R4 ;  /* 0x0000000400007245 */ /* 0x004fc80000201000 */
[----:B------:R-:W-:-:S04]  /*56e0*/  F2FP.BF16.F32.PACK_AB R0, RZ, R0 ;  /* 0x00000000ff00723e */ /* 0x000fc800000010ff */
[----:B------:R-:W-:Y:S01]  /*56f0*/  PRMT R25, R0, 0x7610, R25 ;  /* 0x0000761000197816 */ /* 0x000fe20000000019 */
[----:B------:R-:W-:Y:S06]  /*5700*/  BRA `(.L_x_30096) ;  /* 0x0000000c00c47947 */ /* 0x000fec0003800000 */
.L_x_30093:
        /* <DEDUP_REMOVED lines=11> */
.L_x_30098:
[----:B------:R-:W2:Y:S02]  /*57c0*/  LDG.E R4, desc[UR36][R4.64] ;  /* 0x0000002404047981 */ /* 0x000ea4000c1e1900 */
[----:B--2---:R-:W-:-:S04]  /*57d0*/  I2FP.F32.S32 R0, R4 ;  /* 0x0000000400007245 */ /* 0x004fc80000201400 */
[----:B------:R-:W-:-:S04]  /*57e0*/  F2FP.BF16.F32.PACK_AB R0, RZ, R0 ;  /* 0x00000000ff00723e */ /* 0x000fc800000010ff */
[----:B------:R-:W-:Y:S01]  /*57f0*/  PRMT R25, R0, 0x7610, R25 ;  /* 0x0000761000197816 */ /* 0x000fe20000000019 */
[----:B------:R-:W-:Y:S06]  /*5800*/  BRA `(.L_x_30096) ;  /* 0x0000000c00847947 */ /* 0x000fec0003800000 */
.L_x_30097:
[----:B------:R-:W2:Y:S02]  /*5810*/  LDG.E.U16 R4, desc[UR36][R4.64] ;  /* 0x0000002404047981 */ /* 0x000ea4000c1e1500 */
[----:B--2---:R-:W0:Y:S02]  /*5820*/  I2F.S16 R0, R4 ;  /* 0x0000000400007306 */ /* 0x004e240000101400 */
[----:B0-----:R-:W-:-:S04]  /*5830*/  F2FP.BF16.F32.PACK_AB R0, RZ, R0 ;  /* 0x00000000ff00723e */ /* 0x001fc800000010ff */
[----:B------:R-:W-:Y:S01]  /*5840*/  PRMT R25, R0, 0x7610, R25 ;  /* 0x0000761000197816 */ /* 0x000fe20000000019 */
[----:B------:R-:W-:Y:S06]  /*5850*/  BRA `(.L_x_30096) ;  /* 0x0000000c00707947 */ /* 0x000fec0003800000 */
.L_x_30092:
        /* <DEDUP_REMOVED lines=9> */
.L_x_30100:
[----:B------:R-:W2:Y:S02]  /*58f0*/  LDG.E.U16 R0, desc[UR36][R4.64] ;  /* 0x0000002404007981 */ /* 0x000ea4000c1e1500 */
[----:B--2---:R-:W-:-:S05]  /*5900*/  HADD2.F32 R0, -RZ, R0.H0_H0 ;  /* 0x20000000ff007230 */ /* 0x004fca0000004100 */
[----:B------:R-:W-:-:S04]  /*5910*/  F2FP.BF16.F32.PACK_AB R0, RZ, R0 ;  /* 0x00000000ff00723e */ /* 0x000fc800000010ff */
[----:B------:R-:W-:Y:S01]  /*5920*/  PRMT R25, R0, 0x7610, R25 ;  /* 0x0000761000197816 */ /* 0x000fe20000000019 */
[----:B------:R-:W-:Y:S06]  /*5930*/  BRA `(.L_x_30096) ;  /* 0x0000000c00387947 */ /* 0x000fec0003800000 */
.L_x_30099:
        /* <DEDUP_REMOVED lines=9> */
.L_x_30102:
[----:B------:R-:W2:Y:S02]  /*59d0*/  LDG.E.U16 R4, desc[UR36][R4.64] ;  /* 0x0000002404047981 */ /* 0x000ea4000c1e1500 */
[----:B--2---:R-:W-:-:S05]  /*59e0*/  HADD2.F32 R0, -RZ, R4.H0_H0 ;  /* 0x20000004ff007230 */ /* 0x004fca0000004100 */
[----:B------:R-:W-:-:S04]  /*59f0*/  F2FP.BF16.F32.PACK_AB R0, RZ, R0 ;  /* 0x00000000ff00723e */ /* 0x000fc800000010ff */
[----:B------:R-:W-:Y:S01]  /*5a00*/  PRMT R25, R0, 0x7610, R25 ;  /* 0x0000761000197816 */ /* 0x000fe20000000019 */
[----:B------:R-:W-:Y:S06]  /*5a10*/  BRA `(.L_x_30096) ;  /* 0x0000000c00007947 */ /* 0x000fec0003800000 */
.L_x_30101:
        /* <DEDUP_REMOVED lines=9> */
.L_x_30091:
        /* <DEDUP_REMOVED lines=14> */
.L_x_30105:
        /* <DEDUP_REMOVED lines=9> */
.L_x_30104:
        /* <DEDUP_REMOVED lines=27> */
.L_x_30107:
        /* <DEDUP_REMOVED lines=15> */
.L_x_30106:
[----:B------:R0:W5:Y:S01]  /*5ec0*/  LDG.E.U16 R25, desc[UR36][R4.64] ;  /* 0x0000002404197981 */ /* 0x000162000c1e1500 */
[----:B------:R-:W-:Y:S05]  /*5ed0*/  BRA `(.L_x_30096) ;  /* 0x0000000400d07947 */ /* 0x000fea0003800000 */
.L_x_30103:
        /* <DEDUP_REMOVED lines=13> */
.L_x_30110:
        /* <DEDUP_REMOVED lines=21> */
.L_x_30114:
[----:B------:R-:W-:Y:S05]  /*6100*/  BSYNC.RECONVERGENT B1 ;  /* 0x0000000000017941 */ /* 0x000fea0003800200 */
.L_x_30113:
[----:B------:R-:W-:Y:S01]  /*6110*/  IMAD.SHL.U32 R0, R0, 0x100000, RZ ;  /* 0x0010000000007824 */ /* 0x000fe200078e00ff */
[----:B------:R-:W-:-:S04]  /*6120*/  LEA R3, R3, 0x3b800000, 0x17 ;  /* 0x3b80000003037811 */ /* 0x000fc800078eb8ff */
[----:B------:R-:W-:-:S07]  /*6130*/  LOP3.LUT R0, R3, R0, R7, 0xfe, !PT ;  /* 0x0000000003007212 */ /* 0x000fce00078efe07 */
.L_x_30112:
[----:B------:R-:W-:Y:S05]  /*6140*/  BSYNC.RECONVERGENT B0 ;  /* 0x0000000000007941 */ /* 0x000fea0003800200 */
.L_x_30111:
[----:B------:R-:W-:-:S04]  /*6150*/  F2FP.BF16.F32.PACK_AB R0, RZ, R0 ;  /* 0x00000000ff00723e */ /* 0x000fc800000010ff */
[----:B------:R-:W-:Y:S01]  /*6160*/  PRMT R25, R0, 0x7610, R25 ;  /* 0x0000761000197816 */ /* 0x000fe20000000019 */
[----:B------:R-:W-:Y:S06]  /*6170*/  BRA `(.L_x_30096) ;  /* 0x0000000400287947 */ /* 0x000fec0003800000 */
.L_x_30109:
        /* <DEDUP_REMOVED lines=21> */
.L_x_30118:
[----:B------:R-:W-:Y:S05]  /*62d0*/  BSYNC.RECONVERGENT B1 ;  /* 0x0000000000017941 */ /* 0x000fea0003800200 */
.L_x_30117:
[----:B------:R-:W-:Y:S01]  /*62e0*/  IMAD.SHL.U32 R0, R0, 0x200000, RZ ;  /* 0x0020000000007824 */ /* 0x000fe200078e00ff */
[----:B------:R-:W-:-:S04]  /*62f0*/  LEA R3, R3, 0x37800000, 0x17 ;  /* 0x3780000003037811 */ /* 0x000fc800078eb8ff */
[----:B------:R-:W-:-:S07]  /*6300*/  LOP3.LUT R0, R3, R0, R7, 0xfe, !PT ;  /* 0x0000000003007212 */ /* 0x000fce00078efe07 */
.L_x_30116:
[----:B------:R-:W-:Y:S05]  /*6310*/  BSYNC.RECONVERGENT B0 ;  /* 0x0000000000007941 */ /* 0x000fea0003800200 */
.L_x_30115:
[----:B------:R-:W-:-:S04]  /*6320*/  F2FP.BF16.F32.PACK_AB R0, RZ, R0 ;  /* 0x00000000ff00723e */ /* 0x000fc800000010ff */
[----:B------:R-:W-:Y:S01]  /*6330*/  PRMT R25, R0, 0x7610, R25 ;  /* 0x0000761000197816 */ /* 0x000fe20000000019 */
[----:B------:R-:W-:Y:S06]  /*6340*/  BRA `(.L_x_30096) ;  /* 0x0000000000b47947 */ /* 0x000fec0003800000 */
.L_x_30108:
        /* <DEDUP_REMOVED lines=14> */
.L_x_30122:
[----:B------:R-:W-:Y:S05]  /*6430*/  BSYNC.RECONVERGENT B0 ;  /* 0x0000000000007941 */ /* 0x000fea0003800200 */
.L_x_30121:
[----:B------:R-:W-:-:S04]  /*6440*/  F2FP.BF16.F32.PACK_AB R0, RZ, R0 ;  /* 0x00000000ff00723e */ /* 0x000fc800000010ff */
[----:B------:R-:W-:Y:S01]  /*6450*/  PRMT R25, R0, 0x7610, R25 ;  /* 0x0000761000197816 */ /* 0x000fe20000000019 */
[----:B------:R-:W-:Y:S06]  /*6460*/  BRA `(.L_x_30096) ;  /* 0x00000000006c7947 */ /* 0x000fec0003800000 */
.L_x_30095:
        /* <DEDUP_REMOVED lines=16> */
.L_x_30123:
[----:B------:R-:W-:Y:S01]  /*6570*/  PRMT R25, RZ, 0x7610, R25 ;  /* 0x00007610ff197816 */ /* 0x000fe20000000019 */
[----:B------:R-:W-:Y:S06]  /*6580*/  BRA `(.L_x_30096) ;  /* 0x0000000000247947 */ /* 0x000fec0003800000 */
.L_x_30120:
[----:B------:R-:W2:Y:S02]  /*6590*/  LDG.E.64 R4, desc[UR36][R4.64] ;  /* 0x0000002404047981 */ /* 0x000ea4000c1e1b00 */
[----:B--2---:R-:W0:Y:S02]  /*65a0*/  I2F.U64 R0, R4 ;  /* 0x0000000400007312 */ /* 0x004e240000301000 */
[----:B0-----:R-:W-:-:S04]  /*65b0*/  F2FP.BF16.F32.PACK_AB R0, RZ, R0 ;  /* 0x00000000ff00723e */ /* 0x001fc800000010ff */
[----:B------:R-:W-:Y:S01]  /*65c0*/  PRMT R25, R0, 0x7610, R25 ;  /* 0x0000761000197816 */ /* 0x000fe20000000019 */
[----:B------:R-:W-:Y:S06]  /*65d0*/  BRA `(.L_x_30096) ;  /* 0x0000000000107947 */ /* 0x000fec0003800000 */
.L_x_30119:
[----:B------:R-:W2:Y:S02]  /*65e0*/  LDG.E R4, desc[UR36][R4.64] ;  /* 0x0000002404047981 */ /* 0x000ea4000c1e1900 */
[----:B--2---:R-:W-:-:S04]  /*65f0*/  I2FP.F32.U32 R0, R4 ;  /* 0x0000000400007245 */ /* 0x004fc80000201000 */
[----:B------:R-:W-:-:S04]  /*6600*/  F2FP.BF16.F32.PACK_AB R0, RZ, R0 ;  /* 0x00000000ff00723e */ /* 0x000fc800000010ff */
[----:B------:R-:W-:-:S07]  /*6610*/  PRMT R25, R0, 0x7610, R25 ;  /* 0x0000761000197816 */ /* 0x000fce0000000019 */
.L_x_30096:
[----:B------:R-:W-:-:S07]  /*6620*/  VIADD R17, R17, 0x80 ;  /* 0x0000008011117836 */ /* 0x000fce0000000000 */
.L_x_30057:
[----:B------:R-:W-:Y:S05]  /*6630*/  BSYNC.RECONVERGENT B6 ;  /* 0x0000000000067941 */ /* 0x000fea0003800200 */
.L_x_30056:
        /* <DEDUP_REMOVED lines=27> */
.L_x_30129:
[----:B------:R-:W2:Y:S02]  /*67f0*/  LDG.E.U8 R4, desc[UR36][R4.64] ;  /* 0x0000002404047981 */ /* 0x000ea4000c1e1100 */
[----:B--2---:R-:W-:-:S04]  /*6800*/  I2FP.F32.U32 R0, R4 ;  /* 0x0000000400007245 */ /* 0x004fc80000201000 */
[----:B------:R-:W-:-:S04]  /*6810*/  F2FP.BF16.F32.PACK_AB R0, RZ, R0 ;  /* 0x00000000ff00723e */ /* 0x000fc800000010ff */
[----:B------:R-:W-:Y:S01]  /*6820*/  PRMT R22, R0, 0x7610, R22 ;  /* 0x0000761000167816 */ /* 0x000fe20000000016 */
[----:B------:R-:W-:Y:S06]  /*6830*/  BRA `(.L_x_30131) ;  /* 0x0000000c00c47947 */ /* 0x000fec0003800000 */
.L_x_30128:
        /* <DEDUP_REMOVED lines=11> */
.L_x_30133:
[----:B------:R-:W2:Y:S02]  /*68f0*/  LDG.E R4, desc[UR36][R4.64] ;  /* 0x0000002404047981 */ /* 0x000ea4000c1e1900 */
[----:B--2---:R-:W-:-:S04]  /*6900*/  I2FP.F32.S32 R0, R4 ;  /* 0x0000000400007245 */ /* 0x004fc80000201400 */
[----:B------:R-:W-:-:S04]  /*6910*/  F2FP.BF16.F32.PACK_AB R0, RZ, R0 ;  /* 0x00000000ff00723e */ /* 0x000fc800000010ff */
[----:B------:R-:W-:Y:S01]  /*6920*/  PRMT R22, R0, 0x7610, R22 ;  /* 0x0000761000167816 */ /* 0x000fe20000000016 */
[----:B------:R-:W-:Y:S06]  /*6930*/  BRA `(.L_x_30131) ;  /* 0x0000000c00847947 */ /* 0x000fec0003800000 */
.L_x_30132:
[----:B------:R-:W2:Y:S02]  /*6940*/  LDG.E.U16 R4, desc[UR36][R4.64] ;  /* 0x0000002404047981 */ /* 0x000ea4000c1e1500 */
[----:B--2---:R-:W0:Y:S02]  /*6950*/  I2F.S16 R0, R4 ;  /* 0x0000000400007306 */ /* 0x004e240000101400 */
[----:B0-----:R-:W-:-:S04]  /*6960*/  F2FP.BF16.F32.PACK_AB R0, RZ, R0 ;  /* 0x00000000ff00723e */ /* 0x001fc800000010ff */
[----:B------:R-:W-:Y:S01]  /*6970*/  PRMT R22, R0, 0x7610, R22 ;  /* 0x0000761000167816 */ /* 0x000fe20000000016 */
[----:B------:R-:W-:Y:S06]  /*6980*/  BRA `(.L_x_30131) ;  /* 0x0000000c00707947 */ /* 0x000fec0003800000 */
.L_x_30127:
        /* <DEDUP_REMOVED lines=9> */
.L_x_30135:
[----:B------:R-:W2:Y:S02]  /*6a20*/  LDG.E.U16 R0, desc[UR36][R4.64] ;  /* 0x0000002404007981 */ /* 0x000ea4000c1e1500 */
[----:B--2---:R-:W-:-:S05]  /*6a30*/  HADD2.F32 R0, -RZ, R0.H0_H0 ;  /* 0x20000000ff007230 */ /* 0x004fca0000004100 */
[----:B------:R-:W-:-:S04]  /*6a40*/  F2FP.BF16.F32.PACK_AB R0, RZ, R0 ;  /* 0x00000000ff00723e */ /* 0x000fc800000010ff */
[----:B------:R-:W-:Y:S01]  /*6a50*/  PRMT R22, R0, 0x7610, R22 ;  /* 0x0000761000167816 */ /* 0x000fe20000000016 */
[----:B------:R-:W-:Y:S06]  /*6a60*/  BRA `(.L_x_30131) ;  /* 0x0000000c00387947 */ /* 0x000fec0003800000 */
.L_x_30134:
        /* <DEDUP_REMOVED lines=9> */
.L_x_30137:
[----:B------:R-:W2:Y:S02]  /*6b00*/  LDG.E.U16 R4, desc[UR36][R4.64] ;  /* 0x0000002404047981 */ /* 0x000ea4000c1e1500 */
[----:B--2---:R-:W-:-:S05]  /*6b10*/  HADD2.F32 R0, -RZ, R4.H0_H0 ;  /* 0x20000004ff007230 */ /* 0x004fca0000004100 */
[----:B------:R-:W-:-:S04]  /*6b20*/  F2FP.BF16.F32.PACK_AB R0, RZ, R0 ;  /* 0x00000000ff00723e */ /* 0x000fc800000010ff */
[----:B------:R-:W-:Y:S01]  /*6b30*/  PRMT R22, R0, 0x7610, R22 ;  /* 0x0000761000167816 */ /* 0x000fe20000000016 */
[----:B------:R-:W-:Y:S06]  /*6b40*/  BRA `(.L_x_30131) ;  /* 0x0000000c00007947 */ /* 0x000fec0003800000 */
.L_x_30136:
        /* <DEDUP_REMOVED lines=9> */
.L_x_30126:
        /* <DEDUP_REMOVED lines=14> */
.L_x_30140:
        /* <DEDUP_REMOVED lines=9> */
.L_x_30139:
        /* <DEDUP_REMOVED lines=27> */
.L_x_30142:
        /* <DEDUP_REMOVED lines=15> */
.L_x_30141:
[----:B------:R0:W5:Y:S01]  /*6ff0*/  LDG.E.U16 R22, desc[UR36][R4.64] ;  /* 0x0000002404167981 */ /* 0x000162000c1e1500 */
[----:B------:R-:W-:Y:S05]  /*7000*/  BRA `(.L_x_30131) ;  /* 0x0000000400d07947 */ /* 0x000fea0003800000 */
.L_x_30138:
        /* <DEDUP_REMOVED lines=13> */
.L_x_30145:
        /* <DEDUP_REMOVED lines=21> */
.L_x_30149:
[----:B------:R-:W-:Y:S05]  /*7230*/  BSYNC.RECONVERGENT B1 ;  /* 0x0000000000017941 */ /* 0x000fea0003800200 */
.L_x_30148:
[----:B------:R-:W-:Y:S01]  /*7240*/  IMAD.SHL.U32 R0, R0, 0x100000, RZ ;  /* 0x0010000000007824 */ /* 0x000fe200078e00ff */
[----:B------:R-:W-:-:S04]  /*7250*/  LEA R3, R3, 0x3b800000, 0x17 ;  /* 0x3b80000003037811 */ /* 0x000fc800078eb8ff */
[----:B------:R-:W-:-:S07]  /*7260*/  LOP3.LUT R0, R3, R0, R7, 0xfe, !PT ;  /* 0x0000000003007212 */ /* 0x000fce00078efe07 */
.L_x_30147:
[----:B------:R-:W-:Y:S05]  /*7270*/  BSYNC.RECONVERGENT B0 ;  /* 0x0000000000007941 */ /* 0x000fea0003800200 */
.L_x_30146:
[----:B------:R-:W-:-:S04]  /*7280*/  F2FP.BF16.F32.PACK_AB R0, RZ, R0 ;  /* 0x00000000ff00723e */ /* 0x000fc800000010ff */
[----:B------:R-:W-:Y:S01]  /*7290*/  PRMT R22, R0, 0x7610, R22 ;  /* 0x0000761000167816 */ /* 0x000fe20000000016 */
[----:B------:R-:W-:Y:S06]  /*72a0*/  BRA `(.L_x_30131) ;  /* 0x0000000400287947 */ /* 0x000fec0003800000 */
.L_x_30144:
        /* <DEDUP_REMOVED lines=21> */
.L_x_30153:
[----:B------:R-:W-:Y:S05]  /*7400*/  BSYNC.RECONVERGENT B1 ;  /* 0x0000000000017941 */ /* 0x000fea0003800200 */
.L_x_30152:
[----:B------:R-:W-:Y:S01]  /*7410*/  IMAD.SHL.U32 R0, R0, 0x200000, RZ ;  /* 0x0020000000007824 */ /* 0x000fe200078e00ff */
[----:B------:R-:W-:-:S04]  /*7420*/  LEA R3, R3, 0x37800000, 0x17 ;  /* 0x3780000003037811 */ /* 0x000fc800078eb8ff */
[----:B------:R-:W-:-:S07]  /*7430*/  LOP3.LUT R0, R3, R0, R7, 0xfe, !PT ;  /* 0x0000000003007212 */ /* 0x000fce00078efe07 */
.L_x_30151:
[----:B------:R-:W-:Y:S05]  /*7440*/  BSYNC.RECONVERGENT B0 ;  /* 0x0000000000007941 */ /* 0x000fea0003800200 */
.L_x_30150:
[----:B------:R-:W-:-:S04]  /*7450*/  F2FP.BF16.F32.PACK_AB R0, RZ, R0 ;  /* 0x00000000ff00723e */ /* 0x000fc800000010ff */
[----:B------:R-:W-:Y:S01]  /*7460*/  PRMT R22, R0, 0x7610, R22 ;  /* 0x0000761000167816 */ /* 0x000fe20000000016 */
[----:B------:R-:W-:Y:S06]  /*7470*/  BRA `(.L_x_30131) ;  /* 0x0000000000b47947 */ /* 0x000fec0003800000 */
.L_x_30143:
        /* <DEDUP_REMOVED lines=14> */
.L_x_30157:
[----:B------:R-:W-:Y:S05]  /*7560*/  BSYNC.RECONVERGENT B0 ;  /* 0x0000000000007941 */ /* 0x000fea0003800200 */
.L_x_30156:
[----:B------:R-:W-:-:S04]  /*7570*/  F2FP.BF16.F32.PACK_AB R0, RZ, R0 ;  /* 0x00000000ff00723e */ /* 0x000fc800000010ff */
[----:B------:R-:W-:Y:S01]  /*7580*/  PRMT R22, R0, 0x7610, R22 ;  /* 0x0000761000167816 */ /* 0x000fe20000000016 */
[----:B------:R-:W-:Y:S06]  /*7590*/  BRA `(.L_x_30131) ;  /* 0x00000000006c7947 */ /* 0x000fec0003800000 */
.L_x_30130:
        /* <DEDUP_REMOVED lines=16> */
.L_x_30158:
[----:B------:R-:W-:Y:S01]  /*76a0*/  PRMT R22, RZ, 0x7610, R22 ;  /* 0x00007610ff167816 */ /* 0x000fe20000000016 */
[----:B------:R-:W-:Y:S06]  /*76b0*/  BRA `(.L_x_30131) ;  /* 0x0000000000247947 */ /* 0x000fec0003800000 */
.L_x_30155:
[----:B------:R-:W2:Y:S02]  /*76c0*/  LDG.E.64 R4, desc[UR36][R4.64] ;  /* 0x0000002404047981 */ /* 0x000ea4000c1e1b00 */
[----:B--2---:R-:W0:Y:S02]  /*76d0*/  I2F.U64 R0, R4 ;  /* 0x0000000400007312 */ /* 0x004e240000301000 */
[----:B0-----:R-:W-:-:S04]  /*76e0*/  F2FP.BF16.F32.PACK_AB R0, RZ, R0 ;  /* 0x00000000ff00723e */ /* 0x001fc800000010ff */
[----:B------:R-:W-:Y:S01]  /*76f0*/  PRMT R22, R0, 0x7610, R22 ;  /* 0x0000761000167816 */ /* 0x000fe20000000016 */
[----:B------:R-:W-:Y:S06]  /*7700*/  BRA `(.L_x_30131) ;  /* 0x0000000000107947 */ /* 0x000fec0003800000 */
.L_x_30154:
[----:B------:R-:W2:Y:S02]  /*7710*/  LDG.E R4, desc[UR36][R4.64] ;  /* 0x0000002404047981 */ /* 0x000ea4000c1e1900 */
[----:B--2---:R-:W-:-:S04]  /*7720*/  I2FP.F32.U32 R0, R4 ;  /* 0x0000000400007245 */ /* 0x004fc80000201000 */
[----:B------:R-:W-:-:S04]  /*7730*/  F2FP.BF16.F32.PACK_AB R0, RZ, R0 ;  /* 0x00000000ff00723e */ /* 0x000fc800000010ff */
[----:B------:R-:W-:-:S07]  /*7740*/  PRMT R22, R0, 0x7610, R22 ;  /* 0x0000761000167816 */ /* 0x000fce0000000016 */
.L_x_30131:
        /* <DEDUP_REMOVED lines=21> */
.L_x_30162:
[----:B------:R-:W2:Y:S02]  /*78a0*/  LDG.E.U8 R4, desc[UR36][R4.64] ;  /* 0x0000002404047981 */ /* 0x000ea4000c1e1100 */
[----:B--2---:R-:W-:-:S04]  /*78b0*/  I2FP.F32.U32 R0, R4 ;  /* 0x0000000400007245 */ /* 0x004fc80000201000 */
[----:B------:R-:W-:Y:S01]  /*78c0*/  F2FP.BF16.F32.PACK_AB R0, RZ, R0 ;  /* 0x00000000ff00723e */ /* 0x000fe200000010ff */
[----:B------:R-:W-:Y:S06]  /*78d0*/  BRA `(.L_x_30125) ;  /* 0x0000000c00887947 */ /* 0x000fec0003800000 */
.L_x_30161:
        /* <DEDUP_REMOVED lines=10> */
.L_x_30165:
[----:B------:R-:W2:Y:S02]  /*7980*/  LDG.E R4, desc[UR36][R4.64] ;  /* 0x0000002404047981 */ /* 0x000ea4000c1e1900 */
[----:B--2---:R-:W-:-:S04]  /*7990*/  I2FP.F32.S32 R0, R4 ;  /* 0x0000000400007245 */ /* 0x004fc80000201400 */
[----:B------:R-:W-:Y:S01]  /*79a0*/  F2FP.BF16.F32.PACK_AB R0, RZ, R0 ;  /* 0x00000000ff00723e */ /* 0x000fe200000010ff */
[----:B------:R-:W-:Y:S06]  /*79b0*/  BRA `(.L_x_30125) ;  /* 0x0000000c00507947 */ /* 0x000fec0003800000 */
.L_x_30164:
[----:B------:R-:W2:Y:S02]  /*79c0*/  LDG.E.U16 R4, desc[UR36][R4.64] ;  /* 0x0000002404047981 */ /* 0x000ea4000c1e1500 */
[----:B--2---:R-:W0:Y:S02]  /*79d0*/  I2F.S16 R0, R4 ;  /* 0x0000000400007306 */ /* 0x004e240000101400 */
[----:B0-----:R-:W-:Y:S01]  /*79e0*/  F2FP.BF16.F32.PACK_AB R0, RZ, R0 ;  /* 0x00000000ff00723e */ /* 0x001fe200000010ff */
[----:B------:R-:W-:Y:S06]  /*79f0*/  BRA `(.L_x_30125) ;  /* 0x0000000c00407947 */ /* 0x000fec0003800000 */
.L_x_30160:
        /* <DEDUP_REMOVED lines=9> */
.L_x_30167:
[----:B------:R-:W2:Y:S02]  /*7a90*/  LDG.E.U16 R0, desc[UR36][R4.64] ;  /* 0x0000002404007981 */ /* 0x000ea4000c1e1500 */
[----:B--2---:R-:W-:-:S05]  /*7aa0*/  HADD2.F32 R0, -RZ, R0.H0_H0 ;  /* 0x20000000ff007230 */ /* 0x004fca0000004100 */
[----:B------:R-:W-:Y:S01]  /*7ab0*/  F2FP.BF16.F32.PACK_AB R0, RZ, R0 ;  /* 0x00000000ff00723e */ /* 0x000fe200000010ff */
[----:B------:R-:W-:Y:S06]  /*7ac0*/  BRA `(.L_x_30125) ;  /* 0x0000000c000c7947 */ /* 0x000fec0003800000 */
.L_x_30166:
        /* <DEDUP_REMOVED lines=9> */
.L_x_30169:
[----:B------:R-:W2:Y:S02]  /*7b60*/  LDG.E.U16 R4, desc[UR36][R4.64] ;  /* 0x0000002404047981 */ /* 0x000ea4000c1e1500 */
[----:B--2---:R-:W-:-:S05]  /*7b70*/  HADD2.F32 R0, -RZ, R4.H0_H0 ;  /* 0x20000004ff007230 */ /* 0x004fca0000004100 */
[----:B------:R-:W-:Y:S01]  /*7b80*/  F2FP.BF16.F32.PACK_AB R0, RZ, R0 ;  /* 0x00000000ff00723e */ /* 0x000fe200000010ff */
[----:B------:R-:W-:Y:S06]  /*7b90*/  BRA `(.L_x_30125) ;  /* 0x0000000800d87947 */ /* 0x000fec0003800000 */
.L_x_30168:
        /* <DEDUP_REMOVED lines=8> */
.L_x_30159:
        /* <DEDUP_REMOVED lines=13> */
.L_x_30172:
        /* <DEDUP_REMOVED lines=8> */
.L_x_30171:
        /* <DEDUP_REMOVED lines=27> */
.L_x_30174:
        /* <DEDUP_REMOVED lines=14> */
.L_x_30173:
[----:B------:R1:W5:Y:S01]  /*8000*/  LDG.E.U16 R0, desc[UR36][R4.64] ;  /* 0x0000002404007981 */ /* 0x000362000c1e1500 */
[----:B------:R-:W-:Y:S05]  /*8010*/  BRA `(.L_x_30125) ;  /* 0x0000000400b87947 */ /* 0x000fea0003800000 */
.L_x_30170:
        /* <DEDUP_REMOVED lines=12> */
.L_x_30177:
        /* <DEDUP_REMOVED lines=21> */
.L_x_30181:
[----:B------:R-:W-:Y:S05]  /*8230*/  BSYNC.RECONVERGENT B1 ;  /* 0x0000000000017941 */ /* 0x000fea0003800200 */
.L_x_30180:
[----:B------:R-:W-:Y:S01]  /*8240*/  IMAD.SHL.U32 R0, R0, 0x100000, RZ ;  /* 0x0010000000007824 */ /* 0x000fe200078e00ff */
[----:B------:R-:W-:-:S04]  /*8250*/  LEA R3, R3, 0x3b800000, 0x17 ;  /* 0x3b80000003037811 */ /* 0x000fc800078eb8ff */
[----:B------:R-:W-:-:S07]  /*8260*/  LOP3.LUT R0, R3, R0, R7, 0xfe, !PT ;  /* 0x0000000003007212 */ /* 0x000fce00078efe07 */
.L_x_30179:
[----:B------:R-:W-:Y:S05]  /*8270*/  BSYNC.RECONVERGENT B0 ;  /* 0x0000000000007941 */ /* 0x000fea0003800200 */
.L_x_30178:
[----:B------:R-:W-:Y:S01]  /*8280*/  F2FP.BF16.F32.PACK_AB R0, RZ, R0 ;  /* 0x00000000ff00723e */ /* 0x000fe200000010ff */
[----:B------:R-:W-:Y:S06]  /*8290*/  BRA `(.L_x_30125) ;  /* 0x0000000400187947 */ /* 0x000fec0003800000 */
.L_x_30176:
        /* <DEDUP_REMOVED lines=21> */
.L_x_30185:
[----:B------:R-:W-:Y:S05]  /*83f0*/  BSYNC.RECONVERGENT B1 ;  /* 0x0000000000017941 */ /* 0x000fea0003800200 */
.L_x_30184:
[----:B------:R-:W-:Y:S01]  /*8400*/  IMAD.SHL.U32 R0, R0, 0x200000, RZ ;  /* 0x0020000000007824 */ /* 0x000fe200078e00ff */
[----:B------:R-:W-:-:S04]  /*8410*/  LEA R3, R3, 0x37800000, 0x17 ;  /* 0x3780000003037811 */ /* 0x000fc800078eb8ff */
[----:B------:R-:W-:-:S07]  /*8420*/  LOP3.LUT R0, R3, R0, R7, 0xfe, !PT ;  /* 0x0000000003007212 */ /* 0x000fce00078efe07 */
.L_x_30183:
[----:B------:R-:W-:Y:S05]  /*8430*/  BSYNC.RECONVERGENT B0 ;  /* 0x0000000000007941 */ /* 0x000fea0003800200 */
.L_x_30182:
[----:B------:R-:W-:Y:S01]  /*8440*/  F2FP.BF16.F32.PACK_AB R0, RZ, R0 ;  /* 0x00000000ff00723e */ /* 0x000fe200000010ff */
[----:B------:R-:W-:Y:S06]  /*8450*/  BRA `(.L_x_30125) ;  /* 0x0000000000a87947 */ /* 0x000fec0003800000 */
.L_x_30175:
        /* <DEDUP_REMOVED lines=14> */
.L_x_30189:
[----:B------:R-:W-:Y:S05]  /*8540*/  BSYNC.RECONVERGENT B0 ;  /* 0x0000000000007941 */ /* 0x000fea0003800200 */
.L_x_30188:
[----:B------:R-:W-:Y:S01]  /*8550*/  F2FP.BF16.F32.PACK_AB R0, RZ, R0 ;  /* 0x00000000ff00723e */ /* 0x000fe200000010ff */
[----:B------:R-:W-:Y:S06]  /*8560*/  BRA `(.L_x_30125) ;  /* 0x0000000000647947 */ /* 0x000fec0003800000 */
.L_x_30163:
        /* <DEDUP_REMOVED lines=16> */
.L_x_30190:
[----:B------:R-:W-:Y:S01]  /*8670*/  PRMT R0, RZ, 0x7610, R0 ;  /* 0x00007610ff007816 */ /* 0x000fe20000000000 */
[----:B------:R-:W-:Y:S06]  /*8680*/  BRA `(.L_x_30125) ;  /* 0x00000000001c7947 */ /* 0x000fec0003800000 */
.L_x_30187:
[----:B------:R-:W2:Y:S02]  /*8690*/  LDG.E.64 R4, desc[UR36][R4.64] ;  /* 0x0000002404047981 */ /* 0x000ea4000c1e1b00 */
[----:B--2---:R-:W0:Y:S02]  /*86a0*/  I2F.U64 R0, R4 ;  /* 0x0000000400007312 */ /* 0x004e240000301000 */
[----:B0-----:R-:W-:Y:S01]  /*86b0*/  F2FP.BF16.F32.PACK_AB R0, RZ, R0 ;  /* 0x00000000ff00723e */ /* 0x001fe200000010ff */
[----:B------:R-:W-:Y:S06]  /*86c0*/  BRA `(.L_x_30125) ;  /* 0x00000000000c7947 */ /* 0x000fec0003800000 */
.L_x_30186:
[----:B------:R-:W2:Y:S02]  /*86d0*/  LDG.E R4, desc[UR36][R4.64] ;  /* 0x0000002404047981 */ /* 0x000ea4000c1e1900 */
[----:B--2---:R-:W-:-:S04]  /*86e0*/  I2FP.F32.U32 R0, R4 ;  /* 0x0000000400007245 */ /* 0x004fc80000201000 */
[----:B------:R-:W-:-:S07]  /*86f0*/  F2FP.BF16.F32.PACK_AB R0, RZ, R0 ;  /* 0x00000000ff00723e */ /* 0x000fce00000010ff */
.L_x_30125:
[----:B------:R-:W-:Y:S05]  /*8700*/  BSYNC.RECONVERGENT B6 ;  /* 0x0000000000067941 */ /* 0x000fea0003800200 */
.L_x_30124:
        /* <DEDUP_REMOVED lines=12> */
[----:B------:R-:W-:-:S05]  /*87d0*/  @P0 IMAD.U32 R24, R24, 0x10000, RZ ;  /* 0x0001000018180824 */ /* 0x000fca00078e00ff */
[----:B------:R-:W-:-:S04]  /*87e0*/  FSETP.NEU.AND P0, PT, R24, RZ, P0 ;  /* 0x000000ff1800720b */ /* 0x000fc8000070d000 */
[----:B------:R-:W-:-:S09]  /*87f0*/  SEL R5, RZ, 0x1, !P0 ;  /* 0x00000001ff057807 */ /* 0x000fd20004000000 */
.L_x_30192:
[----:B------:R-:W-:Y:S05]  /*8800*/  BSYNC.RECONVERGENT B0 ;  /* 0x0000000000007941 */ /* 0x000fea0003800200 */
.L_x_30191:
[----:B------:R-:W-:Y:S04]  /*8810*/  BSSY.RECONVERGENT B0, `(.L_x_30193) ;  /* 0x0000007000007945 */ /* 0x000fe80003800200 */
[----:B------:R-:W-:Y:S05]  /*8820*/  @P4 BRA `(.L_x_30194) ;  /* 0x0000000000144947 */ /* 0x000fea0003800000 */
[----:B-----5:R-:W-:-:S05]  /*8830*/  IMAD.U32 R26, R26, 0x10000, RZ ;  /* 0x000100001a1a7824 */ /* 0x020fca00078e00ff */
[----:B------:R-:W-:-:S13]  /*8840*/  FSETP.NEU.FTZ.AND P0, PT, R26, RZ, PT ;  /* 0x000000ff1a00720b */ /* 0x000fda0003f1d000 */
[----:B------:R-:W-:-:S05]  /*8850*/  @P0 IMAD.U32 R27, R27, 0x10000, RZ ;  /* 0x000100001b1b0824 */ /* 0x000fca00078e00ff */
[----:B------:R-:W-:-:S04]  /*8860*/  FSETP.NEU.AND P0, PT, R27, RZ, P0 ;  /* 0x000000ff1b00720b */ /* 0x000fc8000070d000 */
[----:B------:R-:W-:-:S09]  /*8870*/  SEL R24, RZ, 0x1, !P0 ;  /* 0x00000001ff187807 */ /* 0x000fd20004000000 */
.L_x_30194:
[----:B------:R-:W-:Y:S05]  /*8880*/  BSYNC.RECONVERGENT B0 ;  /* 0x0000000000007941 */ /* 0x000fea0003800200 */
.L_x_30193:
[----:B------:R-:W-:Y:S04]  /*8890*/  BSSY.RECONVERGENT B0, `(.L_x_30195) ;  /* 0x0000007000007945 */ /* 0x000fe80003800200 */
[----:B------:R-:W-:Y:S05]  /*88a0*/  @P3 BRA `(.L_x_30196) ;  /* 0x0000000000143947 */ /* 0x000fea0003800000 */
[----:B-----5:R-:W-:-:S05]  /*88b0*/  IMAD.U32 R18, R18, 0x10000, RZ ;  /* 0x0001000012127824 */ /* 0x020fca00078e00ff */
[----:B------:R-:W-:-:S13]  /*88c0*/  FSETP.NEU.FTZ.AND P0, PT, R18, RZ, PT ;  /* 0x000000ff1200720b */ /* 0x000fda0003f1d000 */
[----:B------:R-:W-:-:S05]  /*88d0*/  @P0 IMAD.U32 R25, R25, 0x10000, RZ ;  /* 0x0001000019190824 */ /* 0x000fca00078e00ff */
[----:B------:R-:W-:-:S04]  /*88e0*/  FSETP.NEU.AND P0, PT, R25, RZ, P0 ;  /* 0x000000ff1900720b */ /* 0x000fc8000070d000 */
[----:B------:R-:W-:-:S09]  /*88f0*/  SEL R18, RZ, 0x1, !P0 ;  /* 0x00000001ff127807 */ /* 0x000fd20004000000 */
.L_x_30196:
[----:B------:R-:W-:Y:S05]  /*8900*/  BSYNC.RECONVERGENT B0 ;  /* 0x0000000000007941 */ /* 0x000fea0003800200 */
.L_x_30195:
[----:B------:R-:W-:Y:S04]  /*8910*/  BSSY.RECONVERGENT B0, `(.L_x_30197) ;  /* 0x0000007000007945 */ /* 0x000fe80003800200 */
[----:B------:R-:W-:Y:S05]  /*8920*/  @P2 BRA `(.L_x_30198) ;  /* 0x0000000000142947 */ /* 0x000fea0003800000 */
[----:B-----5:R-:W-:-:S05]  /*8930*/  IMAD.U32 R22, R22, 0x10000, RZ ;  /* 0x0001000016167824 */ /* 0x020fca00078e00ff */
[----:B------:R-:W-:-:S13]  /*8940*/  FSETP.NEU.FTZ.AND P0, PT, R22, RZ, PT ;  /* 0x000000ff1600720b */ /* 0x000fda0003f1d000 */
[----:B------:R-:W-:-:S05]  /*8950*/  @P0 IMAD.U32 R0, R0, 0x10000, RZ ;  /* 0x0001000000000824 */ /* 0x000fca00078e00ff */
[----:B------:R-:W-:-:S04]  /*8960*/  FSETP.NEU.AND P0, PT, R0, RZ, P0 ;  /* 0x000000ff0000720b */ /* 0x000fc8000070d000 */
[----:B------:R-:W-:-:S09]  /*8970*/  SEL R22, RZ, 0x1, !P0 ;  /* 0x00000001ff167807 */ /* 0x000fd20004000000 */
.L_x_30198:
[----:B------:R-:W-:Y:S05]  /*8980*/  BSYNC.RECONVERGENT B0 ;  /* 0x0000000000007941 */ /* 0x000fea0003800200 */
.L_x_30197:
        /* <DEDUP_REMOVED lines=23> */
.L_x_30204:
[----:B------:R0:W-:Y:S01]  /*8b00*/  STG.E.U8 desc[UR36][R8.64], R5 ;  /* 0x0000000508007986 */ /* 0x0001e2000c101124 */
[----:B------:R-:W-:Y:S01]  /*8b10*/  IMAD.MOV.U32 R23, RZ, RZ, R19 ;  /* 0x000000ffff177224 */ /* 0x000fe200078e0013 */
[----:B------:R-:W-:Y:S06]  /*8b20*/  BRA `(.L_x_30200) ;  /* 0x0000000c00947947 */ /* 0x000fec0003800000 */
.L_x_30203:
        /* <DEDUP_REMOVED lines=11> */
.L_x_30207:
[----:B------:R0:W-:Y:S01]  /*8be0*/  STG.E desc[UR36][R8.64], R5 ;  /* 0x0000000508007986 */ /* 0x0001e2000c101924 */
[----:B------:R-:W-:Y:S01]  /*8bf0*/  IMAD.MOV.U32 R23, RZ, RZ, R19 ;  /* 0x000000ffff177224 */ /* 0x000fe200078e0013 */
[----:B------:R-:W-:Y:S06]  /*8c00*/  BRA `(.L_x_30200) ;  /* 0x0000000c005c7947 */ /* 0x000fec0003800000 */
.L_x_30206:
[----:B------:R0:W-:Y:S01]  /*8c10*/  STG.E.U16 desc[UR36][R8.64], R5 ;  /* 0x0000000508007986 */ /* 0x0001e2000c101524 */
[----:B------:R-:W-:Y:S01]  /*8c20*/  IMAD.MOV.U32 R23, RZ, RZ, R19 ;  /* 0x000000ffff177224 */ /* 0x000fe200078e0013 */
[----:B------:R-:W-:Y:S06]  /*8c30*/  BRA `(.L_x_30200) ;  /* 0x0000000c00507947 */ /* 0x000fec0003800000 */
.L_x_30202:
        /* <DEDUP_REMOVED lines=10> */
.L_x_30209:
[----:B------:R-:W0:Y:S01]  /*8ce0*/  I2F.S16 R0, R5 ;  /* 0x0000000500007306 */ /* 0x000e220000101400 */
[----:B------:R-:W-:Y:S01]  /*8cf0*/  IMAD.MOV.U32 R23, RZ, RZ, R19 ;  /* 0x000000ffff177224 */ /* 0x000fe200078e0013 */
[----:B0-----:R-:W-:-:S05]  /*8d00*/  F2FP.F16.F32.PACK_AB R0, RZ, R0 ;  /* 0x00000000ff00723e */ /* 0x001fca00000000ff */
[----:B------:R0:W-:Y:S01]  /*8d10*/  STG.E.U16 desc[UR36][R8.64], R0 ;  /* 0x0000000008007986 */ /* 0x0001e2000c101524 */
[----:B------:R-:W-:Y:S05]  /*8d20*/  BRA `(.L_x_30200) ;  /* 0x0000000c00147947 */ /* 0x000fea0003800000 */
.L_x_30208:
        /* <DEDUP_REMOVED lines=11> */
.L_x_30211:
[----:B------:R-:W0:Y:S01]  /*8de0*/  I2F.S16 R5, R5 ;  /* 0x0000000500057306 */ /* 0x000e220000101400 */
[----:B------:R-:W-:Y:S01]  /*8df0*/  IMAD.MOV.U32 R23, RZ, RZ, R19 ;  /* 0x000000ffff177224 */ /* 0x000fe200078e0013 */
[----:B0-----:R-:W-:-:S04]  /*8e00*/  F2FP.F16.F32.PACK_AB R3, RZ, R5 ;  /* 0x00000005ff03723e */ /* 0x001fc800000000ff */
[----:B------:R-:W-:-:S05]  /*8e10*/  PRMT R3, R3, 0x5410, RZ ;  /* 0x0000541003037816 */ /* 0x000fca00000000ff */
[----:B------:R0:W-:Y:S01]  /*8e20*/  STG.E desc[UR36][R8.64], R3 ;  /* 0x0000000308007986 */ /* 0x0001e2000c101924 */
[----:B------:R-:W-:Y:S05]  /*8e30*/  BRA `(.L_x_30200) ;  /* 0x0000000800d07947 */ /* 0x000fea0003800000 */
.L_x_30210:
[----:B------:R-:W0:Y:S01]  /*8e40*/  I2F.F64.S16 R4, R5 ;  /* 0x0000000500047312 */ /* 0x000e220000101c00 */
[----:B------:R-:W-:Y:S01]  /*8e50*/  IMAD.MOV.U32 R23, RZ, RZ, R19 ;  /* 0x000000ffff177224 */ /* 0x000fe200078e0013 */
[----:B0-----:R0:W-:Y:S01]  /*8e60*/  STG.E.64 desc[UR36][R8.64], R4 ;  /* 0x0000000408007986 */ /* 0x0011e2000c101b24 */
[----:B------:R-:W-:Y:S05]  /*8e70*/  BRA `(.L_x_30200) ;  /* 0x0000000800c07947 */ /* 0x000fea0003800000 */
.L_x_30201:
        /* <DEDUP_REMOVED lines=13> */
.L_x_30214:
[----:B------:R-:W0:Y:S01]  /*8f50*/  I2F.F64.S16 R4, R5 ;  /* 0x0000000500047312 */ /* 0x000e220000101c00 */
[----:B------:R-:W-:Y:S01]  /*8f60*/  CS2R R6, SRZ ;  /* 0x0000000000067805 */ /* 0x000fe2000001ff00 */
[----:B------:R-:W-:-:S04]  /*8f70*/  IMAD.MOV.U32 R23, RZ, RZ, R19 ;  /* 0x000000ffff177224 */ /* 0x000fc800078e0013 */
[----:B0-----:R0:W-:Y:S01]  /*8f80*/  STG.E.128 desc[UR36][R8.64], R4 ;  /* 0x0000000408007986 */ /* 0x0011e2000c101d24 */
[----:B------:R-:W-:Y:S05]  /*8f90*/  BRA `(.L_x_30200) ;  /* 0x0000000800787947 */ /* 0x000fea0003800000 */
.L_x_30213:
        /* <DEDUP_REMOVED lines=19> */
.L_x_30218:
[----:B------:R-:W-:Y:S05]  /*90d0*/  BSYNC.RECONVERGENT B0 ;  /* 0x0000000000007941 */ /* 0x000fea0003800200 */
.L_x_30217:
[----:B------:R-:W-:Y:S01]  /*90e0*/  LOP3.LUT R7, R0, 0x80, R7, 0xf8, !PT ;  /* 0x0000008000077812 */ /* 0x000fe200078ef807 */
[----:B------:R-:W-:-:S04]  /*90f0*/  IMAD.MOV.U32 R23, RZ, RZ, R19 ;  /* 0x000000ffff177224 */ /* 0x000fc800078e0013 */
[----:B------:R0:W-:Y:S01]  /*9100*/  STG.E.U8 desc[UR36][R8.64], R7 ;  /* 0x0000000708007986 */ /* 0x0001e2000c101124 */
[----:B------:R-:W-:Y:S05]  /*9110*/  BRA `(.L_x_30200) ;  /* 0x0000000800187947 */ /* 0x000fea0003800000 */
.L_x_30216:
        /* <DEDUP_REMOVED lines=15> */
.L_x_30220:
[----:B------:R-:W-:Y:S05]  /*9210*/  BSYNC.RECONVERGENT B0 ;  /* 0x0000000000007941 */ /* 0x000fea0003800200 */
.L_x_30219:
[----:B------:R-:W-:Y:S01]  /*9220*/  LOP3.LUT R7, R0, 0x80, R7, 0xf8, !PT ;  /* 0x0000008000077812 */ /* 0x000fe200078ef807 */
[----:B------:R-:W-:-:S04]  /*9230*/  IMAD.MOV.U32 R23, RZ, RZ, R19 ;  /* 0x000000ffff177224 */ /* 0x000fc800078e0013 */
[----:B------:R0:W-:Y:S01]  /*9240*/  STG.E.U8 desc[UR36][R8.64], R7 ;  /* 0x0000000708007986 */ /* 0x0001e2000c101124 */
[----:B------:R-:W-:Y:S05]  /*9250*/  BRA `(.L_x_30200) ;  /* 0x0000000400c87947 */ /* 0x000fea0003800000 */
.L_x_30215:
[----:B------:R-:W0:Y:S01]  /*9260*/  I2F.S16 R0, R5 ;  /* 0x0000000500007306 */ /* 0x000e220000101400 */
[----:B------:R-:W-:Y:S01]  /*9270*/  IMAD.MOV.U32 R23, RZ, RZ, R19 ;  /* 0x000000ffff177224 */ /* 0x000fe200078e0013 */
[----:B0-----:R-:W-:-:S05]  /*9280*/  F2FP.BF16.F32.PACK_AB R0, RZ, R0 ;  /* 0x00000000ff00723e */ /* 0x001fca00000010ff */
[----:B------:R0:W-:Y:S01]  /*9290*/  STG.E.U16 desc[UR36][R8.64], R0 ;  /* 0x0000000008007986 */ /* 0x0001e2000c101524 */
[----:B------:R-:W-:Y:S05]  /*92a0*/  BRA `(.L_x_30200) ;  /* 0x0000000400b47947 */ /* 0x000fea0003800000 */
.L_x_30212:
        /* <DEDUP_REMOVED lines=11> */
.L_x_30223:
        /* <DEDUP_REMOVED lines=13> */
.L_x_30226:
[----:B------:R-:W-:-:S04]  /*9430*/  SHF.R.U32.HI R0, RZ, 0x14, R3 ;  /* 0x00000014ff007819 */ /* 0x000fc80000011603 */
[----:B------:R-:W-:-:S04]  /*9440*/  LOP3.LUT R0, R0, 0x1, RZ, 0xc0, !PT ;  /* 0x0000000100007812 */ /* 0x000fc800078ec0ff */
[----:B------:R-:W-:-:S04]  /*9450*/  IADD3 R0, PT, PT, R3, 0x487ffff, R0 ;  /* 0x0487ffff03007810 */ /* 0x000fc80007ffe000 */
[----:B------:R-:W-:-:S04]  /*9460*/  SHF.R.U32.HI R0, RZ, 0x14, R0 ;  /* 0x00000014ff007819 */ /* 0x000fc80000011600 */
[----:B------:R-:W-:-:S07]  /*9470*/  LOP3.LUT R0, R0, 0xff, RZ, 0xc0, !PT ;  /* 0x000000ff00007812 */ /* 0x000fce00078ec0ff */
.L_x_30227:
[----:B------:R-:W-:-:S04]  /*9480*/  SHF.R.U32.HI R3, RZ, 0x18, R3 ;  /* 0x00000018ff037819 */ /* 0x000fc80000011603 */
[----:B------:R-:W-:-:S04]  /*9490*/  LOP3.LUT R0, R0, 0x80, R3, 0xf8, !PT ;  /* 0x0000008000007812 */ /* 0x000fc800078ef803 */
[----:B------:R-:W-:-:S07]  /*94a0*/  PRMT R4, R0, 0x7610, R4 ;  /* 0x0000761000047816 */ /* 0x000fce0000000004 */
.L_x_30225:
[----:B------:R-:W-:Y:S05]  /*94b0*/  BSYNC.RECONVERGENT B0 ;  /* 0x0000000000007941 */ /* 0x000fea0003800200 */
.L_x_30224:
[----:B------:R0:W-:Y:S01]  /*94c0*/  STG.E.U8 desc[UR36][R8.64], R4 ;  /* 0x0000000408007986 */ /* 0x0001e2000c101124 */
[----:B------:R-:W-:Y:S01]  /*94d0*/  IMAD.MOV.U32 R23, RZ, RZ, R19 ;  /* 0x000000ffff177224 */ /* 0x000fe200078e0013 */
[----:B------:R-:W-:Y:S06]  /*94e0*/  BRA `(.L_x_30200) ;  /* 0x0000000400247947 */ /* 0x000fec0003800000 */
.L_x_30222:
        /* <DEDUP_REMOVED lines=13> */
.L_x_30230:
[----:B------:R-:W-:-:S04]  /*95c0*/  SHF.R.U32.HI R0, RZ, 0x15, R3 ;  /* 0x00000015ff007819 */ /* 0x000fc80000011603 */
[----:B------:R-:W-:-:S04]  /*95d0*/  LOP3.LUT R0, R0, 0x1, RZ, 0xc0, !PT ;  /* 0x0000000100007812 */ /* 0x000fc800078ec0ff */
[----:B------:R-:W-:-:S04]  /*95e0*/  IADD3 R0, PT, PT, R3, 0x88fffff, R0 ;  /* 0x088fffff03007810 */ /* 0x000fc80007ffe000 */
[----:B------:R-:W-:-:S04]  /*95f0*/  SHF.R.U32.HI R0, RZ, 0x15, R0 ;  /* 0x00000015ff007819 */ /* 0x000fc80000011600 */
[----:B------:R-:W-:-:S07]  /*9600*/  LOP3.LUT R0, R0, 0xff, RZ, 0xc0, !PT ;  /* 0x000000ff00007812 */ /* 0x000fce00078ec0ff */
.L_x_30231:
[----:B------:R-:W-:-:S04]  /*9610*/  SHF.R.U32.HI R3, RZ, 0x18, R3 ;  /* 0x00000018ff037819 */ /* 0x000fc80000011603 */
[----:B------:R-:W-:-:S04]  /*9620*/  LOP3.LUT R0, R0, 0x80, R3, 0xf8, !PT ;  /* 0x0000008000007812 */ /* 0x000fc800078ef803 */
[----:B------:R-:W-:-:S07]  /*9630*/  PRMT R4, R0, 0x7610, R4 ;  /* 0x0000761000047816 */ /* 0x000fce0000000004 */
.L_x_30229:
[----:B------:R-:W-:Y:S05]  /*9640*/  BSYNC.RECONVERGENT B0 ;  /* 0x0000000000007941 */ /* 0x000fea0003800200 */
.L_x_30228:
[----:B------:R4:W-:Y:S01]  /*9650*/  STG.E.U8 desc[UR36][R8.64], R4 ;  /* 0x0000000408007986 */ /* 0x0009e2000c101124 */
[----:B------:R-:W-:Y:S01]  /*9660*/  IMAD.MOV.U32 R23, RZ, RZ, R19 ;  /* 0x000000ffff177224 */ /* 0x000fe200078e0013 */
[----:B------:R-:W-:Y:S06]  /*9670*/  BRA `(.L_x_30200) ;  /* 0x0000000000c07947 */ /* 0x000fec0003800000 */
.L_x_30221:
[----:B------:R-:W-:-:S13]  /*9680*/  ISETP.NE.AND P0, PT, R0, 0x1c, PT ;  /* 0x0000001c0000780c */ /* 0x000fda0003f05270 */
[----:B------:R-:W-:Y:S05]  /*9690*/  @!P0 BRA `(.L_x_30232) ;  /* 0x0000000000b08947 */ /* 0x000fea0003800000 */
[----:B------:R-:W-:-:S13]  /*96a0*/  ISETP.NE.AND P0, PT, R0, 0x1d, PT ;  /* 0x0000001d0000780c */ /* 0x000fda0003f05270 */
[----:B------:R-:W-:Y:S05]  /*96b0*/  @!P0 BRA `(.L_x_30233) ;  /* 0x0000000000948947 */ /* 0x000fea0003800000 */
[----:B------:R-:W-:-:S13]  /*96c0*/  ISETP.NE.AND P0, PT, R0, 0x2c, PT ;  /* 0x0000002c0000780c */ /* 0x000fda0003f05270 */
[----:B------:R-:W-:Y:S05]  /*96d0*/  @!P0 BRA `(.L_x_30234) ;  /* 0x0000000000488947 */ /* 0x000fea0003800000 */
.L_x_30205:
        /* <DEDUP_REMOVED lines=16> */
.L_x_30235:
[----:B------:R-:W-:Y:S01]  /*97e0*/  IMAD.MOV.U32 R23, RZ, RZ, R19 ;  /* 0x000000ffff177224 */ /* 0x000fe200078e0013 */
[----:B------:R-:W-:Y:S06]  /*97f0*/  BRA `(.L_x_30200) ;  /* 0x0000000000607947 */ /* 0x000fec0003800000 */
.L_x_30234:
        /* <DEDUP_REMOVED lines=17> */
.L_x_30233:
[--C-:B------:R-:W-:Y:S01]  /*9910*/  SHF.R.S32.HI R7, RZ, 0x1f, R5.reuse ;  /* 0x0000001fff077819 */ /* 0x100fe20000011405 */
[----:B------:R-:W-:Y:S02]  /*9920*/  IMAD.MOV.U32 R6, RZ, RZ, R5 ;  /* 0x000000ffff067224 */ /* 0x000fe400078e0005 */
[----:B------:R-:W-:-:S03]  /*9930*/  IMAD.MOV.U32 R23, RZ, RZ, R19 ;  /* 0x000000ffff177224 */ /* 0x000fc600078e0013 */
[----:B------:R1:W-:Y:S01]  /*9940*/  STG.E.64 desc[UR36][R8.64], R6 ;  /* 0x0000000608007986 */ /* 0x0003e2000c101b24 */
[----:B------:R-:W-:Y:S05]  /*9950*/  BRA `(.L_x_30200) ;  /* 0x0000000000087947 */ /* 0x000fea0003800000 */
.L_x_30232:
[----:B------:R0:W-:Y:S01]  /*9960*/  STG.E desc[UR36][R8.64], R5 ;  /* 0x0000000508007986 */ /* 0x0001e2000c101924 */
[----:B------:R-:W-:-:S07]  /*9970*/  IMAD.MOV.U32 R23, RZ, RZ, R19 ;  /* 0x000000ffff177224 */ /* 0x000fce00078e0013 */
.L_x_30200:
[----:B------:R-:W-:Y:S05]  /*9980*/  BSYNC.RECONVERGENT B6 ;  /* 0x0000000000067941 */ /* 0x000fea0003800200 */
.L_x_30199:
        /* <DEDUP_REMOVED lines=23> */
.L_x_30241:
[----:B------:R0:W-:Y:S01]  /*9b00*/  STG.E.U8 desc[UR36][R4.64], R24 ;  /* 0x0000001804007986 */ /* 0x0001e2000c101124 */
[----:B------:R-:W-:Y:S05]  /*9b10*/  BRA `(.L_x_30243) ;  /* 0x0000000c00387947 */ /* 0x000fea0003800000 */
.L_x_30240:
        /* <DEDUP_REMOVED lines=9> */
.L_x_30245:
[----:B------:R0:W-:Y:S01]  /*9bb0*/  STG.E desc[UR36][R4.64], R24 ;  /* 0x0000001804007986 */ /* 0x0001e2000c101924 */
[----:B------:R-:W-:Y:S05]  /*9bc0*/  BRA `(.L_x_30243) ;  /* 0x0000000c000c7947 */ /* 0x000fea0003800000 */
.L_x_30244:
[----:B------:R0:W-:Y:S01]  /*9bd0*/  STG.E.U16 desc[UR36][R4.64], R24 ;  /* 0x0000001804007986 */ /* 0x0001e2000c101524 */
[----:B------:R-:W-:Y:S05]  /*9be0*/  BRA `(.L_x_30243) ;  /* 0x0000000c00047947 */ /* 0x000fea0003800000 */
.L_x_30239:
        /* <DEDUP_REMOVED lines=9> */
.L_x_30247:
[----:B------:R-:W0:Y:S02]  /*9c80*/  I2F.S16 R0, R24 ;  /* 0x0000001800007306 */ /* 0x000e240000101400 */
[----:B0-----:R-:W-:-:S05]  /*9c90*/  F2FP.F16.F32.PACK_AB R0, RZ, R0 ;  /* 0x00000000ff00723e */ /* 0x001fca00000000ff */
[----:B------:R4:W-:Y:S01]  /*9ca0*/  STG.E.U16 desc[UR36][R4.64], R0 ;  /* 0x0000000004007986 */ /* 0x0009e2000c101524 */
[----:B------:R-:W-:Y:S05]  /*9cb0*/  BRA `(.L_x_30243) ;  /* 0x0000000800d07947 */ /* 0x000fea0003800000 */
.L_x_30246:
        /* <DEDUP_REMOVED lines=10> */
.L_x_30249:
[----:B------:R-:W0:Y:S02]  /*9d60*/  I2F.S16 R24, R24 ;  /* 0x0000001800187306 */ /* 0x000e240000101400 */
[----:B0-----:R-:W-:-:S04]  /*9d70*/  F2FP.F16.F32.PACK_AB R3, RZ, R24 ;  /* 0x00000018ff03723e */ /* 0x001fc800000000ff */
[----:B------:R-:W-:-:S05]  /*9d80*/  PRMT R3, R3, 0x5410, RZ ;  /* 0x0000541003037816 */ /* 0x000fca00000000ff */
[----:B------:R2:W-:Y:S01]  /*9d90*/  STG.E desc[UR36][R4.64], R3 ;  /* 0x0000000304007986 */ /* 0x0005e2000c101924 */
[----:B------:R-:W-:Y:S05]  /*9da0*/  BRA `(.L_x_30243) ;  /* 0x0000000800947947 */ /* 0x000fea0003800000 */
.L_x_30248:
[----:B------:R-:W0:Y:S02]  /*9db0*/  I2F.F64.S16 R24, R24 ;  /* 0x0000001800187312 */ /* 0x000e240000101c00 */
[----:B0-----:R0:W-:Y:S01]  /*9dc0*/  STG.E.64 desc[UR36][R4.64], R24 ;  /* 0x0000001804007986 */ /* 0x0011e2000c101b24 */
[----:B------:R-:W-:Y:S05]  /*9dd0*/  BRA `(.L_x_30243) ;  /* 0x0000000800887947 */ /* 0x000fea0003800000 */
.L_x_30238:
        /* <DEDUP_REMOVED lines=12> */
.L_x_30253:
        /* <DEDUP_REMOVED lines=18> */
.L_x_30256:
[----:B------:R-:W-:-:S04]  /*9fc0*/  SHF.R.U32.HI R3, RZ, 0x18, R7 ;  /* 0x00000018ff037819 */ /* 0x000fc80000011607 */
[----:B------:R-:W-:-:S07]  /*9fd0*/  LOP3.LUT R0, R0, 0x80, R3, 0xf8, !PT ;  /* 0x0000008000007812 */ /* 0x000fce00078ef803 */
.L_x_30255:
[----:B------:R-:W-:Y:S05]  /*9fe0*/  BSYNC.RECONVERGENT B0 ;  /* 0x0000000000007941 */ /* 0x000fea0003800200 */
.L_x_30254:
[----:B------:R0:W-:Y:S01]  /*9ff0*/  STG.E.U8 desc[UR36][R4.64], R0 ;  /* 0x0000000004007986 */ /* 0x0001e2000c101124 */
[----:B------:R-:W-:Y:S05]  /*a000*/  BRA `(.L_x_30243) ;  /* 0x0000000400fc7947 */ /* 0x000fea0003800000 */
.L_x_30252:
        /* <DEDUP_REMOVED lines=18> */
.L_x_30259:
[----:B------:R-:W-:-:S04]  /*a130*/  SHF.R.U32.HI R3, RZ, 0x18, R7 ;  /* 0x00000018ff037819 */ /* 0x000fc80000011607 */
[----:B------:R-:W-:-:S07]  /*a140*/  LOP3.LUT R0, R0, 0x80, R3, 0xf8, !PT ;  /* 0x0000008000007812 */ /* 0x000fce00078ef803 */
.L_x_30258:
[----:B------:R-:W-:Y:S05]  /*a150*/  BSYNC.RECONVERGENT B0 ;  /* 0x0000000000007941 */ /* 0x000fea0003800200 */
.L_x_30257:
[----:B------:R0:W-:Y:S01]  /*a160*/  STG.E.U8 desc[UR36][R4.64], R0 ;  /* 0x0000000004007986 */ /* 0x0001e2000c101124 */
[----:B------:R-:W-:Y:S05]  /*a170*/  BRA `(.L_x_30243) ;  /* 0x0000000400a07947 */ /* 0x000fea0003800000 */
.L_x_30251:
        /* <DEDUP_REMOVED lines=22> */
.L_x_30261:
[----:B------:R-:W-:-:S05]  /*a2e0*/  SHF.R.S32.HI R25, RZ, 0x1f, R24 ;  /* 0x0000001fff197819 */ /* 0x000fca0000011418 */
[----:B------:R0:W-:Y:S01]  /*a2f0*/  STG.E.64 desc[UR36][R4.64], R24 ;  /* 0x0000001804007986 */ /* 0x0001e2000c101b24 */
[----:B------:R-:W-:Y:S05]  /*a300*/  BRA `(.L_x_30243) ;  /* 0x00000004003c7947 */ /* 0x000fea0003800000 */
.L_x_30260:
[----:B------:R0:W-:Y:S01]  /*a310*/  STG.E desc[UR36][R4.64], R24 ;  /* 0x0000001804007986 */ /* 0x0001e2000c101924 */
[----:B------:R-:W-:Y:S05]  /*a320*/  BRA `(.L_x_30243) ;  /* 0x0000000400347947 */ /* 0x000fea0003800000 */
.L_x_30250:
        /* <DEDUP_REMOVED lines=10> */
.L_x_30263:
[----:B------:R-:W0:Y:S01]  /*a3d0*/  I2F.F64.S16 R24, R24 ;  /* 0x0000001800187312 */ /* 0x000e220000101c00 */
[----:B------:R-:W-:-:S05]  /*a3e0*/  CS2R R26, SRZ ;  /* 0x00000000001a7805 */ /* 0x000fca000001ff00 */
[----:B0-----:R0:W-:Y:S01]  /*a3f0*/  STG.E.128 desc[UR36][R4.64], R24 ;  /* 0x0000001804007986 */ /* 0x0011e2000c101d24 */
[----:B------:R-:W-:Y:S05]  /*a400*/  BRA `(.L_x_30243) ;  /* 0x0000000000fc7947 */ /* 0x000fea0003800000 */
.L_x_30262:
[----:B------:R-:W-:-:S13]  /*a410*/  ISETP.NE.AND P0, PT, R0, 0xf, PT ;  /* 0x0000000f0000780c */ /* 0x000fda0003f05270 */
[----:B------:R-:W-:Y:S05]  /*a420*/  @!P0 BRA `(.L_x_30264) ;  /* 0x0000000000e88947 */ /* 0x000fea0003800000 */
[----:B------:R-:W-:-:S13]  /*a430*/  ISETP.NE.AND P0, PT, R0, 0x17, PT ;  /* 0x000000170000780c */ /* 0x000fda0003f05270 */
[----:B------:R-:W-:Y:S05]  /*a440*/  @!P0 BRA `(.L_x_30265) ;  /* 0x0000000000908947 */ /* 0x000fea0003800000 */
[----:B------:R-:W-:-:S13]  /*a450*/  ISETP.NE.AND P0, PT, R0, 0x18, PT ;  /* 0x000000180000780c */ /* 0x000fda0003f05270 */
[----:B------:R-:W-:Y:S05]  /*a460*/  @!P0 BRA `(.L_x_30266) ;  /* 0x0000000000448947 */ /* 0x000fea0003800000 */
.L_x_30242:
        /* <DEDUP_REMOVED lines=16> */
.L_x_30267:
[----:B------:R-:W-:Y:S05]  /*a570*/  BRA `(.L_x_30243) ;  /* 0x0000000000a07947 */ /* 0x000fea0003800000 */
.L_x_30266:
        /* <DEDUP_REMOVED lines=13> */
.L_x_30269:
[----:B------:R-:W-:Y:S05]  /*a650*/  BSYNC.RECONVERGENT B0 ;  /* 0x0000000000007941 */ /* 0x000fea0003800200 */
.L_x_30268:
[----:B------:R-:W-:-:S05]  /*a660*/  LOP3.LUT R3, R0, 0x80, R3, 0xf8, !PT ;  /* 0x0000008000037812 */ /* 0x000fca00078ef803 */
[----:B------:R0:W-:Y:S01]  /*a670*/  STG.E.U8 desc[UR36][R4.64], R3 ;  /* 0x0000000304007986 */ /* 0x0001e2000c101124 */
[----:B------:R-:W-:Y:S05]  /*a680*/  BRA `(.L_x_30243) ;  /* 0x00000000005c7947 */ /* 0x000fea0003800000 */
.L_x_30265:
        /* <DEDUP_REMOVED lines=12> */
.L_x_30271:
[----:B------:R-:W-:Y:S01]  /*a750*/  IMAD.MOV.U32 R0, RZ, RZ, 0x7f ;  /* 0x0000007fff007424 */ /* 0x000fe200078e00ff */
[----:B------:R-:W-:-:S04]  /*a760*/  ISETP.GT.U32.AND P0, PT, R3, 0x7f800000, PT ;  /* 0x7f8000000300780c */ /* 0x000fc80003f04070 */
[----:B------:R-:W-:-:S09]  /*a770*/  SEL R0, R0, 0x7c, P0 ;  /* 0x0000007c00007807 */ /* 0x000fd20000000000 */
.L_x_30272:
[----:B------:R-:W-:Y:S05]  /*a780*/  BSYNC.RECONVERGENT B0 ;  /* 0x0000000000007941 */ /* 0x000fea0003800200 */
.L_x_30270:
[----:B------:R-:W-:-:S04]  /*a790*/  SHF.R.U32.HI R3, RZ, 0x18, R7 ;  /* 0x00000018ff037819 */ /* 0x000fc80000011607 */
[----:B------:R-:W-:-:S05]  /*a7a0*/  LOP3.LUT R3, R0, 0x80, R3, 0xf8, !PT ;  /* 0x0000008000037812 */ /* 0x000fca00078ef803 */
[----:B------:R0:W-:Y:S01]  /*a7b0*/  STG.E.U8 desc[UR36][R4.64], R3 ;  /* 0x0000000304007986 */ /* 0x0001e2000c101124 */
[----:B------:R-:W-:Y:S05]  /*a7c0*/  BRA `(.L_x_30243) ;  /* 0x00000000000c7947 */ /* 0x000fea0003800000 */
.L_x_30264:
[----:B------:R-:W0:Y:S02]  /*a7d0*/  I2F.S16 R0, R24 ;  /* 0x0000001800007306 */ /* 0x000e240000101400 */
[----:B0-----:R-:W-:-:S05]  /*a7e0*/  F2FP.BF16.F32.PACK_AB R0, RZ, R0 ;  /* 0x00000000ff00723e */ /* 0x001fca00000010ff */
[----:B------:R0:W-:Y:S02]  /*a7f0*/  STG.E.U16 desc[UR36][R4.64], R0 ;  /* 0x0000000004007986 */ /* 0x0001e4000c101524 */
.L_x_30243:
        /* <DEDUP_REMOVED lines=23> */
.L_x_30276:
[----:B------:R0:W-:Y:S01]  /*a970*/  STG.E.U8 desc[UR36][R8.64], R18 ;  /* 0x0000001208007986 */ /* 0x0001e2000c101124 */
[----:B------:R-:W-:Y:S05]  /*a980*/  BRA `(.L_x_30278) ;  /* 0x0000000c00387947 */ /* 0x000fea0003800000 */
.L_x_30275:
        /* <DEDUP_REMOVED lines=9> */
.L_x_30280:
[----:B------:R0:W-:Y:S01]  /*aa20*/  STG.E desc[UR36][R8.64], R18 ;  /* 0x0000001208007986 */ /* 0x0001e2000c101924 */
[----:B------:R-:W-:Y:S05]  /*aa30*/  BRA `(.L_x_30278) ;  /* 0x0000000c000c7947 */ /* 0x000fea0003800000 */
.L_x_30279:
[----:B------:R0:W-:Y:S01]  /*aa40*/  STG.E.U16 desc[UR36][R8.64], R18 ;  /* 0x0000001208007986 */ /* 0x0001e2000c101524 */
[----:B------:R-:W-:Y:S05]  /*aa50*/  BRA `(.L_x_30278) ;  /* 0x0000000c00047947 */ /* 0x000fea0003800000 */
.L_x_30274:
        /* <DEDUP_REMOVED lines=9> */
.L_x_30282:
[----:B------:R-:W0:Y:S02]  /*aaf0*/  I2F.S16 R0, R18 ;  /* 0x0000001200007306 */ /* 0x000e240000101400 */
[----:B0-----:R-:W-:-:S05]  /*ab00*/  F2FP.F16.F32.PACK_AB R0, RZ, R0 ;  /* 0x00000000ff00723e */ /* 0x001fca00000000ff */
[----:B------:R0:W-:Y:S01]  /*ab10*/  STG.E.U16 desc[UR36][R8.64], R0 ;  /* 0x0000000008007986 */ /* 0x0001e2000c101524 */
[----:B------:R-:W-:Y:S05]  /*ab20*/  BRA `(.L_x_30278) ;  /* 0x0000000800d07947 */ /* 0x000fea0003800000 */
.L_x_30281:
        /* <DEDUP_REMOVED lines=10> */
.L_x_30284:
[----:B------:R-:W0:Y:S02]  /*abd0*/  I2F.S16 R18, R18 ;  /* 0x0000001200127306 */ /* 0x000e240000101400 */
[----:B0-----:R-:W-:-:S04]  /*abe0*/  F2FP.F16.F32.PACK_AB R3, RZ, R18 ;  /* 0x00000012ff03723e */ /* 0x001fc800000000ff */
[----:B------:R-:W-:-:S05]  /*abf0*/  PRMT R3, R3, 0x5410, RZ ;  /* 0x0000541003037816 */ /* 0x000fca00000000ff */
[----:B------:R3:W-:Y:S01]  /*ac00*/  STG.E desc[UR36][R8.64], R3 ;  /* 0x0000000308007986 */ /* 0x0007e2000c101924 */
[----:B------:R-:W-:Y:S05]  /*ac10*/  BRA `(.L_x_30278) ;  /* 0x0000000800947947 */ /* 0x000fea0003800000 */
.L_x_30283:
[----:B------:R-:W0:Y:S02]  /*ac20*/  I2F.F64.S16 R18, R18 ;  /* 0x0000001200127312 */ /* 0x000e240000101c00 */
[----:B0-----:R4:W-:Y:S01]  /*ac30*/  STG.E.64 desc[UR36][R8.64], R18 ;  /* 0x0000001208007986 */ /* 0x0019e2000c101b24 */
[----:B------:R-:W-:Y:S05]  /*ac40*/  BRA `(.L_x_30278) ;  /* 0x0000000800887947 */ /* 0x000fea0003800000 */
.L_x_30273:
        /* <DEDUP_REMOVED lines=12> */
.L_x_30288:
        /* <DEDUP_REMOVED lines=17> */
.L_x_30291:
[----:B------:R-:W-:-:S04]  /*ae20*/  SHF.R.U32.HI R3, RZ, 0x18, R5 ;  /* 0x00000018ff037819 */ /* 0x000fc80000011605 */
[----:B------:R-:W-:-:S04]  /*ae30*/  LOP3.LUT R0, R0, 0x80, R3, 0xf8, !PT ;  /* 0x0000008000007812 */ /* 0x000fc800078ef803 */
[----:B------:R-:W-:-:S07]  /*ae40*/  PRMT R4, R0, 0x7610, R4 ;  /* 0x0000761000047816 */ /* 0x000fce0000000004 */
.L_x_30290:
[----:B------:R-:W-:Y:S05]  /*ae50*/  BSYNC.RECONVERGENT B0 ;  /* 0x0000000000007941 */ /* 0x000fea0003800200 */
.L_x_30289:
[----:B------:R0:W-:Y:S01]  /*ae60*/  STG.E.U8 desc[UR36][R8.64], R4 ;  /* 0x0000000408007986 */ /* 0x0001e2000c101124 */
[----:B------:R-:W-:Y:S05]  /*ae70*/  BRA `(.L_x_30278) ;  /* 0x0000000400fc7947 */ /* 0x000fea0003800000 */
.L_x_30287:
        /* <DEDUP_REMOVED lines=17> */
.L_x_30294:
[----:B------:R-:W-:-:S04]  /*af90*/  SHF.R.U32.HI R3, RZ, 0x18, R5 ;  /* 0x00000018ff037819 */ /* 0x000fc80000011605 */
[----:B------:R-:W-:-:S04]  /*afa0*/  LOP3.LUT R0, R0, 0x80, R3, 0xf8, !PT ;  /* 0x0000008000007812 */ /* 0x000fc800078ef803 */
[----:B------:R-:W-:-:S07]  /*afb0*/  PRMT R4, R0, 0x7610, R4 ;  /* 0x0000761000047816 */ /* 0x000fce0000000004 */
.L_x_30293:
[----:B------:R-:W-:Y:S05]  /*afc0*/  BSYNC.RECONVERGENT B0 ;  /* 0x0000000000007941 */ /* 0x000fea0003800200 */
.L_x_30292:
[----:B------:R0:W-:Y:S01]  /*afd0*/  STG.E.U8 desc[UR36][R8.64], R4 ;  /* 0x0000000408007986 */ /* 0x0001e2000c101124 */
[----:B------:R-:W-:Y:S05]  /*afe0*/  BRA `(.L_x_30278) ;  /* 0x0000000400a07947 */ /* 0x000fea0003800000 */
.L_x_30286:
        /* <DEDUP_REMOVED lines=22> */
.L_x_30296:
[----:B------:R-:W-:-:S05]  /*b150*/  SHF.R.S32.HI R19, RZ, 0x1f, R18 ;  /* 0x0000001fff137819 */ /* 0x000fca0000011412 */
[----:B------:R0:W-:Y:S01]  /*b160*/  STG.E.64 desc[UR36][R8.64], R18 ;  /* 0x0000001208007986 */ /* 0x0001e2000c101b24 */
[----:B------:R-:W-:Y:S05]  /*b170*/  BRA `(.L_x_30278) ;  /* 0x00000004003c7947 */ /* 0x000fea0003800000 */
.L_x_30295:
[----:B------:R0:W-:Y:S01]  /*b180*/  STG.E desc[UR36][R8.64], R18 ;  /* 0x0000001208007986 */ /* 0x0001e2000c101924 */
[----:B------:R-:W-:Y:S05]  /*b190*/  BRA `(.L_x_30278) ;  /* 0x0000000400347947 */ /* 0x000fea0003800000 */
.L_x_30285:
        /* <DEDUP_REMOVED lines=10> */
.L_x_30298:
[----:B------:R-:W0:Y:S01]  /*b240*/  I2F.F64.S16 R4, R18 ;  /* 0x0000001200047312 */ /* 0x000e220000101c00 */
[----:B------:R-:W-:-:S05]  /*b250*/  CS2R R6, SRZ ;  /* 0x0000000000067805 */ /* 0x000fca000001ff00 */
[----:B0-----:R0:W-:Y:S01]  /*b260*/  STG.E.128 desc[UR36][R8.64], R4 ;  /* 0x0000000408007986 */ /* 0x0011e2000c101d24 */
[----:B------:R-:W-:Y:S05]  /*b270*/  BRA `(.L_x_30278) ;  /* 0x0000000000fc7947 */ /* 0x000fea0003800000 */
.L_x_30297:
[----:B------:R-:W-:-:S13]  /*b280*/  ISETP.NE.AND P0, PT, R0, 0xf, PT ;  /* 0x0000000f0000780c */ /* 0x000fda0003f05270 */
[----:B------:R-:W-:Y:S05]  /*b290*/  @!P0 BRA `(.L_x_30299) ;  /* 0x0000000000e88947 */ /* 0x000fea0003800000 */
[----:B------:R-:W-:-:S13]  /*b2a0*/  ISETP.NE.AND P0, PT, R0, 0x17, PT ;  /* 0x000000170000780c */ /* 0x000fda0003f05270 */
[----:B------:R-:W-:Y:S05]  /*b2b0*/  @!P0 BRA `(.L_x_30300) ;  /* 0x0000000000908947 */ /* 0x000fea0003800000 */
[----:B------:R-:W-:-:S13]  /*b2c0*/  ISETP.NE.AND P0, PT, R0, 0x18, PT ;  /* 0x000000180000780c */ /* 0x000fda0003f05270 */
[----:B------:R-:W-:Y:S05]  /*b2d0*/  @!P0 BRA `(.L_x_30301) ;  /* 0x0000000000448947 */ /* 0x000fea0003800000 */
.L_x_30277:
        /* <DEDUP_REMOVED lines=16> */
.L_x_30302:
[----:B------:R-:W-:Y:S05]  /*b3e0*/  BRA `(.L_x_30278) ;  /* 0x0000000000a07947 */ /* 0x000fea0003800000 */
.L_x_30301:
        /* <DEDUP_REMOVED lines=13> */
.L_x_30304:
[----:B------:R-:W-:Y:S05]  /*b4c0*/  BSYNC.RECONVERGENT B0 ;  /* 0x0000000000007941 */ /* 0x000fea0003800200 */
.L_x_30303:
[----:B------:R-:W-:-:S05]  /*b4d0*/  LOP3.LUT R3, R0, 0x80, R3, 0xf8, !PT ;  /* 0x0000008000037812 */ /* 0x000fca00078ef803 */
[----:B------:R0:W-:Y:S01]  /*b4e0*/  STG.E.U8 desc[UR36][R8.64], R3 ;  /* 0x0000000308007986 */ /* 0x0001e2000c101124 */
[----:B------:R-:W-:Y:S05]  /*b4f0*/  BRA `(.L_x_30278) ;  /* 0x00000000005c7947 */ /* 0x000fea0003800000 */
.L_x_30300:
        /* <DEDUP_REMOVED lines=12> */
.L_x_30306:
[----:B------:R-:W-:Y:S01]  /*b5c0*/  IMAD.MOV.U32 R0, RZ, RZ, 0x7f ;  /* 0x0000007fff007424 */ /* 0x000fe200078e00ff */
[----:B------:R-:W-:-:S04]  /*b5d0*/  ISETP.GT.U32.AND P0, PT, R3, 0x7f800000, PT ;  /* 0x7f8000000300780c */ /* 0x000fc80003f04070 */
[----:B------:R-:W-:-:S09]  /*b5e0*/  SEL R0, R0, 0x7c, P0 ;  /* 0x0000007c00007807 */ /* 0x000fd20000000000 */
.L_x_30307:
[----:B------:R-:W-:Y:S05]  /*b5f0*/  BSYNC.RECONVERGENT B0 ;  /* 0x0000000000007941 */ /* 0x000fea0003800200 */
.L_x_30305:
[----:B------:R-:W-:-:S04]  /*b600*/  SHF.R.U32.HI R3, RZ, 0x18, R5 ;  /* 0x00000018ff037819 */ /* 0x000fc80000011605 */
[----:B------:R-:W-:-:S05]  /*b610*/  LOP3.LUT R3, R0, 0x80, R3, 0xf8, !PT ;  /* 0x0000008000037812 */ /* 0x000fca00078ef803 */
[----:B------:R0:W-:Y:S01]  /*b620*/  STG.E.U8 desc[UR36][R8.64], R3 ;  /* 0x0000000308007986 */ /* 0x0001e2000c101124 */
[----:B------:R-:W-:Y:S05]  /*b630*/  BRA `(.L_x_30278) ;  /* 0x00000000000c7947 */ /* 0x000fea0003800000 */
.L_x_30299:
[----:B------:R-:W0:Y:S02]  /*b640*/  I2F.S16 R0, R18 ;  /* 0x0000001200007306 */ /* 0x000e240000101400 */
[----:B0-----:R-:W-:-:S05]  /*b650*/  F2FP.BF16.F32.PACK_AB R0, RZ, R0 ;  /* 0x00000000ff00723e */ /* 0x001fca00000010ff */
[----:B------:R0:W-:Y:S02]  /*b660*/  STG.E.U16 desc[UR36][R8.64], R0 ;  /* 0x0000000008007986 */ /* 0x0001e4000c101524 */
.L_x_30278:
[----:B------:R-:W-:-:S07]  /*b670*/  VIADD R23, R23, 0x80 ;  /* 0x0000008017177836 */ /* 0x000fce0000000000 */
.L_x_30237:
[----:B------:R-:W-:Y:S05]  /*b680*/  BSYNC.RECONVERGENT B6 ;  /* 0x0000000000067941 */ /* 0x000fea0003800200 */
.L_x_30236:
        /* <DEDUP_REMOVED lines=21> */
.L_x_30311:
[----:B------:R-:W-:Y:S01]  /*b7e0*/  STG.E.U8 desc[UR36][R2.64], R22 ;  /* 0x0000001602007986 */ /* 0x000fe2000c101124 */
[----:B------:R-:W-:Y:S05]  /*b7f0*/  EXIT ;  /* 0x000000000000794d */ /* 0x000fea0003800000 */
.L_x_30310:
        /* <DEDUP_REMOVED lines=9> */
.L_x_30314:
[----:B------:R-:W-:Y:S01]  /*b890*/  STG.E desc[UR36][R2.64], R22 ;  /* 0x0000001602007986 */ /* 0x000fe2000c101924 */
[----:B------:R-:W-:Y:S05]  /*b8a0*/  EXIT ;  /* 0x000000000000794d */ /* 0x000fea0003800000 */
.L_x_30313:
[----:B------:R-:W-:Y:S01]  /*b8b0*/  STG.E.U16 desc[UR36][R2.64], R22 ;  /* 0x0000001602007986 */ /* 0x000fe2000c101524 */
[----:B------:R-:W-:Y:S05]  /*b8c0*/  EXIT ;  /* 0x000000000000794d */ /* 0x000fea0003800000 */
.L_x_30309:
        /* <DEDUP_REMOVED lines=9> */
.L_x_30316:
[----:B------:R-:W0:Y:S02]  /*b960*/  I2F.S16 R0, R22 ;  /* 0x0000001600007306 */ /* 0x000e240000101400 */
[----:B0-----:R-:W-:-:S05]  /*b970*/  F2FP.F16.F32.PACK_AB R0, RZ, R0 ;  /* 0x00000000ff00723e */ /* 0x001fca00000000ff */
[----:B------:R-:W-:Y:S01]  /*b980*/  STG.E.U16 desc[UR36][R2.64], R0 ;  /* 0x0000000002007986 */ /* 0x000fe2000c101524 */
[----:B------:R-:W-:Y:S05]  /*b990*/  EXIT ;  /* 0x000000000000794d */ /* 0x000fea0003800000 */
.L_x_30315:
        /* <DEDUP_REMOVED lines=10> */
.L_x_30318:
[----:B------:R-:W0:Y:S02]  /*ba40*/  I2F.S16 R22, R22 ;  /* 0x0000001600167306 */ /* 0x000e240000101400 */
[----:B0-----:R-:W-:-:S04]  /*ba50*/  F2FP.F16.F32.PACK_AB R5, RZ, R22 ;  /* 0x00000016ff05723e */ /* 0x001fc800000000ff */
[----:B------:R-:W-:-:S05]  /*ba60*/  PRMT R5, R5, 0x5410, RZ ;  /* 0x0000541005057816 */ /* 0x000fca00000000ff */
[----:B------:R-:W-:Y:S01]  /*ba70*/  STG.E desc[UR36][R2.64], R5 ;  /* 0x0000000502007986 */ /* 0x000fe2000c101924 */
[----:B------:R-:W-:Y:S05]  /*ba80*/  EXIT ;  /* 0x000000000000794d */ /* 0x000fea0003800000 */
.L_x_30317:
[----:B------:R-:W0:Y:S02]  /*ba90*/  I2F.F64.S16 R22, R22 ;  /* 0x0000001600167312 */ /* 0x000e240000101c00 */
[----:B0-----:R-:W-:Y:S01]  /*baa0*/  STG.E.64 desc[UR36][R2.64], R22 ;  /* 0x0000001602007986 */ /* 0x001fe2000c101b24 */
[----:B------:R-:W-:Y:S05]  /*bab0*/  EXIT ;  /* 0x000000000000794d */ /* 0x000fea0003800000 */
.L_x_30308:
        /* <DEDUP_REMOVED lines=12> */
.L_x_30322:
        /* <DEDUP_REMOVED lines=18> */
.L_x_30325:
[----:B------:R-:W-:-:S04]  /*bca0*/  SHF.R.U32.HI R5, RZ, 0x18, R5 ;  /* 0x00000018ff057819 */ /* 0x000fc80000011605 */
[----:B------:R-:W-:-:S07]  /*bcb0*/  LOP3.LUT R0, R0, 0x80, R5, 0xf8, !PT ;  /* 0x0000008000007812 */ /* 0x000fce00078ef805 */
.L_x_30324:
[----:B------:R-:W-:Y:S05]  /*bcc0*/  BSYNC.RECONVERGENT B0 ;  /* 0x0000000000007941 */ /* 0x000fea0003800200 */
.L_x_30323:
[----:B------:R-:W-:Y:S01]  /*bcd0*/  STG.E.U8 desc[UR36][R2.64], R0 ;  /* 0x0000000002007986 */ /* 0x000fe2000c101124 */
[----:B------:R-:W-:Y:S05]  /*bce0*/  EXIT ;  /* 0x000000000000794d */ /* 0x000fea0003800000 */
.L_x_30321:
        /* <DEDUP_REMOVED lines=18> */
.L_x_30328:
[----:B------:R-:W-:-:S04]  /*be10*/  SHF.R.U32.HI R5, RZ, 0x18, R5 ;  /* 0x00000018ff057819 */ /* 0x000fc80000011605 */
[----:B------:R-:W-:-:S07]  /*be20*/  LOP3.LUT R0, R0, 0x80, R5, 0xf8, !PT ;  /* 0x0000008000007812 */ /* 0x000fce00078ef805 */
.L_x_30327:
[----:B------:R-:W-:Y:S05]  /*be30*/  BSYNC.RECONVERGENT B0 ;  /* 0x0000000000007941 */ /* 0x000fea0003800200 */
.L_x_30326:
[----:B------:R-:W-:Y:S01]  /*be40*/  STG.E.U8 desc[UR36][R2.64], R0 ;  /* 0x0000000002007986 */ /* 0x000fe2000c101124 */
[----:B------:R-:W-:Y:S05]  /*be50*/  EXIT ;  /* 0x000000000000794d */ /* 0x000fea0003800000 */
.L_x_30320:
        /* <DEDUP_REMOVED lines=22> */
.L_x_30330:
[----:B------:R-:W-:-:S05]  /*bfc0*/  SHF.R.S32.HI R23, RZ, 0x1f, R22 ;  /* 0x0000001fff177819 */ /* 0x000fca0000011416 */
[----:B------:R-:W-:Y:S01]  /*bfd0*/  STG.E.64 desc[UR36][R2.64], R22 ;  /* 0x0000001602007986 */ /* 0x000fe2000c101b24 */
[----:B------:R-:W-:Y:S05]  /*bfe0*/  EXIT ;  /* 0x000000000000794d */ /* 0x000fea0003800000 */
.L_x_30329:
[----:B------:R-:W-:Y:S01]  /*bff0*/  STG.E desc[UR36][R2.64], R22 ;  /* 0x0000001602007986 */ /* 0x000fe2000c101924 */
[----:B------:R-:W-:Y:S05]  /*c000*/  EXIT ;  /* 0x000000000000794d */ /* 0x000fea0003800000 */
.L_x_30319:
        /* <DEDUP_REMOVED lines=10> */
.L_x_30332:
[----:B------:R-:W0:Y:S01]  /*c0b0*/  I2F.F64.S16 R4, R22 ;  /* 0x0000001600047312 */ /* 0x000e220000101c00 */
[----:B------:R-:W-:-:S05]  /*c0c0*/  CS2R R6, SRZ ;  /* 0x0000000000067805 */ /* 0x000fca000001ff00 */
[----:B0-----:R-:W-:Y:S01]  /*c0d0*/  STG.E.128 desc[UR36][R2.64], R4 ;  /* 0x0000000402007986 */ /* 0x001fe2000c101d24 */
[----:B------:R-:W-:Y:S05]  /*c0e0*/  EXIT ;  /* 0x000000000000794d */ /* 0x000fea0003800000 */
.L_x_30331:
[----:B------:R-:W-:-:S13]  /*c0f0*/  ISETP.NE.AND P0, PT, R0, 0xf, PT ;  /* 0x0000000f0000780c */ /* 0x000fda0003f05270 */
[----:B------:R-:W-:Y:S05]  /*c100*/  @!P0 BRA `(.L_x_30333) ;  /* 0x0000000000e88947 */ /* 0x000fea0003800000 */
[----:B------:R-:W-:-:S13]  /*c110*/  ISETP.NE.AND P0, PT, R0, 0x17, PT ;  /* 0x000000170000780c */ /* 0x000fda0003f05270 */
[----:B------:R-:W-:Y:S05]  /*c120*/  @!P0 BRA `(.L_x_30334) ;  /* 0x0000000000908947 */ /* 0x000fea0003800000 */
[----:B------:R-:W-:-:S13]  /*c130*/  ISETP.NE.AND P0, PT, R0, 0x18, PT ;  /* 0x000000180000780c */ /* 0x000fda0003f05270 */
[----:B------:R-:W-:Y:S05]  /*c140*/  @!P0 BRA `(.L_x_30335) ;  /* 0x0000000000448947 */ /* 0x000fea0003800000 */
.L_x_30312:
        /* <DEDUP_REMOVED lines=16> */
.L_x_30336:
[----:B------:R-:W-:Y:S05]  /*c250*/  EXIT ;  /* 0x000000000000794d */ /* 0x000fea0003800000 */
.L_x_30335:
        /* <DEDUP_REMOVED lines=13> */
.L_x_30338:
[----:B------:R-:W-:Y:S05]  /*c330*/  BSYNC.RECONVERGENT B0 ;  /* 0x0000000000007941 */ /* 0x000fea0003800200 */
.L_x_30337:
[----:B------:R-:W-:-:S05]  /*c340*/  LOP3.LUT R5, R0, 0x80, R5, 0xf8, !PT ;  /* 0x0000008000057812 */ /* 0x000fca00078ef805 */
[----:B------:R-:W-:Y:S01]  /*c350*/  STG.E.U8 desc[UR36][R2.64], R5 ;  /* 0x0000000502007986 */ /* 0x000fe2000c101124 */
[----:B------:R-:W-:Y:S05]  /*c360*/  EXIT ;  /* 0x000000000000794d */ /* 0x000fea0003800000 */
.L_x_30334:
        /* <DEDUP_REMOVED lines=12> */
.L_x_30340:
[----:B------:R-:W-:Y:S01]  /*c430*/  IMAD.MOV.U32 R0, RZ, RZ, 0x7f ;  /* 0x0000007fff007424 */ /* 0x000fe200078e00ff */
[----:B------:R-:W-:-:S04]  /*c440*/  ISETP.GT.U32.AND P0, PT, R4, 0x7f800000, PT ;  /* 0x7f8000000400780c */ /* 0x000fc80003f04070 */
[----:B------:R-:W-:-:S09]  /*c450*/  SEL R0, R0, 0x7c, P0 ;  /* 0x0000007c00007807 */ /* 0x000fd20000000000 */
.L_x_30341:
[----:B------:R-:W-:Y:S05]  /*c460*/  BSYNC.RECONVERGENT B0 ;  /* 0x0000000000007941 */ /* 0x000fea0003800200 */
.L_x_30339:
[----:B------:R-:W-:-:S04]  /*c470*/  SHF.R.U32.HI R5, RZ, 0x18, R5 ;  /* 0x00000018ff057819 */ /* 0x000fc80000011605 */
[----:B------:R-:W-:-:S05]  /*c480*/  LOP3.LUT R5, R0, 0x80, R5, 0xf8, !PT ;  /* 0x0000008000057812 */ /* 0x000fca00078ef805 */
[----:B------:R-:W-:Y:S01]  /*c490*/  STG.E.U8 desc[UR36][R2.64], R5 ;  /* 0x0000000502007986 */ /* 0x000fe2000c101124 */
[----:B------:R-:W-:Y:S05]  /*c4a0*/  EXIT ;  /* 0x000000000000794d */ /* 0x000fea0003800000 */
.L_x_30333:
[----:B------:R-:W0:Y:S02]  /*c4b0*/  I2F.S16 R0, R22 ;  /* 0x0000001600007306 */ /* 0x000e240000101400 */
[----:B0-----:R-:W-:-:S05]  /*c4c0*/  F2FP.BF16.F32.PACK_AB R0, RZ, R0 ;  /* 0x00000000ff00723e */ /* 0x001fca00000010ff */
[----:B------:R-:W-:Y:S01]  /*c4d0*/  STG.E.U16 desc[UR36][R2.64], R0 ;  /* 0x0000000002007986 */ /* 0x000fe2000c101524 */
[----:B------:R-:W-:Y:S05]  /*c4e0*/  EXIT ;  /* 0x000000000000794d */ /* 0x000fea0003800000 */
.L_x_30342:
        /* <DEDUP_REMOVED lines=9> */
.L_x_43652:


//--------------------- .text._ZN2at6native18elementwise_kernelILi128ELi4EZNS0_22gpu_kernel_impl_nocastINS0_13BinaryFunctorIN3c108BFloat16ES5_bZZZNS0_23logical_and_kernel_cudaERNS_14TensorIteratorEENKUlvE0_clEvENKUlvE8_clEvEUlS5_S5_E_EEEEvRNS_18TensorIteratorBaseERKT_EUliE_EEviT1_ --------------------------
	.section	.text._ZN2at6native18elementwise_kernelILi128ELi4EZNS0_22gpu_kernel_impl_nocastINS0_13BinaryFunctorIN3c108BFloat16ES5_bZZZNS0_23logical_and_kernel_cudaERNS_14TensorIteratorEENKUlvE0_clEvENKUlvE8_clEvEUlS5_S5_E_EEEEvRNS_18TensorIteratorBaseERKT_EUliE_EEviT1_,"ax",@progbits
	.align	128
        .global         _ZN2at6native18elementwise_kernelILi128ELi4EZNS0_22gpu_kernel_impl_nocastINS0_13BinaryFunctorIN3c108BFloat16ES5_bZZZNS0_23logical_and_kernel_cudaERNS_14TensorIteratorEENKUlvE0_clEvENKUlvE8_clEvEUlS5_S5_E_EEEEvRNS_18TensorIteratorBaseERKT_EUliE_EEviT1_
        .type           _ZN2at6native18elementwise_kernelILi128ELi4EZNS0_22gpu_kernel_impl_nocastINS0_13BinaryFunctorIN3c108BFloat16ES5_bZZZNS0_23logical_and_kernel_cudaERNS_14TensorIteratorEENKUlvE0_clEvENKUlvE8_clEvEUlS5_S5_E_EEEEvRNS_18TensorIteratorBaseERKT_EUliE_EEviT1_,@function
        .size           _ZN2at6native18elementwise_kernelILi128ELi4EZNS0_22gpu_kernel_impl_nocastINS0_13BinaryFunctorIN3c108BFloat16ES5_bZZZNS0_23logical_and_kernel_cudaERNS_14TensorIteratorEENKUlvE0_clEvENKUlvE8_clEvEUlS5_S5_E_EEEEvRNS_18TensorIteratorBaseERKT_EUliE_EEviT1_,(.L_x_43653 - _ZN2at6native18elementwise_kernelILi128ELi4EZNS0_22gpu_kernel_impl_nocastINS0_13BinaryFunctorIN3c108BFloat16ES5_bZZZNS0_23logical_and_kernel_cudaERNS_14TensorIteratorEENKUlvE0_clEvENKUlvE8_clEvEUlS5_S5_E_EEEEvRNS_18TensorIteratorBaseERKT_EUliE_EEviT1_)
        .other          _ZN2at6native18elementwise_kernelILi128ELi4EZNS0_22gpu_kernel_impl_nocastINS0_13BinaryFunctorIN3c108BFloat16ES5_bZZZNS0_23logical_and_kernel_cudaERNS_14TensorIteratorEENKUlvE0_clEvENKUlvE8_clEvEUlS5_S5_E_EEEEvRNS_18TensorIteratorBaseERKT_EUliE_EEviT1_,@"STO_CUDA_ENTRY STV_DEFAULT"
_ZN2at6native18elementwise_kernelILi128ELi4EZNS0_22gpu_kernel_impl_nocastINS0_13BinaryFunctorIN3c108BFloat16ES5_bZZZNS0_23logical_and_kernel_cudaERNS_14TensorIteratorEENKUlvE0_clEvENKUlvE8_clEvEUlS5_S5_E_EEEEvRNS_18TensorIteratorBaseERKT_EUliE_EEviT1_:
.text._ZN2at6native18elementwise_kernelILi128ELi4EZNS0_22gpu_kernel_impl_nocastINS0_13BinaryFunctorIN3c108BFloat16ES5_bZZZNS0_23logical_and_kernel_cudaERNS_14TensorIteratorEENKUlvE0_clEvENKUlvE8_clEvEUlS5_S5_E_EEEEvRNS_18TensorIteratorBaseERKT_EUliE_EEviT1_:
        /* <DEDUP_REMOVED lines=22> */
[----:B---3--:R-:W-:-:S04]  /*0160*/  @P0 SHF.L.U32 R0, R6, 0x10, RZ ;  /* 0x0000001006000819 */ /* 0x008fc800000006ff */
[----:B------:R-:W-:-:S04]  /*0170*/  FSETP.NEU.AND P0, PT, R0, RZ, P0 ;  /* 0x000000ff0000720b */ /* 0x000fc8000070d000 */
        /* <DEDUP_REMOVED lines=13> */
[----:B--2---:R-:W-:-:S04]  /*0250*/  @P0 SHF.L.U32 R0, R6, 0x10, RZ ;  /* 0x0000001006000819 */ /* 0x004fc800000006ff */
[----:B------:R-:W-:-:S04]  /*0260*/  FSETP.NEU.AND P0, PT, R0, RZ, P0 ;  /* 0x000000ff0000720b */ /* 0x000fc8000070d000 */
[----:B------:R-:W-:-:S05]  /*0270*/  SEL R11, RZ, 0x1, !P0 ;  /* 0x00000001ff0b7807 */ /* 0x000fca0004000000 */
[----:B0-----:R0:W-:Y:S04]  /*0280*/  STG.E.U8 desc[UR6][R8.64], R11 ;  /* 0x0000000b08007986 */ /* 0x0011e8000c101106 */
.L_x_30346:
[----:B------:R-:W-:-:S13]  /*0290*/  ISETP.GE.AND P0, PT, R3, UR4, PT ;  /* 0x0000000403007c0c */ /* 0x000fda000bf06270 */
[----:B------:R-:W-:Y:S05]  /*02a0*/  @P0 BREAK.RELIABLE B1 ;  /* 0x0000000000010942 */ /* 0x000fea0003800100 */
[----:B------:R-:W-:Y:S05]  /*02b0*/  @P0 BRA `(.L_x_30347) ;  /* 0x0000000000340947 */ /* 0x000fea0003800000 */
[----:B------:R-:W-:Y:S05]  /*02c0*/  BSYNC.RELIABLE B1 ;  /* 0x0000000000017941 */ /* 0x000fea0003800100 */
.L_x_30345:
        /* <DEDUP_REMOVED lines=12> */
.L_x_30347:
[----:B------:R-:W-:Y:S05]  /*0390*/  BSYNC.RECONVERGENT B0 ;  /* 0x0000000000007941 */ /* 0x000fea0003800200 */
.L_x_30344:
        /* <DEDUP_REMOVED lines=10> */
[----:B---3--:R-:W-:-:S04]  /*0440*/  @P0 SHF.L.U32 R0, R4, 0x10, RZ ;  /* 0x0000001004000819 */ /* 0x008fc800000006ff */
[----:B------:R-:W-:-:S04]  /*0450*/  FSETP.NEU.AND P0, PT, R0, RZ, P0 ;  /* 0x000000ff0000720b */ /* 0x000fc8000070d000 */
[----:B01----:R-:W-:-:S05]  /*0460*/  SEL R9, RZ, 0x1, !P0 ;  /* 0x00000001ff097807 */ /* 0x003fca0004000000 */
[----:B----4-:R-:W-:Y:S01]  /*0470*/  STG.E.U8 desc[UR6][R6.64], R9 ;  /* 0x0000000906007986 */ /* 0x010fe2000c101106 */
[----:B------:R-:W-:Y:S05]  /*0480*/  EXIT ;  /* 0x000000000000794d */ /* 0x000fea0003800000 */
.L_x_30343:
        /* <DEDUP_REMOVED lines=356> */
.L_x_30351:
        /* <DEDUP_REMOVED lines=13> */
[----:B---3--:R-:W-:-:S04]  /*1ba0*/  @P0 SHF.L.U32 R10, R8, 0x10, RZ ;  /* 0x00000010080a0819 */ /* 0x008fc800000006ff */
        /* <DEDUP_REMOVED lines=354> */
.L_x_30353:
        /* <DEDUP_REMOVED lines=15> */
[----:B------:R-:W-:-:S05]  /*32c0*/  SEL R7, RZ, 0x1, !P0 ;  /* 0x00000001ff077807 */ /* 0x000fca0004000000 */
[----:B------:R0:W-:Y:S04]  /*32d0*/  STG.E.U8 desc[UR6][R4.64], R7 ;  /* 0x0000000704007986 */ /* 0x0001e8000c101106 */
.L_x_30350:
[----:B------:R-:W-:-:S13]  /*32e0*/  ISETP.GE.AND P0, PT, R3, UR4, PT ;  /* 0x0000000403007c0c */ /* 0x000fda000bf06270 */
[----:B------:R-:W-:Y:S05]  /*32f0*/  @P0 BREAK.RELIABLE B1 ;  /* 0x0000000000010942 */ /* 0x000fea0003800100 */
[----:B------:R-:W-:Y:S05]  /*3300*/  @P0 BRA `(.L_x_30352) ;  /* 0x0000001400b80947 */ /* 0x000fea0003800000 */
[----:B------:R-:W-:Y:S05]  /*3310*/  BSYNC.RELIABLE B1 ;  /* 0x0000000000017941 */ /* 0x000fea0003800100 */
.L_x_30349:
        /* <DEDUP_REMOVED lines=348> */
.L_x_30354:
        /* <DEDUP_REMOVED lines=17> */
.L_x_30352:
[----:B------:R-:W-:Y:S05]  /*49f0*/  BSYNC.RECONVERGENT B0 ;  /* 0x0000000000007941 */ /* 0x000fea0003800200 */
.L_x_30348:
        /* <DEDUP_REMOVED lines=351> */
.L_x_30355:
        /* <DEDUP_REMOVED lines=12> */
[----:B---3--:R-:W-:-:S04]  /*60b0*/  @P0 SHF.L.U32 R0, R6, 0x10, RZ ;  /* 0x0000001006000819 */ /* 0x008fc800000006ff */
[----:B------:R-:W-:-:S04]  /*60c0*/  FSETP.NEU.AND P0, PT, R0, RZ, P0 ;  /* 0x000000ff0000720b */ /* 0x000fc8000070d000 */
[----:B------:R-:W-:-:S05]  /*60d0*/  SEL R5, RZ, 0x1, !P0 ;  /* 0x00000001ff057807 */ /* 0x000fca0004000000 */
[----:B------:R-:W-:Y:S01]  /*60e0*/  STG.E.U8 desc[UR6][R2.64], R5 ;  /* 0x0000000502007986 */ /* 0x000fe2000c101106 */
[----:B------:R-:W-:Y:S05]  /*60f0*/  EXIT ;  /* 0x000000000000794d */ /* 0x000fea0003800000 */
.L_x_30356:
        /* <DEDUP_REMOVED lines=16> */
.L_x_43653:


//--------------------- .text._ZN2at6native27unrolled_elementwise_kernelINS0_13BinaryFunctorIN3c108BFloat16ES4_bZZZNS0_23logical_and_kernel_cudaERNS_14TensorIteratorEENKUlvE0_clEvENKUlvE8_clEvEUlS4_S4_E_EESt5arrayIPcLm3EELi4E23TrivialOffsetCalculatorILi2EjESE_ILi1EjENS0_6memory15LoadWithoutCastENSH_16StoreWithoutCastEEEviT_T0_T2_T3_T4_T5_ --------------------------
	.section	.text._ZN2at6native27unrolled_elementwise_kernelINS0_13BinaryFunctorIN3c108BFloat16ES4_bZZZNS0_23logical_and_kernel_cudaERNS_14TensorIteratorEENKUlvE0_clEvENKUlvE8_clEvEUlS4_S4_E_EESt5arrayIPcLm3EELi4E23TrivialOffsetCalculatorILi2EjESE_ILi1EjENS0_6memory15LoadWithoutCastENSH_16StoreWithoutCastEEEviT_T0_T2_T3_T4_T5_,"ax",@progbits
	.align	128
        .global         _ZN2at6native27unrolled_elementwise_kernelINS0_13BinaryFunctorIN3c108BFloat16ES4_bZZZNS0_23logical_and_kernel_cudaERNS_14TensorIteratorEENKUlvE0_clEvENKUlvE8_clEvEUlS4_S4_E_EESt5arrayIPcLm3EELi4E23TrivialOffsetCalculatorILi2EjESE_ILi1EjENS0_6memory15LoadWithoutCastENSH_16StoreWithoutCastEEEviT_T0_T2_T3_T4_T5_
        .type           _ZN2at6native27unrolled_elementwise_kernelINS0_13BinaryFunctorIN3c108BFloat16ES4_bZZZNS0_23logical_and_kernel_cudaERNS_14TensorIteratorEENKUlvE0_clEvENKUlvE8_clEvEUlS4_S4_E_EESt5arrayIPcLm3EELi4E23TrivialOffsetCalculatorILi2EjESE_ILi1EjENS0_6memory15LoadWithoutCastENSH_16StoreWithoutCastEEEviT_T0_T2_T3_T4_T5_,@function
        .size           _ZN2at6native27unrolled_elementwise_kernelINS0_13BinaryFunctorIN3c108BFloat16ES4_bZZZNS0_23logical_and_kernel_cudaERNS_14TensorIteratorEENKUlvE0_clEvENKUlvE8_clEvEUlS4_S4_E_EESt5arrayIPcLm3EELi4E23TrivialOffsetCalculatorILi2EjESE_ILi1EjENS0_6memory15LoadWithoutCastENSH_16StoreWithoutCastEEEviT_T0_T2_T3_T4_T5_,(.L_x_43654 - _ZN2at6native27unrolled_elementwise_kernelINS0_13BinaryFunctorIN3c108BFloat16ES4_bZZZNS0_23logical_and_kernel_cudaERNS_14TensorIteratorEENKUlvE0_clEvENKUlvE8_clEvEUlS4_S4_E_EESt5arrayIPcLm3EELi4E23TrivialOffsetCalculatorILi2EjESE_ILi1EjENS0_6memory15LoadWithoutCastENSH_16StoreWithoutCastEEEviT_T0_T2_T3_T4_T5_)
        .other          _ZN2at6native27unrolled_elementwise_kernelINS0_13BinaryFunctorIN3c108BFloat16ES4_bZZZNS0_23logical_and_kernel_cudaERNS_14TensorIteratorEENKUlvE0_clEvENKUlvE8_clEvEUlS4_S4_E_EESt5arrayIPcLm3EELi4E23TrivialOffsetCalculatorILi2EjESE_ILi1EjENS0_6memory15LoadWithoutCastENSH_16StoreWithoutCastEEEviT_T0_T2_T3_T4_T5_,@"STO_CUDA_ENTRY STV_DEFAULT"
_ZN2at6native27unrolled_elementwise_kernelINS0_13BinaryFunctorIN3c108BFloat16ES4_bZZZNS0_23logical_and_kernel_cudaERNS_14TensorIteratorEENKUlvE0_clEvENKUlvE8_clEvEUlS4_S4_E_EESt5arrayIPcLm3EELi4E23TrivialOffsetCalculatorILi2EjESE_ILi1EjENS0_6memory15LoadWithoutCastENSH_16StoreWithoutCastEEEviT_T0_T2_T3_T4_T5_:
.text._ZN2at6native27unrolled_elementwise_kernelINS0_13BinaryFunctorIN3c108BFloat16ES4_bZZZNS0_23logical_and_kernel_cudaERNS_14TensorIteratorEENKUlvE0_clEvENKUlvE8_clEvEUlS4_S4_E_EESt5arrayIPcLm3EELi4E23TrivialOffsetCalculatorILi2EjESE_ILi1EjENS0_6memory15LoadWithoutCastENSH_16StoreWithoutCastEEEviT_T0_T2_T3_T4_T5_:
        /* <DEDUP_REMOVED lines=67> */
[----:B------:R-:W-:-:S05]  /*0430*/  @P0 IMAD.U32 R25, R25, 0x10000, RZ ;  /* 0x0001000019190824 */ /* 0x000fca00078e00ff */
[----:B------:R-:W-:-:S04]  /*0440*/  FSETP.NEU.AND P0, PT, R25, RZ, P0 ;  /* 0x000000ff1900720b */ /* 0x000fc8000070d000 */
[----:B------:R-:W-:-:S09]  /*0450*/  SEL R5, RZ, 0x1, !P0 ;  /* 0x00000001ff057807 */ /* 0x000fd20004000000 */
.L_x_30358:
[----:B------:R-:W-:Y:S05]  /*0460*/  BSYNC.RECONVERGENT B0 ;  /* 0x0000000000007941 */ /* 0x000fea0003800200 */
.L_x_30357:
[----:B------:R-:W-:Y:S04]  /*0470*/  BSSY.RECONVERGENT B0, `(.L_x_30359) ;  /* 0x0000007000007945 */ /* 0x000fe80003800200 */
[----:B------:R-:W-:Y:S05]  /*0480*/  @P5 BRA `(.L_x_30360) ;  /* 0x0000000000145947 */ /* 0x000fea0003800000 */
[----:B-----5:R-:W-:-:S05]  /*0490*/  IMAD.U32 R8, R8, 0x10000, RZ ;  /* 0x0001000008087824 */ /* 0x020fca00078e00ff */
[----:B------:R-:W-:-:S13]  /*04a0*/  FSETP.NEU.FTZ.AND P0, PT, R8, RZ, PT ;  /* 0x000000ff0800720b */ /* 0x000fda0003f1d000 */
[----:B------:R-:W-:-:S04]  /*04b0*/  @P0 SHF.L.U32 R10, R10, 0x10, RZ ;  /* 0x000000100a0a0819 */ /* 0x000fc800000006ff */
[----:B------:R-:W-:-:S04]  /*04c0*/  FSETP.NEU.AND P0, PT, R10, RZ, P0 ;  /* 0x000000ff0a00720b */ /* 0x000fc8000070d000 */
[----:B------:R-:W-:-:S09]  /*04d0*/  SEL R7, RZ, 0x1, !P0 ;  /* 0x00000001ff077807 */ /* 0x000fd20004000000 */
.L_x_30360:
[----:B------:R-:W-:Y:S05]  /*04e0*/  BSYNC.RECONVERGENT B0 ;  /* 0x0000000000007941 */ /* 0x000fea0003800200 */
.L_x_30359:
[----:B------:R-:W-:Y:S04]  /*04f0*/  BSSY.RECONVERGENT B0, `(.L_x_30361) ;  /* 0x0000007000007945 */ /* 0x000fe80003800200 */
[----:B------:R-:W-:Y:S05]  /*0500*/  @P4 BRA `(.L_x_30362) ;  /* 0x0000000000144947 */ /* 0x000fea0003800000 */
[----:B-----5:R-:W-:-:S05]  /*0510*/  IMAD.U32 R14, R14, 0x10000, RZ ;  /* 0x000100000e0e7824 */ /* 0x020fca00078e00ff */
[----:B------:R-:W-:-:S13]  /*0520*/  FSETP.NEU.FTZ.AND P0, PT, R14, RZ, PT ;  /* 0x000000ff0e00720b */ /* 0x000fda0003f1d000 */
[----:B------:R-:W-:-:S05]  /*0530*/  @P0 IMAD.U32 R15, R15, 0x10000, RZ ;  /* 0x000100000f0f0824 */ /* 0x000fca00078e00ff */
[----:B------:R-:W-:-:S04]  /*0540*/  FSETP.NEU.AND P0, PT, R15, RZ, P0 ;  /* 0x000000ff0f00720b */ /* 0x000fc8000070d000 */
[----:B------:R-:W-:-:S09]  /*0550*/  SEL R13, RZ, 0x1, !P0 ;  /* 0x00000001ff0d7807 */ /* 0x000fd20004000000 */
.L_x_30362:
[----:B------:R-:W-:Y:S05]  /*0560*/  BSYNC.RECONVERGENT B0 ;  /* 0x0000000000007941 */ /* 0x000fea0003800200 */
.L_x_30361:
[----:B------:R-:W-:Y:S04]  /*0570*/  BSSY.RECONVERGENT B0, `(.L_x_30363) ;  /* 0x0000007000007945 */ /* 0x000fe80003800200 */
[----:B------:R-:W-:Y:S05]  /*0580*/  @P3 BRA `(.L_x_30364) ;  /* 0x0000000000143947 */ /* 0x000fea0003800000 */
[----:B-----5:R-:W-:-:S05]  /*0590*/  IMAD.U32 R16, R16, 0x10000, RZ ;  /* 0x0001000010107824 */ /* 0x020fca00078e00ff */
[----:B------:R-:W-:-:S13]  /*05a0*/  FSETP.NEU.FTZ.AND P0, PT, R16, RZ, PT ;  /* 0x000000ff1000720b */ /* 0x000fda0003f1d000 */
[----:B------:R-:W-:-:S05]  /*05b0*/  @P0 IMAD.U32 R17, R17, 0x10000, RZ ;  /* 0x0001000011110824 */ /* 0x000fca00078e00ff */
[----:B------:R-:W-:-:S04]  /*05c0*/  FSETP.NEU.AND P0, PT, R17, RZ, P0 ;  /* 0x000000ff1100720b */ /* 0x000fc8000070d000 */
[----:B------:R-:W-:-:S09]  /*05d0*/  SEL R15, RZ, 0x1, !P0 ;  /* 0x00000001ff0f7807 */ /* 0x000fd20004000000 */
.L_x_30364:
[----:B------:R-:W-:Y:S05]  /*05e0*/  BSYNC.RECONVERGENT B0 ;  /* 0x0000000000007941 */ /* 0x000fea0003800200 */
.L_x_30363:
        /* <DEDUP_REMOVED lines=15> */
.L_x_30366:
[----:B------:R-:W-:Y:S05]  /*06e0*/  BSYNC.RECONVERGENT B0 ;  /* 0x0000000000007941 */ /* 0x000fea0003800200 */
.L_x_30365:
        /* <DEDUP_REMOVED lines=8> */
.L_x_30367:
        /* <DEDUP_REMOVED lines=9> */
.L_x_43654:


//--------------------- .text._ZN2at6native29vectorized_elementwise_kernelILi2ENS0_13BinaryFunctorIN3c108BFloat16ES4_bZZZNS0_23logical_and_kernel_cudaERNS_14TensorIteratorEENKUlvE0_clEvENKUlvE8_clEvEUlS4_S4_E_EESt5arrayIPcLm3EEEEviT0_T1_ --------------------------
	.section	.text._ZN2at6native29vectorized_elementwise_kernelILi2ENS0_13BinaryFunctorIN3c108BFloat16ES4_bZZZNS0_23logical_and_kernel_cudaERNS_14TensorIteratorEENKUlvE0_clEvENKUlvE8_clEvEUlS4_S4_E_EESt5arrayIPcLm3EEEEviT0_T1_,"ax",@progbits
	.align	128
        .global         _ZN2at6native29vectorized_elementwise_kernelILi2ENS0_13BinaryFunctorIN3c108BFloat16ES4_bZZZNS0_23logical_and_kernel_cudaERNS_14TensorIteratorEENKUlvE0_clEvENKUlvE8_clEvEUlS4_S4_E_EESt5arrayIPcLm3EEEEviT0_T1_
        .type           _ZN2at6native29vectorized_elementwise_kernelILi2ENS0_13BinaryFunctorIN3c108BFloat16ES4_bZZZNS0_23logical_and_kernel_cudaERNS_14TensorIteratorEENKUlvE0_clEvENKUlvE8_clEvEUlS4_S4_E_EESt5arrayIPcLm3EEEEviT0_T1_,@function
        .size           _ZN2at6native29vectorized_elementwise_kernelILi2ENS0_13BinaryFunctorIN3c108BFloat16ES4_bZZZNS0_23logical_and_kernel_cudaERNS_14TensorIteratorEENKUlvE0_clEvENKUlvE8_clEvEUlS4_S4_E_EESt5arrayIPcLm3EEEEviT0_T1_,(.L_x_43655 - _ZN2at6native29vectorized_elementwise_kernelILi2ENS0_13BinaryFunctorIN3c108BFloat16ES4_bZZZNS0_23logical_and_kernel_cudaERNS_14TensorIteratorEENKUlvE0_clEvENKUlvE8_clEvEUlS4_S4_E_EESt5arrayIPcLm3EEEEviT0_T1_)
        .other          _ZN2at6native29vectorized_elementwise_kernelILi2ENS0_13BinaryFunctorIN3c108BFloat16ES4_bZZZNS0_23logical_and_kernel_cudaERNS_14TensorIteratorEENKUlvE0_clEvENKUlvE8_clEvEUlS4_S4_E_EESt5arrayIPcLm3EEEEviT0_T1_,@"STO_CUDA_ENTRY STV_DEFAULT"
_ZN2at6native29vectorized_elementwise_kernelILi2ENS0_13BinaryFunctorIN3c108BFloat16ES4_bZZZNS0_23logical_and_kernel_cudaERNS_14TensorIteratorEENKUlvE0_clEvENKUlvE8_clEvEUlS4_S4_E_EESt5arrayIPcLm3EEEEviT0_T1_:
.text._ZN2at6native29vectorized_elementwise_kernelILi2ENS0_13BinaryFunctorIN3c108BFloat16ES4_bZZZNS0_23logical_and_kernel_cudaERNS_14TensorIteratorEENKUlvE0_clEvENKUlvE8_clEvEUlS4_S4_E_EESt5arrayIPcLm3EEEEviT0_T1_:
        /* <DEDUP_REMOVED lines=102> */
[----:B------:R-:W-:-:S05]  /*0660*/  @P0 IMAD.U32 R5, R5, 0x10000, RZ ;  /* 0x0001000005050824 */ /* 0x000fca00078e00ff */
[----:B------:R-:W-:-:S04]  /*0670*/  FSETP.NEU.AND P0, PT, R5, RZ, P0 ;  /* 0x000000ff0500720b */ /* 0x000fc8000070d000 */
[----:B------:R-:W-:-:S09]  /*0680*/  SEL R17, RZ, 0x1, !P0 ;  /* 0x00000001ff117807 */ /* 0x000fd20004000000 */
.L_x_30370:
[----:B------:R-:W-:Y:S05]  /*0690*/  BSYNC.RECONVERGENT B0 ;  /* 0x0000000000007941 */ /* 0x000fea0003800200 */
.L_x_30369:
        /* <DEDUP_REMOVED lines=8> */
[----:B------:R-:W-:-:S05]  /*0720*/  @P0 IMAD.U32 R7, R7, 0x10000, RZ ;  /* 0x0001000007070824 */ /* 0x000fca00078e00ff */
[----:B------:R-:W-:-:S04]  /*0730*/  FSETP.NEU.AND P0, PT, R7, RZ, P0 ;  /* 0x000000ff0700720b */ /* 0x000fc8000070d000 */
[----:B------:R-:W-:-:S09]  /*0740*/  SEL R6, RZ, 0x1, !P0 ;  /* 0x00000001ff067807 */ /* 0x000fd20004000000 */
.L_x_30372:
[----:B------:R-:W-:Y:S05]  /*0750*/  BSYNC.RECONVERGENT B0 ;  /* 0x0000000000007941 */ /* 0x000fea0003800200 */
.L_x_30371:
[----:B------:R-:W-:Y:S04]  /*0760*/  BSSY.RECONVERGENT B0, `(.L_x_30373) ;  /* 0x0000007000007945 */ /* 0x000fe80003800200 */
[----:B------:R-:W-:Y:S05]  /*0770*/  @P2 BRA `(.L_x_30374) ;  /* 0x0000000000142947 */ /* 0x000fea0003800000 */
[----:B------:R-:W-:-:S05]  /*0780*/  IMAD.U32 R8, R8, 0x10000, RZ ;  /* 0x0001000008087824 */ /* 0x000fca00078e00ff */
[----:B------:R-:W-:-:S13]  /*0790*/  FSETP.NEU.FTZ.AND P0, PT, R8, RZ, PT ;  /* 0x000000ff0800720b */ /* 0x000fda0003f1d000 */
[----:B------:R-:W-:-:S05]  /*07a0*/  @P0 IMAD.U32 R9, R9, 0x10000, RZ ;  /* 0x0001000009090824 */ /* 0x000fca00078e00ff */
[----:B------:R-:W-:-:S04]  /*07b0*/  FSETP.NEU.AND P0, PT, R9, RZ, P0 ;  /* 0x000000ff0900720b */ /* 0x000fc8000070d000 */
[----:B------:R-:W-:-:S09]  /*07c0*/  SEL R7, RZ, 0x1, !P0 ;  /* 0x00000001ff077807 */ /* 0x000fd20004000000 */
.L_x_30374:
[----:B------:R-:W-:Y:S05]  /*07d0*/  BSYNC.RECONVERGENT B0 ;  /* 0x0000000000007941 */ /* 0x000fea0003800200 */
.L_x_30373:
        /* <DEDUP_REMOVED lines=18> */
[----:B------:R-:W-:-:S05]  /*0900*/  @P0 IMAD.U32 R11, R11, 0x10000, RZ ;  /* 0x000100000b0b0824 */ /* 0x000fca00078e00ff */
[----:B------:R-:W-:-:S04]  /*0910*/  FSETP.NEU.AND P0, PT, R11, RZ, P0 ;  /* 0x000000ff0b00720b */ /* 0x000fc8000070d000 */
[----:B------:R-:W-:-:S09]  /*0920*/  SEL R8, RZ, 0x1, !P0 ;  /* 0x00000001ff087807 */ /* 0x000fd20004000000 */
.L_x_30376:
[----:B------:R-:W-:Y:S05]  /*0930*/  BSYNC.RECONVERGENT B0 ;  /* 0x0000000000007941 */ /* 0x000fea0003800200 */
.L_x_30375:
[----:B------:R-:W-:Y:S04]  /*0940*/  BSSY.RECONVERGENT B0, `(.L_x_30377) ;  /* 0x0000007000007945 */ /* 0x000fe80003800200 */
[----:B------:R-:W-:Y:S05]  /*0950*/  @P5 BRA `(.L_x_30378) ;  /* 0x0000000000145947 */ /* 0x000fea0003800000 */
[----:B------:R-:W-:-:S05]  /*0960*/  IMAD.U32 R12, R12, 0x10000, RZ ;  /* 0x000100000c0c7824 */ /* 0x000fca00078e00ff */
[----:B------:R-:W-:-:S13]  /*0970*/  FSETP.NEU.FTZ.AND P0, PT, R12, RZ, PT ;  /* 0x000000ff0c00720b */ /* 0x000fda0003f1d000 */
[----:B------:R-:W-:-:S05]  /*0980*/  @P0 IMAD.U32 R13, R13, 0x10000, RZ ;  /* 0x000100000d0d0824 */ /* 0x000fca00078e00ff */
[----:B------:R-:W-:-:S04]  /*0990*/  FSETP.NEU.AND P0, PT, R13, RZ, P0 ;  /* 0x000000ff0d00720b */ /* 0x000fc8000070d000 */
[----:B------:R-:W-:-:S09]  /*09a0*/  SEL R9, RZ, 0x1, !P0 ;  /* 0x00000001ff097807 */ /* 0x000fd20004000000 */
.L_x_30378:
[----:B------:R-:W-:Y:S05]  /*09b0*/  BSYNC.RECONVERGENT B0 ;  /* 0x0000000000007941 */ /* 0x000fea0003800200 */
.L_x_30377:
[----:B------:R-:W-:Y:S04]  /*09c0*/  BSSY.RECONVERGENT B0, `(.L_x_30379) ;  /* 0x0000007000007945 */ /* 0x000fe80003800200 */
[----:B------:R-:W-:Y:S05]  /*09d0*/  @P4 BRA `(.L_x_30380) ;  /* 0x0000000000144947 */ /* 0x000fea0003800000 */
[----:B------:R-:W-:-:S05]  /*09e0*/  IMAD.U32 R20, R20, 0x10000, RZ ;  /* 0x0001000014147824 */ /* 0x000fca00078e00ff */
[----:B------:R-:W-:-:S13]  /*09f0*/  FSETP.NEU.FTZ.AND P0, PT, R20, RZ, PT ;  /* 0x000000ff1400720b */ /* 0x000fda0003f1d000 */
[----:B------:R-:W-:-:S05]  /*0a00*/  @P0 IMAD.U32 R21, R21, 0x10000, RZ ;  /* 0x0001000015150824 */ /* 0x000fca00078e00ff */
[----:B------:R-:W-:-:S04]  /*0a10*/  FSETP.NEU.AND P0, PT, R21, RZ, P0 ;  /* 0x000000ff1500720b */ /* 0x000fc8000070d000 */
[----:B------:R-:W-:-:S09]  /*0a20*/  SEL R10, RZ, 0x1, !P0 ;  /* 0x00000001ff0a7807 */ /* 0x000fd20004000000 */
.L_x_30380:
[----:B------:R-:W-:Y:S05]  /*0a30*/  BSYNC.RECONVERGENT B0 ;  /* 0x0000000000007941 */ /* 0x000fea0003800200 */
.L_x_30379:
[----:B------:R-:W-:Y:S04]  /*0a40*/  BSSY.RECONVERGENT B0, `(.L_x_30381) ;  /* 0x0000007000007945 */ /* 0x000fe80003800200 */
[----:B------:R-:W-:Y:S05]  /*0a50*/  @P3 BRA `(.L_x_30382) ;  /* 0x0000000000143947 */ /* 0x000fea0003800000 */
[----:B------:R-:W-:-:S05]  /*0a60*/  IMAD.U32 R22, R22, 0x10000, RZ ;  /* 0x0001000016167824 */ /* 0x000fca00078e00ff */
[----:B------:R-:W-:-:S13]  /*0a70*/  FSETP.NEU.FTZ.AND P0, PT, R22, RZ, PT ;  /* 0x000000ff1600720b */ /* 0x000fda0003f1d000 */
[----:B------:R-:W-:-:S05]  /*0a80*/  @P0 IMAD.U32 R24, R24, 0x10000, RZ ;  /* 0x0001000018180824 */ /* 0x000fca00078e00ff */
[----:B------:R-:W-:-:S04]  /*0a90*/  FSETP.NEU.AND P0, PT, R24, RZ, P0 ;  /* 0x000000ff1800720b */ /* 0x000fc8000070d000 */
[----:B------:R-:W-:-:S09]  /*0aa0*/  SEL R11, RZ, 0x1, !P0 ;  /* 0x00000001ff0b7807 */ /* 0x000fd20004000000 */
.L_x_30382:
[----:B------:R-:W-:Y:S05]  /*0ab0*/  BSYNC.RECONVERGENT B0 ;  /* 0x0000000000007941 */ /* 0x000fea0003800200 */
.L_x_30381:
[----:B------:R-:W-:Y:S04]  /*0ac0*/  BSSY.RECONVERGENT B0, `(.L_x_30383) ;  /* 0x0000007000007945 */ /* 0x000fe80003800200 */
[----:B------:R-:W-:Y:S05]  /*0ad0*/  @P2 BRA `(.L_x_30384) ;  /* 0x0000000000142947 */ /* 0x000fea0003800000 */
[----:B------:R-:W-:-:S05]  /*0ae0*/  IMAD.U32 R23, R23, 0x10000, RZ ;  /* 0x0001000017177824 */ /* 0x000fca00078e00ff */
[----:B------:R-:W-:-:S13]  /*0af0*/  FSETP.NEU.FTZ.AND P0, PT, R23, RZ, PT ;  /* 0x000000ff1700720b */ /* 0x000fda0003f1d000 */
[----:B------:R-:W-:-:S05]  /*0b00*/  @P0 IMAD.U32 R25, R25, 0x10000, RZ ;  /* 0x0001000019190824 */ /* 0x000fca00078e00ff */
[----:B------:R-:W-:-:S04]  /*0b10*/  FSETP.NEU.AND P0, PT, R25, RZ, P0 ;  /* 0x000000ff1900720b */ /* 0x000fc8000070d000 */
[----:B------:R-:W-:-:S09]  /*0b20*/  SEL R12, RZ, 0x1, !P0 ;  /* 0x00000001ff0c7807 */ /* 0x000fd20004000000 */
.L_x_30384:
[----:B------:R-:W-:Y:S05]  /*0b30*/  BSYNC.RECONVERGENT B0 ;  /* 0x0000000000007941 */ /* 0x000fea0003800200 */
.L_x_30383:
        /* <DEDUP_REMOVED lines=20> */
.L_x_30387:
        /* <DEDUP_REMOVED lines=8> */
.L_x_30388:
        /* <DEDUP_REMOVED lines=8> */
.L_x_30389:
        /* <DEDUP_REMOVED lines=9> */
.L_x_30390:
[----:B------:R-:W-:Y:S05]  /*0e10*/  BSYNC.RELIABLE B1 ;  /* 0x0000000000017941 */ /* 0x000fea0003800100 */
.L_x_30386:
[----:B------:R-:W-:-:S13]  /*0e20*/  ISETP.GE.U32.AND P0, PT, R3, R2, PT ;  /* 0x000000020300720c */ /* 0x000fda0003f06070 */
[----:B0-----:R-:W0:Y:S01]  /*0e30*/  @!P0 LDC.64 R6, c[0x0][0x388] ;  /* 0x0000e200ff068b82 */ /* 0x001e220000000a00 */
[----:B-12---:R-:W-:Y:S02]  /*0e40*/  @!P0 IMAD.IADD R5, R0, 0x1, R3 ;  /* 0x0000000100058824 */ /* 0x006fe400078e0203 */
[----:B------:R-:W-:-:S03]  /*0e50*/  @!P0 VIADD R3, R3, 0x80 ;  /* 0x0000008003038836 */ /* 0x000fc60000000000 */
[----:B0-----:R-:W-:-:S05]  /*0e60*/  @!P0 IADD3 R4, P1, PT, R5, R6, RZ ;  /* 0x0000000605048210 */ /* 0x001fca0007f3e0ff */
[----:B------:R-:W-:-:S05]  /*0e70*/  @!P0 IMAD.X R5, RZ, RZ, R7, P1 ;  /* 0x000000ffff058224 */ /* 0x000fca00008e0607 */
[----:B------:R2:W-:Y:S03]  /*0e80*/  @!P0 STG.E.U8 desc[UR4][R4.64], R11 ;  /* 0x0000000b04008986 */ /* 0x0005e6000c101104 */
.L_x_30391:
[----:B------:R-:W-:Y:S05]  /*0e90*/  BSYNC.RECONVERGENT B0 ;  /* 0x0000000000007941 */ /* 0x000fea0003800200 */
.L_x_30385:
        /* <DEDUP_REMOVED lines=9> */
.L_x_30368:
        /* <DEDUP_REMOVED lines=20> */
[----:B--2---:R-:W-:Y:S01]  /*1070*/  @P2 IMAD.U32 R10, R14, 0x10000, RZ ;  /* 0x000100000e0a2824 */ /* 0x004fe200078e00ff */
        /* <DEDUP_REMOVED lines=12> */
[----:B------:R-:W-:Y:S01]  /*1140*/  FSETP.NEU.AND P2, PT, R10, RZ, P2 ;  /* 0x000000ff0a00720b */ /* 0x000fe2000174d000 */
        /* <DEDUP_REMOVED lines=9> */
[----:B------:R-:W-:-:S02]  /*11e0*/  @P5 IMAD.U32 R5, R5, 0x10000, RZ ;  /* 0x0001000005055824 */ /* 0x000fc400078e00ff */
[----:B------:R-:W-:Y:S02]  /*11f0*/  @P4 IMAD.U32 R8, R14, 0x10000, RZ ;  /* 0x000100000e084824 */ /* 0x000fe400078e00ff */
[----:B------:R-:W-:Y:S01]  /*1200*/  IMAD.WIDE.U32 R6, R2, 0x2, R6 ;  /* 0x0000000202067825 */ /* 0x000fe200078e0006 */
[----:B------:R-:W-:Y:S02]  /*1210*/  FSETP.NEU.AND P5, PT, R5, RZ, P5 ;  /* 0x000000ff0500720b */ /* 0x000fe40002fad000 */
[----:B------:R-:W-:Y:S01]  /*1220*/  FSETP.NEU.AND P4, PT, R8, RZ, P4 ;  /* 0x000000ff0800720b */ /* 0x000fe2000278d000 */
[----:B------:R-:W-:Y:S01]  /*1230*/  @P6 IMAD.U32 R2, R9, 0x10000, RZ ;  /* 0x0001000009026824 */ /* 0x000fe200078e00ff */
[----:B------:R-:W-:Y:S02]  /*1240*/  PRMT R5, R3, 0x7632, R5 ;  /* 0x0000763203057816 */ /* 0x000fe40000000005 */
[----:B------:R-:W-:Y:S02]  /*1250*/  PRMT R8, R4, 0x7632, R8 ;  /* 0x0000763204087816 */ /* 0x000fe40000000008 */
[----:B------:R-:W-:Y:S01]  /*1260*/  FSETP.NEU.AND P6, PT, R2, RZ, P6 ;  /* 0x000000ff0200720b */ /* 0x000fe200037cd000 */
[----:B------:R-:W-:-:S02]  /*1270*/  @P1 IMAD.U32 R2, R5, 0x10000, RZ ;  /* 0x0001000005021824 */ /* 0x000fc400078e00ff */
[----:B------:R-:W-:Y:S02]  /*1280*/  @P0 IMAD.U32 R3, R3, 0x10000, RZ ;  /* 0x0001000003030824 */ /* 0x000fe400078e00ff */
[----:B------:R-:W-:Y:S02]  /*1290*/  @P2 IMAD.U32 R4, R4, 0x10000, RZ ;  /* 0x0001000004042824 */ /* 0x000fe400078e00ff */
[----:B------:R-:W-:Y:S01]  /*12a0*/  @P3 IMAD.U32 R5, R8, 0x10000, RZ ;  /* 0x0001000008053824 */ /* 0x000fe200078e00ff */
[----:B------:R-:W-:Y:S02]  /*12b0*/  FSETP.NEU.AND P0, PT, R3, RZ, P0 ;  /* 0x000000ff0300720b */ /* 0x000fe4000070d000 */
[----:B------:R-:W-:Y:S02]  /*12c0*/  FSETP.NEU.AND P1, PT, R2, RZ, P1 ;  /* 0x000000ff0200720b */ /* 0x000fe40000f2d000 */
[----:B------:R-:W-:Y:S02]  /*12d0*/  FSETP.NEU.AND P2, PT, R4, RZ, P2 ;  /* 0x000000ff0400720b */ /* 0x000fe4000174d000 */
[----:B------:R-:W-:-:S02]  /*12e0*/  FSETP.NEU.AND P3, PT, R5, RZ, P3 ;  /* 0x000000ff0500720b */ /* 0x000fc40001f6d000 */
        /* <DEDUP_REMOVED lines=16> */
.L_x_30392:
        /* <DEDUP_REMOVED lines=9> */
.L_x_43655:


//--------------------- .text._ZN2at6native29vectorized_elementwise_kernelILi4ENS0_13BinaryFunctorIN3c108BFloat16ES4_bZZZNS0_23logical_and_kernel_cudaERNS_14TensorIteratorEENKUlvE0_clEvENKUlvE8_clEvEUlS4_S4_E_EESt5arrayIPcLm3EEEEviT0_T1_ --------------------------
	.section	.text._ZN2at6native29vectorized_elementwise_kernelILi4ENS0_13BinaryFunctorIN3c108BFloat16ES4_bZZZNS0_23logical_and_kernel_cudaERNS_14TensorIteratorEENKUlvE0_clEvENKUlvE8_clEvEUlS4_S4_E_EESt5arrayIPcLm3EEEEviT0_T1_,"ax",@progbits
	.align	128
        .global         _ZN2at6native29vectorized_elementwise_kernelILi4ENS0_13BinaryFunctorIN3c108BFloat16ES4_bZZZNS0_23logical_and_kernel_cudaERNS_14TensorIteratorEENKUlvE0_clEvENKUlvE8_clEvEUlS4_S4_E_EESt5arrayIPcLm3EEEEviT0_T1_
        .type           _ZN2at6native29vectorized_elementwise_kernelILi4ENS0_13BinaryFunctorIN3c108BFloat16ES4_bZZZNS0_23logical_and_kernel_cudaERNS_14TensorIteratorEENKUlvE0_clEvENKUlvE8_clEvEUlS4_S4_E_EESt5arrayIPcLm3EEEEviT0_T1_,@function
        .size           _ZN2at6native29vectorized_elementwise_kernelILi4ENS0_13BinaryFunctorIN3c108BFloat16ES4_bZZZNS0_23logical_and_kernel_cudaERNS_14TensorIteratorEENKUlvE0_clEvENKUlvE8_clEvEUlS4_S4_E_EESt5arrayIPcLm3EEEEviT0_T1_,(.L_x_43656 - _ZN2at6native29vectorized_elementwise_kernelILi4ENS0_13BinaryFunctorIN3c108BFloat16ES4_bZZZNS0_23logical_and_kernel_cudaERNS_14TensorIteratorEENKUlvE0_clEvENKUlvE8_clEvEUlS4_S4_E_EESt5arrayIPcLm3EEEEviT0_T1_)
        .other          _ZN2at6native29vectorized_elementwise_kernelILi4ENS0_13BinaryFunctorIN3c108BFloat16ES4_bZZZNS0_23logical_and_kernel_cudaERNS_14TensorIteratorEENKUlvE0_clEvENKUlvE8_clEvEUlS4_S4_E_EESt5arrayIPcLm3EEEEviT0_T1_,@"STO_CUDA_ENTRY STV_DEFAULT"
_ZN2at6native29vectorized_elementwise_kernelILi4ENS0_13BinaryFunctorIN3c108BFloat16ES4_bZZZNS0_23logical_and_kernel_cudaERNS_14TensorIteratorEENKUlvE0_clEvENKUlvE8_clEvEUlS4_S4_E_EESt5arrayIPcLm3EEEEviT0_T1_:
.text._ZN2at6native29vectorized_elementwise_kernelILi4ENS0_13BinaryFunctorIN3c108BFloat16ES4_bZZZNS0_23logical_and_kernel_cudaERNS_14TensorIteratorEENKUlvE0_clEvENKUlvE8_clEvEUlS4_S4_E_EESt5arrayIPcLm3EEEEviT0_T1_:
        /* <DEDUP_REMOVED lines=105> */
.L_x_30395:
[----:B------:R-:W-:Y:S05]  /*0690*/  BSYNC.RECONVERGENT B0 ;  /* 0x0000000000007941 */ /* 0x000fea0003800200 */
.L_x_30394:
        /* <DEDUP_REMOVED lines=11> */
.L_x_30397:
[----:B------:R-:W-:Y:S05]  /*0750*/  BSYNC.RECONVERGENT B0 ;  /* 0x0000000000007941 */ /* 0x000fea0003800200 */
.L_x_30396:
[----:B------:R-:W-:Y:S04]  /*0760*/  BSSY.RECONVERGENT B0, `(.L_x_30398) ;  /* 0x0000007000007945 */ /* 0x000fe80003800200 */
[----:B------:R-:W-:Y:S05]  /*0770*/  @P2 BRA `(.L_x_30399) ;  /* 0x0000000000142947 */ /* 0x000fea0003800000 */
[----:B------:R-:W-:-:S05]  /*0780*/  IMAD.U32 R8, R8, 0x10000, RZ ;  /* 0x0001000008087824 */ /* 0x000fca00078e00ff */
[----:B------:R-:W-:-:S13]  /*0790*/  FSETP.NEU.FTZ.AND P0, PT, R8, RZ, PT ;  /* 0x000000ff0800720b */ /* 0x000fda0003f1d000 */
[----:B------:R-:W-:-:S05]  /*07a0*/  @P0 IMAD.U32 R9, R9, 0x10000, RZ ;  /* 0x0001000009090824 */ /* 0x000fca00078e00ff */
[----:B------:R-:W-:-:S04]  /*07b0*/  FSETP.NEU.AND P0, PT, R9, RZ, P0 ;  /* 0x000000ff0900720b */ /* 0x000fc8000070d000 */
[----:B------:R-:W-:-:S09]  /*07c0*/  SEL R7, RZ, 0x1, !P0 ;  /* 0x00000001ff077807 */ /* 0x000fd20004000000 */
.L_x_30399:
[----:B------:R-:W-:Y:S05]  /*07d0*/  BSYNC.RECONVERGENT B0 ;  /* 0x0000000000007941 */ /* 0x000fea0003800200 */
.L_x_30398:
        /* <DEDUP_REMOVED lines=21> */
.L_x_30401:
[----:B------:R-:W-:Y:S05]  /*0930*/  BSYNC.RECONVERGENT B0 ;  /* 0x0000000000007941 */ /* 0x000fea0003800200 */
.L_x_30400:
[----:B------:R-:W-:Y:S04]  /*0940*/  BSSY.RECONVERGENT B0, `(.L_x_30402) ;  /* 0x0000007000007945 */ /* 0x000fe80003800200 */
[----:B------:R-:W-:Y:S05]  /*0950*/  @P5 BRA `(.L_x_30403) ;  /* 0x0000000000145947 */ /* 0x000fea0003800000 */
[----:B------:R-:W-:-:S05]  /*0960*/  IMAD.U32 R12, R12, 0x10000, RZ ;  /* 0x000100000c0c7824 */ /* 0x000fca00078e00ff */
[----:B------:R-:W-:-:S13]  /*0970*/  FSETP.NEU.FTZ.AND P0, PT, R12, RZ, PT ;  /* 0x000000ff0c00720b */ /* 0x000fda0003f1d000 */
[----:B------:R-:W-:-:S05]  /*0980*/  @P0 IMAD.U32 R13, R13, 0x10000, RZ ;  /* 0x000100000d0d0824 */ /* 0x000fca00078e00ff */
[----:B------:R-:W-:-:S04]  /*0990*/  FSETP.NEU.AND P0, PT, R13, RZ, P0 ;  /* 0x000000ff0d00720b */ /* 0x000fc8000070d000 */
[----:B------:R-:W-:-:S09]  /*09a0*/  SEL R9, RZ, 0x1, !P0 ;  /* 0x00000001ff097807 */ /* 0x000fd20004000000 */
.L_x_30403:
[----:B------:R-:W-:Y:S05]  /*09b0*/  BSYNC.RECONVERGENT B0 ;  /* 0x0000000000007941 */ /* 0x000fea0003800200 */
.L_x_30402:
[----:B------:R-:W-:Y:S04]  /*09c0*/  BSSY.RECONVERGENT B0, `(.L_x_30404) ;  /* 0x0000007000007945 */ /* 0x000fe80003800200 */
[----:B------:R-:W-:Y:S05]  /*09d0*/  @P4 BRA `(.L_x_30405) ;  /* 0x0000000000144947 */ /* 0x000fea0003800000 */
[----:B------:R-:W-:-:S05]  /*09e0*/  IMAD.U32 R20, R20, 0x10000, RZ ;  /* 0x0001000014147824 */ /* 0x000fca00078e00ff */
[----:B------:R-:W-:-:S13]  /*09f0*/  FSETP.NEU.FTZ.AND P0, PT, R20, RZ, PT ;  /* 0x000000ff1400720b */ /* 0x000fda0003f1d000 */
[----:B------:R-:W-:-:S05]  /*0a00*/  @P0 IMAD.U32 R21, R21, 0x10000, RZ ;  /* 0x0001000015150824 */ /* 0x000fca00078e00ff */
[----:B------:R-:W-:-:S04]  /*0a10*/  FSETP.NEU.AND P0, PT, R21, RZ, P0 ;  /* 0x000000ff1500720b */ /* 0x000fc8000070d000 */
[----:B------:R-:W-:-:S09]  /*0a20*/  SEL R10, RZ, 0x1, !P0 ;  /* 0x00000001ff0a7807 */ /* 0x000fd20004000000 */
.L_x_30405:
[----:B------:R-:W-:Y:S05]  /*0a30*/  BSYNC.RECONVERGENT B0 ;  /* 0x0000000000007941 */ /* 0x000fea0003800200 */
.L_x_30404:
[----:B------:R-:W-:Y:S04]  /*0a40*/  BSSY.RECONVERGENT B0, `(.L_x_30406) ;  /* 0x0000007000007945 */ /* 0x000fe80003800200 */
[----:B------:R-:W-:Y:S05]  /*0a50*/  @P3 BRA `(.L_x_30407) ;  /* 0x0000000000143947 */ /* 0x000fea0003800000 */
[----:B------:R-:W-:-:S05]  /*0a60*/  IMAD.U32 R22, R22, 0x10000, RZ ;  /* 0x0001000016167824 */ /* 0x000fca00078e00ff */
[----:B------:R-:W-:-:S13]  /*0a70*/  FSETP.NEU.FTZ.AND P0, PT, R22, RZ, PT ;  /* 0x000000ff1600720b */ /* 0x000fda0003f1d000 */
[----:B------:R-:W-:-:S05]  /*0a80*/  @P0 IMAD.U32 R24, R24, 0x10000, RZ ;  /* 0x0001000018180824 */ /* 0x000fca00078e00ff */
[----:B------:R-:W-:-:S04]  /*0a90*/  FSETP.NEU.AND P0, PT, R24, RZ, P0 ;  /* 0x000000ff1800720b */ /* 0x000fc8000070d000 */
[----:B------:R-:W-:-:S09]  /*0aa0*/  SEL R11, RZ, 0x1, !P0 ;  /* 0x00000001ff0b7807 */ /* 0x000fd20004000000 */
.L_x_30407:
[----:B------:R-:W-:Y:S05]  /*0ab0*/  BSYNC.RECONVERGENT B0 ;  /* 0x0000000000007941 */ /* 0x000fea0003800200 */
.L_x_30406:
[----:B------:R-:W-:Y:S04]  /*0ac0*/  BSSY.RECONVERGENT B0, `(.L_x_30408) ;  /* 0x0000007000007945 */ /* 0x000fe80003800200 */
[----:B------:R-:W-:Y:S05]  /*0ad0*/  @P2 BRA `(.L_x_30409) ;  /* 0x0000000000142947 */ /* 0x000fea0003800000 */
[----:B------:R-:W-:-:S05]  /*0ae0*/  IMAD.U32 R23, R23, 0x10000, RZ ;  /* 0x0001000017177824 */ /* 0x000fca00078e00ff */
[----:B------:R-:W-:-:S13]  /*0af0*/  FSETP.NEU.FTZ.AND P0, PT, R23, RZ, PT ;  /* 0x000000ff1700720b */ /* 0x000fda0003f1d000 */
[----:B------:R-:W-:-:S05]  /*0b00*/  @P0 IMAD.U32 R25, R25, 0x10000, RZ ;  /* 0x0001000019190824 */ /* 0x000fca00078e00ff */
[----:B------:R-:W-:-:S04]  /*0b10*/  FSETP.NEU.AND P0, PT, R25, RZ, P0 ;  /* 0x000000ff1900720b */ /* 0x000fc8000070d000 */
[----:B------:R-:W-:-:S09]  /*0b20*/  SEL R12, RZ, 0x1, !P0 ;  /* 0x00000001ff0c7807 */ /* 0x000fd20004000000 */
.L_x_30409:
[----:B------:R-:W-:Y:S05]  /*0b30*/  BSYNC.RECONVERGENT B0 ;  /* 0x0000000000007941 */ /* 0x000fea0003800200 */
.L_x_30408:
        /* <DEDUP_REMOVED lines=20> */
.L_x_30412:
        /* <DEDUP_REMOVED lines=8> */
.L_x_30413:
        /* <DEDUP_REMOVED lines=8> */
.L_x_30414:
        /* <DEDUP_REMOVED lines=9> */
.L_x_30415:
[----:B------:R-:W-:Y:S05]  /*0e10*/  BSYNC.RELIABLE B1 ;  /* 0x0000000000017941 */ /* 0x000fea0003800100 */
.L_x_30411:
[----:B------:R-:W-:-:S13]  /*0e20*/  ISETP.GE.U32.AND P0, PT, R3, R2, PT ;  /* 0x000000020300720c */ /* 0x000fda0003f06070 */
[----:B0-----:R-:W0:Y:S01]  /*0e30*/  @!P0 LDC.64 R6, c[0x0][0x388] ;  /* 0x0000e200ff068b82 */ /* 0x001e220000000a00 */
[----:B-12---:R-:W-:Y:S02]  /*0e40*/  @!P0 IMAD.IADD R5, R0, 0x1, R3 ;  /* 0x0000000100058824 */ /* 0x006fe400078e0203 */
[----:B------:R-:W-:-:S03]  /*0e50*/  @!P0 VIADD R3, R3, 0x80 ;  /* 0x0000008003038836 */ /* 0x000fc60000000000 */
[----:B0-----:R-:W-:-:S05]  /*0e60*/  @!P0 IADD3 R4, P1, PT, R5, R6, RZ ;  /* 0x0000000605048210 */ /* 0x001fca0007f3e0ff */
[----:B------:R-:W-:-:S05]  /*0e70*/  @!P0 IMAD.X R5, RZ, RZ, R7, P1 ;  /* 0x000000ffff058224 */ /* 0x000fca00008e0607 */
[----:B------:R2:W-:Y:S03]  /*0e80*/  @!P0 STG.E.U8 desc[UR4][R4.64], R11 ;  /* 0x0000000b04008986 */ /* 0x0005e6000c101104 */
.L_x_30416:
[----:B------:R-:W-:Y:S05]  /*0e90*/  BSYNC.RECONVERGENT B0 ;  /* 0x0000000000007941 */ /* 0x000fea0003800200 */
.L_x_30410:
        /* <DEDUP_REMOVED lines=9> */
.L_x_30393:
        /* <DEDUP_REMOVED lines=20> */
[----:B0-----:R-:W-:Y:S01]  /*1070*/  @P2 IMAD.U32 R10, R8, 0x10000, RZ ;  /* 0x00010000080a2824 */ /* 0x001fe200078e00ff */
[----:B---3--:R-:W-:Y:S01]  /*1080*/  PRMT R3, R6, 0x7632, R3 ;  /* 0x0000763206037816 */ /* 0x008fe20000000003 */
[----:B-1----:R-:W-:Y:S01]  /*1090*/  IMAD.U32 R12, R7, 0x10000, RZ ;  /* 0x00010000070c7824 */ /* 0x002fe200078e00ff */
[----:B------:R-:W-:Y:S02]  /*10a0*/  FSETP.NEU.FTZ.AND P6, PT, R15, RZ, PT ;  /* 0x000000ff0f00720b */ /* 0x000fe40003fdd000 */
[----:B------:R-:W-:Y:S01]  /*10b0*/  PRMT R7, R7, 0x7632, R7 ;  /* 0x0000763207077816 */ /* 0x000fe20000000007 */
[----:B------:R-:W-:Y:S01]  /*10c0*/  IMAD.U32 R3, R3, 0x10000, RZ ;  /* 0x0001000003037824 */ /* 0x000fe200078e00ff */
[----:B------:R-:W-:Y:S01]  /*10d0*/  FSETP.NEU.AND P2, PT, R10, RZ, P2 ;  /* 0x000000ff0a00720b */ /* 0x000fe2000174d000 */
        /* <DEDUP_REMOVED lines=12> */
[----:B------:R-:W-:Y:S02]  /*11a0*/  @P5 IMAD.U32 R0, R8, 0x10000, RZ ;  /* 0x0001000008005824 */ /* 0x000fe400078e00ff */
[----:B------:R-:W-:-:S03]  /*11b0*/  @P6 IMAD.U32 R3, R3, 0x10000, RZ ;  /* 0x0001000003036824 */ /* 0x000fc600078e00ff */
[----:B------:R-:W-:Y:S02]  /*11c0*/  FSETP.NEU.AND P5, PT, R0, RZ, P5 ;  /* 0x000000ff0000720b */ /* 0x000fe40002fad000 */
[----:B------:R-:W-:Y:S02]  /*11d0*/  FSETP.NEU.AND P6, PT, R3, RZ, P6 ;  /* 0x000000ff0300720b */ /* 0x000fe400037cd000 */
[C---:B-----5:R-:W-:Y:S02]  /*11e0*/  PRMT R0, R4.reuse, 0x7632, R0 ;  /* 0x0000763204007816 */ /* 0x060fe40000000000 */
[----:B------:R-:W-:Y:S01]  /*11f0*/  PRMT R3, R5, 0x7632, R3 ;  /* 0x0000763205037816 */ /* 0x000fe20000000003 */
[----:B------:R-:W-:Y:S02]  /*1200*/  @P4 IMAD.U32 R9, R9, 0x10000, RZ ;  /* 0x0001000009094824 */ /* 0x000fe400078e00ff */
[----:B------:R-:W-:Y:S02]  /*1210*/  @P0 IMAD.U32 R4, R4, 0x10000, RZ ;  /* 0x0001000004040824 */ /* 0x000fe400078e00ff */
[----:B------:R-:W-:-:S02]  /*1220*/  @P1 IMAD.U32 R5, R5, 0x10000, RZ ;  /* 0x0001000005051824 */ /* 0x000fc400078e00ff */
[----:B------:R-:W-:Y:S02]  /*1230*/  @P2 IMAD.U32 R0, R0, 0x10000, RZ ;  /* 0x0001000000002824 */ /* 0x000fe400078e00ff */
[----:B------:R-:W-:Y:S01]  /*1240*/  @P3 IMAD.U32 R3, R3, 0x10000, RZ ;  /* 0x0001000003033824 */ /* 0x000fe200078e00ff */
[----:B------:R-:W-:Y:S02]  /*1250*/  FSETP.NEU.AND P4, PT, R9, RZ, P4 ;  /* 0x000000ff0900720b */ /* 0x000fe4000278d000 */
        /* <DEDUP_REMOVED lines=21> */
.L_x_30417:
        /* <DEDUP_REMOVED lines=13> */
.L_x_43656:


//--------------------- .text._ZN2at6native29vectorized_elementwise_kernelILi8ENS0_13BinaryFunctorIN3c108BFloat16ES4_bZZZNS0_23logical_and_kernel_cudaERNS_14TensorIteratorEENKUlvE0_clEvENKUlvE8_clEvEUlS4_S4_E_EESt5arrayIPcLm3EEEEviT0_T1_ --------------------------
	.section	.text._ZN2at6native29vectorized_elementwise_kernelILi8ENS0_13BinaryFunctorIN3c108BFloat16ES4_bZZZNS0_23logical_and_kernel_cudaERNS_14TensorIteratorEENKUlvE0_clEvENKUlvE8_clEvEUlS4_S4_E_EESt5arrayIPcLm3EEEEviT0_T1_,"ax",@progbits
	.align	128
        .global         _ZN2at6native29vectorized_elementwise_kernelILi8ENS0_13BinaryFunctorIN3c108BFloat16ES4_bZZZNS0_23logical_and_kernel_cudaERNS_14TensorIteratorEENKUlvE0_clEvENKUlvE8_clEvEUlS4_S4_E_EESt5arrayIPcLm3EEEEviT0_T1_
        .type           _ZN2at6native29vectorized_elementwise_kernelILi8ENS0_13BinaryFunctorIN3c108BFloat16ES4_bZZZNS0_23logical_and_kernel_cudaERNS_14TensorIteratorEENKUlvE0_clEvENKUlvE8_clEvEUlS4_S4_E_EESt5arrayIPcLm3EEEEviT0_T1_,@function
        .size           _ZN2at6native29vectorized_elementwise_kernelILi8ENS0_13BinaryFunctorIN3c108BFloat16ES4_bZZZNS0_23logical_and_kernel_cudaERNS_14TensorIteratorEENKUlvE0_clEvENKUlvE8_clEvEUlS4_S4_E_EESt5arrayIPcLm3EEEEviT0_T1_,(.L_x_43657 - _ZN2at6native29vectorized_elementwise_kernelILi8ENS0_13BinaryFunctorIN3c108BFloat16ES4_bZZZNS0_23logical_and_kernel_cudaERNS_14TensorIteratorEENKUlvE0_clEvENKUlvE8_clEvEUlS4_S4_E_EESt5arrayIPcLm3EEEEviT0_T1_)
        .other          _ZN2at6native29vectorized_elementwise_kernelILi8ENS0_13BinaryFunctorIN3c108BFloat16ES4_bZZZNS0_23logical_and_kernel_cudaERNS_14TensorIteratorEENKUlvE0_clEvENKUlvE8_clEvEUlS4_S4_E_EESt5arrayIPcLm3EEEEviT0_T1_,@"STO_CUDA_ENTRY STV_DEFAULT"
_ZN2at6native29vectorized_elementwise_kernelILi8ENS0_13BinaryFunctorIN3c108BFloat16ES4_bZZZNS0_23logical_and_kernel_cudaERNS_14TensorIteratorEENKUlvE0_clEvENKUlvE8_clEvEUlS4_S4_E_EESt5arrayIPcLm3EEEEviT0_T1_:
.text._ZN2at6native29vectorized_elementwise_kernelILi8ENS0_13BinaryFunctorIN3c108BFloat16ES4_bZZZNS0_23logical_and_kernel_cudaERNS_14TensorIteratorEENKUlvE0_clEvENKUlvE8_clEvEUlS4_S4_E_EESt5arrayIPcLm3EEEEviT0_T1_:
        /* <DEDUP_REMOVED lines=105> */
.L_x_30420:
[----:B------:R-:W-:Y:S05]  /*0690*/  BSYNC.RECONVERGENT B0 ;  /* 0x0000000000007941 */ /* 0x000fea0003800200 */
.L_x_30419:
        /* <DEDUP_REMOVED lines=11> */
.L_x_30422:
[----:B------:R-:W-:Y:S05]  /*0750*/  BSYNC.RECONVERGENT B0 ;  /* 0x0000000000007941 */ /* 0x000fea0003800200 */
.L_x_30421:
[----:B------:R-:W-:Y:S04]  /*0760*/  BSSY.RECONVERGENT B0, `(.L_x_30423) ;  /* 0x0000007000007945 */ /* 0x000fe80003800200 */
[----:B------:R-:W-:Y:S05]  /*0770*/  @P2 BRA `(.L_x_30424) ;  /* 0x0000000000142947 */ /* 0x000fea0003800000 */
[----:B------:R-:W-:-:S05]  /*0780*/  IMAD.U32 R8, R8, 0x10000, RZ ;  /* 0x0001000008087824 */ /* 0x000fca00078e00ff */
[----:B------:R-:W-:-:S13]  /*0790*/  FSETP.NEU.FTZ.AND P0, PT, R8, RZ, PT ;  /* 0x000000ff0800720b */ /* 0x000fda0003f1d000 */
[----:B------:R-:W-:-:S05]  /*07a0*/  @P0 IMAD.U32 R9, R9, 0x10000, RZ ;  /* 0x0001000009090824 */ /* 0x000fca00078e00ff */
[----:B------:R-:W-:-:S04]  /*07b0*/  FSETP.NEU.AND P0, PT, R9, RZ, P0 ;  /* 0x000000ff0900720b */ /* 0x000fc8000070d000 */
[----:B------:R-:W-:-:S09]  /*07c0*/  SEL R7, RZ, 0x1, !P0 ;  /* 0x00000001ff077807 */ /* 0x000fd20004000000 */
.L_x_30424:
[----:B------:R-:W-:Y:S05]  /*07d0*/  BSYNC.RECONVERGENT B0 ;  /* 0x0000000000007941 */ /* 0x000fea0003800200 */
.L_x_30423:
        /* <DEDUP_REMOVED lines=21> */
.L_x_30426:
[----:B------:R-:W-:Y:S05]  /*0930*/  BSYNC.RECONVERGENT B0 ;  /* 0x0000000000007941 */ /* 0x000fea0003800200 */
.L_x_30425:
[----:B------:R-:W-:Y:S04]  /*0940*/  BSSY.RECONVERGENT B0, `(.L_x_30427) ;  /* 0x0000007000007945 */ /* 0x000fe80003800200 */
[----:B------:R-:W-:Y:S05]  /*0950*/  @P5 BRA `(.L_x_30428) ;  /* 0x0000000000145947 */ /* 0x000fea0003800000 */
[----:B------:R-:W-:-:S05]  /*0960*/  IMAD.U32 R12, R12, 0x10000, RZ ;  /* 0x000100000c0c7824 */ /* 0x000fca00078e00ff */
[----:B------:R-:W-:-:S13]  /*0970*/  FSETP.NEU.FTZ.AND P0, PT, R12, RZ, PT ;  /* 0x000000ff0c00720b */ /* 0x000fda0003f1d000 */
[----:B------:R-:W-:-:S05]  /*0980*/  @P0 IMAD.U32 R13, R13, 0x10000, RZ ;  /* 0x000100000d0d0824 */ /* 0x000fca00078e00ff */
[----:B------:R-:W-:-:S04]  /*0990*/  FSETP.NEU.AND P0, PT, R13, RZ, P0 ;  /* 0x000000ff0d00720b */ /* 0x000fc8000070d000 */
[----:B------:R-:W-:-:S09]  /*09a0*/  SEL R9, RZ, 0x1, !P0 ;  /* 0x00000001ff097807 */ /* 0x000fd20004000000 */
.L_x_30428:
[----:B------:R-:W-:Y:S05]  /*09b0*/  BSYNC.RECONVERGENT B0 ;  /* 0x0000000000007941 */ /* 0x000fea0003800200 */
.L_x_30427:
[----:B------:R-:W-:Y:S04]  /*09c0*/  BSSY.RECONVERGENT B0, `(.L_x_30429) ;  /* 0x0000007000007945 */ /* 0x000fe80003800200 */
[----:B------:R-:W-:Y:S05]  /*09d0*/  @P4 BRA `(.L_x_30430) ;  /* 0x0000000000144947 */ /* 0x000fea0003800000 */
[----:B------:R-:W-:-:S05]  /*09e0*/  IMAD.U32 R20, R20, 0x10000, RZ ;  /* 0x0001000014147824 */ /* 0x000fca00078e00ff */
[----:B------:R-:W-:-:S13]  /*09f0*/  FSETP.NEU.FTZ.AND P0, PT, R20, RZ, PT ;  /* 0x000000ff1400720b */ /* 0x000fda0003f1d000 */
[----:B------:R-:W-:-:S05]  /*0a00*/  @P0 IMAD.U32 R21, R21, 0x10000, RZ ;  /* 0x0001000015150824 */ /* 0x000fca00078e00ff */
[----:B------:R-:W-:-:S04]  /*0a10*/  FSETP.NEU.AND P0, PT, R21, RZ, P0 ;  /* 0x000000ff1500720b */ /* 0x000fc8000070d000 */
[----:B------:R-:W-:-:S09]  /*0a20*/  SEL R10, RZ, 0x1, !P0 ;  /* 0x00000001ff0a7807 */ /* 0x000fd20004000000 */
.L_x_30430:
[----:B------:R-:W-:Y:S05]  /*0a30*/  BSYNC.RECONVERGENT B0 ;  /* 0x0000000000007941 */ /* 0x000fea0003800200 */
.L_x_30429:
[----:B------:R-:W-:Y:S04]  /*0a40*/  BSSY.RECONVERGENT B0, `(.L_x_30431) ;  /* 0x0000007000007945 */ /* 0x000fe80003800200 */
[----:B------:R-:W-:Y:S05]  /*0a50*/  @P3 BRA `(.L_x_30432) ;  /* 0x0000000000143947 */ /* 0x000fea0003800000 */
[----:B------:R-:W-:-:S05]  /*0a60*/  IMAD.U32 R22, R22, 0x10000, RZ ;  /* 0x0001000016167824 */ /* 0x000fca00078e00ff */
[----:B------:R-:W-:-:S13]  /*0a70*/  FSETP.NEU.FTZ.AND P0, PT, R22, RZ, PT ;  /* 0x000000ff1600720b */ /* 0x000fda0003f1d000 */
[----:B------:R-:W-:-:S05]  /*0a80*/  @P0 IMAD.U32 R24, R24, 0x10000, RZ ;  /* 0x0001000018180824 */ /* 0x000fca00078e00ff */
[----:B------:R-:W-:-:S04]  /*0a90*/  FSETP.NEU.AND P0, PT, R24, RZ, P0 ;  /* 0x000000ff1800720b */ /* 0x000fc8000070d000 */
[----:B------:R-:W-:-:S09]  /*0aa0*/  SEL R11, RZ, 0x1, !P0 ;  /* 0x00000001ff0b7807 */ /* 0x000fd20004000000 */
.L_x_30432:
[----:B------:R-:W-:Y:S05]  /*0ab0*/  BSYNC.RECONVERGENT B0 ;  /* 0x0000000000007941 */ /* 0x000fea0003800200 */
.L_x_30431:
[----:B------:R-:W-:Y:S04]  /*0ac0*/  BSSY.RECONVERGENT B0, `(.L_x_30433) ;  /* 0x0000007000007945 */ /* 0x000fe80003800200 */
[----:B------:R-:W-:Y:S05]  /*0ad0*/  @P2 BRA `(.L_x_30434) ;  /* 0x0000000000142947 */ /* 0x000fea0003800000 */
[----:B------:R-:W-:-:S05]  /*0ae0*/  IMAD.U32 R23, R23, 0x10000, RZ ;  /* 0x0001000017177824 */ /* 0x000fca00078e00ff */
[----:B------:R-:W-:-:S13]  /*0af0*/  FSETP.NEU.FTZ.AND P0, PT, R23, RZ, PT ;  /* 0x000000ff1700720b */ /* 0x000fda0003f1d000 */
[----:B------:R-:W-:-:S05]  /*0b00*/  @P0 IMAD.U32 R25, R25, 0x10000, RZ ;  /* 0x0001000019190824 */ /* 0x000fca00078e00ff */
[----:B------:R-:W-:-:S04]  /*0b10*/  FSETP.NEU.AND P0, PT, R25, RZ, P0 ;  /* 0x000000ff1900720b */ /* 0x000fc8000070d000 */
[----:B------:R-:W-:-:S09]  /*0b20*/  SEL R12, RZ, 0x1, !P0 ;  /* 0x00000001ff0c7807 */ /* 0x000fd20004000000 */
.L_x_30434:
[----:B------:R-:W-:Y:S05]  /*0b30*/  BSYNC.RECONVERGENT B0 ;  /* 0x0000000000007941 */ /* 0x000fea0003800200 */
.L_x_30433:
        /* <DEDUP_REMOVED lines=20> */
.L_x_30437:
        /* <DEDUP_REMOVED lines=8> */
.L_x_30438:
        /* <DEDUP_REMOVED lines=8> */
.L_x_30439:
        /* <DEDUP_REMOVED lines=9> */
.L_x_30440:
[----:B------:R-:W-:Y:S05]  /*0e10*/  BSYNC.RELIABLE B1 ;  /* 0x0000000000017941 */ /* 0x000fea0003800100 */
.L_x_30436:
[----:B------:R-:W-:-:S13]  /*0e20*/  ISETP.GE.U32.AND P0, PT, R3, R2, PT ;  /* 0x000000020300720c */ /* 0x000fda0003f06070 */
[----:B0-----:R-:W0:Y:S01]  /*0e30*/  @!P0 LDC.64 R6, c[0x0][0x388] ;  /* 0x0000e200ff068b82 */ /* 0x001e220000000a00 */
[----:B-12---:R-:W-:Y:S02]  /*0e40*/  @!P0 IMAD.IADD R5, R0, 0x1, R3 ;  /* 0x0000000100058824 */ /* 0x006fe400078e0203 */
[----:B------:R-:W-:-:S03]  /*0e50*/  @!P0 VIADD R3, R3, 0x80 ;  /* 0x0000008003038836 */ /* 0x000fc60000000000 */
[----:B0-----:R-:W-:-:S05]  /*0e60*/  @!P0 IADD3 R4, P1, PT, R5, R6, RZ ;  /* 0x0000000605048210 */ /* 0x001fca0007f3e0ff */
[----:B------:R-:W-:-:S05]  /*0e70*/  @!P0 IMAD.X R5, RZ, RZ, R7, P1 ;  /* 0x000000ffff058224 */ /* 0x000fca00008e0607 */
[----:B------:R2:W-:Y:S03]  /*0e80*/  @!P0 STG.E.U8 desc[UR4][R4.64], R11 ;  /* 0x0000000b04008986 */ /* 0x0005e6000c101104 */
.L_x_30441:
[----:B------:R-:W-:Y:S05]  /*0e90*/  BSYNC.RECONVERGENT B0 ;  /* 0x0000000000007941 */ /* 0x000fea0003800200 */
.L_x_30435:
        /* <DEDUP_REMOVED lines=9> */
.L_x_30418:
        /* <DEDUP_REMOVED lines=24> */
[----:B---3--:R-:W-:Y:S01]  /*10b0*/  @P3 IMAD.U32 R5, R8, 0x10000, RZ ;  /* 0x0001000008053824 */ /* 0x008fe200078e00ff */
[----:B------:R-:W-:Y:S01]  /*10c0*/  FSETP.NEU.FTZ.AND P1, PT, R4, RZ, PT ;  /* 0x000000ff0400720b */ /* 0x000fe20003f3d000 */
[----:B------:R-:W-:Y:S01]  /*10d0*/  IMAD.U32 R3, R6, 0x10000, RZ ;  /* 0x0001000006037824 */ /* 0x000fe200078e00ff */
[----:B------:R-:W-:Y:S01]  /*10e0*/  FSETP.NEU.FTZ.AND P5, PT, R13, RZ, PT ;  /* 0x000000ff0d00720b */ /* 0x000fe20003fbd000 */
[----:B------:R-:W-:Y:S01]  /*10f0*/  IMAD.U32 R4, R7, 0x10000, RZ ;  /* 0x0001000007047824 */ /* 0x000fe200078e00ff */
[----:B------:R-:W-:-:S02]  /*1100*/  FSETP.NEU.AND P3, PT, R5, RZ, P3 ;  /* 0x000000ff0500720b */ /* 0x000fc40001f6d000 */
[----:B------:R-:W-:Y:S02]  /*1110*/  FSETP.NEU.FTZ.AND P2, PT, R3, RZ, PT ;  /* 0x000000ff0300720b */ /* 0x000fe40003f5d000 */
[----:B------:R-:W-:Y:S02]  /*1120*/  SEL R7, RZ, 0x1, !P3 ;  /* 0x00000001ff077807 */ /* 0x000fe40005800000 */
[----:B------:R-:W-:Y:S02]  /*1130*/  FSETP.NEU.FTZ.AND P3, PT, R4, RZ, PT ;  /* 0x000000ff0400720b */ /* 0x000fe40003f7d000 */
[----:B------:R-:W-:Y:S02]  /*1140*/  PRMT R3, R8, 0x7632, R3 ;  /* 0x0000763208037816 */ /* 0x000fe40000000003 */
[C---:B------:R-:W-:Y:S01]  /*1150*/  PRMT R4, R9.reuse, 0x7632, R4 ;  /* 0x0000763209047816 */ /* 0x040fe20000000004 */
[----:B------:R-:W-:Y:S01]  /*1160*/  @P4 IMAD.U32 R9, R9, 0x10000, RZ ;  /* 0x0001000009094824 */ /* 0x000fe200078e00ff */
[C---:B------:R-:W-:Y:S01]  /*1170*/  PRMT R5, R10.reuse, 0x7632, R5 ;  /* 0x000076320a057816 */ /* 0x040fe20000000005 */
[----:B------:R-:W-:Y:S01]  /*1180*/  @P0 IMAD.U32 R3, R3, 0x10000, RZ ;  /* 0x0001000003030824 */ /* 0x000fe200078e00ff */
[----:B------:R-:W-:Y:S01]  /*1190*/  PRMT R6, R11, 0x7632, R6 ;  /* 0x000076320b067816 */ /* 0x000fe20000000006 */
[----:B------:R-:W-:Y:S01]  /*11a0*/  @P5 IMAD.U32 R10, R10, 0x10000, RZ ;  /* 0x000100000a0a5824 */ /* 0x000fe200078e00ff */
[----:B------:R-:W-:Y:S01]  /*11b0*/  FSETP.NEU.AND P4, PT, R9, RZ, P4 ;  /* 0x000000ff0900720b */ /* 0x000fe2000278d000 */
[----:B------:R-:W-:Y:S01]  /*11c0*/  @P6 IMAD.U32 R11, R11, 0x10000, RZ ;  /* 0x000100000b0b6824 */ /* 0x000fe200078e00ff */
[----:B------:R-:W-:Y:S01]  /*11d0*/  FSETP.NEU.AND P0, PT, R3, RZ, P0 ;  /* 0x000000ff0300720b */ /* 0x000fe2000070d000 */
[----:B------:R-:W-:Y:S01]  /*11e0*/  @P1 IMAD.U32 R3, R4, 0x10000, RZ ;  /* 0x0001000004031824 */ /* 0x000fe200078e00ff */
[----:B------:R-:W-:Y:S01]  /*11f0*/  FSETP.NEU.AND P5, PT, R10, RZ, P5 ;  /* 0x000000ff0a00720b */ /* 0x000fe20002fad000 */
[----:B------:R-:W-:Y:S01]  /*1200*/  @P2 IMAD.U32 R5, R5, 0x10000, RZ ;  /* 0x0001000005052824 */ /* 0x000fe200078e00ff */
[----:B------:R-:W-:Y:S01]  /*1210*/  FSETP.NEU.AND P6, PT, R11, RZ, P6 ;  /* 0x000000ff0b00720b */ /* 0x000fe200037cd000 */
[----:B------:R-:W-:Y:S01]  /*1220*/  @P3 IMAD.U32 R6, R6, 0x10000, RZ ;  /* 0x0001000006063824 */ /* 0x000fe200078e00ff */
[----:B------:R-:W-:-:S02]  /*1230*/  FSETP.NEU.AND P1, PT, R3, RZ, P1 ;  /* 0x000000ff0300720b */ /* 0x000fc40000f2d000 */
[----:B------:R-:W-:Y:S02]  /*1240*/  FSETP.NEU.AND P2, PT, R5, RZ, P2 ;  /* 0x000000ff0500720b */ /* 0x000fe4000174d000 */
[----:B------:R-:W-:Y:S02]  /*1250*/  FSETP.NEU.AND P3, PT, R6, RZ, P3 ;  /* 0x000000ff0600720b */ /* 0x000fe40001f6d000 */
        /* <DEDUP_REMOVED lines=18> */
.L_x_30442:
        /* <DEDUP_REMOVED lines=16> */
.L_x_43657:


//--------------------- .text._ZN2at6native18elementwise_kernelILi128ELi4EZNS0_15gpu_kernel_implINS0_13AUnaryFunctorIbbbZZZNS0_23logical_and_kernel_cudaERNS_14TensorIteratorEENKUlvE0_clEvENKUlvE7_clEvEUlbbE_EEEEvRNS_18TensorIteratorBaseERKT_EUliE_EEviT1_ --------------------------
	.section	.text._ZN2at6native18elementwise_kernelILi128ELi4EZNS0_15gpu_kernel_implINS0_13AUnaryFunctorIbbbZZZNS0_23logical_and_kernel_cudaERNS_14TensorIteratorEENKUlvE0_clEvENKUlvE7_clEvEUlbbE_EEEEvRNS_18TensorIteratorBaseERKT_EUliE_EEviT1_,"ax",@progbits
	.align	128
        .global         _ZN2at6native18elementwise_kernelILi128ELi4EZNS0_15gpu_kernel_implINS0_13AUnaryFunctorIbbbZZZNS0_23logical_and_kernel_cudaERNS_14TensorIteratorEENKUlvE0_clEvENKUlvE7_clEvEUlbbE_EEEEvRNS_18TensorIteratorBaseERKT_EUliE_EEviT1_
        .type           _ZN2at6native18elementwise_kernelILi128ELi4EZNS0_15gpu_kernel_implINS0_13AUnaryFunctorIbbbZZZNS0_23logical_and_kernel_cudaERNS_14TensorIteratorEENKUlvE0_clEvENKUlvE7_clEvEUlbbE_EEEEvRNS_18TensorIteratorBaseERKT_EUliE_EEviT1_,@function
        .size           _ZN2at6native18elementwise_kernelILi128ELi4EZNS0_15gpu_kernel_implINS0_13AUnaryFunctorIbbbZZZNS0_23logical_and_kernel_cudaERNS_14TensorIteratorEENKUlvE0_clEvENKUlvE7_clEvEUlbbE_EEEEvRNS_18TensorIteratorBaseERKT_EUliE_EEviT1_,(.L_x_43658 - _ZN2at6native18elementwise_kernelILi128ELi4EZNS0_15gpu_kernel_implINS0_13AUnaryFunctorIbbbZZZNS0_23logical_and_kernel_cudaERNS_14TensorIteratorEENKUlvE0_clEvENKUlvE7_clEvEUlbbE_EEEEvRNS_18TensorIteratorBaseERKT_EUliE_EEviT1_)
        .other          _ZN2at6native18elementwise_kernelILi128ELi4EZNS0_15gpu_kernel_implINS0_13AUnaryFunctorIbbbZZZNS0_23logical_and_kernel_cudaERNS_14TensorIteratorEENKUlvE0_clEvENKUlvE7_clEvEUlbbE_EEEEvRNS_18TensorIteratorBaseERKT_EUliE_EEviT1_,@"STO_CUDA_ENTRY STV_DEFAULT"
_ZN2at6native18elementwise_kernelILi128ELi4EZNS0_15gpu_kernel_implINS0_13AUnaryFunctorIbbbZZZNS0_23logical_and_kernel_cudaERNS_14TensorIteratorEENKUlvE0_clEvENKUlvE7_clEvEUlbbE_EEEEvRNS_18TensorIteratorBaseERKT_EUliE_EEviT1_:
.text._ZN2at6native18elementwise_kernelILi128ELi4EZNS0_15gpu_kernel_implINS0_13AUnaryFunctorIbbbZZZNS0_23logical_and_kernel_cudaERNS_14TensorIteratorEENKUlvE0_clEvENKUlvE7_clEvEUlbbE_EEEEvRNS_18TensorIteratorBaseERKT_EUliE_EEviT1_:
        /* <DEDUP_REMOVED lines=320> */
.L_x_30445:
        /* <DEDUP_REMOVED lines=18> */
.L_x_30450:
[----:B------:R-:W2:Y:S02]  /*1520*/  LDG.E.U8 R2, desc[UR36][R2.64] ;  /* 0x0000002402027981 */ /* 0x000ea4000c1e1100 */
[----:B--2---:R-:W-:Y:S01]  /*1530*/  ISETP.NE.AND P0, PT, R2, RZ, PT ;  /* 0x000000ff0200720c */ /* 0x004fe20003f05270 */
[----:B------:R-:W-:-:S12]  /*1540*/  BRA `(.L_x_30452) ;  /* 0x0000000800307947 */ /* 0x000fd80003800000 */
.L_x_30449:
        /* <DEDUP_REMOVED lines=10> */
.L_x_30454:
[----:B------:R-:W2:Y:S02]  /*15f0*/  LDG.E R2, desc[UR36][R2.64] ;  /* 0x0000002402027981 */ /* 0x000ea4000c1e1900 */
[----:B--2---:R-:W-:Y:S01]  /*1600*/  ISETP.NE.AND P0, PT, R2, RZ, PT ;  /* 0x000000ff0200720c */ /* 0x004fe20003f05270 */
[----:B------:R-:W-:-:S12]  /*1610*/  BRA `(.L_x_30452) ;  /* 0x0000000400fc7947 */ /* 0x000fd80003800000 */
.L_x_30453:
[----:B------:R-:W2:Y:S02]  /*1620*/  LDG.E.U16 R2, desc[UR36][R2.64] ;  /* 0x0000002402027981 */ /* 0x000ea4000c1e1500 */
[----:B--2---:R-:W-:Y:S01]  /*1630*/  ISETP.NE.AND P0, PT, R2, RZ, PT ;  /* 0x000000ff0200720c */ /* 0x004fe20003f05270 */
[----:B------:R-:W-:-:S12]  /*1640*/  BRA `(.L_x_30452) ;  /* 0x0000000400f07947 */ /* 0x000fd80003800000 */
.L_x_30448:
        /* <DEDUP_REMOVED lines=9> */
.L_x_30456:
[----:B------:R-:W2:Y:S02]  /*16e0*/  LDG.E.U16 R0, desc[UR36][R2.64] ;  /* 0x0000002402007981 */ /* 0x000ea4000c1e1500 */
[----:B--2---:R-:W-:-:S05]  /*16f0*/  HADD2.F32 R0, -RZ, R0.H0_H0 ;  /* 0x20000000ff007230 */ /* 0x004fca0000004100 */
[----:B------:R-:W-:Y:S01]  /*1700*/  FSETP.NEU.FTZ.AND P0, PT, R0, RZ, PT ;  /* 0x000000ff0000720b */ /* 0x000fe20003f1d000 */
[----:B------:R-:W-:-:S12]  /*1710*/  BRA `(.L_x_30452) ;  /* 0x0000000400bc7947 */ /* 0x000fd80003800000 */
.L_x_30455:
        /* <DEDUP_REMOVED lines=11> */
.L_x_30458:
        /* <DEDUP_REMOVED lines=8> */
.L_x_30457:
[----:B------:R-:W2:Y:S02]  /*1850*/  LDG.E.64 R2, desc[UR36][R2.64] ;  /* 0x0000002402027981 */ /* 0x000ea4000c1e1b00 */
[----:B--2---:R-:W-:Y:S01]  /*1860*/  DSETP.NEU.AND P0, PT, R2, RZ, PT ;  /* 0x000000ff0200722a */ /* 0x004fe20003f0d000 */
[----:B------:R-:W-:-:S13]  /*1870*/  BRA `(.L_x_30452) ;  /* 0x0000000400647947 */ /* 0x000fda0003800000 */
.L_x_30447:
        /* <DEDUP_REMOVED lines=11> */
.L_x_30461:
[----:B------:R-:W2:Y:S02]  /*1930*/  LDG.E.128 R4, desc[UR36][R2.64] ;  /* 0x0000002402047981 */ /* 0x000ea4000c1e1d00 */
[----:B--2---:R-:W-:-:S06]  /*1940*/  DSETP.NEU.AND P0, PT, R6, RZ, PT ;  /* 0x000000ff0600722a */ /* 0x004fcc0003f0d000 */
[----:B------:R-:W-:Y:S01]  /*1950*/  DSETP.NEU.OR P0, PT, R4, RZ, P0 ;  /* 0x000000ff0400722a */ /* 0x000fe2000070d400 */
[----:B------:R-:W-:-:S13]  /*1960*/  BRA `(.L_x_30452) ;  /* 0x0000000400287947 */ /* 0x000fda0003800000 */
.L_x_30460:
        /* <DEDUP_REMOVED lines=9> */
.L_x_30463:
        /* <DEDUP_REMOVED lines=11> */
.L_x_30462:
[----:B------:R-:W2:Y:S02]  /*1ab0*/  LDG.E.U16 R0, desc[UR36][R2.64] ;  /* 0x0000002402007981 */ /* 0x000ea4000c1e1500 */
[----:B--2---:R-:W-:-:S05]  /*1ac0*/  IMAD.U32 R0, R0, 0x10000, RZ ;  /* 0x0001000000007824 */ /* 0x004fca00078e00ff */
[----:B------:R-:W-:Y:S01]  /*1ad0*/  FSETP.NEU.FTZ.AND P0, PT, R0, RZ, PT ;  /* 0x000000ff0000720b */ /* 0x000fe20003f1d000 */
[----:B------:R-:W-:-:S12]  /*1ae0*/  BRA `(.L_x_30452) ;  /* 0x0000000000c87947 */ /* 0x000fd80003800000 */
.L_x_30459:
        /* <DEDUP_REMOVED lines=11> */
.L_x_30466:
[----:B------:R-:W2:Y:S02]  /*1ba0*/  LDG.E.U8 R2, desc[UR36][R2.64] ;  /* 0x0000002402027981 */ /* 0x000ea4000c1e1100 */
[----:B--2---:R-:W-:Y:S01]  /*1bb0*/  ISETP.NE.AND P0, PT, R2, RZ, PT ;  /* 0x000000ff0200720c */ /* 0x004fe20003f05270 */
[----:B------:R-:W-:-:S12]  /*1bc0*/  BRA `(.L_x_30452) ;  /* 0x0000000000907947 */ /* 0x000fd80003800000 */
.L_x_30465:
[----:B------:R-:W2:Y:S02]  /*1bd0*/  LDG.E.U8 R2, desc[UR36][R2.64] ;  /* 0x0000002402027981 */ /* 0x000ea4000c1e1100 */
[----:B--2---:R-:W-:Y:S01]  /*1be0*/  ISETP.NE.AND P0, PT, R2, RZ, PT ;  /* 0x000000ff0200720c */ /* 0x004fe20003f05270 */
[----:B------:R-:W-:-:S12]  /*1bf0*/  BRA `(.L_x_30452) ;  /* 0x0000000000847947 */ /* 0x000fd80003800000 */
.L_x_30464:
[----:B------:R-:W-:-:S09]  /*1c00*/  UISETP.NE.AND UP0, UPT, UR4, 0x1c, UPT ;  /* 0x0000001c0400788c */ /* 0x000fd2000bf05270 */
[----:B------:R-:W-:Y:S05]  /*1c10*/  BRA.U !UP0, `(.L_x_30467) ;  /* 0x0000000108747547 */ /* 0x000fea000b800000 */
[----:B------:R-:W-:-:S09]  /*1c20*/  UISETP.NE.AND UP0, UPT, UR4, 0x1d, UPT ;  /* 0x0000001d0400788c */ /* 0x000fd2000bf05270 */
[----:B------:R-:W-:Y:S05]  /*1c30*/  BRA.U !UP0, `(.L_x_30468) ;  /* 0x00000001085c7547 */ /* 0x000fea000b800000 */
[----:B------:R-:W-:-:S09]  /*1c40*/  UISETP.NE.AND UP0, UPT, UR4, 0x2c, UPT ;  /* 0x0000002c0400788c */ /* 0x000fd2000bf05270 */
[----:B------:R-:W-:Y:S05]  /*1c50*/  BRA.U !UP0, `(.L_x_30469) ;  /* 0x0000000108487547 */ /* 0x000fea000b800000 */
.L_x_30451:
        /* <DEDUP_REMOVED lines=16> */
.L_x_30470:
[----:B------:R-:W-:Y:S01]  /*1d60*/  PLOP3.LUT P0, PT, PT, PT, PT, 0x8, 0x80 ;  /* 0x000000000080781c */ /* 0x000fe20003f0e170 */
[----:B------:R-:W-:-:S12]  /*1d70*/  BRA `(.L_x_30452) ;  /* 0x0000000000247947 */ /* 0x000fd80003800000 */
.L_x_30469:
[----:B------:R-:W2:Y:S02]  /*1d80*/  LDG.E.U8 R2, desc[UR36][R2.64] ;  /* 0x0000002402027981 */ /* 0x000ea4000c1e1100 */
[----:B--2---:R-:W-:Y:S01]  /*1d90*/  ISETP.NE.AND P0, PT, R2, RZ, PT ;  /* 0x000000ff0200720c */ /* 0x004fe20003f05270 */
[----:B------:R-:W-:-:S12]  /*1da0*/  BRA `(.L_x_30452) ;  /* 0x0000000000187947 */ /* 0x000fd80003800000 */
.L_x_30468:
[----:B------:R-:W2:Y:S02]  /*1db0*/  LDG.E.64 R2, desc[UR36][R2.64] ;  /* 0x0000002402027981 */ /* 0x000ea4000c1e1b00 */
[----:B--2---:R-:W-:-:S04]  /*1dc0*/  ISETP.NE.U32.AND P0, PT, R2, RZ, PT ;  /* 0x000000ff0200720c */ /* 0x004fc80003f05070 */
[----:B------:R-:W-:Y:S01]  /*1dd0*/  ISETP.NE.AND.EX P0, PT, R3, RZ, PT, P0 ;  /* 0x000000ff0300720c */ /* 0x000fe20003f05300 */
[----:B------:R-:W-:-:S12]  /*1de0*/  BRA `(.L_x_30452) ;  /* 0x0000000000087947 */ /* 0x000fd80003800000 */
.L_x_30467:
[----:B------:R-:W2:Y:S02]  /*1df0*/  LDG.E R2, desc[UR36][R2.64] ;  /* 0x0000002402027981 */ /* 0x000ea4000c1e1900 */
[----:B--2---:R-:W-:-:S13]  /*1e00*/  ISETP.NE.AND P0, PT, R2, RZ, PT ;  /* 0x000000ff0200720c */ /* 0x004fda0003f05270 */
.L_x_30452:
[----:B------:R-:W-:Y:S05]  /*1e10*/  BSYNC.RECONVERGENT B6 ;  /* 0x0000000000067941 */ /* 0x000fea0003800200 */
.L_x_30446:
[----:B------:R-:W0:Y:S01]  /*1e20*/  LDCU.64 UR6, c[0x0][0x580] ;  /* 0x0000b000ff0677ac */ /* 0x000e220008000a00 */
[----:B------:R-:W-:Y:S01]  /*1e30*/  ISETP.NE.AND P0, PT, RZ, UR43, P0 ;  /* 0x0000002bff007c0c */ /* 0x000fe20008705270 */
        /* <DEDUP_REMOVED lines=17> */
.L_x_30475:
[----:B------:R0:W-:Y:S01]  /*1f50*/  STG.E.U8 desc[UR36][R2.64], R4 ;  /* 0x0000000402007986 */ /* 0x0001e2000c101124 */
[----:B------:R-:W-:Y:S05]  /*1f60*/  BRA `(.L_x_30477) ;  /* 0x0000000c00007947 */ /* 0x000fea0003800000 */
.L_x_30474:
        /* <DEDUP_REMOVED lines=9> */
.L_x_30479:
[----:B------:R0:W-:Y:S01]  /*2000*/  STG.E desc[UR36][R2.64], R4 ;  /* 0x0000000402007986 */ /* 0x0001e2000c101924 */
[----:B------:R-:W-:Y:S05]  /*2010*/  BRA `(.L_x_30477) ;  /* 0x0000000800d47947 */ /* 0x000fea0003800000 */
.L_x_30478:
[----:B------:R0:W-:Y:S01]  /*2020*/  STG.E.U16 desc[UR36][R2.64], R4 ;  /* 0x0000000402007986 */ /* 0x0001e2000c101524 */
[----:B------:R-:W-:Y:S05]  /*2030*/  BRA `(.L_x_30477) ;  /* 0x0000000800cc7947 */ /* 0x000fea0003800000 */
.L_x_30473:
        /* <DEDUP_REMOVED lines=9> */
.L_x_30481:
[----:B------:R-:W-:-:S04]  /*20d0*/  I2FP.F32.U32 R0, R4 ;  /* 0x0000000400007245 */ /* 0x000fc80000201000 */
[----:B------:R-:W-:-:S05]  /*20e0*/  F2FP.F16.F32.PACK_AB R0, RZ, R0 ;  /* 0x00000000ff00723e */ /* 0x000fca00000000ff */
[----:B------:R0:W-:Y:S01]  /*20f0*/  STG.E.U16 desc[UR36][R2.64], R0 ;  /* 0x0000000002007986 */ /* 0x0001e2000c101524 */
[----:B------:R-:W-:Y:S05]  /*2100*/  BRA `(.L_x_30477) ;  /* 0x0000000800987947 */ /* 0x000fea0003800000 */
.L_x_30480:
        /* <DEDUP_REMOVED lines=10> */
.L_x_30483:
[----:B------:R-:W-:-:S04]  /*21b0*/  I2FP.F32.U32 R4, R4 ;  /* 0x0000000400047245 */ /* 0x000fc80000201000 */
[----:B------:R-:W-:-:S04]  /*21c0*/  F2FP.F16.F32.PACK_AB R5, RZ, R4 ;  /* 0x00000004ff05723e */ /* 0x000fc800000000ff */
[----:B------:R-:W-:-:S05]  /*21d0*/  PRMT R5, R5, 0x5410, RZ ;  /* 0x0000541005057816 */ /* 0x000fca00000000ff */
[----:B------:R0:W-:Y:S01]  /*21e0*/  STG.E desc[UR36][R2.64], R5 ;  /* 0x0000000502007986 */ /* 0x0001e2000c101924 */
[----:B------:R-:W-:Y:S05]  /*21f0*/  BRA `(.L_x_30477) ;  /* 0x00000008005c7947 */ /* 0x000fea0003800000 */
.L_x_30482:
[----:B------:R-:W0:Y:S02]  /*2200*/  I2F.F64.U32 R4, R4 ;  /* 0x0000000400047312 */ /* 0x000e240000201800 */
[----:B0-----:R0:W-:Y:S01]  /*2210*/  STG.E.64 desc[UR36][R2.64], R4 ;  /* 0x0000000402007986 */ /* 0x0011e2000c101b24 */
[----:B------:R-:W-:Y:S05]  /*2220*/  BRA `(.L_x_30477) ;  /* 0x0000000800507947 */ /* 0x000fea0003800000 */
.L_x_30472:
        /* <DEDUP_REMOVED lines=10> */
.L_x_30486:
[----:B------:R-:W0:Y:S01]  /*22d0*/  I2F.F64.U32 R4, R4 ;  /* 0x0000000400047312 */ /* 0x000e220000201800 */
[----:B------:R-:W-:-:S05]  /*22e0*/  CS2R R6, SRZ ;  /* 0x0000000000067805 */ /* 0x000fca000001ff00 */
[----:B0-----:R0:W-:Y:S01]  /*22f0*/  STG.E.128 desc[UR36][R2.64], R4 ;  /* 0x0000000402007986 */ /* 0x0011e2000c101d24 */
[----:B------:R-:W-:Y:S05]  /*2300*/  BRA `(.L_x_30477) ;  /* 0x0000000800187947 */ /* 0x000fea0003800000 */
.L_x_30485:
        /* <DEDUP_REMOVED lines=17> */
.L_x_30490:
[----:B------:R-:W-:Y:S05]  /*2420*/  BSYNC.RECONVERGENT B0 ;  /* 0x0000000000007941 */ /* 0x000fea0003800200 */
.L_x_30489:
[----:B------:R0:W-:Y:S01]  /*2430*/  STG.E.U8 desc[UR36][R2.64], R5 ;  /* 0x0000000502007986 */ /* 0x0001e2000c101124 */
[----:B------:R-:W-:Y:S05]  /*2440*/  BRA `(.L_x_30477) ;  /* 0x0000000400c87947 */ /* 0x000fea0003800000 */
.L_x_30488:
        /* <DEDUP_REMOVED lines=16> */
.L_x_30487:
[----:B------:R-:W-:-:S04]  /*2550*/  I2FP.F32.U32 R0, R4 ;  /* 0x0000000400007245 */ /* 0x000fc80000201000 */
[----:B------:R-:W-:-:S05]  /*2560*/  F2FP.BF16.F32.PACK_AB R0, RZ, R0 ;  /* 0x00000000ff00723e */ /* 0x000fca00000010ff */
[----:B------:R0:W-:Y:S01]  /*2570*/  STG.E.U16 desc[UR36][R2.64], R0 ;  /* 0x0000000002007986 */ /* 0x0001e2000c101524 */
[----:B------:R-:W-:Y:S05]  /*2580*/  BRA `(.L_x_30477) ;  /* 0x0000000400787947 */ /* 0x000fea0003800000 */
.L_x_30484:
        /* <DEDUP_REMOVED lines=10> */
.L_x_30493:
        /* <DEDUP_REMOVED lines=12> */
.L_x_30496:
[----:B------:R-:W-:-:S04]  /*26f0*/  SHF.R.U32.HI R0, RZ, 0x14, R5 ;  /* 0x00000014ff007819 */ /* 0x000fc80000011605 */
[----:B------:R-:W-:-:S04]  /*2700*/  LOP3.LUT R0, R0, 0x1, RZ, 0xc0, !PT ;  /* 0x0000000100007812 */ /* 0x000fc800078ec0ff */
[----:B------:R-:W-:-:S04]  /*2710*/  IADD3 R0, PT, PT, R5, 0x487ffff, R0 ;  /* 0x0487ffff05007810 */ /* 0x000fc80007ffe000 */
[----:B------:R-:W-:-:S04]  /*2720*/  SHF.R.U32.HI R0, RZ, 0x14, R0 ;  /* 0x00000014ff007819 */ /* 0x000fc80000011600 */
[----:B------:R-:W-:-:S07]  /*2730*/  LOP3.LUT R4, R0, 0xff, RZ, 0xc0, !PT ;  /* 0x000000ff00047812 */ /* 0x000fce00078ec0ff */
.L_x_30497:
[----:B------:R-:W-:-:S07]  /*2740*/  PRMT R0, R4, 0x7610, R0 ;  /* 0x0000761004007816 */ /* 0x000fce0000000000 */
.L_x_30495:
[----:B------:R-:W-:Y:S05]  /*2750*/  BSYNC.RECONVERGENT B0 ;  /* 0x0000000000007941 */ /* 0x000fea0003800200 */
.L_x_30494:
[----:B------:R1:W-:Y:S01]  /*2760*/  STG.E.U8 desc[UR36][R2.64], R0 ;  /* 0x0000000002007986 */ /* 0x0003e2000c101124 */
[----:B------:R-:W-:Y:S05]  /*2770*/  BRA `(.L_x_30477) ;  /* 0x0000000000fc7947 */ /* 0x000fea0003800000 */
.L_x_30492:
        /* <DEDUP_REMOVED lines=12> */
.L_x_30500:
[----:B------:R-:W-:-:S04]  /*2840*/  SHF.R.U32.HI R0, RZ, 0x15, R5 ;  /* 0x00000015ff007819 */ /* 0x000fc80000011605 */
[----:B------:R-:W-:-:S04]  /*2850*/  LOP3.LUT R0, R0, 0x1, RZ, 0xc0, !PT ;  /* 0x0000000100007812 */ /* 0x000fc800078ec0ff */
[----:B------:R-:W-:-:S04]  /*2860*/  IADD3 R0, PT, PT, R5, 0x88fffff, R0 ;  /* 0x088fffff05007810 */ /* 0x000fc80007ffe000 */
[----:B------:R-:W-:-:S04]  /*2870*/  SHF.R.U32.HI R0, RZ, 0x15, R0 ;  /* 0x00000015ff007819 */ /* 0x000fc80000011600 */
[----:B------:R-:W-:-:S07]  /*2880*/  LOP3.LUT R4, R0, 0xff, RZ, 0xc0, !PT ;  /* 0x000000ff00047812 */ /* 0x000fce00078ec0ff */
.L_x_30501:
[----:B------:R-:W-:-:S07]  /*2890*/  PRMT R0, R4, 0x7610, R0 ;  /* 0x0000761004007816 */ /* 0x000fce0000000000 */
.L_x_30499:
[----:B------:R-:W-:Y:S05]  /*28a0*/  BSYNC.RECONVERGENT B0 ;  /* 0x0000000000007941 */ /* 0x000fea0003800200 */
.L_x_30498:
[----:B------:R0:W-:Y:S01]  /*28b0*/  STG.E.U8 desc[UR36][R2.64], R0 ;  /* 0x0000000002007986 */ /* 0x0001e2000c101124 */
[----:B------:R-:W-:Y:S05]  /*28c0*/  BRA `(.L_x_30477) ;  /* 0x0000000000a87947 */ /* 0x000fea0003800000 */
.L_x_30491:
[----:B------:R-:W-:-:S09]  /*28d0*/  UISETP.NE.AND UP0, UPT, UR4, 0x1c, UPT ;  /* 0x0000001c0400788c */ /* 0x000fd2000bf05270 */
[----:B------:R-:W-:Y:S05]  /*28e0*/  BRA.U !UP0, `(.L_x_30502) ;  /* 0x00000001089c7547 */ /* 0x000fea000b800000 */
[----:B------:R-:W-:-:S09]  /*28f0*/  UISETP.NE.AND UP0, UPT, UR4, 0x1d, UPT ;  /* 0x0000001d0400788c */ /* 0x000fd2000bf05270 */
[----:B------:R-:W-:Y:S05]  /*2900*/  BRA.U !UP0, `(.L_x_30503) ;  /* 0x0000000108887547 */ /* 0x000fea000b800000 */
[----:B------:R-:W-:-:S09]  /*2910*/  UISETP.NE.AND UP0, UPT, UR4, 0x2c, UPT ;  /* 0x0000002c0400788c */ /* 0x000fd2000bf05270 */
[----:B------:R-:W-:Y:S05]  /*2920*/  BRA.U !UP0, `(.L_x_30504) ;  /* 0x0000000108447547 */ /* 0x000fea000b800000 */
.L_x_30476:
        /* <DEDUP_REMOVED lines=16> */
.L_x_30505:
[----:B------:R-:W-:Y:S05]  /*2a30*/  BRA `(.L_x_30477) ;  /* 0x00000000004c7947 */ /* 0x000fea0003800000 */
.L_x_30504:
        /* <DEDUP_REMOVED lines=15> */
.L_x_30503:
[----:B------:R-:W-:-:S05]  /*2b30*/  IMAD.MOV.U32 R5, RZ, RZ, RZ ;  /* 0x000000ffff057224 */ /* 0x000fca00078e00ff */
[----:B------:R0:W-:Y:S01]  /*2b40*/  STG.E.64 desc[UR36][R2.64], R4 ;  /* 0x0000000402007986 */ /* 0x0001e2000c101b24 */
[----:B------:R-:W-:Y:S05]  /*2b50*/  BRA `(.L_x_30477) ;  /* 0x0000000000047947 */ /* 0x000fea0003800000 */
.L_x_30502:
[----:B------:R3:W-:Y:S02]  /*2b60*/  STG.E desc[UR36][R2.64], R4 ;  /* 0x0000000402007986 */ /* 0x0007e4000c101924 */
.L_x_30477:
[----:B------:R-:W-:Y:S05]  /*2b70*/  BSYNC.RECONVERGENT B6 ;  /* 0x0000000000067941 */ /* 0x000fea0003800200 */
.L_x_30471:
[----:B------:R-:W-:-:S07]  /*2b80*/  IADD3 R17, PT, PT, R17, 0x80, RZ ;  /* 0x0000008011117810 */ /* 0x000fce0007ffe0ff */
.L_x_30444:
[----:B------:R-:W-:Y:S05]  /*2b90*/  BSYNC.RECONVERGENT B7 ;  /* 0x0000000000077941 */ /* 0x000fea0003800200 */
.L_x_30443:
        /* <DEDUP_REMOVED lines=307> */
.L_x_30508:
        /* <DEDUP_REMOVED lines=18> */
.L_x_30513:
[----:B------:R-:W2:Y:S02]  /*3ff0*/  LDG.E.U8 R2, desc[UR36][R2.64] ;  /* 0x0000002402027981 */ /* 0x000ea4000c1e1100 */
[----:B--2---:R-:W-:Y:S01]  /*4000*/  ISETP.NE.AND P0, PT, R2, RZ, PT ;  /* 0x000000ff0200720c */ /* 0x004fe20003f05270 */
[----:B------:R-:W-:-:S12]  /*4010*/  BRA `(.L_x_30515) ;  /* 0x0000000800307947 */ /* 0x000fd80003800000 */
.L_x_30512:
        /* <DEDUP_REMOVED lines=10> */
.L_x_30517:
[----:B------:R-:W2:Y:S02]  /*40c0*/  LDG.E R2, desc[UR36][R2.64] ;  /* 0x0000002402027981 */ /* 0x000ea4000c1e1900 */
[----:B--2---:R-:W-:Y:S01]  /*40d0*/  ISETP.NE.AND P0, PT, R2, RZ, PT ;  /* 0x000000ff0200720c */ /* 0x004fe20003f05270 */
[----:B------:R-:W-:-:S12]  /*40e0*/  BRA `(.L_x_30515) ;  /* 0x0000000400fc7947 */ /* 0x000fd80003800000 */
.L_x_30516:
[----:B------:R-:W2:Y:S02]  /*40f0*/  LDG.E.U16 R2, desc[UR36][R2.64] ;  /* 0x0000002402027981 */ /* 0x000ea4000c1e1500 */
[----:B--2---:R-:W-:Y:S01]  /*4100*/  ISETP.NE.AND P0, PT, R2, RZ, PT ;  /* 0x000000ff0200720c */ /* 0x004fe20003f05270 */
[----:B------:R-:W-:-:S12]  /*4110*/  BRA `(.L_x_30515) ;  /* 0x0000000400f07947 */ /* 0x000fd80003800000 */
.L_x_30511:
        /* <DEDUP_REMOVED lines=9> */
.L_x_30519:
[----:B------:R-:W2:Y:S02]  /*41b0*/  LDG.E.U16 R0, desc[UR36][R2.64] ;  /* 0x0000002402007981 */ /* 0x000ea4000c1e1500 */
[----:B--2---:R-:W-:-:S05]  /*41c0*/  HADD2.F32 R0, -RZ, R0.H0_H0 ;  /* 0x20000000ff007230 */ /* 0x004fca0000004100 */
[----:B------:R-:W-:Y:S01]  /*41d0*/  FSETP.NEU.FTZ.AND P0, PT, R0, RZ, PT ;  /* 0x000000ff0000720b */ /* 0x000fe20003f1d000 */
[----:B------:R-:W-:-:S12]  /*41e0*/  BRA `(.L_x_30515) ;  /* 0x0000000400bc7947 */ /* 0x000fd80003800000 */
.L_x_30518:
        /* <DEDUP_REMOVED lines=11> */
.L_x_30521:
        /* <DEDUP_REMOVED lines=8> */
.L_x_30520:
[----:B------:R-:W2:Y:S02]  /*4320*/  LDG.E.64 R2, desc[UR36][R2.64] ;  /* 0x0000002402027981 */ /* 0x000ea4000c1e1b00 */
[----:B--2---:R-:W-:Y:S01]  /*4330*/  DSETP.NEU.AND P0, PT, R2, RZ, PT ;  /* 0x000000ff0200722a */ /* 0x004fe20003f0d000 */
[----:B------:R-:W-:-:S13]  /*4340*/  BRA `(.L_x_30515) ;  /* 0x0000000400647947 */ /* 0x000fda0003800000 */
.L_x_30510:
        /* <DEDUP_REMOVED lines=11> */
.L_x_30524:
[----:B------:R-:W2:Y:S02]  /*4400*/  LDG.E.128 R4, desc[UR36][R2.64] ;  /* 0x0000002402047981 */ /* 0x000ea4000c1e1d00 */
[----:B--2---:R-:W-:-:S06]  /*4410*/  DSETP.NEU.AND P0, PT, R6, RZ, PT ;  /* 0x000000ff0600722a */ /* 0x004fcc0003f0d000 */
[----:B------:R-:W-:Y:S01]  /*4420*/  DSETP.NEU.OR P0, PT, R4, RZ, P0 ;  /* 0x000000ff0400722a */ /* 0x000fe2000070d400 */
[----:B------:R-:W-:-:S13]  /*4430*/  BRA `(.L_x_30515) ;  /* 0x0000000400287947 */ /* 0x000fda0003800000 */
.L_x_30523:
        /* <DEDUP_REMOVED lines=9> */
.L_x_30526:
        /* <DEDUP_REMOVED lines=11> */
.L_x_30525:
[----:B------:R-:W2:Y:S02]  /*4580*/  LDG.E.U16 R0, desc[UR36][R2.64] ;  /* 0x0000002402007981 */ /* 0x000ea4000c1e1500 */
[----:B--2---:R-:W-:-:S04]  /*4590*/  SHF.L.U32 R0, R0, 0x10, RZ ;  /* 0x0000001000007819 */ /* 0x004fc800000006ff */
[----:B------:R-:W-:Y:S01]  /*45a0*/  FSETP.NEU.FTZ.AND P0, PT, R0, RZ, PT ;  /* 0x000000ff0000720b */ /* 0x000fe20003f1d000 */
[----:B------:R-:W-:-:S12]  /*45b0*/  BRA `(.L_x_30515) ;  /* 0x0000000000c87947 */ /* 0x000fd80003800000 */
.L_x_30522:
        /* <DEDUP_REMOVED lines=11> */
.L_x_30529:
[----:B------:R-:W2:Y:S02]  /*4670*/  LDG.E.U8 R2, desc[UR36][R2.64] ;  /* 0x0000002402027981 */ /* 0x000ea4000c1e1100 */
[----:B--2---:R-:W-:Y:S01]  /*4680*/  ISETP.NE.AND P0, PT, R2, RZ, PT ;  /* 0x000000ff0200720c */ /* 0x004fe20003f05270 */
[----:B------:R-:W-:-:S12]  /*4690*/  BRA `(.L_x_30515) ;  /* 0x0000000000907947 */ /* 0x000fd80003800000 */
.L_x_30528:
[----:B------:R-:W2:Y:S02]  /*46a0*/  LDG.E.U8 R2, desc[UR36][R2.64] ;  /* 0x0000002402027981 */ /* 0x000ea4000c1e1100 */
[----:B--2---:R-:W-:Y:S01]  /*46b0*/  ISETP.NE.AND P0, PT, R2, RZ, PT ;  /* 0x000000ff0200720c */ /* 0x004fe20003f05270 */
[----:B------:R-:W-:-:S12]  /*46c0*/  BRA `(.L_x_30515) ;  /* 0x0000000000847947 */ /* 0x000fd80003800000 */
.L_x_30527:
        /* <DEDUP_REMOVED lines=9> */
.L_x_30514:
        /* <DEDUP_REMOVED lines=16> */
.L_x_30532:
[----:B------:R-:W-:Y:S01]  /*4860*/  PLOP3.LUT P0, PT, PT, PT, PT, 0x8, 0x80 ;  /* 0x000000000080781c */ /* 0x000fe20003f0e170 */
[----:B------:R-:W-:-:S12]  /*4870*/  BRA `(.L_x_30515) ;  /* 0x0000000000187947 */ /* 0x000fd80003800000 */
.L_x_30531:
[----:B------:R-:W2:Y:S02]  /*4880*/  LDG.E.64 R2, desc[UR36][R2.64] ;  /* 0x0000002402027981 */ /* 0x000ea4000c1e1b00 */
[----:B--2---:R-:W-:-:S04]  /*4890*/  ISETP.NE.U32.AND P0, PT, R2, RZ, PT ;  /* 0x000000ff0200720c */ /* 0x004fc80003f05070 */
[----:B------:R-:W-:Y:S01]  /*48a0*/  ISETP.NE.AND.EX P0, PT, R3, RZ, PT, P0 ;  /* 0x000000ff0300720c */ /* 0x000fe20003f05300 */
[----:B------:R-:W-:-:S12]  /*48b0*/  BRA `(.L_x_30515) ;  /* 0x0000000000087947 */ /* 0x000fd80003800000 */
.L_x_30530:
[----:B------:R-:W2:Y:S02]  /*48c0*/  LDG.E R2, desc[UR36][R2.64] ;  /* 0x0000002402027981 */ /* 0x000ea4000c1e1900 */
[----:B--2---:R-:W-:-:S13]  /*48d0*/  ISETP.NE.AND P0, PT, R2, RZ, PT ;  /* 0x000000ff0200720c */ /* 0x004fda0003f05270 */
.L_x_30515:
[----:B------:R-:W-:Y:S05]  /*48e0*/  BSYNC.RECONVERGENT B6 ;  /* 0x0000000000067941 */ /* 0x000fea0003800200 */
.L_x_30509:
        /* <DEDUP_REMOVED lines=19> */
.L_x_30537:
[----:B------:R0:W-:Y:S01]  /*4a20*/  STG.E.U8 desc[UR36][R2.64], R4 ;  /* 0x0000000402007986 */ /* 0x0001e2000c101124 */
[----:B------:R-:W-:Y:S05]  /*4a30*/  BRA `(.L_x_30539) ;  /* 0x0000000800fc7947 */ /* 0x000fea0003800000 */
.L_x_30536:
        /* <DEDUP_REMOVED lines=9> */
.L_x_30541:
[----:B------:R0:W-:Y:S01]  /*4ad0*/  STG.E desc[UR36][R2.64], R4 ;  /* 0x0000000402007986 */ /* 0x0001e2000c101924 */
[----:B------:R-:W-:Y:S05]  /*4ae0*/  BRA `(.L_x_30539) ;  /* 0x0000000800d07947 */ /* 0x000fea0003800000 */
.L_x_30540:
[----:B------:R0:W-:Y:S01]  /*4af0*/  STG.E.U16 desc[UR36][R2.64], R4 ;  /* 0x0000000402007986 */ /* 0x0001e2000c101524 */
[----:B------:R-:W-:Y:S05]  /*4b00*/  BRA `(.L_x_30539) ;  /* 0x0000000800c87947 */ /* 0x000fea0003800000 */
.L_x_30535:
        /* <DEDUP_REMOVED lines=9> */
.L_x_30543:
[----:B------:R-:W-:-:S04]  /*4ba0*/  I2FP.F32.U32 R0, R4 ;  /* 0x0000000400007245 */ /* 0x000fc80000201000 */
[----:B------:R-:W-:-:S05]  /*4bb0*/  F2FP.F16.F32.PACK_AB R0, RZ, R0 ;  /* 0x00000000ff00723e */ /* 0x000fca00000000ff */
[----:B------:R3:W-:Y:S01]  /*4bc0*/  STG.E.U16 desc[UR36][R2.64], R0 ;  /* 0x0000000002007986 */ /* 0x0007e2000c101524 */
[----:B------:R-:W-:Y:S05]  /*4bd0*/  BRA `(.L_x_30539) ;  /* 0x0000000800947947 */ /* 0x000fea0003800000 */
.L_x_30542:
        /* <DEDUP_REMOVED lines=10> */
.L_x_30545:
[----:B------:R-:W-:-:S04]  /*4c80*/  I2FP.F32.U32 R4, R4 ;  /* 0x0000000400047245 */ /* 0x000fc80000201000 */
[----:B------:R-:W-:-:S04]  /*4c90*/  F2FP.F16.F32.PACK_AB R5, RZ, R4 ;  /* 0x00000004ff05723e */ /* 0x000fc800000000ff */
[----:B------:R-:W-:-:S05]  /*4ca0*/  PRMT R5, R5, 0x5410, RZ ;  /* 0x0000541005057816 */ /* 0x000fca00000000ff */
[----:B------:R0:W-:Y:S01]  /*4cb0*/  STG.E desc[UR36][R2.64], R5 ;  /* 0x0000000502007986 */ /* 0x0001e2000c101924 */
[----:B------:R-:W-:Y:S05]  /*4cc0*/  BRA `(.L_x_30539) ;  /* 0x0000000800587947 */ /* 0x000fea0003800000 */
.L_x_30544:
[----:B------:R-:W0:Y:S02]  /*4cd0*/  I2F.F64.U32 R4, R4 ;  /* 0x0000000400047312 */ /* 0x000e240000201800 */
[----:B0-----:R2:W-:Y:S01]  /*4ce0*/  STG.E.64 desc[UR36][R2.64], R4 ;  /* 0x0000000402007986 */ /* 0x0015e2000c101b24 */
[----:B------:R-:W-:Y:S05]  /*4cf0*/  BRA `(.L_x_30539) ;  /* 0x00000008004c7947 */ /* 0x000fea0003800000 */
.L_x_30534:
        /* <DEDUP_REMOVED lines=12> */
.L_x_30549:
        /* <DEDUP_REMOVED lines=17> */
.L_x_30551:
[----:B------:R-:W-:Y:S05]  /*4ed0*/  BSYNC.RECONVERGENT B0 ;  /* 0x0000000000007941 */ /* 0x000fea0003800200 */
.L_x_30550:
[----:B------:R0:W-:Y:S01]  /*4ee0*/  STG.E.U8 desc[UR36][R2.64], R0 ;  /* 0x0000000002007986 */ /* 0x0001e2000c101124 */
[----:B------:R-:W-:Y:S05]  /*4ef0*/  BRA `(.L_x_30539) ;  /* 0x0000000400cc7947 */ /* 0x000fea0003800000 */
.L_x_30548:
        /* <DEDUP_REMOVED lines=17> */
.L_x_30553:
[----:B------:R-:W-:Y:S05]  /*5010*/  BSYNC.RECONVERGENT B0 ;  /* 0x0000000000007941 */ /* 0x000fea0003800200 */
.L_x_30552:
[----:B------:R0:W-:Y:S01]  /*5020*/  STG.E.U8 desc[UR36][R2.64], R0 ;  /* 0x0000000002007986 */ /* 0x0001e2000c101124 */
[----:B------:R-:W-:Y:S05]  /*5030*/  BRA `(.L_x_30539) ;  /* 0x00000004007c7947 */ /* 0x000fea0003800000 */
.L_x_30547:
        /* <DEDUP_REMOVED lines=21> */
.L_x_30555:
[----:B------:R-:W-:-:S05]  /*5190*/  IMAD.MOV.U32 R5, RZ, RZ, RZ ;  /* 0x000000ffff057224 */ /* 0x000fca00078e00ff */
[----:B------:R0:W-:Y:S01]  /*51a0*/  STG.E.64 desc[UR36][R2.64], R4 ;  /* 0x0000000402007986 */ /* 0x0001e2000c101b24 */
[----:B------:R-:W-:Y:S05]  /*51b0*/  BRA `(.L_x_30539) ;  /* 0x00000004001c7947 */ /* 0x000fea0003800000 */
.L_x_30554:
[----:B------:R0:W-:Y:S01]  /*51c0*/  STG.E desc[UR36][R2.64], R4 ;  /* 0x0000000402007986 */ /* 0x0001e2000c101924 */
[----:B------:R-:W-:Y:S05]  /*51d0*/  BRA `(.L_x_30539) ;  /* 0x0000000400147947 */ /* 0x000fea0003800000 */
.L_x_30546:
        /* <DEDUP_REMOVED lines=8> */
.L_x_30557:
[----:B------:R-:W0:Y:S01]  /*5260*/  I2F.F64.U32 R4, R4 ;  /* 0x0000000400047312 */ /* 0x000e220000201800 */
[----:B------:R-:W-:-:S05]  /*5270*/  CS2R R6, SRZ ;  /* 0x0000000000067805 */ /* 0x000fca000001ff00 */
[----:B0-----:R0:W-:Y:S01]  /*5280*/  STG.E.128 desc[UR36][R2.64], R4 ;  /* 0x0000000402007986 */ /* 0x0011e2000c101d24 */
[----:B------:R-:W-:Y:S05]  /*5290*/  BRA `(.L_x_30539) ;  /* 0x0000000000e47947 */ /* 0x000fea0003800000 */
.L_x_30556:
[----:B------:R-:W-:-:S09]  /*52a0*/  UISETP.NE.AND UP0, UPT, UR4, 0xf, UPT ;  /* 0x0000000f0400788c */ /* 0x000fd2000bf05270 */
[----:B------:R-:W-:Y:S05]  /*52b0*/  BRA.U !UP0, `(.L_x_30558) ;  /* 0x0000000108d07547 */ /* 0x000fea000b800000 */
[----:B------:R-:W-:-:S09]  /*52c0*/  UISETP.NE.AND UP0, UPT, UR4, 0x17, UPT ;  /* 0x000000170400788c */ /* 0x000fd2000bf05270 */
[----:B------:R-:W-:Y:S05]  /*52d0*/  BRA.U !UP0, `(.L_x_30559) ;  /* 0x0000000108847547 */ /* 0x000fea000b800000 */
[----:B------:R-:W-:-:S09]  /*52e0*/  UISETP.NE.AND UP0, UPT, UR4, 0x18, UPT ;  /* 0x000000180400788c */ /* 0x000fd2000bf05270 */
[----:B------:R-:W-:Y:S05]  /*52f0*/  BRA.U !UP0, `(.L_x_30560) ;  /* 0x0000000108447547 */ /* 0x000fea000b800000 */
.L_x_30538:
        /* <DEDUP_REMOVED lines=16> */
.L_x_30561:
[----:B------:R-:W-:Y:S05]  /*5400*/  BRA `(.L_x_30539) ;  /* 0x0000000000887947 */ /* 0x000fea0003800000 */
.L_x_30560:
        /* <DEDUP_REMOVED lines=11> */
.L_x_30563:
[----:B------:R-:W-:Y:S05]  /*54c0*/  BSYNC.RECONVERGENT B0 ;  /* 0x0000000000007941 */ /* 0x000fea0003800200 */
.L_x_30562:
[----:B------:R0:W-:Y:S01]  /*54d0*/  STG.E.U8 desc[UR36][R2.64], R5 ;  /* 0x0000000502007986 */ /* 0x0001e2000c101124 */
[----:B------:R-:W-:Y:S05]  /*54e0*/  BRA `(.L_x_30539) ;  /* 0x0000000000507947 */ /* 0x000fea0003800000 */
.L_x_30559:
        /* <DEDUP_REMOVED lines=12> */
.L_x_30564:
[----:B------:R-:W-:Y:S01]  /*55b0*/  HFMA2 R5, -RZ, RZ, 0, 7.569789886474609375e-06 ;  /* 0x0000007fff057431 */ /* 0x000fe200000001ff */
[----:B------:R-:W-:-:S04]  /*55c0*/  ISETP.GT.U32.AND P0, PT, R7, 0x7f800000, PT ;  /* 0x7f8000000700780c */ /* 0x000fc80003f04070 */
[----:B------:R-:W-:-:S05]  /*55d0*/  SEL R5, R5, 0x7c, P0 ;  /* 0x0000007c05057807 */ /* 0x000fca0000000000 */
[----:B------:R0:W-:Y:S01]  /*55e0*/  STG.E.U8 desc[UR36][R2.64], R5 ;  /* 0x0000000502007986 */ /* 0x0001e2000c101124 */
[----:B------:R-:W-:Y:S05]  /*55f0*/  BRA `(.L_x_30539) ;  /* 0x00000000000c7947 */ /* 0x000fea0003800000 */
.L_x_30558:
[----:B------:R-:W-:-:S04]  /*5600*/  I2FP.F32.U32 R0, R4 ;  /* 0x0000000400007245 */ /* 0x000fc80000201000 */
[----:B------:R-:W-:-:S05]  /*5610*/  F2FP.BF16.F32.PACK_AB R0, RZ, R0 ;  /* 0x00000000ff00723e */ /* 0x000fca00000010ff */
[----:B------:R0:W-:Y:S02]  /*5620*/  STG.E.U16 desc[UR36][R2.64], R0 ;  /* 0x0000000002007986 */ /* 0x0001e4000c101524 */
.L_x_30539:
[----:B------:R-:W-:Y:S05]  /*5630*/  BSYNC.RECONVERGENT B6 ;  /* 0x0000000000067941 */ /* 0x000fea0003800200 */
.L_x_30533:
[----:B------:R-:W-:-:S07]  /*5640*/  VIADD R17, R17, 0x80 ;  /* 0x0000008011117836 */ /* 0x000fce0000000000 */
.L_x_30507:
[----:B------:R-:W-:Y:S05]  /*5650*/  BSYNC.RECONVERGENT B7 ;  /* 0x0000000000077941 */ /* 0x000fea0003800200 */
.L_x_30506:
        /* <DEDUP_REMOVED lines=307> */
.L_x_30567:
        /* <DEDUP_REMOVED lines=18> */
.L_x_30572:
[----:B------:R-:W2:Y:S02]  /*6ab0*/  LDG.E.U8 R2, desc[UR36][R2.64] ;  /* 0x0000002402027981 */ /* 0x000ea4000c1e1100 */
[----:B--2---:R-:W-:Y:S01]  /*6ac0*/  ISETP.NE.AND P0, PT, R2, RZ, PT ;  /* 0x000000ff0200720c */ /* 0x004fe20003f05270 */
[----:B------:R-:W-:-:S12]  /*6ad0*/  BRA `(.L_x_30574) ;  /* 0x0000000800307947 */ /* 0x000fd80003800000 */
.L_x_30571:
        /* <DEDUP_REMOVED lines=10> */
.L_x_30576:
[----:B------:R-:W2:Y:S02]  /*6b80*/  LDG.E R2, desc[UR36][R2.64] ;  /* 0x0000002402027981 */ /* 0x000ea4000c1e1900 */
[----:B--2---:R-:W-:Y:S01]  /*6b90*/  ISETP.NE.AND P0, PT, R2, RZ, PT ;  /* 0x000000ff0200720c */ /* 0x004fe20003f05270 */
[----:B------:R-:W-:-:S12]  /*6ba0*/  BRA `(.L_x_30574) ;  /* 0x0000000400fc7947 */ /* 0x000fd80003800000 */
.L_x_30575:
[----:B------:R-:W2:Y:S02]  /*6bb0*/  LDG.E.U16 R2, desc[UR36][R2.64] ;  /* 0x0000002402027981 */ /* 0x000ea4000c1e1500 */
[----:B--2---:R-:W-:Y:S01]  /*6bc0*/  ISETP.NE.AND P0, PT, R2, RZ, PT ;  /* 0x000000ff0200720c */ /* 0x004fe20003f05270 */
[----:B------:R-:W-:-:S12]  /*6bd0*/  BRA `(.L_x_30574) ;  /* 0x0000000400f07947 */ /* 0x000fd80003800000 */
.L_x_30570:
        /* <DEDUP_REMOVED lines=9> */
.L_x_30578:
[----:B------:R-:W2:Y:S02]  /*6c70*/  LDG.E.U16 R0, desc[UR36][R2.64] ;  /* 0x0000002402007981 */ /* 0x000ea4000c1e1500 */
[----:B--2---:R-:W-:-:S05]  /*6c80*/  HADD2.F32 R0, -RZ, R0.H0_H0 ;  /* 0x20000000ff007230 */ /* 0x004fca0000004100 */
[----:B------:R-:W-:Y:S01]  /*6c90*/  FSETP.NEU.FTZ.AND P0, PT, R0, RZ, PT ;  /* 0x000000ff0000720b */ /* 0x000fe20003f1d000 */
[----:B------:R-:W-:-:S12]  /*6ca0*/  BRA `(.L_x_30574) ;  /* 0x0000000400bc7947 */ /* 0x000fd80003800000 */
.L_x_30577:
        /* <DEDUP_REMOVED lines=11> */
.L_x_30580:
        /* <DEDUP_REMOVED lines=8> */
.L_x_30579:
[----:B------:R-:W2:Y:S02]  /*6de0*/  LDG.E.64 R2, desc[UR36][R2.64] ;  /* 0x0000002402027981 */ /* 0x000ea4000c1e1b00 */
[----:B--2---:R-:W-:Y:S01]  /*6df0*/  DSETP.NEU.AND P0, PT, R2, RZ, PT ;  /* 0x000000ff0200722a */ /* 0x004fe20003f0d000 */
[----:B------:R-:W-:-:S13]  /*6e00*/  BRA `(.L_x_30574) ;  /* 0x0000000400647947 */ /* 0x000fda0003800000 */
.L_x_30569:
        /* <DEDUP_REMOVED lines=11> */
.L_x_30583:
[----:B------:R-:W2:Y:S02]  /*6ec0*/  LDG.E.128 R4, desc[UR36][R2.64] ;  /* 0x0000002402047981 */ /* 0x000ea4000c1e1d00 */
[----:B--2---:R-:W-:-:S06]  /*6ed0*/  DSETP.NEU.AND P0, PT, R6, RZ, PT ;  /* 0x000000ff0600722a */ /* 0x004fcc0003f0d000 */
[----:B------:R-:W-:Y:S01]  /*6ee0*/  DSETP.NEU.OR P0, PT, R4, RZ, P0 ;  /* 0x000000ff0400722a */ /* 0x000fe2000070d400 */
[----:B------:R-:W-:-:S13]  /*6ef0*/  BRA `(.L_x_30574) ;  /* 0x0000000400287947 */ /* 0x000fda0003800000 */
.L_x_30582:
        /* <DEDUP_REMOVED lines=9> */
.L_x_30585:
        /* <DEDUP_REMOVED lines=11> */
.L_x_30584:
[----:B------:R-:W2:Y:S02]  /*7040*/  LDG.E.U16 R0, desc[UR36][R2.64] ;  /* 0x0000002402007981 */ /* 0x000ea4000c1e1500 */
[----:B--2---:R-:W-:-:S05]  /*7050*/  IMAD.U32 R0, R0, 0x10000, RZ ;  /* 0x0001000000007824 */ /* 0x004fca00078e00ff */
[----:B------:R-:W-:Y:S01]  /*7060*/  FSETP.NEU.FTZ.AND P0, PT, R0, RZ, PT ;  /* 0x000000ff0000720b */ /* 0x000fe20003f1d000 */
[----:B------:R-:W-:-:S12]  /*7070*/  BRA `(.L_x_30574) ;  /* 0x0000000000c87947 */ /* 0x000fd80003800000 */
.L_x_30581:
        /* <DEDUP_REMOVED lines=11> */
.L_x_30588:
[----:B------:R-:W2:Y:S02]  /*7130*/  LDG.E.U8 R2, desc[UR36][R2.64] ;  /* 0x0000002402027981 */ /* 0x000ea4000c1e1100 */
[----:B--2---:R-:W-:Y:S01]  /*7140*/  ISETP.NE.AND P0, PT, R2, RZ, PT ;  /* 0x000000ff0200720c */ /* 0x004fe20003f05270 */
[----:B------:R-:W-:-:S12]  /*7150*/  BRA `(.L_x_30574) ;  /* 0x0000000000907947 */ /* 0x000fd80003800000 */
.L_x_30587:
[----:B------:R-:W2:Y:S02]  /*7160*/  LDG.E.U8 R2, desc[UR36][R2.64] ;  /* 0x0000002402027981 */ /* 0x000ea4000c1e1100 */
[----:B--2---:R-:W-:Y:S01]  /*7170*/  ISETP.NE.AND P0, PT, R2, RZ, PT ;  /* 0x000000ff0200720c */ /* 0x004fe20003f05270 */
[----:B------:R-:W-:-:S12]  /*7180*/  BRA `(.L_x_30574) ;  /* 0x0000000000847947 */ /* 0x000fd80003800000 */
.L_x_30586:
        /* <DEDUP_REMOVED lines=9> */
.L_x_30573:
        /* <DEDUP_REMOVED lines=16> */
.L_x_30591:
[----:B------:R-:W-:Y:S01]  /*7320*/  PLOP3.LUT P0, PT, PT, PT, PT, 0x8, 0x80 ;  /* 0x000000000080781c */ /* 0x000fe20003f0e170 */
[----:B------:R-:W-:-:S12]  /*7330*/  BRA `(.L_x_30574) ;  /* 0x0000000000187947 */ /* 0x000fd80003800000 */
.L_x_30590:
[----:B------:R-:W2:Y:S02]  /*7340*/  LDG.E.64 R2, desc[UR36][R2.64] ;  /* 0x0000002402027981 */ /* 0x000ea4000c1e1b00 */
[----:B--2---:R-:W-:-:S04]  /*7350*/  ISETP.NE.U32.AND P0, PT, R2, RZ, PT ;  /* 0x000000ff0200720c */ /* 0x004fc80003f05070 */
[----:B------:R-:W-:Y:S01]  /*7360*/  ISETP.NE.AND.EX P0, PT, R3, RZ, PT, P0 ;  /* 0x000000ff0300720c */ /* 0x000fe20003f05300 */
[----:B------:R-:W-:-:S12]  /*7370*/  BRA `(.L_x_30574) ;  /* 0x0000000000087947 */ /* 0x000fd80003800000 */
.L_x_30589:
[----:B------:R-:W2:Y:S02]  /*7380*/  LDG.E R2, desc[UR36][R2.64] ;  /* 0x0000002402027981 */ /* 0x000ea4000c1e1900 */
[----:B--2---:R-:W-:-:S13]  /*7390*/  ISETP.NE.AND P0, PT, R2, RZ, PT ;  /* 0x000000ff0200720c */ /* 0x004fda0003f05270 */
.L_x_30574:
[----:B------:R-:W-:Y:S05]  /*73a0*/  BSYNC.RECONVERGENT B6 ;  /* 0x0000000000067941 */ /* 0x000fea0003800200 */
.L_x_30568:
[----:B------:R-:W0:Y:S01]  /*73b0*/  LDCU.64 UR6, c[0x0][0x580] ;  /* 0x0000b000ff0677ac */ /* 0x000e220008000a00 */
[----:B------:R-:W-:Y:S01]  /*73c0*/  ISETP.NE.AND P0, PT, RZ, UR43, P0 ;  /* 0x0000002bff007c0c */ /* 0x000fe20008705270 */
        /* <DEDUP_REMOVED lines=17> */
.L_x_30596:
[----:B------:R0:W-:Y:S01]  /*74e0*/  STG.E.U8 desc[UR36][R2.64], R4 ;  /* 0x0000000402007986 */ /* 0x0001e2000c101124 */
[----:B------:R-:W-:Y:S05]  /*74f0*/  BRA `(.L_x_30598) ;  /* 0x0000000800fc7947 */ /* 0x000fea0003800000 */
.L_x_30595:
        /* <DEDUP_REMOVED lines=9> */
.L_x_30600:
[----:B------:R0:W-:Y:S01]  /*7590*/  STG.E desc[UR36][R2.64], R4 ;  /* 0x0000000402007986 */ /* 0x0001e2000c101924 */
[----:B------:R-:W-:Y:S05]  /*75a0*/  BRA `(.L_x_30598) ;  /* 0x0000000800d07947 */ /* 0x000fea0003800000 */
.L_x_30599:
[----:B------:R0:W-:Y:S01]  /*75b0*/  STG.E.U16 desc[UR36][R2.64], R4 ;  /* 0x0000000402007986 */ /* 0x0001e2000c101524 */
[----:B------:R-:W-:Y:S05]  /*75c0*/  BRA `(.L_x_30598) ;  /* 0x0000000800c87947 */ /* 0x000fea0003800000 */
.L_x_30594:
        /* <DEDUP_REMOVED lines=9> */
.L_x_30602:
[----:B------:R-:W-:-:S04]  /*7660*/  I2FP.F32.U32 R0, R4 ;  /* 0x0000000400007245 */ /* 0x000fc80000201000 */
[----:B------:R-:W-:-:S05]  /*7670*/  F2FP.F16.F32.PACK_AB R0, RZ, R0 ;  /* 0x00000000ff00723e */ /* 0x000fca00000000ff */
[----:B------:R0:W-:Y:S01]  /*7680*/  STG.E.U16 desc[UR36][R2.64], R0 ;  /* 0x0000000002007986 */ /* 0x0001e2000c101524 */
[----:B------:R-:W-:Y:S05]  /*7690*/  BRA `(.L_x_30598) ;  /* 0x0000000800947947 */ /* 0x000fea0003800000 */
.L_x_30601:
        /* <DEDUP_REMOVED lines=10> */
.L_x_30604:
[----:B------:R-:W-:-:S04]  /*7740*/  I2FP.F32.U32 R4, R4 ;  /* 0x0000000400047245 */ /* 0x000fc80000201000 */
[----:B------:R-:W-:-:S04]  /*7750*/  F2FP.F16.F32.PACK_AB R5, RZ, R4 ;  /* 0x00000004ff05723e */ /* 0x000fc800000000ff */
[----:B------:R-:W-:-:S05]  /*7760*/  PRMT R5, R5, 0x5410, RZ ;  /* 0x0000541005057816 */ /* 0x000fca00000000ff */
[----:B------:R0:W-:Y:S01]  /*7770*/  STG.E desc[UR36][R2.64], R5 ;  /* 0x0000000502007986 */ /* 0x0001e2000c101924 */
[----:B------:R-:W-:Y:S05]  /*7780*/  BRA `(.L_x_30598) ;  /* 0x0000000800587947 */ /* 0x000fea0003800000 */
.L_x_30603:
[----:B------:R-:W0:Y:S02]  /*7790*/  I2F.F64.U32 R4, R4 ;  /* 0x0000000400047312 */ /* 0x000e240000201800 */
[----:B0-----:R0:W-:Y:S01]  /*77a0*/  STG.E.64 desc[UR36][R2.64], R4 ;  /* 0x0000000402007986 */ /* 0x0011e2000c101b24 */
[----:B------:R-:W-:Y:S05]  /*77b0*/  BRA `(.L_x_30598) ;  /* 0x00000008004c7947 */ /* 0x000fea0003800000 */
.L_x_30593:
        /* <DEDUP_REMOVED lines=12> */
.L_x_30608:
        /* <DEDUP_REMOVED lines=17> */
.L_x_30610:
[----:B------:R-:W-:Y:S05]  /*7990*/  BSYNC.RECONVERGENT B0 ;  /* 0x0000000000007941 */ /* 0x000fea0003800200 */
.L_x_30609:
[----:B------:R0:W-:Y:S01]  /*79a0*/  STG.E.U8 desc[UR36][R2.64], R0 ;  /* 0x0000000002007986 */ /* 0x0001e2000c101124 */
[----:B------:R-:W-:Y:S05]  /*79b0*/  BRA `(.L_x_30598) ;  /* 0x0000000400cc7947 */ /* 0x000fea0003800000 */
.L_x_30607:
        /* <DEDUP_REMOVED lines=17> */
.L_x_30612:
[----:B------:R-:W-:Y:S05]  /*7ad0*/  BSYNC.RECONVERGENT B0 ;  /* 0x0000000000007941 */ /* 0x000fea0003800200 */
.L_x_30611:
[----:B------:R0:W-:Y:S01]  /*7ae0*/  STG.E.U8 desc[UR36][R2.64], R0 ;  /* 0x0000000002007986 */ /* 0x0001e2000c101124 */
[----:B------:R-:W-:Y:S05]  /*7af0*/  BRA `(.L_x_30598) ;  /* 0x00000004007c7947 */ /* 0x000fea0003800000 */
.L_x_30606:
        /* <DEDUP_REMOVED lines=21> */
.L_x_30614:
[----:B------:R-:W-:-:S05]  /*7c50*/  MOV R5, RZ ;  /* 0x000000ff00057202 */ /* 0x000fca0000000f00 */
[----:B------:R0:W-:Y:S01]  /*7c60*/  STG.E.64 desc[UR36][R2.64], R4 ;  /* 0x0000000402007986 */ /* 0x0001e2000c101b24 */
[----:B------:R-:W-:Y:S05]  /*7c70*/  BRA `(.L_x_30598) ;  /* 0x00000004001c7947 */ /* 0x000fea0003800000 */
.L_x_30613:
[----:B------:R0:W-:Y:S01]  /*7c80*/  STG.E desc[UR36][R2.64], R4 ;  /* 0x0000000402007986 */ /* 0x0001e2000c101924 */
[----:B------:R-:W-:Y:S05]  /*7c90*/  BRA `(.L_x_30598) ;  /* 0x0000000400147947 */ /* 0x000fea0003800000 */
.L_x_30605:
        /* <DEDUP_REMOVED lines=8> */
.L_x_30616:
[----:B------:R-:W0:Y:S01]  /*7d20*/  I2F.F64.U32 R4, R4 ;  /* 0x0000000400047312 */ /* 0x000e220000201800 */
[----:B------:R-:W-:-:S05]  /*7d30*/  CS2R R6, SRZ ;  /* 0x0000000000067805 */ /* 0x000fca000001ff00 */
[----:B0-----:R0:W-:Y:S01]  /*7d40*/  STG.E.128 desc[UR36][R2.64], R4 ;  /* 0x0000000402007986 */ /* 0x0011e2000c101d24 */
[----:B------:R-:W-:Y:S05]  /*7d50*/  BRA `(.L_x_30598) ;  /* 0x0000000000e47947 */ /* 0x000fea0003800000 */
.L_x_30615:
[----:B------:R-:W-:-:S09]  /*7d60*/  UISETP.NE.AND UP0, UPT, UR4, 0xf, UPT ;  /* 0x0000000f0400788c */ /* 0x000fd2000bf05270 */
[----:B------:R-:W-:Y:S05]  /*7d70*/  BRA.U !UP0, `(.L_x_30617) ;  /* 0x0000000108d07547 */ /* 0x000fea000b800000 */
[----:B------:R-:W-:-:S09]  /*7d80*/  UISETP.NE.AND UP0, UPT, UR4, 0x17, UPT ;  /* 0x000000170400788c */ /* 0x000fd2000bf05270 */
[----:B------:R-:W-:Y:S05]  /*7d90*/  BRA.U !UP0, `(.L_x_30618) ;  /* 0x0000000108847547 */ /* 0x000fea000b800000 */
[----:B------:R-:W-:-:S09]  /*7da0*/  UISETP.NE.AND UP0, UPT, UR4, 0x18, UPT ;  /* 0x000000180400788c */ /* 0x000fd2000bf05270 */
[----:B------:R-:W-:Y:S05]  /*7db0*/  BRA.U !UP0, `(.L_x_30619) ;  /* 0x0000000108447547 */ /* 0x000fea000b800000 */
.L_x_30597:
        /* <DEDUP_REMOVED lines=16> */
.L_x_30620:
[----:B------:R-:W-:Y:S05]  /*7ec0*/  BRA `(.L_x_30598) ;  /* 0x0000000000887947 */ /* 0x000fea0003800000 */
.L_x_30619:
        /* <DEDUP_REMOVED lines=11> */
.L_x_30622:
[----:B------:R-:W-:Y:S05]  /*7f80*/  BSYNC.RECONVERGENT B0 ;  /* 0x0000000000007941 */ /* 0x000fea0003800200 */
.L_x_30621:
[----:B------:R3:W-:Y:S01]  /*7f90*/  STG.E.U8 desc[UR36][R2.64], R5 ;  /* 0x0000000502007986 */ /* 0x0007e2000c101124 */
[----:B------:R-:W-:Y:S05]  /*7fa0*/  BRA `(.L_x_30598) ;  /* 0x0000000000507947 */ /* 0x000fea0003800000 */
.L_x_30618:
        /* <DEDUP_REMOVED lines=12> */
.L_x_30623:
[----:B------:R-:W-:Y:S01]  /*8070*/  IMAD.MOV.U32 R5, RZ, RZ, 0x7f ;  /* 0x0000007fff057424 */ /* 0x000fe200078e00ff */
[----:B------:R-:W-:-:S04]  /*8080*/  ISETP.GT.U32.AND P0, PT, R7, 0x7f800000, PT ;  /* 0x7f8000000700780c */ /* 0x000fc80003f04070 */
[----:B------:R-:W-:-:S05]  /*8090*/  SEL R5, R5, 0x7c, P0 ;  /* 0x0000007c05057807 */ /* 0x000fca0000000000 */
[----:B------:R1:W-:Y:S01]  /*80a0*/  STG.E.U8 desc[UR36][R2.64], R5 ;  /* 0x0000000502007986 */ /* 0x0003e2000c101124 */
[----:B------:R-:W-:Y:S05]  /*80b0*/  BRA `(.L_x_30598) ;  /* 0x00000000000c7947 */ /* 0x000fea0003800000 */
.L_x_30617:
[----:B------:R-:W-:-:S04]  /*80c0*/  I2FP.F32.U32 R0, R4 ;  /* 0x0000000400007245 */ /* 0x000fc80000201000 */
[----:B------:R-:W-:-:S05]  /*80d0*/  F2FP.BF16.F32.PACK_AB R0, RZ, R0 ;  /* 0x00000000ff00723e */ /* 0x000fca00000010ff */
[----:B------:R0:W-:Y:S02]  /*80e0*/  STG.E.U16 desc[UR36][R2.64], R0 ;  /* 0x0000000002007986 */ /* 0x0001e4000c101524 */
.L_x_30598:
[----:B------:R-:W-:Y:S05]  /*80f0*/  BSYNC.RECONVERGENT B6 ;  /* 0x0000000000067941 */ /* 0x000fea0003800200 */
.L_x_30592:
[----:B------:R-:W-:-:S07]  /*8100*/  IADD3 R17, PT, PT, R17, 0x80, RZ ;  /* 0x0000008011117810 */ /* 0x000fce0007ffe0ff */
.L_x_30566:
[----:B------:R-:W-:Y:S05]  /*8110*/  BSYNC.RECONVERGENT B7 ;  /* 0x0000000000077941 */ /* 0x000fea0003800200 */
.L_x_30565:
        /* <DEDUP_REMOVED lines=306> */
.L_x_30624:
        /* <DEDUP_REMOVED lines=20> */
.L_x_30629:
[----:B------:R-:W2:Y:S02]  /*9580*/  LDG.E.U8 R2, desc[UR36][R2.64] ;  /* 0x0000002402027981 */ /* 0x000ea4000c1e1100 */
[----:B--2---:R-:W-:Y:S01]  /*9590*/  ISETP.NE.AND P0, PT, R2, RZ, PT ;  /* 0x000000ff0200720c */ /* 0x004fe20003f05270 */
[----:B------:R-:W-:-:S12]  /*95a0*/  BRA `(.L_x_30631) ;  /* 0x0000000800307947 */ /* 0x000fd80003800000 */
.L_x_30628:
        /* <DEDUP_REMOVED lines=10> */
.L_x_30633:
[----:B------:R-:W2:Y:S02]  /*9650*/  LDG.E R2, desc[UR36][R2.64] ;  /* 0x0000002402027981 */ /* 0x000ea4000c1e1900 */
[----:B--2---:R-:W-:Y:S01]  /*9660*/  ISETP.NE.AND P0, PT, R2, RZ, PT ;  /* 0x000000ff0200720c */ /* 0x004fe20003f05270 */
[----:B------:R-:W-:-:S12]  /*9670*/  BRA `(.L_x_30631) ;  /* 0x0000000400fc7947 */ /* 0x000fd80003800000 */
.L_x_30632:
[----:B------:R-:W2:Y:S02]  /*9680*/  LDG.E.U16 R2, desc[UR36][R2.64] ;  /* 0x0000002402027981 */ /* 0x000ea4000c1e1500 */
[----:B--2---:R-:W-:Y:S01]  /*9690*/  ISETP.NE.AND P0, PT, R2, RZ, PT ;  /* 0x000000ff0200720c */ /* 0x004fe20003f05270 */
[----:B------:R-:W-:-:S12]  /*96a0*/  BRA `(.L_x_30631) ;  /* 0x0000000400f07947 */ /* 0x000fd80003800000 */
.L_x_30627:
        /* <DEDUP_REMOVED lines=9> */
.L_x_30635:
[----:B------:R-:W2:Y:S02]  /*9740*/  LDG.E.U16 R0, desc[UR36][R2.64] ;  /* 0x0000002402007981 */ /* 0x000ea4000c1e1500 */
[----:B--2---:R-:W-:-:S05]  /*9750*/  HADD2.F32 R0, -RZ, R0.H0_H0 ;  /* 0x20000000ff007230 */ /* 0x004fca0000004100 */
[----:B------:R-:W-:Y:S01]  /*9760*/  FSETP.NEU.FTZ.AND P0, PT, R0, RZ, PT ;  /* 0x000000ff0000720b */ /* 0x000fe20003f1d000 */
[----:B------:R-:W-:-:S12]  /*9770*/  BRA `(.L_x_30631) ;  /* 0x0000000400bc7947 */ /* 0x000fd80003800000 */
.L_x_30634:
        /* <DEDUP_REMOVED lines=11> */
.L_x_30637:
        /* <DEDUP_REMOVED lines=8> */
.L_x_30636:
[----:B------:R-:W2:Y:S02]  /*98b0*/  LDG.E.64 R2, desc[UR36][R2.64] ;  /* 0x0000002402027981 */ /* 0x000ea4000c1e1b00 */
[----:B--2---:R-:W-:Y:S01]  /*98c0*/  DSETP.NEU.AND P0, PT, R2, RZ, PT ;  /* 0x000000ff0200722a */ /* 0x004fe20003f0d000 */
[----:B------:R-:W-:-:S13]  /*98d0*/  BRA `(.L_x_30631) ;  /* 0x0000000400647947 */ /* 0x000fda0003800000 */
.L_x_30626:
        /* <DEDUP_REMOVED lines=11> */
.L_x_30640:
[----:B------:R-:W2:Y:S02]  /*9990*/  LDG.E.128 R4, desc[UR36][R2.64] ;  /* 0x0000002402047981 */ /* 0x000ea4000c1e1d00 */
[----:B--2---:R-:W-:-:S06]  /*99a0*/  DSETP.NEU.AND P0, PT, R6, RZ, PT ;  /* 0x000000ff0600722a */ /* 0x004fcc0003f0d000 */
[----:B------:R-:W-:Y:S01]  /*99b0*/  DSETP.NEU.OR P0, PT, R4, RZ, P0 ;  /* 0x000000ff0400722a */ /* 0x000fe2000070d400 */
[----:B------:R-:W-:-:S13]  /*99c0*/  BRA `(.L_x_30631) ;  /* 0x0000000400287947 */ /* 0x000fda0003800000 */
.L_x_30639:
        /* <DEDUP_REMOVED lines=9> */
.L_x_30642:
        /* <DEDUP_REMOVED lines=11> */
.L_x_30641:
[----:B------:R-:W2:Y:S02]  /*9b10*/  LDG.E.U16 R0, desc[UR36][R2.64] ;  /* 0x0000002402007981 */ /* 0x000ea4000c1e1500 */
[----:B--2---:R-:W-:-:S05]  /*9b20*/  IMAD.U32 R0, R0, 0x10000, RZ ;  /* 0x0001000000007824 */ /* 0x004fca00078e00ff */
[----:B------:R-:W-:Y:S01]  /*9b30*/  FSETP.NEU.FTZ.AND P0, PT, R0, RZ, PT ;  /* 0x000000ff0000720b */ /* 0x000fe20003f1d000 */
[----:B------:R-:W-:-:S12]  /*9b40*/  BRA `(.L_x_30631) ;  /* 0x0000000000c87947 */ /* 0x000fd80003800000 */
.L_x_30638:
        /* <DEDUP_REMOVED lines=11> */
.L_x_30645:
[----:B------:R-:W2:Y:S02]  /*9c00*/  LDG.E.U8 R2, desc[UR36][R2.64] ;  /* 0x0000002402027981 */ /* 0x000ea4000c1e1100 */
[----:B--2---:R-:W-:Y:S01]  /*9c10*/  ISETP.NE.AND P0, PT, R2, RZ, PT ;  /* 0x000000ff0200720c */ /* 0x004fe20003f05270 */
[----:B------:R-:W-:-:S12]  /*9c20*/  BRA `(.L_x_30631) ;  /* 0x0000000000907947 */ /* 0x000fd80003800000 */
.L_x_30644:
[----:B------:R-:W2:Y:S02]  /*9c30*/  LDG.E.U8 R2, desc[UR36][R2.64] ;  /* 0x0000002402027981 */ /* 0x000ea4000c1e1100 */
[----:B--2---:R-:W-:Y:S01]  /*9c40*/  ISETP.NE.AND P0, PT, R2, RZ, PT ;  /* 0x000000ff0200720c */ /* 0x004fe20003f05270 */
[----:B------:R-:W-:-:S12]  /*9c50*/  BRA `(.L_x_30631) ;  /* 0x0000000000847947 */ /* 0x000fd80003800000 */
.L_x_30643:
        /* <DEDUP_REMOVED lines=9> */
.L_x_30630:
        /* <DEDUP_REMOVED lines=16> */
.L_x_30648:
[----:B------:R-:W-:Y:S01]  /*9df0*/  PLOP3.LUT P0, PT, PT, PT, PT, 0x8, 0x80 ;  /* 0x000000000080781c */ /* 0x000fe20003f0e170 */
[----:B------:R-:W-:-:S12]  /*9e00*/  BRA `(.L_x_30631) ;  /* 0x0000000000187947 */ /* 0x000fd80003800000 */
.L_x_30647:
[----:B------:R-:W2:Y:S02]  /*9e10*/  LDG.E.64 R2, desc[UR36][R2.64] ;  /* 0x0000002402027981 */ /* 0x000ea4000c1e1b00 */
[----:B--2---:R-:W-:-:S04]  /*9e20*/  ISETP.NE.U32.AND P0, PT, R2, RZ, PT ;  /* 0x000000ff0200720c */ /* 0x004fc80003f05070 */
[----:B------:R-:W-:Y:S01]  /*9e30*/  ISETP.NE.AND.EX P0, PT, R3, RZ, PT, P0 ;  /* 0x000000ff0300720c */ /* 0x000fe20003f05300 */
[----:B------:R-:W-:-:S12]  /*9e40*/  BRA `(.L_x_30631) ;  /* 0x0000000000087947 */ /* 0x000fd80003800000 */
.L_x_30646:
[----:B------:R-:W2:Y:S02]  /*9e50*/  LDG.E R2, desc[UR36][R2.64] ;  /* 0x0000002402027981 */ /* 0x000ea4000c1e1900 */
[----:B--2---:R-:W-:-:S13]  /*9e60*/  ISETP.NE.AND P0, PT, R2, RZ, PT ;  /* 0x000000ff0200720c */ /* 0x004fda0003f05270 */
.L_x_30631:
[----:B------:R-:W-:Y:S05]  /*9e70*/  BSYNC.RECONVERGENT B6 ;  /* 0x0000000000067941 */ /* 0x000fea0003800200 */
.L_x_30625:
[----:B------:R-:W-:Y:S01]  /*9e80*/  UPRMT UR4, UR40, 0x9910, URZ ;  /* 0x0000991028047896 */ /* 0x000fe200080000ff */
[----:B------:R-:W-:-:S03]  /*9e90*/  ISETP.NE.AND P0, PT, RZ, UR43, P0 ;  /* 0x0000002bff007c0c */ /* 0x000fc60008705270 */
        /* <DEDUP_REMOVED lines=13> */
.L_x_30652:
[----:B------:R-:W-:Y:S01]  /*9f70*/  STG.E.U8 desc[UR36][R16.64], R2 ;  /* 0x0000000210007986 */ /* 0x000fe2000c101124 */
[----:B------:R-:W-:Y:S05]  /*9f80*/  EXIT ;  /* 0x000000000000794d */ /* 0x000fea0003800000 */
.L_x_30651:
        /* <DEDUP_REMOVED lines=9> */
.L_x_30655:
[----:B------:R-:W-:Y:S01]  /*a020*/  STG.E desc[UR36][R16.64], R2 ;  /* 0x0000000210007986 */ /* 0x000fe2000c101924 */
[----:B------:R-:W-:Y:S05]  /*a030*/  EXIT ;  /* 0x000000000000794d */ /* 0x000fea0003800000 */
.L_x_30654:
[----:B------:R-:W-:Y:S01]  /*a040*/  STG.E.U16 desc[UR36][R16.64], R2 ;  /* 0x0000000210007986 */ /* 0x000fe2000c101524 */
[----:B------:R-:W-:Y:S05]  /*a050*/  EXIT ;  /* 0x000000000000794d */ /* 0x000fea0003800000 */
.L_x_30650:
        /* <DEDUP_REMOVED lines=9> */
.L_x_30657:
[----:B------:R-:W-:-:S04]  /*a0f0*/  I2FP.F32.U32 R0, R2 ;  /* 0x0000000200007245 */ /* 0x000fc80000201000 */
[----:B------:R-:W-:-:S05]  /*a100*/  F2FP.F16.F32.PACK_AB R0, RZ, R0 ;  /* 0x00000000ff00723e */ /* 0x000fca00000000ff */
[----:B------:R-:W-:Y:S01]  /*a110*/  STG.E.U16 desc[UR36][R16.64], R0 ;  /* 0x0000000010007986 */ /* 0x000fe2000c101524 */
[----:B------:R-:W-:Y:S05]  /*a120*/  EXIT ;  /* 0x000000000000794d */ /* 0x000fea0003800000 */
.L_x_30656:
        /* <DEDUP_REMOVED lines=10> */
.L_x_30659:
[----:B------:R-:W-:-:S04]  /*a1d0*/  I2FP.F32.U32 R2, R2 ;  /* 0x0000000200027245 */ /* 0x000fc80000201000 */
[----:B------:R-:W-:-:S04]  /*a1e0*/  F2FP.F16.F32.PACK_AB R3, RZ, R2 ;  /* 0x00000002ff03723e */ /* 0x000fc800000000ff */
[----:B------:R-:W-:-:S05]  /*a1f0*/  PRMT R3, R3, 0x5410, RZ ;  /* 0x0000541003037816 */ /* 0x000fca00000000ff */
[----:B------:R-:W-:Y:S01]  /*a200*/  STG.E desc[UR36][R16.64], R3 ;  /* 0x0000000310007986 */ /* 0x000fe2000c101924 */
[----:B------:R-:W-:Y:S05]  /*a210*/  EXIT ;  /* 0x000000000000794d */ /* 0x000fea0003800000 */
.L_x_30658:
[----:B------:R-:W0:Y:S02]  /*a220*/  I2F.F64.U32 R2, R2 ;  /* 0x0000000200027312 */ /* 0x000e240000201800 */
[----:B0-----:R-:W-:Y:S01]  /*a230*/  STG.E.64 desc[UR36][R16.64], R2 ;  /* 0x0000000210007986 */ /* 0x001fe2000c101b24 */
[----:B------:R-:W-:Y:S05]  /*a240*/  EXIT ;  /* 0x000000000000794d */ /* 0x000fea0003800000 */
.L_x_30649:
        /* <DEDUP_REMOVED lines=12> */
.L_x_30663:
        /* <DEDUP_REMOVED lines=16> */
.L_x_30666:
[----:B------:R-:W-:-:S07]  /*a410*/  PRMT R8, R0, 0x7610, R8 ;  /* 0x0000761000087816 */ /* 0x000fce0000000008 */
.L_x_30665:
[----:B------:R-:W-:Y:S05]  /*a420*/  BSYNC.RECONVERGENT B0 ;  /* 0x0000000000007941 */ /* 0x000fea0003800200 */
.L_x_30664:
[----:B------:R-:W-:Y:S01]  /*a430*/  STG.E.U8 desc[UR36][R16.64], R8 ;  /* 0x0000000810007986 */ /* 0x000fe2000c101124 */
[----:B------:R-:W-:Y:S05]  /*a440*/  EXIT ;  /* 0x000000000000794d */ /* 0x000fea0003800000 */
.L_x_30662:
        /* <DEDUP_REMOVED lines=16> */
.L_x_30669:
[----:B------:R-:W-:-:S07]  /*a550*/  PRMT R8, R0, 0x7610, R8 ;  /* 0x0000761000087816 */ /* 0x000fce0000000008 */
.L_x_30668:
[----:B------:R-:W-:Y:S05]  /*a560*/  BSYNC.RECONVERGENT B0 ;  /* 0x0000000000007941 */ /* 0x000fea0003800200 */
.L_x_30667:
[----:B------:R-:W-:Y:S01]  /*a570*/  STG.E.U8 desc[UR36][R16.64], R8 ;  /* 0x0000000810007986 */ /* 0x000fe2000c101124 */
[----:B------:R-:W-:Y:S05]  /*a580*/  EXIT ;  /* 0x000000000000794d */ /* 0x000fea0003800000 */
.L_x_30661:
        /* <DEDUP_REMOVED lines=21> */
.L_x_30671:
[----:B------:R-:W-:-:S05]  /*a6e0*/  IMAD.MOV.U32 R3, RZ, RZ, RZ ;  /* 0x000000ffff037224 */ /* 0x000fca00078e00ff */
[----:B------:R-:W-:Y:S01]  /*a6f0*/  STG.E.64 desc[UR36][R16.64], R2 ;  /* 0x0000000210007986 */ /* 0x000fe2000c101b24 */
[----:B------:R-:W-:Y:S05]  /*a700*/  EXIT ;  /* 0x000000000000794d */ /* 0x000fea0003800000 */
.L_x_30670:
[----:B------:R-:W-:Y:S01]  /*a710*/  STG.E desc[UR36][R16.64], R2 ;  /* 0x0000000210007986 */ /* 0x000fe2000c101924 */
[----:B------:R-:W-:Y:S05]  /*a720*/  EXIT ;  /* 0x000000000000794d */ /* 0x000fea0003800000 */
.L_x_30660:
        /* <DEDUP_REMOVED lines=8> */
.L_x_30673:
[----:B------:R-:W0:Y:S01]  /*a7b0*/  I2F.F64.U32 R4, R2 ;  /* 0x0000000200047312 */ /* 0x000e220000201800 */
[----:B------:R-:W-:-:S05]  /*a7c0*/  CS2R R6, SRZ ;  /* 0x0000000000067805 */ /* 0x000fca000001ff00 */
[----:B0-----:R-:W-:Y:S01]  /*a7d0*/  STG.E.128 desc[UR36][R16.64], R4 ;  /* 0x0000000410007986 */ /* 0x001fe2000c101d24 */
[----:B------:R-:W-:Y:S05]  /*a7e0*/  EXIT ;  /* 0x000000000000794d */ /* 0x000fea0003800000 */
.L_x_30672:
[----:B------:R-:W-:-:S09]  /*a7f0*/  UISETP.NE.AND UP0, UPT, UR4, 0xf, UPT ;  /* 0x0000000f0400788c */ /* 0x000fd2000bf05270 */
[----:B------:R-:W-:Y:S05]  /*a800*/  BRA.U !UP0, `(.L_x_30674) ;  /* 0x0000000108d47547 */ /* 0x000fea000b800000 */
[----:B------:R-:W-:-:S09]  /*a810*/  UISETP.NE.AND UP0, UPT, UR4, 0x17, UPT ;  /* 0x000000170400788c */ /* 0x000fd2000bf05270 */
[----:B------:R-:W-:Y:S05]  /*a820*/  BRA.U !UP0, `(.L_x_30675) ;  /* 0x0000000108847547 */ /* 0x000fea000b800000 */
[----:B------:R-:W-:-:S09]  /*a830*/  UISETP.NE.AND UP0, UPT, UR4, 0x18, UPT ;  /* 0x000000180400788c */ /* 0x000fd2000bf05270 */
[----:B------:R-:W-:Y:S05]  /*a840*/  BRA.U !UP0, `(.L_x_30676) ;  /* 0x0000000108447547 */ /* 0x000fea000b800000 */
.L_x_30653:
        /* <DEDUP_REMOVED lines=16> */
.L_x_30677:
[----:B------:R-:W-:Y:S05]  /*a950*/  EXIT ;  /* 0x000000000000794d */ /* 0x000fea0003800000 */
.L_x_30676:
        /* <DEDUP_REMOVED lines=11> */
.L_x_30679:
[----:B------:R-:W-:Y:S05]  /*aa10*/  BSYNC.RECONVERGENT B0 ;  /* 0x0000000000007941 */ /* 0x000fea0003800200 */
.L_x_30678:
[----:B------:R-:W-:Y:S01]  /*aa20*/  STG.E.U8 desc[UR36][R16.64], R3 ;  /* 0x0000000310007986 */ /* 0x000fe2000c101124 */
[----:B------:R-:W-:Y:S05]  /*aa30*/  EXIT ;  /* 0x000000000000794d */ /* 0x000fea0003800000 */
.L_x_30675:
        /* <DEDUP_REMOVED lines=13> */
.L_x_30680:
[----:B------:R-:W-:Y:S01]  /*ab10*/  HFMA2 R3, -RZ, RZ, 0, 7.569789886474609375e-06 ;  /* 0x0000007fff037431 */ /* 0x000fe200000001ff */
[----:B------:R-:W-:-:S04]  /*ab20*/  ISETP.GT.U32.AND P0, PT, R5, 0x7f800000, PT ;  /* 0x7f8000000500780c */ /* 0x000fc80003f04070 */
[----:B------:R-:W-:-:S05]  /*ab30*/  SEL R3, R3, 0x7c, P0 ;  /* 0x0000007c03037807 */ /* 0x000fca0000000000 */
[----:B------:R-:W-:Y:S01]  /*ab40*/  STG.E.U8 desc[UR36][R16.64], R3 ;  /* 0x0000000310007986 */ /* 0x000fe2000c101124 */
[----:B------:R-:W-:Y:S05]  /*ab50*/  EXIT ;  /* 0x000000000000794d */ /* 0x000fea0003800000 */
.L_x_30674:
[----:B------:R-:W-:-:S04]  /*ab60*/  I2FP.F32.U32 R0, R2 ;  /* 0x0000000200007245 */ /* 0x000fc80000201000 */
[----:B------:R-:W-:-:S05]  /*ab70*/  F2FP.BF16.F32.PACK_AB R0, RZ, R0 ;  /* 0x00000000ff00723e */ /* 0x000fca00000010ff */
[----:B------:R-:W-:Y:S01]  /*ab80*/  STG.E.U16 desc[UR36][R16.64], R0 ;  /* 0x0000000010007986 */ /* 0x000fe2000c101524 */
[----:B------:R-:W-:Y:S05]  /*ab90*/  EXIT ;  /* 0x000000000000794d */ /* 0x000fea0003800000 */
.L_x_30681:
        /* <DEDUP_REMOVED lines=14> */
.L_x_43658:


//--------------------- .text._ZN2at6native27unrolled_elementwise_kernelINS0_13AUnaryFunctorIbbbZZZNS0_23logical_and_kernel_cudaERNS_14TensorIteratorEENKUlvE0_clEvENKUlvE7_clEvEUlbbE_EESt5arrayIPcLm2EELi4E23TrivialOffsetCalculatorILi1EjESD_NS0_6memory12LoadWithCastILi1EEENSE_13StoreWithCastILi1EEEEEviT_T0_T2_T3_T4_T5_ --------------------------
	.section	.text._ZN2at6native27unrolled_elementwise_kernelINS0_13AUnaryFunctorIbbbZZZNS0_23logical_and_kernel_cudaERNS_14TensorIteratorEENKUlvE0_clEvENKUlvE7_clEvEUlbbE_EESt5arrayIPcLm2EELi4E23TrivialOffsetCalculatorILi1EjESD_NS0_6memory12LoadWithCastILi1EEENSE_13StoreWithCastILi1EEEEEviT_T0_T2_T3_T4_T5_,"ax",@progbits
	.align	128
        .global         _ZN2at6native27unrolled_elementwise_kernelINS0_13AUnaryFunctorIbbbZZZNS0_23logical_and_kernel_cudaERNS_14TensorIteratorEENKUlvE0_clEvENKUlvE7_clEvEUlbbE_EESt5arrayIPcLm2EELi4E23TrivialOffsetCalculatorILi1EjESD_NS0_6memory12LoadWithCastILi1EEENSE_13StoreWithCastILi1EEEEEviT_T0_T2_T3_T4_T5_
        .type           _ZN2at6native27unrolled_elementwise_kernelINS0_13AUnaryFunctorIbbbZZZNS0_23logical_and_kernel_cudaERNS_14TensorIteratorEENKUlvE0_clEvENKUlvE7_clEvEUlbbE_EESt5arrayIPcLm2EELi4E23TrivialOffsetCalculatorILi1EjESD_NS0_6memory12LoadWithCastILi1EEENSE_13StoreWithCastILi1EEEEEviT_T0_T2_T3_T4_T5_,@function
        .size           _ZN2at6native27unrolled_elementwise_kernelINS0_13AUnaryFunctorIbbbZZZNS0_23logical_and_kernel_cudaERNS_14TensorIteratorEENKUlvE0_clEvENKUlvE7_clEvEUlbbE_EESt5arrayIPcLm2EELi4E23TrivialOffsetCalculatorILi1EjESD_NS0_6memory12LoadWithCastILi1EEENSE_13StoreWithCastILi1EEEEEviT_T0_T2_T3_T4_T5_,(.L_x_43659 - _ZN2at6native27unrolled_elementwise_kernelINS0_13AUnaryFunctorIbbbZZZNS0_23logical_and_kernel_cudaERNS_14TensorIteratorEENKUlvE0_clEvENKUlvE7_clEvEUlbbE_EESt5arrayIPcLm2EELi4E23TrivialOffsetCalculatorILi1EjESD_NS0_6memory12LoadWithCastILi1EEENSE_13StoreWithCastILi1EEEEEviT_T0_T2_T3_T4_T5_)
        .other          _ZN2at6native27unrolled_elementwise_kernelINS0_13AUnaryFunctorIbbbZZZNS0_23logical_and_kernel_cudaERNS_14TensorIteratorEENKUlvE0_clEvENKUlvE7_clEvEUlbbE_EESt5arrayIPcLm2EELi4E23TrivialOffsetCalculatorILi1EjESD_NS0_6memory12LoadWithCastILi1EEENSE_13StoreWithCastILi1EEEEEviT_T0_T2_T3_T4_T5_,@"STO_CUDA_ENTRY STV_DEFAULT"
_ZN2at6native27unrolled_elementwise_kernelINS0_13AUnaryFunctorIbbbZZZNS0_23logical_and_kernel_cudaERNS_14TensorIteratorEENKUlvE0_clEvENKUlvE7_clEvEUlbbE_EESt5arrayIPcLm2EELi4E23TrivialOffsetCalculatorILi1EjESD_NS0_6memory12LoadWithCastILi1EEENSE_13StoreWithCastILi1EEEEEviT_T0_T2_T3_T4_T5_:
.text._ZN2at6native27unrolled_elementwise_kernelINS0_13AUnaryFunctorIbbbZZZNS0_23logical_and_kernel_cudaERNS_14TensorIteratorEENKUlvE0_clEvENKUlvE7_clEvEUlbbE_EESt5arrayIPcLm2EELi4E23TrivialOffsetCalculatorILi1EjESD_NS0_6memory12LoadWithCastILi1EEENSE_13StoreWithCastILi1EEEEEviT_T0_T2_T3_T4_T5_:
        /* <DEDUP_REMOVED lines=35> */
.L_x_30688:
[----:B------:R-:W2:Y:S02]  /*0230*/  LDG.E.U8 R4, desc[UR36][R4.64] ;  /* 0x0000002404047981 */ /* 0x000ea4000c1e1100 */
[----:B--2---:R-:W-:-:S04]  /*0240*/  ISETP.NE.AND P0, PT, R4, RZ, PT ;  /* 0x000000ff0400720c */ /* 0x004fc80003f05270 */
[----:B------:R-:W-:Y:S01]  /*0250*/  P2R R16, PR, RZ, 0x1 ;  /* 0x00000001ff107803 */ /* 0x000fe20000000000 */
[----:B------:R-:W-:Y:S08]  /*0260*/  BRA `(.L_x_30690) ;  /* 0x0000000800847947 */ /* 0x000ff00003800000 */
.L_x_30687:
        /* <DEDUP_REMOVED lines=11> */
.L_x_30692:
[----:B------:R-:W2:Y:S02]  /*0320*/  LDG.E R4, desc[UR36][R4.64] ;  /* 0x0000002404047981 */ /* 0x000ea4000c1e1900 */
[----:B--2---:R-:W-:-:S04]  /*0330*/  ISETP.NE.AND P0, PT, R4, RZ, PT ;  /* 0x000000ff0400720c */ /* 0x004fc80003f05270 */
[----:B------:R-:W-:Y:S01]  /*0340*/  P2R R16, PR, RZ, 0x1 ;  /* 0x00000001ff107803 */ /* 0x000fe20000000000 */
[----:B------:R-:W-:Y:S08]  /*0350*/  BRA `(.L_x_30690) ;  /* 0x0000000800487947 */ /* 0x000ff00003800000 */
.L_x_30691:
[----:B------:R-:W2:Y:S02]  /*0360*/  LDG.E.U16 R4, desc[UR36][R4.64] ;  /* 0x0000002404047981 */ /* 0x000ea4000c1e1500 */
[----:B--2---:R-:W-:-:S04]  /*0370*/  ISETP.NE.AND P0, PT, R4, RZ, PT ;  /* 0x000000ff0400720c */ /* 0x004fc80003f05270 */
[----:B------:R-:W-:Y:S01]  /*0380*/  P2R R16, PR, RZ, 0x1 ;  /* 0x00000001ff107803 */ /* 0x000fe20000000000 */
[----:B------:R-:W-:Y:S08]  /*0390*/  BRA `(.L_x_30690) ;  /* 0x0000000800387947 */ /* 0x000ff00003800000 */
.L_x_30686:
        /* <DEDUP_REMOVED lines=10> */
.L_x_30694:
[----:B------:R-:W2:Y:S02]  /*0440*/  LDG.E.U16 R0, desc[UR36][R4.64] ;  /* 0x0000002404007981 */ /* 0x000ea4000c1e1500 */
[----:B--2---:R-:W-:-:S05]  /*0450*/  HADD2.F32 R0, -RZ, R0.H0_H0 ;  /* 0x20000000ff007230 */ /* 0x004fca0000004100 */
[----:B------:R-:W-:-:S04]  /*0460*/  FSETP.NEU.FTZ.AND P0, PT, R0, RZ, PT ;  /* 0x000000ff0000720b */ /* 0x000fc80003f1d000 */
[----:B------:R-:W-:Y:S01]  /*0470*/  P2R R16, PR, RZ, 0x1 ;  /* 0x00000001ff107803 */ /* 0x000fe20000000000 */
[----:B------:R-:W-:Y:S08]  /*0480*/  BRA `(.L_x_30690) ;  /* 0x0000000400fc7947 */ /* 0x000ff00003800000 */
.L_x_30693:
        /* <DEDUP_REMOVED lines=12> */
.L_x_30696:
        /* <DEDUP_REMOVED lines=10> */
.L_x_30695:
[----:B------:R-:W2:Y:S02]  /*05f0*/  LDG.E.64 R4, desc[UR36][R4.64] ;  /* 0x0000002404047981 */ /* 0x000ea4000c1e1b00 */
[----:B--2---:R-:W-:-:S06]  /*0600*/  DSETP.NEU.AND P0, PT, R4, RZ, PT ;  /* 0x000000ff0400722a */ /* 0x004fcc0003f0d000 */
[----:B------:R-:W-:Y:S01]  /*0610*/  P2R R16, PR, RZ, 0x1 ;  /* 0x00000001ff107803 */ /* 0x000fe20000000000 */
[----:B------:R-:W-:Y:S07]  /*0620*/  BRA `(.L_x_30690) ;  /* 0x0000000400947947 */ /* 0x000fee0003800000 */
.L_x_30685:
        /* <DEDUP_REMOVED lines=12> */
.L_x_30699:
[----:B------:R-:W2:Y:S02]  /*06f0*/  LDG.E.128 R4, desc[UR36][R4.64] ;  /* 0x0000002404047981 */ /* 0x000ea4000c1e1d00 */
[----:B--2---:R-:W-:-:S06]  /*0700*/  DSETP.NEU.AND P0, PT, R6, RZ, PT ;  /* 0x000000ff0600722a */ /* 0x004fcc0003f0d000 */
[----:B------:R-:W-:-:S06]  /*0710*/  DSETP.NEU.OR P0, PT, R4, RZ, P0 ;  /* 0x000000ff0400722a */ /* 0x000fcc000070d400 */
[----:B------:R-:W-:Y:S01]  /*0720*/  P2R R16, PR, RZ, 0x1 ;  /* 0x00000001ff107803 */ /* 0x000fe20000000000 */
[----:B------:R-:W-:Y:S07]  /*0730*/  BRA `(.L_x_30690) ;  /* 0x0000000400507947 */ /* 0x000fee0003800000 */
.L_x_30698:
        /* <DEDUP_REMOVED lines=10> */
.L_x_30701:
        /* <DEDUP_REMOVED lines=12> */
.L_x_30700:
[----:B------:R-:W2:Y:S02]  /*08a0*/  LDG.E.U16 R0, desc[UR36][R4.64] ;  /* 0x0000002404007981 */ /* 0x000ea4000c1e1500 */
[----:B--2---:R-:W-:-:S05]  /*08b0*/  IMAD.U32 R0, R0, 0x10000, RZ ;  /* 0x0001000000007824 */ /* 0x004fca00078e00ff */
[----:B------:R-:W-:-:S04]  /*08c0*/  FSETP.NEU.FTZ.AND P0, PT, R0, RZ, PT ;  /* 0x000000ff0000720b */ /* 0x000fc80003f1d000 */
[----:B------:R-:W-:Y:S01]  /*08d0*/  P2R R16, PR, RZ, 0x1 ;  /* 0x00000001ff107803 */ /* 0x000fe20000000000 */
[----:B------:R-:W-:Y:S08]  /*08e0*/  BRA `(.L_x_30690) ;  /* 0x0000000000e47947 */ /* 0x000ff00003800000 */
.L_x_30697:
        /* <DEDUP_REMOVED lines=12> */
.L_x_30704:
[----:B------:R-:W2:Y:S02]  /*09b0*/  LDG.E.U8 R4, desc[UR36][R4.64] ;  /* 0x0000002404047981 */ /* 0x000ea4000c1e1100 */
[----:B--2---:R-:W-:-:S04]  /*09c0*/  ISETP.NE.AND P0, PT, R4, RZ, PT ;  /* 0x000000ff0400720c */ /* 0x004fc80003f05270 */
[----:B------:R-:W-:Y:S01]  /*09d0*/  P2R R16, PR, RZ, 0x1 ;  /* 0x00000001ff107803 */ /* 0x000fe20000000000 */
[----:B------:R-:W-:Y:S08]  /*09e0*/  BRA `(.L_x_30690) ;  /* 0x0000000000a47947 */ /* 0x000ff00003800000 */
.L_x_30703:
[----:B------:R-:W2:Y:S02]  /*09f0*/  LDG.E.U8 R4, desc[UR36][R4.64] ;  /* 0x0000002404047981 */ /* 0x000ea4000c1e1100 */
[----:B--2---:R-:W-:-:S04]  /*0a00*/  ISETP.NE.AND P0, PT, R4, RZ, PT ;  /* 0x000000ff0400720c */ /* 0x004fc80003f05270 */
[----:B------:R-:W-:Y:S01]  /*0a10*/  P2R R16, PR, RZ, 0x1 ;  /* 0x00000001ff107803 */ /* 0x000fe20000000000 */
[----:B------:R-:W-:Y:S08]  /*0a20*/  BRA `(.L_x_30690) ;  /* 0x0000000000947947 */ /* 0x000ff00003800000 */
.L_x_30702:
[----:B------:R-:W-:-:S09]  /*0a30*/  UISETP.NE.AND UP0, UPT, UR4, 0x1c, UPT ;  /* 0x0000001c0400788c */ /* 0x000fd2000bf05270 */
[----:B------:R-:W-:Y:S05]  /*0a40*/  BRA.U !UP0, `(.L_x_30705) ;  /* 0x0000000108807547 */ /* 0x000fea000b800000 */
[----:B------:R-:W-:-:S09]  /*0a50*/  UISETP.NE.AND UP0, UPT, UR4, 0x1d, UPT ;  /* 0x0000001d0400788c */ /* 0x000fd2000bf05270 */
[----:B------:R-:W-:Y:S05]  /*0a60*/  BRA.U !UP0, `(.L_x_30706) ;  /* 0x0000000108647547 */ /* 0x000fea000b800000 */
[----:B------:R-:W-:-:S09]  /*0a70*/  UISETP.NE.AND UP0, UPT, UR4, 0x2c, UPT ;  /* 0x0000002c0400788c */ /* 0x000fd2000bf05270 */
[----:B------:R-:W-:Y:S05]  /*0a80*/  BRA.U !UP0, `(.L_x_30707) ;  /* 0x00000001084c7547 */ /* 0x000fea000b800000 */
.L_x_30689:
        /* <DEDUP_REMOVED lines=16> */
.L_x_30708:
[----:B------:R-:W-:-:S04]  /*0b90*/  PLOP3.LUT P0, PT, PT, PT, PT, 0x8, 0x80 ;  /* 0x000000000080781c */ /* 0x000fc80003f0e170 */
[----:B------:R-:W-:Y:S01]  /*0ba0*/  P2R R16, PR, RZ, 0x1 ;  /* 0x00000001ff107803 */ /* 0x000fe20000000000 */
[----:B------:R-:W-:Y:S08]  /*0bb0*/  BRA `(.L_x_30690) ;  /* 0x0000000000307947 */ /* 0x000ff00003800000 */
.L_x_30707:
[----:B------:R-:W2:Y:S02]  /*0bc0*/  LDG.E.U8 R4, desc[UR36][R4.64] ;  /* 0x0000002404047981 */ /* 0x000ea4000c1e1100 */
[----:B--2---:R-:W-:-:S04]  /*0bd0*/  ISETP.NE.AND P0, PT, R4, RZ, PT ;  /* 0x000000ff0400720c */ /* 0x004fc80003f05270 */
[----:B------:R-:W-:Y:S01]  /*0be0*/  P2R R16, PR, RZ, 0x1 ;  /* 0x00000001ff107803 */ /* 0x000fe20000000000 */
[----:B------:R-:W-:Y:S08]  /*0bf0*/  BRA `(.L_x_30690) ;  /* 0x0000000000207947 */ /* 0x000ff00003800000 */
.L_x_30706:
[----:B------:R-:W2:Y:S02]  /*0c00*/  LDG.E.64 R4, desc[UR36][R4.64] ;  /* 0x0000002404047981 */ /* 0x000ea4000c1e1b00 */
[----:B--2---:R-:W-:-:S04]  /*0c10*/  ISETP.NE.U32.AND P0, PT, R4, RZ, PT ;  /* 0x000000ff0400720c */ /* 0x004fc80003f05070 */
[----:B------:R-:W-:-:S04]  /*0c20*/  ISETP.NE.AND.EX P0, PT, R5, RZ, PT, P0 ;  /* 0x000000ff0500720c */ /* 0x000fc80003f05300 */
[----:B------:R-:W-:Y:S01]  /*0c30*/  P2R R16, PR, RZ, 0x1 ;  /* 0x00000001ff107803 */ /* 0x000fe20000000000 */
[----:B------:R-:W-:Y:S08]  /*0c40*/  BRA `(.L_x_30690) ;  /* 0x00000000000c7947 */ /* 0x000ff00003800000 */
.L_x_30705:
[----:B------:R-:W2:Y:S02]  /*0c50*/  LDG.E R4, desc[UR36][R4.64] ;  /* 0x0000002404047981 */ /* 0x000ea4000c1e1900 */
[----:B--2---:R-:W-:-:S04]  /*0c60*/  ISETP.NE.AND P0, PT, R4, RZ, PT ;  /* 0x000000ff0400720c */ /* 0x004fc80003f05270 */
[----:B------:R-:W-:-:S09]  /*0c70*/  P2R R16, PR, RZ, 0x1 ;  /* 0x00000001ff107803 */ /* 0x000fd20000000000 */
.L_x_30690:
[----:B------:R-:W-:Y:S05]  /*0c80*/  BSYNC.RECONVERGENT B6 ;  /* 0x0000000000067941 */ /* 0x000fea0003800200 */
.L_x_30684:
[----:B------:R-:W-:-:S07]  /*0c90*/  VIADD R22, R2, 0x80 ;  /* 0x0000008002167836 */ /* 0x000fce0000000000 */
.L_x_30683:
[----:B------:R-:W-:Y:S05]  /*0ca0*/  BSYNC.RECONVERGENT B7 ;  /* 0x0000000000077941 */ /* 0x000fea0003800200 */
.L_x_30682:
        /* <DEDUP_REMOVED lines=27> */
.L_x_30715:
[----:B------:R-:W2:Y:S02]  /*0e60*/  LDG.E.U8 R4, desc[UR36][R4.64] ;  /* 0x0000002404047981 */ /* 0x000ea4000c1e1100 */
[----:B--2---:R-:W-:-:S04]  /*0e70*/  ISETP.NE.AND P0, PT, R4, RZ, PT ;  /* 0x000000ff0400720c */ /* 0x004fc80003f05270 */
[----:B------:R-:W-:Y:S01]  /*0e80*/  P2R R17, PR, RZ, 0x1 ;  /* 0x00000001ff117803 */ /* 0x000fe20000000000 */
[----:B------:R-:W-:Y:S08]  /*0e90*/  BRA `(.L_x_30717) ;  /* 0x0000000800847947 */ /* 0x000ff00003800000 */
.L_x_30714:
        /* <DEDUP_REMOVED lines=11> */
.L_x_30719:
[----:B------:R-:W2:Y:S02]  /*0f50*/  LDG.E R4, desc[UR36][R4.64] ;  /* 0x0000002404047981 */ /* 0x000ea4000c1e1900 */
[----:B--2---:R-:W-:-:S04]  /*0f60*/  ISETP.NE.AND P0, PT, R4, RZ, PT ;  /* 0x000000ff0400720c */ /* 0x004fc80003f05270 */
[----:B------:R-:W-:Y:S01]  /*0f70*/  P2R R17, PR, RZ, 0x1 ;  /* 0x00000001ff117803 */ /* 0x000fe20000000000 */
[----:B------:R-:W-:Y:S08]  /*0f80*/  BRA `(.L_x_30717) ;  /* 0x0000000800487947 */ /* 0x000ff00003800000 */
.L_x_30718:
[----:B------:R-:W2:Y:S02]  /*0f90*/  LDG.E.U16 R4, desc[UR36][R4.64] ;  /* 0x0000002404047981 */ /* 0x000ea4000c1e1500 */
[----:B--2---:R-:W-:-:S04]  /*0fa0*/  ISETP.NE.AND P0, PT, R4, RZ, PT ;  /* 0x000000ff0400720c */ /* 0x004fc80003f05270 */
[----:B------:R-:W-:Y:S01]  /*0fb0*/  P2R R17, PR, RZ, 0x1 ;  /* 0x00000001ff117803 */ /* 0x000fe20000000000 */
[----:B------:R-:W-:Y:S08]  /*0fc0*/  BRA `(.L_x_30717) ;  /* 0x0000000800387947 */ /* 0x000ff00003800000 */
.L_x_30713:
        /* <DEDUP_REMOVED lines=10> */
.L_x_30721:
[----:B------:R-:W2:Y:S02]  /*1070*/  LDG.E.U16 R0, desc[UR36][R4.64] ;  /* 0x0000002404007981 */ /* 0x000ea4000c1e1500 */
[----:B--2---:R-:W-:-:S05]  /*1080*/  HADD2.F32 R0, -RZ, R0.H0_H0 ;  /* 0x20000000ff007230 */ /* 0x004fca0000004100 */
[----:B------:R-:W-:-:S04]  /*1090*/  FSETP.NEU.FTZ.AND P0, PT, R0, RZ, PT ;  /* 0x000000ff0000720b */ /* 0x000fc80003f1d000 */
[----:B------:R-:W-:Y:S01]  /*10a0*/  P2R R17, PR, RZ, 0x1 ;  /* 0x00000001ff117803 */ /* 0x000fe20000000000 */
[----:B------:R-:W-:Y:S08]  /*10b0*/  BRA `(.L_x_30717) ;  /* 0x0000000400fc7947 */ /* 0x000ff00003800000 */
.L_x_30720:
        /* <DEDUP_REMOVED lines=12> */
.L_x_30723:
        /* <DEDUP_REMOVED lines=10> */
.L_x_30722:
[----:B------:R-:W2:Y:S02]  /*1220*/  LDG.E.64 R4, desc[UR36][R4.64] ;  /* 0x0000002404047981 */ /* 0x000ea4000c1e1b00 */
[----:B--2---:R-:W-:-:S06]  /*1230*/  DSETP.NEU.AND P0, PT, R4, RZ, PT ;  /* 0x000000ff0400722a */ /* 0x004fcc0003f0d000 */
[----:B------:R-:W-:Y:S01]  /*1240*/  P2R R17, PR, RZ, 0x1 ;  /* 0x00000001ff117803 */ /* 0x000fe20000000000 */
[----:B------:R-:W-:Y:S07]  /*1250*/  BRA `(.L_x_30717) ;  /* 0x0000000400947947 */ /* 0x000fee0003800000 */
.L_x_30712:
        /* <DEDUP_REMOVED lines=12> */
.L_x_30726:
[----:B------:R-:W2:Y:S02]  /*1320*/  LDG.E.128 R4, desc[UR36][R4.64] ;  /* 0x0000002404047981 */ /* 0x000ea4000c1e1d00 */
[----:B--2---:R-:W-:-:S06]  /*1330*/  DSETP.NEU.AND P0, PT, R6, RZ, PT ;  /* 0x000000ff0600722a */ /* 0x004fcc0003f0d000 */
[----:B------:R-:W-:-:S06]  /*1340*/  DSETP.NEU.OR P0, PT, R4, RZ, P0 ;  /* 0x000000ff0400722a */ /* 0x000fcc000070d400 */
[----:B------:R-:W-:Y:S01]  /*1350*/  P2R R17, PR, RZ, 0x1 ;  /* 0x00000001ff117803 */ /* 0x000fe20000000000 */
[----:B------:R-:W-:Y:S07]  /*1360*/  BRA `(.L_x_30717) ;  /* 0x0000000400507947 */ /* 0x000fee0003800000 */
.L_x_30725:
        /* <DEDUP_REMOVED lines=10> */
.L_x_30728:
        /* <DEDUP_REMOVED lines=12> */
.L_x_30727:
[----:B------:R-:W2:Y:S02]  /*14d0*/  LDG.E.U16 R0, desc[UR36][R4.64] ;  /* 0x0000002404007981 */ /* 0x000ea4000c1e1500 */
[----:B--2---:R-:W-:-:S05]  /*14e0*/  IMAD.U32 R0, R0, 0x10000, RZ ;  /* 0x0001000000007824 */ /* 0x004fca00078e00ff */
[----:B------:R-:W-:-:S04]  /*14f0*/  FSETP.NEU.FTZ.AND P0, PT, R0, RZ, PT ;  /* 0x000000ff0000720b */ /* 0x000fc80003f1d000 */
[----:B------:R-:W-:Y:S01]  /*1500*/  P2R R17, PR, RZ, 0x1 ;  /* 0x00000001ff117803 */ /* 0x000fe20000000000 */
[----:B------:R-:W-:Y:S08]  /*1510*/  BRA `(.L_x_30717) ;  /* 0x0000000000e47947 */ /* 0x000ff00003800000 */
.L_x_30724:
        /* <DEDUP_REMOVED lines=12> */
.L_x_30731:
[----:B------:R-:W2:Y:S02]  /*15e0*/  LDG.E.U8 R4, desc[UR36][R4.64] ;  /* 0x0000002404047981 */ /* 0x000ea4000c1e1100 */
[----:B--2---:R-:W-:-:S04]  /*15f0*/  ISETP.NE.AND P0, PT, R4, RZ, PT ;  /* 0x000000ff0400720c */ /* 0x004fc80003f05270 */
[----:B------:R-:W-:Y:S01]  /*1600*/  P2R R17, PR, RZ, 0x1 ;  /* 0x00000001ff117803 */ /* 0x000fe20000000000 */
[----:B------:R-:W-:Y:S08]  /*1610*/  BRA `(.L_x_30717) ;  /* 0x0000000000a47947 */ /* 0x000ff00003800000 */
.L_x_30730:
[----:B------:R-:W2:Y:S02]  /*1620*/  LDG.E.U8 R4, desc[UR36][R4.64] ;  /* 0x0000002404047981 */ /* 0x000ea4000c1e1100 */
[----:B--2---:R-:W-:-:S04]  /*1630*/  ISETP.NE.AND P0, PT, R4, RZ, PT ;  /* 0x000000ff0400720c */ /* 0x004fc80003f05270 */
[----:B------:R-:W-:Y:S01]  /*1640*/  P2R R17, PR, RZ, 0x1 ;  /* 0x00000001ff117803 */ /* 0x000fe20000000000 */
[----:B------:R-:W-:Y:S08]  /*1650*/  BRA `(.L_x_30717) ;  /* 0x0000000000947947 */ /* 0x000ff00003800000 */
.L_x_30729:
        /* <DEDUP_REMOVED lines=10> */
.L_x_30716:
        /* <DEDUP_REMOVED lines=16> */
.L_x_30734:
[----:B------:R-:W-:-:S04]  /*1800*/  PLOP3.LUT P0, PT, PT, PT, PT, 0x8, 0x80 ;  /* 0x000000000080781c */ /* 0x000fc80003f0e170 */
[----:B------:R-:W-:Y:S01]  /*1810*/  P2R R17, PR, RZ, 0x1 ;  /* 0x00000001ff117803 */ /* 0x000fe20000000000 */
[----:B------:R-:W-:Y:S08]  /*1820*/  BRA `(.L_x_30717) ;  /* 0x0000000000207947 */ /* 0x000ff00003800000 */
.L_x_30733:
[----:B------:R-:W2:Y:S02]  /*1830*/  LDG.E.64 R4, desc[UR36][R4.64] ;  /* 0x0000002404047981 */ /* 0x000ea4000c1e1b00 */
[----:B--2---:R-:W-:-:S04]  /*1840*/  ISETP.NE.U32.AND P0, PT, R4, RZ, PT ;  /* 0x000000ff0400720c */ /* 0x004fc80003f05070 */
[----:B------:R-:W-:-:S04]  /*1850*/  ISETP.NE.AND.EX P0, PT, R5, RZ, PT, P0 ;  /* 0x000000ff0500720c */ /* 0x000fc80003f05300 */
[----:B------:R-:W-:Y:S01]  /*1860*/  P2R R17, PR, RZ, 0x1 ;  /* 0x00000001ff117803 */ /* 0x000fe20000000000 */
[----:B------:R-:W-:Y:S08]  /*1870*/  BRA `(.L_x_30717) ;  /* 0x00000000000c7947 */ /* 0x000ff00003800000 */
.L_x_30732:
[----:B------:R-:W2:Y:S02]  /*1880*/  LDG.E R4, desc[UR36][R4.64] ;  /* 0x0000002404047981 */ /* 0x000ea4000c1e1900 */
[----:B--2---:R-:W-:-:S04]  /*1890*/  ISETP.NE.AND P0, PT, R4, RZ, PT ;  /* 0x000000ff0400720c */ /* 0x004fc80003f05270 */
[----:B------:R-:W-:-:S09]  /*18a0*/  P2R R17, PR, RZ, 0x1 ;  /* 0x00000001ff117803 */ /* 0x000fd20000000000 */
.L_x_30717:
[----:B------:R-:W-:Y:S05]  /*18b0*/  BSYNC.RECONVERGENT B6 ;  /* 0x0000000000067941 */ /* 0x000fea0003800200 */
.L_x_30711:
[----:B------:R-:W-:-:S07]  /*18c0*/  VIADD R22, R22, 0x80 ;  /* 0x0000008016167836 */ /* 0x000fce0000000000 */
.L_x_30710:
[----:B------:R-:W-:Y:S05]  /*18d0*/  BSYNC.RECONVERGENT B7 ;  /* 0x0000000000077941 */ /* 0x000fea0003800200 */
.L_x_30709:
        /* <DEDUP_REMOVED lines=27> */
.L_x_30741:
[----:B------:R-:W2:Y:S02]  /*1a90*/  LDG.E.U8 R4, desc[UR36][R4.64] ;  /* 0x0000002404047981 */ /* 0x000ea4000c1e1100 */
[----:B--2---:R-:W-:-:S04]  /*1aa0*/  ISETP.NE.AND P0, PT, R4, RZ, PT ;  /* 0x000000ff0400720c */ /* 0x004fc80003f05270 */
[----:B------:R-:W-:Y:S01]  /*1ab0*/  P2R R18, PR, RZ, 0x1 ;  /* 0x00000001ff127803 */ /* 0x000fe20000000000 */
[----:B------:R-:W-:Y:S08]  /*1ac0*/  BRA `(.L_x_30743) ;  /* 0x0000000800847947 */ /* 0x000ff00003800000 */
.L_x_30740:
        /* <DEDUP_REMOVED lines=11> */
.L_x_30745:
[----:B------:R-:W2:Y:S02]  /*1b80*/  LDG.E R4, desc[UR36][R4.64] ;  /* 0x0000002404047981 */ /* 0x000ea4000c1e1900 */
[----:B--2---:R-:W-:-:S04]  /*1b90*/  ISETP.NE.AND P0, PT, R4, RZ, PT ;  /* 0x000000ff0400720c */ /* 0x004fc80003f05270 */
[----:B------:R-:W-:Y:S01]  /*1ba0*/  P2R R18, PR, RZ, 0x1 ;  /* 0x00000001ff127803 */ /* 0x000fe20000000000 */
[----:B------:R-:W-:Y:S08]  /*1bb0*/  BRA `(.L_x_30743) ;  /* 0x0000000800487947 */ /* 0x000ff00003800000 */
.L_x_30744:
[----:B------:R-:W2:Y:S02]  /*1bc0*/  LDG.E.U16 R4, desc[UR36][R4.64] ;  /* 0x0000002404047981 */ /* 0x000ea4000c1e1500 */
[----:B--2---:R-:W-:-:S04]  /*1bd0*/  ISETP.NE.AND P0, PT, R4, RZ, PT ;  /* 0x000000ff0400720c */ /* 0x004fc80003f05270 */
[----:B------:R-:W-:Y:S01]  /*1be0*/  P2R R18, PR, RZ, 0x1 ;  /* 0x00000001ff127803 */ /* 0x000fe20000000000 */
[----:B------:R-:W-:Y:S08]  /*1bf0*/  BRA `(.L_x_30743) ;  /* 0x0000000800387947 */ /* 0x000ff00003800000 */
.L_x_30739:
        /* <DEDUP_REMOVED lines=10> */
.L_x_30747:
[----:B------:R-:W2:Y:S02]  /*1ca0*/  LDG.E.U16 R0, desc[UR36][R4.64] ;  /* 0x0000002404007981 */ /* 0x000ea4000c1e1500 */
[----:B--2---:R-:W-:-:S05]  /*1cb0*/  HADD2.F32 R0, -RZ, R0.H0_H0 ;  /* 0x20000000ff007230 */ /* 0x004fca0000004100 */
[----:B------:R-:W-:-:S04]  /*1cc0*/  FSETP.NEU.FTZ.AND P0, PT, R0, RZ, PT ;  /* 0x000000ff0000720b */ /* 0x000fc80003f1d000 */
[----:B------:R-:W-:Y:S01]  /*1cd0*/  P2R R18, PR, RZ, 0x1 ;  /* 0x00000001ff127803 */ /* 0x000fe20000000000 */
[----:B------:R-:W-:Y:S08]  /*1ce0*/  BRA `(.L_x_30743) ;  /* 0x0000000400fc7947 */ /* 0x000ff00003800000 */
.L_x_30746:
        /* <DEDUP_REMOVED lines=12> */
.L_x_30749:
        /* <DEDUP_REMOVED lines=10> */
.L_x_30748:
[----:B------:R-:W2:Y:S02]  /*1e50*/  LDG.E.64 R4, desc[UR36][R4.64] ;  /* 0x0000002404047981 */ /* 0x000ea4000c1e1b00 */
[----:B--2---:R-:W-:-:S06]  /*1e60*/  DSETP.NEU.AND P0, PT, R4, RZ, PT ;  /* 0x000000ff0400722a */ /* 0x004fcc0003f0d000 */
[----:B------:R-:W-:Y:S01]  /*1e70*/  P2R R18, PR, RZ, 0x1 ;  /* 0x00000001ff127803 */ /* 0x000fe20000000000 */
[----:B------:R-:W-:Y:S07]  /*1e80*/  BRA `(.L_x_30743) ;  /* 0x0000000400947947 */ /* 0x000fee0003800000 */
.L_x_30738:
        /* <DEDUP_REMOVED lines=12> */
.L_x_30752:
[----:B------:R-:W2:Y:S02]  /*1f50*/  LDG.E.128 R4, desc[UR36][R4.64] ;  /* 0x0000002404047981 */ /* 0x000ea4000c1e1d00 */
[----:B--2---:R-:W-:-:S06]  /*1f60*/  DSETP.NEU.AND P0, PT, R6, RZ, PT ;  /* 0x000000ff0600722a */ /* 0x004fcc0003f0d000 */
[----:B------:R-:W-:-:S06]  /*1f70*/  DSETP.NEU.OR P0, PT, R4, RZ, P0 ;  /* 0x000000ff0400722a */ /* 0x000fcc000070d400 */
[----:B------:R-:W-:Y:S01]  /*1f80*/  P2R R18, PR, RZ, 0x1 ;  /* 0x00000001ff127803 */ /* 0x000fe20000000000 */
[----:B------:R-:W-:Y:S07]  /*1f90*/  BRA `(.L_x_30743) ;  /* 0x0000000400507947 */ /* 0x000fee0003800000 */
.L_x_30751:
        /* <DEDUP_REMOVED lines=10> */
.L_x_30754:
        /* <DEDUP_REMOVED lines=12> */
.L_x_30753:
[----:B------:R-:W2:Y:S02]  /*2100*/  LDG.E.U16 R0, desc[UR36][R4.64] ;  /* 0x0000002404007981 */ /* 0x000ea4000c1e1500 */
[----:B--2---:R-:W-:-:S05]  /*2110*/  IMAD.U32 R0, R0, 0x10000, RZ ;  /* 0x0001000000007824 */ /* 0x004fca00078e00ff */
[----:B------:R-:W-:-:S04]  /*2120*/  FSETP.NEU.FTZ.AND P0, PT, R0, RZ, PT ;  /* 0x000000ff0000720b */ /* 0x000fc80003f1d000 */
[----:B------:R-:W-:Y:S01]  /*2130*/  P2R R18, PR, RZ, 0x1 ;  /* 0x00000001ff127803 */ /* 0x000fe20000000000 */
[----:B------:R-:W-:Y:S08]  /*2140*/  BRA `(.L_x_30743) ;  /* 0x0000000000e47947 */ /* 0x000ff00003800000 */
.L_x_30750:
        /* <DEDUP_REMOVED lines=12> */
.L_x_30757:
[----:B------:R-:W2:Y:S02]  /*2210*/  LDG.E.U8 R4, desc[UR36][R4.64] ;  /* 0x0000002404047981 */ /* 0x000ea4000c1e1100 */
[----:B--2---:R-:W-:-:S04]  /*2220*/  ISETP.NE.AND P0, PT, R4, RZ, PT ;  /* 0x000000ff0400720c */ /* 0x004fc80003f05270 */
[----:B------:R-:W-:Y:S01]  /*2230*/  P2R R18, PR, RZ, 0x1 ;  /* 0x00000001ff127803 */ /* 0x000fe20000000000 */
[----:B------:R-:W-:Y:S08]  /*2240*/  BRA `(.L_x_30743) ;  /* 0x0000000000a47947 */ /* 0x000ff00003800000 */
.L_x_30756:
[----:B------:R-:W2:Y:S02]  /*2250*/  LDG.E.U8 R4, desc[UR36][R4.64] ;  /* 0x0000002404047981 */ /* 0x000ea4000c1e1100 */
[----:B--2---:R-:W-:-:S04]  /*2260*/  ISETP.NE.AND P0, PT, R4, RZ, PT ;  /* 0x000000ff0400720c */ /* 0x004fc80003f05270 */
[----:B------:R-:W-:Y:S01]  /*2270*/  P2R R18, PR, RZ, 0x1 ;  /* 0x00000001ff127803 */ /* 0x000fe20000000000 */
[----:B------:R-:W-:Y:S08]  /*2280*/  BRA `(.L_x_30743) ;  /* 0x0000000000947947 */ /* 0x000ff00003800000 */
.L_x_30755:
        /* <DEDUP_REMOVED lines=10> */
.L_x_30742:
        /* <DEDUP_REMOVED lines=16> */
.L_x_30760:
[----:B------:R-:W-:-:S04]  /*2430*/  PLOP3.LUT P0, PT, PT, PT, PT, 0x8, 0x80 ;  /* 0x000000000080781c */ /* 0x000fc80003f0e170 */
[----:B------:R-:W-:Y:S01]  /*2440*/  P2R R18, PR, RZ, 0x1 ;  /* 0x00000001ff127803 */ /* 0x000fe20000000000 */
[----:B------:R-:W-:Y:S08]  /*2450*/  BRA `(.L_x_30743) ;  /* 0x0000000000207947 */ /* 0x000ff00003800000 */
.L_x_30759:
[----:B------:R-:W2:Y:S02]  /*2460*/  LDG.E.64 R4, desc[UR36][R4.64] ;  /* 0x0000002404047981 */ /* 0x000ea4000c1e1b00 */
[----:B--2---:R-:W-:-:S04]  /*2470*/  ISETP.NE.U32.AND P0, PT, R4, RZ, PT ;  /* 0x000000ff0400720c */ /* 0x004fc80003f05070 */
[----:B------:R-:W-:-:S04]  /*2480*/  ISETP.NE.AND.EX P0, PT, R5, RZ, PT, P0 ;  /* 0x000000ff0500720c */ /* 0x000fc80003f05300 */
[----:B------:R-:W-:Y:S01]  /*2490*/  P2R R18, PR, RZ, 0x1 ;  /* 0x00000001ff127803 */ /* 0x000fe20000000000 */
[----:B------:R-:W-:Y:S08]  /*24a0*/  BRA `(.L_x_30743) ;  /* 0x00000000000c7947 */ /* 0x000ff00003800000 */
.L_x_30758:
[----:B------:R-:W2:Y:S02]  /*24b0*/  LDG.E R4, desc[UR36][R4.64] ;  /* 0x0000002404047981 */ /* 0x000ea4000c1e1900 */
[----:B--2---:R-:W-:-:S04]  /*24c0*/  ISETP.NE.AND P0, PT, R4, RZ, PT ;  /* 0x000000ff0400720c */ /* 0x004fc80003f05270 */
[----:B------:R-:W-:-:S09]  /*24d0*/  P2R R18, PR, RZ, 0x1 ;  /* 0x00000001ff127803 */ /* 0x000fd20000000000 */
.L_x_30743:
[----:B------:R-:W-:Y:S05]  /*24e0*/  BSYNC.RECONVERGENT B6 ;  /* 0x0000000000067941 */ /* 0x000fea0003800200 */
.L_x_30737:
[----:B------:R-:W-:-:S07]  /*24f0*/  VIADD R22, R22, 0x80 ;  /* 0x0000008016167836 */ /* 0x000fce0000000000 */
.L_x_30736:
[----:B------:R-:W-:Y:S05]  /*2500*/  BSYNC.RECONVERGENT B7 ;  /* 0x0000000000077941 */ /* 0x000fea0003800200 */
.L_x_30735:
        /* <DEDUP_REMOVED lines=26> */
.L_x_30766:
[----:B------:R-:W2:Y:S02]  /*26b0*/  LDG.E.U8 R4, desc[UR36][R4.64] ;  /* 0x0000002404047981 */ /* 0x000ea4000c1e1100 */
[----:B--2---:R-:W-:-:S04]  /*26c0*/  ISETP.NE.AND P0, PT, R4, RZ, PT ;  /* 0x000000ff0400720c */ /* 0x004fc80003f05270 */
[----:B------:R-:W-:Y:S01]  /*26d0*/  P2R R24, PR, RZ, 0x1 ;  /* 0x00000001ff187803 */ /* 0x000fe20000000000 */
[----:B------:R-:W-:Y:S08]  /*26e0*/  BRA `(.L_x_30762) ;  /* 0x00000008007c7947 */ /* 0x000ff00003800000 */
.L_x_30765:
        /* <DEDUP_REMOVED lines=11> */
.L_x_30769:
[----:B------:R-:W2:Y:S02]  /*27a0*/  LDG.E R4, desc[UR36][R4.64] ;  /* 0x0000002404047981 */ /* 0x000ea4000c1e1900 */
[----:B--2---:R-:W-:-:S04]  /*27b0*/  ISETP.NE.AND P0, PT, R4, RZ, PT ;  /* 0x000000ff0400720c */ /* 0x004fc80003f05270 */
[----:B------:R-:W-:Y:S01]  /*27c0*/  P2R R24, PR, RZ, 0x1 ;  /* 0x00000001ff187803 */ /* 0x000fe20000000000 */
[----:B------:R-:W-:Y:S08]  /*27d0*/  BRA `(.L_x_30762) ;  /* 0x0000000800407947 */ /* 0x000ff00003800000 */
.L_x_30768:
[----:B------:R-:W2:Y:S02]  /*27e0*/  LDG.E.U16 R4, desc[UR36][R4.64] ;  /* 0x0000002404047981 */ /* 0x000ea4000c1e1500 */
[----:B--2---:R-:W-:-:S04]  /*27f0*/  ISETP.NE.AND P0, PT, R4, RZ, PT ;  /* 0x000000ff0400720c */ /* 0x004fc80003f05270 */
[----:B------:R-:W-:Y:S01]  /*2800*/  P2R R24, PR, RZ, 0x1 ;  /* 0x00000001ff187803 */ /* 0x000fe20000000000 */
[----:B------:R-:W-:Y:S08]  /*2810*/  BRA `(.L_x_30762) ;  /* 0x0000000800307947 */ /* 0x000ff00003800000 */
.L_x_30764:
        /* <DEDUP_REMOVED lines=10> */
.L_x_30771:
[----:B------:R-:W2:Y:S02]  /*28c0*/  LDG.E.U16 R0, desc[UR36][R4.64] ;  /* 0x0000002404007981 */ /* 0x000ea4000c1e1500 */
[----:B--2---:R-:W-:-:S05]  /*28d0*/  HADD2.F32 R0, -RZ, R0.H0_H0 ;  /* 0x20000000ff007230 */ /* 0x004fca0000004100 */
[----:B------:R-:W-:-:S04]  /*28e0*/  FSETP.NEU.FTZ.AND P0, PT, R0, RZ, PT ;  /* 0x000000ff0000720b */ /* 0x000fc80003f1d000 */
[----:B------:R-:W-:Y:S01]  /*28f0*/  P2R R24, PR, RZ, 0x1 ;  /* 0x00000001ff187803 */ /* 0x000fe20000000000 */
[----:B------:R-:W-:Y:S08]  /*2900*/  BRA `(.L_x_30762) ;  /* 0x0000000400f47947 */ /* 0x000ff00003800000 */
.L_x_30770:
        /* <DEDUP_REMOVED lines=12> */
.L_x_30773:
        /* <DEDUP_REMOVED lines=10> */
.L_x_30772:
[----:B------:R-:W2:Y:S02]  /*2a70*/  LDG.E.64 R4, desc[UR36][R4.64] ;  /* 0x0000002404047981 */ /* 0x000ea4000c1e1b00 */
[----:B--2---:R-:W-:-:S06]  /*2a80*/  DSETP.NEU.AND P0, PT, R4, RZ, PT ;  /* 0x000000ff0400722a */ /* 0x004fcc0003f0d000 */
[----:B------:R-:W-:Y:S01]  /*2a90*/  P2R R24, PR, RZ, 0x1 ;  /* 0x00000001ff187803 */ /* 0x000fe20000000000 */
[----:B------:R-:W-:Y:S07]  /*2aa0*/  BRA `(.L_x_30762) ;  /* 0x00000004008c7947 */ /* 0x000fee0003800000 */
.L_x_30763:
        /* <DEDUP_REMOVED lines=12> */
.L_x_30776:
[----:B------:R-:W2:Y:S02]  /*2b70*/  LDG.E.128 R4, desc[UR36][R4.64] ;  /* 0x0000002404047981 */ /* 0x000ea4000c1e1d00 */
[----:B--2---:R-:W-:-:S06]  /*2b80*/  DSETP.NEU.AND P0, PT, R6, RZ, PT ;  /* 0x000000ff0600722a */ /* 0x004fcc0003f0d000 */
[----:B------:R-:W-:-:S06]  /*2b90*/  DSETP.NEU.OR P0, PT, R4, RZ, P0 ;  /* 0x000000ff0400722a */ /* 0x000fcc000070d400 */
[----:B------:R-:W-:Y:S01]  /*2ba0*/  P2R R24, PR, RZ, 0x1 ;  /* 0x00000001ff187803 */ /* 0x000fe20000000000 */
[----:B------:R-:W-:Y:S07]  /*2bb0*/  BRA `(.L_x_30762) ;  /* 0x0000000400487947 */ /* 0x000fee0003800000 */
.L_x_30775:
        /* <DEDUP_REMOVED lines=10> */
.L_x_30778:
        /* <DEDUP_REMOVED lines=12> */
.L_x_30777:
[----:B------:R-:W2:Y:S02]  /*2d20*/  LDG.E.U16 R0, desc[UR36][R4.64] ;  /* 0x0000002404007981 */ /* 0x000ea4000c1e1500 */
[----:B--2---:R-:W-:-:S05]  /*2d30*/  IMAD.U32 R0, R0, 0x10000, RZ ;  /* 0x0001000000007824 */ /* 0x004fca00078e00ff */
[----:B------:R-:W-:-:S04]  /*2d40*/  FSETP.NEU.FTZ.AND P0, PT, R0, RZ, PT ;  /* 0x000000ff0000720b */ /* 0x000fc80003f1d000 */
[----:B------:R-:W-:Y:S01]  /*2d50*/  P2R R24, PR, RZ, 0x1 ;  /* 0x00000001ff187803 */ /* 0x000fe20000000000 */
[----:B------:R-:W-:Y:S08]  /*2d60*/  BRA `(.L_x_30762) ;  /* 0x0000000000dc7947 */ /* 0x000ff00003800000 */
.L_x_30774:
        /* <DEDUP_REMOVED lines=12> */
.L_x_30781:
[----:B------:R-:W2:Y:S02]  /*2e30*/  LDG.E.U8 R4, desc[UR36][R4.64] ;  /* 0x0000002404047981 */ /* 0x000ea4000c1e1100 */
[----:B--2---:R-:W-:-:S04]  /*2e40*/  ISETP.NE.AND P0, PT, R4, RZ, PT ;  /* 0x000000ff0400720c */ /* 0x004fc80003f05270 */
[----:B------:R-:W-:Y:S01]  /*2e50*/  P2R R24, PR, RZ, 0x1 ;  /* 0x00000001ff187803 */ /* 0x000fe20000000000 */
[----:B------:R-:W-:Y:S08]  /*2e60*/  BRA `(.L_x_30762) ;  /* 0x00000000009c7947 */ /* 0x000ff00003800000 */
.L_x_30780:
[----:B------:R-:W2:Y:S02]  /*2e70*/  LDG.E.U8 R4, desc[UR36][R4.64] ;  /* 0x0000002404047981 */ /* 0x000ea4000c1e1100 */
[----:B--2---:R-:W-:-:S04]  /*2e80*/  ISETP.NE.AND P0, PT, R4, RZ, PT ;  /* 0x000000ff0400720c */ /* 0x004fc80003f05270 */
[----:B------:R-:W-:Y:S01]  /*2e90*/  P2R R24, PR, RZ, 0x1 ;  /* 0x00000001ff187803 */ /* 0x000fe20000000000 */
[----:B------:R-:W-:Y:S08]  /*2ea0*/  BRA `(.L_x_30762) ;  /* 0x00000000008c7947 */ /* 0x000ff00003800000 */
.L_x_30779:
        /* <DEDUP_REMOVED lines=10> */
.L_x_30767:
        /* <DEDUP_REMOVED lines=16> */
.L_x_30784:
[----:B------:R-:W-:Y:S05]  /*3050*/  BRA `(.L_x_30762) ;  /* 0x0000000000207947 */ /* 0x000fea0003800000 */
.L_x_30783:
[----:B------:R-:W2:Y:S02]  /*3060*/  LDG.E.64 R4, desc[UR36][R4.64] ;  /* 0x0000002404047981 */ /* 0x000ea4000c1e1b00 */
[----:B--2---:R-:W-:-:S04]  /*3070*/  ISETP.NE.U32.AND P0, PT, R4, RZ, PT ;  /* 0x000000ff0400720c */ /* 0x004fc80003f05070 */
[----:B------:R-:W-:-:S04]  /*3080*/  ISETP.NE.AND.EX P0, PT, R5, RZ, PT, P0 ;  /* 0x000000ff0500720c */ /* 0x000fc80003f05300 */
[----:B------:R-:W-:Y:S01]  /*3090*/  P2R R24, PR, RZ, 0x1 ;  /* 0x00000001ff187803 */ /* 0x000fe20000000000 */
[----:B------:R-:W-:Y:S08]  /*30a0*/  BRA `(.L_x_30762) ;  /* 0x00000000000c7947 */ /* 0x000ff00003800000 */
.L_x_30782:
[----:B------:R-:W2:Y:S02]  /*30b0*/  LDG.E R4, desc[UR36][R4.64] ;  /* 0x0000002404047981 */ /* 0x000ea4000c1e1900 */
[----:B--2---:R-:W-:-:S04]  /*30c0*/  ISETP.NE.AND P0, PT, R4, RZ, PT ;  /* 0x000000ff0400720c */ /* 0x004fc80003f05270 */
[----:B------:R-:W-:-:S09]  /*30d0*/  P2R R24, PR, RZ, 0x1 ;  /* 0x00000001ff187803 */ /* 0x000fd20000000000 */
.L_x_30762:
[----:B------:R-:W-:Y:S05]  /*30e0*/  BSYNC.RECONVERGENT B6 ;  /* 0x0000000000067941 */ /* 0x000fea0003800200 */
.L_x_30761:
        /* <DEDUP_REMOVED lines=9> */
[----:B0-----:R-:W-:Y:S02]  /*3180*/  ISETP.NE.AND P1, PT, RZ, UR4, P1 ;  /* 0x00000004ff007c0c */ /* 0x001fe40008f25270 */
[----:B------:R-:W-:Y:S02]  /*3190*/  ISETP.NE.AND P2, PT, RZ, UR4, P2 ;  /* 0x00000004ff007c0c */ /* 0x000fe40009745270 */
[----:B------:R-:W-:Y:S02]  /*31a0*/  ISETP.NE.AND P3, PT, RZ, UR4, P3 ;  /* 0x00000004ff007c0c */ /* 0x000fe40009f65270 */
[----:B------:R-:W-:Y:S02]  /*31b0*/  ISETP.NE.AND P4, PT, RZ, UR4, P4 ;  /* 0x00000004ff007c0c */ /* 0x000fe4000a785270 */
        /* <DEDUP_REMOVED lines=27> */
.L_x_30792:
[----:B------:R1:W-:Y:S01]  /*3370*/  STG.E.U8 desc[UR36][R8.64], R11 ;  /* 0x0000000b08007986 */ /* 0x0003e2000c101124 */
[----:B------:R-:W-:Y:S05]  /*3380*/  BRA `(.L_x_30794) ;  /* 0x0000000c00087947 */ /* 0x000fea0003800000 */
.L_x_30791:
        /* <DEDUP_REMOVED lines=10> */
.L_x_30796:
[----:B------:R3:W-:Y:S01]  /*3430*/  STG.E desc[UR36][R8.64], R11 ;  /* 0x0000000b08007986 */ /* 0x0007e2000c101924 */
[----:B------:R-:W-:Y:S05]  /*3440*/  BRA `(.L_x_30794) ;  /* 0x0000000800d87947 */ /* 0x000fea0003800000 */
.L_x_30795:
[----:B------:R2:W-:Y:S01]  /*3450*/  STG.E.U16 desc[UR36][R8.64], R11 ;  /* 0x0000000b08007986 */ /* 0x0005e2000c101524 */
[----:B------:R-:W-:Y:S05]  /*3460*/  BRA `(.L_x_30794) ;  /* 0x0000000800d07947 */ /* 0x000fea0003800000 */
.L_x_30790:
        /* <DEDUP_REMOVED lines=9> */
.L_x_30798:
[----:B------:R-:W0:Y:S02]  /*3500*/  I2F.S16 R0, R11 ;  /* 0x0000000b00007306 */ /* 0x000e240000101400 */
[----:B0-----:R-:W-:-:S05]  /*3510*/  F2FP.F16.F32.PACK_AB R0, RZ, R0 ;  /* 0x00000000ff00723e */ /* 0x001fca00000000ff */
[----:B------:R0:W-:Y:S01]  /*3520*/  STG.E.U16 desc[UR36][R8.64], R0 ;  /* 0x0000000008007986 */ /* 0x0001e2000c101524 */
[----:B------:R-:W-:Y:S05]  /*3530*/  BRA `(.L_x_30794) ;  /* 0x00000008009c7947 */ /* 0x000fea0003800000 */
.L_x_30797:
        /* <DEDUP_REMOVED lines=10> */
.L_x_30800:
[----:B------:R-:W0:Y:S02]  /*35e0*/  I2F.S16 R11, R11 ;  /* 0x0000000b000b7306 */ /* 0x000e240000101400 */
[----:B0-----:R-:W-:-:S04]  /*35f0*/  F2FP.F16.F32.PACK_AB R3, RZ, R11 ;  /* 0x0000000bff03723e */ /* 0x001fc800000000ff */
[----:B------:R-:W-:-:S05]  /*3600*/  PRMT R3, R3, 0x5410, RZ ;  /* 0x0000541003037816 */ /* 0x000fca00000000ff */
[----:B------:R0:W-:Y:S01]  /*3610*/  STG.E desc[UR36][R8.64], R3 ;  /* 0x0000000308007986 */ /* 0x0001e2000c101924 */
[----:B------:R-:W-:Y:S05]  /*3620*/  BRA `(.L_x_30794) ;  /* 0x0000000800607947 */ /* 0x000fea0003800000 */
.L_x_30799:
[----:B------:R-:W0:Y:S02]  /*3630*/  I2F.F64.S16 R4, R11 ;  /* 0x0000000b00047312 */ /* 0x000e240000101c00 */
[----:B0-----:R0:W-:Y:S01]  /*3640*/  STG.E.64 desc[UR36][R8.64], R4 ;  /* 0x0000000408007986 */ /* 0x0011e2000c101b24 */
[----:B------:R-:W-:Y:S05]  /*3650*/  BRA `(.L_x_30794) ;  /* 0x0000000800547947 */ /* 0x000fea0003800000 */
.L_x_30789:
        /* <DEDUP_REMOVED lines=10> */
.L_x_30803:
[----:B------:R-:W0:Y:S01]  /*3700*/  I2F.F64.S16 R4, R11 ;  /* 0x0000000b00047312 */ /* 0x000e220000101c00 */
[----:B------:R-:W-:-:S05]  /*3710*/  CS2R R6, SRZ ;  /* 0x0000000000067805 */ /* 0x000fca000001ff00 */
[----:B0-----:R0:W-:Y:S01]  /*3720*/  STG.E.128 desc[UR36][R8.64], R4 ;  /* 0x0000000408007986 */ /* 0x0011e2000c101d24 */
[----:B------:R-:W-:Y:S05]  /*3730*/  BRA `(.L_x_30794) ;  /* 0x00000008001c7947 */ /* 0x000fea0003800000 */
.L_x_30802:
        /* <DEDUP_REMOVED lines=17> */
.L_x_30807:
[----:B------:R-:W-:Y:S05]  /*3850*/  BSYNC.RECONVERGENT B0 ;  /* 0x0000000000007941 */ /* 0x000fea0003800200 */
.L_x_30806:
[----:B------:R0:W-:Y:S01]  /*3860*/  STG.E.U8 desc[UR36][R8.64], R3 ;  /* 0x0000000308007986 */ /* 0x0001e2000c101124 */
[----:B------:R-:W-:Y:S05]  /*3870*/  BRA `(.L_x_30794) ;  /* 0x0000000400cc7947 */ /* 0x000fea0003800000 */
.L_x_30805:
        /* <DEDUP_REMOVED lines=16> */
.L_x_30804:
[----:B------:R-:W0:Y:S02]  /*3980*/  I2F.S16 R0, R11 ;  /* 0x0000000b00007306 */ /* 0x000e240000101400 */
[----:B0-----:R-:W-:-:S05]  /*3990*/  F2FP.BF16.F32.PACK_AB R0, RZ, R0 ;  /* 0x00000000ff00723e */ /* 0x001fca00000010ff */
[----:B------:R0:W-:Y:S01]  /*39a0*/  STG.E.U16 desc[UR36][R8.64], R0 ;  /* 0x0000000008007986 */ /* 0x0001e2000c101524 */
[----:B------:R-:W-:Y:S05]  /*39b0*/  BRA `(.L_x_30794) ;  /* 0x00000004007c7947 */ /* 0x000fea0003800000 */
.L_x_30801:
        /* <DEDUP_REMOVED lines=10> */
.L_x_30810:
        /* <DEDUP_REMOVED lines=12> */
.L_x_30813:
[----:B------:R-:W-:-:S04]  /*3b20*/  SHF.R.U32.HI R0, RZ, 0x14, R11 ;  /* 0x00000014ff007819 */ /* 0x000fc8000001160b */
[----:B------:R-:W-:-:S04]  /*3b30*/  LOP3.LUT R0, R0, 0x1, RZ, 0xc0, !PT ;  /* 0x0000000100007812 */ /* 0x000fc800078ec0ff */
[----:B------:R-:W-:-:S04]  /*3b40*/  IADD3 R0, PT, PT, R11, 0x487ffff, R0 ;  /* 0x0487ffff0b007810 */ /* 0x000fc80007ffe000 */
[----:B------:R-:W-:-:S04]  /*3b50*/  SHF.R.U32.HI R0, RZ, 0x14, R0 ;  /* 0x00000014ff007819 */ /* 0x000fc80000011600 */
[----:B------:R-:W-:-:S07]  /*3b60*/  LOP3.LUT R0, R0, 0xff, RZ, 0xc0, !PT ;  /* 0x000000ff00007812 */ /* 0x000fce00078ec0ff */
.L_x_30814:
[----:B------:R-:W-:-:S07]  /*3b70*/  PRMT R4, R0, 0x7610, R4 ;  /* 0x0000761000047816 */ /* 0x000fce0000000004 */
.L_x_30812:
[----:B------:R-:W-:Y:S05]  /*3b80*/  BSYNC.RECONVERGENT B0 ;  /* 0x0000000000007941 */ /* 0x000fea0003800200 */
.L_x_30811:
[----:B------:R0:W-:Y:S01]  /*3b90*/  STG.E.U8 desc[UR36][R8.64], R4 ;  /* 0x0000000408007986 */ /* 0x0001e2000c101124 */
[----:B------:R-:W-:Y:S05]  /*3ba0*/  BRA `(.L_x_30794) ;  /* 0x0000000400007947 */ /* 0x000fea0003800000 */
.L_x_30809:
        /* <DEDUP_REMOVED lines=12> */
.L_x_30817:
[----:B------:R-:W-:-:S04]  /*3c70*/  SHF.R.U32.HI R0, RZ, 0x15, R11 ;  /* 0x00000015ff007819 */ /* 0x000fc8000001160b */
[----:B------:R-:W-:-:S04]  /*3c80*/  LOP3.LUT R0, R0, 0x1, RZ, 0xc0, !PT ;  /* 0x0000000100007812 */ /* 0x000fc800078ec0ff */
[----:B------:R-:W-:-:S04]  /*3c90*/  IADD3 R0, PT, PT, R11, 0x88fffff, R0 ;  /* 0x088fffff0b007810 */ /* 0x000fc80007ffe000 */
[----:B------:R-:W-:-:S04]  /*3ca0*/  SHF.R.U32.HI R0, RZ, 0x15, R0 ;  /* 0x00000015ff007819 */ /* 0x000fc80000011600 */
[----:B------:R-:W-:-:S07]  /*3cb0*/  LOP3.LUT R0, R0, 0xff, RZ, 0xc0, !PT ;  /* 0x000000ff00007812 */ /* 0x000fce00078ec0ff */
.L_x_30818:
[----:B------:R-:W-:-:S07]  /*3cc0*/  PRMT R4, R0, 0x7610, R4 ;  /* 0x0000761000047816 */ /* 0x000fce0000000004 */
.L_x_30816:
[----:B------:R-:W-:Y:S05]  /*3cd0*/  BSYNC.RECONVERGENT B0 ;  /* 0x0000000000007941 */ /* 0x000fea0003800200 */
.L_x_30815:
[----:B------:R0:W-:Y:S01]  /*3ce0*/  STG.E.U8 desc[UR36][R8.64], R4 ;  /* 0x0000000408007986 */ /* 0x0001e2000c101124 */
[----:B------:R-:W-:Y:S05]  /*3cf0*/  BRA `(.L_x_30794) ;  /* 0x0000000000ac7947 */ /* 0x000fea0003800000 */
.L_x_30808:
[----:B------:R-:W-:-:S13]  /*3d00*/  ISETP.NE.AND P0, PT, R0, 0x1c, PT ;  /* 0x0000001c0000780c */ /* 0x000fda0003f05270 */
[----:B------:R-:W-:Y:S05]  /*3d10*/  @!P0 BRA `(.L_x_30819) ;  /* 0x0000000000a08947 */ /* 0x000fea0003800000 */
[----:B------:R-:W-:-:S13]  /*3d20*/  ISETP.NE.AND P0, PT, R0, 0x1d, PT ;  /* 0x0000001d0000780c */ /* 0x000fda0003f05270 */
[----:B------:R-:W-:Y:S05]  /*3d30*/  @!P0 BRA `(.L_x_30820) ;  /* 0x0000000000888947 */ /* 0x000fea0003800000 */
[----:B------:R-:W-:-:S13]  /*3d40*/  ISETP.NE.AND P0, PT, R0, 0x2c, PT ;  /* 0x0000002c0000780c */ /* 0x000fda0003f05270 */
[----:B------:R-:W-:Y:S05]  /*3d50*/  @!P0 BRA `(.L_x_30821) ;  /* 0x0000000000448947 */ /* 0x000fea0003800000 */
.L_x_30793:
        /* <DEDUP_REMOVED lines=16> */
.L_x_30822:
[----:B------:R-:W-:Y:S05]  /*3e60*/  BRA `(.L_x_30794) ;  /* 0x0000000000507947 */ /* 0x000fea0003800000 */
.L_x_30821:
        /* <DEDUP_REMOVED lines=15> */
.L_x_30820:
[----:B------:R-:W-:Y:S02]  /*3f60*/  IMAD.MOV.U32 R4, RZ, RZ, R11 ;  /* 0x000000ffff047224 */ /* 0x000fe400078e000b */
[----:B------:R-:W-:-:S05]  /*3f70*/  IMAD.MOV.U32 R5, RZ, RZ, RZ ;  /* 0x000000ffff057224 */ /* 0x000fca00078e00ff */
[----:B------:R0:W-:Y:S01]  /*3f80*/  STG.E.64 desc[UR36][R8.64], R4 ;  /* 0x0000000408007986 */ /* 0x0001e2000c101b24 */
[----:B------:R-:W-:Y:S05]  /*3f90*/  BRA `(.L_x_30794) ;  /* 0x0000000000047947 */ /* 0x000fea0003800000 */
.L_x_30819:
[----:B------:R0:W-:Y:S02]  /*3fa0*/  STG.E desc[UR36][R8.64], R11 ;  /* 0x0000000b08007986 */ /* 0x0001e4000c101924 */
.L_x_30794:
[----:B------:R-:W-:Y:S05]  /*3fb0*/  BSYNC.RECONVERGENT B6 ;  /* 0x0000000000067941 */ /* 0x000fea0003800200 */
.L_x_30788:
        /* <DEDUP_REMOVED lines=24> */
.L_x_30828:
[----:B------:R4:W-:Y:S01]  /*4140*/  STG.E.U8 desc[UR36][R8.64], R22 ;  /* 0x0000001608007986 */ /* 0x0009e2000c101124 */
[----:B------:R-:W-:Y:S05]  /*4150*/  BRA `(.L_x_30830) ;  /* 0x0000000c00047947 */ /* 0x000fea0003800000 */
.L_x_30827:
        /* <DEDUP_REMOVED lines=10> */
.L_x_30832:
[----:B------:R2:W-:Y:S01]  /*4200*/  STG.E desc[UR36][R8.64], R22 ;  /* 0x0000001608007986 */ /* 0x0005e2000c101924 */
[----:B------:R-:W-:Y:S05]  /*4210*/  BRA `(.L_x_30830) ;  /* 0x0000000800d47947 */ /* 0x000fea0003800000 */
.L_x_30831:
[----:B------:R0:W-:Y:S01]  /*4220*/  STG.E.U16 desc[UR36][R8.64], R22 ;  /* 0x0000001608007986 */ /* 0x0001e2000c101524 */
[----:B------:R-:W-:Y:S05]  /*4230*/  BRA `(.L_x_30830) ;  /* 0x0000000800cc7947 */ /* 0x000fea0003800000 */
.L_x_30826:
        /* <DEDUP_REMOVED lines=9> */
.L_x_30834:
[----:B------:R-:W0:Y:S02]  /*42d0*/  I2F.S16 R0, R22 ;  /* 0x0000001600007306 */ /* 0x000e240000101400 */
[----:B0-----:R-:W-:-:S05]  /*42e0*/  F2FP.F16.F32.PACK_AB R0, RZ, R0 ;  /* 0x00000000ff00723e */ /* 0x001fca00000000ff */
[----:B------:R0:W-:Y:S01]  /*42f0*/  STG.E.U16 desc[UR36][R8.64], R0 ;  /* 0x0000000008007986 */ /* 0x0001e2000c101524 */
[----:B------:R-:W-:Y:S05]  /*4300*/  BRA `(.L_x_30830) ;  /* 0x0000000800987947 */ /* 0x000fea0003800000 */
.L_x_30833:
        /* <DEDUP_REMOVED lines=10> */
.L_x_30836:
[----:B------:R-:W0:Y:S02]  /*43b0*/  I2F.S16 R22, R22 ;  /* 0x0000001600167306 */ /* 0x000e240000101400 */
[----:B0-----:R-:W-:-:S04]  /*43c0*/  F2FP.F16.F32.PACK_AB R3, RZ, R22 ;  /* 0x00000016ff03723e */ /* 0x001fc800000000ff */
[----:B------:R-:W-:-:S05]  /*43d0*/  PRMT R3, R3, 0x5410, RZ ;  /* 0x0000541003037816 */ /* 0x000fca00000000ff */
[----:B------:R0:W-:Y:S01]  /*43e0*/  STG.E desc[UR36][R8.64], R3 ;  /* 0x0000000308007986 */ /* 0x0001e2000c101924 */
[----:B------:R-:W-:Y:S05]  /*43f0*/  BRA `(.L_x_30830) ;  /* 0x00000008005c7947 */ /* 0x000fea0003800000 */
.L_x_30835:
[----:B------:R-:W0:Y:S02]  /*4400*/  I2F.F64.S16 R4, R22 ;  /* 0x0000001600047312 */ /* 0x000e240000101c00 */
[----:B0-----:R0:W-:Y:S01]  /*4410*/  STG.E.64 desc[UR36][R8.64], R4 ;  /* 0x0000000408007986 */ /* 0x0011e2000c101b24 */
[----:B------:R-:W-:Y:S05]  /*4420*/  BRA `(.L_x_30830) ;  /* 0x0000000800507947 */ /* 0x000fea0003800000 */
.L_x_30825:
        /* <DEDUP_REMOVED lines=12> */
.L_x_30840:
        /* <DEDUP_REMOVED lines=16> */
.L_x_30843:
[----:B------:R-:W-:-:S07]  /*45f0*/  PRMT R4, R0, 0x7610, R4 ;  /* 0x0000761000047816 */ /* 0x000fce0000000004 */
.L_x_30842:
[----:B------:R-:W-:Y:S05]  /*4600*/  BSYNC.RECONVERGENT B0 ;  /* 0x0000000000007941 */ /* 0x000fea0003800200 */
.L_x_30841:
[----:B------:R0:W-:Y:S01]  /*4610*/  STG.E.U8 desc[UR36][R8.64], R4 ;  /* 0x0000000408007986 */ /* 0x0001e2000c101124 */
[----:B------:R-:W-:Y:S05]  /*4620*/  BRA `(.L_x_30830) ;  /* 0x0000000400d07947 */ /* 0x000fea0003800000 */
.L_x_30839:
        /* <DEDUP_REMOVED lines=16> */
.L_x_30846:
[----:B------:R-:W-:-:S07]  /*4730*/  PRMT R4, R0, 0x7610, R4 ;  /* 0x0000761000047816 */ /* 0x000fce0000000004 */
.L_x_30845:
[----:B------:R-:W-:Y:S05]  /*4740*/  BSYNC.RECONVERGENT B0 ;  /* 0x0000000000007941 */ /* 0x000fea0003800200 */
.L_x_30844:
[----:B------:R0:W-:Y:S01]  /*4750*/  STG.E.U8 desc[UR36][R8.64], R4 ;  /* 0x0000000408007986 */ /* 0x0001e2000c101124 */
[----:B------:R-:W-:Y:S05]  /*4760*/  BRA `(.L_x_30830) ;  /* 0x0000000400807947 */ /* 0x000fea0003800000 */
.L_x_30838:
        /* <DEDUP_REMOVED lines=21> */
.L_x_30848:
[----:B------:R-:W-:Y:S02]  /*48c0*/  IMAD.MOV.U32 R4, RZ, RZ, R22 ;  /* 0x000000ffff047224 */ /* 0x000fe400078e0016 */
[----:B------:R-:W-:-:S05]  /*48d0*/  IMAD.MOV.U32 R5, RZ, RZ, RZ ;  /* 0x000000ffff057224 */ /* 0x000fca00078e00ff */
[----:B------:R0:W-:Y:S01]  /*48e0*/  STG.E.64 desc[UR36][R8.64], R4 ;  /* 0x0000000408007986 */ /* 0x0001e2000c101b24 */
[----:B------:R-:W-:Y:S05]  /*48f0*/  BRA `(.L_x_30830) ;  /* 0x00000004001c7947 */ /* 0x000fea0003800000 */
.L_x_30847:
[----:B------:R0:W-:Y:S01]  /*4900*/  STG.E desc[UR36][R8.64], R22 ;  /* 0x0000001608007986 */ /* 0x0001e2000c101924 */
[----:B------:R-:W-:Y:S05]  /*4910*/  BRA `(.L_x_30830) ;  /* 0x0000000400147947 */ /* 0x000fea0003800000 */
.L_x_30837:
        /* <DEDUP_REMOVED lines=8> */
.L_x_30850:
[----:B------:R-:W0:Y:S01]  /*49a0*/  I2F.F64.S16 R4, R22 ;  /* 0x0000001600047312 */ /* 0x000e220000101c00 */
[----:B------:R-:W-:-:S05]  /*49b0*/  CS2R R6, SRZ ;  /* 0x0000000000067805 */ /* 0x000fca000001ff00 */
[----:B0-----:R0:W-:Y:S01]  /*49c0*/  STG.E.128 desc[UR36][R8.64], R4 ;  /* 0x0000000408007986 */ /* 0x0011e2000c101d24 */
[----:B------:R-:W-:Y:S05]  /*49d0*/  BRA `(.L_x_30830) ;  /* 0x0000000000e47947 */ /* 0x000fea0003800000 */
.L_x_30849:
[----:B------:R-:W-:-:S13]  /*49e0*/  ISETP.NE.AND P0, PT, R0, 0xf, PT ;  /* 0x0000000f0000780c */ /* 0x000fda0003f05270 */
[----:B------:R-:W-:Y:S05]  /*49f0*/  @!P0 BRA `(.L_x_30851) ;  /* 0x0000000000d08947 */ /* 0x000fea0003800000 */
[----:B------:R-:W-:-:S13]  /*4a00*/  ISETP.NE.AND P0, PT, R0, 0x17, PT ;  /* 0x000000170000780c */ /* 0x000fda0003f05270 */
[----:B------:R-:W-:Y:S05]  /*4a10*/  @!P0 BRA `(.L_x_30852) ;  /* 0x0000000000848947 */ /* 0x000fea0003800000 */
[----:B------:R-:W-:-:S13]  /*4a20*/  ISETP.NE.AND P0, PT, R0, 0x18, PT ;  /* 0x000000180000780c */ /* 0x000fda0003f05270 */
[----:B------:R-:W-:Y:S05]  /*4a30*/  @!P0 BRA `(.L_x_30853) ;  /* 0x0000000000448947 */ /* 0x000fea0003800000 */
.L_x_30829:
        /* <DEDUP_REMOVED lines=16> */
.L_x_30854:
[----:B------:R-:W-:Y:S05]  /*4b40*/  BRA `(.L_x_30830) ;  /* 0x0000000000887947 */ /* 0x000fea0003800000 */
.L_x_30853:
        /* <DEDUP_REMOVED lines=11> */
.L_x_30856:
[----:B------:R-:W-:Y:S05]  /*4c00*/  BSYNC.RECONVERGENT B0 ;  /* 0x0000000000007941 */ /* 0x000fea0003800200 */
.L_x_30855:
[----:B------:R0:W-:Y:S01]  /*4c10*/  STG.E.U8 desc[UR36][R8.64], R3 ;  /* 0x0000000308007986 */ /* 0x0001e2000c101124 */
[----:B------:R-:W-:Y:S05]  /*4c20*/  BRA `(.L_x_30830) ;  /* 0x0000000000507947 */ /* 0x000fea0003800000 */
.L_x_30852:
        /* <DEDUP_REMOVED lines=12> */
.L_x_30857:
[----:B------:R-:W-:Y:S01]  /*4cf0*/  IMAD.MOV.U32 R3, RZ, RZ, 0x7f ;  /* 0x0000007fff037424 */ /* 0x000fe200078e00ff */
[----:B------:R-:W-:-:S04]  /*4d00*/  ISETP.GT.U32.AND P0, PT, R5, 0x7f800000, PT ;  /* 0x7f8000000500780c */ /* 0x000fc80003f04070 */
[----:B------:R-:W-:-:S05]  /*4d10*/  SEL R3, R3, 0x7c, P0 ;  /* 0x0000007c03037807 */ /* 0x000fca0000000000 */
[----:B------:R0:W-:Y:S01]  /*4d20*/  STG.E.U8 desc[UR36][R8.64], R3 ;  /* 0x0000000308007986 */ /* 0x0001e2000c101124 */
[----:B------:R-:W-:Y:S05]  /*4d30*/  BRA `(.L_x_30830) ;  /* 0x00000000000c7947 */ /* 0x000fea0003800000 */
.L_x_30851:
[----:B------:R-:W0:Y:S02]  /*4d40*/  I2F.S16 R0, R22 ;  /* 0x0000001600007306 */ /* 0x000e240000101400 */
[----:B0-----:R-:W-:-:S05]  /*4d50*/  F2FP.BF16.F32.PACK_AB R0, RZ, R0 ;  /* 0x00000000ff00723e */ /* 0x001fca00000010ff */
[----:B------:R0:W-:Y:S02]  /*4d60*/  STG.E.U16 desc[UR36][R8.64], R0 ;  /* 0x0000000008007986 */ /* 0x0001e4000c101524 */
.L_x_30830:
[----:B------:R-:W-:Y:S05]  /*4d70*/  BSYNC.RECONVERGENT B6 ;  /* 0x0000000000067941 */ /* 0x000fea0003800200 */
.L_x_30824:
[----:B------:R-:W-:-:S07]  /*4d80*/  VIADD R2, R2, 0x80 ;  /* 0x0000008002027836 */ /* 0x000fce0000000000 */
.L_x_30787:
[----:B------:R-:W-:-:S13]  /*4d90*/  ISETP.GE.AND P0, PT, R2, R19, PT ;  /* 0x000000130200720c */ /* 0x000fda0003f06270 */
[----:B------:R-:W-:Y:S05]  /*4da0*/  @P0 BREAK.RELIABLE B7 ;  /* 0x0000000000070942 */ /* 0x000fea0003800100 */
[----:B------:R-:W-:Y:S05]  /*4db0*/  @P0 BRA `(.L_x_30823) ;  /* 0x0000000c006c0947 */ /* 0x000fea0003800000 */
[----:B------:R-:W-:Y:S05]  /*4dc0*/  BSYNC.RELIABLE B7 ;  /* 0x0000000000077941 */ /* 0x000fea0003800100 */
.L_x_30786:
        /* <DEDUP_REMOVED lines=21> */
.L_x_30862:
[----:B------:R4:W-:Y:S01]  /*4f20*/  STG.E.U8 desc[UR36][R8.64], R18 ;  /* 0x0000001208007986 */ /* 0x0009e2000c101124 */
[----:B------:R-:W-:Y:S05]  /*4f30*/  BRA `(.L_x_30864) ;  /* 0x0000000c00047947 */ /* 0x000fea0003800000 */
.L_x_30861:
        /* <DEDUP_REMOVED lines=10> */
.L_x_30866:
[----:B------:R2:W-:Y:S01]  /*4fe0*/  STG.E desc[UR36][R8.64], R18 ;  /* 0x0000001208007986 */ /* 0x0005e2000c101924 */
[----:B------:R-:W-:Y:S05]  /*4ff0*/  BRA `(.L_x_30864) ;  /* 0x0000000800d47947 */ /* 0x000fea0003800000 */
.L_x_30865:
[----:B------:R0:W-:Y:S01]  /*5000*/  STG.E.U16 desc[UR36][R8.64], R18 ;  /* 0x0000001208007986 */ /* 0x0001e2000c101524 */
[----:B------:R-:W-:Y:S05]  /*5010*/  BRA `(.L_x_30864) ;  /* 0x0000000800cc7947 */ /* 0x000fea0003800000 */
.L_x_30860:
        /* <DEDUP_REMOVED lines=9> */
.L_x_30868:
[----:B------:R-:W0:Y:S02]  /*50b0*/  I2F.S16 R0, R18 ;  /* 0x0000001200007306 */ /* 0x000e240000101400 */
[----:B0-----:R-:W-:-:S05]  /*50c0*/  F2FP.F16.F32.PACK_AB R0, RZ, R0 ;  /* 0x00000000ff00723e */ /* 0x001fca00000000ff */
[----:B------:R0:W-:Y:S01]  /*50d0*/  STG.E.U16 desc[UR36][R8.64], R0 ;  /* 0x0000000008007986 */ /* 0x0001e2000c101524 */
[----:B------:R-:W-:Y:S05]  /*50e0*/  BRA `(.L_x_30864) ;  /* 0x0000000800987947 */ /* 0x000fea0003800000 */
.L_x_30867:
        /* <DEDUP_REMOVED lines=10> */
.L_x_30870:
[----:B------:R-:W0:Y:S02]  /*5190*/  I2F.S16 R18, R18 ;  /* 0x0000001200127306 */ /* 0x000e240000101400 */
[----:B0-----:R-:W-:-:S04]  /*51a0*/  F2FP.F16.F32.PACK_AB R3, RZ, R18 ;  /* 0x00000012ff03723e */ /* 0x001fc800000000ff */
[----:B------:R-:W-:-:S05]  /*51b0*/  PRMT R3, R3, 0x5410, RZ ;  /* 0x0000541003037816 */ /* 0x000fca00000000ff */
[----:B------:R0:W-:Y:S01]  /*51c0*/  STG.E desc[UR36][R8.64], R3 ;  /* 0x0000000308007986 */ /* 0x0001e2000c101924 */
[----:B------:R-:W-:Y:S05]  /*51d0*/  BRA `(.L_x_30864) ;  /* 0x00000008005c7947 */ /* 0x000fea0003800000 */
.L_x_30869:
[----:B------:R-:W0:Y:S02]  /*51e0*/  I2F.F64.S16 R4, R18 ;  /* 0x0000001200047312 */ /* 0x000e240000101c00 */
[----:B0-----:R0:W-:Y:S01]  /*51f0*/  STG.E.64 desc[UR36][R8.64], R4 ;  /* 0x0000000408007986 */ /* 0x0011e2000c101b24 */
[----:B------:R-:W-:Y:S05]  /*5200*/  BRA `(.L_x_30864) ;  /* 0x0000000800507947 */ /* 0x000fea0003800000 */
.L_x_30859:
        /* <DEDUP_REMOVED lines=12> */
.L_x_30874:
        /* <DEDUP_REMOVED lines=16> */
.L_x_30877:
[----:B------:R-:W-:-:S07]  /*53d0*/  PRMT R4, R0, 0x7610, R4 ;  /* 0x0000761000047816 */ /* 0x000fce0000000004 */
.L_x_30876:
[----:B------:R-:W-:Y:S05]  /*53e0*/  BSYNC.RECONVERGENT B0 ;  /* 0x0000000000007941 */ /* 0x000fea0003800200 */
.L_x_30875:
[----:B------:R0:W-:Y:S01]  /*53f0*/  STG.E.U8 desc[UR36][R8.64], R4 ;  /* 0x0000000408007986 */ /* 0x0001e2000c101124 */
[----:B------:R-:W-:Y:S05]  /*5400*/  BRA `(.L_x_30864) ;  /* 0x0000000400d07947 */ /* 0x000fea0003800000 */
.L_x_30873:
        /* <DEDUP_REMOVED lines=16> */
.L_x_30880:
[----:B------:R-:W-:-:S07]  /*5510*/  PRMT R4, R0, 0x7610, R4 ;  /* 0x0000761000047816 */ /* 0x000fce0000000004 */
.L_x_30879:
[----:B------:R-:W-:Y:S05]  /*5520*/  BSYNC.RECONVERGENT B0 ;  /* 0x0000000000007941 */ /* 0x000fea0003800200 */
.L_x_30878:
[----:B------:R0:W-:Y:S01]  /*5530*/  STG.E.U8 desc[UR36][R8.64], R4 ;  /* 0x0000000408007986 */ /* 0x0001e2000c101124 */
[----:B------:R-:W-:Y:S05]  /*5540*/  BRA `(.L_x_30864) ;  /* 0x0000000400807947 */ /* 0x000fea0003800000 */
.L_x_30872:
        /* <DEDUP_REMOVED lines=21> */
.L_x_30882:
[----:B------:R-:W-:Y:S02]  /*56a0*/  IMAD.MOV.U32 R4, RZ, RZ, R18 ;  /* 0x000000ffff047224 */ /* 0x000fe400078e0012 */
[----:B------:R-:W-:-:S05]  /*56b0*/  IMAD.MOV.U32 R5, RZ, RZ, RZ ;  /* 0x000000ffff057224 */ /* 0x000fca00078e00ff */
[----:B------:R0:W-:Y:S01]  /*56c0*/  STG.E.64 desc[UR36][R8.64], R4 ;  /* 0x0000000408007986 */ /* 0x0001e2000c101b24 */
[----:B------:R-:W-:Y:S05]  /*56d0*/  BRA `(.L_x_30864) ;  /* 0x00000004001c7947 */ /* 0x000fea0003800000 */
.L_x_30881:
[----:B------:R0:W-:Y:S01]  /*56e0*/  STG.E desc[UR36][R8.64], R18 ;  /* 0x0000001208007986 */ /* 0x0001e2000c101924 */
[----:B------:R-:W-:Y:S05]  /*56f0*/  BRA `(.L_x_30864) ;  /* 0x0000000400147947 */ /* 0x000fea0003800000 */
.L_x_30871:
        /* <DEDUP_REMOVED lines=8> */
.L_x_30884:
[----:B------:R-:W0:Y:S01]  /*5780*/  I2F.F64.S16 R4, R18 ;  /* 0x0000001200047312 */ /* 0x000e220000101c00 */
[----:B------:R-:W-:-:S05]  /*5790*/  CS2R R6, SRZ ;  /* 0x0000000000067805 */ /* 0x000fca000001ff00 */
[----:B0-----:R0:W-:Y:S01]  /*57a0*/  STG.E.128 desc[UR36][R8.64], R4 ;  /* 0x0000000408007986 */ /* 0x0011e2000c101d24 */
[----:B------:R-:W-:Y:S05]  /*57b0*/  BRA `(.L_x_30864) ;  /* 0x0000000000e47947 */ /* 0x000fea0003800000 */
.L_x_30883:
[----:B------:R-:W-:-:S13]  /*57c0*/  ISETP.NE.AND P0, PT, R0, 0xf, PT ;  /* 0x0000000f0000780c */ /* 0x000fda0003f05270 */
[----:B------:R-:W-:Y:S05]  /*57d0*/  @!P0 BRA `(.L_x_30885) ;  /* 0x0000000000d08947 */ /* 0x000fea0003800000 */
[----:B------:R-:W-:-:S13]  /*57e0*/  ISETP.NE.AND P0, PT, R0, 0x17, PT ;  /* 0x000000170000780c */ /* 0x000fda0003f05270 */
[----:B------:R-:W-:Y:S05]  /*57f0*/  @!P0 BRA `(.L_x_30886) ;  /* 0x0000000000848947 */ /* 0x000fea0003800000 */
[----:B------:R-:W-:-:S13]  /*5800*/  ISETP.NE.AND P0, PT, R0, 0x18, PT ;  /* 0x000000180000780c */ /* 0x000fda0003f05270 */
[----:B------:R-:W-:Y:S05]  /*5810*/  @!P0 BRA `(.L_x_30887) ;  /* 0x0000000000448947 */ /* 0x000fea0003800000 */
.L_x_30863:
        /* <DEDUP_REMOVED lines=16> */
.L_x_30888:
[----:B------:R-:W-:Y:S05]  /*5920*/  BRA `(.L_x_30864) ;  /* 0x0000000000887947 */ /* 0x000fea0003800000 */
.L_x_30887:
        /* <DEDUP_REMOVED lines=11> */
.L_x_30890:
[----:B------:R-:W-:Y:S05]  /*59e0*/  BSYNC.RECONVERGENT B0 ;  /* 0x0000000000007941 */ /* 0x000fea0003800200 */
.L_x_30889:
[----:B------:R0:W-:Y:S01]  /*59f0*/  STG.E.U8 desc[UR36][R8.64], R3 ;  /* 0x0000000308007986 */ /* 0x0001e2000c101124 */
[----:B------:R-:W-:Y:S05]  /*5a00*/  BRA `(.L_x_30864) ;  /* 0x0000000000507947 */ /* 0x000fea0003800000 */
.L_x_30886:
        /* <DEDUP_REMOVED lines=12> */
.L_x_30891:
[----:B------:R-:W-:Y:S01]  /*5ad0*/  IMAD.MOV.U32 R3, RZ, RZ, 0x7f ;  /* 0x0000007fff037424 */ /* 0x000fe200078e00ff */
[----:B------:R-:W-:-:S04]  /*5ae0*/  ISETP.GT.U32.AND P0, PT, R5, 0x7f800000, PT ;  /* 0x7f8000000500780c */ /* 0x000fc80003f04070 */
[----:B------:R-:W-:-:S05]  /*5af0*/  SEL R3, R3, 0x7c, P0 ;  /* 0x0000007c03037807 */ /* 0x000fca0000000000 */
[----:B------:R0:W-:Y:S01]  /*5b00*/  STG.E.U8 desc[UR36][R8.64], R3 ;  /* 0x0000000308007986 */ /* 0x0001e2000c101124 */
[----:B------:R-:W-:Y:S05]  /*5b10*/  BRA `(.L_x_30864) ;  /* 0x00000000000c7947 */ /* 0x000fea0003800000 */
.L_x_30885:
[----:B------:R-:W0:Y:S02]  /*5b20*/  I2F.S16 R0, R18 ;  /* 0x0000001200007306 */ /* 0x000e240000101400 */
[----:B0-----:R-:W-:-:S05]  /*5b30*/  F2FP.BF16.F32.PACK_AB R0, RZ, R0 ;  /* 0x00000000ff00723e */ /* 0x001fca00000010ff */
[----:B------:R0:W-:Y:S02]  /*5b40*/  STG.E.U16 desc[UR36][R8.64], R0 ;  /* 0x0000000008007986 */ /* 0x0001e4000c101524 */
.L_x_30864:
[----:B------:R-:W-:Y:S05]  /*5b50*/  BSYNC.RECONVERGENT B6 ;  /* 0x0000000000067941 */ /* 0x000fea0003800200 */
.L_x_30858:
[----:B------:R-:W-:-:S07]  /*5b60*/  VIADD R2, R2, 0x80 ;  /* 0x0000008002027836 */ /* 0x000fce0000000000 */
.L_x_30823:
[----:B------:R-:W-:Y:S05]  /*5b70*/  BSYNC.RECONVERGENT B8 ;  /* 0x0000000000087941 */ /* 0x000fea0003800200 */
.L_x_30785:
        /* <DEDUP_REMOVED lines=21> */
.L_x_30895:
[----:B------:R-:W-:Y:S01]  /*5cd0*/  STG.E.U8 desc[UR36][R2.64], R16 ;  /* 0x0000001002007986 */ /* 0x000fe2000c101124 */
[----:B------:R-:W-:Y:S05]  /*5ce0*/  EXIT ;  /* 0x000000000000794d */ /* 0x000fea0003800000 */
.L_x_30894:
        /* <DEDUP_REMOVED lines=9> */
.L_x_30898:
[----:B------:R-:W-:Y:S01]  /*5d80*/  STG.E desc[UR36][R2.64], R16 ;  /* 0x0000001002007986 */ /* 0x000fe2000c101924 */
[----:B------:R-:W-:Y:S05]  /*5d90*/  EXIT ;  /* 0x000000000000794d */ /* 0x000fea0003800000 */
.L_x_30897:
[----:B------:R-:W-:Y:S01]  /*5da0*/  STG.E.U16 desc[UR36][R2.64], R16 ;  /* 0x0000001002007986 */ /* 0x000fe2000c101524 */
[----:B------:R-:W-:Y:S05]  /*5db0*/  EXIT ;  /* 0x000000000000794d */ /* 0x000fea0003800000 */
.L_x_30893:
        /* <DEDUP_REMOVED lines=9> */
.L_x_30900:
[----:B------:R-:W0:Y:S02]  /*5e50*/  I2F.S16 R0, R16 ;  /* 0x0000001000007306 */ /* 0x000e240000101400 */
[----:B0-----:R-:W-:-:S05]  /*5e60*/  F2FP.F16.F32.PACK_AB R0, RZ, R0 ;  /* 0x00000000ff00723e */ /* 0x001fca00000000ff */
[----:B------:R-:W-:Y:S01]  /*5e70*/  STG.E.U16 desc[UR36][R2.64], R0 ;  /* 0x0000000002007986 */ /* 0x000fe2000c101524 */
[----:B------:R-:W-:Y:S05]  /*5e80*/  EXIT ;  /* 0x000000000000794d */ /* 0x000fea0003800000 */
.L_x_30899:
        /* <DEDUP_REMOVED lines=10> */
.L_x_30902:
[----:B------:R-:W0:Y:S02]  /*5f30*/  I2F.S16 R16, R16 ;  /* 0x0000001000107306 */ /* 0x000e240000101400 */
[----:B0-----:R-:W-:-:S04]  /*5f40*/  F2FP.F16.F32.PACK_AB R5, RZ, R16 ;  /* 0x00000010ff05723e */ /* 0x001fc800000000ff */
[----:B------:R-:W-:-:S05]  /*5f50*/  PRMT R5, R5, 0x5410, RZ ;  /* 0x0000541005057816 */ /* 0x000fca00000000ff */
[----:B------:R-:W-:Y:S01]  /*5f60*/  STG.E desc[UR36][R2.64], R5 ;  /* 0x0000000502007986 */ /* 0x000fe2000c101924 */
[----:B------:R-:W-:Y:S05]  /*5f70*/  EXIT ;  /* 0x000000000000794d */ /* 0x000fea0003800000 */
.L_x_30901:
[----:B------:R-:W0:Y:S02]  /*5f80*/  I2F.F64.S16 R16, R16 ;  /* 0x0000001000107312 */ /* 0x000e240000101c00 */
[----:B0-----:R-:W-:Y:S01]  /*5f90*/  STG.E.64 desc[UR36][R2.64], R16 ;  /* 0x0000001002007986 */ /* 0x001fe2000c101b24 */
[----:B------:R-:W-:Y:S05]  /*5fa0*/  EXIT ;  /* 0x000000000000794d */ /* 0x000fea0003800000 */
.L_x_30892:
        /* <DEDUP_REMOVED lines=12> */
.L_x_30906:
        /* <DEDUP_REMOVED lines=17> */
.L_x_30908:
[----:B------:R-:W-:Y:S05]  /*6180*/  BSYNC.RECONVERGENT B0 ;  /* 0x0000000000007941 */ /* 0x000fea0003800200 */
.L_x_30907:
[----:B------:R-:W-:Y:S01]  /*6190*/  STG.E.U8 desc[UR36][R2.64], R0 ;  /* 0x0000000002007986 */ /* 0x000fe2000c101124 */
[----:B------:R-:W-:Y:S05]  /*61a0*/  EXIT ;  /* 0x000000000000794d */ /* 0x000fea0003800000 */
.L_x_30905:
        /* <DEDUP_REMOVED lines=17> */
.L_x_30910:
[----:B------:R-:W-:Y:S05]  /*62c0*/  BSYNC.RECONVERGENT B0 ;  /* 0x0000000000007941 */ /* 0x000fea0003800200 */
.L_x_30909:
[----:B------:R-:W-:Y:S01]  /*62d0*/  STG.E.U8 desc[UR36][R2.64], R0 ;  /* 0x0000000002007986 */ /* 0x000fe2000c101124 */
[----:B------:R-:W-:Y:S05]  /*62e0*/  EXIT ;  /* 0x000000000000794d */ /* 0x000fea0003800000 */
.L_x_30904:
        /* <DEDUP_REMOVED lines=21> */
.L_x_30912:
[----:B------:R-:W-:-:S05]  /*6440*/  IMAD.MOV.U32 R17, RZ, RZ, RZ ;  /* 0x000000ffff117224 */ /* 0x000fca00078e00ff */
[----:B------:R-:W-:Y:S01]  /*6450*/  STG.E.64 desc[UR36][R2.64], R16 ;  /* 0x0000001002007986 */ /* 0x000fe2000c101b24 */
[----:B------:R-:W-:Y:S05]  /*6460*/  EXIT ;  /* 0x000000000000794d */ /* 0x000fea0003800000 */
.L_x_30911:
[----:B------:R-:W-:Y:S01]  /*6470*/  STG.E desc[UR36][R2.64], R16 ;  /* 0x0000001002007986 */ /* 0x000fe2000c101924 */
[----:B------:R-:W-:Y:S05]  /*6480*/  EXIT ;  /* 0x000000000000794d */ /* 0x000fea0003800000 */
.L_x_30903:
        /* <DEDUP_REMOVED lines=8> */
.L_x_30914:
[----:B------:R-:W0:Y:S01]  /*6510*/  I2F.F64.S16 R16, R16 ;  /* 0x0000001000107312 */ /* 0x000e220000101c00 */
[----:B--23--:R-:W-:-:S05]  /*6520*/  CS2R R18, SRZ ;  /* 0x0000000000127805 */ /* 0x00cfca000001ff00 */
[----:B0-----:R-:W-:Y:S01]  /*6530*/  STG.E.128 desc[UR36][R2.64], R16 ;  /* 0x0000001002007986 */ /* 0x001fe2000c101d24 */
[----:B------:R-:W-:Y:S05]  /*6540*/  EXIT ;  /* 0x000000000000794d */ /* 0x000fea0003800000 */
.L_x_30913:
[----:B------:R-:W-:-:S13]  /*6550*/  ISETP.NE.AND P0, PT, R0, 0xf, PT ;  /* 0x0000000f0000780c */ /* 0x000fda0003f05270 */
[----:B------:R-:W-:Y:S05]  /*6560*/  @!P0 BRA `(.L_x_30915) ;  /* 0x0000000000d48947 */ /* 0x000fea0003800000 */
[----:B------:R-:W-:-:S13]  /*6570*/  ISETP.NE.AND P0, PT, R0, 0x17, PT ;  /* 0x000000170000780c */ /* 0x000fda0003f05270 */
[----:B------:R-:W-:Y:S05]  /*6580*/  @!P0 BRA `(.L_x_30916) ;  /* 0x0000000000848947 */ /* 0x000fea0003800000 */
[----:B------:R-:W-:-:S13]  /*6590*/  ISETP.NE.AND P0, PT, R0, 0x18, PT ;  /* 0x000000180000780c */ /* 0x000fda0003f05270 */
[----:B------:R-:W-:Y:S05]  /*65a0*/  @!P0 BRA `(.L_x_30917) ;  /* 0x0000000000448947 */ /* 0x000fea0003800000 */
.L_x_30896:
        /* <DEDUP_REMOVED lines=16> */
.L_x_30918:
[----:B------:R-:W-:Y:S05]  /*66b0*/  EXIT ;  /* 0x000000000000794d */ /* 0x000fea0003800000 */
.L_x_30917:
        /* <DEDUP_REMOVED lines=11> */
.L_x_30920:
[----:B------:R-:W-:Y:S05]  /*6770*/  BSYNC.RECONVERGENT B0 ;  /* 0x0000000000007941 */ /* 0x000fea0003800200 */
.L_x_30919:
[----:B------:R-:W-:Y:S01]  /*6780*/  STG.E.U8 desc[UR36][R2.64], R5 ;  /* 0x0000000502007986 */ /* 0x000fe2000c101124 */
[----:B------:R-:W-:Y:S05]  /*6790*/  EXIT ;  /* 0x000000000000794d */ /* 0x000fea0003800000 */
.L_x_30916:
        /* <DEDUP_REMOVED lines=13> */
.L_x_30921:
[----:B------:R-:W-:Y:S01]  /*6870*/  IMAD.MOV.U32 R5, RZ, RZ, 0x7f ;  /* 0x0000007fff057424 */ /* 0x000fe200078e00ff */
[----:B------:R-:W-:-:S04]  /*6880*/  ISETP.GT.U32.AND P0, PT, R7, 0x7f800000, PT ;  /* 0x7f8000000700780c */ /* 0x000fc80003f04070 */
[----:B------:R-:W-:-:S05]  /*6890*/  SEL R5, R5, 0x7c, P0 ;  /* 0x0000007c05057807 */ /* 0x000fca0000000000 */
[----:B------:R-:W-:Y:S01]  /*68a0*/  STG.E.U8 desc[UR36][R2.64], R5 ;  /* 0x0000000502007986 */ /* 0x000fe2000c101124 */
[----:B------:R-:W-:Y:S05]  /*68b0*/  EXIT ;  /* 0x000000000000794d */ /* 0x000fea0003800000 */
.L_x_30915:
[----:B------:R-:W0:Y:S02]  /*68c0*/  I2F.S16 R0, R16 ;  /* 0x0000001000007306 */ /* 0x000e240000101400 */
[----:B0-----:R-:W-:-:S05]  /*68d0*/  F2FP.BF16.F32.PACK_AB R0, RZ, R0 ;  /* 0x00000000ff00723e */ /* 0x001fca00000010ff */
[----:B------:R-:W-:Y:S01]  /*68e0*/  STG.E.U16 desc[UR36][R2.64], R0 ;  /* 0x0000000002007986 */ /* 0x000fe2000c101524 */
[----:B------:R-:W-:Y:S05]  /*68f0*/  EXIT ;  /* 0x000000000000794d */ /* 0x000fea0003800000 */
.L_x_30922:
        /* <DEDUP_REMOVED lines=16> */
.L_x_43659:


//--------------------- .text._ZN2at6native18elementwise_kernelILi128ELi4EZNS0_22gpu_kernel_impl_nocastINS0_13AUnaryFunctorIbbbZZZNS0_23logical_and_kernel_cudaERNS_14TensorIteratorEENKUlvE0_clEvENKUlvE7_clEvEUlbbE_EEEEvRNS_18TensorIteratorBaseERKT_EUliE_EEviT1_ --------------------------
	.section	.text._ZN2at6native18elementwise_kernelILi128ELi4EZNS0_22gpu_kernel_impl_nocastINS0_13AUnaryFunctorIbbbZZZNS0_23logical_and_kernel_cudaERNS_14TensorIteratorEENKUlvE0_clEvENKUlvE7_clEvEUlbbE_EEEEvRNS_18TensorIteratorBaseERKT_EUliE_EEviT1_,"ax",@progbits
	.align	128
        .global         _ZN2at6native18elementwise_kernelILi128ELi4EZNS0_22gpu_kernel_impl_nocastINS0_13AUnaryFunctorIbbbZZZNS0_23logical_and_kernel_cudaERNS_14TensorIteratorEENKUlvE0_clEvENKUlvE7_clEvEUlbbE_EEEEvRNS_18TensorIteratorBaseERKT_EUliE_EEviT1_
        .type           _ZN2at6native18elementwise_kernelILi128ELi4EZNS0_22gpu_kernel_impl_nocastINS0_13AUnaryFunctorIbbbZZZNS0_23logical_and_kernel_cudaERNS_14TensorIteratorEENKUlvE0_clEvENKUlvE7_clEvEUlbbE_EEEEvRNS_18TensorIteratorBaseERKT_EUliE_EEviT1_,@function
        .size           _ZN2at6native18elementwise_kernelILi128ELi4EZNS0_22gpu_kernel_impl_nocastINS0_13AUnaryFunctorIbbbZZZNS0_23logical_and_kernel_cudaERNS_14TensorIteratorEENKUlvE0_clEvENKUlvE7_clEvEUlbbE_EEEEvRNS_18TensorIteratorBaseERKT_EUliE_EEviT1_,(.L_x_43660 - _ZN2at6native18elementwise_kernelILi128ELi4EZNS0_22gpu_kernel_impl_nocastINS0_13AUnaryFunctorIbbbZZZNS0_23logical_and_kernel_cudaERNS_14TensorIteratorEENKUlvE0_clEvENKUlvE7_clEvEUlbbE_EEEEvRNS_18TensorIteratorBaseERKT_EUliE_EEviT1_)
        .other          _ZN2at6native18elementwise_kernelILi128ELi4EZNS0_22gpu_kernel_impl_nocastINS0_13AUnaryFunctorIbbbZZZNS0_23logical_and_kernel_cudaERNS_14TensorIteratorEENKUlvE0_clEvENKUlvE7_clEvEUlbbE_EEEEvRNS_18TensorIteratorBaseERKT_EUliE_EEviT1_,@"STO_CUDA_ENTRY STV_DEFAULT"
_ZN2at6native18elementwise_kernelILi128ELi4EZNS0_22gpu_kernel_impl_nocastINS0_13AUnaryFunctorIbbbZZZNS0_23logical_and_kernel_cudaERNS_14TensorIteratorEENKUlvE0_clEvENKUlvE7_clEvEUlbbE_EEEEvRNS_18TensorIteratorBaseERKT_EUliE_EEviT1_:
.text._ZN2at6native18elementwise_kernelILi128ELi4EZNS0_22gpu_kernel_impl_nocastINS0_13AUnaryFunctorIbbbZZZNS0_23logical_and_kernel_cudaERNS_14TensorIteratorEENKUlvE0_clEvENKUlvE7_clEvEUlbbE_EEEEvRNS_18TensorIteratorBaseERKT_EUliE_EEviT1_:
        /* <DEDUP_REMOVED lines=18> */
[----:B------:R-:W-:Y:S02]  /*0120*/  IADD3 R3, PT, PT, R3, 0x80, RZ ;  /* 0x0000008003037810 */ /* 0x000fe40007ffe0ff */
[----:B--2---:R-:W-:-:S04]  /*0130*/  ISETP.NE.AND P0, PT, R4, RZ, PT ;  /* 0x000000ff0400720c */ /* 0x004fc80003f05270 */
[----:B------:R-:W-:-:S04]  /*0140*/  ISETP.NE.AND P0, PT, RZ, UR5, P0 ;  /* 0x00000005ff007c0c */ /* 0x000fc80008705270 */
        /* <DEDUP_REMOVED lines=9> */
[----:B--2---:R-:W-:-:S04]  /*01e0*/  ISETP.NE.AND P0, PT, R4, RZ, PT ;  /* 0x000000ff0400720c */ /* 0x004fc80003f05270 */
[----:B------:R-:W-:-:S04]  /*01f0*/  ISETP.NE.AND P0, PT, RZ, UR5, P0 ;  /* 0x00000005ff007c0c */ /* 0x000fc80008705270 */
[----:B------:R-:W-:-:S05]  /*0200*/  SEL R9, RZ, 0x1, !P0 ;  /* 0x00000001ff097807 */ /* 0x000fca0004000000 */
[----:B0-----:R0:W-:Y:S04]  /*0210*/  STG.E.U8 desc[UR6][R6.64], R9 ;  /* 0x0000000906007986 */ /* 0x0011e8000c101106 */
.L_x_30926:
[----:B------:R-:W-:-:S13]  /*0220*/  ISETP.GE.AND P0, PT, R3, UR4, PT ;  /* 0x0000000403007c0c */ /* 0x000fda000bf06270 */
[----:B------:R-:W-:Y:S05]  /*0230*/  @P0 BREAK.RELIABLE B1 ;  /* 0x0000000000010942 */ /* 0x000fea0003800100 */
[----:B------:R-:W-:Y:S05]  /*0240*/  @P0 BRA `(.L_x_30927) ;  /* 0x0000000000240947 */ /* 0x000fea0003800000 */
[----:B------:R-:W-:Y:S05]  /*0250*/  BSYNC.RELIABLE B1 ;  /* 0x0000000000017941 */ /* 0x000fea0003800100 */
.L_x_30925:
        /* <DEDUP_REMOVED lines=8> */
.L_x_30927:
[----:B------:R-:W-:Y:S05]  /*02e0*/  BSYNC.RECONVERGENT B0 ;  /* 0x0000000000007941 */ /* 0x000fea0003800200 */
.L_x_30924:
[----:B------:R-:W-:Y:S05]  /*02f0*/  WARPSYNC.ALL ;  /* 0x0000000000007948 */ /* 0x000fea0003800000 */
[----:B------:R-:W-:-:S13]  /*0300*/  ISETP.GE.AND P0, PT, R3, UR4, PT ;  /* 0x0000000403007c0c */ /* 0x000fda000bf06270 */
[----:B------:R-:W-:Y:S05]  /*0310*/  @P0 EXIT ;  /* 0x000000000000094d */ /* 0x000fea0003800000 */
[----:B------:R-:W2:Y:S02]  /*0320*/  LDC.64 R2, c[0x0][0x588] ;  /* 0x00016200ff027b82 */ /* 0x000ea40000000a00 */
[----:B--2---:R-:W2:Y:S06]  /*0330*/  LDG.E.U8 R2, desc[UR6][R2.64] ;  /* 0x0000000602027981 */ /* 0x004eac000c1e1100 */
[----:B------:R-:W3:Y:S01]  /*0340*/  LDC.64 R4, c[0x0][0x580] ;  /* 0x00016000ff047b82 */ /* 0x000ee20000000a00 */
[----:B--2---:R-:W-:-:S04]  /*0350*/  ISETP.NE.AND P0, PT, R2, RZ, PT ;  /* 0x000000ff0200720c */ /* 0x004fc80003f05270 */
[----:B------:R-:W-:-:S04]  /*0360*/  ISETP.NE.AND P0, PT, RZ, UR5, P0 ;  /* 0x00000005ff007c0c */ /* 0x000fc80008705270 */
[----:B01----:R-:W-:-:S05]  /*0370*/  SEL R7, RZ, 0x1, !P0 ;  /* 0x00000001ff077807 */ /* 0x003fca0004000000 */
[----:B---3--:R-:W-:Y:S01]  /*0380*/  STG.E.U8 desc[UR6][R4.64], R7 ;  /* 0x0000000704007986 */ /* 0x008fe2000c101106 */
[----:B------:R-:W-:Y:S05]  /*0390*/  EXIT ;  /* 0x000000000000794d */ /* 0x000fea0003800000 */
.L_x_30923:
        /* <DEDUP_REMOVED lines=306> */
.L_x_30931:
[----:B------:R-:W0:Y:S02]  /*16c0*/  LDCU.128 UR8, c[0x0][0x580] ;  /* 0x0000b000ff0877ac */ /* 0x000e240008000c00 */
[----:B0-----:R-:W-:-:S04]  /*16d0*/  IADD3 R6, P0, PT, R4, UR10, RZ ;  /* 0x0000000a04067c10 */ /* 0x001fc8000ff1e0ff */
[----:B------:R-:W-:-:S05]  /*16e0*/  IADD3.X R7, PT, PT, RZ, UR11, RZ, P0, !PT ;  /* 0x0000000bff077c10 */ /* 0x000fca00087fe4ff */
[----:B------:R-:W2:Y:S01]  /*16f0*/  LDG.E.U8 R6, desc[UR6][R6.64] ;  /* 0x0000000606067981 */ /* 0x000ea2000c1e1100 */
[----:B------:R-:W-:Y:S02]  /*1700*/  IADD3 R4, P1, PT, R5, UR8, RZ ;  /* 0x0000000805047c10 */ /* 0x000fe4000ff3e0ff */
[----:B------:R-:W-:Y:S02]  /*1710*/  IADD3 R3, PT, PT, R3, 0x80, RZ ;  /* 0x0000008003037810 */ /* 0x000fe40007ffe0ff */
[----:B------:R-:W-:Y:S02]  /*1720*/  IADD3.X R5, PT, PT, RZ, UR9, RZ, P1, !PT ;  /* 0x00000009ff057c10 */ /* 0x000fe40008ffe4ff */
[----:B--2---:R-:W-:-:S04]  /*1730*/  ISETP.NE.AND P0, PT, R6, RZ, PT ;  /* 0x000000ff0600720c */ /* 0x004fc80003f05270 */
[----:B------:R-:W-:-:S04]  /*1740*/  ISETP.NE.AND P0, PT, RZ, UR5, P0 ;  /* 0x00000005ff007c0c */ /* 0x000fc80008705270 */
        /* <DEDUP_REMOVED lines=303> */
.L_x_30933:
[----:B------:R-:W0:Y:S02]  /*2a40*/  LDCU.128 UR8, c[0x0][0x580] ;  /* 0x0000b000ff0877ac */ /* 0x000e240008000c00 */
[----:B0-----:R-:W-:-:S04]  /*2a50*/  IADD3 R6, P0, PT, R4, UR10, RZ ;  /* 0x0000000a04067c10 */ /* 0x001fc8000ff1e0ff */
[----:B------:R-:W-:-:S05]  /*2a60*/  IADD3.X R7, PT, PT, RZ, UR11, RZ, P0, !PT ;  /* 0x0000000bff077c10 */ /* 0x000fca00087fe4ff */
[----:B------:R-:W2:Y:S01]  /*2a70*/  LDG.E.U8 R6, desc[UR6][R6.64] ;  /* 0x0000000606067981 */ /* 0x000ea2000c1e1100 */
[----:B------:R-:W-:Y:S02]  /*2a80*/  IADD3 R4, P1, PT, R5, UR8, RZ ;  /* 0x0000000805047c10 */ /* 0x000fe4000ff3e0ff */
[----:B------:R-:W-:-:S03]  /*2a90*/  IADD3 R3, PT, PT, R3, 0x80, RZ ;  /* 0x0000008003037810 */ /* 0x000fc60007ffe0ff */
[----:B------:R-:W-:Y:S01]  /*2aa0*/  IMAD.X R5, RZ, RZ, UR9, P1 ;  /* 0x00000009ff057e24 */ /* 0x000fe200088e06ff */
[----:B--2---:R-:W-:-:S04]  /*2ab0*/  ISETP.NE.AND P0, PT, R6, RZ, PT ;  /* 0x000000ff0600720c */ /* 0x004fc80003f05270 */
[----:B------:R-:W-:-:S04]  /*2ac0*/  ISETP.NE.AND P0, PT, RZ, UR5, P0 ;  /* 0x00000005ff007c0c */ /* 0x000fc80008705270 */
[----:B------:R-:W-:-:S05]  /*2ad0*/  SEL R9, RZ, 0x1, !P0 ;  /* 0x00000001ff097807 */ /* 0x000fca0004000000 */
[----:B------:R0:W-:Y:S04]  /*2ae0*/  STG.E.U8 desc[UR6][R4.64], R9 ;  /* 0x0000000904007986 */ /* 0x0001e8000c101106 */
.L_x_30930:
[----:B------:R-:W-:-:S13]  /*2af0*/  ISETP.GE.AND P0, PT, R3, UR4, PT ;  /* 0x0000000403007c0c */ /* 0x000fda000bf06270 */
[----:B------:R-:W-:Y:S05]  /*2b00*/  @P0 BREAK.RELIABLE B1 ;  /* 0x0000000000010942 */ /* 0x000fea0003800100 */
[----:B------:R-:W-:Y:S05]  /*2b10*/  @P0 BRA `(.L_x_30932) ;  /* 0x0000001000d80947 */ /* 0x000fea0003800000 */
[----:B------:R-:W-:Y:S05]  /*2b20*/  BSYNC.RELIABLE B1 ;  /* 0x0000000000017941 */ /* 0x000fea0003800100 */
.L_x_30929:
        /* <DEDUP_REMOVED lines=298> */
.L_x_30934:
[----:B------:R-:W0:Y:S02]  /*3dd0*/  LDCU.128 UR8, c[0x0][0x580] ;  /* 0x0000b000ff0877ac */ /* 0x000e240008000c00 */
[----:B0-----:R-:W-:-:S05]  /*3de0*/  IADD3 R6, P0, PT, R4, UR10, RZ ;  /* 0x0000000a04067c10 */ /* 0x001fca000ff1e0ff */
[----:B------:R-:W-:-:S05]  /*3df0*/  IMAD.X R7, RZ, RZ, UR11, P0 ;  /* 0x0000000bff077e24 */ /* 0x000fca00080e06ff */
[----:B------:R-:W2:Y:S01]  /*3e00*/  LDG.E.U8 R6, desc[UR6][R6.64] ;  /* 0x0000000606067981 */ /* 0x000ea2000c1e1100 */
[----:B------:R-:W-:Y:S02]  /*3e10*/  IADD3 R4, P1, PT, R5, UR8, RZ ;  /* 0x0000000805047c10 */ /* 0x000fe4000ff3e0ff */
[----:B------:R-:W-:Y:S02]  /*3e20*/  IADD3 R3, PT, PT, R3, 0x80, RZ ;  /* 0x0000008003037810 */ /* 0x000fe40007ffe0ff */
[----:B------:R-:W-:Y:S02]  /*3e30*/  IADD3.X R5, PT, PT, RZ, UR9, RZ, P1, !PT ;  /* 0x00000009ff057c10 */ /* 0x000fe40008ffe4ff */
[----:B--2---:R-:W-:-:S04]  /*3e40*/  ISETP.NE.AND P0, PT, R6, RZ, PT ;  /* 0x000000ff0600720c */ /* 0x004fc80003f05270 */
[----:B------:R-:W-:-:S04]  /*3e50*/  ISETP.NE.AND P0, PT, RZ, UR5, P0 ;  /* 0x00000005ff007c0c */ /* 0x000fc80008705270 */
[----:B------:R-:W-:-:S05]  /*3e60*/  SEL R9, RZ, 0x1, !P0 ;  /* 0x00000001ff097807 */ /* 0x000fca0004000000 */
[----:B------:R1:W-:Y:S04]  /*3e70*/  STG.E.U8 desc[UR6][R4.64], R9 ;  /* 0x0000000904007986 */ /* 0x0003e8000c101106 */
.L_x_30932:
[----:B------:R-:W-:Y:S05]  /*3e80*/  BSYNC.RECONVERGENT B0 ;  /* 0x0000000000007941 */ /* 0x000fea0003800200 */
.L_x_30928:
        /* <DEDUP_REMOVED lines=301> */
.L_x_30935:
[----:B------:R-:W0:Y:S02]  /*5160*/  LDCU.128 UR8, c[0x0][0x580] ;  /* 0x0000b000ff0877ac */ /* 0x000e240008000c00 */
[----:B0-----:R-:W-:-:S04]  /*5170*/  IADD3 R4, P0, PT, R2, UR10, RZ ;  /* 0x0000000a02047c10 */ /* 0x001fc8000ff1e0ff */
[----:B------:R-:W-:-:S05]  /*5180*/  IADD3.X R5, PT, PT, RZ, UR11, RZ, P0, !PT ;  /* 0x0000000bff057c10 */ /* 0x000fca00087fe4ff */
[----:B------:R-:W2:Y:S01]  /*5190*/  LDG.E.U8 R4, desc[UR6][R4.64] ;  /* 0x0000000604047981 */ /* 0x000ea2000c1e1100 */
[----:B------:R-:W-:-:S04]  /*51a0*/  IADD3 R2, P1, PT, R3, UR8, RZ ;  /* 0x0000000803027c10 */ /* 0x000fc8000ff3e0ff */
[----:B------:R-:W-:Y:S02]  /*51b0*/  IADD3.X R3, PT, PT, RZ, UR9, RZ, P1, !PT ;  /* 0x00000009ff037c10 */ /* 0x000fe40008ffe4ff */
[----:B--2---:R-:W-:-:S04]  /*51c0*/  ISETP.NE.AND P0, PT, R4, RZ, PT ;  /* 0x000000ff0400720c */ /* 0x004fc80003f05270 */
[----:B------:R-:W-:-:S04]  /*51d0*/  ISETP.NE.AND P0, PT, RZ, UR5, P0 ;  /* 0x00000005ff007c0c */ /* 0x000fc80008705270 */
[----:B------:R-:W-:-:S05]  /*51e0*/  SEL R7, RZ, 0x1, !P0 ;  /* 0x00000001ff077807 */ /* 0x000fca0004000000 */
[----:B------:R-:W-:Y:S01]  /*51f0*/  STG.E.U8 desc[UR6][R2.64], R7 ;  /* 0x0000000702007986 */ /* 0x000fe2000c101106 */
[----:B------:R-:W-:Y:S05]  /*5200*/  EXIT ;  /* 0x000000000000794d */ /* 0x000fea0003800000 */
.L_x_30936:
        /* <DEDUP_REMOVED lines=15> */
.L_x_43660:


//--------------------- .text._ZN2at6native27unrolled_elementwise_kernelINS0_13AUnaryFunctorIbbbZZZNS0_23logical_and_kernel_cudaERNS_14TensorIteratorEENKUlvE0_clEvENKUlvE7_clEvEUlbbE_EESt5arrayIPcLm2EELi4E23TrivialOffsetCalculatorILi1EjESD_NS0_6memory15LoadWithoutCastENSE_16StoreWithoutCastEEEviT_T0_T2_T3_T4_T5_ --------------------------
	.section	.text._ZN2at6native27unrolled_elementwise_kernelINS0_13AUnaryFunctorIbbbZZZNS0_23logical_and_kernel_cudaERNS_14TensorIteratorEENKUlvE0_clEvENKUlvE7_clEvEUlbbE_EESt5arrayIPcLm2EELi4E23TrivialOffsetCalculatorILi1EjESD_NS0_6memory15LoadWithoutCastENSE_16StoreWithoutCastEEEviT_T0_T2_T3_T4_T5_,"ax",@progbits
	.align	128
        .global         _ZN2at6native27unrolled_elementwise_kernelINS0_13AUnaryFunctorIbbbZZZNS0_23logical_and_kernel_cudaERNS_14TensorIteratorEENKUlvE0_clEvENKUlvE7_clEvEUlbbE_EESt5arrayIPcLm2EELi4E23TrivialOffsetCalculatorILi1EjESD_NS0_6memory15LoadWithoutCastENSE_16StoreWithoutCastEEEviT_T0_T2_T3_T4_T5_
        .type           _ZN2at6native27unrolled_elementwise_kernelINS0_13AUnaryFunctorIbbbZZZNS0_23logical_and_kernel_cudaERNS_14TensorIteratorEENKUlvE0_clEvENKUlvE7_clEvEUlbbE_EESt5arrayIPcLm2EELi4E23TrivialOffsetCalculatorILi1EjESD_NS0_6memory15LoadWithoutCastENSE_16StoreWithoutCastEEEviT_T0_T2_T3_T4_T5_,@function
        .size           _ZN2at6native27unrolled_elementwise_kernelINS0_13AUnaryFunctorIbbbZZZNS0_23logical_and_kernel_cudaERNS_14TensorIteratorEENKUlvE0_clEvENKUlvE7_clEvEUlbbE_EESt5arrayIPcLm2EELi4E23TrivialOffsetCalculatorILi1EjESD_NS0_6memory15LoadWithoutCastENSE_16StoreWithoutCastEEEviT_T0_T2_T3_T4_T5_,(.L_x_43661 - _ZN2at6native27unrolled_elementwise_kernelINS0_13AUnaryFunctorIbbbZZZNS0_23logical_and_kernel_cudaERNS_14TensorIteratorEENKUlvE0_clEvENKUlvE7_clEvEUlbbE_EESt5arrayIPcLm2EELi4E23TrivialOffsetCalculatorILi1EjESD_NS0_6memory15LoadWithoutCastENSE_16StoreWithoutCastEEEviT_T0_T2_T3_T4_T5_)
        .other          _ZN2at6native27unrolled_elementwise_kernelINS0_13AUnaryFunctorIbbbZZZNS0_23logical_and_kernel_cudaERNS_14TensorIteratorEENKUlvE0_clEvENKUlvE7_clEvEUlbbE_EESt5arrayIPcLm2EELi4E23TrivialOffsetCalculatorILi1EjESD_NS0_6memory15LoadWithoutCastENSE_16StoreWithoutCastEEEviT_T0_T2_T3_T4_T5_,@"STO_CUDA_ENTRY STV_DEFAULT"
_ZN2at6native27unrolled_elementwise_kernelINS0_13AUnaryFunctorIbbbZZZNS0_23logical_and_kernel_cudaERNS_14TensorIteratorEENKUlvE0_clEvENKUlvE7_clEvEUlbbE_EESt5arrayIPcLm2EELi4E23TrivialOffsetCalculatorILi1EjESD_NS0_6memory15LoadWithoutCastENSE_16StoreWithoutCastEEEviT_T0_T2_T3_T4_T5_:
.text._ZN2at6native27unrolled_elementwise_kernelINS0_13AUnaryFunctorIbbbZZZNS0_23logical_and_kernel_cudaERNS_14TensorIteratorEENKUlvE0_clEvENKUlvE7_clEvEUlbbE_EESt5arrayIPcLm2EELi4E23TrivialOffsetCalculatorILi1EjESD_NS0_6memory15LoadWithoutCastENSE_16StoreWithoutCastEEEviT_T0_T2_T3_T4_T5_:
        /* <DEDUP_REMOVED lines=39> */
[----:B-1----:R-:W-:-:S04]  /*0270*/  ISETP.NE.AND P2, PT, RZ, UR6, P2 ;  /* 0x00000006ff007c0c */ /* 0x002fc80009745270 */
[----:B------:R-:W-:Y:S02]  /*0280*/  SEL R7, RZ, 0x1, !P2 ;  /* 0x00000001ff077807 */ /* 0x000fe40005000000 */
[----:B--2---:R-:W-:-:S04]  /*0290*/  ISETP.NE.AND P0, PT, R6, RZ, !P0 ;  /* 0x000000ff0600720c */ /* 0x004fc80004705270 */
[----:B------:R-:W-:-:S04]  /*02a0*/  ISETP.NE.AND P0, PT, RZ, UR6, P0 ;  /* 0x00000006ff007c0c */ /* 0x000fc80008705270 */
[----:B0-----:R-:W-:Y:S02]  /*02b0*/  SEL R9, RZ, 0x1, !P0 ;  /* 0x00000001ff097807 */ /* 0x001fe40004000000 */
[----:B-----5:R-:W-:-:S04]  /*02c0*/  ISETP.NE.AND P1, PT, R8, RZ, !P1 ;  /* 0x000000ff0800720c */ /* 0x020fc80004f25270 */
[----:B------:R-:W-:-:S04]  /*02d0*/  ISETP.NE.AND P1, PT, RZ, UR6, P1 ;  /* 0x00000006ff007c0c */ /* 0x000fc80008f25270 */
[----:B------:R-:W-:Y:S02]  /*02e0*/  SEL R11, RZ, 0x1, !P1 ;  /* 0x00000001ff0b7807 */ /* 0x000fe40004800000 */
[----:B----4-:R-:W-:-:S04]  /*02f0*/  ISETP.NE.AND P3, PT, R2, RZ, !P3 ;  /* 0x000000ff0200720c */ /* 0x010fc80005f65270 */
[----:B------:R-:W-:-:S04]  /*0300*/  ISETP.NE.AND P3, PT, RZ, UR6, P3 ;  /* 0x00000006ff007c0c */ /* 0x000fc80009f65270 */
        /* <DEDUP_REMOVED lines=17> */
.L_x_30939:
[----:B------:R-:W-:Y:S05]  /*0420*/  BSYNC.RELIABLE B1 ;  /* 0x0000000000017941 */ /* 0x000fea0003800100 */
.L_x_30938:
[----:B------:R-:W-:-:S13]  /*0430*/  ISETP.GE.AND P0, PT, R5, R4, PT ;  /* 0x000000040500720c */ /* 0x000fda0003f06270 */
[----:B------:R-:W1:Y:S01]  /*0440*/  @!P0 LDC.64 R6, c[0x0][0x388] ;  /* 0x0000e200ff068b82 */ /* 0x000e620000000a00 */
[----:B0-----:R-:W-:Y:S02]  /*0450*/  @!P0 IMAD R3, R0, 0x200, R5 ;  /* 0x0000020000038824 */ /* 0x001fe400078e0205 */
[----:B------:R-:W-:-:S03]  /*0460*/  @!P0 VIADD R5, R5, 0x80 ;  /* 0x0000008005058836 */ /* 0x000fc60000000000 */
[----:B-1----:R-:W-:-:S05]  /*0470*/  @!P0 IADD3 R2, P1, PT, R3, R6, RZ ;  /* 0x0000000603028210 */ /* 0x002fca0007f3e0ff */
[----:B------:R-:W-:-:S05]  /*0480*/  @!P0 IMAD.X R3, RZ, RZ, R7, P1 ;  /* 0x000000ffff038224 */ /* 0x000fca00008e0607 */
[----:B------:R1:W-:Y:S03]  /*0490*/  @!P0 STG.E.U8 desc[UR4][R2.64], R11 ;  /* 0x0000000b02008986 */ /* 0x0003e6000c101104 */
.L_x_30940:
[----:B------:R-:W-:Y:S05]  /*04a0*/  BSYNC.RECONVERGENT B0 ;  /* 0x0000000000007941 */ /* 0x000fea0003800200 */
.L_x_30937:
        /* <DEDUP_REMOVED lines=9> */
.L_x_30941:
        /* <DEDUP_REMOVED lines=12> */
.L_x_43661:


//--------------------- .text._ZN2at6native29vectorized_elementwise_kernelILi2ENS0_13AUnaryFunctorIbbbZZZNS0_23logical_and_kernel_cudaERNS_14TensorIteratorEENKUlvE0_clEvENKUlvE7_clEvEUlbbE_EESt5arrayIPcLm2EEEEviT0_T1_ --------------------------
	.section	.text._ZN2at6native29vectorized_elementwise_kernelILi2ENS0_13AUnaryFunctorIbbbZZZNS0_23logical_and_kernel_cudaERNS_14TensorIteratorEENKUlvE0_clEvENKUlvE7_clEvEUlbbE_EESt5arrayIPcLm2EEEEviT0_T1_,"ax",@progbits
	.align	128
        .global         _ZN2at6native29vectorized_elementwise_kernelILi2ENS0_13AUnaryFunctorIbbbZZZNS0_23logical_and_kernel_cudaERNS_14TensorIteratorEENKUlvE0_clEvENKUlvE7_clEvEUlbbE_EESt5arrayIPcLm2EEEEviT0_T1_
        .type           _ZN2at6native29vectorized_elementwise_kernelILi2ENS0_13AUnaryFunctorIbbbZZZNS0_23logical_and_kernel_cudaERNS_14TensorIteratorEENKUlvE0_clEvENKUlvE7_clEvEUlbbE_EESt5arrayIPcLm2EEEEviT0_T1_,@function
        .size           _ZN2at6native29vectorized_elementwise_kernelILi2ENS0_13AUnaryFunctorIbbbZZZNS0_23logical_and_kernel_cudaERNS_14TensorIteratorEENKUlvE0_clEvENKUlvE7_clEvEUlbbE_EESt5arrayIPcLm2EEEEviT0_T1_,(.L_x_43662 - _ZN2at6native29vectorized_elementwise_kernelILi2ENS0_13AUnaryFunctorIbbbZZZNS0_23logical_and_kernel_cudaERNS_14TensorIteratorEENKUlvE0_clEvENKUlvE7_clEvEUlbbE_EESt5arrayIPcLm2EEEEviT0_T1_)
        .other          _ZN2at6native29vectorized_elementwise_kernelILi2ENS0_13AUnaryFunctorIbbbZZZNS0_23logical_and_kernel_cudaERNS_14TensorIteratorEENKUlvE0_clEvENKUlvE7_clEvEUlbbE_EESt5arrayIPcLm2EEEEviT0_T1_,@"STO_CUDA_ENTRY STV_DEFAULT"
_ZN2at6native29vectorized_elementwise_kernelILi2ENS0_13AUnaryFunctorIbbbZZZNS0_23logical_and_kernel_cudaERNS_14TensorIteratorEENKUlvE0_clEvENKUlvE7_clEvEUlbbE_EESt5arrayIPcLm2EEEEviT0_T1_:
.text._ZN2at6native29vectorized_elementwise_kernelILi2ENS0_13AUnaryFunctorIbbbZZZNS0_23logical_and_kernel_cudaERNS_14TensorIteratorEENKUlvE0_clEvENKUlvE7_clEvEUlbbE_EESt5arrayIPcLm2EEEEviT0_T1_:
        /* <DEDUP_REMOVED lines=71> */
[----:B------:R-:W-:-:S04]  /*0470*/  ISETP.NE.AND P6, PT, RZ, UR10, P6 ;  /* 0x0000000aff007c0c */ /* 0x000fc8000b7c5270 */
[----:B------:R-:W-:Y:S02]  /*0480*/  SEL R18, RZ, 0x1, !P6 ;  /* 0x00000001ff127807 */ /* 0x000fe40007000000 */
[----:B------:R-:W-:-:S13]  /*0490*/  ISETP.NE.AND P6, PT, R22, RZ, PT ;  /* 0x000000ff1600720c */ /* 0x000fda0003fc5270 */
[----:B------:R1:W2:Y:S01]  /*04a0*/  @!P6 LDG.E.U8 R14, desc[UR8][R14.64] ;  /* 0x000000080e0ee981 */ /* 0x0002a2000c1e1100 */
[----:B----4-:R-:W-:-:S04]  /*04b0*/  ISETP.NE.AND P5, PT, R2, RZ, !P5 ;  /* 0x000000ff0200720c */ /* 0x010fc80006fa5270 */
[----:B------:R-:W-:-:S04]  /*04c0*/  ISETP.NE.AND P5, PT, RZ, UR10, P5 ;  /* 0x0000000aff007c0c */ /* 0x000fc8000afa5270 */
        /* <DEDUP_REMOVED lines=8> */
[----:B------:R-:W-:-:S03]  /*0550*/  ISETP.NE.AND P4, PT, RZ, UR10, P4 ;  /* 0x0000000aff007c0c */ /* 0x000fc6000a785270 */
[----:B------:R-:W-:Y:S01]  /*0560*/  BSSY.RELIABLE B1, `(.L_x_30944) ;  /* 0x000003d000017945 */ /* 0x000fe20003800100 */
[----:B------:R-:W-:Y:S02]  /*0570*/  ISETP.NE.AND P0, PT, RZ, UR10, P0 ;  /* 0x0000000aff007c0c */ /* 0x000fe40008705270 */
[----:B------:R-:W-:Y:S02]  /*0580*/  ISETP.NE.AND P1, PT, RZ, UR10, P1 ;  /* 0x0000000aff007c0c */ /* 0x000fe40008f25270 */
[----:B------:R-:W-:Y:S02]  /*0590*/  ISETP.NE.AND P2, PT, RZ, UR10, P2 ;  /* 0x0000000aff007c0c */ /* 0x000fe40009745270 */
[----:B------:R-:W-:Y:S02]  /*05a0*/  ISETP.NE.AND P3, PT, RZ, UR10, P3 ;  /* 0x0000000aff007c0c */ /* 0x000fe40009f65270 */
[----:B------:R-:W-:Y:S02]  /*05b0*/  SEL R9, RZ, 0x1, !P4 ;  /* 0x00000001ff097807 */ /* 0x000fe40006000000 */
[----:B------:R-:W-:-:S02]  /*05c0*/  SEL R11, RZ, 0x1, !P0 ;  /* 0x00000001ff0b7807 */ /* 0x000fc40004000000 */
[----:B------:R-:W-:Y:S02]  /*05d0*/  SEL R13, RZ, 0x1, !P1 ;  /* 0x00000001ff0d7807 */ /* 0x000fe40004800000 */
[----:B-1----:R-:W-:Y:S02]  /*05e0*/  SEL R15, RZ, 0x1, !P2 ;  /* 0x00000001ff0f7807 */ /* 0x002fe40005000000 */
[----:B------:R-:W-:Y:S02]  /*05f0*/  SEL R3, RZ, 0x1, !P3 ;  /* 0x00000001ff037807 */ /* 0x000fe40005800000 */
[----:B--2---:R-:W-:-:S04]  /*0600*/  ISETP.NE.AND P6, PT, R14, RZ, !P6 ;  /* 0x000000ff0e00720c */ /* 0x004fc800077c5270 */
[----:B------:R-:W-:-:S04]  /*0610*/  ISETP.NE.AND P6, PT, RZ, UR10, P6 ;  /* 0x0000000aff007c0c */ /* 0x000fc8000b7c5270 */
        /* <DEDUP_REMOVED lines=16> */
.L_x_30945:
        /* <DEDUP_REMOVED lines=8> */
.L_x_30946:
        /* <DEDUP_REMOVED lines=8> */
.L_x_30947:
        /* <DEDUP_REMOVED lines=8> */
.L_x_30948:
        /* <DEDUP_REMOVED lines=9> */
.L_x_30949:
[----:B------:R-:W-:Y:S05]  /*0930*/  BSYNC.RELIABLE B1 ;  /* 0x0000000000017941 */ /* 0x000fea0003800100 */
.L_x_30944:
[----:B------:R-:W-:-:S13]  /*0940*/  ISETP.GE.U32.AND P0, PT, R0, UR5, PT ;  /* 0x0000000500007c0c */ /* 0x000fda000bf06070 */
[----:B0-----:R-:W0:Y:S01]  /*0950*/  @!P0 LDC.64 R6, c[0x0][0x388] ;  /* 0x0000e200ff068b82 */ /* 0x001e220000000a00 */
[C---:B-12---:R-:W-:Y:S02]  /*0960*/  @!P0 VIADD R5, R0.reuse, UR4 ;  /* 0x0000000400058c36 */ /* 0x046fe40008000000 */
[----:B------:R-:W-:-:S03]  /*0970*/  @!P0 VIADD R0, R0, 0x80 ;  /* 0x0000008000008836 */ /* 0x000fc60000000000 */
[----:B0-----:R-:W-:-:S05]  /*0980*/  @!P0 IADD3 R4, P1, PT, R5, R6, RZ ;  /* 0x0000000605048210 */ /* 0x001fca0007f3e0ff */
[----:B------:R-:W-:-:S05]  /*0990*/  @!P0 IMAD.X R5, RZ, RZ, R7, P1 ;  /* 0x000000ffff058224 */ /* 0x000fca00008e0607 */
[----:B------:R3:W-:Y:S03]  /*09a0*/  @!P0 STG.E.U8 desc[UR8][R4.64], R3 ;  /* 0x0000000304008986 */ /* 0x0007e6000c101108 */
.L_x_30950:
[----:B------:R-:W-:Y:S05]  /*09b0*/  BSYNC.RECONVERGENT B0 ;  /* 0x0000000000007941 */ /* 0x000fea0003800200 */
.L_x_30943:
        /* <DEDUP_REMOVED lines=9> */
.L_x_30942:
        /* <DEDUP_REMOVED lines=20> */
[----:B------:R-:W-:Y:S02]  /*0b90*/  ISETP.NE.AND P1, PT, R0, RZ, P0 ;  /* 0x000000ff0000720c */ /* 0x000fe40000725270 */
[----:B---3--:R-:W-:Y:S02]  /*0ba0*/  PRMT R0, R7, 0x7771, RZ ;  /* 0x0000777107007816 */ /* 0x008fe400000000ff */
[----:B----4-:R-:W-:-:S02]  /*0bb0*/  PRMT R5, R8, 0x7770, RZ ;  /* 0x0000777008057816 */ /* 0x010fc400000000ff */
[----:B------:R-:W-:Y:S02]  /*0bc0*/  PRMT R4, R7, 0x7770, RZ ;  /* 0x0000777007047816 */ /* 0x000fe400000000ff */
[----:B------:R-:W-:Y:S02]  /*0bd0*/  ISETP.NE.AND P4, PT, R0, RZ, P0 ;  /* 0x000000ff0000720c */ /* 0x000fe40000785270 */
[----:B------:R-:W-:Y:S02]  /*0be0*/  PRMT R0, R8, 0x7771, RZ ;  /* 0x0000777108007816 */ /* 0x000fe400000000ff */
[----:B------:R-:W-:Y:S02]  /*0bf0*/  ISETP.NE.AND P3, PT, R5, RZ, P0 ;  /* 0x000000ff0500720c */ /* 0x000fe40000765270 */
[----:B------:R-:W-:Y:S02]  /*0c00*/  ISETP.NE.AND P5, PT, R4, RZ, P0 ;  /* 0x000000ff0400720c */ /* 0x000fe400007a5270 */
[----:B-----5:R-:W-:-:S02]  /*0c10*/  PRMT R5, R9, 0x7770, RZ ;  /* 0x0000777009057816 */ /* 0x020fc400000000ff */
[----:B------:R-:W-:Y:S02]  /*0c20*/  PRMT R4, R9, 0x7771, RZ ;  /* 0x0000777109047816 */ /* 0x000fe400000000ff */
[----:B------:R-:W-:Y:S02]  /*0c30*/  ISETP.NE.AND P2, PT, R0, RZ, P0 ;  /* 0x000000ff0000720c */ /* 0x000fe40000745270 */
[----:B------:R-:W-:Y:S02]  /*0c40*/  SEL R0, RZ, 0x1, !P1 ;  /* 0x00000001ff007807 */ /* 0x000fe40004800000 */
[----:B------:R-:W-:Y:S02]  /*0c50*/  ISETP.NE.AND P6, PT, R6, RZ, P0 ;  /* 0x000000ff0600720c */ /* 0x000fe400007c5270 */
[----:B------:R-:W-:Y:S02]  /*0c60*/  ISETP.NE.AND P1, PT, R5, RZ, P0 ;  /* 0x000000ff0500720c */ /* 0x000fe40000725270 */
[----:B------:R-:W-:-:S02]  /*0c70*/  ISETP.NE.AND P0, PT, R4, RZ, P0 ;  /* 0x000000ff0400720c */ /* 0x000fc40000705270 */
        /* <DEDUP_REMOVED lines=16> */
.L_x_30951:
        /* <DEDUP_REMOVED lines=16> */
.L_x_43662:


//--------------------- .text._ZN2at6native29vectorized_elementwise_kernelILi4ENS0_13AUnaryFunctorIbbbZZZNS0_23logical_and_kernel_cudaERNS_14TensorIteratorEENKUlvE0_clEvENKUlvE7_clEvEUlbbE_EESt5arrayIPcLm2EEEEviT0_T1_ --------------------------
	.section	.text._ZN2at6native29vectorized_elementwise_kernelILi4ENS0_13AUnaryFunctorIbbbZZZNS0_23logical_and_kernel_cudaERNS_14TensorIteratorEENKUlvE0_clEvENKUlvE7_clEvEUlbbE_EESt5arrayIPcLm2EEEEviT0_T1_,"ax",@progbits
	.align	128
        .global         _ZN2at6native29vectorized_elementwise_kernelILi4ENS0_13AUnaryFunctorIbbbZZZNS0_23logical_and_kernel_cudaERNS_14TensorIteratorEENKUlvE0_clEvENKUlvE7_clEvEUlbbE_EESt5arrayIPcLm2EEEEviT0_T1_
        .type           _ZN2at6native29vectorized_elementwise_kernelILi4ENS0_13AUnaryFunctorIbbbZZZNS0_23logical_and_kernel_cudaERNS_14TensorIteratorEENKUlvE0_clEvENKUlvE7_clEvEUlbbE_EESt5arrayIPcLm2EEEEviT0_T1_,@function
        .size           _ZN2at6native29vectorized_elementwise_kernelILi4ENS0_13AUnaryFunctorIbbbZZZNS0_23logical_and_kernel_cudaERNS_14TensorIteratorEENKUlvE0_clEvENKUlvE7_clEvEUlbbE_EESt5arrayIPcLm2EEEEviT0_T1_,(.L_x_43663 - _ZN2at6native29vectorized_elementwise_kernelILi4ENS0_13AUnaryFunctorIbbbZZZNS0_23logical_and_kernel_cudaERNS_14TensorIteratorEENKUlvE0_clEvENKUlvE7_clEvEUlbbE_EESt5arrayIPcLm2EEEEviT0_T1_)
        .other          _ZN2at6native29vectorized_elementwise_kernelILi4ENS0_13AUnaryFunctorIbbbZZZNS0_23logical_and_kernel_cudaERNS_14TensorIteratorEENKUlvE0_clEvENKUlvE7_clEvEUlbbE_EESt5arrayIPcLm2EEEEviT0_T1_,@"STO_CUDA_ENTRY STV_DEFAULT"
_ZN2at6native29vectorized_elementwise_kernelILi4ENS0_13AUnaryFunctorIbbbZZZNS0_23logical_and_kernel_cudaERNS_14TensorIteratorEENKUlvE0_clEvENKUlvE7_clEvEUlbbE_EESt5arrayIPcLm2EEEEviT0_T1_:
.text._ZN2at6native29vectorized_elementwise_kernelILi4ENS0_13AUnaryFunctorIbbbZZZNS0_23logical_and_kernel_cudaERNS_14TensorIteratorEENKUlvE0_clEvENKUlvE7_clEvEUlbbE_EESt5arrayIPcLm2EEEEviT0_T1_:
        /* <DEDUP_REMOVED lines=114> */
.L_x_30955:
        /* <DEDUP_REMOVED lines=8> */
.L_x_30956:
        /* <DEDUP_REMOVED lines=8> */
.L_x_30957:
        /* <DEDUP_REMOVED lines=8> */
.L_x_30958:
        /* <DEDUP_REMOVED lines=9> */
.L_x_30959:
[----:B------:R-:W-:Y:S05]  /*0930*/  BSYNC.RELIABLE B1 ;  /* 0x0000000000017941 */ /* 0x000fea0003800100 */
.L_x_30954:
[----:B------:R-:W-:-:S13]  /*0940*/  ISETP.GE.U32.AND P0, PT, R0, UR5, PT ;  /* 0x0000000500007c0c */ /* 0x000fda000bf06070 */
[----:B0-----:R-:W0:Y:S01]  /*0950*/  @!P0 LDC.64 R6, c[0x0][0x388] ;  /* 0x0000e200ff068b82 */ /* 0x001e220000000a00 */
[C---:B-12---:R-:W-:Y:S02]  /*0960*/  @!P0 VIADD R5, R0.reuse, UR4 ;  /* 0x0000000400058c36 */ /* 0x046fe40008000000 */
[----:B------:R-:W-:-:S03]  /*0970*/  @!P0 VIADD R0, R0, 0x80 ;  /* 0x0000008000008836 */ /* 0x000fc60000000000 */
[----:B0-----:R-:W-:-:S05]  /*0980*/  @!P0 IADD3 R4, P1, PT, R5, R6, RZ ;  /* 0x0000000605048210 */ /* 0x001fca0007f3e0ff */
[----:B------:R-:W-:-:S05]  /*0990*/  @!P0 IMAD.X R5, RZ, RZ, R7, P1 ;  /* 0x000000ffff058224 */ /* 0x000fca00008e0607 */
[----:B------:R3:W-:Y:S03]  /*09a0*/  @!P0 STG.E.U8 desc[UR8][R4.64], R3 ;  /* 0x0000000304008986 */ /* 0x0007e6000c101108 */
.L_x_30960:
[----:B------:R-:W-:Y:S05]  /*09b0*/  BSYNC.RECONVERGENT B0 ;  /* 0x0000000000007941 */ /* 0x000fea0003800200 */
.L_x_30953:
        /* <DEDUP_REMOVED lines=9> */
.L_x_30952:
        /* <DEDUP_REMOVED lines=16> */
[----:B------:R-:W-:Y:S02]  /*0b50*/  ISETP.NE.AND P1, PT, R5, RZ, P0 ;  /* 0x000000ff0500720c */ /* 0x000fe40000725270 */
[C---:B------:R-:W-:Y:S02]  /*0b60*/  PRMT R5, R0.reuse, 0x7772, RZ ;  /* 0x0000777200057816 */ /* 0x040fe400000000ff */
[----:B------:R-:W-:Y:S02]  /*0b70*/  PRMT R0, R0, 0x7773, RZ ;  /* 0x0000777300007816 */ /* 0x000fe400000000ff */
[----:B------:R-:W-:-:S02]  /*0b80*/  ISETP.NE.AND P6, PT, R4, RZ, P0 ;  /* 0x000000ff0400720c */ /* 0x000fc400007c5270 */
[----:B---3--:R-:W-:Y:S02]  /*0b90*/  PRMT R4, R6, 0x7770, RZ ;  /* 0x0000777006047816 */ /* 0x008fe400000000ff */
[----:B------:R-:W-:Y:S02]  /*0ba0*/  ISETP.NE.AND P5, PT, R0, RZ, P0 ;  /* 0x000000ff0000720c */ /* 0x000fe400007a5270 */
[C---:B------:R-:W-:Y:S02]  /*0bb0*/  PRMT R0, R6.reuse, 0x7771, RZ ;  /* 0x0000777106007816 */ /* 0x040fe400000000ff */
[C---:B------:R-:W-:Y:S02]  /*0bc0*/  PRMT R2, R6.reuse, 0x7772, RZ ;  /* 0x0000777206027816 */ /* 0x040fe400000000ff */
[----:B------:R-:W-:Y:S02]  /*0bd0*/  PRMT R6, R6, 0x7773, RZ ;  /* 0x0000777306067816 */ /* 0x000fe400000000ff */
[----:B------:R-:W-:-:S02]  /*0be0*/  ISETP.NE.AND P3, PT, R4, RZ, P0 ;  /* 0x000000ff0400720c */ /* 0x000fc40000765270 */
[----:B------:R-:W-:Y:S02]  /*0bf0*/  SEL R4, RZ, 0x1, !P1 ;  /* 0x00000001ff047807 */ /* 0x000fe40004800000 */
[----:B------:R-:W-:Y:S02]  /*0c00*/  ISETP.NE.AND P4, PT, R5, RZ, P0 ;  /* 0x000000ff0500720c */ /* 0x000fe40000785270 */
[----:B------:R-:W-:Y:S02]  /*0c10*/  ISETP.NE.AND P2, PT, R0, RZ, P0 ;  /* 0x000000ff0000720c */ /* 0x000fe40000745270 */
[----:B------:R-:W-:Y:S01]  /*0c20*/  ISETP.NE.AND P1, PT, R2, RZ, P0 ;  /* 0x000000ff0200720c */ /* 0x000fe20000725270 */
[----:B------:R-:W-:Y:S01]  /*0c30*/  IMAD.U32 R2, RZ, RZ, UR6 ;  /* 0x00000006ff027e24 */ /* 0x000fe2000f8e00ff */
[----:B------:R-:W-:Y:S02]  /*0c40*/  ISETP.NE.AND P0, PT, R6, RZ, P0 ;  /* 0x000000ff0600720c */ /* 0x000fe40000705270 */
        /* <DEDUP_REMOVED lines=17> */
.L_x_30961:
        /* <DEDUP_REMOVED lines=10> */
.L_x_43663:


//--------------------- .text._ZN2at6native29vectorized_elementwise_kernelILi8ENS0_13AUnaryFunctorIbbbZZZNS0_23logical_and_kernel_cudaERNS_14TensorIteratorEENKUlvE0_clEvENKUlvE7_clEvEUlbbE_EESt5arrayIPcLm2EEEEviT0_T1_ --------------------------
	.section	.text._ZN2at6native29vectorized_elementwise_kernelILi8ENS0_13AUnaryFunctorIbbbZZZNS0_23logical_and_kernel_cudaERNS_14TensorIteratorEENKUlvE0_clEvENKUlvE7_clEvEUlbbE_EESt5arrayIPcLm2EEEEviT0_T1_,"ax",@progbits
	.align	128
        .global         _ZN2at6native29vectorized_elementwise_kernelILi8ENS0_13AUnaryFunctorIbbbZZZNS0_23logical_and_kernel_cudaERNS_14TensorIteratorEENKUlvE0_clEvENKUlvE7_clEvEUlbbE_EESt5arrayIPcLm2EEEEviT0_T1_
        .type           _ZN2at6native29vectorized_elementwise_kernelILi8ENS0_13AUnaryFunctorIbbbZZZNS0_23logical_and_kernel_cudaERNS_14TensorIteratorEENKUlvE0_clEvENKUlvE7_clEvEUlbbE_EESt5arrayIPcLm2EEEEviT0_T1_,@function
        .size           _ZN2at6native29vectorized_elementwise_kernelILi8ENS0_13AUnaryFunctorIbbbZZZNS0_23logical_and_kernel_cudaERNS_14TensorIteratorEENKUlvE0_clEvENKUlvE7_clEvEUlbbE_EESt5arrayIPcLm2EEEEviT0_T1_,(.L_x_43664 - _ZN2at6native29vectorized_elementwise_kernelILi8ENS0_13AUnaryFunctorIbbbZZZNS0_23logical_and_kernel_cudaERNS_14TensorIteratorEENKUlvE0_clEvENKUlvE7_clEvEUlbbE_EESt5arrayIPcLm2EEEEviT0_T1_)
        .other          _ZN2at6native29vectorized_elementwise_kernelILi8ENS0_13AUnaryFunctorIbbbZZZNS0_23logical_and_kernel_cudaERNS_14TensorIteratorEENKUlvE0_clEvENKUlvE7_clEvEUlbbE_EESt5arrayIPcLm2EEEEviT0_T1_,@"STO_CUDA_ENTRY STV_DEFAULT"
_ZN2at6native29vectorized_elementwise_kernelILi8ENS0_13AUnaryFunctorIbbbZZZNS0_23logical_and_kernel_cudaERNS_14TensorIteratorEENKUlvE0_clEvENKUlvE7_clEvEUlbbE_EESt5arrayIPcLm2EEEEviT0_T1_:
.text._ZN2at6native29vectorized_elementwise_kernelILi8ENS0_13AUnaryFunctorIbbbZZZNS0_23logical_and_kernel_cudaERNS_14TensorIteratorEENKUlvE0_clEvENKUlvE7_clEvEUlbbE_EESt5arrayIPcLm2EEEEviT0_T1_:
        /* <DEDUP_REMOVED lines=114> */
.L_x_30965:
        /* <DEDUP_REMOVED lines=8> */
.L_x_30966:
        /* <DEDUP_REMOVED lines=8> */
.L_x_30967:
        /* <DEDUP_REMOVED lines=8> */
.L_x_30968:
        /* <DEDUP_REMOVED lines=9> */
.L_x_30969:
[----:B------:R-:W-:Y:S05]  /*0930*/  BSYNC.RELIABLE B1 ;  /* 0x0000000000017941 */ /* 0x000fea0003800100 */
.L_x_30964:
[----:B------:R-:W-:-:S13]  /*0940*/  ISETP.GE.U32.AND P0, PT, R0, UR5, PT ;  /* 0x0000000500007c0c */ /* 0x000fda000bf06070 */
[----:B0-----:R-:W0:Y:S01]  /*0950*/  @!P0 LDC.64 R6, c[0x0][0x388] ;  /* 0x0000e200ff068b82 */ /* 0x001e220000000a00 */
[C---:B-12---:R-:W-:Y:S02]  /*0960*/  @!P0 VIADD R5, R0.reuse, UR4 ;  /* 0x0000000400058c36 */ /* 0x046fe40008000000 */
[----:B------:R-:W-:-:S03]  /*0970*/  @!P0 VIADD R0, R0, 0x80 ;  /* 0x0000008000008836 */ /* 0x000fc60000000000 */
[----:B0-----:R-:W-:-:S05]  /*0980*/  @!P0 IADD3 R4, P1, PT, R5, R6, RZ ;  /* 0x0000000605048210 */ /* 0x001fca0007f3e0ff */
[----:B------:R-:W-:-:S05]  /*0990*/  @!P0 IMAD.X R5, RZ, RZ, R7, P1 ;  /* 0x000000ffff058224 */ /* 0x000fca00008e0607 */
[----:B------:R3:W-:Y:S03]  /*09a0*/  @!P0 STG.E.U8 desc[UR8][R4.64], R3 ;  /* 0x0000000304008986 */ /* 0x0007e6000c101108 */
.L_x_30970:
[----:B------:R-:W-:Y:S05]  /*09b0*/  BSYNC.RECONVERGENT B0 ;  /* 0x0000000000007941 */ /* 0x000fea0003800200 */
.L_x_30963:
        /* <DEDUP_REMOVED lines=9> */
.L_x_30962:
        /* <DEDUP_REMOVED lines=14> */
[----:B------:R-:W-:Y:S02]  /*0b30*/  ISETP.NE.AND P6, PT, R0, RZ, P0 ;  /* 0x000000ff0000720c */ /* 0x000fe400007c5270 */
[----:B------:R-:W-:Y:S02]  /*0b40*/  PRMT R0, R2, 0x7773, RZ ;  /* 0x0000777302007816 */ /* 0x000fe400000000ff */
[----:B------:R-:W-:Y:S02]  /*0b50*/  ISETP.NE.AND P1, PT, R4, RZ, P0 ;  /* 0x000000ff0400720c */ /* 0x000fe40000725270 */
[----:B------:R-:W-:-:S02]  /*0b60*/  PRMT R4, R2, 0x7772, RZ ;  /* 0x0000777202047816 */ /* 0x000fc400000000ff */
[----:B------:R-:W-:Y:S02]  /*0b70*/  ISETP.NE.AND P5, PT, R0, RZ, P0 ;  /* 0x000000ff0000720c */ /* 0x000fe400007a5270 */
[C---:B------:R-:W-:Y:S02]  /*0b80*/  PRMT R5, R3.reuse, 0x7770, RZ ;  /* 0x0000777003057816 */ /* 0x040fe400000000ff */
[C---:B------:R-:W-:Y:S02]  /*0b90*/  PRMT R0, R3.reuse, 0x7771, RZ ;  /* 0x0000777103007816 */ /* 0x040fe400000000ff */
[C---:B------:R-:W-:Y:S02]  /*0ba0*/  PRMT R2, R3.reuse, 0x7772, RZ ;  /* 0x0000777203027816 */ /* 0x040fe400000000ff */
[----:B------:R-:W-:Y:S02]  /*0bb0*/  PRMT R3, R3, 0x7773, RZ ;  /* 0x0000777303037816 */ /* 0x000fe400000000ff */
[----:B------:R-:W-:-:S02]  /*0bc0*/  SEL R8, RZ, 0x1, !P1 ;  /* 0x00000001ff087807 */ /* 0x000fc40004800000 */
[----:B------:R-:W-:Y:S02]  /*0bd0*/  ISETP.NE.AND P4, PT, R4, RZ, P0 ;  /* 0x000000ff0400720c */ /* 0x000fe40000785270 */
[----:B------:R-:W-:Y:S02]  /*0be0*/  ISETP.NE.AND P3, PT, R5, RZ, P0 ;  /* 0x000000ff0500720c */ /* 0x000fe40000765270 */
[----:B------:R-:W-:Y:S02]  /*0bf0*/  ISETP.NE.AND P2, PT, R0, RZ, P0 ;  /* 0x000000ff0000720c */ /* 0x000fe40000745270 */
[----:B------:R-:W-:Y:S01]  /*0c00*/  ISETP.NE.AND P1, PT, R2, RZ, P0 ;  /* 0x000000ff0200720c */ /* 0x000fe20000725270 */
[----:B------:R-:W-:Y:S01]  /*0c10*/  IMAD.U32 R2, RZ, RZ, UR6 ;  /* 0x00000006ff027e24 */ /* 0x000fe2000f8e00ff */
[----:B------:R-:W-:Y:S01]  /*0c20*/  ISETP.NE.AND P0, PT, R3, RZ, P0 ;  /* 0x000000ff0300720c */ /* 0x000fe20000705270 */
        /* <DEDUP_REMOVED lines=17> */
.L_x_30971:
        /* <DEDUP_REMOVED lines=12> */
.L_x_43664:


//--------------------- .text._ZN2at6native18elementwise_kernelILi128ELi4EZNS0_15gpu_kernel_implINS0_13BinaryFunctorIbbbZZZNS0_23logical_and_kernel_cudaERNS_14TensorIteratorEENKUlvE0_clEvENKUlvE7_clEvEUlbbE_EEEEvRNS_18TensorIteratorBaseERKT_EUliE_EEviT1_ --------------------------
	.section	.text._ZN2at6native18elementwise_kernelILi128ELi4EZNS0_15gpu_kernel_implINS0_13BinaryFunctorIbbbZZZNS0_23logical_and_kernel_cudaERNS_14TensorIteratorEENKUlvE0_clEvENKUlvE7_clEvEUlbbE_EEEEvRNS_18TensorIteratorBaseERKT_EUliE_EEviT1_,"ax",@progbits
	.align	128
        .global         _ZN2at6native18elementwise_kernelILi128ELi4EZNS0_15gpu_kernel_implINS0_13BinaryFunctorIbbbZZZNS0_23logical_and_kernel_cudaERNS_14TensorIteratorEENKUlvE0_clEvENKUlvE7_clEvEUlbbE_EEEEvRNS_18TensorIteratorBaseERKT_EUliE_EEviT1_
        .type           _ZN2at6native18elementwise_kernelILi128ELi4EZNS0_15gpu_kernel_implINS0_13BinaryFunctorIbbbZZZNS0_23logical_and_kernel_cudaERNS_14TensorIteratorEENKUlvE0_clEvENKUlvE7_clEvEUlbbE_EEEEvRNS_18TensorIteratorBaseERKT_EUliE_EEviT1_,@function
        .size           _ZN2at6native18elementwise_kernelILi128ELi4EZNS0_15gpu_kernel_implINS0_13BinaryFunctorIbbbZZZNS0_23logical_and_kernel_cudaERNS_14TensorIteratorEENKUlvE0_clEvENKUlvE7_clEvEUlbbE_EEEEvRNS_18TensorIteratorBaseERKT_EUliE_EEviT1_,(.L_x_43665 - _ZN2at6native18elementwise_kernelILi128ELi4EZNS0_15gpu_kernel_implINS0_13BinaryFunctorIbbbZZZNS0_23logical_and_kernel_cudaERNS_14TensorIteratorEENKUlvE0_clEvENKUlvE7_clEvEUlbbE_EEEEvRNS_18TensorIteratorBaseERKT_EUliE_EEviT1_)
        .other          _ZN2at6native18elementwise_kernelILi128ELi4EZNS0_15gpu_kernel_implINS0_13BinaryFunctorIbbbZZZNS0_23logical_and_kernel_cudaERNS_14TensorIteratorEENKUlvE0_clEvENKUlvE7_clEvEUlbbE_EEEEvRNS_18TensorIteratorBaseERKT_EUliE_EEviT1_,@"STO_CUDA_ENTRY STV_DEFAULT"
_ZN2at6native18elementwise_kernelILi128ELi4EZNS0_15gpu_kernel_implINS0_13BinaryFunctorIbbbZZZNS0_23logical_and_kernel_cudaERNS_14TensorIteratorEENKUlvE0_clEvENKUlvE7_clEvEUlbbE_EEEEvRNS_18TensorIteratorBaseERKT_EUliE_EEviT1_:
.text._ZN2at6native18elementwise_kernelILi128ELi4EZNS0_15gpu_kernel_implINS0_13BinaryFunctorIbbbZZZNS0_23logical_and_kernel_cudaERNS_14TensorIteratorEENKUlvE0_clEvENKUlvE7_clEvEUlbbE_EEEEvRNS_18TensorIteratorBaseERKT_EUliE_EEviT1_:
        /* <DEDUP_REMOVED lines=371> */
.L_x_30974:
        /* <DEDUP_REMOVED lines=19> */
.L_x_30979:
[----:B------:R-:W2:Y:S02]  /*1860*/  LDG.E.U8 R2, desc[UR36][R2.64] ;  /* 0x0000002402027981 */ /* 0x000ea4000c1e1100 */
[----:B--2---:R-:W-:-:S04]  /*1870*/  ISETP.NE.AND P0, PT, R2, RZ, PT ;  /* 0x000000ff0200720c */ /* 0x004fc80003f05270 */
[----:B------:R-:W-:Y:S01]  /*1880*/  P2R R19, PR, RZ, 0x1 ;  /* 0x00000001ff137803 */ /* 0x000fe20000000000 */
[----:B------:R-:W-:Y:S08]  /*1890*/  BRA `(.L_x_30981) ;  /* 0x0000000800847947 */ /* 0x000ff00003800000 */
.L_x_30978:
        /* <DEDUP_REMOVED lines=11> */
.L_x_30983:
[----:B------:R-:W2:Y:S02]  /*1950*/  LDG.E R2, desc[UR36][R2.64] ;  /* 0x0000002402027981 */ /* 0x000ea4000c1e1900 */
[----:B--2---:R-:W-:-:S04]  /*1960*/  ISETP.NE.AND P0, PT, R2, RZ, PT ;  /* 0x000000ff0200720c */ /* 0x004fc80003f05270 */
[----:B------:R-:W-:Y:S01]  /*1970*/  P2R R19, PR, RZ, 0x1 ;  /* 0x00000001ff137803 */ /* 0x000fe20000000000 */
[----:B------:R-:W-:Y:S08]  /*1980*/  BRA `(.L_x_30981) ;  /* 0x0000000800487947 */ /* 0x000ff00003800000 */
.L_x_30982:
[----:B------:R-:W2:Y:S02]  /*1990*/  LDG.E.U16 R2, desc[UR36][R2.64] ;  /* 0x0000002402027981 */ /* 0x000ea4000c1e1500 */
[----:B--2---:R-:W-:-:S04]  /*19a0*/  ISETP.NE.AND P0, PT, R2, RZ, PT ;  /* 0x000000ff0200720c */ /* 0x004fc80003f05270 */
[----:B------:R-:W-:Y:S01]  /*19b0*/  P2R R19, PR, RZ, 0x1 ;  /* 0x00000001ff137803 */ /* 0x000fe20000000000 */
[----:B------:R-:W-:Y:S08]  /*19c0*/  BRA `(.L_x_30981) ;  /* 0x0000000800387947 */ /* 0x000ff00003800000 */
.L_x_30977:
        /* <DEDUP_REMOVED lines=10> */
.L_x_30985:
[----:B------:R-:W2:Y:S02]  /*1a70*/  LDG.E.U16 R0, desc[UR36][R2.64] ;  /* 0x0000002402007981 */ /* 0x000ea4000c1e1500 */
[----:B--2---:R-:W-:-:S05]  /*1a80*/  HADD2.F32 R0, -RZ, R0.H0_H0 ;  /* 0x20000000ff007230 */ /* 0x004fca0000004100 */
[----:B------:R-:W-:-:S04]  /*1a90*/  FSETP.NEU.FTZ.AND P0, PT, R0, RZ, PT ;  /* 0x000000ff0000720b */ /* 0x000fc80003f1d000 */
[----:B------:R-:W-:Y:S01]  /*1aa0*/  P2R R19, PR, RZ, 0x1 ;  /* 0x00000001ff137803 */ /* 0x000fe20000000000 */
[----:B------:R-:W-:Y:S08]  /*1ab0*/  BRA `(.L_x_30981) ;  /* 0x0000000400fc7947 */ /* 0x000ff00003800000 */
.L_x_30984:
        /* <DEDUP_REMOVED lines=12> */
.L_x_30987:
        /* <DEDUP_REMOVED lines=10> */
.L_x_30986:
[----:B------:R-:W2:Y:S02]  /*1c20*/  LDG.E.64 R2, desc[UR36][R2.64] ;  /* 0x0000002402027981 */ /* 0x000ea4000c1e1b00 */
[----:B--2---:R-:W-:-:S06]  /*1c30*/  DSETP.NEU.AND P0, PT, R2, RZ, PT ;  /* 0x000000ff0200722a */ /* 0x004fcc0003f0d000 */
[----:B------:R-:W-:Y:S01]  /*1c40*/  P2R R19, PR, RZ, 0x1 ;  /* 0x00000001ff137803 */ /* 0x000fe20000000000 */
[----:B------:R-:W-:Y:S07]  /*1c50*/  BRA `(.L_x_30981) ;  /* 0x0000000400947947 */ /* 0x000fee0003800000 */
.L_x_30976:
        /* <DEDUP_REMOVED lines=12> */
.L_x_30990:
[----:B------:R-:W2:Y:S02]  /*1d20*/  LDG.E.128 R4, desc[UR36][R2.64] ;  /* 0x0000002402047981 */ /* 0x000ea4000c1e1d00 */
[----:B--2---:R-:W-:-:S06]  /*1d30*/  DSETP.NEU.AND P0, PT, R6, RZ, PT ;  /* 0x000000ff0600722a */ /* 0x004fcc0003f0d000 */
[----:B------:R-:W-:-:S06]  /*1d40*/  DSETP.NEU.OR P0, PT, R4, RZ, P0 ;  /* 0x000000ff0400722a */ /* 0x000fcc000070d400 */
[----:B------:R-:W-:Y:S01]  /*1d50*/  P2R R19, PR, RZ, 0x1 ;  /* 0x00000001ff137803 */ /* 0x000fe20000000000 */
[----:B------:R-:W-:Y:S07]  /*1d60*/  BRA `(.L_x_30981) ;  /* 0x0000000400507947 */ /* 0x000fee0003800000 */
.L_x_30989:
        /* <DEDUP_REMOVED lines=10> */
.L_x_30992:
        /* <DEDUP_REMOVED lines=12> */
.L_x_30991:
[----:B------:R-:W2:Y:S02]  /*1ed0*/  LDG.E.U16 R0, desc[UR36][R2.64] ;  /* 0x0000002402007981 */ /* 0x000ea4000c1e1500 */
[----:B--2---:R-:W-:-:S05]  /*1ee0*/  IMAD.U32 R0, R0, 0x10000, RZ ;  /* 0x0001000000007824 */ /* 0x004fca00078e00ff */
[----:B------:R-:W-:-:S04]  /*1ef0*/  FSETP.NEU.FTZ.AND P0, PT, R0, RZ, PT ;  /* 0x000000ff0000720b */ /* 0x000fc80003f1d000 */
[----:B------:R-:W-:Y:S01]  /*1f00*/  P2R R19, PR, RZ, 0x1 ;  /* 0x00000001ff137803 */ /* 0x000fe20000000000 */
[----:B------:R-:W-:Y:S08]  /*1f10*/  BRA `(.L_x_30981) ;  /* 0x0000000000e47947 */ /* 0x000ff00003800000 */
.L_x_30988:
        /* <DEDUP_REMOVED lines=12> */
.L_x_30995:
[----:B------:R-:W2:Y:S02]  /*1fe0*/  LDG.E.U8 R2, desc[UR36][R2.64] ;  /* 0x0000002402027981 */ /* 0x000ea4000c1e1100 */
[----:B--2---:R-:W-:-:S04]  /*1ff0*/  ISETP.NE.AND P0, PT, R2, RZ, PT ;  /* 0x000000ff0200720c */ /* 0x004fc80003f05270 */
[----:B------:R-:W-:Y:S01]  /*2000*/  P2R R19, PR, RZ, 0x1 ;  /* 0x00000001ff137803 */ /* 0x000fe20000000000 */
[----:B------:R-:W-:Y:S08]  /*2010*/  BRA `(.L_x_30981) ;  /* 0x0000000000a47947 */ /* 0x000ff00003800000 */
.L_x_30994:
[----:B------:R-:W2:Y:S02]  /*2020*/  LDG.E.U8 R2, desc[UR36][R2.64] ;  /* 0x0000002402027981 */ /* 0x000ea4000c1e1100 */
[----:B--2---:R-:W-:-:S04]  /*2030*/  ISETP.NE.AND P0, PT, R2, RZ, PT ;  /* 0x000000ff0200720c */ /* 0x004fc80003f05270 */
[----:B------:R-:W-:Y:S01]  /*2040*/  P2R R19, PR, RZ, 0x1 ;  /* 0x00000001ff137803 */ /* 0x000fe20000000000 */
[----:B------:R-:W-:Y:S08]  /*2050*/  BRA `(.L_x_30981) ;  /* 0x0000000000947947 */ /* 0x000ff00003800000 */
.L_x_30993:
[----:B------:R-:W-:-:S09]  /*2060*/  UISETP.NE.AND UP0, UPT, UR4, 0x1c, UPT ;  /* 0x0000001c0400788c */ /* 0x000fd2000bf05270 */
[----:B------:R-:W-:Y:S05]  /*2070*/  BRA.U !UP0, `(.L_x_30996) ;  /* 0x0000000108807547 */ /* 0x000fea000b800000 */
[----:B------:R-:W-:-:S09]  /*2080*/  UISETP.NE.AND UP0, UPT, UR4, 0x1d, UPT ;  /* 0x0000001d0400788c */ /* 0x000fd2000bf05270 */
[----:B------:R-:W-:Y:S05]  /*2090*/  BRA.U !UP0, `(.L_x_30997) ;  /* 0x0000000108647547 */ /* 0x000fea000b800000 */
[----:B------:R-:W-:-:S09]  /*20a0*/  UISETP.NE.AND UP0, UPT, UR4, 0x2c, UPT ;  /* 0x0000002c0400788c */ /* 0x000fd2000bf05270 */
[----:B------:R-:W-:Y:S05]  /*20b0*/  BRA.U !UP0, `(.L_x_30998) ;  /* 0x00000001084c7547 */ /* 0x000fea000b800000 */
.L_x_30980:
        /* <DEDUP_REMOVED lines=16> */
.L_x_30999:
[----:B------:R-:W-:-:S04]  /*21c0*/  PLOP3.LUT P0, PT, PT, PT, PT, 0x8, 0x80 ;  /* 0x000000000080781c */ /* 0x000fc80003f0e170 */
[----:B------:R-:W-:Y:S01]  /*21d0*/  P2R R19, PR, RZ, 0x1 ;  /* 0x00000001ff137803 */ /* 0x000fe20000000000 */
[----:B------:R-:W-:Y:S08]  /*21e0*/  BRA `(.L_x_30981) ;  /* 0x0000000000307947 */ /* 0x000ff00003800000 */
.L_x_30998:
[----:B------:R-:W2:Y:S02]  /*21f0*/  LDG.E.U8 R2, desc[UR36][R2.64] ;  /* 0x0000002402027981 */ /* 0x000ea4000c1e1100 */
[----:B--2---:R-:W-:-:S04]  /*2200*/  ISETP.NE.AND P0, PT, R2, RZ, PT ;  /* 0x000000ff0200720c */ /* 0x004fc80003f05270 */
[----:B------:R-:W-:Y:S01]  /*2210*/  P2R R19, PR, RZ, 0x1 ;  /* 0x00000001ff137803 */ /* 0x000fe20000000000 */
[----:B------:R-:W-:Y:S08]  /*2220*/  BRA `(.L_x_30981) ;  /* 0x0000000000207947 */ /* 0x000ff00003800000 */
.L_x_30997:
[----:B------:R-:W2:Y:S02]  /*2230*/  LDG.E.64 R2, desc[UR36][R2.64] ;  /* 0x0000002402027981 */ /* 0x000ea4000c1e1b00 */
[----:B--2---:R-:W-:-:S04]  /*2240*/  ISETP.NE.U32.AND P0, PT, R2, RZ, PT ;  /* 0x000000ff0200720c */ /* 0x004fc80003f05070 */
[----:B------:R-:W-:-:S04]  /*2250*/  ISETP.NE.AND.EX P0, PT, R3, RZ, PT, P0 ;  /* 0x000000ff0300720c */ /* 0x000fc80003f05300 */
[----:B------:R-:W-:Y:S01]  /*2260*/  P2R R19, PR, RZ, 0x1 ;  /* 0x00000001ff137803 */ /* 0x000fe20000000000 */
[----:B------:R-:W-:Y:S08]  /*2270*/  BRA `(.L_x_30981) ;  /* 0x00000000000c7947 */ /* 0x000ff00003800000 */
.L_x_30996:
[----:B------:R-:W2:Y:S02]  /*2280*/  LDG.E R2, desc[UR36][R2.64] ;  /* 0x0000002402027981 */ /* 0x000ea4000c1e1900 */
[----:B--2---:R-:W-:-:S04]  /*2290*/  ISETP.NE.AND P0, PT, R2, RZ, PT ;  /* 0x000000ff0200720c */ /* 0x004fc80003f05270 */
[----:B------:R-:W-:-:S09]  /*22a0*/  P2R R19, PR, RZ, 0x1 ;  /* 0x00000001ff137803 */ /* 0x000fd20000000000 */
.L_x_30981:
[----:B------:R-:W-:Y:S05]  /*22b0*/  BSYNC.RECONVERGENT B6 ;  /* 0x0000000000067941 */ /* 0x000fea0003800200 */
.L_x_30975:
        /* <DEDUP_REMOVED lines=18> */
.L_x_31004:
[----:B------:R-:W2:Y:S02]  /*23e0*/  LDG.E.U8 R2, desc[UR36][R2.64] ;  /* 0x0000002402027981 */ /* 0x000ea4000c1e1100 */
[----:B--2---:R-:W-:Y:S01]  /*23f0*/  ISETP.NE.AND P0, PT, R2, RZ, PT ;  /* 0x000000ff0200720c */ /* 0x004fe20003f05270 */
[----:B------:R-:W-:-:S12]  /*2400*/  BRA `(.L_x_31006) ;  /* 0x0000000800307947 */ /* 0x000fd80003800000 */
.L_x_31003:
        /* <DEDUP_REMOVED lines=10> */
.L_x_31008:
[----:B------:R-:W2:Y:S02]  /*24b0*/  LDG.E R2, desc[UR36][R2.64] ;  /* 0x0000002402027981 */ /* 0x000ea4000c1e1900 */
[----:B--2---:R-:W-:Y:S01]  /*24c0*/  ISETP.NE.AND P0, PT, R2, RZ, PT ;  /* 0x000000ff0200720c */ /* 0x004fe20003f05270 */
[----:B------:R-:W-:-:S12]  /*24d0*/  BRA `(.L_x_31006) ;  /* 0x0000000400fc7947 */ /* 0x000fd80003800000 */
.L_x_31007:
[----:B------:R-:W2:Y:S02]  /*24e0*/  LDG.E.U16 R2, desc[UR36][R2.64] ;  /* 0x0000002402027981 */ /* 0x000ea4000c1e1500 */
[----:B--2---:R-:W-:Y:S01]  /*24f0*/  ISETP.NE.AND P0, PT, R2, RZ, PT ;  /* 0x000000ff0200720c */ /* 0x004fe20003f05270 */
[----:B------:R-:W-:-:S12]  /*2500*/  BRA `(.L_x_31006) ;  /* 0x0000000400f07947 */ /* 0x000fd80003800000 */
.L_x_31002:
        /* <DEDUP_REMOVED lines=9> */
.L_x_31010:
[----:B------:R-:W2:Y:S02]  /*25a0*/  LDG.E.U16 R0, desc[UR36][R2.64] ;  /* 0x0000002402007981 */ /* 0x000ea4000c1e1500 */
[----:B--2---:R-:W-:-:S05]  /*25b0*/  HADD2.F32 R0, -RZ, R0.H0_H0 ;  /* 0x20000000ff007230 */ /* 0x004fca0000004100 */
[----:B------:R-:W-:Y:S01]  /*25c0*/  FSETP.NEU.FTZ.AND P0, PT, R0, RZ, PT ;  /* 0x000000ff0000720b */ /* 0x000fe20003f1d000 */
[----:B------:R-:W-:-:S12]  /*25d0*/  BRA `(.L_x_31006) ;  /* 0x0000000400bc7947 */ /* 0x000fd80003800000 */
.L_x_31009:
        /* <DEDUP_REMOVED lines=11> */
.L_x_31012:
        /* <DEDUP_REMOVED lines=8> */
.L_x_31011:
[----:B------:R-:W2:Y:S02]  /*2710*/  LDG.E.64 R2, desc[UR36][R2.64] ;  /* 0x0000002402027981 */ /* 0x000ea4000c1e1b00 */
[----:B--2---:R-:W-:Y:S01]  /*2720*/  DSETP.NEU.AND P0, PT, R2, RZ, PT ;  /* 0x000000ff0200722a */ /* 0x004fe20003f0d000 */
[----:B------:R-:W-:-:S13]  /*2730*/  BRA `(.L_x_31006) ;  /* 0x0000000400647947 */ /* 0x000fda0003800000 */
.L_x_31001:
        /* <DEDUP_REMOVED lines=11> */
.L_x_31015:
[----:B------:R-:W2:Y:S02]  /*27f0*/  LDG.E.128 R4, desc[UR36][R2.64] ;  /* 0x0000002402047981 */ /* 0x000ea4000c1e1d00 */
[----:B--2---:R-:W-:-:S06]  /*2800*/  DSETP.NEU.AND P0, PT, R6, RZ, PT ;  /* 0x000000ff0600722a */ /* 0x004fcc0003f0d000 */
[----:B------:R-:W-:Y:S01]  /*2810*/  DSETP.NEU.OR P0, PT, R4, RZ, P0 ;  /* 0x000000ff0400722a */ /* 0x000fe2000070d400 */
[----:B------:R-:W-:-:S13]  /*2820*/  BRA `(.L_x_31006) ;  /* 0x0000000400287947 */ /* 0x000fda0003800000 */
.L_x_31014:
        /* <DEDUP_REMOVED lines=9> */
.L_x_31017:
        /* <DEDUP_REMOVED lines=11> */
.L_x_31016:
[----:B------:R-:W2:Y:S02]  /*2970*/  LDG.E.U16 R0, desc[UR36][R2.64] ;  /* 0x0000002402007981 */ /* 0x000ea4000c1e1500 */
[----:B--2---:R-:W-:-:S05]  /*2980*/  IMAD.U32 R0, R0, 0x10000, RZ ;  /* 0x0001000000007824 */ /* 0x004fca00078e00ff */
[----:B------:R-:W-:Y:S01]  /*2990*/  FSETP.NEU.FTZ.AND P0, PT, R0, RZ, PT ;  /* 0x000000ff0000720b */ /* 0x000fe20003f1d000 */
[----:B------:R-:W-:-:S12]  /*29a0*/  BRA `(.L_x_31006) ;  /* 0x0000000000c87947 */ /* 0x000fd80003800000 */
.L_x_31013:
        /* <DEDUP_REMOVED lines=11> */
.L_x_31020:
[----:B------:R-:W2:Y:S02]  /*2a60*/  LDG.E.U8 R2, desc[UR36][R2.64] ;  /* 0x0000002402027981 */ /* 0x000ea4000c1e1100 */
[----:B--2---:R-:W-:Y:S01]  /*2a70*/  ISETP.NE.AND P0, PT, R2, RZ, PT ;  /* 0x000000ff0200720c */ /* 0x004fe20003f05270 */
[----:B------:R-:W-:-:S12]  /*2a80*/  BRA `(.L_x_31006) ;  /* 0x0000000000907947 */ /* 0x000fd80003800000 */
.L_x_31019:
[----:B------:R-:W2:Y:S02]  /*2a90*/  LDG.E.U8 R2, desc[UR36][R2.64] ;  /* 0x0000002402027981 */ /* 0x000ea4000c1e1100 */
[----:B--2---:R-:W-:Y:S01]  /*2aa0*/  ISETP.NE.AND P0, PT, R2, RZ, PT ;  /* 0x000000ff0200720c */ /* 0x004fe20003f05270 */
[----:B------:R-:W-:-:S12]  /*2ab0*/  BRA `(.L_x_31006) ;  /* 0x0000000000847947 */ /* 0x000fd80003800000 */
.L_x_31018:
[----:B------:R-:W-:-:S09]  /*2ac0*/  UISETP.NE.AND UP0, UPT, UR4, 0x1c, UPT ;  /* 0x0000001c0400788c */ /* 0x000fd2000bf05270 */
[----:B------:R-:W-:Y:S05]  /*2ad0*/  BRA.U !UP0, `(.L_x_31021) ;  /* 0x0000000108747547 */ /* 0x000fea000b800000 */
[----:B------:R-:W-:-:S09]  /*2ae0*/  UISETP.NE.AND UP0, UPT, UR4, 0x1d, UPT ;  /* 0x0000001d0400788c */ /* 0x000fd2000bf05270 */
[----:B------:R-:W-:Y:S05]  /*2af0*/  BRA.U !UP0, `(.L_x_31022) ;  /* 0x00000001085c7547 */ /* 0x000fea000b800000 */
[----:B------:R-:W-:-:S09]  /*2b00*/  UISETP.NE.AND UP0, UPT, UR4, 0x2c, UPT ;  /* 0x0000002c0400788c */ /* 0x000fd2000bf05270 */
[----:B------:R-:W-:Y:S05]  /*2b10*/  BRA.U !UP0, `(.L_x_31023) ;  /* 0x0000000108487547 */ /* 0x000fea000b800000 */
.L_x_31005:
        /* <DEDUP_REMOVED lines=16> */
.L_x_31024:
[----:B------:R-:W-:Y:S01]  /*2c20*/  PLOP3.LUT P0, PT, PT, PT, PT, 0x8, 0x80 ;  /* 0x000000000080781c */ /* 0x000fe20003f0e170 */
[----:B------:R-:W-:-:S12]  /*2c30*/  BRA `(.L_x_31006) ;  /* 0x0000000000247947 */ /* 0x000fd80003800000 */
.L_x_31023:
[----:B------:R-:W2:Y:S02]  /*2c40*/  LDG.E.U8 R2, desc[UR36][R2.64] ;  /* 0x0000002402027981 */ /* 0x000ea4000c1e1100 */
[----:B--2---:R-:W-:Y:S01]  /*2c50*/  ISETP.NE.AND P0, PT, R2, RZ, PT ;  /* 0x000000ff0200720c */ /* 0x004fe20003f05270 */
[----:B------:R-:W-:-:S12]  /*2c60*/  BRA `(.L_x_31006) ;  /* 0x0000000000187947 */ /* 0x000fd80003800000 */
.L_x_31022:
[----:B------:R-:W2:Y:S02]  /*2c70*/  LDG.E.64 R2, desc[UR36][R2.64] ;  /* 0x0000002402027981 */ /* 0x000ea4000c1e1b00 */
[----:B--2---:R-:W-:-:S04]  /*2c80*/  ISETP.NE.U32.AND P0, PT, R2, RZ, PT ;  /* 0x000000ff0200720c */ /* 0x004fc80003f05070 */
[----:B------:R-:W-:Y:S01]  /*2c90*/  ISETP.NE.AND.EX P0, PT, R3, RZ, PT, P0 ;  /* 0x000000ff0300720c */ /* 0x000fe20003f05300 */
[----:B------:R-:W-:-:S12]  /*2ca0*/  BRA `(.L_x_31006) ;  /* 0x0000000000087947 */ /* 0x000fd80003800000 */
.L_x_31021:
[----:B------:R-:W2:Y:S02]  /*2cb0*/  LDG.E R2, desc[UR36][R2.64] ;  /* 0x0000002402027981 */ /* 0x000ea4000c1e1900 */
[----:B--2---:R-:W-:-:S13]  /*2cc0*/  ISETP.NE.AND P0, PT, R2, RZ, PT ;  /* 0x000000ff0200720c */ /* 0x004fda0003f05270 */
.L_x_31006:
[----:B------:R-:W-:Y:S05]  /*2cd0*/  BSYNC.RECONVERGENT B6 ;  /* 0x0000000000067941 */ /* 0x000fea0003800200 */
.L_x_31000:
        /* <DEDUP_REMOVED lines=20> */
.L_x_31029:
[----:B------:R3:W-:Y:S01]  /*2e20*/  STG.E.U8 desc[UR36][R2.64], R4 ;  /* 0x0000000402007986 */ /* 0x0007e2000c101124 */
[----:B------:R-:W-:Y:S05]  /*2e30*/  BRA `(.L_x_31031) ;  /* 0x0000000c00007947 */ /* 0x000fea0003800000 */
.L_x_31028:
        /* <DEDUP_REMOVED lines=9> */
.L_x_31033:
[----:B------:R1:W-:Y:S01]  /*2ed0*/  STG.E desc[UR36][R2.64], R4 ;  /* 0x0000000402007986 */ /* 0x0003e2000c101924 */
[----:B------:R-:W-:Y:S05]  /*2ee0*/  BRA `(.L_x_31031) ;  /* 0x0000000800d47947 */ /* 0x000fea0003800000 */
.L_x_31032:
[----:B------:R2:W-:Y:S01]  /*2ef0*/  STG.E.U16 desc[UR36][R2.64], R4 ;  /* 0x0000000402007986 */ /* 0x0005e2000c101524 */
[----:B------:R-:W-:Y:S05]  /*2f00*/  BRA `(.L_x_31031) ;  /* 0x0000000800cc7947 */ /* 0x000fea0003800000 */
.L_x_31027:
        /* <DEDUP_REMOVED lines=9> */
.L_x_31035:
[----:B------:R-:W-:-:S04]  /*2fa0*/  I2FP.F32.U32 R0, R4 ;  /* 0x0000000400007245 */ /* 0x000fc80000201000 */
[----:B------:R-:W-:-:S05]  /*2fb0*/  F2FP.F16.F32.PACK_AB R0, RZ, R0 ;  /* 0x00000000ff00723e */ /* 0x000fca00000000ff */
[----:B------:R0:W-:Y:S01]  /*2fc0*/  STG.E.U16 desc[UR36][R2.64], R0 ;  /* 0x0000000002007986 */ /* 0x0001e2000c101524 */
[----:B------:R-:W-:Y:S05]  /*2fd0*/  BRA `(.L_x_31031) ;  /* 0x0000000800987947 */ /* 0x000fea0003800000 */
.L_x_31034:
        /* <DEDUP_REMOVED lines=10> */
.L_x_31037:
[----:B------:R-:W-:-:S04]  /*3080*/  I2FP.F32.U32 R4, R4 ;  /* 0x0000000400047245 */ /* 0x000fc80000201000 */
[----:B------:R-:W-:-:S04]  /*3090*/  F2FP.F16.F32.PACK_AB R5, RZ, R4 ;  /* 0x00000004ff05723e */ /* 0x000fc800000000ff */
[----:B------:R-:W-:-:S05]  /*30a0*/  PRMT R5, R5, 0x5410, RZ ;  /* 0x0000541005057816 */ /* 0x000fca00000000ff */
[----:B------:R0:W-:Y:S01]  /*30b0*/  STG.E desc[UR36][R2.64], R5 ;  /* 0x0000000502007986 */ /* 0x0001e2000c101924 */
[----:B------:R-:W-:Y:S05]  /*30c0*/  BRA `(.L_x_31031) ;  /* 0x00000008005c7947 */ /* 0x000fea0003800000 */
.L_x_31036:
[----:B------:R-:W0:Y:S02]  /*30d0*/  I2F.F64.U32 R4, R4 ;  /* 0x0000000400047312 */ /* 0x000e240000201800 */
[----:B0-----:R0:W-:Y:S01]  /*30e0*/  STG.E.64 desc[UR36][R2.64], R4 ;  /* 0x0000000402007986 */ /* 0x0011e2000c101b24 */
[----:B------:R-:W-:Y:S05]  /*30f0*/  BRA `(.L_x_31031) ;  /* 0x0000000800507947 */ /* 0x000fea0003800000 */
.L_x_31026:
        /* <DEDUP_REMOVED lines=10> */
.L_x_31040:
[----:B------:R-:W0:Y:S01]  /*31a0*/  I2F.F64.U32 R4, R4 ;  /* 0x0000000400047312 */ /* 0x000e220000201800 */
[----:B------:R-:W-:-:S05]  /*31b0*/  CS2R R6, SRZ ;  /* 0x0000000000067805 */ /* 0x000fca000001ff00 */
[----:B0-----:R0:W-:Y:S01]  /*31c0*/  STG.E.128 desc[UR36][R2.64], R4 ;  /* 0x0000000402007986 */ /* 0x0011e2000c101d24 */
[----:B------:R-:W-:Y:S05]  /*31d0*/  BRA `(.L_x_31031) ;  /* 0x0000000800187947 */ /* 0x000fea0003800000 */
.L_x_31039:
        /* <DEDUP_REMOVED lines=17> */
.L_x_31044:
[----:B------:R-:W-:Y:S05]  /*32f0*/  BSYNC.RECONVERGENT B0 ;  /* 0x0000000000007941 */ /* 0x000fea0003800200 */
.L_x_31043:
[----:B------:R0:W-:Y:S01]  /*3300*/  STG.E.U8 desc[UR36][R2.64], R5 ;  /* 0x0000000502007986 */ /* 0x0001e2000c101124 */
[----:B------:R-:W-:Y:S05]  /*3310*/  BRA `(.L_x_31031) ;  /* 0x0000000400c87947 */ /* 0x000fea0003800000 */
.L_x_31042:
        /* <DEDUP_REMOVED lines=16> */
.L_x_31041:
[----:B------:R-:W-:-:S04]  /*3420*/  I2FP.F32.U32 R0, R4 ;  /* 0x0000000400007245 */ /* 0x000fc80000201000 */
[----:B------:R-:W-:-:S05]  /*3430*/  F2FP.BF16.F32.PACK_AB R0, RZ, R0 ;  /* 0x00000000ff00723e */ /* 0x000fca00000010ff */
[----:B------:R0:W-:Y:S01]  /*3440*/  STG.E.U16 desc[UR36][R2.64], R0 ;  /* 0x0000000002007986 */ /* 0x0001e2000c101524 */
[----:B------:R-:W-:Y:S05]  /*3450*/  BRA `(.L_x_31031) ;  /* 0x0000000400787947 */ /* 0x000fea0003800000 */
.L_x_31038:
        /* <DEDUP_REMOVED lines=10> */
.L_x_31047:
        /* <DEDUP_REMOVED lines=12> */
.L_x_31050:
[----:B------:R-:W-:-:S04]  /*35c0*/  SHF.R.U32.HI R0, RZ, 0x14, R5 ;  /* 0x00000014ff007819 */ /* 0x000fc80000011605 */
[----:B------:R-:W-:-:S04]  /*35d0*/  LOP3.LUT R0, R0, 0x1, RZ, 0xc0, !PT ;  /* 0x0000000100007812 */ /* 0x000fc800078ec0ff */
[----:B------:R-:W-:-:S04]  /*35e0*/  IADD3 R0, PT, PT, R5, 0x487ffff, R0 ;  /* 0x0487ffff05007810 */ /* 0x000fc80007ffe000 */
[----:B------:R-:W-:-:S04]  /*35f0*/  SHF.R.U32.HI R0, RZ, 0x14, R0 ;  /* 0x00000014ff007819 */ /* 0x000fc80000011600 */
[----:B------:R-:W-:-:S07]  /*3600*/  LOP3.LUT R4, R0, 0xff, RZ, 0xc0, !PT ;  /* 0x000000ff00047812 */ /* 0x000fce00078ec0ff */
.L_x_31051:
[----:B------:R-:W-:-:S07]  /*3610*/  PRMT R0, R4, 0x7610, R0 ;  /* 0x0000761004007816 */ /* 0x000fce0000000000 */
.L_x_31049:
[----:B------:R-:W-:Y:S05]  /*3620*/  BSYNC.RECONVERGENT B0 ;  /* 0x0000000000007941 */ /* 0x000fea0003800200 */
.L_x_31048:
[----:B------:R0:W-:Y:S01]  /*3630*/  STG.E.U8 desc[UR36][R2.64], R0 ;  /* 0x0000000002007986 */ /* 0x0001e2000c101124 */
[----:B------:R-:W-:Y:S05]  /*3640*/  BRA `(.L_x_31031) ;  /* 0x0000000000fc7947 */ /* 0x000fea0003800000 */
.L_x_31046:
        /* <DEDUP_REMOVED lines=12> */
.L_x_31054:
[----:B------:R-:W-:-:S04]  /*3710*/  SHF.R.U32.HI R0, RZ, 0x15, R5 ;  /* 0x00000015ff007819 */ /* 0x000fc80000011605 */
[----:B------:R-:W-:-:S04]  /*3720*/  LOP3.LUT R0, R0, 0x1, RZ, 0xc0, !PT ;  /* 0x0000000100007812 */ /* 0x000fc800078ec0ff */
[----:B------:R-:W-:-:S04]  /*3730*/  IADD3 R0, PT, PT, R5, 0x88fffff, R0 ;  /* 0x088fffff05007810 */ /* 0x000fc80007ffe000 */
[----:B------:R-:W-:-:S04]  /*3740*/  SHF.R.U32.HI R0, RZ, 0x15, R0 ;  /* 0x00000015ff007819 */ /* 0x000fc80000011600 */
[----:B------:R-:W-:-:S07]  /*3750*/  LOP3.LUT R4, R0, 0xff, RZ, 0xc0, !PT ;  /* 0x000000ff00047812 */ /* 0x000fce00078ec0ff */
.L_x_31055:
[----:B------:R-:W-:-:S07]  /*3760*/  PRMT R0, R4, 0x7610, R0 ;  /* 0x0000761004007816 */ /* 0x000fce0000000000 */
.L_x_31053:
[----:B------:R-:W-:Y:S05]  /*3770*/  BSYNC.RECONVERGENT B0 ;  /* 0x0000000000007941 */ /* 0x000fea0003800200 */
.L_x_31052:
[----:B------:R0:W-:Y:S01]  /*3780*/  STG.E.U8 desc[UR36][R2.64], R0 ;  /* 0x0000000002007986 */ /* 0x0001e2000c101124 */
[----:B------:R-:W-:Y:S05]  /*3790*/  BRA `(.L_x_31031) ;  /* 0x0000000000a87947 */ /* 0x000fea0003800000 */
.L_x_31045:
[----:B------:R-:W-:-:S09]  /*37a0*/  UISETP.NE.AND UP0, UPT, UR4, 0x1c, UPT ;  /* 0x0000001c0400788c */ /* 0x000fd2000bf05270 */
[----:B------:R-:W-:Y:S05]  /*37b0*/  BRA.U !UP0, `(.L_x_31056) ;  /* 0x00000001089c7547 */ /* 0x000fea000b800000 */
[----:B------:R-:W-:-:S09]  /*37c0*/  UISETP.NE.AND UP0, UPT, UR4, 0x1d, UPT ;  /* 0x0000001d0400788c */ /* 0x000fd2000bf05270 */
[----:B------:R-:W-:Y:S05]  /*37d0*/  BRA.U !UP0, `(.L_x_31057) ;  /* 0x0000000108887547 */ /* 0x000fea000b800000 */
[----:B------:R-:W-:-:S09]  /*37e0*/  UISETP.NE.AND UP0, UPT, UR4, 0x2c, UPT ;  /* 0x0000002c0400788c */ /* 0x000fd2000bf05270 */
[----:B------:R-:W-:Y:S05]  /*37f0*/  BRA.U !UP0, `(.L_x_31058) ;  /* 0x0000000108447547 */ /* 0x000fea000b800000 */
.L_x_31030:
        /* <DEDUP_REMOVED lines=16> */
.L_x_31059:
[----:B------:R-:W-:Y:S05]  /*3900*/  BRA `(.L_x_31031) ;  /* 0x00000000004c7947 */ /* 0x000fea0003800000 */
.L_x_31058:
        /* <DEDUP_REMOVED lines=15> */
.L_x_31057:
[----:B------:R-:W-:-:S05]  /*3a00*/  HFMA2 R5, -RZ, RZ, 0, 0 ;  /* 0x00000000ff057431 */ /* 0x000fca00000001ff */
[----:B------:R0:W-:Y:S01]  /*3a10*/  STG.E.64 desc[UR36][R2.64], R4 ;  /* 0x0000000402007986 */ /* 0x0001e2000c101b24 */
[----:B------:R-:W-:Y:S05]  /*3a20*/  BRA `(.L_x_31031) ;  /* 0x0000000000047947 */ /* 0x000fea0003800000 */
.L_x_31056:
[----:B------:R0:W-:Y:S02]  /*3a30*/  STG.E desc[UR36][R2.64], R4 ;  /* 0x0000000402007986 */ /* 0x0001e4000c101924 */
.L_x_31031:
[----:B------:R-:W-:Y:S05]  /*3a40*/  BSYNC.RECONVERGENT B6 ;  /* 0x0000000000067941 */ /* 0x000fea0003800200 */
.L_x_31025:
[----:B------:R-:W-:-:S07]  /*3a50*/  VIADD R17, R17, 0x80 ;  /* 0x0000008011117836 */ /* 0x000fce0000000000 */
.L_x_30973:
[----:B------:R-:W-:Y:S05]  /*3a60*/  BSYNC.RECONVERGENT B7 ;  /* 0x0000000000077941 */ /* 0x000fea0003800200 */
.L_x_30972:
        /* <DEDUP_REMOVED lines=358> */
.L_x_31062:
        /* <DEDUP_REMOVED lines=19> */
.L_x_31067:
[----:B------:R-:W2:Y:S02]  /*5200*/  LDG.E.U8 R2, desc[UR36][R2.64] ;  /* 0x0000002402027981 */ /* 0x000ea4000c1e1100 */
[----:B--2---:R-:W-:-:S04]  /*5210*/  ISETP.NE.AND P0, PT, R2, RZ, PT ;  /* 0x000000ff0200720c */ /* 0x004fc80003f05270 */
[----:B------:R-:W-:Y:S01]  /*5220*/  P2R R19, PR, RZ, 0x1 ;  /* 0x00000001ff137803 */ /* 0x000fe20000000000 */
[----:B------:R-:W-:Y:S08]  /*5230*/  BRA `(.L_x_31069) ;  /* 0x0000000800847947 */ /* 0x000ff00003800000 */
.L_x_31066:
        /* <DEDUP_REMOVED lines=11> */
.L_x_31071:
[----:B------:R-:W2:Y:S02]  /*52f0*/  LDG.E R2, desc[UR36][R2.64] ;  /* 0x0000002402027981 */ /* 0x000ea4000c1e1900 */
[----:B--2---:R-:W-:-:S04]  /*5300*/  ISETP.NE.AND P0, PT, R2, RZ, PT ;  /* 0x000000ff0200720c */ /* 0x004fc80003f05270 */
[----:B------:R-:W-:Y:S01]  /*5310*/  P2R R19, PR, RZ, 0x1 ;  /* 0x00000001ff137803 */ /* 0x000fe20000000000 */
[----:B------:R-:W-:Y:S08]  /*5320*/  BRA `(.L_x_31069) ;  /* 0x0000000800487947 */ /* 0x000ff00003800000 */
.L_x_31070:
[----:B------:R-:W2:Y:S02]  /*5330*/  LDG.E.U16 R2, desc[UR36][R2.64] ;  /* 0x0000002402027981 */ /* 0x000ea4000c1e1500 */
[----:B--2---:R-:W-:-:S04]  /*5340*/  ISETP.NE.AND P0, PT, R2, RZ, PT ;  /* 0x000000ff0200720c */ /* 0x004fc80003f05270 */
[----:B------:R-:W-:Y:S01]  /*5350*/  P2R R19, PR, RZ, 0x1 ;  /* 0x00000001ff137803 */ /* 0x000fe20000000000 */
[----:B------:R-:W-:Y:S08]  /*5360*/  BRA `(.L_x_31069) ;  /* 0x0000000800387947 */ /* 0x000ff00003800000 */
.L_x_31065:
        /* <DEDUP_REMOVED lines=10> */
.L_x_31073:
[----:B------:R-:W2:Y:S02]  /*5410*/  LDG.E.U16 R0, desc[UR36][R2.64] ;  /* 0x0000002402007981 */ /* 0x000ea4000c1e1500 */
[----:B--2---:R-:W-:-:S05]  /*5420*/  HADD2.F32 R0, -RZ, R0.H0_H0 ;  /* 0x20000000ff007230 */ /* 0x004fca0000004100 */
[----:B------:R-:W-:-:S04]  /*5430*/  FSETP.NEU.FTZ.AND P0, PT, R0, RZ, PT ;  /* 0x000000ff0000720b */ /* 0x000fc80003f1d000 */
[----:B------:R-:W-:Y:S01]  /*5440*/  P2R R19, PR, RZ, 0x1 ;  /* 0x00000001ff137803 */ /* 0x000fe20000000000 */
[----:B------:R-:W-:Y:S08]  /*5450*/  BRA `(.L_x_31069) ;  /* 0x0000000400fc7947 */ /* 0x000ff00003800000 */
.L_x_31072:
        /* <DEDUP_REMOVED lines=12> */
.L_x_31075:
        /* <DEDUP_REMOVED lines=10> */
.L_x_31074:
[----:B------:R-:W2:Y:S02]  /*55c0*/  LDG.E.64 R2, desc[UR36][R2.64] ;  /* 0x0000002402027981 */ /* 0x000ea4000c1e1b00 */
[----:B--2---:R-:W-:-:S06]  /*55d0*/  DSETP.NEU.AND P0, PT, R2, RZ, PT ;  /* 0x000000ff0200722a */ /* 0x004fcc0003f0d000 */
[----:B------:R-:W-:Y:S01]  /*55e0*/  P2R R19, PR, RZ, 0x1 ;  /* 0x00000001ff137803 */ /* 0x000fe20000000000 */
[----:B------:R-:W-:Y:S07]  /*55f0*/  BRA `(.L_x_31069) ;  /* 0x0000000400947947 */ /* 0x000fee0003800000 */
.L_x_31064:
        /* <DEDUP_REMOVED lines=12> */
.L_x_31078:
[----:B------:R-:W2:Y:S02]  /*56c0*/  LDG.E.128 R4, desc[UR36][R2.64] ;  /* 0x0000002402047981 */ /* 0x000ea4000c1e1d00 */
[----:B--2---:R-:W-:-:S06]  /*56d0*/  DSETP.NEU.AND P0, PT, R6, RZ, PT ;  /* 0x000000ff0600722a */ /* 0x004fcc0003f0d000 */
[----:B------:R-:W-:-:S06]  /*56e0*/  DSETP.NEU.OR P0, PT, R4, RZ, P0 ;  /* 0x000000ff0400722a */ /* 0x000fcc000070d400 */
[----:B------:R-:W-:Y:S01]  /*56f0*/  P2R R19, PR, RZ, 0x1 ;  /* 0x00000001ff137803 */ /* 0x000fe20000000000 */
[----:B------:R-:W-:Y:S07]  /*5700*/  BRA `(.L_x_31069) ;  /* 0x0000000400507947 */ /* 0x000fee0003800000 */
.L_x_31077:
        /* <DEDUP_REMOVED lines=10> */
.L_x_31080:
        /* <DEDUP_REMOVED lines=12> */
.L_x_31079:
[----:B------:R-:W2:Y:S02]  /*5870*/  LDG.E.U16 R0, desc[UR36][R2.64] ;  /* 0x0000002402007981 */ /* 0x000ea4000c1e1500 */
[----:B--2---:R-:W-:-:S05]  /*5880*/  IMAD.U32 R0, R0, 0x10000, RZ ;  /* 0x0001000000007824 */ /* 0x004fca00078e00ff */
[----:B------:R-:W-:-:S04]  /*5890*/  FSETP.NEU.FTZ.AND P0, PT, R0, RZ, PT ;  /* 0x000000ff0000720b */ /* 0x000fc80003f1d000 */
[----:B------:R-:W-:Y:S01]  /*58a0*/  P2R R19, PR, RZ, 0x1 ;  /* 0x00000001ff137803 */ /* 0x000fe20000000000 */
[----:B------:R-:W-:Y:S08]  /*58b0*/  BRA `(.L_x_31069) ;  /* 0x0000000000e47947 */ /* 0x000ff00003800000 */
.L_x_31076:
        /* <DEDUP_REMOVED lines=12> */
.L_x_31083:
[----:B------:R-:W2:Y:S02]  /*5980*/  LDG.E.U8 R2, desc[UR36][R2.64] ;  /* 0x0000002402027981 */ /* 0x000ea4000c1e1100 */
[----:B--2---:R-:W-:-:S04]  /*5990*/  ISETP.NE.AND P0, PT, R2, RZ, PT ;  /* 0x000000ff0200720c */ /* 0x004fc80003f05270 */
[----:B------:R-:W-:Y:S01]  /*59a0*/  P2R R19, PR, RZ, 0x1 ;  /* 0x00000001ff137803 */ /* 0x000fe20000000000 */
[----:B------:R-:W-:Y:S08]  /*59b0*/  BRA `(.L_x_31069) ;  /* 0x0000000000a47947 */ /* 0x000ff00003800000 */
.L_x_31082:
[----:B------:R-:W2:Y:S02]  /*59c0*/  LDG.E.U8 R2, desc[UR36][R2.64] ;  /* 0x0000002402027981 */ /* 0x000ea4000c1e1100 */
[----:B--2---:R-:W-:-:S04]  /*59d0*/  ISETP.NE.AND P0, PT, R2, RZ, PT ;  /* 0x000000ff0200720c */ /* 0x004fc80003f05270 */
[----:B------:R-:W-:Y:S01]  /*59e0*/  P2R R19, PR, RZ, 0x1 ;  /* 0x00000001ff137803 */ /* 0x000fe20000000000 */
[----:B------:R-:W-:Y:S08]  /*59f0*/  BRA `(.L_x_31069) ;  /* 0x0000000000947947 */ /* 0x000ff00003800000 */
.L_x_31081:
        /* <DEDUP_REMOVED lines=10> */
.L_x_31068:
        /* <DEDUP_REMOVED lines=16> */
.L_x_31086:
[----:B------:R-:W-:-:S04]  /*5ba0*/  PLOP3.LUT P0, PT, PT, PT, PT, 0x8, 0x80 ;  /* 0x000000000080781c */ /* 0x000fc80003f0e170 */
[----:B------:R-:W-:Y:S01]  /*5bb0*/  P2R R19, PR, RZ, 0x1 ;  /* 0x00000001ff137803 */ /* 0x000fe20000000000 */
[----:B------:R-:W-:Y:S08]  /*5bc0*/  BRA `(.L_x_31069) ;  /* 0x0000000000207947 */ /* 0x000ff00003800000 */
.L_x_31085:
[----:B------:R-:W2:Y:S02]  /*5bd0*/  LDG.E.64 R2, desc[UR36][R2.64] ;  /* 0x0000002402027981 */ /* 0x000ea4000c1e1b00 */
[----:B--2---:R-:W-:-:S04]  /*5be0*/  ISETP.NE.U32.AND P0, PT, R2, RZ, PT ;  /* 0x000000ff0200720c */ /* 0x004fc80003f05070 */
[----:B------:R-:W-:-:S04]  /*5bf0*/  ISETP.NE.AND.EX P0, PT, R3, RZ, PT, P0 ;  /* 0x000000ff0300720c */ /* 0x000fc80003f05300 */
[----:B------:R-:W-:Y:S01]  /*5c00*/  P2R R19, PR, RZ, 0x1 ;  /* 0x00000001ff137803 */ /* 0x000fe20000000000 */
[----:B------:R-:W-:Y:S08]  /*5c10*/  BRA `(.L_x_31069) ;  /* 0x00000000000c7947 */ /* 0x000ff00003800000 */
.L_x_31084:
[----:B------:R-:W2:Y:S02]  /*5c20*/  LDG.E R2, desc[UR36][R2.64] ;  /* 0x0000002402027981 */ /* 0x000ea4000c1e1900 */
[----:B--2---:R-:W-:-:S04]  /*5c30*/  ISETP.NE.AND P0, PT, R2, RZ, PT ;  /* 0x000000ff0200720c */ /* 0x004fc80003f05270 */
[----:B------:R-:W-:-:S09]  /*5c40*/  P2R R19, PR, RZ, 0x1 ;  /* 0x00000001ff137803 */ /* 0x000fd20000000000 */
.L_x_31069:
[----:B------:R-:W-:Y:S05]  /*5c50*/  BSYNC.RECONVERGENT B6 ;  /* 0x0000000000067941 */ /* 0x000fea0003800200 */
.L_x_31063:
        /* <DEDUP_REMOVED lines=18> */
.L_x_31091:
[----:B------:R-:W2:Y:S02]  /*5d80*/  LDG.E.U8 R2, desc[UR36][R2.64] ;  /* 0x0000002402027981 */ /* 0x000ea4000c1e1100 */
[----:B--2---:R-:W-:Y:S01]  /*5d90*/  ISETP.NE.AND P0, PT, R2, RZ, PT ;  /* 0x000000ff0200720c */ /* 0x004fe20003f05270 */
[----:B------:R-:W-:-:S12]  /*5da0*/  BRA `(.L_x_31093) ;  /* 0x0000000800307947 */ /* 0x000fd80003800000 */
.L_x_31090:
        /* <DEDUP_REMOVED lines=10> */
.L_x_31095:
[----:B------:R-:W2:Y:S02]  /*5e50*/  LDG.E R2, desc[UR36][R2.64] ;  /* 0x0000002402027981 */ /* 0x000ea4000c1e1900 */
[----:B--2---:R-:W-:Y:S01]  /*5e60*/  ISETP.NE.AND P0, PT, R2, RZ, PT ;  /* 0x000000ff0200720c */ /* 0x004fe20003f05270 */
[----:B------:R-:W-:-:S12]  /*5e70*/  BRA `(.L_x_31093) ;  /* 0x0000000400fc7947 */ /* 0x000fd80003800000 */
.L_x_31094:
[----:B------:R-:W2:Y:S02]  /*5e80*/  LDG.E.U16 R2, desc[UR36][R2.64] ;  /* 0x0000002402027981 */ /* 0x000ea4000c1e1500 */
[----:B--2---:R-:W-:Y:S01]  /*5e90*/  ISETP.NE.AND P0, PT, R2, RZ, PT ;  /* 0x000000ff0200720c */ /* 0x004fe20003f05270 */
[----:B------:R-:W-:-:S12]  /*5ea0*/  BRA `(.L_x_31093) ;  /* 0x0000000400f07947 */ /* 0x000fd80003800000 */
.L_x_31089:
        /* <DEDUP_REMOVED lines=9> */
.L_x_31097:
[----:B------:R-:W2:Y:S02]  /*5f40*/  LDG.E.U16 R0, desc[UR36][R2.64] ;  /* 0x0000002402007981 */ /* 0x000ea4000c1e1500 */
[----:B--2---:R-:W-:-:S05]  /*5f50*/  HADD2.F32 R0, -RZ, R0.H0_H0 ;  /* 0x20000000ff007230 */ /* 0x004fca0000004100 */
[----:B------:R-:W-:Y:S01]  /*5f60*/  FSETP.NEU.FTZ.AND P0, PT, R0, RZ, PT ;  /* 0x000000ff0000720b */ /* 0x000fe20003f1d000 */
[----:B------:R-:W-:-:S12]  /*5f70*/  BRA `(.L_x_31093) ;  /* 0x0000000400bc7947 */ /* 0x000fd80003800000 */
.L_x_31096:
        /* <DEDUP_REMOVED lines=11> */
.L_x_31099:
        /* <DEDUP_REMOVED lines=8> */
.L_x_31098:
[----:B------:R-:W2:Y:S02]  /*60b0*/  LDG.E.64 R2, desc[UR36][R2.64] ;  /* 0x0000002402027981 */ /* 0x000ea4000c1e1b00 */
[----:B--2---:R-:W-:Y:S01]  /*60c0*/  DSETP.NEU.AND P0, PT, R2, RZ, PT ;  /* 0x000000ff0200722a */ /* 0x004fe20003f0d000 */
[----:B------:R-:W-:-:S13]  /*60d0*/  BRA `(.L_x_31093) ;  /* 0x0000000400647947 */ /* 0x000fda0003800000 */
.L_x_31088:
        /* <DEDUP_REMOVED lines=11> */
.L_x_31102:
[----:B------:R-:W2:Y:S02]  /*6190*/  LDG.E.128 R4, desc[UR36][R2.64] ;  /* 0x0000002402047981 */ /* 0x000ea4000c1e1d00 */
[----:B--2---:R-:W-:-:S06]  /*61a0*/  DSETP.NEU.AND P0, PT, R6, RZ, PT ;  /* 0x000000ff0600722a */ /* 0x004fcc0003f0d000 */
[----:B------:R-:W-:Y:S01]  /*61b0*/  DSETP.NEU.OR P0, PT, R4, RZ, P0 ;  /* 0x000000ff0400722a */ /* 0x000fe2000070d400 */
[----:B------:R-:W-:-:S13]  /*61c0*/  BRA `(.L_x_31093) ;  /* 0x0000000400287947 */ /* 0x000fda0003800000 */
.L_x_31101:
        /* <DEDUP_REMOVED lines=9> */
.L_x_31104:
        /* <DEDUP_REMOVED lines=11> */
.L_x_31103:
[----:B------:R-:W2:Y:S02]  /*6310*/  LDG.E.U16 R0, desc[UR36][R2.64] ;  /* 0x0000002402007981 */ /* 0x000ea4000c1e1500 */
[----:B--2---:R-:W-:-:S05]  /*6320*/  IMAD.U32 R0, R0, 0x10000, RZ ;  /* 0x0001000000007824 */ /* 0x004fca00078e00ff */
[----:B------:R-:W-:Y:S01]  /*6330*/  FSETP.NEU.FTZ.AND P0, PT, R0, RZ, PT ;  /* 0x000000ff0000720b */ /* 0x000fe20003f1d000 */
[----:B------:R-:W-:-:S12]  /*6340*/  BRA `(.L_x_31093) ;  /* 0x0000000000c87947 */ /* 0x000fd80003800000 */
.L_x_31100:
        /* <DEDUP_REMOVED lines=11> */
.L_x_31107:
[----:B------:R-:W2:Y:S02]  /*6400*/  LDG.E.U8 R2, desc[UR36][R2.64] ;  /* 0x0000002402027981 */ /* 0x000ea4000c1e1100 */
[----:B--2---:R-:W-:Y:S01]  /*6410*/  ISETP.NE.AND P0, PT, R2, RZ, PT ;  /* 0x000000ff0200720c */ /* 0x004fe20003f05270 */
[----:B------:R-:W-:-:S12]  /*6420*/  BRA `(.L_x_31093) ;  /* 0x0000000000907947 */ /* 0x000fd80003800000 */
.L_x_31106:
[----:B------:R-:W2:Y:S02]  /*6430*/  LDG.E.U8 R2, desc[UR36][R2.64] ;  /* 0x0000002402027981 */ /* 0x000ea4000c1e1100 */
[----:B--2---:R-:W-:Y:S01]  /*6440*/  ISETP.NE.AND P0, PT, R2, RZ, PT ;  /* 0x000000ff0200720c */ /* 0x004fe20003f05270 */
[----:B------:R-:W-:-:S12]  /*6450*/  BRA `(.L_x_31093) ;  /* 0x0000000000847947 */ /* 0x000fd80003800000 */
.L_x_31105:
        /* <DEDUP_REMOVED lines=9> */
.L_x_31092:
        /* <DEDUP_REMOVED lines=16> */
.L_x_31110:
[----:B------:R-:W-:Y:S01]  /*65f0*/  PLOP3.LUT P0, PT, PT, PT, PT, 0x8, 0x80 ;  /* 0x000000000080781c */ /* 0x000fe20003f0e170 */
[----:B------:R-:W-:-:S12]  /*6600*/  BRA `(.L_x_31093) ;  /* 0x0000000000187947 */ /* 0x000fd80003800000 */
.L_x_31109:
[----:B------:R-:W2:Y:S02]  /*6610*/  LDG.E.64 R2, desc[UR36][R2.64] ;  /* 0x0000002402027981 */ /* 0x000ea4000c1e1b00 */
[----:B--2---:R-:W-:-:S04]  /*6620*/  ISETP.NE.U32.AND P0, PT, R2, RZ, PT ;  /* 0x000000ff0200720c */ /* 0x004fc80003f05070 */
[----:B------:R-:W-:Y:S01]  /*6630*/  ISETP.NE.AND.EX P0, PT, R3, RZ, PT, P0 ;  /* 0x000000ff0300720c */ /* 0x000fe20003f05300 */
[----:B------:R-:W-:-:S12]  /*6640*/  BRA `(.L_x_31093) ;  /* 0x0000000000087947 */ /* 0x000fd80003800000 */
.L_x_31108:
[----:B------:R-:W2:Y:S02]  /*6650*/  LDG.E R2, desc[UR36][R2.64] ;  /* 0x0000002402027981 */ /* 0x000ea4000c1e1900 */
[----:B--2---:R-:W-:-:S13]  /*6660*/  ISETP.NE.AND P0, PT, R2, RZ, PT ;  /* 0x000000ff0200720c */ /* 0x004fda0003f05270 */
.L_x_31093:
[----:B------:R-:W-:Y:S05]  /*6670*/  BSYNC.RECONVERGENT B6 ;  /* 0x0000000000067941 */ /* 0x000fea0003800200 */
.L_x_31087:
        /* <DEDUP_REMOVED lines=20> */
.L_x_31115:
[----:B------:R0:W-:Y:S01]  /*67c0*/  STG.E.U8 desc[UR36][R2.64], R4 ;  /* 0x0000000402007986 */ /* 0x0001e2000c101124 */
[----:B------:R-:W-:Y:S05]  /*67d0*/  BRA `(.L_x_31117) ;  /* 0x0000000800fc7947 */ /* 0x000fea0003800000 */
.L_x_31114:
        /* <DEDUP_REMOVED lines=9> */
.L_x_31119:
[----:B------:R0:W-:Y:S01]  /*6870*/  STG.E desc[UR36][R2.64], R4 ;  /* 0x0000000402007986 */ /* 0x0001e2000c101924 */
[----:B------:R-:W-:Y:S05]  /*6880*/  BRA `(.L_x_31117) ;  /* 0x0000000800d07947 */ /* 0x000fea0003800000 */
.L_x_31118:
[----:B------:R0:W-:Y:S01]  /*6890*/  STG.E.U16 desc[UR36][R2.64], R4 ;  /* 0x0000000402007986 */ /* 0x0001e2000c101524 */
[----:B------:R-:W-:Y:S05]  /*68a0*/  BRA `(.L_x_31117) ;  /* 0x0000000800c87947 */ /* 0x000fea0003800000 */
.L_x_31113:
        /* <DEDUP_REMOVED lines=9> */
.L_x_31121:
[----:B------:R-:W-:-:S04]  /*6940*/  I2FP.F32.U32 R0, R4 ;  /* 0x0000000400007245 */ /* 0x000fc80000201000 */
[----:B------:R-:W-:-:S05]  /*6950*/  F2FP.F16.F32.PACK_AB R0, RZ, R0 ;  /* 0x00000000ff00723e */ /* 0x000fca00000000ff */
[----:B------:R0:W-:Y:S01]  /*6960*/  STG.E.U16 desc[UR36][R2.64], R0 ;  /* 0x0000000002007986 */ /* 0x0001e2000c101524 */
[----:B------:R-:W-:Y:S05]  /*6970*/  BRA `(.L_x_31117) ;  /* 0x0000000800947947 */ /* 0x000fea0003800000 */
.L_x_31120:
        /* <DEDUP_REMOVED lines=10> */
.L_x_31123:
[----:B------:R-:W-:-:S04]  /*6a20*/  I2FP.F32.U32 R4, R4 ;  /* 0x0000000400047245 */ /* 0x000fc80000201000 */
[----:B------:R-:W-:-:S04]  /*6a30*/  F2FP.F16.F32.PACK_AB R5, RZ, R4 ;  /* 0x00000004ff05723e */ /* 0x000fc800000000ff */
[----:B------:R-:W-:-:S05]  /*6a40*/  PRMT R5, R5, 0x5410, RZ ;  /* 0x0000541005057816 */ /* 0x000fca00000000ff */
[----:B------:R0:W-:Y:S01]  /*6a50*/  STG.E desc[UR36][R2.64], R5 ;  /* 0x0000000502007986 */ /* 0x0001e2000c101924 */
[----:B------:R-:W-:Y:S05]  /*6a60*/  BRA `(.L_x_31117) ;  /* 0x0000000800587947 */ /* 0x000fea0003800000 */
.L_x_31122:
[----:B------:R-:W0:Y:S02]  /*6a70*/  I2F.F64.U32 R4, R4 ;  /* 0x0000000400047312 */ /* 0x000e240000201800 */
[----:B0-----:R0:W-:Y:S01]  /*6a80*/  STG.E.64 desc[UR36][R2.64], R4 ;  /* 0x0000000402007986 */ /* 0x0011e2000c101b24 */
[----:B------:R-:W-:Y:S05]  /*6a90*/  BRA `(.L_x_31117) ;  /* 0x00000008004c7947 */ /* 0x000fea0003800000 */
.L_x_31112:
        /* <DEDUP_REMOVED lines=12> */
.L_x_31127:
        /* <DEDUP_REMOVED lines=17> */
.L_x_31129:
[----:B------:R-:W-:Y:S05]  /*6c70*/  BSYNC.RECONVERGENT B0 ;  /* 0x0000000000007941 */ /* 0x000fea0003800200 */
.L_x_31128:
[----:B------:R0:W-:Y:S01]  /*6c80*/  STG.E.U8 desc[UR36][R2.64], R0 ;  /* 0x0000000002007986 */ /* 0x0001e2000c101124 */
[----:B------:R-:W-:Y:S05]  /*6c90*/  BRA `(.L_x_31117) ;  /* 0x0000000400cc7947 */ /* 0x000fea0003800000 */
.L_x_31126:
        /* <DEDUP_REMOVED lines=17> */
.L_x_31131:
[----:B------:R-:W-:Y:S05]  /*6db0*/  BSYNC.RECONVERGENT B0 ;  /* 0x0000000000007941 */ /* 0x000fea0003800200 */
.L_x_31130:
[----:B------:R0:W-:Y:S01]  /*6dc0*/  STG.E.U8 desc[UR36][R2.64], R0 ;  /* 0x0000000002007986 */ /* 0x0001e2000c101124 */
[----:B------:R-:W-:Y:S05]  /*6dd0*/  BRA `(.L_x_31117) ;  /* 0x00000004007c7947 */ /* 0x000fea0003800000 */
.L_x_31125:
        /* <DEDUP_REMOVED lines=21> */
.L_x_31133:
[----:B------:R-:W-:-:S05]  /*6f30*/  IMAD.MOV.U32 R5, RZ, RZ, RZ ;  /* 0x000000ffff057224 */ /* 0x000fca00078e00ff */
[----:B------:R0:W-:Y:S01]  /*6f40*/  STG.E.64 desc[UR36][R2.64], R4 ;  /* 0x0000000402007986 */ /* 0x0001e2000c101b24 */
[----:B------:R-:W-:Y:S05]  /*6f50*/  BRA `(.L_x_31117) ;  /* 0x00000004001c7947 */ /* 0x000fea0003800000 */
.L_x_31132:
[----:B------:R0:W-:Y:S01]  /*6f60*/  STG.E desc[UR36][R2.64], R4 ;  /* 0x0000000402007986 */ /* 0x0001e2000c101924 */
[----:B------:R-:W-:Y:S05]  /*6f70*/  BRA `(.L_x_31117) ;  /* 0x0000000400147947 */ /* 0x000fea0003800000 */
.L_x_31124:
        /* <DEDUP_REMOVED lines=8> */
.L_x_31135:
[----:B------:R-:W0:Y:S01]  /*7000*/  I2F.F64.U32 R4, R4 ;  /* 0x0000000400047312 */ /* 0x000e220000201800 */
[----:B------:R-:W-:-:S05]  /*7010*/  CS2R R6, SRZ ;  /* 0x0000000000067805 */ /* 0x000fca000001ff00 */
[----:B0-----:R4:W-:Y:S01]  /*7020*/  STG.E.128 desc[UR36][R2.64], R4 ;  /* 0x0000000402007986 */ /* 0x0019e2000c101d24 */
[----:B------:R-:W-:Y:S05]  /*7030*/  BRA `(.L_x_31117) ;  /* 0x0000000000e47947 */ /* 0x000fea0003800000 */
.L_x_31134:
[----:B------:R-:W-:-:S09]  /*7040*/  UISETP.NE.AND UP0, UPT, UR4, 0xf, UPT ;  /* 0x0000000f0400788c */ /* 0x000fd2000bf05270 */
[----:B------:R-:W-:Y:S05]  /*7050*/  BRA.U !UP0, `(.L_x_31136) ;  /* 0x0000000108d07547 */ /* 0x000fea000b800000 */
[----:B------:R-:W-:-:S09]  /*7060*/  UISETP.NE.AND UP0, UPT, UR4, 0x17, UPT ;  /* 0x000000170400788c */ /* 0x000fd2000bf05270 */
[----:B------:R-:W-:Y:S05]  /*7070*/  BRA.U !UP0, `(.L_x_31137) ;  /* 0x0000000108847547 */ /* 0x000fea000b800000 */
[----:B------:R-:W-:-:S09]  /*7080*/  UISETP.NE.AND UP0, UPT, UR4, 0x18, UPT ;  /* 0x000000180400788c */ /* 0x000fd2000bf05270 */
[----:B------:R-:W-:Y:S05]  /*7090*/  BRA.U !UP0, `(.L_x_31138) ;  /* 0x0000000108447547 */ /* 0x000fea000b800000 */
.L_x_31116:
        /* <DEDUP_REMOVED lines=16> */
.L_x_31139:
[----:B------:R-:W-:Y:S05]  /*71a0*/  BRA `(.L_x_31117) ;  /* 0x0000000000887947 */ /* 0x000fea0003800000 */
.L_x_31138:
        /* <DEDUP_REMOVED lines=11> */
.L_x_31141:
[----:B------:R-:W-:Y:S05]  /*7260*/  BSYNC.RECONVERGENT B0 ;  /* 0x0000000000007941 */ /* 0x000fea0003800200 */
.L_x_31140:
[----:B------:R3:W-:Y:S01]  /*7270*/  STG.E.U8 desc[UR36][R2.64], R5 ;  /* 0x0000000502007986 */ /* 0x0007e2000c101124 */
[----:B------:R-:W-:Y:S05]  /*7280*/  BRA `(.L_x_31117) ;  /* 0x0000000000507947 */ /* 0x000fea0003800000 */
.L_x_31137:
        /* <DEDUP_REMOVED lines=12> */
.L_x_31142:
[----:B------:R-:W-:Y:S01]  /*7350*/  IMAD.MOV.U32 R5, RZ, RZ, 0x7f ;  /* 0x0000007fff057424 */ /* 0x000fe200078e00ff */
[----:B------:R-:W-:-:S04]  /*7360*/  ISETP.GT.U32.AND P0, PT, R7, 0x7f800000, PT ;  /* 0x7f8000000700780c */ /* 0x000fc80003f04070 */
[----:B------:R-:W-:-:S05]  /*7370*/  SEL R5, R5, 0x7c, P0 ;  /* 0x0000007c05057807 */ /* 0x000fca0000000000 */
[----:B------:R2:W-:Y:S01]  /*7380*/  STG.E.U8 desc[UR36][R2.64], R5 ;  /* 0x0000000502007986 */ /* 0x0005e2000c101124 */
[----:B------:R-:W-:Y:S05]  /*7390*/  BRA `(.L_x_31117) ;  /* 0x00000000000c7947 */ /* 0x000fea0003800000 */
.L_x_31136:
[----:B------:R-:W-:-:S04]  /*73a0*/  I2FP.F32.U32 R0, R4 ;  /* 0x0000000400007245 */ /* 0x000fc80000201000 */
[----:B------:R-:W-:-:S05]  /*73b0*/  F2FP.BF16.F32.PACK_AB R0, RZ, R0 ;  /* 0x00000000ff00723e */ /* 0x000fca00000010ff */
[----:B------:R0:W-:Y:S02]  /*73c0*/  STG.E.U16 desc[UR36][R2.64], R0 ;  /* 0x0000000002007986 */ /* 0x0001e4000c101524 */
.L_x_31117:
[----:B------:R-:W-:Y:S05]  /*73d0*/  BSYNC.RECONVERGENT B6 ;  /* 0x0000000000067941 */ /* 0x000fea0003800200 */
.L_x_31111:
[----:B------:R-:W-:-:S07]  /*73e0*/  VIADD R17, R17, 0x80 ;  /* 0x0000008011117836 */ /* 0x000fce0000000000 */
.L_x_31061:
[----:B------:R-:W-:Y:S05]  /*73f0*/  BSYNC.RECONVERGENT B7 ;  /* 0x0000000000077941 */ /* 0x000fea0003800200 */
.L_x_31060:
        /* <DEDUP_REMOVED lines=358> */
.L_x_31145:
        /* <DEDUP_REMOVED lines=19> */
.L_x_31150:
[----:B------:R-:W2:Y:S02]  /*8b90*/  LDG.E.U8 R2, desc[UR36][R2.64] ;  /* 0x0000002402027981 */ /* 0x000ea4000c1e1100 */
[----:B--2---:R-:W-:-:S04]  /*8ba0*/  ISETP.NE.AND P0, PT, R2, RZ, PT ;  /* 0x000000ff0200720c */ /* 0x004fc80003f05270 */
[----:B------:R-:W-:Y:S01]  /*8bb0*/  P2R R19, PR, RZ, 0x1 ;  /* 0x00000001ff137803 */ /* 0x000fe20000000000 */
[----:B------:R-:W-:Y:S08]  /*8bc0*/  BRA `(.L_x_31152) ;  /* 0x0000000800847947 */ /* 0x000ff00003800000 */
.L_x_31149:
        /* <DEDUP_REMOVED lines=11> */
.L_x_31154:
[----:B------:R-:W2:Y:S02]  /*8c80*/  LDG.E R2, desc[UR36][R2.64] ;  /* 0x0000002402027981 */ /* 0x000ea4000c1e1900 */
[----:B--2---:R-:W-:-:S04]  /*8c90*/  ISETP.NE.AND P0, PT, R2, RZ, PT ;  /* 0x000000ff0200720c */ /* 0x004fc80003f05270 */
[----:B------:R-:W-:Y:S01]  /*8ca0*/  P2R R19, PR, RZ, 0x1 ;  /* 0x00000001ff137803 */ /* 0x000fe20000000000 */
[----:B------:R-:W-:Y:S08]  /*8cb0*/  BRA `(.L_x_31152) ;  /* 0x0000000800487947 */ /* 0x000ff00003800000 */
.L_x_31153:
[----:B------:R-:W2:Y:S02]  /*8cc0*/  LDG.E.U16 R2, desc[UR36][R2.64] ;  /* 0x0000002402027981 */ /* 0x000ea4000c1e1500 */
[----:B--2---:R-:W-:-:S04]  /*8cd0*/  ISETP.NE.AND P0, PT, R2, RZ, PT ;  /* 0x000000ff0200720c */ /* 0x004fc80003f05270 */
[----:B------:R-:W-:Y:S01]  /*8ce0*/  P2R R19, PR, RZ, 0x1 ;  /* 0x00000001ff137803 */ /* 0x000fe20000000000 */
[----:B------:R-:W-:Y:S08]  /*8cf0*/  BRA `(.L_x_31152) ;  /* 0x0000000800387947 */ /* 0x000ff00003800000 */
.L_x_31148:
        /* <DEDUP_REMOVED lines=10> */
.L_x_31156:
[----:B------:R-:W2:Y:S02]  /*8da0*/  LDG.E.U16 R0, desc[UR36][R2.64] ;  /* 0x0000002402007981 */ /* 0x000ea4000c1e1500 */
[----:B--2---:R-:W-:-:S05]  /*8db0*/  HADD2.F32 R0, -RZ, R0.H0_H0 ;  /* 0x20000000ff007230 */ /* 0x004fca0000004100 */
[----:B------:R-:W-:-:S04]  /*8dc0*/  FSETP.NEU.FTZ.AND P0, PT, R0, RZ, PT ;  /* 0x000000ff0000720b */ /* 0x000fc80003f1d000 */
[----:B------:R-:W-:Y:S01]  /*8dd0*/  P2R R19, PR, RZ, 0x1 ;  /* 0x00000001ff137803 */ /* 0x000fe20000000000 */
[----:B------:R-:W-:Y:S08]  /*8de0*/  BRA `(.L_x_31152) ;  /* 0x0000000400fc7947 */ /* 0x000ff00003800000 */
.L_x_31155:
        /* <DEDUP_REMOVED lines=12> */
.L_x_31158:
        /* <DEDUP_REMOVED lines=10> */
.L_x_31157:
[----:B------:R-:W2:Y:S02]  /*8f50*/  LDG.E.64 R2, desc[UR36][R2.64] ;  /* 0x0000002402027981 */ /* 0x000ea4000c1e1b00 */
[----:B--2---:R-:W-:-:S06]  /*8f60*/  DSETP.NEU.AND P0, PT, R2, RZ, PT ;  /* 0x000000ff0200722a */ /* 0x004fcc0003f0d000 */
[----:B------:R-:W-:Y:S01]  /*8f70*/  P2R R19, PR, RZ, 0x1 ;  /* 0x00000001ff137803 */ /* 0x000fe20000000000 */
[----:B------:R-:W-:Y:S07]  /*8f80*/  BRA `(.L_x_31152) ;  /* 0x0000000400947947 */ /* 0x000fee0003800000 */
.L_x_31147:
        /* <DEDUP_REMOVED lines=12> */
.L_x_31161:
[----:B------:R-:W2:Y:S02]  /*9050*/  LDG.E.128 R4, desc[UR36][R2.64] ;  /* 0x0000002402047981 */ /* 0x000ea4000c1e1d00 */
[----:B--2---:R-:W-:-:S06]  /*9060*/  DSETP.NEU.AND P0, PT, R6, RZ, PT ;  /* 0x000000ff0600722a */ /* 0x004fcc0003f0d000 */
[----:B------:R-:W-:-:S06]  /*9070*/  DSETP.NEU.OR P0, PT, R4, RZ, P0 ;  /* 0x000000ff0400722a */ /* 0x000fcc000070d400 */
[----:B------:R-:W-:Y:S01]  /*9080*/  P2R R19, PR, RZ, 0x1 ;  /* 0x00000001ff137803 */ /* 0x000fe20000000000 */
[----:B------:R-:W-:Y:S07]  /*9090*/  BRA `(.L_x_31152) ;  /* 0x0000000400507947 */ /* 0x000fee0003800000 */
.L_x_31160:
        /* <DEDUP_REMOVED lines=10> */
.L_x_31163:
        /* <DEDUP_REMOVED lines=12> */
.L_x_31162:
[----:B------:R-:W2:Y:S02]  /*9200*/  LDG.E.U16 R0, desc[UR36][R2.64] ;  /* 0x0000002402007981 */ /* 0x000ea4000c1e1500 */
[----:B--2---:R-:W-:-:S05]  /*9210*/  IMAD.U32 R0, R0, 0x10000, RZ ;  /* 0x0001000000007824 */ /* 0x004fca00078e00ff */
[----:B------:R-:W-:-:S04]  /*9220*/  FSETP.NEU.FTZ.AND P0, PT, R0, RZ, PT ;  /* 0x000000ff0000720b */ /* 0x000fc80003f1d000 */
[----:B------:R-:W-:Y:S01]  /*9230*/  P2R R19, PR, RZ, 0x1 ;  /* 0x00000001ff137803 */ /* 0x000fe20000000000 */
[----:B------:R-:W-:Y:S08]  /*9240*/  BRA `(.L_x_31152) ;  /* 0x0000000000e47947 */ /* 0x000ff00003800000 */
.L_x_31159:
        /* <DEDUP_REMOVED lines=12> */
.L_x_31166:
[----:B------:R-:W2:Y:S02]  /*9310*/  LDG.E.U8 R2, desc[UR36][R2.64] ;  /* 0x0000002402027981 */ /* 0x000ea4000c1e1100 */
[----:B--2---:R-:W-:-:S04]  /*9320*/  ISETP.NE.AND P0, PT, R2, RZ, PT ;  /* 0x000000ff0200720c */ /* 0x004fc80003f05270 */
[----:B------:R-:W-:Y:S01]  /*9330*/  P2R R19, PR, RZ, 0x1 ;  /* 0x00000001ff137803 */ /* 0x000fe20000000000 */
[----:B------:R-:W-:Y:S08]  /*9340*/  BRA `(.L_x_31152) ;  /* 0x0000000000a47947 */ /* 0x000ff00003800000 */
.L_x_31165:
[----:B------:R-:W2:Y:S02]  /*9350*/  LDG.E.U8 R2, desc[UR36][R2.64] ;  /* 0x0000002402027981 */ /* 0x000ea4000c1e1100 */
[----:B--2---:R-:W-:-:S04]  /*9360*/  ISETP.NE.AND P0, PT, R2, RZ, PT ;  /* 0x000000ff0200720c */ /* 0x004fc80003f05270 */
[----:B------:R-:W-:Y:S01]  /*9370*/  P2R R19, PR, RZ, 0x1 ;  /* 0x00000001ff137803 */ /* 0x000fe20000000000 */
[----:B------:R-:W-:Y:S08]  /*9380*/  BRA `(.L_x_31152) ;  /* 0x0000000000947947 */ /* 0x000ff00003800000 */
.L_x_31164:
        /* <DEDUP_REMOVED lines=10> */
.L_x_31151:
        /* <DEDUP_REMOVED lines=16> */
.L_x_31169:
[----:B------:R-:W-:-:S04]  /*9530*/  PLOP3.LUT P0, PT, PT, PT, PT, 0x8, 0x80 ;  /* 0x000000000080781c */ /* 0x000fc80003f0e170 */
[----:B------:R-:W-:Y:S01]  /*9540*/  P2R R19, PR, RZ, 0x1 ;  /* 0x00000001ff137803 */ /* 0x000fe20000000000 */
[----:B------:R-:W-:Y:S08]  /*9550*/  BRA `(.L_x_31152) ;  /* 0x0000000000207947 */ /* 0x000ff00003800000 */
.L_x_31168:
[----:B------:R-:W2:Y:S02]  /*9560*/  LDG.E.64 R2, desc[UR36][R2.64] ;  /* 0x0000002402027981 */ /* 0x000ea4000c1e1b00 */
[----:B--2---:R-:W-:-:S04]  /*9570*/  ISETP.NE.U32.AND P0, PT, R2, RZ, PT ;  /* 0x000000ff0200720c */ /* 0x004fc80003f05070 */
[----:B------:R-:W-:-:S04]  /*9580*/  ISETP.NE.AND.EX P0, PT, R3, RZ, PT, P0 ;  /* 0x000000ff0300720c */ /* 0x000fc80003f05300 */
[----:B------:R-:W-:Y:S01]  /*9590*/  P2R R19, PR, RZ, 0x1 ;  /* 0x00000001ff137803 */ /* 0x000fe20000000000 */
[----:B------:R-:W-:Y:S08]  /*95a0*/  BRA `(.L_x_31152) ;  /* 0x00000000000c7947 */ /* 0x000ff00003800000 */
.L_x_31167:
[----:B------:R-:W2:Y:S02]  /*95b0*/  LDG.E R2, desc[UR36][R2.64] ;  /* 0x0000002402027981 */ /* 0x000ea4000c1e1900 */
[----:B--2---:R-:W-:-:S04]  /*95c0*/  ISETP.NE.AND P0, PT, R2, RZ, PT ;  /* 0x000000ff0200720c */ /* 0x004fc80003f05270 */
[----:B------:R-:W-:-:S09]  /*95d0*/  P2R R19, PR, RZ, 0x1 ;  /* 0x00000001ff137803 */ /* 0x000fd20000000000 */
.L_x_31152:
[----:B------:R-:W-:Y:S05]  /*95e0*/  BSYNC.RECONVERGENT B6 ;  /* 0x0000000000067941 */ /* 0x000fea0003800200 */
.L_x_31146:
        /* <DEDUP_REMOVED lines=18> */
.L_x_31174:
[----:B------:R-:W2:Y:S02]  /*9710*/  LDG.E.U8 R2, desc[UR36][R2.64] ;  /* 0x0000002402027981 */ /* 0x000ea4000c1e1100 */
[----:B--2---:R-:W-:Y:S01]  /*9720*/  ISETP.NE.AND P0, PT, R2, RZ, PT ;  /* 0x000000ff0200720c */ /* 0x004fe20003f05270 */
[----:B------:R-:W-:-:S12]  /*9730*/  BRA `(.L_x_31176) ;  /* 0x0000000800307947 */ /* 0x000fd80003800000 */
.L_x_31173:
        /* <DEDUP_REMOVED lines=10> */
.L_x_31178:
[----:B------:R-:W2:Y:S02]  /*97e0*/  LDG.E R2, desc[UR36][R2.64] ;  /* 0x0000002402027981 */ /* 0x000ea4000c1e1900 */
[----:B--2---:R-:W-:Y:S01]  /*97f0*/  ISETP.NE.AND P0, PT, R2, RZ, PT ;  /* 0x000000ff0200720c */ /* 0x004fe20003f05270 */
[----:B------:R-:W-:-:S12]  /*9800*/  BRA `(.L_x_31176) ;  /* 0x0000000400fc7947 */ /* 0x000fd80003800000 */
.L_x_31177:
[----:B------:R-:W2:Y:S02]  /*9810*/  LDG.E.U16 R2, desc[UR36][R2.64] ;  /* 0x0000002402027981 */ /* 0x000ea4000c1e1500 */
[----:B--2---:R-:W-:Y:S01]  /*9820*/  ISETP.NE.AND P0, PT, R2, RZ, PT ;  /* 0x000000ff0200720c */ /* 0x004fe20003f05270 */
[----:B------:R-:W-:-:S12]  /*9830*/  BRA `(.L_x_31176) ;  /* 0x0000000400f07947 */ /* 0x000fd80003800000 */
.L_x_31172:
        /* <DEDUP_REMOVED lines=9> */
.L_x_31180:
[----:B------:R-:W2:Y:S02]  /*98d0*/  LDG.E.U16 R0, desc[UR36][R2.64] ;  /* 0x0000002402007981 */ /* 0x000ea4000c1e1500 */
[----:B--2---:R-:W-:-:S05]  /*98e0*/  HADD2.F32 R0, -RZ, R0.H0_H0 ;  /* 0x20000000ff007230 */ /* 0x004fca0000004100 */
[----:B------:R-:W-:Y:S01]  /*98f0*/  FSETP.NEU.FTZ.AND P0, PT, R0, RZ, PT ;  /* 0x000000ff0000720b */ /* 0x000fe20003f1d000 */
[----:B------:R-:W-:-:S12]  /*9900*/  BRA `(.L_x_31176) ;  /* 0x0000000400bc7947 */ /* 0x000fd80003800000 */
.L_x_31179:
        /* <DEDUP_REMOVED lines=11> */
.L_x_31182:
        /* <DEDUP_REMOVED lines=8> */
.L_x_31181:
[----:B------:R-:W2:Y:S02]  /*9a40*/  LDG.E.64 R2, desc[UR36][R2.64] ;  /* 0x0000002402027981 */ /* 0x000ea4000c1e1b00 */
[----:B--2---:R-:W-:Y:S01]  /*9a50*/  DSETP.NEU.AND P0, PT, R2, RZ, PT ;  /* 0x000000ff0200722a */ /* 0x004fe20003f0d000 */
[----:B------:R-:W-:-:S13]  /*9a60*/  BRA `(.L_x_31176) ;  /* 0x0000000400647947 */ /* 0x000fda0003800000 */
.L_x_31171:
        /* <DEDUP_REMOVED lines=11> */
.L_x_31185:
[----:B------:R-:W2:Y:S02]  /*9b20*/  LDG.E.128 R4, desc[UR36][R2.64] ;  /* 0x0000002402047981 */ /* 0x000ea4000c1e1d00 */
[----:B--2---:R-:W-:-:S06]  /*9b30*/  DSETP.NEU.AND P0, PT, R6, RZ, PT ;  /* 0x000000ff0600722a */ /* 0x004fcc0003f0d000 */
[----:B------:R-:W-:Y:S01]  /*9b40*/  DSETP.NEU.OR P0, PT, R4, RZ, P0 ;  /* 0x000000ff0400722a */ /* 0x000fe2000070d400 */
[----:B------:R-:W-:-:S13]  /*9b50*/  BRA `(.L_x_31176) ;  /* 0x0000000400287947 */ /* 0x000fda0003800000 */
.L_x_31184:
        /* <DEDUP_REMOVED lines=9> */
.L_x_31187:
        /* <DEDUP_REMOVED lines=11> */
.L_x_31186:
[----:B------:R-:W2:Y:S02]  /*9ca0*/  LDG.E.U16 R0, desc[UR36][R2.64] ;  /* 0x0000002402007981 */ /* 0x000ea4000c1e1500 */
[----:B--2---:R-:W-:-:S04]  /*9cb0*/  SHF.L.U32 R0, R0, 0x10, RZ ;  /* 0x0000001000007819 */ /* 0x004fc800000006ff */
[----:B------:R-:W-:Y:S01]  /*9cc0*/  FSETP.NEU.FTZ.AND P0, PT, R0, RZ, PT ;  /* 0x000000ff0000720b */ /* 0x000fe20003f1d000 */
[----:B------:R-:W-:-:S12]  /*9cd0*/  BRA `(.L_x_31176) ;  /* 0x0000000000c87947 */ /* 0x000fd80003800000 */
.L_x_31183:
        /* <DEDUP_REMOVED lines=11> */
.L_x_31190:
[----:B------:R-:W2:Y:S02]  /*9d90*/  LDG.E.U8 R2, desc[UR36][R2.64] ;  /* 0x0000002402027981 */ /* 0x000ea4000c1e1100 */
[----:B--2---:R-:W-:Y:S01]  /*9da0*/  ISETP.NE.AND P0, PT, R2, RZ, PT ;  /* 0x000000ff0200720c */ /* 0x004fe20003f05270 */
[----:B------:R-:W-:-:S12]  /*9db0*/  BRA `(.L_x_31176) ;  /* 0x0000000000907947 */ /* 0x000fd80003800000 */
.L_x_31189:
[----:B------:R-:W2:Y:S02]  /*9dc0*/  LDG.E.U8 R2, desc[UR36][R2.64] ;  /* 0x0000002402027981 */ /* 0x000ea4000c1e1100 */
[----:B--2---:R-:W-:Y:S01]  /*9dd0*/  ISETP.NE.AND P0, PT, R2, RZ, PT ;  /* 0x000000ff0200720c */ /* 0x004fe20003f05270 */
[----:B------:R-:W-:-:S12]  /*9de0*/  BRA `(.L_x_31176) ;  /* 0x0000000000847947 */ /* 0x000fd80003800000 */
.L_x_31188:
        /* <DEDUP_REMOVED lines=9> */
.L_x_31175:
        /* <DEDUP_REMOVED lines=16> */
.L_x_31193:
[----:B------:R-:W-:Y:S01]  /*9f80*/  PLOP3.LUT P0, PT, PT, PT, PT, 0x8, 0x80 ;  /* 0x000000000080781c */ /* 0x000fe20003f0e170 */
[----:B------:R-:W-:-:S12]  /*9f90*/  BRA `(.L_x_31176) ;  /* 0x0000000000187947 */ /* 0x000fd80003800000 */
.L_x_31192:
[----:B------:R-:W2:Y:S02]  /*9fa0*/  LDG.E.64 R2, desc[UR36][R2.64] ;  /* 0x0000002402027981 */ /* 0x000ea4000c1e1b00 */
[----:B--2---:R-:W-:-:S04]  /*9fb0*/  ISETP.NE.U32.AND P0, PT, R2, RZ, PT ;  /* 0x000000ff0200720c */ /* 0x004fc80003f05070 */
[----:B------:R-:W-:Y:S01]  /*9fc0*/  ISETP.NE.AND.EX P0, PT, R3, RZ, PT, P0 ;  /* 0x000000ff0300720c */ /* 0x000fe20003f05300 */
[----:B------:R-:W-:-:S12]  /*9fd0*/  BRA `(.L_x_31176) ;  /* 0x0000000000087947 */ /* 0x000fd80003800000 */
.L_x_31191:
[----:B------:R-:W2:Y:S02]  /*9fe0*/  LDG.E R2, desc[UR36][R2.64] ;  /* 0x0000002402027981 */ /* 0x000ea4000c1e1900 */
[----:B--2---:R-:W-:-:S13]  /*9ff0*/  ISETP.NE.AND P0, PT, R2, RZ, PT ;  /* 0x000000ff0200720c */ /* 0x004fda0003f05270 */
.L_x_31176:
[----:B------:R-:W-:Y:S05]  /*a000*/  BSYNC.RECONVERGENT B6 ;  /* 0x0000000000067941 */ /* 0x000fea0003800200 */
.L_x_31170:
        /* <DEDUP_REMOVED lines=20> */
.L_x_31198:
[----:B------:R0:W-:Y:S01]  /*a150*/  STG.E.U8 desc[UR36][R2.64], R4 ;  /* 0x0000000402007986 */ /* 0x0001e2000c101124 */
[----:B------:R-:W-:Y:S05]  /*a160*/  BRA `(.L_x_31200) ;  /* 0x0000000800fc7947 */ /* 0x000fea0003800000 */
.L_x_31197:
        /* <DEDUP_REMOVED lines=9> */
.L_x_31202:
[----:B------:R0:W-:Y:S01]  /*a200*/  STG.E desc[UR36][R2.64], R4 ;  /* 0x0000000402007986 */ /* 0x0001e2000c101924 */
[----:B------:R-:W-:Y:S05]  /*a210*/  BRA `(.L_x_31200) ;  /* 0x0000000800d07947 */ /* 0x000fea0003800000 */
.L_x_31201:
[----:B------:R0:W-:Y:S01]  /*a220*/  STG.E.U16 desc[UR36][R2.64], R4 ;  /* 0x0000000402007986 */ /* 0x0001e2000c101524 */
[----:B------:R-:W-:Y:S05]  /*a230*/  BRA `(.L_x_31200) ;  /* 0x0000000800c87947 */ /* 0x000fea0003800000 */
.L_x_31196:
        /* <DEDUP_REMOVED lines=9> */
.L_x_31204:
[----:B------:R-:W-:-:S04]  /*a2d0*/  I2FP.F32.U32 R0, R4 ;  /* 0x0000000400007245 */ /* 0x000fc80000201000 */
[----:B------:R-:W-:-:S05]  /*a2e0*/  F2FP.F16.F32.PACK_AB R0, RZ, R0 ;  /* 0x00000000ff00723e */ /* 0x000fca00000000ff */
[----:B------:R0:W-:Y:S01]  /*a2f0*/  STG.E.U16 desc[UR36][R2.64], R0 ;  /* 0x0000000002007986 */ /* 0x0001e2000c101524 */
[----:B------:R-:W-:Y:S05]  /*a300*/  BRA `(.L_x_31200) ;  /* 0x0000000800947947 */ /* 0x000fea0003800000 */
.L_x_31203:
        /* <DEDUP_REMOVED lines=10> */
.L_x_31206:
[----:B------:R-:W-:-:S04]  /*a3b0*/  I2FP.F32.U32 R4, R4 ;  /* 0x0000000400047245 */ /* 0x000fc80000201000 */
[----:B------:R-:W-:-:S04]  /*a3c0*/  F2FP.F16.F32.PACK_AB R5, RZ, R4 ;  /* 0x00000004ff05723e */ /* 0x000fc800000000ff */
[----:B------:R-:W-:-:S05]  /*a3d0*/  PRMT R5, R5, 0x5410, RZ ;  /* 0x0000541005057816 */ /* 0x000fca00000000ff */
[----:B------:R3:W-:Y:S01]  /*a3e0*/  STG.E desc[UR36][R2.64], R5 ;  /* 0x0000000502007986 */ /* 0x0007e2000c101924 */
[----:B------:R-:W-:Y:S05]  /*a3f0*/  BRA `(.L_x_31200) ;  /* 0x0000000800587947 */ /* 0x000fea0003800000 */
.L_x_31205:
[----:B------:R-:W0:Y:S02]  /*a400*/  I2F.F64.U32 R4, R4 ;  /* 0x0000000400047312 */ /* 0x000e240000201800 */
[----:B0-----:R4:W-:Y:S01]  /*a410*/  STG.E.64 desc[UR36][R2.64], R4 ;  /* 0x0000000402007986 */ /* 0x0019e2000c101b24 */
[----:B------:R-:W-:Y:S05]  /*a420*/  BRA `(.L_x_31200) ;  /* 0x00000008004c7947 */ /* 0x000fea0003800000 */
.L_x_31195:
        /* <DEDUP_REMOVED lines=12> */
.L_x_31210:
        /* <DEDUP_REMOVED lines=17> */
.L_x_31212:
[----:B------:R-:W-:Y:S05]  /*a600*/  BSYNC.RECONVERGENT B0 ;  /* 0x0000000000007941 */ /* 0x000fea0003800200 */
.L_x_31211:
[----:B------:R0:W-:Y:S01]  /*a610*/  STG.E.U8 desc[UR36][R2.64], R0 ;  /* 0x0000000002007986 */ /* 0x0001e2000c101124 */
[----:B------:R-:W-:Y:S05]  /*a620*/  BRA `(.L_x_31200) ;  /* 0x0000000400cc7947 */ /* 0x000fea0003800000 */
.L_x_31209:
        /* <DEDUP_REMOVED lines=17> */
.L_x_31214:
[----:B------:R-:W-:Y:S05]  /*a740*/  BSYNC.RECONVERGENT B0 ;  /* 0x0000000000007941 */ /* 0x000fea0003800200 */
.L_x_31213:
[----:B------:R0:W-:Y:S01]  /*a750*/  STG.E.U8 desc[UR36][R2.64], R0 ;  /* 0x0000000002007986 */ /* 0x0001e2000c101124 */
[----:B------:R-:W-:Y:S05]  /*a760*/  BRA `(.L_x_31200) ;  /* 0x00000004007c7947 */ /* 0x000fea0003800000 */
.L_x_31208:
        /* <DEDUP_REMOVED lines=21> */
.L_x_31216:
[----:B------:R-:W-:-:S05]  /*a8c0*/  HFMA2 R5, -RZ, RZ, 0, 0 ;  /* 0x00000000ff057431 */ /* 0x000fca00000001ff */
[----:B------:R0:W-:Y:S01]  /*a8d0*/  STG.E.64 desc[UR36][R2.64], R4 ;  /* 0x0000000402007986 */ /* 0x0001e2000c101b24 */
[----:B------:R-:W-:Y:S05]  /*a8e0*/  BRA `(.L_x_31200) ;  /* 0x00000004001c7947 */ /* 0x000fea0003800000 */
.L_x_31215:
[----:B------:R0:W-:Y:S01]  /*a8f0*/  STG.E desc[UR36][R2.64], R4 ;  /* 0x0000000402007986 */ /* 0x0001e2000c101924 */
[----:B------:R-:W-:Y:S05]  /*a900*/  BRA `(.L_x_31200) ;  /* 0x0000000400147947 */ /* 0x000fea0003800000 */
.L_x_31207:
        /* <DEDUP_REMOVED lines=8> */
.L_x_31218:
[----:B------:R-:W0:Y:S01]  /*a990*/  I2F.F64.U32 R4, R4 ;  /* 0x0000000400047312 */ /* 0x000e220000201800 */
[----:B------:R-:W-:-:S05]  /*a9a0*/  CS2R R6, SRZ ;  /* 0x0000000000067805 */ /* 0x000fca000001ff00 */
[----:B0-----:R0:W-:Y:S01]  /*a9b0*/  STG.E.128 desc[UR36][R2.64], R4 ;  /* 0x0000000402007986 */ /* 0x0011e2000c101d24 */
[----:B------:R-:W-:Y:S05]  /*a9c0*/  BRA `(.L_x_31200) ;  /* 0x0000000000e47947 */ /* 0x000fea0003800000 */
.L_x_31217:
[----:B------:R-:W-:-:S09]  /*a9d0*/  UISETP.NE.AND UP0, UPT, UR4, 0xf, UPT ;  /* 0x0000000f0400788c */ /* 0x000fd2000bf05270 */
[----:B------:R-:W-:Y:S05]  /*a9e0*/  BRA.U !UP0, `(.L_x_31219) ;  /* 0x0000000108d07547 */ /* 0x000fea000b800000 */
[----:B------:R-:W-:-:S09]  /*a9f0*/  UISETP.NE.AND UP0, UPT, UR4, 0x17, UPT ;  /* 0x000000170400788c */ /* 0x000fd2000bf05270 */
[----:B------:R-:W-:Y:S05]  /*aa00*/  BRA.U !UP0, `(.L_x_31220) ;  /* 0x0000000108847547 */ /* 0x000fea000b800000 */
[----:B------:R-:W-:-:S09]  /*aa10*/  UISETP.NE.AND UP0, UPT, UR4, 0x18, UPT ;  /* 0x000000180400788c */ /* 0x000fd2000bf05270 */
[----:B------:R-:W-:Y:S05]  /*aa20*/  BRA.U !UP0, `(.L_x_31221) ;  /* 0x0000000108447547 */ /* 0x000fea000b800000 */
.L_x_31199:
        /* <DEDUP_REMOVED lines=16> */
.L_x_31222:
[----:B------:R-:W-:Y:S05]  /*ab30*/  BRA `(.L_x_31200) ;  /* 0x0000000000887947 */ /* 0x000fea0003800000 */
.L_x_31221:
        /* <DEDUP_REMOVED lines=11> */
.L_x_31224:
[----:B------:R-:W-:Y:S05]  /*abf0*/  BSYNC.RECONVERGENT B0 ;  /* 0x0000000000007941 */ /* 0x000fea0003800200 */
.L_x_31223:
[----:B------:R0:W-:Y:S01]  /*ac00*/  STG.E.U8 desc[UR36][R2.64], R5 ;  /* 0x0000000502007986 */ /* 0x0001e2000c101124 */
[----:B------:R-:W-:Y:S05]  /*ac10*/  BRA `(.L_x_31200) ;  /* 0x0000000000507947 */ /* 0x000fea0003800000 */
.L_x_31220:
        /* <DEDUP_REMOVED lines=12> */
.L_x_31225:
[----:B------:R-:W-:Y:S01]  /*ace0*/  IMAD.MOV.U32 R5, RZ, RZ, 0x7f ;  /* 0x0000007fff057424 */ /* 0x000fe200078e00ff */
[----:B------:R-:W-:-:S04]  /*acf0*/  ISETP.GT.U32.AND P0, PT, R7, 0x7f800000, PT ;  /* 0x7f8000000700780c */ /* 0x000fc80003f04070 */
[----:B------:R-:W-:-:S05]  /*ad00*/  SEL R5, R5, 0x7c, P0 ;  /* 0x0000007c05057807 */ /* 0x000fca0000000000 */
[----:B------:R0:W-:Y:S01]  /*ad10*/  STG.E.U8 desc[UR36][R2.64], R5 ;  /* 0x0000000502007986 */ /* 0x0001e2000c101124 */
[----:B------:R-:W-:Y:S05]  /*ad20*/  BRA `(.L_x_31200) ;  /* 0x00000000000c7947 */ /* 0x000fea0003800000 */
.L_x_31219:
[----:B------:R-:W-:-:S04]  /*ad30*/  I2FP.F32.U32 R0, R4 ;  /* 0x0000000400007245 */ /* 0x000fc80000201000 */
[----:B------:R-:W-:-:S05]  /*ad40*/  F2FP.BF16.F32.PACK_AB R0, RZ, R0 ;  /* 0x00000000ff00723e */ /* 0x000fca00000010ff */
[----:B------:R0:W-:Y:S02]  /*ad50*/  STG.E.U16 desc[UR36][R2.64], R0 ;  /* 0x0000000002007986 */ /* 0x0001e4000c101524 */
.L_x_31200:
[----:B------:R-:W-:Y:S05]  /*ad60*/  BSYNC.RECONVERGENT B6 ;  /* 0x0000000000067941 */ /* 0x000fea0003800200 */
.L_x_31194:
[----:B------:R-:W-:-:S07]  /*ad70*/  IADD3 R17, PT, PT, R17, 0x80, RZ ;  /* 0x0000008011117810 */ /* 0x000fce0007ffe0ff */
.L_x_31144:
[----:B------:R-:W-:Y:S05]  /*ad80*/  BSYNC.RECONVERGENT B7 ;  /* 0x0000000000077941 */ /* 0x000fea0003800200 */
.L_x_31143:
        /* <DEDUP_REMOVED lines=357> */
.L_x_31226:
        /* <DEDUP_REMOVED lines=22> */
.L_x_31231:
[----:B------:R-:W2:Y:S02]  /*c540*/  LDG.E.U8 R2, desc[UR36][R2.64] ;  /* 0x0000002402027981 */ /* 0x000ea4000c1e1100 */
[----:B--2---:R-:W-:-:S04]  /*c550*/  ISETP.NE.AND P0, PT, R2, RZ, PT ;  /* 0x000000ff0200720c */ /* 0x004fc80003f05270 */
[----:B------:R-:W-:Y:S01]  /*c560*/  P2R R19, PR, RZ, 0x1 ;  /* 0x00000001ff137803 */ /* 0x000fe20000000000 */
[----:B------:R-:W-:Y:S08]  /*c570*/  BRA `(.L_x_31233) ;  /* 0x0000000800847947 */ /* 0x000ff00003800000 */
.L_x_31230:
        /* <DEDUP_REMOVED lines=11> */
.L_x_31235:
[----:B------:R-:W2:Y:S02]  /*c630*/  LDG.E R2, desc[UR36][R2.64] ;  /* 0x0000002402027981 */ /* 0x000ea4000c1e1900 */
[----:B--2---:R-:W-:-:S04]  /*c640*/  ISETP.NE.AND P0, PT, R2, RZ, PT ;  /* 0x000000ff0200720c */ /* 0x004fc80003f05270 */
[----:B------:R-:W-:Y:S01]  /*c650*/  P2R R19, PR, RZ, 0x1 ;  /* 0x00000001ff137803 */ /* 0x000fe20000000000 */
[----:B------:R-:W-:Y:S08]  /*c660*/  BRA `(.L_x_31233) ;  /* 0x0000000800487947 */ /* 0x000ff00003800000 */
.L_x_31234:
[----:B------:R-:W2:Y:S02]  /*c670*/  LDG.E.U16 R2, desc[UR36][R2.64] ;  /* 0x0000002402027981 */ /* 0x000ea4000c1e1500 */
[----:B--2---:R-:W-:-:S04]  /*c680*/  ISETP.NE.AND P0, PT, R2, RZ, PT ;  /* 0x000000ff0200720c */ /* 0x004fc80003f05270 */
[----:B------:R-:W-:Y:S01]  /*c690*/  P2R R19, PR, RZ, 0x1 ;  /* 0x00000001ff137803 */ /* 0x000fe20000000000 */
[----:B------:R-:W-:Y:S08]  /*c6a0*/  BRA `(.L_x_31233) ;  /* 0x0000000800387947 */ /* 0x000ff00003800000 */
.L_x_31229:
        /* <DEDUP_REMOVED lines=10> */
.L_x_31237:
[----:B------:R-:W2:Y:S02]  /*c750*/  LDG.E.U16 R0, desc[UR36][R2.64] ;  /* 0x0000002402007981 */ /* 0x000ea4000c1e1500 */
[----:B--2---:R-:W-:-:S05]  /*c760*/  HADD2.F32 R0, -RZ, R0.H0_H0 ;  /* 0x20000000ff007230 */ /* 0x004fca0000004100 */
[----:B------:R-:W-:-:S04]  /*c770*/  FSETP.NEU.FTZ.AND P0, PT, R0, RZ, PT ;  /* 0x000000ff0000720b */ /* 0x000fc80003f1d000 */
[----:B------:R-:W-:Y:S01]  /*c780*/  P2R R19, PR, RZ, 0x1 ;  /* 0x00000001ff137803 */ /* 0x000fe20000000000 */
[----:B------:R-:W-:Y:S08]  /*c790*/  BRA `(.L_x_31233) ;  /* 0x0000000400fc7947 */ /* 0x000ff00003800000 */
.L_x_31236:
        /* <DEDUP_REMOVED lines=12> */
.L_x_31239:
        /* <DEDUP_REMOVED lines=10> */
.L_x_31238:
[----:B------:R-:W2:Y:S02]  /*c900*/  LDG.E.64 R2, desc[UR36][R2.64] ;  /* 0x0000002402027981 */ /* 0x000ea4000c1e1b00 */
[----:B--2---:R-:W-:-:S06]  /*c910*/  DSETP.NEU.AND P0, PT, R2, RZ, PT ;  /* 0x000000ff0200722a */ /* 0x004fcc0003f0d000 */
[----:B------:R-:W-:Y:S01]  /*c920*/  P2R R19, PR, RZ, 0x1 ;  /* 0x00000001ff137803 */ /* 0x000fe20000000000 */
[----:B------:R-:W-:Y:S07]  /*c930*/  BRA `(.L_x_31233) ;  /* 0x0000000400947947 */ /* 0x000fee0003800000 */
.L_x_31228:
        /* <DEDUP_REMOVED lines=12> */
.L_x_31242:
[----:B------:R-:W2:Y:S02]  /*ca00*/  LDG.E.128 R4, desc[UR36][R2.64] ;  /* 0x0000002402047981 */ /* 0x000ea4000c1e1d00 */
[----:B--2---:R-:W-:-:S06]  /*ca10*/  DSETP.NEU.AND P0, PT, R6, RZ, PT ;  /* 0x000000ff0600722a */ /* 0x004fcc0003f0d000 */
[----:B------:R-:W-:-:S06]  /*ca20*/  DSETP.NEU.OR P0, PT, R4, RZ, P0 ;  /* 0x000000ff0400722a */ /* 0x000fcc000070d400 */
[----:B------:R-:W-:Y:S01]  /*ca30*/  P2R R19, PR, RZ, 0x1 ;  /* 0x00000001ff137803 */ /* 0x000fe20000000000 */
[----:B------:R-:W-:Y:S07]  /*ca40*/  BRA `(.L_x_31233) ;  /* 0x0000000400507947 */ /* 0x000fee0003800000 */
.L_x_31241:
        /* <DEDUP_REMOVED lines=10> */
.L_x_31244:
        /* <DEDUP_REMOVED lines=12> */
.L_x_31243:
[----:B------:R-:W2:Y:S02]  /*cbb0*/  LDG.E.U16 R0, desc[UR36][R2.64] ;  /* 0x0000002402007981 */ /* 0x000ea4000c1e1500 */
[----:B--2---:R-:W-:-:S05]  /*cbc0*/  IMAD.U32 R0, R0, 0x10000, RZ ;  /* 0x0001000000007824 */ /* 0x004fca00078e00ff */
[----:B------:R-:W-:-:S04]  /*cbd0*/  FSETP.NEU.FTZ.AND P0, PT, R0, RZ, PT ;  /* 0x000000ff0000720b */ /* 0x000fc80003f1d000 */
[----:B------:R-:W-:Y:S01]  /*cbe0*/  P2R R19, PR, RZ, 0x1 ;  /* 0x00000001ff137803 */ /* 0x000fe20000000000 */
[----:B------:R-:W-:Y:S08]  /*cbf0*/  BRA `(.L_x_31233) ;  /* 0x0000000000e47947 */ /* 0x000ff00003800000 */
.L_x_31240:
        /* <DEDUP_REMOVED lines=12> */
.L_x_31247:
[----:B------:R-:W2:Y:S02]  /*ccc0*/  LDG.E.U8 R2, desc[UR36][R2.64] ;  /* 0x0000002402027981 */ /* 0x000ea4000c1e1100 */
[----:B--2---:R-:W-:-:S04]  /*ccd0*/  ISETP.NE.AND P0, PT, R2, RZ, PT ;  /* 0x000000ff0200720c */ /* 0x004fc80003f05270 */
[----:B------:R-:W-:Y:S01]  /*cce0*/  P2R R19, PR, RZ, 0x1 ;  /* 0x00000001ff137803 */ /* 0x000fe20000000000 */
[----:B------:R-:W-:Y:S08]  /*ccf0*/  BRA `(.L_x_31233) ;  /* 0x0000000000a47947 */ /* 0x000ff00003800000 */
.L_x_31246:
[----:B------:R-:W2:Y:S02]  /*cd00*/  LDG.E.U8 R2, desc[UR36][R2.64] ;  /* 0x0000002402027981 */ /* 0x000ea4000c1e1100 */
[----:B--2---:R-:W-:-:S04]  /*cd10*/  ISETP.NE.AND P0, PT, R2, RZ, PT ;  /* 0x000000ff0200720c */ /* 0x004fc80003f05270 */
[----:B------:R-:W-:Y:S01]  /*cd20*/  P2R R19, PR, RZ, 0x1 ;  /* 0x00000001ff137803 */ /* 0x000fe20000000000 */
[----:B------:R-:W-:Y:S08]  /*cd30*/  BRA `(.L_x_31233) ;  /* 0x0000000000947947 */ /* 0x000ff00003800000 */
.L_x_31245:
        /* <DEDUP_REMOVED lines=10> */
.L_x_31232:
        /* <DEDUP_REMOVED lines=16> */
.L_x_31250:
[----:B------:R-:W-:-:S04]  /*cee0*/  PLOP3.LUT P0, PT, PT, PT, PT, 0x8, 0x80 ;  /* 0x000000000080781c */ /* 0x000fc80003f0e170 */
[----:B------:R-:W-:Y:S01]  /*cef0*/  P2R R19, PR, RZ, 0x1 ;  /* 0x00000001ff137803 */ /* 0x000fe20000000000 */
[----:B------:R-:W-:Y:S08]  /*cf00*/  BRA `(.L_x_31233) ;  /* 0x0000000000207947 */ /* 0x000ff00003800000 */
.L_x_31249:
[----:B------:R-:W2:Y:S02]  /*cf10*/  LDG.E.64 R2, desc[UR36][R2.64] ;  /* 0x0000002402027981 */ /* 0x000ea4000c1e1b00 */
[----:B--2---:R-:W-:-:S04]  /*cf20*/  ISETP.NE.U32.AND P0, PT, R2, RZ, PT ;  /* 0x000000ff0200720c */ /* 0x004fc80003f05070 */
[----:B------:R-:W-:-:S04]  /*cf30*/  ISETP.NE.AND.EX P0, PT, R3, RZ, PT, P0 ;  /* 0x000000ff0300720c */ /* 0x000fc80003f05300 */
[----:B------:R-:W-:Y:S01]  /*cf40*/  P2R R19, PR, RZ, 0x1 ;  /* 0x00000001ff137803 */ /* 0x000fe20000000000 */
[----:B------:R-:W-:Y:S08]  /*cf50*/  BRA `(.L_x_31233) ;  /* 0x00000000000c7947 */ /* 0x000ff00003800000 */
.L_x_31248:
[----:B------:R-:W2:Y:S02]  /*cf60*/  LDG.E R2, desc[UR36][R2.64] ;  /* 0x0000002402027981 */ /* 0x000ea4000c1e1900 */
[----:B--2---:R-:W-:-:S04]  /*cf70*/  ISETP.NE.AND P0, PT, R2, RZ, PT ;  /* 0x000000ff0200720c */ /* 0x004fc80003f05270 */
[----:B------:R-:W-:-:S09]  /*cf80*/  P2R R19, PR, RZ, 0x1 ;  /* 0x00000001ff137803 */ /* 0x000fd20000000000 */
.L_x_31233:
[----:B------:R-:W-:Y:S05]  /*cf90*/  BSYNC.RECONVERGENT B6 ;  /* 0x0000000000067941 */ /* 0x000fea0003800200 */
.L_x_31227:
        /* <DEDUP_REMOVED lines=18> */
.L_x_31255:
[----:B------:R-:W2:Y:S02]  /*d0c0*/  LDG.E.U8 R2, desc[UR36][R2.64] ;  /* 0x0000002402027981 */ /* 0x000ea4000c1e1100 */
[----:B--2---:R-:W-:Y:S01]  /*d0d0*/  ISETP.NE.AND P0, PT, R2, RZ, PT ;  /* 0x000000ff0200720c */ /* 0x004fe20003f05270 */
[----:B------:R-:W-:-:S12]  /*d0e0*/  BRA `(.L_x_31257) ;  /* 0x0000000800307947 */ /* 0x000fd80003800000 */
.L_x_31254:
        /* <DEDUP_REMOVED lines=10> */
.L_x_31259:
[----:B------:R-:W2:Y:S02]  /*d190*/  LDG.E R2, desc[UR36][R2.64] ;  /* 0x0000002402027981 */ /* 0x000ea4000c1e1900 */
[----:B--2---:R-:W-:Y:S01]  /*d1a0*/  ISETP.NE.AND P0, PT, R2, RZ, PT ;  /* 0x000000ff0200720c */ /* 0x004fe20003f05270 */
[----:B------:R-:W-:-:S12]  /*d1b0*/  BRA `(.L_x_31257) ;  /* 0x0000000400fc7947 */ /* 0x000fd80003800000 */
.L_x_31258:
[----:B------:R-:W2:Y:S02]  /*d1c0*/  LDG.E.U16 R2, desc[UR36][R2.64] ;  /* 0x0000002402027981 */ /* 0x000ea4000c1e1500 */
[----:B--2---:R-:W-:Y:S01]  /*d1d0*/  ISETP.NE.AND P0, PT, R2, RZ, PT ;  /* 0x000000ff0200720c */ /* 0x004fe20003f05270 */
[----:B------:R-:W-:-:S12]  /*d1e0*/  BRA `(.L_x_31257) ;  /* 0x0000000400f07947 */ /* 0x000fd80003800000 */
.L_x_31253:
        /* <DEDUP_REMOVED lines=9> */
.L_x_31261:
[----:B------:R-:W2:Y:S02]  /*d280*/  LDG.E.U16 R0, desc[UR36][R2.64] ;  /* 0x0000002402007981 */ /* 0x000ea4000c1e1500 */
[----:B--2---:R-:W-:-:S05]  /*d290*/  HADD2.F32 R0, -RZ, R0.H0_H0 ;  /* 0x20000000ff007230 */ /* 0x004fca0000004100 */
[----:B------:R-:W-:Y:S01]  /*d2a0*/  FSETP.NEU.FTZ.AND P0, PT, R0, RZ, PT ;  /* 0x000000ff0000720b */ /* 0x000fe20003f1d000 */
[----:B------:R-:W-:-:S12]  /*d2b0*/  BRA `(.L_x_31257) ;  /* 0x0000000400bc7947 */ /* 0x000fd80003800000 */
.L_x_31260:
        /* <DEDUP_REMOVED lines=11> */
.L_x_31263:
        /* <DEDUP_REMOVED lines=8> */
.L_x_31262:
[----:B------:R-:W2:Y:S02]  /*d3f0*/  LDG.E.64 R2, desc[UR36][R2.64] ;  /* 0x0000002402027981 */ /* 0x000ea4000c1e1b00 */
[----:B--2---:R-:W-:Y:S01]  /*d400*/  DSETP.NEU.AND P0, PT, R2, RZ, PT ;  /* 0x000000ff0200722a */ /* 0x004fe20003f0d000 */
[----:B------:R-:W-:-:S13]  /*d410*/  BRA `(.L_x_31257) ;  /* 0x0000000400647947 */ /* 0x000fda0003800000 */
.L_x_31252:
        /* <DEDUP_REMOVED lines=11> */
.L_x_31266:
[----:B------:R-:W2:Y:S02]  /*d4d0*/  LDG.E.128 R4, desc[UR36][R2.64] ;  /* 0x0000002402047981 */ /* 0x000ea4000c1e1d00 */
[----:B--2---:R-:W-:-:S06]  /*d4e0*/  DSETP.NEU.AND P0, PT, R6, RZ, PT ;  /* 0x000000ff0600722a */ /* 0x004fcc0003f0d000 */
[----:B------:R-:W-:Y:S01]  /*d4f0*/  DSETP.NEU.OR P0, PT, R4, RZ, P0 ;  /* 0x000000ff0400722a */ /* 0x000fe2000070d400 */
[----:B------:R-:W-:-:S13]  /*d500*/  BRA `(.L_x_31257) ;  /* 0x0000000400287947 */ /* 0x000fda0003800000 */
.L_x_31265:
        /* <DEDUP_REMOVED lines=9> */
.L_x_31268:
        /* <DEDUP_REMOVED lines=11> */
.L_x_31267:
[----:B------:R-:W2:Y:S02]  /*d650*/  LDG.E.U16 R0, desc[UR36][R2.64] ;  /* 0x0000002402007981 */ /* 0x000ea4000c1e1500 */
[----:B--2---:R-:W-:-:S05]  /*d660*/  IMAD.U32 R0, R0, 0x10000, RZ ;  /* 0x0001000000007824 */ /* 0x004fca00078e00ff */
[----:B------:R-:W-:Y:S01]  /*d670*/  FSETP.NEU.FTZ.AND P0, PT, R0, RZ, PT ;  /* 0x000000ff0000720b */ /* 0x000fe20003f1d000 */
[----:B------:R-:W-:-:S12]  /*d680*/  BRA `(.L_x_31257) ;  /* 0x0000000000c87947 */ /* 0x000fd80003800000 */
.L_x_31264:
        /* <DEDUP_REMOVED lines=11> */
.L_x_31271:
[----:B------:R-:W2:Y:S02]  /*d740*/  LDG.E.U8 R2, desc[UR36][R2.64] ;  /* 0x0000002402027981 */ /* 0x000ea4000c1e1100 */
[----:B--2---:R-:W-:Y:S01]  /*d750*/  ISETP.NE.AND P0, PT, R2, RZ, PT ;  /* 0x000000ff0200720c */ /* 0x004fe20003f05270 */
[----:B------:R-:W-:-:S12]  /*d760*/  BRA `(.L_x_31257) ;  /* 0x0000000000907947 */ /* 0x000fd80003800000 */
.L_x_31270:
[----:B------:R-:W2:Y:S02]  /*d770*/  LDG.E.U8 R2, desc[UR36][R2.64] ;  /* 0x0000002402027981 */ /* 0x000ea4000c1e1100 */
[----:B--2---:R-:W-:Y:S01]  /*d780*/  ISETP.NE.AND P0, PT, R2, RZ, PT ;  /* 0x000000ff0200720c */ /* 0x004fe20003f05270 */
[----:B------:R-:W-:-:S12]  /*d790*/  BRA `(.L_x_31257) ;  /* 0x0000000000847947 */ /* 0x000fd80003800000 */
.L_x_31269:
        /* <DEDUP_REMOVED lines=9> */
.L_x_31256:
        /* <DEDUP_REMOVED lines=16> */
.L_x_31274:
[----:B------:R-:W-:Y:S01]  /*d930*/  PLOP3.LUT P0, PT, PT, PT, PT, 0x8, 0x80 ;  /* 0x000000000080781c */ /* 0x000fe20003f0e170 */
[----:B------:R-:W-:-:S12]  /*d940*/  BRA `(.L_x_31257) ;  /* 0x0000000000187947 */ /* 0x000fd80003800000 */
.L_x_31273:
[----:B------:R-:W2:Y:S02]  /*d950*/  LDG.E.64 R2, desc[UR36][R2.64] ;  /* 0x0000002402027981 */ /* 0x000ea4000c1e1b00 */
[----:B--2---:R-:W-:-:S04]  /*d960*/  ISETP.NE.U32.AND P0, PT, R2, RZ, PT ;  /* 0x000000ff0200720c */ /* 0x004fc80003f05070 */
[----:B------:R-:W-:Y:S01]  /*d970*/  ISETP.NE.AND.EX P0, PT, R3, RZ, PT, P0 ;  /* 0x000000ff0300720c */ /* 0x000fe20003f05300 */
[----:B------:R-:W-:-:S12]  /*d980*/  BRA `(.L_x_31257) ;  /* 0x0000000000087947 */ /* 0x000fd80003800000 */
.L_x_31272:
[----:B------:R-:W2:Y:S02]  /*d990*/  LDG.E R2, desc[UR36][R2.64] ;  /* 0x0000002402027981 */ /* 0x000ea4000c1e1900 */
[----:B--2---:R-:W-:-:S13]  /*d9a0*/  ISETP.NE.AND P0, PT, R2, RZ, PT ;  /* 0x000000ff0200720c */ /* 0x004fda0003f05270 */
.L_x_31257:
[----:B------:R-:W-:Y:S05]  /*d9b0*/  BSYNC.RECONVERGENT B6 ;  /* 0x0000000000067941 */ /* 0x000fea0003800200 */
.L_x_31251:
        /* <DEDUP_REMOVED lines=16> */
.L_x_31278:
[----:B------:R-:W-:Y:S01]  /*dac0*/  STG.E.U8 desc[UR36][R16.64], R2 ;  /* 0x0000000210007986 */ /* 0x000fe2000c101124 */
[----:B------:R-:W-:Y:S05]  /*dad0*/  EXIT ;  /* 0x000000000000794d */ /* 0x000fea0003800000 */
.L_x_31277:
        /* <DEDUP_REMOVED lines=9> */
.L_x_31281:
[----:B------:R-:W-:Y:S01]  /*db70*/  STG.E desc[UR36][R16.64], R2 ;  /* 0x0000000210007986 */ /* 0x000fe2000c101924 */
[----:B------:R-:W-:Y:S05]  /*db80*/  EXIT ;  /* 0x000000000000794d */ /* 0x000fea0003800000 */
.L_x_31280:
[----:B------:R-:W-:Y:S01]  /*db90*/  STG.E.U16 desc[UR36][R16.64], R2 ;  /* 0x0000000210007986 */ /* 0x000fe2000c101524 */
[----:B------:R-:W-:Y:S05]  /*dba0*/  EXIT ;  /* 0x000000000000794d */ /* 0x000fea0003800000 */
.L_x_31276:
        /* <DEDUP_REMOVED lines=9> */
.L_x_31283:
[----:B------:R-:W-:-:S04]  /*dc40*/  I2FP.F32.U32 R0, R2 ;  /* 0x0000000200007245 */ /* 0x000fc80000201000 */
[----:B------:R-:W-:-:S05]  /*dc50*/  F2FP.F16.F32.PACK_AB R0, RZ, R0 ;  /* 0x00000000ff00723e */ /* 0x000fca00000000ff */
[----:B------:R-:W-:Y:S01]  /*dc60*/  STG.E.U16 desc[UR36][R16.64], R0 ;  /* 0x0000000010007986 */ /* 0x000fe2000c101524 */
[----:B------:R-:W-:Y:S05]  /*dc70*/  EXIT ;  /* 0x000000000000794d */ /* 0x000fea0003800000 */
.L_x_31282:
        /* <DEDUP_REMOVED lines=10> */
.L_x_31285:
[----:B------:R-:W-:-:S04]  /*dd20*/  I2FP.F32.U32 R2, R2 ;  /* 0x0000000200027245 */ /* 0x000fc80000201000 */
[----:B------:R-:W-:-:S04]  /*dd30*/  F2FP.F16.F32.PACK_AB R3, RZ, R2 ;  /* 0x00000002ff03723e */ /* 0x000fc800000000ff */
[----:B------:R-:W-:-:S05]  /*dd40*/  PRMT R3, R3, 0x5410, RZ ;  /* 0x0000541003037816 */ /* 0x000fca00000000ff */
[----:B------:R-:W-:Y:S01]  /*dd50*/  STG.E desc[UR36][R16.64], R3 ;  /* 0x0000000310007986 */ /* 0x000fe2000c101924 */
[----:B------:R-:W-:Y:S05]  /*dd60*/  EXIT ;  /* 0x000000000000794d */ /* 0x000fea0003800000 */
.L_x_31284:
[----:B------:R-:W0:Y:S02]  /*dd70*/  I2F.F64.U32 R2, R2 ;  /* 0x0000000200027312 */ /* 0x000e240000201800 */
[----:B0-----:R-:W-:Y:S01]  /*dd80*/  STG.E.64 desc[UR36][R16.64], R2 ;  /* 0x0000000210007986 */ /* 0x001fe2000c101b24 */
[----:B------:R-:W-:Y:S05]  /*dd90*/  EXIT ;  /* 0x000000000000794d */ /* 0x000fea0003800000 */
.L_x_31275:
        /* <DEDUP_REMOVED lines=12> */
.L_x_31289:
        /* <DEDUP_REMOVED lines=16> */
.L_x_31292:
[----:B------:R-:W-:-:S07]  /*df60*/  PRMT R8, R0, 0x7610, R8 ;  /* 0x0000761000087816 */ /* 0x000fce0000000008 */
.L_x_31291:
[----:B------:R-:W-:Y:S05]  /*df70*/  BSYNC.RECONVERGENT B0 ;  /* 0x0000000000007941 */ /* 0x000fea0003800200 */
.L_x_31290:
[----:B------:R-:W-:Y:S01]  /*df80*/  STG.E.U8 desc[UR36][R16.64], R8 ;  /* 0x0000000810007986 */ /* 0x000fe2000c101124 */
[----:B------:R-:W-:Y:S05]  /*df90*/  EXIT ;  /* 0x000000000000794d */ /* 0x000fea0003800000 */
.L_x_31288:
        /* <DEDUP_REMOVED lines=16> */
.L_x_31295:
[----:B------:R-:W-:-:S07]  /*e0a0*/  PRMT R8, R0, 0x7610, R8 ;  /* 0x0000761000087816 */ /* 0x000fce0000000008 */
.L_x_31294:
[----:B------:R-:W-:Y:S05]  /*e0b0*/  BSYNC.RECONVERGENT B0 ;  /* 0x0000000000007941 */ /* 0x000fea0003800200 */
.L_x_31293:
[----:B------:R-:W-:Y:S01]  /*e0c0*/  STG.E.U8 desc[UR36][R16.64], R8 ;  /* 0x0000000810007986 */ /* 0x000fe2000c101124 */
[----:B------:R-:W-:Y:S05]  /*e0d0*/  EXIT ;  /* 0x000000000000794d */ /* 0x000fea0003800000 */
.L_x_31287:
        /* <DEDUP_REMOVED lines=21> */
.L_x_31297:
[----:B------:R-:W-:-:S05]  /*e230*/  IMAD.MOV.U32 R3, RZ, RZ, RZ ;  /* 0x000000ffff037224 */ /* 0x000fca00078e00ff */
[----:B------:R-:W-:Y:S01]  /*e240*/  STG.E.64 desc[UR36][R16.64], R2 ;  /* 0x0000000210007986 */ /* 0x000fe2000c101b24 */
[----:B------:R-:W-:Y:S05]  /*e250*/  EXIT ;  /* 0x000000000000794d */ /* 0x000fea0003800000 */
.L_x_31296:
[----:B------:R-:W-:Y:S01]  /*e260*/  STG.E desc[UR36][R16.64], R2 ;  /* 0x0000000210007986 */ /* 0x000fe2000c101924 */
[----:B------:R-:W-:Y:S05]  /*e270*/  EXIT ;  /* 0x000000000000794d */ /* 0x000fea0003800000 */
.L_x_31286:
        /* <DEDUP_REMOVED lines=8> */
.L_x_31299:
[----:B------:R-:W0:Y:S01]  /*e300*/  I2F.F64.U32 R4, R2 ;  /* 0x0000000200047312 */ /* 0x000e220000201800 */
[----:B------:R-:W-:-:S05]  /*e310*/  CS2R R6, SRZ ;  /* 0x0000000000067805 */ /* 0x000fca000001ff00 */
[----:B0-----:R-:W-:Y:S01]  /*e320*/  STG.E.128 desc[UR36][R16.64], R4 ;  /* 0x0000000410007986 */ /* 0x001fe2000c101d24 */
[----:B------:R-:W-:Y:S05]  /*e330*/  EXIT ;  /* 0x000000000000794d */ /* 0x000fea0003800000 */
.L_x_31298:
[----:B------:R-:W-:-:S09]  /*e340*/  UISETP.NE.AND UP0, UPT, UR4, 0xf, UPT ;  /* 0x0000000f0400788c */ /* 0x000fd2000bf05270 */
[----:B------:R-:W-:Y:S05]  /*e350*/  BRA.U !UP0, `(.L_x_31300) ;  /* 0x0000000108d47547 */ /* 0x000fea000b800000 */
[----:B------:R-:W-:-:S09]  /*e360*/  UISETP.NE.AND UP0, UPT, UR4, 0x17, UPT ;  /* 0x000000170400788c */ /* 0x000fd2000bf05270 */
[----:B------:R-:W-:Y:S05]  /*e370*/  BRA.U !UP0, `(.L_x_31301) ;  /* 0x0000000108847547 */ /* 0x000fea000b800000 */
[----:B------:R-:W-:-:S09]  /*e380*/  UISETP.NE.AND UP0, UPT, UR4, 0x18, UPT ;  /* 0x000000180400788c */ /* 0x000fd2000bf05270 */
[----:B------:R-:W-:Y:S05]  /*e390*/  BRA.U !UP0, `(.L_x_31302) ;  /* 0x0000000108447547 */ /* 0x000fea000b800000 */
.L_x_31279:
        /* <DEDUP_REMOVED lines=16> */
.L_x_31303:
[----:B------:R-:W-:Y:S05]  /*e4a0*/  EXIT ;  /* 0x000000000000794d */ /* 0x000fea0003800000 */
.L_x_31302:
        /* <DEDUP_REMOVED lines=11> */
.L_x_31305:
[----:B------:R-:W-:Y:S05]  /*e560*/  BSYNC.RECONVERGENT B0 ;  /* 0x0000000000007941 */ /* 0x000fea0003800200 */
.L_x_31304:
[----:B------:R-:W-:Y:S01]  /*e570*/  STG.E.U8 desc[UR36][R16.64], R3 ;  /* 0x0000000310007986 */ /* 0x000fe2000c101124 */
[----:B------:R-:W-:Y:S05]  /*e580*/  EXIT ;  /* 0x000000000000794d */ /* 0x000fea0003800000 */
.L_x_31301:
        /* <DEDUP_REMOVED lines=13> */
.L_x_31306:
[----:B------:R-:W-:Y:S01]  /*e660*/  IMAD.MOV.U32 R3, RZ, RZ, 0x7f ;  /* 0x0000007fff037424 */ /* 0x000fe200078e00ff */
[----:B------:R-:W-:-:S04]  /*e670*/  ISETP.GT.U32.AND P0, PT, R5, 0x7f800000, PT ;  /* 0x7f8000000500780c */ /* 0x000fc80003f04070 */
[----:B------:R-:W-:-:S05]  /*e680*/  SEL R3, R3, 0x7c, P0 ;  /* 0x0000007c03037807 */ /* 0x000fca0000000000 */
[----:B------:R-:W-:Y:S01]  /*e690*/  STG.E.U8 desc[UR36][R16.64], R3 ;  /* 0x0000000310007986 */ /* 0x000fe2000c101124 */
[----:B------:R-:W-:Y:S05]  /*e6a0*/  EXIT ;  /* 0x000000000000794d */ /* 0x000fea0003800000 */
.L_x_31300:
[----:B------:R-:W-:-:S04]  /*e6b0*/  I2FP.F32.U32 R0, R2 ;  /* 0x0000000200007245 */ /* 0x000fc80000201000 */
[----:B------:R-:W-:-:S05]  /*e6c0*/  F2FP.BF16.F32.PACK_AB R0, RZ, R0 ;  /* 0x00000000ff00723e */ /* 0x000fca00000010ff */
[----:B------:R-:W-:Y:S01]  /*e6d0*/  STG.E.U16 desc[UR36][R16.64], R0 ;  /* 0x0000000010007986 */ /* 0x000fe2000c101524 */
[----:B------:R-:W-:Y:S05]  /*e6e0*/  EXIT ;  /* 0x000000000000794d */ /* 0x000fea0003800000 */
.L_x_31307:
        /* <DEDUP_REMOVED lines=9> */
.L_x_43665:


//--------------------- .text._ZN2at6native27unrolled_elementwise_kernelINS0_13BinaryFunctorIbbbZZZNS0_23logical_and_kernel_cudaERNS_14TensorIteratorEENKUlvE0_clEvENKUlvE7_clEvEUlbbE_EESt5arrayIPcLm3EELi4E23TrivialOffsetCalculatorILi2EjESC_ILi1EjENS0_6memory12LoadWithCastILi2EEENSF_13StoreWithCastILi1EEEEEviT_T0_T2_T3_T4_T5_ --------------------------
	.section	.text._ZN2at6native27unrolled_elementwise_kernelINS0_13BinaryFunctorIbbbZZZNS0_23logical_and_kernel_cudaERNS_14TensorIteratorEENKUlvE0_clEvENKUlvE7_clEvEUlbbE_EESt5arrayIPcLm3EELi4E23TrivialOffsetCalculatorILi2EjESC_ILi1EjENS0_6memory12LoadWithCastILi2EEENSF_13StoreWithCastILi1EEEEEviT_T0_T2_T3_T4_T5_,"ax",@progbits
	.align	128
        .global         _ZN2at6native27unrolled_elementwise_kernelINS0_13BinaryFunctorIbbbZZZNS0_23logical_and_kernel_cudaERNS_14TensorIteratorEENKUlvE0_clEvENKUlvE7_clEvEUlbbE_EESt5arrayIPcLm3EELi4E23TrivialOffsetCalculatorILi2EjESC_ILi1EjENS0_6memory12LoadWithCastILi2EEENSF_13StoreWithCastILi1EEEEEviT_T0_T2_T3_T4_T5_
        .type           _ZN2at6native27unrolled_elementwise_kernelINS0_13BinaryFunctorIbbbZZZNS0_23logical_and_kernel_cudaERNS_14TensorIteratorEENKUlvE0_clEvENKUlvE7_clEvEUlbbE_EESt5arrayIPcLm3EELi4E23TrivialOffsetCalculatorILi2EjESC_ILi1EjENS0_6memory12LoadWithCastILi2EEENSF_13StoreWithCastILi1EEEEEviT_T0_T2_T3_T4_T5_,@function
        .size           _ZN2at6native27unrolled_elementwise_kernelINS0_13BinaryFunctorIbbbZZZNS0_23logical_and_kernel_cudaERNS_14TensorIteratorEENKUlvE0_clEvENKUlvE7_clEvEUlbbE_EESt5arrayIPcLm3EELi4E23TrivialOffsetCalculatorILi2EjESC_ILi1EjENS0_6memory12LoadWithCastILi2EEENSF_13StoreWithCastILi1EEEEEviT_T0_T2_T3_T4_T5_,(.L_x_43666 - _ZN2at6native27unrolled_elementwise_kernelINS0_13BinaryFunctorIbbbZZZNS0_23logical_and_kernel_cudaERNS_14TensorIteratorEENKUlvE0_clEvENKUlvE7_clEvEUlbbE_EESt5arrayIPcLm3EELi4E23TrivialOffsetCalculatorILi2EjESC_ILi1EjENS0_6memory12LoadWithCastILi2EEENSF_13StoreWithCastILi1EEEEEviT_T0_T2_T3_T4_T5_)
        .other          _ZN2at6native27unrolled_elementwise_kernelINS0_13BinaryFunctorIbbbZZZNS0_23logical_and_kernel_cudaERNS_14TensorIteratorEENKUlvE0_clEvENKUlvE7_clEvEUlbbE_EESt5arrayIPcLm3EELi4E23TrivialOffsetCalculatorILi2EjESC_ILi1EjENS0_6memory12LoadWithCastILi2EEENSF_13StoreWithCastILi1EEEEEviT_T0_T2_T3_T4_T5_,@"STO_CUDA_ENTRY STV_DEFAULT"
_ZN2at6native27unrolled_elementwise_kernelINS0_13BinaryFunctorIbbbZZZNS0_23logical_and_kernel_cudaERNS_14TensorIteratorEENKUlvE0_clEvENKUlvE7_clEvEUlbbE_EESt5arrayIPcLm3EELi4E23TrivialOffsetCalculatorILi2EjESC_ILi1EjENS0_6memory12LoadWithCastILi2EEENSF_13StoreWithCastILi1EEEEEviT_T0_T2_T3_T4_T5_:
.text._ZN2at6native27unrolled_elementwise_kernelINS0_13BinaryFunctorIbbbZZZNS0_23logical_and_kernel_cudaERNS_14TensorIteratorEENKUlvE0_clEvENKUlvE7_clEvEUlbbE_EESt5arrayIPcLm3EELi4E23TrivialOffsetCalculatorILi2EjESC_ILi1EjENS0_6memory12LoadWithCastILi2EEENSF_13StoreWithCastILi1EEEEEviT_T0_T2_T3_T4_T5_:
        /* <DEDUP_REMOVED lines=36> */
.L_x_31314:
[----:B------:R-:W2:Y:S02]  /*0240*/  LDG.E.U8 R4, desc[UR36][R4.64] ;  /* 0x0000002404047981 */ /* 0x000ea4000c1e1100 */
[----:B--2---:R-:W-:-:S04]  /*0250*/  ISETP.NE.AND P0, PT, R4, RZ, PT ;  /* 0x000000ff0400720c */ /* 0x004fc80003f05270 */
[----:B------:R-:W-:Y:S01]  /*0260*/  P2R R18, PR, RZ, 0x1 ;  /* 0x00000001ff127803 */ /* 0x000fe20000000000 */
[----:B------:R-:W-:Y:S08]  /*0270*/  BRA `(.L_x_31316) ;  /* 0x0000000800847947 */ /* 0x000ff00003800000 */
.L_x_31313:
        /* <DEDUP_REMOVED lines=11> */
.L_x_31318:
[----:B------:R-:W2:Y:S02]  /*0330*/  LDG.E R4, desc[UR36][R4.64] ;  /* 0x0000002404047981 */ /* 0x000ea4000c1e1900 */
[----:B--2---:R-:W-:-:S04]  /*0340*/  ISETP.NE.AND P0, PT, R4, RZ, PT ;  /* 0x000000ff0400720c */ /* 0x004fc80003f05270 */
[----:B------:R-:W-:Y:S01]  /*0350*/  P2R R18, PR, RZ, 0x1 ;  /* 0x00000001ff127803 */ /* 0x000fe20000000000 */
[----:B------:R-:W-:Y:S08]  /*0360*/  BRA `(.L_x_31316) ;  /* 0x0000000800487947 */ /* 0x000ff00003800000 */
.L_x_31317:
[----:B------:R-:W2:Y:S02]  /*0370*/  LDG.E.U16 R4, desc[UR36][R4.64] ;  /* 0x0000002404047981 */ /* 0x000ea4000c1e1500 */
[----:B--2---:R-:W-:-:S04]  /*0380*/  ISETP.NE.AND P0, PT, R4, RZ, PT ;  /* 0x000000ff0400720c */ /* 0x004fc80003f05270 */
[----:B------:R-:W-:Y:S01]  /*0390*/  P2R R18, PR, RZ, 0x1 ;  /* 0x00000001ff127803 */ /* 0x000fe20000000000 */
[----:B------:R-:W-:Y:S08]  /*03a0*/  BRA `(.L_x_31316) ;  /* 0x0000000800387947 */ /* 0x000ff00003800000 */
.L_x_31312:
        /* <DEDUP_REMOVED lines=10> */
.L_x_31320:
[----:B------:R-:W2:Y:S02]  /*0450*/  LDG.E.U16 R0, desc[UR36][R4.64] ;  /* 0x0000002404007981 */ /* 0x000ea4000c1e1500 */
[----:B--2---:R-:W-:-:S05]  /*0460*/  HADD2.F32 R0, -RZ, R0.H0_H0 ;  /* 0x20000000ff007230 */ /* 0x004fca0000004100 */
[----:B------:R-:W-:-:S04]  /*0470*/  FSETP.NEU.FTZ.AND P0, PT, R0, RZ, PT ;  /* 0x000000ff0000720b */ /* 0x000fc80003f1d000 */
[----:B------:R-:W-:Y:S01]  /*0480*/  P2R R18, PR, RZ, 0x1 ;  /* 0x00000001ff127803 */ /* 0x000fe20000000000 */
[----:B------:R-:W-:Y:S08]  /*0490*/  BRA `(.L_x_31316) ;  /* 0x0000000400fc7947 */ /* 0x000ff00003800000 */
.L_x_31319:
        /* <DEDUP_REMOVED lines=12> */
.L_x_31322:
        /* <DEDUP_REMOVED lines=10> */
.L_x_31321:
[----:B------:R-:W2:Y:S02]  /*0600*/  LDG.E.64 R4, desc[UR36][R4.64] ;  /* 0x0000002404047981 */ /* 0x000ea4000c1e1b00 */
[----:B--2---:R-:W-:-:S06]  /*0610*/  DSETP.NEU.AND P0, PT, R4, RZ, PT ;  /* 0x000000ff0400722a */ /* 0x004fcc0003f0d000 */
[----:B------:R-:W-:Y:S01]  /*0620*/  P2R R18, PR, RZ, 0x1 ;  /* 0x00000001ff127803 */ /* 0x000fe20000000000 */
[----:B------:R-:W-:Y:S07]  /*0630*/  BRA `(.L_x_31316) ;  /* 0x0000000400947947 */ /* 0x000fee0003800000 */
.L_x_31311:
        /* <DEDUP_REMOVED lines=12> */
.L_x_31325:
[----:B------:R-:W2:Y:S02]  /*0700*/  LDG.E.128 R4, desc[UR36][R4.64] ;  /* 0x0000002404047981 */ /* 0x000ea4000c1e1d00 */
[----:B--2---:R-:W-:-:S06]  /*0710*/  DSETP.NEU.AND P0, PT, R6, RZ, PT ;  /* 0x000000ff0600722a */ /* 0x004fcc0003f0d000 */
[----:B------:R-:W-:-:S06]  /*0720*/  DSETP.NEU.OR P0, PT, R4, RZ, P0 ;  /* 0x000000ff0400722a */ /* 0x000fcc000070d400 */
[----:B------:R-:W-:Y:S01]  /*0730*/  P2R R18, PR, RZ, 0x1 ;  /* 0x00000001ff127803 */ /* 0x000fe20000000000 */
[----:B------:R-:W-:Y:S07]  /*0740*/  BRA `(.L_x_31316) ;  /* 0x0000000400507947 */ /* 0x000fee0003800000 */
.L_x_31324:
        /* <DEDUP_REMOVED lines=10> */
.L_x_31327:
        /* <DEDUP_REMOVED lines=12> */
.L_x_31326:
[----:B------:R-:W2:Y:S02]  /*08b0*/  LDG.E.U16 R0, desc[UR36][R4.64] ;  /* 0x0000002404007981 */ /* 0x000ea4000c1e1500 */
[----:B--2---:R-:W-:-:S05]  /*08c0*/  IMAD.U32 R0, R0, 0x10000, RZ ;  /* 0x0001000000007824 */ /* 0x004fca00078e00ff */
[----:B------:R-:W-:-:S04]  /*08d0*/  FSETP.NEU.FTZ.AND P0, PT, R0, RZ, PT ;  /* 0x000000ff0000720b */ /* 0x000fc80003f1d000 */
[----:B------:R-:W-:Y:S01]  /*08e0*/  P2R R18, PR, RZ, 0x1 ;  /* 0x00000001ff127803 */ /* 0x000fe20000000000 */
[----:B------:R-:W-:Y:S08]  /*08f0*/  BRA `(.L_x_31316) ;  /* 0x0000000000e47947 */ /* 0x000ff00003800000 */
.L_x_31323:
        /* <DEDUP_REMOVED lines=12> */
.L_x_31330:
[----:B------:R-:W2:Y:S02]  /*09c0*/  LDG.E.U8 R4, desc[UR36][R4.64] ;  /* 0x0000002404047981 */ /* 0x000ea4000c1e1100 */
[----:B--2---:R-:W-:-:S04]  /*09d0*/  ISETP.NE.AND P0, PT, R4, RZ, PT ;  /* 0x000000ff0400720c */ /* 0x004fc80003f05270 */
[----:B------:R-:W-:Y:S01]  /*09e0*/  P2R R18, PR, RZ, 0x1 ;  /* 0x00000001ff127803 */ /* 0x000fe20000000000 */
[----:B------:R-:W-:Y:S08]  /*09f0*/  BRA `(.L_x_31316) ;  /* 0x0000000000a47947 */ /* 0x000ff00003800000 */
.L_x_31329:
[----:B------:R-:W2:Y:S02]  /*0a00*/  LDG.E.U8 R4, desc[UR36][R4.64] ;  /* 0x0000002404047981 */ /* 0x000ea4000c1e1100 */
[----:B--2---:R-:W-:-:S04]  /*0a10*/  ISETP.NE.AND P0, PT, R4, RZ, PT ;  /* 0x000000ff0400720c */ /* 0x004fc80003f05270 */
[----:B------:R-:W-:Y:S01]  /*0a20*/  P2R R18, PR, RZ, 0x1 ;  /* 0x00000001ff127803 */ /* 0x000fe20000000000 */
[----:B------:R-:W-:Y:S08]  /*0a30*/  BRA `(.L_x_31316) ;  /* 0x0000000000947947 */ /* 0x000ff00003800000 */
.L_x_31328:
[----:B------:R-:W-:-:S09]  /*0a40*/  UISETP.NE.AND UP0, UPT, UR4, 0x1c, UPT ;  /* 0x0000001c0400788c */ /* 0x000fd2000bf05270 */
[----:B------:R-:W-:Y:S05]  /*0a50*/  BRA.U !UP0, `(.L_x_31331) ;  /* 0x0000000108807547 */ /* 0x000fea000b800000 */
[----:B------:R-:W-:-:S09]  /*0a60*/  UISETP.NE.AND UP0, UPT, UR4, 0x1d, UPT ;  /* 0x0000001d0400788c */ /* 0x000fd2000bf05270 */
[----:B------:R-:W-:Y:S05]  /*0a70*/  BRA.U !UP0, `(.L_x_31332) ;  /* 0x0000000108647547 */ /* 0x000fea000b800000 */
[----:B------:R-:W-:-:S09]  /*0a80*/  UISETP.NE.AND UP0, UPT, UR4, 0x2c, UPT ;  /* 0x0000002c0400788c */ /* 0x000fd2000bf05270 */
[----:B------:R-:W-:Y:S05]  /*0a90*/  BRA.U !UP0, `(.L_x_31333) ;  /* 0x00000001084c7547 */ /* 0x000fea000b800000 */
.L_x_31315:
        /* <DEDUP_REMOVED lines=16> */
.L_x_31334:
[----:B------:R-:W-:-:S04]  /*0ba0*/  PLOP3.LUT P0, PT, PT, PT, PT, 0x8, 0x80 ;  /* 0x000000000080781c */ /* 0x000fc80003f0e170 */
[----:B------:R-:W-:Y:S01]  /*0bb0*/  P2R R18, PR, RZ, 0x1 ;  /* 0x00000001ff127803 */ /* 0x000fe20000000000 */
[----:B------:R-:W-:Y:S08]  /*0bc0*/  BRA `(.L_x_31316) ;  /* 0x0000000000307947 */ /* 0x000ff00003800000 */
.L_x_31333:
[----:B------:R-:W2:Y:S02]  /*0bd0*/  LDG.E.U8 R4, desc[UR36][R4.64] ;  /* 0x0000002404047981 */ /* 0x000ea4000c1e1100 */
[----:B--2---:R-:W-:-:S04]  /*0be0*/  ISETP.NE.AND P0, PT, R4, RZ, PT ;  /* 0x000000ff0400720c */ /* 0x004fc80003f05270 */
[----:B------:R-:W-:Y:S01]  /*0bf0*/  P2R R18, PR, RZ, 0x1 ;  /* 0x00000001ff127803 */ /* 0x000fe20000000000 */
[----:B------:R-:W-:Y:S08]  /*0c00*/  BRA `(.L_x_31316) ;  /* 0x0000000000207947 */ /* 0x000ff00003800000 */
.L_x_31332:
[----:B------:R-:W2:Y:S02]  /*0c10*/  LDG.E.64 R4, desc[UR36][R4.64] ;  /* 0x0000002404047981 */ /* 0x000ea4000c1e1b00 */
[----:B--2---:R-:W-:-:S04]  /*0c20*/  ISETP.NE.U32.AND P0, PT, R4, RZ, PT ;  /* 0x000000ff0400720c */ /* 0x004fc80003f05070 */
[----:B------:R-:W-:-:S04]  /*0c30*/  ISETP.NE.AND.EX P0, PT, R5, RZ, PT, P0 ;  /* 0x000000ff0500720c */ /* 0x000fc80003f05300 */
[----:B------:R-:W-:Y:S01]  /*0c40*/  P2R R18, PR, RZ, 0x1 ;  /* 0x00000001ff127803 */ /* 0x000fe20000000000 */
[----:B------:R-:W-:Y:S08]  /*0c50*/  BRA `(.L_x_31316) ;  /* 0x00000000000c7947 */ /* 0x000ff00003800000 */
.L_x_31331:
[----:B------:R-:W2:Y:S02]  /*0c60*/  LDG.E R4, desc[UR36][R4.64] ;  /* 0x0000002404047981 */ /* 0x000ea4000c1e1900 */
[----:B--2---:R-:W-:-:S04]  /*0c70*/  ISETP.NE.AND P0, PT, R4, RZ, PT ;  /* 0x000000ff0400720c */ /* 0x004fc80003f05270 */
[----:B------:R-:W-:-:S09]  /*0c80*/  P2R R18, PR, RZ, 0x1 ;  /* 0x00000001ff127803 */ /* 0x000fd20000000000 */
.L_x_31316:
[----:B------:R-:W-:Y:S05]  /*0c90*/  BSYNC.RECONVERGENT B6 ;  /* 0x0000000000067941 */ /* 0x000fea0003800200 */
.L_x_31310:
        /* <DEDUP_REMOVED lines=20> */
.L_x_31339:
[----:B------:R-:W2:Y:S02]  /*0de0*/  LDG.E.U8 R4, desc[UR36][R4.64] ;  /* 0x0000002404047981 */ /* 0x000ea4000c1e1100 */
[----:B--2---:R-:W-:Y:S01]  /*0df0*/  ISETP.NE.AND P0, PT, R4, RZ, PT ;  /* 0x000000ff0400720c */ /* 0x004fe20003f05270 */
[----:B------:R-:W-:-:S12]  /*0e00*/  BRA `(.L_x_31341) ;  /* 0x0000000800307947 */ /* 0x000fd80003800000 */
.L_x_31338:
        /* <DEDUP_REMOVED lines=10> */
.L_x_31343:
[----:B------:R-:W2:Y:S02]  /*0eb0*/  LDG.E R4, desc[UR36][R4.64] ;  /* 0x0000002404047981 */ /* 0x000ea4000c1e1900 */
[----:B--2---:R-:W-:Y:S01]  /*0ec0*/  ISETP.NE.AND P0, PT, R4, RZ, PT ;  /* 0x000000ff0400720c */ /* 0x004fe20003f05270 */
[----:B------:R-:W-:-:S12]  /*0ed0*/  BRA `(.L_x_31341) ;  /* 0x0000000400fc7947 */ /* 0x000fd80003800000 */
.L_x_31342:
[----:B------:R-:W2:Y:S02]  /*0ee0*/  LDG.E.U16 R4, desc[UR36][R4.64] ;  /* 0x0000002404047981 */ /* 0x000ea4000c1e1500 */
[----:B--2---:R-:W-:Y:S01]  /*0ef0*/  ISETP.NE.AND P0, PT, R4, RZ, PT ;  /* 0x000000ff0400720c */ /* 0x004fe20003f05270 */
[----:B------:R-:W-:-:S12]  /*0f00*/  BRA `(.L_x_31341) ;  /* 0x0000000400f07947 */ /* 0x000fd80003800000 */
.L_x_31337:
        /* <DEDUP_REMOVED lines=9> */
.L_x_31345:
[----:B------:R-:W2:Y:S02]  /*0fa0*/  LDG.E.U16 R0, desc[UR36][R4.64] ;  /* 0x0000002404007981 */ /* 0x000ea4000c1e1500 */
[----:B--2---:R-:W-:-:S05]  /*0fb0*/  HADD2.F32 R0, -RZ, R0.H0_H0 ;  /* 0x20000000ff007230 */ /* 0x004fca0000004100 */
[----:B------:R-:W-:Y:S01]  /*0fc0*/  FSETP.NEU.FTZ.AND P0, PT, R0, RZ, PT ;  /* 0x000000ff0000720b */ /* 0x000fe20003f1d000 */
[----:B------:R-:W-:-:S12]  /*0fd0*/  BRA `(.L_x_31341) ;  /* 0x0000000400bc7947 */ /* 0x000fd80003800000 */
.L_x_31344:
        /* <DEDUP_REMOVED lines=11> */
.L_x_31347:
        /* <DEDUP_REMOVED lines=8> */
.L_x_31346:
[----:B------:R-:W2:Y:S02]  /*1110*/  LDG.E.64 R4, desc[UR36][R4.64] ;  /* 0x0000002404047981 */ /* 0x000ea4000c1e1b00 */
[----:B--2---:R-:W-:Y:S01]  /*1120*/  DSETP.NEU.AND P0, PT, R4, RZ, PT ;  /* 0x000000ff0400722a */ /* 0x004fe20003f0d000 */
[----:B------:R-:W-:-:S13]  /*1130*/  BRA `(.L_x_31341) ;  /* 0x0000000400647947 */ /* 0x000fda0003800000 */
.L_x_31336:
        /* <DEDUP_REMOVED lines=11> */
.L_x_31350:
[----:B------:R-:W2:Y:S02]  /*11f0*/  LDG.E.128 R4, desc[UR36][R4.64] ;  /* 0x0000002404047981 */ /* 0x000ea4000c1e1d00 */
[----:B--2---:R-:W-:-:S06]  /*1200*/  DSETP.NEU.AND P0, PT, R6, RZ, PT ;  /* 0x000000ff0600722a */ /* 0x004fcc0003f0d000 */
[----:B------:R-:W-:Y:S01]  /*1210*/  DSETP.NEU.OR P0, PT, R4, RZ, P0 ;  /* 0x000000ff0400722a */ /* 0x000fe2000070d400 */
[----:B------:R-:W-:-:S13]  /*1220*/  BRA `(.L_x_31341) ;  /* 0x0000000400287947 */ /* 0x000fda0003800000 */
.L_x_31349:
        /* <DEDUP_REMOVED lines=9> */
.L_x_31352:
        /* <DEDUP_REMOVED lines=11> */
.L_x_31351:
[----:B------:R-:W2:Y:S02]  /*1370*/  LDG.E.U16 R0, desc[UR36][R4.64] ;  /* 0x0000002404007981 */ /* 0x000ea4000c1e1500 */
[----:B--2---:R-:W-:-:S05]  /*1380*/  IMAD.U32 R0, R0, 0x10000, RZ ;  /* 0x0001000000007824 */ /* 0x004fca00078e00ff */
[----:B------:R-:W-:Y:S01]  /*1390*/  FSETP.NEU.FTZ.AND P0, PT, R0, RZ, PT ;  /* 0x000000ff0000720b */ /* 0x000fe20003f1d000 */
[----:B------:R-:W-:-:S12]  /*13a0*/  BRA `(.L_x_31341) ;  /* 0x0000000000c87947 */ /* 0x000fd80003800000 */
.L_x_31348:
        /* <DEDUP_REMOVED lines=11> */
.L_x_31355:
[----:B------:R-:W2:Y:S02]  /*1460*/  LDG.E.U8 R4, desc[UR36][R4.64] ;  /* 0x0000002404047981 */ /* 0x000ea4000c1e1100 */
[----:B--2---:R-:W-:Y:S01]  /*1470*/  ISETP.NE.AND P0, PT, R4, RZ, PT ;  /* 0x000000ff0400720c */ /* 0x004fe20003f05270 */
[----:B------:R-:W-:-:S12]  /*1480*/  BRA `(.L_x_31341) ;  /* 0x0000000000907947 */ /* 0x000fd80003800000 */
.L_x_31354:
[----:B------:R-:W2:Y:S02]  /*1490*/  LDG.E.U8 R4, desc[UR36][R4.64] ;  /* 0x0000002404047981 */ /* 0x000ea4000c1e1100 */
[----:B--2---:R-:W-:Y:S01]  /*14a0*/  ISETP.NE.AND P0, PT, R4, RZ, PT ;  /* 0x000000ff0400720c */ /* 0x004fe20003f05270 */
[----:B------:R-:W-:-:S12]  /*14b0*/  BRA `(.L_x_31341) ;  /* 0x0000000000847947 */ /* 0x000fd80003800000 */
.L_x_31353:
[----:B------:R-:W-:-:S09]  /*14c0*/  UISETP.NE.AND UP0, UPT, UR4, 0x1c, UPT ;  /* 0x0000001c0400788c */ /* 0x000fd2000bf05270 */
[----:B------:R-:W-:Y:S05]  /*14d0*/  BRA.U !UP0, `(.L_x_31356) ;  /* 0x0000000108747547 */ /* 0x000fea000b800000 */
[----:B------:R-:W-:-:S09]  /*14e0*/  UISETP.NE.AND UP0, UPT, UR4, 0x1d, UPT ;  /* 0x0000001d0400788c */ /* 0x000fd2000bf05270 */
[----:B------:R-:W-:Y:S05]  /*14f0*/  BRA.U !UP0, `(.L_x_31357) ;  /* 0x00000001085c7547 */ /* 0x000fea000b800000 */
[----:B------:R-:W-:-:S09]  /*1500*/  UISETP.NE.AND UP0, UPT, UR4, 0x2c, UPT ;  /* 0x0000002c0400788c */ /* 0x000fd2000bf05270 */
[----:B------:R-:W-:Y:S05]  /*1510*/  BRA.U !UP0, `(.L_x_31358) ;  /* 0x0000000108487547 */ /* 0x000fea000b800000 */
.L_x_31340:
        /* <DEDUP_REMOVED lines=16> */
.L_x_31359:
[----:B------:R-:W-:Y:S01]  /*1620*/  PLOP3.LUT P0, PT, PT, PT, PT, 0x8, 0x80 ;  /* 0x000000000080781c */ /* 0x000fe20003f0e170 */
[----:B------:R-:W-:-:S12]  /*1630*/  BRA `(.L_x_31341) ;  /* 0x0000000000247947 */ /* 0x000fd80003800000 */
.L_x_31358:
[----:B------:R-:W2:Y:S02]  /*1640*/  LDG.E.U8 R4, desc[UR36][R4.64] ;  /* 0x0000002404047981 */ /* 0x000ea4000c1e1100 */
[----:B--2---:R-:W-:Y:S01]  /*1650*/  ISETP.NE.AND P0, PT, R4, RZ, PT ;  /* 0x000000ff0400720c */ /* 0x004fe20003f05270 */
[----:B------:R-:W-:-:S12]  /*1660*/  BRA `(.L_x_31341) ;  /* 0x0000000000187947 */ /* 0x000fd80003800000 */
.L_x_31357:
[----:B------:R-:W2:Y:S02]  /*1670*/  LDG.E.64 R4, desc[UR36][R4.64] ;  /* 0x0000002404047981 */ /* 0x000ea4000c1e1b00 */
[----:B--2---:R-:W-:-:S04]  /*1680*/  ISETP.NE.U32.AND P0, PT, R4, RZ, PT ;  /* 0x000000ff0400720c */ /* 0x004fc80003f05070 */
[----:B------:R-:W-:Y:S01]  /*1690*/  ISETP.NE.AND.EX P0, PT, R5, RZ, PT, P0 ;  /* 0x000000ff0500720c */ /* 0x000fe20003f05300 */
[----:B------:R-:W-:-:S12]  /*16a0*/  BRA `(.L_x_31341) ;  /* 0x0000000000087947 */ /* 0x000fd80003800000 */
.L_x_31356:
[----:B------:R-:W2:Y:S02]  /*16b0*/  LDG.E R4, desc[UR36][R4.64] ;  /* 0x0000002404047981 */ /* 0x000ea4000c1e1900 */
[----:B--2---:R-:W-:-:S13]  /*16c0*/  ISETP.NE.AND P0, PT, R4, RZ, PT ;  /* 0x000000ff0400720c */ /* 0x004fda0003f05270 */
.L_x_31341:
[----:B------:R-:W-:Y:S05]  /*16d0*/  BSYNC.RECONVERGENT B6 ;  /* 0x0000000000067941 */ /* 0x000fea0003800200 */
.L_x_31335:
[----:B------:R-:W-:Y:S01]  /*16e0*/  ISETP.NE.AND P1, PT, R18, RZ, PT ;  /* 0x000000ff1200720c */ /* 0x000fe20003f25270 */
[----:B------:R-:W-:-:S03]  /*16f0*/  VIADD R17, R19, 0x80 ;  /* 0x0000008013117836 */ /* 0x000fc60000000000 */
[----:B------:R-:W-:-:S04]  /*1700*/  PLOP3.LUT P0, PT, P1, P0, PT, 0x80, 0x8 ;  /* 0x000000000008781c */ /* 0x000fc80000f01070 */
[----:B------:R-:W-:-:S09]  /*1710*/  P2R R22, PR, RZ, 0x1 ;  /* 0x00000001ff167803 */ /* 0x000fd20000000000 */
.L_x_31309:
[----:B------:R-:W-:Y:S05]  /*1720*/  BSYNC.RECONVERGENT B7 ;  /* 0x0000000000077941 */ /* 0x000fea0003800200 */
.L_x_31308:
        /* <DEDUP_REMOVED lines=27> */
.L_x_31366:
[----:B------:R-:W2:Y:S02]  /*18e0*/  LDG.E.U8 R4, desc[UR36][R4.64] ;  /* 0x0000002404047981 */ /* 0x000ea4000c1e1100 */
[----:B--2---:R-:W-:-:S04]  /*18f0*/  ISETP.NE.AND P0, PT, R4, RZ, PT ;  /* 0x000000ff0400720c */ /* 0x004fc80003f05270 */
[----:B------:R-:W-:Y:S01]  /*1900*/  P2R R18, PR, RZ, 0x1 ;  /* 0x00000001ff127803 */ /* 0x000fe20000000000 */
[----:B------:R-:W-:Y:S08]  /*1910*/  BRA `(.L_x_31368) ;  /* 0x0000000800847947 */ /* 0x000ff00003800000 */
.L_x_31365:
        /* <DEDUP_REMOVED lines=11> */
.L_x_31370:
[----:B------:R-:W2:Y:S02]  /*19d0*/  LDG.E R4, desc[UR36][R4.64] ;  /* 0x0000002404047981 */ /* 0x000ea4000c1e1900 */
[----:B--2---:R-:W-:-:S04]  /*19e0*/  ISETP.NE.AND P0, PT, R4, RZ, PT ;  /* 0x000000ff0400720c */ /* 0x004fc80003f05270 */
[----:B------:R-:W-:Y:S01]  /*19f0*/  P2R R18, PR, RZ, 0x1 ;  /* 0x00000001ff127803 */ /* 0x000fe20000000000 */
[----:B------:R-:W-:Y:S08]  /*1a00*/  BRA `(.L_x_31368) ;  /* 0x0000000800487947 */ /* 0x000ff00003800000 */
.L_x_31369:
[----:B------:R-:W2:Y:S02]  /*1a10*/  LDG.E.U16 R4, desc[UR36][R4.64] ;  /* 0x0000002404047981 */ /* 0x000ea4000c1e1500 */
[----:B--2---:R-:W-:-:S04]  /*1a20*/  ISETP.NE.AND P0, PT, R4, RZ, PT ;  /* 0x000000ff0400720c */ /* 0x004fc80003f05270 */
[----:B------:R-:W-:Y:S01]  /*1a30*/  P2R R18, PR, RZ, 0x1 ;  /* 0x00000001ff127803 */ /* 0x000fe20000000000 */
[----:B------:R-:W-:Y:S08]  /*1a40*/  BRA `(.L_x_31368) ;  /* 0x0000000800387947 */ /* 0x000ff00003800000 */
.L_x_31364:
        /* <DEDUP_REMOVED lines=10> */
.L_x_31372:
[----:B------:R-:W2:Y:S02]  /*1af0*/  LDG.E.U16 R0, desc[UR36][R4.64] ;  /* 0x0000002404007981 */ /* 0x000ea4000c1e1500 */
[----:B--2---:R-:W-:-:S05]  /*1b00*/  HADD2.F32 R0, -RZ, R0.H0_H0 ;  /* 0x20000000ff007230 */ /* 0x004fca0000004100 */
[----:B------:R-:W-:-:S04]  /*1b10*/  FSETP.NEU.FTZ.AND P0, PT, R0, RZ, PT ;  /* 0x000000ff0000720b */ /* 0x000fc80003f1d000 */
[----:B------:R-:W-:Y:S01]  /*1b20*/  P2R R18, PR, RZ, 0x1 ;  /* 0x00000001ff127803 */ /* 0x000fe20000000000 */
[----:B------:R-:W-:Y:S08]  /*1b30*/  BRA `(.L_x_31368) ;  /* 0x0000000400fc7947 */ /* 0x000ff00003800000 */
.L_x_31371:
        /* <DEDUP_REMOVED lines=12> */
.L_x_31374:
        /* <DEDUP_REMOVED lines=10> */
.L_x_31373:
[----:B------:R-:W2:Y:S02]  /*1ca0*/  LDG.E.64 R4, desc[UR36][R4.64] ;  /* 0x0000002404047981 */ /* 0x000ea4000c1e1b00 */
[----:B--2---:R-:W-:-:S06]  /*1cb0*/  DSETP.NEU.AND P0, PT, R4, RZ, PT ;  /* 0x000000ff0400722a */ /* 0x004fcc0003f0d000 */
[----:B------:R-:W-:Y:S01]  /*1cc0*/  P2R R18, PR, RZ, 0x1 ;  /* 0x00000001ff127803 */ /* 0x000fe20000000000 */
[----:B------:R-:W-:Y:S07]  /*1cd0*/  BRA `(.L_x_31368) ;  /* 0x0000000400947947 */ /* 0x000fee0003800000 */
.L_x_31363:
        /* <DEDUP_REMOVED lines=12> */
.L_x_31377:
[----:B------:R-:W2:Y:S02]  /*1da0*/  LDG.E.128 R4, desc[UR36][R4.64] ;  /* 0x0000002404047981 */ /* 0x000ea4000c1e1d00 */
[----:B--2---:R-:W-:-:S06]  /*1db0*/  DSETP.NEU.AND P0, PT, R6, RZ, PT ;  /* 0x000000ff0600722a */ /* 0x004fcc0003f0d000 */
[----:B------:R-:W-:-:S06]  /*1dc0*/  DSETP.NEU.OR P0, PT, R4, RZ, P0 ;  /* 0x000000ff0400722a */ /* 0x000fcc000070d400 */
[----:B------:R-:W-:Y:S01]  /*1dd0*/  P2R R18, PR, RZ, 0x1 ;  /* 0x00000001ff127803 */ /* 0x000fe20000000000 */
[----:B------:R-:W-:Y:S07]  /*1de0*/  BRA `(.L_x_31368) ;  /* 0x0000000400507947 */ /* 0x000fee0003800000 */
.L_x_31376:
        /* <DEDUP_REMOVED lines=10> */
.L_x_31379:
        /* <DEDUP_REMOVED lines=12> */
.L_x_31378:
[----:B------:R-:W2:Y:S02]  /*1f50*/  LDG.E.U16 R0, desc[UR36][R4.64] ;  /* 0x0000002404007981 */ /* 0x000ea4000c1e1500 */
[----:B--2---:R-:W-:-:S05]  /*1f60*/  IMAD.U32 R0, R0, 0x10000, RZ ;  /* 0x0001000000007824 */ /* 0x004fca00078e00ff */
[----:B------:R-:W-:-:S04]  /*1f70*/  FSETP.NEU.FTZ.AND P0, PT, R0, RZ, PT ;  /* 0x000000ff0000720b */ /* 0x000fc80003f1d000 */
[----:B------:R-:W-:Y:S01]  /*1f80*/  P2R R18, PR, RZ, 0x1 ;  /* 0x00000001ff127803 */ /* 0x000fe20000000000 */
[----:B------:R-:W-:Y:S08]  /*1f90*/  BRA `(.L_x_31368) ;  /* 0x0000000000e47947 */ /* 0x000ff00003800000 */
.L_x_31375:
        /* <DEDUP_REMOVED lines=12> */
.L_x_31382:
[----:B------:R-:W2:Y:S02]  /*2060*/  LDG.E.U8 R4, desc[UR36][R4.64] ;  /* 0x0000002404047981 */ /* 0x000ea4000c1e1100 */
[----:B--2---:R-:W-:-:S04]  /*2070*/  ISETP.NE.AND P0, PT, R4, RZ, PT ;  /* 0x000000ff0400720c */ /* 0x004fc80003f05270 */
[----:B------:R-:W-:Y:S01]  /*2080*/  P2R R18, PR, RZ, 0x1 ;  /* 0x00000001ff127803 */ /* 0x000fe20000000000 */
[----:B------:R-:W-:Y:S08]  /*2090*/  BRA `(.L_x_31368) ;  /* 0x0000000000a47947 */ /* 0x000ff00003800000 */
.L_x_31381:
[----:B------:R-:W2:Y:S02]  /*20a0*/  LDG.E.U8 R4, desc[UR36][R4.64] ;  /* 0x0000002404047981 */ /* 0x000ea4000c1e1100 */
[----:B--2---:R-:W-:-:S04]  /*20b0*/  ISETP.NE.AND P0, PT, R4, RZ, PT ;  /* 0x000000ff0400720c */ /* 0x004fc80003f05270 */
[----:B------:R-:W-:Y:S01]  /*20c0*/  P2R R18, PR, RZ, 0x1 ;  /* 0x00000001ff127803 */ /* 0x000fe20000000000 */
[----:B------:R-:W-:Y:S08]  /*20d0*/  BRA `(.L_x_31368) ;  /* 0x0000000000947947 */ /* 0x000ff00003800000 */
.L_x_31380:
        /* <DEDUP_REMOVED lines=10> */
.L_x_31367:
        /* <DEDUP_REMOVED lines=16> */
.L_x_31385:
[----:B------:R-:W-:-:S04]  /*2280*/  PLOP3.LUT P0, PT, PT, PT, PT, 0x8, 0x80 ;  /* 0x000000000080781c */ /* 0x000fc80003f0e170 */
[----:B------:R-:W-:Y:S01]  /*2290*/  P2R R18, PR, RZ, 0x1 ;  /* 0x00000001ff127803 */ /* 0x000fe20000000000 */
[----:B------:R-:W-:Y:S08]  /*22a0*/  BRA `(.L_x_31368) ;  /* 0x0000000000207947 */ /* 0x000ff00003800000 */
.L_x_31384:
[----:B------:R-:W2:Y:S02]  /*22b0*/  LDG.E.64 R4, desc[UR36][R4.64] ;  /* 0x0000002404047981 */ /* 0x000ea4000c1e1b00 */
[----:B--2---:R-:W-:-:S04]  /*22c0*/  ISETP.NE.U32.AND P0, PT, R4, RZ, PT ;  /* 0x000000ff0400720c */ /* 0x004fc80003f05070 */
[----:B------:R-:W-:-:S04]  /*22d0*/  ISETP.NE.AND.EX P0, PT, R5, RZ, PT, P0 ;  /* 0x000000ff0500720c */ /* 0x000fc80003f05300 */
[----:B------:R-:W-:Y:S01]  /*22e0*/  P2R R18, PR, RZ, 0x1 ;  /* 0x00000001ff127803 */ /* 0x000fe20000000000 */
[----:B------:R-:W-:Y:S08]  /*22f0*/  BRA `(.L_x_31368) ;  /* 0x00000000000c7947 */ /* 0x000ff00003800000 */
.L_x_31383:
[----:B------:R-:W2:Y:S02]  /*2300*/  LDG.E R4, desc[UR36][R4.64] ;  /* 0x0000002404047981 */ /* 0x000ea4000c1e1900 */
[----:B--2---:R-:W-:-:S04]  /*2310*/  ISETP.NE.AND P0, PT, R4, RZ, PT ;  /* 0x000000ff0400720c */ /* 0x004fc80003f05270 */
[----:B------:R-:W-:-:S09]  /*2320*/  P2R R18, PR, RZ, 0x1 ;  /* 0x00000001ff127803 */ /* 0x000fd20000000000 */
.L_x_31368:
[----:B------:R-:W-:Y:S05]  /*2330*/  BSYNC.RECONVERGENT B6 ;  /* 0x0000000000067941 */ /* 0x000fea0003800200 */
.L_x_31362:
        /* <DEDUP_REMOVED lines=20> */
.L_x_31390:
[----:B------:R-:W2:Y:S02]  /*2480*/  LDG.E.U8 R4, desc[UR36][R4.64] ;  /* 0x0000002404047981 */ /* 0x000ea4000c1e1100 */
[----:B--2---:R-:W-:Y:S01]  /*2490*/  ISETP.NE.AND P0, PT, R4, RZ, PT ;  /* 0x000000ff0400720c */ /* 0x004fe20003f05270 */
[----:B------:R-:W-:-:S12]  /*24a0*/  BRA `(.L_x_31392) ;  /* 0x0000000800307947 */ /* 0x000fd80003800000 */
.L_x_31389:
        /* <DEDUP_REMOVED lines=10> */
.L_x_31394:
[----:B------:R-:W2:Y:S02]  /*2550*/  LDG.E R4, desc[UR36][R4.64] ;  /* 0x0000002404047981 */ /* 0x000ea4000c1e1900 */
[----:B--2---:R-:W-:Y:S01]  /*2560*/  ISETP.NE.AND P0, PT, R4, RZ, PT ;  /* 0x000000ff0400720c */ /* 0x004fe20003f05270 */
[----:B------:R-:W-:-:S12]  /*2570*/  BRA `(.L_x_31392) ;  /* 0x0000000400fc7947 */ /* 0x000fd80003800000 */
.L_x_31393:
[----:B------:R-:W2:Y:S02]  /*2580*/  LDG.E.U16 R4, desc[UR36][R4.64] ;  /* 0x0000002404047981 */ /* 0x000ea4000c1e1500 */
[----:B--2---:R-:W-:Y:S01]  /*2590*/  ISETP.NE.AND P0, PT, R4, RZ, PT ;  /* 0x000000ff0400720c */ /* 0x004fe20003f05270 */
[----:B------:R-:W-:-:S12]  /*25a0*/  BRA `(.L_x_31392) ;  /* 0x0000000400f07947 */ /* 0x000fd80003800000 */
.L_x_31388:
        /* <DEDUP_REMOVED lines=9> */
.L_x_31396:
[----:B------:R-:W2:Y:S02]  /*2640*/  LDG.E.U16 R0, desc[UR36][R4.64] ;  /* 0x0000002404007981 */ /* 0x000ea4000c1e1500 */
[----:B--2---:R-:W-:-:S05]  /*2650*/  HADD2.F32 R0, -RZ, R0.H0_H0 ;  /* 0x20000000ff007230 */ /* 0x004fca0000004100 */
[----:B------:R-:W-:Y:S01]  /*2660*/  FSETP.NEU.FTZ.AND P0, PT, R0, RZ, PT ;  /* 0x000000ff0000720b */ /* 0x000fe20003f1d000 */
[----:B------:R-:W-:-:S12]  /*2670*/  BRA `(.L_x_31392) ;  /* 0x0000000400bc7947 */ /* 0x000fd80003800000 */
.L_x_31395:
        /* <DEDUP_REMOVED lines=11> */
.L_x_31398:
        /* <DEDUP_REMOVED lines=8> */
.L_x_31397:
[----:B------:R-:W2:Y:S02]  /*27b0*/  LDG.E.64 R4, desc[UR36][R4.64] ;  /* 0x0000002404047981 */ /* 0x000ea4000c1e1b00 */
[----:B--2---:R-:W-:Y:S01]  /*27c0*/  DSETP.NEU.AND P0, PT, R4, RZ, PT ;  /* 0x000000ff0400722a */ /* 0x004fe20003f0d000 */
[----:B------:R-:W-:-:S13]  /*27d0*/  BRA `(.L_x_31392) ;  /* 0x0000000400647947 */ /* 0x000fda0003800000 */
.L_x_31387:
        /* <DEDUP_REMOVED lines=11> */
.L_x_31401:
[----:B------:R-:W2:Y:S02]  /*2890*/  LDG.E.128 R4, desc[UR36][R4.64] ;  /* 0x0000002404047981 */ /* 0x000ea4000c1e1d00 */
[----:B--2---:R-:W-:-:S06]  /*28a0*/  DSETP.NEU.AND P0, PT, R6, RZ, PT ;  /* 0x000000ff0600722a */ /* 0x004fcc0003f0d000 */
[----:B------:R-:W-:Y:S01]  /*28b0*/  DSETP.NEU.OR P0, PT, R4, RZ, P0 ;  /* 0x000000ff0400722a */ /* 0x000fe2000070d400 */
[----:B------:R-:W-:-:S13]  /*28c0*/  BRA `(.L_x_31392) ;  /* 0x0000000400287947 */ /* 0x000fda0003800000 */
.L_x_31400:
        /* <DEDUP_REMOVED lines=9> */
.L_x_31403:
        /* <DEDUP_REMOVED lines=11> */
.L_x_31402:
[----:B------:R-:W2:Y:S02]  /*2a10*/  LDG.E.U16 R0, desc[UR36][R4.64] ;  /* 0x0000002404007981 */ /* 0x000ea4000c1e1500 */
[----:B--2---:R-:W-:-:S05]  /*2a20*/  IMAD.U32 R0, R0, 0x10000, RZ ;  /* 0x0001000000007824 */ /* 0x004fca00078e00ff */
[----:B------:R-:W-:Y:S01]  /*2a30*/  FSETP.NEU.FTZ.AND P0, PT, R0, RZ, PT ;  /* 0x000000ff0000720b */ /* 0x000fe20003f1d000 */
[----:B------:R-:W-:-:S12]  /*2a40*/  BRA `(.L_x_31392) ;  /* 0x0000000000c87947 */ /* 0x000fd80003800000 */
.L_x_31399:
        /* <DEDUP_REMOVED lines=11> */
.L_x_31406:
[----:B------:R-:W2:Y:S02]  /*2b00*/  LDG.E.U8 R4, desc[UR36][R4.64] ;  /* 0x0000002404047981 */ /* 0x000ea4000c1e1100 */
[----:B--2---:R-:W-:Y:S01]  /*2b10*/  ISETP.NE.AND P0, PT, R4, RZ, PT ;  /* 0x000000ff0400720c */ /* 0x004fe20003f05270 */
[----:B------:R-:W-:-:S12]  /*2b20*/  BRA `(.L_x_31392) ;  /* 0x0000000000907947 */ /* 0x000fd80003800000 */
.L_x_31405:
[----:B------:R-:W2:Y:S02]  /*2b30*/  LDG.E.U8 R4, desc[UR36][R4.64] ;  /* 0x0000002404047981 */ /* 0x000ea4000c1e1100 */
[----:B--2---:R-:W-:Y:S01]  /*2b40*/  ISETP.NE.AND P0, PT, R4, RZ, PT ;  /* 0x000000ff0400720c */ /* 0x004fe20003f05270 */
[----:B------:R-:W-:-:S12]  /*2b50*/  BRA `(.L_x_31392) ;  /* 0x0000000000847947 */ /* 0x000fd80003800000 */
.L_x_31404:
        /* <DEDUP_REMOVED lines=9> */
.L_x_31391:
        /* <DEDUP_REMOVED lines=16> */
.L_x_31409:
[----:B------:R-:W-:Y:S01]  /*2cf0*/  PLOP3.LUT P0, PT, PT, PT, PT, 0x8, 0x80 ;  /* 0x000000000080781c */ /* 0x000fe20003f0e170 */
[----:B------:R-:W-:-:S12]  /*2d00*/  BRA `(.L_x_31392) ;  /* 0x0000000000187947 */ /* 0x000fd80003800000 */
.L_x_31408:
[----:B------:R-:W2:Y:S02]  /*2d10*/  LDG.E.64 R4, desc[UR36][R4.64] ;  /* 0x0000002404047981 */ /* 0x000ea4000c1e1b00 */
[----:B--2---:R-:W-:-:S04]  /*2d20*/  ISETP.NE.U32.AND P0, PT, R4, RZ, PT ;  /* 0x000000ff0400720c */ /* 0x004fc80003f05070 */
[----:B------:R-:W-:Y:S01]  /*2d30*/  ISETP.NE.AND.EX P0, PT, R5, RZ, PT, P0 ;  /* 0x000000ff0500720c */ /* 0x000fe20003f05300 */
[----:B------:R-:W-:-:S12]  /*2d40*/  BRA `(.L_x_31392) ;  /* 0x0000000000087947 */ /* 0x000fd80003800000 */
.L_x_31407:
[----:B------:R-:W2:Y:S02]  /*2d50*/  LDG.E R4, desc[UR36][R4.64] ;  /* 0x0000002404047981 */ /* 0x000ea4000c1e1900 */
[----:B--2---:R-:W-:-:S13]  /*2d60*/  ISETP.NE.AND P0, PT, R4, RZ, PT ;  /* 0x000000ff0400720c */ /* 0x004fda0003f05270 */
.L_x_31392:
[----:B------:R-:W-:Y:S05]  /*2d70*/  BSYNC.RECONVERGENT B6 ;  /* 0x0000000000067941 */ /* 0x000fea0003800200 */
.L_x_31386:
[----:B------:R-:W-:Y:S01]  /*2d80*/  ISETP.NE.AND P1, PT, R18, RZ, PT ;  /* 0x000000ff1200720c */ /* 0x000fe20003f25270 */
[----:B------:R-:W-:-:S03]  /*2d90*/  VIADD R17, R17, 0x80 ;  /* 0x0000008011117836 */ /* 0x000fc60000000000 */
[----:B------:R-:W-:-:S04]  /*2da0*/  PLOP3.LUT P0, PT, P1, P0, PT, 0x80, 0x8 ;  /* 0x000000000008781c */ /* 0x000fc80000f01070 */
[----:B------:R-:W-:-:S09]  /*2db0*/  P2R R18, PR, RZ, 0x1 ;  /* 0x00000001ff127803 */ /* 0x000fd20000000000 */
.L_x_31361:
[----:B------:R-:W-:Y:S05]  /*2dc0*/  BSYNC.RECONVERGENT B7 ;  /* 0x0000000000077941 */ /* 0x000fea0003800200 */
.L_x_31360:
        /* <DEDUP_REMOVED lines=27> */
.L_x_31416:
[----:B------:R-:W2:Y:S02]  /*2f80*/  LDG.E.U8 R4, desc[UR36][R4.64] ;  /* 0x0000002404047981 */ /* 0x000ea4000c1e1100 */
[----:B--2---:R-:W-:-:S04]  /*2f90*/  ISETP.NE.AND P0, PT, R4, RZ, PT ;  /* 0x000000ff0400720c */ /* 0x004fc80003f05270 */
[----:B------:R-:W-:Y:S01]  /*2fa0*/  P2R R24, PR, RZ, 0x1 ;  /* 0x00000001ff187803 */ /* 0x000fe20000000000 */
[----:B------:R-:W-:Y:S08]  /*2fb0*/  BRA `(.L_x_31418) ;  /* 0x0000000800847947 */ /* 0x000ff00003800000 */
.L_x_31415:
        /* <DEDUP_REMOVED lines=11> */
.L_x_31420:
[----:B------:R-:W2:Y:S02]  /*3070*/  LDG.E R4, desc[UR36][R4.64] ;  /* 0x0000002404047981 */ /* 0x000ea4000c1e1900 */
[----:B--2---:R-:W-:-:S04]  /*3080*/  ISETP.NE.AND P0, PT, R4, RZ, PT ;  /* 0x000000ff0400720c */ /* 0x004fc80003f05270 */
[----:B------:R-:W-:Y:S01]  /*3090*/  P2R R24, PR, RZ, 0x1 ;  /* 0x00000001ff187803 */ /* 0x000fe20000000000 */
[----:B------:R-:W-:Y:S08]  /*30a0*/  BRA `(.L_x_31418) ;  /* 0x0000000800487947 */ /* 0x000ff00003800000 */
.L_x_31419:
[----:B------:R-:W2:Y:S02]  /*30b0*/  LDG.E.U16 R4, desc[UR36][R4.64] ;  /* 0x0000002404047981 */ /* 0x000ea4000c1e1500 */
[----:B--2---:R-:W-:-:S04]  /*30c0*/  ISETP.NE.AND P0, PT, R4, RZ, PT ;  /* 0x000000ff0400720c */ /* 0x004fc80003f05270 */
[----:B------:R-:W-:Y:S01]  /*30d0*/  P2R R24, PR, RZ, 0x1 ;  /* 0x00000001ff187803 */ /* 0x000fe20000000000 */
[----:B------:R-:W-:Y:S08]  /*30e0*/  BRA `(.L_x_31418) ;  /* 0x0000000800387947 */ /* 0x000ff00003800000 */
.L_x_31414:
        /* <DEDUP_REMOVED lines=10> */
.L_x_31422:
[----:B------:R-:W2:Y:S02]  /*3190*/  LDG.E.U16 R0, desc[UR36][R4.64] ;  /* 0x0000002404007981 */ /* 0x000ea4000c1e1500 */
[----:B--2---:R-:W-:-:S05]  /*31a0*/  HADD2.F32 R0, -RZ, R0.H0_H0 ;  /* 0x20000000ff007230 */ /* 0x004fca0000004100 */
[----:B------:R-:W-:-:S04]  /*31b0*/  FSETP.NEU.FTZ.AND P0, PT, R0, RZ, PT ;  /* 0x000000ff0000720b */ /* 0x000fc80003f1d000 */
[----:B------:R-:W-:Y:S01]  /*31c0*/  P2R R24, PR, RZ, 0x1 ;  /* 0x00000001ff187803 */ /* 0x000fe20000000000 */
[----:B------:R-:W-:Y:S08]  /*31d0*/  BRA `(.L_x_31418) ;  /* 0x0000000400fc7947 */ /* 0x000ff00003800000 */
.L_x_31421:
        /* <DEDUP_REMOVED lines=12> */
.L_x_31424:
        /* <DEDUP_REMOVED lines=10> */
.L_x_31423:
[----:B------:R-:W2:Y:S02]  /*3340*/  LDG.E.64 R4, desc[UR36][R4.64] ;  /* 0x0000002404047981 */ /* 0x000ea4000c1e1b00 */
[----:B--2---:R-:W-:-:S06]  /*3350*/  DSETP.NEU.AND P0, PT, R4, RZ, PT ;  /* 0x000000ff0400722a */ /* 0x004fcc0003f0d000 */
[----:B------:R-:W-:Y:S01]  /*3360*/  P2R R24, PR, RZ, 0x1 ;  /* 0x00000001ff187803 */ /* 0x000fe20000000000 */
[----:B------:R-:W-:Y:S07]  /*3370*/  BRA `(.L_x_31418) ;  /* 0x0000000400947947 */ /* 0x000fee0003800000 */
.L_x_31413:
        /* <DEDUP_REMOVED lines=12> */
.L_x_31427:
[----:B------:R-:W2:Y:S02]  /*3440*/  LDG.E.128 R4, desc[UR36][R4.64] ;  /* 0x0000002404047981 */ /* 0x000ea4000c1e1d00 */
[----:B--2---:R-:W-:-:S06]  /*3450*/  DSETP.NEU.AND P0, PT, R6, RZ, PT ;  /* 0x000000ff0600722a */ /* 0x004fcc0003f0d000 */
[----:B------:R-:W-:-:S06]  /*3460*/  DSETP.NEU.OR P0, PT, R4, RZ, P0 ;  /* 0x000000ff0400722a */ /* 0x000fcc000070d400 */
[----:B------:R-:W-:Y:S01]  /*3470*/  P2R R24, PR, RZ, 0x1 ;  /* 0x00000001ff187803 */ /* 0x000fe20000000000 */
[----:B------:R-:W-:Y:S07]  /*3480*/  BRA `(.L_x_31418) ;  /* 0x0000000400507947 */ /* 0x000fee0003800000 */
.L_x_31426:
        /* <DEDUP_REMOVED lines=10> */
.L_x_31429:
        /* <DEDUP_REMOVED lines=12> */
.L_x_31428:
[----:B------:R-:W2:Y:S02]  /*35f0*/  LDG.E.U16 R0, desc[UR36][R4.64] ;  /* 0x0000002404007981 */ /* 0x000ea4000c1e1500 */
[----:B--2---:R-:W-:-:S05]  /*3600*/  IMAD.U32 R0, R0, 0x10000, RZ ;  /* 0x0001000000007824 */ /* 0x004fca00078e00ff */
[----:B------:R-:W-:-:S04]  /*3610*/  FSETP.NEU.FTZ.AND P0, PT, R0, RZ, PT ;  /* 0x000000ff0000720b */ /* 0x000fc80003f1d000 */
[----:B------:R-:W-:Y:S01]  /*3620*/  P2R R24, PR, RZ, 0x1 ;  /* 0x00000001ff187803 */ /* 0x000fe20000000000 */
[----:B------:R-:W-:Y:S08]  /*3630*/  BRA `(.L_x_31418) ;  /* 0x0000000000e47947 */ /* 0x000ff00003800000 */
.L_x_31425:
        /* <DEDUP_REMOVED lines=12> */
.L_x_31432:
[----:B------:R-:W2:Y:S02]  /*3700*/  LDG.E.U8 R4, desc[UR36][R4.64] ;  /* 0x0000002404047981 */ /* 0x000ea4000c1e1100 */
[----:B--2---:R-:W-:-:S04]  /*3710*/  ISETP.NE.AND P0, PT, R4, RZ, PT ;  /* 0x000000ff0400720c */ /* 0x004fc80003f05270 */
[----:B------:R-:W-:Y:S01]  /*3720*/  P2R R24, PR, RZ, 0x1 ;  /* 0x00000001ff187803 */ /* 0x000fe20000000000 */
[----:B------:R-:W-:Y:S08]  /*3730*/  BRA `(.L_x_31418) ;  /* 0x0000000000a47947 */ /* 0x000ff00003800000 */
.L_x_31431:
[----:B------:R-:W2:Y:S02]  /*3740*/  LDG.E.U8 R4, desc[UR36][R4.64] ;  /* 0x0000002404047981 */ /* 0x000ea4000c1e1100 */
[----:B--2---:R-:W-:-:S04]  /*3750*/  ISETP.NE.AND P0, PT, R4, RZ, PT ;  /* 0x000000ff0400720c */ /* 0x004fc80003f05270 */
[----:B------:R-:W-:Y:S01]  /*3760*/  P2R R24, PR, RZ, 0x1 ;  /* 0x00000001ff187803 */ /* 0x000fe20000000000 */
[----:B------:R-:W-:Y:S08]  /*3770*/  BRA `(.L_x_31418) ;  /* 0x0000000000947947 */ /* 0x000ff00003800000 */
.L_x_31430:
        /* <DEDUP_REMOVED lines=10> */
.L_x_31417:
        /* <DEDUP_REMOVED lines=16> */
.L_x_31435:
[----:B------:R-:W-:-:S04]  /*3920*/  PLOP3.LUT P0, PT, PT, PT, PT, 0x8, 0x80 ;  /* 0x000000000080781c */ /* 0x000fc80003f0e170 */
[----:B------:R-:W-:Y:S01]  /*3930*/  P2R R24, PR, RZ, 0x1 ;  /* 0x00000001ff187803 */ /* 0x000fe20000000000 */
[----:B------:R-:W-:Y:S08]  /*3940*/  BRA `(.L_x_31418) ;  /* 0x0000000000207947 */ /* 0x000ff00003800000 */
.L_x_31434:
[----:B------:R-:W2:Y:S02]  /*3950*/  LDG.E.64 R4, desc[UR36][R4.64] ;  /* 0x0000002404047981 */ /* 0x000ea4000c1e1b00 */
[----:B--2---:R-:W-:-:S04]  /*3960*/  ISETP.NE.U32.AND P0, PT, R4, RZ, PT ;  /* 0x000000ff0400720c */ /* 0x004fc80003f05070 */
[----:B------:R-:W-:-:S04]  /*3970*/  ISETP.NE.AND.EX P0, PT, R5, RZ, PT, P0 ;  /* 0x000000ff0500720c */ /* 0x000fc80003f05300 */
[----:B------:R-:W-:Y:S01]  /*3980*/  P2R R24, PR, RZ, 0x1 ;  /* 0x00000001ff187803 */ /* 0x000fe20000000000 */
[----:B------:R-:W-:Y:S08]  /*3990*/  BRA `(.L_x_31418) ;  /* 0x00000000000c7947 */ /* 0x000ff00003800000 */
.L_x_31433:
[----:B------:R-:W2:Y:S02]  /*39a0*/  LDG.E R4, desc[UR36][R4.64] ;  /* 0x0000002404047981 */ /* 0x000ea4000c1e1900 */
[----:B--2---:R-:W-:-:S04]  /*39b0*/  ISETP.NE.AND P0, PT, R4, RZ, PT ;  /* 0x000000ff0400720c */ /* 0x004fc80003f05270 */
[----:B------:R-:W-:-:S09]  /*39c0*/  P2R R24, PR, RZ, 0x1 ;  /* 0x00000001ff187803 */ /* 0x000fd20000000000 */
.L_x_31418:
[----:B------:R-:W-:Y:S05]  /*39d0*/  BSYNC.RECONVERGENT B6 ;  /* 0x0000000000067941 */ /* 0x000fea0003800200 */
.L_x_31412:
        /* <DEDUP_REMOVED lines=21> */
.L_x_31440:
[----:B------:R-:W2:Y:S02]  /*3b30*/  LDG.E.U8 R4, desc[UR36][R4.64] ;  /* 0x0000002404047981 */ /* 0x000ea4000c1e1100 */
[----:B--2---:R-:W-:Y:S01]  /*3b40*/  ISETP.NE.AND P0, PT, R4, RZ, PT ;  /* 0x000000ff0400720c */ /* 0x004fe20003f05270 */
[----:B------:R-:W-:-:S12]  /*3b50*/  BRA `(.L_x_31442) ;  /* 0x0000000800307947 */ /* 0x000fd80003800000 */
.L_x_31439:
        /* <DEDUP_REMOVED lines=10> */
.L_x_31444:
[----:B------:R-:W2:Y:S02]  /*3c00*/  LDG.E R4, desc[UR36][R4.64] ;  /* 0x0000002404047981 */ /* 0x000ea4000c1e1900 */
[----:B--2---:R-:W-:Y:S01]  /*3c10*/  ISETP.NE.AND P0, PT, R4, RZ, PT ;  /* 0x000000ff0400720c */ /* 0x004fe20003f05270 */
[----:B------:R-:W-:-:S12]  /*3c20*/  BRA `(.L_x_31442) ;  /* 0x0000000400fc7947 */ /* 0x000fd80003800000 */
.L_x_31443:
[----:B------:R-:W2:Y:S02]  /*3c30*/  LDG.E.U16 R4, desc[UR36][R4.64] ;  /* 0x0000002404047981 */ /* 0x000ea4000c1e1500 */
[----:B--2---:R-:W-:Y:S01]  /*3c40*/  ISETP.NE.AND P0, PT, R4, RZ, PT ;  /* 0x000000ff0400720c */ /* 0x004fe20003f05270 */
[----:B------:R-:W-:-:S12]  /*3c50*/  BRA `(.L_x_31442) ;  /* 0x0000000400f07947 */ /* 0x000fd80003800000 */
.L_x_31438:
        /* <DEDUP_REMOVED lines=9> */
.L_x_31446:
[----:B------:R-:W2:Y:S02]  /*3cf0*/  LDG.E.U16 R0, desc[UR36][R4.64] ;  /* 0x0000002404007981 */ /* 0x000ea4000c1e1500 */
[----:B--2---:R-:W-:-:S05]  /*3d00*/  HADD2.F32 R0, -RZ, R0.H0_H0 ;  /* 0x20000000ff007230 */ /* 0x004fca0000004100 */
[----:B------:R-:W-:Y:S01]  /*3d10*/  FSETP.NEU.FTZ.AND P0, PT, R0, RZ, PT ;  /* 0x000000ff0000720b */ /* 0x000fe20003f1d000 */
[----:B------:R-:W-:-:S12]  /*3d20*/  BRA `(.L_x_31442) ;  /* 0x0000000400bc7947 */ /* 0x000fd80003800000 */
.L_x_31445:
        /* <DEDUP_REMOVED lines=11> */
.L_x_31448:
        /* <DEDUP_REMOVED lines=8> */
.L_x_31447:
[----:B------:R-:W2:Y:S02]  /*3e60*/  LDG.E.64 R4, desc[UR36][R4.64] ;  /* 0x0000002404047981 */ /* 0x000ea4000c1e1b00 */
[----:B--2---:R-:W-:Y:S01]  /*3e70*/  DSETP.NEU.AND P0, PT, R4, RZ, PT ;  /* 0x000000ff0400722a */ /* 0x004fe20003f0d000 */
[----:B------:R-:W-:-:S13]  /*3e80*/  BRA `(.L_x_31442) ;  /* 0x0000000400647947 */ /* 0x000fda0003800000 */
.L_x_31437:
        /* <DEDUP_REMOVED lines=11> */
.L_x_31451:
[----:B------:R-:W2:Y:S02]  /*3f40*/  LDG.E.128 R4, desc[UR36][R4.64] ;  /* 0x0000002404047981 */ /* 0x000ea4000c1e1d00 */
[----:B--2---:R-:W-:-:S06]  /*3f50*/  DSETP.NEU.AND P0, PT, R6, RZ, PT ;  /* 0x000000ff0600722a */ /* 0x004fcc0003f0d000 */
[----:B------:R-:W-:Y:S01]  /*3f60*/  DSETP.NEU.OR P0, PT, R4, RZ, P0 ;  /* 0x000000ff0400722a */ /* 0x000fe2000070d400 */
[----:B------:R-:W-:-:S13]  /*3f70*/  BRA `(.L_x_31442) ;  /* 0x0000000400287947 */ /* 0x000fda0003800000 */
.L_x_31450:
        /* <DEDUP_REMOVED lines=9> */
.L_x_31453:
        /* <DEDUP_REMOVED lines=11> */
.L_x_31452:
[----:B------:R-:W2:Y:S02]  /*40c0*/  LDG.E.U16 R0, desc[UR36][R4.64] ;  /* 0x0000002404007981 */ /* 0x000ea4000c1e1500 */
[----:B--2---:R-:W-:-:S05]  /*40d0*/  IMAD.U32 R0, R0, 0x10000, RZ ;  /* 0x0001000000007824 */ /* 0x004fca00078e00ff */
[----:B------:R-:W-:Y:S01]  /*40e0*/  FSETP.NEU.FTZ.AND P0, PT, R0, RZ, PT ;  /* 0x000000ff0000720b */ /* 0x000fe20003f1d000 */
[----:B------:R-:W-:-:S12]  /*40f0*/  BRA `(.L_x_31442) ;  /* 0x0000000000c87947 */ /* 0x000fd80003800000 */
.L_x_31449:
        /* <DEDUP_REMOVED lines=11> */
.L_x_31456:
[----:B------:R-:W2:Y:S02]  /*41b0*/  LDG.E.U8 R4, desc[UR36][R4.64] ;  /* 0x0000002404047981 */ /* 0x000ea4000c1e1100 */
[----:B--2---:R-:W-:Y:S01]  /*41c0*/  ISETP.NE.AND P0, PT, R4, RZ, PT ;  /* 0x000000ff0400720c */ /* 0x004fe20003f05270 */
[----:B------:R-:W-:-:S12]  /*41d0*/  BRA `(.L_x_31442) ;  /* 0x0000000000907947 */ /* 0x000fd80003800000 */
.L_x_31455:
[----:B------:R-:W2:Y:S02]  /*41e0*/  LDG.E.U8 R4, desc[UR36][R4.64] ;  /* 0x0000002404047981 */ /* 0x000ea4000c1e1100 */
[----:B--2---:R-:W-:Y:S01]  /*41f0*/  ISETP.NE.AND P0, PT, R4, RZ, PT ;  /* 0x000000ff0400720c */ /* 0x004fe20003f05270 */
[----:B------:R-:W-:-:S12]  /*4200*/  BRA `(.L_x_31442) ;  /* 0x0000000000847947 */ /* 0x000fd80003800000 */
.L_x_31454:
        /* <DEDUP_REMOVED lines=9> */
.L_x_31441:
        /* <DEDUP_REMOVED lines=16> */
.L_x_31459:
[----:B------:R-:W-:Y:S01]  /*43a0*/  PLOP3.LUT P0, PT, PT, PT, PT, 0x8, 0x80 ;  /* 0x000000000080781c */ /* 0x000fe20003f0e170 */
[----:B------:R-:W-:-:S12]  /*43b0*/  BRA `(.L_x_31442) ;  /* 0x0000000000187947 */ /* 0x000fd80003800000 */
.L_x_31458:
[----:B------:R-:W2:Y:S02]  /*43c0*/  LDG.E.64 R4, desc[UR36][R4.64] ;  /* 0x0000002404047981 */ /* 0x000ea4000c1e1b00 */
[----:B--2---:R-:W-:-:S04]  /*43d0*/  ISETP.NE.U32.AND P0, PT, R4, RZ, PT ;  /* 0x000000ff0400720c */ /* 0x004fc80003f05070 */
[----:B------:R-:W-:Y:S01]  /*43e0*/  ISETP.NE.AND.EX P0, PT, R5, RZ, PT, P0 ;  /* 0x000000ff0500720c */ /* 0x000fe20003f05300 */
[----:B------:R-:W-:-:S12]  /*43f0*/  BRA `(.L_x_31442) ;  /* 0x0000000000087947 */ /* 0x000fd80003800000 */
.L_x_31457:
[----:B------:R-:W2:Y:S02]  /*4400*/  LDG.E R4, desc[UR36][R4.64] ;  /* 0x0000002404047981 */ /* 0x000ea4000c1e1900 */
[----:B--2---:R-:W-:-:S13]  /*4410*/  ISETP.NE.AND P0, PT, R4, RZ, PT ;  /* 0x000000ff0400720c */ /* 0x004fda0003f05270 */
.L_x_31442:
[----:B------:R-:W-:Y:S05]  /*4420*/  BSYNC.RECONVERGENT B6 ;  /* 0x0000000000067941 */ /* 0x000fea0003800200 */
.L_x_31436:
[----:B------:R-:W-:Y:S01]  /*4430*/  ISETP.NE.AND P1, PT, R24, RZ, PT ;  /* 0x000000ff1800720c */ /* 0x000fe20003f25270 */
[----:B------:R-:W-:-:S03]  /*4440*/  VIADD R17, R17, 0x80 ;  /* 0x0000008011117836 */ /* 0x000fc60000000000 */
[----:B------:R-:W-:-:S04]  /*4450*/  PLOP3.LUT P0, PT, P1, P0, PT, 0x80, 0x8 ;  /* 0x000000000008781c */ /* 0x000fc80000f01070 */
[----:B------:R-:W-:-:S09]  /*4460*/  P2R R23, PR, RZ, 0x1 ;  /* 0x00000001ff177803 */ /* 0x000fd20000000000 */
.L_x_31411:
[----:B------:R-:W-:Y:S05]  /*4470*/  BSYNC.RECONVERGENT B7 ;  /* 0x0000000000077941 */ /* 0x000fea0003800200 */
.L_x_31410:
        /* <DEDUP_REMOVED lines=26> */
.L_x_31466:
[----:B------:R-:W2:Y:S02]  /*4620*/  LDG.E.U8 R4, desc[UR36][R4.64] ;  /* 0x0000002404047981 */ /* 0x000ea4000c1e1100 */
[----:B--2---:R-:W-:-:S04]  /*4630*/  ISETP.NE.AND P0, PT, R4, RZ, PT ;  /* 0x000000ff0400720c */ /* 0x004fc80003f05270 */
[----:B------:R-:W-:Y:S01]  /*4640*/  P2R R24, PR, RZ, 0x1 ;  /* 0x00000001ff187803 */ /* 0x000fe20000000000 */
[----:B------:R-:W-:Y:S08]  /*4650*/  BRA `(.L_x_31468) ;  /* 0x0000000800847947 */ /* 0x000ff00003800000 */
.L_x_31465:
        /* <DEDUP_REMOVED lines=11> */
.L_x_31470:
[----:B------:R-:W2:Y:S02]  /*4710*/  LDG.E R4, desc[UR36][R4.64] ;  /* 0x0000002404047981 */ /* 0x000ea4000c1e1900 */
[----:B--2---:R-:W-:-:S04]  /*4720*/  ISETP.NE.AND P0, PT, R4, RZ, PT ;  /* 0x000000ff0400720c */ /* 0x004fc80003f05270 */
[----:B------:R-:W-:Y:S01]  /*4730*/  P2R R24, PR, RZ, 0x1 ;  /* 0x00000001ff187803 */ /* 0x000fe20000000000 */
[----:B------:R-:W-:Y:S08]  /*4740*/  BRA `(.L_x_31468) ;  /* 0x0000000800487947 */ /* 0x000ff00003800000 */
.L_x_31469:
[----:B------:R-:W2:Y:S02]  /*4750*/  LDG.E.U16 R4, desc[UR36][R4.64] ;  /* 0x0000002404047981 */ /* 0x000ea4000c1e1500 */
[----:B--2---:R-:W-:-:S04]  /*4760*/  ISETP.NE.AND P0, PT, R4, RZ, PT ;  /* 0x000000ff0400720c */ /* 0x004fc80003f05270 */
[----:B------:R-:W-:Y:S01]  /*4770*/  P2R R24, PR, RZ, 0x1 ;  /* 0x00000001ff187803 */ /* 0x000fe20000000000 */
[----:B------:R-:W-:Y:S08]  /*4780*/  BRA `(.L_x_31468) ;  /* 0x0000000800387947 */ /* 0x000ff00003800000 */
.L_x_31464:
        /* <DEDUP_REMOVED lines=10> */
.L_x_31472:
[----:B------:R-:W2:Y:S02]  /*4830*/  LDG.E.U16 R0, desc[UR36][R4.64] ;  /* 0x0000002404007981 */ /* 0x000ea4000c1e1500 */
[----:B--2---:R-:W-:-:S05]  /*4840*/  HADD2.F32 R0, -RZ, R0.H0_H0 ;  /* 0x20000000ff007230 */ /* 0x004fca0000004100 */
[----:B------:R-:W-:-:S04]  /*4850*/  FSETP.NEU.FTZ.AND P0, PT, R0, RZ, PT ;  /* 0x000000ff0000720b */ /* 0x000fc80003f1d000 */
[----:B------:R-:W-:Y:S01]  /*4860*/  P2R R24, PR, RZ, 0x1 ;  /* 0x00000001ff187803 */ /* 0x000fe20000000000 */
[----:B------:R-:W-:Y:S08]  /*4870*/  BRA `(.L_x_31468) ;  /* 0x0000000400fc7947 */ /* 0x000ff00003800000 */
.L_x_31471:
        /* <DEDUP_REMOVED lines=12> */
.L_x_31474:
        /* <DEDUP_REMOVED lines=10> */
.L_x_31473:
[----:B------:R-:W2:Y:S02]  /*49e0*/  LDG.E.64 R4, desc[UR36][R4.64] ;  /* 0x0000002404047981 */ /* 0x000ea4000c1e1b00 */
[----:B--2---:R-:W-:-:S06]  /*49f0*/  DSETP.NEU.AND P0, PT, R4, RZ, PT ;  /* 0x000000ff0400722a */ /* 0x004fcc0003f0d000 */
[----:B------:R-:W-:Y:S01]  /*4a00*/  P2R R24, PR, RZ, 0x1 ;  /* 0x00000001ff187803 */ /* 0x000fe20000000000 */
[----:B------:R-:W-:Y:S07]  /*4a10*/  BRA `(.L_x_31468) ;  /* 0x0000000400947947 */ /* 0x000fee0003800000 */
.L_x_31463:
        /* <DEDUP_REMOVED lines=12> */
.L_x_31477:
[----:B------:R-:W2:Y:S02]  /*4ae0*/  LDG.E.128 R4, desc[UR36][R4.64] ;  /* 0x0000002404047981 */ /* 0x000ea4000c1e1d00 */
[----:B--2---:R-:W-:-:S06]  /*4af0*/  DSETP.NEU.AND P0, PT, R6, RZ, PT ;  /* 0x000000ff0600722a */ /* 0x004fcc0003f0d000 */
[----:B------:R-:W-:-:S06]  /*4b00*/  DSETP.NEU.OR P0, PT, R4, RZ, P0 ;  /* 0x000000ff0400722a */ /* 0x000fcc000070d400 */
[----:B------:R-:W-:Y:S01]  /*4b10*/  P2R R24, PR, RZ, 0x1 ;  /* 0x00000001ff187803 */ /* 0x000fe20000000000 */
[----:B------:R-:W-:Y:S07]  /*4b20*/  BRA `(.L_x_31468) ;  /* 0x0000000400507947 */ /* 0x000fee0003800000 */
.L_x_31476:
        /* <DEDUP_REMOVED lines=10> */
.L_x_31479:
        /* <DEDUP_REMOVED lines=12> */
.L_x_31478:
[----:B------:R-:W2:Y:S02]  /*4c90*/  LDG.E.U16 R0, desc[UR36][R4.64] ;  /* 0x0000002404007981 */ /* 0x000ea4000c1e1500 */
[----:B--2---:R-:W-:-:S05]  /*4ca0*/  IMAD.U32 R0, R0, 0x10000, RZ ;  /* 0x0001000000007824 */ /* 0x004fca00078e00ff */
[----:B------:R-:W-:-:S04]  /*4cb0*/  FSETP.NEU.FTZ.AND P0, PT, R0, RZ, PT ;  /* 0x000000ff0000720b */ /* 0x000fc80003f1d000 */
[----:B------:R-:W-:Y:S01]  /*4cc0*/  P2R R24, PR, RZ, 0x1 ;  /* 0x00000001ff187803 */ /* 0x000fe20000000000 */
[----:B------:R-:W-:Y:S08]  /*4cd0*/  BRA `(.L_x_31468) ;  /* 0x0000000000e47947 */ /* 0x000ff00003800000 */
.L_x_31475:
        /* <DEDUP_REMOVED lines=12> */
.L_x_31482:
[----:B------:R-:W2:Y:S02]  /*4da0*/  LDG.E.U8 R4, desc[UR36][R4.64] ;  /* 0x0000002404047981 */ /* 0x000ea4000c1e1100 */
[----:B--2---:R-:W-:-:S04]  /*4db0*/  ISETP.NE.AND P0, PT, R4, RZ, PT ;  /* 0x000000ff0400720c */ /* 0x004fc80003f05270 */
[----:B------:R-:W-:Y:S01]  /*4dc0*/  P2R R24, PR, RZ, 0x1 ;  /* 0x00000001ff187803 */ /* 0x000fe20000000000 */
[----:B------:R-:W-:Y:S08]  /*4dd0*/  BRA `(.L_x_31468) ;  /* 0x0000000000a47947 */ /* 0x000ff00003800000 */
.L_x_31481:
[----:B------:R-:W2:Y:S02]  /*4de0*/  LDG.E.U8 R4, desc[UR36][R4.64] ;  /* 0x0000002404047981 */ /* 0x000ea4000c1e1100 */
[----:B--2---:R-:W-:-:S04]  /*4df0*/  ISETP.NE.AND P0, PT, R4, RZ, PT ;  /* 0x000000ff0400720c */ /* 0x004fc80003f05270 */
[----:B------:R-:W-:Y:S01]  /*4e00*/  P2R R24, PR, RZ, 0x1 ;  /* 0x00000001ff187803 */ /* 0x000fe20000000000 */
[----:B------:R-:W-:Y:S08]  /*4e10*/  BRA `(.L_x_31468) ;  /* 0x0000000000947947 */ /* 0x000ff00003800000 */
.L_x_31480:
        /* <DEDUP_REMOVED lines=10> */
.L_x_31467:
        /* <DEDUP_REMOVED lines=16> */
.L_x_31485:
[----:B------:R-:W-:-:S04]  /*4fc0*/  PLOP3.LUT P0, PT, PT, PT, PT, 0x8, 0x80 ;  /* 0x000000000080781c */ /* 0x000fc80003f0e170 */
[----:B------:R-:W-:Y:S01]  /*4fd0*/  P2R R24, PR, RZ, 0x1 ;  /* 0x00000001ff187803 */ /* 0x000fe20000000000 */
[----:B------:R-:W-:Y:S08]  /*4fe0*/  BRA `(.L_x_31468) ;  /* 0x0000000000207947 */ /* 0x000ff00003800000 */
.L_x_31484:
[----:B------:R-:W2:Y:S02]  /*4ff0*/  LDG.E.64 R4, desc[UR36][R4.64] ;  /* 0x0000002404047981 */ /* 0x000ea4000c1e1b00 */
[----:B--2---:R-:W-:-:S04]  /*5000*/  ISETP.NE.U32.AND P0, PT, R4, RZ, PT ;  /* 0x000000ff0400720c */ /* 0x004fc80003f05070 */
[----:B------:R-:W-:-:S04]  /*5010*/  ISETP.NE.AND.EX P0, PT, R5, RZ, PT, P0 ;  /* 0x000000ff0500720c */ /* 0x000fc80003f05300 */
[----:B------:R-:W-:Y:S01]  /*5020*/  P2R R24, PR, RZ, 0x1 ;  /* 0x00000001ff187803 */ /* 0x000fe20000000000 */
[----:B------:R-:W-:Y:S08]  /*5030*/  BRA `(.L_x_31468) ;  /* 0x00000000000c7947 */ /* 0x000ff00003800000 */
.L_x_31483:
[----:B------:R-:W2:Y:S02]  /*5040*/  LDG.E R4, desc[UR36][R4.64] ;  /* 0x0000002404047981 */ /* 0x000ea4000c1e1900 */
[----:B--2---:R-:W-:-:S04]  /*5050*/  ISETP.NE.AND P0, PT, R4, RZ, PT ;  /* 0x000000ff0400720c */ /* 0x004fc80003f05270 */
[----:B------:R-:W-:-:S09]  /*5060*/  P2R R24, PR, RZ, 0x1 ;  /* 0x00000001ff187803 */ /* 0x000fd20000000000 */
.L_x_31468:
[----:B------:R-:W-:Y:S05]  /*5070*/  BSYNC.RECONVERGENT B6 ;  /* 0x0000000000067941 */ /* 0x000fea0003800200 */
.L_x_31462:
        /* <DEDUP_REMOVED lines=21> */
.L_x_31490:
[----:B------:R-:W2:Y:S02]  /*51d0*/  LDG.E.U8 R4, desc[UR36][R4.64] ;  /* 0x0000002404047981 */ /* 0x000ea4000c1e1100 */
[----:B--2---:R-:W-:Y:S01]  /*51e0*/  ISETP.NE.AND P0, PT, R4, RZ, PT ;  /* 0x000000ff0400720c */ /* 0x004fe20003f05270 */
[----:B------:R-:W-:-:S12]  /*51f0*/  BRA `(.L_x_31492) ;  /* 0x0000000800307947 */ /* 0x000fd80003800000 */
.L_x_31489:
        /* <DEDUP_REMOVED lines=10> */
.L_x_31494:
[----:B------:R-:W2:Y:S02]  /*52a0*/  LDG.E R4, desc[UR36][R4.64] ;  /* 0x0000002404047981 */ /* 0x000ea4000c1e1900 */
[----:B--2---:R-:W-:Y:S01]  /*52b0*/  ISETP.NE.AND P0, PT, R4, RZ, PT ;  /* 0x000000ff0400720c */ /* 0x004fe20003f05270 */
[----:B------:R-:W-:-:S12]  /*52c0*/  BRA `(.L_x_31492) ;  /* 0x0000000400fc7947 */ /* 0x000fd80003800000 */
.L_x_31493:
[----:B------:R-:W2:Y:S02]  /*52d0*/  LDG.E.U16 R4, desc[UR36][R4.64] ;  /* 0x0000002404047981 */ /* 0x000ea4000c1e1500 */
[----:B--2---:R-:W-:Y:S01]  /*52e0*/  ISETP.NE.AND P0, PT, R4, RZ, PT ;  /* 0x000000ff0400720c */ /* 0x004fe20003f05270 */
[----:B------:R-:W-:-:S12]  /*52f0*/  BRA `(.L_x_31492) ;  /* 0x0000000400f07947 */ /* 0x000fd80003800000 */
.L_x_31488:
        /* <DEDUP_REMOVED lines=9> */
.L_x_31496:
[----:B------:R-:W2:Y:S02]  /*5390*/  LDG.E.U16 R0, desc[UR36][R4.64] ;  /* 0x0000002404007981 */ /* 0x000ea4000c1e1500 */
[----:B--2---:R-:W-:-:S05]  /*53a0*/  HADD2.F32 R0, -RZ, R0.H0_H0 ;  /* 0x20000000ff007230 */ /* 0x004fca0000004100 */
[----:B------:R-:W-:Y:S01]  /*53b0*/  FSETP.NEU.FTZ.AND P0, PT, R0, RZ, PT ;  /* 0x000000ff0000720b */ /* 0x000fe20003f1d000 */
[----:B------:R-:W-:-:S12]  /*53c0*/  BRA `(.L_x_31492) ;  /* 0x0000000400bc7947 */ /* 0x000fd80003800000 */
.L_x_31495:
        /* <DEDUP_REMOVED lines=11> */
.L_x_31498:
        /* <DEDUP_REMOVED lines=8> */
.L_x_31497:
[----:B------:R-:W2:Y:S02]  /*5500*/  LDG.E.64 R4, desc[UR36][R4.64] ;  /* 0x0000002404047981 */ /* 0x000ea4000c1e1b00 */
[----:B--2---:R-:W-:Y:S01]  /*5510*/  DSETP.NEU.AND P0, PT, R4, RZ, PT ;  /* 0x000000ff0400722a */ /* 0x004fe20003f0d000 */
[----:B------:R-:W-:-:S13]  /*5520*/  BRA `(.L_x_31492) ;  /* 0x0000000400647947 */ /* 0x000fda0003800000 */
.L_x_31487:
        /* <DEDUP_REMOVED lines=11> */
.L_x_31501:
[----:B------:R-:W2:Y:S02]  /*55e0*/  LDG.E.128 R4, desc[UR36][R4.64] ;  /* 0x0000002404047981 */ /* 0x000ea4000c1e1d00 */
[----:B--2---:R-:W-:-:S06]  /*55f0*/  DSETP.NEU.AND P0, PT, R6, RZ, PT ;  /* 0x000000ff0600722a */ /* 0x004fcc0003f0d000 */
[----:B------:R-:W-:Y:S01]  /*5600*/  DSETP.NEU.OR P0, PT, R4, RZ, P0 ;  /* 0x000000ff0400722a */ /* 0x000fe2000070d400 */
[----:B------:R-:W-:-:S13]  /*5610*/  BRA `(.L_x_31492) ;  /* 0x0000000400287947 */ /* 0x000fda0003800000 */
.L_x_31500:
        /* <DEDUP_REMOVED lines=9> */
.L_x_31503:
        /* <DEDUP_REMOVED lines=11> */
.L_x_31502:
[----:B------:R-:W2:Y:S02]  /*5760*/  LDG.E.U16 R0, desc[UR36][R4.64] ;  /* 0x0000002404007981 */ /* 0x000ea4000c1e1500 */
[----:B--2---:R-:W-:-:S05]  /*5770*/  IMAD.U32 R0, R0, 0x10000, RZ ;  /* 0x0001000000007824 */ /* 0x004fca00078e00ff */
[----:B------:R-:W-:Y:S01]  /*5780*/  FSETP.NEU.FTZ.AND P0, PT, R0, RZ, PT ;  /* 0x000000ff0000720b */ /* 0x000fe20003f1d000 */
[----:B------:R-:W-:-:S12]  /*5790*/  BRA `(.L_x_31492) ;  /* 0x0000000000c87947 */ /* 0x000fd80003800000 */
.L_x_31499:
        /* <DEDUP_REMOVED lines=11> */
.L_x_31506:
[----:B------:R-:W2:Y:S02]  /*5850*/  LDG.E.U8 R4, desc[UR36][R4.64] ;  /* 0x0000002404047981 */ /* 0x000ea4000c1e1100 */
[----:B--2---:R-:W-:Y:S01]  /*5860*/  ISETP.NE.AND P0, PT, R4, RZ, PT ;  /* 0x000000ff0400720c */ /* 0x004fe20003f05270 */
[----:B------:R-:W-:-:S12]  /*5870*/  BRA `(.L_x_31492) ;  /* 0x0000000000907947 */ /* 0x000fd80003800000 */
.L_x_31505:
[----:B------:R-:W2:Y:S02]  /*5880*/  LDG.E.U8 R4, desc[UR36][R4.64] ;  /* 0x0000002404047981 */ /* 0x000ea4000c1e1100 */
[----:B--2---:R-:W-:Y:S01]  /*5890*/  ISETP.NE.AND P0, PT, R4, RZ, PT ;  /* 0x000000ff0400720c */ /* 0x004fe20003f05270 */
[----:B------:R-:W-:-:S12]  /*58a0*/  BRA `(.L_x_31492) ;  /* 0x0000000000847947 */ /* 0x000fd80003800000 */
.L_x_31504:
        /* <DEDUP_REMOVED lines=9> */
.L_x_31491:
        /* <DEDUP_REMOVED lines=16> */
.L_x_31509:
[----:B------:R-:W-:Y:S01]  /*5a40*/  PLOP3.LUT P0, PT, PT, PT, PT, 0x8, 0x80 ;  /* 0x000000000080781c */ /* 0x000fe20003f0e170 */
[----:B------:R-:W-:-:S12]  /*5a50*/  BRA `(.L_x_31492) ;  /* 0x0000000000187947 */ /* 0x000fd80003800000 */
.L_x_31508:
[----:B------:R-:W2:Y:S02]  /*5a60*/  LDG.E.64 R4, desc[UR36][R4.64] ;  /* 0x0000002404047981 */ /* 0x000ea4000c1e1b00 */
[----:B--2---:R-:W-:-:S04]  /*5a70*/  ISETP.NE.U32.AND P0, PT, R4, RZ, PT ;  /* 0x000000ff0400720c */ /* 0x004fc80003f05070 */
[----:B------:R-:W-:Y:S01]  /*5a80*/  ISETP.NE.AND.EX P0, PT, R5, RZ, PT, P0 ;  /* 0x000000ff0500720c */ /* 0x000fe20003f05300 */
[----:B------:R-:W-:-:S12]  /*5a90*/  BRA `(.L_x_31492) ;  /* 0x0000000000087947 */ /* 0x000fd80003800000 */
.L_x_31507:
[----:B------:R-:W2:Y:S02]  /*5aa0*/  LDG.E R4, desc[UR36][R4.64] ;  /* 0x0000002404047981 */ /* 0x000ea4000c1e1900 */
[----:B--2---:R-:W-:-:S13]  /*5ab0*/  ISETP.NE.AND P0, PT, R4, RZ, PT ;  /* 0x000000ff0400720c */ /* 0x004fda0003f05270 */
.L_x_31492:
[----:B------:R-:W-:Y:S05]  /*5ac0*/  BSYNC.RECONVERGENT B6 ;  /* 0x0000000000067941 */ /* 0x000fea0003800200 */
.L_x_31486:
[----:B------:R-:W-:-:S04]  /*5ad0*/  ISETP.NE.AND P1, PT, R24, RZ, PT ;  /* 0x000000ff1800720c */ /* 0x000fc80003f25270 */
[----:B------:R-:W-:-:S13]  /*5ae0*/  PLOP3.LUT P0, PT, P1, P0, PT, 0x80, 0x8 ;  /* 0x000000000008781c */ /* 0x000fda0000f01070 */
.L_x_31461:
[----:B------:R-:W-:Y:S05]  /*5af0*/  BSYNC.RECONVERGENT B7 ;  /* 0x0000000000077941 */ /* 0x000fea0003800200 */
.L_x_31460:
        /* <DEDUP_REMOVED lines=34> */
.L_x_31517:
[----:B------:R0:W-:Y:S01]  /*5d20*/  STG.E.U8 desc[UR36][R8.64], R11 ;  /* 0x0000000b08007986 */ /* 0x0001e2000c101124 */
[----:B------:R-:W-:Y:S05]  /*5d30*/  BRA `(.L_x_31519) ;  /* 0x0000000c00087947 */ /* 0x000fea0003800000 */
.L_x_31516:
        /* <DEDUP_REMOVED lines=10> */
.L_x_31521:
[----:B------:R0:W-:Y:S01]  /*5de0*/  STG.E desc[UR36][R8.64], R11 ;  /* 0x0000000b08007986 */ /* 0x0001e2000c101924 */
[----:B------:R-:W-:Y:S05]  /*5df0*/  BRA `(.L_x_31519) ;  /* 0x0000000800d87947 */ /* 0x000fea0003800000 */
.L_x_31520:
[----:B------:R0:W-:Y:S01]  /*5e00*/  STG.E.U16 desc[UR36][R8.64], R11 ;  /* 0x0000000b08007986 */ /* 0x0001e2000c101524 */
[----:B------:R-:W-:Y:S05]  /*5e10*/  BRA `(.L_x_31519) ;  /* 0x0000000800d07947 */ /* 0x000fea0003800000 */
.L_x_31515:
        /* <DEDUP_REMOVED lines=9> */
.L_x_31523:
[----:B------:R-:W0:Y:S02]  /*5eb0*/  I2F.S16 R0, R11 ;  /* 0x0000000b00007306 */ /* 0x000e240000101400 */
[----:B0-----:R-:W-:-:S05]  /*5ec0*/  F2FP.F16.F32.PACK_AB R0, RZ, R0 ;  /* 0x00000000ff00723e */ /* 0x001fca00000000ff */
[----:B------:R0:W-:Y:S01]  /*5ed0*/  STG.E.U16 desc[UR36][R8.64], R0 ;  /* 0x0000000008007986 */ /* 0x0001e2000c101524 */
[----:B------:R-:W-:Y:S05]  /*5ee0*/  BRA `(.L_x_31519) ;  /* 0x00000008009c7947 */ /* 0x000fea0003800000 */
.L_x_31522:
        /* <DEDUP_REMOVED lines=10> */
.L_x_31525:
[----:B------:R-:W0:Y:S02]  /*5f90*/  I2F.S16 R11, R11 ;  /* 0x0000000b000b7306 */ /* 0x000e240000101400 */
[----:B0-----:R-:W-:-:S04]  /*5fa0*/  F2FP.F16.F32.PACK_AB R3, RZ, R11 ;  /* 0x0000000bff03723e */ /* 0x001fc800000000ff */
[----:B------:R-:W-:-:S05]  /*5fb0*/  PRMT R3, R3, 0x5410, RZ ;  /* 0x0000541003037816 */ /* 0x000fca00000000ff */
[----:B------:R0:W-:Y:S01]  /*5fc0*/  STG.E desc[UR36][R8.64], R3 ;  /* 0x0000000308007986 */ /* 0x0001e2000c101924 */
[----:B------:R-:W-:Y:S05]  /*5fd0*/  BRA `(.L_x_31519) ;  /* 0x0000000800607947 */ /* 0x000fea0003800000 */
.L_x_31524:
[----:B------:R-:W0:Y:S02]  /*5fe0*/  I2F.F64.S16 R4, R11 ;  /* 0x0000000b00047312 */ /* 0x000e240000101c00 */
[----:B0-----:R0:W-:Y:S01]  /*5ff0*/  STG.E.64 desc[UR36][R8.64], R4 ;  /* 0x0000000408007986 */ /* 0x0011e2000c101b24 */
[----:B------:R-:W-:Y:S05]  /*6000*/  BRA `(.L_x_31519) ;  /* 0x0000000800547947 */ /* 0x000fea0003800000 */
.L_x_31514:
        /* <DEDUP_REMOVED lines=10> */
.L_x_31528:
[----:B------:R-:W0:Y:S01]  /*60b0*/  I2F.F64.S16 R4, R11 ;  /* 0x0000000b00047312 */ /* 0x000e220000101c00 */
[----:B------:R-:W-:-:S05]  /*60c0*/  CS2R R6, SRZ ;  /* 0x0000000000067805 */ /* 0x000fca000001ff00 */
[----:B0-----:R0:W-:Y:S01]  /*60d0*/  STG.E.128 desc[UR36][R8.64], R4 ;  /* 0x0000000408007986 */ /* 0x0011e2000c101d24 */
[----:B------:R-:W-:Y:S05]  /*60e0*/  BRA `(.L_x_31519) ;  /* 0x00000008001c7947 */ /* 0x000fea0003800000 */
.L_x_31527:
        /* <DEDUP_REMOVED lines=17> */
.L_x_31532:
[----:B------:R-:W-:Y:S05]  /*6200*/  BSYNC.RECONVERGENT B0 ;  /* 0x0000000000007941 */ /* 0x000fea0003800200 */
.L_x_31531:
[----:B------:R0:W-:Y:S01]  /*6210*/  STG.E.U8 desc[UR36][R8.64], R3 ;  /* 0x0000000308007986 */ /* 0x0001e2000c101124 */
[----:B------:R-:W-:Y:S05]  /*6220*/  BRA `(.L_x_31519) ;  /* 0x0000000400cc7947 */ /* 0x000fea0003800000 */
.L_x_31530:
        /* <DEDUP_REMOVED lines=16> */
.L_x_31529:
[----:B------:R-:W0:Y:S02]  /*6330*/  I2F.S16 R0, R11 ;  /* 0x0000000b00007306 */ /* 0x000e240000101400 */
[----:B0-----:R-:W-:-:S05]  /*6340*/  F2FP.BF16.F32.PACK_AB R0, RZ, R0 ;  /* 0x00000000ff00723e */ /* 0x001fca00000010ff */
[----:B------:R0:W-:Y:S01]  /*6350*/  STG.E.U16 desc[UR36][R8.64], R0 ;  /* 0x0000000008007986 */ /* 0x0001e2000c101524 */
[----:B------:R-:W-:Y:S05]  /*6360*/  BRA `(.L_x_31519) ;  /* 0x00000004007c7947 */ /* 0x000fea0003800000 */
.L_x_31526:
        /* <DEDUP_REMOVED lines=10> */
.L_x_31535:
        /* <DEDUP_REMOVED lines=12> */
.L_x_31538:
[----:B------:R-:W-:-:S04]  /*64d0*/  SHF.R.U32.HI R0, RZ, 0x14, R11 ;  /* 0x00000014ff007819 */ /* 0x000fc8000001160b */
[----:B------:R-:W-:-:S04]  /*64e0*/  LOP3.LUT R0, R0, 0x1, RZ, 0xc0, !PT ;  /* 0x0000000100007812 */ /* 0x000fc800078ec0ff */
[----:B------:R-:W-:-:S04]  /*64f0*/  IADD3 R0, PT, PT, R11, 0x487ffff, R0 ;  /* 0x0487ffff0b007810 */ /* 0x000fc80007ffe000 */
[----:B------:R-:W-:-:S04]  /*6500*/  SHF.R.U32.HI R0, RZ, 0x14, R0 ;  /* 0x00000014ff007819 */ /* 0x000fc80000011600 */
[----:B------:R-:W-:-:S07]  /*6510*/  LOP3.LUT R0, R0, 0xff, RZ, 0xc0, !PT ;  /* 0x000000ff00007812 */ /* 0x000fce00078ec0ff */
.L_x_31539:
[----:B------:R-:W-:-:S07]  /*6520*/  PRMT R4, R0, 0x7610, R4 ;  /* 0x0000761000047816 */ /* 0x000fce0000000004 */
.L_x_31537:
[----:B------:R-:W-:Y:S05]  /*6530*/  BSYNC.RECONVERGENT B0 ;  /* 0x0000000000007941 */ /* 0x000fea0003800200 */
.L_x_31536:
[----:B------:R3:W-:Y:S01]  /*6540*/  STG.E.U8 desc[UR36][R8.64], R4 ;  /* 0x0000000408007986 */ /* 0x0007e2000c101124 */
[----:B------:R-:W-:Y:S05]  /*6550*/  BRA `(.L_x_31519) ;  /* 0x0000000400007947 */ /* 0x000fea0003800000 */
.L_x_31534:
        /* <DEDUP_REMOVED lines=12> */
.L_x_31542:
[----:B------:R-:W-:-:S04]  /*6620*/  SHF.R.U32.HI R0, RZ, 0x15, R11 ;  /* 0x00000015ff007819 */ /* 0x000fc8000001160b */
[----:B------:R-:W-:-:S04]  /*6630*/  LOP3.LUT R0, R0, 0x1, RZ, 0xc0, !PT ;  /* 0x0000000100007812 */ /* 0x000fc800078ec0ff */
[----:B------:R-:W-:-:S04]  /*6640*/  IADD3 R0, PT, PT, R11, 0x88fffff, R0 ;  /* 0x088fffff0b007810 */ /* 0x000fc80007ffe000 */
[----:B------:R-:W-:-:S04]  /*6650*/  SHF.R.U32.HI R0, RZ, 0x15, R0 ;  /* 0x00000015ff007819 */ /* 0x000fc80000011600 */
[----:B------:R-:W-:-:S07]  /*6660*/  LOP3.LUT R0, R0, 0xff, RZ, 0xc0, !PT ;  /* 0x000000ff00007812 */ /* 0x000fce00078ec0ff */
.L_x_31543:
[----:B------:R-:W-:-:S07]  /*6670*/  PRMT R4, R0, 0x7610, R4 ;  /* 0x0000761000047816 */ /* 0x000fce0000000004 */
.L_x_31541:
[----:B------:R-:W-:Y:S05]  /*6680*/  BSYNC.RECONVERGENT B0 ;  /* 0x0000000000007941 */ /* 0x000fea0003800200 */
.L_x_31540:
[----:B------:R0:W-:Y:S01]  /*6690*/  STG.E.U8 desc[UR36][R8.64], R4 ;  /* 0x0000000408007986 */ /* 0x0001e2000c101124 */
[----:B------:R-:W-:Y:S05]  /*66a0*/  BRA `(.L_x_31519) ;  /* 0x0000000000ac7947 */ /* 0x000fea0003800000 */
.L_x_31533:
[----:B------:R-:W-:-:S13]  /*66b0*/  ISETP.NE.AND P0, PT, R0, 0x1c, PT ;  /* 0x0000001c0000780c */ /* 0x000fda0003f05270 */
[----:B------:R-:W-:Y:S05]  /*66c0*/  @!P0 BRA `(.L_x_31544) ;  /* 0x0000000000a08947 */ /* 0x000fea0003800000 */
[----:B------:R-:W-:-:S13]  /*66d0*/  ISETP.NE.AND P0, PT, R0, 0x1d, PT ;  /* 0x0000001d0000780c */ /* 0x000fda0003f05270 */
[----:B------:R-:W-:Y:S05]  /*66e0*/  @!P0 BRA `(.L_x_31545) ;  /* 0x0000000000888947 */ /* 0x000fea0003800000 */
[----:B------:R-:W-:-:S13]  /*66f0*/  ISETP.NE.AND P0, PT, R0, 0x2c, PT ;  /* 0x0000002c0000780c */ /* 0x000fda0003f05270 */
[----:B------:R-:W-:Y:S05]  /*6700*/  @!P0 BRA `(.L_x_31546) ;  /* 0x0000000000448947 */ /* 0x000fea0003800000 */
.L_x_31518:
        /* <DEDUP_REMOVED lines=16> */
.L_x_31547:
[----:B------:R-:W-:Y:S05]  /*6810*/  BRA `(.L_x_31519) ;  /* 0x0000000000507947 */ /* 0x000fea0003800000 */
.L_x_31546:
        /* <DEDUP_REMOVED lines=15> */
.L_x_31545:
[----:B------:R-:W-:Y:S02]  /*6910*/  IMAD.MOV.U32 R4, RZ, RZ, R11 ;  /* 0x000000ffff047224 */ /* 0x000fe400078e000b */
[----:B------:R-:W-:-:S05]  /*6920*/  IMAD.MOV.U32 R5, RZ, RZ, RZ ;  /* 0x000000ffff057224 */ /* 0x000fca00078e00ff */
[----:B------:R1:W-:Y:S01]  /*6930*/  STG.E.64 desc[UR36][R8.64], R4 ;  /* 0x0000000408007986 */ /* 0x0003e2000c101b24 */
[----:B------:R-:W-:Y:S05]  /*6940*/  BRA `(.L_x_31519) ;  /* 0x0000000000047947 */ /* 0x000fea0003800000 */
.L_x_31544:
[----:B------:R0:W-:Y:S02]  /*6950*/  STG.E desc[UR36][R8.64], R11 ;  /* 0x0000000b08007986 */ /* 0x0001e4000c101924 */
.L_x_31519:
[----:B------:R-:W-:Y:S05]  /*6960*/  BSYNC.RECONVERGENT B6 ;  /* 0x0000000000067941 */ /* 0x000fea0003800200 */
.L_x_31513:
        /* <DEDUP_REMOVED lines=24> */
.L_x_31553:
[----:B------:R4:W-:Y:S01]  /*6af0*/  STG.E.U8 desc[UR36][R8.64], R24 ;  /* 0x0000001808007986 */ /* 0x0009e2000c101124 */
[----:B------:R-:W-:Y:S05]  /*6b00*/  BRA `(.L_x_31555) ;  /* 0x0000000800fc7947 */ /* 0x000fea0003800000 */
.L_x_31552:
        /* <DEDUP_REMOVED lines=9> */
.L_x_31557:
[----:B------:R2:W-:Y:S01]  /*6ba0*/  STG.E desc[UR36][R8.64], R24 ;  /* 0x0000001808007986 */ /* 0x0005e2000c101924 */
[----:B------:R-:W-:Y:S05]  /*6bb0*/  BRA `(.L_x_31555) ;  /* 0x0000000800d07947 */ /* 0x000fea0003800000 */
.L_x_31556:
[----:B------:R0:W-:Y:S01]  /*6bc0*/  STG.E.U16 desc[UR36][R8.64], R24 ;  /* 0x0000001808007986 */ /* 0x0001e2000c101524 */
[----:B------:R-:W-:Y:S05]  /*6bd0*/  BRA `(.L_x_31555) ;  /* 0x0000000800c87947 */ /* 0x000fea0003800000 */
.L_x_31551:
        /* <DEDUP_REMOVED lines=9> */
.L_x_31559:
[----:B------:R-:W0:Y:S02]  /*6c70*/  I2F.S16 R0, R24 ;  /* 0x0000001800007306 */ /* 0x000e240000101400 */
[----:B0-----:R-:W-:-:S05]  /*6c80*/  F2FP.F16.F32.PACK_AB R0, RZ, R0 ;  /* 0x00000000ff00723e */ /* 0x001fca00000000ff */
[----:B------:R0:W-:Y:S01]  /*6c90*/  STG.E.U16 desc[UR36][R8.64], R0 ;  /* 0x0000000008007986 */ /* 0x0001e2000c101524 */
[----:B------:R-:W-:Y:S05]  /*6ca0*/  BRA `(.L_x_31555) ;  /* 0x0000000800947947 */ /* 0x000fea0003800000 */
.L_x_31558:
        /* <DEDUP_REMOVED lines=10> */
.L_x_31561:
[----:B------:R-:W0:Y:S02]  /*6d50*/  I2F.S16 R24, R24 ;  /* 0x0000001800187306 */ /* 0x000e240000101400 */
[----:B0-----:R-:W-:-:S04]  /*6d60*/  F2FP.F16.F32.PACK_AB R3, RZ, R24 ;  /* 0x00000018ff03723e */ /* 0x001fc800000000ff */
[----:B------:R-:W-:-:S05]  /*6d70*/  PRMT R3, R3, 0x5410, RZ ;  /* 0x0000541003037816 */ /* 0x000fca00000000ff */
[----:B------:R0:W-:Y:S01]  /*6d80*/  STG.E desc[UR36][R8.64], R3 ;  /* 0x0000000308007986 */ /* 0x0001e2000c101924 */
[----:B------:R-:W-:Y:S05]  /*6d90*/  BRA `(.L_x_31555) ;  /* 0x0000000800587947 */ /* 0x000fea0003800000 */
.L_x_31560:
[----:B------:R-:W0:Y:S02]  /*6da0*/  I2F.F64.S16 R24, R24 ;  /* 0x0000001800187312 */ /* 0x000e240000101c00 */
[----:B0-----:R0:W-:Y:S01]  /*6db0*/  STG.E.64 desc[UR36][R8.64], R24 ;  /* 0x0000001808007986 */ /* 0x0011e2000c101b24 */
[----:B------:R-:W-:Y:S05]  /*6dc0*/  BRA `(.L_x_31555) ;  /* 0x00000008004c7947 */ /* 0x000fea0003800000 */
.L_x_31550:
        /* <DEDUP_REMOVED lines=12> */
.L_x_31565:
        /* <DEDUP_REMOVED lines=16> */
.L_x_31568:
[----:B------:R-:W-:-:S07]  /*6f90*/  PRMT R4, R0, 0x7610, R4 ;  /* 0x0000761000047816 */ /* 0x000fce0000000004 */
.L_x_31567:
[----:B------:R-:W-:Y:S05]  /*6fa0*/  BSYNC.RECONVERGENT B0 ;  /* 0x0000000000007941 */ /* 0x000fea0003800200 */
.L_x_31566:
[----:B------:R0:W-:Y:S01]  /*6fb0*/  STG.E.U8 desc[UR36][R8.64], R4 ;  /* 0x0000000408007986 */ /* 0x0001e2000c101124 */
[----:B------:R-:W-:Y:S05]  /*6fc0*/  BRA `(.L_x_31555) ;  /* 0x0000000400cc7947 */ /* 0x000fea0003800000 */
.L_x_31564:
        /* <DEDUP_REMOVED lines=16> */
.L_x_31571:
[----:B------:R-:W-:-:S07]  /*70d0*/  PRMT R4, R0, 0x7610, R4 ;  /* 0x0000761000047816 */ /* 0x000fce0000000004 */
.L_x_31570:
[----:B------:R-:W-:Y:S05]  /*70e0*/  BSYNC.RECONVERGENT B0 ;  /* 0x0000000000007941 */ /* 0x000fea0003800200 */
.L_x_31569:
[----:B------:R0:W-:Y:S01]  /*70f0*/  STG.E.U8 desc[UR36][R8.64], R4 ;  /* 0x0000000408007986 */ /* 0x0001e2000c101124 */
[----:B------:R-:W-:Y:S05]  /*7100*/  BRA `(.L_x_31555) ;  /* 0x00000004007c7947 */ /* 0x000fea0003800000 */
.L_x_31563:
        /* <DEDUP_REMOVED lines=21> */
.L_x_31573:
[----:B------:R-:W-:-:S05]  /*7260*/  IMAD.MOV.U32 R25, RZ, RZ, RZ ;  /* 0x000000ffff197224 */ /* 0x000fca00078e00ff */
[----:B------:R0:W-:Y:S01]  /*7270*/  STG.E.64 desc[UR36][R8.64], R24 ;  /* 0x0000001808007986 */ /* 0x0001e2000c101b24 */
[----:B------:R-:W-:Y:S05]  /*7280*/  BRA `(.L_x_31555) ;  /* 0x00000004001c7947 */ /* 0x000fea0003800000 */
.L_x_31572:
[----:B------:R0:W-:Y:S01]  /*7290*/  STG.E desc[UR36][R8.64], R24 ;  /* 0x0000001808007986 */ /* 0x0001e2000c101924 */
[----:B------:R-:W-:Y:S05]  /*72a0*/  BRA `(.L_x_31555) ;  /* 0x0000000400147947 */ /* 0x000fea0003800000 */
.L_x_31562:
        /* <DEDUP_REMOVED lines=8> */
.L_x_31575:
[----:B------:R-:W0:Y:S01]  /*7330*/  I2F.F64.S16 R4, R24 ;  /* 0x0000001800047312 */ /* 0x000e220000101c00 */
[----:B------:R-:W-:-:S05]  /*7340*/  CS2R R6, SRZ ;  /* 0x0000000000067805 */ /* 0x000fca000001ff00 */
[----:B0-----:R0:W-:Y:S01]  /*7350*/  STG.E.128 desc[UR36][R8.64], R4 ;  /* 0x0000000408007986 */ /* 0x0011e2000c101d24 */
[----:B------:R-:W-:Y:S05]  /*7360*/  BRA `(.L_x_31555) ;  /* 0x0000000000e47947 */ /* 0x000fea0003800000 */
.L_x_31574:
[----:B------:R-:W-:-:S13]  /*7370*/  ISETP.NE.AND P0, PT, R0, 0xf, PT ;  /* 0x0000000f0000780c */ /* 0x000fda0003f05270 */
[----:B------:R-:W-:Y:S05]  /*7380*/  @!P0 BRA `(.L_x_31576) ;  /* 0x0000000000d08947 */ /* 0x000fea0003800000 */
[----:B------:R-:W-:-:S13]  /*7390*/  ISETP.NE.AND P0, PT, R0, 0x17, PT ;  /* 0x000000170000780c */ /* 0x000fda0003f05270 */
[----:B------:R-:W-:Y:S05]  /*73a0*/  @!P0 BRA `(.L_x_31577) ;  /* 0x0000000000848947 */ /* 0x000fea0003800000 */
[----:B------:R-:W-:-:S13]  /*73b0*/  ISETP.NE.AND P0, PT, R0, 0x18, PT ;  /* 0x000000180000780c */ /* 0x000fda0003f05270 */
[----:B------:R-:W-:Y:S05]  /*73c0*/  @!P0 BRA `(.L_x_31578) ;  /* 0x0000000000448947 */ /* 0x000fea0003800000 */
.L_x_31554:
        /* <DEDUP_REMOVED lines=16> */
.L_x_31579:
[----:B------:R-:W-:Y:S05]  /*74d0*/  BRA `(.L_x_31555) ;  /* 0x0000000000887947 */ /* 0x000fea0003800000 */
.L_x_31578:
        /* <DEDUP_REMOVED lines=11> */
.L_x_31581:
[----:B------:R-:W-:Y:S05]  /*7590*/  BSYNC.RECONVERGENT B0 ;  /* 0x0000000000007941 */ /* 0x000fea0003800200 */
.L_x_31580:
[----:B------:R0:W-:Y:S01]  /*75a0*/  STG.E.U8 desc[UR36][R8.64], R3 ;  /* 0x0000000308007986 */ /* 0x0001e2000c101124 */
[----:B------:R-:W-:Y:S05]  /*75b0*/  BRA `(.L_x_31555) ;  /* 0x0000000000507947 */ /* 0x000fea0003800000 */
.L_x_31577:
        /* <DEDUP_REMOVED lines=12> */
.L_x_31582:
[----:B------:R-:W-:Y:S01]  /*7680*/  IMAD.MOV.U32 R3, RZ, RZ, 0x7f ;  /* 0x0000007fff037424 */ /* 0x000fe200078e00ff */
[----:B------:R-:W-:-:S04]  /*7690*/  ISETP.GT.U32.AND P0, PT, R5, 0x7f800000, PT ;  /* 0x7f8000000500780c */ /* 0x000fc80003f04070 */
[----:B------:R-:W-:-:S05]  /*76a0*/  SEL R3, R3, 0x7c, P0 ;  /* 0x0000007c03037807 */ /* 0x000fca0000000000 */
[----:B------:R0:W-:Y:S01]  /*76b0*/  STG.E.U8 desc[UR36][R8.64], R3 ;  /* 0x0000000308007986 */ /* 0x0001e2000c101124 */
[----:B------:R-:W-:Y:S05]  /*76c0*/  BRA `(.L_x_31555) ;  /* 0x00000000000c7947 */ /* 0x000fea0003800000 */
.L_x_31576:
[----:B------:R-:W0:Y:S02]  /*76d0*/  I2F.S16 R0, R24 ;  /* 0x0000001800007306 */ /* 0x000e240000101400 */
[----:B0-----:R-:W-:-:S05]  /*76e0*/  F2FP.BF16.F32.PACK_AB R0, RZ, R0 ;  /* 0x00000000ff00723e */ /* 0x001fca00000010ff */
[----:B------:R0:W-:Y:S02]  /*76f0*/  STG.E.U16 desc[UR36][R8.64], R0 ;  /* 0x0000000008007986 */ /* 0x0001e4000c101524 */
.L_x_31555:
[----:B------:R-:W-:Y:S05]  /*7700*/  BSYNC.RECONVERGENT B6 ;  /* 0x0000000000067941 */ /* 0x000fea0003800200 */
.L_x_31549:
[----:B------:R-:W-:-:S07]  /*7710*/  VIADD R19, R19, 0x80 ;  /* 0x0000008013137836 */ /* 0x000fce0000000000 */
.L_x_31512:
[----:B------:R-:W-:-:S13]  /*7720*/  ISETP.GE.AND P0, PT, R19, R16, PT ;  /* 0x000000101300720c */ /* 0x000fda0003f06270 */
[----:B------:R-:W-:Y:S05]  /*7730*/  @P0 BREAK.RELIABLE B7 ;  /* 0x0000000000070942 */ /* 0x000fea0003800100 */
[----:B------:R-:W-:Y:S05]  /*7740*/  @P0 BRA `(.L_x_31548) ;  /* 0x0000000c00640947 */ /* 0x000fea0003800000 */
[----:B------:R-:W-:Y:S05]  /*7750*/  BSYNC.RELIABLE B7 ;  /* 0x0000000000077941 */ /* 0x000fea0003800100 */
.L_x_31511:
        /* <DEDUP_REMOVED lines=21> */
.L_x_31587:
[----:B------:R4:W-:Y:S01]  /*78b0*/  STG.E.U8 desc[UR36][R8.64], R22 ;  /* 0x0000001608007986 */ /* 0x0009e2000c101124 */
[----:B------:R-:W-:Y:S05]  /*78c0*/  BRA `(.L_x_31589) ;  /* 0x0000000800fc7947 */ /* 0x000fea0003800000 */
.L_x_31586:
        /* <DEDUP_REMOVED lines=9> */
.L_x_31591:
[----:B------:R2:W-:Y:S01]  /*7960*/  STG.E desc[UR36][R8.64], R22 ;  /* 0x0000001608007986 */ /* 0x0005e2000c101924 */
[----:B------:R-:W-:Y:S05]  /*7970*/  BRA `(.L_x_31589) ;  /* 0x0000000800d07947 */ /* 0x000fea0003800000 */
.L_x_31590:
[----:B------:R0:W-:Y:S01]  /*7980*/  STG.E.U16 desc[UR36][R8.64], R22 ;  /* 0x0000001608007986 */ /* 0x0001e2000c101524 */
[----:B------:R-:W-:Y:S05]  /*7990*/  BRA `(.L_x_31589) ;  /* 0x0000000800c87947 */ /* 0x000fea0003800000 */
.L_x_31585:
        /* <DEDUP_REMOVED lines=9> */
.L_x_31593:
[----:B------:R-:W0:Y:S02]  /*7a30*/  I2F.S16 R0, R22 ;  /* 0x0000001600007306 */ /* 0x000e240000101400 */
[----:B0-----:R-:W-:-:S05]  /*7a40*/  F2FP.F16.F32.PACK_AB R0, RZ, R0 ;  /* 0x00000000ff00723e */ /* 0x001fca00000000ff */
[----:B------:R0:W-:Y:S01]  /*7a50*/  STG.E.U16 desc[UR36][R8.64], R0 ;  /* 0x0000000008007986 */ /* 0x0001e2000c101524 */
[----:B------:R-:W-:Y:S05]  /*7a60*/  BRA `(.L_x_31589) ;  /* 0x0000000800947947 */ /* 0x000fea0003800000 */
.L_x_31592:
        /* <DEDUP_REMOVED lines=10> */
.L_x_31595:
[----:B------:R-:W0:Y:S02]  /*7b10*/  I2F.S16 R22, R22 ;  /* 0x0000001600167306 */ /* 0x000e240000101400 */
[----:B0-----:R-:W-:-:S04]  /*7b20*/  F2FP.F16.F32.PACK_AB R3, RZ, R22 ;  /* 0x00000016ff03723e */ /* 0x001fc800000000ff */
[----:B------:R-:W-:-:S05]  /*7b30*/  PRMT R3, R3, 0x5410, RZ ;  /* 0x0000541003037816 */ /* 0x000fca00000000ff */
[----:B------:R0:W-:Y:S01]  /*7b40*/  STG.E desc[UR36][R8.64], R3 ;  /* 0x0000000308007986 */ /* 0x0001e2000c101924 */
[----:B------:R-:W-:Y:S05]  /*7b50*/  BRA `(.L_x_31589) ;  /* 0x0000000800587947 */ /* 0x000fea0003800000 */
.L_x_31594:
[----:B------:R-:W0:Y:S02]  /*7b60*/  I2F.F64.S16 R22, R22 ;  /* 0x0000001600167312 */ /* 0x000e240000101c00 */
[----:B0-----:R0:W-:Y:S01]  /*7b70*/  STG.E.64 desc[UR36][R8.64], R22 ;  /* 0x0000001608007986 */ /* 0x0011e2000c101b24 */
[----:B------:R-:W-:Y:S05]  /*7b80*/  BRA `(.L_x_31589) ;  /* 0x00000008004c7947 */ /* 0x000fea0003800000 */
.L_x_31584:
        /* <DEDUP_REMOVED lines=12> */
.L_x_31599:
        /* <DEDUP_REMOVED lines=16> */
.L_x_31602:
[----:B------:R-:W-:-:S07]  /*7d50*/  PRMT R4, R0, 0x7610, R4 ;  /* 0x0000761000047816 */ /* 0x000fce0000000004 */
.L_x_31601:
[----:B------:R-:W-:Y:S05]  /*7d60*/  BSYNC.RECONVERGENT B0 ;  /* 0x0000000000007941 */ /* 0x000fea0003800200 */
.L_x_31600:
[----:B------:R0:W-:Y:S01]  /*7d70*/  STG.E.U8 desc[UR36][R8.64], R4 ;  /* 0x0000000408007986 */ /* 0x0001e2000c101124 */
[----:B------:R-:W-:Y:S05]  /*7d80*/  BRA `(.L_x_31589) ;  /* 0x0000000400cc7947 */ /* 0x000fea0003800000 */
.L_x_31598:
        /* <DEDUP_REMOVED lines=16> */
.L_x_31605:
[----:B------:R-:W-:-:S07]  /*7e90*/  PRMT R4, R0, 0x7610, R4 ;  /* 0x0000761000047816 */ /* 0x000fce0000000004 */
.L_x_31604:
[----:B------:R-:W-:Y:S05]  /*7ea0*/  BSYNC.RECONVERGENT B0 ;  /* 0x0000000000007941 */ /* 0x000fea0003800200 */
.L_x_31603:
[----:B------:R0:W-:Y:S01]  /*7eb0*/  STG.E.U8 desc[UR36][R8.64], R4 ;  /* 0x0000000408007986 */ /* 0x0001e2000c101124 */
[----:B------:R-:W-:Y:S05]  /*7ec0*/  BRA `(.L_x_31589) ;  /* 0x00000004007c7947 */ /* 0x000fea0003800000 */
.L_x_31597:
        /* <DEDUP_REMOVED lines=21> */
.L_x_31607:
[----:B------:R-:W-:-:S05]  /*8020*/  IMAD.MOV.U32 R23, RZ, RZ, RZ ;  /* 0x000000ffff177224 */ /* 0x000fca00078e00ff */
[----:B------:R0:W-:Y:S01]  /*8030*/  STG.E.64 desc[UR36][R8.64], R22 ;  /* 0x0000001608007986 */ /* 0x0001e2000c101b24 */
[----:B------:R-:W-:Y:S05]  /*8040*/  BRA `(.L_x_31589) ;  /* 0x00000004001c7947 */ /* 0x000fea0003800000 */
.L_x_31606:
[----:B------:R0:W-:Y:S01]  /*8050*/  STG.E desc[UR36][R8.64], R22 ;  /* 0x0000001608007986 */ /* 0x0001e2000c101924 */
[----:B------:R-:W-:Y:S05]  /*8060*/  BRA `(.L_x_31589) ;  /* 0x0000000400147947 */ /* 0x000fea0003800000 */
.L_x_31596:
        /* <DEDUP_REMOVED lines=8> */
.L_x_31609:
[----:B------:R-:W0:Y:S01]  /*80f0*/  I2F.F64.S16 R4, R22 ;  /* 0x0000001600047312 */ /* 0x000e220000101c00 */
[----:B------:R-:W-:-:S05]  /*8100*/  CS2R R6, SRZ ;  /* 0x0000000000067805 */ /* 0x000fca000001ff00 */
[----:B0-----:R0:W-:Y:S01]  /*8110*/  STG.E.128 desc[UR36][R8.64], R4 ;  /* 0x0000000408007986 */ /* 0x0011e2000c101d24 */
[----:B------:R-:W-:Y:S05]  /*8120*/  BRA `(.L_x_31589) ;  /* 0x0000000000e47947 */ /* 0x000fea0003800000 */
.L_x_31608:
[----:B------:R-:W-:-:S13]  /*8130*/  ISETP.NE.AND P0, PT, R0, 0xf, PT ;  /* 0x0000000f0000780c */ /* 0x000fda0003f05270 */
[----:B------:R-:W-:Y:S05]  /*8140*/  @!P0 BRA `(.L_x_31610) ;  /* 0x0000000000d08947 */ /* 0x000fea0003800000 */
[----:B------:R-:W-:-:S13]  /*8150*/  ISETP.NE.AND P0, PT, R0, 0x17, PT ;  /* 0x000000170000780c */ /* 0x000fda0003f05270 */
[----:B------:R-:W-:Y:S05]  /*8160*/  @!P0 BRA `(.L_x_31611) ;  /* 0x0000000000848947 */ /* 0x000fea0003800000 */
[----:B------:R-:W-:-:S13]  /*8170*/  ISETP.NE.AND P0, PT, R0, 0x18, PT ;  /* 0x000000180000780c */ /* 0x000fda0003f05270 */
[----:B------:R-:W-:Y:S05]  /*8180*/  @!P0 BRA `(.L_x_31612) ;  /* 0x0000000000448947 */ /* 0x000fea0003800000 */
.L_x_31588:
        /* <DEDUP_REMOVED lines=16> */
.L_x_31613:
[----:B------:R-:W-:Y:S05]  /*8290*/  BRA `(.L_x_31589) ;  /* 0x0000000000887947 */ /* 0x000fea0003800000 */
.L_x_31612:
        /* <DEDUP_REMOVED lines=11> */
.L_x_31615:
[----:B------:R-:W-:Y:S05]  /*8350*/  BSYNC.RECONVERGENT B0 ;  /* 0x0000000000007941 */ /* 0x000fea0003800200 */
.L_x_31614:
[----:B------:R0:W-:Y:S01]  /*8360*/  STG.E.U8 desc[UR36][R8.64], R3 ;  /* 0x0000000308007986 */ /* 0x0001e2000c101124 */
[----:B------:R-:W-:Y:S05]  /*8370*/  BRA `(.L_x_31589) ;  /* 0x0000000000507947 */ /* 0x000fea0003800000 */
.L_x_31611:
        /* <DEDUP_REMOVED lines=12> */
.L_x_31616:
[----:B------:R-:W-:Y:S01]  /*8440*/  IMAD.MOV.U32 R3, RZ, RZ, 0x7f ;  /* 0x0000007fff037424 */ /* 0x000fe200078e00ff */
[----:B------:R-:W-:-:S04]  /*8450*/  ISETP.GT.U32.AND P0, PT, R5, 0x7f800000, PT ;  /* 0x7f8000000500780c */ /* 0x000fc80003f04070 */
[----:B------:R-:W-:-:S05]  /*8460*/  SEL R3, R3, 0x7c, P0 ;  /* 0x0000007c03037807 */ /* 0x000fca0000000000 */
[----:B------:R0:W-:Y:S01]  /*8470*/  STG.E.U8 desc[UR36][R8.64], R3 ;  /* 0x0000000308007986 */ /* 0x0001e2000c101124 */
[----:B------:R-:W-:Y:S05]  /*8480*/  BRA `(.L_x_31589) ;  /* 0x00000000000c7947 */ /* 0x000fea0003800000 */
.L_x_31610:
[----:B------:R-:W0:Y:S02]  /*8490*/  I2F.S16 R0, R22 ;  /* 0x0000001600007306 */ /* 0x000e240000101400 */
[----:B0-----:R-:W-:-:S05]  /*84a0*/  F2FP.BF16.F32.PACK_AB R0, RZ, R0 ;  /* 0x00000000ff00723e */ /* 0x001fca00000010ff */
[----:B------:R0:W-:Y:S02]  /*84b0*/  STG.E.U16 desc[UR36][R8.64], R0 ;  /* 0x0000000008007986 */ /* 0x0001e4000c101524 */
.L_x_31589:
[----:B------:R-:W-:Y:S05]  /*84c0*/  BSYNC.RECONVERGENT B6 ;  /* 0x0000000000067941 */ /* 0x000fea0003800200 */
.L_x_31583:
[----:B------:R-:W-:-:S07]  /*84d0*/  VIADD R19, R19, 0x80 ;  /* 0x0000008013137836 */ /* 0x000fce0000000000 */
.L_x_31548:
[----:B------:R-:W-:Y:S05]  /*84e0*/  BSYNC.RECONVERGENT B8 ;  /* 0x0000000000087941 */ /* 0x000fea0003800200 */
.L_x_31510:
        /* <DEDUP_REMOVED lines=21> */
.L_x_31620:
[----:B------:R-:W-:Y:S01]  /*8640*/  STG.E.U8 desc[UR36][R2.64], R18 ;  /* 0x0000001202007986 */ /* 0x000fe2000c101124 */
[----:B------:R-:W-:Y:S05]  /*8650*/  EXIT ;  /* 0x000000000000794d */ /* 0x000fea0003800000 */
.L_x_31619:
        /* <DEDUP_REMOVED lines=9> */
.L_x_31623:
[----:B------:R-:W-:Y:S01]  /*86f0*/  STG.E desc[UR36][R2.64], R18 ;  /* 0x0000001202007986 */ /* 0x000fe2000c101924 */
[----:B------:R-:W-:Y:S05]  /*8700*/  EXIT ;  /* 0x000000000000794d */ /* 0x000fea0003800000 */
.L_x_31622:
[----:B------:R-:W-:Y:S01]  /*8710*/  STG.E.U16 desc[UR36][R2.64], R18 ;  /* 0x0000001202007986 */ /* 0x000fe2000c101524 */
[----:B------:R-:W-:Y:S05]  /*8720*/  EXIT ;  /* 0x000000000000794d */ /* 0x000fea0003800000 */
.L_x_31618:
        /* <DEDUP_REMOVED lines=9> */
.L_x_31625:
[----:B------:R-:W0:Y:S02]  /*87c0*/  I2F.S16 R0, R18 ;  /* 0x0000001200007306 */ /* 0x000e240000101400 */
[----:B0-----:R-:W-:-:S05]  /*87d0*/  F2FP.F16.F32.PACK_AB R0, RZ, R0 ;  /* 0x00000000ff00723e */ /* 0x001fca00000000ff */
[----:B------:R-:W-:Y:S01]  /*87e0*/  STG.E.U16 desc[UR36][R2.64], R0 ;  /* 0x0000000002007986 */ /* 0x000fe2000c101524 */
[----:B------:R-:W-:Y:S05]  /*87f0*/  EXIT ;  /* 0x000000000000794d */ /* 0x000fea0003800000 */
.L_x_31624:
        /* <DEDUP_REMOVED lines=10> */
.L_x_31627:
[----:B------:R-:W0:Y:S02]  /*88a0*/  I2F.S16 R18, R18 ;  /* 0x0000001200127306 */ /* 0x000e240000101400 */
[----:B0-----:R-:W-:-:S04]  /*88b0*/  F2FP.F16.F32.PACK_AB R5, RZ, R18 ;  /* 0x00000012ff05723e */ /* 0x001fc800000000ff */
[----:B------:R-:W-:-:S05]  /*88c0*/  PRMT R5, R5, 0x5410, RZ ;  /* 0x0000541005057816 */ /* 0x000fca00000000ff */
[----:B------:R-:W-:Y:S01]  /*88d0*/  STG.E desc[UR36][R2.64], R5 ;  /* 0x0000000502007986 */ /* 0x000fe2000c101924 */
[----:B------:R-:W-:Y:S05]  /*88e0*/  EXIT ;  /* 0x000000000000794d */ /* 0x000fea0003800000 */
.L_x_31626:
[----:B------:R-:W0:Y:S02]  /*88f0*/  I2F.F64.S16 R18, R18 ;  /* 0x0000001200127312 */ /* 0x000e240000101c00 */
[----:B0-----:R-:W-:Y:S01]  /*8900*/  STG.E.64 desc[UR36][R2.64], R18 ;  /* 0x0000001202007986 */ /* 0x001fe2000c101b24 */
[----:B------:R-:W-:Y:S05]  /*8910*/  EXIT ;  /* 0x000000000000794d */ /* 0x000fea0003800000 */
.L_x_31617:
        /* <DEDUP_REMOVED lines=12> */
.L_x_31631:
        /* <DEDUP_REMOVED lines=17> */
.L_x_31633:
[----:B------:R-:W-:Y:S05]  /*8af0*/  BSYNC.RECONVERGENT B0 ;  /* 0x0000000000007941 */ /* 0x000fea0003800200 */
.L_x_31632:
[----:B------:R-:W-:Y:S01]  /*8b00*/  STG.E.U8 desc[UR36][R2.64], R0 ;  /* 0x0000000002007986 */ /* 0x000fe2000c101124 */
[----:B------:R-:W-:Y:S05]  /*8b10*/  EXIT ;  /* 0x000000000000794d */ /* 0x000fea0003800000 */
.L_x_31630:
        /* <DEDUP_REMOVED lines=17> */
.L_x_31635:
[----:B------:R-:W-:Y:S05]  /*8c30*/  BSYNC.RECONVERGENT B0 ;  /* 0x0000000000007941 */ /* 0x000fea0003800200 */
.L_x_31634:
[----:B------:R-:W-:Y:S01]  /*8c40*/  STG.E.U8 desc[UR36][R2.64], R0 ;  /* 0x0000000002007986 */ /* 0x000fe2000c101124 */
[----:B------:R-:W-:Y:S05]  /*8c50*/  EXIT ;  /* 0x000000000000794d */ /* 0x000fea0003800000 */
.L_x_31629:
        /* <DEDUP_REMOVED lines=21> */
.L_x_31637:
[----:B------:R-:W-:-:S05]  /*8db0*/  IMAD.MOV.U32 R19, RZ, RZ, RZ ;  /* 0x000000ffff137224 */ /* 0x000fca00078e00ff */
[----:B------:R-:W-:Y:S01]  /*8dc0*/  STG.E.64 desc[UR36][R2.64], R18 ;  /* 0x0000001202007986 */ /* 0x000fe2000c101b24 */
[----:B------:R-:W-:Y:S05]  /*8dd0*/  EXIT ;  /* 0x000000000000794d */ /* 0x000fea0003800000 */
.L_x_31636:
[----:B------:R-:W-:Y:S01]  /*8de0*/  STG.E desc[UR36][R2.64], R18 ;  /* 0x0000001202007986 */ /* 0x000fe2000c101924 */
[----:B------:R-:W-:Y:S05]  /*8df0*/  EXIT ;  /* 0x000000000000794d */ /* 0x000fea0003800000 */
.L_x_31628:
        /* <DEDUP_REMOVED lines=8> */
.L_x_31639:
[----:B------:R-:W0:Y:S01]  /*8e80*/  I2F.F64.S16 R4, R18 ;  /* 0x0000001200047312 */ /* 0x000e220000101c00 */
[----:B------:R-:W-:-:S05]  /*8e90*/  CS2R R6, SRZ ;  /* 0x0000000000067805 */ /* 0x000fca000001ff00 */
[----:B0-----:R-:W-:Y:S01]  /*8ea0*/  STG.E.128 desc[UR36][R2.64], R4 ;  /* 0x0000000402007986 */ /* 0x001fe2000c101d24 */
[----:B------:R-:W-:Y:S05]  /*8eb0*/  EXIT ;  /* 0x000000000000794d */ /* 0x000fea0003800000 */
.L_x_31638:
[----:B------:R-:W-:-:S13]  /*8ec0*/  ISETP.NE.AND P0, PT, R0, 0xf, PT ;  /* 0x0000000f0000780c */ /* 0x000fda0003f05270 */
[----:B------:R-:W-:Y:S05]  /*8ed0*/  @!P0 BRA `(.L_x_31640) ;  /* 0x0000000000d48947 */ /* 0x000fea0003800000 */
[----:B------:R-:W-:-:S13]  /*8ee0*/  ISETP.NE.AND P0, PT, R0, 0x17, PT ;  /* 0x000000170000780c */ /* 0x000fda0003f05270 */
[----:B------:R-:W-:Y:S05]  /*8ef0*/  @!P0 BRA `(.L_x_31641) ;  /* 0x0000000000848947 */ /* 0x000fea0003800000 */
[----:B------:R-:W-:-:S13]  /*8f00*/  ISETP.NE.AND P0, PT, R0, 0x18, PT ;  /* 0x000000180000780c */ /* 0x000fda0003f05270 */
[----:B------:R-:W-:Y:S05]  /*8f10*/  @!P0 BRA `(.L_x_31642) ;  /* 0x0000000000448947 */ /* 0x000fea0003800000 */
.L_x_31621:
        /* <DEDUP_REMOVED lines=16> */
.L_x_31643:
[----:B------:R-:W-:Y:S05]  /*9020*/  EXIT ;  /* 0x000000000000794d */ /* 0x000fea0003800000 */
.L_x_31642:
        /* <DEDUP_REMOVED lines=11> */
.L_x_31645:
[----:B------:R-:W-:Y:S05]  /*90e0*/  BSYNC.RECONVERGENT B0 ;  /* 0x0000000000007941 */ /* 0x000fea0003800200 */
.L_x_31644:
[----:B------:R-:W-:Y:S01]  /*90f0*/  STG.E.U8 desc[UR36][R2.64], R5 ;  /* 0x0000000502007986 */ /* 0x000fe2000c101124 */
[----:B------:R-:W-:Y:S05]  /*9100*/  EXIT ;  /* 0x000000000000794d */ /* 0x000fea0003800000 */
.L_x_31641:
        /* <DEDUP_REMOVED lines=13> */
.L_x_31646:
[----:B------:R-:W-:Y:S01]  /*91e0*/  IMAD.MOV.U32 R5, RZ, RZ, 0x7f ;  /* 0x0000007fff057424 */ /* 0x000fe200078e00ff */
[----:B------:R-:W-:-:S04]  /*91f0*/  ISETP.GT.U32.AND P0, PT, R7, 0x7f800000, PT ;  /* 0x7f8000000700780c */ /* 0x000fc80003f04070 */
[----:B------:R-:W-:-:S05]  /*9200*/  SEL R5, R5, 0x7c, P0 ;  /* 0x0000007c05057807 */ /* 0x000fca0000000000 */
[----:B------:R-:W-:Y:S01]  /*9210*/  STG.E.U8 desc[UR36][R2.64], R5 ;  /* 0x0000000502007986 */ /* 0x000fe2000c101124 */
[----:B------:R-:W-:Y:S05]  /*9220*/  EXIT ;  /* 0x000000000000794d */ /* 0x000fea0003800000 */
.L_x_31640:
[----:B------:R-:W0:Y:S02]  /*9230*/  I2F.S16 R0, R18 ;  /* 0x0000001200007306 */ /* 0x000e240000101400 */
[----:B0-----:R-:W-:-:S05]  /*9240*/  F2FP.BF16.F32.PACK_AB R0, RZ, R0 ;  /* 0x00000000ff00723e */ /* 0x001fca00000010ff */
[----:B------:R-:W-:Y:S01]  /*9250*/  STG.E.U16 desc[UR36][R2.64], R0 ;  /* 0x0000000002007986 */ /* 0x000fe2000c101524 */
[----:B------:R-:W-:Y:S05]  /*9260*/  EXIT ;  /* 0x000000000000794d */ /* 0x000fea0003800000 */
.L_x_31647:
        /* <DEDUP_REMOVED lines=9> */
.L_x_43666:


//--------------------- .text._ZN2at6native18elementwise_kernelILi128ELi4EZNS0_22gpu_kernel_impl_nocastINS0_13BinaryFunctorIbbbZZZNS0_23logical_and_kernel_cudaERNS_14TensorIteratorEENKUlvE0_clEvENKUlvE7_clEvEUlbbE_EEEEvRNS_18TensorIteratorBaseERKT_EUliE_EEviT1_ --------------------------
	.section	.text._ZN2at6native18elementwise_kernelILi128ELi4EZNS0_22gpu_kernel_impl_nocastINS0_13BinaryFunctorIbbbZZZNS0_23logical_and_kernel_cudaERNS_14TensorIteratorEENKUlvE0_clEvENKUlvE7_clEvEUlbbE_EEEEvRNS_18TensorIteratorBaseERKT_EUliE_EEviT1_,"ax",@progbits
	.align	128
        .global         _ZN2at6native18elementwise_kernelILi128ELi4EZNS0_22gpu_kernel_impl_nocastINS0_13BinaryFunctorIbbbZZZNS0_23logical_and_kernel_cudaERNS_14TensorIteratorEENKUlvE0_clEvENKUlvE7_clEvEUlbbE_EEEEvRNS_18TensorIteratorBaseERKT_EUliE_EEviT1_
        .type           _ZN2at6native18elementwise_kernelILi128ELi4EZNS0_22gpu_kernel_impl_nocastINS0_13BinaryFunctorIbbbZZZNS0_23logical_and_kernel_cudaERNS_14TensorIteratorEENKUlvE0_clEvENKUlvE7_clEvEUlbbE_EEEEvRNS_18TensorIteratorBaseERKT_EUliE_EEviT1_,@function
        .size           _ZN2at6native18elementwise_kernelILi128ELi4EZNS0_22gpu_kernel_impl_nocastINS0_13BinaryFunctorIbbbZZZNS0_23logical_and_kernel_cudaERNS_14TensorIteratorEENKUlvE0_clEvENKUlvE7_clEvEUlbbE_EEEEvRNS_18TensorIteratorBaseERKT_EUliE_EEviT1_,(.L_x_43667 - _ZN2at6native18elementwise_kernelILi128ELi4EZNS0_22gpu_kernel_impl_nocastINS0_13BinaryFunctorIbbbZZZNS0_23logical_and_kernel_cudaERNS_14TensorIteratorEENKUlvE0_clEvENKUlvE7_clEvEUlbbE_EEEEvRNS_18TensorIteratorBaseERKT_EUliE_EEviT1_)
        .other          _ZN2at6native18elementwise_kernelILi128ELi4EZNS0_22gpu_kernel_impl_nocastINS0_13BinaryFunctorIbbbZZZNS0_23logical_and_kernel_cudaERNS_14TensorIteratorEENKUlvE0_clEvENKUlvE7_clEvEUlbbE_EEEEvRNS_18TensorIteratorBaseERKT_EUliE_EEviT1_,@"STO_CUDA_ENTRY STV_DEFAULT"
_ZN2at6native18elementwise_kernelILi128ELi4EZNS0_22gpu_kernel_impl_nocastINS0_13BinaryFunctorIbbbZZZNS0_23logical_and_kernel_cudaERNS_14TensorIteratorEENKUlvE0_clEvENKUlvE7_clEvEUlbbE_EEEEvRNS_18TensorIteratorBaseERKT_EUliE_EEviT1_:
.text._ZN2at6native18elementwise_kernelILi128ELi4EZNS0_22gpu_kernel_impl_nocastINS0_13BinaryFunctorIbbbZZZNS0_23logical_and_kernel_cudaERNS_14TensorIteratorEENKUlvE0_clEvENKUlvE7_clEvEUlbbE_EEEEvRNS_18TensorIteratorBaseERKT_EUliE_EEviT1_:
        /* <DEDUP_REMOVED lines=21> */
[----:B---3--:R-:W-:-:S04]  /*0150*/  ISETP.NE.AND P0, PT, R4, RZ, P0 ;  /* 0x000000ff0400720c */ /* 0x008fc80000705270 */
        /* <DEDUP_REMOVED lines=12> */
[----:B--2---:R-:W-:-:S04]  /*0220*/  ISETP.NE.AND P0, PT, R4, RZ, P0 ;  /* 0x000000ff0400720c */ /* 0x004fc80000705270 */
[----:B------:R-:W-:-:S05]  /*0230*/  SEL R11, RZ, 0x1, !P0 ;  /* 0x00000001ff0b7807 */ /* 0x000fca0004000000 */
[----:B0-----:R0:W-:Y:S04]  /*0240*/  STG.E.U8 desc[UR6][R8.64], R11 ;  /* 0x0000000b08007986 */ /* 0x0011e8000c101106 */
.L_x_31651:
[----:B------:R-:W-:-:S13]  /*0250*/  ISETP.GE.AND P0, PT, R3, UR4, PT ;  /* 0x0000000403007c0c */ /* 0x000fda000bf06270 */
[----:B------:R-:W-:Y:S05]  /*0260*/  @P0 BREAK.RELIABLE B1 ;  /* 0x0000000000010942 */ /* 0x000fea0003800100 */
[----:B------:R-:W-:Y:S05]  /*0270*/  @P0 BRA `(.L_x_31652) ;  /* 0x00000000002c0947 */ /* 0x000fea0003800000 */
[----:B------:R-:W-:Y:S05]  /*0280*/  BSYNC.RELIABLE B1 ;  /* 0x0000000000017941 */ /* 0x000fea0003800100 */
.L_x_31650:
        /* <DEDUP_REMOVED lines=10> */
.L_x_31652:
[----:B------:R-:W-:Y:S05]  /*0330*/  BSYNC.RECONVERGENT B0 ;  /* 0x0000000000007941 */ /* 0x000fea0003800200 */
.L_x_31649:
        /* <DEDUP_REMOVED lines=9> */
[----:B---3--:R-:W-:-:S04]  /*03d0*/  ISETP.NE.AND P0, PT, R2, RZ, P0 ;  /* 0x000000ff0200720c */ /* 0x008fc80000705270 */
[----:B01----:R-:W-:-:S05]  /*03e0*/  SEL R9, RZ, 0x1, !P0 ;  /* 0x00000001ff097807 */ /* 0x003fca0004000000 */
[----:B----4-:R-:W-:Y:S01]  /*03f0*/  STG.E.U8 desc[UR6][R6.64], R9 ;  /* 0x0000000906007986 */ /* 0x010fe2000c101106 */
[----:B------:R-:W-:Y:S05]  /*0400*/  EXIT ;  /* 0x000000000000794d */ /* 0x000fea0003800000 */
.L_x_31648:
        /* <DEDUP_REMOVED lines=356> */
.L_x_31656:
        /* <DEDUP_REMOVED lines=12> */
[----:B---3--:R-:W-:-:S04]  /*1b10*/  ISETP.NE.AND P0, PT, R6, RZ, P0 ;  /* 0x000000ff0600720c */ /* 0x008fc80000705270 */
        /* <DEDUP_REMOVED lines=353> */
.L_x_31658:
        /* <DEDUP_REMOVED lines=13> */
[----:B------:R-:W-:-:S05]  /*3200*/  SEL R11, RZ, 0x1, !P0 ;  /* 0x00000001ff0b7807 */ /* 0x000fca0004000000 */
[----:B------:R0:W-:Y:S04]  /*3210*/  STG.E.U8 desc[UR6][R4.64], R11 ;  /* 0x0000000b04007986 */ /* 0x0001e8000c101106 */
.L_x_31655:
[----:B------:R-:W-:-:S13]  /*3220*/  ISETP.GE.AND P0, PT, R3, UR4, PT ;  /* 0x0000000403007c0c */ /* 0x000fda000bf06270 */
[----:B------:R-:W-:Y:S05]  /*3230*/  @P0 BREAK.RELIABLE B1 ;  /* 0x0000000000010942 */ /* 0x000fea0003800100 */
[----:B------:R-:W-:Y:S05]  /*3240*/  @P0 BRA `(.L_x_31657) ;  /* 0x0000001400b00947 */ /* 0x000fea0003800000 */
[----:B------:R-:W-:Y:S05]  /*3250*/  BSYNC.RELIABLE B1 ;  /* 0x0000000000017941 */ /* 0x000fea0003800100 */
.L_x_31654:
        /* <DEDUP_REMOVED lines=348> */
.L_x_31659:
        /* <DEDUP_REMOVED lines=15> */
.L_x_31657:
[----:B------:R-:W-:Y:S05]  /*4910*/  BSYNC.RECONVERGENT B0 ;  /* 0x0000000000007941 */ /* 0x000fea0003800200 */
.L_x_31653:
        /* <DEDUP_REMOVED lines=351> */
.L_x_31660:
        /* <DEDUP_REMOVED lines=11> */
[----:B---3--:R-:W-:-:S04]  /*5fc0*/  ISETP.NE.AND P0, PT, R4, RZ, P0 ;  /* 0x000000ff0400720c */ /* 0x008fc80000705270 */
[----:B------:R-:W-:-:S05]  /*5fd0*/  SEL R9, RZ, 0x1, !P0 ;  /* 0x00000001ff097807 */ /* 0x000fca0004000000 */
[----:B------:R-:W-:Y:S01]  /*5fe0*/  STG.E.U8 desc[UR6][R2.64], R9 ;  /* 0x0000000902007986 */ /* 0x000fe2000c101106 */
[----:B------:R-:W-:Y:S05]  /*5ff0*/  EXIT ;  /* 0x000000000000794d */ /* 0x000fea0003800000 */
.L_x_31661:
        /* <DEDUP_REMOVED lines=16> */
.L_x_43667:


//--------------------- .text._ZN2at6native27unrolled_elementwise_kernelINS0_13BinaryFunctorIbbbZZZNS0_23logical_and_kernel_cudaERNS_14TensorIteratorEENKUlvE0_clEvENKUlvE7_clEvEUlbbE_EESt5arrayIPcLm3EELi4E23TrivialOffsetCalculatorILi2EjESC_ILi1EjENS0_6memory15LoadWithoutCastENSF_16StoreWithoutCastEEEviT_T0_T2_T3_T4_T5_ --------------------------
	.section	.text._ZN2at6native27unrolled_elementwise_kernelINS0_13BinaryFunctorIbbbZZZNS0_23logical_and_kernel_cudaERNS_14TensorIteratorEENKUlvE0_clEvENKUlvE7_clEvEUlbbE_EESt5arrayIPcLm3EELi4E23TrivialOffsetCalculatorILi2EjESC_ILi1EjENS0_6memory15LoadWithoutCastENSF_16StoreWithoutCastEEEviT_T0_T2_T3_T4_T5_,"ax",@progbits
	.align	128
        .global         _ZN2at6native27unrolled_elementwise_kernelINS0_13BinaryFunctorIbbbZZZNS0_23logical_and_kernel_cudaERNS_14TensorIteratorEENKUlvE0_clEvENKUlvE7_clEvEUlbbE_EESt5arrayIPcLm3EELi4E23TrivialOffsetCalculatorILi2EjESC_ILi1EjENS0_6memory15LoadWithoutCastENSF_16StoreWithoutCastEEEviT_T0_T2_T3_T4_T5_
        .type           _ZN2at6native27unrolled_elementwise_kernelINS0_13BinaryFunctorIbbbZZZNS0_23logical_and_kernel_cudaERNS_14TensorIteratorEENKUlvE0_clEvENKUlvE7_clEvEUlbbE_EESt5arrayIPcLm3EELi4E23TrivialOffsetCalculatorILi2EjESC_ILi1EjENS0_6memory15LoadWithoutCastENSF_16StoreWithoutCastEEEviT_T0_T2_T3_T4_T5_,@function
        .size           _ZN2at6native27unrolled_elementwise_kernelINS0_13BinaryFunctorIbbbZZZNS0_23logical_and_kernel_cudaERNS_14TensorIteratorEENKUlvE0_clEvENKUlvE7_clEvEUlbbE_EESt5arrayIPcLm3EELi4E23TrivialOffsetCalculatorILi2EjESC_ILi1EjENS0_6memory15LoadWithoutCastENSF_16StoreWithoutCastEEEviT_T0_T2_T3_T4_T5_,(.L_x_43668 - _ZN2at6native27unrolled_elementwise_kernelINS0_13BinaryFunctorIbbbZZZNS0_23logical_and_kernel_cudaERNS_14TensorIteratorEENKUlvE0_clEvENKUlvE7_clEvEUlbbE_EESt5arrayIPcLm3EELi4E23TrivialOffsetCalculatorILi2EjESC_ILi1EjENS0_6memory15LoadWithoutCastENSF_16StoreWithoutCastEEEviT_T0_T2_T3_T4_T5_)
        .other          _ZN2at6native27unrolled_elementwise_kernelINS0_13BinaryFunctorIbbbZZZNS0_23logical_and_kernel_cudaERNS_14TensorIteratorEENKUlvE0_clEvENKUlvE7_clEvEUlbbE_EESt5arrayIPcLm3EELi4E23TrivialOffsetCalculatorILi2EjESC_ILi1EjENS0_6memory15LoadWithoutCastENSF_16StoreWithoutCastEEEviT_T0_T2_T3_T4_T5_,@"STO_CUDA_ENTRY STV_DEFAULT"
_ZN2at6native27unrolled_elementwise_kernelINS0_13BinaryFunctorIbbbZZZNS0_23logical_and_kernel_cudaERNS_14TensorIteratorEENKUlvE0_clEvENKUlvE7_clEvEUlbbE_EESt5arrayIPcLm3EELi4E23TrivialOffsetCalculatorILi2EjESC_ILi1EjENS0_6memory15LoadWithoutCastENSF_16StoreWithoutCastEEEviT_T0_T2_T3_T4_T5_:
.text._ZN2at6native27unrolled_elementwise_kernelINS0_13BinaryFunctorIbbbZZZNS0_23logical_and_kernel_cudaERNS_14TensorIteratorEENKUlvE0_clEvENKUlvE7_clEvEUlbbE_EESt5arrayIPcLm3EELi4E23TrivialOffsetCalculatorILi2EjESC_ILi1EjENS0_6memory15LoadWithoutCastENSF_16StoreWithoutCastEEEviT_T0_T2_T3_T4_T5_:
        /* <DEDUP_REMOVED lines=17> */
[C---:B---3--:R-:W-:Y:S01]  /*0110*/  @!P5 IADD3 R14, P2, PT, R25.reuse, R14, RZ ;  /* 0x0000000e190ed210 */ /* 0x048fe20007f5e0ff */
[----:B------:R-:W3:Y:S01]  /*0120*/  LDC.64 R8, c[0x0][0x390] ;  /* 0x0000e400ff087b82 */ /* 0x000ee20000000a00 */
[----:B----4-:R-:W-:-:S03]  /*0130*/  @!P5 IADD3 R16, P3, PT, R25, R16, RZ ;  /* 0x000000101910d210 */ /* 0x010fc60007f7e0ff */
[----:B------:R-:W-:Y:S02]  /*0140*/  @!P5 IMAD.X R15, RZ, RZ, R15, P2 ;  /* 0x000000ffff0fd224 */ /* 0x000fe400010e060f */
[----:B------:R-:W-:Y:S02]  /*0150*/  @!P5 IMAD.X R17, RZ, RZ, R17, P3 ;  /* 0x000000ffff11d224 */ /* 0x000fe400018e0611 */
[----:B------:R-:W4:Y:S01]  /*0160*/  LDC.64 R10, c[0x0][0x390] ;  /* 0x0000e400ff0a7b82 */ /* 0x000f220000000a00 */
[----:B-1----:R-:W4:Y:S01]  /*0170*/  @!P5 LDG.E.U8 R14, desc[UR4][R14.64] ;  /* 0x000000040e0ed981 */ /* 0x002f22000c1e1100 */
[----:B------:R-:W-:Y:S02]  /*0180*/  @!P0 IMAD R27, R0, 0x200, R23 ;  /* 0x00000200001b8824 */ /* 0x000fe400078e0217 */
[----:B------:R-:W-:Y:S01]  /*0190*/  @!P0 VIADD R23, R23, 0x80 ;  /* 0x0000008017178836 */ /* 0x000fe20000000000 */
[----:B------:R-:W4:Y:S02]  /*01a0*/  @!P5 LDG.E.U8 R16, desc[UR4][R16.64] ;  /* 0x000000041010d981 */ /* 0x000f24000c1e1100 */
[----:B--2---:R-:W-:-:S02]  /*01b0*/  @!P0 IADD3 R2, P4, PT, R27, R2, RZ ;  /* 0x000000021b028210 */ /* 0x004fc40007f9e0ff */
        /* <DEDUP_REMOVED lines=9> */
[----:B---3--:R-:W-:-:S09]  /*0250*/  @!P1 IADD3 R8, P3, PT, R21, R8, RZ ;  /* 0x0000000815089210 */ /* 0x008fd20007f7e0ff */
[----:B------:R-:W-:Y:S01]  /*0260*/  @!P2 IMAD R23, R0, 0x200, R23 ;  /* 0x000002000017a824 */ /* 0x000fe200078e0217 */
[----:B------:R0:W3:Y:S01]  /*0270*/  @!P0 LDG.E.U8 R4, desc[UR4][R4.64] ;  /* 0x0000000404048981 */ /* 0x0000e2000c1e1100 */
[----:B------:R-:W-:-:S03]  /*0280*/  @!P1 IMAD.X R7, RZ, RZ, R7, P4 ;  /* 0x000000ffff079224 */ /* 0x000fc600020e0607 */
[C---:B------:R-:W-:Y:S02]  /*0290*/  @!P2 IADD3 R12, P6, PT, R23.reuse, R12, RZ ;  /* 0x0000000c170ca210 */ /* 0x040fe40007fde0ff */
[----:B----4-:R-:W-:Y:S01]  /*02a0*/  @!P2 IADD3 R10, P4, PT, R23, R10, RZ ;  /* 0x0000000a170aa210 */ /* 0x010fe20007f9e0ff */
[----:B------:R-:W-:Y:S01]  /*02b0*/  @!P1 IMAD.X R9, RZ, RZ, R9, P3 ;  /* 0x000000ffff099224 */ /* 0x000fe200018e0609 */
[----:B------:R-:W4:Y:S01]  /*02c0*/  @!P1 LDG.E.U8 R6, desc[UR4][R6.64] ;  /* 0x0000000406069981 */ /* 0x000f22000c1e1100 */
[----:B------:R-:W-:Y:S02]  /*02d0*/  @!P2 IMAD.X R13, RZ, RZ, R13, P6 ;  /* 0x000000ffff0da224 */ /* 0x000fe400030e060d */
[----:B------:R-:W-:Y:S01]  /*02e0*/  @!P2 IMAD.X R11, RZ, RZ, R11, P4 ;  /* 0x000000ffff0ba224 */ /* 0x000fe200020e060b */
[----:B------:R-:W5:Y:S04]  /*02f0*/  @!P1 LDG.E.U8 R8, desc[UR4][R8.64] ;  /* 0x0000000408089981 */ /* 0x000f68000c1e1100 */
[----:B------:R-:W5:Y:S04]  /*0300*/  @!P2 LDG.E.U8 R12, desc[UR4][R12.64] ;  /* 0x000000040c0ca981 */ /* 0x000f68000c1e1100 */
[----:B------:R-:W5:Y:S01]  /*0310*/  @!P2 LDG.E.U8 R10, desc[UR4][R10.64] ;  /* 0x000000040a0aa981 */ /* 0x000f62000c1e1100 */
[----:B------:R-:W-:Y:S01]  /*0320*/  PLOP3.LUT P4, PT, PT, PT, PT, 0x8, 0x80 ;  /* 0x000000000080781c */ /* 0x000fe20003f8e170 */
[----:B------:R-:W-:Y:S04]  /*0330*/  BSSY.RECONVERGENT B0, `(.L_x_31662) ;  /* 0x000002a000007945 */ /* 0x000fe80003800200 */
[----:B------:R-:W-:Y:S01]  /*0340*/  BSSY.RELIABLE B1, `(.L_x_31663) ;  /* 0x0000021000017945 */ /* 0x000fe20003800100 */
[----:B------:R-:W-:-:S04]  /*0350*/  @!P5 ISETP.NE.AND P6, PT, R16, RZ, PT ;  /* 0x000000ff1000d20c */ /* 0x000fc80003fc5270 */
[----:B------:R-:W-:Y:S02]  /*0360*/  @!P5 ISETP.NE.AND P4, PT, R14, RZ, P6 ;  /* 0x000000ff0e00d20c */ /* 0x000fe40003785270 */
[----:B------:R-:W-:Y:S02]  /*0370*/  PLOP3.LUT P5, PT, PT, PT, PT, 0x8, 0x80 ;  /* 0x000000000080781c */ /* 0x000fe40003fae170 */
[----:B0-----:R-:W-:Y:S02]  /*0380*/  SEL R5, RZ, 0x1, !P4 ;  /* 0x00000001ff057807 */ /* 0x001fe40006000000 */
[----:B---3--:R-:W-:-:S04]  /*0390*/  @!P0 ISETP.NE.AND P3, PT, R4, RZ, PT ;  /* 0x000000ff0400820c */ /* 0x008fc80003f65270 */
[----:B--2---:R-:W-:Y:S02]  /*03a0*/  @!P0 ISETP.NE.AND P5, PT, R2, RZ, P3 ;  /* 0x000000ff0200820c */ /* 0x004fe40001fa5270 */
[----:B----4-:R-:W-:Y:S02]  /*03b0*/  @!P1 ISETP.NE.AND P6, PT, R6, RZ, PT ;  /* 0x000000ff0600920c */ /* 0x010fe40003fc5270 */
[----:B------:R-:W-:Y:S02]  /*03c0*/  PLOP3.LUT P0, PT, PT, PT, PT, 0x8, 0x80 ;  /* 0x000000000080781c */ /* 0x000fe40003f0e170 */
[----:B-----5:R-:W-:Y:S02]  /*03d0*/  @!P1 ISETP.NE.AND P0, PT, R8, RZ, P6 ;  /* 0x000000ff0800920c */ /* 0x020fe40003705270 */
[----:B------:R-:W-:Y:S02]  /*03e0*/  @!P2 ISETP.NE.AND P3, PT, R12, RZ, PT ;  /* 0x000000ff0c00a20c */ /* 0x000fe40003f65270 */
[----:B------:R-:W-:-:S02]  /*03f0*/  PLOP3.LUT P1, PT, PT, PT, PT, 0x8, 0x80 ;  /* 0x000000000080781c */ /* 0x000fc40003f2e170 */
[----:B------:R-:W-:Y:S02]  /*0400*/  @!P2 ISETP.NE.AND P1, PT, R10, RZ, P3 ;  /* 0x000000ff0a00a20c */ /* 0x000fe40001f25270 */
        /* <DEDUP_REMOVED lines=20> */
.L_x_31664:
[----:B------:R-:W-:Y:S05]  /*0550*/  BSYNC.RELIABLE B1 ;  /* 0x0000000000017941 */ /* 0x000fea0003800100 */
.L_x_31663:
[----:B------:R-:W-:-:S13]  /*0560*/  ISETP.GE.AND P0, PT, R19, R18, PT ;  /* 0x000000121300720c */ /* 0x000fda0003f06270 */
[----:B------:R-:W1:Y:S01]  /*0570*/  @!P0 LDC.64 R4, c[0x0][0x388] ;  /* 0x0000e200ff048b82 */ /* 0x000e620000000a00 */
[----:B0-----:R-:W-:Y:S02]  /*0580*/  @!P0 IMAD R3, R0, 0x200, R19 ;  /* 0x0000020000038824 */ /* 0x001fe400078e0213 */
[----:B------:R-:W-:-:S03]  /*0590*/  @!P0 VIADD R19, R19, 0x80 ;  /* 0x0000008013138836 */ /* 0x000fc60000000000 */
[----:B-1----:R-:W-:-:S05]  /*05a0*/  @!P0 IADD3 R2, P1, PT, R3, R4, RZ ;  /* 0x0000000403028210 */ /* 0x002fca0007f3e0ff */
[----:B------:R-:W-:-:S05]  /*05b0*/  @!P0 IMAD.X R3, RZ, RZ, R5, P1 ;  /* 0x000000ffff038224 */ /* 0x000fca00008e0605 */
[----:B------:R1:W-:Y:S03]  /*05c0*/  @!P0 STG.E.U8 desc[UR4][R2.64], R9 ;  /* 0x0000000902008986 */ /* 0x0003e6000c101104 */
.L_x_31665:
[----:B------:R-:W-:Y:S05]  /*05d0*/  BSYNC.RECONVERGENT B0 ;  /* 0x0000000000007941 */ /* 0x000fea0003800200 */
.L_x_31662:
        /* <DEDUP_REMOVED lines=9> */
.L_x_31666:
        /* <DEDUP_REMOVED lines=9> */
.L_x_43668:


//--------------------- .text._ZN2at6native29vectorized_elementwise_kernelILi2ENS0_13BinaryFunctorIbbbZZZNS0_23logical_and_kernel_cudaERNS_14TensorIteratorEENKUlvE0_clEvENKUlvE7_clEvEUlbbE_EESt5arrayIPcLm3EEEEviT0_T1_ --------------------------
	.section	.text._ZN2at6native29vectorized_elementwise_kernelILi2ENS0_13BinaryFunctorIbbbZZZNS0_23logical_and_kernel_cudaERNS_14TensorIteratorEENKUlvE0_clEvENKUlvE7_clEvEUlbbE_EESt5arrayIPcLm3EEEEviT0_T1_,"ax",@progbits
	.align	128
        .global         _ZN2at6native29vectorized_elementwise_kernelILi2ENS0_13BinaryFunctorIbbbZZZNS0_23logical_and_kernel_cudaERNS_14TensorIteratorEENKUlvE0_clEvENKUlvE7_clEvEUlbbE_EESt5arrayIPcLm3EEEEviT0_T1_
        .type           _ZN2at6native29vectorized_elementwise_kernelILi2ENS0_13BinaryFunctorIbbbZZZNS0_23logical_and_kernel_cudaERNS_14TensorIteratorEENKUlvE0_clEvENKUlvE7_clEvEUlbbE_EESt5arrayIPcLm3EEEEviT0_T1_,@function
        .size           _ZN2at6native29vectorized_elementwise_kernelILi2ENS0_13BinaryFunctorIbbbZZZNS0_23logical_and_kernel_cudaERNS_14TensorIteratorEENKUlvE0_clEvENKUlvE7_clEvEUlbbE_EESt5arrayIPcLm3EEEEviT0_T1_,(.L_x_43669 - _ZN2at6native29vectorized_elementwise_kernelILi2ENS0_13BinaryFunctorIbbbZZZNS0_23logical_and_kernel_cudaERNS_14TensorIteratorEENKUlvE0_clEvENKUlvE7_clEvEUlbbE_EESt5arrayIPcLm3EEEEviT0_T1_)
        .other          _ZN2at6native29vectorized_elementwise_kernelILi2ENS0_13BinaryFunctorIbbbZZZNS0_23logical_and_kernel_cudaERNS_14TensorIteratorEENKUlvE0_clEvENKUlvE7_clEvEUlbbE_EESt5arrayIPcLm3EEEEviT0_T1_,@"STO_CUDA_ENTRY STV_DEFAULT"
_ZN2at6native29vectorized_elementwise_kernelILi2ENS0_13BinaryFunctorIbbbZZZNS0_23logical_and_kernel_cudaERNS_14TensorIteratorEENKUlvE0_clEvENKUlvE7_clEvEUlbbE_EESt5arrayIPcLm3EEEEviT0_T1_:
.text._ZN2at6native29vectorized_elementwise_kernelILi2ENS0_13BinaryFunctorIbbbZZZNS0_23logical_and_kernel_cudaERNS_14TensorIteratorEENKUlvE0_clEvENKUlvE7_clEvEUlbbE_EESt5arrayIPcLm3EEEEviT0_T1_:
        /* <DEDUP_REMOVED lines=21> */
[----:B-1----:R-:W-:-:S05]  /*0150*/  @!P4 IADD3 R26, P1, PT, R3, R26, RZ ;  /* 0x0000001a031ac210 */ /* 0x002fca0007f3e0ff */
[----:B------:R-:W-:Y:S01]  /*0160*/  @!P4 IMAD.X R27, RZ, RZ, R27, P1 ;  /* 0x000000ffff1bc224 */ /* 0x000fe200008e061b */
[----:B----4-:R-:W-:Y:S01]  /*0170*/  @!P4 IADD3 R18, P1, PT, R3, R18, RZ ;  /* 0x000000120312c210 */ /* 0x010fe20007f3e0ff */
[----:B------:R-:W1:Y:S03]  /*0180*/  LDC.64 R8, c[0x0][0x390] ;  /* 0x0000e400ff087b82 */ /* 0x000e660000000a00 */
[----:B------:R-:W4:Y:S01]  /*0190*/  @!P4 LDG.E.U8 R21, desc[UR12][R26.64] ;  /* 0x0000000c1a15c981 */ /* 0x000f22000c1e1100 */
[C---:B------:R-:W-:Y:S02]  /*01a0*/  @!P0 VIADD R7, R20.reuse, UR4 ;  /* 0x0000000414078c36 */ /* 0x040fe40008000000 */
[----:B------:R-:W-:Y:S02]  /*01b0*/  @!P0 VIADD R20, R20, 0x80 ;  /* 0x0000008014148836 */ /* 0x000fe40000000000 */
[----:B------:R-:W1:Y:S03]  /*01c0*/  LDC.64 R2, c[0x0][0x390] ;  /* 0x0000e400ff027b82 */ /* 0x000e660000000a00 */
[----:B------:R-:W-:-:S13]  /*01d0*/  ISETP.GE.U32.AND P3, PT, R20, UR5, PT ;  /* 0x0000000514007c0c */ /* 0x000fda000bf66070 */
[C---:B------:R-:W-:Y:S02]  /*01e0*/  @!P3 VIADD R25, R20.reuse, UR4 ;  /* 0x000000041419bc36 */ /* 0x040fe40008000000 */
[----:B------:R-:W-:-:S05]  /*01f0*/  @!P3 VIADD R20, R20, 0x80 ;  /* 0x000000801414b836 */ /* 0x000fca0000000000 */
[----:B------:R-:W-:Y:S02]  /*0200*/  ISETP.GE.U32.AND P2, PT, R20, UR5, PT ;  /* 0x0000000514007c0c */ /* 0x000fe4000bf46070 */
[C---:B--2---:R-:W-:Y:S02]  /*0210*/  @!P0 IADD3 R16, P6, PT, R7.reuse, R16, RZ ;  /* 0x0000001007108210 */ /* 0x044fe40007fde0ff */
[----:B---3--:R-:W-:Y:S02]  /*0220*/  @!P0 IADD3 R10, P5, PT, R7, R10, RZ ;  /* 0x0000000a070a8210 */ /* 0x008fe40007fbe0ff */
[----:B------:R-:W2:Y:S01]  /*0230*/  LDC.64 R6, c[0x0][0x398] ;  /* 0x0000e600ff067b82 */ /* 0x000ea20000000a00 */
[----:B------:R-:W-:-:S06]  /*0240*/  @!P4 IMAD.X R19, RZ, RZ, R19, P1 ;  /* 0x000000ffff13c224 */ /* 0x000fcc00008e0613 */
[C---:B------:R-:W-:Y:S01]  /*0250*/  @!P2 VIADD R23, R20.reuse, UR4 ;  /* 0x000000041417ac36 */ /* 0x040fe20008000000 */
[----:B------:R3:W4:Y:S01]  /*0260*/  @!P4 LDG.E.U8 R18, desc[UR12][R18.64] ;  /* 0x0000000c1212c981 */ /* 0x000722000c1e1100 */
[----:B------:R-:W-:-:S05]  /*0270*/  @!P2 VIADD R20, R20, 0x80 ;  /* 0x000000801414a836 */ /* 0x000fca0000000000 */
[----:B------:R-:W-:Y:S01]  /*0280*/  ISETP.GE.U32.AND P1, PT, R20, UR5, PT ;  /* 0x0000000514007c0c */ /* 0x000fe2000bf26070 */
[----:B------:R-:W-:Y:S01]  /*0290*/  @!P0 IMAD.X R17, RZ, RZ, R17, P6 ;  /* 0x000000ffff118224 */ /* 0x000fe200030e0611 */
[C---:B0-----:R-:W-:Y:S01]  /*02a0*/  @!P3 IADD3 R14, P6, PT, R25.reuse, R14, RZ ;  /* 0x0000000e190eb210 */ /* 0x041fe20007fde0ff */
[----:B------:R-:W-:Y:S01]  /*02b0*/  @!P0 IMAD.X R11, RZ, RZ, R11, P5 ;  /* 0x000000ffff0b8224 */ /* 0x000fe200028e060b */
[----:B-----5:R-:W-:Y:S02]  /*02c0*/  @!P3 IADD3 R12, P5, PT, R25, R12, RZ ;  /* 0x0000000c190cb210 */ /* 0x020fe40007fbe0ff */
[----:B------:R-:W5:Y:S01]  /*02d0*/  @!P0 LDG.E.U8 R16, desc[UR12][R16.64] ;  /* 0x0000000c10108981 */ /* 0x000f62000c1e1100 */
[----:B------:R-:W-:Y:S01]  /*02e0*/  @!P3 IMAD.X R15, RZ, RZ, R15, P6 ;  /* 0x000000ffff0fb224 */ /* 0x000fe200030e060f */
[----:B------:R-:W-:Y:S02]  /*02f0*/  @!P2 IADD3 R4, P6, PT, R23, R4, RZ ;  /* 0x000000041704a210 */ /* 0x000fe40007fde0ff */
[----:B------:R-:W5:Y:S01]  /*0300*/  @!P0 LDG.E.U8 R10, desc[UR12][R10.64] ;  /* 0x0000000c0a0a8981 */ /* 0x000f62000c1e1100 */
[----:B------:R-:W-:-:S02]  /*0310*/  @!P3 IMAD.X R13, RZ, RZ, R13, P5 ;  /* 0x000000ffff0db224 */ /* 0x000fc400028e060d */
[----:B---3--:R-:W-:Y:S01]  /*0320*/  @!P1 VIADD R19, R20, UR4 ;  /* 0x0000000414139c36 */ /* 0x008fe20008000000 */
[----:B-1----:R-:W-:Y:S01]  /*0330*/  @!P2 IADD3 R8, P5, PT, R23, R8, RZ ;  /* 0x000000081708a210 */ /* 0x002fe20007fbe0ff */
[----:B------:R-:W-:Y:S01]  /*0340*/  @!P2 IMAD.X R5, RZ, RZ, R5, P6 ;  /* 0x000000ffff05a224 */ /* 0x000fe200030e0605 */
[----:B------:R-:W3:Y:S02]  /*0350*/  @!P3 LDG.E.U8 R14, desc[UR12][R14.64] ;  /* 0x0000000c0e0eb981 */ /* 0x000ee4000c1e1100 */
[C---:B--2---:R-:W-:Y:S01]  /*0360*/  @!P1 IADD3 R6, P6, PT, R19.reuse, R6, RZ ;  /* 0x0000000613069210 */ /* 0x044fe20007fde0ff */
[----:B------:R-:W-:Y:S01]  /*0370*/  @!P2 IMAD.X R9, RZ, RZ, R9, P5 ;  /* 0x000000ffff09a224 */ /* 0x000fe200028e0609 */
[----:B------:R-:W2:Y:S01]  /*0380*/  @!P3 LDG.E.U8 R12, desc[UR12][R12.64] ;  /* 0x0000000c0c0cb981 */ /* 0x000ea2000c1e1100 */
[----:B------:R-:W-:Y:S02]  /*0390*/  @!P1 IADD3 R2, P5, PT, R19, R2, RZ ;  /* 0x0000000213029210 */ /* 0x000fe40007fbe0ff */
[----:B------:R-:W-:Y:S01]  /*03a0*/  @!P1 IMAD.X R7, RZ, RZ, R7, P6 ;  /* 0x000000ffff079224 */ /* 0x000fe200030e0607 */
[----:B------:R-:W2:Y:S02]  /*03b0*/  @!P2 LDG.E.U8 R4, desc[UR12][R4.64] ;  /* 0x0000000c0404a981 */ /* 0x000ea4000c1e1100 */
[----:B------:R-:W-:-:S02]  /*03c0*/  @!P1 IMAD.X R3, RZ, RZ, R3, P5 ;  /* 0x000000ffff039224 */ /* 0x000fc400028e0603 */
[----:B------:R-:W2:Y:S04]  /*03d0*/  @!P2 LDG.E.U8 R8, desc[UR12][R8.64] ;  /* 0x0000000c0808a981 */ /* 0x000ea8000c1e1100 */
[----:B------:R-:W2:Y:S04]  /*03e0*/  @!P1 LDG.E.U8 R6, desc[UR12][R6.64] ;  /* 0x0000000c06069981 */ /* 0x000ea8000c1e1100 */
[----:B------:R0:W2:Y:S01]  /*03f0*/  @!P1 LDG.E.U8 R2, desc[UR12][R2.64] ;  /* 0x0000000c02029981 */ /* 0x0000a2000c1e1100 */
[----:B------:R-:W-:Y:S01]  /*0400*/  PLOP3.LUT P6, PT, PT, PT, PT, 0x8, 0x80 ;  /* 0x000000000080781c */ /* 0x000fe20003fce170 */
[----:B------:R-:W-:Y:S01]  /*0410*/  @!P1 VIADD R20, R20, 0x80 ;  /* 0x0000008014149836 */ /* 0x000fe20000000000 */
[----:B----4-:R-:W-:-:S04]  /*0420*/  @!P4 ISETP.NE.AND P5, PT, R18, RZ, PT ;  /* 0x000000ff1200c20c */ /* 0x010fc80003fa5270 */
[----:B------:R-:W-:-:S04]  /*0430*/  @!P4 ISETP.NE.AND P6, PT, R21, RZ, P5 ;  /* 0x000000ff1500c20c */ /* 0x000fc80002fc5270 */
[----:B0-----:R-:W-:Y:S02]  /*0440*/  P2R R3, PR, RZ, 0x40 ;  /* 0x00000040ff037803 */ /* 0x001fe40000000000 */
[----:B------:R-:W-:Y:S02]  /*0450*/  PLOP3.LUT P6, PT, PT, PT, PT, 0x8, 0x80 ;  /* 0x000000000080781c */ /* 0x000fe40003fce170 */
[----:B-----5:R-:W-:Y:S02]  /*0460*/  @!P0 ISETP.NE.AND P4, PT, R10, RZ, PT ;  /* 0x000000ff0a00820c */ /* 0x020fe40003f85270 */
[----:B------:R-:W-:Y:S01]  /*0470*/  PLOP3.LUT P5, PT, PT, PT, PT, 0x8, 0x80 ;  /* 0x000000000080781c */ /* 0x000fe20003fae170 */
[----:B------:R-:W0:Y:S01]  /*0480*/  LDC.64 R10, c[0x0][0x390] ;  /* 0x0000e400ff0a7b82 */ /* 0x000e220000000a00 */
[----:B------:R-:W-:Y:S02]  /*0490*/  @!P0 ISETP.NE.AND P6, PT, R16, RZ, P4 ;  /* 0x000000ff1000820c */ /* 0x000fe400027c5270 */
[----:B---3--:R-:W-:-:S02]  /*04a0*/  @!P3 ISETP.NE.AND P4, PT, R14, RZ, PT ;  /* 0x000000ff0e00b20c */ /* 0x008fc40003f85270 */
[----:B------:R-:W-:Y:S02]  /*04b0*/  PLOP3.LUT P0, PT, PT, PT, PT, 0x8, 0x80 ;  /* 0x000000000080781c */ /* 0x000fe40003f0e170 */
[----:B--2---:R-:W-:Y:S02]  /*04c0*/  @!P3 ISETP.NE.AND P0, PT, R12, RZ, P4 ;  /* 0x000000ff0c00b20c */ /* 0x004fe40002705270 */
[----:B------:R-:W-:-:S04]  /*04d0*/  @!P2 ISETP.NE.AND P3, PT, R4, RZ, PT ;  /* 0x000000ff0400a20c */ /* 0x000fc80003f65270 */
[----:B------:R-:W-:Y:S02]  /*04e0*/  @!P2 ISETP.NE.AND P5, PT, R8, RZ, P3 ;  /* 0x000000ff0800a20c */ /* 0x000fe40001fa5270 */
[----:B------:R-:W-:Y:S02]  /*04f0*/  @!P1 ISETP.NE.AND P2, PT, R6, RZ, PT ;  /* 0x000000ff0600920c */ /* 0x000fe40003f45270 */
[----:B------:R-:W-:Y:S01]  /*0500*/  PLOP3.LUT P4, PT, PT, PT, PT, 0x8, 0x80 ;  /* 0x000000000080781c */ /* 0x000fe20003f8e170 */
[----:B------:R-:W1:Y:S01]  /*0510*/  LDC.64 R6, c[0x0][0x398] ;  /* 0x0000e600ff067b82 */ /* 0x000e620000000a00 */
[----:B------:R-:W-:Y:S02]  /*0520*/  @!P1 ISETP.NE.AND P4, PT, R2, RZ, P2 ;  /* 0x000000ff0200920c */ /* 0x000fe40001785270 */
[----:B------:R-:W-:Y:S02]  /*0530*/  ISETP.GE.U32.AND P1, PT, R20, UR5, PT ;  /* 0x0000000514007c0c */ /* 0x000fe4000bf26070 */
[----:B------:R-:W-:-:S02]  /*0540*/  P2R R12, PR, RZ, 0x1 ;  /* 0x00000001ff0c7803 */ /* 0x000fc40000000000 */
[----:B------:R-:W-:-:S09]  /*0550*/  ISETP.NE.AND P0, PT, R3, RZ, PT ;  /* 0x000000ff0300720c */ /* 0x000fd20003f05270 */
[----:B------:R-:W-:-:S05]  /*0560*/  @!P1 VIADD R5, R20, UR4 ;  /* 0x0000000414059c36 */ /* 0x000fca0008000000 */
[----:B0-----:R-:W-:-:S05]  /*0570*/  @!P1 IADD3 R2, P2, PT, R5, R10, RZ ;  /* 0x0000000a05029210 */ /* 0x001fca0007f5e0ff */
[----:B------:R-:W-:Y:S01]  /*0580*/  @!P1 IMAD.X R3, RZ, RZ, R11, P2 ;  /* 0x000000ffff039224 */ /* 0x000fe200010e060b */
[----:B-1----:R-:W-:-:S04]  /*0590*/  @!P1 IADD3 R4, P2, PT, R5, R6, RZ ;  /* 0x0000000605049210 */ /* 0x002fc80007f5e0ff */
[----:B------:R-:W2:Y:S01]  /*05a0*/  @!P1 LDG.E.U8 R2, desc[UR12][R2.64] ;  /* 0x0000000c02029981 */ /* 0x000ea2000c1e1100 */
[----:B------:R-:W-:Y:S02]  /*05b0*/  @!P1 IMAD.X R5, RZ, RZ, R7, P2 ;  /* 0x000000ffff059224 */ /* 0x000fe400010e0607 */
[----:B------:R-:W0:Y:S03]  /*05c0*/  LDC.64 R6, c[0x0][0x398] ;  /* 0x0000e600ff067b82 */ /* 0x000e260000000a00 */
[----:B------:R-:W3:Y:S01]  /*05d0*/  @!P1 LDG.E.U8 R4, desc[UR12][R4.64] ;  /* 0x0000000c04049981 */ /* 0x000ee2000c1e1100 */
[----:B------:R-:W-:Y:S01]  /*05e0*/  @!P1 VIADD R20, R20, 0x80 ;  /* 0x0000008014149836 */ /* 0x000fe20000000000 */
[----:B------:R-:W-:Y:S02]  /*05f0*/  PLOP3.LUT P3, PT, PT, PT, PT, 0x8, 0x80 ;  /* 0x000000000080781c */ /* 0x000fe40003f6e170 */
[----:B---3--:R-:W-:-:S02]  /*0600*/  @!P1 ISETP.NE.AND P2, PT, R4, RZ, PT ;  /* 0x000000ff0400920c */ /* 0x008fc40003f45270 */
[----:B------:R-:W1:Y:S02]  /*0610*/  LDC.64 R4, c[0x0][0x390] ;  /* 0x0000e400ff047b82 */ /* 0x000e640000000a00 */
[----:B--2---:R-:W-:Y:S02]  /*0620*/  @!P1 ISETP.NE.AND P3, PT, R2, RZ, P2 ;  /* 0x000000ff0200920c */ /* 0x004fe40001765270 */
[----:B------:R-:W-:-:S13]  /*0630*/  ISETP.GE.U32.AND P1, PT, R20, UR5, PT ;  /* 0x0000000514007c0c */ /* 0x000fda000bf26070 */
[----:B------:R-:W-:-:S05]  /*0640*/  @!P1 VIADD R9, R20, UR4 ;  /* 0x0000000414099c36 */ /* 0x000fca0008000000 */
[----:B0-----:R-:W-:-:S05]  /*0650*/  @!P1 IADD3 R6, P2, PT, R9, R6, RZ ;  /* 0x0000000609069210 */ /* 0x001fca0007f5e0ff */
[----:B------:R-:W-:Y:S01]  /*0660*/  @!P1 IMAD.X R7, RZ, RZ, R7, P2 ;  /* 0x000000ffff079224 */ /* 0x000fe200010e0607 */
[----:B-1----:R-:W-:-:S04]  /*0670*/  @!P1 IADD3 R2, P2, PT, R9, R4, RZ ;  /* 0x0000000409029210 */ /* 0x002fc80007f5e0ff */
[----:B------:R-:W2:Y:S01]  /*0680*/  @!P1 LDG.E.U8 R6, desc[UR12][R6.64] ;  /* 0x0000000c06069981 */ /* 0x000ea2000c1e1100 */
[----:B------:R-:W-:Y:S01]  /*0690*/  @!P1 IMAD.X R3, RZ, RZ, R5, P2 ;  /* 0x000000ffff039224 */ /* 0x000fe200010e0605 */
[----:B------:R-:W-:Y:S01]  /*06a0*/  P2R R13, PR, RZ, 0x40 ;  /* 0x00000040ff0d7803 */ /* 0x000fe20000000000 */
[----:B------:R-:W0:Y:S03]  /*06b0*/  LDC.64 R4, c[0x0][0x398] ;  /* 0x0000e600ff047b82 */ /* 0x000e260000000a00 */
[----:B------:R-:W3:Y:S01]  /*06c0*/  @!P1 LDG.E.U8 R2, desc[UR12][R2.64] ;  /* 0x0000000c02029981 */ /* 0x000ee2000c1e1100 */
[----:B------:R-:W-:Y:S01]  /*06d0*/  @!P1 VIADD R20, R20, 0x80 ;  /* 0x0000008014149836 */ /* 0x000fe20000000000 */
[----:B------:R-:W-:Y:S02]  /*06e0*/  PLOP3.LUT P2, PT, PT, PT, PT, 0x8, 0x80 ;  /* 0x000000000080781c */ /* 0x000fe40003f4e170 */
[----:B--2---:R-:W-:-:S02]  /*06f0*/  @!P1 ISETP.NE.AND P6, PT, R6, RZ, PT ;  /* 0x000000ff0600920c */ /* 0x004fc40003fc5270 */
[----:B------:R-:W1:Y:S02]  /*0700*/  LDC.64 R6, c[0x0][0x390] ;  /* 0x0000e400ff067b82 */ /* 0x000e640000000a00 */
[----:B---3--:R-:W-:Y:S02]  /*0710*/  @!P1 ISETP.NE.AND P2, PT, R2, RZ, P6 ;  /* 0x000000ff0200920c */ /* 0x008fe40003745270 */
[----:B------:R-:W-:-:S13]  /*0720*/  ISETP.GE.U32.AND P1, PT, R20, UR5, PT ;  /* 0x0000000514007c0c */ /* 0x000fda000bf26070 */
[----:B------:R-:W-:-:S05]  /*0730*/  @!P1 VIADD R9, R20, UR4 ;  /* 0x0000000414099c36 */ /* 0x000fca0008000000 */
[----:B0-----:R-:W-:-:S05]  /*0740*/  @!P1 IADD3 R4, P6, PT, R9, R4, RZ ;  /* 0x0000000409049210 */ /* 0x001fca0007fde0ff */
[----:B------:R-:W-:Y:S01]  /*0750*/  @!P1 IMAD.X R5, RZ, RZ, R5, P6 ;  /* 0x000000ffff059224 */ /* 0x000fe200030e0605 */
[----:B-1----:R-:W-:-:S04]  /*0760*/  @!P1 IADD3 R2, P6, PT, R9, R6, RZ ;  /* 0x0000000609029210 */ /* 0x002fc80007fde0ff */
[----:B------:R-:W2:Y:S01]  /*0770*/  @!P1 LDG.E.U8 R4, desc[UR12][R4.64] ;  /* 0x0000000c04049981 */ /* 0x000ea2000c1e1100 */
[----:B------:R-:W-:-:S05]  /*0780*/  @!P1 IMAD.X R3, RZ, RZ, R7, P6 ;  /* 0x000000ffff039224 */ /* 0x000fca00030e0607 */
[----:B------:R0:W3:Y:S01]  /*0790*/  @!P1 LDG.E.U8 R2, desc[UR12][R2.64] ;  /* 0x0000000c02029981 */ /* 0x0000e2000c1e1100 */
[----:B------:R-:W-:Y:S02]  /*07a0*/  P2R R14, PR, RZ, 0x1 ;  /* 0x00000001ff0e7803 */ /* 0x000fe40000000000 */
[----:B------:R-:W-:Y:S01]  /*07b0*/  PLOP3.LUT P6, PT, PT, PT, PT, 0x8, 0x80 ;  /* 0x000000000080781c */ /* 0x000fe20003fce170 */
[----:B------:R-:W-:Y:S04]  /*07c0*/  BSSY.RECONVERGENT B0, `(.L_x_31668) ;  /* 0x0000048000007945 */ /* 0x000fe80003800200 */
[----:B------:R-:W-:Y:S01]  /*07d0*/  BSSY.RELIABLE B1, `(.L_x_31669) ;  /* 0x000003f000017945 */ /* 0x000fe20003800100 */
[----:B------:R-:W-:Y:S02]  /*07e0*/  SEL R15, RZ, 0x1, !P4 ;  /* 0x00000001ff0f7807 */ /* 0x000fe40006000000 */
[----:B------:R-:W-:-:S02]  /*07f0*/  SEL R17, RZ, 0x1, !P3 ;  /* 0x00000001ff117807 */ /* 0x000fc40005800000 */
[----:B0-----:R-:W-:Y:S02]  /*0800*/  SEL R3, RZ, 0x1, !P2 ;  /* 0x00000001ff037807 */ /* 0x001fe40005000000 */
[----:B--2---:R-:W-:-:S04]  /*0810*/  @!P1 ISETP.NE.AND P0, PT, R4, RZ, PT ;  /* 0x000000ff0400920c */ /* 0x004fc80003f05270 */
[----:B---3--:R-:W-:Y:S02]  /*0820*/  @!P1 ISETP.NE.AND P6, PT, R2, RZ, P0 ;  /* 0x000000ff0200920c */ /* 0x008fe400007c5270 */
[----:B------:R-:W-:-:S04]  /*0830*/  ISETP.NE.AND P1, PT, R13, RZ, PT ;  /* 0x000000ff0d00720c */ /* 0x000fc80003f25270 */
[----:B------:R-:W-:Y:S02]  /*0840*/  SEL R9, RZ, 0x1, !P1 ;  /* 0x00000001ff097807 */ /* 0x000fe40004800000 */
[----:B------:R-:W-:Y:S02]  /*0850*/  ISETP.GE.U32.AND P1, PT, R0, UR5, PT ;  /* 0x0000000500007c0c */ /* 0x000fe4000bf26070 */
[----:B------:R-:W-:-:S04]  /*0860*/  ISETP.NE.AND P0, PT, R14, RZ, PT ;  /* 0x000000ff0e00720c */ /* 0x000fc80003f05270 */
[----:B------:R-:W-:Y:S02]  /*0870*/  SEL R7, RZ, 0x1, !P0 ;  /* 0x00000001ff077807 */ /* 0x000fe40004000000 */
[----:B------:R-:W-:Y:S02]  /*0880*/  ISETP.NE.AND P0, PT, R12, RZ, PT ;  /* 0x000000ff0c00720c */ /* 0x000fe40003f05270 */
[----:B------:R-:W-:Y:S02]  /*0890*/  SEL R13, RZ, 0x1, !P5 ;  /* 0x00000001ff0d7807 */ /* 0x000fe40006800000 */
[----:B------:R-:W-:Y:S02]  /*08a0*/  SEL R11, RZ, 0x1, !P0 ;  /* 0x00000001ff0b7807 */ /* 0x000fe40004000000 */
[----:B------:R-:W-:Y:S01]  /*08b0*/  SEL R2, RZ, 0x1, !P6 ;  /* 0x00000001ff027807 */ /* 0x000fe20007000000 */
[----:B------:R-:W-:Y:S06]  /*08c0*/  @P1 BRA `(.L_x_31670) ;  /* 0x0000000000381947 */ /* 0x000fec0003800000 */
        /* <DEDUP_REMOVED lines=14> */
.L_x_31670:
        /* <DEDUP_REMOVED lines=8> */
.L_x_31671:
        /* <DEDUP_REMOVED lines=8> */
.L_x_31672:
        /* <DEDUP_REMOVED lines=8> */
.L_x_31673:
        /* <DEDUP_REMOVED lines=9> */
.L_x_31674:
[----:B------:R-:W-:Y:S05]  /*0bc0*/  BSYNC.RELIABLE B1 ;  /* 0x0000000000017941 */ /* 0x000fea0003800100 */
.L_x_31669:
[----:B------:R-:W-:-:S13]  /*0bd0*/  ISETP.GE.U32.AND P0, PT, R0, UR5, PT ;  /* 0x0000000500007c0c */ /* 0x000fda000bf06070 */
[----:B------:R-:W3:Y:S01]  /*0be0*/  @!P0 LDC.64 R6, c[0x0][0x388] ;  /* 0x0000e200ff068b82 */ /* 0x000ee20000000a00 */
[C---:B012---:R-:W-:Y:S02]  /*0bf0*/  @!P0 VIADD R5, R0.reuse, UR4 ;  /* 0x0000000400058c36 */ /* 0x047fe40008000000 */
[----:B------:R-:W-:-:S03]  /*0c00*/  @!P0 VIADD R0, R0, 0x80 ;  /* 0x0000008000008836 */ /* 0x000fc60000000000 */
[----:B---3--:R-:W-:-:S05]  /*0c10*/  @!P0 IADD3 R4, P1, PT, R5, R6, RZ ;  /* 0x0000000605048210 */ /* 0x008fca0007f3e0ff */
[----:B------:R-:W-:-:S05]  /*0c20*/  @!P0 IMAD.X R5, RZ, RZ, R7, P1 ;  /* 0x000000ffff058224 */ /* 0x000fca00008e0607 */
[----:B------:R3:W-:Y:S03]  /*0c30*/  @!P0 STG.E.U8 desc[UR12][R4.64], R3 ;  /* 0x0000000304008986 */ /* 0x0007e6000c10110c */
.L_x_31675:
[----:B------:R-:W-:Y:S05]  /*0c40*/  BSYNC.RECONVERGENT B0 ;  /* 0x0000000000007941 */ /* 0x000fea0003800200 */
.L_x_31668:
        /* <DEDUP_REMOVED lines=9> */
.L_x_31667:
        /* <DEDUP_REMOVED lines=34> */
[----:B------:R-:W-:Y:S02]  /*0f00*/  ISETP.NE.AND P5, PT, R0, RZ, P5 ;  /* 0x000000ff0000720c */ /* 0x000fe40002fa5270 */
[----:B------:R-:W-:Y:S02]  /*0f10*/  ISETP.NE.AND P2, PT, R4, RZ, PT ;  /* 0x000000ff0400720c */ /* 0x000fe40003f45270 */
[----:B------:R-:W-:-:S02]  /*0f20*/  ISETP.NE.AND P0, PT, R8, RZ, PT ;  /* 0x000000ff0800720c */ /* 0x000fc40003f05270 */
[----:B------:R-:W-:Y:S02]  /*0f30*/  PRMT R0, R9, 0x7771, RZ ;  /* 0x0000777109007816 */ /* 0x000fe400000000ff */
[----:B------:R-:W-:Y:S02]  /*0f40*/  PRMT R4, R10, 0x7771, RZ ;  /* 0x000077710a047816 */ /* 0x000fe400000000ff */
[----:B------:R-:W-:Y:S02]  /*0f50*/  ISETP.NE.AND P1, PT, R5, RZ, P1 ;  /* 0x000000ff0500720c */ /* 0x000fe40000f25270 */
[----:B------:R-:W-:Y:S02]  /*0f60*/  PRMT R5, R14, 0x7770, RZ ;  /* 0x000077700e057816 */ /* 0x000fe400000000ff */
[----:B------:R-:W-:Y:S02]  /*0f70*/  ISETP.NE.AND P0, PT, R0, RZ, P0 ;  /* 0x000000ff0000720c */ /* 0x000fe40000705270 */
[----:B------:R-:W-:-:S02]  /*0f80*/  ISETP.NE.AND P2, PT, R4, RZ, P2 ;  /* 0x000000ff0400720c */ /* 0x000fc40001745270 */
        /* <DEDUP_REMOVED lines=12> */
[----:B------:R-:W-:Y:S02]  /*1050*/  ISETP.NE.AND P6, PT, R6, RZ, P6 ;  /* 0x000000ff0600720c */ /* 0x000fe400037c5270 */
[----:B------:R-:W-:Y:S02]  /*1060*/  ISETP.NE.AND P3, PT, R0, RZ, P3 ;  /* 0x000000ff0000720c */ /* 0x000fe40001f65270 */
[----:B------:R-:W-:Y:S02]  /*1070*/  ISETP.NE.AND P4, PT, R7, RZ, P4 ;  /* 0x000000ff0700720c */ /* 0x000fe40002785270 */
[----:B------:R-:W-:Y:S02]  /*1080*/  ISETP.NE.AND P5, PT, R4, RZ, P5 ;  /* 0x000000ff0400720c */ /* 0x000fe40002fa5270 */
        /* <DEDUP_REMOVED lines=16> */
.L_x_31676:
        /* <DEDUP_REMOVED lines=15> */
.L_x_43669:


//--------------------- .text._ZN2at6native29vectorized_elementwise_kernelILi4ENS0_13BinaryFunctorIbbbZZZNS0_23logical_and_kernel_cudaERNS_14TensorIteratorEENKUlvE0_clEvENKUlvE7_clEvEUlbbE_EESt5arrayIPcLm3EEEEviT0_T1_ --------------------------
	.section	.text._ZN2at6native29vectorized_elementwise_kernelILi4ENS0_13BinaryFunctorIbbbZZZNS0_23logical_and_kernel_cudaERNS_14TensorIteratorEENKUlvE0_clEvENKUlvE7_clEvEUlbbE_EESt5arrayIPcLm3EEEEviT0_T1_,"ax",@progbits
	.align	128
        .global         _ZN2at6native29vectorized_elementwise_kernelILi4ENS0_13BinaryFunctorIbbbZZZNS0_23logical_and_kernel_cudaERNS_14TensorIteratorEENKUlvE0_clEvENKUlvE7_clEvEUlbbE_EESt5arrayIPcLm3EEEEviT0_T1_
        .type           _ZN2at6native29vectorized_elementwise_kernelILi4ENS0_13BinaryFunctorIbbbZZZNS0_23logical_and_kernel_cudaERNS_14TensorIteratorEENKUlvE0_clEvENKUlvE7_clEvEUlbbE_EESt5arrayIPcLm3EEEEviT0_T1_,@function
        .size           _ZN2at6native29vectorized_elementwise_kernelILi4ENS0_13BinaryFunctorIbbbZZZNS0_23logical_and_kernel_cudaERNS_14TensorIteratorEENKUlvE0_clEvENKUlvE7_clEvEUlbbE_EESt5arrayIPcLm3EEEEviT0_T1_,(.L_x_43670 - _ZN2at6native29vectorized_elementwise_kernelILi4ENS0_13BinaryFunctorIbbbZZZNS0_23logical_and_kernel_cudaERNS_14TensorIteratorEENKUlvE0_clEvENKUlvE7_clEvEUlbbE_EESt5arrayIPcLm3EEEEviT0_T1_)
        .other          _ZN2at6native29vectorized_elementwise_kernelILi4ENS0_13BinaryFunctorIbbbZZZNS0_23logical_and_kernel_cudaERNS_14TensorIteratorEENKUlvE0_clEvENKUlvE7_clEvEUlbbE_EESt5arrayIPcLm3EEEEviT0_T1_,@"STO_CUDA_ENTRY STV_DEFAULT"
_ZN2at6native29vectorized_elementwise_kernelILi4ENS0_13BinaryFunctorIbbbZZZNS0_23logical_and_kernel_cudaERNS_14TensorIteratorEENKUlvE0_clEvENKUlvE7_clEvEUlbbE_EESt5arrayIPcLm3EEEEviT0_T1_:
.text._ZN2at6native29vectorized_elementwise_kernelILi4ENS0_13BinaryFunctorIbbbZZZNS0_23logical_and_kernel_cudaERNS_14TensorIteratorEENKUlvE0_clEvENKUlvE7_clEvEUlbbE_EESt5arrayIPcLm3EEEEviT0_T1_:
        /* <DEDUP_REMOVED lines=155> */
.L_x_31680:
        /* <DEDUP_REMOVED lines=8> */
.L_x_31681:
        /* <DEDUP_REMOVED lines=8> */
.L_x_31682:
        /* <DEDUP_REMOVED lines=8> */
.L_x_31683:
        /* <DEDUP_REMOVED lines=9> */
.L_x_31684:
[----:B------:R-:W-:Y:S05]  /*0bc0*/  BSYNC.RELIABLE B1 ;  /* 0x0000000000017941 */ /* 0x000fea0003800100 */
.L_x_31679:
[----:B------:R-:W-:-:S13]  /*0bd0*/  ISETP.GE.U32.AND P0, PT, R0, UR5, PT ;  /* 0x0000000500007c0c */ /* 0x000fda000bf06070 */
[----:B------:R-:W3:Y:S01]  /*0be0*/  @!P0 LDC.64 R6, c[0x0][0x388] ;  /* 0x0000e200ff068b82 */ /* 0x000ee20000000a00 */
[C---:B012---:R-:W-:Y:S02]  /*0bf0*/  @!P0 VIADD R5, R0.reuse, UR4 ;  /* 0x0000000400058c36 */ /* 0x047fe40008000000 */
[----:B------:R-:W-:-:S03]  /*0c00*/  @!P0 VIADD R0, R0, 0x80 ;  /* 0x0000008000008836 */ /* 0x000fc60000000000 */
[----:B---3--:R-:W-:-:S05]  /*0c10*/  @!P0 IADD3 R4, P1, PT, R5, R6, RZ ;  /* 0x0000000605048210 */ /* 0x008fca0007f3e0ff */
[----:B------:R-:W-:-:S05]  /*0c20*/  @!P0 IMAD.X R5, RZ, RZ, R7, P1 ;  /* 0x000000ffff058224 */ /* 0x000fca00008e0607 */
[----:B------:R3:W-:Y:S03]  /*0c30*/  @!P0 STG.E.U8 desc[UR12][R4.64], R3 ;  /* 0x0000000304008986 */ /* 0x0007e6000c10110c */
.L_x_31685:
[----:B------:R-:W-:Y:S05]  /*0c40*/  BSYNC.RECONVERGENT B0 ;  /* 0x0000000000007941 */ /* 0x000fea0003800200 */
.L_x_31678:
        /* <DEDUP_REMOVED lines=9> */
.L_x_31677:
        /* <DEDUP_REMOVED lines=14> */
[----:B------:R-:W3:Y:S04]  /*0dc0*/  LDG.E R11, desc[UR12][R4.64+0x200] ;  /* 0x0002000c040b7981 */ /* 0x000ee8000c1e1900 */
[----:B------:R-:W4:Y:S04]  /*0dd0*/  LDG.E R6, desc[UR12][R2.64] ;  /* 0x0000000c02067981 */ /* 0x000f28000c1e1900 */
[----:B------:R4:W5:Y:S01]  /*0de0*/  LDG.E R8, desc[UR12][R2.64+0x200] ;  /* 0x0002000c02087981 */ /* 0x000962000c1e1900 */
[----:B0-----:R-:W-:-:S04]  /*0df0*/  UIADD3 UR6, UP0, UPT, UR4, UR6, URZ ;  /* 0x0000000604067290 */ /* 0x001fc8000ff1e0ff */
[----:B------:R-:W-:Y:S01]  /*0e00*/  UIADD3.X UR7, UPT, UPT, URZ, UR7, URZ, UP0, !UPT ;  /* 0x00000007ff077290 */ /* 0x000fe200087fe4ff */
[C---:B--2---:R-:W-:Y:S02]  /*0e10*/  PRMT R9, R7.reuse, 0x7770, RZ ;  /* 0x0000777007097816 */ /* 0x044fe400000000ff */
[----:B------:R-:W-:Y:S02]  /*0e20*/  PRMT R10, R7, 0x7771, RZ ;  /* 0x00007771070a7816 */ /* 0x000fe400000000ff */
[----:B------:R-:W-:Y:S02]  /*0e30*/  ISETP.NE.AND P5, PT, R9, RZ, PT ;  /* 0x000000ff0900720c */ /* 0x000fe40003fa5270 */
[----:B------:R-:W-:Y:S02]  /*0e40*/  PRMT R9, R7, 0x7772, RZ ;  /* 0x0000777207097816 */ /* 0x000fe400000000ff */
[----:B------:R-:W-:Y:S02]  /*0e50*/  ISETP.NE.AND P0, PT, R10, RZ, PT ;  /* 0x000000ff0a00720c */ /* 0x000fe40003f05270 */
[----:B------:R-:W-:-:S02]  /*0e60*/  ISETP.NE.AND P2, PT, R9, RZ, PT ;  /* 0x000000ff0900720c */ /* 0x000fc40003f45270 */
[C---:B----4-:R-:W-:Y:S02]  /*0e70*/  PRMT R2, R6.reuse, 0x7772, RZ ;  /* 0x0000777206027816 */ /* 0x050fe400000000ff */
[----:B---3--:R-:W-:Y:S02]  /*0e80*/  PRMT R3, R11, 0x7770, RZ ;  /* 0x000077700b037816 */ /* 0x008fe400000000ff */
[----:B------:R-:W-:Y:S02]  /*0e90*/  PRMT R10, R7, 0x7773, RZ ;  /* 0x00007773070a7816 */ /* 0x000fe400000000ff */
[----:B------:R-:W-:Y:S02]  /*0ea0*/  PRMT R7, R6, 0x7770, RZ ;  /* 0x0000777006077816 */ /* 0x000fe400000000ff */
[----:B------:R-:W-:Y:S02]  /*0eb0*/  ISETP.NE.AND P2, PT, R2, RZ, P2 ;  /* 0x000000ff0200720c */ /* 0x000fe40001745270 */
[----:B------:R-:W-:-:S02]  /*0ec0*/  ISETP.NE.AND P6, PT, R3, RZ, PT ;  /* 0x000000ff0300720c */ /* 0x000fc40003fc5270 */
[----:B------:R-:W-:Y:S02]  /*0ed0*/  PRMT R4, R6, 0x7771, RZ ;  /* 0x0000777106047816 */ /* 0x000fe400000000ff */
[C---:B------:R-:W-:Y:S02]  /*0ee0*/  PRMT R2, R11.reuse, 0x7771, RZ ;  /* 0x000077710b027816 */ /* 0x040fe400000000ff */
[----:B------:R-:W-:Y:S02]  /*0ef0*/  PRMT R3, R11, 0x7772, RZ ;  /* 0x000077720b037816 */ /* 0x000fe400000000ff */
[----:B------:R-:W-:Y:S02]  /*0f00*/  ISETP.NE.AND P5, PT, R7, RZ, P5 ;  /* 0x000000ff0700720c */ /* 0x000fe40002fa5270 */
[----:B------:R-:W-:Y:S02]  /*0f10*/  PRMT R11, R11, 0x7773, RZ ;  /* 0x000077730b0b7816 */ /* 0x000fe400000000ff */
[----:B------:R-:W-:-:S02]  /*0f20*/  ISETP.NE.AND P0, PT, R4, RZ, P0 ;  /* 0x000000ff0400720c */ /* 0x000fc40000705270 */
[----:B------:R-:W-:Y:S02]  /*0f30*/  ISETP.NE.AND P3, PT, R2, RZ, PT ;  /* 0x000000ff0200720c */ /* 0x000fe40003f65270 */
[----:B------:R-:W-:Y:S02]  /*0f40*/  ISETP.NE.AND P4, PT, R3, RZ, PT ;  /* 0x000000ff0300720c */ /* 0x000fe40003f85270 */
[----:B------:R-:W-:Y:S02]  /*0f50*/  SEL R7, RZ, 0x1, !P5 ;  /* 0x00000001ff077807 */ /* 0x000fe40006800000 */
[C---:B-----5:R-:W-:Y:S02]  /*0f60*/  PRMT R2, R8.reuse, 0x7770, RZ ;  /* 0x0000777008027816 */ /* 0x060fe400000000ff */
[C---:B------:R-:W-:Y:S02]  /*0f70*/  PRMT R3, R8.reuse, 0x7771, RZ ;  /* 0x0000777108037816 */ /* 0x040fe400000000ff */
[----:B------:R-:W-:-:S02]  /*0f80*/  PRMT R4, R8, 0x7772, RZ ;  /* 0x0000777208047816 */ /* 0x000fc400000000ff */
[----:B------:R-:W-:Y:S02]  /*0f90*/  ISETP.NE.AND P1, PT, R10, RZ, PT ;  /* 0x000000ff0a00720c */ /* 0x000fe40003f25270 */
[----:B------:R-:W-:Y:S02]  /*0fa0*/  PRMT R6, R6, 0x7773, RZ ;  /* 0x0000777306067816 */ /* 0x000fe400000000ff */
[----:B------:R-:W-:Y:S02]  /*0fb0*/  ISETP.NE.AND P5, PT, R11, RZ, PT ;  /* 0x000000ff0b00720c */ /* 0x000fe40003fa5270 */
[----:B------:R-:W-:Y:S02]  /*0fc0*/  PRMT R8, R8, 0x7773, RZ ;  /* 0x0000777308087816 */ /* 0x000fe400000000ff */
[----:B------:R-:W-:Y:S02]  /*0fd0*/  ISETP.NE.AND P1, PT, R6, RZ, P1 ;  /* 0x000000ff0600720c */ /* 0x000fe40000f25270 */
[----:B------:R-:W-:-:S02]  /*0fe0*/  ISETP.NE.AND P6, PT, R2, RZ, P6 ;  /* 0x000000ff0200720c */ /* 0x000fc400037c5270 */
[----:B------:R-:W-:Y:S02]  /*0ff0*/  ISETP.NE.AND P3, PT, R3, RZ, P3 ;  /* 0x000000ff0300720c */ /* 0x000fe40001f65270 */
[----:B------:R-:W-:Y:S02]  /*1000*/  ISETP.NE.AND P4, PT, R4, RZ, P4 ;  /* 0x000000ff0400720c */ /* 0x000fe40002785270 */
[----:B------:R-:W-:Y:S02]  /*1010*/  ISETP.NE.AND P5, PT, R8, RZ, P5 ;  /* 0x000000ff0800720c */ /* 0x000fe40002fa5270 */
        /* <DEDUP_REMOVED lines=19> */
.L_x_31686:
        /* <DEDUP_REMOVED lines=11> */
.L_x_43670:


//--------------------- .text._ZN2at6native29vectorized_elementwise_kernelILi8ENS0_13BinaryFunctorIbbbZZZNS0_23logical_and_kernel_cudaERNS_14TensorIteratorEENKUlvE0_clEvENKUlvE7_clEvEUlbbE_EESt5arrayIPcLm3EEEEviT0_T1_ --------------------------
	.section	.text._ZN2at6native29vectorized_elementwise_kernelILi8ENS0_13BinaryFunctorIbbbZZZNS0_23logical_and_kernel_cudaERNS_14TensorIteratorEENKUlvE0_clEvENKUlvE7_clEvEUlbbE_EESt5arrayIPcLm3EEEEviT0_T1_,"ax",@progbits
	.align	128
        .global         _ZN2at6native29vectorized_elementwise_kernelILi8ENS0_13BinaryFunctorIbbbZZZNS0_23logical_and_kernel_cudaERNS_14TensorIteratorEENKUlvE0_clEvENKUlvE7_clEvEUlbbE_EESt5arrayIPcLm3EEEEviT0_T1_
        .type           _ZN2at6native29vectorized_elementwise_kernelILi8ENS0_13BinaryFunctorIbbbZZZNS0_23logical_and_kernel_cudaERNS_14TensorIteratorEENKUlvE0_clEvENKUlvE7_clEvEUlbbE_EESt5arrayIPcLm3EEEEviT0_T1_,@function
        .size           _ZN2at6native29vectorized_elementwise_kernelILi8ENS0_13BinaryFunctorIbbbZZZNS0_23logical_and_kernel_cudaERNS_14TensorIteratorEENKUlvE0_clEvENKUlvE7_clEvEUlbbE_EESt5arrayIPcLm3EEEEviT0_T1_,(.L_x_43671 - _ZN2at6native29vectorized_elementwise_kernelILi8ENS0_13BinaryFunctorIbbbZZZNS0_23logical_and_kernel_cudaERNS_14TensorIteratorEENKUlvE0_clEvENKUlvE7_clEvEUlbbE_EESt5arrayIPcLm3EEEEviT0_T1_)
        .other          _ZN2at6native29vectorized_elementwise_kernelILi8ENS0_13BinaryFunctorIbbbZZZNS0_23logical_and_kernel_cudaERNS_14TensorIteratorEENKUlvE0_clEvENKUlvE7_clEvEUlbbE_EESt5arrayIPcLm3EEEEviT0_T1_,@"STO_CUDA_ENTRY STV_DEFAULT"
_ZN2at6native29vectorized_elementwise_kernelILi8ENS0_13BinaryFunctorIbbbZZZNS0_23logical_and_kernel_cudaERNS_14TensorIteratorEENKUlvE0_clEvENKUlvE7_clEvEUlbbE_EESt5arrayIPcLm3EEEEviT0_T1_:
.text._ZN2at6native29vectorized_elementwise_kernelILi8ENS0_13BinaryFunctorIbbbZZZNS0_23logical_and_kernel_cudaERNS_14TensorIteratorEENKUlvE0_clEvENKUlvE7_clEvEUlbbE_EESt5arrayIPcLm3EEEEviT0_T1_:
        /* <DEDUP_REMOVED lines=155> */
.L_x_31690:
        /* <DEDUP_REMOVED lines=8> */
.L_x_31691:
        /* <DEDUP_REMOVED lines=8> */
.L_x_31692:
        /* <DEDUP_REMOVED lines=8> */
.L_x_31693:
        /* <DEDUP_REMOVED lines=9> */
.L_x_31694:
[----:B------:R-:W-:Y:S05]  /*0bc0*/  BSYNC.RELIABLE B1 ;  /* 0x0000000000017941 */ /* 0x000fea0003800100 */
.L_x_31689:
[----:B------:R-:W-:-:S13]  /*0bd0*/  ISETP.GE.U32.AND P0, PT, R0, UR5, PT ;  /* 0x0000000500007c0c */ /* 0x000fda000bf06070 */
[----:B------:R-:W3:Y:S01]  /*0be0*/  @!P0 LDC.64 R6, c[0x0][0x388] ;  /* 0x0000e200ff068b82 */ /* 0x000ee20000000a00 */
[C---:B012---:R-:W-:Y:S02]  /*0bf0*/  @!P0 VIADD R5, R0.reuse, UR4 ;  /* 0x0000000400058c36 */ /* 0x047fe40008000000 */
[----:B------:R-:W-:-:S03]  /*0c00*/  @!P0 VIADD R0, R0, 0x80 ;  /* 0x0000008000008836 */ /* 0x000fc60000000000 */
[----:B---3--:R-:W-:-:S05]  /*0c10*/  @!P0 IADD3 R4, P1, PT, R5, R6, RZ ;  /* 0x0000000605048210 */ /* 0x008fca0007f3e0ff */
[----:B------:R-:W-:-:S05]  /*0c20*/  @!P0 IMAD.X R5, RZ, RZ, R7, P1 ;  /* 0x000000ffff058224 */ /* 0x000fca00008e0607 */
[----:B------:R3:W-:Y:S03]  /*0c30*/  @!P0 STG.E.U8 desc[UR12][R4.64], R3 ;  /* 0x0000000304008986 */ /* 0x0007e6000c10110c */
.L_x_31695:
[----:B------:R-:W-:Y:S05]  /*0c40*/  BSYNC.RECONVERGENT B0 ;  /* 0x0000000000007941 */ /* 0x000fea0003800200 */
.L_x_31688:
        /* <DEDUP_REMOVED lines=9> */
.L_x_31687:
        /* <DEDUP_REMOVED lines=18> */
[----:B------:R-:W-:Y:S02]  /*0e00*/  PRMT R7, R4, 0x7771, RZ ;  /* 0x0000777104077816 */ /* 0x000fe400000000ff */
        /* <DEDUP_REMOVED lines=10> */
[----:B------:R-:W-:Y:S02]  /*0eb0*/  ISETP.NE.AND P3, PT, R6, RZ, P1 ;  /* 0x000000ff0600720c */ /* 0x000fe40000f65270 */
        /* <DEDUP_REMOVED lines=8> */
[----:B------:R-:W-:Y:S02]  /*0f40*/  ISETP.NE.AND P4, PT, R5, RZ, P4 ;  /* 0x000000ff0500720c */ /* 0x000fe40002785270 */
[----:B------:R-:W-:Y:S02]  /*0f50*/  ISETP.NE.AND P5, PT, R4, RZ, P5 ;  /* 0x000000ff0400720c */ /* 0x000fe40002fa5270 */
[----:B------:R-:W-:-:S02]  /*0f60*/  ISETP.NE.AND P6, PT, R2, RZ, P6 ;  /* 0x000000ff0200720c */ /* 0x000fc400037c5270 */
[C---:B------:R-:W-:Y:S02]  /*0f70*/  PRMT R5, R3.reuse, 0x7770, RZ ;  /* 0x0000777003057816 */ /* 0x040fe400000000ff */
[C---:B------:R-:W-:Y:S02]  /*0f80*/  PRMT R4, R3.reuse, 0x7771, RZ ;  /* 0x0000777103047816 */ /* 0x040fe400000000ff */
[----:B------:R-:W-:Y:S02]  /*0f90*/  PRMT R2, R3, 0x7772, RZ ;  /* 0x0000777203027816 */ /* 0x000fe400000000ff */
[----:B------:R-:W-:Y:S02]  /*0fa0*/  ISETP.NE.AND P2, PT, R7, RZ, PT ;  /* 0x000000ff0700720c */ /* 0x000fe40003f45270 */
[----:B------:R-:W-:Y:S02]  /*0fb0*/  PRMT R3, R3, 0x7773, RZ ;  /* 0x0000777303037816 */ /* 0x000fe400000000ff */
[----:B------:R-:W-:-:S02]  /*0fc0*/  ISETP.NE.AND P0, PT, R5, RZ, P0 ;  /* 0x000000ff0500720c */ /* 0x000fc40000705270 */
[----:B------:R-:W-:Y:S02]  /*0fd0*/  ISETP.NE.AND P1, PT, R4, RZ, P1 ;  /* 0x000000ff0400720c */ /* 0x000fe40000f25270 */
[----:B------:R-:W-:Y:S01]  /*0fe0*/  ISETP.NE.AND P2, PT, R2, RZ, P2 ;  /* 0x000000ff0200720c */ /* 0x000fe20001745270 */
[----:B------:R-:W-:Y:S01]  /*0ff0*/  IMAD.U32 R2, RZ, RZ, UR6 ;  /* 0x00000006ff027e24 */ /* 0x000fe2000f8e00ff */
[----:B------:R-:W-:Y:S01]  /*1000*/  ISETP.NE.AND P3, PT, R3, RZ, P3 ;  /* 0x000000ff0300720c */ /* 0x000fe20001f65270 */
[----:B------:R-:W-:Y:S01]  /*1010*/  IMAD.U32 R3, RZ, RZ, UR7 ;  /* 0x00000007ff037e24 */ /* 0x000fe2000f8e00ff */
[----:B------:R-:W-:Y:S02]  /*1020*/  SEL R10, RZ, 0x1, !P4 ;  /* 0x00000001ff0a7807 */ /* 0x000fe40006000000 */
        /* <DEDUP_REMOVED lines=15> */
.L_x_31696:
        /* <DEDUP_REMOVED lines=14> */
.L_x_43671:


//--------------------- .text._ZN2at6native18elementwise_kernelILi128ELi4EZNS0_15gpu_kernel_implINS0_13AUnaryFunctorIN3c104HalfES5_bZZZNS0_23logical_and_kernel_cudaERNS_14TensorIteratorEENKUlvE0_clEvENKUlvE6_clEvEUlS5_S5_E_EEEEvRNS_18TensorIteratorBaseERKT_EUliE_EEviT1_ --------------------------
	.section	.text._ZN2at6native18elementwise_kernelILi128ELi4EZNS0_15gpu_kernel_implINS0_13AUnaryFunctorIN3c104HalfES5_bZZZNS0_23logical_and_kernel_cudaERNS_14TensorIteratorEENKUlvE0_clEvENKUlvE6_clEvEUlS5_S5_E_EEEEvRNS_18TensorIteratorBaseERKT_EUliE_EEviT1_,"ax",@progbits
	.align	128
        .global         _ZN2at6native18elementwise_kernelILi128ELi4EZNS0_15gpu_kernel_implINS0_13AUnaryFunctorIN3c104HalfES5_bZZZNS0_23logical_and_kernel_cudaERNS_14TensorIteratorEENKUlvE0_clEvENKUlvE6_clEvEUlS5_S5_E_EEEEvRNS_18TensorIteratorBaseERKT_EUliE_EEviT1_
        .type           _ZN2at6native18elementwise_kernelILi128ELi4EZNS0_15gpu_kernel_implINS0_13AUnaryFunctorIN3c104HalfES5_bZZZNS0_23logical_and_kernel_cudaERNS_14TensorIteratorEENKUlvE0_clEvENKUlvE6_clEvEUlS5_S5_E_EEEEvRNS_18TensorIteratorBaseERKT_EUliE_EEviT1_,@function
        .size           _ZN2at6native18elementwise_kernelILi128ELi4EZNS0_15gpu_kernel_implINS0_13AUnaryFunctorIN3c104HalfES5_bZZZNS0_23logical_and_kernel_cudaERNS_14TensorIteratorEENKUlvE0_clEvENKUlvE6_clEvEUlS5_S5_E_EEEEvRNS_18TensorIteratorBaseERKT_EUliE_EEviT1_,(.L_x_43672 - _ZN2at6native18elementwise_kernelILi128ELi4EZNS0_15gpu_kernel_implINS0_13AUnaryFunctorIN3c104HalfES5_bZZZNS0_23logical_and_kernel_cudaERNS_14TensorIteratorEENKUlvE0_clEvENKUlvE6_clEvEUlS5_S5_E_EEEEvRNS_18TensorIteratorBaseERKT_EUliE_EEviT1_)
        .other          _ZN2at6native18elementwise_kernelILi128ELi4EZNS0_15gpu_kernel_implINS0_13AUnaryFunctorIN3c104HalfES5_bZZZNS0_23logical_and_kernel_cudaERNS_14TensorIteratorEENKUlvE0_clEvENKUlvE6_clEvEUlS5_S5_E_EEEEvRNS_18TensorIteratorBaseERKT_EUliE_EEviT1_,@"STO_CUDA_ENTRY STV_DEFAULT"
_ZN2at6native18elementwise_kernelILi128ELi4EZNS0_15gpu_kernel_implINS0_13AUnaryFunctorIN3c104HalfES5_bZZZNS0_23logical_and_kernel_cudaERNS_14TensorIteratorEENKUlvE0_clEvENKUlvE6_clEvEUlS5_S5_E_EEEEvRNS_18TensorIteratorBaseERKT_EUliE_EEviT1_:
.text._ZN2at6native18elementwise_kernelILi128ELi4EZNS0_15gpu_kernel_implINS0_13AUnaryFunctorIN3c104HalfES5_bZZZNS0_23logical_and_kernel_cudaERNS_14TensorIteratorEENKUlvE0_clEvENKUlvE6_clEvEUlS5_S5_E_EEEEvRNS_18TensorIteratorBaseERKT_EUliE_EEviT1_:
        /* <DEDUP_REMOVED lines=319> */
.L_x_31699:
        /* <DEDUP_REMOVED lines=18> */
.L_x_31703:
[----:B------:R-:W2:Y:S02]  /*1510*/  LDG.E.U8 R2, desc[UR36][R2.64] ;  /* 0x0000002402027981 */ /* 0x000ea4000c1e1100 */
[----:B--2---:R-:W-:-:S04]  /*1520*/  I2FP.F32.U32 R0, R2 ;  /* 0x0000000200007245 */ /* 0x004fc80000201000 */
[----:B------:R-:W-:Y:S01]  /*1530*/  F2FP.F16.F32.PACK_AB R0, RZ, R0 ;  /* 0x00000000ff00723e */ /* 0x000fe200000000ff */
[----:B------:R-:W-:Y:S06]  /*1540*/  BRA `(.L_x_31705) ;  /* 0x0000000c007c7947 */ /* 0x000fec0003800000 */
.L_x_31702:
        /* <DEDUP_REMOVED lines=10> */
.L_x_31707:
[----:B------:R-:W2:Y:S02]  /*15f0*/  LDG.E R2, desc[UR36][R2.64] ;  /* 0x0000002402027981 */ /* 0x000ea4000c1e1900 */
[----:B--2---:R-:W-:-:S04]  /*1600*/  I2FP.F32.S32 R0, R2 ;  /* 0x0000000200007245 */ /* 0x004fc80000201400 */
[----:B------:R-:W-:Y:S01]  /*1610*/  F2FP.F16.F32.PACK_AB R0, RZ, R0 ;  /* 0x00000000ff00723e */ /* 0x000fe200000000ff */
[----:B------:R-:W-:Y:S06]  /*1620*/  BRA `(.L_x_31705) ;  /* 0x0000000c00447947 */ /* 0x000fec0003800000 */
.L_x_31706:
[----:B------:R-:W2:Y:S02]  /*1630*/  LDG.E.U16 R2, desc[UR36][R2.64] ;  /* 0x0000002402027981 */ /* 0x000ea4000c1e1500 */
[----:B--2---:R-:W0:Y:S02]  /*1640*/  I2F.S16 R0, R2 ;  /* 0x0000000200007306 */ /* 0x004e240000101400 */
[----:B0-----:R-:W-:Y:S01]  /*1650*/  F2FP.F16.F32.PACK_AB R0, RZ, R0 ;  /* 0x00000000ff00723e */ /* 0x001fe200000000ff */
[----:B------:R-:W-:Y:S06]  /*1660*/  BRA `(.L_x_31705) ;  /* 0x0000000c00347947 */ /* 0x000fec0003800000 */
.L_x_31701:
        /* <DEDUP_REMOVED lines=9> */
.L_x_31709:
[----:B------:R0:W5:Y:S01]  /*1700*/  LDG.E.U16 R0, desc[UR36][R2.64] ;  /* 0x0000002402007981 */ /* 0x000162000c1e1500 */
[----:B------:R-:W-:Y:S05]  /*1710*/  BRA `(.L_x_31705) ;  /* 0x0000000c00087947 */ /* 0x000fea0003800000 */
.L_x_31708:
        /* <DEDUP_REMOVED lines=9> */
.L_x_31711:
[----:B------:R1:W5:Y:S01]  /*17b0*/  LDG.E.U16 R0, desc[UR36][R2.64] ;  /* 0x0000002402007981 */ /* 0x000362000c1e1500 */
[----:B------:R-:W-:Y:S05]  /*17c0*/  BRA `(.L_x_31705) ;  /* 0x0000000800dc7947 */ /* 0x000fea0003800000 */
.L_x_31710:
        /* <DEDUP_REMOVED lines=8> */
.L_x_31700:
        /* <DEDUP_REMOVED lines=13> */
.L_x_31714:
        /* <DEDUP_REMOVED lines=8> */
.L_x_31713:
        /* <DEDUP_REMOVED lines=27> */
.L_x_31716:
        /* <DEDUP_REMOVED lines=13> */
.L_x_31715:
[----:B------:R-:W2:Y:S02]  /*1c20*/  LDG.E.U16 R0, desc[UR36][R2.64] ;  /* 0x0000002402007981 */ /* 0x000ea4000c1e1500 */
[----:B--2---:R-:W-:-:S05]  /*1c30*/  IMAD.U32 R0, R0, 0x10000, RZ ;  /* 0x0001000000007824 */ /* 0x004fca00078e00ff */
[----:B------:R-:W-:Y:S01]  /*1c40*/  F2FP.F16.F32.PACK_AB R0, RZ, R0 ;  /* 0x00000000ff00723e */ /* 0x000fe200000000ff */
[----:B------:R-:W-:Y:S06]  /*1c50*/  BRA `(.L_x_31705) ;  /* 0x0000000400b87947 */ /* 0x000fec0003800000 */
.L_x_31712:
        /* <DEDUP_REMOVED lines=12> */
.L_x_31719:
        /* <DEDUP_REMOVED lines=21> */
.L_x_31723:
[----:B------:R-:W-:Y:S05]  /*1e70*/  BSYNC.RECONVERGENT B1 ;  /* 0x0000000000017941 */ /* 0x000fea0003800200 */
.L_x_31722:
[----:B------:R-:W-:Y:S02]  /*1e80*/  SHF.L.U32 R0, R0, 0x14, RZ ;  /* 0x0000001400007819 */ /* 0x000fe400000006ff */
[----:B------:R-:W-:-:S04]  /*1e90*/  LEA R2, R2, 0x3b800000, 0x17 ;  /* 0x3b80000002027811 */ /* 0x000fc800078eb8ff */
[----:B------:R-:W-:-:S07]  /*1ea0*/  LOP3.LUT R0, R2, R0, R7, 0xfe, !PT ;  /* 0x0000000002007212 */ /* 0x000fce00078efe07 */
.L_x_31721:
[----:B------:R-:W-:Y:S05]  /*1eb0*/  BSYNC.RECONVERGENT B0 ;  /* 0x0000000000007941 */ /* 0x000fea0003800200 */
.L_x_31720:
[----:B------:R-:W-:Y:S01]  /*1ec0*/  F2FP.F16.F32.PACK_AB R0, RZ, R0 ;  /* 0x00000000ff00723e */ /* 0x000fe200000000ff */
[----:B------:R-:W-:Y:S06]  /*1ed0*/  BRA `(.L_x_31705) ;  /* 0x0000000400187947 */ /* 0x000fec0003800000 */
.L_x_31718:
        /* <DEDUP_REMOVED lines=21> */
.L_x_31727:
[----:B------:R-:W-:Y:S05]  /*2030*/  BSYNC.RECONVERGENT B1 ;  /* 0x0000000000017941 */ /* 0x000fea0003800200 */
.L_x_31726:
[----:B------:R-:W-:Y:S01]  /*2040*/  IMAD.SHL.U32 R0, R0, 0x200000, RZ ;  /* 0x0020000000007824 */ /* 0x000fe200078e00ff */
[----:B------:R-:W-:-:S04]  /*2050*/  LEA R2, R2, 0x37800000, 0x17 ;  /* 0x3780000002027811 */ /* 0x000fc800078eb8ff */
[----:B------:R-:W-:-:S07]  /*2060*/  LOP3.LUT R0, R2, R0, R7, 0xfe, !PT ;  /* 0x0000000002007212 */ /* 0x000fce00078efe07 */
.L_x_31725:
[----:B------:R-:W-:Y:S05]  /*2070*/  BSYNC.RECONVERGENT B0 ;  /* 0x0000000000007941 */ /* 0x000fea0003800200 */
.L_x_31724:
[----:B------:R-:W-:Y:S01]  /*2080*/  F2FP.F16.F32.PACK_AB R0, RZ, R0 ;  /* 0x00000000ff00723e */ /* 0x000fe200000000ff */
[----:B------:R-:W-:Y:S06]  /*2090*/  BRA `(.L_x_31705) ;  /* 0x0000000000a87947 */ /* 0x000fec0003800000 */
.L_x_31717:
[----:B------:R-:W-:-:S09]  /*20a0*/  UISETP.NE.AND UP0, UPT, UR4, 0x1c, UPT ;  /* 0x0000001c0400788c */ /* 0x000fd2000bf05270 */
[----:B------:R-:W-:Y:S05]  /*20b0*/  BRA.U !UP0, `(.L_x_31728) ;  /* 0x0000000108947547 */ /* 0x000fea000b800000 */
[----:B------:R-:W-:-:S09]  /*20c0*/  UISETP.NE.AND UP0, UPT, UR4, 0x1d, UPT ;  /* 0x0000001d0400788c */ /* 0x000fd2000bf05270 */
[----:B------:R-:W-:Y:S05]  /*20d0*/  BRA.U !UP0, `(.L_x_31729) ;  /* 0x00000001087c7547 */ /* 0x000fea000b800000 */
[----:B------:R-:W-:-:S09]  /*20e0*/  UISETP.NE.AND UP0, UPT, UR4, 0x2c, UPT ;  /* 0x0000002c0400788c */ /* 0x000fd2000bf05270 */
[----:B------:R-:W-:Y:S05]  /*20f0*/  BRA.U !UP0, `(.L_x_31730) ;  /* 0x0000000108487547 */ /* 0x000fea000b800000 */
.L_x_31704:
        /* <DEDUP_REMOVED lines=16> */
.L_x_31731:
[----:B------:R-:W-:Y:S01]  /*2200*/  PRMT R0, RZ, 0x7610, R0 ;  /* 0x00007610ff007816 */ /* 0x000fe20000000000 */
[----:B------:R-:W-:Y:S06]  /*2210*/  BRA `(.L_x_31705) ;  /* 0x0000000000487947 */ /* 0x000fec0003800000 */
.L_x_31730:
        /* <DEDUP_REMOVED lines=8> */
.L_x_31733:
[----:B------:R-:W-:Y:S05]  /*22a0*/  BSYNC.RECONVERGENT B0 ;  /* 0x0000000000007941 */ /* 0x000fea0003800200 */
.L_x_31732:
[----:B------:R-:W-:Y:S01]  /*22b0*/  F2FP.F16.F32.PACK_AB R0, RZ, R0 ;  /* 0x00000000ff00723e */ /* 0x000fe200000000ff */
[----:B------:R-:W-:Y:S06]  /*22c0*/  BRA `(.L_x_31705) ;  /* 0x00000000001c7947 */ /* 0x000fec0003800000 */
.L_x_31729:
[----:B------:R-:W2:Y:S02]  /*22d0*/  LDG.E.64 R2, desc[UR36][R2.64] ;  /* 0x0000002402027981 */ /* 0x000ea4000c1e1b00 */
[----:B--2---:R-:W0:Y:S02]  /*22e0*/  I2F.U64 R0, R2 ;  /* 0x0000000200007312 */ /* 0x004e240000301000 */
[----:B0-----:R-:W-:Y:S01]  /*22f0*/  F2FP.F16.F32.PACK_AB R0, RZ, R0 ;  /* 0x00000000ff00723e */ /* 0x001fe200000000ff */
[----:B------:R-:W-:Y:S06]  /*2300*/  BRA `(.L_x_31705) ;  /* 0x00000000000c7947 */ /* 0x000fec0003800000 */
.L_x_31728:
[----:B------:R-:W2:Y:S02]  /*2310*/  LDG.E R2, desc[UR36][R2.64] ;  /* 0x0000002402027981 */ /* 0x000ea4000c1e1900 */
[----:B--2---:R-:W-:-:S04]  /*2320*/  I2FP.F32.U32 R0, R2 ;  /* 0x0000000200007245 */ /* 0x004fc80000201000 */
[----:B------:R-:W-:-:S07]  /*2330*/  F2FP.F16.F32.PACK_AB R0, RZ, R0 ;  /* 0x00000000ff00723e */ /* 0x000fce00000000ff */
.L_x_31705:
        /* <DEDUP_REMOVED lines=9> */
[----:B-----5:R-:W-:-:S05]  /*23d0*/  @P0 HADD2.F32 R0, -RZ, R0.H0_H0 ;  /* 0x20000000ff000230 */ /* 0x020fca0000004100 */
[----:B------:R-:W-:-:S04]  /*23e0*/  FSETP.NEU.AND P0, PT, R0, RZ, P0 ;  /* 0x000000ff0000720b */ /* 0x000fc8000070d000 */
        /* <DEDUP_REMOVED lines=12> */
.L_x_31738:
[----:B------:R3:W-:Y:S01]  /*24b0*/  STG.E.U8 desc[UR36][R2.64], R4 ;  /* 0x0000000402007986 */ /* 0x0007e2000c101124 */
[----:B------:R-:W-:Y:S05]  /*24c0*/  BRA `(.L_x_31740) ;  /* 0x0000000c00007947 */ /* 0x000fea0003800000 */
.L_x_31737:
        /* <DEDUP_REMOVED lines=9> */
.L_x_31742:
[----:B------:R1:W-:Y:S01]  /*2560*/  STG.E desc[UR36][R2.64], R4 ;  /* 0x0000000402007986 */ /* 0x0003e2000c101924 */
[----:B------:R-:W-:Y:S05]  /*2570*/  BRA `(.L_x_31740) ;  /* 0x0000000800d47947 */ /* 0x000fea0003800000 */
.L_x_31741:
[----:B------:R2:W-:Y:S01]  /*2580*/  STG.E.U16 desc[UR36][R2.64], R4 ;  /* 0x0000000402007986 */ /* 0x0005e2000c101524 */
[----:B------:R-:W-:Y:S05]  /*2590*/  BRA `(.L_x_31740) ;  /* 0x0000000800cc7947 */ /* 0x000fea0003800000 */
.L_x_31736:
        /* <DEDUP_REMOVED lines=9> */
.L_x_31744:
[----:B------:R-:W-:-:S04]  /*2630*/  I2FP.F32.U32 R0, R4 ;  /* 0x0000000400007245 */ /* 0x000fc80000201000 */
[----:B------:R-:W-:-:S05]  /*2640*/  F2FP.F16.F32.PACK_AB R0, RZ, R0 ;  /* 0x00000000ff00723e */ /* 0x000fca00000000ff */
[----:B------:R0:W-:Y:S01]  /*2650*/  STG.E.U16 desc[UR36][R2.64], R0 ;  /* 0x0000000002007986 */ /* 0x0001e2000c101524 */
[----:B------:R-:W-:Y:S05]  /*2660*/  BRA `(.L_x_31740) ;  /* 0x0000000800987947 */ /* 0x000fea0003800000 */
.L_x_31743:
        /* <DEDUP_REMOVED lines=10> */
.L_x_31746:
[----:B------:R-:W-:-:S04]  /*2710*/  I2FP.F32.U32 R4, R4 ;  /* 0x0000000400047245 */ /* 0x000fc80000201000 */
[----:B------:R-:W-:-:S04]  /*2720*/  F2FP.F16.F32.PACK_AB R5, RZ, R4 ;  /* 0x00000004ff05723e */ /* 0x000fc800000000ff */
[----:B------:R-:W-:-:S05]  /*2730*/  PRMT R5, R5, 0x5410, RZ ;  /* 0x0000541005057816 */ /* 0x000fca00000000ff */
[----:B------:R0:W-:Y:S01]  /*2740*/  STG.E desc[UR36][R2.64], R5 ;  /* 0x0000000502007986 */ /* 0x0001e2000c101924 */
[----:B------:R-:W-:Y:S05]  /*2750*/  BRA `(.L_x_31740) ;  /* 0x00000008005c7947 */ /* 0x000fea0003800000 */
.L_x_31745:
[----:B------:R-:W0:Y:S02]  /*2760*/  I2F.F64.U32 R4, R4 ;  /* 0x0000000400047312 */ /* 0x000e240000201800 */
[----:B0-----:R0:W-:Y:S01]  /*2770*/  STG.E.64 desc[UR36][R2.64], R4 ;  /* 0x0000000402007986 */ /* 0x0011e2000c101b24 */
[----:B------:R-:W-:Y:S05]  /*2780*/  BRA `(.L_x_31740) ;  /* 0x0000000800507947 */ /* 0x000fea0003800000 */
.L_x_31735:
        /* <DEDUP_REMOVED lines=10> */
.L_x_31749:
[----:B------:R-:W0:Y:S01]  /*2830*/  I2F.F64.U32 R4, R4 ;  /* 0x0000000400047312 */ /* 0x000e220000201800 */
[----:B------:R-:W-:-:S05]  /*2840*/  CS2R R6, SRZ ;  /* 0x0000000000067805 */ /* 0x000fca000001ff00 */
[----:B0-----:R0:W-:Y:S01]  /*2850*/  STG.E.128 desc[UR36][R2.64], R4 ;  /* 0x0000000402007986 */ /* 0x0011e2000c101d24 */
[----:B------:R-:W-:Y:S05]  /*2860*/  BRA `(.L_x_31740) ;  /* 0x0000000800187947 */ /* 0x000fea0003800000 */
.L_x_31748:
        /* <DEDUP_REMOVED lines=17> */
.L_x_31753:
[----:B------:R-:W-:Y:S05]  /*2980*/  BSYNC.RECONVERGENT B0 ;  /* 0x0000000000007941 */ /* 0x000fea0003800200 */
.L_x_31752:
[----:B------:R0:W-:Y:S01]  /*2990*/  STG.E.U8 desc[UR36][R2.64], R5 ;  /* 0x0000000502007986 */ /* 0x0001e2000c101124 */
[----:B------:R-:W-:Y:S05]  /*29a0*/  BRA `(.L_x_31740) ;  /* 0x0000000400c87947 */ /* 0x000fea0003800000 */
.L_x_31751:
        /* <DEDUP_REMOVED lines=16> */
.L_x_31750:
[----:B------:R-:W-:-:S04]  /*2ab0*/  I2FP.F32.U32 R0, R4 ;  /* 0x0000000400007245 */ /* 0x000fc80000201000 */
[----:B------:R-:W-:-:S05]  /*2ac0*/  F2FP.BF16.F32.PACK_AB R0, RZ, R0 ;  /* 0x00000000ff00723e */ /* 0x000fca00000010ff */
[----:B------:R0:W-:Y:S01]  /*2ad0*/  STG.E.U16 desc[UR36][R2.64], R0 ;  /* 0x0000000002007986 */ /* 0x0001e2000c101524 */
[----:B------:R-:W-:Y:S05]  /*2ae0*/  BRA `(.L_x_31740) ;  /* 0x0000000400787947 */ /* 0x000fea0003800000 */
.L_x_31747:
        /* <DEDUP_REMOVED lines=10> */
.L_x_31756:
        /* <DEDUP_REMOVED lines=12> */
.L_x_31759:
[----:B------:R-:W-:-:S04]  /*2c50*/  SHF.R.U32.HI R0, RZ, 0x14, R5 ;  /* 0x00000014ff007819 */ /* 0x000fc80000011605 */
[----:B------:R-:W-:-:S04]  /*2c60*/  LOP3.LUT R0, R0, 0x1, RZ, 0xc0, !PT ;  /* 0x0000000100007812 */ /* 0x000fc800078ec0ff */
[----:B------:R-:W-:-:S04]  /*2c70*/  IADD3 R0, PT, PT, R5, 0x487ffff, R0 ;  /* 0x0487ffff05007810 */ /* 0x000fc80007ffe000 */
[----:B------:R-:W-:-:S04]  /*2c80*/  SHF.R.U32.HI R0, RZ, 0x14, R0 ;  /* 0x00000014ff007819 */ /* 0x000fc80000011600 */
[----:B------:R-:W-:-:S07]  /*2c90*/  LOP3.LUT R4, R0, 0xff, RZ, 0xc0, !PT ;  /* 0x000000ff00047812 */ /* 0x000fce00078ec0ff */
.L_x_31760:
[----:B------:R-:W-:-:S07]  /*2ca0*/  PRMT R0, R4, 0x7610, R0 ;  /* 0x0000761004007816 */ /* 0x000fce0000000000 */
.L_x_31758:
[----:B------:R-:W-:Y:S05]  /*2cb0*/  BSYNC.RECONVERGENT B0 ;  /* 0x0000000000007941 */ /* 0x000fea0003800200 */
.L_x_31757:
[----:B------:R0:W-:Y:S01]  /*2cc0*/  STG.E.U8 desc[UR36][R2.64], R0 ;  /* 0x0000000002007986 */ /* 0x0001e2000c101124 */
[----:B------:R-:W-:Y:S05]  /*2cd0*/  BRA `(.L_x_31740) ;  /* 0x0000000000fc7947 */ /* 0x000fea0003800000 */
.L_x_31755:
        /* <DEDUP_REMOVED lines=12> */
.L_x_31763:
[----:B------:R-:W-:-:S04]  /*2da0*/  SHF.R.U32.HI R0, RZ, 0x15, R5 ;  /* 0x00000015ff007819 */ /* 0x000fc80000011605 */
[----:B------:R-:W-:-:S04]  /*2db0*/  LOP3.LUT R0, R0, 0x1, RZ, 0xc0, !PT ;  /* 0x0000000100007812 */ /* 0x000fc800078ec0ff */
[----:B------:R-:W-:-:S04]  /*2dc0*/  IADD3 R0, PT, PT, R5, 0x88fffff, R0 ;  /* 0x088fffff05007810 */ /* 0x000fc80007ffe000 */
[----:B------:R-:W-:-:S04]  /*2dd0*/  SHF.R.U32.HI R0, RZ, 0x15, R0 ;  /* 0x00000015ff007819 */ /* 0x000fc80000011600 */
[----:B------:R-:W-:-:S07]  /*2de0*/  LOP3.LUT R4, R0, 0xff, RZ, 0xc0, !PT ;  /* 0x000000ff00047812 */ /* 0x000fce00078ec0ff */
.L_x_31764:
[----:B------:R-:W-:-:S07]  /*2df0*/  PRMT R0, R4, 0x7610, R0 ;  /* 0x0000761004007816 */ /* 0x000fce0000000000 */
.L_x_31762:
[----:B------:R-:W-:Y:S05]  /*2e00*/  BSYNC.RECONVERGENT B0 ;  /* 0x0000000000007941 */ /* 0x000fea0003800200 */
.L_x_31761:
[----:B------:R0:W-:Y:S01]  /*2e10*/  STG.E.U8 desc[UR36][R2.64], R0 ;  /* 0x0000000002007986 */ /* 0x0001e2000c101124 */
[----:B------:R-:W-:Y:S05]  /*2e20*/  BRA `(.L_x_31740) ;  /* 0x0000000000a87947 */ /* 0x000fea0003800000 */
.L_x_31754:
[----:B------:R-:W-:-:S09]  /*2e30*/  UISETP.NE.AND UP0, UPT, UR4, 0x1c, UPT ;  /* 0x0000001c0400788c */ /* 0x000fd2000bf05270 */
[----:B------:R-:W-:Y:S05]  /*2e40*/  BRA.U !UP0, `(.L_x_31765) ;  /* 0x00000001089c7547 */ /* 0x000fea000b800000 */
[----:B------:R-:W-:-:S09]  /*2e50*/  UISETP.NE.AND UP0, UPT, UR4, 0x1d, UPT ;  /* 0x0000001d0400788c */ /* 0x000fd2000bf05270 */
[----:B------:R-:W-:Y:S05]  /*2e60*/  BRA.U !UP0, `(.L_x_31766) ;  /* 0x0000000108887547 */ /* 0x000fea000b800000 */
[----:B------:R-:W-:-:S09]  /*2e70*/  UISETP.NE.AND UP0, UPT, UR4, 0x2c, UPT ;  /* 0x0000002c0400788c */ /* 0x000fd2000bf05270 */
[----:B------:R-:W-:Y:S05]  /*2e80*/  BRA.U !UP0, `(.L_x_31767) ;  /* 0x0000000108447547 */ /* 0x000fea000b800000 */
.L_x_31739:
        /* <DEDUP_REMOVED lines=16> */
.L_x_31768:
[----:B------:R-:W-:Y:S05]  /*2f90*/  BRA `(.L_x_31740) ;  /* 0x00000000004c7947 */ /* 0x000fea0003800000 */
.L_x_31767:
        /* <DEDUP_REMOVED lines=15> */
.L_x_31766:
[----:B------:R-:W-:-:S05]  /*3090*/  IMAD.MOV.U32 R5, RZ, RZ, RZ ;  /* 0x000000ffff057224 */ /* 0x000fca00078e00ff */
[----:B------:R0:W-:Y:S01]  /*30a0*/  STG.E.64 desc[UR36][R2.64], R4 ;  /* 0x0000000402007986 */ /* 0x0001e2000c101b24 */
[----:B------:R-:W-:Y:S05]  /*30b0*/  BRA `(.L_x_31740) ;  /* 0x0000000000047947 */ /* 0x000fea0003800000 */
.L_x_31765:
[----:B------:R0:W-:Y:S02]  /*30c0*/  STG.E desc[UR36][R2.64], R4 ;  /* 0x0000000402007986 */ /* 0x0001e4000c101924 */
.L_x_31740:
[----:B------:R-:W-:Y:S05]  /*30d0*/  BSYNC.RECONVERGENT B6 ;  /* 0x0000000000067941 */ /* 0x000fea0003800200 */
.L_x_31734:
[----:B------:R-:W-:-:S07]  /*30e0*/  VIADD R17, R17, 0x80 ;  /* 0x0000008011117836 */ /* 0x000fce0000000000 */
.L_x_31698:
[----:B------:R-:W-:Y:S05]  /*30f0*/  BSYNC.RECONVERGENT B7 ;  /* 0x0000000000077941 */ /* 0x000fea0003800200 */
.L_x_31697:
        /* <DEDUP_REMOVED lines=307> */
.L_x_31771:
        /* <DEDUP_REMOVED lines=18> */
.L_x_31775:
[----:B------:R-:W2:Y:S02]  /*4550*/  LDG.E.U8 R2, desc[UR36][R2.64] ;  /* 0x0000002402027981 */ /* 0x000ea4000c1e1100 */
[----:B--2---:R-:W-:-:S04]  /*4560*/  I2FP.F32.U32 R0, R2 ;  /* 0x0000000200007245 */ /* 0x004fc80000201000 */
[----:B------:R-:W-:Y:S01]  /*4570*/  F2FP.F16.F32.PACK_AB R0, RZ, R0 ;  /* 0x00000000ff00723e */ /* 0x000fe200000000ff */
[----:B------:R-:W-:Y:S06]  /*4580*/  BRA `(.L_x_31777) ;  /* 0x0000000c007c7947 */ /* 0x000fec0003800000 */
.L_x_31774:
        /* <DEDUP_REMOVED lines=10> */
.L_x_31779:
[----:B------:R-:W2:Y:S02]  /*4630*/  LDG.E R2, desc[UR36][R2.64] ;  /* 0x0000002402027981 */ /* 0x000ea4000c1e1900 */
[----:B--2---:R-:W-:-:S04]  /*4640*/  I2FP.F32.S32 R0, R2 ;  /* 0x0000000200007245 */ /* 0x004fc80000201400 */
[----:B------:R-:W-:Y:S01]  /*4650*/  F2FP.F16.F32.PACK_AB R0, RZ, R0 ;  /* 0x00000000ff00723e */ /* 0x000fe200000000ff */
[----:B------:R-:W-:Y:S06]  /*4660*/  BRA `(.L_x_31777) ;  /* 0x0000000c00447947 */ /* 0x000fec0003800000 */
.L_x_31778:
[----:B------:R-:W2:Y:S02]  /*4670*/  LDG.E.U16 R2, desc[UR36][R2.64] ;  /* 0x0000002402027981 */ /* 0x000ea4000c1e1500 */
[----:B--2---:R-:W0:Y:S02]  /*4680*/  I2F.S16 R0, R2 ;  /* 0x0000000200007306 */ /* 0x004e240000101400 */
[----:B0-----:R-:W-:Y:S01]  /*4690*/  F2FP.F16.F32.PACK_AB R0, RZ, R0 ;  /* 0x00000000ff00723e */ /* 0x001fe200000000ff */
[----:B------:R-:W-:Y:S06]  /*46a0*/  BRA `(.L_x_31777) ;  /* 0x0000000c00347947 */ /* 0x000fec0003800000 */
.L_x_31773:
        /* <DEDUP_REMOVED lines=9> */
.L_x_31781:
[----:B------:R1:W5:Y:S01]  /*4740*/  LDG.E.U16 R0, desc[UR36][R2.64] ;  /* 0x0000002402007981 */ /* 0x000362000c1e1500 */
[----:B------:R-:W-:Y:S05]  /*4750*/  BRA `(.L_x_31777) ;  /* 0x0000000c00087947 */ /* 0x000fea0003800000 */
.L_x_31780:
        /* <DEDUP_REMOVED lines=9> */
.L_x_31783:
[----:B------:R0:W5:Y:S01]  /*47f0*/  LDG.E.U16 R0, desc[UR36][R2.64] ;  /* 0x0000002402007981 */ /* 0x000162000c1e1500 */
[----:B------:R-:W-:Y:S05]  /*4800*/  BRA `(.L_x_31777) ;  /* 0x0000000800dc7947 */ /* 0x000fea0003800000 */
.L_x_31782:
        /* <DEDUP_REMOVED lines=8> */
.L_x_31772:
        /* <DEDUP_REMOVED lines=13> */
.L_x_31786:
        /* <DEDUP_REMOVED lines=8> */
.L_x_31785:
        /* <DEDUP_REMOVED lines=27> */
.L_x_31788:
        /* <DEDUP_REMOVED lines=13> */
.L_x_31787:
[----:B------:R-:W2:Y:S02]  /*4c60*/  LDG.E.U16 R0, desc[UR36][R2.64] ;  /* 0x0000002402007981 */ /* 0x000ea4000c1e1500 */
[----:B--2---:R-:W-:-:S05]  /*4c70*/  IMAD.U32 R0, R0, 0x10000, RZ ;  /* 0x0001000000007824 */ /* 0x004fca00078e00ff */
[----:B------:R-:W-:Y:S01]  /*4c80*/  F2FP.F16.F32.PACK_AB R0, RZ, R0 ;  /* 0x00000000ff00723e */ /* 0x000fe200000000ff */
[----:B------:R-:W-:Y:S06]  /*4c90*/  BRA `(.L_x_31777) ;  /* 0x0000000400b87947 */ /* 0x000fec0003800000 */
.L_x_31784:
        /* <DEDUP_REMOVED lines=12> */
.L_x_31791:
        /* <DEDUP_REMOVED lines=21> */
.L_x_31795:
[----:B------:R-:W-:Y:S05]  /*4eb0*/  BSYNC.RECONVERGENT B1 ;  /* 0x0000000000017941 */ /* 0x000fea0003800200 */
.L_x_31794:
[----:B------:R-:W-:Y:S01]  /*4ec0*/  IMAD.SHL.U32 R0, R0, 0x100000, RZ ;  /* 0x0010000000007824 */ /* 0x000fe200078e00ff */
[----:B------:R-:W-:-:S04]  /*4ed0*/  LEA R2, R2, 0x3b800000, 0x17 ;  /* 0x3b80000002027811 */ /* 0x000fc800078eb8ff */
[----:B------:R-:W-:-:S07]  /*4ee0*/  LOP3.LUT R0, R2, R0, R7, 0xfe, !PT ;  /* 0x0000000002007212 */ /* 0x000fce00078efe07 */
.L_x_31793:
[----:B------:R-:W-:Y:S05]  /*4ef0*/  BSYNC.RECONVERGENT B0 ;  /* 0x0000000000007941 */ /* 0x000fea0003800200 */
.L_x_31792:
[----:B------:R-:W-:Y:S01]  /*4f00*/  F2FP.F16.F32.PACK_AB R0, RZ, R0 ;  /* 0x00000000ff00723e */ /* 0x000fe200000000ff */
[----:B------:R-:W-:Y:S06]  /*4f10*/  BRA `(.L_x_31777) ;  /* 0x0000000400187947 */ /* 0x000fec0003800000 */
.L_x_31790:
        /* <DEDUP_REMOVED lines=21> */
.L_x_31799:
[----:B------:R-:W-:Y:S05]  /*5070*/  BSYNC.RECONVERGENT B1 ;  /* 0x0000000000017941 */ /* 0x000fea0003800200 */
.L_x_31798:
[----:B------:R-:W-:Y:S02]  /*5080*/  SHF.L.U32 R0, R0, 0x15, RZ ;  /* 0x0000001500007819 */ /* 0x000fe400000006ff */
[----:B------:R-:W-:-:S04]  /*5090*/  LEA R2, R2, 0x37800000, 0x17 ;  /* 0x3780000002027811 */ /* 0x000fc800078eb8ff */
[----:B------:R-:W-:-:S07]  /*50a0*/  LOP3.LUT R0, R2, R0, R7, 0xfe, !PT ;  /* 0x0000000002007212 */ /* 0x000fce00078efe07 */
.L_x_31797:
[----:B------:R-:W-:Y:S05]  /*50b0*/  BSYNC.RECONVERGENT B0 ;  /* 0x0000000000007941 */ /* 0x000fea0003800200 */
.L_x_31796:
[----:B------:R-:W-:Y:S01]  /*50c0*/  F2FP.F16.F32.PACK_AB R0, RZ, R0 ;  /* 0x00000000ff00723e */ /* 0x000fe200000000ff */
[----:B------:R-:W-:Y:S06]  /*50d0*/  BRA `(.L_x_31777) ;  /* 0x0000000000a87947 */ /* 0x000fec0003800000 */
.L_x_31789:
        /* <DEDUP_REMOVED lines=14> */
.L_x_31803:
[----:B------:R-:W-:Y:S05]  /*51c0*/  BSYNC.RECONVERGENT B0 ;  /* 0x0000000000007941 */ /* 0x000fea0003800200 */
.L_x_31802:
[----:B------:R-:W-:Y:S01]  /*51d0*/  F2FP.F16.F32.PACK_AB R0, RZ, R0 ;  /* 0x00000000ff00723e */ /* 0x000fe200000000ff */
[----:B------:R-:W-:Y:S06]  /*51e0*/  BRA `(.L_x_31777) ;  /* 0x0000000000647947 */ /* 0x000fec0003800000 */
.L_x_31776:
        /* <DEDUP_REMOVED lines=16> */
.L_x_31804:
[----:B------:R-:W-:Y:S01]  /*52f0*/  PRMT R0, RZ, 0x7610, R0 ;  /* 0x00007610ff007816 */ /* 0x000fe20000000000 */
[----:B------:R-:W-:Y:S06]  /*5300*/  BRA `(.L_x_31777) ;  /* 0x00000000001c7947 */ /* 0x000fec0003800000 */
.L_x_31801:
[----:B------:R-:W2:Y:S02]  /*5310*/  LDG.E.64 R2, desc[UR36][R2.64] ;  /* 0x0000002402027981 */ /* 0x000ea4000c1e1b00 */
[----:B--2---:R-:W0:Y:S02]  /*5320*/  I2F.U64 R0, R2 ;  /* 0x0000000200007312 */ /* 0x004e240000301000 */
[----:B0-----:R-:W-:Y:S01]  /*5330*/  F2FP.F16.F32.PACK_AB R0, RZ, R0 ;  /* 0x00000000ff00723e */ /* 0x001fe200000000ff */
[----:B------:R-:W-:Y:S06]  /*5340*/  BRA `(.L_x_31777) ;  /* 0x00000000000c7947 */ /* 0x000fec0003800000 */
.L_x_31800:
[----:B------:R-:W2:Y:S02]  /*5350*/  LDG.E R2, desc[UR36][R2.64] ;  /* 0x0000002402027981 */ /* 0x000ea4000c1e1900 */
[----:B--2---:R-:W-:-:S04]  /*5360*/  I2FP.F32.U32 R0, R2 ;  /* 0x0000000200007245 */ /* 0x004fc80000201000 */
[----:B------:R-:W-:-:S07]  /*5370*/  F2FP.F16.F32.PACK_AB R0, RZ, R0 ;  /* 0x00000000ff00723e */ /* 0x000fce00000000ff */
.L_x_31777:
        /* <DEDUP_REMOVED lines=23> */
.L_x_31809:
[----:B------:R0:W-:Y:S01]  /*54f0*/  STG.E.U8 desc[UR36][R2.64], R4 ;  /* 0x0000000402007986 */ /* 0x0001e2000c101124 */
[----:B------:R-:W-:Y:S05]  /*5500*/  BRA `(.L_x_31811) ;  /* 0x0000000800fc7947 */ /* 0x000fea0003800000 */
.L_x_31808:
        /* <DEDUP_REMOVED lines=9> */
.L_x_31813:
[----:B------:R0:W-:Y:S01]  /*55a0*/  STG.E desc[UR36][R2.64], R4 ;  /* 0x0000000402007986 */ /* 0x0001e2000c101924 */
[----:B------:R-:W-:Y:S05]  /*55b0*/  BRA `(.L_x_31811) ;  /* 0x0000000800d07947 */ /* 0x000fea0003800000 */
.L_x_31812:
[----:B------:R0:W-:Y:S01]  /*55c0*/  STG.E.U16 desc[UR36][R2.64], R4 ;  /* 0x0000000402007986 */ /* 0x0001e2000c101524 */
[----:B------:R-:W-:Y:S05]  /*55d0*/  BRA `(.L_x_31811) ;  /* 0x0000000800c87947 */ /* 0x000fea0003800000 */
.L_x_31807:
        /* <DEDUP_REMOVED lines=9> */
.L_x_31815:
[----:B------:R-:W-:-:S04]  /*5670*/  I2FP.F32.U32 R0, R4 ;  /* 0x0000000400007245 */ /* 0x000fc80000201000 */
[----:B------:R-:W-:-:S05]  /*5680*/  F2FP.F16.F32.PACK_AB R0, RZ, R0 ;  /* 0x00000000ff00723e */ /* 0x000fca00000000ff */
[----:B------:R0:W-:Y:S01]  /*5690*/  STG.E.U16 desc[UR36][R2.64], R0 ;  /* 0x0000000002007986 */ /* 0x0001e2000c101524 */
[----:B------:R-:W-:Y:S05]  /*56a0*/  BRA `(.L_x_31811) ;  /* 0x0000000800947947 */ /* 0x000fea0003800000 */
.L_x_31814:
        /* <DEDUP_REMOVED lines=10> */
.L_x_31817:
[----:B------:R-:W-:-:S04]  /*5750*/  I2FP.F32.U32 R4, R4 ;  /* 0x0000000400047245 */ /* 0x000fc80000201000 */
[----:B------:R-:W-:-:S04]  /*5760*/  F2FP.F16.F32.PACK_AB R5, RZ, R4 ;  /* 0x00000004ff05723e */ /* 0x000fc800000000ff */
[----:B------:R-:W-:-:S05]  /*5770*/  PRMT R5, R5, 0x5410, RZ ;  /* 0x0000541005057816 */ /* 0x000fca00000000ff */
[----:B------:R0:W-:Y:S01]  /*5780*/  STG.E desc[UR36][R2.64], R5 ;  /* 0x0000000502007986 */ /* 0x0001e2000c101924 */
[----:B------:R-:W-:Y:S05]  /*5790*/  BRA `(.L_x_31811) ;  /* 0x0000000800587947 */ /* 0x000fea0003800000 */
.L_x_31816:
[----:B------:R-:W0:Y:S02]  /*57a0*/  I2F.F64.U32 R4, R4 ;  /* 0x0000000400047312 */ /* 0x000e240000201800 */
[----:B0-----:R0:W-:Y:S01]  /*57b0*/  STG.E.64 desc[UR36][R2.64], R4 ;  /* 0x0000000402007986 */ /* 0x0011e2000c101b24 */
[----:B------:R-:W-:Y:S05]  /*57c0*/  BRA `(.L_x_31811) ;  /* 0x00000008004c7947 */ /* 0x000fea0003800000 */
.L_x_31806:
        /* <DEDUP_REMOVED lines=12> */
.L_x_31821:
        /* <DEDUP_REMOVED lines=17> */
.L_x_31823:
[----:B------:R-:W-:Y:S05]  /*59a0*/  BSYNC.RECONVERGENT B0 ;  /* 0x0000000000007941 */ /* 0x000fea0003800200 */
.L_x_31822:
[----:B------:R0:W-:Y:S01]  /*59b0*/  STG.E.U8 desc[UR36][R2.64], R0 ;  /* 0x0000000002007986 */ /* 0x0001e2000c101124 */
[----:B------:R-:W-:Y:S05]  /*59c0*/  BRA `(.L_x_31811) ;  /* 0x0000000400cc7947 */ /* 0x000fea0003800000 */
.L_x_31820:
        /* <DEDUP_REMOVED lines=17> */
.L_x_31825:
[----:B------:R-:W-:Y:S05]  /*5ae0*/  BSYNC.RECONVERGENT B0 ;  /* 0x0000000000007941 */ /* 0x000fea0003800200 */
.L_x_31824:
[----:B------:R0:W-:Y:S01]  /*5af0*/  STG.E.U8 desc[UR36][R2.64], R0 ;  /* 0x0000000002007986 */ /* 0x0001e2000c101124 */
[----:B------:R-:W-:Y:S05]  /*5b00*/  BRA `(.L_x_31811) ;  /* 0x00000004007c7947 */ /* 0x000fea0003800000 */
.L_x_31819:
        /* <DEDUP_REMOVED lines=21> */
.L_x_31827:
[----:B------:R-:W-:-:S05]  /*5c60*/  MOV R5, RZ ;  /* 0x000000ff00057202 */ /* 0x000fca0000000f00 */
[----:B------:R0:W-:Y:S01]  /*5c70*/  STG.E.64 desc[UR36][R2.64], R4 ;  /* 0x0000000402007986 */ /* 0x0001e2000c101b24 */
[----:B------:R-:W-:Y:S05]  /*5c80*/  BRA `(.L_x_31811) ;  /* 0x00000004001c7947 */ /* 0x000fea0003800000 */
.L_x_31826:
[----:B------:R0:W-:Y:S01]  /*5c90*/  STG.E desc[UR36][R2.64], R4 ;  /* 0x0000000402007986 */ /* 0x0001e2000c101924 */
[----:B------:R-:W-:Y:S05]  /*5ca0*/  BRA `(.L_x_31811) ;  /* 0x0000000400147947 */ /* 0x000fea0003800000 */
.L_x_31818:
        /* <DEDUP_REMOVED lines=8> */
.L_x_31829:
[----:B------:R-:W0:Y:S01]  /*5d30*/  I2F.F64.U32 R4, R4 ;  /* 0x0000000400047312 */ /* 0x000e220000201800 */
[----:B------:R-:W-:-:S05]  /*5d40*/  CS2R R6, SRZ ;  /* 0x0000000000067805 */ /* 0x000fca000001ff00 */
[----:B0-----:R4:W-:Y:S01]  /*5d50*/  STG.E.128 desc[UR36][R2.64], R4 ;  /* 0x0000000402007986 */ /* 0x0019e2000c101d24 */
[----:B------:R-:W-:Y:S05]  /*5d60*/  BRA `(.L_x_31811) ;  /* 0x0000000000e47947 */ /* 0x000fea0003800000 */
.L_x_31828:
[----:B------:R-:W-:-:S09]  /*5d70*/  UISETP.NE.AND UP0, UPT, UR4, 0xf, UPT ;  /* 0x0000000f0400788c */ /* 0x000fd2000bf05270 */
[----:B------:R-:W-:Y:S05]  /*5d80*/  BRA.U !UP0, `(.L_x_31830) ;  /* 0x0000000108d07547 */ /* 0x000fea000b800000 */
[----:B------:R-:W-:-:S09]  /*5d90*/  UISETP.NE.AND UP0, UPT, UR4, 0x17, UPT ;  /* 0x000000170400788c */ /* 0x000fd2000bf05270 */
[----:B------:R-:W-:Y:S05]  /*5da0*/  BRA.U !UP0, `(.L_x_31831) ;  /* 0x0000000108847547 */ /* 0x000fea000b800000 */
[----:B------:R-:W-:-:S09]  /*5db0*/  UISETP.NE.AND UP0, UPT, UR4, 0x18, UPT ;  /* 0x000000180400788c */ /* 0x000fd2000bf05270 */
[----:B------:R-:W-:Y:S05]  /*5dc0*/  BRA.U !UP0, `(.L_x_31832) ;  /* 0x0000000108447547 */ /* 0x000fea000b800000 */
.L_x_31810:
        /* <DEDUP_REMOVED lines=16> */
.L_x_31833:
[----:B------:R-:W-:Y:S05]  /*5ed0*/  BRA `(.L_x_31811) ;  /* 0x0000000000887947 */ /* 0x000fea0003800000 */
.L_x_31832:
        /* <DEDUP_REMOVED lines=11> */
.L_x_31835:
[----:B------:R-:W-:Y:S05]  /*5f90*/  BSYNC.RECONVERGENT B0 ;  /* 0x0000000000007941 */ /* 0x000fea0003800200 */
.L_x_31834:
[----:B------:R3:W-:Y:S01]  /*5fa0*/  STG.E.U8 desc[UR36][R2.64], R5 ;  /* 0x0000000502007986 */ /* 0x0007e2000c101124 */
[----:B------:R-:W-:Y:S05]  /*5fb0*/  BRA `(.L_x_31811) ;  /* 0x0000000000507947 */ /* 0x000fea0003800000 */
.L_x_31831:
        /* <DEDUP_REMOVED lines=12> */
.L_x_31836:
[----:B------:R-:W-:Y:S01]  /*6080*/  IMAD.MOV.U32 R5, RZ, RZ, 0x7f ;  /* 0x0000007fff057424 */ /* 0x000fe200078e00ff */
[----:B------:R-:W-:-:S04]  /*6090*/  ISETP.GT.U32.AND P0, PT, R7, 0x7f800000, PT ;  /* 0x7f8000000700780c */ /* 0x000fc80003f04070 */
[----:B------:R-:W-:-:S05]  /*60a0*/  SEL R5, R5, 0x7c, P0 ;  /* 0x0000007c05057807 */ /* 0x000fca0000000000 */
[----:B------:R2:W-:Y:S01]  /*60b0*/  STG.E.U8 desc[UR36][R2.64], R5 ;  /* 0x0000000502007986 */ /* 0x0005e2000c101124 */
[----:B------:R-:W-:Y:S05]  /*60c0*/  BRA `(.L_x_31811) ;  /* 0x00000000000c7947 */ /* 0x000fea0003800000 */
.L_x_31830:
[----:B------:R-:W-:-:S04]  /*60d0*/  I2FP.F32.U32 R0, R4 ;  /* 0x0000000400007245 */ /* 0x000fc80000201000 */
[----:B------:R-:W-:-:S05]  /*60e0*/  F2FP.BF16.F32.PACK_AB R0, RZ, R0 ;  /* 0x00000000ff00723e */ /* 0x000fca00000010ff */
[----:B------:R0:W-:Y:S02]  /*60f0*/  STG.E.U16 desc[UR36][R2.64], R0 ;  /* 0x0000000002007986 */ /* 0x0001e4000c101524 */
.L_x_31811:
[----:B------:R-:W-:Y:S05]  /*6100*/  BSYNC.RECONVERGENT B6 ;  /* 0x0000000000067941 */ /* 0x000fea0003800200 */
.L_x_31805:
[----:B------:R-:W-:-:S07]  /*6110*/  IADD3 R17, PT, PT, R17, 0x80, RZ ;  /* 0x0000008011117810 */ /* 0x000fce0007ffe0ff */
.L_x_31770:
[----:B------:R-:W-:Y:S05]  /*6120*/  BSYNC.RECONVERGENT B7 ;  /* 0x0000000000077941 */ /* 0x000fea0003800200 */
.L_x_31769:
        /* <DEDUP_REMOVED lines=307> */
.L_x_31839:
        /* <DEDUP_REMOVED lines=18> */
.L_x_31843:
[----:B------:R-:W2:Y:S02]  /*7580*/  LDG.E.U8 R2, desc[UR36][R2.64] ;  /* 0x0000002402027981 */ /* 0x000ea4000c1e1100 */
[----:B--2---:R-:W-:-:S04]  /*7590*/  I2FP.F32.U32 R0, R2 ;  /* 0x0000000200007245 */ /* 0x004fc80000201000 */
[----:B------:R-:W-:Y:S01]  /*75a0*/  F2FP.F16.F32.PACK_AB R0, RZ, R0 ;  /* 0x00000000ff00723e */ /* 0x000fe200000000ff */
[----:B------:R-:W-:Y:S06]  /*75b0*/  BRA `(.L_x_31845) ;  /* 0x0000000c007c7947 */ /* 0x000fec0003800000 */
.L_x_31842:
        /* <DEDUP_REMOVED lines=10> */
.L_x_31847:
[----:B------:R-:W2:Y:S02]  /*7660*/  LDG.E R2, desc[UR36][R2.64] ;  /* 0x0000002402027981 */ /* 0x000ea4000c1e1900 */
[----:B--2---:R-:W-:-:S04]  /*7670*/  I2FP.F32.S32 R0, R2 ;  /* 0x0000000200007245 */ /* 0x004fc80000201400 */
[----:B------:R-:W-:Y:S01]  /*7680*/  F2FP.F16.F32.PACK_AB R0, RZ, R0 ;  /* 0x00000000ff00723e */ /* 0x000fe200000000ff */
[----:B------:R-:W-:Y:S06]  /*7690*/  BRA `(.L_x_31845) ;  /* 0x0000000c00447947 */ /* 0x000fec0003800000 */
.L_x_31846:
[----:B------:R-:W2:Y:S02]  /*76a0*/  LDG.E.U16 R2, desc[UR36][R2.64] ;  /* 0x0000002402027981 */ /* 0x000ea4000c1e1500 */
[----:B--2---:R-:W0:Y:S02]  /*76b0*/  I2F.S16 R0, R2 ;  /* 0x0000000200007306 */ /* 0x004e240000101400 */
[----:B0-----:R-:W-:Y:S01]  /*76c0*/  F2FP.F16.F32.PACK_AB R0, RZ, R0 ;  /* 0x00000000ff00723e */ /* 0x001fe200000000ff */
[----:B------:R-:W-:Y:S06]  /*76d0*/  BRA `(.L_x_31845) ;  /* 0x0000000c00347947 */ /* 0x000fec0003800000 */
.L_x_31841:
        /* <DEDUP_REMOVED lines=9> */
.L_x_31849:
[----:B------:R0:W5:Y:S01]  /*7770*/  LDG.E.U16 R0, desc[UR36][R2.64] ;  /* 0x0000002402007981 */ /* 0x000162000c1e1500 */
[----:B------:R-:W-:Y:S05]  /*7780*/  BRA `(.L_x_31845) ;  /* 0x0000000c00087947 */ /* 0x000fea0003800000 */
.L_x_31848:
        /* <DEDUP_REMOVED lines=9> */
.L_x_31851:
[----:B------:R1:W5:Y:S01]  /*7820*/  LDG.E.U16 R0, desc[UR36][R2.64] ;  /* 0x0000002402007981 */ /* 0x000362000c1e1500 */
[----:B------:R-:W-:Y:S05]  /*7830*/  BRA `(.L_x_31845) ;  /* 0x0000000800dc7947 */ /* 0x000fea0003800000 */
.L_x_31850:
        /* <DEDUP_REMOVED lines=8> */
.L_x_31840:
        /* <DEDUP_REMOVED lines=13> */
.L_x_31854:
        /* <DEDUP_REMOVED lines=8> */
.L_x_31853:
        /* <DEDUP_REMOVED lines=27> */
.L_x_31856:
        /* <DEDUP_REMOVED lines=13> */
.L_x_31855:
[----:B------:R-:W2:Y:S02]  /*7c90*/  LDG.E.U16 R0, desc[UR36][R2.64] ;  /* 0x0000002402007981 */ /* 0x000ea4000c1e1500 */
[----:B--2---:R-:W-:-:S05]  /*7ca0*/  IMAD.U32 R0, R0, 0x10000, RZ ;  /* 0x0001000000007824 */ /* 0x004fca00078e00ff */
[----:B------:R-:W-:Y:S01]  /*7cb0*/  F2FP.F16.F32.PACK_AB R0, RZ, R0 ;  /* 0x00000000ff00723e */ /* 0x000fe200000000ff */
[----:B------:R-:W-:Y:S06]  /*7cc0*/  BRA `(.L_x_31845) ;  /* 0x0000000400b87947 */ /* 0x000fec0003800000 */
.L_x_31852:
        /* <DEDUP_REMOVED lines=12> */
.L_x_31859:
        /* <DEDUP_REMOVED lines=21> */
.L_x_31863:
[----:B------:R-:W-:Y:S05]  /*7ee0*/  BSYNC.RECONVERGENT B1 ;  /* 0x0000000000017941 */ /* 0x000fea0003800200 */
.L_x_31862:
[----:B------:R-:W-:Y:S02]  /*7ef0*/  SHF.L.U32 R0, R0, 0x14, RZ ;  /* 0x0000001400007819 */ /* 0x000fe400000006ff */
[----:B------:R-:W-:-:S04]  /*7f00*/  LEA R2, R2, 0x3b800000, 0x17 ;  /* 0x3b80000002027811 */ /* 0x000fc800078eb8ff */
[----:B------:R-:W-:-:S07]  /*7f10*/  LOP3.LUT R0, R2, R0, R7, 0xfe, !PT ;  /* 0x0000000002007212 */ /* 0x000fce00078efe07 */
.L_x_31861:
[----:B------:R-:W-:Y:S05]  /*7f20*/  BSYNC.RECONVERGENT B0 ;  /* 0x0000000000007941 */ /* 0x000fea0003800200 */
.L_x_31860:
[----:B------:R-:W-:Y:S01]  /*7f30*/  F2FP.F16.F32.PACK_AB R0, RZ, R0 ;  /* 0x00000000ff00723e */ /* 0x000fe200000000ff */
[----:B------:R-:W-:Y:S06]  /*7f40*/  BRA `(.L_x_31845) ;  /* 0x0000000400187947 */ /* 0x000fec0003800000 */
.L_x_31858:
        /* <DEDUP_REMOVED lines=21> */
.L_x_31867:
[----:B------:R-:W-:Y:S05]  /*80a0*/  BSYNC.RECONVERGENT B1 ;  /* 0x0000000000017941 */ /* 0x000fea0003800200 */
.L_x_31866:
[----:B------:R-:W-:Y:S01]  /*80b0*/  IMAD.SHL.U32 R0, R0, 0x200000, RZ ;  /* 0x0020000000007824 */ /* 0x000fe200078e00ff */
[----:B------:R-:W-:-:S04]  /*80c0*/  LEA R2, R2, 0x37800000, 0x17 ;  /* 0x3780000002027811 */ /* 0x000fc800078eb8ff */
[----:B------:R-:W-:-:S07]  /*80d0*/  LOP3.LUT R0, R2, R0, R7, 0xfe, !PT ;  /* 0x0000000002007212 */ /* 0x000fce00078efe07 */
.L_x_31865:
[----:B------:R-:W-:Y:S05]  /*80e0*/  BSYNC.RECONVERGENT B0 ;  /* 0x0000000000007941 */ /* 0x000fea0003800200 */
.L_x_31864:
[----:B------:R-:W-:Y:S01]  /*80f0*/  F2FP.F16.F32.PACK_AB R0, RZ, R0 ;  /* 0x00000000ff00723e */ /* 0x000fe200000000ff */
[----:B------:R-:W-:Y:S06]  /*8100*/  BRA `(.L_x_31845) ;  /* 0x0000000000a87947 */ /* 0x000fec0003800000 */
.L_x_31857:
        /* <DEDUP_REMOVED lines=14> */
.L_x_31871:
[----:B------:R-:W-:Y:S05]  /*81f0*/  BSYNC.RECONVERGENT B0 ;  /* 0x0000000000007941 */ /* 0x000fea0003800200 */
.L_x_31870:
[----:B------:R-:W-:Y:S01]  /*8200*/  F2FP.F16.F32.PACK_AB R0, RZ, R0 ;  /* 0x00000000ff00723e */ /* 0x000fe200000000ff */
[----:B------:R-:W-:Y:S06]  /*8210*/  BRA `(.L_x_31845) ;  /* 0x0000000000647947 */ /* 0x000fec0003800000 */
.L_x_31844:
        /* <DEDUP_REMOVED lines=16> */
.L_x_31872:
[----:B------:R-:W-:Y:S01]  /*8320*/  PRMT R0, RZ, 0x7610, R0 ;  /* 0x00007610ff007816 */ /* 0x000fe20000000000 */
[----:B------:R-:W-:Y:S06]  /*8330*/  BRA `(.L_x_31845) ;  /* 0x00000000001c7947 */ /* 0x000fec0003800000 */
.L_x_31869:
[----:B------:R-:W2:Y:S02]  /*8340*/  LDG.E.64 R2, desc[UR36][R2.64] ;  /* 0x0000002402027981 */ /* 0x000ea4000c1e1b00 */
[----:B--2---:R-:W0:Y:S02]  /*8350*/  I2F.U64 R0, R2 ;  /* 0x0000000200007312 */ /* 0x004e240000301000 */
[----:B0-----:R-:W-:Y:S01]  /*8360*/  F2FP.F16.F32.PACK_AB R0, RZ, R0 ;  /* 0x00000000ff00723e */ /* 0x001fe200000000ff */
[----:B------:R-:W-:Y:S06]  /*8370*/  BRA `(.L_x_31845) ;  /* 0x00000000000c7947 */ /* 0x000fec0003800000 */
.L_x_31868:
[----:B------:R-:W2:Y:S02]  /*8380*/  LDG.E R2, desc[UR36][R2.64] ;  /* 0x0000002402027981 */ /* 0x000ea4000c1e1900 */
[----:B--2---:R-:W-:-:S04]  /*8390*/  I2FP.F32.U32 R0, R2 ;  /* 0x0000000200007245 */ /* 0x004fc80000201000 */
[----:B------:R-:W-:-:S07]  /*83a0*/  F2FP.F16.F32.PACK_AB R0, RZ, R0 ;  /* 0x00000000ff00723e */ /* 0x000fce00000000ff */
.L_x_31845:
        /* <DEDUP_REMOVED lines=23> */
.L_x_31877:
[----:B------:R0:W-:Y:S01]  /*8520*/  STG.E.U8 desc[UR36][R2.64], R4 ;  /* 0x0000000402007986 */ /* 0x0001e2000c101124 */
[----:B------:R-:W-:Y:S05]  /*8530*/  BRA `(.L_x_31879) ;  /* 0x0000000800fc7947 */ /* 0x000fea0003800000 */
.L_x_31876:
        /* <DEDUP_REMOVED lines=9> */
.L_x_31881:
[----:B------:R0:W-:Y:S01]  /*85d0*/  STG.E desc[UR36][R2.64], R4 ;  /* 0x0000000402007986 */ /* 0x0001e2000c101924 */
[----:B------:R-:W-:Y:S05]  /*85e0*/  BRA `(.L_x_31879) ;  /* 0x0000000800d07947 */ /* 0x000fea0003800000 */
.L_x_31880:
[----:B------:R0:W-:Y:S01]  /*85f0*/  STG.E.U16 desc[UR36][R2.64], R4 ;  /* 0x0000000402007986 */ /* 0x0001e2000c101524 */
[----:B------:R-:W-:Y:S05]  /*8600*/  BRA `(.L_x_31879) ;  /* 0x0000000800c87947 */ /* 0x000fea0003800000 */
.L_x_31875:
        /* <DEDUP_REMOVED lines=9> */
.L_x_31883:
[----:B------:R-:W-:-:S04]  /*86a0*/  I2FP.F32.U32 R0, R4 ;  /* 0x0000000400007245 */ /* 0x000fc80000201000 */
[----:B------:R-:W-:-:S05]  /*86b0*/  F2FP.F16.F32.PACK_AB R0, RZ, R0 ;  /* 0x00000000ff00723e */ /* 0x000fca00000000ff */
[----:B------:R0:W-:Y:S01]  /*86c0*/  STG.E.U16 desc[UR36][R2.64], R0 ;  /* 0x0000000002007986 */ /* 0x0001e2000c101524 */
[----:B------:R-:W-:Y:S05]  /*86d0*/  BRA `(.L_x_31879) ;  /* 0x0000000800947947 */ /* 0x000fea0003800000 */
.L_x_31882:
        /* <DEDUP_REMOVED lines=10> */
.L_x_31885:
[----:B------:R-:W-:-:S04]  /*8780*/  I2FP.F32.U32 R4, R4 ;  /* 0x0000000400047245 */ /* 0x000fc80000201000 */
[----:B------:R-:W-:-:S04]  /*8790*/  F2FP.F16.F32.PACK_AB R5, RZ, R4 ;  /* 0x00000004ff05723e */ /* 0x000fc800000000ff */
[----:B------:R-:W-:-:S05]  /*87a0*/  PRMT R5, R5, 0x5410, RZ ;  /* 0x0000541005057816 */ /* 0x000fca00000000ff */
[----:B------:R0:W-:Y:S01]  /*87b0*/  STG.E desc[UR36][R2.64], R5 ;  /* 0x0000000502007986 */ /* 0x0001e2000c101924 */
[----:B------:R-:W-:Y:S05]  /*87c0*/  BRA `(.L_x_31879) ;  /* 0x0000000800587947 */ /* 0x000fea0003800000 */
.L_x_31884:
[----:B------:R-:W0:Y:S02]  /*87d0*/  I2F.F64.U32 R4, R4 ;  /* 0x0000000400047312 */ /* 0x000e240000201800 */
[----:B0-----:R0:W-:Y:S01]  /*87e0*/  STG.E.64 desc[UR36][R2.64], R4 ;  /* 0x0000000402007986 */ /* 0x0011e2000c101b24 */
[----:B------:R-:W-:Y:S05]  /*87f0*/  BRA `(.L_x_31879) ;  /* 0x00000008004c7947 */ /* 0x000fea0003800000 */
.L_x_31874:
        /* <DEDUP_REMOVED lines=12> */
.L_x_31889:
        /* <DEDUP_REMOVED lines=17> */
.L_x_31891:
[----:B------:R-:W-:Y:S05]  /*89d0*/  BSYNC.RECONVERGENT B0 ;  /* 0x0000000000007941 */ /* 0x000fea0003800200 */
.L_x_31890:
[----:B------:R0:W-:Y:S01]  /*89e0*/  STG.E.U8 desc[UR36][R2.64], R0 ;  /* 0x0000000002007986 */ /* 0x0001e2000c101124 */
[----:B------:R-:W-:Y:S05]  /*89f0*/  BRA `(.L_x_31879) ;  /* 0x0000000400cc7947 */ /* 0x000fea0003800000 */
.L_x_31888:
        /* <DEDUP_REMOVED lines=17> */
.L_x_31893:
[----:B------:R-:W-:Y:S05]  /*8b10*/  BSYNC.RECONVERGENT B0 ;  /* 0x0000000000007941 */ /* 0x000fea0003800200 */
.L_x_31892:
[----:B------:R0:W-:Y:S01]  /*8b20*/  STG.E.U8 desc[UR36][R2.64], R0 ;  /* 0x0000000002007986 */ /* 0x0001e2000c101124 */
[----:B------:R-:W-:Y:S05]  /*8b30*/  BRA `(.L_x_31879) ;  /* 0x00000004007c7947 */ /* 0x000fea0003800000 */
.L_x_31887:
        /* <DEDUP_REMOVED lines=21> */
.L_x_31895:
[----:B------:R-:W-:-:S05]  /*8c90*/  HFMA2 R5, -RZ, RZ, 0, 0 ;  /* 0x00000000ff057431 */ /* 0x000fca00000001ff */
[----:B------:R0:W-:Y:S01]  /*8ca0*/  STG.E.64 desc[UR36][R2.64], R4 ;  /* 0x0000000402007986 */ /* 0x0001e2000c101b24 */
[----:B------:R-:W-:Y:S05]  /*8cb0*/  BRA `(.L_x_31879) ;  /* 0x00000004001c7947 */ /* 0x000fea0003800000 */
.L_x_31894:
[----:B------:R0:W-:Y:S01]  /*8cc0*/  STG.E desc[UR36][R2.64], R4 ;  /* 0x0000000402007986 */ /* 0x0001e2000c101924 */
[----:B------:R-:W-:Y:S05]  /*8cd0*/  BRA `(.L_x_31879) ;  /* 0x0000000400147947 */ /* 0x000fea0003800000 */
.L_x_31886:
        /* <DEDUP_REMOVED lines=8> */
.L_x_31897:
[----:B------:R-:W0:Y:S01]  /*8d60*/  I2F.F64.U32 R4, R4 ;  /* 0x0000000400047312 */ /* 0x000e220000201800 */
[----:B------:R-:W-:-:S05]  /*8d70*/  CS2R R6, SRZ ;  /* 0x0000000000067805 */ /* 0x000fca000001ff00 */
[----:B0-----:R4:W-:Y:S01]  /*8d80*/  STG.E.128 desc[UR36][R2.64], R4 ;  /* 0x0000000402007986 */ /* 0x0019e2000c101d24 */
[----:B------:R-:W-:Y:S05]  /*8d90*/  BRA `(.L_x_31879) ;  /* 0x0000000000e47947 */ /* 0x000fea0003800000 */
.L_x_31896:
[----:B------:R-:W-:-:S09]  /*8da0*/  UISETP.NE.AND UP0, UPT, UR4, 0xf, UPT ;  /* 0x0000000f0400788c */ /* 0x000fd2000bf05270 */
[----:B------:R-:W-:Y:S05]  /*8db0*/  BRA.U !UP0, `(.L_x_31898) ;  /* 0x0000000108d07547 */ /* 0x000fea000b800000 */
[----:B------:R-:W-:-:S09]  /*8dc0*/  UISETP.NE.AND UP0, UPT, UR4, 0x17, UPT ;  /* 0x000000170400788c */ /* 0x000fd2000bf05270 */
[----:B------:R-:W-:Y:S05]  /*8dd0*/  BRA.U !UP0, `(.L_x_31899) ;  /* 0x0000000108847547 */ /* 0x000fea000b800000 */
[----:B------:R-:W-:-:S09]  /*8de0*/  UISETP.NE.AND UP0, UPT, UR4, 0x18, UPT ;  /* 0x000000180400788c */ /* 0x000fd2000bf05270 */
[----:B------:R-:W-:Y:S05]  /*8df0*/  BRA.U !UP0, `(.L_x_31900) ;  /* 0x0000000108447547 */ /* 0x000fea000b800000 */
.L_x_31878:
        /* <DEDUP_REMOVED lines=16> */
.L_x_31901:
[----:B------:R-:W-:Y:S05]  /*8f00*/  BRA `(.L_x_31879) ;  /* 0x0000000000887947 */ /* 0x000fea0003800000 */
.L_x_31900:
        /* <DEDUP_REMOVED lines=11> */
.L_x_31903:
[----:B------:R-:W-:Y:S05]  /*8fc0*/  BSYNC.RECONVERGENT B0 ;  /* 0x0000000000007941 */ /* 0x000fea0003800200 */
.L_x_31902:
[----:B------:R3:W-:Y:S01]  /*8fd0*/  STG.E.U8 desc[UR36][R2.64], R5 ;  /* 0x0000000502007986 */ /* 0x0007e2000c101124 */
[----:B------:R-:W-:Y:S05]  /*8fe0*/  BRA `(.L_x_31879) ;  /* 0x0000000000507947 */ /* 0x000fea0003800000 */
.L_x_31899:
        /* <DEDUP_REMOVED lines=12> */
.L_x_31904:
[----:B------:R-:W-:Y:S01]  /*90b0*/  IMAD.MOV.U32 R5, RZ, RZ, 0x7f ;  /* 0x0000007fff057424 */ /* 0x000fe200078e00ff */
[----:B------:R-:W-:-:S04]  /*90c0*/  ISETP.GT.U32.AND P0, PT, R7, 0x7f800000, PT ;  /* 0x7f8000000700780c */ /* 0x000fc80003f04070 */
[----:B------:R-:W-:-:S05]  /*90d0*/  SEL R5, R5, 0x7c, P0 ;  /* 0x0000007c05057807 */ /* 0x000fca0000000000 */
[----:B------:R2:W-:Y:S01]  /*90e0*/  STG.E.U8 desc[UR36][R2.64], R5 ;  /* 0x0000000502007986 */ /* 0x0005e2000c101124 */
[----:B------:R-:W-:Y:S05]  /*90f0*/  BRA `(.L_x_31879) ;  /* 0x00000000000c7947 */ /* 0x000fea0003800000 */
.L_x_31898:
[----:B------:R-:W-:-:S04]  /*9100*/  I2FP.F32.U32 R0, R4 ;  /* 0x0000000400007245 */ /* 0x000fc80000201000 */
[----:B------:R-:W-:-:S05]  /*9110*/  F2FP.BF16.F32.PACK_AB R0, RZ, R0 ;  /* 0x00000000ff00723e */ /* 0x000fca00000010ff */
[----:B------:R0:W-:Y:S02]  /*9120*/  STG.E.U16 desc[UR36][R2.64], R0 ;  /* 0x0000000002007986 */ /* 0x0001e4000c101524 */
.L_x_31879:
[----:B------:R-:W-:Y:S05]  /*9130*/  BSYNC.RECONVERGENT B6 ;  /* 0x0000000000067941 */ /* 0x000fea0003800200 */
.L_x_31873:
[----:B------:R-:W-:-:S07]  /*9140*/  IADD3 R17, PT, PT, R17, 0x80, RZ ;  /* 0x0000008011117810 */ /* 0x000fce0007ffe0ff */
.L_x_31838:
[----:B------:R-:W-:Y:S05]  /*9150*/  BSYNC.RECONVERGENT B7 ;  /* 0x0000000000077941 */ /* 0x000fea0003800200 */
.L_x_31837:
        /* <DEDUP_REMOVED lines=306> */
.L_x_31905:
        /* <DEDUP_REMOVED lines=20> */
.L_x_31909:
[----:B------:R-:W2:Y:S02]  /*a5c0*/  LDG.E.U8 R2, desc[UR36][R2.64] ;  /* 0x0000002402027981 */ /* 0x000ea4000c1e1100 */
[----:B--2---:R-:W-:-:S04]  /*a5d0*/  I2FP.F32.U32 R0, R2 ;  /* 0x0000000200007245 */ /* 0x004fc80000201000 */
[----:B------:R-:W-:Y:S01]  /*a5e0*/  F2FP.F16.F32.PACK_AB R0, RZ, R0 ;  /* 0x00000000ff00723e */ /* 0x000fe200000000ff */
[----:B------:R-:W-:Y:S06]  /*a5f0*/  BRA `(.L_x_31911) ;  /* 0x0000000c007c7947 */ /* 0x000fec0003800000 */
.L_x_31908:
        /* <DEDUP_REMOVED lines=10> */
.L_x_31913:
[----:B------:R-:W2:Y:S02]  /*a6a0*/  LDG.E R2, desc[UR36][R2.64] ;  /* 0x0000002402027981 */ /* 0x000ea4000c1e1900 */
[----:B--2---:R-:W-:-:S04]  /*a6b0*/  I2FP.F32.S32 R0, R2 ;  /* 0x0000000200007245 */ /* 0x004fc80000201400 */
[----:B------:R-:W-:Y:S01]  /*a6c0*/  F2FP.F16.F32.PACK_AB R0, RZ, R0 ;  /* 0x00000000ff00723e */ /* 0x000fe200000000ff */
[----:B------:R-:W-:Y:S06]  /*a6d0*/  BRA `(.L_x_31911) ;  /* 0x0000000c00447947 */ /* 0x000fec0003800000 */
.L_x_31912:
[----:B------:R-:W2:Y:S02]  /*a6e0*/  LDG.E.U16 R2, desc[UR36][R2.64] ;  /* 0x0000002402027981 */ /* 0x000ea4000c1e1500 */
[----:B--2---:R-:W0:Y:S02]  /*a6f0*/  I2F.S16 R0, R2 ;  /* 0x0000000200007306 */ /* 0x004e240000101400 */
[----:B0-----:R-:W-:Y:S01]  /*a700*/  F2FP.F16.F32.PACK_AB R0, RZ, R0 ;  /* 0x00000000ff00723e */ /* 0x001fe200000000ff */
[----:B------:R-:W-:Y:S06]  /*a710*/  BRA `(.L_x_31911) ;  /* 0x0000000c00347947 */ /* 0x000fec0003800000 */
.L_x_31907:
        /* <DEDUP_REMOVED lines=9> */
.L_x_31915:
[----:B------:R1:W5:Y:S01]  /*a7b0*/  LDG.E.U16 R0, desc[UR36][R2.64] ;  /* 0x0000002402007981 */ /* 0x000362000c1e1500 */
[----:B------:R-:W-:Y:S05]  /*a7c0*/  BRA `(.L_x_31911) ;  /* 0x0000000c00087947 */ /* 0x000fea0003800000 */
.L_x_31914:
        /* <DEDUP_REMOVED lines=9> */
.L_x_31917:
[----:B------:R0:W5:Y:S01]  /*a860*/  LDG.E.U16 R0, desc[UR36][R2.64] ;  /* 0x0000002402007981 */ /* 0x000162000c1e1500 */
[----:B------:R-:W-:Y:S05]  /*a870*/  BRA `(.L_x_31911) ;  /* 0x0000000800dc7947 */ /* 0x000fea0003800000 */
.L_x_31916:
        /* <DEDUP_REMOVED lines=8> */
.L_x_31906:
        /* <DEDUP_REMOVED lines=13> */
.L_x_31920:
        /* <DEDUP_REMOVED lines=8> */
.L_x_31919:
        /* <DEDUP_REMOVED lines=27> */
.L_x_31922:
        /* <DEDUP_REMOVED lines=13> */
.L_x_31921:
[----:B------:R-:W2:Y:S02]  /*acd0*/  LDG.E.U16 R0, desc[UR36][R2.64] ;  /* 0x0000002402007981 */ /* 0x000ea4000c1e1500 */
[----:B--2---:R-:W-:-:S05]  /*ace0*/  IMAD.U32 R0, R0, 0x10000, RZ ;  /* 0x0001000000007824 */ /* 0x004fca00078e00ff */
[----:B------:R-:W-:Y:S01]  /*acf0*/  F2FP.F16.F32.PACK_AB R0, RZ, R0 ;  /* 0x00000000ff00723e */ /* 0x000fe200000000ff */
[----:B------:R-:W-:Y:S06]  /*ad00*/  BRA `(.L_x_31911) ;  /* 0x0000000400b87947 */ /* 0x000fec0003800000 */
.L_x_31918:
        /* <DEDUP_REMOVED lines=12> */
.L_x_31925:
        /* <DEDUP_REMOVED lines=21> */
.L_x_31929:
[----:B------:R-:W-:Y:S05]  /*af20*/  BSYNC.RECONVERGENT B1 ;  /* 0x0000000000017941 */ /* 0x000fea0003800200 */
.L_x_31928:
[----:B------:R-:W-:Y:S02]  /*af30*/  SHF.L.U32 R0, R0, 0x14, RZ ;  /* 0x0000001400007819 */ /* 0x000fe400000006ff */
[----:B------:R-:W-:-:S04]  /*af40*/  LEA R2, R2, 0x3b800000, 0x17 ;  /* 0x3b80000002027811 */ /* 0x000fc800078eb8ff */
[----:B------:R-:W-:-:S07]  /*af50*/  LOP3.LUT R0, R2, R0, R7, 0xfe, !PT ;  /* 0x0000000002007212 */ /* 0x000fce00078efe07 */
.L_x_31927:
[----:B------:R-:W-:Y:S05]  /*af60*/  BSYNC.RECONVERGENT B0 ;  /* 0x0000000000007941 */ /* 0x000fea0003800200 */
.L_x_31926:
[----:B------:R-:W-:Y:S01]  /*af70*/  F2FP.F16.F32.PACK_AB R0, RZ, R0 ;  /* 0x00000000ff00723e */ /* 0x000fe200000000ff */
[----:B------:R-:W-:Y:S06]  /*af80*/  BRA `(.L_x_31911) ;  /* 0x0000000400187947 */ /* 0x000fec0003800000 */
.L_x_31924:
        /* <DEDUP_REMOVED lines=21> */
.L_x_31933:
[----:B------:R-:W-:Y:S05]  /*b0e0*/  BSYNC.RECONVERGENT B1 ;  /* 0x0000000000017941 */ /* 0x000fea0003800200 */
.L_x_31932:
[----:B------:R-:W-:Y:S01]  /*b0f0*/  IMAD.SHL.U32 R0, R0, 0x200000, RZ ;  /* 0x0020000000007824 */ /* 0x000fe200078e00ff */
[----:B------:R-:W-:-:S04]  /*b100*/  LEA R2, R2, 0x37800000, 0x17 ;  /* 0x3780000002027811 */ /* 0x000fc800078eb8ff */
[----:B------:R-:W-:-:S07]  /*b110*/  LOP3.LUT R0, R2, R0, R7, 0xfe, !PT ;  /* 0x0000000002007212 */ /* 0x000fce00078efe07 */
.L_x_31931:
[----:B------:R-:W-:Y:S05]  /*b120*/  BSYNC.RECONVERGENT B0 ;  /* 0x0000000000007941 */ /* 0x000fea0003800200 */
.L_x_31930:
[----:B------:R-:W-:Y:S01]  /*b130*/  F2FP.F16.F32.PACK_AB R0, RZ, R0 ;  /* 0x00000000ff00723e */ /* 0x000fe200000000ff */
[----:B------:R-:W-:Y:S06]  /*b140*/  BRA `(.L_x_31911) ;  /* 0x0000000000a87947 */ /* 0x000fec0003800000 */
.L_x_31923:
        /* <DEDUP_REMOVED lines=14> */
.L_x_31937:
[----:B------:R-:W-:Y:S05]  /*b230*/  BSYNC.RECONVERGENT B0 ;  /* 0x0000000000007941 */ /* 0x000fea0003800200 */
.L_x_31936:
[----:B------:R-:W-:Y:S01]  /*b240*/  F2FP.F16.F32.PACK_AB R0, RZ, R0 ;  /* 0x00000000ff00723e */ /* 0x000fe200000000ff */
[----:B------:R-:W-:Y:S06]  /*b250*/  BRA `(.L_x_31911) ;  /* 0x0000000000647947 */ /* 0x000fec0003800000 */
.L_x_31910:
        /* <DEDUP_REMOVED lines=16> */
.L_x_31938:
[----:B------:R-:W-:Y:S01]  /*b360*/  PRMT R0, RZ, 0x7610, R0 ;  /* 0x00007610ff007816 */ /* 0x000fe20000000000 */
[----:B------:R-:W-:Y:S06]  /*b370*/  BRA `(.L_x_31911) ;  /* 0x00000000001c7947 */ /* 0x000fec0003800000 */
.L_x_31935:
[----:B------:R-:W2:Y:S02]  /*b380*/  LDG.E.64 R2, desc[UR36][R2.64] ;  /* 0x0000002402027981 */ /* 0x000ea4000c1e1b00 */
[----:B--2---:R-:W0:Y:S02]  /*b390*/  I2F.U64 R0, R2 ;  /* 0x0000000200007312 */ /* 0x004e240000301000 */
[----:B0-----:R-:W-:Y:S01]  /*b3a0*/  F2FP.F16.F32.PACK_AB R0, RZ, R0 ;  /* 0x00000000ff00723e */ /* 0x001fe200000000ff */
[----:B------:R-:W-:Y:S06]  /*b3b0*/  BRA `(.L_x_31911) ;  /* 0x00000000000c7947 */ /* 0x000fec0003800000 */
.L_x_31934:
[----:B------:R-:W2:Y:S02]  /*b3c0*/  LDG.E R2, desc[UR36][R2.64] ;  /* 0x0000002402027981 */ /* 0x000ea4000c1e1900 */
[----:B--2---:R-:W-:-:S04]  /*b3d0*/  I2FP.F32.U32 R0, R2 ;  /* 0x0000000200007245 */ /* 0x004fc80000201000 */
[----:B------:R-:W-:-:S07]  /*b3e0*/  F2FP.F16.F32.PACK_AB R0, RZ, R0 ;  /* 0x00000000ff00723e */ /* 0x000fce00000000ff */
.L_x_31911:
[----:B01----:R-:W0:Y:S01]  /*b3f0*/  LDC.U16 R2, c[0x0][0x592] ;  /* 0x00016480ff027b82 */ /* 0x003e220000000400 */
[----:B------:R-:W-:-:S04]  /*b400*/  UPRMT UR4, UR41, 0x9910, URZ ;  /* 0x0000991029047896 */ /* 0x000fc800080000ff */
[----:B------:R-:W-:Y:S01]  /*b410*/  UISETP.GT.AND UP0, UPT, UR4, 0x9, UPT ;  /* 0x000000090400788c */ /* 0x000fe2000bf04270 */
[----:B0-----:R-:W-:-:S05]  /*b420*/  HADD2.F32 R2, -RZ, R2.H0_H0 ;  /* 0x20000002ff027230 */ /* 0x001fca0000004100 */
[----:B------:R-:W-:-:S13]  /*b430*/  FSETP.NEU.FTZ.AND P0, PT, R2, RZ, PT ;  /* 0x000000ff0200720b */ /* 0x000fda0003f1d000 */
        /* <DEDUP_REMOVED lines=14> */
.L_x_31942:
[----:B------:R-:W-:Y:S01]  /*b520*/  STG.E.U8 desc[UR36][R16.64], R2 ;  /* 0x0000000210007986 */ /* 0x000fe2000c101124 */
[----:B------:R-:W-:Y:S05]  /*b530*/  EXIT ;  /* 0x000000000000794d */ /* 0x000fea0003800000 */
.L_x_31941:
        /* <DEDUP_REMOVED lines=9> */
.L_x_31945:
[----:B------:R-:W-:Y:S01]  /*b5d0*/  STG.E desc[UR36][R16.64], R2 ;  /* 0x0000000210007986 */ /* 0x000fe2000c101924 */
[----:B------:R-:W-:Y:S05]  /*b5e0*/  EXIT ;  /* 0x000000000000794d */ /* 0x000fea0003800000 */
.L_x_31944:
[----:B------:R-:W-:Y:S01]  /*b5f0*/  STG.E.U16 desc[UR36][R16.64], R2 ;  /* 0x0000000210007986 */ /* 0x000fe2000c101524 */
[----:B------:R-:W-:Y:S05]  /*b600*/  EXIT ;  /* 0x000000000000794d */ /* 0x000fea0003800000 */
.L_x_31940:
        /* <DEDUP_REMOVED lines=9> */
.L_x_31947:
[----:B------:R-:W-:-:S04]  /*b6a0*/  I2FP.F32.U32 R0, R2 ;  /* 0x0000000200007245 */ /* 0x000fc80000201000 */
[----:B------:R-:W-:-:S05]  /*b6b0*/  F2FP.F16.F32.PACK_AB R0, RZ, R0 ;  /* 0x00000000ff00723e */ /* 0x000fca00000000ff */
[----:B------:R-:W-:Y:S01]  /*b6c0*/  STG.E.U16 desc[UR36][R16.64], R0 ;  /* 0x0000000010007986 */ /* 0x000fe2000c101524 */
[----:B------:R-:W-:Y:S05]  /*b6d0*/  EXIT ;  /* 0x000000000000794d */ /* 0x000fea0003800000 */
.L_x_31946:
        /* <DEDUP_REMOVED lines=10> */
.L_x_31949:
[----:B------:R-:W-:-:S04]  /*b780*/  I2FP.F32.U32 R2, R2 ;  /* 0x0000000200027245 */ /* 0x000fc80000201000 */
[----:B------:R-:W-:-:S04]  /*b790*/  F2FP.F16.F32.PACK_AB R3, RZ, R2 ;  /* 0x00000002ff03723e */ /* 0x000fc800000000ff */
[----:B------:R-:W-:-:S05]  /*b7a0*/  PRMT R3, R3, 0x5410, RZ ;  /* 0x0000541003037816 */ /* 0x000fca00000000ff */
[----:B------:R-:W-:Y:S01]  /*b7b0*/  STG.E desc[UR36][R16.64], R3 ;  /* 0x0000000310007986 */ /* 0x000fe2000c101924 */
[----:B------:R-:W-:Y:S05]  /*b7c0*/  EXIT ;  /* 0x000000000000794d */ /* 0x000fea0003800000 */
.L_x_31948:
[----:B------:R-:W0:Y:S02]  /*b7d0*/  I2F.F64.U32 R2, R2 ;  /* 0x0000000200027312 */ /* 0x000e240000201800 */
[----:B0-----:R-:W-:Y:S01]  /*b7e0*/  STG.E.64 desc[UR36][R16.64], R2 ;  /* 0x0000000210007986 */ /* 0x001fe2000c101b24 */
[----:B------:R-:W-:Y:S05]  /*b7f0*/  EXIT ;  /* 0x000000000000794d */ /* 0x000fea0003800000 */
.L_x_31939:
        /* <DEDUP_REMOVED lines=12> */
.L_x_31953:
        /* <DEDUP_REMOVED lines=16> */
.L_x_31956:
[----:B------:R-:W-:-:S07]  /*b9c0*/  PRMT R8, R0, 0x7610, R8 ;  /* 0x0000761000087816 */ /* 0x000fce0000000008 */
.L_x_31955:
[----:B------:R-:W-:Y:S05]  /*b9d0*/  BSYNC.RECONVERGENT B0 ;  /* 0x0000000000007941 */ /* 0x000fea0003800200 */
.L_x_31954:
[----:B------:R-:W-:Y:S01]  /*b9e0*/  STG.E.U8 desc[UR36][R16.64], R8 ;  /* 0x0000000810007986 */ /* 0x000fe2000c101124 */
[----:B------:R-:W-:Y:S05]  /*b9f0*/  EXIT ;  /* 0x000000000000794d */ /* 0x000fea0003800000 */
.L_x_31952:
        /* <DEDUP_REMOVED lines=16> */
.L_x_31959:
[----:B------:R-:W-:-:S07]  /*bb00*/  PRMT R8, R0, 0x7610, R8 ;  /* 0x0000761000087816 */ /* 0x000fce0000000008 */
.L_x_31958:
[----:B------:R-:W-:Y:S05]  /*bb10*/  BSYNC.RECONVERGENT B0 ;  /* 0x0000000000007941 */ /* 0x000fea0003800200 */
.L_x_31957:
[----:B------:R-:W-:Y:S01]  /*bb20*/  STG.E.U8 desc[UR36][R16.64], R8 ;  /* 0x0000000810007986 */ /* 0x000fe2000c101124 */
[----:B------:R-:W-:Y:S05]  /*bb30*/  EXIT ;  /* 0x000000000000794d */ /* 0x000fea0003800000 */
.L_x_31951:
        /* <DEDUP_REMOVED lines=21> */
.L_x_31961:
[----:B------:R-:W-:-:S05]  /*bc90*/  IMAD.MOV.U32 R3, RZ, RZ, RZ ;  /* 0x000000ffff037224 */ /* 0x000fca00078e00ff */
[----:B------:R-:W-:Y:S01]  /*bca0*/  STG.E.64 desc[UR36][R16.64], R2 ;  /* 0x0000000210007986 */ /* 0x000fe2000c101b24 */
[----:B------:R-:W-:Y:S05]  /*bcb0*/  EXIT ;  /* 0x000000000000794d */ /* 0x000fea0003800000 */
.L_x_31960:
[----:B------:R-:W-:Y:S01]  /*bcc0*/  STG.E desc[UR36][R16.64], R2 ;  /* 0x0000000210007986 */ /* 0x000fe2000c101924 */
[----:B------:R-:W-:Y:S05]  /*bcd0*/  EXIT ;  /* 0x000000000000794d */ /* 0x000fea0003800000 */
.L_x_31950:
        /* <DEDUP_REMOVED lines=8> */
.L_x_31963:
[----:B------:R-:W0:Y:S01]  /*bd60*/  I2F.F64.U32 R4, R2 ;  /* 0x0000000200047312 */ /* 0x000e220000201800 */
[----:B------:R-:W-:-:S05]  /*bd70*/  CS2R R6, SRZ ;  /* 0x0000000000067805 */ /* 0x000fca000001ff00 */
[----:B0-----:R-:W-:Y:S01]  /*bd80*/  STG.E.128 desc[UR36][R16.64], R4 ;  /* 0x0000000410007986 */ /* 0x001fe2000c101d24 */
[----:B------:R-:W-:Y:S05]  /*bd90*/  EXIT ;  /* 0x000000000000794d */ /* 0x000fea0003800000 */
.L_x_31962:
[----:B------:R-:W-:-:S09]  /*bda0*/  UISETP.NE.AND UP0, UPT, UR4, 0xf, UPT ;  /* 0x0000000f0400788c */ /* 0x000fd2000bf05270 */
[----:B------:R-:W-:Y:S05]  /*bdb0*/  BRA.U !UP0, `(.L_x_31964) ;  /* 0x0000000108d47547 */ /* 0x000fea000b800000 */
[----:B------:R-:W-:-:S09]  /*bdc0*/  UISETP.NE.AND UP0, UPT, UR4, 0x17, UPT ;  /* 0x000000170400788c */ /* 0x000fd2000bf05270 */
[----:B------:R-:W-:Y:S05]  /*bdd0*/  BRA.U !UP0, `(.L_x_31965) ;  /* 0x0000000108847547 */ /* 0x000fea000b800000 */
[----:B------:R-:W-:-:S09]  /*bde0*/  UISETP.NE.AND UP0, UPT, UR4, 0x18, UPT ;  /* 0x000000180400788c */ /* 0x000fd2000bf05270 */
[----:B------:R-:W-:Y:S05]  /*bdf0*/  BRA.U !UP0, `(.L_x_31966) ;  /* 0x0000000108447547 */ /* 0x000fea000b800000 */
.L_x_31943:
        /* <DEDUP_REMOVED lines=16> */
.L_x_31967:
[----:B------:R-:W-:Y:S05]  /*bf00*/  EXIT ;  /* 0x000000000000794d */ /* 0x000fea0003800000 */
.L_x_31966:
        /* <DEDUP_REMOVED lines=11> */
.L_x_31969:
[----:B------:R-:W-:Y:S05]  /*bfc0*/  BSYNC.RECONVERGENT B0 ;  /* 0x0000000000007941 */ /* 0x000fea0003800200 */
.L_x_31968:
[----:B------:R-:W-:Y:S01]  /*bfd0*/  STG.E.U8 desc[UR36][R16.64], R3 ;  /* 0x0000000310007986 */ /* 0x000fe2000c101124 */
[----:B------:R-:W-:Y:S05]  /*bfe0*/  EXIT ;  /* 0x000000000000794d */ /* 0x000fea0003800000 */
.L_x_31965:
        /* <DEDUP_REMOVED lines=13> */
.L_x_31970:
[----:B------:R-:W-:Y:S01]  /*c0c0*/  IMAD.MOV.U32 R3, RZ, RZ, 0x7f ;  /* 0x0000007fff037424 */ /* 0x000fe200078e00ff */
[----:B------:R-:W-:-:S04]  /*c0d0*/  ISETP.GT.U32.AND P0, PT, R5, 0x7f800000, PT ;  /* 0x7f8000000500780c */ /* 0x000fc80003f04070 */
[----:B------:R-:W-:-:S05]  /*c0e0*/  SEL R3, R3, 0x7c, P0 ;  /* 0x0000007c03037807 */ /* 0x000fca0000000000 */
[----:B------:R-:W-:Y:S01]  /*c0f0*/  STG.E.U8 desc[UR36][R16.64], R3 ;  /* 0x0000000310007986 */ /* 0x000fe2000c101124 */
[----:B------:R-:W-:Y:S05]  /*c100*/  EXIT ;  /* 0x000000000000794d */ /* 0x000fea0003800000 */
.L_x_31964:
[----:B------:R-:W-:-:S04]  /*c110*/  I2FP.F32.U32 R0, R2 ;  /* 0x0000000200007245 */ /* 0x000fc80000201000 */
[----:B------:R-:W-:-:S05]  /*c120*/  F2FP.BF16.F32.PACK_AB R0, RZ, R0 ;  /* 0x00000000ff00723e */ /* 0x000fca00000010ff */
[----:B------:R-:W-:Y:S01]  /*c130*/  STG.E.U16 desc[UR36][R16.64], R0 ;  /* 0x0000000010007986 */ /* 0x000fe2000c101524 */
[----:B------:R-:W-:Y:S05]  /*c140*/  EXIT ;  /* 0x000000000000794d */ /* 0x000fea0003800000 */
.L_x_31971:
        /* <DEDUP_REMOVED lines=11> */
.L_x_43672:


//--------------------- .text._ZN2at6native27unrolled_elementwise_kernelINS0_13AUnaryFunctorIN3c104HalfES4_bZZZNS0_23logical_and_kernel_cudaERNS_14TensorIteratorEENKUlvE0_clEvENKUlvE6_clEvEUlS4_S4_E_EESt5arrayIPcLm2EELi4E23TrivialOffsetCalculatorILi1EjESF_NS0_6memory12LoadWithCastILi1EEENSG_13StoreWithCastILi1EEEEEviT_T0_T2_T3_T4_T5_ --------------------------
	.section	.text._ZN2at6native27unrolled_elementwise_kernelINS0_13AUnaryFunctorIN3c104HalfES4_bZZZNS0_23logical_and_kernel_cudaERNS_14TensorIteratorEENKUlvE0_clEvENKUlvE6_clEvEUlS4_S4_E_EESt5arrayIPcLm2EELi4E23TrivialOffsetCalculatorILi1EjESF_NS0_6memory12LoadWithCastILi1EEENSG_13StoreWithCastILi1EEEEEviT_T0_T2_T3_T4_T5_,"ax",@progbits
	.align	128
        .global         _ZN2at6native27unrolled_elementwise_kernelINS0_13AUnaryFunctorIN3c104HalfES4_bZZZNS0_23logical_and_kernel_cudaERNS_14TensorIteratorEENKUlvE0_clEvENKUlvE6_clEvEUlS4_S4_E_EESt5arrayIPcLm2EELi4E23TrivialOffsetCalculatorILi1EjESF_NS0_6memory12LoadWithCastILi1EEENSG_13StoreWithCastILi1EEEEEviT_T0_T2_T3_T4_T5_
        .type           _ZN2at6native27unrolled_elementwise_kernelINS0_13AUnaryFunctorIN3c104HalfES4_bZZZNS0_23logical_and_kernel_cudaERNS_14TensorIteratorEENKUlvE0_clEvENKUlvE6_clEvEUlS4_S4_E_EESt5arrayIPcLm2EELi4E23TrivialOffsetCalculatorILi1EjESF_NS0_6memory12LoadWithCastILi1EEENSG_13StoreWithCastILi1EEEEEviT_T0_T2_T3_T4_T5_,@function
        .size           _ZN2at6native27unrolled_elementwise_kernelINS0_13AUnaryFunctorIN3c104HalfES4_bZZZNS0_23logical_and_kernel_cudaERNS_14TensorIteratorEENKUlvE0_clEvENKUlvE6_clEvEUlS4_S4_E_EESt5arrayIPcLm2EELi4E23TrivialOffsetCalculatorILi1EjESF_NS0_6memory12LoadWithCastILi1EEENSG_13StoreWithCastILi1EEEEEviT_T0_T2_T3_T4_T5_,(.L_x_43673 - _ZN2at6native27unrolled_elementwise_kernelINS0_13AUnaryFunctorIN3c104HalfES4_bZZZNS0_23logical_and_kernel_cudaERNS_14TensorIteratorEENKUlvE0_clEvENKUlvE6_clEvEUlS4_S4_E_EESt5arrayIPcLm2EELi4E23TrivialOffsetCalculatorILi1EjESF_NS0_6memory12LoadWithCastILi1EEENSG_13StoreWithCastILi1EEEEEviT_T0_T2_T3_T4_T5_)
        .other          _ZN2at6native27unrolled_elementwise_kernelINS0_13AUnaryFunctorIN3c104HalfES4_bZZZNS0_23logical_and_kernel_cudaERNS_14TensorIteratorEENKUlvE0_clEvENKUlvE6_clEvEUlS4_S4_E_EESt5arrayIPcLm2EELi4E23TrivialOffsetCalculatorILi1EjESF_NS0_6memory12LoadWithCastILi1EEENSG_13StoreWithCastILi1EEEEEviT_T0_T2_T3_T4_T5_,@"STO_CUDA_ENTRY STV_DEFAULT"
_ZN2at6native27unrolled_elementwise_kernelINS0_13AUnaryFunctorIN3c104HalfES4_bZZZNS0_23logical_and_kernel_cudaERNS_14TensorIteratorEENKUlvE0_clEvENKUlvE6_clEvEUlS4_S4_E_EESt5arrayIPcLm2EELi4E23TrivialOffsetCalculatorILi1EjESF_NS0_6memory12LoadWithCastILi1EEENSG_13StoreWithCastILi1EEEEEviT_T0_T2_T3_T4_T5_:
.text._ZN2at6native27unrolled_elementwise_kernelINS0_13AUnaryFunctorIN3c104HalfES4_bZZZNS0_23logical_and_kernel_cudaERNS_14TensorIteratorEENKUlvE0_clEvENKUlvE6_clEvEUlS4_S4_E_EESt5arrayIPcLm2EELi4E23TrivialOffsetCalculatorILi1EjESF_NS0_6memory12LoadWithCastILi1EEENSG_13StoreWithCastILi1EEEEEviT_T0_T2_T3_T4_T5_:
        /* <DEDUP_REMOVED lines=34> */
.L_x_31977:
[----:B------:R-:W2:Y:S02]  /*0220*/  LDG.E.U8 R4, desc[UR36][R4.64] ;  /* 0x0000002404047981 */ /* 0x000ea4000c1e1100 */
[----:B--2---:R-:W-:-:S04]  /*0230*/  I2FP.F32.U32 R0, R4 ;  /* 0x0000000400007245 */ /* 0x004fc80000201000 */
[----:B------:R-:W-:-:S04]  /*0240*/  F2FP.F16.F32.PACK_AB R0, RZ, R0 ;  /* 0x00000000ff00723e */ /* 0x000fc800000000ff */
[----:B------:R-:W-:Y:S01]  /*0250*/  PRMT R22, R0, 0x7610, R22 ;  /* 0x0000761000167816 */ /* 0x000fe20000000016 */
[----:B------:R-:W-:Y:S06]  /*0260*/  BRA `(.L_x_31979) ;  /* 0x0000000c00b87947 */ /* 0x000fec0003800000 */
.L_x_31976:
        /* <DEDUP_REMOVED lines=11> */
.L_x_31981:
[----:B------:R-:W2:Y:S02]  /*0320*/  LDG.E R4, desc[UR36][R4.64] ;  /* 0x0000002404047981 */ /* 0x000ea4000c1e1900 */
[----:B--2---:R-:W-:-:S04]  /*0330*/  I2FP.F32.S32 R0, R4 ;  /* 0x0000000400007245 */ /* 0x004fc80000201400 */
[----:B------:R-:W-:-:S04]  /*0340*/  F2FP.F16.F32.PACK_AB R0, RZ, R0 ;  /* 0x00000000ff00723e */ /* 0x000fc800000000ff */
[----:B------:R-:W-:Y:S01]  /*0350*/  PRMT R22, R0, 0x7610, R22 ;  /* 0x0000761000167816 */ /* 0x000fe20000000016 */
[----:B------:R-:W-:Y:S06]  /*0360*/  BRA `(.L_x_31979) ;  /* 0x0000000c00787947 */ /* 0x000fec0003800000 */
.L_x_31980:
[----:B------:R-:W2:Y:S02]  /*0370*/  LDG.E.U16 R4, desc[UR36][R4.64] ;  /* 0x0000002404047981 */ /* 0x000ea4000c1e1500 */
[----:B--2---:R-:W0:Y:S02]  /*0380*/  I2F.S16 R0, R4 ;  /* 0x0000000400007306 */ /* 0x004e240000101400 */
[----:B0-----:R-:W-:-:S04]  /*0390*/  F2FP.F16.F32.PACK_AB R0, RZ, R0 ;  /* 0x00000000ff00723e */ /* 0x001fc800000000ff */
[----:B------:R-:W-:Y:S01]  /*03a0*/  PRMT R22, R0, 0x7610, R22 ;  /* 0x0000761000167816 */ /* 0x000fe20000000016 */
[----:B------:R-:W-:Y:S06]  /*03b0*/  BRA `(.L_x_31979) ;  /* 0x0000000c00647947 */ /* 0x000fec0003800000 */
.L_x_31975:
        /* <DEDUP_REMOVED lines=9> */
.L_x_31983:
[----:B------:R1:W5:Y:S01]  /*0450*/  LDG.E.U16 R22, desc[UR36][R4.64] ;  /* 0x0000002404167981 */ /* 0x000362000c1e1500 */
[----:B------:R-:W-:Y:S05]  /*0460*/  BRA `(.L_x_31979) ;  /* 0x0000000c00387947 */ /* 0x000fea0003800000 */
.L_x_31982:
        /* <DEDUP_REMOVED lines=9> */
.L_x_31985:
[----:B------:R0:W5:Y:S01]  /*0500*/  LDG.E.U16 R22, desc[UR36][R4.64] ;  /* 0x0000002404167981 */ /* 0x000162000c1e1500 */
[----:B------:R-:W-:Y:S05]  /*0510*/  BRA `(.L_x_31979) ;  /* 0x0000000c000c7947 */ /* 0x000fea0003800000 */
.L_x_31984:
        /* <DEDUP_REMOVED lines=9> */
.L_x_31974:
        /* <DEDUP_REMOVED lines=14> */
.L_x_31988:
        /* <DEDUP_REMOVED lines=9> */
.L_x_31987:
        /* <DEDUP_REMOVED lines=27> */
.L_x_31990:
        /* <DEDUP_REMOVED lines=15> */
.L_x_31989:
[----:B------:R-:W2:Y:S02]  /*09c0*/  LDG.E.U16 R0, desc[UR36][R4.64] ;  /* 0x0000002404007981 */ /* 0x000ea4000c1e1500 */
[----:B--2---:R-:W-:-:S05]  /*09d0*/  IMAD.U32 R0, R0, 0x10000, RZ ;  /* 0x0001000000007824 */ /* 0x004fca00078e00ff */
[----:B------:R-:W-:-:S04]  /*09e0*/  F2FP.F16.F32.PACK_AB R0, RZ, R0 ;  /* 0x00000000ff00723e */ /* 0x000fc800000000ff */
[----:B------:R-:W-:Y:S01]  /*09f0*/  PRMT R22, R0, 0x7610, R22 ;  /* 0x0000761000167816 */ /* 0x000fe20000000016 */
[----:B------:R-:W-:Y:S06]  /*0a00*/  BRA `(.L_x_31979) ;  /* 0x0000000400d07947 */ /* 0x000fec0003800000 */
.L_x_31986:
        /* <DEDUP_REMOVED lines=13> */
.L_x_31993:
        /* <DEDUP_REMOVED lines=21> */
.L_x_31997:
[----:B------:R-:W-:Y:S05]  /*0c30*/  BSYNC.RECONVERGENT B1 ;  /* 0x0000000000017941 */ /* 0x000fea0003800200 */
.L_x_31996:
[----:B------:R-:W-:Y:S01]  /*0c40*/  IMAD.SHL.U32 R0, R0, 0x100000, RZ ;  /* 0x0010000000007824 */ /* 0x000fe200078e00ff */
[----:B------:R-:W-:-:S04]  /*0c50*/  LEA R3, R3, 0x3b800000, 0x17 ;  /* 0x3b80000003037811 */ /* 0x000fc800078eb8ff */
[----:B------:R-:W-:-:S07]  /*0c60*/  LOP3.LUT R0, R3, R0, R7, 0xfe, !PT ;  /* 0x0000000003007212 */ /* 0x000fce00078efe07 */
.L_x_31995:
[----:B------:R-:W-:Y:S05]  /*0c70*/  BSYNC.RECONVERGENT B0 ;  /* 0x0000000000007941 */ /* 0x000fea0003800200 */
.L_x_31994:
[----:B------:R-:W-:-:S04]  /*0c80*/  F2FP.F16.F32.PACK_AB R0, RZ, R0 ;  /* 0x00000000ff00723e */ /* 0x000fc800000000ff */
[----:B------:R-:W-:Y:S01]  /*0c90*/  PRMT R22, R0, 0x7610, R22 ;  /* 0x0000761000167816 */ /* 0x000fe20000000016 */
[----:B------:R-:W-:Y:S06]  /*0ca0*/  BRA `(.L_x_31979) ;  /* 0x0000000400287947 */ /* 0x000fec0003800000 */
.L_x_31992:
        /* <DEDUP_REMOVED lines=21> */
.L_x_32001:
[----:B------:R-:W-:Y:S05]  /*0e00*/  BSYNC.RECONVERGENT B1 ;  /* 0x0000000000017941 */ /* 0x000fea0003800200 */
.L_x_32000:
[----:B------:R-:W-:Y:S01]  /*0e10*/  IMAD.SHL.U32 R0, R0, 0x200000, RZ ;  /* 0x0020000000007824 */ /* 0x000fe200078e00ff */
[----:B------:R-:W-:-:S04]  /*0e20*/  LEA R3, R3, 0x37800000, 0x17 ;  /* 0x3780000003037811 */ /* 0x000fc800078eb8ff */
[----:B------:R-:W-:-:S07]  /*0e30*/  LOP3.LUT R0, R3, R0, R7, 0xfe, !PT ;  /* 0x0000000003007212 */ /* 0x000fce00078efe07 */
.L_x_31999:
[----:B------:R-:W-:Y:S05]  /*0e40*/  BSYNC.RECONVERGENT B0 ;  /* 0x0000000000007941 */ /* 0x000fea0003800200 */
.L_x_31998:
[----:B------:R-:W-:-:S04]  /*0e50*/  F2FP.F16.F32.PACK_AB R0, RZ, R0 ;  /* 0x00000000ff00723e */ /* 0x000fc800000000ff */
[----:B------:R-:W-:Y:S01]  /*0e60*/  PRMT R22, R0, 0x7610, R22 ;  /* 0x0000761000167816 */ /* 0x000fe20000000016 */
[----:B------:R-:W-:Y:S06]  /*0e70*/  BRA `(.L_x_31979) ;  /* 0x0000000000b47947 */ /* 0x000fec0003800000 */
.L_x_31991:
[----:B------:R-:W-:-:S09]  /*0e80*/  UISETP.NE.AND UP0, UPT, UR4, 0x1c, UPT ;  /* 0x0000001c0400788c */ /* 0x000fd2000bf05270 */
[----:B------:R-:W-:Y:S05]  /*0e90*/  BRA.U !UP0, `(.L_x_32002) ;  /* 0x00000001089c7547 */ /* 0x000fea000b800000 */
[----:B------:R-:W-:-:S09]  /*0ea0*/  UISETP.NE.AND UP0, UPT, UR4, 0x1d, UPT ;  /* 0x0000001d0400788c */ /* 0x000fd2000bf05270 */
[----:B------:R-:W-:Y:S05]  /*0eb0*/  BRA.U !UP0, `(.L_x_32003) ;  /* 0x0000000108807547 */ /* 0x000fea000b800000 */
[----:B------:R-:W-:-:S09]  /*0ec0*/  UISETP.NE.AND UP0, UPT, UR4, 0x2c, UPT ;  /* 0x0000002c0400788c */ /* 0x000fd2000bf05270 */
[----:B------:R-:W-:Y:S05]  /*0ed0*/  BRA.U !UP0, `(.L_x_32004) ;  /* 0x0000000108487547 */ /* 0x000fea000b800000 */
.L_x_31978:
        /* <DEDUP_REMOVED lines=16> */
.L_x_32005:
[----:B------:R-:W-:Y:S01]  /*0fe0*/  PRMT R22, RZ, 0x7610, R22 ;  /* 0x00007610ff167816 */ /* 0x000fe20000000016 */
[----:B------:R-:W-:Y:S06]  /*0ff0*/  BRA `(.L_x_31979) ;  /* 0x0000000000547947 */ /* 0x000fec0003800000 */
.L_x_32004:
        /* <DEDUP_REMOVED lines=8> */
.L_x_32007:
[----:B------:R-:W-:Y:S05]  /*1080*/  BSYNC.RECONVERGENT B0 ;  /* 0x0000000000007941 */ /* 0x000fea0003800200 */
.L_x_32006:
[----:B------:R-:W-:-:S04]  /*1090*/  F2FP.F16.F32.PACK_AB R0, RZ, R0 ;  /* 0x00000000ff00723e */ /* 0x000fc800000000ff */
[----:B------:R-:W-:Y:S01]  /*10a0*/  PRMT R22, R0, 0x7610, R22 ;  /* 0x0000761000167816 */ /* 0x000fe20000000016 */
[----:B------:R-:W-:Y:S06]  /*10b0*/  BRA `(.L_x_31979) ;  /* 0x0000000000247947 */ /* 0x000fec0003800000 */
.L_x_32003:
[----:B------:R-:W2:Y:S02]  /*10c0*/  LDG.E.64 R4, desc[UR36][R4.64] ;  /* 0x0000002404047981 */ /* 0x000ea4000c1e1b00 */
[----:B--2---:R-:W0:Y:S02]  /*10d0*/  I2F.U64 R0, R4 ;  /* 0x0000000400007312 */ /* 0x004e240000301000 */
[----:B0-----:R-:W-:-:S04]  /*10e0*/  F2FP.F16.F32.PACK_AB R0, RZ, R0 ;  /* 0x00000000ff00723e */ /* 0x001fc800000000ff */
[----:B------:R-:W-:Y:S01]  /*10f0*/  PRMT R22, R0, 0x7610, R22 ;  /* 0x0000761000167816 */ /* 0x000fe20000000016 */
[----:B------:R-:W-:Y:S06]  /*1100*/  BRA `(.L_x_31979) ;  /* 0x0000000000107947 */ /* 0x000fec0003800000 */
.L_x_32002:
[----:B------:R-:W2:Y:S02]  /*1110*/  LDG.E R4, desc[UR36][R4.64] ;  /* 0x0000002404047981 */ /* 0x000ea4000c1e1900 */
[----:B--2---:R-:W-:-:S04]  /*1120*/  I2FP.F32.U32 R0, R4 ;  /* 0x0000000400007245 */ /* 0x004fc80000201000 */
[----:B------:R-:W-:-:S04]  /*1130*/  F2FP.F16.F32.PACK_AB R0, RZ, R0 ;  /* 0x00000000ff00723e */ /* 0x000fc800000000ff */
[----:B------:R-:W-:-:S07]  /*1140*/  PRMT R22, R0, 0x7610, R22 ;  /* 0x0000761000167816 */ /* 0x000fce0000000016 */
.L_x_31979:
[----:B------:R-:W-:-:S07]  /*1150*/  VIADD R17, R23, 0x80 ;  /* 0x0000008017117836 */ /* 0x000fce0000000000 */
.L_x_31973:
[----:B------:R-:W-:Y:S05]  /*1160*/  BSYNC.RECONVERGENT B6 ;  /* 0x0000000000067941 */ /* 0x000fea0003800200 */
.L_x_31972:
        /* <DEDUP_REMOVED lines=26> */
.L_x_32013:
[----:B------:R-:W2:Y:S02]  /*1310*/  LDG.E.U8 R4, desc[UR36][R4.64] ;  /* 0x0000002404047981 */ /* 0x000ea4000c1e1100 */
[----:B--2---:R-:W-:-:S04]  /*1320*/  I2FP.F32.U32 R0, R4 ;  /* 0x0000000400007245 */ /* 0x004fc80000201000 */
[----:B------:R-:W-:-:S04]  /*1330*/  F2FP.F16.F32.PACK_AB R0, RZ, R0 ;  /* 0x00000000ff00723e */ /* 0x000fc800000000ff */
[----:B------:R-:W-:Y:S01]  /*1340*/  PRMT R18, R0, 0x7610, R18 ;  /* 0x0000761000127816 */ /* 0x000fe20000000012 */
[----:B------:R-:W-:Y:S06]  /*1350*/  BRA `(.L_x_32015) ;  /* 0x0000000c00b87947 */ /* 0x000fec0003800000 */
.L_x_32012:
        /* <DEDUP_REMOVED lines=11> */
.L_x_32017:
[----:B------:R-:W2:Y:S02]  /*1410*/  LDG.E R4, desc[UR36][R4.64] ;  /* 0x0000002404047981 */ /* 0x000ea4000c1e1900 */
[----:B--2---:R-:W-:-:S04]  /*1420*/  I2FP.F32.S32 R0, R4 ;  /* 0x0000000400007245 */ /* 0x004fc80000201400 */
[----:B------:R-:W-:-:S04]  /*1430*/  F2FP.F16.F32.PACK_AB R0, RZ, R0 ;  /* 0x00000000ff00723e */ /* 0x000fc800000000ff */
[----:B------:R-:W-:Y:S01]  /*1440*/  PRMT R18, R0, 0x7610, R18 ;  /* 0x0000761000127816 */ /* 0x000fe20000000012 */
[----:B------:R-:W-:Y:S06]  /*1450*/  BRA `(.L_x_32015) ;  /* 0x0000000c00787947 */ /* 0x000fec0003800000 */
.L_x_32016:
[----:B------:R-:W2:Y:S02]  /*1460*/  LDG.E.U16 R4, desc[UR36][R4.64] ;  /* 0x0000002404047981 */ /* 0x000ea4000c1e1500 */
[----:B--2---:R-:W0:Y:S02]  /*1470*/  I2F.S16 R0, R4 ;  /* 0x0000000400007306 */ /* 0x004e240000101400 */
[----:B0-----:R-:W-:-:S04]  /*1480*/  F2FP.F16.F32.PACK_AB R0, RZ, R0 ;  /* 0x00000000ff00723e */ /* 0x001fc800000000ff */
[----:B------:R-:W-:Y:S01]  /*1490*/  PRMT R18, R0, 0x7610, R18 ;  /* 0x0000761000127816 */ /* 0x000fe20000000012 */
[----:B------:R-:W-:Y:S06]  /*14a0*/  BRA `(.L_x_32015) ;  /* 0x0000000c00647947 */ /* 0x000fec0003800000 */
.L_x_32011:
        /* <DEDUP_REMOVED lines=9> */
.L_x_32019:
[----:B------:R0:W5:Y:S01]  /*1540*/  LDG.E.U16 R18, desc[UR36][R4.64] ;  /* 0x0000002404127981 */ /* 0x000162000c1e1500 */
[----:B------:R-:W-:Y:S05]  /*1550*/  BRA `(.L_x_32015) ;  /* 0x0000000c00387947 */ /* 0x000fea0003800000 */
.L_x_32018:
        /* <DEDUP_REMOVED lines=9> */
.L_x_32021:
[----:B------:R1:W5:Y:S01]  /*15f0*/  LDG.E.U16 R18, desc[UR36][R4.64] ;  /* 0x0000002404127981 */ /* 0x000362000c1e1500 */
[----:B------:R-:W-:Y:S05]  /*1600*/  BRA `(.L_x_32015) ;  /* 0x0000000c000c7947 */ /* 0x000fea0003800000 */
.L_x_32020:
        /* <DEDUP_REMOVED lines=9> */
.L_x_32010:
        /* <DEDUP_REMOVED lines=14> */
.L_x_32024:
        /* <DEDUP_REMOVED lines=9> */
.L_x_32023:
        /* <DEDUP_REMOVED lines=27> */
.L_x_32026:
        /* <DEDUP_REMOVED lines=15> */
.L_x_32025:
[----:B------:R-:W2:Y:S02]  /*1ab0*/  LDG.E.U16 R0, desc[UR36][R4.64] ;  /* 0x0000002404007981 */ /* 0x000ea4000c1e1500 */
[----:B--2---:R-:W-:-:S05]  /*1ac0*/  IMAD.U32 R0, R0, 0x10000, RZ ;  /* 0x0001000000007824 */ /* 0x004fca00078e00ff */
[----:B------:R-:W-:-:S04]  /*1ad0*/  F2FP.F16.F32.PACK_AB R0, RZ, R0 ;  /* 0x00000000ff00723e */ /* 0x000fc800000000ff */
[----:B------:R-:W-:Y:S01]  /*1ae0*/  PRMT R18, R0, 0x7610, R18 ;  /* 0x0000761000127816 */ /* 0x000fe20000000012 */
[----:B------:R-:W-:Y:S06]  /*1af0*/  BRA `(.L_x_32015) ;  /* 0x0000000400d07947 */ /* 0x000fec0003800000 */
.L_x_32022:
        /* <DEDUP_REMOVED lines=13> */
.L_x_32029:
        /* <DEDUP_REMOVED lines=21> */
.L_x_32033:
[----:B------:R-:W-:Y:S05]  /*1d20*/  BSYNC.RECONVERGENT B1 ;  /* 0x0000000000017941 */ /* 0x000fea0003800200 */
.L_x_32032:
[----:B------:R-:W-:Y:S01]  /*1d30*/  IMAD.SHL.U32 R0, R0, 0x100000, RZ ;  /* 0x0010000000007824 */ /* 0x000fe200078e00ff */
[----:B------:R-:W-:-:S04]  /*1d40*/  LEA R3, R3, 0x3b800000, 0x17 ;  /* 0x3b80000003037811 */ /* 0x000fc800078eb8ff */
[----:B------:R-:W-:-:S07]  /*1d50*/  LOP3.LUT R0, R3, R0, R7, 0xfe, !PT ;  /* 0x0000000003007212 */ /* 0x000fce00078efe07 */
.L_x_32031:
[----:B------:R-:W-:Y:S05]  /*1d60*/  BSYNC.RECONVERGENT B0 ;  /* 0x0000000000007941 */ /* 0x000fea0003800200 */
.L_x_32030:
[----:B------:R-:W-:-:S04]  /*1d70*/  F2FP.F16.F32.PACK_AB R0, RZ, R0 ;  /* 0x00000000ff00723e */ /* 0x000fc800000000ff */
[----:B------:R-:W-:Y:S01]  /*1d80*/  PRMT R18, R0, 0x7610, R18 ;  /* 0x0000761000127816 */ /* 0x000fe20000000012 */
[----:B------:R-:W-:Y:S06]  /*1d90*/  BRA `(.L_x_32015) ;  /* 0x0000000400287947 */ /* 0x000fec0003800000 */
.L_x_32028:
        /* <DEDUP_REMOVED lines=21> */
.L_x_32037:
[----:B------:R-:W-:Y:S05]  /*1ef0*/  BSYNC.RECONVERGENT B1 ;  /* 0x0000000000017941 */ /* 0x000fea0003800200 */
.L_x_32036:
[----:B------:R-:W-:Y:S01]  /*1f00*/  IMAD.SHL.U32 R0, R0, 0x200000, RZ ;  /* 0x0020000000007824 */ /* 0x000fe200078e00ff */
[----:B------:R-:W-:-:S04]  /*1f10*/  LEA R3, R3, 0x37800000, 0x17 ;  /* 0x3780000003037811 */ /* 0x000fc800078eb8ff */
[----:B------:R-:W-:-:S07]  /*1f20*/  LOP3.LUT R0, R3, R0, R7, 0xfe, !PT ;  /* 0x0000000003007212 */ /* 0x000fce00078efe07 */
.L_x_32035:
[----:B------:R-:W-:Y:S05]  /*1f30*/  BSYNC.RECONVERGENT B0 ;  /* 0x0000000000007941 */ /* 0x000fea0003800200 */
.L_x_32034:
[----:B------:R-:W-:-:S04]  /*1f40*/  F2FP.F16.F32.PACK_AB R0, RZ, R0 ;  /* 0x00000000ff00723e */ /* 0x000fc800000000ff */
[----:B------:R-:W-:Y:S01]  /*1f50*/  PRMT R18, R0, 0x7610, R18 ;  /* 0x0000761000127816 */ /* 0x000fe20000000012 */
[----:B------:R-:W-:Y:S06]  /*1f60*/  BRA `(.L_x_32015) ;  /* 0x0000000000b47947 */ /* 0x000fec0003800000 */
.L_x_32027:
        /* <DEDUP_REMOVED lines=14> */
.L_x_32041:
[----:B------:R-:W-:Y:S05]  /*2050*/  BSYNC.RECONVERGENT B0 ;  /* 0x0000000000007941 */ /* 0x000fea0003800200 */
.L_x_32040:
[----:B------:R-:W-:-:S04]  /*2060*/  F2FP.F16.F32.PACK_AB R0, RZ, R0 ;  /* 0x00000000ff00723e */ /* 0x000fc800000000ff */
[----:B------:R-:W-:Y:S01]  /*2070*/  PRMT R18, R0, 0x7610, R18 ;  /* 0x0000761000127816 */ /* 0x000fe20000000012 */
[----:B------:R-:W-:Y:S06]  /*2080*/  BRA `(.L_x_32015) ;  /* 0x00000000006c7947 */ /* 0x000fec0003800000 */
.L_x_32014:
        /* <DEDUP_REMOVED lines=16> */
.L_x_32042:
[----:B------:R-:W-:Y:S01]  /*2190*/  PRMT R18, RZ, 0x7610, R18 ;  /* 0x00007610ff127816 */ /* 0x000fe20000000012 */
[----:B------:R-:W-:Y:S06]  /*21a0*/  BRA `(.L_x_32015) ;  /* 0x0000000000247947 */ /* 0x000fec0003800000 */
.L_x_32039:
[----:B------:R-:W2:Y:S02]  /*21b0*/  LDG.E.64 R4, desc[UR36][R4.64] ;  /* 0x0000002404047981 */ /* 0x000ea4000c1e1b00 */
[----:B--2---:R-:W0:Y:S02]  /*21c0*/  I2F.U64 R0, R4 ;  /* 0x0000000400007312 */ /* 0x004e240000301000 */
[----:B0-----:R-:W-:-:S04]  /*21d0*/  F2FP.F16.F32.PACK_AB R0, RZ, R0 ;  /* 0x00000000ff00723e */ /* 0x001fc800000000ff */
[----:B------:R-:W-:Y:S01]  /*21e0*/  PRMT R18, R0, 0x7610, R18 ;  /* 0x0000761000127816 */ /* 0x000fe20000000012 */
[----:B------:R-:W-:Y:S06]  /*21f0*/  BRA `(.L_x_32015) ;  /* 0x0000000000107947 */ /* 0x000fec0003800000 */
.L_x_32038:
[----:B------:R-:W2:Y:S02]  /*2200*/  LDG.E R4, desc[UR36][R4.64] ;  /* 0x0000002404047981 */ /* 0x000ea4000c1e1900 */
[----:B--2---:R-:W-:-:S04]  /*2210*/  I2FP.F32.U32 R0, R4 ;  /* 0x0000000400007245 */ /* 0x004fc80000201000 */
[----:B------:R-:W-:-:S04]  /*2220*/  F2FP.F16.F32.PACK_AB R0, RZ, R0 ;  /* 0x00000000ff00723e */ /* 0x000fc800000000ff */
[----:B------:R-:W-:-:S07]  /*2230*/  PRMT R18, R0, 0x7610, R18 ;  /* 0x0000761000127816 */ /* 0x000fce0000000012 */
.L_x_32015:
[----:B------:R-:W-:-:S07]  /*2240*/  VIADD R17, R17, 0x80 ;  /* 0x0000008011117836 */ /* 0x000fce0000000000 */
.L_x_32009:
[----:B------:R-:W-:Y:S05]  /*2250*/  BSYNC.RECONVERGENT B6 ;  /* 0x0000000000067941 */ /* 0x000fea0003800200 */
.L_x_32008:
        /* <DEDUP_REMOVED lines=26> */
.L_x_32048:
[----:B------:R-:W2:Y:S02]  /*2400*/  LDG.E.U8 R4, desc[UR36][R4.64] ;  /* 0x0000002404047981 */ /* 0x000ea4000c1e1100 */
[----:B--2---:R-:W-:-:S04]  /*2410*/  I2FP.F32.U32 R0, R4 ;  /* 0x0000000400007245 */ /* 0x004fc80000201000 */
[----:B------:R-:W-:-:S04]  /*2420*/  F2FP.F16.F32.PACK_AB R0, RZ, R0 ;  /* 0x00000000ff00723e */ /* 0x000fc800000000ff */
[----:B------:R-:W-:Y:S01]  /*2430*/  PRMT R25, R0, 0x7610, R25 ;  /* 0x0000761000197816 */ /* 0x000fe20000000019 */
[----:B------:R-:W-:Y:S06]  /*2440*/  BRA `(.L_x_32050) ;  /* 0x0000000c00b87947 */ /* 0x000fec0003800000 */
.L_x_32047:
        /* <DEDUP_REMOVED lines=11> */
.L_x_32052:
[----:B------:R-:W2:Y:S02]  /*2500*/  LDG.E R4, desc[UR36][R4.64] ;  /* 0x0000002404047981 */ /* 0x000ea4000c1e1900 */
[----:B--2---:R-:W-:-:S04]  /*2510*/  I2FP.F32.S32 R0, R4 ;  /* 0x0000000400007245 */ /* 0x004fc80000201400 */
[----:B------:R-:W-:-:S04]  /*2520*/  F2FP.F16.F32.PACK_AB R0, RZ, R0 ;  /* 0x00000000ff00723e */ /* 0x000fc800000000ff */
[----:B------:R-:W-:Y:S01]  /*2530*/  PRMT R25, R0, 0x7610, R25 ;  /* 0x0000761000197816 */ /* 0x000fe20000000019 */
[----:B------:R-:W-:Y:S06]  /*2540*/  BRA `(.L_x_32050) ;  /* 0x0000000c00787947 */ /* 0x000fec0003800000 */
.L_x_32051:
[----:B------:R-:W2:Y:S02]  /*2550*/  LDG.E.U16 R4, desc[UR36][R4.64] ;  /* 0x0000002404047981 */ /* 0x000ea4000c1e1500 */
[----:B--2---:R-:W0:Y:S02]  /*2560*/  I2F.S16 R0, R4 ;  /* 0x0000000400007306 */ /* 0x004e240000101400 */
[----:B0-----:R-:W-:-:S04]  /*2570*/  F2FP.F16.F32.PACK_AB R0, RZ, R0 ;  /* 0x00000000ff00723e */ /* 0x001fc800000000ff */
[----:B------:R-:W-:Y:S01]  /*2580*/  PRMT R25, R0, 0x7610, R25 ;  /* 0x0000761000197816 */ /* 0x000fe20000000019 */
[----:B------:R-:W-:Y:S06]  /*2590*/  BRA `(.L_x_32050) ;  /* 0x0000000c00647947 */ /* 0x000fec0003800000 */
.L_x_32046:
        /* <DEDUP_REMOVED lines=9> */
.L_x_32054:
[----:B------:R0:W5:Y:S01]  /*2630*/  LDG.E.U16 R25, desc[UR36][R4.64] ;  /* 0x0000002404197981 */ /* 0x000162000c1e1500 */
[----:B------:R-:W-:Y:S05]  /*2640*/  BRA `(.L_x_32050) ;  /* 0x0000000c00387947 */ /* 0x000fea0003800000 */
.L_x_32053:
        /* <DEDUP_REMOVED lines=9> */
.L_x_32056:
[----:B------:R1:W5:Y:S01]  /*26e0*/  LDG.E.U16 R25, desc[UR36][R4.64] ;  /* 0x0000002404197981 */ /* 0x000362000c1e1500 */
[----:B------:R-:W-:Y:S05]  /*26f0*/  BRA `(.L_x_32050) ;  /* 0x0000000c000c7947 */ /* 0x000fea0003800000 */
.L_x_32055:
        /* <DEDUP_REMOVED lines=9> */
.L_x_32045:
        /* <DEDUP_REMOVED lines=14> */
.L_x_32059:
        /* <DEDUP_REMOVED lines=9> */
.L_x_32058:
        /* <DEDUP_REMOVED lines=27> */
.L_x_32061:
        /* <DEDUP_REMOVED lines=15> */
.L_x_32060:
[----:B------:R-:W2:Y:S02]  /*2ba0*/  LDG.E.U16 R0, desc[UR36][R4.64] ;  /* 0x0000002404007981 */ /* 0x000ea4000c1e1500 */
[----:B--2---:R-:W-:-:S05]  /*2bb0*/  IMAD.U32 R0, R0, 0x10000, RZ ;  /* 0x0001000000007824 */ /* 0x004fca00078e00ff */
[----:B------:R-:W-:-:S04]  /*2bc0*/  F2FP.F16.F32.PACK_AB R0, RZ, R0 ;  /* 0x00000000ff00723e */ /* 0x000fc800000000ff */
[----:B------:R-:W-:Y:S01]  /*2bd0*/  PRMT R25, R0, 0x7610, R25 ;  /* 0x0000761000197816 */ /* 0x000fe20000000019 */
[----:B------:R-:W-:Y:S06]  /*2be0*/  BRA `(.L_x_32050) ;  /* 0x0000000400d07947 */ /* 0x000fec0003800000 */
.L_x_32057:
        /* <DEDUP_REMOVED lines=13> */
.L_x_32064:
        /* <DEDUP_REMOVED lines=21> */
.L_x_32068:
[----:B------:R-:W-:Y:S05]  /*2e10*/  BSYNC.RECONVERGENT B1 ;  /* 0x0000000000017941 */ /* 0x000fea0003800200 */
.L_x_32067:
[----:B------:R-:W-:Y:S01]  /*2e20*/  IMAD.SHL.U32 R0, R0, 0x100000, RZ ;  /* 0x0010000000007824 */ /* 0x000fe200078e00ff */
[----:B------:R-:W-:-:S04]  /*2e30*/  LEA R3, R3, 0x3b800000, 0x17 ;  /* 0x3b80000003037811 */ /* 0x000fc800078eb8ff */
[----:B------:R-:W-:-:S07]  /*2e40*/  LOP3.LUT R0, R3, R0, R7, 0xfe, !PT ;  /* 0x0000000003007212 */ /* 0x000fce00078efe07 */
.L_x_32066:
[----:B------:R-:W-:Y:S05]  /*2e50*/  BSYNC.RECONVERGENT B0 ;  /* 0x0000000000007941 */ /* 0x000fea0003800200 */
.L_x_32065:
[----:B------:R-:W-:-:S04]  /*2e60*/  F2FP.F16.F32.PACK_AB R0, RZ, R0 ;  /* 0x00000000ff00723e */ /* 0x000fc800000000ff */
[----:B------:R-:W-:Y:S01]  /*2e70*/  PRMT R25, R0, 0x7610, R25 ;  /* 0x0000761000197816 */ /* 0x000fe20000000019 */
[----:B------:R-:W-:Y:S06]  /*2e80*/  BRA `(.L_x_32050) ;  /* 0x0000000400287947 */ /* 0x000fec0003800000 */
.L_x_32063:
        /* <DEDUP_REMOVED lines=21> */
.L_x_32072:
[----:B------:R-:W-:Y:S05]  /*2fe0*/  BSYNC.RECONVERGENT B1 ;  /* 0x0000000000017941 */ /* 0x000fea0003800200 */
.L_x_32071:
[----:B------:R-:W-:Y:S01]  /*2ff0*/  IMAD.SHL.U32 R0, R0, 0x200000, RZ ;  /* 0x0020000000007824 */ /* 0x000fe200078e00ff */
[----:B------:R-:W-:-:S04]  /*3000*/  LEA R3, R3, 0x37800000, 0x17 ;  /* 0x3780000003037811 */ /* 0x000fc800078eb8ff */
[----:B------:R-:W-:-:S07]  /*3010*/  LOP3.LUT R0, R3, R0, R7, 0xfe, !PT ;  /* 0x0000000003007212 */ /* 0x000fce00078efe07 */
.L_x_32070:
[----:B------:R-:W-:Y:S05]  /*3020*/  BSYNC.RECONVERGENT B0 ;  /* 0x0000000000007941 */ /* 0x000fea0003800200 */
.L_x_32069:
[----:B------:R-:W-:-:S04]  /*3030*/  F2FP.F16.F32.PACK_AB R0, RZ, R0 ;  /* 0x00000000ff00723e */ /* 0x000fc800000000ff */
[----:B------:R-:W-:Y:S01]  /*3040*/  PRMT R25, R0, 0x7610, R25 ;  /* 0x0000761000197816 */ /* 0x000fe20000000019 */
[----:B------:R-:W-:Y:S06]  /*3050*/  BRA `(.L_x_32050) ;  /* 0x0000000000b47947 */ /* 0x000fec0003800000 */
.L_x_32062:
        /* <DEDUP_REMOVED lines=14> */
.L_x_32076:
[----:B------:R-:W-:Y:S05]  /*3140*/  BSYNC.RECONVERGENT B0 ;  /* 0x0000000000007941 */ /* 0x000fea0003800200 */
.L_x_32075:
[----:B------:R-:W-:-:S04]  /*3150*/  F2FP.F16.F32.PACK_AB R0, RZ, R0 ;  /* 0x00000000ff00723e */ /* 0x000fc800000000ff */
[----:B------:R-:W-:Y:S01]  /*3160*/  PRMT R25, R0, 0x7610, R25 ;  /* 0x0000761000197816 */ /* 0x000fe20000000019 */
[----:B------:R-:W-:Y:S06]  /*3170*/  BRA `(.L_x_32050) ;  /* 0x00000000006c7947 */ /* 0x000fec0003800000 */
.L_x_32049:
        /* <DEDUP_REMOVED lines=16> */
.L_x_32077:
[----:B------:R-:W-:Y:S01]  /*3280*/  PRMT R25, RZ, 0x7610, R25 ;  /* 0x00007610ff197816 */ /* 0x000fe20000000019 */
[----:B------:R-:W-:Y:S06]  /*3290*/  BRA `(.L_x_32050) ;  /* 0x0000000000247947 */ /* 0x000fec0003800000 */
.L_x_32074:
[----:B------:R-:W2:Y:S02]  /*32a0*/  LDG.E.64 R4, desc[UR36][R4.64] ;  /* 0x0000002404047981 */ /* 0x000ea4000c1e1b00 */
[----:B--2---:R-:W0:Y:S02]  /*32b0*/  I2F.U64 R0, R4 ;  /* 0x0000000400007312 */ /* 0x004e240000301000 */
[----:B0-----:R-:W-:-:S04]  /*32c0*/  F2FP.F16.F32.PACK_AB R0, RZ, R0 ;  /* 0x00000000ff00723e */ /* 0x001fc800000000ff */
[----:B------:R-:W-:Y:S01]  /*32d0*/  PRMT R25, R0, 0x7610, R25 ;  /* 0x0000761000197816 */ /* 0x000fe20000000019 */
[----:B------:R-:W-:Y:S06]  /*32e0*/  BRA `(.L_x_32050) ;  /* 0x0000000000107947 */ /* 0x000fec0003800000 */
.L_x_32073:
[----:B------:R-:W2:Y:S02]  /*32f0*/  LDG.E R4, desc[UR36][R4.64] ;  /* 0x0000002404047981 */ /* 0x000ea4000c1e1900 */
[----:B--2---:R-:W-:-:S04]  /*3300*/  I2FP.F32.U32 R0, R4 ;  /* 0x0000000400007245 */ /* 0x004fc80000201000 */
[----:B------:R-:W-:-:S04]  /*3310*/  F2FP.F16.F32.PACK_AB R0, RZ, R0 ;  /* 0x00000000ff00723e */ /* 0x000fc800000000ff */
[----:B------:R-:W-:-:S07]  /*3320*/  PRMT R25, R0, 0x7610, R25 ;  /* 0x0000761000197816 */ /* 0x000fce0000000019 */
.L_x_32050:
[----:B------:R-:W-:-:S07]  /*3330*/  VIADD R17, R17, 0x80 ;  /* 0x0000008011117836 */ /* 0x000fce0000000000 */
.L_x_32044:
[----:B------:R-:W-:Y:S05]  /*3340*/  BSYNC.RECONVERGENT B6 ;  /* 0x0000000000067941 */ /* 0x000fea0003800200 */
.L_x_32043:
        /* <DEDUP_REMOVED lines=25> */
.L_x_32083:
[----:B------:R-:W2:Y:S02]  /*34e0*/  LDG.E.U8 R4, desc[UR36][R4.64] ;  /* 0x0000002404047981 */ /* 0x000ea4000c1e1100 */
[----:B--2---:R-:W-:-:S04]  /*34f0*/  I2FP.F32.U32 R0, R4 ;  /* 0x0000000400007245 */ /* 0x004fc80000201000 */
[----:B------:R-:W-:Y:S01]  /*3500*/  F2FP.F16.F32.PACK_AB R0, RZ, R0 ;  /* 0x00000000ff00723e */ /* 0x000fe200000000ff */
[----:B------:R-:W-:Y:S06]  /*3510*/  BRA `(.L_x_32079) ;  /* 0x0000000c00807947 */ /* 0x000fec0003800000 */
.L_x_32082:
        /* <DEDUP_REMOVED lines=10> */
.L_x_32086:
[----:B------:R-:W2:Y:S02]  /*35c0*/  LDG.E R4, desc[UR36][R4.64] ;  /* 0x0000002404047981 */ /* 0x000ea4000c1e1900 */
[----:B--2---:R-:W-:-:S04]  /*35d0*/  I2FP.F32.S32 R0, R4 ;  /* 0x0000000400007245 */ /* 0x004fc80000201400 */
[----:B------:R-:W-:Y:S01]  /*35e0*/  F2FP.F16.F32.PACK_AB R0, RZ, R0 ;  /* 0x00000000ff00723e */ /* 0x000fe200000000ff */
[----:B------:R-:W-:Y:S06]  /*35f0*/  BRA `(.L_x_32079) ;  /* 0x0000000c00487947 */ /* 0x000fec0003800000 */
.L_x_32085:
[----:B------:R-:W2:Y:S02]  /*3600*/  LDG.E.U16 R4, desc[UR36][R4.64] ;  /* 0x0000002404047981 */ /* 0x000ea4000c1e1500 */
[----:B--2---:R-:W0:Y:S02]  /*3610*/  I2F.S16 R0, R4 ;  /* 0x0000000400007306 */ /* 0x004e240000101400 */
[----:B0-----:R-:W-:Y:S01]  /*3620*/  F2FP.F16.F32.PACK_AB R0, RZ, R0 ;  /* 0x00000000ff00723e */ /* 0x001fe200000000ff */
[----:B------:R-:W-:Y:S06]  /*3630*/  BRA `(.L_x_32079) ;  /* 0x0000000c00387947 */ /* 0x000fec0003800000 */
.L_x_32081:
        /* <DEDUP_REMOVED lines=9> */
.L_x_32088:
[----:B------:R2:W5:Y:S01]  /*36d0*/  LDG.E.U16 R0, desc[UR36][R4.64] ;  /* 0x0000002404007981 */ /* 0x000562000c1e1500 */
[----:B------:R-:W-:Y:S05]  /*36e0*/  BRA `(.L_x_32079) ;  /* 0x0000000c000c7947 */ /* 0x000fea0003800000 */
.L_x_32087:
        /* <DEDUP_REMOVED lines=9> */
.L_x_32090:
[----:B------:R3:W5:Y:S01]  /*3780*/  LDG.E.U16 R0, desc[UR36][R4.64] ;  /* 0x0000002404007981 */ /* 0x000762000c1e1500 */
[----:B------:R-:W-:Y:S05]  /*3790*/  BRA `(.L_x_32079) ;  /* 0x0000000800e07947 */ /* 0x000fea0003800000 */
.L_x_32089:
        /* <DEDUP_REMOVED lines=8> */
.L_x_32080:
        /* <DEDUP_REMOVED lines=13> */
.L_x_32093:
        /* <DEDUP_REMOVED lines=8> */
.L_x_32092:
        /* <DEDUP_REMOVED lines=27> */
.L_x_32095:
        /* <DEDUP_REMOVED lines=14> */
.L_x_32094:
[----:B------:R-:W2:Y:S02]  /*3c00*/  LDG.E.U16 R0, desc[UR36][R4.64] ;  /* 0x0000002404007981 */ /* 0x000ea4000c1e1500 */
[----:B--2---:R-:W-:-:S05]  /*3c10*/  IMAD.U32 R0, R0, 0x10000, RZ ;  /* 0x0001000000007824 */ /* 0x004fca00078e00ff */
[----:B------:R-:W-:Y:S01]  /*3c20*/  F2FP.F16.F32.PACK_AB R0, RZ, R0 ;  /* 0x00000000ff00723e */ /* 0x000fe200000000ff */
[----:B------:R-:W-:Y:S06]  /*3c30*/  BRA `(.L_x_32079) ;  /* 0x0000000400b87947 */ /* 0x000fec0003800000 */
.L_x_32091:
        /* <DEDUP_REMOVED lines=12> */
.L_x_32098:
        /* <DEDUP_REMOVED lines=21> */
.L_x_32102:
[----:B------:R-:W-:Y:S05]  /*3e50*/  BSYNC.RECONVERGENT B1 ;  /* 0x0000000000017941 */ /* 0x000fea0003800200 */
.L_x_32101:
[----:B------:R-:W-:Y:S01]  /*3e60*/  IMAD.SHL.U32 R0, R0, 0x100000, RZ ;  /* 0x0010000000007824 */ /* 0x000fe200078e00ff */
[----:B------:R-:W-:-:S04]  /*3e70*/  LEA R3, R3, 0x3b800000, 0x17 ;  /* 0x3b80000003037811 */ /* 0x000fc800078eb8ff */
[----:B------:R-:W-:-:S07]  /*3e80*/  LOP3.LUT R0, R3, R0, R7, 0xfe, !PT ;  /* 0x0000000003007212 */ /* 0x000fce00078efe07 */
.L_x_32100:
[----:B------:R-:W-:Y:S05]  /*3e90*/  BSYNC.RECONVERGENT B0 ;  /* 0x0000000000007941 */ /* 0x000fea0003800200 */
.L_x_32099:
[----:B------:R-:W-:Y:S01]  /*3ea0*/  F2FP.F16.F32.PACK_AB R0, RZ, R0 ;  /* 0x00000000ff00723e */ /* 0x000fe200000000ff */
[----:B------:R-:W-:Y:S06]  /*3eb0*/  BRA `(.L_x_32079) ;  /* 0x0000000400187947 */ /* 0x000fec0003800000 */
.L_x_32097:
        /* <DEDUP_REMOVED lines=21> */
.L_x_32106:
[----:B------:R-:W-:Y:S05]  /*4010*/  BSYNC.RECONVERGENT B1 ;  /* 0x0000000000017941 */ /* 0x000fea0003800200 */
.L_x_32105:
[----:B------:R-:W-:Y:S01]  /*4020*/  IMAD.SHL.U32 R0, R0, 0x200000, RZ ;  /* 0x0020000000007824 */ /* 0x000fe200078e00ff */
[----:B------:R-:W-:-:S04]  /*4030*/  LEA R3, R3, 0x37800000, 0x17 ;  /* 0x3780000003037811 */ /* 0x000fc800078eb8ff */
[----:B------:R-:W-:-:S07]  /*4040*/  LOP3.LUT R0, R3, R0, R7, 0xfe, !PT ;  /* 0x0000000003007212 */ /* 0x000fce00078efe07 */
.L_x_32104:
[----:B------:R-:W-:Y:S05]  /*4050*/  BSYNC.RECONVERGENT B0 ;  /* 0x0000000000007941 */ /* 0x000fea0003800200 */
.L_x_32103:
[----:B------:R-:W-:Y:S01]  /*4060*/  F2FP.F16.F32.PACK_AB R0, RZ, R0 ;  /* 0x00000000ff00723e */ /* 0x000fe200000000ff */
[----:B------:R-:W-:Y:S06]  /*4070*/  BRA `(.L_x_32079) ;  /* 0x0000000000a87947 */ /* 0x000fec0003800000 */
.L_x_32096:
        /* <DEDUP_REMOVED lines=14> */
.L_x_32110:
[----:B------:R-:W-:Y:S05]  /*4160*/  BSYNC.RECONVERGENT B0 ;  /* 0x0000000000007941 */ /* 0x000fea0003800200 */
.L_x_32109:
[----:B------:R-:W-:Y:S01]  /*4170*/  F2FP.F16.F32.PACK_AB R0, RZ, R0 ;  /* 0x00000000ff00723e */ /* 0x000fe200000000ff */
[----:B------:R-:W-:Y:S06]  /*4180*/  BRA `(.L_x_32079) ;  /* 0x0000000000647947 */ /* 0x000fec0003800000 */
.L_x_32084:
        /* <DEDUP_REMOVED lines=16> */
.L_x_32111:
[----:B------:R-:W-:Y:S01]  /*4290*/  PRMT R0, RZ, 0x7610, R0 ;  /* 0x00007610ff007816 */ /* 0x000fe20000000000 */
[----:B------:R-:W-:Y:S06]  /*42a0*/  BRA `(.L_x_32079) ;  /* 0x00000000001c7947 */ /* 0x000fec0003800000 */
.L_x_32108:
[----:B------:R-:W2:Y:S02]  /*42b0*/  LDG.E.64 R4, desc[UR36][R4.64] ;  /* 0x0000002404047981 */ /* 0x000ea4000c1e1b00 */
[----:B--2---:R-:W0:Y:S02]  /*42c0*/  I2F.U64 R0, R4 ;  /* 0x0000000400007312 */ /* 0x004e240000301000 */
[----:B0-----:R-:W-:Y:S01]  /*42d0*/  F2FP.F16.F32.PACK_AB R0, RZ, R0 ;  /* 0x00000000ff00723e */ /* 0x001fe200000000ff */
[----:B------:R-:W-:Y:S06]  /*42e0*/  BRA `(.L_x_32079) ;  /* 0x00000000000c7947 */ /* 0x000fec0003800000 */
.L_x_32107:
[----:B------:R-:W2:Y:S02]  /*42f0*/  LDG.E R4, desc[UR36][R4.64] ;  /* 0x0000002404047981 */ /* 0x000ea4000c1e1900 */
[----:B--2---:R-:W-:-:S04]  /*4300*/  I2FP.F32.U32 R0, R4 ;  /* 0x0000000400007245 */ /* 0x004fc80000201000 */
[----:B------:R-:W-:-:S07]  /*4310*/  F2FP.F16.F32.PACK_AB R0, RZ, R0 ;  /* 0x00000000ff00723e */ /* 0x000fce00000000ff */
.L_x_32079:
[----:B------:R-:W-:Y:S05]  /*4320*/  BSYNC.RECONVERGENT B6 ;  /* 0x0000000000067941 */ /* 0x000fea0003800200 */
.L_x_32078:
        /* <DEDUP_REMOVED lines=13> */
[----:B-----5:R-:W-:-:S05]  /*4400*/  @P0 HADD2.F32 R22, -RZ, R22.H0_H0 ;  /* 0x20000016ff160230 */ /* 0x020fca0000004100 */
[----:B------:R-:W-:-:S04]  /*4410*/  FSETP.NEU.AND P0, PT, R22, RZ, P0 ;  /* 0x000000ff1600720b */ /* 0x000fc8000070d000 */
[----:B------:R-:W-:-:S09]  /*4420*/  SEL R5, RZ, 0x1, !P0 ;  /* 0x00000001ff057807 */ /* 0x000fd20004000000 */
.L_x_32113:
[----:B------:R-:W-:Y:S05]  /*4430*/  BSYNC.RECONVERGENT B0 ;  /* 0x0000000000007941 */ /* 0x000fea0003800200 */
.L_x_32112:
[----:B------:R-:W-:Y:S04]  /*4440*/  BSSY.RECONVERGENT B0, `(.L_x_32114) ;  /* 0x0000008000007945 */ /* 0x000fe80003800200 */
[----:B------:R-:W-:Y:S05]  /*4450*/  @P4 BRA `(.L_x_32115) ;  /* 0x0000000000184947 */ /* 0x000fea0003800000 */
[----:B------:R-:W0:Y:S02]  /*4460*/  LDC.U16 R3, c[0x0][0x386] ;  /* 0x0000e180ff037b82 */ /* 0x000e240000000400 */
[----:B0-----:R-:W-:-:S05]  /*4470*/  HADD2.F32 R3, -RZ, R3.H0_H0 ;  /* 0x20000003ff037230 */ /* 0x001fca0000004100 */
[----:B------:R-:W-:-:S13]  /*4480*/  FSETP.NEU.FTZ.AND P0, PT, R3, RZ, PT ;  /* 0x000000ff0300720b */ /* 0x000fda0003f1d000 */
[----:B-----5:R-:W-:-:S05]  /*4490*/  @P0 HADD2.F32 R18, -RZ, R18.H0_H0 ;  /* 0x20000012ff120230 */ /* 0x020fca0000004100 */
[----:B------:R-:W-:-:S04]  /*44a0*/  FSETP.NEU.AND P0, PT, R18, RZ, P0 ;  /* 0x000000ff1200720b */ /* 0x000fc8000070d000 */
[----:B------:R-:W-:-:S09]  /*44b0*/  SEL R24, RZ, 0x1, !P0 ;  /* 0x00000001ff187807 */ /* 0x000fd20004000000 */
.L_x_32115:
[----:B------:R-:W-:Y:S05]  /*44c0*/  BSYNC.RECONVERGENT B0 ;  /* 0x0000000000007941 */ /* 0x000fea0003800200 */
.L_x_32114:
        /* <DEDUP_REMOVED lines=8> */
.L_x_32117:
[----:B------:R-:W-:Y:S05]  /*4550*/  BSYNC.RECONVERGENT B0 ;  /* 0x0000000000007941 */ /* 0x000fea0003800200 */
.L_x_32116:
        /* <DEDUP_REMOVED lines=8> */
.L_x_32119:
[----:B------:R-:W-:Y:S05]  /*45e0*/  BSYNC.RECONVERGENT B0 ;  /* 0x0000000000007941 */ /* 0x000fea0003800200 */
.L_x_32118:
        /* <DEDUP_REMOVED lines=23> */
.L_x_32125:
[----:B------:R0:W-:Y:S01]  /*4760*/  STG.E.U8 desc[UR36][R8.64], R5 ;  /* 0x0000000508007986 */ /* 0x0001e2000c101124 */
[----:B------:R-:W-:Y:S01]  /*4770*/  IMAD.MOV.U32 R23, RZ, RZ, R19 ;  /* 0x000000ffff177224 */ /* 0x000fe200078e0013 */
[----:B------:R-:W-:Y:S06]  /*4780*/  BRA `(.L_x_32121) ;  /* 0x0000000c00947947 */ /* 0x000fec0003800000 */
.L_x_32124:
        /* <DEDUP_REMOVED lines=11> */
.L_x_32128:
[----:B------:R2:W-:Y:S01]  /*4840*/  STG.E desc[UR36][R8.64], R5 ;  /* 0x0000000508007986 */ /* 0x0005e2000c101924 */
[----:B------:R-:W-:Y:S01]  /*4850*/  IMAD.MOV.U32 R23, RZ, RZ, R19 ;  /* 0x000000ffff177224 */ /* 0x000fe200078e0013 */
[----:B------:R-:W-:Y:S06]  /*4860*/  BRA `(.L_x_32121) ;  /* 0x0000000c005c7947 */ /* 0x000fec0003800000 */
.L_x_32127:
[----:B------:R0:W-:Y:S01]  /*4870*/  STG.E.U16 desc[UR36][R8.64], R5 ;  /* 0x0000000508007986 */ /* 0x0001e2000c101524 */
[----:B------:R-:W-:Y:S01]  /*4880*/  IMAD.MOV.U32 R23, RZ, RZ, R19 ;  /* 0x000000ffff177224 */ /* 0x000fe200078e0013 */
[----:B------:R-:W-:Y:S06]  /*4890*/  BRA `(.L_x_32121) ;  /* 0x0000000c00507947 */ /* 0x000fec0003800000 */
.L_x_32123:
        /* <DEDUP_REMOVED lines=10> */
.L_x_32130:
[----:B------:R-:W0:Y:S01]  /*4940*/  I2F.S16 R0, R5 ;  /* 0x0000000500007306 */ /* 0x000e220000101400 */
[----:B------:R-:W-:Y:S01]  /*4950*/  IMAD.MOV.U32 R23, RZ, RZ, R19 ;  /* 0x000000ffff177224 */ /* 0x000fe200078e0013 */
[----:B0-----:R-:W-:-:S05]  /*4960*/  F2FP.F16.F32.PACK_AB R0, RZ, R0 ;  /* 0x00000000ff00723e */ /* 0x001fca00000000ff */
[----:B------:R0:W-:Y:S01]  /*4970*/  STG.E.U16 desc[UR36][R8.64], R0 ;  /* 0x0000000008007986 */ /* 0x0001e2000c101524 */
[----:B------:R-:W-:Y:S05]  /*4980*/  BRA `(.L_x_32121) ;  /* 0x0000000c00147947 */ /* 0x000fea0003800000 */
.L_x_32129:
        /* <DEDUP_REMOVED lines=11> */
.L_x_32132:
[----:B------:R-:W0:Y:S01]  /*4a40*/  I2F.S16 R5, R5 ;  /* 0x0000000500057306 */ /* 0x000e220000101400 */
[----:B------:R-:W-:Y:S01]  /*4a50*/  IMAD.MOV.U32 R23, RZ, RZ, R19 ;  /* 0x000000ffff177224 */ /* 0x000fe200078e0013 */
[----:B0-----:R-:W-:-:S04]  /*4a60*/  F2FP.F16.F32.PACK_AB R3, RZ, R5 ;  /* 0x00000005ff03723e */ /* 0x001fc800000000ff */
[----:B------:R-:W-:-:S05]  /*4a70*/  PRMT R3, R3, 0x5410, RZ ;  /* 0x0000541003037816 */ /* 0x000fca00000000ff */
[----:B------:R0:W-:Y:S01]  /*4a80*/  STG.E desc[UR36][R8.64], R3 ;  /* 0x0000000308007986 */ /* 0x0001e2000c101924 */
[----:B------:R-:W-:Y:S05]  /*4a90*/  BRA `(.L_x_32121) ;  /* 0x0000000800d07947 */ /* 0x000fea0003800000 */
.L_x_32131:
[----:B------:R-:W0:Y:S01]  /*4aa0*/  I2F.F64.S16 R4, R5 ;  /* 0x0000000500047312 */ /* 0x000e220000101c00 */
[----:B------:R-:W-:Y:S01]  /*4ab0*/  IMAD.MOV.U32 R23, RZ, RZ, R19 ;  /* 0x000000ffff177224 */ /* 0x000fe200078e0013 */
[----:B0-----:R0:W-:Y:S01]  /*4ac0*/  STG.E.64 desc[UR36][R8.64], R4 ;  /* 0x0000000408007986 */ /* 0x0011e2000c101b24 */
[----:B------:R-:W-:Y:S05]  /*4ad0*/  BRA `(.L_x_32121) ;  /* 0x0000000800c07947 */ /* 0x000fea0003800000 */
.L_x_32122:
        /* <DEDUP_REMOVED lines=13> */
.L_x_32135:
[----:B------:R-:W0:Y:S01]  /*4bb0*/  I2F.F64.S16 R4, R5 ;  /* 0x0000000500047312 */ /* 0x000e220000101c00 */
[----:B------:R-:W-:Y:S01]  /*4bc0*/  CS2R R6, SRZ ;  /* 0x0000000000067805 */ /* 0x000fe2000001ff00 */
[----:B------:R-:W-:-:S04]  /*4bd0*/  IMAD.MOV.U32 R23, RZ, RZ, R19 ;  /* 0x000000ffff177224 */ /* 0x000fc800078e0013 */
[----:B0-----:R0:W-:Y:S01]  /*4be0*/  STG.E.128 desc[UR36][R8.64], R4 ;  /* 0x0000000408007986 */ /* 0x0011e2000c101d24 */
[----:B------:R-:W-:Y:S05]  /*4bf0*/  BRA `(.L_x_32121) ;  /* 0x0000000800787947 */ /* 0x000fea0003800000 */
.L_x_32134:
        /* <DEDUP_REMOVED lines=19> */
.L_x_32139:
[----:B------:R-:W-:Y:S05]  /*4d30*/  BSYNC.RECONVERGENT B0 ;  /* 0x0000000000007941 */ /* 0x000fea0003800200 */
.L_x_32138:
[----:B------:R-:W-:Y:S01]  /*4d40*/  LOP3.LUT R7, R0, 0x80, R7, 0xf8, !PT ;  /* 0x0000008000077812 */ /* 0x000fe200078ef807 */
[----:B------:R-:W-:-:S04]  /*4d50*/  IMAD.MOV.U32 R23, RZ, RZ, R19 ;  /* 0x000000ffff177224 */ /* 0x000fc800078e0013 */
[----:B------:R0:W-:Y:S01]  /*4d60*/  STG.E.U8 desc[UR36][R8.64], R7 ;  /* 0x0000000708007986 */ /* 0x0001e2000c101124 */
[----:B------:R-:W-:Y:S05]  /*4d70*/  BRA `(.L_x_32121) ;  /* 0x0000000800187947 */ /* 0x000fea0003800000 */
.L_x_32137:
        /* <DEDUP_REMOVED lines=15> */
.L_x_32141:
[----:B------:R-:W-:Y:S05]  /*4e70*/  BSYNC.RECONVERGENT B0 ;  /* 0x0000000000007941 */ /* 0x000fea0003800200 */
.L_x_32140:
[----:B------:R-:W-:Y:S01]  /*4e80*/  LOP3.LUT R7, R0, 0x80, R7, 0xf8, !PT ;  /* 0x0000008000077812 */ /* 0x000fe200078ef807 */
[----:B------:R-:W-:-:S04]  /*4e90*/  IMAD.MOV.U32 R23, RZ, RZ, R19 ;  /* 0x000000ffff177224 */ /* 0x000fc800078e0013 */
[----:B------:R0:W-:Y:S01]  /*4ea0*/  STG.E.U8 desc[UR36][R8.64], R7 ;  /* 0x0000000708007986 */ /* 0x0001e2000c101124 */
[----:B------:R-:W-:Y:S05]  /*4eb0*/  BRA `(.L_x_32121) ;  /* 0x0000000400c87947 */ /* 0x000fea0003800000 */
.L_x_32136:
[----:B------:R-:W0:Y:S01]  /*4ec0*/  I2F.S16 R0, R5 ;  /* 0x0000000500007306 */ /* 0x000e220000101400 */
[----:B------:R-:W-:Y:S01]  /*4ed0*/  IMAD.MOV.U32 R23, RZ, RZ, R19 ;  /* 0x000000ffff177224 */ /* 0x000fe200078e0013 */
[----:B0-----:R-:W-:-:S05]  /*4ee0*/  F2FP.BF16.F32.PACK_AB R0, RZ, R0 ;  /* 0x00000000ff00723e */ /* 0x001fca00000010ff */
[----:B------:R0:W-:Y:S01]  /*4ef0*/  STG.E.U16 desc[UR36][R8.64], R0 ;  /* 0x0000000008007986 */ /* 0x0001e2000c101524 */
[----:B------:R-:W-:Y:S05]  /*4f00*/  BRA `(.L_x_32121) ;  /* 0x0000000400b47947 */ /* 0x000fea0003800000 */
.L_x_32133:
        /* <DEDUP_REMOVED lines=11> */
.L_x_32144:
        /* <DEDUP_REMOVED lines=13> */
.L_x_32147:
[----:B------:R-:W-:-:S04]  /*5090*/  SHF.R.U32.HI R0, RZ, 0x14, R3 ;  /* 0x00000014ff007819 */ /* 0x000fc80000011603 */
[----:B------:R-:W-:-:S04]  /*50a0*/  LOP3.LUT R0, R0, 0x1, RZ, 0xc0, !PT ;  /* 0x0000000100007812 */ /* 0x000fc800078ec0ff */
[----:B------:R-:W-:-:S04]  /*50b0*/  IADD3 R0, PT, PT, R3, 0x487ffff, R0 ;  /* 0x0487ffff03007810 */ /* 0x000fc80007ffe000 */
[----:B------:R-:W-:-:S04]  /*50c0*/  SHF.R.U32.HI R0, RZ, 0x14, R0 ;  /* 0x00000014ff007819 */ /* 0x000fc80000011600 */
[----:B------:R-:W-:-:S07]  /*50d0*/  LOP3.LUT R0, R0, 0xff, RZ, 0xc0, !PT ;  /* 0x000000ff00007812 */ /* 0x000fce00078ec0ff */
.L_x_32148:
[----:B------:R-:W-:-:S04]  /*50e0*/  SHF.R.U32.HI R3, RZ, 0x18, R3 ;  /* 0x00000018ff037819 */ /* 0x000fc80000011603 */
[----:B------:R-:W-:-:S04]  /*50f0*/  LOP3.LUT R0, R0, 0x80, R3, 0xf8, !PT ;  /* 0x0000008000007812 */ /* 0x000fc800078ef803 */
[----:B------:R-:W-:-:S07]  /*5100*/  PRMT R4, R0, 0x7610, R4 ;  /* 0x0000761000047816 */ /* 0x000fce0000000004 */
.L_x_32146:
[----:B------:R-:W-:Y:S05]  /*5110*/  BSYNC.RECONVERGENT B0 ;  /* 0x0000000000007941 */ /* 0x000fea0003800200 */
.L_x_32145:
[----:B------:R0:W-:Y:S01]  /*5120*/  STG.E.U8 desc[UR36][R8.64], R4 ;  /* 0x0000000408007986 */ /* 0x0001e2000c101124 */
[----:B------:R-:W-:Y:S01]  /*5130*/  IMAD.MOV.U32 R23, RZ, RZ, R19 ;  /* 0x000000ffff177224 */ /* 0x000fe200078e0013 */
[----:B------:R-:W-:Y:S06]  /*5140*/  BRA `(.L_x_32121) ;  /* 0x0000000400247947 */ /* 0x000fec0003800000 */
.L_x_32143:
        /* <DEDUP_REMOVED lines=13> */
.L_x_32151:
[----:B------:R-:W-:-:S04]  /*5220*/  SHF.R.U32.HI R0, RZ, 0x15, R3 ;  /* 0x00000015ff007819 */ /* 0x000fc80000011603 */
[----:B------:R-:W-:-:S04]  /*5230*/  LOP3.LUT R0, R0, 0x1, RZ, 0xc0, !PT ;  /* 0x0000000100007812 */ /* 0x000fc800078ec0ff */
[----:B------:R-:W-:-:S04]  /*5240*/  IADD3 R0, PT, PT, R3, 0x88fffff, R0 ;  /* 0x088fffff03007810 */ /* 0x000fc80007ffe000 */
[----:B------:R-:W-:-:S04]  /*5250*/  SHF.R.U32.HI R0, RZ, 0x15, R0 ;  /* 0x00000015ff007819 */ /* 0x000fc80000011600 */
[----:B------:R-:W-:-:S07]  /*5260*/  LOP3.LUT R0, R0, 0xff, RZ, 0xc0, !PT ;  /* 0x000000ff00007812 */ /* 0x000fce00078ec0ff */
.L_x_32152:
[----:B------:R-:W-:-:S04]  /*5270*/  SHF.R.U32.HI R3, RZ, 0x18, R3 ;  /* 0x00000018ff037819 */ /* 0x000fc80000011603 */
[----:B------:R-:W-:-:S04]  /*5280*/  LOP3.LUT R0, R0, 0x80, R3, 0xf8, !PT ;  /* 0x0000008000007812 */ /* 0x000fc800078ef803 */
[----:B------:R-:W-:-:S07]  /*5290*/  PRMT R4, R0, 0x7610, R4 ;  /* 0x0000761000047816 */ /* 0x000fce0000000004 */
.L_x_32150:
[----:B------:R-:W-:Y:S05]  /*52a0*/  BSYNC.RECONVERGENT B0 ;  /* 0x0000000000007941 */ /* 0x000fea0003800200 */
.L_x_32149:
[----:B------:R0:W-:Y:S01]  /*52b0*/  STG.E.U8 desc[UR36][R8.64], R4 ;  /* 0x0000000408007986 */ /* 0x0001e2000c101124 */
[----:B------:R-:W-:Y:S01]  /*52c0*/  IMAD.MOV.U32 R23, RZ, RZ, R19 ;  /* 0x000000ffff177224 */ /* 0x000fe200078e0013 */
[----:B------:R-:W-:Y:S06]  /*52d0*/  BRA `(.L_x_32121) ;  /* 0x0000000000c07947 */ /* 0x000fec0003800000 */
.L_x_32142:
[----:B------:R-:W-:-:S13]  /*52e0*/  ISETP.NE.AND P0, PT, R0, 0x1c, PT ;  /* 0x0000001c0000780c */ /* 0x000fda0003f05270 */
[----:B------:R-:W-:Y:S05]  /*52f0*/  @!P0 BRA `(.L_x_32153) ;  /* 0x0000000000b08947 */ /* 0x000fea0003800000 */
[----:B------:R-:W-:-:S13]  /*5300*/  ISETP.NE.AND P0, PT, R0, 0x1d, PT ;  /* 0x0000001d0000780c */ /* 0x000fda0003f05270 */
[----:B------:R-:W-:Y:S05]  /*5310*/  @!P0 BRA `(.L_x_32154) ;  /* 0x0000000000948947 */ /* 0x000fea0003800000 */
[----:B------:R-:W-:-:S13]  /*5320*/  ISETP.NE.AND P0, PT, R0, 0x2c, PT ;  /* 0x0000002c0000780c */ /* 0x000fda0003f05270 */
[----:B------:R-:W-:Y:S05]  /*5330*/  @!P0 BRA `(.L_x_32155) ;  /* 0x0000000000488947 */ /* 0x000fea0003800000 */
.L_x_32126:
        /* <DEDUP_REMOVED lines=16> */
.L_x_32156:
[----:B------:R-:W-:Y:S01]  /*5440*/  IMAD.MOV.U32 R23, RZ, RZ, R19 ;  /* 0x000000ffff177224 */ /* 0x000fe200078e0013 */
[----:B------:R-:W-:Y:S06]  /*5450*/  BRA `(.L_x_32121) ;  /* 0x0000000000607947 */ /* 0x000fec0003800000 */
.L_x_32155:
        /* <DEDUP_REMOVED lines=17> */
.L_x_32154:
[--C-:B------:R-:W-:Y:S01]  /*5570*/  SHF.R.S32.HI R7, RZ, 0x1f, R5.reuse ;  /* 0x0000001fff077819 */ /* 0x100fe20000011405 */
[----:B------:R-:W-:Y:S02]  /*5580*/  IMAD.MOV.U32 R6, RZ, RZ, R5 ;  /* 0x000000ffff067224 */ /* 0x000fe400078e0005 */
[----:B------:R-:W-:-:S03]  /*5590*/  IMAD.MOV.U32 R23, RZ, RZ, R19 ;  /* 0x000000ffff177224 */ /* 0x000fc600078e0013 */
[----:B------:R0:W-:Y:S01]  /*55a0*/  STG.E.64 desc[UR36][R8.64], R6 ;  /* 0x0000000608007986 */ /* 0x0001e2000c101b24 */
[----:B------:R-:W-:Y:S05]  /*55b0*/  BRA `(.L_x_32121) ;  /* 0x0000000000087947 */ /* 0x000fea0003800000 */
.L_x_32153:
[----:B------:R0:W-:Y:S01]  /*55c0*/  STG.E desc[UR36][R8.64], R5 ;  /* 0x0000000508007986 */ /* 0x0001e2000c101924 */
[----:B------:R-:W-:-:S07]  /*55d0*/  IMAD.MOV.U32 R23, RZ, RZ, R19 ;  /* 0x000000ffff177224 */ /* 0x000fce00078e0013 */
.L_x_32121:
[----:B------:R-:W-:Y:S05]  /*55e0*/  BSYNC.RECONVERGENT B6 ;  /* 0x0000000000067941 */ /* 0x000fea0003800200 */
.L_x_32120:
        /* <DEDUP_REMOVED lines=23> */
.L_x_32162:
[----:B------:R3:W-:Y:S01]  /*5760*/  STG.E.U8 desc[UR36][R4.64], R24 ;  /* 0x0000001804007986 */ /* 0x0007e2000c101124 */
[----:B------:R-:W-:Y:S05]  /*5770*/  BRA `(.L_x_32164) ;  /* 0x0000000c00387947 */ /* 0x000fea0003800000 */
.L_x_32161:
        /* <DEDUP_REMOVED lines=9> */
.L_x_32166:
[----:B------:R2:W-:Y:S01]  /*5810*/  STG.E desc[UR36][R4.64], R24 ;  /* 0x0000001804007986 */ /* 0x0005e2000c101924 */
[----:B------:R-:W-:Y:S05]  /*5820*/  BRA `(.L_x_32164) ;  /* 0x0000000c000c7947 */ /* 0x000fea0003800000 */
.L_x_32165:
[----:B------:R0:W-:Y:S01]  /*5830*/  STG.E.U16 desc[UR36][R4.64], R24 ;  /* 0x0000001804007986 */ /* 0x0001e2000c101524 */
[----:B------:R-:W-:Y:S05]  /*5840*/  BRA `(.L_x_32164) ;  /* 0x0000000c00047947 */ /* 0x000fea0003800000 */
.L_x_32160:
        /* <DEDUP_REMOVED lines=9> */
.L_x_32168:
[----:B------:R-:W0:Y:S02]  /*58e0*/  I2F.S16 R0, R24 ;  /* 0x0000001800007306 */ /* 0x000e240000101400 */
[----:B0-----:R-:W-:-:S05]  /*58f0*/  F2FP.F16.F32.PACK_AB R0, RZ, R0 ;  /* 0x00000000ff00723e */ /* 0x001fca00000000ff */
[----:B------:R0:W-:Y:S01]  /*5900*/  STG.E.U16 desc[UR36][R4.64], R0 ;  /* 0x0000000004007986 */ /* 0x0001e2000c101524 */
[----:B------:R-:W-:Y:S05]  /*5910*/  BRA `(.L_x_32164) ;  /* 0x0000000800d07947 */ /* 0x000fea0003800000 */
.L_x_32167:
        /* <DEDUP_REMOVED lines=10> */
.L_x_32170:
[----:B------:R-:W0:Y:S02]  /*59c0*/  I2F.S16 R24, R24 ;  /* 0x0000001800187306 */ /* 0x000e240000101400 */
[----:B0-----:R-:W-:-:S04]  /*59d0*/  F2FP.F16.F32.PACK_AB R3, RZ, R24 ;  /* 0x00000018ff03723e */ /* 0x001fc800000000ff */
[----:B------:R-:W-:-:S05]  /*59e0*/  PRMT R3, R3, 0x5410, RZ ;  /* 0x0000541003037816 */ /* 0x000fca00000000ff */
[----:B------:R0:W-:Y:S01]  /*59f0*/  STG.E desc[UR36][R4.64], R3 ;  /* 0x0000000304007986 */ /* 0x0001e2000c101924 */
[----:B------:R-:W-:Y:S05]  /*5a00*/  BRA `(.L_x_32164) ;  /* 0x0000000800947947 */ /* 0x000fea0003800000 */
.L_x_32169:
[----:B------:R-:W0:Y:S02]  /*5a10*/  I2F.F64.S16 R24, R24 ;  /* 0x0000001800187312 */ /* 0x000e240000101c00 */
[----:B0-----:R0:W-:Y:S01]  /*5a20*/  STG.E.64 desc[UR36][R4.64], R24 ;  /* 0x0000001804007986 */ /* 0x0011e2000c101b24 */
[----:B------:R-:W-:Y:S05]  /*5a30*/  BRA `(.L_x_32164) ;  /* 0x0000000800887947 */ /* 0x000fea0003800000 */
.L_x_32159:
        /* <DEDUP_REMOVED lines=12> */
.L_x_32174:
        /* <DEDUP_REMOVED lines=18> */
.L_x_32177:
[----:B------:R-:W-:-:S04]  /*5c20*/  SHF.R.U32.HI R3, RZ, 0x18, R7 ;  /* 0x00000018ff037819 */ /* 0x000fc80000011607 */
[----:B------:R-:W-:-:S07]  /*5c30*/  LOP3.LUT R0, R0, 0x80, R3, 0xf8, !PT ;  /* 0x0000008000007812 */ /* 0x000fce00078ef803 */
.L_x_32176:
[----:B------:R-:W-:Y:S05]  /*5c40*/  BSYNC.RECONVERGENT B0 ;  /* 0x0000000000007941 */ /* 0x000fea0003800200 */
.L_x_32175:
[----:B------:R0:W-:Y:S01]  /*5c50*/  STG.E.U8 desc[UR36][R4.64], R0 ;  /* 0x0000000004007986 */ /* 0x0001e2000c101124 */
[----:B------:R-:W-:Y:S05]  /*5c60*/  BRA `(.L_x_32164) ;  /* 0x0000000400fc7947 */ /* 0x000fea0003800000 */
.L_x_32173:
        /* <DEDUP_REMOVED lines=18> */
.L_x_32180:
[----:B------:R-:W-:-:S04]  /*5d90*/  SHF.R.U32.HI R3, RZ, 0x18, R7 ;  /* 0x00000018ff037819 */ /* 0x000fc80000011607 */
[----:B------:R-:W-:-:S07]  /*5da0*/  LOP3.LUT R0, R0, 0x80, R3, 0xf8, !PT ;  /* 0x0000008000007812 */ /* 0x000fce00078ef803 */
.L_x_32179:
[----:B------:R-:W-:Y:S05]  /*5db0*/  BSYNC.RECONVERGENT B0 ;  /* 0x0000000000007941 */ /* 0x000fea0003800200 */
.L_x_32178:
[----:B------:R0:W-:Y:S01]  /*5dc0*/  STG.E.U8 desc[UR36][R4.64], R0 ;  /* 0x0000000004007986 */ /* 0x0001e2000c101124 */
[----:B------:R-:W-:Y:S05]  /*5dd0*/  BRA `(.L_x_32164) ;  /* 0x0000000400a07947 */ /* 0x000fea0003800000 */
.L_x_32172:
        /* <DEDUP_REMOVED lines=22> */
.L_x_32182:
[----:B------:R-:W-:-:S05]  /*5f40*/  SHF.R.S32.HI R25, RZ, 0x1f, R24 ;  /* 0x0000001fff197819 */ /* 0x000fca0000011418 */
[----:B------:R0:W-:Y:S01]  /*5f50*/  STG.E.64 desc[UR36][R4.64], R24 ;  /* 0x0000001804007986 */ /* 0x0001e2000c101b24 */
[----:B------:R-:W-:Y:S05]  /*5f60*/  BRA `(.L_x_32164) ;  /* 0x00000004003c7947 */ /* 0x000fea0003800000 */
.L_x_32181:
[----:B------:R0:W-:Y:S01]  /*5f70*/  STG.E desc[UR36][R4.64], R24 ;  /* 0x0000001804007986 */ /* 0x0001e2000c101924 */
[----:B------:R-:W-:Y:S05]  /*5f80*/  BRA `(.L_x_32164) ;  /* 0x0000000400347947 */ /* 0x000fea0003800000 */
.L_x_32171:
        /* <DEDUP_REMOVED lines=10> */
.L_x_32184:
[----:B------:R-:W0:Y:S01]  /*6030*/  I2F.F64.S16 R24, R24 ;  /* 0x0000001800187312 */ /* 0x000e220000101c00 */
[----:B------:R-:W-:-:S05]  /*6040*/  CS2R R26, SRZ ;  /* 0x00000000001a7805 */ /* 0x000fca000001ff00 */
[----:B0-----:R0:W-:Y:S01]  /*6050*/  STG.E.128 desc[UR36][R4.64], R24 ;  /* 0x0000001804007986 */ /* 0x0011e2000c101d24 */
[----:B------:R-:W-:Y:S05]  /*6060*/  BRA `(.L_x_32164) ;  /* 0x0000000000fc7947 */ /* 0x000fea0003800000 */
.L_x_32183:
[----:B------:R-:W-:-:S13]  /*6070*/  ISETP.NE.AND P0, PT, R0, 0xf, PT ;  /* 0x0000000f0000780c */ /* 0x000fda0003f05270 */
[----:B------:R-:W-:Y:S05]  /*6080*/  @!P0 BRA `(.L_x_32185) ;  /* 0x0000000000e88947 */ /* 0x000fea0003800000 */
[----:B------:R-:W-:-:S13]  /*6090*/  ISETP.NE.AND P0, PT, R0, 0x17, PT ;  /* 0x000000170000780c */ /* 0x000fda0003f05270 */
[----:B------:R-:W-:Y:S05]  /*60a0*/  @!P0 BRA `(.L_x_32186) ;  /* 0x0000000000908947 */ /* 0x000fea0003800000 */
[----:B------:R-:W-:-:S13]  /*60b0*/  ISETP.NE.AND P0, PT, R0, 0x18, PT ;  /* 0x000000180000780c */ /* 0x000fda0003f05270 */
[----:B------:R-:W-:Y:S05]  /*60c0*/  @!P0 BRA `(.L_x_32187) ;  /* 0x0000000000448947 */ /* 0x000fea0003800000 */
.L_x_32163:
        /* <DEDUP_REMOVED lines=16> */
.L_x_32188:
[----:B------:R-:W-:Y:S05]  /*61d0*/  BRA `(.L_x_32164) ;  /* 0x0000000000a07947 */ /* 0x000fea0003800000 */
.L_x_32187:
        /* <DEDUP_REMOVED lines=13> */
.L_x_32190:
[----:B------:R-:W-:Y:S05]  /*62b0*/  BSYNC.RECONVERGENT B0 ;  /* 0x0000000000007941 */ /* 0x000fea0003800200 */
.L_x_32189:
[----:B------:R-:W-:-:S05]  /*62c0*/  LOP3.LUT R3, R0, 0x80, R3, 0xf8, !PT ;  /* 0x0000008000037812 */ /* 0x000fca00078ef803 */
[----:B------:R0:W-:Y:S01]  /*62d0*/  STG.E.U8 desc[UR36][R4.64], R3 ;  /* 0x0000000304007986 */ /* 0x0001e2000c101124 */
[----:B------:R-:W-:Y:S05]  /*62e0*/  BRA `(.L_x_32164) ;  /* 0x00000000005c7947 */ /* 0x000fea0003800000 */
.L_x_32186:
        /* <DEDUP_REMOVED lines=12> */
.L_x_32192:
[----:B------:R-:W-:Y:S01]  /*63b0*/  IMAD.MOV.U32 R0, RZ, RZ, 0x7f ;  /* 0x0000007fff007424 */ /* 0x000fe200078e00ff */
[----:B------:R-:W-:-:S04]  /*63c0*/  ISETP.GT.U32.AND P0, PT, R3, 0x7f800000, PT ;  /* 0x7f8000000300780c */ /* 0x000fc80003f04070 */
[----:B------:R-:W-:-:S09]  /*63d0*/  SEL R0, R0, 0x7c, P0 ;  /* 0x0000007c00007807 */ /* 0x000fd20000000000 */
.L_x_32193:
[----:B------:R-:W-:Y:S05]  /*63e0*/  BSYNC.RECONVERGENT B0 ;  /* 0x0000000000007941 */ /* 0x000fea0003800200 */
.L_x_32191:
[----:B------:R-:W-:-:S04]  /*63f0*/  SHF.R.U32.HI R3, RZ, 0x18, R7 ;  /* 0x00000018ff037819 */ /* 0x000fc80000011607 */
[----:B------:R-:W-:-:S05]  /*6400*/  LOP3.LUT R3, R0, 0x80, R3, 0xf8, !PT ;  /* 0x0000008000037812 */ /* 0x000fca00078ef803 */
[----:B------:R0:W-:Y:S01]  /*6410*/  STG.E.U8 desc[UR36][R4.64], R3 ;  /* 0x0000000304007986 */ /* 0x0001e2000c101124 */
[----:B------:R-:W-:Y:S05]  /*6420*/  BRA `(.L_x_32164) ;  /* 0x00000000000c7947 */ /* 0x000fea0003800000 */
.L_x_32185:
[----:B------:R-:W0:Y:S02]  /*6430*/  I2F.S16 R0, R24 ;  /* 0x0000001800007306 */ /* 0x000e240000101400 */
[----:B0-----:R-:W-:-:S05]  /*6440*/  F2FP.BF16.F32.PACK_AB R0, RZ, R0 ;  /* 0x00000000ff00723e */ /* 0x001fca00000010ff */
[----:B------:R0:W-:Y:S02]  /*6450*/  STG.E.U16 desc[UR36][R4.64], R0 ;  /* 0x0000000004007986 */ /* 0x0001e4000c101524 */
.L_x_32164:
        /* <DEDUP_REMOVED lines=23> */
.L_x_32197:
[----:B------:R0:W-:Y:S01]  /*65d0*/  STG.E.U8 desc[UR36][R8.64], R18 ;  /* 0x0000001208007986 */ /* 0x0001e2000c101124 */
[----:B------:R-:W-:Y:S05]  /*65e0*/  BRA `(.L_x_32199) ;  /* 0x0000000c00387947 */ /* 0x000fea0003800000 */
.L_x_32196:
        /* <DEDUP_REMOVED lines=9> */
.L_x_32201:
[----:B------:R0:W-:Y:S01]  /*6680*/  STG.E desc[UR36][R8.64], R18 ;  /* 0x0000001208007986 */ /* 0x0001e2000c101924 */
[----:B------:R-:W-:Y:S05]  /*6690*/  BRA `(.L_x_32199) ;  /* 0x0000000c000c7947 */ /* 0x000fea0003800000 */
.L_x_32200:
[----:B------:R0:W-:Y:S01]  /*66a0*/  STG.E.U16 desc[UR36][R8.64], R18 ;  /* 0x0000001208007986 */ /* 0x0001e2000c101524 */
[----:B------:R-:W-:Y:S05]  /*66b0*/  BRA `(.L_x_32199) ;  /* 0x0000000c00047947 */ /* 0x000fea0003800000 */
.L_x_32195:
        /* <DEDUP_REMOVED lines=9> */
.L_x_32203:
[----:B------:R-:W0:Y:S02]  /*6750*/  I2F.S16 R0, R18 ;  /* 0x0000001200007306 */ /* 0x000e240000101400 */
[----:B0-----:R-:W-:-:S05]  /*6760*/  F2FP.F16.F32.PACK_AB R0, RZ, R0 ;  /* 0x00000000ff00723e */ /* 0x001fca00000000ff */
[----:B------:R0:W-:Y:S01]  /*6770*/  STG.E.U16 desc[UR36][R8.64], R0 ;  /* 0x0000000008007986 */ /* 0x0001e2000c101524 */
[----:B------:R-:W-:Y:S05]  /*6780*/  BRA `(.L_x_32199) ;  /* 0x0000000800d07947 */ /* 0x000fea0003800000 */
.L_x_32202:
        /* <DEDUP_REMOVED lines=10> */
.L_x_32205:
[----:B------:R-:W0:Y:S02]  /*6830*/  I2F.S16 R18, R18 ;  /* 0x0000001200127306 */ /* 0x000e240000101400 */
[----:B0-----:R-:W-:-:S04]  /*6840*/  F2FP.F16.F32.PACK_AB R3, RZ, R18 ;  /* 0x00000012ff03723e */ /* 0x001fc800000000ff */
[----:B------:R-:W-:-:S05]  /*6850*/  PRMT R3, R3, 0x5410, RZ ;  /* 0x0000541003037816 */ /* 0x000fca00000000ff */
[----:B------:R0:W-:Y:S01]  /*6860*/  STG.E desc[UR36][R8.64], R3 ;  /* 0x0000000308007986 */ /* 0x0001e2000c101924 */
[----:B------:R-:W-:Y:S05]  /*6870*/  BRA `(.L_x_32199) ;  /* 0x0000000800947947 */ /* 0x000fea0003800000 */
.L_x_32204:
[----:B------:R-:W0:Y:S02]  /*6880*/  I2F.F64.S16 R18, R18 ;  /* 0x0000001200127312 */ /* 0x000e240000101c00 */
[----:B0-----:R0:W-:Y:S01]  /*6890*/  STG.E.64 desc[UR36][R8.64], R18 ;  /* 0x0000001208007986 */ /* 0x0011e2000c101b24 */
[----:B------:R-:W-:Y:S05]  /*68a0*/  BRA `(.L_x_32199) ;  /* 0x0000000800887947 */ /* 0x000fea0003800000 */
.L_x_32194:
        /* <DEDUP_REMOVED lines=12> */
.L_x_32209:
        /* <DEDUP_REMOVED lines=17> */
.L_x_32212:
[----:B------:R-:W-:-:S04]  /*6a80*/  SHF.R.U32.HI R3, RZ, 0x18, R5 ;  /* 0x00000018ff037819 */ /* 0x000fc80000011605 */
[----:B------:R-:W-:-:S04]  /*6a90*/  LOP3.LUT R0, R0, 0x80, R3, 0xf8, !PT ;  /* 0x0000008000007812 */ /* 0x000fc800078ef803 */
[----:B------:R-:W-:-:S07]  /*6aa0*/  PRMT R4, R0, 0x7610, R4 ;  /* 0x0000761000047816 */ /* 0x000fce0000000004 */
.L_x_32211:
[----:B------:R-:W-:Y:S05]  /*6ab0*/  BSYNC.RECONVERGENT B0 ;  /* 0x0000000000007941 */ /* 0x000fea0003800200 */
.L_x_32210:
[----:B------:R0:W-:Y:S01]  /*6ac0*/  STG.E.U8 desc[UR36][R8.64], R4 ;  /* 0x0000000408007986 */ /* 0x0001e2000c101124 */
[----:B------:R-:W-:Y:S05]  /*6ad0*/  BRA `(.L_x_32199) ;  /* 0x0000000400fc7947 */ /* 0x000fea0003800000 */
.L_x_32208:
        /* <DEDUP_REMOVED lines=17> */
.L_x_32215:
[----:B------:R-:W-:-:S04]  /*6bf0*/  SHF.R.U32.HI R3, RZ, 0x18, R5 ;  /* 0x00000018ff037819 */ /* 0x000fc80000011605 */
[----:B------:R-:W-:-:S04]  /*6c00*/  LOP3.LUT R0, R0, 0x80, R3, 0xf8, !PT ;  /* 0x0000008000007812 */ /* 0x000fc800078ef803 */
[----:B------:R-:W-:-:S07]  /*6c10*/  PRMT R4, R0, 0x7610, R4 ;  /* 0x0000761000047816 */ /* 0x000fce0000000004 */
.L_x_32214:
[----:B------:R-:W-:Y:S05]  /*6c20*/  BSYNC.RECONVERGENT B0 ;  /* 0x0000000000007941 */ /* 0x000fea0003800200 */
.L_x_32213:
[----:B------:R0:W-:Y:S01]  /*6c30*/  STG.E.U8 desc[UR36][R8.64], R4 ;  /* 0x0000000408007986 */ /* 0x0001e2000c101124 */
[----:B------:R-:W-:Y:S05]  /*6c40*/  BRA `(.L_x_32199) ;  /* 0x0000000400a07947 */ /* 0x000fea0003800000 */
.L_x_32207:
        /* <DEDUP_REMOVED lines=22> */
.L_x_32217:
[----:B------:R-:W-:-:S05]  /*6db0*/  SHF.R.S32.HI R19, RZ, 0x1f, R18 ;  /* 0x0000001fff137819 */ /* 0x000fca0000011412 */
[----:B------:R0:W-:Y:S01]  /*6dc0*/  STG.E.64 desc[UR36][R8.64], R18 ;  /* 0x0000001208007986 */ /* 0x0001e2000c101b24 */
[----:B------:R-:W-:Y:S05]  /*6dd0*/  BRA `(.L_x_32199) ;  /* 0x00000004003c7947 */ /* 0x000fea0003800000 */
.L_x_32216:
[----:B------:R0:W-:Y:S01]  /*6de0*/  STG.E desc[UR36][R8.64], R18 ;  /* 0x0000001208007986 */ /* 0x0001e2000c101924 */
[----:B------:R-:W-:Y:S05]  /*6df0*/  BRA `(.L_x_32199) ;  /* 0x0000000400347947 */ /* 0x000fea0003800000 */
.L_x_32206:
        /* <DEDUP_REMOVED lines=10> */
.L_x_32219:
[----:B------:R-:W0:Y:S01]  /*6ea0*/  I2F.F64.S16 R4, R18 ;  /* 0x0000001200047312 */ /* 0x000e220000101c00 */
[----:B------:R-:W-:-:S05]  /*6eb0*/  CS2R R6, SRZ ;  /* 0x0000000000067805 */ /* 0x000fca000001ff00 */
[----:B0-----:R3:W-:Y:S01]  /*6ec0*/  STG.E.128 desc[UR36][R8.64], R4 ;  /* 0x0000000408007986 */ /* 0x0017e2000c101d24 */
[----:B------:R-:W-:Y:S05]  /*6ed0*/  BRA `(.L_x_32199) ;  /* 0x0000000000fc7947 */ /* 0x000fea0003800000 */
.L_x_32218:
[----:B------:R-:W-:-:S13]  /*6ee0*/  ISETP.NE.AND P0, PT, R0, 0xf, PT ;  /* 0x0000000f0000780c */ /* 0x000fda0003f05270 */
[----:B------:R-:W-:Y:S05]  /*6ef0*/  @!P0 BRA `(.L_x_32220) ;  /* 0x0000000000e88947 */ /* 0x000fea0003800000 */
[----:B------:R-:W-:-:S13]  /*6f00*/  ISETP.NE.AND P0, PT, R0, 0x17, PT ;  /* 0x000000170000780c */ /* 0x000fda0003f05270 */
[----:B------:R-:W-:Y:S05]  /*6f10*/  @!P0 BRA `(.L_x_32221) ;  /* 0x0000000000908947 */ /* 0x000fea0003800000 */
[----:B------:R-:W-:-:S13]  /*6f20*/  ISETP.NE.AND P0, PT, R0, 0x18, PT ;  /* 0x000000180000780c */ /* 0x000fda0003f05270 */
[----:B------:R-:W-:Y:S05]  /*6f30*/  @!P0 BRA `(.L_x_32222) ;  /* 0x0000000000448947 */ /* 0x000fea0003800000 */
.L_x_32198:
        /* <DEDUP_REMOVED lines=16> */
.L_x_32223:
[----:B------:R-:W-:Y:S05]  /*7040*/  BRA `(.L_x_32199) ;  /* 0x0000000000a07947 */ /* 0x000fea0003800000 */
.L_x_32222:
        /* <DEDUP_REMOVED lines=13> */
.L_x_32225:
[----:B------:R-:W-:Y:S05]  /*7120*/  BSYNC.RECONVERGENT B0 ;  /* 0x0000000000007941 */ /* 0x000fea0003800200 */
.L_x_32224:
[----:B------:R-:W-:-:S05]  /*7130*/  LOP3.LUT R3, R0, 0x80, R3, 0xf8, !PT ;  /* 0x0000008000037812 */ /* 0x000fca00078ef803 */
[----:B------:R1:W-:Y:S01]  /*7140*/  STG.E.U8 desc[UR36][R8.64], R3 ;  /* 0x0000000308007986 */ /* 0x0003e2000c101124 */
[----:B------:R-:W-:Y:S05]  /*7150*/  BRA `(.L_x_32199) ;  /* 0x00000000005c7947 */ /* 0x000fea0003800000 */
.L_x_32221:
        /* <DEDUP_REMOVED lines=12> */
.L_x_32227:
[----:B------:R-:W-:Y:S01]  /*7220*/  IMAD.MOV.U32 R0, RZ, RZ, 0x7f ;  /* 0x0000007fff007424 */ /* 0x000fe200078e00ff */
[----:B------:R-:W-:-:S04]  /*7230*/  ISETP.GT.U32.AND P0, PT, R3, 0x7f800000, PT ;  /* 0x7f8000000300780c */ /* 0x000fc80003f04070 */
[----:B------:R-:W-:-:S09]  /*7240*/  SEL R0, R0, 0x7c, P0 ;  /* 0x0000007c00007807 */ /* 0x000fd20000000000 */
.L_x_32228:
[----:B------:R-:W-:Y:S05]  /*7250*/  BSYNC.RECONVERGENT B0 ;  /* 0x0000000000007941 */ /* 0x000fea0003800200 */
.L_x_32226:
[----:B------:R-:W-:-:S04]  /*7260*/  SHF.R.U32.HI R3, RZ, 0x18, R5 ;  /* 0x00000018ff037819 */ /* 0x000fc80000011605 */
[----:B------:R-:W-:-:S05]  /*7270*/  LOP3.LUT R3, R0, 0x80, R3, 0xf8, !PT ;  /* 0x0000008000037812 */ /* 0x000fca00078ef803 */
[----:B------:R0:W-:Y:S01]  /*7280*/  STG.E.U8 desc[UR36][R8.64], R3 ;  /* 0x0000000308007986 */ /* 0x0001e2000c101124 */
[----:B------:R-:W-:Y:S05]  /*7290*/  BRA `(.L_x_32199) ;  /* 0x00000000000c7947 */ /* 0x000fea0003800000 */
.L_x_32220:
[----:B------:R-:W0:Y:S02]  /*72a0*/  I2F.S16 R0, R18 ;  /* 0x0000001200007306 */ /* 0x000e240000101400 */
[----:B0-----:R-:W-:-:S05]  /*72b0*/  F2FP.BF16.F32.PACK_AB R0, RZ, R0 ;  /* 0x00000000ff00723e */ /* 0x001fca00000010ff */
[----:B------:R2:W-:Y:S02]  /*72c0*/  STG.E.U16 desc[UR36][R8.64], R0 ;  /* 0x0000000008007986 */ /* 0x0005e4000c101524 */
.L_x_32199:
[----:B------:R-:W-:-:S07]  /*72d0*/  VIADD R23, R23, 0x80 ;  /* 0x0000008017177836 */ /* 0x000fce0000000000 */
.L_x_32158:
[----:B------:R-:W-:Y:S05]  /*72e0*/  BSYNC.RECONVERGENT B6 ;  /* 0x0000000000067941 */ /* 0x000fea0003800200 */
.L_x_32157:
        /* <DEDUP_REMOVED lines=21> */
.L_x_32232:
[----:B------:R-:W-:Y:S01]  /*7440*/  STG.E.U8 desc[UR36][R2.64], R22 ;  /* 0x0000001602007986 */ /* 0x000fe2000c101124 */
[----:B------:R-:W-:Y:S05]  /*7450*/  EXIT ;  /* 0x000000000000794d */ /* 0x000fea0003800000 */
.L_x_32231:
        /* <DEDUP_REMOVED lines=9> */
.L_x_32235:
[----:B------:R-:W-:Y:S01]  /*74f0*/  STG.E desc[UR36][R2.64], R22 ;  /* 0x0000001602007986 */ /* 0x000fe2000c101924 */
[----:B------:R-:W-:Y:S05]  /*7500*/  EXIT ;  /* 0x000000000000794d */ /* 0x000fea0003800000 */
.L_x_32234:
[----:B------:R-:W-:Y:S01]  /*7510*/  STG.E.U16 desc[UR36][R2.64], R22 ;  /* 0x0000001602007986 */ /* 0x000fe2000c101524 */
[----:B------:R-:W-:Y:S05]  /*7520*/  EXIT ;  /* 0x000000000000794d */ /* 0x000fea0003800000 */
.L_x_32230:
        /* <DEDUP_REMOVED lines=9> */
.L_x_32237:
[----:B------:R-:W0:Y:S02]  /*75c0*/  I2F.S16 R0, R22 ;  /* 0x0000001600007306 */ /* 0x000e240000101400 */
[----:B0-----:R-:W-:-:S05]  /*75d0*/  F2FP.F16.F32.PACK_AB R0, RZ, R0 ;  /* 0x00000000ff00723e */ /* 0x001fca00000000ff */
[----:B------:R-:W-:Y:S01]  /*75e0*/  STG.E.U16 desc[UR36][R2.64], R0 ;  /* 0x0000000002007986 */ /* 0x000fe2000c101524 */
[----:B------:R-:W-:Y:S05]  /*75f0*/  EXIT ;  /* 0x000000000000794d */ /* 0x000fea0003800000 */
.L_x_32236:
        /* <DEDUP_REMOVED lines=10> */
.L_x_32239:
[----:B------:R-:W0:Y:S02]  /*76a0*/  I2F.S16 R22, R22 ;  /* 0x0000001600167306 */ /* 0x000e240000101400 */
[----:B0-----:R-:W-:-:S04]  /*76b0*/  F2FP.F16.F32.PACK_AB R5, RZ, R22 ;  /* 0x00000016ff05723e */ /* 0x001fc800000000ff */
[----:B------:R-:W-:-:S05]  /*76c0*/  PRMT R5, R5, 0x5410, RZ ;  /* 0x0000541005057816 */ /* 0x000fca00000000ff */
[----:B------:R-:W-:Y:S01]  /*76d0*/  STG.E desc[UR36][R2.64], R5 ;  /* 0x0000000502007986 */ /* 0x000fe2000c101924 */
[----:B------:R-:W-:Y:S05]  /*76e0*/  EXIT ;  /* 0x000000000000794d */ /* 0x000fea0003800000 */
.L_x_32238:
[----:B------:R-:W0:Y:S02]  /*76f0*/  I2F.F64.S16 R22, R22 ;  /* 0x0000001600167312 */ /* 0x000e240000101c00 */
[----:B0-----:R-:W-:Y:S01]  /*7700*/  STG.E.64 desc[UR36][R2.64], R22 ;  /* 0x0000001602007986 */ /* 0x001fe2000c101b24 */
[----:B------:R-:W-:Y:S05]  /*7710*/  EXIT ;  /* 0x000000000000794d */ /* 0x000fea0003800000 */
.L_x_32229:
        /* <DEDUP_REMOVED lines=12> */
.L_x_32243:
        /* <DEDUP_REMOVED lines=18> */
.L_x_32246:
[----:B------:R-:W-:-:S04]  /*7900*/  SHF.R.U32.HI R5, RZ, 0x18, R5 ;  /* 0x00000018ff057819 */ /* 0x000fc80000011605 */
[----:B------:R-:W-:-:S07]  /*7910*/  LOP3.LUT R0, R0, 0x80, R5, 0xf8, !PT ;  /* 0x0000008000007812 */ /* 0x000fce00078ef805 */
.L_x_32245:
[----:B------:R-:W-:Y:S05]  /*7920*/  BSYNC.RECONVERGENT B0 ;  /* 0x0000000000007941 */ /* 0x000fea0003800200 */
.L_x_32244:
[----:B------:R-:W-:Y:S01]  /*7930*/  STG.E.U8 desc[UR36][R2.64], R0 ;  /* 0x0000000002007986 */ /* 0x000fe2000c101124 */
[----:B------:R-:W-:Y:S05]  /*7940*/  EXIT ;  /* 0x000000000000794d */ /* 0x000fea0003800000 */
.L_x_32242:
        /* <DEDUP_REMOVED lines=18> */
.L_x_32249:
[----:B------:R-:W-:-:S04]  /*7a70*/  SHF.R.U32.HI R5, RZ, 0x18, R5 ;  /* 0x00000018ff057819 */ /* 0x000fc80000011605 */
[----:B------:R-:W-:-:S07]  /*7a80*/  LOP3.LUT R0, R0, 0x80, R5, 0xf8, !PT ;  /* 0x0000008000007812 */ /* 0x000fce00078ef805 */
.L_x_32248:
[----:B------:R-:W-:Y:S05]  /*7a90*/  BSYNC.RECONVERGENT B0 ;  /* 0x0000000000007941 */ /* 0x000fea0003800200 */
.L_x_32247:
[----:B------:R-:W-:Y:S01]  /*7aa0*/  STG.E.U8 desc[UR36][R2.64], R0 ;  /* 0x0000000002007986 */ /* 0x000fe2000c101124 */
[----:B------:R-:W-:Y:S05]  /*7ab0*/  EXIT ;  /* 0x000000000000794d */ /* 0x000fea0003800000 */
.L_x_32241:
        /* <DEDUP_REMOVED lines=22> */
.L_x_32251:
[----:B------:R-:W-:-:S05]  /*7c20*/  SHF.R.S32.HI R23, RZ, 0x1f, R22 ;  /* 0x0000001fff177819 */ /* 0x000fca0000011416 */
[----:B------:R-:W-:Y:S01]  /*7c30*/  STG.E.64 desc[UR36][R2.64], R22 ;  /* 0x0000001602007986 */ /* 0x000fe2000c101b24 */
[----:B------:R-:W-:Y:S05]  /*7c40*/  EXIT ;  /* 0x000000000000794d */ /* 0x000fea0003800000 */
.L_x_32250:
[----:B------:R-:W-:Y:S01]  /*7c50*/  STG.E desc[UR36][R2.64], R22 ;  /* 0x0000001602007986 */ /* 0x000fe2000c101924 */
[----:B------:R-:W-:Y:S05]  /*7c60*/  EXIT ;  /* 0x000000000000794d */ /* 0x000fea0003800000 */
.L_x_32240:
        /* <DEDUP_REMOVED lines=10> */
.L_x_32253:
[----:B------:R-:W0:Y:S01]  /*7d10*/  I2F.F64.S16 R4, R22 ;  /* 0x0000001600047312 */ /* 0x000e220000101c00 */
[----:B------:R-:W-:-:S05]  /*7d20*/  CS2R R6, SRZ ;  /* 0x0000000000067805 */ /* 0x000fca000001ff00 */
[----:B0-----:R-:W-:Y:S01]  /*7d30*/  STG.E.128 desc[UR36][R2.64], R4 ;  /* 0x0000000402007986 */ /* 0x001fe2000c101d24 */
[----:B------:R-:W-:Y:S05]  /*7d40*/  EXIT ;  /* 0x000000000000794d */ /* 0x000fea0003800000 */
.L_x_32252:
[----:B------:R-:W-:-:S13]  /*7d50*/  ISETP.NE.AND P0, PT, R0, 0xf, PT ;  /* 0x0000000f0000780c */ /* 0x000fda0003f05270 */
[----:B------:R-:W-:Y:S05]  /*7d60*/  @!P0 BRA `(.L_x_32254) ;  /* 0x0000000000e88947 */ /* 0x000fea0003800000 */
[----:B------:R-:W-:-:S13]  /*7d70*/  ISETP.NE.AND P0, PT, R0, 0x17, PT ;  /* 0x000000170000780c */ /* 0x000fda0003f05270 */
[----:B------:R-:W-:Y:S05]  /*7d80*/  @!P0 BRA `(.L_x_32255) ;  /* 0x0000000000908947 */ /* 0x000fea0003800000 */
[----:B------:R-:W-:-:S13]  /*7d90*/  ISETP.NE.AND P0, PT, R0, 0x18, PT ;  /* 0x000000180000780c */ /* 0x000fda0003f05270 */
[----:B------:R-:W-:Y:S05]  /*7da0*/  @!P0 BRA `(.L_x_32256) ;  /* 0x0000000000448947 */ /* 0x000fea0003800000 */
.L_x_32233:
        /* <DEDUP_REMOVED lines=16> */
.L_x_32257:
[----:B------:R-:W-:Y:S05]  /*7eb0*/  EXIT ;  /* 0x000000000000794d */ /* 0x000fea0003800000 */
.L_x_32256:
        /* <DEDUP_REMOVED lines=13> */
.L_x_32259:
[----:B------:R-:W-:Y:S05]  /*7f90*/  BSYNC.RECONVERGENT B0 ;  /* 0x0000000000007941 */ /* 0x000fea0003800200 */
.L_x_32258:
[----:B------:R-:W-:-:S05]  /*7fa0*/  LOP3.LUT R5, R0, 0x80, R5, 0xf8, !PT ;  /* 0x0000008000057812 */ /* 0x000fca00078ef805 */
[----:B------:R-:W-:Y:S01]  /*7fb0*/  STG.E.U8 desc[UR36][R2.64], R5 ;  /* 0x0000000502007986 */ /* 0x000fe2000c101124 */
[----:B------:R-:W-:Y:S05]  /*7fc0*/  EXIT ;  /* 0x000000000000794d */ /* 0x000fea0003800000 */
.L_x_32255:
        /* <DEDUP_REMOVED lines=12> */
.L_x_32261:
[----:B------:R-:W-:Y:S01]  /*8090*/  IMAD.MOV.U32 R0, RZ, RZ, 0x7f ;  /* 0x0000007fff007424 */ /* 0x000fe200078e00ff */
[----:B------:R-:W-:-:S04]  /*80a0*/  ISETP.GT.U32.AND P0, PT, R4, 0x7f800000, PT ;  /* 0x7f8000000400780c */ /* 0x000fc80003f04070 */
[----:B------:R-:W-:-:S09]  /*80b0*/  SEL R0, R0, 0x7c, P0 ;  /* 0x0000007c00007807 */ /* 0x000fd20000000000 */
.L_x_32262:
[----:B------:R-:W-:Y:S05]  /*80c0*/  BSYNC.RECONVERGENT B0 ;  /* 0x0000000000007941 */ /* 0x000fea0003800200 */
.L_x_32260:
[----:B------:R-:W-:-:S04]  /*80d0*/  SHF.R.U32.HI R5, RZ, 0x18, R5 ;  /* 0x00000018ff057819 */ /* 0x000fc80000011605 */
[----:B------:R-:W-:-:S05]  /*80e0*/  LOP3.LUT R5, R0, 0x80, R5, 0xf8, !PT ;  /* 0x0000008000057812 */ /* 0x000fca00078ef805 */
[----:B------:R-:W-:Y:S01]  /*80f0*/  STG.E.U8 desc[UR36][R2.64], R5 ;  /* 0x0000000502007986 */ /* 0x000fe2000c101124 */
[----:B------:R-:W-:Y:S05]  /*8100*/  EXIT ;  /* 0x000000000000794d */ /* 0x000fea0003800000 */
.L_x_32254:
[----:B------:R-:W0:Y:S02]  /*8110*/  I2F.S16 R0, R22 ;  /* 0x0000001600007306 */ /* 0x000e240000101400 */
[----:B0-----:R-:W-:-:S05]  /*8120*/  F2FP.BF16.F32.PACK_AB R0, RZ, R0 ;  /* 0x00000000ff00723e */ /* 0x001fca00000010ff */
[----:B------:R-:W-:Y:S01]  /*8130*/  STG.E.U16 desc[UR36][R2.64], R0 ;  /* 0x0000000002007986 */ /* 0x000fe2000c101524 */
[----:B------:R-:W-:Y:S05]  /*8140*/  EXIT ;  /* 0x000000000000794d */ /* 0x000fea0003800000 */
.L_x_32263:
        /* <DEDUP_REMOVED lines=11> */
.L_x_43673:


//--------------------- .text._ZN2at6native18elementwise_kernelILi128ELi4EZNS0_22gpu_kernel_impl_nocastINS0_13AUnaryFunctorIN3c104HalfES5_bZZZNS0_23logical_and_kernel_cudaERNS_14TensorIteratorEENKUlvE0_clEvENKUlvE6_clEvEUlS5_S5_E_EEEEvRNS_18TensorIteratorBaseERKT_EUliE_EEviT1_ --------------------------
	.section	.text._ZN2at6native18elementwise_kernelILi128ELi4EZNS0_22gpu_kernel_impl_nocastINS0_13AUnaryFunctorIN3c104HalfES5_bZZZNS0_23logical_and_kernel_cudaERNS_14TensorIteratorEENKUlvE0_clEvENKUlvE6_clEvEUlS5_S5_E_EEEEvRNS_18TensorIteratorBaseERKT_EUliE_EEviT1_,"ax",@progbits
	.align	128
        .global         _ZN2at6native18elementwise_kernelILi128ELi4EZNS0_22gpu_kernel_impl_nocastINS0_13AUnaryFunctorIN3c104HalfES5_bZZZNS0_23logical_and_kernel_cudaERNS_14TensorIteratorEENKUlvE0_clEvENKUlvE6_clEvEUlS5_S5_E_EEEEvRNS_18TensorIteratorBaseERKT_EUliE_EEviT1_
        .type           _ZN2at6native18elementwise_kernelILi128ELi4EZNS0_22gpu_kernel_impl_nocastINS0_13AUnaryFunctorIN3c104HalfES5_bZZZNS0_23logical_and_kernel_cudaERNS_14TensorIteratorEENKUlvE0_clEvENKUlvE6_clEvEUlS5_S5_E_EEEEvRNS_18TensorIteratorBaseERKT_EUliE_EEviT1_,@function
        .size           _ZN2at6native18elementwise_kernelILi128ELi4EZNS0_22gpu_kernel_impl_nocastINS0_13AUnaryFunctorIN3c104HalfES5_bZZZNS0_23logical_and_kernel_cudaERNS_14TensorIteratorEENKUlvE0_clEvENKUlvE6_clEvEUlS5_S5_E_EEEEvRNS_18TensorIteratorBaseERKT_EUliE_EEviT1_,(.L_x_43674 - _ZN2at6native18elementwise_kernelILi128ELi4EZNS0_22gpu_kernel_impl_nocastINS0_13AUnaryFunctorIN3c104HalfES5_bZZZNS0_23logical_and_kernel_cudaERNS_14TensorIteratorEENKUlvE0_clEvENKUlvE6_clEvEUlS5_S5_E_EEEEvRNS_18TensorIteratorBaseERKT_EUliE_EEviT1_)
        .other          _ZN2at6native18elementwise_kernelILi128ELi4EZNS0_22gpu_kernel_impl_nocastINS0_13AUnaryFunctorIN3c104HalfES5_bZZZNS0_23logical_and_kernel_cudaERNS_14TensorIteratorEENKUlvE0_clEvENKUlvE6_clEvEUlS5_S5_E_EEEEvRNS_18TensorIteratorBaseERKT_EUliE_EEviT1_,@"STO_CUDA_ENTRY STV_DEFAULT"
_ZN2at6native18elementwise_kernelILi128ELi4EZNS0_22gpu_kernel_impl_nocastINS0_13AUnaryFunctorIN3c104HalfES5_bZZZNS0_23logical_and_kernel_cudaERNS_14TensorIteratorEENKUlvE0_clEvENKUlvE6_clEvEUlS5_S5_E_EEEEvRNS_18TensorIteratorBaseERKT_EUliE_EEviT1_:
.text._ZN2at6native18elementwise_kernelILi128ELi4EZNS0_22gpu_kernel_impl_nocastINS0_13AUnaryFunctorIN3c104HalfES5_bZZZNS0_23logical_and_kernel_cudaERNS_14TensorIteratorEENKUlvE0_clEvENKUlvE6_clEvEUlS5_S5_E_EEEEvRNS_18TensorIteratorBaseERKT_EUliE_EEviT1_:
        /* <DEDUP_REMOVED lines=21> */
[----:B--2---:R-:W-:-:S05]  /*0150*/  @P0 HADD2.F32 R0, -RZ, R4.H0_H0 ;  /* 0x20000004ff000230 */ /* 0x004fca0000004100 */
[----:B------:R-:W-:-:S04]  /*0160*/  FSETP.NEU.AND P0, PT, R0, RZ, P0 ;  /* 0x000000ff0000720b */ /* 0x000fc8000070d000 */
        /* <DEDUP_REMOVED lines=12> */
[----:B--2---:R-:W-:-:S05]  /*0230*/  @P0 HADD2.F32 R0, -RZ, R4.H0_H0 ;  /* 0x20000004ff000230 */ /* 0x004fca0000004100 */
[----:B------:R-:W-:-:S04]  /*0240*/  FSETP.NEU.AND P0, PT, R0, RZ, P0 ;  /* 0x000000ff0000720b */ /* 0x000fc8000070d000 */
[----:B------:R-:W-:-:S05]  /*0250*/  SEL R9, RZ, 0x1, !P0 ;  /* 0x00000001ff097807 */ /* 0x000fca0004000000 */
[----:B0-----:R0:W-:Y:S04]  /*0260*/  STG.E.U8 desc[UR6][R6.64], R9 ;  /* 0x0000000906007986 */ /* 0x0011e8000c101106 */
.L_x_32267:
[----:B------:R-:W-:-:S13]  /*0270*/  ISETP.GE.AND P0, PT, R3, UR4, PT ;  /* 0x0000000403007c0c */ /* 0x000fda000bf06270 */
[----:B------:R-:W-:Y:S05]  /*0280*/  @P0 BREAK.RELIABLE B1 ;  /* 0x0000000000010942 */ /* 0x000fea0003800100 */
[----:B------:R-:W-:Y:S05]  /*0290*/  @P0 BRA `(.L_x_32268) ;  /* 0x0000000000300947 */ /* 0x000fea0003800000 */
[----:B------:R-:W-:Y:S05]  /*02a0*/  BSYNC.RELIABLE B1 ;  /* 0x0000000000017941 */ /* 0x000fea0003800100 */
.L_x_32266:
        /* <DEDUP_REMOVED lines=11> */
.L_x_32268:
[----:B------:R-:W-:Y:S05]  /*0360*/  BSYNC.RECONVERGENT B0 ;  /* 0x0000000000007941 */ /* 0x000fea0003800200 */
.L_x_32265:
        /* <DEDUP_REMOVED lines=9> */
[----:B--2---:R-:W-:-:S05]  /*0400*/  @P0 HADD2.F32 R0, -RZ, R2.H0_H0 ;  /* 0x20000002ff000230 */ /* 0x004fca0000004100 */
[----:B------:R-:W-:-:S04]  /*0410*/  FSETP.NEU.AND P0, PT, R0, RZ, P0 ;  /* 0x000000ff0000720b */ /* 0x000fc8000070d000 */
[----:B01----:R-:W-:-:S05]  /*0420*/  SEL R7, RZ, 0x1, !P0 ;  /* 0x00000001ff077807 */ /* 0x003fca0004000000 */
[----:B----4-:R-:W-:Y:S01]  /*0430*/  STG.E.U8 desc[UR6][R4.64], R7 ;  /* 0x0000000704007986 */ /* 0x010fe2000c101106 */
[----:B------:R-:W-:Y:S05]  /*0440*/  EXIT ;  /* 0x000000000000794d */ /* 0x000fea0003800000 */
.L_x_32264:
        /* <DEDUP_REMOVED lines=306> */
.L_x_32272:
        /* <DEDUP_REMOVED lines=11> */
[----:B--2---:R-:W-:-:S05]  /*1820*/  @P0 HADD2.F32 R8, -RZ, R6.H0_H0 ;  /* 0x20000006ff080230 */ /* 0x004fca0000004100 */
[----:B------:R-:W-:-:S04]  /*1830*/  FSETP.NEU.AND P0, PT, R8, RZ, P0 ;  /* 0x000000ff0800720b */ /* 0x000fc8000070d000 */
        /* <DEDUP_REMOVED lines=303> */
.L_x_32274:
        /* <DEDUP_REMOVED lines=13> */
[----:B------:R-:W-:-:S05]  /*2c00*/  SEL R9, RZ, 0x1, !P0 ;  /* 0x00000001ff097807 */ /* 0x000fca0004000000 */
[----:B------:R0:W-:Y:S04]  /*2c10*/  STG.E.U8 desc[UR6][R4.64], R9 ;  /* 0x0000000904007986 */ /* 0x0001e8000c101106 */
.L_x_32271:
[----:B------:R-:W-:-:S13]  /*2c20*/  ISETP.GE.AND P0, PT, R3, UR4, PT ;  /* 0x0000000403007c0c */ /* 0x000fda000bf06270 */
[----:B------:R-:W-:Y:S05]  /*2c30*/  @P0 BREAK.RELIABLE B1 ;  /* 0x0000000000010942 */ /* 0x000fea0003800100 */
[----:B------:R-:W-:Y:S05]  /*2c40*/  @P0 BRA `(.L_x_32273) ;  /* 0x0000001000e80947 */ /* 0x000fea0003800000 */
[----:B------:R-:W-:Y:S05]  /*2c50*/  BSYNC.RELIABLE B1 ;  /* 0x0000000000017941 */ /* 0x000fea0003800100 */
.L_x_32270:
        /* <DEDUP_REMOVED lines=298> */
.L_x_32275:
        /* <DEDUP_REMOVED lines=15> */
.L_x_32273:
[----:B------:R-:W-:Y:S05]  /*3ff0*/  BSYNC.RECONVERGENT B0 ;  /* 0x0000000000007941 */ /* 0x000fea0003800200 */
.L_x_32269:
        /* <DEDUP_REMOVED lines=301> */
.L_x_32276:
        /* <DEDUP_REMOVED lines=9> */
[----:B--2---:R-:W-:-:S05]  /*5360*/  @P0 HADD2.F32 R0, -RZ, R0.H0_H0 ;  /* 0x20000000ff000230 */ /* 0x004fca0000004100 */
[----:B------:R-:W-:-:S04]  /*5370*/  FSETP.NEU.AND P0, PT, R0, RZ, P0 ;  /* 0x000000ff0000720b */ /* 0x000fc8000070d000 */
[----:B------:R-:W-:-:S05]  /*5380*/  SEL R7, RZ, 0x1, !P0 ;  /* 0x00000001ff077807 */ /* 0x000fca0004000000 */
[----:B------:R-:W-:Y:S01]  /*5390*/  STG.E.U8 desc[UR6][R2.64], R7 ;  /* 0x0000000702007986 */ /* 0x000fe2000c101106 */
[----:B------:R-:W-:Y:S05]  /*53a0*/  EXIT ;  /* 0x000000000000794d */ /* 0x000fea0003800000 */
.L_x_32277:
        /* <DEDUP_REMOVED lines=13> */
.L_x_43674:


//--------------------- .text._ZN2at6native27unrolled_elementwise_kernelINS0_13AUnaryFunctorIN3c104HalfES4_bZZZNS0_23logical_and_kernel_cudaERNS_14TensorIteratorEENKUlvE0_clEvENKUlvE6_clEvEUlS4_S4_E_EESt5arrayIPcLm2EELi4E23TrivialOffsetCalculatorILi1EjESF_NS0_6memory15LoadWithoutCastENSG_16StoreWithoutCastEEEviT_T0_T2_T3_T4_T5_ --------------------------
	.section	.text._ZN2at6native27unrolled_elementwise_kernelINS0_13AUnaryFunctorIN3c104HalfES4_bZZZNS0_23logical_and_kernel_cudaERNS_14TensorIteratorEENKUlvE0_clEvENKUlvE6_clEvEUlS4_S4_E_EESt5arrayIPcLm2EELi4E23TrivialOffsetCalculatorILi1EjESF_NS0_6memory15LoadWithoutCastENSG_16StoreWithoutCastEEEviT_T0_T2_T3_T4_T5_,"ax",@progbits
	.align	128
        .global         _ZN2at6native27unrolled_elementwise_kernelINS0_13AUnaryFunctorIN3c104HalfES4_bZZZNS0_23logical_and_kernel_cudaERNS_14TensorIteratorEENKUlvE0_clEvENKUlvE6_clEvEUlS4_S4_E_EESt5arrayIPcLm2EELi4E23TrivialOffsetCalculatorILi1EjESF_NS0_6memory15LoadWithoutCastENSG_16StoreWithoutCastEEEviT_T0_T2_T3_T4_T5_
        .type           _ZN2at6native27unrolled_elementwise_kernelINS0_13AUnaryFunctorIN3c104HalfES4_bZZZNS0_23logical_and_kernel_cudaERNS_14TensorIteratorEENKUlvE0_clEvENKUlvE6_clEvEUlS4_S4_E_EESt5arrayIPcLm2EELi4E23TrivialOffsetCalculatorILi1EjESF_NS0_6memory15LoadWithoutCastENSG_16StoreWithoutCastEEEviT_T0_T2_T3_T4_T5_,@function
        .size           _ZN2at6native27unrolled_elementwise_kernelINS0_13AUnaryFunctorIN3c104HalfES4_bZZZNS0_23logical_and_kernel_cudaERNS_14TensorIteratorEENKUlvE0_clEvENKUlvE6_clEvEUlS4_S4_E_EESt5arrayIPcLm2EELi4E23TrivialOffsetCalculatorILi1EjESF_NS0_6memory15LoadWithoutCastENSG_16StoreWithoutCastEEEviT_T0_T2_T3_T4_T5_,(.L_x_43675 - _ZN2at6native27unrolled_elementwise_kernelINS0_13AUnaryFunctorIN3c104HalfES4_bZZZNS0_23logical_and_kernel_cudaERNS_14TensorIteratorEENKUlvE0_clEvENKUlvE6_clEvEUlS4_S4_E_EESt5arrayIPcLm2EELi4E23TrivialOffsetCalculatorILi1EjESF_NS0_6memory15LoadWithoutCastENSG_16StoreWithoutCastEEEviT_T0_T2_T3_T4_T5_)
        .other          _ZN2at6native27unrolled_elementwise_kernelINS0_13AUnaryFunctorIN3c104HalfES4_bZZZNS0_23logical_and_kernel_cudaERNS_14TensorIteratorEENKUlvE0_clEvENKUlvE6_clEvEUlS4_S4_E_EESt5arrayIPcLm2EELi4E23TrivialOffsetCalculatorILi1EjESF_NS0_6memory15LoadWithoutCastENSG_16StoreWithoutCastEEEviT_T0_T2_T3_T4_T5_,@"STO_CUDA_ENTRY STV_DEFAULT"
_ZN2at6native27unrolled_elementwise_kernelINS0_13AUnaryFunctorIN3c104HalfES4_bZZZNS0_23logical_and_kernel_cudaERNS_14TensorIteratorEENKUlvE0_clEvENKUlvE6_clEvEUlS4_S4_E_EESt5arrayIPcLm2EELi4E23TrivialOffsetCalculatorILi1EjESF_NS0_6memory15LoadWithoutCastENSG_16StoreWithoutCastEEEviT_T0_T2_T3_T4_T5_:
.text._ZN2at6native27unrolled_elementwise_kernelINS0_13AUnaryFunctorIN3c104HalfES4_bZZZNS0_23logical_and_kernel_cudaERNS_14TensorIteratorEENKUlvE0_clEvENKUlvE6_clEvEUlS4_S4_E_EESt5arrayIPcLm2EELi4E23TrivialOffsetCalculatorILi1EjESF_NS0_6memory15LoadWithoutCastENSG_16StoreWithoutCastEEEviT_T0_T2_T3_T4_T5_:
        /* <DEDUP_REMOVED lines=52> */
[----:B-----5:R-:W-:-:S05]  /*0340*/  @P0 HADD2.F32 R9, -RZ, R9.H0_H0 ;  /* 0x20000009ff090230 */ /* 0x020fca0000004100 */
[----:B------:R-:W-:-:S04]  /*0350*/  FSETP.NEU.AND P0, PT, R9, RZ, P0 ;  /* 0x000000ff0900720b */ /* 0x000fc8000070d000 */
[----:B------:R-:W-:-:S09]  /*0360*/  SEL R9, RZ, 0x1, !P0 ;  /* 0x00000001ff097807 */ /* 0x000fd20004000000 */
.L_x_32279:
[----:B------:R-:W-:Y:S05]  /*0370*/  BSYNC.RECONVERGENT B0 ;  /* 0x0000000000007941 */ /* 0x000fea0003800200 */
.L_x_32278:
        /* <DEDUP_REMOVED lines=8> */
.L_x_32281:
[----:B------:R-:W-:Y:S05]  /*0400*/  BSYNC.RECONVERGENT B0 ;  /* 0x0000000000007941 */ /* 0x000fea0003800200 */
.L_x_32280:
[----:B------:R-:W-:Y:S04]  /*0410*/  BSSY.RECONVERGENT B0, `(.L_x_32282) ;  /* 0x0000008000007945 */ /* 0x000fe80003800200 */
[----:B------:R-:W-:Y:S05]  /*0420*/  @P4 BRA `(.L_x_32283) ;  /* 0x0000000000184947 */ /* 0x000fea0003800000 */
[----:B-----5:R-:W0:Y:S02]  /*0430*/  LDC.U16 R8, c[0x0][0x386] ;  /* 0x0000e180ff087b82 */ /* 0x020e240000000400 */
[----:B0-----:R-:W-:-:S05]  /*0440*/  HADD2.F32 R8, -RZ, R8.H0_H0 ;  /* 0x20000008ff087230 */ /* 0x001fca0000004100 */
[----:B------:R-:W-:-:S13]  /*0450*/  FSETP.NEU.FTZ.AND P0, PT, R8, RZ, PT ;  /* 0x000000ff0800720b */ /* 0x000fda0003f1d000 */
[----:B------:R-:W-:-:S05]  /*0460*/  @P0 HADD2.F32 R7, -RZ, R7.H0_H0 ;  /* 0x20000007ff070230 */ /* 0x000fca0000004100 */
[----:B------:R-:W-:-:S04]  /*0470*/  FSETP.NEU.AND P0, PT, R7, RZ, P0 ;  /* 0x000000ff0700720b */ /* 0x000fc8000070d000 */
[----:B------:R-:W-:-:S09]  /*0480*/  SEL R13, RZ, 0x1, !P0 ;  /* 0x00000001ff0d7807 */ /* 0x000fd20004000000 */
.L_x_32283:
[----:B------:R-:W-:Y:S05]  /*0490*/  BSYNC.RECONVERGENT B0 ;  /* 0x0000000000007941 */ /* 0x000fea0003800200 */
.L_x_32282:
        /* <DEDUP_REMOVED lines=8> */
.L_x_32285:
[----:B------:R-:W-:Y:S05]  /*0520*/  BSYNC.RECONVERGENT B0 ;  /* 0x0000000000007941 */ /* 0x000fea0003800200 */
.L_x_32284:
        /* <DEDUP_REMOVED lines=15> */
.L_x_32287:
[----:B------:R-:W-:Y:S05]  /*0620*/  BSYNC.RECONVERGENT B0 ;  /* 0x0000000000007941 */ /* 0x000fea0003800200 */
.L_x_32286:
        /* <DEDUP_REMOVED lines=8> */
.L_x_32288:
        /* <DEDUP_REMOVED lines=13> */
.L_x_43675:


//--------------------- .text._ZN2at6native29vectorized_elementwise_kernelILi2ENS0_13AUnaryFunctorIN3c104HalfES4_bZZZNS0_23logical_and_kernel_cudaERNS_14TensorIteratorEENKUlvE0_clEvENKUlvE6_clEvEUlS4_S4_E_EESt5arrayIPcLm2EEEEviT0_T1_ --------------------------
	.section	.text._ZN2at6native29vectorized_elementwise_kernelILi2ENS0_13AUnaryFunctorIN3c104HalfES4_bZZZNS0_23logical_and_kernel_cudaERNS_14TensorIteratorEENKUlvE0_clEvENKUlvE6_clEvEUlS4_S4_E_EESt5arrayIPcLm2EEEEviT0_T1_,"ax",@progbits
	.align	128
        .global         _ZN2at6native29vectorized_elementwise_kernelILi2ENS0_13AUnaryFunctorIN3c104HalfES4_bZZZNS0_23logical_and_kernel_cudaERNS_14TensorIteratorEENKUlvE0_clEvENKUlvE6_clEvEUlS4_S4_E_EESt5arrayIPcLm2EEEEviT0_T1_
        .type           _ZN2at6native29vectorized_elementwise_kernelILi2ENS0_13AUnaryFunctorIN3c104HalfES4_bZZZNS0_23logical_and_kernel_cudaERNS_14TensorIteratorEENKUlvE0_clEvENKUlvE6_clEvEUlS4_S4_E_EESt5arrayIPcLm2EEEEviT0_T1_,@function
        .size           _ZN2at6native29vectorized_elementwise_kernelILi2ENS0_13AUnaryFunctorIN3c104HalfES4_bZZZNS0_23logical_and_kernel_cudaERNS_14TensorIteratorEENKUlvE0_clEvENKUlvE6_clEvEUlS4_S4_E_EESt5arrayIPcLm2EEEEviT0_T1_,(.L_x_43676 - _ZN2at6native29vectorized_elementwise_kernelILi2ENS0_13AUnaryFunctorIN3c104HalfES4_bZZZNS0_23logical_and_kernel_cudaERNS_14TensorIteratorEENKUlvE0_clEvENKUlvE6_clEvEUlS4_S4_E_EESt5arrayIPcLm2EEEEviT0_T1_)
        .other          _ZN2at6native29vectorized_elementwise_kernelILi2ENS0_13AUnaryFunctorIN3c104HalfES4_bZZZNS0_23logical_and_kernel_cudaERNS_14TensorIteratorEENKUlvE0_clEvENKUlvE6_clEvEUlS4_S4_E_EESt5arrayIPcLm2EEEEviT0_T1_,@"STO_CUDA_ENTRY STV_DEFAULT"
_ZN2at6native29vectorized_elementwise_kernelILi2ENS0_13AUnaryFunctorIN3c104HalfES4_bZZZNS0_23logical_and_kernel_cudaERNS_14TensorIteratorEENKUlvE0_clEvENKUlvE6_clEvEUlS4_S4_E_EESt5arrayIPcLm2EEEEviT0_T1_:
.text._ZN2at6native29vectorized_elementwise_kernelILi2ENS0_13AUnaryFunctorIN3c104HalfES4_bZZZNS0_23logical_and_kernel_cudaERNS_14TensorIteratorEENKUlvE0_clEvENKUlvE6_clEvEUlS4_S4_E_EESt5arrayIPcLm2EEEEviT0_T1_:
        /* <DEDUP_REMOVED lines=79> */
[----:B------:R-:W0:Y:S02]  /*04f0*/  LDC.U16 R7, c[0x0][0x386] ;  /* 0x0000e180ff077b82 */ /* 0x000e240000000400 */
[----:B0-----:R-:W-:-:S05]  /*0500*/  HADD2.F32 R7, -RZ, R7.H0_H0 ;  /* 0x20000007ff077230 */ /* 0x001fca0000004100 */
[----:B------:R-:W-:-:S13]  /*0510*/  FSETP.NEU.FTZ.AND P0, PT, R7, RZ, PT ;  /* 0x000000ff0700720b */ /* 0x000fda0003f1d000 */
[----:B-----5:R-:W-:-:S05]  /*0520*/  @P0 HADD2.F32 R15, -RZ, R15.H0_H0 ;  /* 0x2000000fff0f0230 */ /* 0x020fca0000004100 */
[----:B------:R-:W-:-:S04]  /*0530*/  FSETP.NEU.AND P0, PT, R15, RZ, P0 ;  /* 0x000000ff0f00720b */ /* 0x000fc8000070d000 */
[----:B------:R-:W-:-:S09]  /*0540*/  SEL R7, RZ, 0x1, !P0 ;  /* 0x00000001ff077807 */ /* 0x000fd20004000000 */
.L_x_32291:
[----:B------:R-:W-:Y:S05]  /*0550*/  BSYNC.RECONVERGENT B0 ;  /* 0x0000000000007941 */ /* 0x000fea0003800200 */
.L_x_32290:
[----:B------:R-:W-:Y:S01]  /*0560*/  ISETP.GE.U32.AND P0, PT, R6, R9, PT ;  /* 0x000000090600720c */ /* 0x000fe20003f06070 */
[----:B------:R-:W-:Y:S01]  /*0570*/  BSSY.RECONVERGENT B0, `(.L_x_32292) ;  /* 0x000000b000007945 */ /* 0x000fe20003800200 */
[----:B------:R-:W-:Y:S01]  /*0580*/  @!P5 IADD3 R2, P6, PT, R17, R2, RZ ;  /* 0x000000021102d210 */ /* 0x000fe20007fde0ff */
[C---:B------:R-:W-:Y:S02]  /*0590*/  VIADD R16, R11.reuse, 0x300 ;  /* 0x000003000b107836 */ /* 0x040fe40000000000 */
[----:B------:R-:W-:-:S08]  /*05a0*/  VIADD R18, R11, 0x380 ;  /* 0x000003800b127836 */ /* 0x000fd00000000000 */
[----:B------:R-:W-:Y:S05]  /*05b0*/  @P0 BRA `(.L_x_32293) ;  /* 0x0000000000180947 */ /* 0x000fea0003800000 */
[----:B-----5:R-:W0:Y:S02]  /*05c0*/  LDC.U16 R15, c[0x0][0x386] ;  /* 0x0000e180ff0f7b82 */ /* 0x020e240000000400 */
[----:B0-----:R-:W-:-:S05]  /*05d0*/  HADD2.F32 R15, -RZ, R15.H0_H0 ;  /* 0x2000000fff0f7230 */ /* 0x001fca0000004100 */
[----:B------:R-:W-:-:S13]  /*05e0*/  FSETP.NEU.FTZ.AND P0, PT, R15, RZ, PT ;  /* 0x000000ff0f00720b */ /* 0x000fda0003f1d000 */
[----:B------:R-:W-:-:S05]  /*05f0*/  @P0 HADD2.F32 R0, -RZ, R0.H0_H0 ;  /* 0x20000000ff000230 */ /* 0x000fca0000004100 */
[----:B------:R-:W-:-:S04]  /*0600*/  FSETP.NEU.AND P0, PT, R0, RZ, P0 ;  /* 0x000000ff0000720b */ /* 0x000fc8000070d000 */
[----:B------:R-:W-:-:S09]  /*0610*/  SEL R0, RZ, 0x1, !P0 ;  /* 0x00000001ff007807 */ /* 0x000fd20004000000 */
.L_x_32293:
[----:B------:R-:W-:Y:S05]  /*0620*/  BSYNC.RECONVERGENT B0 ;  /* 0x0000000000007941 */ /* 0x000fea0003800200 */
.L_x_32292:
        /* <DEDUP_REMOVED lines=8> */
[----:B------:R-:W-:-:S05]  /*06b0*/  @P4 HADD2.F32 R10, -RZ, R10.H0_H0 ;  /* 0x2000000aff0a4230 */ /* 0x000fca0000004100 */
[----:B------:R-:W-:-:S04]  /*06c0*/  FSETP.NEU.AND P4, PT, R10, RZ, P4 ;  /* 0x000000ff0a00720b */ /* 0x000fc8000278d000 */
[----:B------:R-:W-:-:S09]  /*06d0*/  SEL R10, RZ, 0x1, !P4 ;  /* 0x00000001ff0a7807 */ /* 0x000fd20006000000 */
.L_x_32295:
[----:B------:R-:W-:Y:S05]  /*06e0*/  BSYNC.RECONVERGENT B0 ;  /* 0x0000000000007941 */ /* 0x000fea0003800200 */
.L_x_32294:
        /* <DEDUP_REMOVED lines=8> */
.L_x_32297:
[----:B------:R-:W-:Y:S05]  /*0770*/  BSYNC.RECONVERGENT B0 ;  /* 0x0000000000007941 */ /* 0x000fea0003800200 */
.L_x_32296:
        /* <DEDUP_REMOVED lines=8> */
.L_x_32299:
[----:B------:R-:W-:Y:S05]  /*0800*/  BSYNC.RECONVERGENT B0 ;  /* 0x0000000000007941 */ /* 0x000fea0003800200 */
.L_x_32298:
        /* <DEDUP_REMOVED lines=8> */
.L_x_32301:
[----:B------:R-:W-:Y:S05]  /*0890*/  BSYNC.RECONVERGENT B0 ;  /* 0x0000000000007941 */ /* 0x000fea0003800200 */
.L_x_32300:
        /* <DEDUP_REMOVED lines=8> */
.L_x_32303:
[----:B------:R-:W-:Y:S05]  /*0920*/  BSYNC.RECONVERGENT B0 ;  /* 0x0000000000007941 */ /* 0x000fea0003800200 */
.L_x_32302:
        /* <DEDUP_REMOVED lines=8> */
.L_x_32305:
[----:B------:R-:W-:Y:S05]  /*09b0*/  BSYNC.RECONVERGENT B0 ;  /* 0x0000000000007941 */ /* 0x000fea0003800200 */
.L_x_32304:
        /* <DEDUP_REMOVED lines=20> */
.L_x_32308:
        /* <DEDUP_REMOVED lines=8> */
.L_x_32309:
        /* <DEDUP_REMOVED lines=8> */
.L_x_32310:
        /* <DEDUP_REMOVED lines=9> */
.L_x_32311:
[----:B------:R-:W-:Y:S05]  /*0c90*/  BSYNC.RELIABLE B1 ;  /* 0x0000000000017941 */ /* 0x000fea0003800100 */
.L_x_32307:
[----:B------:R-:W-:-:S13]  /*0ca0*/  ISETP.GE.U32.AND P0, PT, R11, R9, PT ;  /* 0x000000090b00720c */ /* 0x000fda0003f06070 */
[----:B------:R-:W3:Y:S01]  /*0cb0*/  @!P0 LDC.64 R6, c[0x0][0x388] ;  /* 0x0000e200ff068b82 */ /* 0x000ee20000000a00 */
[----:B012---:R-:W-:Y:S02]  /*0cc0*/  @!P0 IMAD.IADD R3, R8, 0x1, R11 ;  /* 0x0000000108038824 */ /* 0x007fe400078e020b */
[----:B------:R-:W-:-:S03]  /*0cd0*/  @!P0 VIADD R11, R11, 0x80 ;  /* 0x000000800b0b8836 */ /* 0x000fc60000000000 */
[----:B---3--:R-:W-:-:S05]  /*0ce0*/  @!P0 IADD3 R2, P1, PT, R3, R6, RZ ;  /* 0x0000000603028210 */ /* 0x008fca0007f3e0ff */
[----:B------:R-:W-:-:S05]  /*0cf0*/  @!P0 IMAD.X R3, RZ, RZ, R7, P1 ;  /* 0x000000ffff038224 */ /* 0x000fca00008e0607 */
[----:B------:R2:W-:Y:S03]  /*0d00*/  @!P0 STG.E.U8 desc[UR4][R2.64], R13 ;  /* 0x0000000d02008986 */ /* 0x0005e6000c101104 */
.L_x_32312:
[----:B------:R-:W-:Y:S05]  /*0d10*/  BSYNC.RECONVERGENT B0 ;  /* 0x0000000000007941 */ /* 0x000fea0003800200 */
.L_x_32306:
        /* <DEDUP_REMOVED lines=9> */
.L_x_32289:
[----:B------:R-:W0:Y:S01]  /*0db0*/  LDC.U16 R0, c[0x0][0x386] ;  /* 0x0000e180ff007b82 */ /* 0x000e220000000400 */
[----:B------:R-:W-:Y:S02]  /*0dc0*/  PRMT R4, RZ, 0x7610, R4 ;  /* 0x00007610ff047816 */ /* 0x000fe40000000004 */
[----:B------:R-:W-:Y:S02]  /*0dd0*/  PRMT R5, RZ, 0x7610, R5 ;  /* 0x00007610ff057816 */ /* 0x000fe40000000005 */
[----:B------:R-:W-:Y:S02]  /*0de0*/  PRMT R6, RZ, 0x7610, R6 ;  /* 0x00007610ff067816 */ /* 0x000fe40000000006 */
[----:B------:R-:W-:Y:S02]  /*0df0*/  PRMT R7, RZ, 0x7610, R7 ;  /* 0x00007610ff077816 */ /* 0x000fe40000000007 */
[----:B------:R-:W-:Y:S02]  /*0e00*/  PRMT R9, RZ, 0x7610, R9 ;  /* 0x00007610ff097816 */ /* 0x000fe40000000009 */
[----:B------:R-:W-:-:S02]  /*0e10*/  PRMT R10, RZ, 0x7610, R10 ;  /* 0x00007610ff0a7816 */ /* 0x000fc4000000000a */
[----:B------:R-:W-:Y:S02]  /*0e20*/  PRMT R11, RZ, 0x7610, R11 ;  /* 0x00007610ff0b7816 */ /* 0x000fe4000000000b */
[----:B------:R-:W-:Y:S01]  /*0e30*/  PRMT R12, RZ, 0x7610, R12 ;  /* 0x00007610ff0c7816 */ /* 0x000fe2000000000c */
[----:B0-----:R-:W-:Y:S02]  /*0e40*/  HADD2.F32 R2, -RZ, R0.H0_H0 ;  /* 0x20000000ff027230 */ /* 0x001fe40000004100 */
[----:B------:R-:W0:Y:S03]  /*0e50*/  S2R R0, SR_TID.X ;  /* 0x0000000000007919 */ /* 0x000e260000002100 */
[----:B------:R-:W-:-:S13]  /*0e60*/  FSETP.NEU.FTZ.AND P0, PT, R2, RZ, PT ;  /* 0x000000ff0200720b */ /* 0x000fda0003f1d000 */
[----:B------:R-:W-:Y:S05]  /*0e70*/  @!P0 BRA `(.L_x_32313) ;  /* 0x00000000007c8947 */ /* 0x000fea0003800000 */
        /* <DEDUP_REMOVED lines=31> */
.L_x_32313:
        /* <DEDUP_REMOVED lines=13> */
.L_x_32314:
        /* <DEDUP_REMOVED lines=12> */
.L_x_43676:


//--------------------- .text._ZN2at6native29vectorized_elementwise_kernelILi4ENS0_13AUnaryFunctorIN3c104HalfES4_bZZZNS0_23logical_and_kernel_cudaERNS_14TensorIteratorEENKUlvE0_clEvENKUlvE6_clEvEUlS4_S4_E_EESt5arrayIPcLm2EEEEviT0_T1_ --------------------------
	.section	.text._ZN2at6native29vectorized_elementwise_kernelILi4ENS0_13AUnaryFunctorIN3c104HalfES4_bZZZNS0_23logical_and_kernel_cudaERNS_14TensorIteratorEENKUlvE0_clEvENKUlvE6_clEvEUlS4_S4_E_EESt5arrayIPcLm2EEEEviT0_T1_,"ax",@progbits
	.align	128
        .global         _ZN2at6native29vectorized_elementwise_kernelILi4ENS0_13AUnaryFunctorIN3c104HalfES4_bZZZNS0_23logical_and_kernel_cudaERNS_14TensorIteratorEENKUlvE0_clEvENKUlvE6_clEvEUlS4_S4_E_EESt5arrayIPcLm2EEEEviT0_T1_
        .type           _ZN2at6native29vectorized_elementwise_kernelILi4ENS0_13AUnaryFunctorIN3c104HalfES4_bZZZNS0_23logical_and_kernel_cudaERNS_14TensorIteratorEENKUlvE0_clEvENKUlvE6_clEvEUlS4_S4_E_EESt5arrayIPcLm2EEEEviT0_T1_,@function
        .size           _ZN2at6native29vectorized_elementwise_kernelILi4ENS0_13AUnaryFunctorIN3c104HalfES4_bZZZNS0_23logical_and_kernel_cudaERNS_14TensorIteratorEENKUlvE0_clEvENKUlvE6_clEvEUlS4_S4_E_EESt5arrayIPcLm2EEEEviT0_T1_,(.L_x_43677 - _ZN2at6native29vectorized_elementwise_kernelILi4ENS0_13AUnaryFunctorIN3c104HalfES4_bZZZNS0_23logical_and_kernel_cudaERNS_14TensorIteratorEENKUlvE0_clEvENKUlvE6_clEvEUlS4_S4_E_EESt5arrayIPcLm2EEEEviT0_T1_)
        .other          _ZN2at6native29vectorized_elementwise_kernelILi4ENS0_13AUnaryFunctorIN3c104HalfES4_bZZZNS0_23logical_and_kernel_cudaERNS_14TensorIteratorEENKUlvE0_clEvENKUlvE6_clEvEUlS4_S4_E_EESt5arrayIPcLm2EEEEviT0_T1_,@"STO_CUDA_ENTRY STV_DEFAULT"
_ZN2at6native29vectorized_elementwise_kernelILi4ENS0_13AUnaryFunctorIN3c104HalfES4_bZZZNS0_23logical_and_kernel_cudaERNS_14TensorIteratorEENKUlvE0_clEvENKUlvE6_clEvEUlS4_S4_E_EESt5arrayIPcLm2EEEEviT0_T1_:
.text._ZN2at6native29vectorized_elementwise_kernelILi4ENS0_13AUnaryFunctorIN3c104HalfES4_bZZZNS0_23logical_and_kernel_cudaERNS_14TensorIteratorEENKUlvE0_clEvENKUlvE6_clEvEUlS4_S4_E_EESt5arrayIPcLm2EEEEviT0_T1_:
        /* <DEDUP_REMOVED lines=85> */
.L_x_32317:
[----:B------:R-:W-:Y:S05]  /*0550*/  BSYNC.RECONVERGENT B0 ;  /* 0x0000000000007941 */ /* 0x000fea0003800200 */
.L_x_32316:
        /* <DEDUP_REMOVED lines=12> */
.L_x_32319:
[----:B------:R-:W-:Y:S05]  /*0620*/  BSYNC.RECONVERGENT B0 ;  /* 0x0000000000007941 */ /* 0x000fea0003800200 */
.L_x_32318:
        /* <DEDUP_REMOVED lines=11> */
.L_x_32321:
[----:B------:R-:W-:Y:S05]  /*06e0*/  BSYNC.RECONVERGENT B0 ;  /* 0x0000000000007941 */ /* 0x000fea0003800200 */
.L_x_32320:
        /* <DEDUP_REMOVED lines=8> */
.L_x_32323:
[----:B------:R-:W-:Y:S05]  /*0770*/  BSYNC.RECONVERGENT B0 ;  /* 0x0000000000007941 */ /* 0x000fea0003800200 */
.L_x_32322:
        /* <DEDUP_REMOVED lines=8> */
.L_x_32325:
[----:B------:R-:W-:Y:S05]  /*0800*/  BSYNC.RECONVERGENT B0 ;  /* 0x0000000000007941 */ /* 0x000fea0003800200 */
.L_x_32324:
        /* <DEDUP_REMOVED lines=8> */
.L_x_32327:
[----:B------:R-:W-:Y:S05]  /*0890*/  BSYNC.RECONVERGENT B0 ;  /* 0x0000000000007941 */ /* 0x000fea0003800200 */
.L_x_32326:
        /* <DEDUP_REMOVED lines=8> */
.L_x_32329:
[----:B------:R-:W-:Y:S05]  /*0920*/  BSYNC.RECONVERGENT B0 ;  /* 0x0000000000007941 */ /* 0x000fea0003800200 */
.L_x_32328:
        /* <DEDUP_REMOVED lines=8> */
.L_x_32331:
[----:B------:R-:W-:Y:S05]  /*09b0*/  BSYNC.RECONVERGENT B0 ;  /* 0x0000000000007941 */ /* 0x000fea0003800200 */
.L_x_32330:
        /* <DEDUP_REMOVED lines=20> */
.L_x_32334:
        /* <DEDUP_REMOVED lines=8> */
.L_x_32335:
        /* <DEDUP_REMOVED lines=8> */
.L_x_32336:
        /* <DEDUP_REMOVED lines=9> */
.L_x_32337:
[----:B------:R-:W-:Y:S05]  /*0c90*/  BSYNC.RELIABLE B1 ;  /* 0x0000000000017941 */ /* 0x000fea0003800100 */
.L_x_32333:
[----:B------:R-:W-:-:S13]  /*0ca0*/  ISETP.GE.U32.AND P0, PT, R11, R9, PT ;  /* 0x000000090b00720c */ /* 0x000fda0003f06070 */
[----:B------:R-:W3:Y:S01]  /*0cb0*/  @!P0 LDC.64 R6, c[0x0][0x388] ;  /* 0x0000e200ff068b82 */ /* 0x000ee20000000a00 */
[----:B012---:R-:W-:Y:S02]  /*0cc0*/  @!P0 IMAD.IADD R3, R8, 0x1, R11 ;  /* 0x0000000108038824 */ /* 0x007fe400078e020b */
[----:B------:R-:W-:-:S03]  /*0cd0*/  @!P0 VIADD R11, R11, 0x80 ;  /* 0x000000800b0b8836 */ /* 0x000fc60000000000 */
[----:B---3--:R-:W-:-:S05]  /*0ce0*/  @!P0 IADD3 R2, P1, PT, R3, R6, RZ ;  /* 0x0000000603028210 */ /* 0x008fca0007f3e0ff */
[----:B------:R-:W-:-:S05]  /*0cf0*/  @!P0 IMAD.X R3, RZ, RZ, R7, P1 ;  /* 0x000000ffff038224 */ /* 0x000fca00008e0607 */
[----:B------:R2:W-:Y:S03]  /*0d00*/  @!P0 STG.E.U8 desc[UR4][R2.64], R13 ;  /* 0x0000000d02008986 */ /* 0x0005e6000c101104 */
.L_x_32338:
[----:B------:R-:W-:Y:S05]  /*0d10*/  BSYNC.RECONVERGENT B0 ;  /* 0x0000000000007941 */ /* 0x000fea0003800200 */
.L_x_32332:
        /* <DEDUP_REMOVED lines=9> */
.L_x_32315:
[----:B------:R-:W0:Y:S01]  /*0db0*/  LDC.U16 R0, c[0x0][0x386] ;  /* 0x0000e180ff007b82 */ /* 0x000e220000000400 */
[----:B------:R-:W-:Y:S02]  /*0dc0*/  PRMT R3, RZ, 0x7610, R3 ;  /* 0x00007610ff037816 */ /* 0x000fe40000000003 */
[----:B------:R-:W-:Y:S02]  /*0dd0*/  PRMT R4, RZ, 0x7610, R4 ;  /* 0x00007610ff047816 */ /* 0x000fe40000000004 */
[----:B------:R-:W-:Y:S02]  /*0de0*/  PRMT R5, RZ, 0x7610, R5 ;  /* 0x00007610ff057816 */ /* 0x000fe40000000005 */
[----:B------:R-:W-:Y:S02]  /*0df0*/  PRMT R6, RZ, 0x7610, R6 ;  /* 0x00007610ff067816 */ /* 0x000fe40000000006 */
[----:B------:R-:W-:Y:S02]  /*0e00*/  PRMT R7, RZ, 0x7610, R7 ;  /* 0x00007610ff077816 */ /* 0x000fe40000000007 */
[----:B------:R-:W-:-:S02]  /*0e10*/  PRMT R9, RZ, 0x7610, R9 ;  /* 0x00007610ff097816 */ /* 0x000fc40000000009 */
[----:B------:R-:W-:Y:S01]  /*0e20*/  PRMT R10, RZ, 0x7610, R10 ;  /* 0x00007610ff0a7816 */ /* 0x000fe2000000000a */
[----:B0-----:R-:W-:Y:S02]  /*0e30*/  HADD2.F32 R2, -RZ, R0.H0_H0 ;  /* 0x20000000ff027230 */ /* 0x001fe40000004100 */
[----:B------:R-:W0:Y:S03]  /*0e40*/  S2R R0, SR_TID.X ;  /* 0x0000000000007919 */ /* 0x000e260000002100 */
[----:B------:R-:W-:Y:S02]  /*0e50*/  FSETP.NEU.FTZ.AND P0, PT, R2, RZ, PT ;  /* 0x000000ff0200720b */ /* 0x000fe40003f1d000 */
[----:B------:R-:W-:-:S11]  /*0e60*/  PRMT R2, RZ, 0x7610, R2 ;  /* 0x00007610ff027816 */ /* 0x000fd60000000002 */
[----:B------:R-:W-:Y:S05]  /*0e70*/  @!P0 BRA `(.L_x_32339) ;  /* 0x0000000000748947 */ /* 0x000fea0003800000 */
        /* <DEDUP_REMOVED lines=29> */
.L_x_32339:
        /* <DEDUP_REMOVED lines=21> */
.L_x_32340:
        /* <DEDUP_REMOVED lines=14> */
.L_x_43677:


//--------------------- .text._ZN2at6native29vectorized_elementwise_kernelILi8ENS0_13AUnaryFunctorIN3c104HalfES4_bZZZNS0_23logical_and_kernel_cudaERNS_14TensorIteratorEENKUlvE0_clEvENKUlvE6_clEvEUlS4_S4_E_EESt5arrayIPcLm2EEEEviT0_T1_ --------------------------
	.section	.text._ZN2at6native29vectorized_elementwise_kernelILi8ENS0_13AUnaryFunctorIN3c104HalfES4_bZZZNS0_23logical_and_kernel_cudaERNS_14TensorIteratorEENKUlvE0_clEvENKUlvE6_clEvEUlS4_S4_E_EESt5arrayIPcLm2EEEEviT0_T1_,"ax",@progbits
	.align	128
        .global         _ZN2at6native29vectorized_elementwise_kernelILi8ENS0_13AUnaryFunctorIN3c104HalfES4_bZZZNS0_23logical_and_kernel_cudaERNS_14TensorIteratorEENKUlvE0_clEvENKUlvE6_clEvEUlS4_S4_E_EESt5arrayIPcLm2EEEEviT0_T1_
        .type           _ZN2at6native29vectorized_elementwise_kernelILi8ENS0_13AUnaryFunctorIN3c104HalfES4_bZZZNS0_23logical_and_kernel_cudaERNS_14TensorIteratorEENKUlvE0_clEvENKUlvE6_clEvEUlS4_S4_E_EESt5arrayIPcLm2EEEEviT0_T1_,@function
        .size           _ZN2at6native29vectorized_elementwise_kernelILi8ENS0_13AUnaryFunctorIN3c104HalfES4_bZZZNS0_23logical_and_kernel_cudaERNS_14TensorIteratorEENKUlvE0_clEvENKUlvE6_clEvEUlS4_S4_E_EESt5arrayIPcLm2EEEEviT0_T1_,(.L_x_43678 - _ZN2at6native29vectorized_elementwise_kernelILi8ENS0_13AUnaryFunctorIN3c104HalfES4_bZZZNS0_23logical_and_kernel_cudaERNS_14TensorIteratorEENKUlvE0_clEvENKUlvE6_clEvEUlS4_S4_E_EESt5arrayIPcLm2EEEEviT0_T1_)
        .other          _ZN2at6native29vectorized_elementwise_kernelILi8ENS0_13AUnaryFunctorIN3c104HalfES4_bZZZNS0_23logical_and_kernel_cudaERNS_14TensorIteratorEENKUlvE0_clEvENKUlvE6_clEvEUlS4_S4_E_EESt5arrayIPcLm2EEEEviT0_T1_,@"STO_CUDA_ENTRY STV_DEFAULT"
_ZN2at6native29vectorized_elementwise_kernelILi8ENS0_13AUnaryFunctorIN3c104HalfES4_bZZZNS0_23logical_and_kernel_cudaERNS_14TensorIteratorEENKUlvE0_clEvENKUlvE6_clEvEUlS4_S4_E_EESt5arrayIPcLm2EEEEviT0_T1_:
.text._ZN2at6native29vectorized_elementwise_kernelILi8ENS0_13AUnaryFunctorIN3c104HalfES4_bZZZNS0_23logical_and_kernel_cudaERNS_14TensorIteratorEENKUlvE0_clEvENKUlvE6_clEvEUlS4_S4_E_EESt5arrayIPcLm2EEEEviT0_T1_:
        /* <DEDUP_REMOVED lines=85> */
.L_x_32343:
[----:B------:R-:W-:Y:S05]  /*0550*/  BSYNC.RECONVERGENT B0 ;  /* 0x0000000000007941 */ /* 0x000fea0003800200 */
.L_x_32342:
        /* <DEDUP_REMOVED lines=12> */
.L_x_32345:
[----:B------:R-:W-:Y:S05]  /*0620*/  BSYNC.RECONVERGENT B0 ;  /* 0x0000000000007941 */ /* 0x000fea0003800200 */
.L_x_32344:
        /* <DEDUP_REMOVED lines=11> */
.L_x_32347:
[----:B------:R-:W-:Y:S05]  /*06e0*/  BSYNC.RECONVERGENT B0 ;  /* 0x0000000000007941 */ /* 0x000fea0003800200 */
.L_x_32346:
        /* <DEDUP_REMOVED lines=8> */
.L_x_32349:
[----:B------:R-:W-:Y:S05]  /*0770*/  BSYNC.RECONVERGENT B0 ;  /* 0x0000000000007941 */ /* 0x000fea0003800200 */
.L_x_32348:
        /* <DEDUP_REMOVED lines=8> */
.L_x_32351:
[----:B------:R-:W-:Y:S05]  /*0800*/  BSYNC.RECONVERGENT B0 ;  /* 0x0000000000007941 */ /* 0x000fea0003800200 */
.L_x_32350:
        /* <DEDUP_REMOVED lines=8> */
.L_x_32353:
[----:B------:R-:W-:Y:S05]  /*0890*/  BSYNC.RECONVERGENT B0 ;  /* 0x0000000000007941 */ /* 0x000fea0003800200 */
.L_x_32352:
        /* <DEDUP_REMOVED lines=8> */
.L_x_32355:
[----:B------:R-:W-:Y:S05]  /*0920*/  BSYNC.RECONVERGENT B0 ;  /* 0x0000000000007941 */ /* 0x000fea0003800200 */
.L_x_32354:
        /* <DEDUP_REMOVED lines=8> */
.L_x_32357:
[----:B------:R-:W-:Y:S05]  /*09b0*/  BSYNC.RECONVERGENT B0 ;  /* 0x0000000000007941 */ /* 0x000fea0003800200 */
.L_x_32356:
        /* <DEDUP_REMOVED lines=20> */
.L_x_32360:
        /* <DEDUP_REMOVED lines=8> */
.L_x_32361:
        /* <DEDUP_REMOVED lines=8> */
.L_x_32362:
        /* <DEDUP_REMOVED lines=9> */
.L_x_32363:
[----:B------:R-:W-:Y:S05]  /*0c90*/  BSYNC.RELIABLE B1 ;  /* 0x0000000000017941 */ /* 0x000fea0003800100 */
.L_x_32359:
[----:B------:R-:W-:-:S13]  /*0ca0*/  ISETP.GE.U32.AND P0, PT, R11, R9, PT ;  /* 0x000000090b00720c */ /* 0x000fda0003f06070 */
[----:B------:R-:W3:Y:S01]  /*0cb0*/  @!P0 LDC.64 R6, c[0x0][0x388] ;  /* 0x0000e200ff068b82 */ /* 0x000ee20000000a00 */
[----:B012---:R-:W-:Y:S02]  /*0cc0*/  @!P0 IMAD.IADD R3, R8, 0x1, R11 ;  /* 0x0000000108038824 */ /* 0x007fe400078e020b */
[----:B------:R-:W-:-:S03]  /*0cd0*/  @!P0 VIADD R11, R11, 0x80 ;  /* 0x000000800b0b8836 */ /* 0x000fc60000000000 */
[----:B---3--:R-:W-:-:S05]  /*0ce0*/  @!P0 IADD3 R2, P1, PT, R3, R6, RZ ;  /* 0x0000000603028210 */ /* 0x008fca0007f3e0ff */
[----:B------:R-:W-:-:S05]  /*0cf0*/  @!P0 IMAD.X R3, RZ, RZ, R7, P1 ;  /* 0x000000ffff038224 */ /* 0x000fca00008e0607 */
[----:B------:R2:W-:Y:S03]  /*0d00*/  @!P0 STG.E.U8 desc[UR4][R2.64], R13 ;  /* 0x0000000d02008986 */ /* 0x0005e6000c101104 */
.L_x_32364:
[----:B------:R-:W-:Y:S05]  /*0d10*/  BSYNC.RECONVERGENT B0 ;  /* 0x0000000000007941 */ /* 0x000fea0003800200 */
.L_x_32358:
        /* <DEDUP_REMOVED lines=9> */
.L_x_32341:
        /* <DEDUP_REMOVED lines=41> */
.L_x_32365:
        /* <DEDUP_REMOVED lines=20> */
.L_x_32366:
        /* <DEDUP_REMOVED lines=16> */
.L_x_43678:


//--------------------- .text._ZN2at6native18elementwise_kernelILi128ELi4EZNS0_15gpu_kernel_implINS0_13BinaryFunctorIN3c104HalfES5_bZZZNS0_23logical_and_kernel_cudaERNS_14TensorIteratorEENKUlvE0_clEvENKUlvE6_clEvEUlS5_S5_E_EEEEvRNS_18TensorIteratorBaseERKT_EUliE_EEviT1_ --------------------------
	.section	.text._ZN2at6native18elementwise_kernelILi128ELi4EZNS0_15gpu_kernel_implINS0_13BinaryFunctorIN3c104HalfES5_bZZZNS0_23logical_and_kernel_cudaERNS_14TensorIteratorEENKUlvE0_clEvENKUlvE6_clEvEUlS5_S5_E_EEEEvRNS_18TensorIteratorBaseERKT_EUliE_EEviT1_,"ax",@progbits
	.align	128
        .global         _ZN2at6native18elementwise_kernelILi128ELi4EZNS0_15gpu_kernel_implINS0_13BinaryFunctorIN3c104HalfES5_bZZZNS0_23logical_and_kernel_cudaERNS_14TensorIteratorEENKUlvE0_clEvENKUlvE6_clEvEUlS5_S5_E_EEEEvRNS_18TensorIteratorBaseERKT_EUliE_EEviT1_
        .type           _ZN2at6native18elementwise_kernelILi128ELi4EZNS0_15gpu_kernel_implINS0_13BinaryFunctorIN3c104HalfES5_bZZZNS0_23logical_and_kernel_cudaERNS_14TensorIteratorEENKUlvE0_clEvENKUlvE6_clEvEUlS5_S5_E_EEEEvRNS_18TensorIteratorBaseERKT_EUliE_EEviT1_,@function
        .size           _ZN2at6native18elementwise_kernelILi128ELi4EZNS0_15gpu_kernel_implINS0_13BinaryFunctorIN3c104HalfES5_bZZZNS0_23logical_and_kernel_cudaERNS_14TensorIteratorEENKUlvE0_clEvENKUlvE6_clEvEUlS5_S5_E_EEEEvRNS_18TensorIteratorBaseERKT_EUliE_EEviT1_,(.L_x_43679 - _ZN2at6native18elementwise_kernelILi128ELi4EZNS0_15gpu_kernel_implINS0_13BinaryFunctorIN3c104HalfES5_bZZZNS0_23logical_and_kernel_cudaERNS_14TensorIteratorEENKUlvE0_clEvENKUlvE6_clEvEUlS5_S5_E_EEEEvRNS_18TensorIteratorBaseERKT_EUliE_EEviT1_)
        .other          _ZN2at6native18elementwise_kernelILi128ELi4EZNS0_15gpu_kernel_implINS0_13BinaryFunctorIN3c104HalfES5_bZZZNS0_23logical_and_kernel_cudaERNS_14TensorIteratorEENKUlvE0_clEvENKUlvE6_clEvEUlS5_S5_E_EEEEvRNS_18TensorIteratorBaseERKT_EUliE_EEviT1_,@"STO_CUDA_ENTRY STV_DEFAULT"
_ZN2at6native18elementwise_kernelILi128ELi4EZNS0_15gpu_kernel_implINS0_13BinaryFunctorIN3c104HalfES5_bZZZNS0_23logical_and_kernel_cudaERNS_14TensorIteratorEENKUlvE0_clEvENKUlvE6_clEvEUlS5_S5_E_EEEEvRNS_18TensorIteratorBaseERKT_EUliE_EEviT1_:
.text._ZN2at6native18elementwise_kernelILi128ELi4EZNS0_15gpu_kernel_implINS0_13BinaryFunctorIN3c104HalfES5_bZZZNS0_23logical_and_kernel_cudaERNS_14TensorIteratorEENKUlvE0_clEvENKUlvE6_clEvEUlS5_S5_E_EEEEvRNS_18TensorIteratorBaseERKT_EUliE_EEviT1_:
        /* <DEDUP_REMOVED lines=371> */
.L_x_32369:
        /* <DEDUP_REMOVED lines=19> */
.L_x_32373:
[----:B------:R-:W2:Y:S02]  /*1860*/  LDG.E.U8 R2, desc[UR36][R2.64] ;  /* 0x0000002402027981 */ /* 0x000ea4000c1e1100 */
[----:B--2---:R-:W-:-:S04]  /*1870*/  I2FP.F32.U32 R0, R2 ;  /* 0x0000000200007245 */ /* 0x004fc80000201000 */
[----:B------:R-:W-:-:S04]  /*1880*/  F2FP.F16.F32.PACK_AB R0, RZ, R0 ;  /* 0x00000000ff00723e */ /* 0x000fc800000000ff */
[----:B------:R-:W-:Y:S01]  /*1890*/  PRMT R19, R0, 0x7610, R19 ;  /* 0x0000761000137816 */ /* 0x000fe20000000013 */
[----:B------:R-:W-:Y:S06]  /*18a0*/  BRA `(.L_x_32375) ;  /* 0x0000000c00b47947 */ /* 0x000fec0003800000 */
.L_x_32372:
        /* <DEDUP_REMOVED lines=11> */
.L_x_32377:
[----:B------:R-:W2:Y:S02]  /*1960*/  LDG.E R2, desc[UR36][R2.64] ;  /* 0x0000002402027981 */ /* 0x000ea4000c1e1900 */
[----:B--2---:R-:W-:-:S04]  /*1970*/  I2FP.F32.S32 R0, R2 ;  /* 0x0000000200007245 */ /* 0x004fc80000201400 */
[----:B------:R-:W-:-:S04]  /*1980*/  F2FP.F16.F32.PACK_AB R0, RZ, R0 ;  /* 0x00000000ff00723e */ /* 0x000fc800000000ff */
[----:B------:R-:W-:Y:S01]  /*1990*/  PRMT R19, R0, 0x7610, R19 ;  /* 0x0000761000137816 */ /* 0x000fe20000000013 */
[----:B------:R-:W-:Y:S06]  /*19a0*/  BRA `(.L_x_32375) ;  /* 0x0000000c00747947 */ /* 0x000fec0003800000 */
.L_x_32376:
[----:B------:R-:W2:Y:S02]  /*19b0*/  LDG.E.U16 R2, desc[UR36][R2.64] ;  /* 0x0000002402027981 */ /* 0x000ea4000c1e1500 */
[----:B--2---:R-:W0:Y:S02]  /*19c0*/  I2F.S16 R0, R2 ;  /* 0x0000000200007306 */ /* 0x004e240000101400 */
[----:B0-----:R-:W-:-:S04]  /*19d0*/  F2FP.F16.F32.PACK_AB R0, RZ, R0 ;  /* 0x00000000ff00723e */ /* 0x001fc800000000ff */
[----:B------:R-:W-:Y:S01]  /*19e0*/  PRMT R19, R0, 0x7610, R19 ;  /* 0x0000761000137816 */ /* 0x000fe20000000013 */
[----:B------:R-:W-:Y:S06]  /*19f0*/  BRA `(.L_x_32375) ;  /* 0x0000000c00607947 */ /* 0x000fec0003800000 */
.L_x_32371:
        /* <DEDUP_REMOVED lines=9> */
.L_x_32379:
[----:B------:R0:W5:Y:S01]  /*1a90*/  LDG.E.U16 R19, desc[UR36][R2.64] ;  /* 0x0000002402137981 */ /* 0x000162000c1e1500 */
[----:B------:R-:W-:Y:S05]  /*1aa0*/  BRA `(.L_x_32375) ;  /* 0x0000000c00347947 */ /* 0x000fea0003800000 */
.L_x_32378:
        /* <DEDUP_REMOVED lines=9> */
.L_x_32381:
[----:B------:R1:W5:Y:S01]  /*1b40*/  LDG.E.U16 R19, desc[UR36][R2.64] ;  /* 0x0000002402137981 */ /* 0x000362000c1e1500 */
[----:B------:R-:W-:Y:S05]  /*1b50*/  BRA `(.L_x_32375) ;  /* 0x0000000c00087947 */ /* 0x000fea0003800000 */
.L_x_32380:
        /* <DEDUP_REMOVED lines=9> */
.L_x_32370:
        /* <DEDUP_REMOVED lines=14> */
.L_x_32384:
        /* <DEDUP_REMOVED lines=9> */
.L_x_32383:
        /* <DEDUP_REMOVED lines=27> */
.L_x_32386:
        /* <DEDUP_REMOVED lines=14> */
.L_x_32385:
[----:B------:R-:W2:Y:S02]  /*1ff0*/  LDG.E.U16 R0, desc[UR36][R2.64] ;  /* 0x0000002402007981 */ /* 0x000ea4000c1e1500 */
[----:B--2---:R-:W-:-:S05]  /*2000*/  IMAD.U32 R0, R0, 0x10000, RZ ;  /* 0x0001000000007824 */ /* 0x004fca00078e00ff */
[----:B------:R-:W-:-:S04]  /*2010*/  F2FP.F16.F32.PACK_AB R0, RZ, R0 ;  /* 0x00000000ff00723e */ /* 0x000fc800000000ff */
[----:B------:R-:W-:Y:S01]  /*2020*/  PRMT R19, R0, 0x7610, R19 ;  /* 0x0000761000137816 */ /* 0x000fe20000000013 */
[----:B------:R-:W-:Y:S06]  /*2030*/  BRA `(.L_x_32375) ;  /* 0x0000000400d07947 */ /* 0x000fec0003800000 */
.L_x_32382:
        /* <DEDUP_REMOVED lines=13> */
.L_x_32389:
        /* <DEDUP_REMOVED lines=21> */
.L_x_32393:
[----:B------:R-:W-:Y:S05]  /*2260*/  BSYNC.RECONVERGENT B1 ;  /* 0x0000000000017941 */ /* 0x000fea0003800200 */
.L_x_32392:
[----:B------:R-:W-:Y:S01]  /*2270*/  IMAD.SHL.U32 R0, R0, 0x100000, RZ ;  /* 0x0010000000007824 */ /* 0x000fe200078e00ff */
[----:B------:R-:W-:-:S04]  /*2280*/  LEA R2, R2, 0x3b800000, 0x17 ;  /* 0x3b80000002027811 */ /* 0x000fc800078eb8ff */
[----:B------:R-:W-:-:S07]  /*2290*/  LOP3.LUT R0, R2, R0, R7, 0xfe, !PT ;  /* 0x0000000002007212 */ /* 0x000fce00078efe07 */
.L_x_32391:
[----:B------:R-:W-:Y:S05]  /*22a0*/  BSYNC.RECONVERGENT B0 ;  /* 0x0000000000007941 */ /* 0x000fea0003800200 */
.L_x_32390:
[----:B------:R-:W-:-:S04]  /*22b0*/  F2FP.F16.F32.PACK_AB R0, RZ, R0 ;  /* 0x00000000ff00723e */ /* 0x000fc800000000ff */
[----:B------:R-:W-:Y:S01]  /*22c0*/  PRMT R19, R0, 0x7610, R19 ;  /* 0x0000761000137816 */ /* 0x000fe20000000013 */
[----:B------:R-:W-:Y:S06]  /*22d0*/  BRA `(.L_x_32375) ;  /* 0x0000000400287947 */ /* 0x000fec0003800000 */
.L_x_32388:
        /* <DEDUP_REMOVED lines=21> */
.L_x_32397:
[----:B------:R-:W-:Y:S05]  /*2430*/  BSYNC.RECONVERGENT B1 ;  /* 0x0000000000017941 */ /* 0x000fea0003800200 */
.L_x_32396:
[----:B------:R-:W-:Y:S01]  /*2440*/  IMAD.SHL.U32 R0, R0, 0x200000, RZ ;  /* 0x0020000000007824 */ /* 0x000fe200078e00ff */
[----:B------:R-:W-:-:S04]  /*2450*/  LEA R2, R2, 0x37800000, 0x17 ;  /* 0x3780000002027811 */ /* 0x000fc800078eb8ff */
[----:B------:R-:W-:-:S07]  /*2460*/  LOP3.LUT R0, R2, R0, R7, 0xfe, !PT ;  /* 0x0000000002007212 */ /* 0x000fce00078efe07 */
.L_x_32395:
[----:B------:R-:W-:Y:S05]  /*2470*/  BSYNC.RECONVERGENT B0 ;  /* 0x0000000000007941 */ /* 0x000fea0003800200 */
.L_x_32394:
[----:B------:R-:W-:-:S04]  /*2480*/  F2FP.F16.F32.PACK_AB R0, RZ, R0 ;  /* 0x00000000ff00723e */ /* 0x000fc800000000ff */
[----:B------:R-:W-:Y:S01]  /*2490*/  PRMT R19, R0, 0x7610, R19 ;  /* 0x0000761000137816 */ /* 0x000fe20000000013 */
[----:B------:R-:W-:Y:S06]  /*24a0*/  BRA `(.L_x_32375) ;  /* 0x0000000000b47947 */ /* 0x000fec0003800000 */
.L_x_32387:
[----:B------:R-:W-:-:S09]  /*24b0*/  UISETP.NE.AND UP0, UPT, UR4, 0x1c, UPT ;  /* 0x0000001c0400788c */ /* 0x000fd2000bf05270 */
[----:B------:R-:W-:Y:S05]  /*24c0*/  BRA.U !UP0, `(.L_x_32398) ;  /* 0x00000001089c7547 */ /* 0x000fea000b800000 */
[----:B------:R-:W-:-:S09]  /*24d0*/  UISETP.NE.AND UP0, UPT, UR4, 0x1d, UPT ;  /* 0x0000001d0400788c */ /* 0x000fd2000bf05270 */
[----:B------:R-:W-:Y:S05]  /*24e0*/  BRA.U !UP0, `(.L_x_32399) ;  /* 0x0000000108807547 */ /* 0x000fea000b800000 */
[----:B------:R-:W-:-:S09]  /*24f0*/  UISETP.NE.AND UP0, UPT, UR4, 0x2c, UPT ;  /* 0x0000002c0400788c */ /* 0x000fd2000bf05270 */
[----:B------:R-:W-:Y:S05]  /*2500*/  BRA.U !UP0, `(.L_x_32400) ;  /* 0x0000000108487547 */ /* 0x000fea000b800000 */
.L_x_32374:
        /* <DEDUP_REMOVED lines=16> */
.L_x_32401:
[----:B------:R-:W-:Y:S01]  /*2610*/  PRMT R19, RZ, 0x7610, R19 ;  /* 0x00007610ff137816 */ /* 0x000fe20000000013 */
[----:B------:R-:W-:Y:S06]  /*2620*/  BRA `(.L_x_32375) ;  /* 0x0000000000547947 */ /* 0x000fec0003800000 */
.L_x_32400:
        /* <DEDUP_REMOVED lines=8> */
.L_x_32403:
[----:B------:R-:W-:Y:S05]  /*26b0*/  BSYNC.RECONVERGENT B0 ;  /* 0x0000000000007941 */ /* 0x000fea0003800200 */
.L_x_32402:
[----:B------:R-:W-:-:S04]  /*26c0*/  F2FP.F16.F32.PACK_AB R0, RZ, R0 ;  /* 0x00000000ff00723e */ /* 0x000fc800000000ff */
[----:B------:R-:W-:Y:S01]  /*26d0*/  PRMT R19, R0, 0x7610, R19 ;  /* 0x0000761000137816 */ /* 0x000fe20000000013 */
[----:B------:R-:W-:Y:S06]  /*26e0*/  BRA `(.L_x_32375) ;  /* 0x0000000000247947 */ /* 0x000fec0003800000 */
.L_x_32399:
[----:B------:R-:W2:Y:S02]  /*26f0*/  LDG.E.64 R2, desc[UR36][R2.64] ;  /* 0x0000002402027981 */ /* 0x000ea4000c1e1b00 */
[----:B--2---:R-:W0:Y:S02]  /*2700*/  I2F.U64 R0, R2 ;  /* 0x0000000200007312 */ /* 0x004e240000301000 */
[----:B0-----:R-:W-:-:S04]  /*2710*/  F2FP.F16.F32.PACK_AB R0, RZ, R0 ;  /* 0x00000000ff00723e */ /* 0x001fc800000000ff */
[----:B------:R-:W-:Y:S01]  /*2720*/  PRMT R19, R0, 0x7610, R19 ;  /* 0x0000761000137816 */ /* 0x000fe20000000013 */
[----:B------:R-:W-:Y:S06]  /*2730*/  BRA `(.L_x_32375) ;  /* 0x0000000000107947 */ /* 0x000fec0003800000 */
.L_x_32398:
[----:B------:R-:W2:Y:S02]  /*2740*/  LDG.E R2, desc[UR36][R2.64] ;  /* 0x0000002402027981 */ /* 0x000ea4000c1e1900 */
[----:B--2---:R-:W-:-:S04]  /*2750*/  I2FP.F32.U32 R0, R2 ;  /* 0x0000000200007245 */ /* 0x004fc80000201000 */
[----:B------:R-:W-:-:S04]  /*2760*/  F2FP.F16.F32.PACK_AB R0, RZ, R0 ;  /* 0x00000000ff00723e */ /* 0x000fc800000000ff */
[----:B------:R-:W-:-:S07]  /*2770*/  PRMT R19, R0, 0x7610, R19 ;  /* 0x0000761000137816 */ /* 0x000fce0000000013 */
.L_x_32375:
        /* <DEDUP_REMOVED lines=18> */
.L_x_32407:
[----:B------:R-:W2:Y:S02]  /*28a0*/  LDG.E.U8 R2, desc[UR36][R2.64] ;  /* 0x0000002402027981 */ /* 0x000ea4000c1e1100 */
[----:B--2---:R-:W-:-:S04]  /*28b0*/  I2FP.F32.U32 R0, R2 ;  /* 0x0000000200007245 */ /* 0x004fc80000201000 */
[----:B------:R-:W-:Y:S01]  /*28c0*/  F2FP.F16.F32.PACK_AB R0, RZ, R0 ;  /* 0x00000000ff00723e */ /* 0x000fe200000000ff */
[----:B------:R-:W-:Y:S06]  /*28d0*/  BRA `(.L_x_32409) ;  /* 0x0000000c007c7947 */ /* 0x000fec0003800000 */
.L_x_32406:
        /* <DEDUP_REMOVED lines=10> */
.L_x_32411:
[----:B------:R-:W2:Y:S02]  /*2980*/  LDG.E R2, desc[UR36][R2.64] ;  /* 0x0000002402027981 */ /* 0x000ea4000c1e1900 */
[----:B--2---:R-:W-:-:S04]  /*2990*/  I2FP.F32.S32 R0, R2 ;  /* 0x0000000200007245 */ /* 0x004fc80000201400 */
[----:B------:R-:W-:Y:S01]  /*29a0*/  F2FP.F16.F32.PACK_AB R0, RZ, R0 ;  /* 0x00000000ff00723e */ /* 0x000fe200000000ff */
[----:B------:R-:W-:Y:S06]  /*29b0*/  BRA `(.L_x_32409) ;  /* 0x0000000c00447947 */ /* 0x000fec0003800000 */
.L_x_32410:
[----:B------:R-:W2:Y:S02]  /*29c0*/  LDG.E.U16 R2, desc[UR36][R2.64] ;  /* 0x0000002402027981 */ /* 0x000ea4000c1e1500 */
[----:B--2---:R-:W0:Y:S02]  /*29d0*/  I2F.S16 R0, R2 ;  /* 0x0000000200007306 */ /* 0x004e240000101400 */
[----:B0-----:R-:W-:Y:S01]  /*29e0*/  F2FP.F16.F32.PACK_AB R0, RZ, R0 ;  /* 0x00000000ff00723e */ /* 0x001fe200000000ff */
[----:B------:R-:W-:Y:S06]  /*29f0*/  BRA `(.L_x_32409) ;  /* 0x0000000c00347947 */ /* 0x000fec0003800000 */
.L_x_32405:
        /* <DEDUP_REMOVED lines=9> */
.L_x_32413:
[----:B------:R1:W5:Y:S01]  /*2a90*/  LDG.E.U16 R0, desc[UR36][R2.64] ;  /* 0x0000002402007981 */ /* 0x000362000c1e1500 */
[----:B------:R-:W-:Y:S05]  /*2aa0*/  BRA `(.L_x_32409) ;  /* 0x0000000c00087947 */ /* 0x000fea0003800000 */
.L_x_32412:
        /* <DEDUP_REMOVED lines=9> */
.L_x_32415:
[----:B------:R0:W5:Y:S01]  /*2b40*/  LDG.E.U16 R0, desc[UR36][R2.64] ;  /* 0x0000002402007981 */ /* 0x000162000c1e1500 */
[----:B------:R-:W-:Y:S05]  /*2b50*/  BRA `(.L_x_32409) ;  /* 0x0000000800dc7947 */ /* 0x000fea0003800000 */
.L_x_32414:
        /* <DEDUP_REMOVED lines=8> */
.L_x_32404:
        /* <DEDUP_REMOVED lines=13> */
.L_x_32418:
        /* <DEDUP_REMOVED lines=8> */
.L_x_32417:
        /* <DEDUP_REMOVED lines=27> */
.L_x_32420:
        /* <DEDUP_REMOVED lines=13> */
.L_x_32419:
[----:B------:R-:W2:Y:S02]  /*2fb0*/  LDG.E.U16 R0, desc[UR36][R2.64] ;  /* 0x0000002402007981 */ /* 0x000ea4000c1e1500 */
[----:B--2---:R-:W-:-:S04]  /*2fc0*/  SHF.L.U32 R0, R0, 0x10, RZ ;  /* 0x0000001000007819 */ /* 0x004fc800000006ff */
[----:B------:R-:W-:Y:S01]  /*2fd0*/  F2FP.F16.F32.PACK_AB R0, RZ, R0 ;  /* 0x00000000ff00723e */ /* 0x000fe200000000ff */
[----:B------:R-:W-:Y:S06]  /*2fe0*/  BRA `(.L_x_32409) ;  /* 0x0000000400b87947 */ /* 0x000fec0003800000 */
.L_x_32416:
        /* <DEDUP_REMOVED lines=12> */
.L_x_32423:
        /* <DEDUP_REMOVED lines=21> */
.L_x_32427:
[----:B------:R-:W-:Y:S05]  /*3200*/  BSYNC.RECONVERGENT B1 ;  /* 0x0000000000017941 */ /* 0x000fea0003800200 */
.L_x_32426:
[----:B------:R-:W-:Y:S01]  /*3210*/  IMAD.SHL.U32 R0, R0, 0x100000, RZ ;  /* 0x0010000000007824 */ /* 0x000fe200078e00ff */
[----:B------:R-:W-:-:S04]  /*3220*/  LEA R2, R2, 0x3b800000, 0x17 ;  /* 0x3b80000002027811 */ /* 0x000fc800078eb8ff */
[----:B------:R-:W-:-:S07]  /*3230*/  LOP3.LUT R0, R2, R0, R7, 0xfe, !PT ;  /* 0x0000000002007212 */ /* 0x000fce00078efe07 */
.L_x_32425:
[----:B------:R-:W-:Y:S05]  /*3240*/  BSYNC.RECONVERGENT B0 ;  /* 0x0000000000007941 */ /* 0x000fea0003800200 */
.L_x_32424:
[----:B------:R-:W-:Y:S01]  /*3250*/  F2FP.F16.F32.PACK_AB R0, RZ, R0 ;  /* 0x00000000ff00723e */ /* 0x000fe200000000ff */
[----:B------:R-:W-:Y:S06]  /*3260*/  BRA `(.L_x_32409) ;  /* 0x0000000400187947 */ /* 0x000fec0003800000 */
.L_x_32422:
        /* <DEDUP_REMOVED lines=21> */
.L_x_32431:
[----:B------:R-:W-:Y:S05]  /*33c0*/  BSYNC.RECONVERGENT B1 ;  /* 0x0000000000017941 */ /* 0x000fea0003800200 */
.L_x_32430:
[----:B------:R-:W-:Y:S01]  /*33d0*/  IMAD.SHL.U32 R0, R0, 0x200000, RZ ;  /* 0x0020000000007824 */ /* 0x000fe200078e00ff */
[----:B------:R-:W-:-:S04]  /*33e0*/  LEA R2, R2, 0x37800000, 0x17 ;  /* 0x3780000002027811 */ /* 0x000fc800078eb8ff */
[----:B------:R-:W-:-:S07]  /*33f0*/  LOP3.LUT R0, R2, R0, R7, 0xfe, !PT ;  /* 0x0000000002007212 */ /* 0x000fce00078efe07 */
.L_x_32429:
[----:B------:R-:W-:Y:S05]  /*3400*/  BSYNC.RECONVERGENT B0 ;  /* 0x0000000000007941 */ /* 0x000fea0003800200 */
.L_x_32428:
[----:B------:R-:W-:Y:S01]  /*3410*/  F2FP.F16.F32.PACK_AB R0, RZ, R0 ;  /* 0x00000000ff00723e */ /* 0x000fe200000000ff */
[----:B------:R-:W-:Y:S06]  /*3420*/  BRA `(.L_x_32409) ;  /* 0x0000000000a87947 */ /* 0x000fec0003800000 */
.L_x_32421:
[----:B------:R-:W-:-:S09]  /*3430*/  UISETP.NE.AND UP0, UPT, UR4, 0x1c, UPT ;  /* 0x0000001c0400788c */ /* 0x000fd2000bf05270 */
[----:B------:R-:W-:Y:S05]  /*3440*/  BRA.U !UP0, `(.L_x_32432) ;  /* 0x0000000108947547 */ /* 0x000fea000b800000 */
[----:B------:R-:W-:-:S09]  /*3450*/  UISETP.NE.AND UP0, UPT, UR4, 0x1d, UPT ;  /* 0x0000001d0400788c */ /* 0x000fd2000bf05270 */
[----:B------:R-:W-:Y:S05]  /*3460*/  BRA.U !UP0, `(.L_x_32433) ;  /* 0x00000001087c7547 */ /* 0x000fea000b800000 */
[----:B------:R-:W-:-:S09]  /*3470*/  UISETP.NE.AND UP0, UPT, UR4, 0x2c, UPT ;  /* 0x0000002c0400788c */ /* 0x000fd2000bf05270 */
[----:B------:R-:W-:Y:S05]  /*3480*/  BRA.U !UP0, `(.L_x_32434) ;  /* 0x0000000108487547 */ /* 0x000fea000b800000 */
.L_x_32408:
        /* <DEDUP_REMOVED lines=16> */
.L_x_32435:
[----:B------:R-:W-:Y:S01]  /*3590*/  PRMT R0, RZ, 0x7610, R0 ;  /* 0x00007610ff007816 */ /* 0x000fe20000000000 */
[----:B------:R-:W-:Y:S06]  /*35a0*/  BRA `(.L_x_32409) ;  /* 0x0000000000487947 */ /* 0x000fec0003800000 */
.L_x_32434:
        /* <DEDUP_REMOVED lines=8> */
.L_x_32437:
[----:B------:R-:W-:Y:S05]  /*3630*/  BSYNC.RECONVERGENT B0 ;  /* 0x0000000000007941 */ /* 0x000fea0003800200 */
.L_x_32436:
[----:B------:R-:W-:Y:S01]  /*3640*/  F2FP.F16.F32.PACK_AB R0, RZ, R0 ;  /* 0x00000000ff00723e */ /* 0x000fe200000000ff */
[----:B------:R-:W-:Y:S06]  /*3650*/  BRA `(.L_x_32409) ;  /* 0x00000000001c7947 */ /* 0x000fec0003800000 */
.L_x_32433:
[----:B------:R-:W2:Y:S02]  /*3660*/  LDG.E.64 R2, desc[UR36][R2.64] ;  /* 0x0000002402027981 */ /* 0x000ea4000c1e1b00 */
[----:B--2---:R-:W0:Y:S02]  /*3670*/  I2F.U64 R0, R2 ;  /* 0x0000000200007312 */ /* 0x004e240000301000 */
[----:B0-----:R-:W-:Y:S01]  /*3680*/  F2FP.F16.F32.PACK_AB R0, RZ, R0 ;  /* 0x00000000ff00723e */ /* 0x001fe200000000ff */
[----:B------:R-:W-:Y:S06]  /*3690*/  BRA `(.L_x_32409) ;  /* 0x00000000000c7947 */ /* 0x000fec0003800000 */
.L_x_32432:
[----:B------:R-:W2:Y:S02]  /*36a0*/  LDG.E R2, desc[UR36][R2.64] ;  /* 0x0000002402027981 */ /* 0x000ea4000c1e1900 */
[----:B--2---:R-:W-:-:S04]  /*36b0*/  I2FP.F32.U32 R0, R2 ;  /* 0x0000000200007245 */ /* 0x004fc80000201000 */
[----:B------:R-:W-:-:S07]  /*36c0*/  F2FP.F16.F32.PACK_AB R0, RZ, R0 ;  /* 0x00000000ff00723e */ /* 0x000fce00000000ff */
.L_x_32409:
[----:B-----5:R-:W-:Y:S01]  /*36d0*/  HADD2.F32 R19, -RZ, R19.H0_H0 ;  /* 0x20000013ff137230 */ /* 0x020fe20000004100 */
[----:B------:R-:W0:Y:S01]  /*36e0*/  LDCU.64 UR6, c[0x0][0x5e8] ;  /* 0x0000bd00ff0677ac */ /* 0x000e220008000a00 */
[----:B------:R-:W-:Y:S03]  /*36f0*/  BSSY.RECONVERGENT B6, `(.L_x_32438) ;  /* 0x00000d6000067945 */ /* 0x000fe60003800200 */
[----:B------:R-:W-:Y:S01]  /*3700*/  FSETP.NEU.FTZ.AND P0, PT, R19, RZ, PT ;  /* 0x000000ff1300720b */ /* 0x000fe20003f1d000 */
[----:B------:R-:W-:-:S04]  /*3710*/  UPRMT UR4, UR43, 0x9910, URZ ;  /* 0x000099102b047896 */ /* 0x000fc800080000ff */
[----:B------:R-:W-:-:S08]  /*3720*/  UISETP.GT.AND UP0, UPT, UR4, 0x9, UPT ;  /* 0x000000090400788c */ /* 0x000fd0000bf04270 */
[----:B------:R-:W-:Y:S01]  /*3730*/  @P0 HADD2.F32 R0, -RZ, R0.H0_H0 ;  /* 0x20000000ff000230 */ /* 0x000fe20000004100 */
[----:B01----:R-:W-:-:S04]  /*3740*/  IADD3 R2, P1, PT, R16, UR6, RZ ;  /* 0x0000000610027c10 */ /* 0x003fc8000ff3e0ff */
        /* <DEDUP_REMOVED lines=14> */
.L_x_32442:
[----:B------:R1:W-:Y:S01]  /*3830*/  STG.E.U8 desc[UR36][R2.64], R4 ;  /* 0x0000000402007986 */ /* 0x0003e2000c101124 */
[----:B------:R-:W-:Y:S05]  /*3840*/  BRA `(.L_x_32444) ;  /* 0x0000000c00007947 */ /* 0x000fea0003800000 */
.L_x_32441:
        /* <DEDUP_REMOVED lines=9> */
.L_x_32446:
[----:B------:R3:W-:Y:S01]  /*38e0*/  STG.E desc[UR36][R2.64], R4 ;  /* 0x0000000402007986 */ /* 0x0007e2000c101924 */
[----:B------:R-:W-:Y:S05]  /*38f0*/  BRA `(.L_x_32444) ;  /* 0x0000000800d47947 */ /* 0x000fea0003800000 */
.L_x_32445:
[----:B------:R2:W-:Y:S01]  /*3900*/  STG.E.U16 desc[UR36][R2.64], R4 ;  /* 0x0000000402007986 */ /* 0x0005e2000c101524 */
[----:B------:R-:W-:Y:S05]  /*3910*/  BRA `(.L_x_32444) ;  /* 0x0000000800cc7947 */ /* 0x000fea0003800000 */
.L_x_32440:
        /* <DEDUP_REMOVED lines=9> */
.L_x_32448:
[----:B------:R-:W-:-:S04]  /*39b0*/  I2FP.F32.U32 R0, R4 ;  /* 0x0000000400007245 */ /* 0x000fc80000201000 */
[----:B------:R-:W-:-:S05]  /*39c0*/  F2FP.F16.F32.PACK_AB R0, RZ, R0 ;  /* 0x00000000ff00723e */ /* 0x000fca00000000ff */
[----:B------:R0:W-:Y:S01]  /*39d0*/  STG.E.U16 desc[UR36][R2.64], R0 ;  /* 0x0000000002007986 */ /* 0x0001e2000c101524 */
[----:B------:R-:W-:Y:S05]  /*39e0*/  BRA `(.L_x_32444) ;  /* 0x0000000800987947 */ /* 0x000fea0003800000 */
.L_x_32447:
        /* <DEDUP_REMOVED lines=10> */
.L_x_32450:
[----:B------:R-:W-:-:S04]  /*3a90*/  I2FP.F32.U32 R4, R4 ;  /* 0x0000000400047245 */ /* 0x000fc80000201000 */
[----:B------:R-:W-:-:S04]  /*3aa0*/  F2FP.F16.F32.PACK_AB R5, RZ, R4 ;  /* 0x00000004ff05723e */ /* 0x000fc800000000ff */
[----:B------:R-:W-:-:S05]  /*3ab0*/  PRMT R5, R5, 0x5410, RZ ;  /* 0x0000541005057816 */ /* 0x000fca00000000ff */
[----:B------:R0:W-:Y:S01]  /*3ac0*/  STG.E desc[UR36][R2.64], R5 ;  /* 0x0000000502007986 */ /* 0x0001e2000c101924 */
[----:B------:R-:W-:Y:S05]  /*3ad0*/  BRA `(.L_x_32444) ;  /* 0x00000008005c7947 */ /* 0x000fea0003800000 */
.L_x_32449:
[----:B------:R-:W0:Y:S02]  /*3ae0*/  I2F.F64.U32 R4, R4 ;  /* 0x0000000400047312 */ /* 0x000e240000201800 */
[----:B0-----:R0:W-:Y:S01]  /*3af0*/  STG.E.64 desc[UR36][R2.64], R4 ;  /* 0x0000000402007986 */ /* 0x0011e2000c101b24 */
[----:B------:R-:W-:Y:S05]  /*3b00*/  BRA `(.L_x_32444) ;  /* 0x0000000800507947 */ /* 0x000fea0003800000 */
.L_x_32439:
        /* <DEDUP_REMOVED lines=10> */
.L_x_32453:
[----:B------:R-:W0:Y:S01]  /*3bb0*/  I2F.F64.U32 R4, R4 ;  /* 0x0000000400047312 */ /* 0x000e220000201800 */
[----:B------:R-:W-:-:S05]  /*3bc0*/  CS2R R6, SRZ ;  /* 0x0000000000067805 */ /* 0x000fca000001ff00 */
[----:B0-----:R0:W-:Y:S01]  /*3bd0*/  STG.E.128 desc[UR36][R2.64], R4 ;  /* 0x0000000402007986 */ /* 0x0011e2000c101d24 */
[----:B------:R-:W-:Y:S05]  /*3be0*/  BRA `(.L_x_32444) ;  /* 0x0000000800187947 */ /* 0x000fea0003800000 */
.L_x_32452:
        /* <DEDUP_REMOVED lines=17> */
.L_x_32457:
[----:B------:R-:W-:Y:S05]  /*3d00*/  BSYNC.RECONVERGENT B0 ;  /* 0x0000000000007941 */ /* 0x000fea0003800200 */
.L_x_32456:
[----:B------:R0:W-:Y:S01]  /*3d10*/  STG.E.U8 desc[UR36][R2.64], R5 ;  /* 0x0000000502007986 */ /* 0x0001e2000c101124 */
[----:B------:R-:W-:Y:S05]  /*3d20*/  BRA `(.L_x_32444) ;  /* 0x0000000400c87947 */ /* 0x000fea0003800000 */
.L_x_32455:
        /* <DEDUP_REMOVED lines=16> */
.L_x_32454:
[----:B------:R-:W-:-:S04]  /*3e30*/  I2FP.F32.U32 R0, R4 ;  /* 0x0000000400007245 */ /* 0x000fc80000201000 */
[----:B------:R-:W-:-:S05]  /*3e40*/  F2FP.BF16.F32.PACK_AB R0, RZ, R0 ;  /* 0x00000000ff00723e */ /* 0x000fca00000010ff */
[----:B------:R0:W-:Y:S01]  /*3e50*/  STG.E.U16 desc[UR36][R2.64], R0 ;  /* 0x0000000002007986 */ /* 0x0001e2000c101524 */
[----:B------:R-:W-:Y:S05]  /*3e60*/  BRA `(.L_x_32444) ;  /* 0x0000000400787947 */ /* 0x000fea0003800000 */
.L_x_32451:
        /* <DEDUP_REMOVED lines=10> */
.L_x_32460:
        /* <DEDUP_REMOVED lines=12> */
.L_x_32463:
[----:B------:R-:W-:-:S04]  /*3fd0*/  SHF.R.U32.HI R0, RZ, 0x14, R5 ;  /* 0x00000014ff007819 */ /* 0x000fc80000011605 */
[----:B------:R-:W-:-:S04]  /*3fe0*/  LOP3.LUT R0, R0, 0x1, RZ, 0xc0, !PT ;  /* 0x0000000100007812 */ /* 0x000fc800078ec0ff */
[----:B------:R-:W-:-:S04]  /*3ff0*/  IADD3 R0, PT, PT, R5, 0x487ffff, R0 ;  /* 0x0487ffff05007810 */ /* 0x000fc80007ffe000 */
[----:B------:R-:W-:-:S04]  /*4000*/  SHF.R.U32.HI R0, RZ, 0x14, R0 ;  /* 0x00000014ff007819 */ /* 0x000fc80000011600 */
[----:B------:R-:W-:-:S07]  /*4010*/  LOP3.LUT R4, R0, 0xff, RZ, 0xc0, !PT ;  /* 0x000000ff00047812 */ /* 0x000fce00078ec0ff */
.L_x_32464:
[----:B------:R-:W-:-:S07]  /*4020*/  PRMT R0, R4, 0x7610, R0 ;  /* 0x0000761004007816 */ /* 0x000fce0000000000 */
.L_x_32462:
[----:B------:R-:W-:Y:S05]  /*4030*/  BSYNC.RECONVERGENT B0 ;  /* 0x0000000000007941 */ /* 0x000fea0003800200 */
.L_x_32461:
[----:B------:R0:W-:Y:S01]  /*4040*/  STG.E.U8 desc[UR36][R2.64], R0 ;  /* 0x0000000002007986 */ /* 0x0001e2000c101124 */
[----:B------:R-:W-:Y:S05]  /*4050*/  BRA `(.L_x_32444) ;  /* 0x0000000000fc7947 */ /* 0x000fea0003800000 */
.L_x_32459:
        /* <DEDUP_REMOVED lines=12> */
.L_x_32467:
[----:B------:R-:W-:-:S04]  /*4120*/  SHF.R.U32.HI R0, RZ, 0x15, R5 ;  /* 0x00000015ff007819 */ /* 0x000fc80000011605 */
[----:B------:R-:W-:-:S04]  /*4130*/  LOP3.LUT R0, R0, 0x1, RZ, 0xc0, !PT ;  /* 0x0000000100007812 */ /* 0x000fc800078ec0ff */
[----:B------:R-:W-:-:S04]  /*4140*/  IADD3 R0, PT, PT, R5, 0x88fffff, R0 ;  /* 0x088fffff05007810 */ /* 0x000fc80007ffe000 */
[----:B------:R-:W-:-:S04]  /*4150*/  SHF.R.U32.HI R0, RZ, 0x15, R0 ;  /* 0x00000015ff007819 */ /* 0x000fc80000011600 */
[----:B------:R-:W-:-:S07]  /*4160*/  LOP3.LUT R4, R0, 0xff, RZ, 0xc0, !PT ;  /* 0x000000ff00047812 */ /* 0x000fce00078ec0ff */
.L_x_32468:
[----:B------:R-:W-:-:S07]  /*4170*/  PRMT R0, R4, 0x7610, R0 ;  /* 0x0000761004007816 */ /* 0x000fce0000000000 */
.L_x_32466:
[----:B------:R-:W-:Y:S05]  /*4180*/  BSYNC.RECONVERGENT B0 ;  /* 0x0000000000007941 */ /* 0x000fea0003800200 */
.L_x_32465:
[----:B------:R0:W-:Y:S01]  /*4190*/  STG.E.U8 desc[UR36][R2.64], R0 ;  /* 0x0000000002007986 */ /* 0x0001e2000c101124 */
[----:B------:R-:W-:Y:S05]  /*41a0*/  BRA `(.L_x_32444) ;  /* 0x0000000000a87947 */ /* 0x000fea0003800000 */
.L_x_32458:
[----:B------:R-:W-:-:S09]  /*41b0*/  UISETP.NE.AND UP0, UPT, UR4, 0x1c, UPT ;  /* 0x0000001c0400788c */ /* 0x000fd2000bf05270 */
[----:B------:R-:W-:Y:S05]  /*41c0*/  BRA.U !UP0, `(.L_x_32469) ;  /* 0x00000001089c7547 */ /* 0x000fea000b800000 */
[----:B------:R-:W-:-:S09]  /*41d0*/  UISETP.NE.AND UP0, UPT, UR4, 0x1d, UPT ;  /* 0x0000001d0400788c */ /* 0x000fd2000bf05270 */
[----:B------:R-:W-:Y:S05]  /*41e0*/  BRA.U !UP0, `(.L_x_32470) ;  /* 0x0000000108887547 */ /* 0x000fea000b800000 */
[----:B------:R-:W-:-:S09]  /*41f0*/  UISETP.NE.AND UP0, UPT, UR4, 0x2c, UPT ;  /* 0x0000002c0400788c */ /* 0x000fd2000bf05270 */
[----:B------:R-:W-:Y:S05]  /*4200*/  BRA.U !UP0, `(.L_x_32471) ;  /* 0x0000000108447547 */ /* 0x000fea000b800000 */
.L_x_32443:
        /* <DEDUP_REMOVED lines=16> */
.L_x_32472:
[----:B------:R-:W-:Y:S05]  /*4310*/  BRA `(.L_x_32444) ;  /* 0x00000000004c7947 */ /* 0x000fea0003800000 */
.L_x_32471:
        /* <DEDUP_REMOVED lines=15> */
.L_x_32470:
[----:B------:R-:W-:-:S05]  /*4410*/  IMAD.MOV.U32 R5, RZ, RZ, RZ ;  /* 0x000000ffff057224 */ /* 0x000fca00078e00ff */
[----:B------:R0:W-:Y:S01]  /*4420*/  STG.E.64 desc[UR36][R2.64], R4 ;  /* 0x0000000402007986 */ /* 0x0001e2000c101b24 */
[----:B------:R-:W-:Y:S05]  /*4430*/  BRA `(.L_x_32444) ;  /* 0x0000000000047947 */ /* 0x000fea0003800000 */
.L_x_32469:
[----:B------:R0:W-:Y:S02]  /*4440*/  STG.E desc[UR36][R2.64], R4 ;  /* 0x0000000402007986 */ /* 0x0001e4000c101924 */
.L_x_32444:
[----:B------:R-:W-:Y:S05]  /*4450*/  BSYNC.RECONVERGENT B6 ;  /* 0x0000000000067941 */ /* 0x000fea0003800200 */
.L_x_32438:
[----:B------:R-:W-:-:S07]  /*4460*/  VIADD R17, R17, 0x80 ;  /* 0x0000008011117836 */ /* 0x000fce0000000000 */
.L_x_32368:
[----:B------:R-:W-:Y:S05]  /*4470*/  BSYNC.RECONVERGENT B7 ;  /* 0x0000000000077941 */ /* 0x000fea0003800200 */
.L_x_32367:
        /* <DEDUP_REMOVED lines=358> */
.L_x_32475:
        /* <DEDUP_REMOVED lines=19> */
.L_x_32479:
[----:B------:R-:W2:Y:S02]  /*5c10*/  LDG.E.U8 R2, desc[UR36][R2.64] ;  /* 0x0000002402027981 */ /* 0x000ea4000c1e1100 */
[----:B--2---:R-:W-:-:S04]  /*5c20*/  I2FP.F32.U32 R0, R2 ;  /* 0x0000000200007245 */ /* 0x004fc80000201000 */
[----:B------:R-:W-:-:S04]  /*5c30*/  F2FP.F16.F32.PACK_AB R0, RZ, R0 ;  /* 0x00000000ff00723e */ /* 0x000fc800000000ff */
[----:B------:R-:W-:Y:S01]  /*5c40*/  PRMT R19, R0, 0x7610, R19 ;  /* 0x0000761000137816 */ /* 0x000fe20000000013 */
[----:B------:R-:W-:Y:S06]  /*5c50*/  BRA `(.L_x_32481) ;  /* 0x0000000c00b47947 */ /* 0x000fec0003800000 */
.L_x_32478:
        /* <DEDUP_REMOVED lines=11> */
.L_x_32483:
[----:B------:R-:W2:Y:S02]  /*5d10*/  LDG.E R2, desc[UR36][R2.64] ;  /* 0x0000002402027981 */ /* 0x000ea4000c1e1900 */
[----:B--2---:R-:W-:-:S04]  /*5d20*/  I2FP.F32.S32 R0, R2 ;  /* 0x0000000200007245 */ /* 0x004fc80000201400 */
[----:B------:R-:W-:-:S04]  /*5d30*/  F2FP.F16.F32.PACK_AB R0, RZ, R0 ;  /* 0x00000000ff00723e */ /* 0x000fc800000000ff */
[----:B------:R-:W-:Y:S01]  /*5d40*/  PRMT R19, R0, 0x7610, R19 ;  /* 0x0000761000137816 */ /* 0x000fe20000000013 */
[----:B------:R-:W-:Y:S06]  /*5d50*/  BRA `(.L_x_32481) ;  /* 0x0000000c00747947 */ /* 0x000fec0003800000 */
.L_x_32482:
[----:B------:R-:W2:Y:S02]  /*5d60*/  LDG.E.U16 R2, desc[UR36][R2.64] ;  /* 0x0000002402027981 */ /* 0x000ea4000c1e1500 */
[----:B--2---:R-:W0:Y:S02]  /*5d70*/  I2F.S16 R0, R2 ;  /* 0x0000000200007306 */ /* 0x004e240000101400 */
[----:B0-----:R-:W-:-:S04]  /*5d80*/  F2FP.F16.F32.PACK_AB R0, RZ, R0 ;  /* 0x00000000ff00723e */ /* 0x001fc800000000ff */
[----:B------:R-:W-:Y:S01]  /*5d90*/  PRMT R19, R0, 0x7610, R19 ;  /* 0x0000761000137816 */ /* 0x000fe20000000013 */
[----:B------:R-:W-:Y:S06]  /*5da0*/  BRA `(.L_x_32481) ;  /* 0x0000000c00607947 */ /* 0x000fec0003800000 */
.L_x_32477:
        /* <DEDUP_REMOVED lines=9> */
.L_x_32485:
[----:B------:R0:W5:Y:S01]  /*5e40*/  LDG.E.U16 R19, desc[UR36][R2.64] ;  /* 0x0000002402137981 */ /* 0x000162000c1e1500 */
[----:B------:R-:W-:Y:S05]  /*5e50*/  BRA `(.L_x_32481) ;  /* 0x0000000c00347947 */ /* 0x000fea0003800000 */
.L_x_32484:
        /* <DEDUP_REMOVED lines=9> */
.L_x_32487:
[----:B------:R1:W5:Y:S01]  /*5ef0*/  LDG.E.U16 R19, desc[UR36][R2.64] ;  /* 0x0000002402137981 */ /* 0x000362000c1e1500 */
[----:B------:R-:W-:Y:S05]  /*5f00*/  BRA `(.L_x_32481) ;  /* 0x0000000c00087947 */ /* 0x000fea0003800000 */
.L_x_32486:
        /* <DEDUP_REMOVED lines=9> */
.L_x_32476:
        /* <DEDUP_REMOVED lines=14> */
.L_x_32490:
        /* <DEDUP_REMOVED lines=9> */
.L_x_32489:
        /* <DEDUP_REMOVED lines=27> */
.L_x_32492:
        /* <DEDUP_REMOVED lines=14> */
.L_x_32491:
[----:B------:R-:W2:Y:S02]  /*63a0*/  LDG.E.U16 R0, desc[UR36][R2.64] ;  /* 0x0000002402007981 */ /* 0x000ea4000c1e1500 */
[----:B--2---:R-:W-:-:S05]  /*63b0*/  IMAD.U32 R0, R0, 0x10000, RZ ;  /* 0x0001000000007824 */ /* 0x004fca00078e00ff */
[----:B------:R-:W-:-:S04]  /*63c0*/  F2FP.F16.F32.PACK_AB R0, RZ, R0 ;  /* 0x00000000ff00723e */ /* 0x000fc800000000ff */
[----:B------:R-:W-:Y:S01]  /*63d0*/  PRMT R19, R0, 0x7610, R19 ;  /* 0x0000761000137816 */ /* 0x000fe20000000013 */
[----:B------:R-:W-:Y:S06]  /*63e0*/  BRA `(.L_x_32481) ;  /* 0x0000000400d07947 */ /* 0x000fec0003800000 */
.L_x_32488:
        /* <DEDUP_REMOVED lines=13> */
.L_x_32495:
        /* <DEDUP_REMOVED lines=21> */
.L_x_32499:
[----:B------:R-:W-:Y:S05]  /*6610*/  BSYNC.RECONVERGENT B1 ;  /* 0x0000000000017941 */ /* 0x000fea0003800200 */
.L_x_32498:
[----:B------:R-:W-:Y:S01]  /*6620*/  IMAD.SHL.U32 R0, R0, 0x100000, RZ ;  /* 0x0010000000007824 */ /* 0x000fe200078e00ff */
[----:B------:R-:W-:-:S04]  /*6630*/  LEA R2, R2, 0x3b800000, 0x17 ;  /* 0x3b80000002027811 */ /* 0x000fc800078eb8ff */
[----:B------:R-:W-:-:S07]  /*6640*/  LOP3.LUT R0, R2, R0, R7, 0xfe, !PT ;  /* 0x0000000002007212 */ /* 0x000fce00078efe07 */
.L_x_32497:
[----:B------:R-:W-:Y:S05]  /*6650*/  BSYNC.RECONVERGENT B0 ;  /* 0x0000000000007941 */ /* 0x000fea0003800200 */
.L_x_32496:
[----:B------:R-:W-:-:S04]  /*6660*/  F2FP.F16.F32.PACK_AB R0, RZ, R0 ;  /* 0x00000000ff00723e */ /* 0x000fc800000000ff */
[----:B------:R-:W-:Y:S01]  /*6670*/  PRMT R19, R0, 0x7610, R19 ;  /* 0x0000761000137816 */ /* 0x000fe20000000013 */
[----:B------:R-:W-:Y:S06]  /*6680*/  BRA `(.L_x_32481) ;  /* 0x0000000400287947 */ /* 0x000fec0003800000 */
.L_x_32494:
        /* <DEDUP_REMOVED lines=21> */
.L_x_32503:
[----:B------:R-:W-:Y:S05]  /*67e0*/  BSYNC.RECONVERGENT B1 ;  /* 0x0000000000017941 */ /* 0x000fea0003800200 */
.L_x_32502:
[----:B------:R-:W-:Y:S01]  /*67f0*/  IMAD.SHL.U32 R0, R0, 0x200000, RZ ;  /* 0x0020000000007824 */ /* 0x000fe200078e00ff */
[----:B------:R-:W-:-:S04]  /*6800*/  LEA R2, R2, 0x37800000, 0x17 ;  /* 0x3780000002027811 */ /* 0x000fc800078eb8ff */
[----:B------:R-:W-:-:S07]  /*6810*/  LOP3.LUT R0, R2, R0, R7, 0xfe, !PT ;  /* 0x0000000002007212 */ /* 0x000fce00078efe07 */
.L_x_32501:
[----:B------:R-:W-:Y:S05]  /*6820*/  BSYNC.RECONVERGENT B0 ;  /* 0x0000000000007941 */ /* 0x000fea0003800200 */
.L_x_32500:
[----:B------:R-:W-:-:S04]  /*6830*/  F2FP.F16.F32.PACK_AB R0, RZ, R0 ;  /* 0x00000000ff00723e */ /* 0x000fc800000000ff */
[----:B------:R-:W-:Y:S01]  /*6840*/  PRMT R19, R0, 0x7610, R19 ;  /* 0x0000761000137816 */ /* 0x000fe20000000013 */
[----:B------:R-:W-:Y:S06]  /*6850*/  BRA `(.L_x_32481) ;  /* 0x0000000000b47947 */ /* 0x000fec0003800000 */
.L_x_32493:
        /* <DEDUP_REMOVED lines=14> */
.L_x_32507:
[----:B------:R-:W-:Y:S05]  /*6940*/  BSYNC.RECONVERGENT B0 ;  /* 0x0000000000007941 */ /* 0x000fea0003800200 */
.L_x_32506:
[----:B------:R-:W-:-:S04]  /*6950*/  F2FP.F16.F32.PACK_AB R0, RZ, R0 ;  /* 0x00000000ff00723e */ /* 0x000fc800000000ff */
[----:B------:R-:W-:Y:S01]  /*6960*/  PRMT R19, R0, 0x7610, R19 ;  /* 0x0000761000137816 */ /* 0x000fe20000000013 */
[----:B------:R-:W-:Y:S06]  /*6970*/  BRA `(.L_x_32481) ;  /* 0x00000000006c7947 */ /* 0x000fec0003800000 */
.L_x_32480:
        /* <DEDUP_REMOVED lines=16> */
.L_x_32508:
[----:B------:R-:W-:Y:S01]  /*6a80*/  PRMT R19, RZ, 0x7610, R19 ;  /* 0x00007610ff137816 */ /* 0x000fe20000000013 */
[----:B------:R-:W-:Y:S06]  /*6a90*/  BRA `(.L_x_32481) ;  /* 0x0000000000247947 */ /* 0x000fec0003800000 */
.L_x_32505:
[----:B------:R-:W2:Y:S02]  /*6aa0*/  LDG.E.64 R2, desc[UR36][R2.64] ;  /* 0x0000002402027981 */ /* 0x000ea4000c1e1b00 */
[----:B--2---:R-:W0:Y:S02]  /*6ab0*/  I2F.U64 R0, R2 ;  /* 0x0000000200007312 */ /* 0x004e240000301000 */
[----:B0-----:R-:W-:-:S04]  /*6ac0*/  F2FP.F16.F32.PACK_AB R0, RZ, R0 ;  /* 0x00000000ff00723e */ /* 0x001fc800000000ff */
[----:B------:R-:W-:Y:S01]  /*6ad0*/  PRMT R19, R0, 0x7610, R19 ;  /* 0x0000761000137816 */ /* 0x000fe20000000013 */
[----:B------:R-:W-:Y:S06]  /*6ae0*/  BRA `(.L_x_32481) ;  /* 0x0000000000107947 */ /* 0x000fec0003800000 */
.L_x_32504:
[----:B------:R-:W2:Y:S02]  /*6af0*/  LDG.E R2, desc[UR36][R2.64] ;  /* 0x0000002402027981 */ /* 0x000ea4000c1e1900 */
[----:B--2---:R-:W-:-:S04]  /*6b00*/  I2FP.F32.U32 R0, R2 ;  /* 0x0000000200007245 */ /* 0x004fc80000201000 */
[----:B------:R-:W-:-:S04]  /*6b10*/  F2FP.F16.F32.PACK_AB R0, RZ, R0 ;  /* 0x00000000ff00723e */ /* 0x000fc800000000ff */
[----:B------:R-:W-:-:S07]  /*6b20*/  PRMT R19, R0, 0x7610, R19 ;  /* 0x0000761000137816 */ /* 0x000fce0000000013 */
.L_x_32481:
        /* <DEDUP_REMOVED lines=18> */
.L_x_32512:
[----:B------:R-:W2:Y:S02]  /*6c50*/  LDG.E.U8 R2, desc[UR36][R2.64] ;  /* 0x0000002402027981 */ /* 0x000ea4000c1e1100 */
[----:B--2---:R-:W-:-:S04]  /*6c60*/  I2FP.F32.U32 R0, R2 ;  /* 0x0000000200007245 */ /* 0x004fc80000201000 */
[----:B------:R-:W-:Y:S01]  /*6c70*/  F2FP.F16.F32.PACK_AB R0, RZ, R0 ;  /* 0x00000000ff00723e */ /* 0x000fe200000000ff */
[----:B------:R-:W-:Y:S06]  /*6c80*/  BRA `(.L_x_32514) ;  /* 0x0000000c007c7947 */ /* 0x000fec0003800000 */
.L_x_32511:
        /* <DEDUP_REMOVED lines=10> */
.L_x_32516:
[----:B------:R-:W2:Y:S02]  /*6d30*/  LDG.E R2, desc[UR36][R2.64] ;  /* 0x0000002402027981 */ /* 0x000ea4000c1e1900 */
[----:B--2---:R-:W-:-:S04]  /*6d40*/  I2FP.F32.S32 R0, R2 ;  /* 0x0000000200007245 */ /* 0x004fc80000201400 */
[----:B------:R-:W-:Y:S01]  /*6d50*/  F2FP.F16.F32.PACK_AB R0, RZ, R0 ;  /* 0x00000000ff00723e */ /* 0x000fe200000000ff */
[----:B------:R-:W-:Y:S06]  /*6d60*/  BRA `(.L_x_32514) ;  /* 0x0000000c00447947 */ /* 0x000fec0003800000 */
.L_x_32515:
[----:B------:R-:W2:Y:S02]  /*6d70*/  LDG.E.U16 R2, desc[UR36][R2.64] ;  /* 0x0000002402027981 */ /* 0x000ea4000c1e1500 */
[----:B--2---:R-:W0:Y:S02]  /*6d80*/  I2F.S16 R0, R2 ;  /* 0x0000000200007306 */ /* 0x004e240000101400 */
[----:B0-----:R-:W-:Y:S01]  /*6d90*/  F2FP.F16.F32.PACK_AB R0, RZ, R0 ;  /* 0x00000000ff00723e */ /* 0x001fe200000000ff */
[----:B------:R-:W-:Y:S06]  /*6da0*/  BRA `(.L_x_32514) ;  /* 0x0000000c00347947 */ /* 0x000fec0003800000 */
.L_x_32510:
        /* <DEDUP_REMOVED lines=9> */
.L_x_32518:
[----:B------:R1:W5:Y:S01]  /*6e40*/  LDG.E.U16 R0, desc[UR36][R2.64] ;  /* 0x0000002402007981 */ /* 0x000362000c1e1500 */
[----:B------:R-:W-:Y:S05]  /*6e50*/  BRA `(.L_x_32514) ;  /* 0x0000000c00087947 */ /* 0x000fea0003800000 */
.L_x_32517:
        /* <DEDUP_REMOVED lines=9> */
.L_x_32520:
[----:B------:R0:W5:Y:S01]  /*6ef0*/  LDG.E.U16 R0, desc[UR36][R2.64] ;  /* 0x0000002402007981 */ /* 0x000162000c1e1500 */
[----:B------:R-:W-:Y:S05]  /*6f00*/  BRA `(.L_x_32514) ;  /* 0x0000000800dc7947 */ /* 0x000fea0003800000 */
.L_x_32519:
        /* <DEDUP_REMOVED lines=8> */
.L_x_32509:
        /* <DEDUP_REMOVED lines=13> */
.L_x_32523:
        /* <DEDUP_REMOVED lines=8> */
.L_x_32522:
        /* <DEDUP_REMOVED lines=27> */
.L_x_32525:
        /* <DEDUP_REMOVED lines=13> */
.L_x_32524:
[----:B------:R-:W2:Y:S02]  /*7360*/  LDG.E.U16 R0, desc[UR36][R2.64] ;  /* 0x0000002402007981 */ /* 0x000ea4000c1e1500 */
[----:B--2---:R-:W-:-:S05]  /*7370*/  IMAD.U32 R0, R0, 0x10000, RZ ;  /* 0x0001000000007824 */ /* 0x004fca00078e00ff */
[----:B------:R-:W-:Y:S01]  /*7380*/  F2FP.F16.F32.PACK_AB R0, RZ, R0 ;  /* 0x00000000ff00723e */ /* 0x000fe200000000ff */
[----:B------:R-:W-:Y:S06]  /*7390*/  BRA `(.L_x_32514) ;  /* 0x0000000400b87947 */ /* 0x000fec0003800000 */
.L_x_32521:
        /* <DEDUP_REMOVED lines=12> */
.L_x_32528:
        /* <DEDUP_REMOVED lines=21> */
.L_x_32532:
[----:B------:R-:W-:Y:S05]  /*75b0*/  BSYNC.RECONVERGENT B1 ;  /* 0x0000000000017941 */ /* 0x000fea0003800200 */
.L_x_32531:
[----:B------:R-:W-:Y:S01]  /*75c0*/  IMAD.SHL.U32 R0, R0, 0x100000, RZ ;  /* 0x0010000000007824 */ /* 0x000fe200078e00ff */
[----:B------:R-:W-:-:S04]  /*75d0*/  LEA R2, R2, 0x3b800000, 0x17 ;  /* 0x3b80000002027811 */ /* 0x000fc800078eb8ff */
[----:B------:R-:W-:-:S07]  /*75e0*/  LOP3.LUT R0, R2, R0, R7, 0xfe, !PT ;  /* 0x0000000002007212 */ /* 0x000fce00078efe07 */
.L_x_32530:
[----:B------:R-:W-:Y:S05]  /*75f0*/  BSYNC.RECONVERGENT B0 ;  /* 0x0000000000007941 */ /* 0x000fea0003800200 */
.L_x_32529:
[----:B------:R-:W-:Y:S01]  /*7600*/  F2FP.F16.F32.PACK_AB R0, RZ, R0 ;  /* 0x00000000ff00723e */ /* 0x000fe200000000ff */
[----:B------:R-:W-:Y:S06]  /*7610*/  BRA `(.L_x_32514) ;  /* 0x0000000400187947 */ /* 0x000fec0003800000 */
.L_x_32527:
        /* <DEDUP_REMOVED lines=21> */
.L_x_32536:
[----:B------:R-:W-:Y:S05]  /*7770*/  BSYNC.RECONVERGENT B1 ;  /* 0x0000000000017941 */ /* 0x000fea0003800200 */
.L_x_32535:
[----:B------:R-:W-:Y:S01]  /*7780*/  IMAD.SHL.U32 R0, R0, 0x200000, RZ ;  /* 0x0020000000007824 */ /* 0x000fe200078e00ff */
[----:B------:R-:W-:-:S04]  /*7790*/  LEA R2, R2, 0x37800000, 0x17 ;  /* 0x3780000002027811 */ /* 0x000fc800078eb8ff */
[----:B------:R-:W-:-:S07]  /*77a0*/  LOP3.LUT R0, R2, R0, R7, 0xfe, !PT ;  /* 0x0000000002007212 */ /* 0x000fce00078efe07 */
.L_x_32534:
[----:B------:R-:W-:Y:S05]  /*77b0*/  BSYNC.RECONVERGENT B0 ;  /* 0x0000000000007941 */ /* 0x000fea0003800200 */
.L_x_32533:
[----:B------:R-:W-:Y:S01]  /*77c0*/  F2FP.F16.F32.PACK_AB R0, RZ, R0 ;  /* 0x00000000ff00723e */ /* 0x000fe200000000ff */
[----:B------:R-:W-:Y:S06]  /*77d0*/  BRA `(.L_x_32514) ;  /* 0x0000000000a87947 */ /* 0x000fec0003800000 */
.L_x_32526:
        /* <DEDUP_REMOVED lines=14> */
.L_x_32540:
[----:B------:R-:W-:Y:S05]  /*78c0*/  BSYNC.RECONVERGENT B0 ;  /* 0x0000000000007941 */ /* 0x000fea0003800200 */
.L_x_32539:
[----:B------:R-:W-:Y:S01]  /*78d0*/  F2FP.F16.F32.PACK_AB R0, RZ, R0 ;  /* 0x00000000ff00723e */ /* 0x000fe200000000ff */
[----:B------:R-:W-:Y:S06]  /*78e0*/  BRA `(.L_x_32514) ;  /* 0x0000000000647947 */ /* 0x000fec0003800000 */
.L_x_32513:
        /* <DEDUP_REMOVED lines=16> */
.L_x_32541:
[----:B------:R-:W-:Y:S01]  /*79f0*/  PRMT R0, RZ, 0x7610, R0 ;  /* 0x00007610ff007816 */ /* 0x000fe20000000000 */
[----:B------:R-:W-:Y:S06]  /*7a00*/  BRA `(.L_x_32514) ;  /* 0x00000000001c7947 */ /* 0x000fec0003800000 */
.L_x_32538:
[----:B------:R-:W2:Y:S02]  /*7a10*/  LDG.E.64 R2, desc[UR36][R2.64] ;  /* 0x0000002402027981 */ /* 0x000ea4000c1e1b00 */
[----:B--2---:R-:W0:Y:S02]  /*7a20*/  I2F.U64 R0, R2 ;  /* 0x0000000200007312 */ /* 0x004e240000301000 */
[----:B0-----:R-:W-:Y:S01]  /*7a30*/  F2FP.F16.F32.PACK_AB R0, RZ, R0 ;  /* 0x00000000ff00723e */ /* 0x001fe200000000ff */
[----:B------:R-:W-:Y:S06]  /*7a40*/  BRA `(.L_x_32514) ;  /* 0x00000000000c7947 */ /* 0x000fec0003800000 */
.L_x_32537:
[----:B------:R-:W2:Y:S02]  /*7a50*/  LDG.E R2, desc[UR36][R2.64] ;  /* 0x0000002402027981 */ /* 0x000ea4000c1e1900 */
[----:B--2---:R-:W-:-:S04]  /*7a60*/  I2FP.F32.U32 R0, R2 ;  /* 0x0000000200007245 */ /* 0x004fc80000201000 */
[----:B------:R-:W-:-:S07]  /*7a70*/  F2FP.F16.F32.PACK_AB R0, RZ, R0 ;  /* 0x00000000ff00723e */ /* 0x000fce00000000ff */
.L_x_32514:
        /* <DEDUP_REMOVED lines=22> */
.L_x_32546:
[----:B------:R4:W-:Y:S01]  /*7be0*/  STG.E.U8 desc[UR36][R2.64], R4 ;  /* 0x0000000402007986 */ /* 0x0009e2000c101124 */
[----:B------:R-:W-:Y:S05]  /*7bf0*/  BRA `(.L_x_32548) ;  /* 0x0000000800fc7947 */ /* 0x000fea0003800000 */
.L_x_32545:
        /* <DEDUP_REMOVED lines=9> */
.L_x_32550:
[----:B------:R2:W-:Y:S01]  /*7c90*/  STG.E desc[UR36][R2.64], R4 ;  /* 0x0000000402007986 */ /* 0x0005e2000c101924 */
[----:B------:R-:W-:Y:S05]  /*7ca0*/  BRA `(.L_x_32548) ;  /* 0x0000000800d07947 */ /* 0x000fea0003800000 */
.L_x_32549:
[----:B------:R0:W-:Y:S01]  /*7cb0*/  STG.E.U16 desc[UR36][R2.64], R4 ;  /* 0x0000000402007986 */ /* 0x0001e2000c101524 */
[----:B------:R-:W-:Y:S05]  /*7cc0*/  BRA `(.L_x_32548) ;  /* 0x0000000800c87947 */ /* 0x000fea0003800000 */
.L_x_32544:
        /* <DEDUP_REMOVED lines=9> */
.L_x_32552:
[----:B------:R-:W-:-:S04]  /*7d60*/  I2FP.F32.U32 R0, R4 ;  /* 0x0000000400007245 */ /* 0x000fc80000201000 */
[----:B------:R-:W-:-:S05]  /*7d70*/  F2FP.F16.F32.PACK_AB R0, RZ, R0 ;  /* 0x00000000ff00723e */ /* 0x000fca00000000ff */
[----:B------:R0:W-:Y:S01]  /*7d80*/  STG.E.U16 desc[UR36][R2.64], R0 ;  /* 0x0000000002007986 */ /* 0x0001e2000c101524 */
[----:B------:R-:W-:Y:S05]  /*7d90*/  BRA `(.L_x_32548) ;  /* 0x0000000800947947 */ /* 0x000fea0003800000 */
.L_x_32551:
        /* <DEDUP_REMOVED lines=10> */
.L_x_32554:
[----:B------:R-:W-:-:S04]  /*7e40*/  I2FP.F32.U32 R4, R4 ;  /* 0x0000000400047245 */ /* 0x000fc80000201000 */
[----:B------:R-:W-:-:S04]  /*7e50*/  F2FP.F16.F32.PACK_AB R5, RZ, R4 ;  /* 0x00000004ff05723e */ /* 0x000fc800000000ff */
[----:B------:R-:W-:-:S05]  /*7e60*/  PRMT R5, R5, 0x5410, RZ ;  /* 0x0000541005057816 */ /* 0x000fca00000000ff */
[----:B------:R0:W-:Y:S01]  /*7e70*/  STG.E desc[UR36][R2.64], R5 ;  /* 0x0000000502007986 */ /* 0x0001e2000c101924 */
[----:B------:R-:W-:Y:S05]  /*7e80*/  BRA `(.L_x_32548) ;  /* 0x0000000800587947 */ /* 0x000fea0003800000 */
.L_x_32553:
[----:B------:R-:W0:Y:S02]  /*7e90*/  I2F.F64.U32 R4, R4 ;  /* 0x0000000400047312 */ /* 0x000e240000201800 */
[----:B0-----:R0:W-:Y:S01]  /*7ea0*/  STG.E.64 desc[UR36][R2.64], R4 ;  /* 0x0000000402007986 */ /* 0x0011e2000c101b24 */
[----:B------:R-:W-:Y:S05]  /*7eb0*/  BRA `(.L_x_32548) ;  /* 0x00000008004c7947 */ /* 0x000fea0003800000 */
.L_x_32543:
        /* <DEDUP_REMOVED lines=12> */
.L_x_32558:
        /* <DEDUP_REMOVED lines=17> */
.L_x_32560:
[----:B------:R-:W-:Y:S05]  /*8090*/  BSYNC.RECONVERGENT B0 ;  /* 0x0000000000007941 */ /* 0x000fea0003800200 */
.L_x_32559:
[----:B------:R0:W-:Y:S01]  /*80a0*/  STG.E.U8 desc[UR36][R2.64], R0 ;  /* 0x0000000002007986 */ /* 0x0001e2000c101124 */
[----:B------:R-:W-:Y:S05]  /*80b0*/  BRA `(.L_x_32548) ;  /* 0x0000000400cc7947 */ /* 0x000fea0003800000 */
.L_x_32557:
        /* <DEDUP_REMOVED lines=17> */
.L_x_32562:
[----:B------:R-:W-:Y:S05]  /*81d0*/  BSYNC.RECONVERGENT B0 ;  /* 0x0000000000007941 */ /* 0x000fea0003800200 */
.L_x_32561:
[----:B------:R0:W-:Y:S01]  /*81e0*/  STG.E.U8 desc[UR36][R2.64], R0 ;  /* 0x0000000002007986 */ /* 0x0001e2000c101124 */
[----:B------:R-:W-:Y:S05]  /*81f0*/  BRA `(.L_x_32548) ;  /* 0x00000004007c7947 */ /* 0x000fea0003800000 */
.L_x_32556:
        /* <DEDUP_REMOVED lines=21> */
.L_x_32564:
[----:B------:R-:W-:-:S05]  /*8350*/  IMAD.MOV.U32 R5, RZ, RZ, RZ ;  /* 0x000000ffff057224 */ /* 0x000fca00078e00ff */
[----:B------:R0:W-:Y:S01]  /*8360*/  STG.E.64 desc[UR36][R2.64], R4 ;  /* 0x0000000402007986 */ /* 0x0001e2000c101b24 */
[----:B------:R-:W-:Y:S05]  /*8370*/  BRA `(.L_x_32548) ;  /* 0x00000004001c7947 */ /* 0x000fea0003800000 */
.L_x_32563:
[----:B------:R0:W-:Y:S01]  /*8380*/  STG.E desc[UR36][R2.64], R4 ;  /* 0x0000000402007986 */ /* 0x0001e2000c101924 */
[----:B------:R-:W-:Y:S05]  /*8390*/  BRA `(.L_x_32548) ;  /* 0x0000000400147947 */ /* 0x000fea0003800000 */
.L_x_32555:
        /* <DEDUP_REMOVED lines=8> */
.L_x_32566:
[----:B------:R-:W0:Y:S01]  /*8420*/  I2F.F64.U32 R4, R4 ;  /* 0x0000000400047312 */ /* 0x000e220000201800 */
[----:B------:R-:W-:-:S05]  /*8430*/  CS2R R6, SRZ ;  /* 0x0000000000067805 */ /* 0x000fca000001ff00 */
[----:B0-----:R0:W-:Y:S01]  /*8440*/  STG.E.128 desc[UR36][R2.64], R4 ;  /* 0x0000000402007986 */ /* 0x0011e2000c101d24 */
[----:B------:R-:W-:Y:S05]  /*8450*/  BRA `(.L_x_32548) ;  /* 0x0000000000e47947 */ /* 0x000fea0003800000 */
.L_x_32565:
[----:B------:R-:W-:-:S09]  /*8460*/  UISETP.NE.AND UP0, UPT, UR4, 0xf, UPT ;  /* 0x0000000f0400788c */ /* 0x000fd2000bf05270 */
[----:B------:R-:W-:Y:S05]  /*8470*/  BRA.U !UP0, `(.L_x_32567) ;  /* 0x0000000108d07547 */ /* 0x000fea000b800000 */
[----:B------:R-:W-:-:S09]  /*8480*/  UISETP.NE.AND UP0, UPT, UR4, 0x17, UPT ;  /* 0x000000170400788c */ /* 0x000fd2000bf05270 */
[----:B------:R-:W-:Y:S05]  /*8490*/  BRA.U !UP0, `(.L_x_32568) ;  /* 0x0000000108847547 */ /* 0x000fea000b800000 */
[----:B------:R-:W-:-:S09]  /*84a0*/  UISETP.NE.AND UP0, UPT, UR4, 0x18, UPT ;  /* 0x000000180400788c */ /* 0x000fd2000bf05270 */
[----:B------:R-:W-:Y:S05]  /*84b0*/  BRA.U !UP0, `(.L_x_32569) ;  /* 0x0000000108447547 */ /* 0x000fea000b800000 */
.L_x_32547:
        /* <DEDUP_REMOVED lines=16> */
.L_x_32570:
[----:B------:R-:W-:Y:S05]  /*85c0*/  BRA `(.L_x_32548) ;  /* 0x0000000000887947 */ /* 0x000fea0003800000 */
.L_x_32569:
        /* <DEDUP_REMOVED lines=11> */
.L_x_32572:
[----:B------:R-:W-:Y:S05]  /*8680*/  BSYNC.RECONVERGENT B0 ;  /* 0x0000000000007941 */ /* 0x000fea0003800200 */
.L_x_32571:
[----:B------:R0:W-:Y:S01]  /*8690*/  STG.E.U8 desc[UR36][R2.64], R5 ;  /* 0x0000000502007986 */ /* 0x0001e2000c101124 */
[----:B------:R-:W-:Y:S05]  /*86a0*/  BRA `(.L_x_32548) ;  /* 0x0000000000507947 */ /* 0x000fea0003800000 */
.L_x_32568:
        /* <DEDUP_REMOVED lines=12> */
.L_x_32573:
[----:B------:R-:W-:Y:S01]  /*8770*/  IMAD.MOV.U32 R5, RZ, RZ, 0x7f ;  /* 0x0000007fff057424 */ /* 0x000fe200078e00ff */
[----:B------:R-:W-:-:S04]  /*8780*/  ISETP.GT.U32.AND P0, PT, R7, 0x7f800000, PT ;  /* 0x7f8000000700780c */ /* 0x000fc80003f04070 */
[----:B------:R-:W-:-:S05]  /*8790*/  SEL R5, R5, 0x7c, P0 ;  /* 0x0000007c05057807 */ /* 0x000fca0000000000 */
[----:B------:R0:W-:Y:S01]  /*87a0*/  STG.E.U8 desc[UR36][R2.64], R5 ;  /* 0x0000000502007986 */ /* 0x0001e2000c101124 */
[----:B------:R-:W-:Y:S05]  /*87b0*/  BRA `(.L_x_32548) ;  /* 0x00000000000c7947 */ /* 0x000fea0003800000 */
.L_x_32567:
[----:B------:R-:W-:-:S04]  /*87c0*/  I2FP.F32.U32 R0, R4 ;  /* 0x0000000400007245 */ /* 0x000fc80000201000 */
[----:B------:R-:W-:-:S05]  /*87d0*/  F2FP.BF16.F32.PACK_AB R0, RZ, R0 ;  /* 0x00000000ff00723e */ /* 0x000fca00000010ff */
[----:B------:R0:W-:Y:S02]  /*87e0*/  STG.E.U16 desc[UR36][R2.64], R0 ;  /* 0x0000000002007986 */ /* 0x0001e4000c101524 */
.L_x_32548:
[----:B------:R-:W-:Y:S05]  /*87f0*/  BSYNC.RECONVERGENT B6 ;  /* 0x0000000000067941 */ /* 0x000fea0003800200 */
.L_x_32542:
[----:B------:R-:W-:-:S07]  /*8800*/  VIADD R17, R17, 0x80 ;  /* 0x0000008011117836 */ /* 0x000fce0000000000 */
.L_x_32474:
[----:B------:R-:W-:Y:S05]  /*8810*/  BSYNC.RECONVERGENT B7 ;  /* 0x0000000000077941 */ /* 0x000fea0003800200 */
.L_x_32473:
        /* <DEDUP_REMOVED lines=358> */
.L_x_32576:
        /* <DEDUP_REMOVED lines=19> */
.L_x_32580:
[----:B------:R-:W2:Y:S02]  /*9fb0*/  LDG.E.U8 R2, desc[UR36][R2.64] ;  /* 0x0000002402027981 */ /* 0x000ea4000c1e1100 */
[----:B--2---:R-:W-:-:S04]  /*9fc0*/  I2FP.F32.U32 R0, R2 ;  /* 0x0000000200007245 */ /* 0x004fc80000201000 */
[----:B------:R-:W-:-:S04]  /*9fd0*/  F2FP.F16.F32.PACK_AB R0, RZ, R0 ;  /* 0x00000000ff00723e */ /* 0x000fc800000000ff */
[----:B------:R-:W-:Y:S01]  /*9fe0*/  PRMT R19, R0, 0x7610, R19 ;  /* 0x0000761000137816 */ /* 0x000fe20000000013 */
[----:B------:R-:W-:Y:S06]  /*9ff0*/  BRA `(.L_x_32582) ;  /* 0x0000000c00b47947 */ /* 0x000fec0003800000 */
.L_x_32579:
        /* <DEDUP_REMOVED lines=11> */
.L_x_32584:
[----:B------:R-:W2:Y:S02]  /*a0b0*/  LDG.E R2, desc[UR36][R2.64] ;  /* 0x0000002402027981 */ /* 0x000ea4000c1e1900 */
[----:B--2---:R-:W-:-:S04]  /*a0c0*/  I2FP.F32.S32 R0, R2 ;  /* 0x0000000200007245 */ /* 0x004fc80000201400 */
[----:B------:R-:W-:-:S04]  /*a0d0*/  F2FP.F16.F32.PACK_AB R0, RZ, R0 ;  /* 0x00000000ff00723e */ /* 0x000fc800000000ff */
[----:B------:R-:W-:Y:S01]  /*a0e0*/  PRMT R19, R0, 0x7610, R19 ;  /* 0x0000761000137816 */ /* 0x000fe20000000013 */
[----:B------:R-:W-:Y:S06]  /*a0f0*/  BRA `(.L_x_32582) ;  /* 0x0000000c00747947 */ /* 0x000fec0003800000 */
.L_x_32583:
[----:B------:R-:W2:Y:S02]  /*a100*/  LDG.E.U16 R2, desc[UR36][R2.64] ;  /* 0x0000002402027981 */ /* 0x000ea4000c1e1500 */
[----:B--2---:R-:W0:Y:S02]  /*a110*/  I2F.S16 R0, R2 ;  /* 0x0000000200007306 */ /* 0x004e240000101400 */
[----:B0-----:R-:W-:-:S04]  /*a120*/  F2FP.F16.F32.PACK_AB R0, RZ, R0 ;  /* 0x00000000ff00723e */ /* 0x001fc800000000ff */
[----:B------:R-:W-:Y:S01]  /*a130*/  PRMT R19, R0, 0x7610, R19 ;  /* 0x0000761000137816 */ /* 0x000fe20000000013 */
[----:B------:R-:W-:Y:S06]  /*a140*/  BRA `(.L_x_32582) ;  /* 0x0000000c00607947 */ /* 0x000fec0003800000 */
.L_x_32578:
        /* <DEDUP_REMOVED lines=9> */
.L_x_32586:
[----:B------:R0:W5:Y:S01]  /*a1e0*/  LDG.E.U16 R19, desc[UR36][R2.64] ;  /* 0x0000002402137981 */ /* 0x000162000c1e1500 */
[----:B------:R-:W-:Y:S05]  /*a1f0*/  BRA `(.L_x_32582) ;  /* 0x0000000c00347947 */ /* 0x000fea0003800000 */
.L_x_32585:
        /* <DEDUP_REMOVED lines=9> */
.L_x_32588:
[----:B------:R1:W5:Y:S01]  /*a290*/  LDG.E.U16 R19, desc[UR36][R2.64] ;  /* 0x0000002402137981 */ /* 0x000362000c1e1500 */
[----:B------:R-:W-:Y:S05]  /*a2a0*/  BRA `(.L_x_32582) ;  /* 0x0000000c00087947 */ /* 0x000fea0003800000 */
.L_x_32587:
        /* <DEDUP_REMOVED lines=9> */
.L_x_32577:
        /* <DEDUP_REMOVED lines=14> */
.L_x_32591:
        /* <DEDUP_REMOVED lines=9> */
.L_x_32590:
        /* <DEDUP_REMOVED lines=27> */
.L_x_32593:
        /* <DEDUP_REMOVED lines=14> */
.L_x_32592:
[----:B------:R-:W2:Y:S02]  /*a740*/  LDG.E.U16 R0, desc[UR36][R2.64] ;  /* 0x0000002402007981 */ /* 0x000ea4000c1e1500 */
[----:B--2---:R-:W-:-:S05]  /*a750*/  IMAD.U32 R0, R0, 0x10000, RZ ;  /* 0x0001000000007824 */ /* 0x004fca00078e00ff */
[----:B------:R-:W-:-:S04]  /*a760*/  F2FP.F16.F32.PACK_AB R0, RZ, R0 ;  /* 0x00000000ff00723e */ /* 0x000fc800000000ff */
[----:B------:R-:W-:Y:S01]  /*a770*/  PRMT R19, R0, 0x7610, R19 ;  /* 0x0000761000137816 */ /* 0x000fe20000000013 */
[----:B------:R-:W-:Y:S06]  /*a780*/  BRA `(.L_x_32582) ;  /* 0x0000000400d07947 */ /* 0x000fec0003800000 */
.L_x_32589:
        /* <DEDUP_REMOVED lines=13> */
.L_x_32596:
        /* <DEDUP_REMOVED lines=21> */
.L_x_32600:
[----:B------:R-:W-:Y:S05]  /*a9b0*/  BSYNC.RECONVERGENT B1 ;  /* 0x0000000000017941 */ /* 0x000fea0003800200 */
.L_x_32599:
[----:B------:R-:W-:Y:S02]  /*a9c0*/  SHF.L.U32 R0, R0, 0x14, RZ ;  /* 0x0000001400007819 */ /* 0x000fe400000006ff */
[----:B------:R-:W-:-:S04]  /*a9d0*/  LEA R2, R2, 0x3b800000, 0x17 ;  /* 0x3b80000002027811 */ /* 0x000fc800078eb8ff */
[----:B------:R-:W-:-:S07]  /*a9e0*/  LOP3.LUT R0, R2, R0, R7, 0xfe, !PT ;  /* 0x0000000002007212 */ /* 0x000fce00078efe07 */
.L_x_32598:
[----:B------:R-:W-:Y:S05]  /*a9f0*/  BSYNC.RECONVERGENT B0 ;  /* 0x0000000000007941 */ /* 0x000fea0003800200 */
.L_x_32597:
[----:B------:R-:W-:-:S04]  /*aa00*/  F2FP.F16.F32.PACK_AB R0, RZ, R0 ;  /* 0x00000000ff00723e */ /* 0x000fc800000000ff */
[----:B------:R-:W-:Y:S01]  /*aa10*/  PRMT R19, R0, 0x7610, R19 ;  /* 0x0000761000137816 */ /* 0x000fe20000000013 */
[----:B------:R-:W-:Y:S06]  /*aa20*/  BRA `(.L_x_32582) ;  /* 0x0000000400287947 */ /* 0x000fec0003800000 */
.L_x_32595:
        /* <DEDUP_REMOVED lines=21> */
.L_x_32604:
[----:B------:R-:W-:Y:S05]  /*ab80*/  BSYNC.RECONVERGENT B1 ;  /* 0x0000000000017941 */ /* 0x000fea0003800200 */
.L_x_32603:
[----:B------:R-:W-:Y:S01]  /*ab90*/  IMAD.SHL.U32 R0, R0, 0x200000, RZ ;  /* 0x0020000000007824 */ /* 0x000fe200078e00ff */
[----:B------:R-:W-:-:S04]  /*aba0*/  LEA R2, R2, 0x37800000, 0x17 ;  /* 0x3780000002027811 */ /* 0x000fc800078eb8ff */
[----:B------:R-:W-:-:S07]  /*abb0*/  LOP3.LUT R0, R2, R0, R7, 0xfe, !PT ;  /* 0x0000000002007212 */ /* 0x000fce00078efe07 */
.L_x_32602:
[----:B------:R-:W-:Y:S05]  /*abc0*/  BSYNC.RECONVERGENT B0 ;  /* 0x0000000000007941 */ /* 0x000fea0003800200 */
.L_x_32601:
[----:B------:R-:W-:-:S04]  /*abd0*/  F2FP.F16.F32.PACK_AB R0, RZ, R0 ;  /* 0x00000000ff00723e */ /* 0x000fc800000000ff */
[----:B------:R-:W-:Y:S01]  /*abe0*/  PRMT R19, R0, 0x7610, R19 ;  /* 0x0000761000137816 */ /* 0x000fe20000000013 */
[----:B------:R-:W-:Y:S06]  /*abf0*/  BRA `(.L_x_32582) ;  /* 0x0000000000b47947 */ /* 0x000fec0003800000 */
.L_x_32594:
        /* <DEDUP_REMOVED lines=14> */
.L_x_32608:
[----:B------:R-:W-:Y:S05]  /*ace0*/  BSYNC.RECONVERGENT B0 ;  /* 0x0000000000007941 */ /* 0x000fea0003800200 */
.L_x_32607:
[----:B------:R-:W-:-:S04]  /*acf0*/  F2FP.F16.F32.PACK_AB R0, RZ, R0 ;  /* 0x00000000ff00723e */ /* 0x000fc800000000ff */
[----:B------:R-:W-:Y:S01]  /*ad00*/  PRMT R19, R0, 0x7610, R19 ;  /* 0x0000761000137816 */ /* 0x000fe20000000013 */
[----:B------:R-:W-:Y:S06]  /*ad10*/  BRA `(.L_x_32582) ;  /* 0x00000000006c7947 */ /* 0x000fec0003800000 */
.L_x_32581:
        /* <DEDUP_REMOVED lines=16> */
.L_x_32609:
[----:B------:R-:W-:Y:S01]  /*ae20*/  PRMT R19, RZ, 0x7610, R19 ;  /* 0x00007610ff137816 */ /* 0x000fe20000000013 */
[----:B------:R-:W-:Y:S06]  /*ae30*/  BRA `(.L_x_32582) ;  /* 0x0000000000247947 */ /* 0x000fec0003800000 */
.L_x_32606:
[----:B------:R-:W2:Y:S02]  /*ae40*/  LDG.E.64 R2, desc[UR36][R2.64] ;  /* 0x0000002402027981 */ /* 0x000ea4000c1e1b00 */
[----:B--2---:R-:W0:Y:S02]  /*ae50*/  I2F.U64 R0, R2 ;  /* 0x0000000200007312 */ /* 0x004e240000301000 */
[----:B0-----:R-:W-:-:S04]  /*ae60*/  F2FP.F16.F32.PACK_AB R0, RZ, R0 ;  /* 0x00000000ff00723e */ /* 0x001fc800000000ff */
[----:B------:R-:W-:Y:S01]  /*ae70*/  PRMT R19, R0, 0x7610, R19 ;  /* 0x0000761000137816 */ /* 0x000fe20000000013 */
[----:B------:R-:W-:Y:S06]  /*ae80*/  BRA `(.L_x_32582) ;  /* 0x0000000000107947 */ /* 0x000fec0003800000 */
.L_x_32605:
[----:B------:R-:W2:Y:S02]  /*ae90*/  LDG.E R2, desc[UR36][R2.64] ;  /* 0x0000002402027981 */ /* 0x000ea4000c1e1900 */
[----:B--2---:R-:W-:-:S04]  /*aea0*/  I2FP.F32.U32 R0, R2 ;  /* 0x0000000200007245 */ /* 0x004fc80000201000 */
[----:B------:R-:W-:-:S04]  /*aeb0*/  F2FP.F16.F32.PACK_AB R0, RZ, R0 ;  /* 0x00000000ff00723e */ /* 0x000fc800000000ff */
[----:B------:R-:W-:-:S07]  /*aec0*/  PRMT R19, R0, 0x7610, R19 ;  /* 0x0000761000137816 */ /* 0x000fce0000000013 */
.L_x_32582:
        /* <DEDUP_REMOVED lines=18> */
.L_x_32613:
[----:B------:R-:W2:Y:S02]  /*aff0*/  LDG.E.U8 R2, desc[UR36][R2.64] ;  /* 0x0000002402027981 */ /* 0x000ea4000c1e1100 */
[----:B--2---:R-:W-:-:S04]  /*b000*/  I2FP.F32.U32 R0, R2 ;  /* 0x0000000200007245 */ /* 0x004fc80000201000 */
[----:B------:R-:W-:Y:S01]  /*b010*/  F2FP.F16.F32.PACK_AB R0, RZ, R0 ;  /* 0x00000000ff00723e */ /* 0x000fe200000000ff */
[----:B------:R-:W-:Y:S06]  /*b020*/  BRA `(.L_x_32615) ;  /* 0x0000000c007c7947 */ /* 0x000fec0003800000 */
.L_x_32612:
        /* <DEDUP_REMOVED lines=10> */
.L_x_32617:
[----:B------:R-:W2:Y:S02]  /*b0d0*/  LDG.E R2, desc[UR36][R2.64] ;  /* 0x0000002402027981 */ /* 0x000ea4000c1e1900 */
[----:B--2---:R-:W-:-:S04]  /*b0e0*/  I2FP.F32.S32 R0, R2 ;  /* 0x0000000200007245 */ /* 0x004fc80000201400 */
[----:B------:R-:W-:Y:S01]  /*b0f0*/  F2FP.F16.F32.PACK_AB R0, RZ, R0 ;  /* 0x00000000ff00723e */ /* 0x000fe200000000ff */
[----:B------:R-:W-:Y:S06]  /*b100*/  BRA `(.L_x_32615) ;  /* 0x0000000c00447947 */ /* 0x000fec0003800000 */
.L_x_32616:
[----:B------:R-:W2:Y:S02]  /*b110*/  LDG.E.U16 R2, desc[UR36][R2.64] ;  /* 0x0000002402027981 */ /* 0x000ea4000c1e1500 */
[----:B--2---:R-:W0:Y:S02]  /*b120*/  I2F.S16 R0, R2 ;  /* 0x0000000200007306 */ /* 0x004e240000101400 */
[----:B0-----:R-:W-:Y:S01]  /*b130*/  F2FP.F16.F32.PACK_AB R0, RZ, R0 ;  /* 0x00000000ff00723e */ /* 0x001fe200000000ff */
[----:B------:R-:W-:Y:S06]  /*b140*/  BRA `(.L_x_32615) ;  /* 0x0000000c00347947 */ /* 0x000fec0003800000 */
.L_x_32611:
        /* <DEDUP_REMOVED lines=9> */
.L_x_32619:
[----:B------:R1:W5:Y:S01]  /*b1e0*/  LDG.E.U16 R0, desc[UR36][R2.64] ;  /* 0x0000002402007981 */ /* 0x000362000c1e1500 */
[----:B------:R-:W-:Y:S05]  /*b1f0*/  BRA `(.L_x_32615) ;  /* 0x0000000c00087947 */ /* 0x000fea0003800000 */
.L_x_32618:
        /* <DEDUP_REMOVED lines=9> */
.L_x_32621:
[----:B------:R0:W5:Y:S01]  /*b290*/  LDG.E.U16 R0, desc[UR36][R2.64] ;  /* 0x0000002402007981 */ /* 0x000162000c1e1500 */
[----:B------:R-:W-:Y:S05]  /*b2a0*/  BRA `(.L_x_32615) ;  /* 0x0000000800dc7947 */ /* 0x000fea0003800000 */
.L_x_32620:
        /* <DEDUP_REMOVED lines=8> */
.L_x_32610:
        /* <DEDUP_REMOVED lines=13> */
.L_x_32624:
        /* <DEDUP_REMOVED lines=8> */
.L_x_32623:
        /* <DEDUP_REMOVED lines=27> */
.L_x_32626:
        /* <DEDUP_REMOVED lines=13> */
.L_x_32625:
[----:B------:R-:W2:Y:S02]  /*b700*/  LDG.E.U16 R0, desc[UR36][R2.64] ;  /* 0x0000002402007981 */ /* 0x000ea4000c1e1500 */
[----:B--2---:R-:W-:-:S05]  /*b710*/  IMAD.U32 R0, R0, 0x10000, RZ ;  /* 0x0001000000007824 */ /* 0x004fca00078e00ff */
[----:B------:R-:W-:Y:S01]  /*b720*/  F2FP.F16.F32.PACK_AB R0, RZ, R0 ;  /* 0x00000000ff00723e */ /* 0x000fe200000000ff */
[----:B------:R-:W-:Y:S06]  /*b730*/  BRA `(.L_x_32615) ;  /* 0x0000000400b87947 */ /* 0x000fec0003800000 */
.L_x_32622:
        /* <DEDUP_REMOVED lines=12> */
.L_x_32629:
        /* <DEDUP_REMOVED lines=21> */
.L_x_32633:
[----:B------:R-:W-:Y:S05]  /*b950*/  BSYNC.RECONVERGENT B1 ;  /* 0x0000000000017941 */ /* 0x000fea0003800200 */
.L_x_32632:
[----:B------:R-:W-:Y:S01]  /*b960*/  IMAD.SHL.U32 R0, R0, 0x100000, RZ ;  /* 0x0010000000007824 */ /* 0x000fe200078e00ff */
[----:B------:R-:W-:-:S04]  /*b970*/  LEA R2, R2, 0x3b800000, 0x17 ;  /* 0x3b80000002027811 */ /* 0x000fc800078eb8ff */
[----:B------:R-:W-:-:S07]  /*b980*/  LOP3.LUT R0, R2, R0, R7, 0xfe, !PT ;  /* 0x0000000002007212 */ /* 0x000fce00078efe07 */
.L_x_32631:
[----:B------:R-:W-:Y:S05]  /*b990*/  BSYNC.RECONVERGENT B0 ;  /* 0x0000000000007941 */ /* 0x000fea0003800200 */
.L_x_32630:
[----:B------:R-:W-:Y:S01]  /*b9a0*/  F2FP.F16.F32.PACK_AB R0, RZ, R0 ;  /* 0x00000000ff00723e */ /* 0x000fe200000000ff */
[----:B------:R-:W-:Y:S06]  /*b9b0*/  BRA `(.L_x_32615) ;  /* 0x0000000400187947 */ /* 0x000fec0003800000 */
.L_x_32628:
        /* <DEDUP_REMOVED lines=21> */
.L_x_32637:
[----:B------:R-:W-:Y:S05]  /*bb10*/  BSYNC.RECONVERGENT B1 ;  /* 0x0000000000017941 */ /* 0x000fea0003800200 */
.L_x_32636:
[----:B------:R-:W-:Y:S01]  /*bb20*/  IMAD.SHL.U32 R0, R0, 0x200000, RZ ;  /* 0x0020000000007824 */ /* 0x000fe200078e00ff */
[----:B------:R-:W-:-:S04]  /*bb30*/  LEA R2, R2, 0x37800000, 0x17 ;  /* 0x3780000002027811 */ /* 0x000fc800078eb8ff */
[----:B------:R-:W-:-:S07]  /*bb40*/  LOP3.LUT R0, R2, R0, R7, 0xfe, !PT ;  /* 0x0000000002007212 */ /* 0x000fce00078efe07 */
.L_x_32635:
[----:B------:R-:W-:Y:S05]  /*bb50*/  BSYNC.RECONVERGENT B0 ;  /* 0x0000000000007941 */ /* 0x000fea0003800200 */
.L_x_32634:
[----:B------:R-:W-:Y:S01]  /*bb60*/  F2FP.F16.F32.PACK_AB R0, RZ, R0 ;  /* 0x00000000ff00723e */ /* 0x000fe200000000ff */
[----:B------:R-:W-:Y:S06]  /*bb70*/  BRA `(.L_x_32615) ;  /* 0x0000000000a87947 */ /* 0x000fec0003800000 */
.L_x_32627:
        /* <DEDUP_REMOVED lines=14> */
.L_x_32641:
[----:B------:R-:W-:Y:S05]  /*bc60*/  BSYNC.RECONVERGENT B0 ;  /* 0x0000000000007941 */ /* 0x000fea0003800200 */
.L_x_32640:
[----:B------:R-:W-:Y:S01]  /*bc70*/  F2FP.F16.F32.PACK_AB R0, RZ, R0 ;  /* 0x00000000ff00723e */ /* 0x000fe200000000ff */
[----:B------:R-:W-:Y:S06]  /*bc80*/  BRA `(.L_x_32615) ;  /* 0x0000000000647947 */ /* 0x000fec0003800000 */
.L_x_32614:
        /* <DEDUP_REMOVED lines=16> */
.L_x_32642:
[----:B------:R-:W-:Y:S01]  /*bd90*/  PRMT R0, RZ, 0x7610, R0 ;  /* 0x00007610ff007816 */ /* 0x000fe20000000000 */
[----:B------:R-:W-:Y:S06]  /*bda0*/  BRA `(.L_x_32615) ;  /* 0x00000000001c7947 */ /* 0x000fec0003800000 */
.L_x_32639:
[----:B------:R-:W2:Y:S02]  /*bdb0*/  LDG.E.64 R2, desc[UR36][R2.64] ;  /* 0x0000002402027981 */ /* 0x000ea4000c1e1b00 */
[----:B--2---:R-:W0:Y:S02]  /*bdc0*/  I2F.U64 R0, R2 ;  /* 0x0000000200007312 */ /* 0x004e240000301000 */
[----:B0-----:R-:W-:Y:S01]  /*bdd0*/  F2FP.F16.F32.PACK_AB R0, RZ, R0 ;  /* 0x00000000ff00723e */ /* 0x001fe200000000ff */
[----:B------:R-:W-:Y:S06]  /*bde0*/  BRA `(.L_x_32615) ;  /* 0x00000000000c7947 */ /* 0x000fec0003800000 */
.L_x_32638:
[----:B------:R-:W2:Y:S02]  /*bdf0*/  LDG.E R2, desc[UR36][R2.64] ;  /* 0x0000002402027981 */ /* 0x000ea4000c1e1900 */
[----:B--2---:R-:W-:-:S04]  /*be00*/  I2FP.F32.U32 R0, R2 ;  /* 0x0000000200007245 */ /* 0x004fc80000201000 */
[----:B------:R-:W-:-:S07]  /*be10*/  F2FP.F16.F32.PACK_AB R0, RZ, R0 ;  /* 0x00000000ff00723e */ /* 0x000fce00000000ff */
.L_x_32615:
        /* <DEDUP_REMOVED lines=22> */
.L_x_32647:
[----:B------:R4:W-:Y:S01]  /*bf80*/  STG.E.U8 desc[UR36][R2.64], R4 ;  /* 0x0000000402007986 */ /* 0x0009e2000c101124 */
[----:B------:R-:W-:Y:S05]  /*bf90*/  BRA `(.L_x_32649) ;  /* 0x0000000800fc7947 */ /* 0x000fea0003800000 */
.L_x_32646:
        /* <DEDUP_REMOVED lines=9> */
.L_x_32651:
[----:B------:R2:W-:Y:S01]  /*c030*/  STG.E desc[UR36][R2.64], R4 ;  /* 0x0000000402007986 */ /* 0x0005e2000c101924 */
[----:B------:R-:W-:Y:S05]  /*c040*/  BRA `(.L_x_32649) ;  /* 0x0000000800d07947 */ /* 0x000fea0003800000 */
.L_x_32650:
[----:B------:R0:W-:Y:S01]  /*c050*/  STG.E.U16 desc[UR36][R2.64], R4 ;  /* 0x0000000402007986 */ /* 0x0001e2000c101524 */
[----:B------:R-:W-:Y:S05]  /*c060*/  BRA `(.L_x_32649) ;  /* 0x0000000800c87947 */ /* 0x000fea0003800000 */
.L_x_32645:
        /* <DEDUP_REMOVED lines=9> */
.L_x_32653:
[----:B------:R-:W-:-:S04]  /*c100*/  I2FP.F32.U32 R0, R4 ;  /* 0x0000000400007245 */ /* 0x000fc80000201000 */
[----:B------:R-:W-:-:S05]  /*c110*/  F2FP.F16.F32.PACK_AB R0, RZ, R0 ;  /* 0x00000000ff00723e */ /* 0x000fca00000000ff */
[----:B------:R0:W-:Y:S01]  /*c120*/  STG.E.U16 desc[UR36][R2.64], R0 ;  /* 0x0000000002007986 */ /* 0x0001e2000c101524 */
[----:B------:R-:W-:Y:S05]  /*c130*/  BRA `(.L_x_32649) ;  /* 0x0000000800947947 */ /* 0x000fea0003800000 */
.L_x_32652:
        /* <DEDUP_REMOVED lines=10> */
.L_x_32655:
[----:B------:R-:W-:-:S04]  /*c1e0*/  I2FP.F32.U32 R4, R4 ;  /* 0x0000000400047245 */ /* 0x000fc80000201000 */
[----:B------:R-:W-:-:S04]  /*c1f0*/  F2FP.F16.F32.PACK_AB R5, RZ, R4 ;  /* 0x00000004ff05723e */ /* 0x000fc800000000ff */
[----:B------:R-:W-:-:S05]  /*c200*/  PRMT R5, R5, 0x5410, RZ ;  /* 0x0000541005057816 */ /* 0x000fca00000000ff */
[----:B------:R0:W-:Y:S01]  /*c210*/  STG.E desc[UR36][R2.64], R5 ;  /* 0x0000000502007986 */ /* 0x0001e2000c101924 */
[----:B------:R-:W-:Y:S05]  /*c220*/  BRA `(.L_x_32649) ;  /* 0x0000000800587947 */ /* 0x000fea0003800000 */
.L_x_32654:
[----:B------:R-:W0:Y:S02]  /*c230*/  I2F.F64.U32 R4, R4 ;  /* 0x0000000400047312 */ /* 0x000e240000201800 */
[----:B0-----:R0:W-:Y:S01]  /*c240*/  STG.E.64 desc[UR36][R2.64], R4 ;  /* 0x0000000402007986 */ /* 0x0011e2000c101b24 */
[----:B------:R-:W-:Y:S05]  /*c250*/  BRA `(.L_x_32649) ;  /* 0x00000008004c7947 */ /* 0x000fea0003800000 */
.L_x_32644:
        /* <DEDUP_REMOVED lines=12> */
.L_x_32659:
        /* <DEDUP_REMOVED lines=17> */
.L_x_32661:
[----:B------:R-:W-:Y:S05]  /*c430*/  BSYNC.RECONVERGENT B0 ;  /* 0x0000000000007941 */ /* 0x000fea0003800200 */
.L_x_32660:
[----:B------:R0:W-:Y:S01]  /*c440*/  STG.E.U8 desc[UR36][R2.64], R0 ;  /* 0x0000000002007986 */ /* 0x0001e2000c101124 */
[----:B------:R-:W-:Y:S05]  /*c450*/  BRA `(.L_x_32649) ;  /* 0x0000000400cc7947 */ /* 0x000fea0003800000 */
.L_x_32658:
        /* <DEDUP_REMOVED lines=17> */
.L_x_32663:
[----:B------:R-:W-:Y:S05]  /*c570*/  BSYNC.RECONVERGENT B0 ;  /* 0x0000000000007941 */ /* 0x000fea0003800200 */
.L_x_32662:
[----:B------:R0:W-:Y:S01]  /*c580*/  STG.E.U8 desc[UR36][R2.64], R0 ;  /* 0x0000000002007986 */ /* 0x0001e2000c101124 */
[----:B------:R-:W-:Y:S05]  /*c590*/  BRA `(.L_x_32649) ;  /* 0x00000004007c7947 */ /* 0x000fea0003800000 */
.L_x_32657:
        /* <DEDUP_REMOVED lines=21> */
.L_x_32665:
[----:B------:R-:W-:-:S05]  /*c6f0*/  IMAD.MOV.U32 R5, RZ, RZ, RZ ;  /* 0x000000ffff057224 */ /* 0x000fca00078e00ff */
[----:B------:R0:W-:Y:S01]  /*c700*/  STG.E.64 desc[UR36][R2.64], R4 ;  /* 0x0000000402007986 */ /* 0x0001e2000c101b24 */
[----:B------:R-:W-:Y:S05]  /*c710*/  BRA `(.L_x_32649) ;  /* 0x00000004001c7947 */ /* 0x000fea0003800000 */
.L_x_32664:
[----:B------:R0:W-:Y:S01]  /*c720*/  STG.E desc[UR36][R2.64], R4 ;  /* 0x0000000402007986 */ /* 0x0001e2000c101924 */
[----:B------:R-:W-:Y:S05]  /*c730*/  BRA `(.L_x_32649) ;  /* 0x0000000400147947 */ /* 0x000fea0003800000 */
.L_x_32656:
        /* <DEDUP_REMOVED lines=8> */
.L_x_32667:
[----:B------:R-:W0:Y:S01]  /*c7c0*/  I2F.F64.U32 R4, R4 ;  /* 0x0000000400047312 */ /* 0x000e220000201800 */
[----:B------:R-:W-:-:S05]  /*c7d0*/  CS2R R6, SRZ ;  /* 0x0000000000067805 */ /* 0x000fca000001ff00 */
[----:B0-----:R0:W-:Y:S01]  /*c7e0*/  STG.E.128 desc[UR36][R2.64], R4 ;  /* 0x0000000402007986 */ /* 0x0011e2000c101d24 */
[----:B------:R-:W-:Y:S05]  /*c7f0*/  BRA `(.L_x_32649) ;  /* 0x0000000000e47947 */ /* 0x000fea0003800000 */
.L_x_32666:
[----:B------:R-:W-:-:S09]  /*c800*/  UISETP.NE.AND UP0, UPT, UR4, 0xf, UPT ;  /* 0x0000000f0400788c */ /* 0x000fd2000bf05270 */
[----:B------:R-:W-:Y:S05]  /*c810*/  BRA.U !UP0, `(.L_x_32668) ;  /* 0x0000000108d07547 */ /* 0x000fea000b800000 */
[----:B------:R-:W-:-:S09]  /*c820*/  UISETP.NE.AND UP0, UPT, UR4, 0x17, UPT ;  /* 0x000000170400788c */ /* 0x000fd2000bf05270 */
[----:B------:R-:W-:Y:S05]  /*c830*/  BRA.U !UP0, `(.L_x_32669) ;  /* 0x0000000108847547 */ /* 0x000fea000b800000 */
[----:B------:R-:W-:-:S09]  /*c840*/  UISETP.NE.AND UP0, UPT, UR4, 0x18, UPT ;  /* 0x000000180400788c */ /* 0x000fd2000bf05270 */
[----:B------:R-:W-:Y:S05]  /*c850*/  BRA.U !UP0, `(.L_x_32670) ;  /* 0x0000000108447547 */ /* 0x000fea000b800000 */
.L_x_32648:
        /* <DEDUP_REMOVED lines=16> */
.L_x_32671:
[----:B------:R-:W-:Y:S05]  /*c960*/  BRA `(.L_x_32649) ;  /* 0x0000000000887947 */ /* 0x000fea0003800000 */
.L_x_32670:
        /* <DEDUP_REMOVED lines=11> */
.L_x_32673:
[----:B------:R-:W-:Y:S05]  /*ca20*/  BSYNC.RECONVERGENT B0 ;  /* 0x0000000000007941 */ /* 0x000fea0003800200 */
.L_x_32672:
[----:B------:R0:W-:Y:S01]  /*ca30*/  STG.E.U8 desc[UR36][R2.64], R5 ;  /* 0x0000000502007986 */ /* 0x0001e2000c101124 */
[----:B------:R-:W-:Y:S05]  /*ca40*/  BRA `(.L_x_32649) ;  /* 0x0000000000507947 */ /* 0x000fea0003800000 */
.L_x_32669:
        /* <DEDUP_REMOVED lines=12> */
.L_x_32674:
[----:B------:R-:W-:Y:S01]  /*cb10*/  IMAD.MOV.U32 R5, RZ, RZ, 0x7f ;  /* 0x0000007fff057424 */ /* 0x000fe200078e00ff */
[----:B------:R-:W-:-:S04]  /*cb20*/  ISETP.GT.U32.AND P0, PT, R7, 0x7f800000, PT ;  /* 0x7f8000000700780c */ /* 0x000fc80003f04070 */
[----:B------:R-:W-:-:S05]  /*cb30*/  SEL R5, R5, 0x7c, P0 ;  /* 0x0000007c05057807 */ /* 0x000fca0000000000 */
[----:B------:R0:W-:Y:S01]  /*cb40*/  STG.E.U8 desc[UR36][R2.64], R5 ;  /* 0x0000000502007986 */ /* 0x0001e2000c101124 */
[----:B------:R-:W-:Y:S05]  /*cb50*/  BRA `(.L_x_32649) ;  /* 0x00000000000c7947 */ /* 0x000fea0003800000 */
.L_x_32668:
[----:B------:R-:W-:-:S04]  /*cb60*/  I2FP.F32.U32 R0, R4 ;  /* 0x0000000400007245 */ /* 0x000fc80000201000 */
[----:B------:R-:W-:-:S05]  /*cb70*/  F2FP.BF16.F32.PACK_AB R0, RZ, R0 ;  /* 0x00000000ff00723e */ /* 0x000fca00000010ff */
[----:B------:R0:W-:Y:S02]  /*cb80*/  STG.E.U16 desc[UR36][R2.64], R0 ;  /* 0x0000000002007986 */ /* 0x0001e4000c101524 */
.L_x_32649:
[----:B------:R-:W-:Y:S05]  /*cb90*/  BSYNC.RECONVERGENT B6 ;  /* 0x0000000000067941 */ /* 0x000fea0003800200 */
.L_x_32643:
[----:B------:R-:W-:-:S07]  /*cba0*/  VIADD R17, R17, 0x80 ;  /* 0x0000008011117836 */ /* 0x000fce0000000000 */
.L_x_32575:
[----:B------:R-:W-:Y:S05]  /*cbb0*/  BSYNC.RECONVERGENT B7 ;  /* 0x0000000000077941 */ /* 0x000fea0003800200 */
.L_x_32574:
        /* <DEDUP_REMOVED lines=357> */
.L_x_32675:
        /* <DEDUP_REMOVED lines=22> */
.L_x_32679:
[----:B------:R-:W2:Y:S02]  /*e370*/  LDG.E.U8 R2, desc[UR36][R2.64] ;  /* 0x0000002402027981 */ /* 0x000ea4000c1e1100 */
[----:B--2---:R-:W-:-:S04]  /*e380*/  I2FP.F32.U32 R0, R2 ;  /* 0x0000000200007245 */ /* 0x004fc80000201000 */
[----:B------:R-:W-:-:S04]  /*e390*/  F2FP.F16.F32.PACK_AB R0, RZ, R0 ;  /* 0x00000000ff00723e */ /* 0x000fc800000000ff */
[----:B------:R-:W-:Y:S01]  /*e3a0*/  PRMT R19, R0, 0x7610, R19 ;  /* 0x0000761000137816 */ /* 0x000fe20000000013 */
[----:B------:R-:W-:Y:S06]  /*e3b0*/  BRA `(.L_x_32681) ;  /* 0x0000000c00b47947 */ /* 0x000fec0003800000 */
.L_x_32678:
        /* <DEDUP_REMOVED lines=11> */
.L_x_32683:
[----:B------:R-:W2:Y:S02]  /*e470*/  LDG.E R2, desc[UR36][R2.64] ;  /* 0x0000002402027981 */ /* 0x000ea4000c1e1900 */
[----:B--2---:R-:W-:-:S04]  /*e480*/  I2FP.F32.S32 R0, R2 ;  /* 0x0000000200007245 */ /* 0x004fc80000201400 */
[----:B------:R-:W-:-:S04]  /*e490*/  F2FP.F16.F32.PACK_AB R0, RZ, R0 ;  /* 0x00000000ff00723e */ /* 0x000fc800000000ff */
[----:B------:R-:W-:Y:S01]  /*e4a0*/  PRMT R19, R0, 0x7610, R19 ;  /* 0x0000761000137816 */ /* 0x000fe20000000013 */
[----:B------:R-:W-:Y:S06]  /*e4b0*/  BRA `(.L_x_32681) ;  /* 0x0000000c00747947 */ /* 0x000fec0003800000 */
.L_x_32682:
[----:B------:R-:W2:Y:S02]  /*e4c0*/  LDG.E.U16 R2, desc[UR36][R2.64] ;  /* 0x0000002402027981 */ /* 0x000ea4000c1e1500 */
[----:B--2---:R-:W0:Y:S02]  /*e4d0*/  I2F.S16 R0, R2 ;  /* 0x0000000200007306 */ /* 0x004e240000101400 */
[----:B0-----:R-:W-:-:S04]  /*e4e0*/  F2FP.F16.F32.PACK_AB R0, RZ, R0 ;  /* 0x00000000ff00723e */ /* 0x001fc800000000ff */
[----:B------:R-:W-:Y:S01]  /*e4f0*/  PRMT R19, R0, 0x7610, R19 ;  /* 0x0000761000137816 */ /* 0x000fe20000000013 */
[----:B------:R-:W-:Y:S06]  /*e500*/  BRA `(.L_x_32681) ;  /* 0x0000000c00607947 */ /* 0x000fec0003800000 */
.L_x_32677:
        /* <DEDUP_REMOVED lines=9> */
.L_x_32685:
[----:B------:R1:W5:Y:S01]  /*e5a0*/  LDG.E.U16 R19, desc[UR36][R2.64] ;  /* 0x0000002402137981 */ /* 0x000362000c1e1500 */
[----:B------:R-:W-:Y:S05]  /*e5b0*/  BRA `(.L_x_32681) ;  /* 0x0000000c00347947 */ /* 0x000fea0003800000 */
.L_x_32684:
        /* <DEDUP_REMOVED lines=9> */
.L_x_32687:
[----:B------:R0:W5:Y:S01]  /*e650*/  LDG.E.U16 R19, desc[UR36][R2.64] ;  /* 0x0000002402137981 */ /* 0x000162000c1e1500 */
[----:B------:R-:W-:Y:S05]  /*e660*/  BRA `(.L_x_32681) ;  /* 0x0000000c00087947 */ /* 0x000fea0003800000 */
.L_x_32686:
        /* <DEDUP_REMOVED lines=9> */
.L_x_32676:
        /* <DEDUP_REMOVED lines=14> */
.L_x_32690:
        /* <DEDUP_REMOVED lines=9> */
.L_x_32689:
        /* <DEDUP_REMOVED lines=27> */
.L_x_32692:
        /* <DEDUP_REMOVED lines=14> */
.L_x_32691:
[----:B------:R-:W2:Y:S02]  /*eb00*/  LDG.E.U16 R0, desc[UR36][R2.64] ;  /* 0x0000002402007981 */ /* 0x000ea4000c1e1500 */
[----:B--2---:R-:W-:-:S05]  /*eb10*/  IMAD.U32 R0, R0, 0x10000, RZ ;  /* 0x0001000000007824 */ /* 0x004fca00078e00ff */
[----:B------:R-:W-:-:S04]  /*eb20*/  F2FP.F16.F32.PACK_AB R0, RZ, R0 ;  /* 0x00000000ff00723e */ /* 0x000fc800000000ff */
[----:B------:R-:W-:Y:S01]  /*eb30*/  PRMT R19, R0, 0x7610, R19 ;  /* 0x0000761000137816 */ /* 0x000fe20000000013 */
[----:B------:R-:W-:Y:S06]  /*eb40*/  BRA `(.L_x_32681) ;  /* 0x0000000400d07947 */ /* 0x000fec0003800000 */
.L_x_32688:
        /* <DEDUP_REMOVED lines=13> */
.L_x_32695:
        /* <DEDUP_REMOVED lines=21> */
.L_x_32699:
[----:B------:R-:W-:Y:S05]  /*ed70*/  BSYNC.RECONVERGENT B1 ;  /* 0x0000000000017941 */ /* 0x000fea0003800200 */
.L_x_32698:
[----:B------:R-:W-:Y:S02]  /*ed80*/  SHF.L.U32 R0, R0, 0x14, RZ ;  /* 0x0000001400007819 */ /* 0x000fe400000006ff */
[----:B------:R-:W-:-:S04]  /*ed90*/  LEA R2, R2, 0x3b800000, 0x17 ;  /* 0x3b80000002027811 */ /* 0x000fc800078eb8ff */
[----:B------:R-:W-:-:S07]  /*eda0*/  LOP3.LUT R0, R2, R0, R7, 0xfe, !PT ;  /* 0x0000000002007212 */ /* 0x000fce00078efe07 */
.L_x_32697:
[----:B------:R-:W-:Y:S05]  /*edb0*/  BSYNC.RECONVERGENT B0 ;  /* 0x0000000000007941 */ /* 0x000fea0003800200 */
.L_x_32696:
[----:B------:R-:W-:-:S04]  /*edc0*/  F2FP.F16.F32.PACK_AB R0, RZ, R0 ;  /* 0x00000000ff00723e */ /* 0x000fc800000000ff */
[----:B------:R-:W-:Y:S01]  /*edd0*/  PRMT R19, R0, 0x7610, R19 ;  /* 0x0000761000137816 */ /* 0x000fe20000000013 */
[----:B------:R-:W-:Y:S06]  /*ede0*/  BRA `(.L_x_32681) ;  /* 0x0000000400287947 */ /* 0x000fec0003800000 */
.L_x_32694:
        /* <DEDUP_REMOVED lines=21> */
.L_x_32703:
[----:B------:R-:W-:Y:S05]  /*ef40*/  BSYNC.RECONVERGENT B1 ;  /* 0x0000000000017941 */ /* 0x000fea0003800200 */
.L_x_32702:
[----:B------:R-:W-:Y:S01]  /*ef50*/  IMAD.SHL.U32 R0, R0, 0x200000, RZ ;  /* 0x0020000000007824 */ /* 0x000fe200078e00ff */
[----:B------:R-:W-:-:S04]  /*ef60*/  LEA R2, R2, 0x37800000, 0x17 ;  /* 0x3780000002027811 */ /* 0x000fc800078eb8ff */
[----:B------:R-:W-:-:S07]  /*ef70*/  LOP3.LUT R0, R2, R0, R7, 0xfe, !PT ;  /* 0x0000000002007212 */ /* 0x000fce00078efe07 */
.L_x_32701:
[----:B------:R-:W-:Y:S05]  /*ef80*/  BSYNC.RECONVERGENT B0 ;  /* 0x0000000000007941 */ /* 0x000fea0003800200 */
.L_x_32700:
[----:B------:R-:W-:-:S04]  /*ef90*/  F2FP.F16.F32.PACK_AB R0, RZ, R0 ;  /* 0x00000000ff00723e */ /* 0x000fc800000000ff */
[----:B------:R-:W-:Y:S01]  /*efa0*/  PRMT R19, R0, 0x7610, R19 ;  /* 0x0000761000137816 */ /* 0x000fe20000000013 */
[----:B------:R-:W-:Y:S06]  /*efb0*/  BRA `(.L_x_32681) ;  /* 0x0000000000b47947 */ /* 0x000fec0003800000 */
.L_x_32693:
        /* <DEDUP_REMOVED lines=14> */
.L_x_32707:
[----:B------:R-:W-:Y:S05]  /*f0a0*/  BSYNC.RECONVERGENT B0 ;  /* 0x0000000000007941 */ /* 0x000fea0003800200 */
.L_x_32706:
[----:B------:R-:W-:-:S04]  /*f0b0*/  F2FP.F16.F32.PACK_AB R0, RZ, R0 ;  /* 0x00000000ff00723e */ /* 0x000fc800000000ff */
[----:B------:R-:W-:Y:S01]  /*f0c0*/  PRMT R19, R0, 0x7610, R19 ;  /* 0x0000761000137816 */ /* 0x000fe20000000013 */
[----:B------:R-:W-:Y:S06]  /*f0d0*/  BRA `(.L_x_32681) ;  /* 0x00000000006c7947 */ /* 0x000fec0003800000 */
.L_x_32680:
        /* <DEDUP_REMOVED lines=16> */
.L_x_32708:
[----:B------:R-:W-:Y:S01]  /*f1e0*/  PRMT R19, RZ, 0x7610, R19 ;  /* 0x00007610ff137816 */ /* 0x000fe20000000013 */
[----:B------:R-:W-:Y:S06]  /*f1f0*/  BRA `(.L_x_32681) ;  /* 0x0000000000247947 */ /* 0x000fec0003800000 */
.L_x_32705:
[----:B------:R-:W2:Y:S02]  /*f200*/  LDG.E.64 R2, desc[UR36][R2.64] ;  /* 0x0000002402027981 */ /* 0x000ea4000c1e1b00 */
[----:B--2---:R-:W0:Y:S02]  /*f210*/  I2F.U64 R0, R2 ;  /* 0x0000000200007312 */ /* 0x004e240000301000 */
[----:B0-----:R-:W-:-:S04]  /*f220*/  F2FP.F16.F32.PACK_AB R0, RZ, R0 ;  /* 0x00000000ff00723e */ /* 0x001fc800000000ff */
[----:B------:R-:W-:Y:S01]  /*f230*/  PRMT R19, R0, 0x7610, R19 ;  /* 0x0000761000137816 */ /* 0x000fe20000000013 */
[----:B------:R-:W-:Y:S06]  /*f240*/  BRA `(.L_x_32681) ;  /* 0x0000000000107947 */ /* 0x000fec0003800000 */
.L_x_32704:
[----:B------:R-:W2:Y:S02]  /*f250*/  LDG.E R2, desc[UR36][R2.64] ;  /* 0x0000002402027981 */ /* 0x000ea4000c1e1900 */
[----:B--2---:R-:W-:-:S04]  /*f260*/  I2FP.F32.U32 R0, R2 ;  /* 0x0000000200007245 */ /* 0x004fc80000201000 */
[----:B------:R-:W-:-:S04]  /*f270*/  F2FP.F16.F32.PACK_AB R0, RZ, R0 ;  /* 0x00000000ff00723e */ /* 0x000fc800000000ff */
[----:B------:R-:W-:-:S07]  /*f280*/  PRMT R19, R0, 0x7610, R19 ;  /* 0x0000761000137816 */ /* 0x000fce0000000013 */
.L_x_32681:
        /* <DEDUP_REMOVED lines=18> */
.L_x_32712:
[----:B------:R-:W2:Y:S02]  /*f3b0*/  LDG.E.U8 R2, desc[UR36][R2.64] ;  /* 0x0000002402027981 */ /* 0x000ea4000c1e1100 */
[----:B--2---:R-:W-:-:S04]  /*f3c0*/  I2FP.F32.U32 R0, R2 ;  /* 0x0000000200007245 */ /* 0x004fc80000201000 */
[----:B------:R-:W-:Y:S01]  /*f3d0*/  F2FP.F16.F32.PACK_AB R0, RZ, R0 ;  /* 0x00000000ff00723e */ /* 0x000fe200000000ff */
[----:B------:R-:W-:Y:S06]  /*f3e0*/  BRA `(.L_x_32714) ;  /* 0x0000000c007c7947 */ /* 0x000fec0003800000 */
.L_x_32711:
        /* <DEDUP_REMOVED lines=10> */
.L_x_32716:
[----:B------:R-:W2:Y:S02]  /*f490*/  LDG.E R2, desc[UR36][R2.64] ;  /* 0x0000002402027981 */ /* 0x000ea4000c1e1900 */
[----:B--2---:R-:W-:-:S04]  /*f4a0*/  I2FP.F32.S32 R0, R2 ;  /* 0x0000000200007245 */ /* 0x004fc80000201400 */
[----:B------:R-:W-:Y:S01]  /*f4b0*/  F2FP.F16.F32.PACK_AB R0, RZ, R0 ;  /* 0x00000000ff00723e */ /* 0x000fe200000000ff */
[----:B------:R-:W-:Y:S06]  /*f4c0*/  BRA `(.L_x_32714) ;  /* 0x0000000c00447947 */ /* 0x000fec0003800000 */
.L_x_32715:
[----:B------:R-:W2:Y:S02]  /*f4d0*/  LDG.E.U16 R2, desc[UR36][R2.64] ;  /* 0x0000002402027981 */ /* 0x000ea4000c1e1500 */
[----:B--2---:R-:W0:Y:S02]  /*f4e0*/  I2F.S16 R0, R2 ;  /* 0x0000000200007306 */ /* 0x004e240000101400 */
[----:B0-----:R-:W-:Y:S01]  /*f4f0*/  F2FP.F16.F32.PACK_AB R0, RZ, R0 ;  /* 0x00000000ff00723e */ /* 0x001fe200000000ff */
[----:B------:R-:W-:Y:S06]  /*f500*/  BRA `(.L_x_32714) ;  /* 0x0000000c00347947 */ /* 0x000fec0003800000 */
.L_x_32710:
        /* <DEDUP_REMOVED lines=9> */
.L_x_32718:
[----:B------:R1:W5:Y:S01]  /*f5a0*/  LDG.E.U16 R0, desc[UR36][R2.64] ;  /* 0x0000002402007981 */ /* 0x000362000c1e1500 */
[----:B------:R-:W-:Y:S05]  /*f5b0*/  BRA `(.L_x_32714) ;  /* 0x0000000c00087947 */ /* 0x000fea0003800000 */
.L_x_32717:
        /* <DEDUP_REMOVED lines=9> */
.L_x_32720:
[----:B------:R0:W5:Y:S01]  /*f650*/  LDG.E.U16 R0, desc[UR36][R2.64] ;  /* 0x0000002402007981 */ /* 0x000162000c1e1500 */
[----:B------:R-:W-:Y:S05]  /*f660*/  BRA `(.L_x_32714) ;  /* 0x0000000800dc7947 */ /* 0x000fea0003800000 */
.L_x_32719:
        /* <DEDUP_REMOVED lines=8> */
.L_x_32709:
        /* <DEDUP_REMOVED lines=13> */
.L_x_32723:
        /* <DEDUP_REMOVED lines=8> */
.L_x_32722:
        /* <DEDUP_REMOVED lines=27> */
.L_x_32725:
        /* <DEDUP_REMOVED lines=13> */
.L_x_32724:
[----:B------:R-:W2:Y:S02]  /*fac0*/  LDG.E.U16 R0, desc[UR36][R2.64] ;  /* 0x0000002402007981 */ /* 0x000ea4000c1e1500 */
[----:B--2---:R-:W-:-:S05]  /*fad0*/  IMAD.U32 R0, R0, 0x10000, RZ ;  /* 0x0001000000007824 */ /* 0x004fca00078e00ff */
[----:B------:R-:W-:Y:S01]  /*fae0*/  F2FP.F16.F32.PACK_AB R0, RZ, R0 ;  /* 0x00000000ff00723e */ /* 0x000fe200000000ff */
[----:B------:R-:W-:Y:S06]  /*faf0*/  BRA `(.L_x_32714) ;  /* 0x0000000400b87947 */ /* 0x000fec0003800000 */
.L_x_32721:
        /* <DEDUP_REMOVED lines=12> */
.L_x_32728:
        /* <DEDUP_REMOVED lines=21> */
.L_x_32732:
[----:B------:R-:W-:Y:S05]  /*fd10*/  BSYNC.RECONVERGENT B1 ;  /* 0x0000000000017941 */ /* 0x000fea0003800200 */
.L_x_32731:
[----:B------:R-:W-:Y:S01]  /*fd20*/  IMAD.SHL.U32 R0, R0, 0x100000, RZ ;  /* 0x0010000000007824 */ /* 0x000fe200078e00ff */
[----:B------:R-:W-:-:S04]  /*fd30*/  LEA R2, R2, 0x3b800000, 0x17 ;  /* 0x3b80000002027811 */ /* 0x000fc800078eb8ff */
[----:B------:R-:W-:-:S07]  /*fd40*/  LOP3.LUT R0, R2, R0, R7, 0xfe, !PT ;  /* 0x0000000002007212 */ /* 0x000fce00078efe07 */
.L_x_32730:
[----:B------:R-:W-:Y:S05]  /*fd50*/  BSYNC.RECONVERGENT B0 ;  /* 0x0000000000007941 */ /* 0x000fea0003800200 */
.L_x_32729:
[----:B------:R-:W-:Y:S01]  /*fd60*/  F2FP.F16.F32.PACK_AB R0, RZ, R0 ;  /* 0x00000000ff00723e */ /* 0x000fe200000000ff */
[----:B------:R-:W-:Y:S06]  /*fd70*/  BRA `(.L_x_32714) ;  /* 0x0000000400187947 */ /* 0x000fec0003800000 */
.L_x_32727:
        /* <DEDUP_REMOVED lines=21> */
.L_x_32736:
[----:B------:R-:W-:Y:S05]  /*fed0*/  BSYNC.RECONVERGENT B1 ;  /* 0x0000000000017941 */ /* 0x000fea0003800200 */
.L_x_32735:
[----:B------:R-:W-:Y:S01]  /*fee0*/  IMAD.SHL.U32 R0, R0, 0x200000, RZ ;  /* 0x0020000000007824 */ /* 0x000fe200078e00ff */
[----:B------:R-:W-:-:S04]  /*fef0*/  LEA R2, R2, 0x37800000, 0x17 ;  /* 0x3780000002027811 */ /* 0x000fc800078eb8ff */
[----:B------:R-:W-:-:S07]  /*ff00*/  LOP3.LUT R0, R2, R0, R7, 0xfe, !PT ;  /* 0x0000000002007212 */ /* 0x000fce00078efe07 */
.L_x_32734:
[----:B------:R-:W-:Y:S05]  /*ff10*/  BSYNC.RECONVERGENT B0 ;  /* 0x0000000000007941 */ /* 0x000fea0003800200 */
.L_x_32733:
[----:B------:R-:W-:Y:S01]  /*ff20*/  F2FP.F16.F32.PACK_AB R0, RZ, R0 ;  /* 0x00000000ff00723e */ /* 0x000fe200000000ff */
[----:B------:R-:W-:Y:S06]  /*ff30*/  BRA `(.L_x_32714) ;  /* 0x0000000000a87947 */ /* 0x000fec0003800000 */
.L_x_32726:
        /* <DEDUP_REMOVED lines=14> */
.L_x_32740:
[----:B------:R-:W-:Y:S05]  /*10020*/  BSYNC.RECONVERGENT B0 ;  /* 0x0000000000007941 */ /* 0x000fea0003800200 */
.L_x_32739:
[----:B------:R-:W-:Y:S01]  /*10030*/  F2FP.F16.F32.PACK_AB R0, RZ, R0 ;  /* 0x00000000ff00723e */ /* 0x000fe200000000ff */
[----:B------:R-:W-:Y:S06]  /*10040*/  BRA `(.L_x_32714) ;  /* 0x0000000000647947 */ /* 0x000fec0003800000 */
.L_x_32713:
        /* <DEDUP_REMOVED lines=16> */
.L_x_32741:
[----:B------:R-:W-:Y:S01]  /*10150*/  PRMT R0, RZ, 0x7610, R0 ;  /* 0x00007610ff007816 */ /* 0x000fe20000000000 */
[----:B------:R-:W-:Y:S06]  /*10160*/  BRA `(.L_x_32714) ;  /* 0x00000000001c7947 */ /* 0x000fec0003800000 */
.L_x_32738:
[----:B------:R-:W2:Y:S02]  /*10170*/  LDG.E.64 R2, desc[UR36][R2.64] ;  /* 0x0000002402027981 */ /* 0x000ea4000c1e1b00 */
[----:B--2---:R-:W0:Y:S02]  /*10180*/  I2F.U64 R0, R2 ;  /* 0x0000000200007312 */ /* 0x004e240000301000 */
[----:B0-----:R-:W-:Y:S01]  /*10190*/  F2FP.F16.F32.PACK_AB R0, RZ, R0 ;  /* 0x00000000ff00723e */ /* 0x001fe200000000ff */
[----:B------:R-:W-:Y:S06]  /*101a0*/  BRA `(.L_x_32714) ;  /* 0x00000000000c7947 */ /* 0x000fec0003800000 */
.L_x_32737:
[----:B------:R-:W2:Y:S02]  /*101b0*/  LDG.E R2, desc[UR36][R2.64] ;  /* 0x0000002402027981 */ /* 0x000ea4000c1e1900 */
[----:B--2---:R-:W-:-:S04]  /*101c0*/  I2FP.F32.U32 R0, R2 ;  /* 0x0000000200007245 */ /* 0x004fc80000201000 */
[----:B------:R-:W-:-:S07]  /*101d0*/  F2FP.F16.F32.PACK_AB R0, RZ, R0 ;  /* 0x00000000ff00723e */ /* 0x000fce00000000ff */
.L_x_32714:
[----:B-----5:R-:W-:Y:S01]  /*101e0*/  HADD2.F32 R19, -RZ, R19.H0_H0 ;  /* 0x20000013ff137230 */ /* 0x020fe20000004100 */
[----:B------:R-:W-:-:S04]  /*101f0*/  UPRMT UR4, UR43, 0x9910, URZ ;  /* 0x000099102b047896 */ /* 0x000fc800080000ff */
[----:B------:R-:W-:Y:S01]  /*10200*/  FSETP.NEU.FTZ.AND P0, PT, R19, RZ, PT ;  /* 0x000000ff1300720b */ /* 0x000fe20003f1d000 */
[----:B------:R-:W-:-:S12]  /*10210*/  UISETP.GT.AND UP0, UPT, UR4, 0x9, UPT ;  /* 0x000000090400788c */ /* 0x000fd8000bf04270 */
[----:B------:R-:W-:-:S05]  /*10220*/  @P0 HADD2.F32 R0, -RZ, R0.H0_H0 ;  /* 0x20000000ff000230 */ /* 0x000fca0000004100 */
[----:B------:R-:W-:-:S04]  /*10230*/  FSETP.NEU.AND P0, PT, R0, RZ, P0 ;  /* 0x000000ff0000720b */ /* 0x000fc8000070d000 */
        /* <DEDUP_REMOVED lines=12> */
.L_x_32745:
[----:B------:R-:W-:Y:S01]  /*10300*/  STG.E.U8 desc[UR36][R16.64], R2 ;  /* 0x0000000210007986 */ /* 0x000fe2000c101124 */
[----:B------:R-:W-:Y:S05]  /*10310*/  EXIT ;  /* 0x000000000000794d */ /* 0x000fea0003800000 */
.L_x_32744:
        /* <DEDUP_REMOVED lines=9> */
.L_x_32748:
[----:B------:R-:W-:Y:S01]  /*103b0*/  STG.E desc[UR36][R16.64], R2 ;  /* 0x0000000210007986 */ /* 0x000fe2000c101924 */
[----:B------:R-:W-:Y:S05]  /*103c0*/  EXIT ;  /* 0x000000000000794d */ /* 0x000fea0003800000 */
.L_x_32747:
[----:B------:R-:W-:Y:S01]  /*103d0*/  STG.E.U16 desc[UR36][R16.64], R2 ;  /* 0x0000000210007986 */ /* 0x000fe2000c101524 */
[----:B------:R-:W-:Y:S05]  /*103e0*/  EXIT ;  /* 0x000000000000794d */ /* 0x000fea0003800000 */
.L_x_32743:
        /* <DEDUP_REMOVED lines=9> */
.L_x_32750:
[----:B------:R-:W-:-:S04]  /*10480*/  I2FP.F32.U32 R0, R2 ;  /* 0x0000000200007245 */ /* 0x000fc80000201000 */
[----:B------:R-:W-:-:S05]  /*10490*/  F2FP.F16.F32.PACK_AB R0, RZ, R0 ;  /* 0x00000000ff00723e */ /* 0x000fca00000000ff */
[----:B------:R-:W-:Y:S01]  /*104a0*/  STG.E.U16 desc[UR36][R16.64], R0 ;  /* 0x0000000010007986 */ /* 0x000fe2000c101524 */
[----:B------:R-:W-:Y:S05]  /*104b0*/  EXIT ;  /* 0x000000000000794d */ /* 0x000fea0003800000 */
.L_x_32749:
        /* <DEDUP_REMOVED lines=10> */
.L_x_32752:
[----:B------:R-:W-:-:S04]  /*10560*/  I2FP.F32.U32 R2, R2 ;  /* 0x0000000200027245 */ /* 0x000fc80000201000 */
[----:B------:R-:W-:-:S04]  /*10570*/  F2FP.F16.F32.PACK_AB R3, RZ, R2 ;  /* 0x00000002ff03723e */ /* 0x000fc800000000ff */
[----:B------:R-:W-:-:S05]  /*10580*/  PRMT R3, R3, 0x5410, RZ ;  /* 0x0000541003037816 */ /* 0x000fca00000000ff */
[----:B------:R-:W-:Y:S01]  /*10590*/  STG.E desc[UR36][R16.64], R3 ;  /* 0x0000000310007986 */ /* 0x000fe2000c101924 */
[----:B------:R-:W-:Y:S05]  /*105a0*/  EXIT ;  /* 0x000000000000794d */ /* 0x000fea0003800000 */
.L_x_32751:
[----:B------:R-:W0:Y:S02]  /*105b0*/  I2F.F64.U32 R2, R2 ;  /* 0x0000000200027312 */ /* 0x000e240000201800 */
[----:B0-----:R-:W-:Y:S01]  /*105c0*/  STG.E.64 desc[UR36][R16.64], R2 ;  /* 0x0000000210007986 */ /* 0x001fe2000c101b24 */
[----:B------:R-:W-:Y:S05]  /*105d0*/  EXIT ;  /* 0x000000000000794d */ /* 0x000fea0003800000 */
.L_x_32742:
        /* <DEDUP_REMOVED lines=12> */
.L_x_32756:
        /* <DEDUP_REMOVED lines=16> */
.L_x_32759:
[----:B------:R-:W-:-:S07]  /*107a0*/  PRMT R8, R0, 0x7610, R8 ;  /* 0x0000761000087816 */ /* 0x000fce0000000008 */
.L_x_32758:
[----:B------:R-:W-:Y:S05]  /*107b0*/  BSYNC.RECONVERGENT B0 ;  /* 0x0000000000007941 */ /* 0x000fea0003800200 */
.L_x_32757:
[----:B------:R-:W-:Y:S01]  /*107c0*/  STG.E.U8 desc[UR36][R16.64], R8 ;  /* 0x0000000810007986 */ /* 0x000fe2000c101124 */
[----:B------:R-:W-:Y:S05]  /*107d0*/  EXIT ;  /* 0x000000000000794d */ /* 0x000fea0003800000 */
.L_x_32755:
        /* <DEDUP_REMOVED lines=16> */
.L_x_32762:
[----:B------:R-:W-:-:S07]  /*108e0*/  PRMT R8, R0, 0x7610, R8 ;  /* 0x0000761000087816 */ /* 0x000fce0000000008 */
.L_x_32761:
[----:B------:R-:W-:Y:S05]  /*108f0*/  BSYNC.RECONVERGENT B0 ;  /* 0x0000000000007941 */ /* 0x000fea0003800200 */
.L_x_32760:
[----:B------:R-:W-:Y:S01]  /*10900*/  STG.E.U8 desc[UR36][R16.64], R8 ;  /* 0x0000000810007986 */ /* 0x000fe2000c101124 */
[----:B------:R-:W-:Y:S05]  /*10910*/  EXIT ;  /* 0x000000000000794d */ /* 0x000fea0003800000 */
.L_x_32754:
        /* <DEDUP_REMOVED lines=21> */
.L_x_32764:
[----:B------:R-:W-:-:S05]  /*10a70*/  IMAD.MOV.U32 R3, RZ, RZ, RZ ;  /* 0x000000ffff037224 */ /* 0x000fca00078e00ff */
[----:B------:R-:W-:Y:S01]  /*10a80*/  STG.E.64 desc[UR36][R16.64], R2 ;  /* 0x0000000210007986 */ /* 0x000fe2000c101b24 */
[----:B------:R-:W-:Y:S05]  /*10a90*/  EXIT ;  /* 0x000000000000794d */ /* 0x000fea0003800000 */
.L_x_32763:
[----:B------:R-:W-:Y:S01]  /*10aa0*/  STG.E desc[UR36][R16.64], R2 ;  /* 0x0000000210007986 */ /* 0x000fe2000c101924 */
[----:B------:R-:W-:Y:S05]  /*10ab0*/  EXIT ;  /* 0x000000000000794d */ /* 0x000fea0003800000 */
.L_x_32753:
        /* <DEDUP_REMOVED lines=8> */
.L_x_32766:
[----:B------:R-:W0:Y:S01]  /*10b40*/  I2F.F64.U32 R4, R2 ;  /* 0x0000000200047312 */ /* 0x000e220000201800 */
[----:B------:R-:W-:-:S05]  /*10b50*/  CS2R R6, SRZ ;  /* 0x0000000000067805 */ /* 0x000fca000001ff00 */
[----:B0-----:R-:W-:Y:S01]  /*10b60*/  STG.E.128 desc[UR36][R16.64], R4 ;  /* 0x0000000410007986 */ /* 0x001fe2000c101d24 */
[----:B------:R-:W-:Y:S05]  /*10b70*/  EXIT ;  /* 0x000000000000794d */ /* 0x000fea0003800000 */
.L_x_32765:
[----:B------:R-:W-:-:S09]  /*10b80*/  UISETP.NE.AND UP0, UPT, UR4, 0xf, UPT ;  /* 0x0000000f0400788c */ /* 0x000fd2000bf05270 */
[----:B------:R-:W-:Y:S05]  /*10b90*/  BRA.U !UP0, `(.L_x_32767) ;  /* 0x0000000108d47547 */ /* 0x000fea000b800000 */
[----:B------:R-:W-:-:S09]  /*10ba0*/  UISETP.NE.AND UP0, UPT, UR4, 0x17, UPT ;  /* 0x000000170400788c */ /* 0x000fd2000bf05270 */
[----:B------:R-:W-:Y:S05]  /*10bb0*/  BRA.U !UP0, `(.L_x_32768) ;  /* 0x0000000108847547 */ /* 0x000fea000b800000 */
[----:B------:R-:W-:-:S09]  /*10bc0*/  UISETP.NE.AND UP0, UPT, UR4, 0x18, UPT ;  /* 0x000000180400788c */ /* 0x000fd2000bf05270 */
[----:B------:R-:W-:Y:S05]  /*10bd0*/  BRA.U !UP0, `(.L_x_32769) ;  /* 0x0000000108447547 */ /* 0x000fea000b800000 */
.L_x_32746:
        /* <DEDUP_REMOVED lines=16> */
.L_x_32770:
[----:B------:R-:W-:Y:S05]  /*10ce0*/  EXIT ;  /* 0x000000000000794d */ /* 0x000fea0003800000 */
.L_x_32769:
        /* <DEDUP_REMOVED lines=11> */
.L_x_32772:
[----:B------:R-:W-:Y:S05]  /*10da0*/  BSYNC.RECONVERGENT B0 ;  /* 0x0000000000007941 */ /* 0x000fea0003800200 */
.L_x_32771:
[----:B------:R-:W-:Y:S01]  /*10db0*/  STG.E.U8 desc[UR36][R16.64], R3 ;  /* 0x0000000310007986 */ /* 0x000fe2000c101124 */
[----:B------:R-:W-:Y:S05]  /*10dc0*/  EXIT ;  /* 0x000000000000794d */ /* 0x000fea0003800000 */
.L_x_32768:
        /* <DEDUP_REMOVED lines=13> */
.L_x_32773:
[----:B------:R-:W-:Y:S01]  /*10ea0*/  IMAD.MOV.U32 R3, RZ, RZ, 0x7f ;  /* 0x0000007fff037424 */ /* 0x000fe200078e00ff */
[----:B------:R-:W-:-:S04]  /*10eb0*/  ISETP.GT.U32.AND P0, PT, R5, 0x7f800000, PT ;  /* 0x7f8000000500780c */ /* 0x000fc80003f04070 */
[----:B------:R-:W-:-:S05]  /*10ec0*/  SEL R3, R3, 0x7c, P0 ;  /* 0x0000007c03037807 */ /* 0x000fca0000000000 */
[----:B------:R-:W-:Y:S01]  /*10ed0*/  STG.E.U8 desc[UR36][R16.64], R3 ;  /* 0x0000000310007986 */ /* 0x000fe2000c101124 */
[----:B------:R-:W-:Y:S05]  /*10ee0*/  EXIT ;  /* 0x000000000000794d */ /* 0x000fea0003800000 */
.L_x_32767:
[----:B------:R-:W-:-:S04]  /*10ef0*/  I2FP.F32.U32 R0, R2 ;  /* 0x0000000200007245 */ /* 0x000fc80000201000 */
[----:B------:R-:W-:-:S05]  /*10f00*/  F2FP.BF16.F32.PACK_AB R0, RZ, R0 ;  /* 0x00000000ff00723e */ /* 0x000fca00000010ff */
[----:B------:R-:W-:Y:S01]  /*10f10*/  STG.E.U16 desc[UR36][R16.64], R0 ;  /* 0x0000000010007986 */ /* 0x000fe2000c101524 */
[----:B------:R-:W-:Y:S05]  /*10f20*/  EXIT ;  /* 0x000000000000794d */ /* 0x000fea0003800000 */
.L_x_32774:
        /* <DEDUP_REMOVED lines=13> */
.L_x_43679:


//--------------------- .text._ZN2at6native27unrolled_elementwise_kernelINS0_13BinaryFunctorIN3c104HalfES4_bZZZNS0_23logical_and_kernel_cudaERNS_14TensorIteratorEENKUlvE0_clEvENKUlvE6_clEvEUlS4_S4_E_EESt5arrayIPcLm3EELi4E23TrivialOffsetCalculatorILi2EjESE_ILi1EjENS0_6memory12LoadWithCastILi2EEENSH_13StoreWithCastILi1EEEEEviT_T0_T2_T3_T4_T5_ --------------------------
	.section	.text._ZN2at6native27unrolled_elementwise_kernelINS0_13BinaryFunctorIN3c104HalfES4_bZZZNS0_23logical_and_kernel_cudaERNS_14TensorIteratorEENKUlvE0_clEvENKUlvE6_clEvEUlS4_S4_E_EESt5arrayIPcLm3EELi4E23TrivialOffsetCalculatorILi2EjESE_ILi1EjENS0_6memory12LoadWithCastILi2EEENSH_13StoreWithCastILi1EEEEEviT_T0_T2_T3_T4_T5_,"ax",@progbits
	.align	128
        .global         _ZN2at6native27unrolled_elementwise_kernelINS0_13BinaryFunctorIN3c104HalfES4_bZZZNS0_23logical_and_kernel_cudaERNS_14TensorIteratorEENKUlvE0_clEvENKUlvE6_clEvEUlS4_S4_E_EESt5arrayIPcLm3EELi4E23TrivialOffsetCalculatorILi2EjESE_ILi1EjENS0_6memory12LoadWithCastILi2EEENSH_13StoreWithCastILi1EEEEEviT_T0_T2_T3_T4_T5_
        .type           _ZN2at6native27unrolled_elementwise_kernelINS0_13BinaryFunctorIN3c104HalfES4_bZZZNS0_23logical_and_kernel_cudaERNS_14TensorIteratorEENKUlvE0_clEvENKUlvE6_clEvEUlS4_S4_E_EESt5arrayIPcLm3EELi4E23TrivialOffsetCalculatorILi2EjESE_ILi1EjENS0_6memory12LoadWithCastILi2EEENSH_13StoreWithCastILi1EEEEEviT_T0_T2_T3_T4_T5_,@function
        .size           _ZN2at6native27unrolled_elementwise_kernelINS0_13BinaryFunctorIN3c104HalfES4_bZZZNS0_23logical_and_kernel_cudaERNS_14TensorIteratorEENKUlvE0_clEvENKUlvE6_clEvEUlS4_S4_E_EESt5arrayIPcLm3EELi4E23TrivialOffsetCalculatorILi2EjESE_ILi1EjENS0_6memory12LoadWithCastILi2EEENSH_13StoreWithCastILi1EEEEEviT_T0_T2_T3_T4_T5_,(.L_x_43680 - _ZN2at6native27unrolled_elementwise_kernelINS0_13BinaryFunctorIN3c104HalfES4_bZZZNS0_23logical_and_kernel_cudaERNS_14TensorIteratorEENKUlvE0_clEvENKUlvE6_clEvEUlS4_S4_E_EESt5arrayIPcLm3EELi4E23TrivialOffsetCalculatorILi2EjESE_ILi1EjENS0_6memory12LoadWithCastILi2EEENSH_13StoreWithCastILi1EEEEEviT_T0_T2_T3_T4_T5_)
        .other          _ZN2at6native27unrolled_elementwise_kernelINS0_13BinaryFunctorIN3c104HalfES4_bZZZNS0_23logical_and_kernel_cudaERNS_14TensorIteratorEENKUlvE0_clEvENKUlvE6_clEvEUlS4_S4_E_EESt5arrayIPcLm3EELi4E23TrivialOffsetCalculatorILi2EjESE_ILi1EjENS0_6memory12LoadWithCastILi2EEENSH_13StoreWithCastILi1EEEEEviT_T0_T2_T3_T4_T5_,@"STO_CUDA_ENTRY STV_DEFAULT"
_ZN2at6native27unrolled_elementwise_kernelINS0_13BinaryFunctorIN3c104HalfES4_bZZZNS0_23logical_and_kernel_cudaERNS_14TensorIteratorEENKUlvE0_clEvENKUlvE6_clEvEUlS4_S4_E_EESt5arrayIPcLm3EELi4E23TrivialOffsetCalculatorILi2EjESE_ILi1EjENS0_6memory12LoadWithCastILi2EEENSH_13StoreWithCastILi1EEEEEviT_T0_T2_T3_T4_T5_:
.text._ZN2at6native27unrolled_elementwise_kernelINS0_13BinaryFunctorIN3c104HalfES4_bZZZNS0_23logical_and_kernel_cudaERNS_14TensorIteratorEENKUlvE0_clEvENKUlvE6_clEvEUlS4_S4_E_EESt5arrayIPcLm3EELi4E23TrivialOffsetCalculatorILi2EjESE_ILi1EjENS0_6memory12LoadWithCastILi2EEENSH_13StoreWithCastILi1EEEEEviT_T0_T2_T3_T4_T5_:
        /* <DEDUP_REMOVED lines=36> */
.L_x_32780:
[----:B------:R-:W2:Y:S02]  /*0240*/  LDG.E.U8 R4, desc[UR36][R4.64] ;  /* 0x0000002404047981 */ /* 0x000ea4000c1e1100 */
[----:B--2---:R-:W-:-:S04]  /*0250*/  I2FP.F32.U32 R0, R4 ;  /* 0x0000000400007245 */ /* 0x004fc80000201000 */
[----:B------:R-:W-:-:S04]  /*0260*/  F2FP.F16.F32.PACK_AB R0, RZ, R0 ;  /* 0x00000000ff00723e */ /* 0x000fc800000000ff */
[----:B------:R-:W-:Y:S01]  /*0270*/  PRMT R28, R0, 0x7610, R28 ;  /* 0x00007610001c7816 */ /* 0x000fe2000000001c */
[----:B------:R-:W-:Y:S06]  /*0280*/  BRA `(.L_x_32782) ;  /* 0x0000000c00b87947 */ /* 0x000fec0003800000 */
.L_x_32779:
        /* <DEDUP_REMOVED lines=11> */
.L_x_32784:
[----:B------:R-:W2:Y:S02]  /*0340*/  LDG.E R4, desc[UR36][R4.64] ;  /* 0x0000002404047981 */ /* 0x000ea4000c1e1900 */
[----:B--2---:R-:W-:-:S04]  /*0350*/  I2FP.F32.S32 R0, R4 ;  /* 0x0000000400007245 */ /* 0x004fc80000201400 */
[----:B------:R-:W-:-:S04]  /*0360*/  F2FP.F16.F32.PACK_AB R0, RZ, R0 ;  /* 0x00000000ff00723e */ /* 0x000fc800000000ff */
[----:B------:R-:W-:Y:S01]  /*0370*/  PRMT R28, R0, 0x7610, R28 ;  /* 0x00007610001c7816 */ /* 0x000fe2000000001c */
[----:B------:R-:W-:Y:S06]  /*0380*/  BRA `(.L_x_32782) ;  /* 0x0000000c00787947 */ /* 0x000fec0003800000 */
.L_x_32783:
[----:B------:R-:W2:Y:S02]  /*0390*/  LDG.E.U16 R4, desc[UR36][R4.64] ;  /* 0x0000002404047981 */ /* 0x000ea4000c1e1500 */
[----:B--2---:R-:W0:Y:S02]  /*03a0*/  I2F.S16 R0, R4 ;  /* 0x0000000400007306 */ /* 0x004e240000101400 */
[----:B0-----:R-:W-:-:S04]  /*03b0*/  F2FP.F16.F32.PACK_AB R0, RZ, R0 ;  /* 0x00000000ff00723e */ /* 0x001fc800000000ff */
[----:B------:R-:W-:Y:S01]  /*03c0*/  PRMT R28, R0, 0x7610, R28 ;  /* 0x00007610001c7816 */ /* 0x000fe2000000001c */
[----:B------:R-:W-:Y:S06]  /*03d0*/  BRA `(.L_x_32782) ;  /* 0x0000000c00647947 */ /* 0x000fec0003800000 */
.L_x_32778:
        /* <DEDUP_REMOVED lines=9> */
.L_x_32786:
[----:B------:R1:W5:Y:S01]  /*0470*/  LDG.E.U16 R28, desc[UR36][R4.64] ;  /* 0x00000024041c7981 */ /* 0x000362000c1e1500 */
[----:B------:R-:W-:Y:S05]  /*0480*/  BRA `(.L_x_32782) ;  /* 0x0000000c00387947 */ /* 0x000fea0003800000 */
.L_x_32785:
        /* <DEDUP_REMOVED lines=9> */
.L_x_32788:
[----:B------:R0:W5:Y:S01]  /*0520*/  LDG.E.U16 R28, desc[UR36][R4.64] ;  /* 0x00000024041c7981 */ /* 0x000162000c1e1500 */
[----:B------:R-:W-:Y:S05]  /*0530*/  BRA `(.L_x_32782) ;  /* 0x0000000c000c7947 */ /* 0x000fea0003800000 */
.L_x_32787:
        /* <DEDUP_REMOVED lines=9> */
.L_x_32777:
        /* <DEDUP_REMOVED lines=14> */
.L_x_32791:
        /* <DEDUP_REMOVED lines=9> */
.L_x_32790:
        /* <DEDUP_REMOVED lines=27> */
.L_x_32793:
        /* <DEDUP_REMOVED lines=15> */
.L_x_32792:
[----:B------:R-:W2:Y:S02]  /*09e0*/  LDG.E.U16 R0, desc[UR36][R4.64] ;  /* 0x0000002404007981 */ /* 0x000ea4000c1e1500 */
[----:B--2---:R-:W-:-:S05]  /*09f0*/  IMAD.U32 R0, R0, 0x10000, RZ ;  /* 0x0001000000007824 */ /* 0x004fca00078e00ff */
[----:B------:R-:W-:-:S04]  /*0a00*/  F2FP.F16.F32.PACK_AB R0, RZ, R0 ;  /* 0x00000000ff00723e */ /* 0x000fc800000000ff */
[----:B------:R-:W-:Y:S01]  /*0a10*/  PRMT R28, R0, 0x7610, R28 ;  /* 0x00007610001c7816 */ /* 0x000fe2000000001c */
[----:B------:R-:W-:Y:S06]  /*0a20*/  BRA `(.L_x_32782) ;  /* 0x0000000400d07947 */ /* 0x000fec0003800000 */
.L_x_32789:
        /* <DEDUP_REMOVED lines=13> */
.L_x_32796:
        /* <DEDUP_REMOVED lines=21> */
.L_x_32800:
[----:B------:R-:W-:Y:S05]  /*0c50*/  BSYNC.RECONVERGENT B1 ;  /* 0x0000000000017941 */ /* 0x000fea0003800200 */
.L_x_32799:
[----:B------:R-:W-:Y:S01]  /*0c60*/  IMAD.SHL.U32 R0, R0, 0x100000, RZ ;  /* 0x0010000000007824 */ /* 0x000fe200078e00ff */
[----:B------:R-:W-:-:S04]  /*0c70*/  LEA R3, R3, 0x3b800000, 0x17 ;  /* 0x3b80000003037811 */ /* 0x000fc800078eb8ff */
[----:B------:R-:W-:-:S07]  /*0c80*/  LOP3.LUT R0, R3, R0, R7, 0xfe, !PT ;  /* 0x0000000003007212 */ /* 0x000fce00078efe07 */
.L_x_32798:
[----:B------:R-:W-:Y:S05]  /*0c90*/  BSYNC.RECONVERGENT B0 ;  /* 0x0000000000007941 */ /* 0x000fea0003800200 */
.L_x_32797:
[----:B------:R-:W-:-:S04]  /*0ca0*/  F2FP.F16.F32.PACK_AB R0, RZ, R0 ;  /* 0x00000000ff00723e */ /* 0x000fc800000000ff */
[----:B------:R-:W-:Y:S01]  /*0cb0*/  PRMT R28, R0, 0x7610, R28 ;  /* 0x00007610001c7816 */ /* 0x000fe2000000001c */
[----:B------:R-:W-:Y:S06]  /*0cc0*/  BRA `(.L_x_32782) ;  /* 0x0000000400287947 */ /* 0x000fec0003800000 */
.L_x_32795:
        /* <DEDUP_REMOVED lines=21> */
.L_x_32804:
[----:B------:R-:W-:Y:S05]  /*0e20*/  BSYNC.RECONVERGENT B1 ;  /* 0x0000000000017941 */ /* 0x000fea0003800200 */
.L_x_32803:
[----:B------:R-:W-:Y:S01]  /*0e30*/  IMAD.SHL.U32 R0, R0, 0x200000, RZ ;  /* 0x0020000000007824 */ /* 0x000fe200078e00ff */
[----:B------:R-:W-:-:S04]  /*0e40*/  LEA R3, R3, 0x37800000, 0x17 ;  /* 0x3780000003037811 */ /* 0x000fc800078eb8ff */
[----:B------:R-:W-:-:S07]  /*0e50*/  LOP3.LUT R0, R3, R0, R7, 0xfe, !PT ;  /* 0x0000000003007212 */ /* 0x000fce00078efe07 */
.L_x_32802:
[----:B------:R-:W-:Y:S05]  /*0e60*/  BSYNC.RECONVERGENT B0 ;  /* 0x0000000000007941 */ /* 0x000fea0003800200 */
.L_x_32801:
[----:B------:R-:W-:-:S04]  /*0e70*/  F2FP.F16.F32.PACK_AB R0, RZ, R0 ;  /* 0x00000000ff00723e */ /* 0x000fc800000000ff */
[----:B------:R-:W-:Y:S01]  /*0e80*/  PRMT R28, R0, 0x7610, R28 ;  /* 0x00007610001c7816 */ /* 0x000fe2000000001c */
[----:B------:R-:W-:Y:S06]  /*0e90*/  BRA `(.L_x_32782) ;  /* 0x0000000000b47947 */ /* 0x000fec0003800000 */
.L_x_32794:
[----:B------:R-:W-:-:S09]  /*0ea0*/  UISETP.NE.AND UP0, UPT, UR4, 0x1c, UPT ;  /* 0x0000001c0400788c */ /* 0x000fd2000bf05270 */
[----:B------:R-:W-:Y:S05]  /*0eb0*/  BRA.U !UP0, `(.L_x_32805) ;  /* 0x00000001089c7547 */ /* 0x000fea000b800000 */
[----:B------:R-:W-:-:S09]  /*0ec0*/  UISETP.NE.AND UP0, UPT, UR4, 0x1d, UPT ;  /* 0x0000001d0400788c */ /* 0x000fd2000bf05270 */
[----:B------:R-:W-:Y:S05]  /*0ed0*/  BRA.U !UP0, `(.L_x_32806) ;  /* 0x0000000108807547 */ /* 0x000fea000b800000 */
[----:B------:R-:W-:-:S09]  /*0ee0*/  UISETP.NE.AND UP0, UPT, UR4, 0x2c, UPT ;  /* 0x0000002c0400788c */ /* 0x000fd2000bf05270 */
[----:B------:R-:W-:Y:S05]  /*0ef0*/  BRA.U !UP0, `(.L_x_32807) ;  /* 0x0000000108487547 */ /* 0x000fea000b800000 */
.L_x_32781:
        /* <DEDUP_REMOVED lines=16> */
.L_x_32808:
[----:B------:R-:W-:Y:S01]  /*1000*/  PRMT R28, RZ, 0x7610, R28 ;  /* 0x00007610ff1c7816 */ /* 0x000fe2000000001c */
[----:B------:R-:W-:Y:S06]  /*1010*/  BRA `(.L_x_32782) ;  /* 0x0000000000547947 */ /* 0x000fec0003800000 */
.L_x_32807:
        /* <DEDUP_REMOVED lines=8> */
.L_x_32810:
[----:B------:R-:W-:Y:S05]  /*10a0*/  BSYNC.RECONVERGENT B0 ;  /* 0x0000000000007941 */ /* 0x000fea0003800200 */
.L_x_32809:
[----:B------:R-:W-:-:S04]  /*10b0*/  F2FP.F16.F32.PACK_AB R0, RZ, R0 ;  /* 0x00000000ff00723e */ /* 0x000fc800000000ff */
[----:B------:R-:W-:Y:S01]  /*10c0*/  PRMT R28, R0, 0x7610, R28 ;  /* 0x00007610001c7816 */ /* 0x000fe2000000001c */
[----:B------:R-:W-:Y:S06]  /*10d0*/  BRA `(.L_x_32782) ;  /* 0x0000000000247947 */ /* 0x000fec0003800000 */
.L_x_32806:
[----:B------:R-:W2:Y:S02]  /*10e0*/  LDG.E.64 R4, desc[UR36][R4.64] ;  /* 0x0000002404047981 */ /* 0x000ea4000c1e1b00 */
[----:B--2---:R-:W0:Y:S02]  /*10f0*/  I2F.U64 R0, R4 ;  /* 0x0000000400007312 */ /* 0x004e240000301000 */
[----:B0-----:R-:W-:-:S04]  /*1100*/  F2FP.F16.F32.PACK_AB R0, RZ, R0 ;  /* 0x00000000ff00723e */ /* 0x001fc800000000ff */
[----:B------:R-:W-:Y:S01]  /*1110*/  PRMT R28, R0, 0x7610, R28 ;  /* 0x00007610001c7816 */ /* 0x000fe2000000001c */
[----:B------:R-:W-:Y:S06]  /*1120*/  BRA `(.L_x_32782) ;  /* 0x0000000000107947 */ /* 0x000fec0003800000 */
.L_x_32805:
[----:B------:R-:W2:Y:S02]  /*1130*/  LDG.E R4, desc[UR36][R4.64] ;  /* 0x0000002404047981 */ /* 0x000ea4000c1e1900 */
[----:B--2---:R-:W-:-:S04]  /*1140*/  I2FP.F32.U32 R0, R4 ;  /* 0x0000000400007245 */ /* 0x004fc80000201000 */
[----:B------:R-:W-:-:S04]  /*1150*/  F2FP.F16.F32.PACK_AB R0, RZ, R0 ;  /* 0x00000000ff00723e */ /* 0x000fc800000000ff */
[----:B------:R-:W-:-:S07]  /*1160*/  PRMT R28, R0, 0x7610, R28 ;  /* 0x00007610001c7816 */ /* 0x000fce000000001c */
.L_x_32782:
        /* <DEDUP_REMOVED lines=21> */
.L_x_32814:
[----:B------:R-:W2:Y:S02]  /*12c0*/  LDG.E.U8 R4, desc[UR36][R4.64] ;  /* 0x0000002404047981 */ /* 0x000ea4000c1e1100 */
[----:B--2---:R-:W-:-:S04]  /*12d0*/  I2FP.F32.U32 R0, R4 ;  /* 0x0000000400007245 */ /* 0x004fc80000201000 */
[----:B------:R-:W-:-:S04]  /*12e0*/  F2FP.F16.F32.PACK_AB R0, RZ, R0 ;  /* 0x00000000ff00723e */ /* 0x000fc800000000ff */
[----:B------:R-:W-:Y:S01]  /*12f0*/  PRMT R24, R0, 0x7610, R24 ;  /* 0x0000761000187816 */ /* 0x000fe20000000018 */
[----:B------:R-:W-:Y:S06]  /*1300*/  BRA `(.L_x_32816) ;  /* 0x0000000c00b87947 */ /* 0x000fec0003800000 */
.L_x_32813:
        /* <DEDUP_REMOVED lines=11> */
.L_x_32818:
[----:B------:R-:W2:Y:S02]  /*13c0*/  LDG.E R4, desc[UR36][R4.64] ;  /* 0x0000002404047981 */ /* 0x000ea4000c1e1900 */
[----:B--2---:R-:W-:-:S04]  /*13d0*/  I2FP.F32.S32 R0, R4 ;  /* 0x0000000400007245 */ /* 0x004fc80000201400 */
[----:B------:R-:W-:-:S04]  /*13e0*/  F2FP.F16.F32.PACK_AB R0, RZ, R0 ;  /* 0x00000000ff00723e */ /* 0x000fc800000000ff */
[----:B------:R-:W-:Y:S01]  /*13f0*/  PRMT R24, R0, 0x7610, R24 ;  /* 0x0000761000187816 */ /* 0x000fe20000000018 */
[----:B------:R-:W-:Y:S06]  /*1400*/  BRA `(.L_x_32816) ;  /* 0x0000000c00787947 */ /* 0x000fec0003800000 */
.L_x_32817:
[----:B------:R-:W2:Y:S02]  /*1410*/  LDG.E.U16 R4, desc[UR36][R4.64] ;  /* 0x0000002404047981 */ /* 0x000ea4000c1e1500 */
[----:B--2---:R-:W0:Y:S02]  /*1420*/  I2F.S16 R0, R4 ;  /* 0x0000000400007306 */ /* 0x004e240000101400 */
[----:B0-----:R-:W-:-:S04]  /*1430*/  F2FP.F16.F32.PACK_AB R0, RZ, R0 ;  /* 0x00000000ff00723e */ /* 0x001fc800000000ff */
[----:B------:R-:W-:Y:S01]  /*1440*/  PRMT R24, R0, 0x7610, R24 ;  /* 0x0000761000187816 */ /* 0x000fe20000000018 */
[----:B------:R-:W-:Y:S06]  /*1450*/  BRA `(.L_x_32816) ;  /* 0x0000000c00647947 */ /* 0x000fec0003800000 */
.L_x_32812:
        /* <DEDUP_REMOVED lines=9> */
.L_x_32820:
[----:B------:R1:W5:Y:S01]  /*14f0*/  LDG.E.U16 R24, desc[UR36][R4.64] ;  /* 0x0000002404187981 */ /* 0x000362000c1e1500 */
[----:B------:R-:W-:Y:S05]  /*1500*/  BRA `(.L_x_32816) ;  /* 0x0000000c00387947 */ /* 0x000fea0003800000 */
.L_x_32819:
        /* <DEDUP_REMOVED lines=9> */
.L_x_32822:
[----:B------:R0:W5:Y:S01]  /*15a0*/  LDG.E.U16 R24, desc[UR36][R4.64] ;  /* 0x0000002404187981 */ /* 0x000162000c1e1500 */
[----:B------:R-:W-:Y:S05]  /*15b0*/  BRA `(.L_x_32816) ;  /* 0x0000000c000c7947 */ /* 0x000fea0003800000 */
.L_x_32821:
        /* <DEDUP_REMOVED lines=9> */
.L_x_32811:
        /* <DEDUP_REMOVED lines=14> */
.L_x_32825:
        /* <DEDUP_REMOVED lines=9> */
.L_x_32824:
        /* <DEDUP_REMOVED lines=27> */
.L_x_32827:
        /* <DEDUP_REMOVED lines=15> */
.L_x_32826:
[----:B------:R-:W2:Y:S02]  /*1a60*/  LDG.E.U16 R0, desc[UR36][R4.64] ;  /* 0x0000002404007981 */ /* 0x000ea4000c1e1500 */
[----:B--2---:R-:W-:-:S05]  /*1a70*/  IMAD.U32 R0, R0, 0x10000, RZ ;  /* 0x0001000000007824 */ /* 0x004fca00078e00ff */
[----:B------:R-:W-:-:S04]  /*1a80*/  F2FP.F16.F32.PACK_AB R0, RZ, R0 ;  /* 0x00000000ff00723e */ /* 0x000fc800000000ff */
[----:B------:R-:W-:Y:S01]  /*1a90*/  PRMT R24, R0, 0x7610, R24 ;  /* 0x0000761000187816 */ /* 0x000fe20000000018 */
[----:B------:R-:W-:Y:S06]  /*1aa0*/  BRA `(.L_x_32816) ;  /* 0x0000000400d07947 */ /* 0x000fec0003800000 */
.L_x_32823:
        /* <DEDUP_REMOVED lines=13> */
.L_x_32830:
        /* <DEDUP_REMOVED lines=21> */
.L_x_32834:
[----:B------:R-:W-:Y:S05]  /*1cd0*/  BSYNC.RECONVERGENT B1 ;  /* 0x0000000000017941 */ /* 0x000fea0003800200 */
.L_x_32833:
[----:B------:R-:W-:Y:S01]  /*1ce0*/  IMAD.SHL.U32 R0, R0, 0x100000, RZ ;  /* 0x0010000000007824 */ /* 0x000fe200078e00ff */
[----:B------:R-:W-:-:S04]  /*1cf0*/  LEA R3, R3, 0x3b800000, 0x17 ;  /* 0x3b80000003037811 */ /* 0x000fc800078eb8ff */
[----:B------:R-:W-:-:S07]  /*1d00*/  LOP3.LUT R0, R3, R0, R7, 0xfe, !PT ;  /* 0x0000000003007212 */ /* 0x000fce00078efe07 */
.L_x_32832:
[----:B------:R-:W-:Y:S05]  /*1d10*/  BSYNC.RECONVERGENT B0 ;  /* 0x0000000000007941 */ /* 0x000fea0003800200 */
.L_x_32831:
[----:B------:R-:W-:-:S04]  /*1d20*/  F2FP.F16.F32.PACK_AB R0, RZ, R0 ;  /* 0x00000000ff00723e */ /* 0x000fc800000000ff */
[----:B------:R-:W-:Y:S01]  /*1d30*/  PRMT R24, R0, 0x7610, R24 ;  /* 0x0000761000187816 */ /* 0x000fe20000000018 */
[----:B------:R-:W-:Y:S06]  /*1d40*/  BRA `(.L_x_32816) ;  /* 0x0000000400287947 */ /* 0x000fec0003800000 */
.L_x_32829:
        /* <DEDUP_REMOVED lines=21> */
.L_x_32838:
[----:B------:R-:W-:Y:S05]  /*1ea0*/  BSYNC.RECONVERGENT B1 ;  /* 0x0000000000017941 */ /* 0x000fea0003800200 */
.L_x_32837:
[----:B------:R-:W-:Y:S01]  /*1eb0*/  IMAD.SHL.U32 R0, R0, 0x200000, RZ ;  /* 0x0020000000007824 */ /* 0x000fe200078e00ff */
[----:B------:R-:W-:-:S04]  /*1ec0*/  LEA R3, R3, 0x37800000, 0x17 ;  /* 0x3780000003037811 */ /* 0x000fc800078eb8ff */
[----:B------:R-:W-:-:S07]  /*1ed0*/  LOP3.LUT R0, R3, R0, R7, 0xfe, !PT ;  /* 0x0000000003007212 */ /* 0x000fce00078efe07 */
.L_x_32836:
[----:B------:R-:W-:Y:S05]  /*1ee0*/  BSYNC.RECONVERGENT B0 ;  /* 0x0000000000007941 */ /* 0x000fea0003800200 */
.L_x_32835:
[----:B------:R-:W-:-:S04]  /*1ef0*/  F2FP.F16.F32.PACK_AB R0, RZ, R0 ;  /* 0x00000000ff00723e */ /* 0x000fc800000000ff */
[----:B------:R-:W-:Y:S01]  /*1f00*/  PRMT R24, R0, 0x7610, R24 ;  /* 0x0000761000187816 */ /* 0x000fe20000000018 */
[----:B------:R-:W-:Y:S06]  /*1f10*/  BRA `(.L_x_32816) ;  /* 0x0000000000b47947 */ /* 0x000fec0003800000 */
.L_x_32828:
[----:B------:R-:W-:-:S09]  /*1f20*/  UISETP.NE.AND UP0, UPT, UR4, 0x1c, UPT ;  /* 0x0000001c0400788c */ /* 0x000fd2000bf05270 */
[----:B------:R-:W-:Y:S05]  /*1f30*/  BRA.U !UP0, `(.L_x_32839) ;  /* 0x00000001089c7547 */ /* 0x000fea000b800000 */
[----:B------:R-:W-:-:S09]  /*1f40*/  UISETP.NE.AND UP0, UPT, UR4, 0x1d, UPT ;  /* 0x0000001d0400788c */ /* 0x000fd2000bf05270 */
[----:B------:R-:W-:Y:S05]  /*1f50*/  BRA.U !UP0, `(.L_x_32840) ;  /* 0x0000000108807547 */ /* 0x000fea000b800000 */
[----:B------:R-:W-:-:S09]  /*1f60*/  UISETP.NE.AND UP0, UPT, UR4, 0x2c, UPT ;  /* 0x0000002c0400788c */ /* 0x000fd2000bf05270 */
[----:B------:R-:W-:Y:S05]  /*1f70*/  BRA.U !UP0, `(.L_x_32841) ;  /* 0x0000000108487547 */ /* 0x000fea000b800000 */
.L_x_32815:
        /* <DEDUP_REMOVED lines=16> */
.L_x_32842:
[----:B------:R-:W-:Y:S01]  /*2080*/  PRMT R24, RZ, 0x7610, R24 ;  /* 0x00007610ff187816 */ /* 0x000fe20000000018 */
[----:B------:R-:W-:Y:S06]  /*2090*/  BRA `(.L_x_32816) ;  /* 0x0000000000547947 */ /* 0x000fec0003800000 */
.L_x_32841:
        /* <DEDUP_REMOVED lines=8> */
.L_x_32844:
[----:B------:R-:W-:Y:S05]  /*2120*/  BSYNC.RECONVERGENT B0 ;  /* 0x0000000000007941 */ /* 0x000fea0003800200 */
.L_x_32843:
[----:B------:R-:W-:-:S04]  /*2130*/  F2FP.F16.F32.PACK_AB R0, RZ, R0 ;  /* 0x00000000ff00723e */ /* 0x000fc800000000ff */
[----:B------:R-:W-:Y:S01]  /*2140*/  PRMT R24, R0, 0x7610, R24 ;  /* 0x0000761000187816 */ /* 0x000fe20000000018 */
[----:B------:R-:W-:Y:S06]  /*2150*/  BRA `(.L_x_32816) ;  /* 0x0000000000247947 */ /* 0x000fec0003800000 */
.L_x_32840:
[----:B------:R-:W2:Y:S02]  /*2160*/  LDG.E.64 R4, desc[UR36][R4.64] ;  /* 0x0000002404047981 */ /* 0x000ea4000c1e1b00 */
[----:B--2---:R-:W0:Y:S02]  /*2170*/  I2F.U64 R0, R4 ;  /* 0x0000000400007312 */ /* 0x004e240000301000 */
[----:B0-----:R-:W-:-:S04]  /*2180*/  F2FP.F16.F32.PACK_AB R0, RZ, R0 ;  /* 0x00000000ff00723e */ /* 0x001fc800000000ff */
[----:B------:R-:W-:Y:S01]  /*2190*/  PRMT R24, R0, 0x7610, R24 ;  /* 0x0000761000187816 */ /* 0x000fe20000000018 */
[----:B------:R-:W-:Y:S06]  /*21a0*/  BRA `(.L_x_32816) ;  /* 0x0000000000107947 */ /* 0x000fec0003800000 */
.L_x_32839:
[----:B------:R-:W2:Y:S02]  /*21b0*/  LDG.E R4, desc[UR36][R4.64] ;  /* 0x0000002404047981 */ /* 0x000ea4000c1e1900 */
[----:B--2---:R-:W-:-:S04]  /*21c0*/  I2FP.F32.U32 R0, R4 ;  /* 0x0000000400007245 */ /* 0x004fc80000201000 */
[----:B------:R-:W-:-:S04]  /*21d0*/  F2FP.F16.F32.PACK_AB R0, RZ, R0 ;  /* 0x00000000ff00723e */ /* 0x000fc800000000ff */
[----:B------:R-:W-:-:S07]  /*21e0*/  PRMT R24, R0, 0x7610, R24 ;  /* 0x0000761000187816 */ /* 0x000fce0000000018 */
.L_x_32816:
[----:B------:R-:W-:-:S07]  /*21f0*/  VIADD R17, R23, 0x80 ;  /* 0x0000008017117836 */ /* 0x000fce0000000000 */
.L_x_32776:
[----:B------:R-:W-:Y:S05]  /*2200*/  BSYNC.RECONVERGENT B6 ;  /* 0x0000000000067941 */ /* 0x000fea0003800200 */
.L_x_32775:
        /* <DEDUP_REMOVED lines=27> */
.L_x_32850:
[----:B------:R-:W2:Y:S02]  /*23c0*/  LDG.E.U8 R4, desc[UR36][R4.64] ;  /* 0x0000002404047981 */ /* 0x000ea4000c1e1100 */
[----:B--2---:R-:W-:-:S04]  /*23d0*/  I2FP.F32.U32 R0, R4 ;  /* 0x0000000400007245 */ /* 0x004fc80000201000 */
[----:B------:R-:W-:-:S04]  /*23e0*/  F2FP.F16.F32.PACK_AB R0, RZ, R0 ;  /* 0x00000000ff00723e */ /* 0x000fc800000000ff */
[----:B------:R-:W-:Y:S01]  /*23f0*/  PRMT R26, R0, 0x7610, R26 ;  /* 0x00007610001a7816 */ /* 0x000fe2000000001a */
[----:B------:R-:W-:Y:S06]  /*2400*/  BRA `(.L_x_32852) ;  /* 0x0000000c00b87947 */ /* 0x000fec0003800000 */
.L_x_32849:
        /* <DEDUP_REMOVED lines=11> */
.L_x_32854:
[----:B------:R-:W2:Y:S02]  /*24c0*/  LDG.E R4, desc[UR36][R4.64] ;  /* 0x0000002404047981 */ /* 0x000ea4000c1e1900 */
[----:B--2---:R-:W-:-:S04]  /*24d0*/  I2FP.F32.S32 R0, R4 ;  /* 0x0000000400007245 */ /* 0x004fc80000201400 */
[----:B------:R-:W-:-:S04]  /*24e0*/  F2FP.F16.F32.PACK_AB R0, RZ, R0 ;  /* 0x00000000ff00723e */ /* 0x000fc800000000ff */
[----:B------:R-:W-:Y:S01]  /*24f0*/  PRMT R26, R0, 0x7610, R26 ;  /* 0x00007610001a7816 */ /* 0x000fe2000000001a */
[----:B------:R-:W-:Y:S06]  /*2500*/  BRA `(.L_x_32852) ;  /* 0x0000000c00787947 */ /* 0x000fec0003800000 */
.L_x_32853:
[----:B------:R-:W2:Y:S02]  /*2510*/  LDG.E.U16 R4, desc[UR36][R4.64] ;  /* 0x0000002404047981 */ /* 0x000ea4000c1e1500 */
[----:B--2---:R-:W0:Y:S02]  /*2520*/  I2F.S16 R0, R4 ;  /* 0x0000000400007306 */ /* 0x004e240000101400 */
[----:B0-----:R-:W-:-:S04]  /*2530*/  F2FP.F16.F32.PACK_AB R0, RZ, R0 ;  /* 0x00000000ff00723e */ /* 0x001fc800000000ff */
[----:B------:R-:W-:Y:S01]  /*2540*/  PRMT R26, R0, 0x7610, R26 ;  /* 0x00007610001a7816 */ /* 0x000fe2000000001a */
[----:B------:R-:W-:Y:S06]  /*2550*/  BRA `(.L_x_32852) ;  /* 0x0000000c00647947 */ /* 0x000fec0003800000 */
.L_x_32848:
        /* <DEDUP_REMOVED lines=9> */
.L_x_32856:
[----:B------:R1:W5:Y:S01]  /*25f0*/  LDG.E.U16 R26, desc[UR36][R4.64] ;  /* 0x00000024041a7981 */ /* 0x000362000c1e1500 */
[----:B------:R-:W-:Y:S05]  /*2600*/  BRA `(.L_x_32852) ;  /* 0x0000000c00387947 */ /* 0x000fea0003800000 */
.L_x_32855:
        /* <DEDUP_REMOVED lines=9> */
.L_x_32858:
[----:B------:R0:W5:Y:S01]  /*26a0*/  LDG.E.U16 R26, desc[UR36][R4.64] ;  /* 0x00000024041a7981 */ /* 0x000162000c1e1500 */
[----:B------:R-:W-:Y:S05]  /*26b0*/  BRA `(.L_x_32852) ;  /* 0x0000000c000c7947 */ /* 0x000fea0003800000 */
.L_x_32857:
        /* <DEDUP_REMOVED lines=9> */
.L_x_32847:
        /* <DEDUP_REMOVED lines=14> */
.L_x_32861:
        /* <DEDUP_REMOVED lines=9> */
.L_x_32860:
        /* <DEDUP_REMOVED lines=27> */
.L_x_32863:
        /* <DEDUP_REMOVED lines=15> */
.L_x_32862:
[----:B------:R-:W2:Y:S02]  /*2b60*/  LDG.E.U16 R0, desc[UR36][R4.64] ;  /* 0x0000002404007981 */ /* 0x000ea4000c1e1500 */
[----:B--2---:R-:W-:-:S05]  /*2b70*/  IMAD.U32 R0, R0, 0x10000, RZ ;  /* 0x0001000000007824 */ /* 0x004fca00078e00ff */
[----:B------:R-:W-:-:S04]  /*2b80*/  F2FP.F16.F32.PACK_AB R0, RZ, R0 ;  /* 0x00000000ff00723e */ /* 0x000fc800000000ff */
[----:B------:R-:W-:Y:S01]  /*2b90*/  PRMT R26, R0, 0x7610, R26 ;  /* 0x00007610001a7816 */ /* 0x000fe2000000001a */
[----:B------:R-:W-:Y:S06]  /*2ba0*/  BRA `(.L_x_32852) ;  /* 0x0000000400d07947 */ /* 0x000fec0003800000 */
.L_x_32859:
        /* <DEDUP_REMOVED lines=13> */
.L_x_32866:
        /* <DEDUP_REMOVED lines=21> */
.L_x_32870:
[----:B------:R-:W-:Y:S05]  /*2dd0*/  BSYNC.RECONVERGENT B1 ;  /* 0x0000000000017941 */ /* 0x000fea0003800200 */
.L_x_32869:
[----:B------:R-:W-:Y:S01]  /*2de0*/  IMAD.SHL.U32 R0, R0, 0x100000, RZ ;  /* 0x0010000000007824 */ /* 0x000fe200078e00ff */
[----:B------:R-:W-:-:S04]  /*2df0*/  LEA R3, R3, 0x3b800000, 0x17 ;  /* 0x3b80000003037811 */ /* 0x000fc800078eb8ff */
[----:B------:R-:W-:-:S07]  /*2e00*/  LOP3.LUT R0, R3, R0, R7, 0xfe, !PT ;  /* 0x0000000003007212 */ /* 0x000fce00078efe07 */
.L_x_32868:
[----:B------:R-:W-:Y:S05]  /*2e10*/  BSYNC.RECONVERGENT B0 ;  /* 0x0000000000007941 */ /* 0x000fea0003800200 */
.L_x_32867:
[----:B------:R-:W-:-:S04]  /*2e20*/  F2FP.F16.F32.PACK_AB R0, RZ, R0 ;  /* 0x00000000ff00723e */ /* 0x000fc800000000ff */
[----:B------:R-:W-:Y:S01]  /*2e30*/  PRMT R26, R0, 0x7610, R26 ;  /* 0x00007610001a7816 */ /* 0x000fe2000000001a */
[----:B------:R-:W-:Y:S06]  /*2e40*/  BRA `(.L_x_32852) ;  /* 0x0000000400287947 */ /* 0x000fec0003800000 */
.L_x_32865:
        /* <DEDUP_REMOVED lines=21> */
.L_x_32874:
[----:B------:R-:W-:Y:S05]  /*2fa0*/  BSYNC.RECONVERGENT B1 ;  /* 0x0000000000017941 */ /* 0x000fea0003800200 */
.L_x_32873:
[----:B------:R-:W-:Y:S01]  /*2fb0*/  IMAD.SHL.U32 R0, R0, 0x200000, RZ ;  /* 0x0020000000007824 */ /* 0x000fe200078e00ff */
[----:B------:R-:W-:-:S04]  /*2fc0*/  LEA R3, R3, 0x37800000, 0x17 ;  /* 0x3780000003037811 */ /* 0x000fc800078eb8ff */
[----:B------:R-:W-:-:S07]  /*2fd0*/  LOP3.LUT R0, R3, R0, R7, 0xfe, !PT ;  /* 0x0000000003007212 */ /* 0x000fce00078efe07 */
.L_x_32872:
[----:B------:R-:W-:Y:S05]  /*2fe0*/  BSYNC.RECONVERGENT B0 ;  /* 0x0000000000007941 */ /* 0x000fea0003800200 */
.L_x_32871:
[----:B------:R-:W-:-:S04]  /*2ff0*/  F2FP.F16.F32.PACK_AB R0, RZ, R0 ;  /* 0x00000000ff00723e */ /* 0x000fc800000000ff */
[----:B------:R-:W-:Y:S01]  /*3000*/  PRMT R26, R0, 0x7610, R26 ;  /* 0x00007610001a7816 */ /* 0x000fe2000000001a */
[----:B------:R-:W-:Y:S06]  /*3010*/  BRA `(.L_x_32852) ;  /* 0x0000000000b47947 */ /* 0x000fec0003800000 */
.L_x_32864:
        /* <DEDUP_REMOVED lines=14> */
.L_x_32878:
[----:B------:R-:W-:Y:S05]  /*3100*/  BSYNC.RECONVERGENT B0 ;  /* 0x0000000000007941 */ /* 0x000fea0003800200 */
.L_x_32877:
[----:B------:R-:W-:-:S04]  /*3110*/  F2FP.F16.F32.PACK_AB R0, RZ, R0 ;  /* 0x00000000ff00723e */ /* 0x000fc800000000ff */
[----:B------:R-:W-:Y:S01]  /*3120*/  PRMT R26, R0, 0x7610, R26 ;  /* 0x00007610001a7816 */ /* 0x000fe2000000001a */
[----:B------:R-:W-:Y:S06]  /*3130*/  BRA `(.L_x_32852) ;  /* 0x00000000006c7947 */ /* 0x000fec0003800000 */
.L_x_32851:
        /* <DEDUP_REMOVED lines=16> */
.L_x_32879:
[----:B------:R-:W-:Y:S01]  /*3240*/  PRMT R26, RZ, 0x7610, R26 ;  /* 0x00007610ff1a7816 */ /* 0x000fe2000000001a */
[----:B------:R-:W-:Y:S06]  /*3250*/  BRA `(.L_x_32852) ;  /* 0x0000000000247947 */ /* 0x000fec0003800000 */
.L_x_32876:
[----:B------:R-:W2:Y:S02]  /*3260*/  LDG.E.64 R4, desc[UR36][R4.64] ;  /* 0x0000002404047981 */ /* 0x000ea4000c1e1b00 */
[----:B--2---:R-:W0:Y:S02]  /*3270*/  I2F.U64 R0, R4 ;  /* 0x0000000400007312 */ /* 0x004e240000301000 */
[----:B0-----:R-:W-:-:S04]  /*3280*/  F2FP.F16.F32.PACK_AB R0, RZ, R0 ;  /* 0x00000000ff00723e */ /* 0x001fc800000000ff */
[----:B------:R-:W-:Y:S01]  /*3290*/  PRMT R26, R0, 0x7610, R26 ;  /* 0x00007610001a7816 */ /* 0x000fe2000000001a */
[----:B------:R-:W-:Y:S06]  /*32a0*/  BRA `(.L_x_32852) ;  /* 0x0000000000107947 */ /* 0x000fec0003800000 */
.L_x_32875:
[----:B------:R-:W2:Y:S02]  /*32b0*/  LDG.E R4, desc[UR36][R4.64] ;  /* 0x0000002404047981 */ /* 0x000ea4000c1e1900 */
[----:B--2---:R-:W-:-:S04]  /*32c0*/  I2FP.F32.U32 R0, R4 ;  /* 0x0000000400007245 */ /* 0x004fc80000201000 */
[----:B------:R-:W-:-:S04]  /*32d0*/  F2FP.F16.F32.PACK_AB R0, RZ, R0 ;  /* 0x00000000ff00723e */ /* 0x000fc800000000ff */
[----:B------:R-:W-:-:S07]  /*32e0*/  PRMT R26, R0, 0x7610, R26 ;  /* 0x00007610001a7816 */ /* 0x000fce000000001a */
.L_x_32852:
        /* <DEDUP_REMOVED lines=21> */
.L_x_32883:
[----:B------:R-:W2:Y:S02]  /*3440*/  LDG.E.U8 R4, desc[UR36][R4.64] ;  /* 0x0000002404047981 */ /* 0x000ea4000c1e1100 */
[----:B--2---:R-:W-:-:S04]  /*3450*/  I2FP.F32.U32 R0, R4 ;  /* 0x0000000400007245 */ /* 0x004fc80000201000 */
[----:B------:R-:W-:-:S04]  /*3460*/  F2FP.F16.F32.PACK_AB R0, RZ, R0 ;  /* 0x00000000ff00723e */ /* 0x000fc800000000ff */
[----:B------:R-:W-:Y:S01]  /*3470*/  PRMT R27, R0, 0x7610, R27 ;  /* 0x00007610001b7816 */ /* 0x000fe2000000001b */
[----:B------:R-:W-:Y:S06]  /*3480*/  BRA `(.L_x_32885) ;  /* 0x0000000c00b87947 */ /* 0x000fec0003800000 */
.L_x_32882:
        /* <DEDUP_REMOVED lines=11> */
.L_x_32887:
[----:B------:R-:W2:Y:S02]  /*3540*/  LDG.E R4, desc[UR36][R4.64] ;  /* 0x0000002404047981 */ /* 0x000ea4000c1e1900 */
[----:B--2---:R-:W-:-:S04]  /*3550*/  I2FP.F32.S32 R0, R4 ;  /* 0x0000000400007245 */ /* 0x004fc80000201400 */
[----:B------:R-:W-:-:S04]  /*3560*/  F2FP.F16.F32.PACK_AB R0, RZ, R0 ;  /* 0x00000000ff00723e */ /* 0x000fc800000000ff */
[----:B------:R-:W-:Y:S01]  /*3570*/  PRMT R27, R0, 0x7610, R27 ;  /* 0x00007610001b7816 */ /* 0x000fe2000000001b */
[----:B------:R-:W-:Y:S06]  /*3580*/  BRA `(.L_x_32885) ;  /* 0x0000000c00787947 */ /* 0x000fec0003800000 */
.L_x_32886:
[----:B------:R-:W2:Y:S02]  /*3590*/  LDG.E.U16 R4, desc[UR36][R4.64] ;  /* 0x0000002404047981 */ /* 0x000ea4000c1e1500 */
[----:B--2---:R-:W0:Y:S02]  /*35a0*/  I2F.S16 R0, R4 ;  /* 0x0000000400007306 */ /* 0x004e240000101400 */
[----:B0-----:R-:W-:-:S04]  /*35b0*/  F2FP.F16.F32.PACK_AB R0, RZ, R0 ;  /* 0x00000000ff00723e */ /* 0x001fc800000000ff */
[----:B------:R-:W-:Y:S01]  /*35c0*/  PRMT R27, R0, 0x7610, R27 ;  /* 0x00007610001b7816 */ /* 0x000fe2000000001b */
[----:B------:R-:W-:Y:S06]  /*35d0*/  BRA `(.L_x_32885) ;  /* 0x0000000c00647947 */ /* 0x000fec0003800000 */
.L_x_32881:
        /* <DEDUP_REMOVED lines=9> */
.L_x_32889:
[----:B------:R1:W5:Y:S01]  /*3670*/  LDG.E.U16 R27, desc[UR36][R4.64] ;  /* 0x00000024041b7981 */ /* 0x000362000c1e1500 */
[----:B------:R-:W-:Y:S05]  /*3680*/  BRA `(.L_x_32885) ;  /* 0x0000000c00387947 */ /* 0x000fea0003800000 */
.L_x_32888:
        /* <DEDUP_REMOVED lines=9> */
.L_x_32891:
[----:B------:R0:W5:Y:S01]  /*3720*/  LDG.E.U16 R27, desc[UR36][R4.64] ;  /* 0x00000024041b7981 */ /* 0x000162000c1e1500 */
[----:B------:R-:W-:Y:S05]  /*3730*/  BRA `(.L_x_32885) ;  /* 0x0000000c000c7947 */ /* 0x000fea0003800000 */
.L_x_32890:
        /* <DEDUP_REMOVED lines=9> */
.L_x_32880:
        /* <DEDUP_REMOVED lines=14> */
.L_x_32894:
        /* <DEDUP_REMOVED lines=9> */
.L_x_32893:
        /* <DEDUP_REMOVED lines=27> */
.L_x_32896:
        /* <DEDUP_REMOVED lines=15> */
.L_x_32895:
[----:B------:R-:W2:Y:S02]  /*3be0*/  LDG.E.U16 R0, desc[UR36][R4.64] ;  /* 0x0000002404007981 */ /* 0x000ea4000c1e1500 */
[----:B--2---:R-:W-:-:S05]  /*3bf0*/  IMAD.U32 R0, R0, 0x10000, RZ ;  /* 0x0001000000007824 */ /* 0x004fca00078e00ff */
[----:B------:R-:W-:-:S04]  /*3c00*/  F2FP.F16.F32.PACK_AB R0, RZ, R0 ;  /* 0x00000000ff00723e */ /* 0x000fc800000000ff */
[----:B------:R-:W-:Y:S01]  /*3c10*/  PRMT R27, R0, 0x7610, R27 ;  /* 0x00007610001b7816 */ /* 0x000fe2000000001b */
[----:B------:R-:W-:Y:S06]  /*3c20*/  BRA `(.L_x_32885) ;  /* 0x0000000400d07947 */ /* 0x000fec0003800000 */
.L_x_32892:
        /* <DEDUP_REMOVED lines=13> */
.L_x_32899:
        /* <DEDUP_REMOVED lines=21> */
.L_x_32903:
[----:B------:R-:W-:Y:S05]  /*3e50*/  BSYNC.RECONVERGENT B1 ;  /* 0x0000000000017941 */ /* 0x000fea0003800200 */
.L_x_32902:
[----:B------:R-:W-:Y:S01]  /*3e60*/  IMAD.SHL.U32 R0, R0, 0x100000, RZ ;  /* 0x0010000000007824 */ /* 0x000fe200078e00ff */
[----:B------:R-:W-:-:S04]  /*3e70*/  LEA R3, R3, 0x3b800000, 0x17 ;  /* 0x3b80000003037811 */ /* 0x000fc800078eb8ff */
[----:B------:R-:W-:-:S07]  /*3e80*/  LOP3.LUT R0, R3, R0, R7, 0xfe, !PT ;  /* 0x0000000003007212 */ /* 0x000fce00078efe07 */
.L_x_32901:
[----:B------:R-:W-:Y:S05]  /*3e90*/  BSYNC.RECONVERGENT B0 ;  /* 0x0000000000007941 */ /* 0x000fea0003800200 */
.L_x_32900:
[----:B------:R-:W-:-:S04]  /*3ea0*/  F2FP.F16.F32.PACK_AB R0, RZ, R0 ;  /* 0x00000000ff00723e */ /* 0x000fc800000000ff */
[----:B------:R-:W-:Y:S01]  /*3eb0*/  PRMT R27, R0, 0x7610, R27 ;  /* 0x00007610001b7816 */ /* 0x000fe2000000001b */
[----:B------:R-:W-:Y:S06]  /*3ec0*/  BRA `(.L_x_32885) ;  /* 0x0000000400287947 */ /* 0x000fec0003800000 */
.L_x_32898:
        /* <DEDUP_REMOVED lines=21> */
.L_x_32907:
[----:B------:R-:W-:Y:S05]  /*4020*/  BSYNC.RECONVERGENT B1 ;  /* 0x0000000000017941 */ /* 0x000fea0003800200 */
.L_x_32906:
[----:B------:R-:W-:Y:S01]  /*4030*/  IMAD.SHL.U32 R0, R0, 0x200000, RZ ;  /* 0x0020000000007824 */ /* 0x000fe200078e00ff */
[----:B------:R-:W-:-:S04]  /*4040*/  LEA R3, R3, 0x37800000, 0x17 ;  /* 0x3780000003037811 */ /* 0x000fc800078eb8ff */
[----:B------:R-:W-:-:S07]  /*4050*/  LOP3.LUT R0, R3, R0, R7, 0xfe, !PT ;  /* 0x0000000003007212 */ /* 0x000fce00078efe07 */
.L_x_32905:
[----:B------:R-:W-:Y:S05]  /*4060*/  BSYNC.RECONVERGENT B0 ;  /* 0x0000000000007941 */ /* 0x000fea0003800200 */
.L_x_32904:
[----:B------:R-:W-:-:S04]  /*4070*/  F2FP.F16.F32.PACK_AB R0, RZ, R0 ;  /* 0x00000000ff00723e */ /* 0x000fc800000000ff */
[----:B------:R-:W-:Y:S01]  /*4080*/  PRMT R27, R0, 0x7610, R27 ;  /* 0x00007610001b7816 */ /* 0x000fe2000000001b */
[----:B------:R-:W-:Y:S06]  /*4090*/  BRA `(.L_x_32885) ;  /* 0x0000000000b47947 */ /* 0x000fec0003800000 */
.L_x_32897:
        /* <DEDUP_REMOVED lines=14> */
.L_x_32911:
[----:B------:R-:W-:Y:S05]  /*4180*/  BSYNC.RECONVERGENT B0 ;  /* 0x0000000000007941 */ /* 0x000fea0003800200 */
.L_x_32910:
[----:B------:R-:W-:-:S04]  /*4190*/  F2FP.F16.F32.PACK_AB R0, RZ, R0 ;  /* 0x00000000ff00723e */ /* 0x000fc800000000ff */
[----:B------:R-:W-:Y:S01]  /*41a0*/  PRMT R27, R0, 0x7610, R27 ;  /* 0x00007610001b7816 */ /* 0x000fe2000000001b */
[----:B------:R-:W-:Y:S06]  /*41b0*/  BRA `(.L_x_32885) ;  /* 0x00000000006c7947 */ /* 0x000fec0003800000 */
.L_x_32884:
        /* <DEDUP_REMOVED lines=16> */
.L_x_32912:
[----:B------:R-:W-:Y:S01]  /*42c0*/  PRMT R27, RZ, 0x7610, R27 ;  /* 0x00007610ff1b7816 */ /* 0x000fe2000000001b */
[----:B------:R-:W-:Y:S06]  /*42d0*/  BRA `(.L_x_32885) ;  /* 0x0000000000247947 */ /* 0x000fec0003800000 */
.L_x_32909:
[----:B------:R-:W2:Y:S02]  /*42e0*/  LDG.E.64 R4, desc[UR36][R4.64] ;  /* 0x0000002404047981 */ /* 0x000ea4000c1e1b00 */
[----:B--2---:R-:W0:Y:S02]  /*42f0*/  I2F.U64 R0, R4 ;  /* 0x0000000400007312 */ /* 0x004e240000301000 */
[----:B0-----:R-:W-:-:S04]  /*4300*/  F2FP.F16.F32.PACK_AB R0, RZ, R0 ;  /* 0x00000000ff00723e */ /* 0x001fc800000000ff */
[----:B------:R-:W-:Y:S01]  /*4310*/  PRMT R27, R0, 0x7610, R27 ;  /* 0x00007610001b7816 */ /* 0x000fe2000000001b */
[----:B------:R-:W-:Y:S06]  /*4320*/  BRA `(.L_x_32885) ;  /* 0x0000000000107947 */ /* 0x000fec0003800000 */
.L_x_32908:
[----:B------:R-:W2:Y:S02]  /*4330*/  LDG.E R4, desc[UR36][R4.64] ;  /* 0x0000002404047981 */ /* 0x000ea4000c1e1900 */
[----:B--2---:R-:W-:-:S04]  /*4340*/  I2FP.F32.U32 R0, R4 ;  /* 0x0000000400007245 */ /* 0x004fc80000201000 */
[----:B------:R-:W-:-:S04]  /*4350*/  F2FP.F16.F32.PACK_AB R0, RZ, R0 ;  /* 0x00000000ff00723e */ /* 0x000fc800000000ff */
[----:B------:R-:W-:-:S07]  /*4360*/  PRMT R27, R0, 0x7610, R27 ;  /* 0x00007610001b7816 */ /* 0x000fce000000001b */
.L_x_32885:
[----:B------:R-:W-:-:S07]  /*4370*/  VIADD R17, R17, 0x80 ;  /* 0x0000008011117836 */ /* 0x000fce0000000000 */
.L_x_32846:
[----:B------:R-:W-:Y:S05]  /*4380*/  BSYNC.RECONVERGENT B6 ;  /* 0x0000000000067941 */ /* 0x000fea0003800200 */
.L_x_32845:
        /* <DEDUP_REMOVED lines=27> */
.L_x_32918:
[----:B------:R-:W2:Y:S02]  /*4540*/  LDG.E.U8 R4, desc[UR36][R4.64] ;  /* 0x0000002404047981 */ /* 0x000ea4000c1e1100 */
[----:B--2---:R-:W-:-:S04]  /*4550*/  I2FP.F32.U32 R0, R4 ;  /* 0x0000000400007245 */ /* 0x004fc80000201000 */
[----:B------:R-:W-:-:S04]  /*4560*/  F2FP.F16.F32.PACK_AB R0, RZ, R0 ;  /* 0x00000000ff00723e */ /* 0x000fc800000000ff */
[----:B------:R-:W-:Y:S01]  /*4570*/  PRMT R18, R0, 0x7610, R18 ;  /* 0x0000761000127816 */ /* 0x000fe20000000012 */
[----:B------:R-:W-:Y:S06]  /*4580*/  BRA `(.L_x_32920) ;  /* 0x0000000c00b87947 */ /* 0x000fec0003800000 */
.L_x_32917:
        /* <DEDUP_REMOVED lines=11> */
.L_x_32922:
[----:B------:R-:W2:Y:S02]  /*4640*/  LDG.E R4, desc[UR36][R4.64] ;  /* 0x0000002404047981 */ /* 0x000ea4000c1e1900 */
[----:B--2---:R-:W-:-:S04]  /*4650*/  I2FP.F32.S32 R0, R4 ;  /* 0x0000000400007245 */ /* 0x004fc80000201400 */
[----:B------:R-:W-:-:S04]  /*4660*/  F2FP.F16.F32.PACK_AB R0, RZ, R0 ;  /* 0x00000000ff00723e */ /* 0x000fc800000000ff */
[----:B------:R-:W-:Y:S01]  /*4670*/  PRMT R18, R0, 0x7610, R18 ;  /* 0x0000761000127816 */ /* 0x000fe20000000012 */
[----:B------:R-:W-:Y:S06]  /*4680*/  BRA `(.L_x_32920) ;  /* 0x0000000c00787947 */ /* 0x000fec0003800000 */
.L_x_32921:
[----:B------:R-:W2:Y:S02]  /*4690*/  LDG.E.U16 R4, desc[UR36][R4.64] ;  /* 0x0000002404047981 */ /* 0x000ea4000c1e1500 */
[----:B--2---:R-:W0:Y:S02]  /*46a0*/  I2F.S16 R0, R4 ;  /* 0x0000000400007306 */ /* 0x004e240000101400 */
[----:B0-----:R-:W-:-:S04]  /*46b0*/  F2FP.F16.F32.PACK_AB R0, RZ, R0 ;  /* 0x00000000ff00723e */ /* 0x001fc800000000ff */
[----:B------:R-:W-:Y:S01]  /*46c0*/  PRMT R18, R0, 0x7610, R18 ;  /* 0x0000761000127816 */ /* 0x000fe20000000012 */
[----:B------:R-:W-:Y:S06]  /*46d0*/  BRA `(.L_x_32920) ;  /* 0x0000000c00647947 */ /* 0x000fec0003800000 */
.L_x_32916:
        /* <DEDUP_REMOVED lines=9> */
.L_x_32924:
[----:B------:R1:W5:Y:S01]  /*4770*/  LDG.E.U16 R18, desc[UR36][R4.64] ;  /* 0x0000002404127981 */ /* 0x000362000c1e1500 */
[----:B------:R-:W-:Y:S05]  /*4780*/  BRA `(.L_x_32920) ;  /* 0x0000000c00387947 */ /* 0x000fea0003800000 */
.L_x_32923:
        /* <DEDUP_REMOVED lines=9> */
.L_x_32926:
[----:B------:R0:W5:Y:S01]  /*4820*/  LDG.E.U16 R18, desc[UR36][R4.64] ;  /* 0x0000002404127981 */ /* 0x000162000c1e1500 */
[----:B------:R-:W-:Y:S05]  /*4830*/  BRA `(.L_x_32920) ;  /* 0x0000000c000c7947 */ /* 0x000fea0003800000 */
.L_x_32925:
        /* <DEDUP_REMOVED lines=9> */
.L_x_32915:
        /* <DEDUP_REMOVED lines=14> */
.L_x_32929:
        /* <DEDUP_REMOVED lines=9> */
.L_x_32928:
        /* <DEDUP_REMOVED lines=27> */
.L_x_32931:
        /* <DEDUP_REMOVED lines=15> */
.L_x_32930:
[----:B------:R-:W2:Y:S02]  /*4ce0*/  LDG.E.U16 R0, desc[UR36][R4.64] ;  /* 0x0000002404007981 */ /* 0x000ea4000c1e1500 */
[----:B--2---:R-:W-:-:S05]  /*4cf0*/  IMAD.U32 R0, R0, 0x10000, RZ ;  /* 0x0001000000007824 */ /* 0x004fca00078e00ff */
[----:B------:R-:W-:-:S04]  /*4d00*/  F2FP.F16.F32.PACK_AB R0, RZ, R0 ;  /* 0x00000000ff00723e */ /* 0x000fc800000000ff */
[----:B------:R-:W-:Y:S01]  /*4d10*/  PRMT R18, R0, 0x7610, R18 ;  /* 0x0000761000127816 */ /* 0x000fe20000000012 */
[----:B------:R-:W-:Y:S06]  /*4d20*/  BRA `(.L_x_32920) ;  /* 0x0000000400d07947 */ /* 0x000fec0003800000 */
.L_x_32927:
        /* <DEDUP_REMOVED lines=13> */
.L_x_32934:
        /* <DEDUP_REMOVED lines=21> */
.L_x_32938:
[----:B------:R-:W-:Y:S05]  /*4f50*/  BSYNC.RECONVERGENT B1 ;  /* 0x0000000000017941 */ /* 0x000fea0003800200 */
.L_x_32937:
[----:B------:R-:W-:Y:S01]  /*4f60*/  IMAD.SHL.U32 R0, R0, 0x100000, RZ ;  /* 0x0010000000007824 */ /* 0x000fe200078e00ff */
[----:B------:R-:W-:-:S04]  /*4f70*/  LEA R3, R3, 0x3b800000, 0x17 ;  /* 0x3b80000003037811 */ /* 0x000fc800078eb8ff */
[----:B------:R-:W-:-:S07]  /*4f80*/  LOP3.LUT R0, R3, R0, R7, 0xfe, !PT ;  /* 0x0000000003007212 */ /* 0x000fce00078efe07 */
.L_x_32936:
[----:B------:R-:W-:Y:S05]  /*4f90*/  BSYNC.RECONVERGENT B0 ;  /* 0x0000000000007941 */ /* 0x000fea0003800200 */
.L_x_32935:
[----:B------:R-:W-:-:S04]  /*4fa0*/  F2FP.F16.F32.PACK_AB R0, RZ, R0 ;  /* 0x00000000ff00723e */ /* 0x000fc800000000ff */
[----:B------:R-:W-:Y:S01]  /*4fb0*/  PRMT R18, R0, 0x7610, R18 ;  /* 0x0000761000127816 */ /* 0x000fe20000000012 */
[----:B------:R-:W-:Y:S06]  /*4fc0*/  BRA `(.L_x_32920) ;  /* 0x0000000400287947 */ /* 0x000fec0003800000 */
.L_x_32933:
        /* <DEDUP_REMOVED lines=21> */
.L_x_32942:
[----:B------:R-:W-:Y:S05]  /*5120*/  BSYNC.RECONVERGENT B1 ;  /* 0x0000000000017941 */ /* 0x000fea0003800200 */
.L_x_32941:
[----:B------:R-:W-:Y:S01]  /*5130*/  IMAD.SHL.U32 R0, R0, 0x200000, RZ ;  /* 0x0020000000007824 */ /* 0x000fe200078e00ff */
[----:B------:R-:W-:-:S04]  /*5140*/  LEA R3, R3, 0x37800000, 0x17 ;  /* 0x3780000003037811 */ /* 0x000fc800078eb8ff */
[----:B------:R-:W-:-:S07]  /*5150*/  LOP3.LUT R0, R3, R0, R7, 0xfe, !PT ;  /* 0x0000000003007212 */ /* 0x000fce00078efe07 */
.L_x_32940:
[----:B------:R-:W-:Y:S05]  /*5160*/  BSYNC.RECONVERGENT B0 ;  /* 0x0000000000007941 */ /* 0x000fea0003800200 */
.L_x_32939:
[----:B------:R-:W-:-:S04]  /*5170*/  F2FP.F16.F32.PACK_AB R0, RZ, R0 ;  /* 0x00000000ff00723e */ /* 0x000fc800000000ff */
[----:B------:R-:W-:Y:S01]  /*5180*/  PRMT R18, R0, 0x7610, R18 ;  /* 0x0000761000127816 */ /* 0x000fe20000000012 */
[----:B------:R-:W-:Y:S06]  /*5190*/  BRA `(.L_x_32920) ;  /* 0x0000000000b47947 */ /* 0x000fec0003800000 */
.L_x_32932:
        /* <DEDUP_REMOVED lines=14> */
.L_x_32946:
[----:B------:R-:W-:Y:S05]  /*5280*/  BSYNC.RECONVERGENT B0 ;  /* 0x0000000000007941 */ /* 0x000fea0003800200 */
.L_x_32945:
[----:B------:R-:W-:-:S04]  /*5290*/  F2FP.F16.F32.PACK_AB R0, RZ, R0 ;  /* 0x00000000ff00723e */ /* 0x000fc800000000ff */
[----:B------:R-:W-:Y:S01]  /*52a0*/  PRMT R18, R0, 0x7610, R18 ;  /* 0x0000761000127816 */ /* 0x000fe20000000012 */
[----:B------:R-:W-:Y:S06]  /*52b0*/  BRA `(.L_x_32920) ;  /* 0x00000000006c7947 */ /* 0x000fec0003800000 */
.L_x_32919:
        /* <DEDUP_REMOVED lines=16> */
.L_x_32947:
[----:B------:R-:W-:Y:S01]  /*53c0*/  PRMT R18, RZ, 0x7610, R18 ;  /* 0x00007610ff127816 */ /* 0x000fe20000000012 */
[----:B------:R-:W-:Y:S06]  /*53d0*/  BRA `(.L_x_32920) ;  /* 0x0000000000247947 */ /* 0x000fec0003800000 */
.L_x_32944:
[----:B------:R-:W2:Y:S02]  /*53e0*/  LDG.E.64 R4, desc[UR36][R4.64] ;  /* 0x0000002404047981 */ /* 0x000ea4000c1e1b00 */
[----:B--2---:R-:W0:Y:S02]  /*53f0*/  I2F.U64 R0, R4 ;  /* 0x0000000400007312 */ /* 0x004e240000301000 */
[----:B0-----:R-:W-:-:S04]  /*5400*/  F2FP.F16.F32.PACK_AB R0, RZ, R0 ;  /* 0x00000000ff00723e */ /* 0x001fc800000000ff */
[----:B------:R-:W-:Y:S01]  /*5410*/  PRMT R18, R0, 0x7610, R18 ;  /* 0x0000761000127816 */ /* 0x000fe20000000012 */
[----:B------:R-:W-:Y:S06]  /*5420*/  BRA `(.L_x_32920) ;  /* 0x0000000000107947 */ /* 0x000fec0003800000 */
.L_x_32943:
[----:B------:R-:W2:Y:S02]  /*5430*/  LDG.E R4, desc[UR36][R4.64] ;  /* 0x0000002404047981 */ /* 0x000ea4000c1e1900 */
[----:B--2---:R-:W-:-:S04]  /*5440*/  I2FP.F32.U32 R0, R4 ;  /* 0x0000000400007245 */ /* 0x004fc80000201000 */
[----:B------:R-:W-:-:S04]  /*5450*/  F2FP.F16.F32.PACK_AB R0, RZ, R0 ;  /* 0x00000000ff00723e */ /* 0x000fc800000000ff */
[----:B------:R-:W-:-:S07]  /*5460*/  PRMT R18, R0, 0x7610, R18 ;  /* 0x0000761000127816 */ /* 0x000fce0000000012 */
.L_x_32920:
        /* <DEDUP_REMOVED lines=22> */
.L_x_32951:
[----:B------:R-:W2:Y:S02]  /*55d0*/  LDG.E.U8 R4, desc[UR36][R4.64] ;  /* 0x0000002404047981 */ /* 0x000ea4000c1e1100 */
[----:B--2---:R-:W-:-:S04]  /*55e0*/  I2FP.F32.U32 R0, R4 ;  /* 0x0000000400007245 */ /* 0x004fc80000201000 */
[----:B------:R-:W-:-:S04]  /*55f0*/  F2FP.F16.F32.PACK_AB R0, RZ, R0 ;  /* 0x00000000ff00723e */ /* 0x000fc800000000ff */
[----:B------:R-:W-:Y:S01]  /*5600*/  PRMT R25, R0, 0x7610, R25 ;  /* 0x0000761000197816 */ /* 0x000fe20000000019 */
[----:B------:R-:W-:Y:S06]  /*5610*/  BRA `(.L_x_32953) ;  /* 0x0000000c00b87947 */ /* 0x000fec0003800000 */
.L_x_32950:
        /* <DEDUP_REMOVED lines=11> */
.L_x_32955:
[----:B------:R-:W2:Y:S02]  /*56d0*/  LDG.E R4, desc[UR36][R4.64] ;  /* 0x0000002404047981 */ /* 0x000ea4000c1e1900 */
[----:B--2---:R-:W-:-:S04]  /*56e0*/  I2FP.F32.S32 R0, R4 ;  /* 0x0000000400007245 */ /* 0x004fc80000201400 */
[----:B------:R-:W-:-:S04]  /*56f0*/  F2FP.F16.F32.PACK_AB R0, RZ, R0 ;  /* 0x00000000ff00723e */ /* 0x000fc800000000ff */
[----:B------:R-:W-:Y:S01]  /*5700*/  PRMT R25, R0, 0x7610, R25 ;  /* 0x0000761000197816 */ /* 0x000fe20000000019 */
[----:B------:R-:W-:Y:S06]  /*5710*/  BRA `(.L_x_32953) ;  /* 0x0000000c00787947 */ /* 0x000fec0003800000 */
.L_x_32954:
[----:B------:R-:W2:Y:S02]  /*5720*/  LDG.E.U16 R4, desc[UR36][R4.64] ;  /* 0x0000002404047981 */ /* 0x000ea4000c1e1500 */
[----:B--2---:R-:W0:Y:S02]  /*5730*/  I2F.S16 R0, R4 ;  /* 0x0000000400007306 */ /* 0x004e240000101400 */
[----:B0-----:R-:W-:-:S04]  /*5740*/  F2FP.F16.F32.PACK_AB R0, RZ, R0 ;  /* 0x00000000ff00723e */ /* 0x001fc800000000ff */
[----:B------:R-:W-:Y:S01]  /*5750*/  PRMT R25, R0, 0x7610, R25 ;  /* 0x0000761000197816 */ /* 0x000fe20000000019 */
[----:B------:R-:W-:Y:S06]  /*5760*/  BRA `(.L_x_32953) ;  /* 0x0000000c00647947 */ /* 0x000fec0003800000 */
.L_x_32949:
        /* <DEDUP_REMOVED lines=9> */
.L_x_32957:
[----:B------:R1:W5:Y:S01]  /*5800*/  LDG.E.U16 R25, desc[UR36][R4.64] ;  /* 0x0000002404197981 */ /* 0x000362000c1e1500 */
[----:B------:R-:W-:Y:S05]  /*5810*/  BRA `(.L_x_32953) ;  /* 0x0000000c00387947 */ /* 0x000fea0003800000 */
.L_x_32956:
        /* <DEDUP_REMOVED lines=9> */
.L_x_32959:
[----:B------:R0:W5:Y:S01]  /*58b0*/  LDG.E.U16 R25, desc[UR36][R4.64] ;  /* 0x0000002404197981 */ /* 0x000162000c1e1500 */
[----:B------:R-:W-:Y:S05]  /*58c0*/  BRA `(.L_x_32953) ;  /* 0x0000000c000c7947 */ /* 0x000fea0003800000 */
.L_x_32958:
        /* <DEDUP_REMOVED lines=9> */
.L_x_32948:
        /* <DEDUP_REMOVED lines=14> */
.L_x_32962:
        /* <DEDUP_REMOVED lines=9> */
.L_x_32961:
        /* <DEDUP_REMOVED lines=27> */
.L_x_32964:
        /* <DEDUP_REMOVED lines=15> */
.L_x_32963:
[----:B------:R-:W2:Y:S02]  /*5d70*/  LDG.E.U16 R0, desc[UR36][R4.64] ;  /* 0x0000002404007981 */ /* 0x000ea4000c1e1500 */
[----:B--2---:R-:W-:-:S05]  /*5d80*/  IMAD.U32 R0, R0, 0x10000, RZ ;  /* 0x0001000000007824 */ /* 0x004fca00078e00ff */
[----:B------:R-:W-:-:S04]  /*5d90*/  F2FP.F16.F32.PACK_AB R0, RZ, R0 ;  /* 0x00000000ff00723e */ /* 0x000fc800000000ff */
[----:B------:R-:W-:Y:S01]  /*5da0*/  PRMT R25, R0, 0x7610, R25 ;  /* 0x0000761000197816 */ /* 0x000fe20000000019 */
[----:B------:R-:W-:Y:S06]  /*5db0*/  BRA `(.L_x_32953) ;  /* 0x0000000400d07947 */ /* 0x000fec0003800000 */
.L_x_32960:
        /* <DEDUP_REMOVED lines=13> */
.L_x_32967:
        /* <DEDUP_REMOVED lines=21> */
.L_x_32971:
[----:B------:R-:W-:Y:S05]  /*5fe0*/  BSYNC.RECONVERGENT B1 ;  /* 0x0000000000017941 */ /* 0x000fea0003800200 */
.L_x_32970:
[----:B------:R-:W-:Y:S01]  /*5ff0*/  IMAD.SHL.U32 R0, R0, 0x100000, RZ ;  /* 0x0010000000007824 */ /* 0x000fe200078e00ff */
[----:B------:R-:W-:-:S04]  /*6000*/  LEA R3, R3, 0x3b800000, 0x17 ;  /* 0x3b80000003037811 */ /* 0x000fc800078eb8ff */
[----:B------:R-:W-:-:S07]  /*6010*/  LOP3.LUT R0, R3, R0, R7, 0xfe, !PT ;  /* 0x0000000003007212 */ /* 0x000fce00078efe07 */
.L_x_32969:
[----:B------:R-:W-:Y:S05]  /*6020*/  BSYNC.RECONVERGENT B0 ;  /* 0x0000000000007941 */ /* 0x000fea0003800200 */
.L_x_32968:
[----:B------:R-:W-:-:S04]  /*6030*/  F2FP.F16.F32.PACK_AB R0, RZ, R0 ;  /* 0x00000000ff00723e */ /* 0x000fc800000000ff */
[----:B------:R-:W-:Y:S01]  /*6040*/  PRMT R25, R0, 0x7610, R25 ;  /* 0x0000761000197816 */ /* 0x000fe20000000019 */
[----:B------:R-:W-:Y:S06]  /*6050*/  BRA `(.L_x_32953) ;  /* 0x0000000400287947 */ /* 0x000fec0003800000 */
.L_x_32966:
        /* <DEDUP_REMOVED lines=21> */
.L_x_32975:
[----:B------:R-:W-:Y:S05]  /*61b0*/  BSYNC.RECONVERGENT B1 ;  /* 0x0000000000017941 */ /* 0x000fea0003800200 */
.L_x_32974:
[----:B------:R-:W-:Y:S01]  /*61c0*/  IMAD.SHL.U32 R0, R0, 0x200000, RZ ;  /* 0x0020000000007824 */ /* 0x000fe200078e00ff */
[----:B------:R-:W-:-:S04]  /*61d0*/  LEA R3, R3, 0x37800000, 0x17 ;  /* 0x3780000003037811 */ /* 0x000fc800078eb8ff */
[----:B------:R-:W-:-:S07]  /*61e0*/  LOP3.LUT R0, R3, R0, R7, 0xfe, !PT ;  /* 0x0000000003007212 */ /* 0x000fce00078efe07 */
.L_x_32973:
[----:B------:R-:W-:Y:S05]  /*61f0*/  BSYNC.RECONVERGENT B0 ;  /* 0x0000000000007941 */ /* 0x000fea0003800200 */
.L_x_32972:
[----:B------:R-:W-:-:S04]  /*6200*/  F2FP.F16.F32.PACK_AB R0, RZ, R0 ;  /* 0x00000000ff00723e */ /* 0x000fc800000000ff */
[----:B------:R-:W-:Y:S01]  /*6210*/  PRMT R25, R0, 0x7610, R25 ;  /* 0x0000761000197816 */ /* 0x000fe20000000019 */
[----:B------:R-:W-:Y:S06]  /*6220*/  BRA `(.L_x_32953) ;  /* 0x0000000000b47947 */ /* 0x000fec0003800000 */
.L_x_32965:
        /* <DEDUP_REMOVED lines=14> */
.L_x_32979:
[----:B------:R-:W-:Y:S05]  /*6310*/  BSYNC.RECONVERGENT B0 ;  /* 0x0000000000007941 */ /* 0x000fea0003800200 */
.L_x_32978:
[----:B------:R-:W-:-:S04]  /*6320*/  F2FP.F16.F32.PACK_AB R0, RZ, R0 ;  /* 0x00000000ff00723e */ /* 0x000fc800000000ff */
[----:B------:R-:W-:Y:S01]  /*6330*/  PRMT R25, R0, 0x7610, R25 ;  /* 0x0000761000197816 */ /* 0x000fe20000000019 */
[----:B------:R-:W-:Y:S06]  /*6340*/  BRA `(.L_x_32953) ;  /* 0x00000000006c7947 */ /* 0x000fec0003800000 */
.L_x_32952:
        /* <DEDUP_REMOVED lines=16> */
.L_x_32980:
[----:B------:R-:W-:Y:S01]  /*6450*/  PRMT R25, RZ, 0x7610, R25 ;  /* 0x00007610ff197816 */ /* 0x000fe20000000019 */
[----:B------:R-:W-:Y:S06]  /*6460*/  BRA `(.L_x_32953) ;  /* 0x0000000000247947 */ /* 0x000fec0003800000 */
.L_x_32977:
[----:B------:R-:W2:Y:S02]  /*6470*/  LDG.E.64 R4, desc[UR36][R4.64] ;  /* 0x0000002404047981 */ /* 0x000ea4000c1e1b00 */
[----:B--2---:R-:W0:Y:S02]  /*6480*/  I2F.U64 R0, R4 ;  /* 0x0000000400007312 */ /* 0x004e240000301000 */
[----:B0-----:R-:W-:-:S04]  /*6490*/  F2FP.F16.F32.PACK_AB R0, RZ, R0 ;  /* 0x00000000ff00723e */ /* 0x001fc800000000ff */
[----:B------:R-:W-:Y:S01]  /*64a0*/  PRMT R25, R0, 0x7610, R25 ;  /* 0x0000761000197816 */ /* 0x000fe20000000019 */
[----:B------:R-:W-:Y:S06]  /*64b0*/  BRA `(.L_x_32953) ;  /* 0x0000000000107947 */ /* 0x000fec0003800000 */
.L_x_32976:
[----:B------:R-:W2:Y:S02]  /*64c0*/  LDG.E R4, desc[UR36][R4.64] ;  /* 0x0000002404047981 */ /* 0x000ea4000c1e1900 */
[----:B--2---:R-:W-:-:S04]  /*64d0*/  I2FP.F32.U32 R0, R4 ;  /* 0x0000000400007245 */ /* 0x004fc80000201000 */
[----:B------:R-:W-:-:S04]  /*64e0*/  F2FP.F16.F32.PACK_AB R0, RZ, R0 ;  /* 0x00000000ff00723e */ /* 0x000fc800000000ff */
[----:B------:R-:W-:-:S07]  /*64f0*/  PRMT R25, R0, 0x7610, R25 ;  /* 0x0000761000197816 */ /* 0x000fce0000000019 */
.L_x_32953:
[----:B------:R-:W-:-:S07]  /*6500*/  VIADD R17, R17, 0x80 ;  /* 0x0000008011117836 */ /* 0x000fce0000000000 */
.L_x_32914:
[----:B------:R-:W-:Y:S05]  /*6510*/  BSYNC.RECONVERGENT B6 ;  /* 0x0000000000067941 */ /* 0x000fea0003800200 */
.L_x_32913:
        /* <DEDUP_REMOVED lines=27> */
.L_x_32986:
[----:B------:R-:W2:Y:S02]  /*66d0*/  LDG.E.U8 R4, desc[UR36][R4.64] ;  /* 0x0000002404047981 */ /* 0x000ea4000c1e1100 */
[----:B--2---:R-:W-:-:S04]  /*66e0*/  I2FP.F32.U32 R0, R4 ;  /* 0x0000000400007245 */ /* 0x004fc80000201000 */
[----:B------:R-:W-:-:S04]  /*66f0*/  F2FP.F16.F32.PACK_AB R0, RZ, R0 ;  /* 0x00000000ff00723e */ /* 0x000fc800000000ff */
[----:B------:R-:W-:Y:S01]  /*6700*/  PRMT R22, R0, 0x7610, R22 ;  /* 0x0000761000167816 */ /* 0x000fe20000000016 */
[----:B------:R-:W-:Y:S06]  /*6710*/  BRA `(.L_x_32988) ;  /* 0x0000000c00b87947 */ /* 0x000fec0003800000 */
.L_x_32985:
        /* <DEDUP_REMOVED lines=11> */
.L_x_32990:
[----:B------:R-:W2:Y:S02]  /*67d0*/  LDG.E R4, desc[UR36][R4.64] ;  /* 0x0000002404047981 */ /* 0x000ea4000c1e1900 */
[----:B--2---:R-:W-:-:S04]  /*67e0*/  I2FP.F32.S32 R0, R4 ;  /* 0x0000000400007245 */ /* 0x004fc80000201400 */
[----:B------:R-:W-:-:S04]  /*67f0*/  F2FP.F16.F32.PACK_AB R0, RZ, R0 ;  /* 0x00000000ff00723e */ /* 0x000fc800000000ff */
[----:B------:R-:W-:Y:S01]  /*6800*/  PRMT R22, R0, 0x7610, R22 ;  /* 0x0000761000167816 */ /* 0x000fe20000000016 */
[----:B------:R-:W-:Y:S06]  /*6810*/  BRA `(.L_x_32988) ;  /* 0x0000000c00787947 */ /* 0x000fec0003800000 */
.L_x_32989:
[----:B------:R-:W2:Y:S02]  /*6820*/  LDG.E.U16 R4, desc[UR36][R4.64] ;  /* 0x0000002404047981 */ /* 0x000ea4000c1e1500 */
[----:B--2---:R-:W0:Y:S02]  /*6830*/  I2F.S16 R0, R4 ;  /* 0x0000000400007306 */ /* 0x004e240000101400 */
[----:B0-----:R-:W-:-:S04]  /*6840*/  F2FP.F16.F32.PACK_AB R0, RZ, R0 ;  /* 0x00000000ff00723e */ /* 0x001fc800000000ff */
[----:B------:R-:W-:Y:S01]  /*6850*/  PRMT R22, R0, 0x7610, R22 ;  /* 0x0000761000167816 */ /* 0x000fe20000000016 */
[----:B------:R-:W-:Y:S06]  /*6860*/  BRA `(.L_x_32988) ;  /* 0x0000000c00647947 */ /* 0x000fec0003800000 */
.L_x_32984:
        /* <DEDUP_REMOVED lines=9> */
.L_x_32992:
[----:B------:R0:W5:Y:S01]  /*6900*/  LDG.E.U16 R22, desc[UR36][R4.64] ;  /* 0x0000002404167981 */ /* 0x000162000c1e1500 */
[----:B------:R-:W-:Y:S05]  /*6910*/  BRA `(.L_x_32988) ;  /* 0x0000000c00387947 */ /* 0x000fea0003800000 */
.L_x_32991:
        /* <DEDUP_REMOVED lines=9> */
.L_x_32994:
[----:B------:R1:W5:Y:S01]  /*69b0*/  LDG.E.U16 R22, desc[UR36][R4.64] ;  /* 0x0000002404167981 */ /* 0x000362000c1e1500 */
[----:B------:R-:W-:Y:S05]  /*69c0*/  BRA `(.L_x_32988) ;  /* 0x0000000c000c7947 */ /* 0x000fea0003800000 */
.L_x_32993:
        /* <DEDUP_REMOVED lines=9> */
.L_x_32983:
        /* <DEDUP_REMOVED lines=14> */
.L_x_32997:
        /* <DEDUP_REMOVED lines=9> */
.L_x_32996:
        /* <DEDUP_REMOVED lines=27> */
.L_x_32999:
        /* <DEDUP_REMOVED lines=15> */
.L_x_32998:
[----:B------:R-:W2:Y:S02]  /*6e70*/  LDG.E.U16 R0, desc[UR36][R4.64] ;  /* 0x0000002404007981 */ /* 0x000ea4000c1e1500 */
[----:B--2---:R-:W-:-:S05]  /*6e80*/  IMAD.U32 R0, R0, 0x10000, RZ ;  /* 0x0001000000007824 */ /* 0x004fca00078e00ff */
[----:B------:R-:W-:-:S04]  /*6e90*/  F2FP.F16.F32.PACK_AB R0, RZ, R0 ;  /* 0x00000000ff00723e */ /* 0x000fc800000000ff */
[----:B------:R-:W-:Y:S01]  /*6ea0*/  PRMT R22, R0, 0x7610, R22 ;  /* 0x0000761000167816 */ /* 0x000fe20000000016 */
[----:B------:R-:W-:Y:S06]  /*6eb0*/  BRA `(.L_x_32988) ;  /* 0x0000000400d07947 */ /* 0x000fec0003800000 */
.L_x_32995:
        /* <DEDUP_REMOVED lines=13> */
.L_x_33002:
        /* <DEDUP_REMOVED lines=21> */
.L_x_33006:
[----:B------:R-:W-:Y:S05]  /*70e0*/  BSYNC.RECONVERGENT B1 ;  /* 0x0000000000017941 */ /* 0x000fea0003800200 */
.L_x_33005:
[----:B------:R-:W-:Y:S01]  /*70f0*/  IMAD.SHL.U32 R0, R0, 0x100000, RZ ;  /* 0x0010000000007824 */ /* 0x000fe200078e00ff */
[----:B------:R-:W-:-:S04]  /*7100*/  LEA R3, R3, 0x3b800000, 0x17 ;  /* 0x3b80000003037811 */ /* 0x000fc800078eb8ff */
[----:B------:R-:W-:-:S07]  /*7110*/  LOP3.LUT R0, R3, R0, R7, 0xfe, !PT ;  /* 0x0000000003007212 */ /* 0x000fce00078efe07 */
.L_x_33004:
[----:B------:R-:W-:Y:S05]  /*7120*/  BSYNC.RECONVERGENT B0 ;  /* 0x0000000000007941 */ /* 0x000fea0003800200 */
.L_x_33003:
[----:B------:R-:W-:-:S04]  /*7130*/  F2FP.F16.F32.PACK_AB R0, RZ, R0 ;  /* 0x00000000ff00723e */ /* 0x000fc800000000ff */
[----:B------:R-:W-:Y:S01]  /*7140*/  PRMT R22, R0, 0x7610, R22 ;  /* 0x0000761000167816 */ /* 0x000fe20000000016 */
[----:B------:R-:W-:Y:S06]  /*7150*/  BRA `(.L_x_32988) ;  /* 0x0000000400287947 */ /* 0x000fec0003800000 */
.L_x_33001:
        /* <DEDUP_REMOVED lines=21> */
.L_x_33010:
[----:B------:R-:W-:Y:S05]  /*72b0*/  BSYNC.RECONVERGENT B1 ;  /* 0x0000000000017941 */ /* 0x000fea0003800200 */
.L_x_33009:
[----:B------:R-:W-:Y:S01]  /*72c0*/  IMAD.SHL.U32 R0, R0, 0x200000, RZ ;  /* 0x0020000000007824 */ /* 0x000fe200078e00ff */
[----:B------:R-:W-:-:S04]  /*72d0*/  LEA R3, R3, 0x37800000, 0x17 ;  /* 0x3780000003037811 */ /* 0x000fc800078eb8ff */
[----:B------:R-:W-:-:S07]  /*72e0*/  LOP3.LUT R0, R3, R0, R7, 0xfe, !PT ;  /* 0x0000000003007212 */ /* 0x000fce00078efe07 */
.L_x_33008:
[----:B------:R-:W-:Y:S05]  /*72f0*/  BSYNC.RECONVERGENT B0 ;  /* 0x0000000000007941 */ /* 0x000fea0003800200 */
.L_x_33007:
[----:B------:R-:W-:-:S04]  /*7300*/  F2FP.F16.F32.PACK_AB R0, RZ, R0 ;  /* 0x00000000ff00723e */ /* 0x000fc800000000ff */
[----:B------:R-:W-:Y:S01]  /*7310*/  PRMT R22, R0, 0x7610, R22 ;  /* 0x0000761000167816 */ /* 0x000fe20000000016 */
[----:B------:R-:W-:Y:S06]  /*7320*/  BRA `(.L_x_32988) ;  /* 0x0000000000b47947 */ /* 0x000fec0003800000 */
.L_x_33000:
        /* <DEDUP_REMOVED lines=14> */
.L_x_33014:
[----:B------:R-:W-:Y:S05]  /*7410*/  BSYNC.RECONVERGENT B0 ;  /* 0x0000000000007941 */ /* 0x000fea0003800200 */
.L_x_33013:
[----:B------:R-:W-:-:S04]  /*7420*/  F2FP.F16.F32.PACK_AB R0, RZ, R0 ;  /* 0x00000000ff00723e */ /* 0x000fc800000000ff */
[----:B------:R-:W-:Y:S01]  /*7430*/  PRMT R22, R0, 0x7610, R22 ;  /* 0x0000761000167816 */ /* 0x000fe20000000016 */
[----:B------:R-:W-:Y:S06]  /*7440*/  BRA `(.L_x_32988) ;  /* 0x00000000006c7947 */ /* 0x000fec0003800000 */
.L_x_32987:
        /* <DEDUP_REMOVED lines=16> */
.L_x_33015:
[----:B------:R-:W-:Y:S01]  /*7550*/  PRMT R22, RZ, 0x7610, R22 ;  /* 0x00007610ff167816 */ /* 0x000fe20000000016 */
[----:B------:R-:W-:Y:S06]  /*7560*/  BRA `(.L_x_32988) ;  /* 0x0000000000247947 */ /* 0x000fec0003800000 */
.L_x_33012:
[----:B------:R-:W2:Y:S02]  /*7570*/  LDG.E.64 R4, desc[UR36][R4.64] ;  /* 0x0000002404047981 */ /* 0x000ea4000c1e1b00 */
[----:B--2---:R-:W0:Y:S02]  /*7580*/  I2F.U64 R0, R4 ;  /* 0x0000000400007312 */ /* 0x004e240000301000 */
[----:B0-----:R-:W-:-:S04]  /*7590*/  F2FP.F16.F32.PACK_AB R0, RZ, R0 ;  /* 0x00000000ff00723e */ /* 0x001fc800000000ff */
[----:B------:R-:W-:Y:S01]  /*75a0*/  PRMT R22, R0, 0x7610, R22 ;  /* 0x0000761000167816 */ /* 0x000fe20000000016 */
[----:B------:R-:W-:Y:S06]  /*75b0*/  BRA `(.L_x_32988) ;  /* 0x0000000000107947 */ /* 0x000fec0003800000 */
.L_x_33011:
[----:B------:R-:W2:Y:S02]  /*75c0*/  LDG.E R4, desc[UR36][R4.64] ;  /* 0x0000002404047981 */ /* 0x000ea4000c1e1900 */
[----:B--2---:R-:W-:-:S04]  /*75d0*/  I2FP.F32.U32 R0, R4 ;  /* 0x0000000400007245 */ /* 0x004fc80000201000 */
[----:B------:R-:W-:-:S04]  /*75e0*/  F2FP.F16.F32.PACK_AB R0, RZ, R0 ;  /* 0x00000000ff00723e */ /* 0x000fc800000000ff */
[----:B------:R-:W-:-:S07]  /*75f0*/  PRMT R22, R0, 0x7610, R22 ;  /* 0x0000761000167816 */ /* 0x000fce0000000016 */
.L_x_32988:
        /* <DEDUP_REMOVED lines=21> */
.L_x_33019:
[----:B------:R-:W2:Y:S02]  /*7750*/  LDG.E.U8 R4, desc[UR36][R4.64] ;  /* 0x0000002404047981 */ /* 0x000ea4000c1e1100 */
[----:B--2---:R-:W-:-:S04]  /*7760*/  I2FP.F32.U32 R0, R4 ;  /* 0x0000000400007245 */ /* 0x004fc80000201000 */
[----:B------:R-:W-:Y:S01]  /*7770*/  F2FP.F16.F32.PACK_AB R0, RZ, R0 ;  /* 0x00000000ff00723e */ /* 0x000fe200000000ff */
[----:B------:R-:W-:Y:S06]  /*7780*/  BRA `(.L_x_32982) ;  /* 0x0000000c00807947 */ /* 0x000fec0003800000 */
.L_x_33018:
        /* <DEDUP_REMOVED lines=10> */
.L_x_33022:
[----:B------:R-:W2:Y:S02]  /*7830*/  LDG.E R4, desc[UR36][R4.64] ;  /* 0x0000002404047981 */ /* 0x000ea4000c1e1900 */
[----:B--2---:R-:W-:-:S04]  /*7840*/  I2FP.F32.S32 R0, R4 ;  /* 0x0000000400007245 */ /* 0x004fc80000201400 */
[----:B------:R-:W-:Y:S01]  /*7850*/  F2FP.F16.F32.PACK_AB R0, RZ, R0 ;  /* 0x00000000ff00723e */ /* 0x000fe200000000ff */
[----:B------:R-:W-:Y:S06]  /*7860*/  BRA `(.L_x_32982) ;  /* 0x0000000c00487947 */ /* 0x000fec0003800000 */
.L_x_33021:
[----:B------:R-:W2:Y:S02]  /*7870*/  LDG.E.U16 R4, desc[UR36][R4.64] ;  /* 0x0000002404047981 */ /* 0x000ea4000c1e1500 */
[----:B--2---:R-:W0:Y:S02]  /*7880*/  I2F.S16 R0, R4 ;  /* 0x0000000400007306 */ /* 0x004e240000101400 */
[----:B0-----:R-:W-:Y:S01]  /*7890*/  F2FP.F16.F32.PACK_AB R0, RZ, R0 ;  /* 0x00000000ff00723e */ /* 0x001fe200000000ff */
[----:B------:R-:W-:Y:S06]  /*78a0*/  BRA `(.L_x_32982) ;  /* 0x0000000c00387947 */ /* 0x000fec0003800000 */
.L_x_33017:
        /* <DEDUP_REMOVED lines=9> */
.L_x_33024:
[----:B------:R2:W5:Y:S01]  /*7940*/  LDG.E.U16 R0, desc[UR36][R4.64] ;  /* 0x0000002404007981 */ /* 0x000562000c1e1500 */
[----:B------:R-:W-:Y:S05]  /*7950*/  BRA `(.L_x_32982) ;  /* 0x0000000c000c7947 */ /* 0x000fea0003800000 */
.L_x_33023:
        /* <DEDUP_REMOVED lines=9> */
.L_x_33026:
[----:B------:R3:W5:Y:S01]  /*79f0*/  LDG.E.U16 R0, desc[UR36][R4.64] ;  /* 0x0000002404007981 */ /* 0x000762000c1e1500 */
[----:B------:R-:W-:Y:S05]  /*7a00*/  BRA `(.L_x_32982) ;  /* 0x0000000800e07947 */ /* 0x000fea0003800000 */
.L_x_33025:
        /* <DEDUP_REMOVED lines=8> */
.L_x_33016:
        /* <DEDUP_REMOVED lines=13> */
.L_x_33029:
        /* <DEDUP_REMOVED lines=8> */
.L_x_33028:
        /* <DEDUP_REMOVED lines=27> */
.L_x_33031:
        /* <DEDUP_REMOVED lines=14> */
.L_x_33030:
[----:B------:R-:W2:Y:S02]  /*7e70*/  LDG.E.U16 R0, desc[UR36][R4.64] ;  /* 0x0000002404007981 */ /* 0x000ea4000c1e1500 */
[----:B--2---:R-:W-:-:S05]  /*7e80*/  IMAD.U32 R0, R0, 0x10000, RZ ;  /* 0x0001000000007824 */ /* 0x004fca00078e00ff */
[----:B------:R-:W-:Y:S01]  /*7e90*/  F2FP.F16.F32.PACK_AB R0, RZ, R0 ;  /* 0x00000000ff00723e */ /* 0x000fe200000000ff */
[----:B------:R-:W-:Y:S06]  /*7ea0*/  BRA `(.L_x_32982) ;  /* 0x0000000400b87947 */ /* 0x000fec0003800000 */
.L_x_33027:
        /* <DEDUP_REMOVED lines=12> */
.L_x_33034:
        /* <DEDUP_REMOVED lines=21> */
.L_x_33038:
[----:B------:R-:W-:Y:S05]  /*80c0*/  BSYNC.RECONVERGENT B1 ;  /* 0x0000000000017941 */ /* 0x000fea0003800200 */
.L_x_33037:
[----:B------:R-:W-:Y:S01]  /*80d0*/  IMAD.SHL.U32 R0, R0, 0x100000, RZ ;  /* 0x0010000000007824 */ /* 0x000fe200078e00ff */
[----:B------:R-:W-:-:S04]  /*80e0*/  LEA R3, R3, 0x3b800000, 0x17 ;  /* 0x3b80000003037811 */ /* 0x000fc800078eb8ff */
[----:B------:R-:W-:-:S07]  /*80f0*/  LOP3.LUT R0, R3, R0, R7, 0xfe, !PT ;  /* 0x0000000003007212 */ /* 0x000fce00078efe07 */
.L_x_33036:
[----:B------:R-:W-:Y:S05]  /*8100*/  BSYNC.RECONVERGENT B0 ;  /* 0x0000000000007941 */ /* 0x000fea0003800200 */
.L_x_33035:
[----:B------:R-:W-:Y:S01]  /*8110*/  F2FP.F16.F32.PACK_AB R0, RZ, R0 ;  /* 0x00000000ff00723e */ /* 0x000fe200000000ff */
[----:B------:R-:W-:Y:S06]  /*8120*/  BRA `(.L_x_32982) ;  /* 0x0000000400187947 */ /* 0x000fec0003800000 */
.L_x_33033:
        /* <DEDUP_REMOVED lines=21> */
.L_x_33042:
[----:B------:R-:W-:Y:S05]  /*8280*/  BSYNC.RECONVERGENT B1 ;  /* 0x0000000000017941 */ /* 0x000fea0003800200 */
.L_x_33041:
[----:B------:R-:W-:Y:S01]  /*8290*/  IMAD.SHL.U32 R0, R0, 0x200000, RZ ;  /* 0x0020000000007824 */ /* 0x000fe200078e00ff */
[----:B------:R-:W-:-:S04]  /*82a0*/  LEA R3, R3, 0x37800000, 0x17 ;  /* 0x3780000003037811 */ /* 0x000fc800078eb8ff */
[----:B------:R-:W-:-:S07]  /*82b0*/  LOP3.LUT R0, R3, R0, R7, 0xfe, !PT ;  /* 0x0000000003007212 */ /* 0x000fce00078efe07 */
.L_x_33040:
[----:B------:R-:W-:Y:S05]  /*82c0*/  BSYNC.RECONVERGENT B0 ;  /* 0x0000000000007941 */ /* 0x000fea0003800200 */
.L_x_33039:
[----:B------:R-:W-:Y:S01]  /*82d0*/  F2FP.F16.F32.PACK_AB R0, RZ, R0 ;  /* 0x00000000ff00723e */ /* 0x000fe200000000ff */
[----:B------:R-:W-:Y:S06]  /*82e0*/  BRA `(.L_x_32982) ;  /* 0x0000000000a87947 */ /* 0x000fec0003800000 */
.L_x_33032:
        /* <DEDUP_REMOVED lines=14> */
.L_x_33046:
[----:B------:R-:W-:Y:S05]  /*83d0*/  BSYNC.RECONVERGENT B0 ;  /* 0x0000000000007941 */ /* 0x000fea0003800200 */
.L_x_33045:
[----:B------:R-:W-:Y:S01]  /*83e0*/  F2FP.F16.F32.PACK_AB R0, RZ, R0 ;  /* 0x00000000ff00723e */ /* 0x000fe200000000ff */
[----:B------:R-:W-:Y:S06]  /*83f0*/  BRA `(.L_x_32982) ;  /* 0x0000000000647947 */ /* 0x000fec0003800000 */
.L_x_33020:
        /* <DEDUP_REMOVED lines=16> */
.L_x_33047:
[----:B------:R-:W-:Y:S01]  /*8500*/  PRMT R0, RZ, 0x7610, R0 ;  /* 0x00007610ff007816 */ /* 0x000fe20000000000 */
[----:B------:R-:W-:Y:S06]  /*8510*/  BRA `(.L_x_32982) ;  /* 0x00000000001c7947 */ /* 0x000fec0003800000 */
.L_x_33044:
[----:B------:R-:W2:Y:S02]  /*8520*/  LDG.E.64 R4, desc[UR36][R4.64] ;  /* 0x0000002404047981 */ /* 0x000ea4000c1e1b00 */
[----:B--2---:R-:W0:Y:S02]  /*8530*/  I2F.U64 R0, R4 ;  /* 0x0000000400007312 */ /* 0x004e240000301000 */
[----:B0-----:R-:W-:Y:S01]  /*8540*/  F2FP.F16.F32.PACK_AB R0, RZ, R0 ;  /* 0x00000000ff00723e */ /* 0x001fe200000000ff */
[----:B------:R-:W-:Y:S06]  /*8550*/  BRA `(.L_x_32982) ;  /* 0x00000000000c7947 */ /* 0x000fec0003800000 */
.L_x_33043:
[----:B------:R-:W2:Y:S02]  /*8560*/  LDG.E R4, desc[UR36][R4.64] ;  /* 0x0000002404047981 */ /* 0x000ea4000c1e1900 */
[----:B--2---:R-:W-:-:S04]  /*8570*/  I2FP.F32.U32 R0, R4 ;  /* 0x0000000400007245 */ /* 0x004fc80000201000 */
[----:B------:R-:W-:-:S07]  /*8580*/  F2FP.F16.F32.PACK_AB R0, RZ, R0 ;  /* 0x00000000ff00723e */ /* 0x000fce00000000ff */
.L_x_32982:
[----:B------:R-:W-:Y:S05]  /*8590*/  BSYNC.RECONVERGENT B6 ;  /* 0x0000000000067941 */ /* 0x000fea0003800200 */
.L_x_32981:
        /* <DEDUP_REMOVED lines=12> */
[----:B------:R-:W-:-:S05]  /*8660*/  @P0 HADD2.F32 R24, -RZ, R24.H0_H0 ;  /* 0x20000018ff180230 */ /* 0x000fca0000004100 */
[----:B------:R-:W-:-:S04]  /*8670*/  FSETP.NEU.AND P0, PT, R24, RZ, P0 ;  /* 0x000000ff1800720b */ /* 0x000fc8000070d000 */
[----:B------:R-:W-:-:S09]  /*8680*/  SEL R5, RZ, 0x1, !P0 ;  /* 0x00000001ff057807 */ /* 0x000fd20004000000 */
.L_x_33049:
[----:B------:R-:W-:Y:S05]  /*8690*/  BSYNC.RECONVERGENT B0 ;  /* 0x0000000000007941 */ /* 0x000fea0003800200 */
.L_x_33048:
[----:B------:R-:W-:Y:S04]  /*86a0*/  BSSY.RECONVERGENT B0, `(.L_x_33050) ;  /* 0x0000007000007945 */ /* 0x000fe80003800200 */
[----:B------:R-:W-:Y:S05]  /*86b0*/  @P4 BRA `(.L_x_33051) ;  /* 0x0000000000144947 */ /* 0x000fea0003800000 */
[----:B-----5:R-:W-:-:S05]  /*86c0*/  HADD2.F32 R26, -RZ, R26.H0_H0 ;  /* 0x2000001aff1a7230 */ /* 0x020fca0000004100 */
[----:B------:R-:W-:-:S13]  /*86d0*/  FSETP.NEU.FTZ.AND P0, PT, R26, RZ, PT ;  /* 0x000000ff1a00720b */ /* 0x000fda0003f1d000 */
[----:B------:R-:W-:-:S05]  /*86e0*/  @P0 HADD2.F32 R27, -RZ, R27.H0_H0 ;  /* 0x2000001bff1b0230 */ /* 0x000fca0000004100 */
[----:B------:R-:W-:-:S04]  /*86f0*/  FSETP.NEU.AND P0, PT, R27, RZ, P0 ;  /* 0x000000ff1b00720b */ /* 0x000fc8000070d000 */
[----:B------:R-:W-:-:S09]  /*8700*/  SEL R24, RZ, 0x1, !P0 ;  /* 0x00000001ff187807 */ /* 0x000fd20004000000 */
.L_x_33051:
[----:B------:R-:W-:Y:S05]  /*8710*/  BSYNC.RECONVERGENT B0 ;  /* 0x0000000000007941 */ /* 0x000fea0003800200 */
.L_x_33050:
[----:B------:R-:W-:Y:S04]  /*8720*/  BSSY.RECONVERGENT B0, `(.L_x_33052) ;  /* 0x0000007000007945 */ /* 0x000fe80003800200 */
[----:B------:R-:W-:Y:S05]  /*8730*/  @P3 BRA `(.L_x_33053) ;  /* 0x0000000000143947 */ /* 0x000fea0003800000 */
[----:B-----5:R-:W-:-:S05]  /*8740*/  HADD2.F32 R18, -RZ, R18.H0_H0 ;  /* 0x20000012ff127230 */ /* 0x020fca0000004100 */
[----:B------:R-:W-:-:S13]  /*8750*/  FSETP.NEU.FTZ.AND P0, PT, R18, RZ, PT ;  /* 0x000000ff1200720b */ /* 0x000fda0003f1d000 */
[----:B------:R-:W-:-:S05]  /*8760*/  @P0 HADD2.F32 R25, -RZ, R25.H0_H0 ;  /* 0x20000019ff190230 */ /* 0x000fca0000004100 */
[----:B------:R-:W-:-:S04]  /*8770*/  FSETP.NEU.AND P0, PT, R25, RZ, P0 ;  /* 0x000000ff1900720b */ /* 0x000fc8000070d000 */
[----:B------:R-:W-:-:S09]  /*8780*/  SEL R18, RZ, 0x1, !P0 ;  /* 0x00000001ff127807 */ /* 0x000fd20004000000 */
.L_x_33053:
[----:B------:R-:W-:Y:S05]  /*8790*/  BSYNC.RECONVERGENT B0 ;  /* 0x0000000000007941 */ /* 0x000fea0003800200 */
.L_x_33052:
[----:B------:R-:W-:Y:S04]  /*87a0*/  BSSY.RECONVERGENT B0, `(.L_x_33054) ;  /* 0x0000007000007945 */ /* 0x000fe80003800200 */
[----:B------:R-:W-:Y:S05]  /*87b0*/  @P2 BRA `(.L_x_33055) ;  /* 0x0000000000142947 */ /* 0x000fea0003800000 */
[----:B-----5:R-:W-:-:S05]  /*87c0*/  HADD2.F32 R22, -RZ, R22.H0_H0 ;  /* 0x20000016ff167230 */ /* 0x020fca0000004100 */
[----:B------:R-:W-:-:S13]  /*87d0*/  FSETP.NEU.FTZ.AND P0, PT, R22, RZ, PT ;  /* 0x000000ff1600720b */ /* 0x000fda0003f1d000 */
[----:B------:R-:W-:-:S05]  /*87e0*/  @P0 HADD2.F32 R0, -RZ, R0.H0_H0 ;  /* 0x20000000ff000230 */ /* 0x000fca0000004100 */
[----:B------:R-:W-:-:S04]  /*87f0*/  FSETP.NEU.AND P0, PT, R0, RZ, P0 ;  /* 0x000000ff0000720b */ /* 0x000fc8000070d000 */
[----:B------:R-:W-:-:S09]  /*8800*/  SEL R22, RZ, 0x1, !P0 ;  /* 0x00000001ff167807 */ /* 0x000fd20004000000 */
.L_x_33055:
[----:B------:R-:W-:Y:S05]  /*8810*/  BSYNC.RECONVERGENT B0 ;  /* 0x0000000000007941 */ /* 0x000fea0003800200 */
.L_x_33054:
        /* <DEDUP_REMOVED lines=23> */
.L_x_33061:
[----:B------:R0:W-:Y:S01]  /*8990*/  STG.E.U8 desc[UR36][R8.64], R5 ;  /* 0x0000000508007986 */ /* 0x0001e2000c101124 */
[----:B------:R-:W-:Y:S01]  /*89a0*/  IMAD.MOV.U32 R23, RZ, RZ, R19 ;  /* 0x000000ffff177224 */ /* 0x000fe200078e0013 */
[----:B------:R-:W-:Y:S06]  /*89b0*/  BRA `(.L_x_33057) ;  /* 0x0000000c00947947 */ /* 0x000fec0003800000 */
.L_x_33060:
        /* <DEDUP_REMOVED lines=11> */
.L_x_33064:
[----:B------:R0:W-:Y:S01]  /*8a70*/  STG.E desc[UR36][R8.64], R5 ;  /* 0x0000000508007986 */ /* 0x0001e2000c101924 */
[----:B------:R-:W-:Y:S01]  /*8a80*/  IMAD.MOV.U32 R23, RZ, RZ, R19 ;  /* 0x000000ffff177224 */ /* 0x000fe200078e0013 */
[----:B------:R-:W-:Y:S06]  /*8a90*/  BRA `(.L_x_33057) ;  /* 0x0000000c005c7947 */ /* 0x000fec0003800000 */
.L_x_33063:
[----:B------:R0:W-:Y:S01]  /*8aa0*/  STG.E.U16 desc[UR36][R8.64], R5 ;  /* 0x0000000508007986 */ /* 0x0001e2000c101524 */
[----:B------:R-:W-:Y:S01]  /*8ab0*/  IMAD.MOV.U32 R23, RZ, RZ, R19 ;  /* 0x000000ffff177224 */ /* 0x000fe200078e0013 */
[----:B------:R-:W-:Y:S06]  /*8ac0*/  BRA `(.L_x_33057) ;  /* 0x0000000c00507947 */ /* 0x000fec0003800000 */
.L_x_33059:
        /* <DEDUP_REMOVED lines=10> */
.L_x_33066:
[----:B------:R-:W0:Y:S01]  /*8b70*/  I2F.S16 R0, R5 ;  /* 0x0000000500007306 */ /* 0x000e220000101400 */
[----:B------:R-:W-:Y:S01]  /*8b80*/  IMAD.MOV.U32 R23, RZ, RZ, R19 ;  /* 0x000000ffff177224 */ /* 0x000fe200078e0013 */
[----:B0-----:R-:W-:-:S05]  /*8b90*/  F2FP.F16.F32.PACK_AB R0, RZ, R0 ;  /* 0x00000000ff00723e */ /* 0x001fca00000000ff */
[----:B------:R0:W-:Y:S01]  /*8ba0*/  STG.E.U16 desc[UR36][R8.64], R0 ;  /* 0x0000000008007986 */ /* 0x0001e2000c101524 */
[----:B------:R-:W-:Y:S05]  /*8bb0*/  BRA `(.L_x_33057) ;  /* 0x0000000c00147947 */ /* 0x000fea0003800000 */
.L_x_33065:
        /* <DEDUP_REMOVED lines=11> */
.L_x_33068:
[----:B------:R-:W0:Y:S01]  /*8c70*/  I2F.S16 R5, R5 ;  /* 0x0000000500057306 */ /* 0x000e220000101400 */
[----:B------:R-:W-:Y:S01]  /*8c80*/  IMAD.MOV.U32 R23, RZ, RZ, R19 ;  /* 0x000000ffff177224 */ /* 0x000fe200078e0013 */
[----:B0-----:R-:W-:-:S04]  /*8c90*/  F2FP.F16.F32.PACK_AB R3, RZ, R5 ;  /* 0x00000005ff03723e */ /* 0x001fc800000000ff */
[----:B------:R-:W-:-:S05]  /*8ca0*/  PRMT R3, R3, 0x5410, RZ ;  /* 0x0000541003037816 */ /* 0x000fca00000000ff */
[----:B------:R0:W-:Y:S01]  /*8cb0*/  STG.E desc[UR36][R8.64], R3 ;  /* 0x0000000308007986 */ /* 0x0001e2000c101924 */
[----:B------:R-:W-:Y:S05]  /*8cc0*/  BRA `(.L_x_33057) ;  /* 0x0000000800d07947 */ /* 0x000fea0003800000 */
.L_x_33067:
[----:B------:R-:W0:Y:S01]  /*8cd0*/  I2F.F64.S16 R4, R5 ;  /* 0x0000000500047312 */ /* 0x000e220000101c00 */
[----:B------:R-:W-:Y:S01]  /*8ce0*/  IMAD.MOV.U32 R23, RZ, RZ, R19 ;  /* 0x000000ffff177224 */ /* 0x000fe200078e0013 */
[----:B0-----:R0:W-:Y:S01]  /*8cf0*/  STG.E.64 desc[UR36][R8.64], R4 ;  /* 0x0000000408007986 */ /* 0x0011e2000c101b24 */
[----:B------:R-:W-:Y:S05]  /*8d00*/  BRA `(.L_x_33057) ;  /* 0x0000000800c07947 */ /* 0x000fea0003800000 */
.L_x_33058:
        /* <DEDUP_REMOVED lines=13> */
.L_x_33071:
[----:B------:R-:W0:Y:S01]  /*8de0*/  I2F.F64.S16 R4, R5 ;  /* 0x0000000500047312 */ /* 0x000e220000101c00 */
[----:B------:R-:W-:Y:S01]  /*8df0*/  CS2R R6, SRZ ;  /* 0x0000000000067805 */ /* 0x000fe2000001ff00 */
[----:B------:R-:W-:-:S04]  /*8e00*/  IMAD.MOV.U32 R23, RZ, RZ, R19 ;  /* 0x000000ffff177224 */ /* 0x000fc800078e0013 */
[----:B0-----:R0:W-:Y:S01]  /*8e10*/  STG.E.128 desc[UR36][R8.64], R4 ;  /* 0x0000000408007986 */ /* 0x0011e2000c101d24 */
[----:B------:R-:W-:Y:S05]  /*8e20*/  BRA `(.L_x_33057) ;  /* 0x0000000800787947 */ /* 0x000fea0003800000 */
.L_x_33070:
        /* <DEDUP_REMOVED lines=19> */
.L_x_33075:
[----:B------:R-:W-:Y:S05]  /*8f60*/  BSYNC.RECONVERGENT B0 ;  /* 0x0000000000007941 */ /* 0x000fea0003800200 */
.L_x_33074:
[----:B------:R-:W-:Y:S01]  /*8f70*/  LOP3.LUT R7, R0, 0x80, R7, 0xf8, !PT ;  /* 0x0000008000077812 */ /* 0x000fe200078ef807 */
[----:B------:R-:W-:-:S04]  /*8f80*/  IMAD.MOV.U32 R23, RZ, RZ, R19 ;  /* 0x000000ffff177224 */ /* 0x000fc800078e0013 */
[----:B------:R0:W-:Y:S01]  /*8f90*/  STG.E.U8 desc[UR36][R8.64], R7 ;  /* 0x0000000708007986 */ /* 0x0001e2000c101124 */
[----:B------:R-:W-:Y:S05]  /*8fa0*/  BRA `(.L_x_33057) ;  /* 0x0000000800187947 */ /* 0x000fea0003800000 */
.L_x_33073:
        /* <DEDUP_REMOVED lines=15> */
.L_x_33077:
[----:B------:R-:W-:Y:S05]  /*90a0*/  BSYNC.RECONVERGENT B0 ;  /* 0x0000000000007941 */ /* 0x000fea0003800200 */
.L_x_33076:
[----:B------:R-:W-:Y:S01]  /*90b0*/  LOP3.LUT R7, R0, 0x80, R7, 0xf8, !PT ;  /* 0x0000008000077812 */ /* 0x000fe200078ef807 */
[----:B------:R-:W-:-:S04]  /*90c0*/  IMAD.MOV.U32 R23, RZ, RZ, R19 ;  /* 0x000000ffff177224 */ /* 0x000fc800078e0013 */
[----:B------:R0:W-:Y:S01]  /*90d0*/  STG.E.U8 desc[UR36][R8.64], R7 ;  /* 0x0000000708007986 */ /* 0x0001e2000c101124 */
[----:B------:R-:W-:Y:S05]  /*90e0*/  BRA `(.L_x_33057) ;  /* 0x0000000400c87947 */ /* 0x000fea0003800000 */
.L_x_33072:
[----:B------:R-:W0:Y:S01]  /*90f0*/  I2F.S16 R0, R5 ;  /* 0x0000000500007306 */ /* 0x000e220000101400 */
[----:B------:R-:W-:Y:S01]  /*9100*/  IMAD.MOV.U32 R23, RZ, RZ, R19 ;  /* 0x000000ffff177224 */ /* 0x000fe200078e0013 */
[----:B0-----:R-:W-:-:S05]  /*9110*/  F2FP.BF16.F32.PACK_AB R0, RZ, R0 ;  /* 0x00000000ff00723e */ /* 0x001fca00000010ff */
[----:B------:R0:W-:Y:S01]  /*9120*/  STG.E.U16 desc[UR36][R8.64], R0 ;  /* 0x0000000008007986 */ /* 0x0001e2000c101524 */
[----:B------:R-:W-:Y:S05]  /*9130*/  BRA `(.L_x_33057) ;  /* 0x0000000400b47947 */ /* 0x000fea0003800000 */
.L_x_33069:
        /* <DEDUP_REMOVED lines=11> */
.L_x_33080:
        /* <DEDUP_REMOVED lines=13> */
.L_x_33083:
[----:B------:R-:W-:-:S04]  /*92c0*/  SHF.R.U32.HI R0, RZ, 0x14, R3 ;  /* 0x00000014ff007819 */ /* 0x000fc80000011603 */
[----:B------:R-:W-:-:S04]  /*92d0*/  LOP3.LUT R0, R0, 0x1, RZ, 0xc0, !PT ;  /* 0x0000000100007812 */ /* 0x000fc800078ec0ff */
[----:B------:R-:W-:-:S04]  /*92e0*/  IADD3 R0, PT, PT, R3, 0x487ffff, R0 ;  /* 0x0487ffff03007810 */ /* 0x000fc80007ffe000 */
[----:B------:R-:W-:-:S04]  /*92f0*/  SHF.R.U32.HI R0, RZ, 0x14, R0 ;  /* 0x00000014ff007819 */ /* 0x000fc80000011600 */
[----:B------:R-:W-:-:S07]  /*9300*/  LOP3.LUT R0, R0, 0xff, RZ, 0xc0, !PT ;  /* 0x000000ff00007812 */ /* 0x000fce00078ec0ff */
.L_x_33084:
[----:B------:R-:W-:-:S04]  /*9310*/  SHF.R.U32.HI R3, RZ, 0x18, R3 ;  /* 0x00000018ff037819 */ /* 0x000fc80000011603 */
[----:B------:R-:W-:-:S04]  /*9320*/  LOP3.LUT R0, R0, 0x80, R3, 0xf8, !PT ;  /* 0x0000008000007812 */ /* 0x000fc800078ef803 */
[----:B------:R-:W-:-:S07]  /*9330*/  PRMT R4, R0, 0x7610, R4 ;  /* 0x0000761000047816 */ /* 0x000fce0000000004 */
.L_x_33082:
[----:B------:R-:W-:Y:S05]  /*9340*/  BSYNC.RECONVERGENT B0 ;  /* 0x0000000000007941 */ /* 0x000fea0003800200 */
.L_x_33081:
[----:B------:R0:W-:Y:S01]  /*9350*/  STG.E.U8 desc[UR36][R8.64], R4 ;  /* 0x0000000408007986 */ /* 0x0001e2000c101124 */
[----:B------:R-:W-:Y:S01]  /*9360*/  IMAD.MOV.U32 R23, RZ, RZ, R19 ;  /* 0x000000ffff177224 */ /* 0x000fe200078e0013 */
[----:B------:R-:W-:Y:S06]  /*9370*/  BRA `(.L_x_33057) ;  /* 0x0000000400247947 */ /* 0x000fec0003800000 */
.L_x_33079:
        /* <DEDUP_REMOVED lines=13> */
.L_x_33087:
[----:B------:R-:W-:-:S04]  /*9450*/  SHF.R.U32.HI R0, RZ, 0x15, R3 ;  /* 0x00000015ff007819 */ /* 0x000fc80000011603 */
[----:B------:R-:W-:-:S04]  /*9460*/  LOP3.LUT R0, R0, 0x1, RZ, 0xc0, !PT ;  /* 0x0000000100007812 */ /* 0x000fc800078ec0ff */
[----:B------:R-:W-:-:S04]  /*9470*/  IADD3 R0, PT, PT, R3, 0x88fffff, R0 ;  /* 0x088fffff03007810 */ /* 0x000fc80007ffe000 */
[----:B------:R-:W-:-:S04]  /*9480*/  SHF.R.U32.HI R0, RZ, 0x15, R0 ;  /* 0x00000015ff007819 */ /* 0x000fc80000011600 */
[----:B------:R-:W-:-:S07]  /*9490*/  LOP3.LUT R0, R0, 0xff, RZ, 0xc0, !PT ;  /* 0x000000ff00007812 */ /* 0x000fce00078ec0ff */
.L_x_33088:
[----:B------:R-:W-:-:S04]  /*94a0*/  SHF.R.U32.HI R3, RZ, 0x18, R3 ;  /* 0x00000018ff037819 */ /* 0x000fc80000011603 */
[----:B------:R-:W-:-:S04]  /*94b0*/  LOP3.LUT R0, R0, 0x80, R3, 0xf8, !PT ;  /* 0x0000008000007812 */ /* 0x000fc800078ef803 */
[----:B------:R-:W-:-:S07]  /*94c0*/  PRMT R4, R0, 0x7610, R4 ;  /* 0x0000761000047816 */ /* 0x000fce0000000004 */
.L_x_33086:
[----:B------:R-:W-:Y:S05]  /*94d0*/  BSYNC.RECONVERGENT B0 ;  /* 0x0000000000007941 */ /* 0x000fea0003800200 */
.L_x_33085:
[----:B------:R3:W-:Y:S01]  /*94e0*/  STG.E.U8 desc[UR36][R8.64], R4 ;  /* 0x0000000408007986 */ /* 0x0007e2000c101124 */
[----:B------:R-:W-:Y:S01]  /*94f0*/  IMAD.MOV.U32 R23, RZ, RZ, R19 ;  /* 0x000000ffff177224 */ /* 0x000fe200078e0013 */
[----:B------:R-:W-:Y:S06]  /*9500*/  BRA `(.L_x_33057) ;  /* 0x0000000000c07947 */ /* 0x000fec0003800000 */
.L_x_33078:
[----:B------:R-:W-:-:S13]  /*9510*/  ISETP.NE.AND P0, PT, R0, 0x1c, PT ;  /* 0x0000001c0000780c */ /* 0x000fda0003f05270 */
[----:B------:R-:W-:Y:S05]  /*9520*/  @!P0 BRA `(.L_x_33089) ;  /* 0x0000000000b08947 */ /* 0x000fea0003800000 */
[----:B------:R-:W-:-:S13]  /*9530*/  ISETP.NE.AND P0, PT, R0, 0x1d, PT ;  /* 0x0000001d0000780c */ /* 0x000fda0003f05270 */
[----:B------:R-:W-:Y:S05]  /*9540*/  @!P0 BRA `(.L_x_33090) ;  /* 0x0000000000948947 */ /* 0x000fea0003800000 */
[----:B------:R-:W-:-:S13]  /*9550*/  ISETP.NE.AND P0, PT, R0, 0x2c, PT ;  /* 0x0000002c0000780c */ /* 0x000fda0003f05270 */
[----:B------:R-:W-:Y:S05]  /*9560*/  @!P0 BRA `(.L_x_33091) ;  /* 0x0000000000488947 */ /* 0x000fea0003800000 */
.L_x_33062:
        /* <DEDUP_REMOVED lines=16> */
.L_x_33092:
[----:B------:R-:W-:Y:S01]  /*9670*/  IMAD.MOV.U32 R23, RZ, RZ, R19 ;  /* 0x000000ffff177224 */ /* 0x000fe200078e0013 */
[----:B------:R-:W-:Y:S06]  /*9680*/  BRA `(.L_x_33057) ;  /* 0x0000000000607947 */ /* 0x000fec0003800000 */
.L_x_33091:
        /* <DEDUP_REMOVED lines=17> */
.L_x_33090:
[--C-:B------:R-:W-:Y:S01]  /*97a0*/  SHF.R.S32.HI R7, RZ, 0x1f, R5.reuse ;  /* 0x0000001fff077819 */ /* 0x100fe20000011405 */
[----:B------:R-:W-:Y:S02]  /*97b0*/  IMAD.MOV.U32 R6, RZ, RZ, R5 ;  /* 0x000000ffff067224 */ /* 0x000fe400078e0005 */
[----:B------:R-:W-:-:S03]  /*97c0*/  IMAD.MOV.U32 R23, RZ, RZ, R19 ;  /* 0x000000ffff177224 */ /* 0x000fc600078e0013 */
[----:B------:R1:W-:Y:S01]  /*97d0*/  STG.E.64 desc[UR36][R8.64], R6 ;  /* 0x0000000608007986 */ /* 0x0003e2000c101b24 */
[----:B------:R-:W-:Y:S05]  /*97e0*/  BRA `(.L_x_33057) ;  /* 0x0000000000087947 */ /* 0x000fea0003800000 */
.L_x_33089:
[----:B------:R0:W-:Y:S01]  /*97f0*/  STG.E desc[UR36][R8.64], R5 ;  /* 0x0000000508007986 */ /* 0x0001e2000c101924 */
[----:B------:R-:W-:-:S07]  /*9800*/  IMAD.MOV.U32 R23, RZ, RZ, R19 ;  /* 0x000000ffff177224 */ /* 0x000fce00078e0013 */
.L_x_33057:
[----:B------:R-:W-:Y:S05]  /*9810*/  BSYNC.RECONVERGENT B6 ;  /* 0x0000000000067941 */ /* 0x000fea0003800200 */
.L_x_33056:
        /* <DEDUP_REMOVED lines=23> */
.L_x_33098:
[----:B------:R0:W-:Y:S01]  /*9990*/  STG.E.U8 desc[UR36][R4.64], R24 ;  /* 0x0000001804007986 */ /* 0x0001e2000c101124 */
[----:B------:R-:W-:Y:S05]  /*99a0*/  BRA `(.L_x_33100) ;  /* 0x0000000c00387947 */ /* 0x000fea0003800000 */
.L_x_33097:
        /* <DEDUP_REMOVED lines=9> */
.L_x_33102:
[----:B------:R0:W-:Y:S01]  /*9a40*/  STG.E desc[UR36][R4.64], R24 ;  /* 0x0000001804007986 */ /* 0x0001e2000c101924 */
[----:B------:R-:W-:Y:S05]  /*9a50*/  BRA `(.L_x_33100) ;  /* 0x0000000c000c7947 */ /* 0x000fea0003800000 */
.L_x_33101:
[----:B------:R0:W-:Y:S01]  /*9a60*/  STG.E.U16 desc[UR36][R4.64], R24 ;  /* 0x0000001804007986 */ /* 0x0001e2000c101524 */
[----:B------:R-:W-:Y:S05]  /*9a70*/  BRA `(.L_x_33100) ;  /* 0x0000000c00047947 */ /* 0x000fea0003800000 */
.L_x_33096:
        /* <DEDUP_REMOVED lines=9> */
.L_x_33104:
[----:B------:R-:W0:Y:S02]  /*9b10*/  I2F.S16 R0, R24 ;  /* 0x0000001800007306 */ /* 0x000e240000101400 */
[----:B0-----:R-:W-:-:S05]  /*9b20*/  F2FP.F16.F32.PACK_AB R0, RZ, R0 ;  /* 0x00000000ff00723e */ /* 0x001fca00000000ff */
[----:B------:R4:W-:Y:S01]  /*9b30*/  STG.E.U16 desc[UR36][R4.64], R0 ;  /* 0x0000000004007986 */ /* 0x0009e2000c101524 */
[----:B------:R-:W-:Y:S05]  /*9b40*/  BRA `(.L_x_33100) ;  /* 0x0000000800d07947 */ /* 0x000fea0003800000 */
.L_x_33103:
        /* <DEDUP_REMOVED lines=10> */
.L_x_33106:
[----:B------:R-:W0:Y:S02]  /*9bf0*/  I2F.S16 R24, R24 ;  /* 0x0000001800187306 */ /* 0x000e240000101400 */
[----:B0-----:R-:W-:-:S04]  /*9c00*/  F2FP.F16.F32.PACK_AB R3, RZ, R24 ;  /* 0x00000018ff03723e */ /* 0x001fc800000000ff */
[----:B------:R-:W-:-:S05]  /*9c10*/  PRMT R3, R3, 0x5410, RZ ;  /* 0x0000541003037816 */ /* 0x000fca00000000ff */
[----:B------:R2:W-:Y:S01]  /*9c20*/  STG.E desc[UR36][R4.64], R3 ;  /* 0x0000000304007986 */ /* 0x0005e2000c101924 */
[----:B------:R-:W-:Y:S05]  /*9c30*/  BRA `(.L_x_33100) ;  /* 0x0000000800947947 */ /* 0x000fea0003800000 */
.L_x_33105:
[----:B------:R-:W0:Y:S02]  /*9c40*/  I2F.F64.S16 R24, R24 ;  /* 0x0000001800187312 */ /* 0x000e240000101c00 */
[----:B0-----:R0:W-:Y:S01]  /*9c50*/  STG.E.64 desc[UR36][R4.64], R24 ;  /* 0x0000001804007986 */ /* 0x0011e2000c101b24 */
[----:B------:R-:W-:Y:S05]  /*9c60*/  BRA `(.L_x_33100) ;  /* 0x0000000800887947 */ /* 0x000fea0003800000 */
.L_x_33095:
        /* <DEDUP_REMOVED lines=12> */
.L_x_33110:
        /* <DEDUP_REMOVED lines=18> */
.L_x_33113:
[----:B------:R-:W-:-:S04]  /*9e50*/  SHF.R.U32.HI R3, RZ, 0x18, R7 ;  /* 0x00000018ff037819 */ /* 0x000fc80000011607 */
[----:B------:R-:W-:-:S07]  /*9e60*/  LOP3.LUT R0, R0, 0x80, R3, 0xf8, !PT ;  /* 0x0000008000007812 */ /* 0x000fce00078ef803 */
.L_x_33112:
[----:B------:R-:W-:Y:S05]  /*9e70*/  BSYNC.RECONVERGENT B0 ;  /* 0x0000000000007941 */ /* 0x000fea0003800200 */
.L_x_33111:
[----:B------:R0:W-:Y:S01]  /*9e80*/  STG.E.U8 desc[UR36][R4.64], R0 ;  /* 0x0000000004007986 */ /* 0x0001e2000c101124 */
[----:B------:R-:W-:Y:S05]  /*9e90*/  BRA `(.L_x_33100) ;  /* 0x0000000400fc7947 */ /* 0x000fea0003800000 */
.L_x_33109:
        /* <DEDUP_REMOVED lines=18> */
.L_x_33116:
[----:B------:R-:W-:-:S04]  /*9fc0*/  SHF.R.U32.HI R3, RZ, 0x18, R7 ;  /* 0x00000018ff037819 */ /* 0x000fc80000011607 */
[----:B------:R-:W-:-:S07]  /*9fd0*/  LOP3.LUT R0, R0, 0x80, R3, 0xf8, !PT ;  /* 0x0000008000007812 */ /* 0x000fce00078ef803 */
.L_x_33115:
[----:B------:R-:W-:Y:S05]  /*9fe0*/  BSYNC.RECONVERGENT B0 ;  /* 0x0000000000007941 */ /* 0x000fea0003800200 */
.L_x_33114:
[----:B------:R0:W-:Y:S01]  /*9ff0*/  STG.E.U8 desc[UR36][R4.64], R0 ;  /* 0x0000000004007986 */ /* 0x0001e2000c101124 */
[----:B------:R-:W-:Y:S05]  /*a000*/  BRA `(.L_x_33100) ;  /* 0x0000000400a07947 */ /* 0x000fea0003800000 */
.L_x_33108:
        /* <DEDUP_REMOVED lines=22> */
.L_x_33118:
[----:B------:R-:W-:-:S05]  /*a170*/  SHF.R.S32.HI R25, RZ, 0x1f, R24 ;  /* 0x0000001fff197819 */ /* 0x000fca0000011418 */
[----:B------:R0:W-:Y:S01]  /*a180*/  STG.E.64 desc[UR36][R4.64], R24 ;  /* 0x0000001804007986 */ /* 0x0001e2000c101b24 */
[----:B------:R-:W-:Y:S05]  /*a190*/  BRA `(.L_x_33100) ;  /* 0x00000004003c7947 */ /* 0x000fea0003800000 */
.L_x_33117:
[----:B------:R0:W-:Y:S01]  /*a1a0*/  STG.E desc[UR36][R4.64], R24 ;  /* 0x0000001804007986 */ /* 0x0001e2000c101924 */
[----:B------:R-:W-:Y:S05]  /*a1b0*/  BRA `(.L_x_33100) ;  /* 0x0000000400347947 */ /* 0x000fea0003800000 */
.L_x_33107:
        /* <DEDUP_REMOVED lines=10> */
.L_x_33120:
[----:B------:R-:W0:Y:S01]  /*a260*/  I2F.F64.S16 R24, R24 ;  /* 0x0000001800187312 */ /* 0x000e220000101c00 */
[----:B------:R-:W-:-:S05]  /*a270*/  CS2R R26, SRZ ;  /* 0x00000000001a7805 */ /* 0x000fca000001ff00 */
[----:B0-----:R0:W-:Y:S01]  /*a280*/  STG.E.128 desc[UR36][R4.64], R24 ;  /* 0x0000001804007986 */ /* 0x0011e2000c101d24 */
[----:B------:R-:W-:Y:S05]  /*a290*/  BRA `(.L_x_33100) ;  /* 0x0000000000fc7947 */ /* 0x000fea0003800000 */
.L_x_33119:
[----:B------:R-:W-:-:S13]  /*a2a0*/  ISETP.NE.AND P0, PT, R0, 0xf, PT ;  /* 0x0000000f0000780c */ /* 0x000fda0003f05270 */
[----:B------:R-:W-:Y:S05]  /*a2b0*/  @!P0 BRA `(.L_x_33121) ;  /* 0x0000000000e88947 */ /* 0x000fea0003800000 */
[----:B------:R-:W-:-:S13]  /*a2c0*/  ISETP.NE.AND P0, PT, R0, 0x17, PT ;  /* 0x000000170000780c */ /* 0x000fda0003f05270 */
[----:B------:R-:W-:Y:S05]  /*a2d0*/  @!P0 BRA `(.L_x_33122) ;  /* 0x0000000000908947 */ /* 0x000fea0003800000 */
[----:B------:R-:W-:-:S13]  /*a2e0*/  ISETP.NE.AND P0, PT, R0, 0x18, PT ;  /* 0x000000180000780c */ /* 0x000fda0003f05270 */
[----:B------:R-:W-:Y:S05]  /*a2f0*/  @!P0 BRA `(.L_x_33123) ;  /* 0x0000000000448947 */ /* 0x000fea0003800000 */
.L_x_33099:
        /* <DEDUP_REMOVED lines=16> */
.L_x_33124:
[----:B------:R-:W-:Y:S05]  /*a400*/  BRA `(.L_x_33100) ;  /* 0x0000000000a07947 */ /* 0x000fea0003800000 */
.L_x_33123:
        /* <DEDUP_REMOVED lines=13> */
.L_x_33126:
[----:B------:R-:W-:Y:S05]  /*a4e0*/  BSYNC.RECONVERGENT B0 ;  /* 0x0000000000007941 */ /* 0x000fea0003800200 */
.L_x_33125:
[----:B------:R-:W-:-:S05]  /*a4f0*/  LOP3.LUT R3, R0, 0x80, R3, 0xf8, !PT ;  /* 0x0000008000037812 */ /* 0x000fca00078ef803 */
[----:B------:R0:W-:Y:S01]  /*a500*/  STG.E.U8 desc[UR36][R4.64], R3 ;  /* 0x0000000304007986 */ /* 0x0001e2000c101124 */
[----:B------:R-:W-:Y:S05]  /*a510*/  BRA `(.L_x_33100) ;  /* 0x00000000005c7947 */ /* 0x000fea0003800000 */
.L_x_33122:
        /* <DEDUP_REMOVED lines=12> */
.L_x_33128:
[----:B------:R-:W-:Y:S01]  /*a5e0*/  IMAD.MOV.U32 R0, RZ, RZ, 0x7f ;  /* 0x0000007fff007424 */ /* 0x000fe200078e00ff */
[----:B------:R-:W-:-:S04]  /*a5f0*/  ISETP.GT.U32.AND P0, PT, R3, 0x7f800000, PT ;  /* 0x7f8000000300780c */ /* 0x000fc80003f04070 */
[----:B------:R-:W-:-:S09]  /*a600*/  SEL R0, R0, 0x7c, P0 ;  /* 0x0000007c00007807 */ /* 0x000fd20000000000 */
.L_x_33129:
[----:B------:R-:W-:Y:S05]  /*a610*/  BSYNC.RECONVERGENT B0 ;  /* 0x0000000000007941 */ /* 0x000fea0003800200 */
.L_x_33127:
[----:B------:R-:W-:-:S04]  /*a620*/  SHF.R.U32.HI R3, RZ, 0x18, R7 ;  /* 0x00000018ff037819 */ /* 0x000fc80000011607 */
[----:B------:R-:W-:-:S05]  /*a630*/  LOP3.LUT R3, R0, 0x80, R3, 0xf8, !PT ;  /* 0x0000008000037812 */ /* 0x000fca00078ef803 */
[----:B------:R0:W-:Y:S01]  /*a640*/  STG.E.U8 desc[UR36][R4.64], R3 ;  /* 0x0000000304007986 */ /* 0x0001e2000c101124 */
[----:B------:R-:W-:Y:S05]  /*a650*/  BRA `(.L_x_33100) ;  /* 0x00000000000c7947 */ /* 0x000fea0003800000 */
.L_x_33121:
[----:B------:R-:W0:Y:S02]  /*a660*/  I2F.S16 R0, R24 ;  /* 0x0000001800007306 */ /* 0x000e240000101400 */
[----:B0-----:R-:W-:-:S05]  /*a670*/  F2FP.BF16.F32.PACK_AB R0, RZ, R0 ;  /* 0x00000000ff00723e */ /* 0x001fca00000010ff */
[----:B------:R0:W-:Y:S02]  /*a680*/  STG.E.U16 desc[UR36][R4.64], R0 ;  /* 0x0000000004007986 */ /* 0x0001e4000c101524 */
.L_x_33100:
        /* <DEDUP_REMOVED lines=23> */
.L_x_33133:
[----:B------:R0:W-:Y:S01]  /*a800*/  STG.E.U8 desc[UR36][R8.64], R18 ;  /* 0x0000001208007986 */ /* 0x0001e2000c101124 */
[----:B------:R-:W-:Y:S05]  /*a810*/  BRA `(.L_x_33135) ;  /* 0x0000000c00387947 */ /* 0x000fea0003800000 */
.L_x_33132:
        /* <DEDUP_REMOVED lines=9> */
.L_x_33137:
[----:B------:R0:W-:Y:S01]  /*a8b0*/  STG.E desc[UR36][R8.64], R18 ;  /* 0x0000001208007986 */ /* 0x0001e2000c101924 */
[----:B------:R-:W-:Y:S05]  /*a8c0*/  BRA `(.L_x_33135) ;  /* 0x0000000c000c7947 */ /* 0x000fea0003800000 */
.L_x_33136:
[----:B------:R0:W-:Y:S01]  /*a8d0*/  STG.E.U16 desc[UR36][R8.64], R18 ;  /* 0x0000001208007986 */ /* 0x0001e2000c101524 */
[----:B------:R-:W-:Y:S05]  /*a8e0*/  BRA `(.L_x_33135) ;  /* 0x0000000c00047947 */ /* 0x000fea0003800000 */
.L_x_33131:
        /* <DEDUP_REMOVED lines=9> */
.L_x_33139:
[----:B------:R-:W0:Y:S02]  /*a980*/  I2F.S16 R0, R18 ;  /* 0x0000001200007306 */ /* 0x000e240000101400 */
[----:B0-----:R-:W-:-:S05]  /*a990*/  F2FP.F16.F32.PACK_AB R0, RZ, R0 ;  /* 0x00000000ff00723e */ /* 0x001fca00000000ff */
[----:B------:R0:W-:Y:S01]  /*a9a0*/  STG.E.U16 desc[UR36][R8.64], R0 ;  /* 0x0000000008007986 */ /* 0x0001e2000c101524 */
[----:B------:R-:W-:Y:S05]  /*a9b0*/  BRA `(.L_x_33135) ;  /* 0x0000000800d07947 */ /* 0x000fea0003800000 */
.L_x_33138:
        /* <DEDUP_REMOVED lines=10> */
.L_x_33141:
[----:B------:R-:W0:Y:S02]  /*aa60*/  I2F.S16 R18, R18 ;  /* 0x0000001200127306 */ /* 0x000e240000101400 */
[----:B0-----:R-:W-:-:S04]  /*aa70*/  F2FP.F16.F32.PACK_AB R3, RZ, R18 ;  /* 0x00000012ff03723e */ /* 0x001fc800000000ff */
[----:B------:R-:W-:-:S05]  /*aa80*/  PRMT R3, R3, 0x5410, RZ ;  /* 0x0000541003037816 */ /* 0x000fca00000000ff */
[----:B------:R3:W-:Y:S01]  /*aa90*/  STG.E desc[UR36][R8.64], R3 ;  /* 0x0000000308007986 */ /* 0x0007e2000c101924 */
[----:B------:R-:W-:Y:S05]  /*aaa0*/  BRA `(.L_x_33135) ;  /* 0x0000000800947947 */ /* 0x000fea0003800000 */
.L_x_33140:
[----:B------:R-:W0:Y:S02]  /*aab0*/  I2F.F64.S16 R18, R18 ;  /* 0x0000001200127312 */ /* 0x000e240000101c00 */
[----:B0-----:R4:W-:Y:S01]  /*aac0*/  STG.E.64 desc[UR36][R8.64], R18 ;  /* 0x0000001208007986 */ /* 0x0019e2000c101b24 */
[----:B------:R-:W-:Y:S05]  /*aad0*/  BRA `(.L_x_33135) ;  /* 0x0000000800887947 */ /* 0x000fea0003800000 */
.L_x_33130:
        /* <DEDUP_REMOVED lines=12> */
.L_x_33145:
        /* <DEDUP_REMOVED lines=17> */
.L_x_33148:
[----:B------:R-:W-:-:S04]  /*acb0*/  SHF.R.U32.HI R3, RZ, 0x18, R5 ;  /* 0x00000018ff037819 */ /* 0x000fc80000011605 */
[----:B------:R-:W-:-:S04]  /*acc0*/  LOP3.LUT R0, R0, 0x80, R3, 0xf8, !PT ;  /* 0x0000008000007812 */ /* 0x000fc800078ef803 */
[----:B------:R-:W-:-:S07]  /*acd0*/  PRMT R4, R0, 0x7610, R4 ;  /* 0x0000761000047816 */ /* 0x000fce0000000004 */
.L_x_33147:
[----:B------:R-:W-:Y:S05]  /*ace0*/  BSYNC.RECONVERGENT B0 ;  /* 0x0000000000007941 */ /* 0x000fea0003800200 */
.L_x_33146:
[----:B------:R0:W-:Y:S01]  /*acf0*/  STG.E.U8 desc[UR36][R8.64], R4 ;  /* 0x0000000408007986 */ /* 0x0001e2000c101124 */
[----:B------:R-:W-:Y:S05]  /*ad00*/  BRA `(.L_x_33135) ;  /* 0x0000000400fc7947 */ /* 0x000fea0003800000 */
.L_x_33144:
        /* <DEDUP_REMOVED lines=17> */
.L_x_33151:
[----:B------:R-:W-:-:S04]  /*ae20*/  SHF.R.U32.HI R3, RZ, 0x18, R5 ;  /* 0x00000018ff037819 */ /* 0x000fc80000011605 */
[----:B------:R-:W-:-:S04]  /*ae30*/  LOP3.LUT R0, R0, 0x80, R3, 0xf8, !PT ;  /* 0x0000008000007812 */ /* 0x000fc800078ef803 */
[----:B------:R-:W-:-:S07]  /*ae40*/  PRMT R4, R0, 0x7610, R4 ;  /* 0x0000761000047816 */ /* 0x000fce0000000004 */
.L_x_33150:
[----:B------:R-:W-:Y:S05]  /*ae50*/  BSYNC.RECONVERGENT B0 ;  /* 0x0000000000007941 */ /* 0x000fea0003800200 */
.L_x_33149:
[----:B------:R0:W-:Y:S01]  /*ae60*/  STG.E.U8 desc[UR36][R8.64], R4 ;  /* 0x0000000408007986 */ /* 0x0001e2000c101124 */
[----:B------:R-:W-:Y:S05]  /*ae70*/  BRA `(.L_x_33135) ;  /* 0x0000000400a07947 */ /* 0x000fea0003800000 */
.L_x_33143:
        /* <DEDUP_REMOVED lines=22> */
.L_x_33153:
[----:B------:R-:W-:-:S05]  /*afe0*/  SHF.R.S32.HI R19, RZ, 0x1f, R18 ;  /* 0x0000001fff137819 */ /* 0x000fca0000011412 */
[----:B------:R0:W-:Y:S01]  /*aff0*/  STG.E.64 desc[UR36][R8.64], R18 ;  /* 0x0000001208007986 */ /* 0x0001e2000c101b24 */
[----:B------:R-:W-:Y:S05]  /*b000*/  BRA `(.L_x_33135) ;  /* 0x00000004003c7947 */ /* 0x000fea0003800000 */
.L_x_33152:
[----:B------:R0:W-:Y:S01]  /*b010*/  STG.E desc[UR36][R8.64], R18 ;  /* 0x0000001208007986 */ /* 0x0001e2000c101924 */
[----:B------:R-:W-:Y:S05]  /*b020*/  BRA `(.L_x_33135) ;  /* 0x0000000400347947 */ /* 0x000fea0003800000 */
.L_x_33142:
        /* <DEDUP_REMOVED lines=10> */
.L_x_33155:
[----:B------:R-:W0:Y:S01]  /*b0d0*/  I2F.F64.S16 R4, R18 ;  /* 0x0000001200047312 */ /* 0x000e220000101c00 */
[----:B------:R-:W-:-:S05]  /*b0e0*/  CS2R R6, SRZ ;  /* 0x0000000000067805 */ /* 0x000fca000001ff00 */
[----:B0-----:R0:W-:Y:S01]  /*b0f0*/  STG.E.128 desc[UR36][R8.64], R4 ;  /* 0x0000000408007986 */ /* 0x0011e2000c101d24 */
[----:B------:R-:W-:Y:S05]  /*b100*/  BRA `(.L_x_33135) ;  /* 0x0000000000fc7947 */ /* 0x000fea0003800000 */
.L_x_33154:
[----:B------:R-:W-:-:S13]  /*b110*/  ISETP.NE.AND P0, PT, R0, 0xf, PT ;  /* 0x0000000f0000780c */ /* 0x000fda0003f05270 */
[----:B------:R-:W-:Y:S05]  /*b120*/  @!P0 BRA `(.L_x_33156) ;  /* 0x0000000000e88947 */ /* 0x000fea0003800000 */
[----:B------:R-:W-:-:S13]  /*b130*/  ISETP.NE.AND P0, PT, R0, 0x17, PT ;  /* 0x000000170000780c */ /* 0x000fda0003f05270 */
[----:B------:R-:W-:Y:S05]  /*b140*/  @!P0 BRA `(.L_x_33157) ;  /* 0x0000000000908947 */ /* 0x000fea0003800000 */
[----:B------:R-:W-:-:S13]  /*b150*/  ISETP.NE.AND P0, PT, R0, 0x18, PT ;  /* 0x000000180000780c */ /* 0x000fda0003f05270 */
[----:B------:R-:W-:Y:S05]  /*b160*/  @!P0 BRA `(.L_x_33158) ;  /* 0x0000000000448947 */ /* 0x000fea0003800000 */
.L_x_33134:
        /* <DEDUP_REMOVED lines=16> */
.L_x_33159:
[----:B------:R-:W-:Y:S05]  /*b270*/  BRA `(.L_x_33135) ;  /* 0x0000000000a07947 */ /* 0x000fea0003800000 */
.L_x_33158:
        /* <DEDUP_REMOVED lines=13> */
.L_x_33161:
[----:B------:R-:W-:Y:S05]  /*b350*/  BSYNC.RECONVERGENT B0 ;  /* 0x0000000000007941 */ /* 0x000fea0003800200 */
.L_x_33160:
[----:B------:R-:W-:-:S05]  /*b360*/  LOP3.LUT R3, R0, 0x80, R3, 0xf8, !PT ;  /* 0x0000008000037812 */ /* 0x000fca00078ef803 */
[----:B------:R0:W-:Y:S01]  /*b370*/  STG.E.U8 desc[UR36][R8.64], R3 ;  /* 0x0000000308007986 */ /* 0x0001e2000c101124 */
[----:B------:R-:W-:Y:S05]  /*b380*/  BRA `(.L_x_33135) ;  /* 0x00000000005c7947 */ /* 0x000fea0003800000 */
.L_x_33157:
        /* <DEDUP_REMOVED lines=12> */
.L_x_33163:
[----:B------:R-:W-:Y:S01]  /*b450*/  IMAD.MOV.U32 R0, RZ, RZ, 0x7f ;  /* 0x0000007fff007424 */ /* 0x000fe200078e00ff */
[----:B------:R-:W-:-:S04]  /*b460*/  ISETP.GT.U32.AND P0, PT, R3, 0x7f800000, PT ;  /* 0x7f8000000300780c */ /* 0x000fc80003f04070 */
[----:B------:R-:W-:-:S09]  /*b470*/  SEL R0, R0, 0x7c, P0 ;  /* 0x0000007c00007807 */ /* 0x000fd20000000000 */
.L_x_33164:
[----:B------:R-:W-:Y:S05]  /*b480*/  BSYNC.RECONVERGENT B0 ;  /* 0x0000000000007941 */ /* 0x000fea0003800200 */
.L_x_33162:
[----:B------:R-:W-:-:S04]  /*b490*/  SHF.R.U32.HI R3, RZ, 0x18, R5 ;  /* 0x00000018ff037819 */ /* 0x000fc80000011605 */
[----:B------:R-:W-:-:S05]  /*b4a0*/  LOP3.LUT R3, R0, 0x80, R3, 0xf8, !PT ;  /* 0x0000008000037812 */ /* 0x000fca00078ef803 */
[----:B------:R0:W-:Y:S01]  /*b4b0*/  STG.E.U8 desc[UR36][R8.64], R3 ;  /* 0x0000000308007986 */ /* 0x0001e2000c101124 */
[----:B------:R-:W-:Y:S05]  /*b4c0*/  BRA `(.L_x_33135) ;  /* 0x00000000000c7947 */ /* 0x000fea0003800000 */
.L_x_33156:
[----:B------:R-:W0:Y:S02]  /*b4d0*/  I2F.S16 R0, R18 ;  /* 0x0000001200007306 */ /* 0x000e240000101400 */
[----:B0-----:R-:W-:-:S05]  /*b4e0*/  F2FP.BF16.F32.PACK_AB R0, RZ, R0 ;  /* 0x00000000ff00723e */ /* 0x001fca00000010ff */
[----:B------:R0:W-:Y:S02]  /*b4f0*/  STG.E.U16 desc[UR36][R8.64], R0 ;  /* 0x0000000008007986 */ /* 0x0001e4000c101524 */
.L_x_33135:
[----:B------:R-:W-:-:S07]  /*b500*/  VIADD R23, R23, 0x80 ;  /* 0x0000008017177836 */ /* 0x000fce0000000000 */
.L_x_33094:
[----:B------:R-:W-:Y:S05]  /*b510*/  BSYNC.RECONVERGENT B6 ;  /* 0x0000000000067941 */ /* 0x000fea0003800200 */
.L_x_33093:
        /* <DEDUP_REMOVED lines=21> */
.L_x_33168:
[----:B------:R-:W-:Y:S01]  /*b670*/  STG.E.U8 desc[UR36][R2.64], R22 ;  /* 0x0000001602007986 */ /* 0x000fe2000c101124 */
[----:B------:R-:W-:Y:S05]  /*b680*/  EXIT ;  /* 0x000000000000794d */ /* 0x000fea0003800000 */
.L_x_33167:
        /* <DEDUP_REMOVED lines=9> */
.L_x_33171:
[----:B------:R-:W-:Y:S01]  /*b720*/  STG.E desc[UR36][R2.64], R22 ;  /* 0x0000001602007986 */ /* 0x000fe2000c101924 */
[----:B------:R-:W-:Y:S05]  /*b730*/  EXIT ;  /* 0x000000000000794d */ /* 0x000fea0003800000 */
.L_x_33170:
[----:B------:R-:W-:Y:S01]  /*b740*/  STG.E.U16 desc[UR36][R2.64], R22 ;  /* 0x0000001602007986 */ /* 0x000fe2000c101524 */
[----:B------:R-:W-:Y:S05]  /*b750*/  EXIT ;  /* 0x000000000000794d */ /* 0x000fea0003800000 */
.L_x_33166:
        /* <DEDUP_REMOVED lines=9> */
.L_x_33173:
[----:B------:R-:W0:Y:S02]  /*b7f0*/  I2F.S16 R0, R22 ;  /* 0x0000001600007306 */ /* 0x000e240000101400 */
[----:B0-----:R-:W-:-:S05]  /*b800*/  F2FP.F16.F32.PACK_AB R0, RZ, R0 ;  /* 0x00000000ff00723e */ /* 0x001fca00000000ff */
[----:B------:R-:W-:Y:S01]  /*b810*/  STG.E.U16 desc[UR36][R2.64], R0 ;  /* 0x0000000002007986 */ /* 0x000fe2000c101524 */
[----:B------:R-:W-:Y:S05]  /*b820*/  EXIT ;  /* 0x000000000000794d */ /* 0x000fea0003800000 */
.L_x_33172:
        /* <DEDUP_REMOVED lines=10> */
.L_x_33175:
[----:B------:R-:W0:Y:S02]  /*b8d0*/  I2F.S16 R22, R22 ;  /* 0x0000001600167306 */ /* 0x000e240000101400 */
[----:B0-----:R-:W-:-:S04]  /*b8e0*/  F2FP.F16.F32.PACK_AB R5, RZ, R22 ;  /* 0x00000016ff05723e */ /* 0x001fc800000000ff */
[----:B------:R-:W-:-:S05]  /*b8f0*/  PRMT R5, R5, 0x5410, RZ ;  /* 0x0000541005057816 */ /* 0x000fca00000000ff */
[----:B------:R-:W-:Y:S01]  /*b900*/  STG.E desc[UR36][R2.64], R5 ;  /* 0x0000000502007986 */ /* 0x000fe2000c101924 */
[----:B------:R-:W-:Y:S05]  /*b910*/  EXIT ;  /* 0x000000000000794d */ /* 0x000fea0003800000 */
.L_x_33174:
[----:B------:R-:W0:Y:S02]  /*b920*/  I2F.F64.S16 R22, R22 ;  /* 0x0000001600167312 */ /* 0x000e240000101c00 */
[----:B0-----:R-:W-:Y:S01]  /*b930*/  STG.E.64 desc[UR36][R2.64], R22 ;  /* 0x0000001602007986 */ /* 0x001fe2000c101b24 */
[----:B------:R-:W-:Y:S05]  /*b940*/  EXIT ;  /* 0x000000000000794d */ /* 0x000fea0003800000 */
.L_x_33165:
        /* <DEDUP_REMOVED lines=12> */
.L_x_33179:
        /* <DEDUP_REMOVED lines=18> */
.L_x_33182:
[----:B------:R-:W-:-:S04]  /*bb30*/  SHF.R.U32.HI R5, RZ, 0x18, R5 ;  /* 0x00000018ff057819 */ /* 0x000fc80000011605 */
[----:B------:R-:W-:-:S07]  /*bb40*/  LOP3.LUT R0, R0, 0x80, R5, 0xf8, !PT ;  /* 0x0000008000007812 */ /* 0x000fce00078ef805 */
.L_x_33181:
[----:B------:R-:W-:Y:S05]  /*bb50*/  BSYNC.RECONVERGENT B0 ;  /* 0x0000000000007941 */ /* 0x000fea0003800200 */
.L_x_33180:
[----:B------:R-:W-:Y:S01]  /*bb60*/  STG.E.U8 desc[UR36][R2.64], R0 ;  /* 0x0000000002007986 */ /* 0x000fe2000c101124 */
[----:B------:R-:W-:Y:S05]  /*bb70*/  EXIT ;  /* 0x000000000000794d */ /* 0x000fea0003800000 */
.L_x_33178:
        /* <DEDUP_REMOVED lines=18> */
.L_x_33185:
[----:B------:R-:W-:-:S04]  /*bca0*/  SHF.R.U32.HI R5, RZ, 0x18, R5 ;  /* 0x00000018ff057819 */ /* 0x000fc80000011605 */
[----:B------:R-:W-:-:S07]  /*bcb0*/  LOP3.LUT R0, R0, 0x80, R5, 0xf8, !PT ;  /* 0x0000008000007812 */ /* 0x000fce00078ef805 */
.L_x_33184:
[----:B------:R-:W-:Y:S05]  /*bcc0*/  BSYNC.RECONVERGENT B0 ;  /* 0x0000000000007941 */ /* 0x000fea0003800200 */
.L_x_33183:
[----:B------:R-:W-:Y:S01]  /*bcd0*/  STG.E.U8 desc[UR36][R2.64], R0 ;  /* 0x0000000002007986 */ /* 0x000fe2000c101124 */
[----:B------:R-:W-:Y:S05]  /*bce0*/  EXIT ;  /* 0x000000000000794d */ /* 0x000fea0003800000 */
.L_x_33177:
        /* <DEDUP_REMOVED lines=22> */
.L_x_33187:
[----:B------:R-:W-:-:S05]  /*be50*/  SHF.R.S32.HI R23, RZ, 0x1f, R22 ;  /* 0x0000001fff177819 */ /* 0x000fca0000011416 */
[----:B------:R-:W-:Y:S01]  /*be60*/  STG.E.64 desc[UR36][R2.64], R22 ;  /* 0x0000001602007986 */ /* 0x000fe2000c101b24 */
[----:B------:R-:W-:Y:S05]  /*be70*/  EXIT ;  /* 0x000000000000794d */ /* 0x000fea0003800000 */
.L_x_33186:
[----:B------:R-:W-:Y:S01]  /*be80*/  STG.E desc[UR36][R2.64], R22 ;  /* 0x0000001602007986 */ /* 0x000fe2000c101924 */
[----:B------:R-:W-:Y:S05]  /*be90*/  EXIT ;  /* 0x000000000000794d */ /* 0x000fea0003800000 */
.L_x_33176:
        /* <DEDUP_REMOVED lines=10> */
.L_x_33189:
[----:B------:R-:W0:Y:S01]  /*bf40*/  I2F.F64.S16 R4, R22 ;  /* 0x0000001600047312 */ /* 0x000e220000101c00 */
[----:B------:R-:W-:-:S05]  /*bf50*/  CS2R R6, SRZ ;  /* 0x0000000000067805 */ /* 0x000fca000001ff00 */
[----:B0-----:R-:W-:Y:S01]  /*bf60*/  STG.E.128 desc[UR36][R2.64], R4 ;  /* 0x0000000402007986 */ /* 0x001fe2000c101d24 */
[----:B------:R-:W-:Y:S05]  /*bf70*/  EXIT ;  /* 0x000000000000794d */ /* 0x000fea0003800000 */
.L_x_33188:
[----:B------:R-:W-:-:S13]  /*bf80*/  ISETP.NE.AND P0, PT, R0, 0xf, PT ;  /* 0x0000000f0000780c */ /* 0x000fda0003f05270 */
[----:B------:R-:W-:Y:S05]  /*bf90*/  @!P0 BRA `(.L_x_33190) ;  /* 0x0000000000e88947 */ /* 0x000fea0003800000 */
[----:B------:R-:W-:-:S13]  /*bfa0*/  ISETP.NE.AND P0, PT, R0, 0x17, PT ;  /* 0x000000170000780c */ /* 0x000fda0003f05270 */
[----:B------:R-:W-:Y:S05]  /*bfb0*/  @!P0 BRA `(.L_x_33191) ;  /* 0x0000000000908947 */ /* 0x000fea0003800000 */
[----:B------:R-:W-:-:S13]  /*bfc0*/  ISETP.NE.AND P0, PT, R0, 0x18, PT ;  /* 0x000000180000780c */ /* 0x000fda0003f05270 */
[----:B------:R-:W-:Y:S05]  /*bfd0*/  @!P0 BRA `(.L_x_33192) ;  /* 0x0000000000448947 */ /* 0x000fea0003800000 */
.L_x_33169:
        /* <DEDUP_REMOVED lines=16> */
.L_x_33193:
[----:B------:R-:W-:Y:S05]  /*c0e0*/  EXIT ;  /* 0x000000000000794d */ /* 0x000fea0003800000 */
.L_x_33192:
        /* <DEDUP_REMOVED lines=13> */
.L_x_33195:
[----:B------:R-:W-:Y:S05]  /*c1c0*/  BSYNC.RECONVERGENT B0 ;  /* 0x0000000000007941 */ /* 0x000fea0003800200 */
.L_x_33194:
[----:B------:R-:W-:-:S05]  /*c1d0*/  LOP3.LUT R5, R0, 0x80, R5, 0xf8, !PT ;  /* 0x0000008000057812 */ /* 0x000fca00078ef805 */
[----:B------:R-:W-:Y:S01]  /*c1e0*/  STG.E.U8 desc[UR36][R2.64], R5 ;  /* 0x0000000502007986 */ /* 0x000fe2000c101124 */
[----:B------:R-:W-:Y:S05]  /*c1f0*/  EXIT ;  /* 0x000000000000794d */ /* 0x000fea0003800000 */
.L_x_33191:
        /* <DEDUP_REMOVED lines=12> */
.L_x_33197:
[----:B------:R-:W-:Y:S01]  /*c2c0*/  IMAD.MOV.U32 R0, RZ, RZ, 0x7f ;  /* 0x0000007fff007424 */ /* 0x000fe200078e00ff */
[----:B------:R-:W-:-:S04]  /*c2d0*/  ISETP.GT.U32.AND P0, PT, R4, 0x7f800000, PT ;  /* 0x7f8000000400780c */ /* 0x000fc80003f04070 */
[----:B------:R-:W-:-:S09]  /*c2e0*/  SEL R0, R0, 0x7c, P0 ;  /* 0x0000007c00007807 */ /* 0x000fd20000000000 */
.L_x_33198:
[----:B------:R-:W-:Y:S05]  /*c2f0*/  BSYNC.RECONVERGENT B0 ;  /* 0x0000000000007941 */ /* 0x000fea0003800200 */
.L_x_33196:
[----:B------:R-:W-:-:S04]  /*c300*/  SHF.R.U32.HI R5, RZ, 0x18, R5 ;  /* 0x00000018ff057819 */ /* 0x000fc80000011605 */
[----:B------:R-:W-:-:S05]  /*c310*/  LOP3.LUT R5, R0, 0x80, R5, 0xf8, !PT ;  /* 0x0000008000057812 */ /* 0x000fca00078ef805 */
[----:B------:R-:W-:Y:S01]  /*c320*/  STG.E.U8 desc[UR36][R2.64], R5 ;  /* 0x0000000502007986 */ /* 0x000fe2000c101124 */
[----:B------:R-:W-:Y:S05]  /*c330*/  EXIT ;  /* 0x000000000000794d */ /* 0x000fea0003800000 */
.L_x_33190:
[----:B------:R-:W0:Y:S02]  /*c340*/  I2F.S16 R0, R22 ;  /* 0x0000001600007306 */ /* 0x000e240000101400 */
[----:B0-----:R-:W-:-:S05]  /*c350*/  F2FP.BF16.F32.PACK_AB R0, RZ, R0 ;  /* 0x00000000ff00723e */ /* 0x001fca00000010ff */
[----:B------:R-:W-:Y:S01]  /*c360*/  STG.E.U16 desc[UR36][R2.64], R0 ;  /* 0x0000000002007986 */ /* 0x000fe2000c101524 */
[----:B------:R-:W-:Y:S05]  /*c370*/  EXIT ;  /* 0x000000000000794d */ /* 0x000fea0003800000 */
.L_x_33199:
        /* <DEDUP_REMOVED lines=16> */
.L_x_43680:


//--------------------- .text._ZN2at6native18elementwise_kernelILi128ELi4EZNS0_22gpu_kernel_impl_nocastINS0_13BinaryFunctorIN3c104HalfES5_bZZZNS0_23logical_and_kernel_cudaERNS_14TensorIteratorEENKUlvE0_clEvENKUlvE6_clEvEUlS5_S5_E_EEEEvRNS_18TensorIteratorBaseERKT_EUliE_EEviT1_ --------------------------
	.section	.text._ZN2at6native18elementwise_kernelILi128ELi4EZNS0_22gpu_kernel_impl_nocastINS0_13BinaryFunctorIN3c104HalfES5_bZZZNS0_23logical_and_kernel_cudaERNS_14TensorIteratorEENKUlvE0_clEvENKUlvE6_clEvEUlS5_S5_E_EEEEvRNS_18TensorIteratorBaseERKT_EUliE_EEviT1_,"ax",@progbits
	.align	128
        .global         _ZN2at6native18elementwise_kernelILi128ELi4EZNS0_22gpu_kernel_impl_nocastINS0_13BinaryFunctorIN3c104HalfES5_bZZZNS0_23logical_and_kernel_cudaERNS_14TensorIteratorEENKUlvE0_clEvENKUlvE6_clEvEUlS5_S5_E_EEEEvRNS_18TensorIteratorBaseERKT_EUliE_EEviT1_
        .type           _ZN2at6native18elementwise_kernelILi128ELi4EZNS0_22gpu_kernel_impl_nocastINS0_13BinaryFunctorIN3c104HalfES5_bZZZNS0_23logical_and_kernel_cudaERNS_14TensorIteratorEENKUlvE0_clEvENKUlvE6_clEvEUlS5_S5_E_EEEEvRNS_18TensorIteratorBaseERKT_EUliE_EEviT1_,@function
        .size           _ZN2at6native18elementwise_kernelILi128ELi4EZNS0_22gpu_kernel_impl_nocastINS0_13BinaryFunctorIN3c104HalfES5_bZZZNS0_23logical_and_kernel_cudaERNS_14TensorIteratorEENKUlvE0_clEvENKUlvE6_clEvEUlS5_S5_E_EEEEvRNS_18TensorIteratorBaseERKT_EUliE_EEviT1_,(.L_x_43681 - _ZN2at6native18elementwise_kernelILi128ELi4EZNS0_22gpu_kernel_impl_nocastINS0_13BinaryFunctorIN3c104HalfES5_bZZZNS0_23logical_and_kernel_cudaERNS_14TensorIteratorEENKUlvE0_clEvENKUlvE6_clEvEUlS5_S5_E_EEEEvRNS_18TensorIteratorBaseERKT_EUliE_EEviT1_)
        .other          _ZN2at6native18elementwise_kernelILi128ELi4EZNS0_22gpu_kernel_impl_nocastINS0_13BinaryFunctorIN3c104HalfES5_bZZZNS0_23logical_and_kernel_cudaERNS_14TensorIteratorEENKUlvE0_clEvENKUlvE6_clEvEUlS5_S5_E_EEEEvRNS_18TensorIteratorBaseERKT_EUliE_EEviT1_,@"STO_CUDA_ENTRY STV_DEFAULT"
_ZN2at6native18elementwise_kernelILi128ELi4EZNS0_22gpu_kernel_impl_nocastINS0_13BinaryFunctorIN3c104HalfES5_bZZZNS0_23logical_and_kernel_cudaERNS_14TensorIteratorEENKUlvE0_clEvENKUlvE6_clEvEUlS5_S5_E_EEEEvRNS_18TensorIteratorBaseERKT_EUliE_EEviT1_:
.text._ZN2at6native18elementwise_kernelILi128ELi4EZNS0_22gpu_kernel_impl_nocastINS0_13BinaryFunctorIN3c104HalfES5_bZZZNS0_23logical_and_kernel_cudaERNS_14TensorIteratorEENKUlvE0_clEvENKUlvE6_clEvEUlS5_S5_E_EEEEvRNS_18TensorIteratorBaseERKT_EUliE_EEviT1_:
        /* <DEDUP_REMOVED lines=22> */
[----:B---3--:R-:W-:-:S05]  /*0160*/  @P0 HADD2.F32 R0, -RZ, R6.H0_H0 ;  /* 0x20000006ff000230 */ /* 0x008fca0000004100 */
        /* <DEDUP_REMOVED lines=14> */
[----:B--2---:R-:W-:-:S05]  /*0250*/  @P0 HADD2.F32 R0, -RZ, R6.H0_H0 ;  /* 0x20000006ff000230 */ /* 0x004fca0000004100 */
[----:B------:R-:W-:-:S04]  /*0260*/  FSETP.NEU.AND P0, PT, R0, RZ, P0 ;  /* 0x000000ff0000720b */ /* 0x000fc8000070d000 */
[----:B------:R-:W-:-:S05]  /*0270*/  SEL R11, RZ, 0x1, !P0 ;  /* 0x00000001ff0b7807 */ /* 0x000fca0004000000 */
[----:B0-----:R0:W-:Y:S04]  /*0280*/  STG.E.U8 desc[UR6][R8.64], R11 ;  /* 0x0000000b08007986 */ /* 0x0011e8000c101106 */
.L_x_33203:
[----:B------:R-:W-:-:S13]  /*0290*/  ISETP.GE.AND P0, PT, R3, UR4, PT ;  /* 0x0000000403007c0c */ /* 0x000fda000bf06270 */
[----:B------:R-:W-:Y:S05]  /*02a0*/  @P0 BREAK.RELIABLE B1 ;  /* 0x0000000000010942 */ /* 0x000fea0003800100 */
[----:B------:R-:W-:Y:S05]  /*02b0*/  @P0 BRA `(.L_x_33204) ;  /* 0x0000000000340947 */ /* 0x000fea0003800000 */
[----:B------:R-:W-:Y:S05]  /*02c0*/  BSYNC.RELIABLE B1 ;  /* 0x0000000000017941 */ /* 0x000fea0003800100 */
.L_x_33202:
        /* <DEDUP_REMOVED lines=12> */
.L_x_33204:
[----:B------:R-:W-:Y:S05]  /*0390*/  BSYNC.RECONVERGENT B0 ;  /* 0x0000000000007941 */ /* 0x000fea0003800200 */
.L_x_33201:
        /* <DEDUP_REMOVED lines=10> */
[----:B---3--:R-:W-:-:S05]  /*0440*/  @P0 HADD2.F32 R0, -RZ, R4.H0_H0 ;  /* 0x20000004ff000230 */ /* 0x008fca0000004100 */
[----:B------:R-:W-:-:S04]  /*0450*/  FSETP.NEU.AND P0, PT, R0, RZ, P0 ;  /* 0x000000ff0000720b */ /* 0x000fc8000070d000 */
[----:B01----:R-:W-:-:S05]  /*0460*/  SEL R9, RZ, 0x1, !P0 ;  /* 0x00000001ff097807 */ /* 0x003fca0004000000 */
[----:B----4-:R-:W-:Y:S01]  /*0470*/  STG.E.U8 desc[UR6][R6.64], R9 ;  /* 0x0000000906007986 */ /* 0x010fe2000c101106 */
[----:B------:R-:W-:Y:S05]  /*0480*/  EXIT ;  /* 0x000000000000794d */ /* 0x000fea0003800000 */
.L_x_33200:
        /* <DEDUP_REMOVED lines=356> */
.L_x_33208:
        /* <DEDUP_REMOVED lines=13> */
[----:B---3--:R-:W-:-:S05]  /*1ba0*/  @P0 HADD2.F32 R10, -RZ, R8.H0_H0 ;  /* 0x20000008ff0a0230 */ /* 0x008fca0000004100 */
        /* <DEDUP_REMOVED lines=354> */
.L_x_33210:
        /* <DEDUP_REMOVED lines=15> */
[----:B------:R-:W-:-:S05]  /*32c0*/  SEL R7, RZ, 0x1, !P0 ;  /* 0x00000001ff077807 */ /* 0x000fca0004000000 */
[----:B------:R0:W-:Y:S04]  /*32d0*/  STG.E.U8 desc[UR6][R4.64], R7 ;  /* 0x0000000704007986 */ /* 0x0001e8000c101106 */
.L_x_33207:
[----:B------:R-:W-:-:S13]  /*32e0*/  ISETP.GE.AND P0, PT, R3, UR4, PT ;  /* 0x0000000403007c0c */ /* 0x000fda000bf06270 */
[----:B------:R-:W-:Y:S05]  /*32f0*/  @P0 BREAK.RELIABLE B1 ;  /* 0x0000000000010942 */ /* 0x000fea0003800100 */
[----:B------:R-:W-:Y:S05]  /*3300*/  @P0 BRA `(.L_x_33209) ;  /* 0x0000001400b80947 */ /* 0x000fea0003800000 */
[----:B------:R-:W-:Y:S05]  /*3310*/  BSYNC.RELIABLE B1 ;  /* 0x0000000000017941 */ /* 0x000fea0003800100 */
.L_x_33206:
        /* <DEDUP_REMOVED lines=348> */
.L_x_33211:
        /* <DEDUP_REMOVED lines=17> */
.L_x_33209:
[----:B------:R-:W-:Y:S05]  /*49f0*/  BSYNC.RECONVERGENT B0 ;  /* 0x0000000000007941 */ /* 0x000fea0003800200 */
.L_x_33205:
        /* <DEDUP_REMOVED lines=351> */
.L_x_33212:
        /* <DEDUP_REMOVED lines=12> */
[----:B---3--:R-:W-:-:S05]  /*60b0*/  @P0 HADD2.F32 R0, -RZ, R6.H0_H0 ;  /* 0x20000006ff000230 */ /* 0x008fca0000004100 */
[----:B------:R-:W-:-:S04]  /*60c0*/  FSETP.NEU.AND P0, PT, R0, RZ, P0 ;  /* 0x000000ff0000720b */ /* 0x000fc8000070d000 */
[----:B------:R-:W-:-:S05]  /*60d0*/  SEL R5, RZ, 0x1, !P0 ;  /* 0x00000001ff057807 */ /* 0x000fca0004000000 */
[----:B------:R-:W-:Y:S01]  /*60e0*/  STG.E.U8 desc[UR6][R2.64], R5 ;  /* 0x0000000502007986 */ /* 0x000fe2000c101106 */
[----:B------:R-:W-:Y:S05]  /*60f0*/  EXIT ;  /* 0x000000000000794d */ /* 0x000fea0003800000 */
.L_x_33213:
        /* <DEDUP_REMOVED lines=16> */
.L_x_43681:


//--------------------- .text._ZN2at6native27unrolled_elementwise_kernelINS0_13BinaryFunctorIN3c104HalfES4_bZZZNS0_23logical_and_kernel_cudaERNS_14TensorIteratorEENKUlvE0_clEvENKUlvE6_clEvEUlS4_S4_E_EESt5arrayIPcLm3EELi4E23TrivialOffsetCalculatorILi2EjESE_ILi1EjENS0_6memory15LoadWithoutCastENSH_16StoreWithoutCastEEEviT_T0_T2_T3_T4_T5_ --------------------------
	.section	.text._ZN2at6native27unrolled_elementwise_kernelINS0_13BinaryFunctorIN3c104HalfES4_bZZZNS0_23logical_and_kernel_cudaERNS_14TensorIteratorEENKUlvE0_clEvENKUlvE6_clEvEUlS4_S4_E_EESt5arrayIPcLm3EELi4E23TrivialOffsetCalculatorILi2EjESE_ILi1EjENS0_6memory15LoadWithoutCastENSH_16StoreWithoutCastEEEviT_T0_T2_T3_T4_T5_,"ax",@progbits
	.align	128
        .global         _ZN2at6native27unrolled_elementwise_kernelINS0_13BinaryFunctorIN3c104HalfES4_bZZZNS0_23logical_and_kernel_cudaERNS_14TensorIteratorEENKUlvE0_clEvENKUlvE6_clEvEUlS4_S4_E_EESt5arrayIPcLm3EELi4E23TrivialOffsetCalculatorILi2EjESE_ILi1EjENS0_6memory15LoadWithoutCastENSH_16StoreWithoutCastEEEviT_T0_T2_T3_T4_T5_
        .type           _ZN2at6native27unrolled_elementwise_kernelINS0_13BinaryFunctorIN3c104HalfES4_bZZZNS0_23logical_and_kernel_cudaERNS_14TensorIteratorEENKUlvE0_clEvENKUlvE6_clEvEUlS4_S4_E_EESt5arrayIPcLm3EELi4E23TrivialOffsetCalculatorILi2EjESE_ILi1EjENS0_6memory15LoadWithoutCastENSH_16StoreWithoutCastEEEviT_T0_T2_T3_T4_T5_,@function
        .size           _ZN2at6native27unrolled_elementwise_kernelINS0_13BinaryFunctorIN3c104HalfES4_bZZZNS0_23logical_and_kernel_cudaERNS_14TensorIteratorEENKUlvE0_clEvENKUlvE6_clEvEUlS4_S4_E_EESt5arrayIPcLm3EELi4E23TrivialOffsetCalculatorILi2EjESE_ILi1EjENS0_6memory15LoadWithoutCastENSH_16StoreWithoutCastEEEviT_T0_T2_T3_T4_T5_,(.L_x_43682 - _ZN2at6native27unrolled_elementwise_kernelINS0_13BinaryFunctorIN3c104HalfES4_bZZZNS0_23logical_and_kernel_cudaERNS_14TensorIteratorEENKUlvE0_clEvENKUlvE6_clEvEUlS4_S4_E_EESt5arrayIPcLm3EELi4E23TrivialOffsetCalculatorILi2EjESE_ILi1EjENS0_6memory15LoadWithoutCastENSH_16StoreWithoutCastEEEviT_T0_T2_T3_T4_T5_)
        .other          _ZN2at6native27unrolled_elementwise_kernelINS0_13BinaryFunctorIN3c104HalfES4_bZZZNS0_23logical_and_kernel_cudaERNS_14TensorIteratorEENKUlvE0_clEvENKUlvE6_clEvEUlS4_S4_E_EESt5arrayIPcLm3EELi4E23TrivialOffsetCalculatorILi2EjESE_ILi1EjENS0_6memory15LoadWithoutCastENSH_16StoreWithoutCastEEEviT_T0_T2_T3_T4_T5_,@"STO_CUDA_ENTRY STV_DEFAULT"
_ZN2at6native27unrolled_elementwise_kernelINS0_13BinaryFunctorIN3c104HalfES4_bZZZNS0_23logical_and_kernel_cudaERNS_14TensorIteratorEENKUlvE0_clEvENKUlvE6_clEvEUlS4_S4_E_EESt5arrayIPcLm3EELi4E23TrivialOffsetCalculatorILi2EjESE_ILi1EjENS0_6memory15LoadWithoutCastENSH_16StoreWithoutCastEEEviT_T0_T2_T3_T4_T5_:
.text._ZN2at6native27unrolled_elementwise_kernelINS0_13BinaryFunctorIN3c104HalfES4_bZZZNS0_23logical_and_kernel_cudaERNS_14TensorIteratorEENKUlvE0_clEvENKUlvE6_clEvEUlS4_S4_E_EESt5arrayIPcLm3EELi4E23TrivialOffsetCalculatorILi2EjESE_ILi1EjENS0_6memory15LoadWithoutCastENSH_16StoreWithoutCastEEEviT_T0_T2_T3_T4_T5_:
        /* <DEDUP_REMOVED lines=67> */
[----:B------:R-:W-:-:S05]  /*0430*/  @P0 HADD2.F32 R25, -RZ, R25.H0_H0 ;  /* 0x20000019ff190230 */ /* 0x000fca0000004100 */
[----:B------:R-:W-:-:S04]  /*0440*/  FSETP.NEU.AND P0, PT, R25, RZ, P0 ;  /* 0x000000ff1900720b */ /* 0x000fc8000070d000 */
[----:B------:R-:W-:-:S09]  /*0450*/  SEL R5, RZ, 0x1, !P0 ;  /* 0x00000001ff057807 */ /* 0x000fd20004000000 */
.L_x_33215:
[----:B------:R-:W-:Y:S05]  /*0460*/  BSYNC.RECONVERGENT B0 ;  /* 0x0000000000007941 */ /* 0x000fea0003800200 */
.L_x_33214:
[----:B------:R-:W-:Y:S04]  /*0470*/  BSSY.RECONVERGENT B0, `(.L_x_33216) ;  /* 0x0000007000007945 */ /* 0x000fe80003800200 */
[----:B------:R-:W-:Y:S05]  /*0480*/  @P5 BRA `(.L_x_33217) ;  /* 0x0000000000145947 */ /* 0x000fea0003800000 */
[----:B-----5:R-:W-:-:S05]  /*0490*/  HADD2.F32 R8, -RZ, R8.H0_H0 ;  /* 0x20000008ff087230 */ /* 0x020fca0000004100 */
[----:B------:R-:W-:-:S13]  /*04a0*/  FSETP.NEU.FTZ.AND P0, PT, R8, RZ, PT ;  /* 0x000000ff0800720b */ /* 0x000fda0003f1d000 */
[----:B------:R-:W-:-:S05]  /*04b0*/  @P0 HADD2.F32 R10, -RZ, R10.H0_H0 ;  /* 0x2000000aff0a0230 */ /* 0x000fca0000004100 */
[----:B------:R-:W-:-:S04]  /*04c0*/  FSETP.NEU.AND P0, PT, R10, RZ, P0 ;  /* 0x000000ff0a00720b */ /* 0x000fc8000070d000 */
[----:B------:R-:W-:-:S09]  /*04d0*/  SEL R7, RZ, 0x1, !P0 ;  /* 0x00000001ff077807 */ /* 0x000fd20004000000 */
.L_x_33217:
[----:B------:R-:W-:Y:S05]  /*04e0*/  BSYNC.RECONVERGENT B0 ;  /* 0x0000000000007941 */ /* 0x000fea0003800200 */
.L_x_33216:
[----:B------:R-:W-:Y:S04]  /*04f0*/  BSSY.RECONVERGENT B0, `(.L_x_33218) ;  /* 0x0000007000007945 */ /* 0x000fe80003800200 */
[----:B------:R-:W-:Y:S05]  /*0500*/  @P4 BRA `(.L_x_33219) ;  /* 0x0000000000144947 */ /* 0x000fea0003800000 */
[----:B-----5:R-:W-:-:S05]  /*0510*/  HADD2.F32 R14, -RZ, R14.H0_H0 ;  /* 0x2000000eff0e7230 */ /* 0x020fca0000004100 */
[----:B------:R-:W-:-:S13]  /*0520*/  FSETP.NEU.FTZ.AND P0, PT, R14, RZ, PT ;  /* 0x000000ff0e00720b */ /* 0x000fda0003f1d000 */
[----:B------:R-:W-:-:S05]  /*0530*/  @P0 HADD2.F32 R15, -RZ, R15.H0_H0 ;  /* 0x2000000fff0f0230 */ /* 0x000fca0000004100 */
[----:B------:R-:W-:-:S04]  /*0540*/  FSETP.NEU.AND P0, PT, R15, RZ, P0 ;  /* 0x000000ff0f00720b */ /* 0x000fc8000070d000 */
[----:B------:R-:W-:-:S09]  /*0550*/  SEL R13, RZ, 0x1, !P0 ;  /* 0x00000001ff0d7807 */ /* 0x000fd20004000000 */
.L_x_33219:
[----:B------:R-:W-:Y:S05]  /*0560*/  BSYNC.RECONVERGENT B0 ;  /* 0x0000000000007941 */ /* 0x000fea0003800200 */
.L_x_33218:
[----:B------:R-:W-:Y:S04]  /*0570*/  BSSY.RECONVERGENT B0, `(.L_x_33220) ;  /* 0x0000007000007945 */ /* 0x000fe80003800200 */
[----:B------:R-:W-:Y:S05]  /*0580*/  @P3 BRA `(.L_x_33221) ;  /* 0x0000000000143947 */ /* 0x000fea0003800000 */
[----:B-----5:R-:W-:-:S05]  /*0590*/  HADD2.F32 R16, -RZ, R16.H0_H0 ;  /* 0x20000010ff107230 */ /* 0x020fca0000004100 */
[----:B------:R-:W-:-:S13]  /*05a0*/  FSETP.NEU.FTZ.AND P0, PT, R16, RZ, PT ;  /* 0x000000ff1000720b */ /* 0x000fda0003f1d000 */
[----:B------:R-:W-:-:S05]  /*05b0*/  @P0 HADD2.F32 R17, -RZ, R17.H0_H0 ;  /* 0x20000011ff110230 */ /* 0x000fca0000004100 */
[----:B------:R-:W-:-:S04]  /*05c0*/  FSETP.NEU.AND P0, PT, R17, RZ, P0 ;  /* 0x000000ff1100720b */ /* 0x000fc8000070d000 */
[----:B------:R-:W-:-:S09]  /*05d0*/  SEL R15, RZ, 0x1, !P0 ;  /* 0x00000001ff0f7807 */ /* 0x000fd20004000000 */
.L_x_33221:
[----:B------:R-:W-:Y:S05]  /*05e0*/  BSYNC.RECONVERGENT B0 ;  /* 0x0000000000007941 */ /* 0x000fea0003800200 */
.L_x_33220:
        /* <DEDUP_REMOVED lines=15> */
.L_x_33223:
[----:B------:R-:W-:Y:S05]  /*06e0*/  BSYNC.RECONVERGENT B0 ;  /* 0x0000000000007941 */ /* 0x000fea0003800200 */
.L_x_33222:
        /* <DEDUP_REMOVED lines=8> */
.L_x_33224:
        /* <DEDUP_REMOVED lines=9> */
.L_x_43682:


//--------------------- .text._ZN2at6native29vectorized_elementwise_kernelILi2ENS0_13BinaryFunctorIN3c104HalfES4_bZZZNS0_23logical_and_kernel_cudaERNS_14TensorIteratorEENKUlvE0_clEvENKUlvE6_clEvEUlS4_S4_E_EESt5arrayIPcLm3EEEEviT0_T1_ --------------------------
	.section	.text._ZN2at6native29vectorized_elementwise_kernelILi2ENS0_13BinaryFunctorIN3c104HalfES4_bZZZNS0_23logical_and_kernel_cudaERNS_14TensorIteratorEENKUlvE0_clEvENKUlvE6_clEvEUlS4_S4_E_EESt5arrayIPcLm3EEEEviT0_T1_,"ax",@progbits
	.align	128
        .global         _ZN2at6native29vectorized_elementwise_kernelILi2ENS0_13BinaryFunctorIN3c104HalfES4_bZZZNS0_23logical_and_kernel_cudaERNS_14TensorIteratorEENKUlvE0_clEvENKUlvE6_clEvEUlS4_S4_E_EESt5arrayIPcLm3EEEEviT0_T1_
        .type           _ZN2at6native29vectorized_elementwise_kernelILi2ENS0_13BinaryFunctorIN3c104HalfES4_bZZZNS0_23logical_and_kernel_cudaERNS_14TensorIteratorEENKUlvE0_clEvENKUlvE6_clEvEUlS4_S4_E_EESt5arrayIPcLm3EEEEviT0_T1_,@function
        .size           _ZN2at6native29vectorized_elementwise_kernelILi2ENS0_13BinaryFunctorIN3c104HalfES4_bZZZNS0_23logical_and_kernel_cudaERNS_14TensorIteratorEENKUlvE0_clEvENKUlvE6_clEvEUlS4_S4_E_EESt5arrayIPcLm3EEEEviT0_T1_,(.L_x_43683 - _ZN2at6native29vectorized_elementwise_kernelILi2ENS0_13BinaryFunctorIN3c104HalfES4_bZZZNS0_23logical_and_kernel_cudaERNS_14TensorIteratorEENKUlvE0_clEvENKUlvE6_clEvEUlS4_S4_E_EESt5arrayIPcLm3EEEEviT0_T1_)
        .other          _ZN2at6native29vectorized_elementwise_kernelILi2ENS0_13BinaryFunctorIN3c104HalfES4_bZZZNS0_23logical_and_kernel_cudaERNS_14TensorIteratorEENKUlvE0_clEvENKUlvE6_clEvEUlS4_S4_E_EESt5arrayIPcLm3EEEEviT0_T1_,@"STO_CUDA_ENTRY STV_DEFAULT"
_ZN2at6native29vectorized_elementwise_kernelILi2ENS0_13BinaryFunctorIN3c104HalfES4_bZZZNS0_23logical_and_kernel_cudaERNS_14TensorIteratorEENKUlvE0_clEvENKUlvE6_clEvEUlS4_S4_E_EESt5arrayIPcLm3EEEEviT0_T1_:
.text._ZN2at6native29vectorized_elementwise_kernelILi2ENS0_13BinaryFunctorIN3c104HalfES4_bZZZNS0_23logical_and_kernel_cudaERNS_14TensorIteratorEENKUlvE0_clEvENKUlvE6_clEvEUlS4_S4_E_EESt5arrayIPcLm3EEEEviT0_T1_:
        /* <DEDUP_REMOVED lines=102> */
[----:B------:R-:W-:-:S05]  /*0660*/  @P0 HADD2.F32 R5, -RZ, R5.H0_H0 ;  /* 0x20000005ff050230 */ /* 0x000fca0000004100 */
[----:B------:R-:W-:-:S04]  /*0670*/  FSETP.NEU.AND P0, PT, R5, RZ, P0 ;  /* 0x000000ff0500720b */ /* 0x000fc8000070d000 */
[----:B------:R-:W-:-:S09]  /*0680*/  SEL R17, RZ, 0x1, !P0 ;  /* 0x00000001ff117807 */ /* 0x000fd20004000000 */
.L_x_33227:
[----:B------:R-:W-:Y:S05]  /*0690*/  BSYNC.RECONVERGENT B0 ;  /* 0x0000000000007941 */ /* 0x000fea0003800200 */
.L_x_33226:
        /* <DEDUP_REMOVED lines=8> */
[----:B------:R-:W-:-:S05]  /*0720*/  @P0 HADD2.F32 R7, -RZ, R7.H0_H0 ;  /* 0x20000007ff070230 */ /* 0x000fca0000004100 */
[----:B------:R-:W-:-:S04]  /*0730*/  FSETP.NEU.AND P0, PT, R7, RZ, P0 ;  /* 0x000000ff0700720b */ /* 0x000fc8000070d000 */
[----:B------:R-:W-:-:S09]  /*0740*/  SEL R6, RZ, 0x1, !P0 ;  /* 0x00000001ff067807 */ /* 0x000fd20004000000 */
.L_x_33229:
[----:B------:R-:W-:Y:S05]  /*0750*/  BSYNC.RECONVERGENT B0 ;  /* 0x0000000000007941 */ /* 0x000fea0003800200 */
.L_x_33228:
[----:B------:R-:W-:Y:S04]  /*0760*/  BSSY.RECONVERGENT B0, `(.L_x_33230) ;  /* 0x0000007000007945 */ /* 0x000fe80003800200 */
[----:B------:R-:W-:Y:S05]  /*0770*/  @P2 BRA `(.L_x_33231) ;  /* 0x0000000000142947 */ /* 0x000fea0003800000 */
[----:B------:R-:W-:-:S05]  /*0780*/  HADD2.F32 R8, -RZ, R8.H0_H0 ;  /* 0x20000008ff087230 */ /* 0x000fca0000004100 */
[----:B------:R-:W-:-:S13]  /*0790*/  FSETP.NEU.FTZ.AND P0, PT, R8, RZ, PT ;  /* 0x000000ff0800720b */ /* 0x000fda0003f1d000 */
[----:B------:R-:W-:-:S05]  /*07a0*/  @P0 HADD2.F32 R9, -RZ, R9.H0_H0 ;  /* 0x20000009ff090230 */ /* 0x000fca0000004100 */
[----:B------:R-:W-:-:S04]  /*07b0*/  FSETP.NEU.AND P0, PT, R9, RZ, P0 ;  /* 0x000000ff0900720b */ /* 0x000fc8000070d000 */
[----:B------:R-:W-:-:S09]  /*07c0*/  SEL R7, RZ, 0x1, !P0 ;  /* 0x00000001ff077807 */ /* 0x000fd20004000000 */
.L_x_33231:
[----:B------:R-:W-:Y:S05]  /*07d0*/  BSYNC.RECONVERGENT B0 ;  /* 0x0000000000007941 */ /* 0x000fea0003800200 */
.L_x_33230:
        /* <DEDUP_REMOVED lines=18> */
[----:B------:R-:W-:-:S05]  /*0900*/  @P0 HADD2.F32 R11, -RZ, R11.H0_H0 ;  /* 0x2000000bff0b0230 */ /* 0x000fca0000004100 */
[----:B------:R-:W-:-:S04]  /*0910*/  FSETP.NEU.AND P0, PT, R11, RZ, P0 ;  /* 0x000000ff0b00720b */ /* 0x000fc8000070d000 */
[----:B------:R-:W-:-:S09]  /*0920*/  SEL R8, RZ, 0x1, !P0 ;  /* 0x00000001ff087807 */ /* 0x000fd20004000000 */
.L_x_33233:
[----:B------:R-:W-:Y:S05]  /*0930*/  BSYNC.RECONVERGENT B0 ;  /* 0x0000000000007941 */ /* 0x000fea0003800200 */
.L_x_33232:
[----:B------:R-:W-:Y:S04]  /*0940*/  BSSY.RECONVERGENT B0, `(.L_x_33234) ;  /* 0x0000007000007945 */ /* 0x000fe80003800200 */
[----:B------:R-:W-:Y:S05]  /*0950*/  @P5 BRA `(.L_x_33235) ;  /* 0x0000000000145947 */ /* 0x000fea0003800000 */
[----:B------:R-:W-:-:S05]  /*0960*/  HADD2.F32 R12, -RZ, R12.H0_H0 ;  /* 0x2000000cff0c7230 */ /* 0x000fca0000004100 */
[----:B------:R-:W-:-:S13]  /*0970*/  FSETP.NEU.FTZ.AND P0, PT, R12, RZ, PT ;  /* 0x000000ff0c00720b */ /* 0x000fda0003f1d000 */
[----:B------:R-:W-:-:S05]  /*0980*/  @P0 HADD2.F32 R13, -RZ, R13.H0_H0 ;  /* 0x2000000dff0d0230 */ /* 0x000fca0000004100 */
[----:B------:R-:W-:-:S04]  /*0990*/  FSETP.NEU.AND P0, PT, R13, RZ, P0 ;  /* 0x000000ff0d00720b */ /* 0x000fc8000070d000 */
[----:B------:R-:W-:-:S09]  /*09a0*/  SEL R9, RZ, 0x1, !P0 ;  /* 0x00000001ff097807 */ /* 0x000fd20004000000 */
.L_x_33235:
[----:B------:R-:W-:Y:S05]  /*09b0*/  BSYNC.RECONVERGENT B0 ;  /* 0x0000000000007941 */ /* 0x000fea0003800200 */
.L_x_33234:
[----:B------:R-:W-:Y:S04]  /*09c0*/  BSSY.RECONVERGENT B0, `(.L_x_33236) ;  /* 0x0000007000007945 */ /* 0x000fe80003800200 */
[----:B------:R-:W-:Y:S05]  /*09d0*/  @P4 BRA `(.L_x_33237) ;  /* 0x0000000000144947 */ /* 0x000fea0003800000 */
[----:B------:R-:W-:-:S05]  /*09e0*/  HADD2.F32 R20, -RZ, R20.H0_H0 ;  /* 0x20000014ff147230 */ /* 0x000fca0000004100 */
[----:B------:R-:W-:-:S13]  /*09f0*/  FSETP.NEU.FTZ.AND P0, PT, R20, RZ, PT ;  /* 0x000000ff1400720b */ /* 0x000fda0003f1d000 */
[----:B------:R-:W-:-:S05]  /*0a00*/  @P0 HADD2.F32 R21, -RZ, R21.H0_H0 ;  /* 0x20000015ff150230 */ /* 0x000fca0000004100 */
[----:B------:R-:W-:-:S04]  /*0a10*/  FSETP.NEU.AND P0, PT, R21, RZ, P0 ;  /* 0x000000ff1500720b */ /* 0x000fc8000070d000 */
[----:B------:R-:W-:-:S09]  /*0a20*/  SEL R10, RZ, 0x1, !P0 ;  /* 0x00000001ff0a7807 */ /* 0x000fd20004000000 */
.L_x_33237:
[----:B------:R-:W-:Y:S05]  /*0a30*/  BSYNC.RECONVERGENT B0 ;  /* 0x0000000000007941 */ /* 0x000fea0003800200 */
.L_x_33236:
[----:B------:R-:W-:Y:S04]  /*0a40*/  BSSY.RECONVERGENT B0, `(.L_x_33238) ;  /* 0x0000007000007945 */ /* 0x000fe80003800200 */
[----:B------:R-:W-:Y:S05]  /*0a50*/  @P3 BRA `(.L_x_33239) ;  /* 0x0000000000143947 */ /* 0x000fea0003800000 */
[----:B------:R-:W-:-:S05]  /*0a60*/  HADD2.F32 R22, -RZ, R22.H0_H0 ;  /* 0x20000016ff167230 */ /* 0x000fca0000004100 */
[----:B------:R-:W-:-:S13]  /*0a70*/  FSETP.NEU.FTZ.AND P0, PT, R22, RZ, PT ;  /* 0x000000ff1600720b */ /* 0x000fda0003f1d000 */
[----:B------:R-:W-:-:S05]  /*0a80*/  @P0 HADD2.F32 R24, -RZ, R24.H0_H0 ;  /* 0x20000018ff180230 */ /* 0x000fca0000004100 */
[----:B------:R-:W-:-:S04]  /*0a90*/  FSETP.NEU.AND P0, PT, R24, RZ, P0 ;  /* 0x000000ff1800720b */ /* 0x000fc8000070d000 */
[----:B------:R-:W-:-:S09]  /*0aa0*/  SEL R11, RZ, 0x1, !P0 ;  /* 0x00000001ff0b7807 */ /* 0x000fd20004000000 */
.L_x_33239:
[----:B------:R-:W-:Y:S05]  /*0ab0*/  BSYNC.RECONVERGENT B0 ;  /* 0x0000000000007941 */ /* 0x000fea0003800200 */
.L_x_33238:
[----:B------:R-:W-:Y:S04]  /*0ac0*/  BSSY.RECONVERGENT B0, `(.L_x_33240) ;  /* 0x0000007000007945 */ /* 0x000fe80003800200 */
[----:B------:R-:W-:Y:S05]  /*0ad0*/  @P2 BRA `(.L_x_33241) ;  /* 0x0000000000142947 */ /* 0x000fea0003800000 */
[----:B------:R-:W-:-:S05]  /*0ae0*/  HADD2.F32 R23, -RZ, R23.H0_H0 ;  /* 0x20000017ff177230 */ /* 0x000fca0000004100 */
[----:B------:R-:W-:-:S13]  /*0af0*/  FSETP.NEU.FTZ.AND P0, PT, R23, RZ, PT ;  /* 0x000000ff1700720b */ /* 0x000fda0003f1d000 */
[----:B------:R-:W-:-:S05]  /*0b00*/  @P0 HADD2.F32 R25, -RZ, R25.H0_H0 ;  /* 0x20000019ff190230 */ /* 0x000fca0000004100 */
[----:B------:R-:W-:-:S04]  /*0b10*/  FSETP.NEU.AND P0, PT, R25, RZ, P0 ;  /* 0x000000ff1900720b */ /* 0x000fc8000070d000 */
[----:B------:R-:W-:-:S09]  /*0b20*/  SEL R12, RZ, 0x1, !P0 ;  /* 0x00000001ff0c7807 */ /* 0x000fd20004000000 */
.L_x_33241:
[----:B------:R-:W-:Y:S05]  /*0b30*/  BSYNC.RECONVERGENT B0 ;  /* 0x0000000000007941 */ /* 0x000fea0003800200 */
.L_x_33240:
        /* <DEDUP_REMOVED lines=20> */
.L_x_33244:
        /* <DEDUP_REMOVED lines=8> */
.L_x_33245:
        /* <DEDUP_REMOVED lines=8> */
.L_x_33246:
        /* <DEDUP_REMOVED lines=9> */
.L_x_33247:
[----:B------:R-:W-:Y:S05]  /*0e10*/  BSYNC.RELIABLE B1 ;  /* 0x0000000000017941 */ /* 0x000fea0003800100 */
.L_x_33243:
[----:B------:R-:W-:-:S13]  /*0e20*/  ISETP.GE.U32.AND P0, PT, R3, R2, PT ;  /* 0x000000020300720c */ /* 0x000fda0003f06070 */
[----:B0-----:R-:W0:Y:S01]  /*0e30*/  @!P0 LDC.64 R6, c[0x0][0x388] ;  /* 0x0000e200ff068b82 */ /* 0x001e220000000a00 */
[----:B-12---:R-:W-:Y:S02]  /*0e40*/  @!P0 IMAD.IADD R5, R0, 0x1, R3 ;  /* 0x0000000100058824 */ /* 0x006fe400078e0203 */
[----:B------:R-:W-:-:S03]  /*0e50*/  @!P0 VIADD R3, R3, 0x80 ;  /* 0x0000008003038836 */ /* 0x000fc60000000000 */
[----:B0-----:R-:W-:-:S05]  /*0e60*/  @!P0 IADD3 R4, P1, PT, R5, R6, RZ ;  /* 0x0000000605048210 */ /* 0x001fca0007f3e0ff */
[----:B------:R-:W-:-:S05]  /*0e70*/  @!P0 IMAD.X R5, RZ, RZ, R7, P1 ;  /* 0x000000ffff058224 */ /* 0x000fca00008e0607 */
[----:B------:R2:W-:Y:S03]  /*0e80*/  @!P0 STG.E.U8 desc[UR4][R4.64], R11 ;  /* 0x0000000b04008986 */ /* 0x0005e6000c101104 */
.L_x_33248:
[----:B------:R-:W-:Y:S05]  /*0e90*/  BSYNC.RECONVERGENT B0 ;  /* 0x0000000000007941 */ /* 0x000fea0003800200 */
.L_x_33242:
        /* <DEDUP_REMOVED lines=9> */
.L_x_33225:
        /* <DEDUP_REMOVED lines=20> */
[----:B-----5:R-:W-:-:S03]  /*1070*/  HADD2.F32 R6, -RZ, R11.H0_H0 ;  /* 0x2000000bff067230 */ /* 0x020fc60000004100 */
[----:B------:R-:W-:-:S05]  /*1080*/  FSETP.NEU.FTZ.AND P5, PT, R16, RZ, PT ;  /* 0x000000ff1000720b */ /* 0x000fca0003fbd000 */
[----:B--2---:R-:W-:Y:S01]  /*1090*/  @P2 HADD2.F32 R3, -RZ, R13.H0_H0 ;  /* 0x2000000dff032230 */ /* 0x004fe20000004100 */
[----:B------:R-:W-:Y:S01]  /*10a0*/  FSETP.NEU.FTZ.AND P0, PT, R6, RZ, PT ;  /* 0x000000ff0600720b */ /* 0x000fe20003f1d000 */
[----:B------:R-:W-:Y:S01]  /*10b0*/  HADD2.F32 R10, -RZ, R10.H1_H1 ;  /* 0x3000000aff0a7230 */ /* 0x000fe20000004100 */
[----:B------:R-:W-:Y:S02]  /*10c0*/  IADD3 R6, P3, PT, R0, UR6, RZ ;  /* 0x0000000600067c10 */ /* 0x000fe4000ff7e0ff */
[----:B------:R-:W-:Y:S01]  /*10d0*/  FSETP.NEU.AND P2, PT, R3, RZ, P2 ;  /* 0x000000ff0300720b */ /* 0x000fe2000174d000 */
[--C-:B------:R-:W-:Y:S02]  /*10e0*/  HADD2.F32 R3, -RZ, R12.reuse.H0_H0 ;  /* 0x2000000cff037230 */ /* 0x100fe40000004100 */
[----:B------:R-:W-:Y:S02]  /*10f0*/  HADD2.F32 R11, -RZ, R11.H1_H1 ;  /* 0x3000000bff0b7230 */ /* 0x000fe40000004100 */
[----:B------:R-:W-:Y:S01]  /*1100*/  HADD2.F32 R12, -RZ, R12.H1_H1 ;  /* 0x3000000cff0c7230 */ /* 0x000fe20000004100 */
[----:B0-----:R-:W-:Y:S01]  /*1110*/  SEL R8, RZ, 0x1, !P2 ;  /* 0x00000001ff087807 */ /* 0x001fe20005000000 */
[----:B------:R-:W-:Y:S01]  /*1120*/  IMAD.X R7, RZ, RZ, UR7, P3 ;  /* 0x00000007ff077e24 */ /* 0x000fe200098e06ff */
[----:B------:R-:W-:-:S02]  /*1130*/  FSETP.NEU.FTZ.AND P2, PT, R3, RZ, PT ;  /* 0x000000ff0300720b */ /* 0x000fc40003f5d000 */
[----:B------:R-:W-:Y:S02]  /*1140*/  FSETP.NEU.FTZ.AND P4, PT, R15, RZ, PT ;  /* 0x000000ff0f00720b */ /* 0x000fe40003f9d000 */
[----:B------:R-:W-:Y:S02]  /*1150*/  FSETP.NEU.FTZ.AND P6, PT, R10, RZ, PT ;  /* 0x000000ff0a00720b */ /* 0x000fe40003fdd000 */
[----:B------:R-:W-:Y:S02]  /*1160*/  FSETP.NEU.FTZ.AND P1, PT, R11, RZ, PT ;  /* 0x000000ff0b00720b */ /* 0x000fe40003f3d000 */
[----:B------:R-:W-:Y:S01]  /*1170*/  FSETP.NEU.FTZ.AND P3, PT, R12, RZ, PT ;  /* 0x000000ff0c00720b */ /* 0x000fe20003f7d000 */
[----:B------:R-:W-:Y:S02]  /*1180*/  @P5 HADD2.F32 R0, -RZ, R14.H0_H0 ;  /* 0x2000000eff005230 */ /* 0x000fe40000004100 */
[----:B------:R-:W-:-:S03]  /*1190*/  IMAD.WIDE.U32 R2, R2, 0x2, R6 ;  /* 0x0000000202027825 */ /* 0x000fc600078e0006 */
[----:B------:R-:W-:Y:S01]  /*11a0*/  FSETP.NEU.AND P5, PT, R0, RZ, P5 ;  /* 0x000000ff0000720b */ /* 0x000fe20002fad000 */
[----:B------:R-:W-:Y:S02]  /*11b0*/  @P0 HADD2.F32 R0, -RZ, R4.H0_H0 ;  /* 0x20000004ff000230 */ /* 0x000fe40000004100 */
[----:B------:R-:W-:Y:S02]  /*11c0*/  @P2 HADD2.F32 R6, -RZ, R5.H0_H0 ;  /* 0x20000005ff062230 */ /* 0x000fe40000004100 */
[----:B------:R-:W-:Y:S02]  /*11d0*/  @P4 HADD2.F32 R13, -RZ, R13.H1_H1 ;  /* 0x3000000dff0d4230 */ /* 0x000fe40000004100 */
[----:B------:R-:W-:Y:S02]  /*11e0*/  @P6 HADD2.F32 R14, -RZ, R14.H1_H1 ;  /* 0x3000000eff0e6230 */ /* 0x000fe40000004100 */
[----:B------:R-:W-:Y:S02]  /*11f0*/  @P1 HADD2.F32 R4, -RZ, R4.H1_H1 ;  /* 0x30000004ff041230 */ /* 0x000fe40000004100 */
[----:B------:R-:W-:Y:S01]  /*1200*/  @P3 HADD2.F32 R5, -RZ, R5.H1_H1 ;  /* 0x30000005ff053230 */ /* 0x000fe20000004100 */
[----:B------:R-:W-:-:S02]  /*1210*/  FSETP.NEU.AND P4, PT, R13, RZ, P4 ;  /* 0x000000ff0d00720b */ /* 0x000fc4000278d000 */
[----:B------:R-:W-:Y:S02]  /*1220*/  FSETP.NEU.AND P6, PT, R14, RZ, P6 ;  /* 0x000000ff0e00720b */ /* 0x000fe400037cd000 */
[----:B------:R-:W-:Y:S02]  /*1230*/  FSETP.NEU.AND P0, PT, R0, RZ, P0 ;  /* 0x000000ff0000720b */ /* 0x000fe4000070d000 */
[----:B------:R-:W-:Y:S02]  /*1240*/  FSETP.NEU.AND P1, PT, R4, RZ, P1 ;  /* 0x000000ff0400720b */ /* 0x000fe40000f2d000 */
[----:B------:R-:W-:Y:S02]  /*1250*/  FSETP.NEU.AND P2, PT, R6, RZ, P2 ;  /* 0x000000ff0600720b */ /* 0x000fe4000174d000 */
[----:B------:R-:W-:Y:S02]  /*1260*/  FSETP.NEU.AND P3, PT, R5, RZ, P3 ;  /* 0x000000ff0500720b */ /* 0x000fe40001f6d000 */
        /* <DEDUP_REMOVED lines=16> */
.L_x_33249:
        /* <DEDUP_REMOVED lines=9> */
.L_x_43683:


//--------------------- .text._ZN2at6native29vectorized_elementwise_kernelILi4ENS0_13BinaryFunctorIN3c104HalfES4_bZZZNS0_23logical_and_kernel_cudaERNS_14TensorIteratorEENKUlvE0_clEvENKUlvE6_clEvEUlS4_S4_E_EESt5arrayIPcLm3EEEEviT0_T1_ --------------------------
	.section	.text._ZN2at6native29vectorized_elementwise_kernelILi4ENS0_13BinaryFunctorIN3c104HalfES4_bZZZNS0_23logical_and_kernel_cudaERNS_14TensorIteratorEENKUlvE0_clEvENKUlvE6_clEvEUlS4_S4_E_EESt5arrayIPcLm3EEEEviT0_T1_,"ax",@progbits
	.align	128
        .global         _ZN2at6native29vectorized_elementwise_kernelILi4ENS0_13BinaryFunctorIN3c104HalfES4_bZZZNS0_23logical_and_kernel_cudaERNS_14TensorIteratorEENKUlvE0_clEvENKUlvE6_clEvEUlS4_S4_E_EESt5arrayIPcLm3EEEEviT0_T1_
        .type           _ZN2at6native29vectorized_elementwise_kernelILi4ENS0_13BinaryFunctorIN3c104HalfES4_bZZZNS0_23logical_and_kernel_cudaERNS_14TensorIteratorEENKUlvE0_clEvENKUlvE6_clEvEUlS4_S4_E_EESt5arrayIPcLm3EEEEviT0_T1_,@function
        .size           _ZN2at6native29vectorized_elementwise_kernelILi4ENS0_13BinaryFunctorIN3c104HalfES4_bZZZNS0_23logical_and_kernel_cudaERNS_14TensorIteratorEENKUlvE0_clEvENKUlvE6_clEvEUlS4_S4_E_EESt5arrayIPcLm3EEEEviT0_T1_,(.L_x_43684 - _ZN2at6native29vectorized_elementwise_kernelILi4ENS0_13BinaryFunctorIN3c104HalfES4_bZZZNS0_23logical_and_kernel_cudaERNS_14TensorIteratorEENKUlvE0_clEvENKUlvE6_clEvEUlS4_S4_E_EESt5arrayIPcLm3EEEEviT0_T1_)
        .other          _ZN2at6native29vectorized_elementwise_kernelILi4ENS0_13BinaryFunctorIN3c104HalfES4_bZZZNS0_23logical_and_kernel_cudaERNS_14TensorIteratorEENKUlvE0_clEvENKUlvE6_clEvEUlS4_S4_E_EESt5arrayIPcLm3EEEEviT0_T1_,@"STO_CUDA_ENTRY STV_DEFAULT"
_ZN2at6native29vectorized_elementwise_kernelILi4ENS0_13BinaryFunctorIN3c104HalfES4_bZZZNS0_23logical_and_kernel_cudaERNS_14TensorIteratorEENKUlvE0_clEvENKUlvE6_clEvEUlS4_S4_E_EESt5arrayIPcLm3EEEEviT0_T1_:
.text._ZN2at6native29vectorized_elementwise_kernelILi4ENS0_13BinaryFunctorIN3c104HalfES4_bZZZNS0_23logical_and_kernel_cudaERNS_14TensorIteratorEENKUlvE0_clEvENKUlvE6_clEvEUlS4_S4_E_EESt5arrayIPcLm3EEEEviT0_T1_:
        /* <DEDUP_REMOVED lines=105> */
.L_x_33252:
[----:B------:R-:W-:Y:S05]  /*0690*/  BSYNC.RECONVERGENT B0 ;  /* 0x0000000000007941 */ /* 0x000fea0003800200 */
.L_x_33251:
        /* <DEDUP_REMOVED lines=11> */
.L_x_33254:
[----:B------:R-:W-:Y:S05]  /*0750*/  BSYNC.RECONVERGENT B0 ;  /* 0x0000000000007941 */ /* 0x000fea0003800200 */
.L_x_33253:
[----:B------:R-:W-:Y:S04]  /*0760*/  BSSY.RECONVERGENT B0, `(.L_x_33255) ;  /* 0x0000007000007945 */ /* 0x000fe80003800200 */
[----:B------:R-:W-:Y:S05]  /*0770*/  @P2 BRA `(.L_x_33256) ;  /* 0x0000000000142947 */ /* 0x000fea0003800000 */
[----:B------:R-:W-:-:S05]  /*0780*/  HADD2.F32 R8, -RZ, R8.H0_H0 ;  /* 0x20000008ff087230 */ /* 0x000fca0000004100 */
[----:B------:R-:W-:-:S13]  /*0790*/  FSETP.NEU.FTZ.AND P0, PT, R8, RZ, PT ;  /* 0x000000ff0800720b */ /* 0x000fda0003f1d000 */
[----:B------:R-:W-:-:S05]  /*07a0*/  @P0 HADD2.F32 R9, -RZ, R9.H0_H0 ;  /* 0x20000009ff090230 */ /* 0x000fca0000004100 */
[----:B------:R-:W-:-:S04]  /*07b0*/  FSETP.NEU.AND P0, PT, R9, RZ, P0 ;  /* 0x000000ff0900720b */ /* 0x000fc8000070d000 */
[----:B------:R-:W-:-:S09]  /*07c0*/  SEL R7, RZ, 0x1, !P0 ;  /* 0x00000001ff077807 */ /* 0x000fd20004000000 */
.L_x_33256:
[----:B------:R-:W-:Y:S05]  /*07d0*/  BSYNC.RECONVERGENT B0 ;  /* 0x0000000000007941 */ /* 0x000fea0003800200 */
.L_x_33255:
        /* <DEDUP_REMOVED lines=21> */
.L_x_33258:
[----:B------:R-:W-:Y:S05]  /*0930*/  BSYNC.RECONVERGENT B0 ;  /* 0x0000000000007941 */ /* 0x000fea0003800200 */
.L_x_33257:
[----:B------:R-:W-:Y:S04]  /*0940*/  BSSY.RECONVERGENT B0, `(.L_x_33259) ;  /* 0x0000007000007945 */ /* 0x000fe80003800200 */
[----:B------:R-:W-:Y:S05]  /*0950*/  @P5 BRA `(.L_x_33260) ;  /* 0x0000000000145947 */ /* 0x000fea0003800000 */
[----:B------:R-:W-:-:S05]  /*0960*/  HADD2.F32 R12, -RZ, R12.H0_H0 ;  /* 0x2000000cff0c7230 */ /* 0x000fca0000004100 */
[----:B------:R-:W-:-:S13]  /*0970*/  FSETP.NEU.FTZ.AND P0, PT, R12, RZ, PT ;  /* 0x000000ff0c00720b */ /* 0x000fda0003f1d000 */
[----:B------:R-:W-:-:S05]  /*0980*/  @P0 HADD2.F32 R13, -RZ, R13.H0_H0 ;  /* 0x2000000dff0d0230 */ /* 0x000fca0000004100 */
[----:B------:R-:W-:-:S04]  /*0990*/  FSETP.NEU.AND P0, PT, R13, RZ, P0 ;  /* 0x000000ff0d00720b */ /* 0x000fc8000070d000 */
[----:B------:R-:W-:-:S09]  /*09a0*/  SEL R9, RZ, 0x1, !P0 ;  /* 0x00000001ff097807 */ /* 0x000fd20004000000 */
.L_x_33260:
[----:B------:R-:W-:Y:S05]  /*09b0*/  BSYNC.RECONVERGENT B0 ;  /* 0x0000000000007941 */ /* 0x000fea0003800200 */
.L_x_33259:
[----:B------:R-:W-:Y:S04]  /*09c0*/  BSSY.RECONVERGENT B0, `(.L_x_33261) ;  /* 0x0000007000007945 */ /* 0x000fe80003800200 */
[----:B------:R-:W-:Y:S05]  /*09d0*/  @P4 BRA `(.L_x_33262) ;  /* 0x0000000000144947 */ /* 0x000fea0003800000 */
[----:B------:R-:W-:-:S05]  /*09e0*/  HADD2.F32 R20, -RZ, R20.H0_H0 ;  /* 0x20000014ff147230 */ /* 0x000fca0000004100 */
[----:B------:R-:W-:-:S13]  /*09f0*/  FSETP.NEU.FTZ.AND P0, PT, R20, RZ, PT ;  /* 0x000000ff1400720b */ /* 0x000fda0003f1d000 */
[----:B------:R-:W-:-:S05]  /*0a00*/  @P0 HADD2.F32 R21, -RZ, R21.H0_H0 ;  /* 0x20000015ff150230 */ /* 0x000fca0000004100 */
[----:B------:R-:W-:-:S04]  /*0a10*/  FSETP.NEU.AND P0, PT, R21, RZ, P0 ;  /* 0x000000ff1500720b */ /* 0x000fc8000070d000 */
[----:B------:R-:W-:-:S09]  /*0a20*/  SEL R10, RZ, 0x1, !P0 ;  /* 0x00000001ff0a7807 */ /* 0x000fd20004000000 */
.L_x_33262:
[----:B------:R-:W-:Y:S05]  /*0a30*/  BSYNC.RECONVERGENT B0 ;  /* 0x0000000000007941 */ /* 0x000fea0003800200 */
.L_x_33261:
[----:B------:R-:W-:Y:S04]  /*0a40*/  BSSY.RECONVERGENT B0, `(.L_x_33263) ;  /* 0x0000007000007945 */ /* 0x000fe80003800200 */
[----:B------:R-:W-:Y:S05]  /*0a50*/  @P3 BRA `(.L_x_33264) ;  /* 0x0000000000143947 */ /* 0x000fea0003800000 */
[----:B------:R-:W-:-:S05]  /*0a60*/  HADD2.F32 R22, -RZ, R22.H0_H0 ;  /* 0x20000016ff167230 */ /* 0x000fca0000004100 */
[----:B------:R-:W-:-:S13]  /*0a70*/  FSETP.NEU.FTZ.AND P0, PT, R22, RZ, PT ;  /* 0x000000ff1600720b */ /* 0x000fda0003f1d000 */
[----:B------:R-:W-:-:S05]  /*0a80*/  @P0 HADD2.F32 R24, -RZ, R24.H0_H0 ;  /* 0x20000018ff180230 */ /* 0x000fca0000004100 */
[----:B------:R-:W-:-:S04]  /*0a90*/  FSETP.NEU.AND P0, PT, R24, RZ, P0 ;  /* 0x000000ff1800720b */ /* 0x000fc8000070d000 */
[----:B------:R-:W-:-:S09]  /*0aa0*/  SEL R11, RZ, 0x1, !P0 ;  /* 0x00000001ff0b7807 */ /* 0x000fd20004000000 */
.L_x_33264:
[----:B------:R-:W-:Y:S05]  /*0ab0*/  BSYNC.RECONVERGENT B0 ;  /* 0x0000000000007941 */ /* 0x000fea0003800200 */
.L_x_33263:
[----:B------:R-:W-:Y:S04]  /*0ac0*/  BSSY.RECONVERGENT B0, `(.L_x_33265) ;  /* 0x0000007000007945 */ /* 0x000fe80003800200 */
[----:B------:R-:W-:Y:S05]  /*0ad0*/  @P2 BRA `(.L_x_33266) ;  /* 0x0000000000142947 */ /* 0x000fea0003800000 */
[----:B------:R-:W-:-:S05]  /*0ae0*/  HADD2.F32 R23, -RZ, R23.H0_H0 ;  /* 0x20000017ff177230 */ /* 0x000fca0000004100 */
[----:B------:R-:W-:-:S13]  /*0af0*/  FSETP.NEU.FTZ.AND P0, PT, R23, RZ, PT ;  /* 0x000000ff1700720b */ /* 0x000fda0003f1d000 */
[----:B------:R-:W-:-:S05]  /*0b00*/  @P0 HADD2.F32 R25, -RZ, R25.H0_H0 ;  /* 0x20000019ff190230 */ /* 0x000fca0000004100 */
[----:B------:R-:W-:-:S04]  /*0b10*/  FSETP.NEU.AND P0, PT, R25, RZ, P0 ;  /* 0x000000ff1900720b */ /* 0x000fc8000070d000 */
[----:B------:R-:W-:-:S09]  /*0b20*/  SEL R12, RZ, 0x1, !P0 ;  /* 0x00000001ff0c7807 */ /* 0x000fd20004000000 */
.L_x_33266:
[----:B------:R-:W-:Y:S05]  /*0b30*/  BSYNC.RECONVERGENT B0 ;  /* 0x0000000000007941 */ /* 0x000fea0003800200 */
.L_x_33265:
        /* <DEDUP_REMOVED lines=20> */
.L_x_33269:
        /* <DEDUP_REMOVED lines=8> */
.L_x_33270:
        /* <DEDUP_REMOVED lines=8> */
.L_x_33271:
        /* <DEDUP_REMOVED lines=9> */
.L_x_33272:
[----:B------:R-:W-:Y:S05]  /*0e10*/  BSYNC.RELIABLE B1 ;  /* 0x0000000000017941 */ /* 0x000fea0003800100 */
.L_x_33268:
[----:B------:R-:W-:-:S13]  /*0e20*/  ISETP.GE.U32.AND P0, PT, R3, R2, PT ;  /* 0x000000020300720c */ /* 0x000fda0003f06070 */
[----:B0-----:R-:W0:Y:S01]  /*0e30*/  @!P0 LDC.64 R6, c[0x0][0x388] ;  /* 0x0000e200ff068b82 */ /* 0x001e220000000a00 */
[----:B-12---:R-:W-:Y:S02]  /*0e40*/  @!P0 IMAD.IADD R5, R0, 0x1, R3 ;  /* 0x0000000100058824 */ /* 0x006fe400078e0203 */
[----:B------:R-:W-:-:S03]  /*0e50*/  @!P0 VIADD R3, R3, 0x80 ;  /* 0x0000008003038836 */ /* 0x000fc60000000000 */
[----:B0-----:R-:W-:-:S05]  /*0e60*/  @!P0 IADD3 R4, P1, PT, R5, R6, RZ ;  /* 0x0000000605048210 */ /* 0x001fca0007f3e0ff */
[----:B------:R-:W-:-:S05]  /*0e70*/  @!P0 IMAD.X R5, RZ, RZ, R7, P1 ;  /* 0x000000ffff058224 */ /* 0x000fca00008e0607 */
[----:B------:R2:W-:Y:S03]  /*0e80*/  @!P0 STG.E.U8 desc[UR4][R4.64], R11 ;  /* 0x0000000b04008986 */ /* 0x0005e6000c101104 */
.L_x_33273:
[----:B------:R-:W-:Y:S05]  /*0e90*/  BSYNC.RECONVERGENT B0 ;  /* 0x0000000000007941 */ /* 0x000fea0003800200 */
.L_x_33267:
        /* <DEDUP_REMOVED lines=9> */
.L_x_33250:
        /* <DEDUP_REMOVED lines=20> */
[----:B-----5:R-:W-:Y:S02]  /*1070*/  @P3 HADD2.F32 R3, -RZ, R6.H0_H0 ;  /* 0x20000006ff033230 */ /* 0x020fe40000004100 */
[----:B------:R-:W-:Y:S02]  /*1080*/  HADD2.F32 R10, -RZ, R9.H0_H0 ;  /* 0x20000009ff0a7230 */ /* 0x000fe40000004100 */
[----:B------:R-:W-:Y:S01]  /*1090*/  HADD2.F32 R15, -RZ, R15.H1_H1 ;  /* 0x3000000fff0f7230 */ /* 0x000fe20000004100 */
[----:B------:R-:W-:Y:S01]  /*10a0*/  FSETP.NEU.AND P3, PT, R3, RZ, P3 ;  /* 0x000000ff0300720b */ /* 0x000fe20001f6d000 */
[----:B------:R-:W-:Y:S01]  /*10b0*/  HADD2.F32 R9, -RZ, R9.H1_H1 ;  /* 0x30000009ff097230 */ /* 0x000fe20000004100 */
[----:B------:R-:W-:Y:S02]  /*10c0*/  FSETP.NEU.FTZ.AND P1, PT, R8, RZ, PT ;  /* 0x000000ff0800720b */ /* 0x000fe40003f3d000 */
[----:B------:R-:W-:Y:S02]  /*10d0*/  FSETP.NEU.FTZ.AND P2, PT, R10, RZ, PT ;  /* 0x000000ff0a00720b */ /* 0x000fe40003f5d000 */
[----:B------:R-:W-:-:S02]  /*10e0*/  SEL R8, RZ, 0x1, !P3 ;  /* 0x00000001ff087807 */ /* 0x000fc40005800000 */
[----:B------:R-:W-:Y:S02]  /*10f0*/  FSETP.NEU.FTZ.AND P6, PT, R15, RZ, PT ;  /* 0x000000ff0f00720b */ /* 0x000fe40003fdd000 */
[----:B------:R-:W-:Y:S02]  /*1100*/  FSETP.NEU.FTZ.AND P0, PT, R16, RZ, PT ;  /* 0x000000ff1000720b */ /* 0x000fe40003f1d000 */
[----:B------:R-:W-:Y:S01]  /*1110*/  FSETP.NEU.FTZ.AND P3, PT, R9, RZ, PT ;  /* 0x000000ff0900720b */ /* 0x000fe20003f7d000 */
[----:B------:R-:W-:Y:S02]  /*1120*/  @P4 HADD2.F32 R6, -RZ, R6.H1_H1 ;  /* 0x30000006ff064230 */ /* 0x000fe40000004100 */
[----:B------:R-:W-:-:S03]  /*1130*/  @P5 HADD2.F32 R3, -RZ, R7.H0_H0 ;  /* 0x20000007ff035230 */ /* 0x000fc60000004100 */
[----:B------:R-:W-:Y:S01]  /*1140*/  FSETP.NEU.AND P4, PT, R6, RZ, P4 ;  /* 0x000000ff0600720b */ /* 0x000fe2000278d000 */
[----:B--2---:R-:W-:Y:S01]  /*1150*/  @P2 HADD2.F32 R6, -RZ, R5.H0_H0 ;  /* 0x20000005ff062230 */ /* 0x004fe20000004100 */
[----:B------:R-:W-:Y:S01]  /*1160*/  FSETP.NEU.AND P5, PT, R3, RZ, P5 ;  /* 0x000000ff0300720b */ /* 0x000fe20002fad000 */
[----:B------:R-:W-:Y:S02]  /*1170*/  @P6 HADD2.F32 R7, -RZ, R7.H1_H1 ;  /* 0x30000007ff076230 */ /* 0x000fe40000004100 */
[--C-:B------:R-:W-:Y:S02]  /*1180*/  @P0 HADD2.F32 R9, -RZ, R4.reuse.H0_H0 ;  /* 0x20000004ff090230 */ /* 0x100fe40000004100 */
[----:B------:R-:W-:Y:S02]  /*1190*/  @P1 HADD2.F32 R3, -RZ, R4.H1_H1 ;  /* 0x30000004ff031230 */ /* 0x000fe40000004100 */
[----:B------:R-:W-:Y:S01]  /*11a0*/  @P3 HADD2.F32 R5, -RZ, R5.H1_H1 ;  /* 0x30000005ff053230 */ /* 0x000fe20000004100 */
[----:B------:R-:W-:-:S02]  /*11b0*/  FSETP.NEU.AND P6, PT, R7, RZ, P6 ;  /* 0x000000ff0700720b */ /* 0x000fc400037cd000 */
[----:B------:R-:W-:Y:S02]  /*11c0*/  FSETP.NEU.AND P0, PT, R9, RZ, P0 ;  /* 0x000000ff0900720b */ /* 0x000fe4000070d000 */
[----:B------:R-:W-:Y:S02]  /*11d0*/  FSETP.NEU.AND P1, PT, R3, RZ, P1 ;  /* 0x000000ff0300720b */ /* 0x000fe40000f2d000 */
[----:B------:R-:W-:Y:S02]  /*11e0*/  FSETP.NEU.AND P2, PT, R6, RZ, P2 ;  /* 0x000000ff0600720b */ /* 0x000fe4000174d000 */
[----:B------:R-:W-:Y:S02]  /*11f0*/  FSETP.NEU.AND P3, PT, R5, RZ, P3 ;  /* 0x000000ff0500720b */ /* 0x000fe40001f6d000 */
        /* <DEDUP_REMOVED lines=19> */
.L_x_33274:
        /* <DEDUP_REMOVED lines=13> */
.L_x_43684:


//--------------------- .text._ZN2at6native29vectorized_elementwise_kernelILi8ENS0_13BinaryFunctorIN3c104HalfES4_bZZZNS0_23logical_and_kernel_cudaERNS_14TensorIteratorEENKUlvE0_clEvENKUlvE6_clEvEUlS4_S4_E_EESt5arrayIPcLm3EEEEviT0_T1_ --------------------------
	.section	.text._ZN2at6native29vectorized_elementwise_kernelILi8ENS0_13BinaryFunctorIN3c104HalfES4_bZZZNS0_23logical_and_kernel_cudaERNS_14TensorIteratorEENKUlvE0_clEvENKUlvE6_clEvEUlS4_S4_E_EESt5arrayIPcLm3EEEEviT0_T1_,"ax",@progbits
	.align	128
        .global         _ZN2at6native29vectorized_elementwise_kernelILi8ENS0_13BinaryFunctorIN3c104HalfES4_bZZZNS0_23logical_and_kernel_cudaERNS_14TensorIteratorEENKUlvE0_clEvENKUlvE6_clEvEUlS4_S4_E_EESt5arrayIPcLm3EEEEviT0_T1_
        .type           _ZN2at6native29vectorized_elementwise_kernelILi8ENS0_13BinaryFunctorIN3c104HalfES4_bZZZNS0_23logical_and_kernel_cudaERNS_14TensorIteratorEENKUlvE0_clEvENKUlvE6_clEvEUlS4_S4_E_EESt5arrayIPcLm3EEEEviT0_T1_,@function
        .size           _ZN2at6native29vectorized_elementwise_kernelILi8ENS0_13BinaryFunctorIN3c104HalfES4_bZZZNS0_23logical_and_kernel_cudaERNS_14TensorIteratorEENKUlvE0_clEvENKUlvE6_clEvEUlS4_S4_E_EESt5arrayIPcLm3EEEEviT0_T1_,(.L_x_43685 - _ZN2at6native29vectorized_elementwise_kernelILi8ENS0_13BinaryFunctorIN3c104HalfES4_bZZZNS0_23logical_and_kernel_cudaERNS_14TensorIteratorEENKUlvE0_clEvENKUlvE6_clEvEUlS4_S4_E_EESt5arrayIPcLm3EEEEviT0_T1_)
        .other          _ZN2at6native29vectorized_elementwise_kernelILi8ENS0_13BinaryFunctorIN3c104HalfES4_bZZZNS0_23logical_and_kernel_cudaERNS_14TensorIteratorEENKUlvE0_clEvENKUlvE6_clEvEUlS4_S4_E_EESt5arrayIPcLm3EEEEviT0_T1_,@"STO_CUDA_ENTRY STV_DEFAULT"
_ZN2at6native29vectorized_elementwise_kernelILi8ENS0_13BinaryFunctorIN3c104HalfES4_bZZZNS0_23logical_and_kernel_cudaERNS_14TensorIteratorEENKUlvE0_clEvENKUlvE6_clEvEUlS4_S4_E_EESt5arrayIPcLm3EEEEviT0_T1_:
.text._ZN2at6native29vectorized_elementwise_kernelILi8ENS0_13BinaryFunctorIN3c104HalfES4_bZZZNS0_23logical_and_kernel_cudaERNS_14TensorIteratorEENKUlvE0_clEvENKUlvE6_clEvEUlS4_S4_E_EESt5arrayIPcLm3EEEEviT0_T1_:
        /* <DEDUP_REMOVED lines=105> */
.L_x_33277:
[----:B------:R-:W-:Y:S05]  /*0690*/  BSYNC.RECONVERGENT B0 ;  /* 0x0000000000007941 */ /* 0x000fea0003800200 */
.L_x_33276:
        /* <DEDUP_REMOVED lines=11> */
.L_x_33279:
[----:B------:R-:W-:Y:S05]  /*0750*/  BSYNC.RECONVERGENT B0 ;  /* 0x0000000000007941 */ /* 0x000fea0003800200 */
.L_x_33278:
[----:B------:R-:W-:Y:S04]  /*0760*/  BSSY.RECONVERGENT B0, `(.L_x_33280) ;  /* 0x0000007000007945 */ /* 0x000fe80003800200 */
[----:B------:R-:W-:Y:S05]  /*0770*/  @P2 BRA `(.L_x_33281) ;  /* 0x0000000000142947 */ /* 0x000fea0003800000 */
[----:B------:R-:W-:-:S05]  /*0780*/  HADD2.F32 R8, -RZ, R8.H0_H0 ;  /* 0x20000008ff087230 */ /* 0x000fca0000004100 */
[----:B------:R-:W-:-:S13]  /*0790*/  FSETP.NEU.FTZ.AND P0, PT, R8, RZ, PT ;  /* 0x000000ff0800720b */ /* 0x000fda0003f1d000 */
[----:B------:R-:W-:-:S05]  /*07a0*/  @P0 HADD2.F32 R9, -RZ, R9.H0_H0 ;  /* 0x20000009ff090230 */ /* 0x000fca0000004100 */
[----:B------:R-:W-:-:S04]  /*07b0*/  FSETP.NEU.AND P0, PT, R9, RZ, P0 ;  /* 0x000000ff0900720b */ /* 0x000fc8000070d000 */
[----:B------:R-:W-:-:S09]  /*07c0*/  SEL R7, RZ, 0x1, !P0 ;  /* 0x00000001ff077807 */ /* 0x000fd20004000000 */
.L_x_33281:
[----:B------:R-:W-:Y:S05]  /*07d0*/  BSYNC.RECONVERGENT B0 ;  /* 0x0000000000007941 */ /* 0x000fea0003800200 */
.L_x_33280:
        /* <DEDUP_REMOVED lines=21> */
.L_x_33283:
[----:B------:R-:W-:Y:S05]  /*0930*/  BSYNC.RECONVERGENT B0 ;  /* 0x0000000000007941 */ /* 0x000fea0003800200 */
.L_x_33282:
[----:B------:R-:W-:Y:S04]  /*0940*/  BSSY.RECONVERGENT B0, `(.L_x_33284) ;  /* 0x0000007000007945 */ /* 0x000fe80003800200 */
[----:B------:R-:W-:Y:S05]  /*0950*/  @P5 BRA `(.L_x_33285) ;  /* 0x0000000000145947 */ /* 0x000fea0003800000 */
[----:B------:R-:W-:-:S05]  /*0960*/  HADD2.F32 R12, -RZ, R12.H0_H0 ;  /* 0x2000000cff0c7230 */ /* 0x000fca0000004100 */
[----:B------:R-:W-:-:S13]  /*0970*/  FSETP.NEU.FTZ.AND P0, PT, R12, RZ, PT ;  /* 0x000000ff0c00720b */ /* 0x000fda0003f1d000 */
[----:B------:R-:W-:-:S05]  /*0980*/  @P0 HADD2.F32 R13, -RZ, R13.H0_H0 ;  /* 0x2000000dff0d0230 */ /* 0x000fca0000004100 */
[----:B------:R-:W-:-:S04]  /*0990*/  FSETP.NEU.AND P0, PT, R13, RZ, P0 ;  /* 0x000000ff0d00720b */ /* 0x000fc8000070d000 */
[----:B------:R-:W-:-:S09]  /*09a0*/  SEL R9, RZ, 0x1, !P0 ;  /* 0x00000001ff097807 */ /* 0x000fd20004000000 */
.L_x_33285:
[----:B------:R-:W-:Y:S05]  /*09b0*/  BSYNC.RECONVERGENT B0 ;  /* 0x0000000000007941 */ /* 0x000fea0003800200 */
.L_x_33284:
[----:B------:R-:W-:Y:S04]  /*09c0*/  BSSY.RECONVERGENT B0, `(.L_x_33286) ;  /* 0x0000007000007945 */ /* 0x000fe80003800200 */
[----:B------:R-:W-:Y:S05]  /*09d0*/  @P4 BRA `(.L_x_33287) ;  /* 0x0000000000144947 */ /* 0x000fea0003800000 */
[----:B------:R-:W-:-:S05]  /*09e0*/  HADD2.F32 R20, -RZ, R20.H0_H0 ;  /* 0x20000014ff147230 */ /* 0x000fca0000004100 */
[----:B------:R-:W-:-:S13]  /*09f0*/  FSETP.NEU.FTZ.AND P0, PT, R20, RZ, PT ;  /* 0x000000ff1400720b */ /* 0x000fda0003f1d000 */
[----:B------:R-:W-:-:S05]  /*0a00*/  @P0 HADD2.F32 R21, -RZ, R21.H0_H0 ;  /* 0x20000015ff150230 */ /* 0x000fca0000004100 */
[----:B------:R-:W-:-:S04]  /*0a10*/  FSETP.NEU.AND P0, PT, R21, RZ, P0 ;  /* 0x000000ff1500720b */ /* 0x000fc8000070d000 */
[----:B------:R-:W-:-:S09]  /*0a20*/  SEL R10, RZ, 0x1, !P0 ;  /* 0x00000001ff0a7807 */ /* 0x000fd20004000000 */
.L_x_33287:
[----:B------:R-:W-:Y:S05]  /*0a30*/  BSYNC.RECONVERGENT B0 ;  /* 0x0000000000007941 */ /* 0x000fea0003800200 */
.L_x_33286:
[----:B------:R-:W-:Y:S04]  /*0a40*/  BSSY.RECONVERGENT B0, `(.L_x_33288) ;  /* 0x0000007000007945 */ /* 0x000fe80003800200 */
[----:B------:R-:W-:Y:S05]  /*0a50*/  @P3 BRA `(.L_x_33289) ;  /* 0x0000000000143947 */ /* 0x000fea0003800000 */
[----:B------:R-:W-:-:S05]  /*0a60*/  HADD2.F32 R22, -RZ, R22.H0_H0 ;  /* 0x20000016ff167230 */ /* 0x000fca0000004100 */
[----:B------:R-:W-:-:S13]  /*0a70*/  FSETP.NEU.FTZ.AND P0, PT, R22, RZ, PT ;  /* 0x000000ff1600720b */ /* 0x000fda0003f1d000 */
[----:B------:R-:W-:-:S05]  /*0a80*/  @P0 HADD2.F32 R24, -RZ, R24.H0_H0 ;  /* 0x20000018ff180230 */ /* 0x000fca0000004100 */
[----:B------:R-:W-:-:S04]  /*0a90*/  FSETP.NEU.AND P0, PT, R24, RZ, P0 ;  /* 0x000000ff1800720b */ /* 0x000fc8000070d000 */
[----:B------:R-:W-:-:S09]  /*0aa0*/  SEL R11, RZ, 0x1, !P0 ;  /* 0x00000001ff0b7807 */ /* 0x000fd20004000000 */
.L_x_33289:
[----:B------:R-:W-:Y:S05]  /*0ab0*/  BSYNC.RECONVERGENT B0 ;  /* 0x0000000000007941 */ /* 0x000fea0003800200 */
.L_x_33288:
[----:B------:R-:W-:Y:S04]  /*0ac0*/  BSSY.RECONVERGENT B0, `(.L_x_33290) ;  /* 0x0000007000007945 */ /* 0x000fe80003800200 */
[----:B------:R-:W-:Y:S05]  /*0ad0*/  @P2 BRA `(.L_x_33291) ;  /* 0x0000000000142947 */ /* 0x000fea0003800000 */
[----:B------:R-:W-:-:S05]  /*0ae0*/  HADD2.F32 R23, -RZ, R23.H0_H0 ;  /* 0x20000017ff177230 */ /* 0x000fca0000004100 */
[----:B------:R-:W-:-:S13]  /*0af0*/  FSETP.NEU.FTZ.AND P0, PT, R23, RZ, PT ;  /* 0x000000ff1700720b */ /* 0x000fda0003f1d000 */
[----:B------:R-:W-:-:S05]  /*0b00*/  @P0 HADD2.F32 R25, -RZ, R25.H0_H0 ;  /* 0x20000019ff190230 */ /* 0x000fca0000004100 */
[----:B------:R-:W-:-:S04]  /*0b10*/  FSETP.NEU.AND P0, PT, R25, RZ, P0 ;  /* 0x000000ff1900720b */ /* 0x000fc8000070d000 */
[----:B------:R-:W-:-:S09]  /*0b20*/  SEL R12, RZ, 0x1, !P0 ;  /* 0x00000001ff0c7807 */ /* 0x000fd20004000000 */
.L_x_33291:
[----:B------:R-:W-:Y:S05]  /*0b30*/  BSYNC.RECONVERGENT B0 ;  /* 0x0000000000007941 */ /* 0x000fea0003800200 */
.L_x_33290:
        /* <DEDUP_REMOVED lines=20> */
.L_x_33294:
        /* <DEDUP_REMOVED lines=8> */
.L_x_33295:
        /* <DEDUP_REMOVED lines=8> */
.L_x_33296:
        /* <DEDUP_REMOVED lines=9> */
.L_x_33297:
[----:B------:R-:W-:Y:S05]  /*0e10*/  BSYNC.RELIABLE B1 ;  /* 0x0000000000017941 */ /* 0x000fea0003800100 */
.L_x_33293:
[----:B------:R-:W-:-:S13]  /*0e20*/  ISETP.GE.U32.AND P0, PT, R3, R2, PT ;  /* 0x000000020300720c */ /* 0x000fda0003f06070 */
[----:B0-----:R-:W0:Y:S01]  /*0e30*/  @!P0 LDC.64 R6, c[0x0][0x388] ;  /* 0x0000e200ff068b82 */ /* 0x001e220000000a00 */
[----:B-12---:R-:W-:Y:S02]  /*0e40*/  @!P0 IMAD.IADD R5, R0, 0x1, R3 ;  /* 0x0000000100058824 */ /* 0x006fe400078e0203 */
[----:B------:R-:W-:-:S03]  /*0e50*/  @!P0 VIADD R3, R3, 0x80 ;  /* 0x0000008003038836 */ /* 0x000fc60000000000 */
[----:B0-----:R-:W-:-:S05]  /*0e60*/  @!P0 IADD3 R4, P1, PT, R5, R6, RZ ;  /* 0x0000000605048210 */ /* 0x001fca0007f3e0ff */
[----:B------:R-:W-:-:S05]  /*0e70*/  @!P0 IMAD.X R5, RZ, RZ, R7, P1 ;  /* 0x000000ffff058224 */ /* 0x000fca00008e0607 */
[----:B------:R2:W-:Y:S03]  /*0e80*/  @!P0 STG.E.U8 desc[UR4][R4.64], R11 ;  /* 0x0000000b04008986 */ /* 0x0005e6000c101104 */
.L_x_33298:
[----:B------:R-:W-:Y:S05]  /*0e90*/  BSYNC.RECONVERGENT B0 ;  /* 0x0000000000007941 */ /* 0x000fea0003800200 */
.L_x_33292:
        /* <DEDUP_REMOVED lines=9> */
.L_x_33275:
        /* <DEDUP_REMOVED lines=14> */
[--C-:B------:R-:W-:Y:S01]  /*1010*/  HADD2.F32 R15, -RZ, R6.reuse.H0_H0 ;  /* 0x20000006ff0f7230 */ /* 0x100fe20000004100 */
[----:B------:R-:W-:Y:S01]  /*1020*/  FSETP.NEU.FTZ.AND P4, PT, R12, RZ, PT ;  /* 0x000000ff0c00720b */ /* 0x000fe20003f9d000 */
[----:B------:R-:W-:Y:S01]  /*1030*/  HADD2.F32 R4, -RZ, R7.H0_H0 ;  /* 0x20000007ff047230 */ /* 0x000fe20000004100 */
[----:B------:R-:W-:Y:S01]  /*1040*/  FSETP.NEU.FTZ.AND P5, PT, R13, RZ, PT ;  /* 0x000000ff0d00720b */ /* 0x000fe20003fbd000 */
[----:B------:R-:W-:Y:S01]  /*1050*/  HADD2.F32 R14, -RZ, R5.H1_H1 ;  /* 0x30000005ff0e7230 */ /* 0x000fe20000004100 */
[----:B------:R-:W-:Y:S01]  /*1060*/  FSETP.NEU.FTZ.AND P0, PT, R15, RZ, PT ;  /* 0x000000ff0f00720b */ /* 0x000fe20003f1d000 */
[----:B------:R-:W-:Y:S01]  /*1070*/  HADD2.F32 R6, -RZ, R6.H1_H1 ;  /* 0x30000006ff067230 */ /* 0x000fe20000004100 */
[----:B------:R-:W-:Y:S01]  /*1080*/  FSETP.NEU.FTZ.AND P2, PT, R4, RZ, PT ;  /* 0x000000ff0400720b */ /* 0x000fe20003f5d000 */
[----:B------:R-:W-:Y:S01]  /*1090*/  HADD2.F32 R7, -RZ, R7.H1_H1 ;  /* 0x30000007ff077230 */ /* 0x000fe20000004100 */
[----:B------:R-:W-:-:S02]  /*10a0*/  FSETP.NEU.FTZ.AND P6, PT, R14, RZ, PT ;  /* 0x000000ff0e00720b */ /* 0x000fc40003fdd000 */
[----:B------:R-:W-:Y:S01]  /*10b0*/  FSETP.NEU.FTZ.AND P1, PT, R6, RZ, PT ;  /* 0x000000ff0600720b */ /* 0x000fe20003f3d000 */
[--C-:B---3--:R-:W-:Y:S02]  /*10c0*/  @P3 HADD2.F32 R3, -RZ, R8.reuse.H0_H0 ;  /* 0x20000008ff033230 */ /* 0x108fe40000004100 */
[----:B------:R-:W-:Y:S02]  /*10d0*/  @P4 HADD2.F32 R8, -RZ, R8.H1_H1 ;  /* 0x30000008ff084230 */ /* 0x000fe40000004100 */
[--C-:B------:R-:W-:Y:S01]  /*10e0*/  @P5 HADD2.F32 R4, -RZ, R9.reuse.H0_H0 ;  /* 0x20000009ff045230 */ /* 0x100fe20000004100 */
[----:B------:R-:W-:Y:S01]  /*10f0*/  FSETP.NEU.AND P3, PT, R3, RZ, P3 ;  /* 0x000000ff0300720b */ /* 0x000fe20001f6d000 */
[--C-:B------:R-:W-:Y:S01]  /*1100*/  @P0 HADD2.F32 R5, -RZ, R10.reuse.H0_H0 ;  /* 0x2000000aff050230 */ /* 0x100fe20000004100 */
[----:B------:R-:W-:Y:S02]  /*1110*/  FSETP.NEU.AND P4, PT, R8, RZ, P4 ;  /* 0x000000ff0800720b */ /* 0x000fe4000278d000 */
[----:B------:R-:W-:Y:S01]  /*1120*/  SEL R3, RZ, 0x1, !P3 ;  /* 0x00000001ff037807 */ /* 0x000fe20005800000 */
[----:B------:R-:W-:Y:S01]  /*1130*/  @P6 HADD2.F32 R9, -RZ, R9.H1_H1 ;  /* 0x30000009ff096230 */ /* 0x000fe20000004100 */
[----:B------:R-:W-:Y:S01]  /*1140*/  FSETP.NEU.FTZ.AND P3, PT, R7, RZ, PT ;  /* 0x000000ff0700720b */ /* 0x000fe20003f7d000 */
[----:B------:R-:W-:Y:S01]  /*1150*/  @P2 HADD2.F32 R7, -RZ, R11.H0_H0 ;  /* 0x2000000bff072230 */ /* 0x000fe20000004100 */
[----:B------:R-:W-:Y:S01]  /*1160*/  FSETP.NEU.AND P5, PT, R4, RZ, P5 ;  /* 0x000000ff0400720b */ /* 0x000fe20002fad000 */
[----:B------:R-:W-:Y:S01]  /*1170*/  @P1 HADD2.F32 R10, -RZ, R10.H1_H1 ;  /* 0x3000000aff0a1230 */ /* 0x000fe20000004100 */
[----:B------:R-:W-:-:S02]  /*1180*/  FSETP.NEU.AND P6, PT, R9, RZ, P6 ;  /* 0x000000ff0900720b */ /* 0x000fc400037cd000 */
[----:B------:R-:W-:Y:S02]  /*1190*/  FSETP.NEU.AND P0, PT, R5, RZ, P0 ;  /* 0x000000ff0500720b */ /* 0x000fe4000070d000 */
[----:B------:R-:W-:Y:S02]  /*11a0*/  FSETP.NEU.AND P1, PT, R10, RZ, P1 ;  /* 0x000000ff0a00720b */ /* 0x000fe40000f2d000 */
[----:B------:R-:W-:Y:S02]  /*11b0*/  FSETP.NEU.AND P2, PT, R7, RZ, P2 ;  /* 0x000000ff0700720b */ /* 0x000fe4000174d000 */
[----:B------:R-:W-:Y:S01]  /*11c0*/  SEL R6, RZ, 0x1, !P4 ;  /* 0x00000001ff067807 */ /* 0x000fe20006000000 */
[----:B------:R-:W-:Y:S01]  /*11d0*/  @P3 HADD2.F32 R11, -RZ, R11.H1_H1 ;  /* 0x3000000bff0b3230 */ /* 0x000fe20000004100 */
[----:B--2---:R-:W-:Y:S02]  /*11e0*/  IADD3 R4, P4, PT, R0, UR6, RZ ;  /* 0x0000000600047c10 */ /* 0x004fe4000ff9e0ff */
[----:B------:R-:W-:-:S02]  /*11f0*/  SEL R8, RZ, 0x1, !P5 ;  /* 0x00000001ff087807 */ /* 0x000fc40006800000 */
[----:B------:R-:W-:Y:S01]  /*1200*/  FSETP.NEU.AND P3, PT, R11, RZ, P3 ;  /* 0x000000ff0b00720b */ /* 0x000fe20001f6d000 */
[----:B------:R-:W-:Y:S01]  /*1210*/  IMAD.X R5, RZ, RZ, UR7, P4 ;  /* 0x00000007ff057e24 */ /* 0x000fe2000a0e06ff */
[----:B------:R-:W-:Y:S02]  /*1220*/  SEL R9, RZ, 0x1, !P6 ;  /* 0x00000001ff097807 */ /* 0x000fe40007000000 */
[----:B------:R-:W-:Y:S01]  /*1230*/  SEL R10, RZ, 0x1, !P0 ;  /* 0x00000001ff0a7807 */ /* 0x000fe20004000000 */
[----:B------:R-:W-:Y:S01]  /*1240*/  IMAD.WIDE.U32 R4, R2, 0x8, R4 ;  /* 0x0000000802047825 */ /* 0x000fe200078e0004 */
        /* <DEDUP_REMOVED lines=11> */
.L_x_33299:
        /* <DEDUP_REMOVED lines=16> */
.L_x_43685:


//--------------------- .text._ZN2at6native18elementwise_kernelILi128ELi4EZNS0_15gpu_kernel_implINS0_13AUnaryFunctorIffbZZZNS0_23logical_and_kernel_cudaERNS_14TensorIteratorEENKUlvE0_clEvENKUlvE5_clEvEUlffE_EEEEvRNS_18TensorIteratorBaseERKT_EUliE_EEviT1_ --------------------------
	.section	.text._ZN2at6native18elementwise_kernelILi128ELi4EZNS0_15gpu_kernel_implINS0_13AUnaryFunctorIffbZZZNS0_23logical_and_kernel_cudaERNS_14TensorIteratorEENKUlvE0_clEvENKUlvE5_clEvEUlffE_EEEEvRNS_18TensorIteratorBaseERKT_EUliE_EEviT1_,"ax",@progbits
	.align	128
        .global         _ZN2at6native18elementwise_kernelILi128ELi4EZNS0_15gpu_kernel_implINS0_13AUnaryFunctorIffbZZZNS0_23logical_and_kernel_cudaERNS_14TensorIteratorEENKUlvE0_clEvENKUlvE5_clEvEUlffE_EEEEvRNS_18TensorIteratorBaseERKT_EUliE_EEviT1_
        .type           _ZN2at6native18elementwise_kernelILi128ELi4EZNS0_15gpu_kernel_implINS0_13AUnaryFunctorIffbZZZNS0_23logical_and_kernel_cudaERNS_14TensorIteratorEENKUlvE0_clEvENKUlvE5_clEvEUlffE_EEEEvRNS_18TensorIteratorBaseERKT_EUliE_EEviT1_,@function
        .size           _ZN2at6native18elementwise_kernelILi128ELi4EZNS0_15gpu_kernel_implINS0_13AUnaryFunctorIffbZZZNS0_23logical_and_kernel_cudaERNS_14TensorIteratorEENKUlvE0_clEvENKUlvE5_clEvEUlffE_EEEEvRNS_18TensorIteratorBaseERKT_EUliE_EEviT1_,(.L_x_43686 - _ZN2at6native18elementwise_kernelILi128ELi4EZNS0_15gpu_kernel_implINS0_13AUnaryFunctorIffbZZZNS0_23logical_and_kernel_cudaERNS_14TensorIteratorEENKUlvE0_clEvENKUlvE5_clEvEUlffE_EEEEvRNS_18TensorIteratorBaseERKT_EUliE_EEviT1_)
        .other          _ZN2at6native18elementwise_kernelILi128ELi4EZNS0_15gpu_kernel_implINS0_13AUnaryFunctorIffbZZZNS0_23logical_and_kernel_cudaERNS_14TensorIteratorEENKUlvE0_clEvENKUlvE5_clEvEUlffE_EEEEvRNS_18TensorIteratorBaseERKT_EUliE_EEviT1_,@"STO_CUDA_ENTRY STV_DEFAULT"
_ZN2at6native18elementwise_kernelILi128ELi4EZNS0_15gpu_kernel_implINS0_13AUnaryFunctorIffbZZZNS0_23logical_and_kernel_cudaERNS_14TensorIteratorEENKUlvE0_clEvENKUlvE5_clEvEUlffE_EEEEvRNS_18TensorIteratorBaseERKT_EUliE_EEviT1_:
.text._ZN2at6native18elementwise_kernelILi128ELi4EZNS0_15gpu_kernel_implINS0_13AUnaryFunctorIffbZZZNS0_23logical_and_kernel_cudaERNS_14TensorIteratorEENKUlvE0_clEvENKUlvE5_clEvEUlffE_EEEEvRNS_18TensorIteratorBaseERKT_EUliE_EEviT1_:
        /* <DEDUP_REMOVED lines=319> */
.L_x_33302:
        /* <DEDUP_REMOVED lines=18> */
.L_x_33307:
[----:B------:R-:W2:Y:S02]  /*1510*/  LDG.E.U8 R0, desc[UR36][R2.64] ;  /* 0x0000002402007981 */ /* 0x000ea4000c1e1100 */
[----:B--2---:R-:W-:Y:S01]  /*1520*/  I2FP.F32.U32 R0, R0 ;  /* 0x0000000000007245 */ /* 0x004fe20000201000 */
[----:B------:R-:W-:Y:S06]  /*1530*/  BRA `(.L_x_33309) ;  /* 0x0000000c00247947 */ /* 0x000fec0003800000 */
.L_x_33306:
        /* <DEDUP_REMOVED lines=9> */
.L_x_33311:
[----:B------:R-:W2:Y:S02]  /*15d0*/  LDG.E R0, desc[UR36][R2.64] ;  /* 0x0000002402007981 */ /* 0x000ea4000c1e1900 */
[----:B--2---:R-:W-:Y:S01]  /*15e0*/  I2FP.F32.S32 R0, R0 ;  /* 0x0000000000007245 */ /* 0x004fe20000201400 */
[----:B------:R-:W-:Y:S06]  /*15f0*/  BRA `(.L_x_33309) ;  /* 0x0000000800f47947 */ /* 0x000fec0003800000 */
.L_x_33310:
[----:B------:R-:W2:Y:S02]  /*1600*/  LDG.E.U16 R0, desc[UR36][R2.64] ;  /* 0x0000002402007981 */ /* 0x000ea4000c1e1500 */
[----:B--2---:R-:W0:Y:S01]  /*1610*/  I2F.S16 R0, R0 ;  /* 0x0000000000007306 */ /* 0x004e220000101400 */
[----:B------:R-:W-:Y:S05]  /*1620*/  BRA `(.L_x_33309) ;  /* 0x0000000800e87947 */ /* 0x000fea0003800000 */
.L_x_33305:
        /* <DEDUP_REMOVED lines=8> */
.L_x_33313:
[----:B------:R-:W2:Y:S02]  /*16b0*/  LDG.E.U16 R0, desc[UR36][R2.64] ;  /* 0x0000002402007981 */ /* 0x000ea4000c1e1500 */
[----:B--2---:R-:W-:Y:S01]  /*16c0*/  HADD2.F32 R0, -RZ, R0.H0_H0 ;  /* 0x20000000ff007230 */ /* 0x004fe20000004100 */
[----:B------:R-:W-:Y:S06]  /*16d0*/  BRA `(.L_x_33309) ;  /* 0x0000000800bc7947 */ /* 0x000fec0003800000 */
.L_x_33312:
        /* <DEDUP_REMOVED lines=8> */
.L_x_33315:
[----:B------:R-:W2:Y:S02]  /*1760*/  LDG.E.U16 R0, desc[UR36][R2.64] ;  /* 0x0000002402007981 */ /* 0x000ea4000c1e1500 */
[----:B--2---:R-:W-:Y:S01]  /*1770*/  HADD2.F32 R0, -RZ, R0.H0_H0 ;  /* 0x20000000ff007230 */ /* 0x004fe20000004100 */
[----:B------:R-:W-:Y:S06]  /*1780*/  BRA `(.L_x_33309) ;  /* 0x0000000800907947 */ /* 0x000fec0003800000 */
.L_x_33314:
[----:B------:R-:W2:Y:S01]  /*1790*/  LDG.E.64 R2, desc[UR36][R2.64] ;  /* 0x0000002402027981 */ /* 0x000ea2000c1e1b00 */
[----:B------:R-:W-:Y:S01]  /*17a0*/  UMOV UR4, 0xf0000000 ;  /* 0xf000000000047882 */ /* 0x000fe20000000000 */
[----:B------:R-:W-:Y:S01]  /*17b0*/  UMOV UR5, 0x380fffff ;  /* 0x380fffff00057882 */ /* 0x000fe20000000000 */
[----:B--2---:R-:W0:Y:S01]  /*17c0*/  F2F.F32.F64 R0, R2 ;  /* 0x0000000200007310 */ /* 0x004e220000301000 */
[----:B------:R-:W-:-:S14]  /*17d0*/  DSETP.GEU.AND P0, PT, |R2|, UR4, PT ;  /* 0x0000000402007e2a */ /* 0x000fdc000bf0e200 */
[----:B0-----:R-:W-:Y:S01]  /*17e0*/  @!P0 FMUL R0, R0, 1.175494350822287508e-38 ;  /* 0x0080000000008820 */ /* 0x001fe20000400000 */
[----:B------:R-:W-:Y:S06]  /*17f0*/  BRA `(.L_x_33309) ;  /* 0x0000000800747947 */ /* 0x000fec0003800000 */
.L_x_33304:
        /* <DEDUP_REMOVED lines=12> */
.L_x_33318:
[----:B------:R-:W2:Y:S01]  /*18c0*/  LDG.E.64 R2, desc[UR36][R2.64] ;  /* 0x0000002402027981 */ /* 0x000ea2000c1e1b00 */
[----:B------:R-:W-:Y:S01]  /*18d0*/  UMOV UR4, 0xf0000000 ;  /* 0xf000000000047882 */ /* 0x000fe20000000000 */
[----:B------:R-:W-:Y:S01]  /*18e0*/  UMOV UR5, 0x380fffff ;  /* 0x380fffff00057882 */ /* 0x000fe20000000000 */
[----:B--2---:R-:W0:Y:S01]  /*18f0*/  F2F.F32.F64 R0, R2 ;  /* 0x0000000200007310 */ /* 0x004e220000301000 */
[----:B------:R-:W-:-:S14]  /*1900*/  DSETP.GEU.AND P0, PT, |R2|, UR4, PT ;  /* 0x0000000402007e2a */ /* 0x000fdc000bf0e200 */
[----:B0-----:R-:W-:Y:S01]  /*1910*/  @!P0 FMUL R0, R0, 1.175494350822287508e-38 ;  /* 0x0080000000008820 */ /* 0x001fe20000400000 */
[----:B------:R-:W-:Y:S06]  /*1920*/  BRA `(.L_x_33309) ;  /* 0x0000000800287947 */ /* 0x000fec0003800000 */
.L_x_33317:
        /* <DEDUP_REMOVED lines=25> */
.L_x_33320:
        /* <DEDUP_REMOVED lines=12> */
.L_x_33319:
[----:B------:R-:W2:Y:S02]  /*1b80*/  LDG.E.U16 R0, desc[UR36][R2.64] ;  /* 0x0000002402007981 */ /* 0x000ea4000c1e1500 */
[----:B--2---:R-:W-:Y:S01]  /*1b90*/  SHF.L.U32 R0, R0, 0x10, RZ ;  /* 0x0000001000007819 */ /* 0x004fe200000006ff */
[----:B------:R-:W-:Y:S06]  /*1ba0*/  BRA `(.L_x_33309) ;  /* 0x0000000400887947 */ /* 0x000fec0003800000 */
.L_x_33316:
        /* <DEDUP_REMOVED lines=11> */
.L_x_33323:
        /* <DEDUP_REMOVED lines=20> */
.L_x_33325:
[----:B------:R-:W-:Y:S05]  /*1da0*/  BSYNC.RECONVERGENT B0 ;  /* 0x0000000000007941 */ /* 0x000fea0003800200 */
.L_x_33324:
[----:B------:R-:W-:Y:S01]  /*1db0*/  IMAD.SHL.U32 R0, R0, 0x100000, RZ ;  /* 0x0010000000007824 */ /* 0x000fe200078e00ff */
[----:B------:R-:W-:-:S04]  /*1dc0*/  LEA R2, R2, 0x3b800000, 0x17 ;  /* 0x3b80000002027811 */ /* 0x000fc800078eb8ff */
[----:B------:R-:W-:Y:S01]  /*1dd0*/  LOP3.LUT R0, R2, R0, R7, 0xfe, !PT ;  /* 0x0000000002007212 */ /* 0x000fe200078efe07 */
[----:B------:R-:W-:Y:S06]  /*1de0*/  BRA `(.L_x_33309) ;  /* 0x0000000000f87947 */ /* 0x000fec0003800000 */
.L_x_33322:
        /* <DEDUP_REMOVED lines=20> */
.L_x_33327:
[----:B------:R-:W-:Y:S05]  /*1f30*/  BSYNC.RECONVERGENT B0 ;  /* 0x0000000000007941 */ /* 0x000fea0003800200 */
.L_x_33326:
[----:B------:R-:W-:Y:S01]  /*1f40*/  IMAD.SHL.U32 R0, R0, 0x200000, RZ ;  /* 0x0020000000007824 */ /* 0x000fe200078e00ff */
[----:B------:R-:W-:-:S04]  /*1f50*/  LEA R2, R2, 0x37800000, 0x17 ;  /* 0x3780000002027811 */ /* 0x000fc800078eb8ff */
[----:B------:R-:W-:Y:S01]  /*1f60*/  LOP3.LUT R0, R2, R0, R7, 0xfe, !PT ;  /* 0x0000000002007212 */ /* 0x000fe200078efe07 */
[----:B------:R-:W-:Y:S06]  /*1f70*/  BRA `(.L_x_33309) ;  /* 0x0000000000947947 */ /* 0x000fec0003800000 */
.L_x_33321:
[----:B------:R-:W-:-:S09]  /*1f80*/  UISETP.NE.AND UP0, UPT, UR4, 0x1c, UPT ;  /* 0x0000001c0400788c */ /* 0x000fd2000bf05270 */
[----:B------:R-:W-:Y:S05]  /*1f90*/  BRA.U !UP0, `(.L_x_33328) ;  /* 0x0000000108847547 */ /* 0x000fea000b800000 */
[----:B------:R-:W-:-:S09]  /*1fa0*/  UISETP.NE.AND UP0, UPT, UR4, 0x1d, UPT ;  /* 0x0000001d0400788c */ /* 0x000fd2000bf05270 */
[----:B------:R-:W-:Y:S05]  /*1fb0*/  BRA.U !UP0, `(.L_x_33329) ;  /* 0x0000000108707547 */ /* 0x000fea000b800000 */
[----:B------:R-:W-:-:S09]  /*1fc0*/  UISETP.NE.AND UP0, UPT, UR4, 0x2c, UPT ;  /* 0x0000002c0400788c */ /* 0x000fd2000bf05270 */
[----:B------:R-:W-:Y:S05]  /*1fd0*/  BRA.U !UP0, `(.L_x_33330) ;  /* 0x0000000108487547 */ /* 0x000fea000b800000 */
.L_x_33308:
        /* <DEDUP_REMOVED lines=16> */
.L_x_33331:
[----:B------:R-:W-:Y:S01]  /*20e0*/  IMAD.MOV.U32 R0, RZ, RZ, RZ ;  /* 0x000000ffff007224 */ /* 0x000fe200078e00ff */
[----:B------:R-:W-:Y:S06]  /*20f0*/  BRA `(.L_x_33309) ;  /* 0x0000000000347947 */ /* 0x000fec0003800000 */
.L_x_33330:
        /* <DEDUP_REMOVED lines=8> */
.L_x_33329:
[----:B------:R-:W2:Y:S02]  /*2180*/  LDG.E.64 R2, desc[UR36][R2.64] ;  /* 0x0000002402027981 */ /* 0x000ea4000c1e1b00 */
[----:B--2---:R0:W1:Y:S01]  /*2190*/  I2F.U64 R0, R2 ;  /* 0x0000000200007312 */ /* 0x0040620000301000 */
[----:B------:R-:W-:Y:S05]  /*21a0*/  BRA `(.L_x_33309) ;  /* 0x0000000000087947 */ /* 0x000fea0003800000 */
.L_x_33328:
[----:B------:R-:W2:Y:S02]  /*21b0*/  LDG.E R0, desc[UR36][R2.64] ;  /* 0x0000002402007981 */ /* 0x000ea4000c1e1900 */
[----:B--2---:R-:W-:-:S07]  /*21c0*/  I2FP.F32.U32 R0, R0 ;  /* 0x0000000000007245 */ /* 0x004fce0000201000 */
.L_x_33309:
[----:B------:R-:W-:Y:S05]  /*21d0*/  BSYNC.RECONVERGENT B6 ;  /* 0x0000000000067941 */ /* 0x000fea0003800200 */
.L_x_33303:
        /* <DEDUP_REMOVED lines=22> */
.L_x_33336:
[----:B------:R0:W-:Y:S01]  /*2340*/  STG.E.U8 desc[UR36][R2.64], R4 ;  /* 0x0000000402007986 */ /* 0x0001e2000c101124 */
[----:B------:R-:W-:Y:S05]  /*2350*/  BRA `(.L_x_33338) ;  /* 0x0000000c00007947 */ /* 0x000fea0003800000 */
.L_x_33335:
        /* <DEDUP_REMOVED lines=9> */
.L_x_33340:
[----:B------:R0:W-:Y:S01]  /*23f0*/  STG.E desc[UR36][R2.64], R4 ;  /* 0x0000000402007986 */ /* 0x0001e2000c101924 */
[----:B------:R-:W-:Y:S05]  /*2400*/  BRA `(.L_x_33338) ;  /* 0x0000000800d47947 */ /* 0x000fea0003800000 */
.L_x_33339:
[----:B------:R0:W-:Y:S01]  /*2410*/  STG.E.U16 desc[UR36][R2.64], R4 ;  /* 0x0000000402007986 */ /* 0x0001e2000c101524 */
[----:B------:R-:W-:Y:S05]  /*2420*/  BRA `(.L_x_33338) ;  /* 0x0000000800cc7947 */ /* 0x000fea0003800000 */
.L_x_33334:
        /* <DEDUP_REMOVED lines=9> */
.L_x_33342:
[----:B------:R-:W-:-:S04]  /*24c0*/  I2FP.F32.U32 R0, R4 ;  /* 0x0000000400007245 */ /* 0x000fc80000201000 */
[----:B------:R-:W-:-:S05]  /*24d0*/  F2FP.F16.F32.PACK_AB R0, RZ, R0 ;  /* 0x00000000ff00723e */ /* 0x000fca00000000ff */
[----:B------:R0:W-:Y:S01]  /*24e0*/  STG.E.U16 desc[UR36][R2.64], R0 ;  /* 0x0000000002007986 */ /* 0x0001e2000c101524 */
[----:B------:R-:W-:Y:S05]  /*24f0*/  BRA `(.L_x_33338) ;  /* 0x0000000800987947 */ /* 0x000fea0003800000 */
.L_x_33341:
        /* <DEDUP_REMOVED lines=10> */
.L_x_33344:
[----:B------:R-:W-:-:S04]  /*25a0*/  I2FP.F32.U32 R4, R4 ;  /* 0x0000000400047245 */ /* 0x000fc80000201000 */
[----:B------:R-:W-:-:S04]  /*25b0*/  F2FP.F16.F32.PACK_AB R5, RZ, R4 ;  /* 0x00000004ff05723e */ /* 0x000fc800000000ff */
[----:B------:R-:W-:-:S05]  /*25c0*/  PRMT R5, R5, 0x5410, RZ ;  /* 0x0000541005057816 */ /* 0x000fca00000000ff */
[----:B------:R0:W-:Y:S01]  /*25d0*/  STG.E desc[UR36][R2.64], R5 ;  /* 0x0000000502007986 */ /* 0x0001e2000c101924 */
[----:B------:R-:W-:Y:S05]  /*25e0*/  BRA `(.L_x_33338) ;  /* 0x00000008005c7947 */ /* 0x000fea0003800000 */
.L_x_33343:
[----:B------:R-:W0:Y:S02]  /*25f0*/  I2F.F64.U32 R4, R4 ;  /* 0x0000000400047312 */ /* 0x000e240000201800 */
[----:B0-----:R0:W-:Y:S01]  /*2600*/  STG.E.64 desc[UR36][R2.64], R4 ;  /* 0x0000000402007986 */ /* 0x0011e2000c101b24 */
[----:B------:R-:W-:Y:S05]  /*2610*/  BRA `(.L_x_33338) ;  /* 0x0000000800507947 */ /* 0x000fea0003800000 */
.L_x_33333:
        /* <DEDUP_REMOVED lines=10> */
.L_x_33347:
[----:B------:R-:W0:Y:S01]  /*26c0*/  I2F.F64.U32 R4, R4 ;  /* 0x0000000400047312 */ /* 0x000e220000201800 */
[----:B------:R-:W-:-:S05]  /*26d0*/  CS2R R6, SRZ ;  /* 0x0000000000067805 */ /* 0x000fca000001ff00 */
[----:B0-----:R0:W-:Y:S01]  /*26e0*/  STG.E.128 desc[UR36][R2.64], R4 ;  /* 0x0000000402007986 */ /* 0x0011e2000c101d24 */
[----:B------:R-:W-:Y:S05]  /*26f0*/  BRA `(.L_x_33338) ;  /* 0x0000000800187947 */ /* 0x000fea0003800000 */
.L_x_33346:
        /* <DEDUP_REMOVED lines=17> */
.L_x_33351:
[----:B------:R-:W-:Y:S05]  /*2810*/  BSYNC.RECONVERGENT B0 ;  /* 0x0000000000007941 */ /* 0x000fea0003800200 */
.L_x_33350:
[----:B------:R0:W-:Y:S01]  /*2820*/  STG.E.U8 desc[UR36][R2.64], R5 ;  /* 0x0000000502007986 */ /* 0x0001e2000c101124 */
[----:B------:R-:W-:Y:S05]  /*2830*/  BRA `(.L_x_33338) ;  /* 0x0000000400c87947 */ /* 0x000fea0003800000 */
.L_x_33349:
        /* <DEDUP_REMOVED lines=16> */
.L_x_33348:
[----:B------:R-:W-:-:S04]  /*2940*/  I2FP.F32.U32 R0, R4 ;  /* 0x0000000400007245 */ /* 0x000fc80000201000 */
[----:B------:R-:W-:-:S05]  /*2950*/  F2FP.BF16.F32.PACK_AB R0, RZ, R0 ;  /* 0x00000000ff00723e */ /* 0x000fca00000010ff */
[----:B------:R0:W-:Y:S01]  /*2960*/  STG.E.U16 desc[UR36][R2.64], R0 ;  /* 0x0000000002007986 */ /* 0x0001e2000c101524 */
[----:B------:R-:W-:Y:S05]  /*2970*/  BRA `(.L_x_33338) ;  /* 0x0000000400787947 */ /* 0x000fea0003800000 */
.L_x_33345:
        /* <DEDUP_REMOVED lines=10> */
.L_x_33354:
        /* <DEDUP_REMOVED lines=12> */
.L_x_33357:
[----:B------:R-:W-:-:S04]  /*2ae0*/  SHF.R.U32.HI R0, RZ, 0x14, R5 ;  /* 0x00000014ff007819 */ /* 0x000fc80000011605 */
[----:B------:R-:W-:-:S04]  /*2af0*/  LOP3.LUT R0, R0, 0x1, RZ, 0xc0, !PT ;  /* 0x0000000100007812 */ /* 0x000fc800078ec0ff */
[----:B------:R-:W-:-:S04]  /*2b00*/  IADD3 R0, PT, PT, R5, 0x487ffff, R0 ;  /* 0x0487ffff05007810 */ /* 0x000fc80007ffe000 */
[----:B------:R-:W-:-:S04]  /*2b10*/  SHF.R.U32.HI R0, RZ, 0x14, R0 ;  /* 0x00000014ff007819 */ /* 0x000fc80000011600 */
[----:B------:R-:W-:-:S07]  /*2b20*/  LOP3.LUT R4, R0, 0xff, RZ, 0xc0, !PT ;  /* 0x000000ff00047812 */ /* 0x000fce00078ec0ff */
.L_x_33358:
[----:B------:R-:W-:-:S07]  /*2b30*/  PRMT R0, R4, 0x7610, R0 ;  /* 0x0000761004007816 */ /* 0x000fce0000000000 */
.L_x_33356:
[----:B------:R-:W-:Y:S05]  /*2b40*/  BSYNC.RECONVERGENT B0 ;  /* 0x0000000000007941 */ /* 0x000fea0003800200 */
.L_x_33355:
[----:B------:R4:W-:Y:S01]  /*2b50*/  STG.E.U8 desc[UR36][R2.64], R0 ;  /* 0x0000000002007986 */ /* 0x0009e2000c101124 */
[----:B------:R-:W-:Y:S05]  /*2b60*/  BRA `(.L_x_33338) ;  /* 0x0000000000fc7947 */ /* 0x000fea0003800000 */
.L_x_33353:
        /* <DEDUP_REMOVED lines=12> */
.L_x_33361:
[----:B------:R-:W-:-:S04]  /*2c30*/  SHF.R.U32.HI R0, RZ, 0x15, R5 ;  /* 0x00000015ff007819 */ /* 0x000fc80000011605 */
[----:B------:R-:W-:-:S04]  /*2c40*/  LOP3.LUT R0, R0, 0x1, RZ, 0xc0, !PT ;  /* 0x0000000100007812 */ /* 0x000fc800078ec0ff */
[----:B------:R-:W-:-:S04]  /*2c50*/  IADD3 R0, PT, PT, R5, 0x88fffff, R0 ;  /* 0x088fffff05007810 */ /* 0x000fc80007ffe000 */
[----:B------:R-:W-:-:S04]  /*2c60*/  SHF.R.U32.HI R0, RZ, 0x15, R0 ;  /* 0x00000015ff007819 */ /* 0x000fc80000011600 */
[----:B------:R-:W-:-:S07]  /*2c70*/  LOP3.LUT R4, R0, 0xff, RZ, 0xc0, !PT ;  /* 0x000000ff00047812 */ /* 0x000fce00078ec0ff */
.L_x_33362:
[----:B------:R-:W-:-:S07]  /*2c80*/  PRMT R0, R4, 0x7610, R0 ;  /* 0x0000761004007816 */ /* 0x000fce0000000000 */
.L_x_33360:
[----:B------:R-:W-:Y:S05]  /*2c90*/  BSYNC.RECONVERGENT B0 ;  /* 0x0000000000007941 */ /* 0x000fea0003800200 */
.L_x_33359:
[----:B------:R3:W-:Y:S01]  /*2ca0*/  STG.E.U8 desc[UR36][R2.64], R0 ;  /* 0x0000000002007986 */ /* 0x0007e2000c101124 */
[----:B------:R-:W-:Y:S05]  /*2cb0*/  BRA `(.L_x_33338) ;  /* 0x0000000000a87947 */ /* 0x000fea0003800000 */
.L_x_33352:
[----:B------:R-:W-:-:S09]  /*2cc0*/  UISETP.NE.AND UP0, UPT, UR4, 0x1c, UPT ;  /* 0x0000001c0400788c */ /* 0x000fd2000bf05270 */
[----:B------:R-:W-:Y:S05]  /*2cd0*/  BRA.U !UP0, `(.L_x_33363) ;  /* 0x00000001089c7547 */ /* 0x000fea000b800000 */
[----:B------:R-:W-:-:S09]  /*2ce0*/  UISETP.NE.AND UP0, UPT, UR4, 0x1d, UPT ;  /* 0x0000001d0400788c */ /* 0x000fd2000bf05270 */
[----:B------:R-:W-:Y:S05]  /*2cf0*/  BRA.U !UP0, `(.L_x_33364) ;  /* 0x0000000108887547 */ /* 0x000fea000b800000 */
[----:B------:R-:W-:-:S09]  /*2d00*/  UISETP.NE.AND UP0, UPT, UR4, 0x2c, UPT ;  /* 0x0000002c0400788c */ /* 0x000fd2000bf05270 */
[----:B------:R-:W-:Y:S05]  /*2d10*/  BRA.U !UP0, `(.L_x_33365) ;  /* 0x0000000108447547 */ /* 0x000fea000b800000 */
.L_x_33337:
        /* <DEDUP_REMOVED lines=16> */
.L_x_33366:
[----:B------:R-:W-:Y:S05]  /*2e20*/  BRA `(.L_x_33338) ;  /* 0x00000000004c7947 */ /* 0x000fea0003800000 */
.L_x_33365:
        /* <DEDUP_REMOVED lines=15> */
.L_x_33364:
[----:B------:R-:W-:-:S05]  /*2f20*/  IMAD.MOV.U32 R5, RZ, RZ, RZ ;  /* 0x000000ffff057224 */ /* 0x000fca00078e00ff */
[----:B------:R2:W-:Y:S01]  /*2f30*/  STG.E.64 desc[UR36][R2.64], R4 ;  /* 0x0000000402007986 */ /* 0x0005e2000c101b24 */
[----:B------:R-:W-:Y:S05]  /*2f40*/  BRA `(.L_x_33338) ;  /* 0x0000000000047947 */ /* 0x000fea0003800000 */
.L_x_33363:
[----:B------:R0:W-:Y:S02]  /*2f50*/  STG.E desc[UR36][R2.64], R4 ;  /* 0x0000000402007986 */ /* 0x0001e4000c101924 */
.L_x_33338:
[----:B------:R-:W-:Y:S05]  /*2f60*/  BSYNC.RECONVERGENT B6 ;  /* 0x0000000000067941 */ /* 0x000fea0003800200 */
.L_x_33332:
[----:B------:R-:W-:-:S07]  /*2f70*/  IADD3 R17, PT, PT, R17, 0x80, RZ ;  /* 0x0000008011117810 */ /* 0x000fce0007ffe0ff */
.L_x_33301:
[----:B------:R-:W-:Y:S05]  /*2f80*/  BSYNC.RECONVERGENT B7 ;  /* 0x0000000000077941 */ /* 0x000fea0003800200 */
.L_x_33300:
        /* <DEDUP_REMOVED lines=307> */
.L_x_33369:
        /* <DEDUP_REMOVED lines=18> */
.L_x_33374:
[----:B------:R-:W2:Y:S02]  /*43e0*/  LDG.E.U8 R0, desc[UR36][R2.64] ;  /* 0x0000002402007981 */ /* 0x000ea4000c1e1100 */
[----:B--2---:R-:W-:Y:S01]  /*43f0*/  I2FP.F32.U32 R0, R0 ;  /* 0x0000000000007245 */ /* 0x004fe20000201000 */
[----:B------:R-:W-:Y:S06]  /*4400*/  BRA `(.L_x_33376) ;  /* 0x0000000c00247947 */ /* 0x000fec0003800000 */
.L_x_33373:
        /* <DEDUP_REMOVED lines=9> */
.L_x_33378:
[----:B------:R-:W2:Y:S02]  /*44a0*/  LDG.E R0, desc[UR36][R2.64] ;  /* 0x0000002402007981 */ /* 0x000ea4000c1e1900 */
[----:B--2---:R-:W-:Y:S01]  /*44b0*/  I2FP.F32.S32 R0, R0 ;  /* 0x0000000000007245 */ /* 0x004fe20000201400 */
[----:B------:R-:W-:Y:S06]  /*44c0*/  BRA `(.L_x_33376) ;  /* 0x0000000800f47947 */ /* 0x000fec0003800000 */
.L_x_33377:
[----:B------:R-:W2:Y:S02]  /*44d0*/  LDG.E.U16 R0, desc[UR36][R2.64] ;  /* 0x0000002402007981 */ /* 0x000ea4000c1e1500 */
[----:B--2---:R-:W2:Y:S01]  /*44e0*/  I2F.S16 R0, R0 ;  /* 0x0000000000007306 */ /* 0x004ea20000101400 */
[----:B------:R-:W-:Y:S05]  /*44f0*/  BRA `(.L_x_33376) ;  /* 0x0000000800e87947 */ /* 0x000fea0003800000 */
.L_x_33372:
        /* <DEDUP_REMOVED lines=8> */
.L_x_33380:
[----:B------:R-:W2:Y:S02]  /*4580*/  LDG.E.U16 R0, desc[UR36][R2.64] ;  /* 0x0000002402007981 */ /* 0x000ea4000c1e1500 */
[----:B--2---:R-:W-:Y:S01]  /*4590*/  HADD2.F32 R0, -RZ, R0.H0_H0 ;  /* 0x20000000ff007230 */ /* 0x004fe20000004100 */
[----:B------:R-:W-:Y:S06]  /*45a0*/  BRA `(.L_x_33376) ;  /* 0x0000000800bc7947 */ /* 0x000fec0003800000 */
.L_x_33379:
        /* <DEDUP_REMOVED lines=8> */
.L_x_33382:
[----:B------:R-:W2:Y:S02]  /*4630*/  LDG.E.U16 R0, desc[UR36][R2.64] ;  /* 0x0000002402007981 */ /* 0x000ea4000c1e1500 */
[----:B--2---:R-:W-:Y:S01]  /*4640*/  HADD2.F32 R0, -RZ, R0.H0_H0 ;  /* 0x20000000ff007230 */ /* 0x004fe20000004100 */
[----:B------:R-:W-:Y:S06]  /*4650*/  BRA `(.L_x_33376) ;  /* 0x0000000800907947 */ /* 0x000fec0003800000 */
.L_x_33381:
[----:B------:R-:W2:Y:S01]  /*4660*/  LDG.E.64 R2, desc[UR36][R2.64] ;  /* 0x0000002402027981 */ /* 0x000ea2000c1e1b00 */
[----:B------:R-:W-:Y:S01]  /*4670*/  UMOV UR4, 0xf0000000 ;  /* 0xf000000000047882 */ /* 0x000fe20000000000 */
[----:B------:R-:W-:Y:S01]  /*4680*/  UMOV UR5, 0x380fffff ;  /* 0x380fffff00057882 */ /* 0x000fe20000000000 */
[----:B--2---:R-:W0:Y:S01]  /*4690*/  F2F.F32.F64 R0, R2 ;  /* 0x0000000200007310 */ /* 0x004e220000301000 */
[----:B------:R-:W-:-:S14]  /*46a0*/  DSETP.GEU.AND P0, PT, |R2|, UR4, PT ;  /* 0x0000000402007e2a */ /* 0x000fdc000bf0e200 */
[----:B0-----:R-:W-:Y:S01]  /*46b0*/  @!P0 FMUL R0, R0, 1.175494350822287508e-38 ;  /* 0x0080000000008820 */ /* 0x001fe20000400000 */
[----:B------:R-:W-:Y:S06]  /*46c0*/  BRA `(.L_x_33376) ;  /* 0x0000000800747947 */ /* 0x000fec0003800000 */
.L_x_33371:
        /* <DEDUP_REMOVED lines=12> */
.L_x_33385:
[----:B------:R-:W2:Y:S01]  /*4790*/  LDG.E.64 R2, desc[UR36][R2.64] ;  /* 0x0000002402027981 */ /* 0x000ea2000c1e1b00 */
[----:B------:R-:W-:Y:S01]  /*47a0*/  UMOV UR4, 0xf0000000 ;  /* 0xf000000000047882 */ /* 0x000fe20000000000 */
[----:B------:R-:W-:Y:S01]  /*47b0*/  UMOV UR5, 0x380fffff ;  /* 0x380fffff00057882 */ /* 0x000fe20000000000 */
[----:B--2---:R-:W0:Y:S01]  /*47c0*/  F2F.F32.F64 R0, R2 ;  /* 0x0000000200007310 */ /* 0x004e220000301000 */
[----:B------:R-:W-:-:S14]  /*47d0*/  DSETP.GEU.AND P0, PT, |R2|, UR4, PT ;  /* 0x0000000402007e2a */ /* 0x000fdc000bf0e200 */
[----:B0-----:R-:W-:Y:S01]  /*47e0*/  @!P0 FMUL R0, R0, 1.175494350822287508e-38 ;  /* 0x0080000000008820 */ /* 0x001fe20000400000 */
[----:B------:R-:W-:Y:S06]  /*47f0*/  BRA `(.L_x_33376) ;  /* 0x0000000800287947 */ /* 0x000fec0003800000 */
.L_x_33384:
        /* <DEDUP_REMOVED lines=25> */
.L_x_33387:
        /* <DEDUP_REMOVED lines=12> */
.L_x_33386:
[----:B------:R-:W2:Y:S02]  /*4a50*/  LDG.E.U16 R0, desc[UR36][R2.64] ;  /* 0x0000002402007981 */ /* 0x000ea4000c1e1500 */
[----:B--2---:R-:W-:Y:S01]  /*4a60*/  SHF.L.U32 R0, R0, 0x10, RZ ;  /* 0x0000001000007819 */ /* 0x004fe200000006ff */
[----:B------:R-:W-:Y:S06]  /*4a70*/  BRA `(.L_x_33376) ;  /* 0x0000000400887947 */ /* 0x000fec0003800000 */
.L_x_33383:
        /* <DEDUP_REMOVED lines=11> */
.L_x_33390:
        /* <DEDUP_REMOVED lines=20> */
.L_x_33392:
[----:B------:R-:W-:Y:S05]  /*4c70*/  BSYNC.RECONVERGENT B0 ;  /* 0x0000000000007941 */ /* 0x000fea0003800200 */
.L_x_33391:
[----:B------:R-:W-:Y:S01]  /*4c80*/  IMAD.SHL.U32 R0, R0, 0x100000, RZ ;  /* 0x0010000000007824 */ /* 0x000fe200078e00ff */
[----:B------:R-:W-:-:S04]  /*4c90*/  LEA R2, R2, 0x3b800000, 0x17 ;  /* 0x3b80000002027811 */ /* 0x000fc800078eb8ff */
[----:B------:R-:W-:Y:S01]  /*4ca0*/  LOP3.LUT R0, R2, R0, R7, 0xfe, !PT ;  /* 0x0000000002007212 */ /* 0x000fe200078efe07 */
[----:B------:R-:W-:Y:S06]  /*4cb0*/  BRA `(.L_x_33376) ;  /* 0x0000000000f87947 */ /* 0x000fec0003800000 */
.L_x_33389:
        /* <DEDUP_REMOVED lines=20> */
.L_x_33394:
[----:B------:R-:W-:Y:S05]  /*4e00*/  BSYNC.RECONVERGENT B0 ;  /* 0x0000000000007941 */ /* 0x000fea0003800200 */
.L_x_33393:
[----:B------:R-:W-:Y:S01]  /*4e10*/  IMAD.SHL.U32 R0, R0, 0x200000, RZ ;  /* 0x0020000000007824 */ /* 0x000fe200078e00ff */
[----:B------:R-:W-:-:S04]  /*4e20*/  LEA R2, R2, 0x37800000, 0x17 ;  /* 0x3780000002027811 */ /* 0x000fc800078eb8ff */
[----:B------:R-:W-:Y:S01]  /*4e30*/  LOP3.LUT R0, R2, R0, R7, 0xfe, !PT ;  /* 0x0000000002007212 */ /* 0x000fe200078efe07 */
[----:B------:R-:W-:Y:S06]  /*4e40*/  BRA `(.L_x_33376) ;  /* 0x0000000000947947 */ /* 0x000fec0003800000 */
.L_x_33388:
        /* <DEDUP_REMOVED lines=14> */
.L_x_33375:
        /* <DEDUP_REMOVED lines=16> */
.L_x_33397:
[----:B------:R-:W-:Y:S01]  /*5030*/  IMAD.MOV.U32 R0, RZ, RZ, RZ ;  /* 0x000000ffff007224 */ /* 0x000fe200078e00ff */
[----:B------:R-:W-:Y:S06]  /*5040*/  BRA `(.L_x_33376) ;  /* 0x0000000000147947 */ /* 0x000fec0003800000 */
.L_x_33396:
[----:B------:R-:W2:Y:S02]  /*5050*/  LDG.E.64 R2, desc[UR36][R2.64] ;  /* 0x0000002402027981 */ /* 0x000ea4000c1e1b00 */
[----:B--2---:R0:W1:Y:S01]  /*5060*/  I2F.U64 R0, R2 ;  /* 0x0000000200007312 */ /* 0x0040620000301000 */
[----:B------:R-:W-:Y:S05]  /*5070*/  BRA `(.L_x_33376) ;  /* 0x0000000000087947 */ /* 0x000fea0003800000 */
.L_x_33395:
[----:B------:R-:W2:Y:S02]  /*5080*/  LDG.E R0, desc[UR36][R2.64] ;  /* 0x0000002402007981 */ /* 0x000ea4000c1e1900 */
[----:B--2---:R-:W-:-:S07]  /*5090*/  I2FP.F32.U32 R0, R0 ;  /* 0x0000000000007245 */ /* 0x004fce0000201000 */
.L_x_33376:
[----:B------:R-:W-:Y:S05]  /*50a0*/  BSYNC.RECONVERGENT B6 ;  /* 0x0000000000067941 */ /* 0x000fea0003800200 */
.L_x_33370:
        /* <DEDUP_REMOVED lines=22> */
.L_x_33402:
[----:B------:R0:W-:Y:S01]  /*5210*/  STG.E.U8 desc[UR36][R2.64], R4 ;  /* 0x0000000402007986 */ /* 0x0001e2000c101124 */
[----:B------:R-:W-:Y:S05]  /*5220*/  BRA `(.L_x_33404) ;  /* 0x0000000800fc7947 */ /* 0x000fea0003800000 */
.L_x_33401:
        /* <DEDUP_REMOVED lines=9> */
.L_x_33406:
[----:B------:R0:W-:Y:S01]  /*52c0*/  STG.E desc[UR36][R2.64], R4 ;  /* 0x0000000402007986 */ /* 0x0001e2000c101924 */
[----:B------:R-:W-:Y:S05]  /*52d0*/  BRA `(.L_x_33404) ;  /* 0x0000000800d07947 */ /* 0x000fea0003800000 */
.L_x_33405:
[----:B------:R0:W-:Y:S01]  /*52e0*/  STG.E.U16 desc[UR36][R2.64], R4 ;  /* 0x0000000402007986 */ /* 0x0001e2000c101524 */
[----:B------:R-:W-:Y:S05]  /*52f0*/  BRA `(.L_x_33404) ;  /* 0x0000000800c87947 */ /* 0x000fea0003800000 */
.L_x_33400:
        /* <DEDUP_REMOVED lines=9> */
.L_x_33408:
[----:B------:R-:W-:-:S04]  /*5390*/  I2FP.F32.U32 R0, R4 ;  /* 0x0000000400007245 */ /* 0x000fc80000201000 */
[----:B------:R-:W-:-:S05]  /*53a0*/  F2FP.F16.F32.PACK_AB R0, RZ, R0 ;  /* 0x00000000ff00723e */ /* 0x000fca00000000ff */
[----:B------:R0:W-:Y:S01]  /*53b0*/  STG.E.U16 desc[UR36][R2.64], R0 ;  /* 0x0000000002007986 */ /* 0x0001e2000c101524 */
[----:B------:R-:W-:Y:S05]  /*53c0*/  BRA `(.L_x_33404) ;  /* 0x0000000800947947 */ /* 0x000fea0003800000 */
.L_x_33407:
        /* <DEDUP_REMOVED lines=10> */
.L_x_33410:
[----:B------:R-:W-:-:S04]  /*5470*/  I2FP.F32.U32 R4, R4 ;  /* 0x0000000400047245 */ /* 0x000fc80000201000 */
[----:B------:R-:W-:-:S04]  /*5480*/  F2FP.F16.F32.PACK_AB R5, RZ, R4 ;  /* 0x00000004ff05723e */ /* 0x000fc800000000ff */
[----:B------:R-:W-:-:S05]  /*5490*/  PRMT R5, R5, 0x5410, RZ ;  /* 0x0000541005057816 */ /* 0x000fca00000000ff */
[----:B------:R0:W-:Y:S01]  /*54a0*/  STG.E desc[UR36][R2.64], R5 ;  /* 0x0000000502007986 */ /* 0x0001e2000c101924 */
[----:B------:R-:W-:Y:S05]  /*54b0*/  BRA `(.L_x_33404) ;  /* 0x0000000800587947 */ /* 0x000fea0003800000 */
.L_x_33409:
[----:B------:R-:W0:Y:S02]  /*54c0*/  I2F.F64.U32 R4, R4 ;  /* 0x0000000400047312 */ /* 0x000e240000201800 */
[----:B0-----:R0:W-:Y:S01]  /*54d0*/  STG.E.64 desc[UR36][R2.64], R4 ;  /* 0x0000000402007986 */ /* 0x0011e2000c101b24 */
[----:B------:R-:W-:Y:S05]  /*54e0*/  BRA `(.L_x_33404) ;  /* 0x00000008004c7947 */ /* 0x000fea0003800000 */
.L_x_33399:
        /* <DEDUP_REMOVED lines=12> */
.L_x_33414:
        /* <DEDUP_REMOVED lines=17> */
.L_x_33416:
[----:B------:R-:W-:Y:S05]  /*56c0*/  BSYNC.RECONVERGENT B0 ;  /* 0x0000000000007941 */ /* 0x000fea0003800200 */
.L_x_33415:
[----:B------:R0:W-:Y:S01]  /*56d0*/  STG.E.U8 desc[UR36][R2.64], R0 ;  /* 0x0000000002007986 */ /* 0x0001e2000c101124 */
[----:B------:R-:W-:Y:S05]  /*56e0*/  BRA `(.L_x_33404) ;  /* 0x0000000400cc7947 */ /* 0x000fea0003800000 */
.L_x_33413:
        /* <DEDUP_REMOVED lines=17> */
.L_x_33418:
[----:B------:R-:W-:Y:S05]  /*5800*/  BSYNC.RECONVERGENT B0 ;  /* 0x0000000000007941 */ /* 0x000fea0003800200 */
.L_x_33417:
[----:B------:R0:W-:Y:S01]  /*5810*/  STG.E.U8 desc[UR36][R2.64], R0 ;  /* 0x0000000002007986 */ /* 0x0001e2000c101124 */
[----:B------:R-:W-:Y:S05]  /*5820*/  BRA `(.L_x_33404) ;  /* 0x00000004007c7947 */ /* 0x000fea0003800000 */
.L_x_33412:
        /* <DEDUP_REMOVED lines=21> */
.L_x_33420:
[----:B------:R-:W-:-:S05]  /*5980*/  IMAD.MOV.U32 R5, RZ, RZ, RZ ;  /* 0x000000ffff057224 */ /* 0x000fca00078e00ff */
[----:B------:R0:W-:Y:S01]  /*5990*/  STG.E.64 desc[UR36][R2.64], R4 ;  /* 0x0000000402007986 */ /* 0x0001e2000c101b24 */
[----:B------:R-:W-:Y:S05]  /*59a0*/  BRA `(.L_x_33404) ;  /* 0x00000004001c7947 */ /* 0x000fea0003800000 */
.L_x_33419:
[----:B------:R0:W-:Y:S01]  /*59b0*/  STG.E desc[UR36][R2.64], R4 ;  /* 0x0000000402007986 */ /* 0x0001e2000c101924 */
[----:B------:R-:W-:Y:S05]  /*59c0*/  BRA `(.L_x_33404) ;  /* 0x0000000400147947 */ /* 0x000fea0003800000 */
.L_x_33411:
        /* <DEDUP_REMOVED lines=8> */
.L_x_33422:
[----:B------:R-:W0:Y:S01]  /*5a50*/  I2F.F64.U32 R4, R4 ;  /* 0x0000000400047312 */ /* 0x000e220000201800 */
[----:B------:R-:W-:-:S05]  /*5a60*/  CS2R R6, SRZ ;  /* 0x0000000000067805 */ /* 0x000fca000001ff00 */
[----:B0-----:R0:W-:Y:S01]  /*5a70*/  STG.E.128 desc[UR36][R2.64], R4 ;  /* 0x0000000402007986 */ /* 0x0011e2000c101d24 */
[----:B------:R-:W-:Y:S05]  /*5a80*/  BRA `(.L_x_33404) ;  /* 0x0000000000e47947 */ /* 0x000fea0003800000 */
.L_x_33421:
[----:B------:R-:W-:-:S09]  /*5a90*/  UISETP.NE.AND UP0, UPT, UR4, 0xf, UPT ;  /* 0x0000000f0400788c */ /* 0x000fd2000bf05270 */
[----:B------:R-:W-:Y:S05]  /*5aa0*/  BRA.U !UP0, `(.L_x_33423) ;  /* 0x0000000108d07547 */ /* 0x000fea000b800000 */
[----:B------:R-:W-:-:S09]  /*5ab0*/  UISETP.NE.AND UP0, UPT, UR4, 0x17, UPT ;  /* 0x000000170400788c */ /* 0x000fd2000bf05270 */
[----:B------:R-:W-:Y:S05]  /*5ac0*/  BRA.U !UP0, `(.L_x_33424) ;  /* 0x0000000108847547 */ /* 0x000fea000b800000 */
[----:B------:R-:W-:-:S09]  /*5ad0*/  UISETP.NE.AND UP0, UPT, UR4, 0x18, UPT ;  /* 0x000000180400788c */ /* 0x000fd2000bf05270 */
[----:B------:R-:W-:Y:S05]  /*5ae0*/  BRA.U !UP0, `(.L_x_33425) ;  /* 0x0000000108447547 */ /* 0x000fea000b800000 */
.L_x_33403:
        /* <DEDUP_REMOVED lines=16> */
.L_x_33426:
[----:B------:R-:W-:Y:S05]  /*5bf0*/  BRA `(.L_x_33404) ;  /* 0x0000000000887947 */ /* 0x000fea0003800000 */
.L_x_33425:
        /* <DEDUP_REMOVED lines=11> */
.L_x_33428:
[----:B------:R-:W-:Y:S05]  /*5cb0*/  BSYNC.RECONVERGENT B0 ;  /* 0x0000000000007941 */ /* 0x000fea0003800200 */
.L_x_33427:
[----:B------:R1:W-:Y:S01]  /*5cc0*/  STG.E.U8 desc[UR36][R2.64], R5 ;  /* 0x0000000502007986 */ /* 0x0003e2000c101124 */
[----:B------:R-:W-:Y:S05]  /*5cd0*/  BRA `(.L_x_33404) ;  /* 0x0000000000507947 */ /* 0x000fea0003800000 */
.L_x_33424:
        /* <DEDUP_REMOVED lines=12> */
.L_x_33429:
[----:B------:R-:W-:Y:S01]  /*5da0*/  IMAD.MOV.U32 R5, RZ, RZ, 0x7f ;  /* 0x0000007fff057424 */ /* 0x000fe200078e00ff */
[----:B------:R-:W-:-:S04]  /*5db0*/  ISETP.GT.U32.AND P0, PT, R7, 0x7f800000, PT ;  /* 0x7f8000000700780c */ /* 0x000fc80003f04070 */
[----:B------:R-:W-:-:S05]  /*5dc0*/  SEL R5, R5, 0x7c, P0 ;  /* 0x0000007c05057807 */ /* 0x000fca0000000000 */
[----:B------:R2:W-:Y:S01]  /*5dd0*/  STG.E.U8 desc[UR36][R2.64], R5 ;  /* 0x0000000502007986 */ /* 0x0005e2000c101124 */
[----:B------:R-:W-:Y:S05]  /*5de0*/  BRA `(.L_x_33404) ;  /* 0x00000000000c7947 */ /* 0x000fea0003800000 */
.L_x_33423:
[----:B------:R-:W-:-:S04]  /*5df0*/  I2FP.F32.U32 R0, R4 ;  /* 0x0000000400007245 */ /* 0x000fc80000201000 */
[----:B------:R-:W-:-:S05]  /*5e00*/  F2FP.BF16.F32.PACK_AB R0, RZ, R0 ;  /* 0x00000000ff00723e */ /* 0x000fca00000010ff */
[----:B------:R0:W-:Y:S02]  /*5e10*/  STG.E.U16 desc[UR36][R2.64], R0 ;  /* 0x0000000002007986 */ /* 0x0001e4000c101524 */
.L_x_33404:
[----:B------:R-:W-:Y:S05]  /*5e20*/  BSYNC.RECONVERGENT B6 ;  /* 0x0000000000067941 */ /* 0x000fea0003800200 */
.L_x_33398:
[----:B------:R-:W-:-:S07]  /*5e30*/  VIADD R17, R17, 0x80 ;  /* 0x0000008011117836 */ /* 0x000fce0000000000 */
.L_x_33368:
[----:B------:R-:W-:Y:S05]  /*5e40*/  BSYNC.RECONVERGENT B7 ;  /* 0x0000000000077941 */ /* 0x000fea0003800200 */
.L_x_33367:
        /* <DEDUP_REMOVED lines=307> */
.L_x_33432:
        /* <DEDUP_REMOVED lines=18> */
.L_x_33437:
[----:B------:R-:W2:Y:S02]  /*72a0*/  LDG.E.U8 R0, desc[UR36][R2.64] ;  /* 0x0000002402007981 */ /* 0x000ea4000c1e1100 */
[----:B--2---:R-:W-:Y:S01]  /*72b0*/  I2FP.F32.U32 R0, R0 ;  /* 0x0000000000007245 */ /* 0x004fe20000201000 */
[----:B------:R-:W-:Y:S06]  /*72c0*/  BRA `(.L_x_33439) ;  /* 0x0000000c00247947 */ /* 0x000fec0003800000 */
.L_x_33436:
        /* <DEDUP_REMOVED lines=9> */
.L_x_33441:
[----:B------:R-:W2:Y:S02]  /*7360*/  LDG.E R0, desc[UR36][R2.64] ;  /* 0x0000002402007981 */ /* 0x000ea4000c1e1900 */
[----:B--2---:R-:W-:Y:S01]  /*7370*/  I2FP.F32.S32 R0, R0 ;  /* 0x0000000000007245 */ /* 0x004fe20000201400 */
[----:B------:R-:W-:Y:S06]  /*7380*/  BRA `(.L_x_33439) ;  /* 0x0000000800f47947 */ /* 0x000fec0003800000 */
.L_x_33440:
[----:B------:R-:W2:Y:S02]  /*7390*/  LDG.E.U16 R0, desc[UR36][R2.64] ;  /* 0x0000002402007981 */ /* 0x000ea4000c1e1500 */
[----:B--2---:R-:W0:Y:S01]  /*73a0*/  I2F.S16 R0, R0 ;  /* 0x0000000000007306 */ /* 0x004e220000101400 */
[----:B------:R-:W-:Y:S05]  /*73b0*/  BRA `(.L_x_33439) ;  /* 0x0000000800e87947 */ /* 0x000fea0003800000 */
.L_x_33435:
        /* <DEDUP_REMOVED lines=8> */
.L_x_33443:
[----:B------:R-:W2:Y:S02]  /*7440*/  LDG.E.U16 R0, desc[UR36][R2.64] ;  /* 0x0000002402007981 */ /* 0x000ea4000c1e1500 */
[----:B--2---:R-:W-:Y:S01]  /*7450*/  HADD2.F32 R0, -RZ, R0.H0_H0 ;  /* 0x20000000ff007230 */ /* 0x004fe20000004100 */
[----:B------:R-:W-:Y:S06]  /*7460*/  BRA `(.L_x_33439) ;  /* 0x0000000800bc7947 */ /* 0x000fec0003800000 */
.L_x_33442:
        /* <DEDUP_REMOVED lines=8> */
.L_x_33445:
[----:B------:R-:W2:Y:S02]  /*74f0*/  LDG.E.U16 R0, desc[UR36][R2.64] ;  /* 0x0000002402007981 */ /* 0x000ea4000c1e1500 */
[----:B--2---:R-:W-:Y:S01]  /*7500*/  HADD2.F32 R0, -RZ, R0.H0_H0 ;  /* 0x20000000ff007230 */ /* 0x004fe20000004100 */
[----:B------:R-:W-:Y:S06]  /*7510*/  BRA `(.L_x_33439) ;  /* 0x0000000800907947 */ /* 0x000fec0003800000 */
.L_x_33444:
[----:B------:R-:W2:Y:S01]  /*7520*/  LDG.E.64 R2, desc[UR36][R2.64] ;  /* 0x0000002402027981 */ /* 0x000ea2000c1e1b00 */
[----:B------:R-:W-:Y:S01]  /*7530*/  UMOV UR4, 0xf0000000 ;  /* 0xf000000000047882 */ /* 0x000fe20000000000 */
[----:B------:R-:W-:Y:S01]  /*7540*/  UMOV UR5, 0x380fffff ;  /* 0x380fffff00057882 */ /* 0x000fe20000000000 */
[----:B--2---:R-:W0:Y:S01]  /*7550*/  F2F.F32.F64 R0, R2 ;  /* 0x0000000200007310 */ /* 0x004e220000301000 */
[----:B------:R-:W-:-:S14]  /*7560*/  DSETP.GEU.AND P0, PT, |R2|, UR4, PT ;  /* 0x0000000402007e2a */ /* 0x000fdc000bf0e200 */
[----:B0-----:R-:W-:Y:S01]  /*7570*/  @!P0 FMUL R0, R0, 1.175494350822287508e-38 ;  /* 0x0080000000008820 */ /* 0x001fe20000400000 */
[----:B------:R-:W-:Y:S06]  /*7580*/  BRA `(.L_x_33439) ;  /* 0x0000000800747947 */ /* 0x000fec0003800000 */
.L_x_33434:
        /* <DEDUP_REMOVED lines=12> */
.L_x_33448:
[----:B------:R-:W2:Y:S01]  /*7650*/  LDG.E.64 R2, desc[UR36][R2.64] ;  /* 0x0000002402027981 */ /* 0x000ea2000c1e1b00 */
[----:B------:R-:W-:Y:S01]  /*7660*/  UMOV UR4, 0xf0000000 ;  /* 0xf000000000047882 */ /* 0x000fe20000000000 */
[----:B------:R-:W-:Y:S01]  /*7670*/  UMOV UR5, 0x380fffff ;  /* 0x380fffff00057882 */ /* 0x000fe20000000000 */
[----:B--2---:R-:W0:Y:S01]  /*7680*/  F2F.F32.F64 R0, R2 ;  /* 0x0000000200007310 */ /* 0x004e220000301000 */
[----:B------:R-:W-:-:S14]  /*7690*/  DSETP.GEU.AND P0, PT, |R2|, UR4, PT ;  /* 0x0000000402007e2a */ /* 0x000fdc000bf0e200 */
[----:B0-----:R-:W-:Y:S01]  /*76a0*/  @!P0 FMUL R0, R0, 1.175494350822287508e-38 ;  /* 0x0080000000008820 */ /* 0x001fe20000400000 */
[----:B------:R-:W-:Y:S06]  /*76b0*/  BRA `(.L_x_33439) ;  /* 0x0000000800287947 */ /* 0x000fec0003800000 */
.L_x_33447:
        /* <DEDUP_REMOVED lines=25> */
.L_x_33450:
        /* <DEDUP_REMOVED lines=12> */
.L_x_33449:
[----:B------:R-:W2:Y:S02]  /*7910*/  LDG.E.U16 R0, desc[UR36][R2.64] ;  /* 0x0000002402007981 */ /* 0x000ea4000c1e1500 */
[----:B--2---:R-:W-:Y:S01]  /*7920*/  IMAD.U32 R0, R0, 0x10000, RZ ;  /* 0x0001000000007824 */ /* 0x004fe200078e00ff */
[----:B------:R-:W-:Y:S06]  /*7930*/  BRA `(.L_x_33439) ;  /* 0x0000000400887947 */ /* 0x000fec0003800000 */
.L_x_33446:
        /* <DEDUP_REMOVED lines=11> */
.L_x_33453:
        /* <DEDUP_REMOVED lines=20> */
.L_x_33455:
[----:B------:R-:W-:Y:S05]  /*7b30*/  BSYNC.RECONVERGENT B0 ;  /* 0x0000000000007941 */ /* 0x000fea0003800200 */
.L_x_33454:
[----:B------:R-:W-:Y:S01]  /*7b40*/  IMAD.SHL.U32 R0, R0, 0x100000, RZ ;  /* 0x0010000000007824 */ /* 0x000fe200078e00ff */
[----:B------:R-:W-:-:S04]  /*7b50*/  LEA R2, R2, 0x3b800000, 0x17 ;  /* 0x3b80000002027811 */ /* 0x000fc800078eb8ff */
[----:B------:R-:W-:Y:S01]  /*7b60*/  LOP3.LUT R0, R2, R0, R7, 0xfe, !PT ;  /* 0x0000000002007212 */ /* 0x000fe200078efe07 */
[----:B------:R-:W-:Y:S06]  /*7b70*/  BRA `(.L_x_33439) ;  /* 0x0000000000f87947 */ /* 0x000fec0003800000 */
.L_x_33452:
        /* <DEDUP_REMOVED lines=20> */
.L_x_33457:
[----:B------:R-:W-:Y:S05]  /*7cc0*/  BSYNC.RECONVERGENT B0 ;  /* 0x0000000000007941 */ /* 0x000fea0003800200 */
.L_x_33456:
[----:B------:R-:W-:Y:S02]  /*7cd0*/  SHF.L.U32 R0, R0, 0x15, RZ ;  /* 0x0000001500007819 */ /* 0x000fe400000006ff */
[----:B------:R-:W-:-:S04]  /*7ce0*/  LEA R2, R2, 0x37800000, 0x17 ;  /* 0x3780000002027811 */ /* 0x000fc800078eb8ff */
[----:B------:R-:W-:Y:S01]  /*7cf0*/  LOP3.LUT R0, R2, R0, R7, 0xfe, !PT ;  /* 0x0000000002007212 */ /* 0x000fe200078efe07 */
[----:B------:R-:W-:Y:S06]  /*7d00*/  BRA `(.L_x_33439) ;  /* 0x0000000000947947 */ /* 0x000fec0003800000 */
.L_x_33451:
        /* <DEDUP_REMOVED lines=14> */
.L_x_33438:
        /* <DEDUP_REMOVED lines=16> */
.L_x_33460:
[----:B------:R-:W-:Y:S01]  /*7ef0*/  IMAD.MOV.U32 R0, RZ, RZ, RZ ;  /* 0x000000ffff007224 */ /* 0x000fe200078e00ff */
[----:B------:R-:W-:Y:S06]  /*7f00*/  BRA `(.L_x_33439) ;  /* 0x0000000000147947 */ /* 0x000fec0003800000 */
.L_x_33459:
[----:B------:R-:W2:Y:S02]  /*7f10*/  LDG.E.64 R2, desc[UR36][R2.64] ;  /* 0x0000002402027981 */ /* 0x000ea4000c1e1b00 */
[----:B--2---:R0:W1:Y:S01]  /*7f20*/  I2F.U64 R0, R2 ;  /* 0x0000000200007312 */ /* 0x0040620000301000 */
[----:B------:R-:W-:Y:S05]  /*7f30*/  BRA `(.L_x_33439) ;  /* 0x0000000000087947 */ /* 0x000fea0003800000 */
.L_x_33458:
[----:B------:R-:W2:Y:S02]  /*7f40*/  LDG.E R0, desc[UR36][R2.64] ;  /* 0x0000002402007981 */ /* 0x000ea4000c1e1900 */
[----:B--2---:R-:W-:-:S07]  /*7f50*/  I2FP.F32.U32 R0, R0 ;  /* 0x0000000000007245 */ /* 0x004fce0000201000 */
.L_x_33439:
[----:B------:R-:W-:Y:S05]  /*7f60*/  BSYNC.RECONVERGENT B6 ;  /* 0x0000000000067941 */ /* 0x000fea0003800200 */
.L_x_33433:
        /* <DEDUP_REMOVED lines=22> */
.L_x_33465:
[----:B------:R0:W-:Y:S01]  /*80d0*/  STG.E.U8 desc[UR36][R2.64], R4 ;  /* 0x0000000402007986 */ /* 0x0001e2000c101124 */
[----:B------:R-:W-:Y:S05]  /*80e0*/  BRA `(.L_x_33467) ;  /* 0x0000000800fc7947 */ /* 0x000fea0003800000 */
.L_x_33464:
        /* <DEDUP_REMOVED lines=9> */
.L_x_33469:
[----:B------:R0:W-:Y:S01]  /*8180*/  STG.E desc[UR36][R2.64], R4 ;  /* 0x0000000402007986 */ /* 0x0001e2000c101924 */
[----:B------:R-:W-:Y:S05]  /*8190*/  BRA `(.L_x_33467) ;  /* 0x0000000800d07947 */ /* 0x000fea0003800000 */
.L_x_33468:
[----:B------:R0:W-:Y:S01]  /*81a0*/  STG.E.U16 desc[UR36][R2.64], R4 ;  /* 0x0000000402007986 */ /* 0x0001e2000c101524 */
[----:B------:R-:W-:Y:S05]  /*81b0*/  BRA `(.L_x_33467) ;  /* 0x0000000800c87947 */ /* 0x000fea0003800000 */
.L_x_33463:
        /* <DEDUP_REMOVED lines=9> */
.L_x_33471:
[----:B------:R-:W-:-:S04]  /*8250*/  I2FP.F32.U32 R0, R4 ;  /* 0x0000000400007245 */ /* 0x000fc80000201000 */
[----:B------:R-:W-:-:S05]  /*8260*/  F2FP.F16.F32.PACK_AB R0, RZ, R0 ;  /* 0x00000000ff00723e */ /* 0x000fca00000000ff */
[----:B------:R0:W-:Y:S01]  /*8270*/  STG.E.U16 desc[UR36][R2.64], R0 ;  /* 0x0000000002007986 */ /* 0x0001e2000c101524 */
[----:B------:R-:W-:Y:S05]  /*8280*/  BRA `(.L_x_33467) ;  /* 0x0000000800947947 */ /* 0x000fea0003800000 */
.L_x_33470:
        /* <DEDUP_REMOVED lines=10> */
.L_x_33473:
[----:B------:R-:W-:-:S04]  /*8330*/  I2FP.F32.U32 R4, R4 ;  /* 0x0000000400047245 */ /* 0x000fc80000201000 */
[----:B------:R-:W-:-:S04]  /*8340*/  F2FP.F16.F32.PACK_AB R5, RZ, R4 ;  /* 0x00000004ff05723e */ /* 0x000fc800000000ff */
[----:B------:R-:W-:-:S05]  /*8350*/  PRMT R5, R5, 0x5410, RZ ;  /* 0x0000541005057816 */ /* 0x000fca00000000ff */
[----:B------:R0:W-:Y:S01]  /*8360*/  STG.E desc[UR36][R2.64], R5 ;  /* 0x0000000502007986 */ /* 0x0001e2000c101924 */
[----:B------:R-:W-:Y:S05]  /*8370*/  BRA `(.L_x_33467) ;  /* 0x0000000800587947 */ /* 0x000fea0003800000 */
.L_x_33472:
[----:B------:R-:W0:Y:S02]  /*8380*/  I2F.F64.U32 R4, R4 ;  /* 0x0000000400047312 */ /* 0x000e240000201800 */
[----:B0-----:R0:W-:Y:S01]  /*8390*/  STG.E.64 desc[UR36][R2.64], R4 ;  /* 0x0000000402007986 */ /* 0x0011e2000c101b24 */
[----:B------:R-:W-:Y:S05]  /*83a0*/  BRA `(.L_x_33467) ;  /* 0x00000008004c7947 */ /* 0x000fea0003800000 */
.L_x_33462:
        /* <DEDUP_REMOVED lines=12> */
.L_x_33477:
        /* <DEDUP_REMOVED lines=17> */
.L_x_33479:
[----:B------:R-:W-:Y:S05]  /*8580*/  BSYNC.RECONVERGENT B0 ;  /* 0x0000000000007941 */ /* 0x000fea0003800200 */
.L_x_33478:
[----:B------:R0:W-:Y:S01]  /*8590*/  STG.E.U8 desc[UR36][R2.64], R0 ;  /* 0x0000000002007986 */ /* 0x0001e2000c101124 */
[----:B------:R-:W-:Y:S05]  /*85a0*/  BRA `(.L_x_33467) ;  /* 0x0000000400cc7947 */ /* 0x000fea0003800000 */
.L_x_33476:
        /* <DEDUP_REMOVED lines=17> */
.L_x_33481:
[----:B------:R-:W-:Y:S05]  /*86c0*/  BSYNC.RECONVERGENT B0 ;  /* 0x0000000000007941 */ /* 0x000fea0003800200 */
.L_x_33480:
[----:B------:R0:W-:Y:S01]  /*86d0*/  STG.E.U8 desc[UR36][R2.64], R0 ;  /* 0x0000000002007986 */ /* 0x0001e2000c101124 */
[----:B------:R-:W-:Y:S05]  /*86e0*/  BRA `(.L_x_33467) ;  /* 0x00000004007c7947 */ /* 0x000fea0003800000 */
.L_x_33475:
        /* <DEDUP_REMOVED lines=21> */
.L_x_33483:
[----:B------:R-:W-:-:S05]  /*8840*/  IMAD.MOV.U32 R5, RZ, RZ, RZ ;  /* 0x000000ffff057224 */ /* 0x000fca00078e00ff */
[----:B------:R0:W-:Y:S01]  /*8850*/  STG.E.64 desc[UR36][R2.64], R4 ;  /* 0x0000000402007986 */ /* 0x0001e2000c101b24 */
[----:B------:R-:W-:Y:S05]  /*8860*/  BRA `(.L_x_33467) ;  /* 0x00000004001c7947 */ /* 0x000fea0003800000 */
.L_x_33482:
[----:B------:R0:W-:Y:S01]  /*8870*/  STG.E desc[UR36][R2.64], R4 ;  /* 0x0000000402007986 */ /* 0x0001e2000c101924 */
[----:B------:R-:W-:Y:S05]  /*8880*/  BRA `(.L_x_33467) ;  /* 0x0000000400147947 */ /* 0x000fea0003800000 */
.L_x_33474:
        /* <DEDUP_REMOVED lines=8> */
.L_x_33485:
[----:B------:R-:W0:Y:S01]  /*8910*/  I2F.F64.U32 R4, R4 ;  /* 0x0000000400047312 */ /* 0x000e220000201800 */
[----:B------:R-:W-:-:S05]  /*8920*/  CS2R R6, SRZ ;  /* 0x0000000000067805 */ /* 0x000fca000001ff00 */
[----:B0-----:R4:W-:Y:S01]  /*8930*/  STG.E.128 desc[UR36][R2.64], R4 ;  /* 0x0000000402007986 */ /* 0x0019e2000c101d24 */
[----:B------:R-:W-:Y:S05]  /*8940*/  BRA `(.L_x_33467) ;  /* 0x0000000000e47947 */ /* 0x000fea0003800000 */
.L_x_33484:
[----:B------:R-:W-:-:S09]  /*8950*/  UISETP.NE.AND UP0, UPT, UR4, 0xf, UPT ;  /* 0x0000000f0400788c */ /* 0x000fd2000bf05270 */
[----:B------:R-:W-:Y:S05]  /*8960*/  BRA.U !UP0, `(.L_x_33486) ;  /* 0x0000000108d07547 */ /* 0x000fea000b800000 */
[----:B------:R-:W-:-:S09]  /*8970*/  UISETP.NE.AND UP0, UPT, UR4, 0x17, UPT ;  /* 0x000000170400788c */ /* 0x000fd2000bf05270 */
[----:B------:R-:W-:Y:S05]  /*8980*/  BRA.U !UP0, `(.L_x_33487) ;  /* 0x0000000108847547 */ /* 0x000fea000b800000 */
[----:B------:R-:W-:-:S09]  /*8990*/  UISETP.NE.AND UP0, UPT, UR4, 0x18, UPT ;  /* 0x000000180400788c */ /* 0x000fd2000bf05270 */
[----:B------:R-:W-:Y:S05]  /*89a0*/  BRA.U !UP0, `(.L_x_33488) ;  /* 0x0000000108447547 */ /* 0x000fea000b800000 */
.L_x_33466:
        /* <DEDUP_REMOVED lines=16> */
.L_x_33489:
[----:B------:R-:W-:Y:S05]  /*8ab0*/  BRA `(.L_x_33467) ;  /* 0x0000000000887947 */ /* 0x000fea0003800000 */
.L_x_33488:
        /* <DEDUP_REMOVED lines=11> */
.L_x_33491:
[----:B------:R-:W-:Y:S05]  /*8b70*/  BSYNC.RECONVERGENT B0 ;  /* 0x0000000000007941 */ /* 0x000fea0003800200 */
.L_x_33490:
[----:B------:R1:W-:Y:S01]  /*8b80*/  STG.E.U8 desc[UR36][R2.64], R5 ;  /* 0x0000000502007986 */ /* 0x0003e2000c101124 */
[----:B------:R-:W-:Y:S05]  /*8b90*/  BRA `(.L_x_33467) ;  /* 0x0000000000507947 */ /* 0x000fea0003800000 */
.L_x_33487:
        /* <DEDUP_REMOVED lines=12> */
.L_x_33492:
[----:B------:R-:W-:Y:S02]  /*8c60*/  ISETP.GT.U32.AND P0, PT, R7, 0x7f800000, PT ;  /* 0x7f8000000700780c */ /* 0x000fe40003f04070 */
[----:B------:R-:W-:-:S04]  /*8c70*/  MOV R5, 0x7f ;  /* 0x0000007f00057802 */ /* 0x000fc80000000f00 */
[----:B------:R-:W-:-:S05]  /*8c80*/  SEL R5, R5, 0x7c, P0 ;  /* 0x0000007c05057807 */ /* 0x000fca0000000000 */
[----:B------:R2:W-:Y:S01]  /*8c90*/  STG.E.U8 desc[UR36][R2.64], R5 ;  /* 0x0000000502007986 */ /* 0x0005e2000c101124 */
[----:B------:R-:W-:Y:S05]  /*8ca0*/  BRA `(.L_x_33467) ;  /* 0x00000000000c7947 */ /* 0x000fea0003800000 */
.L_x_33486:
[----:B------:R-:W-:-:S04]  /*8cb0*/  I2FP.F32.U32 R0, R4 ;  /* 0x0000000400007245 */ /* 0x000fc80000201000 */
[----:B------:R-:W-:-:S05]  /*8cc0*/  F2FP.BF16.F32.PACK_AB R0, RZ, R0 ;  /* 0x00000000ff00723e */ /* 0x000fca00000010ff */
[----:B------:R0:W-:Y:S02]  /*8cd0*/  STG.E.U16 desc[UR36][R2.64], R0 ;  /* 0x0000000002007986 */ /* 0x0001e4000c101524 */
.L_x_33467:
[----:B------:R-:W-:Y:S05]  /*8ce0*/  BSYNC.RECONVERGENT B6 ;  /* 0x0000000000067941 */ /* 0x000fea0003800200 */
.L_x_33461:
[----:B------:R-:W-:-:S07]  /*8cf0*/  VIADD R17, R17, 0x80 ;  /* 0x0000008011117836 */ /* 0x000fce0000000000 */
.L_x_33431:
[----:B------:R-:W-:Y:S05]  /*8d00*/  BSYNC.RECONVERGENT B7 ;  /* 0x0000000000077941 */ /* 0x000fea0003800200 */
.L_x_33430:
        /* <DEDUP_REMOVED lines=306> */
.L_x_33493:
        /* <DEDUP_REMOVED lines=20> */
.L_x_33498:
[----:B------:R-:W2:Y:S02]  /*a170*/  LDG.E.U8 R0, desc[UR36][R2.64] ;  /* 0x0000002402007981 */ /* 0x000ea4000c1e1100 */
[----:B--2---:R-:W-:Y:S01]  /*a180*/  I2FP.F32.U32 R0, R0 ;  /* 0x0000000000007245 */ /* 0x004fe20000201000 */
[----:B------:R-:W-:Y:S06]  /*a190*/  BRA `(.L_x_33500) ;  /* 0x0000000c00247947 */ /* 0x000fec0003800000 */
.L_x_33497:
        /* <DEDUP_REMOVED lines=9> */
.L_x_33502:
[----:B------:R-:W2:Y:S02]  /*a230*/  LDG.E R0, desc[UR36][R2.64] ;  /* 0x0000002402007981 */ /* 0x000ea4000c1e1900 */
[----:B--2---:R-:W-:Y:S01]  /*a240*/  I2FP.F32.S32 R0, R0 ;  /* 0x0000000000007245 */ /* 0x004fe20000201400 */
[----:B------:R-:W-:Y:S06]  /*a250*/  BRA `(.L_x_33500) ;  /* 0x0000000800f47947 */ /* 0x000fec0003800000 */
.L_x_33501:
[----:B------:R-:W2:Y:S02]  /*a260*/  LDG.E.U16 R0, desc[UR36][R2.64] ;  /* 0x0000002402007981 */ /* 0x000ea4000c1e1500 */
[----:B--2---:R-:W0:Y:S01]  /*a270*/  I2F.S16 R0, R0 ;  /* 0x0000000000007306 */ /* 0x004e220000101400 */
[----:B------:R-:W-:Y:S05]  /*a280*/  BRA `(.L_x_33500) ;  /* 0x0000000800e87947 */ /* 0x000fea0003800000 */
.L_x_33496:
        /* <DEDUP_REMOVED lines=8> */
.L_x_33504:
[----:B------:R-:W2:Y:S02]  /*a310*/  LDG.E.U16 R0, desc[UR36][R2.64] ;  /* 0x0000002402007981 */ /* 0x000ea4000c1e1500 */
[----:B--2---:R-:W-:Y:S01]  /*a320*/  HADD2.F32 R0, -RZ, R0.H0_H0 ;  /* 0x20000000ff007230 */ /* 0x004fe20000004100 */
[----:B------:R-:W-:Y:S06]  /*a330*/  BRA `(.L_x_33500) ;  /* 0x0000000800bc7947 */ /* 0x000fec0003800000 */
.L_x_33503:
        /* <DEDUP_REMOVED lines=8> */
.L_x_33506:
[----:B------:R-:W2:Y:S02]  /*a3c0*/  LDG.E.U16 R0, desc[UR36][R2.64] ;  /* 0x0000002402007981 */ /* 0x000ea4000c1e1500 */
[----:B--2---:R-:W-:Y:S01]  /*a3d0*/  HADD2.F32 R0, -RZ, R0.H0_H0 ;  /* 0x20000000ff007230 */ /* 0x004fe20000004100 */
[----:B------:R-:W-:Y:S06]  /*a3e0*/  BRA `(.L_x_33500) ;  /* 0x0000000800907947 */ /* 0x000fec0003800000 */
.L_x_33505:
[----:B------:R-:W2:Y:S01]  /*a3f0*/  LDG.E.64 R2, desc[UR36][R2.64] ;  /* 0x0000002402027981 */ /* 0x000ea2000c1e1b00 */
[----:B------:R-:W-:Y:S01]  /*a400*/  UMOV UR4, 0xf0000000 ;  /* 0xf000000000047882 */ /* 0x000fe20000000000 */
[----:B------:R-:W-:Y:S01]  /*a410*/  UMOV UR5, 0x380fffff ;  /* 0x380fffff00057882 */ /* 0x000fe20000000000 */
[----:B--2---:R-:W0:Y:S01]  /*a420*/  F2F.F32.F64 R0, R2 ;  /* 0x0000000200007310 */ /* 0x004e220000301000 */
[----:B------:R-:W-:-:S14]  /*a430*/  DSETP.GEU.AND P0, PT, |R2|, UR4, PT ;  /* 0x0000000402007e2a */ /* 0x000fdc000bf0e200 */
[----:B0-----:R-:W-:Y:S01]  /*a440*/  @!P0 FMUL R0, R0, 1.175494350822287508e-38 ;  /* 0x0080000000008820 */ /* 0x001fe20000400000 */
[----:B------:R-:W-:Y:S06]  /*a450*/  BRA `(.L_x_33500) ;  /* 0x0000000800747947 */ /* 0x000fec0003800000 */
.L_x_33495:
        /* <DEDUP_REMOVED lines=12> */
.L_x_33509:
[----:B------:R-:W2:Y:S01]  /*a520*/  LDG.E.64 R2, desc[UR36][R2.64] ;  /* 0x0000002402027981 */ /* 0x000ea2000c1e1b00 */
[----:B------:R-:W-:Y:S01]  /*a530*/  UMOV UR4, 0xf0000000 ;  /* 0xf000000000047882 */ /* 0x000fe20000000000 */
[----:B------:R-:W-:Y:S01]  /*a540*/  UMOV UR5, 0x380fffff ;  /* 0x380fffff00057882 */ /* 0x000fe20000000000 */
[----:B--2---:R-:W0:Y:S01]  /*a550*/  F2F.F32.F64 R0, R2 ;  /* 0x0000000200007310 */ /* 0x004e220000301000 */
[----:B------:R-:W-:-:S14]  /*a560*/  DSETP.GEU.AND P0, PT, |R2|, UR4, PT ;  /* 0x0000000402007e2a */ /* 0x000fdc000bf0e200 */
[----:B0-----:R-:W-:Y:S01]  /*a570*/  @!P0 FMUL R0, R0, 1.175494350822287508e-38 ;  /* 0x0080000000008820 */ /* 0x001fe20000400000 */
[----:B------:R-:W-:Y:S06]  /*a580*/  BRA `(.L_x_33500) ;  /* 0x0000000800287947 */ /* 0x000fec0003800000 */
.L_x_33508:
        /* <DEDUP_REMOVED lines=25> */
.L_x_33511:
        /* <DEDUP_REMOVED lines=12> */
.L_x_33510:
[----:B------:R-:W2:Y:S02]  /*a7e0*/  LDG.E.U16 R0, desc[UR36][R2.64] ;  /* 0x0000002402007981 */ /* 0x000ea4000c1e1500 */
[----:B--2---:R-:W-:Y:S01]  /*a7f0*/  IMAD.U32 R0, R0, 0x10000, RZ ;  /* 0x0001000000007824 */ /* 0x004fe200078e00ff */
[----:B------:R-:W-:Y:S06]  /*a800*/  BRA `(.L_x_33500) ;  /* 0x0000000400887947 */ /* 0x000fec0003800000 */
.L_x_33507:
        /* <DEDUP_REMOVED lines=11> */
.L_x_33514:
        /* <DEDUP_REMOVED lines=20> */
.L_x_33516:
[----:B------:R-:W-:Y:S05]  /*aa00*/  BSYNC.RECONVERGENT B0 ;  /* 0x0000000000007941 */ /* 0x000fea0003800200 */
.L_x_33515:
[----:B------:R-:W-:Y:S02]  /*aa10*/  SHF.L.U32 R0, R0, 0x14, RZ ;  /* 0x0000001400007819 */ /* 0x000fe400000006ff */
[----:B------:R-:W-:-:S04]  /*aa20*/  LEA R2, R2, 0x3b800000, 0x17 ;  /* 0x3b80000002027811 */ /* 0x000fc800078eb8ff */
[----:B------:R-:W-:Y:S01]  /*aa30*/  LOP3.LUT R0, R2, R0, R7, 0xfe, !PT ;  /* 0x0000000002007212 */ /* 0x000fe200078efe07 */
[----:B------:R-:W-:Y:S06]  /*aa40*/  BRA `(.L_x_33500) ;  /* 0x0000000000f87947 */ /* 0x000fec0003800000 */
.L_x_33513:
        /* <DEDUP_REMOVED lines=20> */
.L_x_33518:
[----:B------:R-:W-:Y:S05]  /*ab90*/  BSYNC.RECONVERGENT B0 ;  /* 0x0000000000007941 */ /* 0x000fea0003800200 */
.L_x_33517:
[----:B------:R-:W-:Y:S01]  /*aba0*/  IMAD.SHL.U32 R0, R0, 0x200000, RZ ;  /* 0x0020000000007824 */ /* 0x000fe200078e00ff */
[----:B------:R-:W-:-:S04]  /*abb0*/  LEA R2, R2, 0x37800000, 0x17 ;  /* 0x3780000002027811 */ /* 0x000fc800078eb8ff */
[----:B------:R-:W-:Y:S01]  /*abc0*/  LOP3.LUT R0, R2, R0, R7, 0xfe, !PT ;  /* 0x0000000002007212 */ /* 0x000fe200078efe07 */
[----:B------:R-:W-:Y:S06]  /*abd0*/  BRA `(.L_x_33500) ;  /* 0x0000000000947947 */ /* 0x000fec0003800000 */
.L_x_33512:
        /* <DEDUP_REMOVED lines=14> */
.L_x_33499:
        /* <DEDUP_REMOVED lines=16> */
.L_x_33521:
[----:B------:R-:W-:Y:S01]  /*adc0*/  MOV R0, RZ ;  /* 0x000000ff00007202 */ /* 0x000fe20000000f00 */
[----:B------:R-:W-:Y:S06]  /*add0*/  BRA `(.L_x_33500) ;  /* 0x0000000000147947 */ /* 0x000fec0003800000 */
.L_x_33520:
[----:B------:R-:W2:Y:S02]  /*ade0*/  LDG.E.64 R2, desc[UR36][R2.64] ;  /* 0x0000002402027981 */ /* 0x000ea4000c1e1b00 */
[----:B--2---:R0:W1:Y:S01]  /*adf0*/  I2F.U64 R0, R2 ;  /* 0x0000000200007312 */ /* 0x0040620000301000 */
[----:B------:R-:W-:Y:S05]  /*ae00*/  BRA `(.L_x_33500) ;  /* 0x0000000000087947 */ /* 0x000fea0003800000 */
.L_x_33519:
[----:B------:R-:W2:Y:S02]  /*ae10*/  LDG.E R0, desc[UR36][R2.64] ;  /* 0x0000002402007981 */ /* 0x000ea4000c1e1900 */
[----:B--2---:R-:W-:-:S07]  /*ae20*/  I2FP.F32.U32 R0, R0 ;  /* 0x0000000000007245 */ /* 0x004fce0000201000 */
.L_x_33500:
[----:B------:R-:W-:Y:S05]  /*ae30*/  BSYNC.RECONVERGENT B6 ;  /* 0x0000000000067941 */ /* 0x000fea0003800200 */
.L_x_33494:
        /* <DEDUP_REMOVED lines=18> */
.L_x_33525:
[----:B------:R-:W-:Y:S01]  /*af60*/  STG.E.U8 desc[UR36][R16.64], R2 ;  /* 0x0000000210007986 */ /* 0x000fe2000c101124 */
[----:B------:R-:W-:Y:S05]  /*af70*/  EXIT ;  /* 0x000000000000794d */ /* 0x000fea0003800000 */
.L_x_33524:
        /* <DEDUP_REMOVED lines=9> */
.L_x_33528:
[----:B------:R-:W-:Y:S01]  /*b010*/  STG.E desc[UR36][R16.64], R2 ;  /* 0x0000000210007986 */ /* 0x000fe2000c101924 */
[----:B------:R-:W-:Y:S05]  /*b020*/  EXIT ;  /* 0x000000000000794d */ /* 0x000fea0003800000 */
.L_x_33527:
[----:B------:R-:W-:Y:S01]  /*b030*/  STG.E.U16 desc[UR36][R16.64], R2 ;  /* 0x0000000210007986 */ /* 0x000fe2000c101524 */
[----:B------:R-:W-:Y:S05]  /*b040*/  EXIT ;  /* 0x000000000000794d */ /* 0x000fea0003800000 */
.L_x_33523:
        /* <DEDUP_REMOVED lines=9> */
.L_x_33530:
[----:B------:R-:W-:-:S04]  /*b0e0*/  I2FP.F32.U32 R0, R2 ;  /* 0x0000000200007245 */ /* 0x000fc80000201000 */
[----:B------:R-:W-:-:S05]  /*b0f0*/  F2FP.F16.F32.PACK_AB R0, RZ, R0 ;  /* 0x00000000ff00723e */ /* 0x000fca00000000ff */
[----:B------:R-:W-:Y:S01]  /*b100*/  STG.E.U16 desc[UR36][R16.64], R0 ;  /* 0x0000000010007986 */ /* 0x000fe2000c101524 */
[----:B------:R-:W-:Y:S05]  /*b110*/  EXIT ;  /* 0x000000000000794d */ /* 0x000fea0003800000 */
.L_x_33529:
        /* <DEDUP_REMOVED lines=10> */
.L_x_33532:
[----:B------:R-:W-:-:S04]  /*b1c0*/  I2FP.F32.U32 R2, R2 ;  /* 0x0000000200027245 */ /* 0x000fc80000201000 */
[----:B------:R-:W-:-:S04]  /*b1d0*/  F2FP.F16.F32.PACK_AB R3, RZ, R2 ;  /* 0x00000002ff03723e */ /* 0x000fc800000000ff */
[----:B------:R-:W-:-:S05]  /*b1e0*/  PRMT R3, R3, 0x5410, RZ ;  /* 0x0000541003037816 */ /* 0x000fca00000000ff */
[----:B------:R-:W-:Y:S01]  /*b1f0*/  STG.E desc[UR36][R16.64], R3 ;  /* 0x0000000310007986 */ /* 0x000fe2000c101924 */
[----:B------:R-:W-:Y:S05]  /*b200*/  EXIT ;  /* 0x000000000000794d */ /* 0x000fea0003800000 */
.L_x_33531:
[----:B------:R-:W0:Y:S02]  /*b210*/  I2F.F64.U32 R2, R2 ;  /* 0x0000000200027312 */ /* 0x000e240000201800 */
[----:B0-----:R-:W-:Y:S01]  /*b220*/  STG.E.64 desc[UR36][R16.64], R2 ;  /* 0x0000000210007986 */ /* 0x001fe2000c101b24 */
[----:B------:R-:W-:Y:S05]  /*b230*/  EXIT ;  /* 0x000000000000794d */ /* 0x000fea0003800000 */
.L_x_33522:
        /* <DEDUP_REMOVED lines=12> */
.L_x_33536:
        /* <DEDUP_REMOVED lines=16> */
.L_x_33539:
[----:B------:R-:W-:-:S07]  /*b400*/  PRMT R8, R0, 0x7610, R8 ;  /* 0x0000761000087816 */ /* 0x000fce0000000008 */
.L_x_33538:
[----:B------:R-:W-:Y:S05]  /*b410*/  BSYNC.RECONVERGENT B0 ;  /* 0x0000000000007941 */ /* 0x000fea0003800200 */
.L_x_33537:
[----:B------:R-:W-:Y:S01]  /*b420*/  STG.E.U8 desc[UR36][R16.64], R8 ;  /* 0x0000000810007986 */ /* 0x000fe2000c101124 */
[----:B------:R-:W-:Y:S05]  /*b430*/  EXIT ;  /* 0x000000000000794d */ /* 0x000fea0003800000 */
.L_x_33535:
        /* <DEDUP_REMOVED lines=16> */
.L_x_33542:
[----:B------:R-:W-:-:S07]  /*b540*/  PRMT R8, R0, 0x7610, R8 ;  /* 0x0000761000087816 */ /* 0x000fce0000000008 */
.L_x_33541:
[----:B------:R-:W-:Y:S05]  /*b550*/  BSYNC.RECONVERGENT B0 ;  /* 0x0000000000007941 */ /* 0x000fea0003800200 */
.L_x_33540:
[----:B------:R-:W-:Y:S01]  /*b560*/  STG.E.U8 desc[UR36][R16.64], R8 ;  /* 0x0000000810007986 */ /* 0x000fe2000c101124 */
[----:B------:R-:W-:Y:S05]  /*b570*/  EXIT ;  /* 0x000000000000794d */ /* 0x000fea0003800000 */
.L_x_33534:
        /* <DEDUP_REMOVED lines=21> */
.L_x_33544:
[----:B------:R-:W-:-:S05]  /*b6d0*/  IMAD.MOV.U32 R3, RZ, RZ, RZ ;  /* 0x000000ffff037224 */ /* 0x000fca00078e00ff */
[----:B------:R-:W-:Y:S01]  /*b6e0*/  STG.E.64 desc[UR36][R16.64], R2 ;  /* 0x0000000210007986 */ /* 0x000fe2000c101b24 */
[----:B------:R-:W-:Y:S05]  /*b6f0*/  EXIT ;  /* 0x000000000000794d */ /* 0x000fea0003800000 */
.L_x_33543:
[----:B------:R-:W-:Y:S01]  /*b700*/  STG.E desc[UR36][R16.64], R2 ;  /* 0x0000000210007986 */ /* 0x000fe2000c101924 */
[----:B------:R-:W-:Y:S05]  /*b710*/  EXIT ;  /* 0x000000000000794d */ /* 0x000fea0003800000 */
.L_x_33533:
        /* <DEDUP_REMOVED lines=8> */
.L_x_33546:
[----:B------:R-:W0:Y:S01]  /*b7a0*/  I2F.F64.U32 R4, R2 ;  /* 0x0000000200047312 */ /* 0x000e220000201800 */
[----:B------:R-:W-:-:S05]  /*b7b0*/  CS2R R6, SRZ ;  /* 0x0000000000067805 */ /* 0x000fca000001ff00 */
[----:B0-----:R-:W-:Y:S01]  /*b7c0*/  STG.E.128 desc[UR36][R16.64], R4 ;  /* 0x0000000410007986 */ /* 0x001fe2000c101d24 */
[----:B------:R-:W-:Y:S05]  /*b7d0*/  EXIT ;  /* 0x000000000000794d */ /* 0x000fea0003800000 */
.L_x_33545:
[----:B------:R-:W-:-:S09]  /*b7e0*/  UISETP.NE.AND UP0, UPT, UR4, 0xf, UPT ;  /* 0x0000000f0400788c */ /* 0x000fd2000bf05270 */
[----:B------:R-:W-:Y:S05]  /*b7f0*/  BRA.U !UP0, `(.L_x_33547) ;  /* 0x0000000108d47547 */ /* 0x000fea000b800000 */
[----:B------:R-:W-:-:S09]  /*b800*/  UISETP.NE.AND UP0, UPT, UR4, 0x17, UPT ;  /* 0x000000170400788c */ /* 0x000fd2000bf05270 */
[----:B------:R-:W-:Y:S05]  /*b810*/  BRA.U !UP0, `(.L_x_33548) ;  /* 0x0000000108847547 */ /* 0x000fea000b800000 */
[----:B------:R-:W-:-:S09]  /*b820*/  UISETP.NE.AND UP0, UPT, UR4, 0x18, UPT ;  /* 0x000000180400788c */ /* 0x000fd2000bf05270 */
[----:B------:R-:W-:Y:S05]  /*b830*/  BRA.U !UP0, `(.L_x_33549) ;  /* 0x0000000108447547 */ /* 0x000fea000b800000 */
.L_x_33526:
        /* <DEDUP_REMOVED lines=16> */
.L_x_33550:
[----:B------:R-:W-:Y:S05]  /*b940*/  EXIT ;  /* 0x000000000000794d */ /* 0x000fea0003800000 */
.L_x_33549:
        /* <DEDUP_REMOVED lines=11> */
.L_x_33552:
[----:B------:R-:W-:Y:S05]  /*ba00*/  BSYNC.RECONVERGENT B0 ;  /* 0x0000000000007941 */ /* 0x000fea0003800200 */
.L_x_33551:
[----:B------:R-:W-:Y:S01]  /*ba10*/  STG.E.U8 desc[UR36][R16.64], R3 ;  /* 0x0000000310007986 */ /* 0x000fe2000c101124 */
[----:B------:R-:W-:Y:S05]  /*ba20*/  EXIT ;  /* 0x000000000000794d */ /* 0x000fea0003800000 */
.L_x_33548:
        /* <DEDUP_REMOVED lines=13> */
.L_x_33553:
[----:B------:R-:W-:Y:S01]  /*bb00*/  HFMA2 R3, -RZ, RZ, 0, 7.569789886474609375e-06 ;  /* 0x0000007fff037431 */ /* 0x000fe200000001ff */
[----:B------:R-:W-:-:S04]  /*bb10*/  ISETP.GT.U32.AND P0, PT, R5, 0x7f800000, PT ;  /* 0x7f8000000500780c */ /* 0x000fc80003f04070 */
[----:B------:R-:W-:-:S05]  /*bb20*/  SEL R3, R3, 0x7c, P0 ;  /* 0x0000007c03037807 */ /* 0x000fca0000000000 */
[----:B------:R-:W-:Y:S01]  /*bb30*/  STG.E.U8 desc[UR36][R16.64], R3 ;  /* 0x0000000310007986 */ /* 0x000fe2000c101124 */
[----:B------:R-:W-:Y:S05]  /*bb40*/  EXIT ;  /* 0x000000000000794d */ /* 0x000fea0003800000 */
.L_x_33547:
[----:B------:R-:W-:-:S04]  /*bb50*/  I2FP.F32.U32 R0, R2 ;  /* 0x0000000200007245 */ /* 0x000fc80000201000 */
[----:B------:R-:W-:-:S05]  /*bb60*/  F2FP.BF16.F32.PACK_AB R0, RZ, R0 ;  /* 0x00000000ff00723e */ /* 0x000fca00000010ff */
[----:B------:R-:W-:Y:S01]  /*bb70*/  STG.E.U16 desc[UR36][R16.64], R0 ;  /* 0x0000000010007986 */ /* 0x000fe2000c101524 */
[----:B------:R-:W-:Y:S05]  /*bb80*/  EXIT ;  /* 0x000000000000794d */ /* 0x000fea0003800000 */
.L_x_33554:
        /* <DEDUP_REMOVED lines=15> */
.L_x_43686:


//--------------------- .text._ZN2at6native27unrolled_elementwise_kernelINS0_13AUnaryFunctorIffbZZZNS0_23logical_and_kernel_cudaERNS_14TensorIteratorEENKUlvE0_clEvENKUlvE5_clEvEUlffE_EESt5arrayIPcLm2EELi4E23TrivialOffsetCalculatorILi1EjESD_NS0_6memory12LoadWithCastILi1EEENSE_13StoreWithCastILi1EEEEEviT_T0_T2_T3_T4_T5_ --------------------------
	.section	.text._ZN2at6native27unrolled_elementwise_kernelINS0_13AUnaryFunctorIffbZZZNS0_23logical_and_kernel_cudaERNS_14TensorIteratorEENKUlvE0_clEvENKUlvE5_clEvEUlffE_EESt5arrayIPcLm2EELi4E23TrivialOffsetCalculatorILi1EjESD_NS0_6memory12LoadWithCastILi1EEENSE_13StoreWithCastILi1EEEEEviT_T0_T2_T3_T4_T5_,"ax",@progbits
	.align	128
        .global         _ZN2at6native27unrolled_elementwise_kernelINS0_13AUnaryFunctorIffbZZZNS0_23logical_and_kernel_cudaERNS_14TensorIteratorEENKUlvE0_clEvENKUlvE5_clEvEUlffE_EESt5arrayIPcLm2EELi4E23TrivialOffsetCalculatorILi1EjESD_NS0_6memory12LoadWithCastILi1EEENSE_13StoreWithCastILi1EEEEEviT_T0_T2_T3_T4_T5_
        .type           _ZN2at6native27unrolled_elementwise_kernelINS0_13AUnaryFunctorIffbZZZNS0_23logical_and_kernel_cudaERNS_14TensorIteratorEENKUlvE0_clEvENKUlvE5_clEvEUlffE_EESt5arrayIPcLm2EELi4E23TrivialOffsetCalculatorILi1EjESD_NS0_6memory12LoadWithCastILi1EEENSE_13StoreWithCastILi1EEEEEviT_T0_T2_T3_T4_T5_,@function
        .size           _ZN2at6native27unrolled_elementwise_kernelINS0_13AUnaryFunctorIffbZZZNS0_23logical_and_kernel_cudaERNS_14TensorIteratorEENKUlvE0_clEvENKUlvE5_clEvEUlffE_EESt5arrayIPcLm2EELi4E23TrivialOffsetCalculatorILi1EjESD_NS0_6memory12LoadWithCastILi1EEENSE_13StoreWithCastILi1EEEEEviT_T0_T2_T3_T4_T5_,(.L_x_43687 - _ZN2at6native27unrolled_elementwise_kernelINS0_13AUnaryFunctorIffbZZZNS0_23logical_and_kernel_cudaERNS_14TensorIteratorEENKUlvE0_clEvENKUlvE5_clEvEUlffE_EESt5arrayIPcLm2EELi4E23TrivialOffsetCalculatorILi1EjESD_NS0_6memory12LoadWithCastILi1EEENSE_13StoreWithCastILi1EEEEEviT_T0_T2_T3_T4_T5_)
        .other          _ZN2at6native27unrolled_elementwise_kernelINS0_13AUnaryFunctorIffbZZZNS0_23logical_and_kernel_cudaERNS_14TensorIteratorEENKUlvE0_clEvENKUlvE5_clEvEUlffE_EESt5arrayIPcLm2EELi4E23TrivialOffsetCalculatorILi1EjESD_NS0_6memory12LoadWithCastILi1EEENSE_13StoreWithCastILi1EEEEEviT_T0_T2_T3_T4_T5_,@"STO_CUDA_ENTRY STV_DEFAULT"
_ZN2at6native27unrolled_elementwise_kernelINS0_13AUnaryFunctorIffbZZZNS0_23logical_and_kernel_cudaERNS_14TensorIteratorEENKUlvE0_clEvENKUlvE5_clEvEUlffE_EESt5arrayIPcLm2EELi4E23TrivialOffsetCalculatorILi1EjESD_NS0_6memory12LoadWithCastILi1EEENSE_13StoreWithCastILi1EEEEEviT_T0_T2_T3_T4_T5_:
.text._ZN2at6native27unrolled_elementwise_kernelINS0_13AUnaryFunctorIffbZZZNS0_23logical_and_kernel_cudaERNS_14TensorIteratorEENKUlvE0_clEvENKUlvE5_clEvEUlffE_EESt5arrayIPcLm2EELi4E23TrivialOffsetCalculatorILi1EjESD_NS0_6memory12LoadWithCastILi1EEENSE_13StoreWithCastILi1EEEEEviT_T0_T2_T3_T4_T5_:
        /* <DEDUP_REMOVED lines=34> */
.L_x_33561:
[----:B------:R-:W2:Y:S02]  /*0220*/  LDG.E.U8 R0, desc[UR36][R4.64] ;  /* 0x0000002404007981 */ /* 0x000ea4000c1e1100 */
[----:B--2---:R-:W-:Y:S01]  /*0230*/  I2FP.F32.U32 R0, R0 ;  /* 0x0000000000007245 */ /* 0x004fe20000201000 */
[----:B------:R-:W-:Y:S06]  /*0240*/  BRA `(.L_x_33563) ;  /* 0x0000000c00287947 */ /* 0x000fec0003800000 */
.L_x_33560:
        /* <DEDUP_REMOVED lines=9> */
.L_x_33565:
[----:B------:R-:W2:Y:S02]  /*02e0*/  LDG.E R0, desc[UR36][R4.64] ;  /* 0x0000002404007981 */ /* 0x000ea4000c1e1900 */
[----:B--2---:R-:W-:Y:S01]  /*02f0*/  I2FP.F32.S32 R0, R0 ;  /* 0x0000000000007245 */ /* 0x004fe20000201400 */
[----:B------:R-:W-:Y:S06]  /*0300*/  BRA `(.L_x_33563) ;  /* 0x0000000800f87947 */ /* 0x000fec0003800000 */
.L_x_33564:
[----:B------:R-:W2:Y:S02]  /*0310*/  LDG.E.U16 R0, desc[UR36][R4.64] ;  /* 0x0000002404007981 */ /* 0x000ea4000c1e1500 */
[----:B--2---:R-:W2:Y:S01]  /*0320*/  I2F.S16 R0, R0 ;  /* 0x0000000000007306 */ /* 0x004ea20000101400 */
[----:B------:R-:W-:Y:S05]  /*0330*/  BRA `(.L_x_33563) ;  /* 0x0000000800ec7947 */ /* 0x000fea0003800000 */
.L_x_33559:
        /* <DEDUP_REMOVED lines=8> */
.L_x_33567:
[----:B------:R-:W2:Y:S02]  /*03c0*/  LDG.E.U16 R0, desc[UR36][R4.64] ;  /* 0x0000002404007981 */ /* 0x000ea4000c1e1500 */
[----:B--2---:R-:W-:Y:S01]  /*03d0*/  HADD2.F32 R0, -RZ, R0.H0_H0 ;  /* 0x20000000ff007230 */ /* 0x004fe20000004100 */
[----:B------:R-:W-:Y:S06]  /*03e0*/  BRA `(.L_x_33563) ;  /* 0x0000000800c07947 */ /* 0x000fec0003800000 */
.L_x_33566:
        /* <DEDUP_REMOVED lines=8> */
.L_x_33569:
[----:B------:R-:W2:Y:S02]  /*0470*/  LDG.E.U16 R0, desc[UR36][R4.64] ;  /* 0x0000002404007981 */ /* 0x000ea4000c1e1500 */
[----:B--2---:R-:W-:Y:S01]  /*0480*/  HADD2.F32 R0, -RZ, R0.H0_H0 ;  /* 0x20000000ff007230 */ /* 0x004fe20000004100 */
[----:B------:R-:W-:Y:S06]  /*0490*/  BRA `(.L_x_33563) ;  /* 0x0000000800947947 */ /* 0x000fec0003800000 */
.L_x_33568:
[----:B------:R-:W2:Y:S01]  /*04a0*/  LDG.E.64 R4, desc[UR36][R4.64] ;  /* 0x0000002404047981 */ /* 0x000ea2000c1e1b00 */
[----:B------:R-:W-:Y:S01]  /*04b0*/  UMOV UR4, 0xf0000000 ;  /* 0xf000000000047882 */ /* 0x000fe20000000000 */
[----:B------:R-:W-:Y:S01]  /*04c0*/  UMOV UR5, 0x380fffff ;  /* 0x380fffff00057882 */ /* 0x000fe20000000000 */
[----:B--2---:R-:W0:Y:S01]  /*04d0*/  F2F.F32.F64 R0, R4 ;  /* 0x0000000400007310 */ /* 0x004e220000301000 */
[----:B------:R-:W-:-:S14]  /*04e0*/  DSETP.GEU.AND P0, PT, |R4|, UR4, PT ;  /* 0x0000000404007e2a */ /* 0x000fdc000bf0e200 */
[----:B0-----:R-:W-:Y:S01]  /*04f0*/  @!P0 FMUL R0, R0, 1.175494350822287508e-38 ;  /* 0x0080000000008820 */ /* 0x001fe20000400000 */
[----:B------:R-:W-:Y:S06]  /*0500*/  BRA `(.L_x_33563) ;  /* 0x0000000800787947 */ /* 0x000fec0003800000 */
.L_x_33558:
        /* <DEDUP_REMOVED lines=12> */
.L_x_33572:
[----:B------:R-:W2:Y:S01]  /*05d0*/  LDG.E.64 R4, desc[UR36][R4.64] ;  /* 0x0000002404047981 */ /* 0x000ea2000c1e1b00 */
[----:B------:R-:W-:Y:S01]  /*05e0*/  UMOV UR4, 0xf0000000 ;  /* 0xf000000000047882 */ /* 0x000fe20000000000 */
[----:B------:R-:W-:Y:S01]  /*05f0*/  UMOV UR5, 0x380fffff ;  /* 0x380fffff00057882 */ /* 0x000fe20000000000 */
[----:B--2---:R-:W0:Y:S01]  /*0600*/  F2F.F32.F64 R0, R4 ;  /* 0x0000000400007310 */ /* 0x004e220000301000 */
[----:B------:R-:W-:-:S14]  /*0610*/  DSETP.GEU.AND P0, PT, |R4|, UR4, PT ;  /* 0x0000000404007e2a */ /* 0x000fdc000bf0e200 */
[----:B0-----:R-:W-:Y:S01]  /*0620*/  @!P0 FMUL R0, R0, 1.175494350822287508e-38 ;  /* 0x0080000000008820 */ /* 0x001fe20000400000 */
[----:B------:R-:W-:Y:S06]  /*0630*/  BRA `(.L_x_33563) ;  /* 0x00000008002c7947 */ /* 0x000fec0003800000 */
.L_x_33571:
        /* <DEDUP_REMOVED lines=25> */
.L_x_33574:
        /* <DEDUP_REMOVED lines=13> */
.L_x_33573:
[----:B------:R-:W2:Y:S02]  /*08a0*/  LDG.E.U16 R0, desc[UR36][R4.64] ;  /* 0x0000002404007981 */ /* 0x000ea4000c1e1500 */
[----:B--2---:R-:W-:Y:S01]  /*08b0*/  IMAD.U32 R0, R0, 0x10000, RZ ;  /* 0x0001000000007824 */ /* 0x004fe200078e00ff */
[----:B------:R-:W-:Y:S06]  /*08c0*/  BRA `(.L_x_33563) ;  /* 0x0000000400887947 */ /* 0x000fec0003800000 */
.L_x_33570:
        /* <DEDUP_REMOVED lines=11> */
.L_x_33577:
        /* <DEDUP_REMOVED lines=20> */
.L_x_33579:
[----:B------:R-:W-:Y:S05]  /*0ac0*/  BSYNC.RECONVERGENT B0 ;  /* 0x0000000000007941 */ /* 0x000fea0003800200 */
.L_x_33578:
[----:B------:R-:W-:Y:S01]  /*0ad0*/  IMAD.SHL.U32 R0, R0, 0x100000, RZ ;  /* 0x0010000000007824 */ /* 0x000fe200078e00ff */
[----:B------:R-:W-:-:S04]  /*0ae0*/  LEA R3, R3, 0x3b800000, 0x17 ;  /* 0x3b80000003037811 */ /* 0x000fc800078eb8ff */
[----:B------:R-:W-:Y:S01]  /*0af0*/  LOP3.LUT R0, R3, R0, R7, 0xfe, !PT ;  /* 0x0000000003007212 */ /* 0x000fe200078efe07 */
[----:B------:R-:W-:Y:S06]  /*0b00*/  BRA `(.L_x_33563) ;  /* 0x0000000000f87947 */ /* 0x000fec0003800000 */
.L_x_33576:
        /* <DEDUP_REMOVED lines=20> */
.L_x_33581:
[----:B------:R-:W-:Y:S05]  /*0c50*/  BSYNC.RECONVERGENT B0 ;  /* 0x0000000000007941 */ /* 0x000fea0003800200 */
.L_x_33580:
[----:B------:R-:W-:Y:S01]  /*0c60*/  IMAD.SHL.U32 R0, R0, 0x200000, RZ ;  /* 0x0020000000007824 */ /* 0x000fe200078e00ff */
[----:B------:R-:W-:-:S04]  /*0c70*/  LEA R3, R3, 0x37800000, 0x17 ;  /* 0x3780000003037811 */ /* 0x000fc800078eb8ff */
[----:B------:R-:W-:Y:S01]  /*0c80*/  LOP3.LUT R0, R3, R0, R7, 0xfe, !PT ;  /* 0x0000000003007212 */ /* 0x000fe200078efe07 */
[----:B------:R-:W-:Y:S06]  /*0c90*/  BRA `(.L_x_33563) ;  /* 0x0000000000947947 */ /* 0x000fec0003800000 */
.L_x_33575:
[----:B------:R-:W-:-:S09]  /*0ca0*/  UISETP.NE.AND UP0, UPT, UR4, 0x1c, UPT ;  /* 0x0000001c0400788c */ /* 0x000fd2000bf05270 */
[----:B------:R-:W-:Y:S05]  /*0cb0*/  BRA.U !UP0, `(.L_x_33582) ;  /* 0x0000000108847547 */ /* 0x000fea000b800000 */
[----:B------:R-:W-:-:S09]  /*0cc0*/  UISETP.NE.AND UP0, UPT, UR4, 0x1d, UPT ;  /* 0x0000001d0400788c */ /* 0x000fd2000bf05270 */
[----:B------:R-:W-:Y:S05]  /*0cd0*/  BRA.U !UP0, `(.L_x_33583) ;  /* 0x0000000108707547 */ /* 0x000fea000b800000 */
[----:B------:R-:W-:-:S09]  /*0ce0*/  UISETP.NE.AND UP0, UPT, UR4, 0x2c, UPT ;  /* 0x0000002c0400788c */ /* 0x000fd2000bf05270 */
[----:B------:R-:W-:Y:S05]  /*0cf0*/  BRA.U !UP0, `(.L_x_33584) ;  /* 0x0000000108487547 */ /* 0x000fea000b800000 */
.L_x_33562:
        /* <DEDUP_REMOVED lines=16> */
.L_x_33585:
[----:B------:R-:W-:Y:S01]  /*0e00*/  IMAD.MOV.U32 R0, RZ, RZ, RZ ;  /* 0x000000ffff007224 */ /* 0x000fe200078e00ff */
[----:B------:R-:W-:Y:S06]  /*0e10*/  BRA `(.L_x_33563) ;  /* 0x0000000000347947 */ /* 0x000fec0003800000 */
.L_x_33584:
        /* <DEDUP_REMOVED lines=8> */
.L_x_33583:
[----:B------:R-:W2:Y:S02]  /*0ea0*/  LDG.E.64 R4, desc[UR36][R4.64] ;  /* 0x0000002404047981 */ /* 0x000ea4000c1e1b00 */
[----:B--2---:R0:W1:Y:S01]  /*0eb0*/  I2F.U64 R0, R4 ;  /* 0x0000000400007312 */ /* 0x0040620000301000 */
[----:B------:R-:W-:Y:S05]  /*0ec0*/  BRA `(.L_x_33563) ;  /* 0x0000000000087947 */ /* 0x000fea0003800000 */
.L_x_33582:
[----:B------:R-:W2:Y:S02]  /*0ed0*/  LDG.E R0, desc[UR36][R4.64] ;  /* 0x0000002404007981 */ /* 0x000ea4000c1e1900 */
[----:B--2---:R-:W-:-:S07]  /*0ee0*/  I2FP.F32.U32 R0, R0 ;  /* 0x0000000000007245 */ /* 0x004fce0000201000 */
.L_x_33563:
[----:B------:R-:W-:Y:S05]  /*0ef0*/  BSYNC.RECONVERGENT B6 ;  /* 0x0000000000067941 */ /* 0x000fea0003800200 */
.L_x_33557:
[----:B-12-45:R-:W-:Y:S01]  /*0f00*/  FSETP.NEU.FTZ.AND P0, PT, R0, RZ, PT ;  /* 0x000000ff0000720b */ /* 0x036fe20003f1d000 */
[----:B------:R-:W-:-:S03]  /*0f10*/  VIADD R18, R2, 0x80 ;  /* 0x0000008002127836 */ /* 0x000fc60000000000 */
[----:B------:R-:W-:-:S09]  /*0f20*/  P2R R16, PR, RZ, 0x1 ;  /* 0x00000001ff107803 */ /* 0x000fd20000000000 */
.L_x_33556:
[----:B------:R-:W-:Y:S05]  /*0f30*/  BSYNC.RECONVERGENT B7 ;  /* 0x0000000000077941 */ /* 0x000fea0003800200 */
.L_x_33555:
        /* <DEDUP_REMOVED lines=26> */
.L_x_33592:
[----:B------:R-:W2:Y:S02]  /*10e0*/  LDG.E.U8 R0, desc[UR36][R4.64] ;  /* 0x0000002404007981 */ /* 0x000ea4000c1e1100 */
[----:B--2---:R-:W-:Y:S01]  /*10f0*/  I2FP.F32.U32 R0, R0 ;  /* 0x0000000000007245 */ /* 0x004fe20000201000 */
[----:B------:R-:W-:Y:S06]  /*1100*/  BRA `(.L_x_33594) ;  /* 0x0000000c00287947 */ /* 0x000fec0003800000 */
.L_x_33591:
        /* <DEDUP_REMOVED lines=9> */
.L_x_33596:
[----:B------:R-:W2:Y:S02]  /*11a0*/  LDG.E R0, desc[UR36][R4.64] ;  /* 0x0000002404007981 */ /* 0x000ea4000c1e1900 */
[----:B--2---:R-:W-:Y:S01]  /*11b0*/  I2FP.F32.S32 R0, R0 ;  /* 0x0000000000007245 */ /* 0x004fe20000201400 */
[----:B------:R-:W-:Y:S06]  /*11c0*/  BRA `(.L_x_33594) ;  /* 0x0000000800f87947 */ /* 0x000fec0003800000 */
.L_x_33595:
[----:B------:R-:W2:Y:S02]  /*11d0*/  LDG.E.U16 R0, desc[UR36][R4.64] ;  /* 0x0000002404007981 */ /* 0x000ea4000c1e1500 */
[----:B--2---:R-:W4:Y:S01]  /*11e0*/  I2F.S16 R0, R0 ;  /* 0x0000000000007306 */ /* 0x004f220000101400 */
[----:B------:R-:W-:Y:S05]  /*11f0*/  BRA `(.L_x_33594) ;  /* 0x0000000800ec7947 */ /* 0x000fea0003800000 */
.L_x_33590:
        /* <DEDUP_REMOVED lines=8> */
.L_x_33598:
[----:B------:R-:W2:Y:S02]  /*1280*/  LDG.E.U16 R0, desc[UR36][R4.64] ;  /* 0x0000002404007981 */ /* 0x000ea4000c1e1500 */
[----:B--2---:R-:W-:Y:S01]  /*1290*/  HADD2.F32 R0, -RZ, R0.H0_H0 ;  /* 0x20000000ff007230 */ /* 0x004fe20000004100 */
[----:B------:R-:W-:Y:S06]  /*12a0*/  BRA `(.L_x_33594) ;  /* 0x0000000800c07947 */ /* 0x000fec0003800000 */
.L_x_33597:
        /* <DEDUP_REMOVED lines=8> */
.L_x_33600:
[----:B------:R-:W2:Y:S02]  /*1330*/  LDG.E.U16 R0, desc[UR36][R4.64] ;  /* 0x0000002404007981 */ /* 0x000ea4000c1e1500 */
[----:B--2---:R-:W-:Y:S01]  /*1340*/  HADD2.F32 R0, -RZ, R0.H0_H0 ;  /* 0x20000000ff007230 */ /* 0x004fe20000004100 */
[----:B------:R-:W-:Y:S06]  /*1350*/  BRA `(.L_x_33594) ;  /* 0x0000000800947947 */ /* 0x000fec0003800000 */
.L_x_33599:
[----:B------:R-:W2:Y:S01]  /*1360*/  LDG.E.64 R4, desc[UR36][R4.64] ;  /* 0x0000002404047981 */ /* 0x000ea2000c1e1b00 */
[----:B------:R-:W-:Y:S01]  /*1370*/  UMOV UR4, 0xf0000000 ;  /* 0xf000000000047882 */ /* 0x000fe20000000000 */
[----:B------:R-:W-:Y:S01]  /*1380*/  UMOV UR5, 0x380fffff ;  /* 0x380fffff00057882 */ /* 0x000fe20000000000 */
[----:B--2---:R-:W0:Y:S01]  /*1390*/  F2F.F32.F64 R0, R4 ;  /* 0x0000000400007310 */ /* 0x004e220000301000 */
[----:B------:R-:W-:-:S14]  /*13a0*/  DSETP.GEU.AND P0, PT, |R4|, UR4, PT ;  /* 0x0000000404007e2a */ /* 0x000fdc000bf0e200 */
[----:B0-----:R-:W-:Y:S01]  /*13b0*/  @!P0 FMUL R0, R0, 1.175494350822287508e-38 ;  /* 0x0080000000008820 */ /* 0x001fe20000400000 */
[----:B------:R-:W-:Y:S06]  /*13c0*/  BRA `(.L_x_33594) ;  /* 0x0000000800787947 */ /* 0x000fec0003800000 */
.L_x_33589:
        /* <DEDUP_REMOVED lines=12> */
.L_x_33603:
[----:B------:R-:W2:Y:S01]  /*1490*/  LDG.E.64 R4, desc[UR36][R4.64] ;  /* 0x0000002404047981 */ /* 0x000ea2000c1e1b00 */
[----:B------:R-:W-:Y:S01]  /*14a0*/  UMOV UR4, 0xf0000000 ;  /* 0xf000000000047882 */ /* 0x000fe20000000000 */
[----:B------:R-:W-:Y:S01]  /*14b0*/  UMOV UR5, 0x380fffff ;  /* 0x380fffff00057882 */ /* 0x000fe20000000000 */
[----:B--2---:R-:W0:Y:S01]  /*14c0*/  F2F.F32.F64 R0, R4 ;  /* 0x0000000400007310 */ /* 0x004e220000301000 */
[----:B------:R-:W-:-:S14]  /*14d0*/  DSETP.GEU.AND P0, PT, |R4|, UR4, PT ;  /* 0x0000000404007e2a */ /* 0x000fdc000bf0e200 */
[----:B0-----:R-:W-:Y:S01]  /*14e0*/  @!P0 FMUL R0, R0, 1.175494350822287508e-38 ;  /* 0x0080000000008820 */ /* 0x001fe20000400000 */
[----:B------:R-:W-:Y:S06]  /*14f0*/  BRA `(.L_x_33594) ;  /* 0x00000008002c7947 */ /* 0x000fec0003800000 */
.L_x_33602:
        /* <DEDUP_REMOVED lines=25> */
.L_x_33605:
        /* <DEDUP_REMOVED lines=13> */
.L_x_33604:
[----:B------:R-:W2:Y:S02]  /*1760*/  LDG.E.U16 R0, desc[UR36][R4.64] ;  /* 0x0000002404007981 */ /* 0x000ea4000c1e1500 */
[----:B--2---:R-:W-:Y:S01]  /*1770*/  IMAD.U32 R0, R0, 0x10000, RZ ;  /* 0x0001000000007824 */ /* 0x004fe200078e00ff */
[----:B------:R-:W-:Y:S06]  /*1780*/  BRA `(.L_x_33594) ;  /* 0x0000000400887947 */ /* 0x000fec0003800000 */
.L_x_33601:
        /* <DEDUP_REMOVED lines=11> */
.L_x_33608:
        /* <DEDUP_REMOVED lines=20> */
.L_x_33610:
[----:B------:R-:W-:Y:S05]  /*1980*/  BSYNC.RECONVERGENT B0 ;  /* 0x0000000000007941 */ /* 0x000fea0003800200 */
.L_x_33609:
[----:B------:R-:W-:Y:S01]  /*1990*/  IMAD.SHL.U32 R0, R0, 0x100000, RZ ;  /* 0x0010000000007824 */ /* 0x000fe200078e00ff */
[----:B------:R-:W-:-:S04]  /*19a0*/  LEA R3, R3, 0x3b800000, 0x17 ;  /* 0x3b80000003037811 */ /* 0x000fc800078eb8ff */
[----:B------:R-:W-:Y:S01]  /*19b0*/  LOP3.LUT R0, R3, R0, R7, 0xfe, !PT ;  /* 0x0000000003007212 */ /* 0x000fe200078efe07 */
[----:B------:R-:W-:Y:S06]  /*19c0*/  BRA `(.L_x_33594) ;  /* 0x0000000000f87947 */ /* 0x000fec0003800000 */
.L_x_33607:
        /* <DEDUP_REMOVED lines=20> */
.L_x_33612:
[----:B------:R-:W-:Y:S05]  /*1b10*/  BSYNC.RECONVERGENT B0 ;  /* 0x0000000000007941 */ /* 0x000fea0003800200 */
.L_x_33611:
[----:B------:R-:W-:Y:S01]  /*1b20*/  IMAD.SHL.U32 R0, R0, 0x200000, RZ ;  /* 0x0020000000007824 */ /* 0x000fe200078e00ff */
[----:B------:R-:W-:-:S04]  /*1b30*/  LEA R3, R3, 0x37800000, 0x17 ;  /* 0x3780000003037811 */ /* 0x000fc800078eb8ff */
[----:B------:R-:W-:Y:S01]  /*1b40*/  LOP3.LUT R0, R3, R0, R7, 0xfe, !PT ;  /* 0x0000000003007212 */ /* 0x000fe200078efe07 */
[----:B------:R-:W-:Y:S06]  /*1b50*/  BRA `(.L_x_33594) ;  /* 0x0000000000947947 */ /* 0x000fec0003800000 */
.L_x_33606:
        /* <DEDUP_REMOVED lines=14> */
.L_x_33593:
        /* <DEDUP_REMOVED lines=16> */
.L_x_33615:
[----:B------:R-:W-:Y:S01]  /*1d40*/  IMAD.MOV.U32 R0, RZ, RZ, RZ ;  /* 0x000000ffff007224 */ /* 0x000fe200078e00ff */
[----:B------:R-:W-:Y:S06]  /*1d50*/  BRA `(.L_x_33594) ;  /* 0x0000000000147947 */ /* 0x000fec0003800000 */
.L_x_33614:
[----:B------:R-:W2:Y:S02]  /*1d60*/  LDG.E.64 R4, desc[UR36][R4.64] ;  /* 0x0000002404047981 */ /* 0x000ea4000c1e1b00 */
[----:B--2---:R0:W1:Y:S01]  /*1d70*/  I2F.U64 R0, R4 ;  /* 0x0000000400007312 */ /* 0x0040620000301000 */
[----:B------:R-:W-:Y:S05]  /*1d80*/  BRA `(.L_x_33594) ;  /* 0x0000000000087947 */ /* 0x000fea0003800000 */
.L_x_33613:
[----:B------:R-:W2:Y:S02]  /*1d90*/  LDG.E R0, desc[UR36][R4.64] ;  /* 0x0000002404007981 */ /* 0x000ea4000c1e1900 */
[----:B--2---:R-:W-:-:S07]  /*1da0*/  I2FP.F32.U32 R0, R0 ;  /* 0x0000000000007245 */ /* 0x004fce0000201000 */
.L_x_33594:
[----:B------:R-:W-:Y:S05]  /*1db0*/  BSYNC.RECONVERGENT B6 ;  /* 0x0000000000067941 */ /* 0x000fea0003800200 */
.L_x_33588:
[----:B-1-345:R-:W-:Y:S01]  /*1dc0*/  FSETP.NEU.FTZ.AND P0, PT, R0, RZ, PT ;  /* 0x000000ff0000720b */ /* 0x03afe20003f1d000 */
[----:B------:R-:W-:-:S03]  /*1dd0*/  VIADD R18, R18, 0x80 ;  /* 0x0000008012127836 */ /* 0x000fc60000000000 */
[----:B------:R-:W-:-:S09]  /*1de0*/  P2R R17, PR, RZ, 0x1 ;  /* 0x00000001ff117803 */ /* 0x000fd20000000000 */
.L_x_33587:
[----:B------:R-:W-:Y:S05]  /*1df0*/  BSYNC.RECONVERGENT B7 ;  /* 0x0000000000077941 */ /* 0x000fea0003800200 */
.L_x_33586:
        /* <DEDUP_REMOVED lines=26> */
.L_x_33622:
[----:B------:R-:W2:Y:S02]  /*1fa0*/  LDG.E.U8 R0, desc[UR36][R4.64] ;  /* 0x0000002404007981 */ /* 0x000ea4000c1e1100 */
[----:B--2---:R-:W-:Y:S01]  /*1fb0*/  I2FP.F32.U32 R0, R0 ;  /* 0x0000000000007245 */ /* 0x004fe20000201000 */
[----:B------:R-:W-:Y:S06]  /*1fc0*/  BRA `(.L_x_33624) ;  /* 0x0000000c00287947 */ /* 0x000fec0003800000 */
.L_x_33621:
        /* <DEDUP_REMOVED lines=9> */
.L_x_33626:
[----:B------:R-:W2:Y:S02]  /*2060*/  LDG.E R0, desc[UR36][R4.64] ;  /* 0x0000002404007981 */ /* 0x000ea4000c1e1900 */
[----:B--2---:R-:W-:Y:S01]  /*2070*/  I2FP.F32.S32 R0, R0 ;  /* 0x0000000000007245 */ /* 0x004fe20000201400 */
[----:B------:R-:W-:Y:S06]  /*2080*/  BRA `(.L_x_33624) ;  /* 0x0000000800f87947 */ /* 0x000fec0003800000 */
.L_x_33625:
[----:B------:R-:W2:Y:S02]  /*2090*/  LDG.E.U16 R0, desc[UR36][R4.64] ;  /* 0x0000002404007981 */ /* 0x000ea4000c1e1500 */
[----:B--2---:R-:W2:Y:S01]  /*20a0*/  I2F.S16 R0, R0 ;  /* 0x0000000000007306 */ /* 0x004ea20000101400 */
[----:B------:R-:W-:Y:S05]  /*20b0*/  BRA `(.L_x_33624) ;  /* 0x0000000800ec7947 */ /* 0x000fea0003800000 */
.L_x_33620:
        /* <DEDUP_REMOVED lines=8> */
.L_x_33628:
[----:B------:R-:W2:Y:S02]  /*2140*/  LDG.E.U16 R0, desc[UR36][R4.64] ;  /* 0x0000002404007981 */ /* 0x000ea4000c1e1500 */
[----:B--2---:R-:W-:Y:S01]  /*2150*/  HADD2.F32 R0, -RZ, R0.H0_H0 ;  /* 0x20000000ff007230 */ /* 0x004fe20000004100 */
[----:B------:R-:W-:Y:S06]  /*2160*/  BRA `(.L_x_33624) ;  /* 0x0000000800c07947 */ /* 0x000fec0003800000 */
.L_x_33627:
        /* <DEDUP_REMOVED lines=8> */
.L_x_33630:
[----:B------:R-:W2:Y:S02]  /*21f0*/  LDG.E.U16 R0, desc[UR36][R4.64] ;  /* 0x0000002404007981 */ /* 0x000ea4000c1e1500 */
[----:B--2---:R-:W-:Y:S01]  /*2200*/  HADD2.F32 R0, -RZ, R0.H0_H0 ;  /* 0x20000000ff007230 */ /* 0x004fe20000004100 */
[----:B------:R-:W-:Y:S06]  /*2210*/  BRA `(.L_x_33624) ;  /* 0x0000000800947947 */ /* 0x000fec0003800000 */
.L_x_33629:
[----:B------:R-:W2:Y:S01]  /*2220*/  LDG.E.64 R4, desc[UR36][R4.64] ;  /* 0x0000002404047981 */ /* 0x000ea2000c1e1b00 */
[----:B------:R-:W-:Y:S01]  /*2230*/  UMOV UR4, 0xf0000000 ;  /* 0xf000000000047882 */ /* 0x000fe20000000000 */
[----:B------:R-:W-:Y:S01]  /*2240*/  UMOV UR5, 0x380fffff ;  /* 0x380fffff00057882 */ /* 0x000fe20000000000 */
[----:B--2---:R-:W0:Y:S01]  /*2250*/  F2F.F32.F64 R0, R4 ;  /* 0x0000000400007310 */ /* 0x004e220000301000 */
[----:B------:R-:W-:-:S14]  /*2260*/  DSETP.GEU.AND P0, PT, |R4|, UR4, PT ;  /* 0x0000000404007e2a */ /* 0x000fdc000bf0e200 */
[----:B0-----:R-:W-:Y:S01]  /*2270*/  @!P0 FMUL R0, R0, 1.175494350822287508e-38 ;  /* 0x0080000000008820 */ /* 0x001fe20000400000 */
[----:B------:R-:W-:Y:S06]  /*2280*/  BRA `(.L_x_33624) ;  /* 0x0000000800787947 */ /* 0x000fec0003800000 */
.L_x_33619:
        /* <DEDUP_REMOVED lines=12> */
.L_x_33633:
[----:B------:R-:W2:Y:S01]  /*2350*/  LDG.E.64 R4, desc[UR36][R4.64] ;  /* 0x0000002404047981 */ /* 0x000ea2000c1e1b00 */
[----:B------:R-:W-:Y:S01]  /*2360*/  UMOV UR4, 0xf0000000 ;  /* 0xf000000000047882 */ /* 0x000fe20000000000 */
[----:B------:R-:W-:Y:S01]  /*2370*/  UMOV UR5, 0x380fffff ;  /* 0x380fffff00057882 */ /* 0x000fe20000000000 */
[----:B--2---:R-:W0:Y:S01]  /*2380*/  F2F.F32.F64 R0, R4 ;  /* 0x0000000400007310 */ /* 0x004e220000301000 */
[----:B------:R-:W-:-:S14]  /*2390*/  DSETP.GEU.AND P0, PT, |R4|, UR4, PT ;  /* 0x0000000404007e2a */ /* 0x000fdc000bf0e200 */
[----:B0-----:R-:W-:Y:S01]  /*23a0*/  @!P0 FMUL R0, R0, 1.175494350822287508e-38 ;  /* 0x0080000000008820 */ /* 0x001fe20000400000 */
[----:B------:R-:W-:Y:S06]  /*23b0*/  BRA `(.L_x_33624) ;  /* 0x00000008002c7947 */ /* 0x000fec0003800000 */
.L_x_33632:
        /* <DEDUP_REMOVED lines=25> */
.L_x_33635:
        /* <DEDUP_REMOVED lines=13> */
.L_x_33634:
[----:B------:R-:W2:Y:S02]  /*2620*/  LDG.E.U16 R0, desc[UR36][R4.64] ;  /* 0x0000002404007981 */ /* 0x000ea4000c1e1500 */
[----:B--2---:R-:W-:Y:S01]  /*2630*/  IMAD.U32 R0, R0, 0x10000, RZ ;  /* 0x0001000000007824 */ /* 0x004fe200078e00ff */
[----:B------:R-:W-:Y:S06]  /*2640*/  BRA `(.L_x_33624) ;  /* 0x0000000400887947 */ /* 0x000fec0003800000 */
.L_x_33631:
        /* <DEDUP_REMOVED lines=11> */
.L_x_33638:
        /* <DEDUP_REMOVED lines=20> */
.L_x_33640:
[----:B------:R-:W-:Y:S05]  /*2840*/  BSYNC.RECONVERGENT B0 ;  /* 0x0000000000007941 */ /* 0x000fea0003800200 */
.L_x_33639:
[----:B------:R-:W-:Y:S01]  /*2850*/  IMAD.SHL.U32 R0, R0, 0x100000, RZ ;  /* 0x0010000000007824 */ /* 0x000fe200078e00ff */
[----:B------:R-:W-:-:S04]  /*2860*/  LEA R3, R3, 0x3b800000, 0x17 ;  /* 0x3b80000003037811 */ /* 0x000fc800078eb8ff */
[----:B------:R-:W-:Y:S01]  /*2870*/  LOP3.LUT R0, R3, R0, R7, 0xfe, !PT ;  /* 0x0000000003007212 */ /* 0x000fe200078efe07 */
[----:B------:R-:W-:Y:S06]  /*2880*/  BRA `(.L_x_33624) ;  /* 0x0000000000f87947 */ /* 0x000fec0003800000 */
.L_x_33637:
        /* <DEDUP_REMOVED lines=20> */
.L_x_33642:
[----:B------:R-:W-:Y:S05]  /*29d0*/  BSYNC.RECONVERGENT B0 ;  /* 0x0000000000007941 */ /* 0x000fea0003800200 */
.L_x_33641:
[----:B------:R-:W-:Y:S01]  /*29e0*/  IMAD.SHL.U32 R0, R0, 0x200000, RZ ;  /* 0x0020000000007824 */ /* 0x000fe200078e00ff */
[----:B------:R-:W-:-:S04]  /*29f0*/  LEA R3, R3, 0x37800000, 0x17 ;  /* 0x3780000003037811 */ /* 0x000fc800078eb8ff */
[----:B------:R-:W-:Y:S01]  /*2a00*/  LOP3.LUT R0, R3, R0, R7, 0xfe, !PT ;  /* 0x0000000003007212 */ /* 0x000fe200078efe07 */
[----:B------:R-:W-:Y:S06]  /*2a10*/  BRA `(.L_x_33624) ;  /* 0x0000000000947947 */ /* 0x000fec0003800000 */
.L_x_33636:
        /* <DEDUP_REMOVED lines=14> */
.L_x_33623:
        /* <DEDUP_REMOVED lines=16> */
.L_x_33645:
[----:B------:R-:W-:Y:S01]  /*2c00*/  IMAD.MOV.U32 R0, RZ, RZ, RZ ;  /* 0x000000ffff007224 */ /* 0x000fe200078e00ff */
[----:B------:R-:W-:Y:S06]  /*2c10*/  BRA `(.L_x_33624) ;  /* 0x0000000000147947 */ /* 0x000fec0003800000 */
.L_x_33644:
[----:B------:R-:W2:Y:S02]  /*2c20*/  LDG.E.64 R4, desc[UR36][R4.64] ;  /* 0x0000002404047981 */ /* 0x000ea4000c1e1b00 */
[----:B--2---:R0:W1:Y:S01]  /*2c30*/  I2F.U64 R0, R4 ;  /* 0x0000000400007312 */ /* 0x0040620000301000 */
[----:B------:R-:W-:Y:S05]  /*2c40*/  BRA `(.L_x_33624) ;  /* 0x0000000000087947 */ /* 0x000fea0003800000 */
.L_x_33643:
[----:B------:R-:W2:Y:S02]  /*2c50*/  LDG.E R0, desc[UR36][R4.64] ;  /* 0x0000002404007981 */ /* 0x000ea4000c1e1900 */
[----:B--2---:R-:W-:-:S07]  /*2c60*/  I2FP.F32.U32 R0, R0 ;  /* 0x0000000000007245 */ /* 0x004fce0000201000 */
.L_x_33624:
[----:B------:R-:W-:Y:S05]  /*2c70*/  BSYNC.RECONVERGENT B6 ;  /* 0x0000000000067941 */ /* 0x000fea0003800200 */
.L_x_33618:
[----:B-12-45:R-:W-:Y:S01]  /*2c80*/  FSETP.NEU.FTZ.AND P0, PT, R0, RZ, PT ;  /* 0x000000ff0000720b */ /* 0x036fe20003f1d000 */
[----:B------:R-:W-:-:S03]  /*2c90*/  VIADD R18, R18, 0x80 ;  /* 0x0000008012127836 */ /* 0x000fc60000000000 */
[----:B------:R-:W-:-:S09]  /*2ca0*/  P2R R22, PR, RZ, 0x1 ;  /* 0x00000001ff167803 */ /* 0x000fd20000000000 */
.L_x_33617:
[----:B------:R-:W-:Y:S05]  /*2cb0*/  BSYNC.RECONVERGENT B7 ;  /* 0x0000000000077941 */ /* 0x000fea0003800200 */
.L_x_33616:
        /* <DEDUP_REMOVED lines=25> */
.L_x_33652:
[----:B------:R-:W2:Y:S02]  /*2e50*/  LDG.E.U8 R0, desc[UR36][R4.64] ;  /* 0x0000002404007981 */ /* 0x000ea4000c1e1100 */
[----:B--2---:R-:W-:Y:S01]  /*2e60*/  I2FP.F32.U32 R0, R0 ;  /* 0x0000000000007245 */ /* 0x004fe20000201000 */
[----:B------:R-:W-:Y:S06]  /*2e70*/  BRA `(.L_x_33654) ;  /* 0x0000000c00287947 */ /* 0x000fec0003800000 */
.L_x_33651:
        /* <DEDUP_REMOVED lines=9> */
.L_x_33656:
[----:B------:R-:W2:Y:S02]  /*2f10*/  LDG.E R0, desc[UR36][R4.64] ;  /* 0x0000002404007981 */ /* 0x000ea4000c1e1900 */
[----:B--2---:R-:W-:Y:S01]  /*2f20*/  I2FP.F32.S32 R0, R0 ;  /* 0x0000000000007245 */ /* 0x004fe20000201400 */
[----:B------:R-:W-:Y:S06]  /*2f30*/  BRA `(.L_x_33654) ;  /* 0x0000000800f87947 */ /* 0x000fec0003800000 */
.L_x_33655:
[----:B------:R-:W2:Y:S02]  /*2f40*/  LDG.E.U16 R0, desc[UR36][R4.64] ;  /* 0x0000002404007981 */ /* 0x000ea4000c1e1500 */
[----:B--2---:R-:W4:Y:S01]  /*2f50*/  I2F.S16 R0, R0 ;  /* 0x0000000000007306 */ /* 0x004f220000101400 */
[----:B------:R-:W-:Y:S05]  /*2f60*/  BRA `(.L_x_33654) ;  /* 0x0000000800ec7947 */ /* 0x000fea0003800000 */
.L_x_33650:
        /* <DEDUP_REMOVED lines=8> */
.L_x_33658:
[----:B------:R-:W2:Y:S02]  /*2ff0*/  LDG.E.U16 R0, desc[UR36][R4.64] ;  /* 0x0000002404007981 */ /* 0x000ea4000c1e1500 */
[----:B--2---:R-:W-:Y:S01]  /*3000*/  HADD2.F32 R0, -RZ, R0.H0_H0 ;  /* 0x20000000ff007230 */ /* 0x004fe20000004100 */
[----:B------:R-:W-:Y:S06]  /*3010*/  BRA `(.L_x_33654) ;  /* 0x0000000800c07947 */ /* 0x000fec0003800000 */
.L_x_33657:
        /* <DEDUP_REMOVED lines=8> */
.L_x_33660:
[----:B------:R-:W2:Y:S02]  /*30a0*/  LDG.E.U16 R0, desc[UR36][R4.64] ;  /* 0x0000002404007981 */ /* 0x000ea4000c1e1500 */
[----:B--2---:R-:W-:Y:S01]  /*30b0*/  HADD2.F32 R0, -RZ, R0.H0_H0 ;  /* 0x20000000ff007230 */ /* 0x004fe20000004100 */
[----:B------:R-:W-:Y:S06]  /*30c0*/  BRA `(.L_x_33654) ;  /* 0x0000000800947947 */ /* 0x000fec0003800000 */
.L_x_33659:
[----:B------:R-:W2:Y:S01]  /*30d0*/  LDG.E.64 R4, desc[UR36][R4.64] ;  /* 0x0000002404047981 */ /* 0x000ea2000c1e1b00 */
[----:B------:R-:W-:Y:S01]  /*30e0*/  UMOV UR4, 0xf0000000 ;  /* 0xf000000000047882 */ /* 0x000fe20000000000 */
[----:B------:R-:W-:Y:S01]  /*30f0*/  UMOV UR5, 0x380fffff ;  /* 0x380fffff00057882 */ /* 0x000fe20000000000 */
[----:B--2---:R-:W0:Y:S01]  /*3100*/  F2F.F32.F64 R0, R4 ;  /* 0x0000000400007310 */ /* 0x004e220000301000 */
[----:B------:R-:W-:-:S14]  /*3110*/  DSETP.GEU.AND P0, PT, |R4|, UR4, PT ;  /* 0x0000000404007e2a */ /* 0x000fdc000bf0e200 */
[----:B0-----:R-:W-:Y:S01]  /*3120*/  @!P0 FMUL R0, R0, 1.175494350822287508e-38 ;  /* 0x0080000000008820 */ /* 0x001fe20000400000 */
[----:B------:R-:W-:Y:S06]  /*3130*/  BRA `(.L_x_33654) ;  /* 0x0000000800787947 */ /* 0x000fec0003800000 */
.L_x_33649:
        /* <DEDUP_REMOVED lines=12> */
.L_x_33663:
[----:B------:R-:W2:Y:S01]  /*3200*/  LDG.E.64 R4, desc[UR36][R4.64] ;  /* 0x0000002404047981 */ /* 0x000ea2000c1e1b00 */
[----:B------:R-:W-:Y:S01]  /*3210*/  UMOV UR4, 0xf0000000 ;  /* 0xf000000000047882 */ /* 0x000fe20000000000 */
[----:B------:R-:W-:Y:S01]  /*3220*/  UMOV UR5, 0x380fffff ;  /* 0x380fffff00057882 */ /* 0x000fe20000000000 */
[----:B--2---:R-:W0:Y:S01]  /*3230*/  F2F.F32.F64 R0, R4 ;  /* 0x0000000400007310 */ /* 0x004e220000301000 */
[----:B------:R-:W-:-:S14]  /*3240*/  DSETP.GEU.AND P0, PT, |R4|, UR4, PT ;  /* 0x0000000404007e2a */ /* 0x000fdc000bf0e200 */
[----:B0-----:R-:W-:Y:S01]  /*3250*/  @!P0 FMUL R0, R0, 1.175494350822287508e-38 ;  /* 0x0080000000008820 */ /* 0x001fe20000400000 */
[----:B------:R-:W-:Y:S06]  /*3260*/  BRA `(.L_x_33654) ;  /* 0x00000008002c7947 */ /* 0x000fec0003800000 */
.L_x_33662:
        /* <DEDUP_REMOVED lines=25> */
.L_x_33665:
        /* <DEDUP_REMOVED lines=13> */
.L_x_33664:
[----:B------:R-:W2:Y:S02]  /*34d0*/  LDG.E.U16 R0, desc[UR36][R4.64] ;  /* 0x0000002404007981 */ /* 0x000ea4000c1e1500 */
[----:B--2---:R-:W-:Y:S01]  /*34e0*/  IMAD.U32 R0, R0, 0x10000, RZ ;  /* 0x0001000000007824 */ /* 0x004fe200078e00ff */
[----:B------:R-:W-:Y:S06]  /*34f0*/  BRA `(.L_x_33654) ;  /* 0x0000000400887947 */ /* 0x000fec0003800000 */
.L_x_33661:
        /* <DEDUP_REMOVED lines=11> */
.L_x_33668:
        /* <DEDUP_REMOVED lines=20> */
.L_x_33670:
[----:B------:R-:W-:Y:S05]  /*36f0*/  BSYNC.RECONVERGENT B0 ;  /* 0x0000000000007941 */ /* 0x000fea0003800200 */
.L_x_33669:
[----:B------:R-:W-:Y:S01]  /*3700*/  IMAD.SHL.U32 R0, R0, 0x100000, RZ ;  /* 0x0010000000007824 */ /* 0x000fe200078e00ff */
[----:B------:R-:W-:-:S04]  /*3710*/  LEA R3, R3, 0x3b800000, 0x17 ;  /* 0x3b80000003037811 */ /* 0x000fc800078eb8ff */
[----:B------:R-:W-:Y:S01]  /*3720*/  LOP3.LUT R0, R3, R0, R7, 0xfe, !PT ;  /* 0x0000000003007212 */ /* 0x000fe200078efe07 */
[----:B------:R-:W-:Y:S06]  /*3730*/  BRA `(.L_x_33654) ;  /* 0x0000000000f87947 */ /* 0x000fec0003800000 */
.L_x_33667:
        /* <DEDUP_REMOVED lines=20> */
.L_x_33672:
[----:B------:R-:W-:Y:S05]  /*3880*/  BSYNC.RECONVERGENT B0 ;  /* 0x0000000000007941 */ /* 0x000fea0003800200 */
.L_x_33671:
[----:B------:R-:W-:Y:S01]  /*3890*/  IMAD.SHL.U32 R0, R0, 0x200000, RZ ;  /* 0x0020000000007824 */ /* 0x000fe200078e00ff */
[----:B------:R-:W-:-:S04]  /*38a0*/  LEA R3, R3, 0x37800000, 0x17 ;  /* 0x3780000003037811 */ /* 0x000fc800078eb8ff */
[----:B------:R-:W-:Y:S01]  /*38b0*/  LOP3.LUT R0, R3, R0, R7, 0xfe, !PT ;  /* 0x0000000003007212 */ /* 0x000fe200078efe07 */
[----:B------:R-:W-:Y:S06]  /*38c0*/  BRA `(.L_x_33654) ;  /* 0x0000000000947947 */ /* 0x000fec0003800000 */
.L_x_33666:
        /* <DEDUP_REMOVED lines=14> */
.L_x_33653:
        /* <DEDUP_REMOVED lines=16> */
.L_x_33675:
[----:B------:R-:W-:Y:S01]  /*3ab0*/  IMAD.MOV.U32 R0, RZ, RZ, RZ ;  /* 0x000000ffff007224 */ /* 0x000fe200078e00ff */
[----:B------:R-:W-:Y:S06]  /*3ac0*/  BRA `(.L_x_33654) ;  /* 0x0000000000147947 */ /* 0x000fec0003800000 */
.L_x_33674:
[----:B------:R-:W2:Y:S02]  /*3ad0*/  LDG.E.64 R4, desc[UR36][R4.64] ;  /* 0x0000002404047981 */ /* 0x000ea4000c1e1b00 */
[----:B--2---:R0:W1:Y:S01]  /*3ae0*/  I2F.U64 R0, R4 ;  /* 0x0000000400007312 */ /* 0x0040620000301000 */
[----:B------:R-:W-:Y:S05]  /*3af0*/  BRA `(.L_x_33654) ;  /* 0x0000000000087947 */ /* 0x000fea0003800000 */
.L_x_33673:
[----:B------:R-:W2:Y:S02]  /*3b00*/  LDG.E R0, desc[UR36][R4.64] ;  /* 0x0000002404007981 */ /* 0x000ea4000c1e1900 */
[----:B--2---:R-:W-:-:S07]  /*3b10*/  I2FP.F32.U32 R0, R0 ;  /* 0x0000000000007245 */ /* 0x004fce0000201000 */
.L_x_33654:
[----:B------:R-:W-:Y:S05]  /*3b20*/  BSYNC.RECONVERGENT B6 ;  /* 0x0000000000067941 */ /* 0x000fea0003800200 */
.L_x_33648:
[----:B-1-345:R-:W-:-:S13]  /*3b30*/  FSETP.NEU.FTZ.AND P0, PT, R0, RZ, PT ;  /* 0x000000ff0000720b */ /* 0x03afda0003f1d000 */
.L_x_33647:
[----:B------:R-:W-:Y:S05]  /*3b40*/  BSYNC.RECONVERGENT B7 ;  /* 0x0000000000077941 */ /* 0x000fea0003800200 */
.L_x_33646:
        /* <DEDUP_REMOVED lines=40> */
.L_x_33683:
[----:B------:R0:W-:Y:S01]  /*3dd0*/  STG.E.U8 desc[UR36][R8.64], R11 ;  /* 0x0000000b08007986 */ /* 0x0001e2000c101124 */
[----:B------:R-:W-:Y:S05]  /*3de0*/  BRA `(.L_x_33685) ;  /* 0x0000000c00087947 */ /* 0x000fea0003800000 */
.L_x_33682:
        /* <DEDUP_REMOVED lines=10> */
.L_x_33687:
[----:B------:R0:W-:Y:S01]  /*3e90*/  STG.E desc[UR36][R8.64], R11 ;  /* 0x0000000b08007986 */ /* 0x0001e2000c101924 */
[----:B------:R-:W-:Y:S05]  /*3ea0*/  BRA `(.L_x_33685) ;  /* 0x0000000800d87947 */ /* 0x000fea0003800000 */
.L_x_33686:
[----:B------:R0:W-:Y:S01]  /*3eb0*/  STG.E.U16 desc[UR36][R8.64], R11 ;  /* 0x0000000b08007986 */ /* 0x0001e2000c101524 */
[----:B------:R-:W-:Y:S05]  /*3ec0*/  BRA `(.L_x_33685) ;  /* 0x0000000800d07947 */ /* 0x000fea0003800000 */
.L_x_33681:
        /* <DEDUP_REMOVED lines=9> */
.L_x_33689:
[----:B------:R-:W0:Y:S02]  /*3f60*/  I2F.S16 R0, R11 ;  /* 0x0000000b00007306 */ /* 0x000e240000101400 */
[----:B0-----:R-:W-:-:S05]  /*3f70*/  F2FP.F16.F32.PACK_AB R0, RZ, R0 ;  /* 0x00000000ff00723e */ /* 0x001fca00000000ff */
[----:B------:R0:W-:Y:S01]  /*3f80*/  STG.E.U16 desc[UR36][R8.64], R0 ;  /* 0x0000000008007986 */ /* 0x0001e2000c101524 */
[----:B------:R-:W-:Y:S05]  /*3f90*/  BRA `(.L_x_33685) ;  /* 0x00000008009c7947 */ /* 0x000fea0003800000 */
.L_x_33688:
        /* <DEDUP_REMOVED lines=10> */
.L_x_33691:
[----:B------:R-:W0:Y:S02]  /*4040*/  I2F.S16 R11, R11 ;  /* 0x0000000b000b7306 */ /* 0x000e240000101400 */
[----:B0-----:R-:W-:-:S04]  /*4050*/  F2FP.F16.F32.PACK_AB R3, RZ, R11 ;  /* 0x0000000bff03723e */ /* 0x001fc800000000ff */
[----:B------:R-:W-:-:S05]  /*4060*/  PRMT R3, R3, 0x5410, RZ ;  /* 0x0000541003037816 */ /* 0x000fca00000000ff */
[----:B------:R0:W-:Y:S01]  /*4070*/  STG.E desc[UR36][R8.64], R3 ;  /* 0x0000000308007986 */ /* 0x0001e2000c101924 */
[----:B------:R-:W-:Y:S05]  /*4080*/  BRA `(.L_x_33685) ;  /* 0x0000000800607947 */ /* 0x000fea0003800000 */
.L_x_33690:
[----:B------:R-:W0:Y:S02]  /*4090*/  I2F.F64.S16 R4, R11 ;  /* 0x0000000b00047312 */ /* 0x000e240000101c00 */
[----:B0-----:R0:W-:Y:S01]  /*40a0*/  STG.E.64 desc[UR36][R8.64], R4 ;  /* 0x0000000408007986 */ /* 0x0011e2000c101b24 */
[----:B------:R-:W-:Y:S05]  /*40b0*/  BRA `(.L_x_33685) ;  /* 0x0000000800547947 */ /* 0x000fea0003800000 */
.L_x_33680:
        /* <DEDUP_REMOVED lines=10> */
.L_x_33694:
[----:B------:R-:W0:Y:S01]  /*4160*/  I2F.F64.S16 R4, R11 ;  /* 0x0000000b00047312 */ /* 0x000e220000101c00 */
[----:B------:R-:W-:-:S05]  /*4170*/  CS2R R6, SRZ ;  /* 0x0000000000067805 */ /* 0x000fca000001ff00 */
[----:B0-----:R0:W-:Y:S01]  /*4180*/  STG.E.128 desc[UR36][R8.64], R4 ;  /* 0x0000000408007986 */ /* 0x0011e2000c101d24 */
[----:B------:R-:W-:Y:S05]  /*4190*/  BRA `(.L_x_33685) ;  /* 0x00000008001c7947 */ /* 0x000fea0003800000 */
.L_x_33693:
        /* <DEDUP_REMOVED lines=17> */
.L_x_33698:
[----:B------:R-:W-:Y:S05]  /*42b0*/  BSYNC.RECONVERGENT B0 ;  /* 0x0000000000007941 */ /* 0x000fea0003800200 */
.L_x_33697:
[----:B------:R0:W-:Y:S01]  /*42c0*/  STG.E.U8 desc[UR36][R8.64], R3 ;  /* 0x0000000308007986 */ /* 0x0001e2000c101124 */
[----:B------:R-:W-:Y:S05]  /*42d0*/  BRA `(.L_x_33685) ;  /* 0x0000000400cc7947 */ /* 0x000fea0003800000 */
.L_x_33696:
        /* <DEDUP_REMOVED lines=16> */
.L_x_33695:
[----:B------:R-:W0:Y:S02]  /*43e0*/  I2F.S16 R0, R11 ;  /* 0x0000000b00007306 */ /* 0x000e240000101400 */
[----:B0-----:R-:W-:-:S05]  /*43f0*/  F2FP.BF16.F32.PACK_AB R0, RZ, R0 ;  /* 0x00000000ff00723e */ /* 0x001fca00000010ff */
[----:B------:R0:W-:Y:S01]  /*4400*/  STG.E.U16 desc[UR36][R8.64], R0 ;  /* 0x0000000008007986 */ /* 0x0001e2000c101524 */
[----:B------:R-:W-:Y:S05]  /*4410*/  BRA `(.L_x_33685) ;  /* 0x00000004007c7947 */ /* 0x000fea0003800000 */
.L_x_33692:
        /* <DEDUP_REMOVED lines=10> */
.L_x_33701:
        /* <DEDUP_REMOVED lines=12> */
.L_x_33704:
[----:B------:R-:W-:-:S04]  /*4580*/  SHF.R.U32.HI R0, RZ, 0x14, R11 ;  /* 0x00000014ff007819 */ /* 0x000fc8000001160b */
[----:B------:R-:W-:-:S04]  /*4590*/  LOP3.LUT R0, R0, 0x1, RZ, 0xc0, !PT ;  /* 0x0000000100007812 */ /* 0x000fc800078ec0ff */
[----:B------:R-:W-:-:S04]  /*45a0*/  IADD3 R0, PT, PT, R11, 0x487ffff, R0 ;  /* 0x0487ffff0b007810 */ /* 0x000fc80007ffe000 */
[----:B------:R-:W-:-:S04]  /*45b0*/  SHF.R.U32.HI R0, RZ, 0x14, R0 ;  /* 0x00000014ff007819 */ /* 0x000fc80000011600 */
[----:B------:R-:W-:-:S07]  /*45c0*/  LOP3.LUT R0, R0, 0xff, RZ, 0xc0, !PT ;  /* 0x000000ff00007812 */ /* 0x000fce00078ec0ff */
.L_x_33705:
[----:B------:R-:W-:-:S07]  /*45d0*/  PRMT R4, R0, 0x7610, R4 ;  /* 0x0000761000047816 */ /* 0x000fce0000000004 */
.L_x_33703:
[----:B------:R-:W-:Y:S05]  /*45e0*/  BSYNC.RECONVERGENT B0 ;  /* 0x0000000000007941 */ /* 0x000fea0003800200 */
.L_x_33702:
[----:B------:R1:W-:Y:S01]  /*45f0*/  STG.E.U8 desc[UR36][R8.64], R4 ;  /* 0x0000000408007986 */ /* 0x0003e2000c101124 */
[----:B------:R-:W-:Y:S05]  /*4600*/  BRA `(.L_x_33685) ;  /* 0x0000000400007947 */ /* 0x000fea0003800000 */
.L_x_33700:
        /* <DEDUP_REMOVED lines=12> */
.L_x_33708:
[----:B------:R-:W-:-:S04]  /*46d0*/  SHF.R.U32.HI R0, RZ, 0x15, R11 ;  /* 0x00000015ff007819 */ /* 0x000fc8000001160b */
[----:B------:R-:W-:-:S04]  /*46e0*/  LOP3.LUT R0, R0, 0x1, RZ, 0xc0, !PT ;  /* 0x0000000100007812 */ /* 0x000fc800078ec0ff */
[----:B------:R-:W-:-:S04]  /*46f0*/  IADD3 R0, PT, PT, R11, 0x88fffff, R0 ;  /* 0x088fffff0b007810 */ /* 0x000fc80007ffe000 */
[----:B------:R-:W-:-:S04]  /*4700*/  SHF.R.U32.HI R0, RZ, 0x15, R0 ;  /* 0x00000015ff007819 */ /* 0x000fc80000011600 */
[----:B------:R-:W-:-:S07]  /*4710*/  LOP3.LUT R0, R0, 0xff, RZ, 0xc0, !PT ;  /* 0x000000ff00007812 */ /* 0x000fce00078ec0ff */
.L_x_33709:
[----:B------:R-:W-:-:S07]  /*4720*/  PRMT R4, R0, 0x7610, R4 ;  /* 0x0000761000047816 */ /* 0x000fce0000000004 */
.L_x_33707:
[----:B------:R-:W-:Y:S05]  /*4730*/  BSYNC.RECONVERGENT B0 ;  /* 0x0000000000007941 */ /* 0x000fea0003800200 */
.L_x_33706:
[----:B------:R2:W-:Y:S01]  /*4740*/  STG.E.U8 desc[UR36][R8.64], R4 ;  /* 0x0000000408007986 */ /* 0x0005e2000c101124 */
[----:B------:R-:W-:Y:S05]  /*4750*/  BRA `(.L_x_33685) ;  /* 0x0000000000ac7947 */ /* 0x000fea0003800000 */
.L_x_33699:
[----:B------:R-:W-:-:S13]  /*4760*/  ISETP.NE.AND P0, PT, R0, 0x1c, PT ;  /* 0x0000001c0000780c */ /* 0x000fda0003f05270 */
[----:B------:R-:W-:Y:S05]  /*4770*/  @!P0 BRA `(.L_x_33710) ;  /* 0x0000000000a08947 */ /* 0x000fea0003800000 */
[----:B------:R-:W-:-:S13]  /*4780*/  ISETP.NE.AND P0, PT, R0, 0x1d, PT ;  /* 0x0000001d0000780c */ /* 0x000fda0003f05270 */
[----:B------:R-:W-:Y:S05]  /*4790*/  @!P0 BRA `(.L_x_33711) ;  /* 0x0000000000888947 */ /* 0x000fea0003800000 */
[----:B------:R-:W-:-:S13]  /*47a0*/  ISETP.NE.AND P0, PT, R0, 0x2c, PT ;  /* 0x0000002c0000780c */ /* 0x000fda0003f05270 */
[----:B------:R-:W-:Y:S05]  /*47b0*/  @!P0 BRA `(.L_x_33712) ;  /* 0x0000000000448947 */ /* 0x000fea0003800000 */
.L_x_33684:
        /* <DEDUP_REMOVED lines=16> */
.L_x_33713:
[----:B------:R-:W-:Y:S05]  /*48c0*/  BRA `(.L_x_33685) ;  /* 0x0000000000507947 */ /* 0x000fea0003800000 */
.L_x_33712:
        /* <DEDUP_REMOVED lines=15> */
.L_x_33711:
[----:B------:R-:W-:Y:S02]  /*49c0*/  IMAD.MOV.U32 R4, RZ, RZ, R11 ;  /* 0x000000ffff047224 */ /* 0x000fe400078e000b */
[----:B------:R-:W-:-:S05]  /*49d0*/  IMAD.MOV.U32 R5, RZ, RZ, RZ ;  /* 0x000000ffff057224 */ /* 0x000fca00078e00ff */
[----:B------:R0:W-:Y:S01]  /*49e0*/  STG.E.64 desc[UR36][R8.64], R4 ;  /* 0x0000000408007986 */ /* 0x0001e2000c101b24 */
[----:B------:R-:W-:Y:S05]  /*49f0*/  BRA `(.L_x_33685) ;  /* 0x0000000000047947 */ /* 0x000fea0003800000 */
.L_x_33710:
[----:B------:R3:W-:Y:S02]  /*4a00*/  STG.E desc[UR36][R8.64], R11 ;  /* 0x0000000b08007986 */ /* 0x0007e4000c101924 */
.L_x_33685:
[----:B------:R-:W-:Y:S05]  /*4a10*/  BSYNC.RECONVERGENT B6 ;  /* 0x0000000000067941 */ /* 0x000fea0003800200 */
.L_x_33679:
        /* <DEDUP_REMOVED lines=24> */
.L_x_33719:
[----:B------:R0:W-:Y:S01]  /*4ba0*/  STG.E.U8 desc[UR36][R8.64], R22 ;  /* 0x0000001608007986 */ /* 0x0001e2000c101124 */
[----:B------:R-:W-:Y:S05]  /*4bb0*/  BRA `(.L_x_33721) ;  /* 0x0000000c00047947 */ /* 0x000fea0003800000 */
.L_x_33718:
        /* <DEDUP_REMOVED lines=10> */
.L_x_33723:
[----:B------:R0:W-:Y:S01]  /*4c60*/  STG.E desc[UR36][R8.64], R22 ;  /* 0x0000001608007986 */ /* 0x0001e2000c101924 */
[----:B------:R-:W-:Y:S05]  /*4c70*/  BRA `(.L_x_33721) ;  /* 0x0000000800d47947 */ /* 0x000fea0003800000 */
.L_x_33722:
[----:B------:R0:W-:Y:S01]  /*4c80*/  STG.E.U16 desc[UR36][R8.64], R22 ;  /* 0x0000001608007986 */ /* 0x0001e2000c101524 */
[----:B------:R-:W-:Y:S05]  /*4c90*/  BRA `(.L_x_33721) ;  /* 0x0000000800cc7947 */ /* 0x000fea0003800000 */
.L_x_33717:
        /* <DEDUP_REMOVED lines=9> */
.L_x_33725:
[----:B------:R-:W0:Y:S02]  /*4d30*/  I2F.S16 R0, R22 ;  /* 0x0000001600007306 */ /* 0x000e240000101400 */
[----:B0-----:R-:W-:-:S05]  /*4d40*/  F2FP.F16.F32.PACK_AB R0, RZ, R0 ;  /* 0x00000000ff00723e */ /* 0x001fca00000000ff */
[----:B------:R0:W-:Y:S01]  /*4d50*/  STG.E.U16 desc[UR36][R8.64], R0 ;  /* 0x0000000008007986 */ /* 0x0001e2000c101524 */
[----:B------:R-:W-:Y:S05]  /*4d60*/  BRA `(.L_x_33721) ;  /* 0x0000000800987947 */ /* 0x000fea0003800000 */
.L_x_33724:
        /* <DEDUP_REMOVED lines=10> */
.L_x_33727:
[----:B------:R-:W0:Y:S02]  /*4e10*/  I2F.S16 R22, R22 ;  /* 0x0000001600167306 */ /* 0x000e240000101400 */
[----:B0-----:R-:W-:-:S04]  /*4e20*/  F2FP.F16.F32.PACK_AB R3, RZ, R22 ;  /* 0x00000016ff03723e */ /* 0x001fc800000000ff */
[----:B------:R-:W-:-:S05]  /*4e30*/  PRMT R3, R3, 0x5410, RZ ;  /* 0x0000541003037816 */ /* 0x000fca00000000ff */
[----:B------:R0:W-:Y:S01]  /*4e40*/  STG.E desc[UR36][R8.64], R3 ;  /* 0x0000000308007986 */ /* 0x0001e2000c101924 */
[----:B------:R-:W-:Y:S05]  /*4e50*/  BRA `(.L_x_33721) ;  /* 0x00000008005c7947 */ /* 0x000fea0003800000 */
.L_x_33726:
[----:B------:R-:W0:Y:S02]  /*4e60*/  I2F.F64.S16 R4, R22 ;  /* 0x0000001600047312 */ /* 0x000e240000101c00 */
[----:B0-----:R0:W-:Y:S01]  /*4e70*/  STG.E.64 desc[UR36][R8.64], R4 ;  /* 0x0000000408007986 */ /* 0x0011e2000c101b24 */
[----:B------:R-:W-:Y:S05]  /*4e80*/  BRA `(.L_x_33721) ;  /* 0x0000000800507947 */ /* 0x000fea0003800000 */
.L_x_33716:
        /* <DEDUP_REMOVED lines=12> */
.L_x_33731:
        /* <DEDUP_REMOVED lines=16> */
.L_x_33734:
[----:B------:R-:W-:-:S07]  /*5050*/  PRMT R4, R0, 0x7610, R4 ;  /* 0x0000761000047816 */ /* 0x000fce0000000004 */
.L_x_33733:
[----:B------:R-:W-:Y:S05]  /*5060*/  BSYNC.RECONVERGENT B0 ;  /* 0x0000000000007941 */ /* 0x000fea0003800200 */
.L_x_33732:
[----:B------:R0:W-:Y:S01]  /*5070*/  STG.E.U8 desc[UR36][R8.64], R4 ;  /* 0x0000000408007986 */ /* 0x0001e2000c101124 */
[----:B------:R-:W-:Y:S05]  /*5080*/  BRA `(.L_x_33721) ;  /* 0x0000000400d07947 */ /* 0x000fea0003800000 */
.L_x_33730:
        /* <DEDUP_REMOVED lines=16> */
.L_x_33737:
[----:B------:R-:W-:-:S07]  /*5190*/  PRMT R4, R0, 0x7610, R4 ;  /* 0x0000761000047816 */ /* 0x000fce0000000004 */
.L_x_33736:
[----:B------:R-:W-:Y:S05]  /*51a0*/  BSYNC.RECONVERGENT B0 ;  /* 0x0000000000007941 */ /* 0x000fea0003800200 */
.L_x_33735:
[----:B------:R0:W-:Y:S01]  /*51b0*/  STG.E.U8 desc[UR36][R8.64], R4 ;  /* 0x0000000408007986 */ /* 0x0001e2000c101124 */
[----:B------:R-:W-:Y:S05]  /*51c0*/  BRA `(.L_x_33721) ;  /* 0x0000000400807947 */ /* 0x000fea0003800000 */
.L_x_33729:
        /* <DEDUP_REMOVED lines=21> */
.L_x_33739:
[----:B------:R-:W-:Y:S02]  /*5320*/  IMAD.MOV.U32 R4, RZ, RZ, R22 ;  /* 0x000000ffff047224 */ /* 0x000fe400078e0016 */
[----:B------:R-:W-:-:S05]  /*5330*/  IMAD.MOV.U32 R5, RZ, RZ, RZ ;  /* 0x000000ffff057224 */ /* 0x000fca00078e00ff */
[----:B------:R0:W-:Y:S01]  /*5340*/  STG.E.64 desc[UR36][R8.64], R4 ;  /* 0x0000000408007986 */ /* 0x0001e2000c101b24 */
[----:B------:R-:W-:Y:S05]  /*5350*/  BRA `(.L_x_33721) ;  /* 0x00000004001c7947 */ /* 0x000fea0003800000 */
.L_x_33738:
[----:B------:R0:W-:Y:S01]  /*5360*/  STG.E desc[UR36][R8.64], R22 ;  /* 0x0000001608007986 */ /* 0x0001e2000c101924 */
[----:B------:R-:W-:Y:S05]  /*5370*/  BRA `(.L_x_33721) ;  /* 0x0000000400147947 */ /* 0x000fea0003800000 */
.L_x_33728:
        /* <DEDUP_REMOVED lines=8> */
.L_x_33741:
[----:B------:R-:W0:Y:S01]  /*5400*/  I2F.F64.S16 R4, R22 ;  /* 0x0000001600047312 */ /* 0x000e220000101c00 */
[----:B------:R-:W-:-:S05]  /*5410*/  CS2R R6, SRZ ;  /* 0x0000000000067805 */ /* 0x000fca000001ff00 */
[----:B0-----:R0:W-:Y:S01]  /*5420*/  STG.E.128 desc[UR36][R8.64], R4 ;  /* 0x0000000408007986 */ /* 0x0011e2000c101d24 */
[----:B------:R-:W-:Y:S05]  /*5430*/  BRA `(.L_x_33721) ;  /* 0x0000000000e47947 */ /* 0x000fea0003800000 */
.L_x_33740:
[----:B------:R-:W-:-:S13]  /*5440*/  ISETP.NE.AND P0, PT, R0, 0xf, PT ;  /* 0x0000000f0000780c */ /* 0x000fda0003f05270 */
[----:B------:R-:W-:Y:S05]  /*5450*/  @!P0 BRA `(.L_x_33742) ;  /* 0x0000000000d08947 */ /* 0x000fea0003800000 */
[----:B------:R-:W-:-:S13]  /*5460*/  ISETP.NE.AND P0, PT, R0, 0x17, PT ;  /* 0x000000170000780c */ /* 0x000fda0003f05270 */
[----:B------:R-:W-:Y:S05]  /*5470*/  @!P0 BRA `(.L_x_33743) ;  /* 0x0000000000848947 */ /* 0x000fea0003800000 */
[----:B------:R-:W-:-:S13]  /*5480*/  ISETP.NE.AND P0, PT, R0, 0x18, PT ;  /* 0x000000180000780c */ /* 0x000fda0003f05270 */
[----:B------:R-:W-:Y:S05]  /*5490*/  @!P0 BRA `(.L_x_33744) ;  /* 0x0000000000448947 */ /* 0x000fea0003800000 */
.L_x_33720:
        /* <DEDUP_REMOVED lines=16> */
.L_x_33745:
[----:B------:R-:W-:Y:S05]  /*55a0*/  BRA `(.L_x_33721) ;  /* 0x0000000000887947 */ /* 0x000fea0003800000 */
.L_x_33744:
        /* <DEDUP_REMOVED lines=11> */
.L_x_33747:
[----:B------:R-:W-:Y:S05]  /*5660*/  BSYNC.RECONVERGENT B0 ;  /* 0x0000000000007941 */ /* 0x000fea0003800200 */
.L_x_33746:
[----:B------:R1:W-:Y:S01]  /*5670*/  STG.E.U8 desc[UR36][R8.64], R3 ;  /* 0x0000000308007986 */ /* 0x0003e2000c101124 */
[----:B------:R-:W-:Y:S05]  /*5680*/  BRA `(.L_x_33721) ;  /* 0x0000000000507947 */ /* 0x000fea0003800000 */
.L_x_33743:
        /* <DEDUP_REMOVED lines=12> */
.L_x_33748:
[----:B------:R-:W-:Y:S01]  /*5750*/  IMAD.MOV.U32 R3, RZ, RZ, 0x7f ;  /* 0x0000007fff037424 */ /* 0x000fe200078e00ff */
[----:B------:R-:W-:-:S04]  /*5760*/  ISETP.GT.U32.AND P0, PT, R5, 0x7f800000, PT ;  /* 0x7f8000000500780c */ /* 0x000fc80003f04070 */
[----:B------:R-:W-:-:S05]  /*5770*/  SEL R3, R3, 0x7c, P0 ;  /* 0x0000007c03037807 */ /* 0x000fca0000000000 */
[----:B------:R2:W-:Y:S01]  /*5780*/  STG.E.U8 desc[UR36][R8.64], R3 ;  /* 0x0000000308007986 */ /* 0x0005e2000c101124 */
[----:B------:R-:W-:Y:S05]  /*5790*/  BRA `(.L_x_33721) ;  /* 0x00000000000c7947 */ /* 0x000fea0003800000 */
.L_x_33742:
[----:B------:R-:W0:Y:S02]  /*57a0*/  I2F.S16 R0, R22 ;  /* 0x0000001600007306 */ /* 0x000e240000101400 */
[----:B0-----:R-:W-:-:S05]  /*57b0*/  F2FP.BF16.F32.PACK_AB R0, RZ, R0 ;  /* 0x00000000ff00723e */ /* 0x001fca00000010ff */
[----:B------:R0:W-:Y:S02]  /*57c0*/  STG.E.U16 desc[UR36][R8.64], R0 ;  /* 0x0000000008007986 */ /* 0x0001e4000c101524 */
.L_x_33721:
[----:B------:R-:W-:Y:S05]  /*57d0*/  BSYNC.RECONVERGENT B6 ;  /* 0x0000000000067941 */ /* 0x000fea0003800200 */
.L_x_33715:
[----:B------:R-:W-:-:S07]  /*57e0*/  VIADD R2, R2, 0x80 ;  /* 0x0000008002027836 */ /* 0x000fce0000000000 */
.L_x_33678:
[----:B------:R-:W-:-:S13]  /*57f0*/  ISETP.GE.AND P0, PT, R2, R19, PT ;  /* 0x000000130200720c */ /* 0x000fda0003f06270 */
[----:B------:R-:W-:Y:S05]  /*5800*/  @P0 BREAK.RELIABLE B7 ;  /* 0x0000000000070942 */ /* 0x000fea0003800100 */
[----:B------:R-:W-:Y:S05]  /*5810*/  @P0 BRA `(.L_x_33714) ;  /* 0x0000000c006c0947 */ /* 0x000fea0003800000 */
[----:B------:R-:W-:Y:S05]  /*5820*/  BSYNC.RELIABLE B7 ;  /* 0x0000000000077941 */ /* 0x000fea0003800100 */
.L_x_33677:
        /* <DEDUP_REMOVED lines=21> */
.L_x_33753:
[----:B------:R0:W-:Y:S01]  /*5980*/  STG.E.U8 desc[UR36][R8.64], R18 ;  /* 0x0000001208007986 */ /* 0x0001e2000c101124 */
[----:B------:R-:W-:Y:S05]  /*5990*/  BRA `(.L_x_33755) ;  /* 0x0000000c00047947 */ /* 0x000fea0003800000 */
.L_x_33752:
        /* <DEDUP_REMOVED lines=10> */
.L_x_33757:
[----:B------:R0:W-:Y:S01]  /*5a40*/  STG.E desc[UR36][R8.64], R18 ;  /* 0x0000001208007986 */ /* 0x0001e2000c101924 */
[----:B------:R-:W-:Y:S05]  /*5a50*/  BRA `(.L_x_33755) ;  /* 0x0000000800d47947 */ /* 0x000fea0003800000 */
.L_x_33756:
[----:B------:R0:W-:Y:S01]  /*5a60*/  STG.E.U16 desc[UR36][R8.64], R18 ;  /* 0x0000001208007986 */ /* 0x0001e2000c101524 */
[----:B------:R-:W-:Y:S05]  /*5a70*/  BRA `(.L_x_33755) ;  /* 0x0000000800cc7947 */ /* 0x000fea0003800000 */
.L_x_33751:
        /* <DEDUP_REMOVED lines=9> */
.L_x_33759:
[----:B------:R-:W0:Y:S02]  /*5b10*/  I2F.S16 R0, R18 ;  /* 0x0000001200007306 */ /* 0x000e240000101400 */
[----:B0-----:R-:W-:-:S05]  /*5b20*/  F2FP.F16.F32.PACK_AB R0, RZ, R0 ;  /* 0x00000000ff00723e */ /* 0x001fca00000000ff */
[----:B------:R0:W-:Y:S01]  /*5b30*/  STG.E.U16 desc[UR36][R8.64], R0 ;  /* 0x0000000008007986 */ /* 0x0001e2000c101524 */
[----:B------:R-:W-:Y:S05]  /*5b40*/  BRA `(.L_x_33755) ;  /* 0x0000000800987947 */ /* 0x000fea0003800000 */
.L_x_33758:
        /* <DEDUP_REMOVED lines=10> */
.L_x_33761:
[----:B------:R-:W0:Y:S02]  /*5bf0*/  I2F.S16 R18, R18 ;  /* 0x0000001200127306 */ /* 0x000e240000101400 */
[----:B0-----:R-:W-:-:S04]  /*5c00*/  F2FP.F16.F32.PACK_AB R3, RZ, R18 ;  /* 0x00000012ff03723e */ /* 0x001fc800000000ff */
[----:B------:R-:W-:-:S05]  /*5c10*/  PRMT R3, R3, 0x5410, RZ ;  /* 0x0000541003037816 */ /* 0x000fca00000000ff */
[----:B------:R0:W-:Y:S01]  /*5c20*/  STG.E desc[UR36][R8.64], R3 ;  /* 0x0000000308007986 */ /* 0x0001e2000c101924 */
[----:B------:R-:W-:Y:S05]  /*5c30*/  BRA `(.L_x_33755) ;  /* 0x00000008005c7947 */ /* 0x000fea0003800000 */
.L_x_33760:
[----:B------:R-:W0:Y:S02]  /*5c40*/  I2F.F64.S16 R4, R18 ;  /* 0x0000001200047312 */ /* 0x000e240000101c00 */
[----:B0-----:R0:W-:Y:S01]  /*5c50*/  STG.E.64 desc[UR36][R8.64], R4 ;  /* 0x0000000408007986 */ /* 0x0011e2000c101b24 */
[----:B------:R-:W-:Y:S05]  /*5c60*/  BRA `(.L_x_33755) ;  /* 0x0000000800507947 */ /* 0x000fea0003800000 */
.L_x_33750:
        /* <DEDUP_REMOVED lines=12> */
.L_x_33765:
        /* <DEDUP_REMOVED lines=16> */
.L_x_33768:
[----:B------:R-:W-:-:S07]  /*5e30*/  PRMT R4, R0, 0x7610, R4 ;  /* 0x0000761000047816 */ /* 0x000fce0000000004 */
.L_x_33767:
[----:B------:R-:W-:Y:S05]  /*5e40*/  BSYNC.RECONVERGENT B0 ;  /* 0x0000000000007941 */ /* 0x000fea0003800200 */
.L_x_33766:
[----:B------:R0:W-:Y:S01]  /*5e50*/  STG.E.U8 desc[UR36][R8.64], R4 ;  /* 0x0000000408007986 */ /* 0x0001e2000c101124 */
[----:B------:R-:W-:Y:S05]  /*5e60*/  BRA `(.L_x_33755) ;  /* 0x0000000400d07947 */ /* 0x000fea0003800000 */
.L_x_33764:
        /* <DEDUP_REMOVED lines=16> */
.L_x_33771:
[----:B------:R-:W-:-:S07]  /*5f70*/  PRMT R4, R0, 0x7610, R4 ;  /* 0x0000761000047816 */ /* 0x000fce0000000004 */
.L_x_33770:
[----:B------:R-:W-:Y:S05]  /*5f80*/  BSYNC.RECONVERGENT B0 ;  /* 0x0000000000007941 */ /* 0x000fea0003800200 */
.L_x_33769:
[----:B------:R0:W-:Y:S01]  /*5f90*/  STG.E.U8 desc[UR36][R8.64], R4 ;  /* 0x0000000408007986 */ /* 0x0001e2000c101124 */
[----:B------:R-:W-:Y:S05]  /*5fa0*/  BRA `(.L_x_33755) ;  /* 0x0000000400807947 */ /* 0x000fea0003800000 */
.L_x_33763:
        /* <DEDUP_REMOVED lines=21> */
.L_x_33773:
[----:B------:R-:W-:Y:S02]  /*6100*/  IMAD.MOV.U32 R4, RZ, RZ, R18 ;  /* 0x000000ffff047224 */ /* 0x000fe400078e0012 */
[----:B------:R-:W-:-:S05]  /*6110*/  IMAD.MOV.U32 R5, RZ, RZ, RZ ;  /* 0x000000ffff057224 */ /* 0x000fca00078e00ff */
[----:B------:R0:W-:Y:S01]  /*6120*/  STG.E.64 desc[UR36][R8.64], R4 ;  /* 0x0000000408007986 */ /* 0x0001e2000c101b24 */
[----:B------:R-:W-:Y:S05]  /*6130*/  BRA `(.L_x_33755) ;  /* 0x00000004001c7947 */ /* 0x000fea0003800000 */
.L_x_33772:
[----:B------:R0:W-:Y:S01]  /*6140*/  STG.E desc[UR36][R8.64], R18 ;  /* 0x0000001208007986 */ /* 0x0001e2000c101924 */
[----:B------:R-:W-:Y:S05]  /*6150*/  BRA `(.L_x_33755) ;  /* 0x0000000400147947 */ /* 0x000fea0003800000 */
.L_x_33762:
        /* <DEDUP_REMOVED lines=8> */
.L_x_33775:
[----:B------:R-:W0:Y:S01]  /*61e0*/  I2F.F64.S16 R4, R18 ;  /* 0x0000001200047312 */ /* 0x000e220000101c00 */
[----:B------:R-:W-:-:S05]  /*61f0*/  CS2R R6, SRZ ;  /* 0x0000000000067805 */ /* 0x000fca000001ff00 */
[----:B0-----:R0:W-:Y:S01]  /*6200*/  STG.E.128 desc[UR36][R8.64], R4 ;  /* 0x0000000408007986 */ /* 0x0011e2000c101d24 */
[----:B------:R-:W-:Y:S05]  /*6210*/  BRA `(.L_x_33755) ;  /* 0x0000000000e47947 */ /* 0x000fea0003800000 */
.L_x_33774:
[----:B------:R-:W-:-:S13]  /*6220*/  ISETP.NE.AND P0, PT, R0, 0xf, PT ;  /* 0x0000000f0000780c */ /* 0x000fda0003f05270 */
[----:B------:R-:W-:Y:S05]  /*6230*/  @!P0 BRA `(.L_x_33776) ;  /* 0x0000000000d08947 */ /* 0x000fea0003800000 */
[----:B------:R-:W-:-:S13]  /*6240*/  ISETP.NE.AND P0, PT, R0, 0x17, PT ;  /* 0x000000170000780c */ /* 0x000fda0003f05270 */
[----:B------:R-:W-:Y:S05]  /*6250*/  @!P0 BRA `(.L_x_33777) ;  /* 0x0000000000848947 */ /* 0x000fea0003800000 */
[----:B------:R-:W-:-:S13]  /*6260*/  ISETP.NE.AND P0, PT, R0, 0x18, PT ;  /* 0x000000180000780c */ /* 0x000fda0003f05270 */
[----:B------:R-:W-:Y:S05]  /*6270*/  @!P0 BRA `(.L_x_33778) ;  /* 0x0000000000448947 */ /* 0x000fea0003800000 */
.L_x_33754:
        /* <DEDUP_REMOVED lines=16> */
.L_x_33779:
[----:B------:R-:W-:Y:S05]  /*6380*/  BRA `(.L_x_33755) ;  /* 0x0000000000887947 */ /* 0x000fea0003800000 */
.L_x_33778:
        /* <DEDUP_REMOVED lines=11> */
.L_x_33781:
[----:B------:R-:W-:Y:S05]  /*6440*/  BSYNC.RECONVERGENT B0 ;  /* 0x0000000000007941 */ /* 0x000fea0003800200 */
.L_x_33780:
[----:B------:R1:W-:Y:S01]  /*6450*/  STG.E.U8 desc[UR36][R8.64], R3 ;  /* 0x0000000308007986 */ /* 0x0003e2000c101124 */
[----:B------:R-:W-:Y:S05]  /*6460*/  BRA `(.L_x_33755) ;  /* 0x0000000000507947 */ /* 0x000fea0003800000 */
.L_x_33777:
        /* <DEDUP_REMOVED lines=12> */
.L_x_33782:
[----:B------:R-:W-:Y:S01]  /*6530*/  IMAD.MOV.U32 R3, RZ, RZ, 0x7f ;  /* 0x0000007fff037424 */ /* 0x000fe200078e00ff */
[----:B------:R-:W-:-:S04]  /*6540*/  ISETP.GT.U32.AND P0, PT, R5, 0x7f800000, PT ;  /* 0x7f8000000500780c */ /* 0x000fc80003f04070 */
[----:B------:R-:W-:-:S05]  /*6550*/  SEL R3, R3, 0x7c, P0 ;  /* 0x0000007c03037807 */ /* 0x000fca0000000000 */
[----:B------:R2:W-:Y:S01]  /*6560*/  STG.E.U8 desc[UR36][R8.64], R3 ;  /* 0x0000000308007986 */ /* 0x0005e2000c101124 */
[----:B------:R-:W-:Y:S05]  /*6570*/  BRA `(.L_x_33755) ;  /* 0x00000000000c7947 */ /* 0x000fea0003800000 */
.L_x_33776:
[----:B------:R-:W0:Y:S02]  /*6580*/  I2F.S16 R0, R18 ;  /* 0x0000001200007306 */ /* 0x000e240000101400 */
[----:B0-----:R-:W-:-:S05]  /*6590*/  F2FP.BF16.F32.PACK_AB R0, RZ, R0 ;  /* 0x00000000ff00723e */ /* 0x001fca00000010ff */
[----:B------:R0:W-:Y:S02]  /*65a0*/  STG.E.U16 desc[UR36][R8.64], R0 ;  /* 0x0000000008007986 */ /* 0x0001e4000c101524 */
.L_x_33755:
[----:B------:R-:W-:Y:S05]  /*65b0*/  BSYNC.RECONVERGENT B6 ;  /* 0x0000000000067941 */ /* 0x000fea0003800200 */
.L_x_33749:
[----:B------:R-:W-:-:S07]  /*65c0*/  VIADD R2, R2, 0x80 ;  /* 0x0000008002027836 */ /* 0x000fce0000000000 */
.L_x_33714:
[----:B------:R-:W-:Y:S05]  /*65d0*/  BSYNC.RECONVERGENT B8 ;  /* 0x0000000000087941 */ /* 0x000fea0003800200 */
.L_x_33676:
        /* <DEDUP_REMOVED lines=21> */
.L_x_33786:
[----:B------:R-:W-:Y:S01]  /*6730*/  STG.E.U8 desc[UR36][R2.64], R16 ;  /* 0x0000001002007986 */ /* 0x000fe2000c101124 */
[----:B------:R-:W-:Y:S05]  /*6740*/  EXIT ;  /* 0x000000000000794d */ /* 0x000fea0003800000 */
.L_x_33785:
        /* <DEDUP_REMOVED lines=9> */
.L_x_33789:
[----:B------:R-:W-:Y:S01]  /*67e0*/  STG.E desc[UR36][R2.64], R16 ;  /* 0x0000001002007986 */ /* 0x000fe2000c101924 */
[----:B------:R-:W-:Y:S05]  /*67f0*/  EXIT ;  /* 0x000000000000794d */ /* 0x000fea0003800000 */
.L_x_33788:
[----:B------:R-:W-:Y:S01]  /*6800*/  STG.E.U16 desc[UR36][R2.64], R16 ;  /* 0x0000001002007986 */ /* 0x000fe2000c101524 */
[----:B------:R-:W-:Y:S05]  /*6810*/  EXIT ;  /* 0x000000000000794d */ /* 0x000fea0003800000 */
.L_x_33784:
        /* <DEDUP_REMOVED lines=9> */
.L_x_33791:
[----:B------:R-:W0:Y:S02]  /*68b0*/  I2F.S16 R0, R16 ;  /* 0x0000001000007306 */ /* 0x000e240000101400 */
[----:B0-----:R-:W-:-:S05]  /*68c0*/  F2FP.F16.F32.PACK_AB R0, RZ, R0 ;  /* 0x00000000ff00723e */ /* 0x001fca00000000ff */
[----:B------:R-:W-:Y:S01]  /*68d0*/  STG.E.U16 desc[UR36][R2.64], R0 ;  /* 0x0000000002007986 */ /* 0x000fe2000c101524 */
[----:B------:R-:W-:Y:S05]  /*68e0*/  EXIT ;  /* 0x000000000000794d */ /* 0x000fea0003800000 */
.L_x_33790:
        /* <DEDUP_REMOVED lines=10> */
.L_x_33793:
[----:B------:R-:W0:Y:S02]  /*6990*/  I2F.S16 R16, R16 ;  /* 0x0000001000107306 */ /* 0x000e240000101400 */
[----:B0-----:R-:W-:-:S04]  /*69a0*/  F2FP.F16.F32.PACK_AB R5, RZ, R16 ;  /* 0x00000010ff05723e */ /* 0x001fc800000000ff */
[----:B------:R-:W-:-:S05]  /*69b0*/  PRMT R5, R5, 0x5410, RZ ;  /* 0x0000541005057816 */ /* 0x000fca00000000ff */
[----:B------:R-:W-:Y:S01]  /*69c0*/  STG.E desc[UR36][R2.64], R5 ;  /* 0x0000000502007986 */ /* 0x000fe2000c101924 */
[----:B------:R-:W-:Y:S05]  /*69d0*/  EXIT ;  /* 0x000000000000794d */ /* 0x000fea0003800000 */
.L_x_33792:
[----:B------:R-:W0:Y:S02]  /*69e0*/  I2F.F64.S16 R16, R16 ;  /* 0x0000001000107312 */ /* 0x000e240000101c00 */
[----:B0-----:R-:W-:Y:S01]  /*69f0*/  STG.E.64 desc[UR36][R2.64], R16 ;  /* 0x0000001002007986 */ /* 0x001fe2000c101b24 */
[----:B------:R-:W-:Y:S05]  /*6a00*/  EXIT ;  /* 0x000000000000794d */ /* 0x000fea0003800000 */
.L_x_33783:
        /* <DEDUP_REMOVED lines=12> */
.L_x_33797:
        /* <DEDUP_REMOVED lines=17> */
.L_x_33799:
[----:B------:R-:W-:Y:S05]  /*6be0*/  BSYNC.RECONVERGENT B0 ;  /* 0x0000000000007941 */ /* 0x000fea0003800200 */
.L_x_33798:
[----:B------:R-:W-:Y:S01]  /*6bf0*/  STG.E.U8 desc[UR36][R2.64], R0 ;  /* 0x0000000002007986 */ /* 0x000fe2000c101124 */
[----:B------:R-:W-:Y:S05]  /*6c00*/  EXIT ;  /* 0x000000000000794d */ /* 0x000fea0003800000 */
.L_x_33796:
        /* <DEDUP_REMOVED lines=17> */
.L_x_33801:
[----:B------:R-:W-:Y:S05]  /*6d20*/  BSYNC.RECONVERGENT B0 ;  /* 0x0000000000007941 */ /* 0x000fea0003800200 */
.L_x_33800:
[----:B------:R-:W-:Y:S01]  /*6d30*/  STG.E.U8 desc[UR36][R2.64], R0 ;  /* 0x0000000002007986 */ /* 0x000fe2000c101124 */
[----:B------:R-:W-:Y:S05]  /*6d40*/  EXIT ;  /* 0x000000000000794d */ /* 0x000fea0003800000 */
.L_x_33795:
        /* <DEDUP_REMOVED lines=21> */
.L_x_33803:
[----:B------:R-:W-:-:S05]  /*6ea0*/  IMAD.MOV.U32 R17, RZ, RZ, RZ ;  /* 0x000000ffff117224 */ /* 0x000fca00078e00ff */
[----:B------:R-:W-:Y:S01]  /*6eb0*/  STG.E.64 desc[UR36][R2.64], R16 ;  /* 0x0000001002007986 */ /* 0x000fe2000c101b24 */
[----:B------:R-:W-:Y:S05]  /*6ec0*/  EXIT ;  /* 0x000000000000794d */ /* 0x000fea0003800000 */
.L_x_33802:
[----:B------:R-:W-:Y:S01]  /*6ed0*/  STG.E desc[UR36][R2.64], R16 ;  /* 0x0000001002007986 */ /* 0x000fe2000c101924 */
[----:B------:R-:W-:Y:S05]  /*6ee0*/  EXIT ;  /* 0x000000000000794d */ /* 0x000fea0003800000 */
.L_x_33794:
        /* <DEDUP_REMOVED lines=8> */
.L_x_33805:
[----:B------:R-:W0:Y:S01]  /*6f70*/  I2F.F64.S16 R16, R16 ;  /* 0x0000001000107312 */ /* 0x000e220000101c00 */
[----:B------:R-:W-:-:S05]  /*6f80*/  CS2R R18, SRZ ;  /* 0x0000000000127805 */ /* 0x000fca000001ff00 */
[----:B0-----:R-:W-:Y:S01]  /*6f90*/  STG.E.128 desc[UR36][R2.64], R16 ;  /* 0x0000001002007986 */ /* 0x001fe2000c101d24 */
[----:B------:R-:W-:Y:S05]  /*6fa0*/  EXIT ;  /* 0x000000000000794d */ /* 0x000fea0003800000 */
.L_x_33804:
[----:B------:R-:W-:-:S13]  /*6fb0*/  ISETP.NE.AND P0, PT, R0, 0xf, PT ;  /* 0x0000000f0000780c */ /* 0x000fda0003f05270 */
[----:B------:R-:W-:Y:S05]  /*6fc0*/  @!P0 BRA `(.L_x_33806) ;  /* 0x0000000000d48947 */ /* 0x000fea0003800000 */
[----:B------:R-:W-:-:S13]  /*6fd0*/  ISETP.NE.AND P0, PT, R0, 0x17, PT ;  /* 0x000000170000780c */ /* 0x000fda0003f05270 */
[----:B------:R-:W-:Y:S05]  /*6fe0*/  @!P0 BRA `(.L_x_33807) ;  /* 0x0000000000848947 */ /* 0x000fea0003800000 */
[----:B------:R-:W-:-:S13]  /*6ff0*/  ISETP.NE.AND P0, PT, R0, 0x18, PT ;  /* 0x000000180000780c */ /* 0x000fda0003f05270 */
[----:B------:R-:W-:Y:S05]  /*7000*/  @!P0 BRA `(.L_x_33808) ;  /* 0x0000000000448947 */ /* 0x000fea0003800000 */
.L_x_33787:
        /* <DEDUP_REMOVED lines=16> */
.L_x_33809:
[----:B------:R-:W-:Y:S05]  /*7110*/  EXIT ;  /* 0x000000000000794d */ /* 0x000fea0003800000 */
.L_x_33808:
        /* <DEDUP_REMOVED lines=11> */
.L_x_33811:
[----:B------:R-:W-:Y:S05]  /*71d0*/  BSYNC.RECONVERGENT B0 ;  /* 0x0000000000007941 */ /* 0x000fea0003800200 */
.L_x_33810:
[----:B------:R-:W-:Y:S01]  /*71e0*/  STG.E.U8 desc[UR36][R2.64], R5 ;  /* 0x0000000502007986 */ /* 0x000fe2000c101124 */
[----:B------:R-:W-:Y:S05]  /*71f0*/  EXIT ;  /* 0x000000000000794d */ /* 0x000fea0003800000 */
.L_x_33807:
        /* <DEDUP_REMOVED lines=13> */
.L_x_33812:
[----:B------:R-:W-:Y:S01]  /*72d0*/  IMAD.MOV.U32 R5, RZ, RZ, 0x7f ;  /* 0x0000007fff057424 */ /* 0x000fe200078e00ff */
[----:B------:R-:W-:-:S04]  /*72e0*/  ISETP.GT.U32.AND P0, PT, R7, 0x7f800000, PT ;  /* 0x7f8000000700780c */ /* 0x000fc80003f04070 */
[----:B------:R-:W-:-:S05]  /*72f0*/  SEL R5, R5, 0x7c, P0 ;  /* 0x0000007c05057807 */ /* 0x000fca0000000000 */
[----:B------:R-:W-:Y:S01]  /*7300*/  STG.E.U8 desc[UR36][R2.64], R5 ;  /* 0x0000000502007986 */ /* 0x000fe2000c101124 */
[----:B------:R-:W-:Y:S05]  /*7310*/  EXIT ;  /* 0x000000000000794d */ /* 0x000fea0003800000 */
.L_x_33806:
[----:B------:R-:W0:Y:S02]  /*7320*/  I2F.S16 R0, R16 ;  /* 0x0000001000007306 */ /* 0x000e240000101400 */
[----:B0-----:R-:W-:-:S05]  /*7330*/  F2FP.BF16.F32.PACK_AB R0, RZ, R0 ;  /* 0x00000000ff00723e */ /* 0x001fca00000010ff */
[----:B------:R-:W-:Y:S01]  /*7340*/  STG.E.U16 desc[UR36][R2.64], R0 ;  /* 0x0000000002007986 */ /* 0x000fe2000c101524 */
[----:B------:R-:W-:Y:S05]  /*7350*/  EXIT ;  /* 0x000000000000794d */ /* 0x000fea0003800000 */
.L_x_33813:
        /* <DEDUP_REMOVED lines=10> */
.L_x_43687:


//--------------------- .text._ZN2at6native18elementwise_kernelILi128ELi4EZNS0_22gpu_kernel_impl_nocastINS0_13AUnaryFunctorIffbZZZNS0_23logical_and_kernel_cudaERNS_14TensorIteratorEENKUlvE0_clEvENKUlvE5_clEvEUlffE_EEEEvRNS_18TensorIteratorBaseERKT_EUliE_EEviT1_ --------------------------
	.section	.text._ZN2at6native18elementwise_kernelILi128ELi4EZNS0_22gpu_kernel_impl_nocastINS0_13AUnaryFunctorIffbZZZNS0_23logical_and_kernel_cudaERNS_14TensorIteratorEENKUlvE0_clEvENKUlvE5_clEvEUlffE_EEEEvRNS_18TensorIteratorBaseERKT_EUliE_EEviT1_,"ax",@progbits
	.align	128
        .global         _ZN2at6native18elementwise_kernelILi128ELi4EZNS0_22gpu_kernel_impl_nocastINS0_13AUnaryFunctorIffbZZZNS0_23logical_and_kernel_cudaERNS_14TensorIteratorEENKUlvE0_clEvENKUlvE5_clEvEUlffE_EEEEvRNS_18TensorIteratorBaseERKT_EUliE_EEviT1_
        .type           _ZN2at6native18elementwise_kernelILi128ELi4EZNS0_22gpu_kernel_impl_nocastINS0_13AUnaryFunctorIffbZZZNS0_23logical_and_kernel_cudaERNS_14TensorIteratorEENKUlvE0_clEvENKUlvE5_clEvEUlffE_EEEEvRNS_18TensorIteratorBaseERKT_EUliE_EEviT1_,@function
        .size           _ZN2at6native18elementwise_kernelILi128ELi4EZNS0_22gpu_kernel_impl_nocastINS0_13AUnaryFunctorIffbZZZNS0_23logical_and_kernel_cudaERNS_14TensorIteratorEENKUlvE0_clEvENKUlvE5_clEvEUlffE_EEEEvRNS_18TensorIteratorBaseERKT_EUliE_EEviT1_,(.L_x_43688 - _ZN2at6native18elementwise_kernelILi128ELi4EZNS0_22gpu_kernel_impl_nocastINS0_13AUnaryFunctorIffbZZZNS0_23logical_and_kernel_cudaERNS_14TensorIteratorEENKUlvE0_clEvENKUlvE5_clEvEUlffE_EEEEvRNS_18TensorIteratorBaseERKT_EUliE_EEviT1_)
        .other          _ZN2at6native18elementwise_kernelILi128ELi4EZNS0_22gpu_kernel_impl_nocastINS0_13AUnaryFunctorIffbZZZNS0_23logical_and_kernel_cudaERNS_14TensorIteratorEENKUlvE0_clEvENKUlvE5_clEvEUlffE_EEEEvRNS_18TensorIteratorBaseERKT_EUliE_EEviT1_,@"STO_CUDA_ENTRY STV_DEFAULT"
_ZN2at6native18elementwise_kernelILi128ELi4EZNS0_22gpu_kernel_impl_nocastINS0_13AUnaryFunctorIffbZZZNS0_23logical_and_kernel_cudaERNS_14TensorIteratorEENKUlvE0_clEvENKUlvE5_clEvEUlffE_EEEEvRNS_18TensorIteratorBaseERKT_EUliE_EEviT1_:
.text._ZN2at6native18elementwise_kernelILi128ELi4EZNS0_22gpu_kernel_impl_nocastINS0_13AUnaryFunctorIffbZZZNS0_23logical_and_kernel_cudaERNS_14TensorIteratorEENKUlvE0_clEvENKUlvE5_clEvEUlffE_EEEEvRNS_18TensorIteratorBaseERKT_EUliE_EEviT1_:
        /* <DEDUP_REMOVED lines=37> */
.L_x_33817:
[----:B------:R-:W-:-:S13]  /*0250*/  ISETP.GE.AND P0, PT, R3, UR4, PT ;  /* 0x0000000403007c0c */ /* 0x000fda000bf06270 */
[----:B------:R-:W-:Y:S05]  /*0260*/  @P0 BREAK.RELIABLE B1 ;  /* 0x0000000000010942 */ /* 0x000fea0003800100 */
[----:B------:R-:W-:Y:S05]  /*0270*/  @P0 BRA `(.L_x_33818) ;  /* 0x00000000002c0947 */ /* 0x000fea0003800000 */
[----:B------:R-:W-:Y:S05]  /*0280*/  BSYNC.RELIABLE B1 ;  /* 0x0000000000017941 */ /* 0x000fea0003800100 */
.L_x_33816:
        /* <DEDUP_REMOVED lines=10> */
.L_x_33818:
[----:B------:R-:W-:Y:S05]  /*0330*/  BSYNC.RECONVERGENT B0 ;  /* 0x0000000000007941 */ /* 0x000fea0003800200 */
.L_x_33815:
        /* <DEDUP_REMOVED lines=13> */
.L_x_33814:
        /* <DEDUP_REMOVED lines=306> */
.L_x_33822:
        /* <DEDUP_REMOVED lines=314> */
.L_x_33824:
        /* <DEDUP_REMOVED lines=13> */
.L_x_33821:
[----:B------:R-:W-:-:S13]  /*2ba0*/  ISETP.GE.AND P0, PT, R3, UR4, PT ;  /* 0x0000000403007c0c */ /* 0x000fda000bf06270 */
[----:B------:R-:W-:Y:S05]  /*2bb0*/  @P0 BREAK.RELIABLE B1 ;  /* 0x0000000000010942 */ /* 0x000fea0003800100 */
[----:B------:R-:W-:Y:S05]  /*2bc0*/  @P0 BRA `(.L_x_33823) ;  /* 0x0000001000e00947 */ /* 0x000fea0003800000 */
[----:B------:R-:W-:Y:S05]  /*2bd0*/  BSYNC.RELIABLE B1 ;  /* 0x0000000000017941 */ /* 0x000fea0003800100 */
.L_x_33820:
        /* <DEDUP_REMOVED lines=298> */
.L_x_33825:
        /* <DEDUP_REMOVED lines=13> */
.L_x_33823:
[----:B------:R-:W-:Y:S05]  /*3f50*/  BSYNC.RECONVERGENT B0 ;  /* 0x0000000000007941 */ /* 0x000fea0003800200 */
.L_x_33819:
        /* <DEDUP_REMOVED lines=301> */
.L_x_33826:
        /* <DEDUP_REMOVED lines=13> */
.L_x_33827:
        /* <DEDUP_REMOVED lines=16> */
.L_x_43688:


//--------------------- .text._ZN2at6native27unrolled_elementwise_kernelINS0_13AUnaryFunctorIffbZZZNS0_23logical_and_kernel_cudaERNS_14TensorIteratorEENKUlvE0_clEvENKUlvE5_clEvEUlffE_EESt5arrayIPcLm2EELi4E23TrivialOffsetCalculatorILi1EjESD_NS0_6memory15LoadWithoutCastENSE_16StoreWithoutCastEEEviT_T0_T2_T3_T4_T5_ --------------------------
	.section	.text._ZN2at6native27unrolled_elementwise_kernelINS0_13AUnaryFunctorIffbZZZNS0_23logical_and_kernel_cudaERNS_14TensorIteratorEENKUlvE0_clEvENKUlvE5_clEvEUlffE_EESt5arrayIPcLm2EELi4E23TrivialOffsetCalculatorILi1EjESD_NS0_6memory15LoadWithoutCastENSE_16StoreWithoutCastEEEviT_T0_T2_T3_T4_T5_,"ax",@progbits
	.align	128
        .global         _ZN2at6native27unrolled_elementwise_kernelINS0_13AUnaryFunctorIffbZZZNS0_23logical_and_kernel_cudaERNS_14TensorIteratorEENKUlvE0_clEvENKUlvE5_clEvEUlffE_EESt5arrayIPcLm2EELi4E23TrivialOffsetCalculatorILi1EjESD_NS0_6memory15LoadWithoutCastENSE_16StoreWithoutCastEEEviT_T0_T2_T3_T4_T5_
        .type           _ZN2at6native27unrolled_elementwise_kernelINS0_13AUnaryFunctorIffbZZZNS0_23logical_and_kernel_cudaERNS_14TensorIteratorEENKUlvE0_clEvENKUlvE5_clEvEUlffE_EESt5arrayIPcLm2EELi4E23TrivialOffsetCalculatorILi1EjESD_NS0_6memory15LoadWithoutCastENSE_16StoreWithoutCastEEEviT_T0_T2_T3_T4_T5_,@function
        .size           _ZN2at6native27unrolled_elementwise_kernelINS0_13AUnaryFunctorIffbZZZNS0_23logical_and_kernel_cudaERNS_14TensorIteratorEENKUlvE0_clEvENKUlvE5_clEvEUlffE_EESt5arrayIPcLm2EELi4E23TrivialOffsetCalculatorILi1EjESD_NS0_6memory15LoadWithoutCastENSE_16StoreWithoutCastEEEviT_T0_T2_T3_T4_T5_,(.L_x_43689 - _ZN2at6native27unrolled_elementwise_kernelINS0_13AUnaryFunctorIffbZZZNS0_23logical_and_kernel_cudaERNS_14TensorIteratorEENKUlvE0_clEvENKUlvE5_clEvEUlffE_EESt5arrayIPcLm2EELi4E23TrivialOffsetCalculatorILi1EjESD_NS0_6memory15LoadWithoutCastENSE_16StoreWithoutCastEEEviT_T0_T2_T3_T4_T5_)
        .other          _ZN2at6native27unrolled_elementwise_kernelINS0_13AUnaryFunctorIffbZZZNS0_23logical_and_kernel_cudaERNS_14TensorIteratorEENKUlvE0_clEvENKUlvE5_clEvEUlffE_EESt5arrayIPcLm2EELi4E23TrivialOffsetCalculatorILi1EjESD_NS0_6memory15LoadWithoutCastENSE_16StoreWithoutCastEEEviT_T0_T2_T3_T4_T5_,@"STO_CUDA_ENTRY STV_DEFAULT"
_ZN2at6native27unrolled_elementwise_kernelINS0_13AUnaryFunctorIffbZZZNS0_23logical_and_kernel_cudaERNS_14TensorIteratorEENKUlvE0_clEvENKUlvE5_clEvEUlffE_EESt5arrayIPcLm2EELi4E23TrivialOffsetCalculatorILi1EjESD_NS0_6memory15LoadWithoutCastENSE_16StoreWithoutCastEEEviT_T0_T2_T3_T4_T5_:
.text._ZN2at6native27unrolled_elementwise_kernelINS0_13AUnaryFunctorIffbZZZNS0_23logical_and_kernel_cudaERNS_14TensorIteratorEENKUlvE0_clEvENKUlvE5_clEvEUlffE_EESt5arrayIPcLm2EELi4E23TrivialOffsetCalculatorILi1EjESD_NS0_6memory15LoadWithoutCastENSE_16StoreWithoutCastEEEviT_T0_T2_T3_T4_T5_:
        /* <DEDUP_REMOVED lines=63> */
.L_x_33830:
[----:B------:R-:W-:Y:S05]  /*03f0*/  BSYNC.RELIABLE B1 ;  /* 0x0000000000017941 */ /* 0x000fea0003800100 */
.L_x_33829:
[----:B------:R-:W-:-:S13]  /*0400*/  ISETP.GE.AND P0, PT, R3, R2, PT ;  /* 0x000000020300720c */ /* 0x000fda0003f06270 */
[----:B------:R-:W1:Y:S01]  /*0410*/  @!P0 LDC.64 R6, c[0x0][0x390] ;  /* 0x0000e400ff068b82 */ /* 0x000e620000000a00 */
[----:B0-----:R-:W-:Y:S02]  /*0420*/  @!P0 IMAD R5, R0, 0x200, R3 ;  /* 0x0000020000058824 */ /* 0x001fe400078e0203 */
[----:B------:R-:W-:-:S03]  /*0430*/  @!P0 VIADD R3, R3, 0x80 ;  /* 0x0000008003038836 */ /* 0x000fc60000000000 */
[----:B-1----:R-:W-:-:S05]  /*0440*/  @!P0 IADD3 R4, P1, PT, R5, R6, RZ ;  /* 0x0000000605048210 */ /* 0x002fca0007f3e0ff */
[----:B------:R-:W-:-:S05]  /*0450*/  @!P0 IMAD.X R5, RZ, RZ, R7, P1 ;  /* 0x000000ffff058224 */ /* 0x000fca00008e0607 */
[----:B------:R1:W-:Y:S03]  /*0460*/  @!P0 STG.E.U8 desc[UR4][R4.64], R11 ;  /* 0x0000000b04008986 */ /* 0x0003e6000c101104 */
.L_x_33831:
[----:B------:R-:W-:Y:S05]  /*0470*/  BSYNC.RECONVERGENT B0 ;  /* 0x0000000000007941 */ /* 0x000fea0003800200 */
.L_x_33828:
        /* <DEDUP_REMOVED lines=9> */
.L_x_33832:
        /* <DEDUP_REMOVED lines=15> */
.L_x_43689:


//--------------------- .text._ZN2at6native29vectorized_elementwise_kernelILi2ENS0_13AUnaryFunctorIffbZZZNS0_23logical_and_kernel_cudaERNS_14TensorIteratorEENKUlvE0_clEvENKUlvE5_clEvEUlffE_EESt5arrayIPcLm2EEEEviT0_T1_ --------------------------
	.section	.text._ZN2at6native29vectorized_elementwise_kernelILi2ENS0_13AUnaryFunctorIffbZZZNS0_23logical_and_kernel_cudaERNS_14TensorIteratorEENKUlvE0_clEvENKUlvE5_clEvEUlffE_EESt5arrayIPcLm2EEEEviT0_T1_,"ax",@progbits
	.align	128
        .global         _ZN2at6native29vectorized_elementwise_kernelILi2ENS0_13AUnaryFunctorIffbZZZNS0_23logical_and_kernel_cudaERNS_14TensorIteratorEENKUlvE0_clEvENKUlvE5_clEvEUlffE_EESt5arrayIPcLm2EEEEviT0_T1_
        .type           _ZN2at6native29vectorized_elementwise_kernelILi2ENS0_13AUnaryFunctorIffbZZZNS0_23logical_and_kernel_cudaERNS_14TensorIteratorEENKUlvE0_clEvENKUlvE5_clEvEUlffE_EESt5arrayIPcLm2EEEEviT0_T1_,@function
        .size           _ZN2at6native29vectorized_elementwise_kernelILi2ENS0_13AUnaryFunctorIffbZZZNS0_23logical_and_kernel_cudaERNS_14TensorIteratorEENKUlvE0_clEvENKUlvE5_clEvEUlffE_EESt5arrayIPcLm2EEEEviT0_T1_,(.L_x_43690 - _ZN2at6native29vectorized_elementwise_kernelILi2ENS0_13AUnaryFunctorIffbZZZNS0_23logical_and_kernel_cudaERNS_14TensorIteratorEENKUlvE0_clEvENKUlvE5_clEvEUlffE_EESt5arrayIPcLm2EEEEviT0_T1_)
        .other          _ZN2at6native29vectorized_elementwise_kernelILi2ENS0_13AUnaryFunctorIffbZZZNS0_23logical_and_kernel_cudaERNS_14TensorIteratorEENKUlvE0_clEvENKUlvE5_clEvEUlffE_EESt5arrayIPcLm2EEEEviT0_T1_,@"STO_CUDA_ENTRY STV_DEFAULT"
_ZN2at6native29vectorized_elementwise_kernelILi2ENS0_13AUnaryFunctorIffbZZZNS0_23logical_and_kernel_cudaERNS_14TensorIteratorEENKUlvE0_clEvENKUlvE5_clEvEUlffE_EESt5arrayIPcLm2EEEEviT0_T1_:
.text._ZN2at6native29vectorized_elementwise_kernelILi2ENS0_13AUnaryFunctorIffbZZZNS0_23logical_and_kernel_cudaERNS_14TensorIteratorEENKUlvE0_clEvENKUlvE5_clEvEUlffE_EESt5arrayIPcLm2EEEEviT0_T1_:
        /* <DEDUP_REMOVED lines=112> */
.L_x_33836:
        /* <DEDUP_REMOVED lines=8> */
.L_x_33837:
        /* <DEDUP_REMOVED lines=8> */
.L_x_33838:
        /* <DEDUP_REMOVED lines=8> */
.L_x_33839:
        /* <DEDUP_REMOVED lines=9> */
.L_x_33840:
[----:B------:R-:W-:Y:S05]  /*0910*/  BSYNC.RELIABLE B1 ;  /* 0x0000000000017941 */ /* 0x000fea0003800100 */
.L_x_33835:
[----:B------:R-:W-:-:S13]  /*0920*/  ISETP.GE.U32.AND P0, PT, R19, R17, PT ;  /* 0x000000111300720c */ /* 0x000fda0003f06070 */
[----:B012---:R-:W0:Y:S01]  /*0930*/  @!P0 LDC.64 R6, c[0x0][0x390] ;  /* 0x0000e400ff068b82 */ /* 0x007e220000000a00 */
[----:B------:R-:W-:Y:S02]  /*0940*/  @!P0 IMAD.IADD R5, R16, 0x1, R19 ;  /* 0x0000000110058824 */ /* 0x000fe400078e0213 */
[----:B------:R-:W-:-:S03]  /*0950*/  @!P0 VIADD R19, R19, 0x80 ;  /* 0x0000008013138836 */ /* 0x000fc60000000000 */
[----:B0-----:R-:W-:-:S05]  /*0960*/  @!P0 IADD3 R4, P1, PT, R5, R6, RZ ;  /* 0x0000000605048210 */ /* 0x001fca0007f3e0ff */
[----:B------:R-:W-:-:S05]  /*0970*/  @!P0 IMAD.X R5, RZ, RZ, R7, P1 ;  /* 0x000000ffff058224 */ /* 0x000fca00008e0607 */
[----:B------:R3:W-:Y:S03]  /*0980*/  @!P0 STG.E.U8 desc[UR4][R4.64], R3 ;  /* 0x0000000304008986 */ /* 0x0007e6000c101104 */
.L_x_33841:
[----:B------:R-:W-:Y:S05]  /*0990*/  BSYNC.RECONVERGENT B0 ;  /* 0x0000000000007941 */ /* 0x000fea0003800200 */
.L_x_33834:
        /* <DEDUP_REMOVED lines=9> */
.L_x_33833:
        /* <DEDUP_REMOVED lines=47> */
.L_x_33842:
        /* <DEDUP_REMOVED lines=14> */
.L_x_43690:


//--------------------- .text._ZN2at6native29vectorized_elementwise_kernelILi4ENS0_13AUnaryFunctorIffbZZZNS0_23logical_and_kernel_cudaERNS_14TensorIteratorEENKUlvE0_clEvENKUlvE5_clEvEUlffE_EESt5arrayIPcLm2EEEEviT0_T1_ --------------------------
	.section	.text._ZN2at6native29vectorized_elementwise_kernelILi4ENS0_13AUnaryFunctorIffbZZZNS0_23logical_and_kernel_cudaERNS_14TensorIteratorEENKUlvE0_clEvENKUlvE5_clEvEUlffE_EESt5arrayIPcLm2EEEEviT0_T1_,"ax",@progbits
	.align	128
        .global         _ZN2at6native29vectorized_elementwise_kernelILi4ENS0_13AUnaryFunctorIffbZZZNS0_23logical_and_kernel_cudaERNS_14TensorIteratorEENKUlvE0_clEvENKUlvE5_clEvEUlffE_EESt5arrayIPcLm2EEEEviT0_T1_
        .type           _ZN2at6native29vectorized_elementwise_kernelILi4ENS0_13AUnaryFunctorIffbZZZNS0_23logical_and_kernel_cudaERNS_14TensorIteratorEENKUlvE0_clEvENKUlvE5_clEvEUlffE_EESt5arrayIPcLm2EEEEviT0_T1_,@function
        .size           _ZN2at6native29vectorized_elementwise_kernelILi4ENS0_13AUnaryFunctorIffbZZZNS0_23logical_and_kernel_cudaERNS_14TensorIteratorEENKUlvE0_clEvENKUlvE5_clEvEUlffE_EESt5arrayIPcLm2EEEEviT0_T1_,(.L_x_43691 - _ZN2at6native29vectorized_elementwise_kernelILi4ENS0_13AUnaryFunctorIffbZZZNS0_23logical_and_kernel_cudaERNS_14TensorIteratorEENKUlvE0_clEvENKUlvE5_clEvEUlffE_EESt5arrayIPcLm2EEEEviT0_T1_)
        .other          _ZN2at6native29vectorized_elementwise_kernelILi4ENS0_13AUnaryFunctorIffbZZZNS0_23logical_and_kernel_cudaERNS_14TensorIteratorEENKUlvE0_clEvENKUlvE5_clEvEUlffE_EESt5arrayIPcLm2EEEEviT0_T1_,@"STO_CUDA_ENTRY STV_DEFAULT"
_ZN2at6native29vectorized_elementwise_kernelILi4ENS0_13AUnaryFunctorIffbZZZNS0_23logical_and_kernel_cudaERNS_14TensorIteratorEENKUlvE0_clEvENKUlvE5_clEvEUlffE_EESt5arrayIPcLm2EEEEviT0_T1_:
.text._ZN2at6native29vectorized_elementwise_kernelILi4ENS0_13AUnaryFunctorIffbZZZNS0_23logical_and_kernel_cudaERNS_14TensorIteratorEENKUlvE0_clEvENKUlvE5_clEvEUlffE_EESt5arrayIPcLm2EEEEviT0_T1_:
        /* <DEDUP_REMOVED lines=112> */
.L_x_33846:
        /* <DEDUP_REMOVED lines=8> */
.L_x_33847:
        /* <DEDUP_REMOVED lines=8> */
.L_x_33848:
        /* <DEDUP_REMOVED lines=8> */
.L_x_33849:
        /* <DEDUP_REMOVED lines=9> */
.L_x_33850:
[----:B------:R-:W-:Y:S05]  /*0910*/  BSYNC.RELIABLE B1 ;  /* 0x0000000000017941 */ /* 0x000fea0003800100 */
.L_x_33845:
[----:B------:R-:W-:-:S13]  /*0920*/  ISETP.GE.U32.AND P0, PT, R19, R17, PT ;  /* 0x000000111300720c */ /* 0x000fda0003f06070 */
[----:B012---:R-:W0:Y:S01]  /*0930*/  @!P0 LDC.64 R6, c[0x0][0x390] ;  /* 0x0000e400ff068b82 */ /* 0x007e220000000a00 */
[----:B------:R-:W-:Y:S02]  /*0940*/  @!P0 IMAD.IADD R5, R16, 0x1, R19 ;  /* 0x0000000110058824 */ /* 0x000fe400078e0213 */
[----:B------:R-:W-:-:S03]  /*0950*/  @!P0 VIADD R19, R19, 0x80 ;  /* 0x0000008013138836 */ /* 0x000fc60000000000 */
[----:B0-----:R-:W-:-:S05]  /*0960*/  @!P0 IADD3 R4, P1, PT, R5, R6, RZ ;  /* 0x0000000605048210 */ /* 0x001fca0007f3e0ff */
[----:B------:R-:W-:-:S05]  /*0970*/  @!P0 IMAD.X R5, RZ, RZ, R7, P1 ;  /* 0x000000ffff058224 */ /* 0x000fca00008e0607 */
[----:B------:R3:W-:Y:S03]  /*0980*/  @!P0 STG.E.U8 desc[UR4][R4.64], R3 ;  /* 0x0000000304008986 */ /* 0x0007e6000c101104 */
.L_x_33851:
[----:B------:R-:W-:Y:S05]  /*0990*/  BSYNC.RECONVERGENT B0 ;  /* 0x0000000000007941 */ /* 0x000fea0003800200 */
.L_x_33844:
        /* <DEDUP_REMOVED lines=9> */
.L_x_33843:
        /* <DEDUP_REMOVED lines=45> */
.L_x_33852:
        /* <DEDUP_REMOVED lines=16> */
.L_x_43691:


//--------------------- .text._ZN2at6native29vectorized_elementwise_kernelILi8ENS0_13AUnaryFunctorIffbZZZNS0_23logical_and_kernel_cudaERNS_14TensorIteratorEENKUlvE0_clEvENKUlvE5_clEvEUlffE_EESt5arrayIPcLm2EEEEviT0_T1_ --------------------------
	.section	.text._ZN2at6native29vectorized_elementwise_kernelILi8ENS0_13AUnaryFunctorIffbZZZNS0_23logical_and_kernel_cudaERNS_14TensorIteratorEENKUlvE0_clEvENKUlvE5_clEvEUlffE_EESt5arrayIPcLm2EEEEviT0_T1_,"ax",@progbits
	.align	128
        .global         _ZN2at6native29vectorized_elementwise_kernelILi8ENS0_13AUnaryFunctorIffbZZZNS0_23logical_and_kernel_cudaERNS_14TensorIteratorEENKUlvE0_clEvENKUlvE5_clEvEUlffE_EESt5arrayIPcLm2EEEEviT0_T1_
        .type           _ZN2at6native29vectorized_elementwise_kernelILi8ENS0_13AUnaryFunctorIffbZZZNS0_23logical_and_kernel_cudaERNS_14TensorIteratorEENKUlvE0_clEvENKUlvE5_clEvEUlffE_EESt5arrayIPcLm2EEEEviT0_T1_,@function
        .size           _ZN2at6native29vectorized_elementwise_kernelILi8ENS0_13AUnaryFunctorIffbZZZNS0_23logical_and_kernel_cudaERNS_14TensorIteratorEENKUlvE0_clEvENKUlvE5_clEvEUlffE_EESt5arrayIPcLm2EEEEviT0_T1_,(.L_x_43692 - _ZN2at6native29vectorized_elementwise_kernelILi8ENS0_13AUnaryFunctorIffbZZZNS0_23logical_and_kernel_cudaERNS_14TensorIteratorEENKUlvE0_clEvENKUlvE5_clEvEUlffE_EESt5arrayIPcLm2EEEEviT0_T1_)
        .other          _ZN2at6native29vectorized_elementwise_kernelILi8ENS0_13AUnaryFunctorIffbZZZNS0_23logical_and_kernel_cudaERNS_14TensorIteratorEENKUlvE0_clEvENKUlvE5_clEvEUlffE_EESt5arrayIPcLm2EEEEviT0_T1_,@"STO_CUDA_ENTRY STV_DEFAULT"
_ZN2at6native29vectorized_elementwise_kernelILi8ENS0_13AUnaryFunctorIffbZZZNS0_23logical_and_kernel_cudaERNS_14TensorIteratorEENKUlvE0_clEvENKUlvE5_clEvEUlffE_EESt5arrayIPcLm2EEEEviT0_T1_:
.text._ZN2at6native29vectorized_elementwise_kernelILi8ENS0_13AUnaryFunctorIffbZZZNS0_23logical_and_kernel_cudaERNS_14TensorIteratorEENKUlvE0_clEvENKUlvE5_clEvEUlffE_EESt5arrayIPcLm2EEEEviT0_T1_:
        /* <DEDUP_REMOVED lines=112> */
.L_x_33856:
        /* <DEDUP_REMOVED lines=8> */
.L_x_33857:
        /* <DEDUP_REMOVED lines=8> */
.L_x_33858:
        /* <DEDUP_REMOVED lines=8> */
.L_x_33859:
        /* <DEDUP_REMOVED lines=9> */
.L_x_33860:
[----:B------:R-:W-:Y:S05]  /*0910*/  BSYNC.RELIABLE B1 ;  /* 0x0000000000017941 */ /* 0x000fea0003800100 */
.L_x_33855:
[----:B------:R-:W-:-:S13]  /*0920*/  ISETP.GE.U32.AND P0, PT, R19, R17, PT ;  /* 0x000000111300720c */ /* 0x000fda0003f06070 */
[----:B012---:R-:W0:Y:S01]  /*0930*/  @!P0 LDC.64 R6, c[0x0][0x390] ;  /* 0x0000e400ff068b82 */ /* 0x007e220000000a00 */
[----:B------:R-:W-:Y:S02]  /*0940*/  @!P0 IMAD.IADD R5, R16, 0x1, R19 ;  /* 0x0000000110058824 */ /* 0x000fe400078e0213 */
[----:B------:R-:W-:-:S03]  /*0950*/  @!P0 VIADD R19, R19, 0x80 ;  /* 0x0000008013138836 */ /* 0x000fc60000000000 */
[----:B0-----:R-:W-:-:S05]  /*0960*/  @!P0 IADD3 R4, P1, PT, R5, R6, RZ ;  /* 0x0000000605048210 */ /* 0x001fca0007f3e0ff */
[----:B------:R-:W-:-:S05]  /*0970*/  @!P0 IMAD.X R5, RZ, RZ, R7, P1 ;  /* 0x000000ffff058224 */ /* 0x000fca00008e0607 */
[----:B------:R3:W-:Y:S03]  /*0980*/  @!P0 STG.E.U8 desc[UR4][R4.64], R3 ;  /* 0x0000000304008986 */ /* 0x0007e6000c101104 */
.L_x_33861:
[----:B------:R-:W-:Y:S05]  /*0990*/  BSYNC.RECONVERGENT B0 ;  /* 0x0000000000007941 */ /* 0x000fea0003800200 */
.L_x_33854:
        /* <DEDUP_REMOVED lines=9> */
.L_x_33853:
        /* <DEDUP_REMOVED lines=47> */
.L_x_33862:
        /* <DEDUP_REMOVED lines=14> */
.L_x_43692:


//--------------------- .text._ZN2at6native18elementwise_kernelILi128ELi4EZNS0_15gpu_kernel_implINS0_13BinaryFunctorIffbZZZNS0_23logical_and_kernel_cudaERNS_14TensorIteratorEENKUlvE0_clEvENKUlvE5_clEvEUlffE_EEEEvRNS_18TensorIteratorBaseERKT_EUliE_EEviT1_ --------------------------
	.section	.text._ZN2at6native18elementwise_kernelILi128ELi4EZNS0_15gpu_kernel_implINS0_13BinaryFunctorIffbZZZNS0_23logical_and_kernel_cudaERNS_14TensorIteratorEENKUlvE0_clEvENKUlvE5_clEvEUlffE_EEEEvRNS_18TensorIteratorBaseERKT_EUliE_EEviT1_,"ax",@progbits
	.align	128
        .global         _ZN2at6native18elementwise_kernelILi128ELi4EZNS0_15gpu_kernel_implINS0_13BinaryFunctorIffbZZZNS0_23logical_and_kernel_cudaERNS_14TensorIteratorEENKUlvE0_clEvENKUlvE5_clEvEUlffE_EEEEvRNS_18TensorIteratorBaseERKT_EUliE_EEviT1_
        .type           _ZN2at6native18elementwise_kernelILi128ELi4EZNS0_15gpu_kernel_implINS0_13BinaryFunctorIffbZZZNS0_23logical_and_kernel_cudaERNS_14TensorIteratorEENKUlvE0_clEvENKUlvE5_clEvEUlffE_EEEEvRNS_18TensorIteratorBaseERKT_EUliE_EEviT1_,@function
        .size           _ZN2at6native18elementwise_kernelILi128ELi4EZNS0_15gpu_kernel_implINS0_13BinaryFunctorIffbZZZNS0_23logical_and_kernel_cudaERNS_14TensorIteratorEENKUlvE0_clEvENKUlvE5_clEvEUlffE_EEEEvRNS_18TensorIteratorBaseERKT_EUliE_EEviT1_,(.L_x_43693 - _ZN2at6native18elementwise_kernelILi128ELi4EZNS0_15gpu_kernel_implINS0_13BinaryFunctorIffbZZZNS0_23logical_and_kernel_cudaERNS_14TensorIteratorEENKUlvE0_clEvENKUlvE5_clEvEUlffE_EEEEvRNS_18TensorIteratorBaseERKT_EUliE_EEviT1_)
        .other          _ZN2at6native18elementwise_kernelILi128ELi4EZNS0_15gpu_kernel_implINS0_13BinaryFunctorIffbZZZNS0_23logical_and_kernel_cudaERNS_14TensorIteratorEENKUlvE0_clEvENKUlvE5_clEvEUlffE_EEEEvRNS_18TensorIteratorBaseERKT_EUliE_EEviT1_,@"STO_CUDA_ENTRY STV_DEFAULT"
_ZN2at6native18elementwise_kernelILi128ELi4EZNS0_15gpu_kernel_implINS0_13BinaryFunctorIffbZZZNS0_23logical_and_kernel_cudaERNS_14TensorIteratorEENKUlvE0_clEvENKUlvE5_clEvEUlffE_EEEEvRNS_18TensorIteratorBaseERKT_EUliE_EEviT1_:
.text._ZN2at6native18elementwise_kernelILi128ELi4EZNS0_15gpu_kernel_implINS0_13BinaryFunctorIffbZZZNS0_23logical_and_kernel_cudaERNS_14TensorIteratorEENKUlvE0_clEvENKUlvE5_clEvEUlffE_EEEEvRNS_18TensorIteratorBaseERKT_EUliE_EEviT1_:
        /* <DEDUP_REMOVED lines=371> */
.L_x_33865:
        /* <DEDUP_REMOVED lines=18> */
.L_x_33870:
[----:B------:R-:W2:Y:S02]  /*1850*/  LDG.E.U8 R2, desc[UR36][R2.64] ;  /* 0x0000002402027981 */ /* 0x000ea4000c1e1100 */
[----:B--2---:R-:W-:Y:S01]  /*1860*/  I2FP.F32.U32 R19, R2 ;  /* 0x0000000200137245 */ /* 0x004fe20000201000 */
[----:B------:R-:W-:Y:S06]  /*1870*/  BRA `(.L_x_33872) ;  /* 0x0000000c00247947 */ /* 0x000fec0003800000 */
.L_x_33869:
        /* <DEDUP_REMOVED lines=9> */
.L_x_33874:
[----:B------:R-:W2:Y:S02]  /*1910*/  LDG.E R2, desc[UR36][R2.64] ;  /* 0x0000002402027981 */ /* 0x000ea4000c1e1900 */
[----:B--2---:R-:W-:Y:S01]  /*1920*/  I2FP.F32.S32 R19, R2 ;  /* 0x0000000200137245 */ /* 0x004fe20000201400 */
[----:B------:R-:W-:Y:S06]  /*1930*/  BRA `(.L_x_33872) ;  /* 0x0000000800f47947 */ /* 0x000fec0003800000 */
.L_x_33873:
[----:B------:R-:W2:Y:S02]  /*1940*/  LDG.E.U16 R2, desc[UR36][R2.64] ;  /* 0x0000002402027981 */ /* 0x000ea4000c1e1500 */
[----:B--2---:R0:W1:Y:S01]  /*1950*/  I2F.S16 R19, R2 ;  /* 0x0000000200137306 */ /* 0x0040620000101400 */
[----:B------:R-:W-:Y:S05]  /*1960*/  BRA `(.L_x_33872) ;  /* 0x0000000800e87947 */ /* 0x000fea0003800000 */
.L_x_33868:
        /* <DEDUP_REMOVED lines=8> */
.L_x_33876:
[----:B------:R-:W2:Y:S02]  /*19f0*/  LDG.E.U16 R2, desc[UR36][R2.64] ;  /* 0x0000002402027981 */ /* 0x000ea4000c1e1500 */
[----:B--2---:R-:W-:Y:S01]  /*1a00*/  HADD2.F32 R19, -RZ, R2.H0_H0 ;  /* 0x20000002ff137230 */ /* 0x004fe20000004100 */
[----:B------:R-:W-:Y:S06]  /*1a10*/  BRA `(.L_x_33872) ;  /* 0x0000000800bc7947 */ /* 0x000fec0003800000 */
.L_x_33875:
        /* <DEDUP_REMOVED lines=8> */
.L_x_33878:
[----:B------:R-:W2:Y:S02]  /*1aa0*/  LDG.E.U16 R2, desc[UR36][R2.64] ;  /* 0x0000002402027981 */ /* 0x000ea4000c1e1500 */
[----:B--2---:R-:W-:Y:S01]  /*1ab0*/  HADD2.F32 R19, -RZ, R2.H0_H0 ;  /* 0x20000002ff137230 */ /* 0x004fe20000004100 */
[----:B------:R-:W-:Y:S06]  /*1ac0*/  BRA `(.L_x_33872) ;  /* 0x0000000800907947 */ /* 0x000fec0003800000 */
.L_x_33877:
[----:B------:R-:W2:Y:S01]  /*1ad0*/  LDG.E.64 R2, desc[UR36][R2.64] ;  /* 0x0000002402027981 */ /* 0x000ea2000c1e1b00 */
[----:B------:R-:W-:Y:S01]  /*1ae0*/  UMOV UR4, 0xf0000000 ;  /* 0xf000000000047882 */ /* 0x000fe20000000000 */
[----:B------:R-:W-:Y:S01]  /*1af0*/  UMOV UR5, 0x380fffff ;  /* 0x380fffff00057882 */ /* 0x000fe20000000000 */
[----:B--2---:R-:W0:Y:S01]  /*1b00*/  F2F.F32.F64 R19, R2 ;  /* 0x0000000200137310 */ /* 0x004e220000301000 */
[----:B------:R-:W-:-:S14]  /*1b10*/  DSETP.GEU.AND P0, PT, |R2|, UR4, PT ;  /* 0x0000000402007e2a */ /* 0x000fdc000bf0e200 */
[----:B0-----:R-:W-:Y:S01]  /*1b20*/  @!P0 FMUL R19, R19, 1.175494350822287508e-38 ;  /* 0x0080000013138820 */ /* 0x001fe20000400000 */
[----:B------:R-:W-:Y:S06]  /*1b30*/  BRA `(.L_x_33872) ;  /* 0x0000000800747947 */ /* 0x000fec0003800000 */
.L_x_33867:
        /* <DEDUP_REMOVED lines=12> */
.L_x_33881:
[----:B------:R-:W2:Y:S01]  /*1c00*/  LDG.E.64 R2, desc[UR36][R2.64] ;  /* 0x0000002402027981 */ /* 0x000ea2000c1e1b00 */
[----:B------:R-:W-:Y:S01]  /*1c10*/  UMOV UR4, 0xf0000000 ;  /* 0xf000000000047882 */ /* 0x000fe20000000000 */
[----:B------:R-:W-:Y:S01]  /*1c20*/  UMOV UR5, 0x380fffff ;  /* 0x380fffff00057882 */ /* 0x000fe20000000000 */
[----:B--2---:R-:W0:Y:S01]  /*1c30*/  F2F.F32.F64 R19, R2 ;  /* 0x0000000200137310 */ /* 0x004e220000301000 */
[----:B------:R-:W-:-:S14]  /*1c40*/  DSETP.GEU.AND P0, PT, |R2|, UR4, PT ;  /* 0x0000000402007e2a */ /* 0x000fdc000bf0e200 */
[----:B0-----:R-:W-:Y:S01]  /*1c50*/  @!P0 FMUL R19, R19, 1.175494350822287508e-38 ;  /* 0x0080000013138820 */ /* 0x001fe20000400000 */
[----:B------:R-:W-:Y:S06]  /*1c60*/  BRA `(.L_x_33872) ;  /* 0x0000000800287947 */ /* 0x000fec0003800000 */
.L_x_33880:
        /* <DEDUP_REMOVED lines=25> */
.L_x_33883:
        /* <DEDUP_REMOVED lines=12> */
.L_x_33882:
[----:B------:R-:W2:Y:S02]  /*1ec0*/  LDG.E.U16 R2, desc[UR36][R2.64] ;  /* 0x0000002402027981 */ /* 0x000ea4000c1e1500 */
[----:B--2---:R-:W-:Y:S01]  /*1ed0*/  IMAD.U32 R19, R2, 0x10000, RZ ;  /* 0x0001000002137824 */ /* 0x004fe200078e00ff */
[----:B------:R-:W-:Y:S06]  /*1ee0*/  BRA `(.L_x_33872) ;  /* 0x0000000400887947 */ /* 0x000fec0003800000 */
.L_x_33879:
        /* <DEDUP_REMOVED lines=11> */
.L_x_33886:
        /* <DEDUP_REMOVED lines=20> */
.L_x_33888:
[----:B------:R-:W-:Y:S05]  /*20e0*/  BSYNC.RECONVERGENT B0 ;  /* 0x0000000000007941 */ /* 0x000fea0003800200 */
.L_x_33887:
[----:B------:R-:W-:Y:S02]  /*20f0*/  SHF.L.U32 R0, R0, 0x14, RZ ;  /* 0x0000001400007819 */ /* 0x000fe400000006ff */
[----:B------:R-:W-:-:S04]  /*2100*/  LEA R2, R2, 0x3b800000, 0x17 ;  /* 0x3b80000002027811 */ /* 0x000fc800078eb8ff */
[----:B------:R-:W-:Y:S01]  /*2110*/  LOP3.LUT R19, R2, R0, R19, 0xfe, !PT ;  /* 0x0000000002137212 */ /* 0x000fe200078efe13 */
[----:B------:R-:W-:Y:S06]  /*2120*/  BRA `(.L_x_33872) ;  /* 0x0000000000f87947 */ /* 0x000fec0003800000 */
.L_x_33885:
        /* <DEDUP_REMOVED lines=20> */
.L_x_33890:
[----:B------:R-:W-:Y:S05]  /*2270*/  BSYNC.RECONVERGENT B0 ;  /* 0x0000000000007941 */ /* 0x000fea0003800200 */
.L_x_33889:
[----:B------:R-:W-:Y:S01]  /*2280*/  IMAD.SHL.U32 R0, R0, 0x200000, RZ ;  /* 0x0020000000007824 */ /* 0x000fe200078e00ff */
[----:B------:R-:W-:-:S04]  /*2290*/  LEA R2, R2, 0x37800000, 0x17 ;  /* 0x3780000002027811 */ /* 0x000fc800078eb8ff */
[----:B------:R-:W-:Y:S01]  /*22a0*/  LOP3.LUT R19, R2, R0, R19, 0xfe, !PT ;  /* 0x0000000002137212 */ /* 0x000fe200078efe13 */
[----:B------:R-:W-:Y:S06]  /*22b0*/  BRA `(.L_x_33872) ;  /* 0x0000000000947947 */ /* 0x000fec0003800000 */
.L_x_33884:
[----:B------:R-:W-:-:S09]  /*22c0*/  UISETP.NE.AND UP0, UPT, UR4, 0x1c, UPT ;  /* 0x0000001c0400788c */ /* 0x000fd2000bf05270 */
[----:B------:R-:W-:Y:S05]  /*22d0*/  BRA.U !UP0, `(.L_x_33891) ;  /* 0x0000000108847547 */ /* 0x000fea000b800000 */
[----:B------:R-:W-:-:S09]  /*22e0*/  UISETP.NE.AND UP0, UPT, UR4, 0x1d, UPT ;  /* 0x0000001d0400788c */ /* 0x000fd2000bf05270 */
[----:B------:R-:W-:Y:S05]  /*22f0*/  BRA.U !UP0, `(.L_x_33892) ;  /* 0x0000000108707547 */ /* 0x000fea000b800000 */
[----:B------:R-:W-:-:S09]  /*2300*/  UISETP.NE.AND UP0, UPT, UR4, 0x2c, UPT ;  /* 0x0000002c0400788c */ /* 0x000fd2000bf05270 */
[----:B------:R-:W-:Y:S05]  /*2310*/  BRA.U !UP0, `(.L_x_33893) ;  /* 0x0000000108487547 */ /* 0x000fea000b800000 */
.L_x_33871:
        /* <DEDUP_REMOVED lines=16> */
.L_x_33894:
[----:B------:R-:W-:Y:S01]  /*2420*/  MOV R19, RZ ;  /* 0x000000ff00137202 */ /* 0x000fe20000000f00 */
[----:B------:R-:W-:Y:S06]  /*2430*/  BRA `(.L_x_33872) ;  /* 0x0000000000347947 */ /* 0x000fec0003800000 */
.L_x_33893:
        /* <DEDUP_REMOVED lines=8> */
.L_x_33892:
[----:B------:R-:W2:Y:S02]  /*24c0*/  LDG.E.64 R2, desc[UR36][R2.64] ;  /* 0x0000002402027981 */ /* 0x000ea4000c1e1b00 */
[----:B--2---:R0:W1:Y:S01]  /*24d0*/  I2F.U64 R19, R2 ;  /* 0x0000000200137312 */ /* 0x0040620000301000 */
[----:B------:R-:W-:Y:S05]  /*24e0*/  BRA `(.L_x_33872) ;  /* 0x0000000000087947 */ /* 0x000fea0003800000 */
.L_x_33891:
[----:B------:R-:W2:Y:S02]  /*24f0*/  LDG.E R2, desc[UR36][R2.64] ;  /* 0x0000002402027981 */ /* 0x000ea4000c1e1900 */
[----:B--2---:R-:W-:-:S07]  /*2500*/  I2FP.F32.U32 R19, R2 ;  /* 0x0000000200137245 */ /* 0x004fce0000201000 */
.L_x_33872:
[----:B------:R-:W-:Y:S05]  /*2510*/  BSYNC.RECONVERGENT B6 ;  /* 0x0000000000067941 */ /* 0x000fea0003800200 */
.L_x_33866:
        /* <DEDUP_REMOVED lines=18> */
.L_x_33899:
[----:B------:R-:W2:Y:S02]  /*2640*/  LDG.E.U8 R0, desc[UR36][R2.64] ;  /* 0x0000002402007981 */ /* 0x000ea4000c1e1100 */
[----:B--2---:R-:W-:Y:S01]  /*2650*/  I2FP.F32.U32 R0, R0 ;  /* 0x0000000000007245 */ /* 0x004fe20000201000 */
[----:B------:R-:W-:Y:S06]  /*2660*/  BRA `(.L_x_33901) ;  /* 0x0000000c00247947 */ /* 0x000fec0003800000 */
.L_x_33898:
        /* <DEDUP_REMOVED lines=9> */
.L_x_33903:
[----:B------:R-:W2:Y:S02]  /*2700*/  LDG.E R0, desc[UR36][R2.64] ;  /* 0x0000002402007981 */ /* 0x000ea4000c1e1900 */
[----:B--2---:R-:W-:Y:S01]  /*2710*/  I2FP.F32.S32 R0, R0 ;  /* 0x0000000000007245 */ /* 0x004fe20000201400 */
[----:B------:R-:W-:Y:S06]  /*2720*/  BRA `(.L_x_33901) ;  /* 0x0000000800f47947 */ /* 0x000fec0003800000 */
.L_x_33902:
[----:B------:R-:W2:Y:S02]  /*2730*/  LDG.E.U16 R0, desc[UR36][R2.64] ;  /* 0x0000002402007981 */ /* 0x000ea4000c1e1500 */
[----:B--2---:R-:W0:Y:S01]  /*2740*/  I2F.S16 R0, R0 ;  /* 0x0000000000007306 */ /* 0x004e220000101400 */
[----:B------:R-:W-:Y:S05]  /*2750*/  BRA `(.L_x_33901) ;  /* 0x0000000800e87947 */ /* 0x000fea0003800000 */
.L_x_33897:
        /* <DEDUP_REMOVED lines=8> */
.L_x_33905:
[----:B------:R-:W2:Y:S02]  /*27e0*/  LDG.E.U16 R0, desc[UR36][R2.64] ;  /* 0x0000002402007981 */ /* 0x000ea4000c1e1500 */
[----:B--2---:R-:W-:Y:S01]  /*27f0*/  HADD2.F32 R0, -RZ, R0.H0_H0 ;  /* 0x20000000ff007230 */ /* 0x004fe20000004100 */
[----:B------:R-:W-:Y:S06]  /*2800*/  BRA `(.L_x_33901) ;  /* 0x0000000800bc7947 */ /* 0x000fec0003800000 */
.L_x_33904:
        /* <DEDUP_REMOVED lines=8> */
.L_x_33907:
[----:B------:R-:W2:Y:S02]  /*2890*/  LDG.E.U16 R0, desc[UR36][R2.64] ;  /* 0x0000002402007981 */ /* 0x000ea4000c1e1500 */
[----:B--2---:R-:W-:Y:S01]  /*28a0*/  HADD2.F32 R0, -RZ, R0.H0_H0 ;  /* 0x20000000ff007230 */ /* 0x004fe20000004100 */
[----:B------:R-:W-:Y:S06]  /*28b0*/  BRA `(.L_x_33901) ;  /* 0x0000000800907947 */ /* 0x000fec0003800000 */
.L_x_33906:
[----:B------:R-:W2:Y:S01]  /*28c0*/  LDG.E.64 R2, desc[UR36][R2.64] ;  /* 0x0000002402027981 */ /* 0x000ea2000c1e1b00 */
[----:B------:R-:W-:Y:S01]  /*28d0*/  UMOV UR4, 0xf0000000 ;  /* 0xf000000000047882 */ /* 0x000fe20000000000 */
[----:B------:R-:W-:Y:S01]  /*28e0*/  UMOV UR5, 0x380fffff ;  /* 0x380fffff00057882 */ /* 0x000fe20000000000 */
[----:B--2---:R-:W0:Y:S01]  /*28f0*/  F2F.F32.F64 R0, R2 ;  /* 0x0000000200007310 */ /* 0x004e220000301000 */
[----:B------:R-:W-:-:S14]  /*2900*/  DSETP.GEU.AND P0, PT, |R2|, UR4, PT ;  /* 0x0000000402007e2a */ /* 0x000fdc000bf0e200 */
[----:B0-----:R-:W-:Y:S01]  /*2910*/  @!P0 FMUL R0, R0, 1.175494350822287508e-38 ;  /* 0x0080000000008820 */ /* 0x001fe20000400000 */
[----:B------:R-:W-:Y:S06]  /*2920*/  BRA `(.L_x_33901) ;  /* 0x0000000800747947 */ /* 0x000fec0003800000 */
.L_x_33896:
        /* <DEDUP_REMOVED lines=12> */
.L_x_33910:
[----:B------:R-:W2:Y:S01]  /*29f0*/  LDG.E.64 R2, desc[UR36][R2.64] ;  /* 0x0000002402027981 */ /* 0x000ea2000c1e1b00 */
[----:B------:R-:W-:Y:S01]  /*2a00*/  UMOV UR4, 0xf0000000 ;  /* 0xf000000000047882 */ /* 0x000fe20000000000 */
[----:B------:R-:W-:Y:S01]  /*2a10*/  UMOV UR5, 0x380fffff ;  /* 0x380fffff00057882 */ /* 0x000fe20000000000 */
[----:B--2---:R-:W0:Y:S01]  /*2a20*/  F2F.F32.F64 R0, R2 ;  /* 0x0000000200007310 */ /* 0x004e220000301000 */
[----:B------:R-:W-:-:S14]  /*2a30*/  DSETP.GEU.AND P0, PT, |R2|, UR4, PT ;  /* 0x0000000402007e2a */ /* 0x000fdc000bf0e200 */
[----:B0-----:R-:W-:Y:S01]  /*2a40*/  @!P0 FMUL R0, R0, 1.175494350822287508e-38 ;  /* 0x0080000000008820 */ /* 0x001fe20000400000 */
[----:B------:R-:W-:Y:S06]  /*2a50*/  BRA `(.L_x_33901) ;  /* 0x0000000800287947 */ /* 0x000fec0003800000 */
.L_x_33909:
        /* <DEDUP_REMOVED lines=25> */
.L_x_33912:
        /* <DEDUP_REMOVED lines=12> */
.L_x_33911:
[----:B------:R-:W2:Y:S02]  /*2cb0*/  LDG.E.U16 R0, desc[UR36][R2.64] ;  /* 0x0000002402007981 */ /* 0x000ea4000c1e1500 */
[----:B--2---:R-:W-:Y:S01]  /*2cc0*/  IMAD.U32 R0, R0, 0x10000, RZ ;  /* 0x0001000000007824 */ /* 0x004fe200078e00ff */
[----:B------:R-:W-:Y:S06]  /*2cd0*/  BRA `(.L_x_33901) ;  /* 0x0000000400887947 */ /* 0x000fec0003800000 */
.L_x_33908:
        /* <DEDUP_REMOVED lines=11> */
.L_x_33915:
        /* <DEDUP_REMOVED lines=20> */
.L_x_33917:
[----:B------:R-:W-:Y:S05]  /*2ed0*/  BSYNC.RECONVERGENT B0 ;  /* 0x0000000000007941 */ /* 0x000fea0003800200 */
.L_x_33916:
[----:B------:R-:W-:Y:S01]  /*2ee0*/  IMAD.SHL.U32 R0, R0, 0x100000, RZ ;  /* 0x0010000000007824 */ /* 0x000fe200078e00ff */
[----:B------:R-:W-:-:S04]  /*2ef0*/  LEA R2, R2, 0x3b800000, 0x17 ;  /* 0x3b80000002027811 */ /* 0x000fc800078eb8ff */
[----:B------:R-:W-:Y:S01]  /*2f00*/  LOP3.LUT R0, R2, R0, R7, 0xfe, !PT ;  /* 0x0000000002007212 */ /* 0x000fe200078efe07 */
[----:B------:R-:W-:Y:S06]  /*2f10*/  BRA `(.L_x_33901) ;  /* 0x0000000000f87947 */ /* 0x000fec0003800000 */
.L_x_33914:
        /* <DEDUP_REMOVED lines=20> */
.L_x_33919:
[----:B------:R-:W-:Y:S05]  /*3060*/  BSYNC.RECONVERGENT B0 ;  /* 0x0000000000007941 */ /* 0x000fea0003800200 */
.L_x_33918:
[----:B------:R-:W-:Y:S02]  /*3070*/  SHF.L.U32 R0, R0, 0x15, RZ ;  /* 0x0000001500007819 */ /* 0x000fe400000006ff */
[----:B------:R-:W-:-:S04]  /*3080*/  LEA R2, R2, 0x37800000, 0x17 ;  /* 0x3780000002027811 */ /* 0x000fc800078eb8ff */
[----:B------:R-:W-:Y:S01]  /*3090*/  LOP3.LUT R0, R2, R0, R7, 0xfe, !PT ;  /* 0x0000000002007212 */ /* 0x000fe200078efe07 */
[----:B------:R-:W-:Y:S06]  /*30a0*/  BRA `(.L_x_33901) ;  /* 0x0000000000947947 */ /* 0x000fec0003800000 */
.L_x_33913:
[----:B------:R-:W-:-:S09]  /*30b0*/  UISETP.NE.AND UP0, UPT, UR4, 0x1c, UPT ;  /* 0x0000001c0400788c */ /* 0x000fd2000bf05270 */
[----:B------:R-:W-:Y:S05]  /*30c0*/  BRA.U !UP0, `(.L_x_33920) ;  /* 0x0000000108847547 */ /* 0x000fea000b800000 */
[----:B------:R-:W-:-:S09]  /*30d0*/  UISETP.NE.AND UP0, UPT, UR4, 0x1d, UPT ;  /* 0x0000001d0400788c */ /* 0x000fd2000bf05270 */
[----:B------:R-:W-:Y:S05]  /*30e0*/  BRA.U !UP0, `(.L_x_33921) ;  /* 0x0000000108707547 */ /* 0x000fea000b800000 */
[----:B------:R-:W-:-:S09]  /*30f0*/  UISETP.NE.AND UP0, UPT, UR4, 0x2c, UPT ;  /* 0x0000002c0400788c */ /* 0x000fd2000bf05270 */
[----:B------:R-:W-:Y:S05]  /*3100*/  BRA.U !UP0, `(.L_x_33922) ;  /* 0x0000000108487547 */ /* 0x000fea000b800000 */
.L_x_33900:
        /* <DEDUP_REMOVED lines=16> */
.L_x_33923:
[----:B------:R-:W-:Y:S01]  /*3210*/  IMAD.MOV.U32 R0, RZ, RZ, RZ ;  /* 0x000000ffff007224 */ /* 0x000fe200078e00ff */
[----:B------:R-:W-:Y:S06]  /*3220*/  BRA `(.L_x_33901) ;  /* 0x0000000000347947 */ /* 0x000fec0003800000 */
.L_x_33922:
        /* <DEDUP_REMOVED lines=8> */
.L_x_33921:
[----:B------:R-:W2:Y:S02]  /*32b0*/  LDG.E.64 R2, desc[UR36][R2.64] ;  /* 0x0000002402027981 */ /* 0x000ea4000c1e1b00 */
[----:B--2---:R0:W2:Y:S01]  /*32c0*/  I2F.U64 R0, R2 ;  /* 0x0000000200007312 */ /* 0x0040a20000301000 */
[----:B------:R-:W-:Y:S05]  /*32d0*/  BRA `(.L_x_33901) ;  /* 0x0000000000087947 */ /* 0x000fea0003800000 */
.L_x_33920:
[----:B------:R-:W2:Y:S02]  /*32e0*/  LDG.E R0, desc[UR36][R2.64] ;  /* 0x0000002402007981 */ /* 0x000ea4000c1e1900 */
[----:B--2---:R-:W-:-:S07]  /*32f0*/  I2FP.F32.U32 R0, R0 ;  /* 0x0000000000007245 */ /* 0x004fce0000201000 */
.L_x_33901:
[----:B------:R-:W-:Y:S05]  /*3300*/  BSYNC.RECONVERGENT B6 ;  /* 0x0000000000067941 */ /* 0x000fea0003800200 */
.L_x_33895:
        /* <DEDUP_REMOVED lines=21> */
.L_x_33928:
[----:B------:R0:W-:Y:S01]  /*3460*/  STG.E.U8 desc[UR36][R2.64], R4 ;  /* 0x0000000402007986 */ /* 0x0001e2000c101124 */
[----:B------:R-:W-:Y:S05]  /*3470*/  BRA `(.L_x_33930) ;  /* 0x0000000c00007947 */ /* 0x000fea0003800000 */
.L_x_33927:
        /* <DEDUP_REMOVED lines=9> */
.L_x_33932:
[----:B------:R0:W-:Y:S01]  /*3510*/  STG.E desc[UR36][R2.64], R4 ;  /* 0x0000000402007986 */ /* 0x0001e2000c101924 */
[----:B------:R-:W-:Y:S05]  /*3520*/  BRA `(.L_x_33930) ;  /* 0x0000000800d47947 */ /* 0x000fea0003800000 */
.L_x_33931:
[----:B------:R0:W-:Y:S01]  /*3530*/  STG.E.U16 desc[UR36][R2.64], R4 ;  /* 0x0000000402007986 */ /* 0x0001e2000c101524 */
[----:B------:R-:W-:Y:S05]  /*3540*/  BRA `(.L_x_33930) ;  /* 0x0000000800cc7947 */ /* 0x000fea0003800000 */
.L_x_33926:
        /* <DEDUP_REMOVED lines=9> */
.L_x_33934:
[----:B------:R-:W-:-:S04]  /*35e0*/  I2FP.F32.U32 R0, R4 ;  /* 0x0000000400007245 */ /* 0x000fc80000201000 */
[----:B------:R-:W-:-:S05]  /*35f0*/  F2FP.F16.F32.PACK_AB R0, RZ, R0 ;  /* 0x00000000ff00723e */ /* 0x000fca00000000ff */
[----:B------:R0:W-:Y:S01]  /*3600*/  STG.E.U16 desc[UR36][R2.64], R0 ;  /* 0x0000000002007986 */ /* 0x0001e2000c101524 */
[----:B------:R-:W-:Y:S05]  /*3610*/  BRA `(.L_x_33930) ;  /* 0x0000000800987947 */ /* 0x000fea0003800000 */
.L_x_33933:
        /* <DEDUP_REMOVED lines=10> */
.L_x_33936:
[----:B------:R-:W-:-:S04]  /*36c0*/  I2FP.F32.U32 R4, R4 ;  /* 0x0000000400047245 */ /* 0x000fc80000201000 */
[----:B------:R-:W-:-:S04]  /*36d0*/  F2FP.F16.F32.PACK_AB R5, RZ, R4 ;  /* 0x00000004ff05723e */ /* 0x000fc800000000ff */
[----:B------:R-:W-:-:S05]  /*36e0*/  PRMT R5, R5, 0x5410, RZ ;  /* 0x0000541005057816 */ /* 0x000fca00000000ff */
[----:B------:R2:W-:Y:S01]  /*36f0*/  STG.E desc[UR36][R2.64], R5 ;  /* 0x0000000502007986 */ /* 0x0005e2000c101924 */
[----:B------:R-:W-:Y:S05]  /*3700*/  BRA `(.L_x_33930) ;  /* 0x00000008005c7947 */ /* 0x000fea0003800000 */
.L_x_33935:
[----:B------:R-:W0:Y:S02]  /*3710*/  I2F.F64.U32 R4, R4 ;  /* 0x0000000400047312 */ /* 0x000e240000201800 */
[----:B0-----:R4:W-:Y:S01]  /*3720*/  STG.E.64 desc[UR36][R2.64], R4 ;  /* 0x0000000402007986 */ /* 0x0019e2000c101b24 */
[----:B------:R-:W-:Y:S05]  /*3730*/  BRA `(.L_x_33930) ;  /* 0x0000000800507947 */ /* 0x000fea0003800000 */
.L_x_33925:
        /* <DEDUP_REMOVED lines=10> */
.L_x_33939:
[----:B------:R-:W0:Y:S01]  /*37e0*/  I2F.F64.U32 R4, R4 ;  /* 0x0000000400047312 */ /* 0x000e220000201800 */
[----:B------:R-:W-:-:S05]  /*37f0*/  CS2R R6, SRZ ;  /* 0x0000000000067805 */ /* 0x000fca000001ff00 */
[----:B0-----:R0:W-:Y:S01]  /*3800*/  STG.E.128 desc[UR36][R2.64], R4 ;  /* 0x0000000402007986 */ /* 0x0011e2000c101d24 */
[----:B------:R-:W-:Y:S05]  /*3810*/  BRA `(.L_x_33930) ;  /* 0x0000000800187947 */ /* 0x000fea0003800000 */
.L_x_33938:
        /* <DEDUP_REMOVED lines=17> */
.L_x_33943:
[----:B------:R-:W-:Y:S05]  /*3930*/  BSYNC.RECONVERGENT B0 ;  /* 0x0000000000007941 */ /* 0x000fea0003800200 */
.L_x_33942:
[----:B------:R0:W-:Y:S01]  /*3940*/  STG.E.U8 desc[UR36][R2.64], R5 ;  /* 0x0000000502007986 */ /* 0x0001e2000c101124 */
[----:B------:R-:W-:Y:S05]  /*3950*/  BRA `(.L_x_33930) ;  /* 0x0000000400c87947 */ /* 0x000fea0003800000 */
.L_x_33941:
        /* <DEDUP_REMOVED lines=16> */
.L_x_33940:
[----:B------:R-:W-:-:S04]  /*3a60*/  I2FP.F32.U32 R0, R4 ;  /* 0x0000000400007245 */ /* 0x000fc80000201000 */
[----:B------:R-:W-:-:S05]  /*3a70*/  F2FP.BF16.F32.PACK_AB R0, RZ, R0 ;  /* 0x00000000ff00723e */ /* 0x000fca00000010ff */
[----:B------:R0:W-:Y:S01]  /*3a80*/  STG.E.U16 desc[UR36][R2.64], R0 ;  /* 0x0000000002007986 */ /* 0x0001e2000c101524 */
[----:B------:R-:W-:Y:S05]  /*3a90*/  BRA `(.L_x_33930) ;  /* 0x0000000400787947 */ /* 0x000fea0003800000 */
.L_x_33937:
        /* <DEDUP_REMOVED lines=10> */
.L_x_33946:
        /* <DEDUP_REMOVED lines=12> */
.L_x_33949:
[----:B------:R-:W-:-:S04]  /*3c00*/  SHF.R.U32.HI R0, RZ, 0x14, R5 ;  /* 0x00000014ff007819 */ /* 0x000fc80000011605 */
[----:B------:R-:W-:-:S04]  /*3c10*/  LOP3.LUT R0, R0, 0x1, RZ, 0xc0, !PT ;  /* 0x0000000100007812 */ /* 0x000fc800078ec0ff */
[----:B------:R-:W-:-:S04]  /*3c20*/  IADD3 R0, PT, PT, R5, 0x487ffff, R0 ;  /* 0x0487ffff05007810 */ /* 0x000fc80007ffe000 */
[----:B------:R-:W-:-:S04]  /*3c30*/  SHF.R.U32.HI R0, RZ, 0x14, R0 ;  /* 0x00000014ff007819 */ /* 0x000fc80000011600 */
[----:B------:R-:W-:-:S07]  /*3c40*/  LOP3.LUT R4, R0, 0xff, RZ, 0xc0, !PT ;  /* 0x000000ff00047812 */ /* 0x000fce00078ec0ff */
.L_x_33950:
[----:B------:R-:W-:-:S07]  /*3c50*/  PRMT R0, R4, 0x7610, R0 ;  /* 0x0000761004007816 */ /* 0x000fce0000000000 */
.L_x_33948:
[----:B------:R-:W-:Y:S05]  /*3c60*/  BSYNC.RECONVERGENT B0 ;  /* 0x0000000000007941 */ /* 0x000fea0003800200 */
.L_x_33947:
[----:B------:R0:W-:Y:S01]  /*3c70*/  STG.E.U8 desc[UR36][R2.64], R0 ;  /* 0x0000000002007986 */ /* 0x0001e2000c101124 */
[----:B------:R-:W-:Y:S05]  /*3c80*/  BRA `(.L_x_33930) ;  /* 0x0000000000fc7947 */ /* 0x000fea0003800000 */
.L_x_33945:
        /* <DEDUP_REMOVED lines=12> */
.L_x_33953:
[----:B------:R-:W-:-:S04]  /*3d50*/  SHF.R.U32.HI R0, RZ, 0x15, R5 ;  /* 0x00000015ff007819 */ /* 0x000fc80000011605 */
[----:B------:R-:W-:-:S04]  /*3d60*/  LOP3.LUT R0, R0, 0x1, RZ, 0xc0, !PT ;  /* 0x0000000100007812 */ /* 0x000fc800078ec0ff */
[----:B------:R-:W-:-:S04]  /*3d70*/  IADD3 R0, PT, PT, R5, 0x88fffff, R0 ;  /* 0x088fffff05007810 */ /* 0x000fc80007ffe000 */
[----:B------:R-:W-:-:S04]  /*3d80*/  SHF.R.U32.HI R0, RZ, 0x15, R0 ;  /* 0x00000015ff007819 */ /* 0x000fc80000011600 */
[----:B------:R-:W-:-:S07]  /*3d90*/  LOP3.LUT R4, R0, 0xff, RZ, 0xc0, !PT ;  /* 0x000000ff00047812 */ /* 0x000fce00078ec0ff */
.L_x_33954:
[----:B------:R-:W-:-:S07]  /*3da0*/  PRMT R0, R4, 0x7610, R0 ;  /* 0x0000761004007816 */ /* 0x000fce0000000000 */
.L_x_33952:
[----:B------:R-:W-:Y:S05]  /*3db0*/  BSYNC.RECONVERGENT B0 ;  /* 0x0000000000007941 */ /* 0x000fea0003800200 */
.L_x_33951:
[----:B------:R0:W-:Y:S01]  /*3dc0*/  STG.E.U8 desc[UR36][R2.64], R0 ;  /* 0x0000000002007986 */ /* 0x0001e2000c101124 */
[----:B------:R-:W-:Y:S05]  /*3dd0*/  BRA `(.L_x_33930) ;  /* 0x0000000000a87947 */ /* 0x000fea0003800000 */
.L_x_33944:
[----:B------:R-:W-:-:S09]  /*3de0*/  UISETP.NE.AND UP0, UPT, UR4, 0x1c, UPT ;  /* 0x0000001c0400788c */ /* 0x000fd2000bf05270 */
[----:B------:R-:W-:Y:S05]  /*3df0*/  BRA.U !UP0, `(.L_x_33955) ;  /* 0x00000001089c7547 */ /* 0x000fea000b800000 */
[----:B------:R-:W-:-:S09]  /*3e00*/  UISETP.NE.AND UP0, UPT, UR4, 0x1d, UPT ;  /* 0x0000001d0400788c */ /* 0x000fd2000bf05270 */
[----:B------:R-:W-:Y:S05]  /*3e10*/  BRA.U !UP0, `(.L_x_33956) ;  /* 0x0000000108887547 */ /* 0x000fea000b800000 */
[----:B------:R-:W-:-:S09]  /*3e20*/  UISETP.NE.AND UP0, UPT, UR4, 0x2c, UPT ;  /* 0x0000002c0400788c */ /* 0x000fd2000bf05270 */
[----:B------:R-:W-:Y:S05]  /*3e30*/  BRA.U !UP0, `(.L_x_33957) ;  /* 0x0000000108447547 */ /* 0x000fea000b800000 */
.L_x_33929:
        /* <DEDUP_REMOVED lines=16> */
.L_x_33958:
[----:B------:R-:W-:Y:S05]  /*3f40*/  BRA `(.L_x_33930) ;  /* 0x00000000004c7947 */ /* 0x000fea0003800000 */
.L_x_33957:
        /* <DEDUP_REMOVED lines=15> */
.L_x_33956:
[----:B------:R-:W-:-:S05]  /*4040*/  IMAD.MOV.U32 R5, RZ, RZ, RZ ;  /* 0x000000ffff057224 */ /* 0x000fca00078e00ff */
[----:B------:R0:W-:Y:S01]  /*4050*/  STG.E.64 desc[UR36][R2.64], R4 ;  /* 0x0000000402007986 */ /* 0x0001e2000c101b24 */
[----:B------:R-:W-:Y:S05]  /*4060*/  BRA `(.L_x_33930) ;  /* 0x0000000000047947 */ /* 0x000fea0003800000 */
.L_x_33955:
[----:B------:R0:W-:Y:S02]  /*4070*/  STG.E desc[UR36][R2.64], R4 ;  /* 0x0000000402007986 */ /* 0x0001e4000c101924 */
.L_x_33930:
[----:B------:R-:W-:Y:S05]  /*4080*/  BSYNC.RECONVERGENT B6 ;  /* 0x0000000000067941 */ /* 0x000fea0003800200 */
.L_x_33924:
[----:B------:R-:W-:-:S07]  /*4090*/  VIADD R17, R17, 0x80 ;  /* 0x0000008011117836 */ /* 0x000fce0000000000 */
.L_x_33864:
[----:B------:R-:W-:Y:S05]  /*40a0*/  BSYNC.RECONVERGENT B7 ;  /* 0x0000000000077941 */ /* 0x000fea0003800200 */
.L_x_33863:
        /* <DEDUP_REMOVED lines=358> */
.L_x_33961:
        /* <DEDUP_REMOVED lines=18> */
.L_x_33966:
[----:B------:R-:W2:Y:S02]  /*5830*/  LDG.E.U8 R2, desc[UR36][R2.64] ;  /* 0x0000002402027981 */ /* 0x000ea4000c1e1100 */
[----:B--2---:R-:W-:Y:S01]  /*5840*/  I2FP.F32.U32 R19, R2 ;  /* 0x0000000200137245 */ /* 0x004fe20000201000 */
[----:B------:R-:W-:Y:S06]  /*5850*/  BRA `(.L_x_33968) ;  /* 0x0000000c00247947 */ /* 0x000fec0003800000 */
.L_x_33965:
        /* <DEDUP_REMOVED lines=9> */
.L_x_33970:
[----:B------:R-:W2:Y:S02]  /*58f0*/  LDG.E R2, desc[UR36][R2.64] ;  /* 0x0000002402027981 */ /* 0x000ea4000c1e1900 */
[----:B--2---:R-:W-:Y:S01]  /*5900*/  I2FP.F32.S32 R19, R2 ;  /* 0x0000000200137245 */ /* 0x004fe20000201400 */
[----:B------:R-:W-:Y:S06]  /*5910*/  BRA `(.L_x_33968) ;  /* 0x0000000800f47947 */ /* 0x000fec0003800000 */
.L_x_33969:
[----:B------:R-:W2:Y:S02]  /*5920*/  LDG.E.U16 R2, desc[UR36][R2.64] ;  /* 0x0000002402027981 */ /* 0x000ea4000c1e1500 */
[----:B--2---:R4:W0:Y:S01]  /*5930*/  I2F.S16 R19, R2 ;  /* 0x0000000200137306 */ /* 0x0048220000101400 */
[----:B------:R-:W-:Y:S05]  /*5940*/  BRA `(.L_x_33968) ;  /* 0x0000000800e87947 */ /* 0x000fea0003800000 */
.L_x_33964:
        /* <DEDUP_REMOVED lines=8> */
.L_x_33972:
[----:B------:R-:W2:Y:S02]  /*59d0*/  LDG.E.U16 R2, desc[UR36][R2.64] ;  /* 0x0000002402027981 */ /* 0x000ea4000c1e1500 */
[----:B--2---:R-:W-:Y:S01]  /*59e0*/  HADD2.F32 R19, -RZ, R2.H0_H0 ;  /* 0x20000002ff137230 */ /* 0x004fe20000004100 */
[----:B------:R-:W-:Y:S06]  /*59f0*/  BRA `(.L_x_33968) ;  /* 0x0000000800bc7947 */ /* 0x000fec0003800000 */
.L_x_33971:
        /* <DEDUP_REMOVED lines=8> */
.L_x_33974:
[----:B------:R-:W2:Y:S02]  /*5a80*/  LDG.E.U16 R2, desc[UR36][R2.64] ;  /* 0x0000002402027981 */ /* 0x000ea4000c1e1500 */
[----:B--2---:R-:W-:Y:S01]  /*5a90*/  HADD2.F32 R19, -RZ, R2.H0_H0 ;  /* 0x20000002ff137230 */ /* 0x004fe20000004100 */
[----:B------:R-:W-:Y:S06]  /*5aa0*/  BRA `(.L_x_33968) ;  /* 0x0000000800907947 */ /* 0x000fec0003800000 */
.L_x_33973:
[----:B------:R-:W2:Y:S01]  /*5ab0*/  LDG.E.64 R2, desc[UR36][R2.64] ;  /* 0x0000002402027981 */ /* 0x000ea2000c1e1b00 */
[----:B------:R-:W-:Y:S01]  /*5ac0*/  UMOV UR4, 0xf0000000 ;  /* 0xf000000000047882 */ /* 0x000fe20000000000 */
[----:B------:R-:W-:Y:S01]  /*5ad0*/  UMOV UR5, 0x380fffff ;  /* 0x380fffff00057882 */ /* 0x000fe20000000000 */
[----:B--2---:R-:W0:Y:S01]  /*5ae0*/  F2F.F32.F64 R19, R2 ;  /* 0x0000000200137310 */ /* 0x004e220000301000 */
[----:B------:R-:W-:-:S14]  /*5af0*/  DSETP.GEU.AND P0, PT, |R2|, UR4, PT ;  /* 0x0000000402007e2a */ /* 0x000fdc000bf0e200 */
[----:B0-----:R-:W-:Y:S01]  /*5b00*/  @!P0 FMUL R19, R19, 1.175494350822287508e-38 ;  /* 0x0080000013138820 */ /* 0x001fe20000400000 */
[----:B------:R-:W-:Y:S06]  /*5b10*/  BRA `(.L_x_33968) ;  /* 0x0000000800747947 */ /* 0x000fec0003800000 */
.L_x_33963:
        /* <DEDUP_REMOVED lines=12> */
.L_x_33977:
[----:B------:R-:W2:Y:S01]  /*5be0*/  LDG.E.64 R2, desc[UR36][R2.64] ;  /* 0x0000002402027981 */ /* 0x000ea2000c1e1b00 */
[----:B------:R-:W-:Y:S01]  /*5bf0*/  UMOV UR4, 0xf0000000 ;  /* 0xf000000000047882 */ /* 0x000fe20000000000 */
[----:B------:R-:W-:Y:S01]  /*5c00*/  UMOV UR5, 0x380fffff ;  /* 0x380fffff00057882 */ /* 0x000fe20000000000 */
[----:B--2---:R-:W0:Y:S01]  /*5c10*/  F2F.F32.F64 R19, R2 ;  /* 0x0000000200137310 */ /* 0x004e220000301000 */
[----:B------:R-:W-:-:S14]  /*5c20*/  DSETP.GEU.AND P0, PT, |R2|, UR4, PT ;  /* 0x0000000402007e2a */ /* 0x000fdc000bf0e200 */
[----:B0-----:R-:W-:Y:S01]  /*5c30*/  @!P0 FMUL R19, R19, 1.175494350822287508e-38 ;  /* 0x0080000013138820 */ /* 0x001fe20000400000 */
[----:B------:R-:W-:Y:S06]  /*5c40*/  BRA `(.L_x_33968) ;  /* 0x0000000800287947 */ /* 0x000fec0003800000 */
.L_x_33976:
        /* <DEDUP_REMOVED lines=25> */
.L_x_33979:
        /* <DEDUP_REMOVED lines=12> */
.L_x_33978:
[----:B------:R-:W2:Y:S02]  /*5ea0*/  LDG.E.U16 R2, desc[UR36][R2.64] ;  /* 0x0000002402027981 */ /* 0x000ea4000c1e1500 */
[----:B--2---:R-:W-:Y:S01]  /*5eb0*/  SHF.L.U32 R19, R2, 0x10, RZ ;  /* 0x0000001002137819 */ /* 0x004fe200000006ff */
[----:B------:R-:W-:Y:S06]  /*5ec0*/  BRA `(.L_x_33968) ;  /* 0x0000000400887947 */ /* 0x000fec0003800000 */
.L_x_33975:
        /* <DEDUP_REMOVED lines=11> */
.L_x_33982:
        /* <DEDUP_REMOVED lines=20> */
.L_x_33984:
[----:B------:R-:W-:Y:S05]  /*60c0*/  BSYNC.RECONVERGENT B0 ;  /* 0x0000000000007941 */ /* 0x000fea0003800200 */
.L_x_33983:
[----:B------:R-:W-:Y:S01]  /*60d0*/  IMAD.SHL.U32 R0, R0, 0x100000, RZ ;  /* 0x0010000000007824 */ /* 0x000fe200078e00ff */
[----:B------:R-:W-:-:S04]  /*60e0*/  LEA R2, R2, 0x3b800000, 0x17 ;  /* 0x3b80000002027811 */ /* 0x000fc800078eb8ff */
[----:B------:R-:W-:Y:S01]  /*60f0*/  LOP3.LUT R19, R2, R0, R19, 0xfe, !PT ;  /* 0x0000000002137212 */ /* 0x000fe200078efe13 */
[----:B------:R-:W-:Y:S06]  /*6100*/  BRA `(.L_x_33968) ;  /* 0x0000000000f87947 */ /* 0x000fec0003800000 */
.L_x_33981:
        /* <DEDUP_REMOVED lines=20> */
.L_x_33986:
[----:B------:R-:W-:Y:S05]  /*6250*/  BSYNC.RECONVERGENT B0 ;  /* 0x0000000000007941 */ /* 0x000fea0003800200 */
.L_x_33985:
[----:B------:R-:W-:Y:S01]  /*6260*/  IMAD.SHL.U32 R0, R0, 0x200000, RZ ;  /* 0x0020000000007824 */ /* 0x000fe200078e00ff */
[----:B------:R-:W-:-:S04]  /*6270*/  LEA R2, R2, 0x37800000, 0x17 ;  /* 0x3780000002027811 */ /* 0x000fc800078eb8ff */
[----:B------:R-:W-:Y:S01]  /*6280*/  LOP3.LUT R19, R2, R0, R19, 0xfe, !PT ;  /* 0x0000000002137212 */ /* 0x000fe200078efe13 */
[----:B------:R-:W-:Y:S06]  /*6290*/  BRA `(.L_x_33968) ;  /* 0x0000000000947947 */ /* 0x000fec0003800000 */
.L_x_33980:
        /* <DEDUP_REMOVED lines=14> */
.L_x_33967:
        /* <DEDUP_REMOVED lines=16> */
.L_x_33989:
[----:B------:R-:W-:Y:S01]  /*6480*/  IMAD.MOV.U32 R19, RZ, RZ, RZ ;  /* 0x000000ffff137224 */ /* 0x000fe200078e00ff */
[----:B------:R-:W-:Y:S06]  /*6490*/  BRA `(.L_x_33968) ;  /* 0x0000000000147947 */ /* 0x000fec0003800000 */
.L_x_33988:
[----:B------:R-:W2:Y:S02]  /*64a0*/  LDG.E.64 R2, desc[UR36][R2.64] ;  /* 0x0000002402027981 */ /* 0x000ea4000c1e1b00 */
[----:B--2---:R0:W1:Y:S01]  /*64b0*/  I2F.U64 R19, R2 ;  /* 0x0000000200137312 */ /* 0x0040620000301000 */
[----:B------:R-:W-:Y:S05]  /*64c0*/  BRA `(.L_x_33968) ;  /* 0x0000000000087947 */ /* 0x000fea0003800000 */
.L_x_33987:
[----:B------:R-:W2:Y:S02]  /*64d0*/  LDG.E R2, desc[UR36][R2.64] ;  /* 0x0000002402027981 */ /* 0x000ea4000c1e1900 */
[----:B--2---:R-:W-:-:S07]  /*64e0*/  I2FP.F32.U32 R19, R2 ;  /* 0x0000000200137245 */ /* 0x004fce0000201000 */
.L_x_33968:
[----:B------:R-:W-:Y:S05]  /*64f0*/  BSYNC.RECONVERGENT B6 ;  /* 0x0000000000067941 */ /* 0x000fea0003800200 */
.L_x_33962:
        /* <DEDUP_REMOVED lines=18> */
.L_x_33994:
[----:B------:R-:W2:Y:S02]  /*6620*/  LDG.E.U8 R0, desc[UR36][R2.64] ;  /* 0x0000002402007981 */ /* 0x000ea4000c1e1100 */
[----:B--2---:R-:W-:Y:S01]  /*6630*/  I2FP.F32.U32 R0, R0 ;  /* 0x0000000000007245 */ /* 0x004fe20000201000 */
[----:B------:R-:W-:Y:S06]  /*6640*/  BRA `(.L_x_33996) ;  /* 0x0000000c00247947 */ /* 0x000fec0003800000 */
.L_x_33993:
        /* <DEDUP_REMOVED lines=9> */
.L_x_33998:
[----:B------:R-:W2:Y:S02]  /*66e0*/  LDG.E R0, desc[UR36][R2.64] ;  /* 0x0000002402007981 */ /* 0x000ea4000c1e1900 */
[----:B--2---:R-:W-:Y:S01]  /*66f0*/  I2FP.F32.S32 R0, R0 ;  /* 0x0000000000007245 */ /* 0x004fe20000201400 */
[----:B------:R-:W-:Y:S06]  /*6700*/  BRA `(.L_x_33996) ;  /* 0x0000000800f47947 */ /* 0x000fec0003800000 */
.L_x_33997:
[----:B------:R-:W2:Y:S02]  /*6710*/  LDG.E.U16 R0, desc[UR36][R2.64] ;  /* 0x0000002402007981 */ /* 0x000ea4000c1e1500 */
[----:B--2---:R-:W0:Y:S01]  /*6720*/  I2F.S16 R0, R0 ;  /* 0x0000000000007306 */ /* 0x004e220000101400 */
[----:B------:R-:W-:Y:S05]  /*6730*/  BRA `(.L_x_33996) ;  /* 0x0000000800e87947 */ /* 0x000fea0003800000 */
.L_x_33992:
        /* <DEDUP_REMOVED lines=8> */
.L_x_34000:
[----:B------:R-:W2:Y:S02]  /*67c0*/  LDG.E.U16 R0, desc[UR36][R2.64] ;  /* 0x0000002402007981 */ /* 0x000ea4000c1e1500 */
[----:B--2---:R-:W-:Y:S01]  /*67d0*/  HADD2.F32 R0, -RZ, R0.H0_H0 ;  /* 0x20000000ff007230 */ /* 0x004fe20000004100 */
[----:B------:R-:W-:Y:S06]  /*67e0*/  BRA `(.L_x_33996) ;  /* 0x0000000800bc7947 */ /* 0x000fec0003800000 */
.L_x_33999:
        /* <DEDUP_REMOVED lines=8> */
.L_x_34002:
[----:B------:R-:W2:Y:S02]  /*6870*/  LDG.E.U16 R0, desc[UR36][R2.64] ;  /* 0x0000002402007981 */ /* 0x000ea4000c1e1500 */
[----:B--2---:R-:W-:Y:S01]  /*6880*/  HADD2.F32 R0, -RZ, R0.H0_H0 ;  /* 0x20000000ff007230 */ /* 0x004fe20000004100 */
[----:B------:R-:W-:Y:S06]  /*6890*/  BRA `(.L_x_33996) ;  /* 0x0000000800907947 */ /* 0x000fec0003800000 */
.L_x_34001:
[----:B------:R-:W2:Y:S01]  /*68a0*/  LDG.E.64 R2, desc[UR36][R2.64] ;  /* 0x0000002402027981 */ /* 0x000ea2000c1e1b00 */
[----:B------:R-:W-:Y:S01]  /*68b0*/  UMOV UR4, 0xf0000000 ;  /* 0xf000000000047882 */ /* 0x000fe20000000000 */
[----:B------:R-:W-:Y:S01]  /*68c0*/  UMOV UR5, 0x380fffff ;  /* 0x380fffff00057882 */ /* 0x000fe20000000000 */
[----:B--2---:R-:W0:Y:S01]  /*68d0*/  F2F.F32.F64 R0, R2 ;  /* 0x0000000200007310 */ /* 0x004e220000301000 */
[----:B------:R-:W-:-:S14]  /*68e0*/  DSETP.GEU.AND P0, PT, |R2|, UR4, PT ;  /* 0x0000000402007e2a */ /* 0x000fdc000bf0e200 */
[----:B0-----:R-:W-:Y:S01]  /*68f0*/  @!P0 FMUL R0, R0, 1.175494350822287508e-38 ;  /* 0x0080000000008820 */ /* 0x001fe20000400000 */
[----:B------:R-:W-:Y:S06]  /*6900*/  BRA `(.L_x_33996) ;  /* 0x0000000800747947 */ /* 0x000fec0003800000 */
.L_x_33991:
        /* <DEDUP_REMOVED lines=12> */
.L_x_34005:
[----:B------:R-:W2:Y:S01]  /*69d0*/  LDG.E.64 R2, desc[UR36][R2.64] ;  /* 0x0000002402027981 */ /* 0x000ea2000c1e1b00 */
[----:B------:R-:W-:Y:S01]  /*69e0*/  UMOV UR4, 0xf0000000 ;  /* 0xf000000000047882 */ /* 0x000fe20000000000 */
[----:B------:R-:W-:Y:S01]  /*69f0*/  UMOV UR5, 0x380fffff ;  /* 0x380fffff00057882 */ /* 0x000fe20000000000 */
[----:B--2---:R-:W0:Y:S01]  /*6a00*/  F2F.F32.F64 R0, R2 ;  /* 0x0000000200007310 */ /* 0x004e220000301000 */
[----:B------:R-:W-:-:S14]  /*6a10*/  DSETP.GEU.AND P0, PT, |R2|, UR4, PT ;  /* 0x0000000402007e2a */ /* 0x000fdc000bf0e200 */
[----:B0-----:R-:W-:Y:S01]  /*6a20*/  @!P0 FMUL R0, R0, 1.175494350822287508e-38 ;  /* 0x0080000000008820 */ /* 0x001fe20000400000 */
[----:B------:R-:W-:Y:S06]  /*6a30*/  BRA `(.L_x_33996) ;  /* 0x0000000800287947 */ /* 0x000fec0003800000 */
.L_x_34004:
        /* <DEDUP_REMOVED lines=25> */
.L_x_34007:
        /* <DEDUP_REMOVED lines=12> */
.L_x_34006:
[----:B------:R-:W2:Y:S02]  /*6c90*/  LDG.E.U16 R0, desc[UR36][R2.64] ;  /* 0x0000002402007981 */ /* 0x000ea4000c1e1500 */
[----:B--2---:R-:W-:Y:S01]  /*6ca0*/  IMAD.U32 R0, R0, 0x10000, RZ ;  /* 0x0001000000007824 */ /* 0x004fe200078e00ff */
[----:B------:R-:W-:Y:S06]  /*6cb0*/  BRA `(.L_x_33996) ;  /* 0x0000000400887947 */ /* 0x000fec0003800000 */
.L_x_34003:
        /* <DEDUP_REMOVED lines=11> */
.L_x_34010:
        /* <DEDUP_REMOVED lines=20> */
.L_x_34012:
[----:B------:R-:W-:Y:S05]  /*6eb0*/  BSYNC.RECONVERGENT B0 ;  /* 0x0000000000007941 */ /* 0x000fea0003800200 */
.L_x_34011:
[----:B------:R-:W-:Y:S02]  /*6ec0*/  SHF.L.U32 R0, R0, 0x14, RZ ;  /* 0x0000001400007819 */ /* 0x000fe400000006ff */
[----:B------:R-:W-:-:S04]  /*6ed0*/  LEA R2, R2, 0x3b800000, 0x17 ;  /* 0x3b80000002027811 */ /* 0x000fc800078eb8ff */
[----:B------:R-:W-:Y:S01]  /*6ee0*/  LOP3.LUT R0, R2, R0, R7, 0xfe, !PT ;  /* 0x0000000002007212 */ /* 0x000fe200078efe07 */
[----:B------:R-:W-:Y:S06]  /*6ef0*/  BRA `(.L_x_33996) ;  /* 0x0000000000f87947 */ /* 0x000fec0003800000 */
.L_x_34009:
        /* <DEDUP_REMOVED lines=20> */
.L_x_34014:
[----:B------:R-:W-:Y:S05]  /*7040*/  BSYNC.RECONVERGENT B0 ;  /* 0x0000000000007941 */ /* 0x000fea0003800200 */
.L_x_34013:
[----:B------:R-:W-:Y:S01]  /*7050*/  IMAD.SHL.U32 R0, R0, 0x200000, RZ ;  /* 0x0020000000007824 */ /* 0x000fe200078e00ff */
[----:B------:R-:W-:-:S04]  /*7060*/  LEA R2, R2, 0x37800000, 0x17 ;  /* 0x3780000002027811 */ /* 0x000fc800078eb8ff */
[----:B------:R-:W-:Y:S01]  /*7070*/  LOP3.LUT R0, R2, R0, R7, 0xfe, !PT ;  /* 0x0000000002007212 */ /* 0x000fe200078efe07 */
[----:B------:R-:W-:Y:S06]  /*7080*/  BRA `(.L_x_33996) ;  /* 0x0000000000947947 */ /* 0x000fec0003800000 */
.L_x_34008:
        /* <DEDUP_REMOVED lines=14> */
.L_x_33995:
        /* <DEDUP_REMOVED lines=16> */
.L_x_34017:
[----:B------:R-:W-:Y:S01]  /*7270*/  MOV R0, RZ ;  /* 0x000000ff00007202 */ /* 0x000fe20000000f00 */
[----:B------:R-:W-:Y:S06]  /*7280*/  BRA `(.L_x_33996) ;  /* 0x0000000000147947 */ /* 0x000fec0003800000 */
.L_x_34016:
[----:B------:R-:W2:Y:S02]  /*7290*/  LDG.E.64 R2, desc[UR36][R2.64] ;  /* 0x0000002402027981 */ /* 0x000ea4000c1e1b00 */
[----:B--2---:R0:W2:Y:S01]  /*72a0*/  I2F.U64 R0, R2 ;  /* 0x0000000200007312 */ /* 0x0040a20000301000 */
[----:B------:R-:W-:Y:S05]  /*72b0*/  BRA `(.L_x_33996) ;  /* 0x0000000000087947 */ /* 0x000fea0003800000 */
.L_x_34015:
[----:B------:R-:W2:Y:S02]  /*72c0*/  LDG.E R0, desc[UR36][R2.64] ;  /* 0x0000002402007981 */ /* 0x000ea4000c1e1900 */
[----:B--2---:R-:W-:-:S07]  /*72d0*/  I2FP.F32.U32 R0, R0 ;  /* 0x0000000000007245 */ /* 0x004fce0000201000 */
.L_x_33996:
[----:B------:R-:W-:Y:S05]  /*72e0*/  BSYNC.RECONVERGENT B6 ;  /* 0x0000000000067941 */ /* 0x000fea0003800200 */
.L_x_33990:
        /* <DEDUP_REMOVED lines=21> */
.L_x_34022:
[----:B------:R0:W-:Y:S01]  /*7440*/  STG.E.U8 desc[UR36][R2.64], R4 ;  /* 0x0000000402007986 */ /* 0x0001e2000c101124 */
[----:B------:R-:W-:Y:S05]  /*7450*/  BRA `(.L_x_34024) ;  /* 0x0000000800fc7947 */ /* 0x000fea0003800000 */
.L_x_34021:
        /* <DEDUP_REMOVED lines=9> */
.L_x_34026:
[----:B------:R0:W-:Y:S01]  /*74f0*/  STG.E desc[UR36][R2.64], R4 ;  /* 0x0000000402007986 */ /* 0x0001e2000c101924 */
[----:B------:R-:W-:Y:S05]  /*7500*/  BRA `(.L_x_34024) ;  /* 0x0000000800d07947 */ /* 0x000fea0003800000 */
.L_x_34025:
[----:B------:R0:W-:Y:S01]  /*7510*/  STG.E.U16 desc[UR36][R2.64], R4 ;  /* 0x0000000402007986 */ /* 0x0001e2000c101524 */
[----:B------:R-:W-:Y:S05]  /*7520*/  BRA `(.L_x_34024) ;  /* 0x0000000800c87947 */ /* 0x000fea0003800000 */
.L_x_34020:
        /* <DEDUP_REMOVED lines=9> */
.L_x_34028:
[----:B------:R-:W-:-:S04]  /*75c0*/  I2FP.F32.U32 R0, R4 ;  /* 0x0000000400007245 */ /* 0x000fc80000201000 */
[----:B------:R-:W-:-:S05]  /*75d0*/  F2FP.F16.F32.PACK_AB R0, RZ, R0 ;  /* 0x00000000ff00723e */ /* 0x000fca00000000ff */
[----:B------:R0:W-:Y:S01]  /*75e0*/  STG.E.U16 desc[UR36][R2.64], R0 ;  /* 0x0000000002007986 */ /* 0x0001e2000c101524 */
[----:B------:R-:W-:Y:S05]  /*75f0*/  BRA `(.L_x_34024) ;  /* 0x0000000800947947 */ /* 0x000fea0003800000 */
.L_x_34027:
        /* <DEDUP_REMOVED lines=10> */
.L_x_34030:
[----:B------:R-:W-:-:S04]  /*76a0*/  I2FP.F32.U32 R4, R4 ;  /* 0x0000000400047245 */ /* 0x000fc80000201000 */
[----:B------:R-:W-:-:S04]  /*76b0*/  F2FP.F16.F32.PACK_AB R5, RZ, R4 ;  /* 0x00000004ff05723e */ /* 0x000fc800000000ff */
[----:B------:R-:W-:-:S05]  /*76c0*/  PRMT R5, R5, 0x5410, RZ ;  /* 0x0000541005057816 */ /* 0x000fca00000000ff */
[----:B------:R0:W-:Y:S01]  /*76d0*/  STG.E desc[UR36][R2.64], R5 ;  /* 0x0000000502007986 */ /* 0x0001e2000c101924 */
[----:B------:R-:W-:Y:S05]  /*76e0*/  BRA `(.L_x_34024) ;  /* 0x0000000800587947 */ /* 0x000fea0003800000 */
.L_x_34029:
[----:B------:R-:W0:Y:S02]  /*76f0*/  I2F.F64.U32 R4, R4 ;  /* 0x0000000400047312 */ /* 0x000e240000201800 */
[----:B0-----:R0:W-:Y:S01]  /*7700*/  STG.E.64 desc[UR36][R2.64], R4 ;  /* 0x0000000402007986 */ /* 0x0011e2000c101b24 */
[----:B------:R-:W-:Y:S05]  /*7710*/  BRA `(.L_x_34024) ;  /* 0x00000008004c7947 */ /* 0x000fea0003800000 */
.L_x_34019:
        /* <DEDUP_REMOVED lines=12> */
.L_x_34034:
        /* <DEDUP_REMOVED lines=17> */
.L_x_34036:
[----:B------:R-:W-:Y:S05]  /*78f0*/  BSYNC.RECONVERGENT B0 ;  /* 0x0000000000007941 */ /* 0x000fea0003800200 */
.L_x_34035:
[----:B------:R0:W-:Y:S01]  /*7900*/  STG.E.U8 desc[UR36][R2.64], R0 ;  /* 0x0000000002007986 */ /* 0x0001e2000c101124 */
[----:B------:R-:W-:Y:S05]  /*7910*/  BRA `(.L_x_34024) ;  /* 0x0000000400cc7947 */ /* 0x000fea0003800000 */
.L_x_34033:
        /* <DEDUP_REMOVED lines=17> */
.L_x_34038:
[----:B------:R-:W-:Y:S05]  /*7a30*/  BSYNC.RECONVERGENT B0 ;  /* 0x0000000000007941 */ /* 0x000fea0003800200 */
.L_x_34037:
[----:B------:R0:W-:Y:S01]  /*7a40*/  STG.E.U8 desc[UR36][R2.64], R0 ;  /* 0x0000000002007986 */ /* 0x0001e2000c101124 */
[----:B------:R-:W-:Y:S05]  /*7a50*/  BRA `(.L_x_34024) ;  /* 0x00000004007c7947 */ /* 0x000fea0003800000 */
.L_x_34032:
        /* <DEDUP_REMOVED lines=21> */
.L_x_34040:
[----:B------:R-:W-:-:S05]  /*7bb0*/  HFMA2 R5, -RZ, RZ, 0, 0 ;  /* 0x00000000ff057431 */ /* 0x000fca00000001ff */
[----:B------:R0:W-:Y:S01]  /*7bc0*/  STG.E.64 desc[UR36][R2.64], R4 ;  /* 0x0000000402007986 */ /* 0x0001e2000c101b24 */
[----:B------:R-:W-:Y:S05]  /*7bd0*/  BRA `(.L_x_34024) ;  /* 0x00000004001c7947 */ /* 0x000fea0003800000 */
.L_x_34039:
[----:B------:R0:W-:Y:S01]  /*7be0*/  STG.E desc[UR36][R2.64], R4 ;  /* 0x0000000402007986 */ /* 0x0001e2000c101924 */
[----:B------:R-:W-:Y:S05]  /*7bf0*/  BRA `(.L_x_34024) ;  /* 0x0000000400147947 */ /* 0x000fea0003800000 */
.L_x_34031:
        /* <DEDUP_REMOVED lines=8> */
.L_x_34042:
[----:B------:R-:W0:Y:S01]  /*7c80*/  I2F.F64.U32 R4, R4 ;  /* 0x0000000400047312 */ /* 0x000e220000201800 */
[----:B------:R-:W-:-:S05]  /*7c90*/  CS2R R6, SRZ ;  /* 0x0000000000067805 */ /* 0x000fca000001ff00 */
[----:B0-----:R4:W-:Y:S01]  /*7ca0*/  STG.E.128 desc[UR36][R2.64], R4 ;  /* 0x0000000402007986 */ /* 0x0019e2000c101d24 */
[----:B------:R-:W-:Y:S05]  /*7cb0*/  BRA `(.L_x_34024) ;  /* 0x0000000000e47947 */ /* 0x000fea0003800000 */
.L_x_34041:
[----:B------:R-:W-:-:S09]  /*7cc0*/  UISETP.NE.AND UP0, UPT, UR4, 0xf, UPT ;  /* 0x0000000f0400788c */ /* 0x000fd2000bf05270 */
[----:B------:R-:W-:Y:S05]  /*7cd0*/  BRA.U !UP0, `(.L_x_34043) ;  /* 0x0000000108d07547 */ /* 0x000fea000b800000 */
[----:B------:R-:W-:-:S09]  /*7ce0*/  UISETP.NE.AND UP0, UPT, UR4, 0x17, UPT ;  /* 0x000000170400788c */ /* 0x000fd2000bf05270 */
[----:B------:R-:W-:Y:S05]  /*7cf0*/  BRA.U !UP0, `(.L_x_34044) ;  /* 0x0000000108847547 */ /* 0x000fea000b800000 */
[----:B------:R-:W-:-:S09]  /*7d00*/  UISETP.NE.AND UP0, UPT, UR4, 0x18, UPT ;  /* 0x000000180400788c */ /* 0x000fd2000bf05270 */
[----:B------:R-:W-:Y:S05]  /*7d10*/  BRA.U !UP0, `(.L_x_34045) ;  /* 0x0000000108447547 */ /* 0x000fea000b800000 */
.L_x_34023:
        /* <DEDUP_REMOVED lines=16> */
.L_x_34046:
[----:B------:R-:W-:Y:S05]  /*7e20*/  BRA `(.L_x_34024) ;  /* 0x0000000000887947 */ /* 0x000fea0003800000 */
.L_x_34045:
        /* <DEDUP_REMOVED lines=11> */
.L_x_34048:
[----:B------:R-:W-:Y:S05]  /*7ee0*/  BSYNC.RECONVERGENT B0 ;  /* 0x0000000000007941 */ /* 0x000fea0003800200 */
.L_x_34047:
[----:B------:R3:W-:Y:S01]  /*7ef0*/  STG.E.U8 desc[UR36][R2.64], R5 ;  /* 0x0000000502007986 */ /* 0x0007e2000c101124 */
[----:B------:R-:W-:Y:S05]  /*7f00*/  BRA `(.L_x_34024) ;  /* 0x0000000000507947 */ /* 0x000fea0003800000 */
.L_x_34044:
        /* <DEDUP_REMOVED lines=12> */
.L_x_34049:
[----:B------:R-:W-:Y:S01]  /*7fd0*/  IMAD.MOV.U32 R5, RZ, RZ, 0x7f ;  /* 0x0000007fff057424 */ /* 0x000fe200078e00ff */
[----:B------:R-:W-:-:S04]  /*7fe0*/  ISETP.GT.U32.AND P0, PT, R7, 0x7f800000, PT ;  /* 0x7f8000000700780c */ /* 0x000fc80003f04070 */
[----:B------:R-:W-:-:S05]  /*7ff0*/  SEL R5, R5, 0x7c, P0 ;  /* 0x0000007c05057807 */ /* 0x000fca0000000000 */
[----:B------:R2:W-:Y:S01]  /*8000*/  STG.E.U8 desc[UR36][R2.64], R5 ;  /* 0x0000000502007986 */ /* 0x0005e2000c101124 */
[----:B------:R-:W-:Y:S05]  /*8010*/  BRA `(.L_x_34024) ;  /* 0x00000000000c7947 */ /* 0x000fea0003800000 */
.L_x_34043:
[----:B------:R-:W-:-:S04]  /*8020*/  I2FP.F32.U32 R0, R4 ;  /* 0x0000000400007245 */ /* 0x000fc80000201000 */
[----:B------:R-:W-:-:S05]  /*8030*/  F2FP.BF16.F32.PACK_AB R0, RZ, R0 ;  /* 0x00000000ff00723e */ /* 0x000fca00000010ff */
[----:B------:R0:W-:Y:S02]  /*8040*/  STG.E.U16 desc[UR36][R2.64], R0 ;  /* 0x0000000002007986 */ /* 0x0001e4000c101524 */
.L_x_34024:
[----:B------:R-:W-:Y:S05]  /*8050*/  BSYNC.RECONVERGENT B6 ;  /* 0x0000000000067941 */ /* 0x000fea0003800200 */
.L_x_34018:
[----:B------:R-:W-:-:S07]  /*8060*/  IADD3 R17, PT, PT, R17, 0x80, RZ ;  /* 0x0000008011117810 */ /* 0x000fce0007ffe0ff */
.L_x_33960:
[----:B------:R-:W-:Y:S05]  /*8070*/  BSYNC.RECONVERGENT B7 ;  /* 0x0000000000077941 */ /* 0x000fea0003800200 */
.L_x_33959:
        /* <DEDUP_REMOVED lines=358> */
.L_x_34052:
        /* <DEDUP_REMOVED lines=18> */
.L_x_34057:
[----:B------:R-:W2:Y:S02]  /*9800*/  LDG.E.U8 R2, desc[UR36][R2.64] ;  /* 0x0000002402027981 */ /* 0x000ea4000c1e1100 */
[----:B--2---:R-:W-:Y:S01]  /*9810*/  I2FP.F32.U32 R19, R2 ;  /* 0x0000000200137245 */ /* 0x004fe20000201000 */
[----:B------:R-:W-:Y:S06]  /*9820*/  BRA `(.L_x_34059) ;  /* 0x0000000c00247947 */ /* 0x000fec0003800000 */
.L_x_34056:
        /* <DEDUP_REMOVED lines=9> */
.L_x_34061:
[----:B------:R-:W2:Y:S02]  /*98c0*/  LDG.E R2, desc[UR36][R2.64] ;  /* 0x0000002402027981 */ /* 0x000ea4000c1e1900 */
[----:B--2---:R-:W-:Y:S01]  /*98d0*/  I2FP.F32.S32 R19, R2 ;  /* 0x0000000200137245 */ /* 0x004fe20000201400 */
[----:B------:R-:W-:Y:S06]  /*98e0*/  BRA `(.L_x_34059) ;  /* 0x0000000800f47947 */ /* 0x000fec0003800000 */
.L_x_34060:
[----:B------:R-:W2:Y:S02]  /*98f0*/  LDG.E.U16 R2, desc[UR36][R2.64] ;  /* 0x0000002402027981 */ /* 0x000ea4000c1e1500 */
[----:B--2---:R2:W3:Y:S01]  /*9900*/  I2F.S16 R19, R2 ;  /* 0x0000000200137306 */ /* 0x0044e20000101400 */
[----:B------:R-:W-:Y:S05]  /*9910*/  BRA `(.L_x_34059) ;  /* 0x0000000800e87947 */ /* 0x000fea0003800000 */
.L_x_34055:
        /* <DEDUP_REMOVED lines=8> */
.L_x_34063:
[----:B------:R-:W2:Y:S02]  /*99a0*/  LDG.E.U16 R2, desc[UR36][R2.64] ;  /* 0x0000002402027981 */ /* 0x000ea4000c1e1500 */
[----:B--2---:R-:W-:Y:S01]  /*99b0*/  HADD2.F32 R19, -RZ, R2.H0_H0 ;  /* 0x20000002ff137230 */ /* 0x004fe20000004100 */
[----:B------:R-:W-:Y:S06]  /*99c0*/  BRA `(.L_x_34059) ;  /* 0x0000000800bc7947 */ /* 0x000fec0003800000 */
.L_x_34062:
        /* <DEDUP_REMOVED lines=8> */
.L_x_34065:
[----:B------:R-:W2:Y:S02]  /*9a50*/  LDG.E.U16 R2, desc[UR36][R2.64] ;  /* 0x0000002402027981 */ /* 0x000ea4000c1e1500 */
[----:B--2---:R-:W-:Y:S01]  /*9a60*/  HADD2.F32 R19, -RZ, R2.H0_H0 ;  /* 0x20000002ff137230 */ /* 0x004fe20000004100 */
[----:B------:R-:W-:Y:S06]  /*9a70*/  BRA `(.L_x_34059) ;  /* 0x0000000800907947 */ /* 0x000fec0003800000 */
.L_x_34064:
[----:B------:R-:W2:Y:S01]  /*9a80*/  LDG.E.64 R2, desc[UR36][R2.64] ;  /* 0x0000002402027981 */ /* 0x000ea2000c1e1b00 */
[----:B------:R-:W-:Y:S01]  /*9a90*/  UMOV UR4, 0xf0000000 ;  /* 0xf000000000047882 */ /* 0x000fe20000000000 */
[----:B------:R-:W-:Y:S01]  /*9aa0*/  UMOV UR5, 0x380fffff ;  /* 0x380fffff00057882 */ /* 0x000fe20000000000 */
[----:B--2---:R-:W0:Y:S01]  /*9ab0*/  F2F.F32.F64 R19, R2 ;  /* 0x0000000200137310 */ /* 0x004e220000301000 */
[----:B------:R-:W-:-:S14]  /*9ac0*/  DSETP.GEU.AND P0, PT, |R2|, UR4, PT ;  /* 0x0000000402007e2a */ /* 0x000fdc000bf0e200 */
[----:B0-----:R-:W-:Y:S01]  /*9ad0*/  @!P0 FMUL R19, R19, 1.175494350822287508e-38 ;  /* 0x0080000013138820 */ /* 0x001fe20000400000 */
[----:B------:R-:W-:Y:S06]  /*9ae0*/  BRA `(.L_x_34059) ;  /* 0x0000000800747947 */ /* 0x000fec0003800000 */
.L_x_34054:
        /* <DEDUP_REMOVED lines=12> */
.L_x_34068:
[----:B------:R-:W2:Y:S01]  /*9bb0*/  LDG.E.64 R2, desc[UR36][R2.64] ;  /* 0x0000002402027981 */ /* 0x000ea2000c1e1b00 */
[----:B------:R-:W-:Y:S01]  /*9bc0*/  UMOV UR4, 0xf0000000 ;  /* 0xf000000000047882 */ /* 0x000fe20000000000 */
[----:B------:R-:W-:Y:S01]  /*9bd0*/  UMOV UR5, 0x380fffff ;  /* 0x380fffff00057882 */ /* 0x000fe20000000000 */
[----:B--2---:R-:W0:Y:S01]  /*9be0*/  F2F.F32.F64 R19, R2 ;  /* 0x0000000200137310 */ /* 0x004e220000301000 */
[----:B------:R-:W-:-:S14]  /*9bf0*/  DSETP.GEU.AND P0, PT, |R2|, UR4, PT ;  /* 0x0000000402007e2a */ /* 0x000fdc000bf0e200 */
[----:B0-----:R-:W-:Y:S01]  /*9c00*/  @!P0 FMUL R19, R19, 1.175494350822287508e-38 ;  /* 0x0080000013138820 */ /* 0x001fe20000400000 */
[----:B------:R-:W-:Y:S06]  /*9c10*/  BRA `(.L_x_34059) ;  /* 0x0000000800287947 */ /* 0x000fec0003800000 */
.L_x_34067:
        /* <DEDUP_REMOVED lines=25> */
.L_x_34070:
        /* <DEDUP_REMOVED lines=12> */
.L_x_34069:
[----:B------:R-:W2:Y:S02]  /*9e70*/  LDG.E.U16 R2, desc[UR36][R2.64] ;  /* 0x0000002402027981 */ /* 0x000ea4000c1e1500 */
[----:B--2---:R-:W-:Y:S01]  /*9e80*/  IMAD.U32 R19, R2, 0x10000, RZ ;  /* 0x0001000002137824 */ /* 0x004fe200078e00ff */
[----:B------:R-:W-:Y:S06]  /*9e90*/  BRA `(.L_x_34059) ;  /* 0x0000000400887947 */ /* 0x000fec0003800000 */
.L_x_34066:
        /* <DEDUP_REMOVED lines=11> */
.L_x_34073:
        /* <DEDUP_REMOVED lines=20> */
.L_x_34075:
[----:B------:R-:W-:Y:S05]  /*a090*/  BSYNC.RECONVERGENT B0 ;  /* 0x0000000000007941 */ /* 0x000fea0003800200 */
.L_x_34074:
[----:B------:R-:W-:Y:S02]  /*a0a0*/  SHF.L.U32 R0, R0, 0x14, RZ ;  /* 0x0000001400007819 */ /* 0x000fe400000006ff */
[----:B------:R-:W-:-:S04]  /*a0b0*/  LEA R2, R2, 0x3b800000, 0x17 ;  /* 0x3b80000002027811 */ /* 0x000fc800078eb8ff */
[----:B------:R-:W-:Y:S01]  /*a0c0*/  LOP3.LUT R19, R2, R0, R19, 0xfe, !PT ;  /* 0x0000000002137212 */ /* 0x000fe200078efe13 */
[----:B------:R-:W-:Y:S06]  /*a0d0*/  BRA `(.L_x_34059) ;  /* 0x0000000000f87947 */ /* 0x000fec0003800000 */
.L_x_34072:
        /* <DEDUP_REMOVED lines=20> */
.L_x_34077:
[----:B------:R-:W-:Y:S05]  /*a220*/  BSYNC.RECONVERGENT B0 ;  /* 0x0000000000007941 */ /* 0x000fea0003800200 */
.L_x_34076:
[----:B------:R-:W-:Y:S01]  /*a230*/  IMAD.SHL.U32 R0, R0, 0x200000, RZ ;  /* 0x0020000000007824 */ /* 0x000fe200078e00ff */
[----:B------:R-:W-:-:S04]  /*a240*/  LEA R2, R2, 0x37800000, 0x17 ;  /* 0x3780000002027811 */ /* 0x000fc800078eb8ff */
[----:B------:R-:W-:Y:S01]  /*a250*/  LOP3.LUT R19, R2, R0, R19, 0xfe, !PT ;  /* 0x0000000002137212 */ /* 0x000fe200078efe13 */
[----:B------:R-:W-:Y:S06]  /*a260*/  BRA `(.L_x_34059) ;  /* 0x0000000000947947 */ /* 0x000fec0003800000 */
.L_x_34071:
        /* <DEDUP_REMOVED lines=14> */
.L_x_34058:
        /* <DEDUP_REMOVED lines=16> */
.L_x_34080:
[----:B------:R-:W-:Y:S01]  /*a450*/  MOV R19, RZ ;  /* 0x000000ff00137202 */ /* 0x000fe20000000f00 */
[----:B------:R-:W-:Y:S06]  /*a460*/  BRA `(.L_x_34059) ;  /* 0x0000000000147947 */ /* 0x000fec0003800000 */
.L_x_34079:
[----:B------:R-:W2:Y:S02]  /*a470*/  LDG.E.64 R2, desc[UR36][R2.64] ;  /* 0x0000002402027981 */ /* 0x000ea4000c1e1b00 */
[----:B--2---:R0:W1:Y:S01]  /*a480*/  I2F.U64 R19, R2 ;  /* 0x0000000200137312 */ /* 0x0040620000301000 */
[----:B------:R-:W-:Y:S05]  /*a490*/  BRA `(.L_x_34059) ;  /* 0x0000000000087947 */ /* 0x000fea0003800000 */
.L_x_34078:
[----:B------:R-:W2:Y:S02]  /*a4a0*/  LDG.E R2, desc[UR36][R2.64] ;  /* 0x0000002402027981 */ /* 0x000ea4000c1e1900 */
[----:B--2---:R-:W-:-:S07]  /*a4b0*/  I2FP.F32.U32 R19, R2 ;  /* 0x0000000200137245 */ /* 0x004fce0000201000 */
.L_x_34059:
[----:B------:R-:W-:Y:S05]  /*a4c0*/  BSYNC.RECONVERGENT B6 ;  /* 0x0000000000067941 */ /* 0x000fea0003800200 */
.L_x_34053:
        /* <DEDUP_REMOVED lines=18> */
.L_x_34085:
[----:B------:R-:W2:Y:S02]  /*a5f0*/  LDG.E.U8 R0, desc[UR36][R2.64] ;  /* 0x0000002402007981 */ /* 0x000ea4000c1e1100 */
[----:B--2---:R-:W-:Y:S01]  /*a600*/  I2FP.F32.U32 R0, R0 ;  /* 0x0000000000007245 */ /* 0x004fe20000201000 */
[----:B------:R-:W-:Y:S06]  /*a610*/  BRA `(.L_x_34087) ;  /* 0x0000000c00247947 */ /* 0x000fec0003800000 */
.L_x_34084:
        /* <DEDUP_REMOVED lines=9> */
.L_x_34089:
[----:B------:R-:W2:Y:S02]  /*a6b0*/  LDG.E R0, desc[UR36][R2.64] ;  /* 0x0000002402007981 */ /* 0x000ea4000c1e1900 */
[----:B--2---:R-:W-:Y:S01]  /*a6c0*/  I2FP.F32.S32 R0, R0 ;  /* 0x0000000000007245 */ /* 0x004fe20000201400 */
[----:B------:R-:W-:Y:S06]  /*a6d0*/  BRA `(.L_x_34087) ;  /* 0x0000000800f47947 */ /* 0x000fec0003800000 */
.L_x_34088:
[----:B------:R-:W2:Y:S02]  /*a6e0*/  LDG.E.U16 R0, desc[UR36][R2.64] ;  /* 0x0000002402007981 */ /* 0x000ea4000c1e1500 */
[----:B--2---:R-:W0:Y:S01]  /*a6f0*/  I2F.S16 R0, R0 ;  /* 0x0000000000007306 */ /* 0x004e220000101400 */
[----:B------:R-:W-:Y:S05]  /*a700*/  BRA `(.L_x_34087) ;  /* 0x0000000800e87947 */ /* 0x000fea0003800000 */
.L_x_34083:
        /* <DEDUP_REMOVED lines=8> */
.L_x_34091:
[----:B------:R-:W2:Y:S02]  /*a790*/  LDG.E.U16 R0, desc[UR36][R2.64] ;  /* 0x0000002402007981 */ /* 0x000ea4000c1e1500 */
[----:B--2---:R-:W-:Y:S01]  /*a7a0*/  HADD2.F32 R0, -RZ, R0.H0_H0 ;  /* 0x20000000ff007230 */ /* 0x004fe20000004100 */
[----:B------:R-:W-:Y:S06]  /*a7b0*/  BRA `(.L_x_34087) ;  /* 0x0000000800bc7947 */ /* 0x000fec0003800000 */
.L_x_34090:
        /* <DEDUP_REMOVED lines=8> */
.L_x_34093:
[----:B------:R-:W2:Y:S02]  /*a840*/  LDG.E.U16 R0, desc[UR36][R2.64] ;  /* 0x0000002402007981 */ /* 0x000ea4000c1e1500 */
[----:B--2---:R-:W-:Y:S01]  /*a850*/  HADD2.F32 R0, -RZ, R0.H0_H0 ;  /* 0x20000000ff007230 */ /* 0x004fe20000004100 */
[----:B------:R-:W-:Y:S06]  /*a860*/  BRA `(.L_x_34087) ;  /* 0x0000000800907947 */ /* 0x000fec0003800000 */
.L_x_34092:
[----:B------:R-:W2:Y:S01]  /*a870*/  LDG.E.64 R2, desc[UR36][R2.64] ;  /* 0x0000002402027981 */ /* 0x000ea2000c1e1b00 */
[----:B------:R-:W-:Y:S01]  /*a880*/  UMOV UR4, 0xf0000000 ;  /* 0xf000000000047882 */ /* 0x000fe20000000000 */
[----:B------:R-:W-:Y:S01]  /*a890*/  UMOV UR5, 0x380fffff ;  /* 0x380fffff00057882 */ /* 0x000fe20000000000 */
[----:B--2---:R-:W0:Y:S01]  /*a8a0*/  F2F.F32.F64 R0, R2 ;  /* 0x0000000200007310 */ /* 0x004e220000301000 */
[----:B------:R-:W-:-:S14]  /*a8b0*/  DSETP.GEU.AND P0, PT, |R2|, UR4, PT ;  /* 0x0000000402007e2a */ /* 0x000fdc000bf0e200 */
[----:B0-----:R-:W-:Y:S01]  /*a8c0*/  @!P0 FMUL R0, R0, 1.175494350822287508e-38 ;  /* 0x0080000000008820 */ /* 0x001fe20000400000 */
[----:B------:R-:W-:Y:S06]  /*a8d0*/  BRA `(.L_x_34087) ;  /* 0x0000000800747947 */ /* 0x000fec0003800000 */
.L_x_34082:
        /* <DEDUP_REMOVED lines=12> */
.L_x_34096:
[----:B------:R-:W2:Y:S01]  /*a9a0*/  LDG.E.64 R2, desc[UR36][R2.64] ;  /* 0x0000002402027981 */ /* 0x000ea2000c1e1b00 */
[----:B------:R-:W-:Y:S01]  /*a9b0*/  UMOV UR4, 0xf0000000 ;  /* 0xf000000000047882 */ /* 0x000fe20000000000 */
[----:B------:R-:W-:Y:S01]  /*a9c0*/  UMOV UR5, 0x380fffff ;  /* 0x380fffff00057882 */ /* 0x000fe20000000000 */
[----:B--2---:R-:W0:Y:S01]  /*a9d0*/  F2F.F32.F64 R0, R2 ;  /* 0x0000000200007310 */ /* 0x004e220000301000 */
[----:B------:R-:W-:-:S14]  /*a9e0*/  DSETP.GEU.AND P0, PT, |R2|, UR4, PT ;  /* 0x0000000402007e2a */ /* 0x000fdc000bf0e200 */
[----:B0-----:R-:W-:Y:S01]  /*a9f0*/  @!P0 FMUL R0, R0, 1.175494350822287508e-38 ;  /* 0x0080000000008820 */ /* 0x001fe20000400000 */
[----:B------:R-:W-:Y:S06]  /*aa00*/  BRA `(.L_x_34087) ;  /* 0x0000000800287947 */ /* 0x000fec0003800000 */
.L_x_34095:
        /* <DEDUP_REMOVED lines=25> */
.L_x_34098:
        /* <DEDUP_REMOVED lines=12> */
.L_x_34097:
[----:B------:R-:W2:Y:S02]  /*ac60*/  LDG.E.U16 R0, desc[UR36][R2.64] ;  /* 0x0000002402007981 */ /* 0x000ea4000c1e1500 */
[----:B--2---:R-:W-:Y:S01]  /*ac70*/  IMAD.U32 R0, R0, 0x10000, RZ ;  /* 0x0001000000007824 */ /* 0x004fe200078e00ff */
[----:B------:R-:W-:Y:S06]  /*ac80*/  BRA `(.L_x_34087) ;  /* 0x0000000400887947 */ /* 0x000fec0003800000 */
.L_x_34094:
        /* <DEDUP_REMOVED lines=11> */
.L_x_34101:
        /* <DEDUP_REMOVED lines=20> */
.L_x_34103:
[----:B------:R-:W-:Y:S05]  /*ae80*/  BSYNC.RECONVERGENT B0 ;  /* 0x0000000000007941 */ /* 0x000fea0003800200 */
.L_x_34102:
[----:B------:R-:W-:Y:S01]  /*ae90*/  IMAD.SHL.U32 R0, R0, 0x100000, RZ ;  /* 0x0010000000007824 */ /* 0x000fe200078e00ff */
[----:B------:R-:W-:-:S04]  /*aea0*/  LEA R2, R2, 0x3b800000, 0x17 ;  /* 0x3b80000002027811 */ /* 0x000fc800078eb8ff */
[----:B------:R-:W-:Y:S01]  /*aeb0*/  LOP3.LUT R0, R2, R0, R7, 0xfe, !PT ;  /* 0x0000000002007212 */ /* 0x000fe200078efe07 */
[----:B------:R-:W-:Y:S06]  /*aec0*/  BRA `(.L_x_34087) ;  /* 0x0000000000f87947 */ /* 0x000fec0003800000 */
.L_x_34100:
        /* <DEDUP_REMOVED lines=20> */
.L_x_34105:
[----:B------:R-:W-:Y:S05]  /*b010*/  BSYNC.RECONVERGENT B0 ;  /* 0x0000000000007941 */ /* 0x000fea0003800200 */
.L_x_34104:
[----:B------:R-:W-:Y:S02]  /*b020*/  SHF.L.U32 R0, R0, 0x15, RZ ;  /* 0x0000001500007819 */ /* 0x000fe400000006ff */
[----:B------:R-:W-:-:S04]  /*b030*/  LEA R2, R2, 0x37800000, 0x17 ;  /* 0x3780000002027811 */ /* 0x000fc800078eb8ff */
[----:B------:R-:W-:Y:S01]  /*b040*/  LOP3.LUT R0, R2, R0, R7, 0xfe, !PT ;  /* 0x0000000002007212 */ /* 0x000fe200078efe07 */
[----:B------:R-:W-:Y:S06]  /*b050*/  BRA `(.L_x_34087) ;  /* 0x0000000000947947 */ /* 0x000fec0003800000 */
.L_x_34099:
        /* <DEDUP_REMOVED lines=14> */
.L_x_34086:
        /* <DEDUP_REMOVED lines=16> */
.L_x_34108:
[----:B------:R-:W-:Y:S01]  /*b240*/  IMAD.MOV.U32 R0, RZ, RZ, RZ ;  /* 0x000000ffff007224 */ /* 0x000fe200078e00ff */
[----:B------:R-:W-:Y:S06]  /*b250*/  BRA `(.L_x_34087) ;  /* 0x0000000000147947 */ /* 0x000fec0003800000 */
.L_x_34107:
[----:B------:R-:W2:Y:S02]  /*b260*/  LDG.E.64 R2, desc[UR36][R2.64] ;  /* 0x0000002402027981 */ /* 0x000ea4000c1e1b00 */
[----:B--2---:R0:W2:Y:S01]  /*b270*/  I2F.U64 R0, R2 ;  /* 0x0000000200007312 */ /* 0x0040a20000301000 */
[----:B------:R-:W-:Y:S05]  /*b280*/  BRA `(.L_x_34087) ;  /* 0x0000000000087947 */ /* 0x000fea0003800000 */
.L_x_34106:
[----:B------:R-:W2:Y:S02]  /*b290*/  LDG.E R0, desc[UR36][R2.64] ;  /* 0x0000002402007981 */ /* 0x000ea4000c1e1900 */
[----:B--2---:R-:W-:-:S07]  /*b2a0*/  I2FP.F32.U32 R0, R0 ;  /* 0x0000000000007245 */ /* 0x004fce0000201000 */
.L_x_34087:
[----:B------:R-:W-:Y:S05]  /*b2b0*/  BSYNC.RECONVERGENT B6 ;  /* 0x0000000000067941 */ /* 0x000fea0003800200 */
.L_x_34081:
        /* <DEDUP_REMOVED lines=21> */
.L_x_34113:
[----:B------:R0:W-:Y:S01]  /*b410*/  STG.E.U8 desc[UR36][R2.64], R4 ;  /* 0x0000000402007986 */ /* 0x0001e2000c101124 */
[----:B------:R-:W-:Y:S05]  /*b420*/  BRA `(.L_x_34115) ;  /* 0x0000000800fc7947 */ /* 0x000fea0003800000 */
.L_x_34112:
        /* <DEDUP_REMOVED lines=9> */
.L_x_34117:
[----:B------:R0:W-:Y:S01]  /*b4c0*/  STG.E desc[UR36][R2.64], R4 ;  /* 0x0000000402007986 */ /* 0x0001e2000c101924 */
[----:B------:R-:W-:Y:S05]  /*b4d0*/  BRA `(.L_x_34115) ;  /* 0x0000000800d07947 */ /* 0x000fea0003800000 */
.L_x_34116:
[----:B------:R0:W-:Y:S01]  /*b4e0*/  STG.E.U16 desc[UR36][R2.64], R4 ;  /* 0x0000000402007986 */ /* 0x0001e2000c101524 */
[----:B------:R-:W-:Y:S05]  /*b4f0*/  BRA `(.L_x_34115) ;  /* 0x0000000800c87947 */ /* 0x000fea0003800000 */
.L_x_34111:
        /* <DEDUP_REMOVED lines=9> */
.L_x_34119:
[----:B------:R-:W-:-:S04]  /*b590*/  I2FP.F32.U32 R0, R4 ;  /* 0x0000000400007245 */ /* 0x000fc80000201000 */
[----:B------:R-:W-:-:S05]  /*b5a0*/  F2FP.F16.F32.PACK_AB R0, RZ, R0 ;  /* 0x00000000ff00723e */ /* 0x000fca00000000ff */
[----:B------:R0:W-:Y:S01]  /*b5b0*/  STG.E.U16 desc[UR36][R2.64], R0 ;  /* 0x0000000002007986 */ /* 0x0001e2000c101524 */
[----:B------:R-:W-:Y:S05]  /*b5c0*/  BRA `(.L_x_34115) ;  /* 0x0000000800947947 */ /* 0x000fea0003800000 */
.L_x_34118:
        /* <DEDUP_REMOVED lines=10> */
.L_x_34121:
[----:B------:R-:W-:-:S04]  /*b670*/  I2FP.F32.U32 R4, R4 ;  /* 0x0000000400047245 */ /* 0x000fc80000201000 */
[----:B------:R-:W-:-:S04]  /*b680*/  F2FP.F16.F32.PACK_AB R5, RZ, R4 ;  /* 0x00000004ff05723e */ /* 0x000fc800000000ff */
[----:B------:R-:W-:-:S05]  /*b690*/  PRMT R5, R5, 0x5410, RZ ;  /* 0x0000541005057816 */ /* 0x000fca00000000ff */
[----:B------:R0:W-:Y:S01]  /*b6a0*/  STG.E desc[UR36][R2.64], R5 ;  /* 0x0000000502007986 */ /* 0x0001e2000c101924 */
[----:B------:R-:W-:Y:S05]  /*b6b0*/  BRA `(.L_x_34115) ;  /* 0x0000000800587947 */ /* 0x000fea0003800000 */
.L_x_34120:
[----:B------:R-:W0:Y:S02]  /*b6c0*/  I2F.F64.U32 R4, R4 ;  /* 0x0000000400047312 */ /* 0x000e240000201800 */
[----:B0-----:R0:W-:Y:S01]  /*b6d0*/  STG.E.64 desc[UR36][R2.64], R4 ;  /* 0x0000000402007986 */ /* 0x0011e2000c101b24 */
[----:B------:R-:W-:Y:S05]  /*b6e0*/  BRA `(.L_x_34115) ;  /* 0x00000008004c7947 */ /* 0x000fea0003800000 */
.L_x_34110:
        /* <DEDUP_REMOVED lines=12> */
.L_x_34125:
        /* <DEDUP_REMOVED lines=17> */
.L_x_34127:
[----:B------:R-:W-:Y:S05]  /*b8c0*/  BSYNC.RECONVERGENT B0 ;  /* 0x0000000000007941 */ /* 0x000fea0003800200 */
.L_x_34126:
[----:B------:R0:W-:Y:S01]  /*b8d0*/  STG.E.U8 desc[UR36][R2.64], R0 ;  /* 0x0000000002007986 */ /* 0x0001e2000c101124 */
[----:B------:R-:W-:Y:S05]  /*b8e0*/  BRA `(.L_x_34115) ;  /* 0x0000000400cc7947 */ /* 0x000fea0003800000 */
.L_x_34124:
        /* <DEDUP_REMOVED lines=17> */
.L_x_34129:
[----:B------:R-:W-:Y:S05]  /*ba00*/  BSYNC.RECONVERGENT B0 ;  /* 0x0000000000007941 */ /* 0x000fea0003800200 */
.L_x_34128:
[----:B------:R0:W-:Y:S01]  /*ba10*/  STG.E.U8 desc[UR36][R2.64], R0 ;  /* 0x0000000002007986 */ /* 0x0001e2000c101124 */
[----:B------:R-:W-:Y:S05]  /*ba20*/  BRA `(.L_x_34115) ;  /* 0x00000004007c7947 */ /* 0x000fea0003800000 */
.L_x_34123:
        /* <DEDUP_REMOVED lines=21> */
.L_x_34131:
[----:B------:R-:W-:-:S05]  /*bb80*/  IMAD.MOV.U32 R5, RZ, RZ, RZ ;  /* 0x000000ffff057224 */ /* 0x000fca00078e00ff */
[----:B------:R0:W-:Y:S01]  /*bb90*/  STG.E.64 desc[UR36][R2.64], R4 ;  /* 0x0000000402007986 */ /* 0x0001e2000c101b24 */
[----:B------:R-:W-:Y:S05]  /*bba0*/  BRA `(.L_x_34115) ;  /* 0x00000004001c7947 */ /* 0x000fea0003800000 */
.L_x_34130:
[----:B------:R0:W-:Y:S01]  /*bbb0*/  STG.E desc[UR36][R2.64], R4 ;  /* 0x0000000402007986 */ /* 0x0001e2000c101924 */
[----:B------:R-:W-:Y:S05]  /*bbc0*/  BRA `(.L_x_34115) ;  /* 0x0000000400147947 */ /* 0x000fea0003800000 */
.L_x_34122:
        /* <DEDUP_REMOVED lines=8> */
.L_x_34133:
[----:B------:R-:W0:Y:S01]  /*bc50*/  I2F.F64.U32 R4, R4 ;  /* 0x0000000400047312 */ /* 0x000e220000201800 */
[----:B------:R-:W-:-:S05]  /*bc60*/  CS2R R6, SRZ ;  /* 0x0000000000067805 */ /* 0x000fca000001ff00 */
[----:B0-----:R0:W-:Y:S01]  /*bc70*/  STG.E.128 desc[UR36][R2.64], R4 ;  /* 0x0000000402007986 */ /* 0x0011e2000c101d24 */
[----:B------:R-:W-:Y:S05]  /*bc80*/  BRA `(.L_x_34115) ;  /* 0x0000000000e47947 */ /* 0x000fea0003800000 */
.L_x_34132:
[----:B------:R-:W-:-:S09]  /*bc90*/  UISETP.NE.AND UP0, UPT, UR4, 0xf, UPT ;  /* 0x0000000f0400788c */ /* 0x000fd2000bf05270 */
[----:B------:R-:W-:Y:S05]  /*bca0*/  BRA.U !UP0, `(.L_x_34134) ;  /* 0x0000000108d07547 */ /* 0x000fea000b800000 */
[----:B------:R-:W-:-:S09]  /*bcb0*/  UISETP.NE.AND UP0, UPT, UR4, 0x17, UPT ;  /* 0x000000170400788c */ /* 0x000fd2000bf05270 */
[----:B------:R-:W-:Y:S05]  /*bcc0*/  BRA.U !UP0, `(.L_x_34135) ;  /* 0x0000000108847547 */ /* 0x000fea000b800000 */
[----:B------:R-:W-:-:S09]  /*bcd0*/  UISETP.NE.AND UP0, UPT, UR4, 0x18, UPT ;  /* 0x000000180400788c */ /* 0x000fd2000bf05270 */
[----:B------:R-:W-:Y:S05]  /*bce0*/  BRA.U !UP0, `(.L_x_34136) ;  /* 0x0000000108447547 */ /* 0x000fea000b800000 */
.L_x_34114:
        /* <DEDUP_REMOVED lines=16> */
.L_x_34137:
[----:B------:R-:W-:Y:S05]  /*bdf0*/  BRA `(.L_x_34115) ;  /* 0x0000000000887947 */ /* 0x000fea0003800000 */
.L_x_34136:
        /* <DEDUP_REMOVED lines=11> */
.L_x_34139:
[----:B------:R-:W-:Y:S05]  /*beb0*/  BSYNC.RECONVERGENT B0 ;  /* 0x0000000000007941 */ /* 0x000fea0003800200 */
.L_x_34138:
[----:B------:R2:W-:Y:S01]  /*bec0*/  STG.E.U8 desc[UR36][R2.64], R5 ;  /* 0x0000000502007986 */ /* 0x0005e2000c101124 */
[----:B------:R-:W-:Y:S05]  /*bed0*/  BRA `(.L_x_34115) ;  /* 0x0000000000507947 */ /* 0x000fea0003800000 */
.L_x_34135:
        /* <DEDUP_REMOVED lines=12> */
.L_x_34140:
[----:B------:R-:W-:Y:S02]  /*bfa0*/  ISETP.GT.U32.AND P0, PT, R7, 0x7f800000, PT ;  /* 0x7f8000000700780c */ /* 0x000fe40003f04070 */
[----:B------:R-:W-:-:S04]  /*bfb0*/  MOV R5, 0x7f ;  /* 0x0000007f00057802 */ /* 0x000fc80000000f00 */
[----:B------:R-:W-:-:S05]  /*bfc0*/  SEL R5, R5, 0x7c, P0 ;  /* 0x0000007c05057807 */ /* 0x000fca0000000000 */
[----:B------:R0:W-:Y:S01]  /*bfd0*/  STG.E.U8 desc[UR36][R2.64], R5 ;  /* 0x0000000502007986 */ /* 0x0001e2000c101124 */
[----:B------:R-:W-:Y:S05]  /*bfe0*/  BRA `(.L_x_34115) ;  /* 0x00000000000c7947 */ /* 0x000fea0003800000 */
.L_x_34134:
[----:B------:R-:W-:-:S04]  /*bff0*/  I2FP.F32.U32 R0, R4 ;  /* 0x0000000400007245 */ /* 0x000fc80000201000 */
[----:B------:R-:W-:-:S05]  /*c000*/  F2FP.BF16.F32.PACK_AB R0, RZ, R0 ;  /* 0x00000000ff00723e */ /* 0x000fca00000010ff */
[----:B------:R3:W-:Y:S02]  /*c010*/  STG.E.U16 desc[UR36][R2.64], R0 ;  /* 0x0000000002007986 */ /* 0x0007e4000c101524 */
.L_x_34115:
[----:B------:R-:W-:Y:S05]  /*c020*/  BSYNC.RECONVERGENT B6 ;  /* 0x0000000000067941 */ /* 0x000fea0003800200 */
.L_x_34109:
[----:B------:R-:W-:-:S07]  /*c030*/  VIADD R17, R17, 0x80 ;  /* 0x0000008011117836 */ /* 0x000fce0000000000 */
.L_x_34051:
[----:B------:R-:W-:Y:S05]  /*c040*/  BSYNC.RECONVERGENT B7 ;  /* 0x0000000000077941 */ /* 0x000fea0003800200 */
.L_x_34050:
        /* <DEDUP_REMOVED lines=357> */
.L_x_34141:
        /* <DEDUP_REMOVED lines=21> */
.L_x_34146:
[----:B------:R-:W2:Y:S02]  /*d7f0*/  LDG.E.U8 R2, desc[UR36][R2.64] ;  /* 0x0000002402027981 */ /* 0x000ea4000c1e1100 */
[----:B--2---:R-:W-:Y:S01]  /*d800*/  I2FP.F32.U32 R19, R2 ;  /* 0x0000000200137245 */ /* 0x004fe20000201000 */
[----:B------:R-:W-:Y:S06]  /*d810*/  BRA `(.L_x_34148) ;  /* 0x0000000c00247947 */ /* 0x000fec0003800000 */
.L_x_34145:
        /* <DEDUP_REMOVED lines=9> */
.L_x_34150:
[----:B------:R-:W2:Y:S02]  /*d8b0*/  LDG.E R2, desc[UR36][R2.64] ;  /* 0x0000002402027981 */ /* 0x000ea4000c1e1900 */
[----:B--2---:R-:W-:Y:S01]  /*d8c0*/  I2FP.F32.S32 R19, R2 ;  /* 0x0000000200137245 */ /* 0x004fe20000201400 */
[----:B------:R-:W-:Y:S06]  /*d8d0*/  BRA `(.L_x_34148) ;  /* 0x0000000800f47947 */ /* 0x000fec0003800000 */
.L_x_34149:
[----:B------:R-:W2:Y:S02]  /*d8e0*/  LDG.E.U16 R2, desc[UR36][R2.64] ;  /* 0x0000002402027981 */ /* 0x000ea4000c1e1500 */
[----:B--2---:R0:W1:Y:S01]  /*d8f0*/  I2F.S16 R19, R2 ;  /* 0x0000000200137306 */ /* 0x0040620000101400 */
[----:B------:R-:W-:Y:S05]  /*d900*/  BRA `(.L_x_34148) ;  /* 0x0000000800e87947 */ /* 0x000fea0003800000 */
.L_x_34144:
        /* <DEDUP_REMOVED lines=8> */
.L_x_34152:
[----:B------:R-:W2:Y:S02]  /*d990*/  LDG.E.U16 R2, desc[UR36][R2.64] ;  /* 0x0000002402027981 */ /* 0x000ea4000c1e1500 */
[----:B--2---:R-:W-:Y:S01]  /*d9a0*/  HADD2.F32 R19, -RZ, R2.H0_H0 ;  /* 0x20000002ff137230 */ /* 0x004fe20000004100 */
[----:B------:R-:W-:Y:S06]  /*d9b0*/  BRA `(.L_x_34148) ;  /* 0x0000000800bc7947 */ /* 0x000fec0003800000 */
.L_x_34151:
        /* <DEDUP_REMOVED lines=8> */
.L_x_34154:
[----:B------:R-:W2:Y:S02]  /*da40*/  LDG.E.U16 R2, desc[UR36][R2.64] ;  /* 0x0000002402027981 */ /* 0x000ea4000c1e1500 */
[----:B--2---:R-:W-:Y:S01]  /*da50*/  HADD2.F32 R19, -RZ, R2.H0_H0 ;  /* 0x20000002ff137230 */ /* 0x004fe20000004100 */
[----:B------:R-:W-:Y:S06]  /*da60*/  BRA `(.L_x_34148) ;  /* 0x0000000800907947 */ /* 0x000fec0003800000 */
.L_x_34153:
[----:B------:R-:W2:Y:S01]  /*da70*/  LDG.E.64 R2, desc[UR36][R2.64] ;  /* 0x0000002402027981 */ /* 0x000ea2000c1e1b00 */
[----:B------:R-:W-:Y:S01]  /*da80*/  UMOV UR4, 0xf0000000 ;  /* 0xf000000000047882 */ /* 0x000fe20000000000 */
[----:B------:R-:W-:Y:S01]  /*da90*/  UMOV UR5, 0x380fffff ;  /* 0x380fffff00057882 */ /* 0x000fe20000000000 */
[----:B--2---:R-:W0:Y:S01]  /*daa0*/  F2F.F32.F64 R19, R2 ;  /* 0x0000000200137310 */ /* 0x004e220000301000 */
[----:B------:R-:W-:-:S14]  /*dab0*/  DSETP.GEU.AND P0, PT, |R2|, UR4, PT ;  /* 0x0000000402007e2a */ /* 0x000fdc000bf0e200 */
[----:B0-----:R-:W-:Y:S01]  /*dac0*/  @!P0 FMUL R19, R19, 1.175494350822287508e-38 ;  /* 0x0080000013138820 */ /* 0x001fe20000400000 */
[----:B------:R-:W-:Y:S06]  /*dad0*/  BRA `(.L_x_34148) ;  /* 0x0000000800747947 */ /* 0x000fec0003800000 */
.L_x_34143:
        /* <DEDUP_REMOVED lines=12> */
.L_x_34157:
[----:B------:R-:W2:Y:S01]  /*dba0*/  LDG.E.64 R2, desc[UR36][R2.64] ;  /* 0x0000002402027981 */ /* 0x000ea2000c1e1b00 */
[----:B------:R-:W-:Y:S01]  /*dbb0*/  UMOV UR4, 0xf0000000 ;  /* 0xf000000000047882 */ /* 0x000fe20000000000 */
[----:B------:R-:W-:Y:S01]  /*dbc0*/  UMOV UR5, 0x380fffff ;  /* 0x380fffff00057882 */ /* 0x000fe20000000000 */
[----:B--2---:R-:W0:Y:S01]  /*dbd0*/  F2F.F32.F64 R19, R2 ;  /* 0x0000000200137310 */ /* 0x004e220000301000 */
[----:B------:R-:W-:-:S14]  /*dbe0*/  DSETP.GEU.AND P0, PT, |R2|, UR4, PT ;  /* 0x0000000402007e2a */ /* 0x000fdc000bf0e200 */
[----:B0-----:R-:W-:Y:S01]  /*dbf0*/  @!P0 FMUL R19, R19, 1.175494350822287508e-38 ;  /* 0x0080000013138820 */ /* 0x001fe20000400000 */
[----:B------:R-:W-:Y:S06]  /*dc00*/  BRA `(.L_x_34148) ;  /* 0x0000000800287947 */ /* 0x000fec0003800000 */
.L_x_34156:
        /* <DEDUP_REMOVED lines=25> */
.L_x_34159:
        /* <DEDUP_REMOVED lines=12> */
.L_x_34158:
[----:B------:R-:W2:Y:S02]  /*de60*/  LDG.E.U16 R2, desc[UR36][R2.64] ;  /* 0x0000002402027981 */ /* 0x000ea4000c1e1500 */
[----:B--2---:R-:W-:Y:S01]  /*de70*/  SHF.L.U32 R19, R2, 0x10, RZ ;  /* 0x0000001002137819 */ /* 0x004fe200000006ff */
[----:B------:R-:W-:Y:S06]  /*de80*/  BRA `(.L_x_34148) ;  /* 0x0000000400887947 */ /* 0x000fec0003800000 */
.L_x_34155:
        /* <DEDUP_REMOVED lines=11> */
.L_x_34162:
        /* <DEDUP_REMOVED lines=20> */
.L_x_34164:
[----:B------:R-:W-:Y:S05]  /*e080*/  BSYNC.RECONVERGENT B0 ;  /* 0x0000000000007941 */ /* 0x000fea0003800200 */
.L_x_34163:
[----:B------:R-:W-:Y:S01]  /*e090*/  IMAD.SHL.U32 R0, R0, 0x100000, RZ ;  /* 0x0010000000007824 */ /* 0x000fe200078e00ff */
[----:B------:R-:W-:-:S04]  /*e0a0*/  LEA R2, R2, 0x3b800000, 0x17 ;  /* 0x3b80000002027811 */ /* 0x000fc800078eb8ff */
[----:B------:R-:W-:Y:S01]  /*e0b0*/  LOP3.LUT R19, R2, R0, R19, 0xfe, !PT ;  /* 0x0000000002137212 */ /* 0x000fe200078efe13 */
[----:B------:R-:W-:Y:S06]  /*e0c0*/  BRA `(.L_x_34148) ;  /* 0x0000000000f87947 */ /* 0x000fec0003800000 */
.L_x_34161:
        /* <DEDUP_REMOVED lines=20> */
.L_x_34166:
[----:B------:R-:W-:Y:S05]  /*e210*/  BSYNC.RECONVERGENT B0 ;  /* 0x0000000000007941 */ /* 0x000fea0003800200 */
.L_x_34165:
[----:B------:R-:W-:Y:S01]  /*e220*/  IMAD.SHL.U32 R0, R0, 0x200000, RZ ;  /* 0x0020000000007824 */ /* 0x000fe200078e00ff */
[----:B------:R-:W-:-:S04]  /*e230*/  LEA R2, R2, 0x37800000, 0x17 ;  /* 0x3780000002027811 */ /* 0x000fc800078eb8ff */
[----:B------:R-:W-:Y:S01]  /*e240*/  LOP3.LUT R19, R2, R0, R19, 0xfe, !PT ;  /* 0x0000000002137212 */ /* 0x000fe200078efe13 */
[----:B------:R-:W-:Y:S06]  /*e250*/  BRA `(.L_x_34148) ;  /* 0x0000000000947947 */ /* 0x000fec0003800000 */
.L_x_34160:
        /* <DEDUP_REMOVED lines=14> */
.L_x_34147:
        /* <DEDUP_REMOVED lines=16> */
.L_x_34169:
[----:B------:R-:W-:Y:S01]  /*e440*/  IMAD.MOV.U32 R19, RZ, RZ, RZ ;  /* 0x000000ffff137224 */ /* 0x000fe200078e00ff */
[----:B------:R-:W-:Y:S06]  /*e450*/  BRA `(.L_x_34148) ;  /* 0x0000000000147947 */ /* 0x000fec0003800000 */
.L_x_34168:
[----:B------:R-:W2:Y:S02]  /*e460*/  LDG.E.64 R2, desc[UR36][R2.64] ;  /* 0x0000002402027981 */ /* 0x000ea4000c1e1b00 */
[----:B--2---:R0:W1:Y:S01]  /*e470*/  I2F.U64 R19, R2 ;  /* 0x0000000200137312 */ /* 0x0040620000301000 */
[----:B------:R-:W-:Y:S05]  /*e480*/  BRA `(.L_x_34148) ;  /* 0x0000000000087947 */ /* 0x000fea0003800000 */
.L_x_34167:
[----:B------:R-:W2:Y:S02]  /*e490*/  LDG.E R2, desc[UR36][R2.64] ;  /* 0x0000002402027981 */ /* 0x000ea4000c1e1900 */
[----:B--2---:R-:W-:-:S07]  /*e4a0*/  I2FP.F32.U32 R19, R2 ;  /* 0x0000000200137245 */ /* 0x004fce0000201000 */
.L_x_34148:
[----:B------:R-:W-:Y:S05]  /*e4b0*/  BSYNC.RECONVERGENT B6 ;  /* 0x0000000000067941 */ /* 0x000fea0003800200 */
.L_x_34142:
        /* <DEDUP_REMOVED lines=18> */
.L_x_34174:
[----:B------:R-:W2:Y:S02]  /*e5e0*/  LDG.E.U8 R0, desc[UR36][R2.64] ;  /* 0x0000002402007981 */ /* 0x000ea4000c1e1100 */
[----:B--2---:R-:W-:Y:S01]  /*e5f0*/  I2FP.F32.U32 R0, R0 ;  /* 0x0000000000007245 */ /* 0x004fe20000201000 */
[----:B------:R-:W-:Y:S06]  /*e600*/  BRA `(.L_x_34176) ;  /* 0x0000000c00247947 */ /* 0x000fec0003800000 */
.L_x_34173:
        /* <DEDUP_REMOVED lines=9> */
.L_x_34178:
[----:B------:R-:W2:Y:S02]  /*e6a0*/  LDG.E R0, desc[UR36][R2.64] ;  /* 0x0000002402007981 */ /* 0x000ea4000c1e1900 */
[----:B--2---:R-:W-:Y:S01]  /*e6b0*/  I2FP.F32.S32 R0, R0 ;  /* 0x0000000000007245 */ /* 0x004fe20000201400 */
[----:B------:R-:W-:Y:S06]  /*e6c0*/  BRA `(.L_x_34176) ;  /* 0x0000000800f47947 */ /* 0x000fec0003800000 */
.L_x_34177:
[----:B------:R-:W2:Y:S02]  /*e6d0*/  LDG.E.U16 R0, desc[UR36][R2.64] ;  /* 0x0000002402007981 */ /* 0x000ea4000c1e1500 */
[----:B--2---:R-:W0:Y:S01]  /*e6e0*/  I2F.S16 R0, R0 ;  /* 0x0000000000007306 */ /* 0x004e220000101400 */
[----:B------:R-:W-:Y:S05]  /*e6f0*/  BRA `(.L_x_34176) ;  /* 0x0000000800e87947 */ /* 0x000fea0003800000 */
.L_x_34172:
        /* <DEDUP_REMOVED lines=8> */
.L_x_34180:
[----:B------:R-:W2:Y:S02]  /*e780*/  LDG.E.U16 R0, desc[UR36][R2.64] ;  /* 0x0000002402007981 */ /* 0x000ea4000c1e1500 */
[----:B--2---:R-:W-:Y:S01]  /*e790*/  HADD2.F32 R0, -RZ, R0.H0_H0 ;  /* 0x20000000ff007230 */ /* 0x004fe20000004100 */
[----:B------:R-:W-:Y:S06]  /*e7a0*/  BRA `(.L_x_34176) ;  /* 0x0000000800bc7947 */ /* 0x000fec0003800000 */
.L_x_34179:
        /* <DEDUP_REMOVED lines=8> */
.L_x_34182:
[----:B------:R-:W2:Y:S02]  /*e830*/  LDG.E.U16 R0, desc[UR36][R2.64] ;  /* 0x0000002402007981 */ /* 0x000ea4000c1e1500 */
[----:B--2---:R-:W-:Y:S01]  /*e840*/  HADD2.F32 R0, -RZ, R0.H0_H0 ;  /* 0x20000000ff007230 */ /* 0x004fe20000004100 */
[----:B------:R-:W-:Y:S06]  /*e850*/  BRA `(.L_x_34176) ;  /* 0x0000000800907947 */ /* 0x000fec0003800000 */
.L_x_34181:
[----:B------:R-:W2:Y:S01]  /*e860*/  LDG.E.64 R2, desc[UR36][R2.64] ;  /* 0x0000002402027981 */ /* 0x000ea2000c1e1b00 */
[----:B------:R-:W-:Y:S01]  /*e870*/  UMOV UR4, 0xf0000000 ;  /* 0xf000000000047882 */ /* 0x000fe20000000000 */
[----:B------:R-:W-:Y:S01]  /*e880*/  UMOV UR5, 0x380fffff ;  /* 0x380fffff00057882 */ /* 0x000fe20000000000 */
[----:B--2---:R-:W0:Y:S01]  /*e890*/  F2F.F32.F64 R0, R2 ;  /* 0x0000000200007310 */ /* 0x004e220000301000 */
[----:B------:R-:W-:-:S14]  /*e8a0*/  DSETP.GEU.AND P0, PT, |R2|, UR4, PT ;  /* 0x0000000402007e2a */ /* 0x000fdc000bf0e200 */
[----:B0-----:R-:W-:Y:S01]  /*e8b0*/  @!P0 FMUL R0, R0, 1.175494350822287508e-38 ;  /* 0x0080000000008820 */ /* 0x001fe20000400000 */
[----:B------:R-:W-:Y:S06]  /*e8c0*/  BRA `(.L_x_34176) ;  /* 0x0000000800747947 */ /* 0x000fec0003800000 */
.L_x_34171:
        /* <DEDUP_REMOVED lines=12> */
.L_x_34185:
[----:B------:R-:W2:Y:S01]  /*e990*/  LDG.E.64 R2, desc[UR36][R2.64] ;  /* 0x0000002402027981 */ /* 0x000ea2000c1e1b00 */
[----:B------:R-:W-:Y:S01]  /*e9a0*/  UMOV UR4, 0xf0000000 ;  /* 0xf000000000047882 */ /* 0x000fe20000000000 */
[----:B------:R-:W-:Y:S01]  /*e9b0*/  UMOV UR5, 0x380fffff ;  /* 0x380fffff00057882 */ /* 0x000fe20000000000 */
[----:B--2---:R-:W0:Y:S01]  /*e9c0*/  F2F.F32.F64 R0, R2 ;  /* 0x0000000200007310 */ /* 0x004e220000301000 */
[----:B------:R-:W-:-:S14]  /*e9d0*/  DSETP.GEU.AND P0, PT, |R2|, UR4, PT ;  /* 0x0000000402007e2a */ /* 0x000fdc000bf0e200 */
[----:B0-----:R-:W-:Y:S01]  /*e9e0*/  @!P0 FMUL R0, R0, 1.175494350822287508e-38 ;  /* 0x0080000000008820 */ /* 0x001fe20000400000 */
[----:B------:R-:W-:Y:S06]  /*e9f0*/  BRA `(.L_x_34176) ;  /* 0x0000000800287947 */ /* 0x000fec0003800000 */
.L_x_34184:
        /* <DEDUP_REMOVED lines=25> */
.L_x_34187:
        /* <DEDUP_REMOVED lines=12> */
.L_x_34186:
[----:B------:R-:W2:Y:S02]  /*ec50*/  LDG.E.U16 R0, desc[UR36][R2.64] ;  /* 0x0000002402007981 */ /* 0x000ea4000c1e1500 */
[----:B--2---:R-:W-:Y:S01]  /*ec60*/  IMAD.U32 R0, R0, 0x10000, RZ ;  /* 0x0001000000007824 */ /* 0x004fe200078e00ff */
[----:B------:R-:W-:Y:S06]  /*ec70*/  BRA `(.L_x_34176) ;  /* 0x0000000400887947 */ /* 0x000fec0003800000 */
.L_x_34183:
        /* <DEDUP_REMOVED lines=11> */
.L_x_34190:
        /* <DEDUP_REMOVED lines=20> */
.L_x_34192:
[----:B------:R-:W-:Y:S05]  /*ee70*/  BSYNC.RECONVERGENT B0 ;  /* 0x0000000000007941 */ /* 0x000fea0003800200 */
.L_x_34191:
[----:B------:R-:W-:Y:S02]  /*ee80*/  SHF.L.U32 R0, R0, 0x14, RZ ;  /* 0x0000001400007819 */ /* 0x000fe400000006ff */
[----:B------:R-:W-:-:S04]  /*ee90*/  LEA R2, R2, 0x3b800000, 0x17 ;  /* 0x3b80000002027811 */ /* 0x000fc800078eb8ff */
[----:B------:R-:W-:Y:S01]  /*eea0*/  LOP3.LUT R0, R2, R0, R7, 0xfe, !PT ;  /* 0x0000000002007212 */ /* 0x000fe200078efe07 */
[----:B------:R-:W-:Y:S06]  /*eeb0*/  BRA `(.L_x_34176) ;  /* 0x0000000000f87947 */ /* 0x000fec0003800000 */
.L_x_34189:
        /* <DEDUP_REMOVED lines=20> */
.L_x_34194:
[----:B------:R-:W-:Y:S05]  /*f000*/  BSYNC.RECONVERGENT B0 ;  /* 0x0000000000007941 */ /* 0x000fea0003800200 */
.L_x_34193:
[----:B------:R-:W-:Y:S01]  /*f010*/  IMAD.SHL.U32 R0, R0, 0x200000, RZ ;  /* 0x0020000000007824 */ /* 0x000fe200078e00ff */
[----:B------:R-:W-:-:S04]  /*f020*/  LEA R2, R2, 0x37800000, 0x17 ;  /* 0x3780000002027811 */ /* 0x000fc800078eb8ff */
[----:B------:R-:W-:Y:S01]  /*f030*/  LOP3.LUT R0, R2, R0, R7, 0xfe, !PT ;  /* 0x0000000002007212 */ /* 0x000fe200078efe07 */
[----:B------:R-:W-:Y:S06]  /*f040*/  BRA `(.L_x_34176) ;  /* 0x0000000000947947 */ /* 0x000fec0003800000 */
.L_x_34188:
        /* <DEDUP_REMOVED lines=14> */
.L_x_34175:
        /* <DEDUP_REMOVED lines=16> */
.L_x_34197:
[----:B------:R-:W-:Y:S01]  /*f230*/  MOV R0, RZ ;  /* 0x000000ff00007202 */ /* 0x000fe20000000f00 */
[----:B------:R-:W-:Y:S06]  /*f240*/  BRA `(.L_x_34176) ;  /* 0x0000000000147947 */ /* 0x000fec0003800000 */
.L_x_34196:
[----:B------:R-:W2:Y:S02]  /*f250*/  LDG.E.64 R2, desc[UR36][R2.64] ;  /* 0x0000002402027981 */ /* 0x000ea4000c1e1b00 */
[----:B--2---:R0:W2:Y:S01]  /*f260*/  I2F.U64 R0, R2 ;  /* 0x0000000200007312 */ /* 0x0040a20000301000 */
[----:B------:R-:W-:Y:S05]  /*f270*/  BRA `(.L_x_34176) ;  /* 0x0000000000087947 */ /* 0x000fea0003800000 */
.L_x_34195:
[----:B------:R-:W2:Y:S02]  /*f280*/  LDG.E R0, desc[UR36][R2.64] ;  /* 0x0000002402007981 */ /* 0x000ea4000c1e1900 */
[----:B--2---:R-:W-:-:S07]  /*f290*/  I2FP.F32.U32 R0, R0 ;  /* 0x0000000000007245 */ /* 0x004fce0000201000 */
.L_x_34176:
[----:B------:R-:W-:Y:S05]  /*f2a0*/  BSYNC.RECONVERGENT B6 ;  /* 0x0000000000067941 */ /* 0x000fea0003800200 */
.L_x_34170:
        /* <DEDUP_REMOVED lines=17> */
.L_x_34201:
[----:B------:R-:W-:Y:S01]  /*f3c0*/  STG.E.U8 desc[UR36][R16.64], R2 ;  /* 0x0000000210007986 */ /* 0x000fe2000c101124 */
[----:B------:R-:W-:Y:S05]  /*f3d0*/  EXIT ;  /* 0x000000000000794d */ /* 0x000fea0003800000 */
.L_x_34200:
        /* <DEDUP_REMOVED lines=9> */
.L_x_34204:
[----:B------:R-:W-:Y:S01]  /*f470*/  STG.E desc[UR36][R16.64], R2 ;  /* 0x0000000210007986 */ /* 0x000fe2000c101924 */
[----:B------:R-:W-:Y:S05]  /*f480*/  EXIT ;  /* 0x000000000000794d */ /* 0x000fea0003800000 */
.L_x_34203:
[----:B------:R-:W-:Y:S01]  /*f490*/  STG.E.U16 desc[UR36][R16.64], R2 ;  /* 0x0000000210007986 */ /* 0x000fe2000c101524 */
[----:B------:R-:W-:Y:S05]  /*f4a0*/  EXIT ;  /* 0x000000000000794d */ /* 0x000fea0003800000 */
.L_x_34199:
        /* <DEDUP_REMOVED lines=9> */
.L_x_34206:
[----:B------:R-:W-:-:S04]  /*f540*/  I2FP.F32.U32 R0, R2 ;  /* 0x0000000200007245 */ /* 0x000fc80000201000 */
[----:B------:R-:W-:-:S05]  /*f550*/  F2FP.F16.F32.PACK_AB R0, RZ, R0 ;  /* 0x00000000ff00723e */ /* 0x000fca00000000ff */
[----:B------:R-:W-:Y:S01]  /*f560*/  STG.E.U16 desc[UR36][R16.64], R0 ;  /* 0x0000000010007986 */ /* 0x000fe2000c101524 */
[----:B------:R-:W-:Y:S05]  /*f570*/  EXIT ;  /* 0x000000000000794d */ /* 0x000fea0003800000 */
.L_x_34205:
        /* <DEDUP_REMOVED lines=10> */
.L_x_34208:
[----:B------:R-:W-:-:S04]  /*f620*/  I2FP.F32.U32 R2, R2 ;  /* 0x0000000200027245 */ /* 0x000fc80000201000 */
[----:B------:R-:W-:-:S04]  /*f630*/  F2FP.F16.F32.PACK_AB R3, RZ, R2 ;  /* 0x00000002ff03723e */ /* 0x000fc800000000ff */
[----:B------:R-:W-:-:S05]  /*f640*/  PRMT R3, R3, 0x5410, RZ ;  /* 0x0000541003037816 */ /* 0x000fca00000000ff */
[----:B------:R-:W-:Y:S01]  /*f650*/  STG.E desc[UR36][R16.64], R3 ;  /* 0x0000000310007986 */ /* 0x000fe2000c101924 */
[----:B------:R-:W-:Y:S05]  /*f660*/  EXIT ;  /* 0x000000000000794d */ /* 0x000fea0003800000 */
.L_x_34207:
[----:B------:R-:W0:Y:S02]  /*f670*/  I2F.F64.U32 R2, R2 ;  /* 0x0000000200027312 */ /* 0x000e240000201800 */
[----:B0-----:R-:W-:Y:S01]  /*f680*/  STG.E.64 desc[UR36][R16.64], R2 ;  /* 0x0000000210007986 */ /* 0x001fe2000c101b24 */
[----:B------:R-:W-:Y:S05]  /*f690*/  EXIT ;  /* 0x000000000000794d */ /* 0x000fea0003800000 */
.L_x_34198:
        /* <DEDUP_REMOVED lines=12> */
.L_x_34212:
        /* <DEDUP_REMOVED lines=16> */
.L_x_34215:
[----:B------:R-:W-:-:S07]  /*f860*/  PRMT R8, R0, 0x7610, R8 ;  /* 0x0000761000087816 */ /* 0x000fce0000000008 */
.L_x_34214:
[----:B------:R-:W-:Y:S05]  /*f870*/  BSYNC.RECONVERGENT B0 ;  /* 0x0000000000007941 */ /* 0x000fea0003800200 */
.L_x_34213:
[----:B------:R-:W-:Y:S01]  /*f880*/  STG.E.U8 desc[UR36][R16.64], R8 ;  /* 0x0000000810007986 */ /* 0x000fe2000c101124 */
[----:B------:R-:W-:Y:S05]  /*f890*/  EXIT ;  /* 0x000000000000794d */ /* 0x000fea0003800000 */
.L_x_34211:
        /* <DEDUP_REMOVED lines=16> */
.L_x_34218:
[----:B------:R-:W-:-:S07]  /*f9a0*/  PRMT R8, R0, 0x7610, R8 ;  /* 0x0000761000087816 */ /* 0x000fce0000000008 */
.L_x_34217:
[----:B------:R-:W-:Y:S05]  /*f9b0*/  BSYNC.RECONVERGENT B0 ;  /* 0x0000000000007941 */ /* 0x000fea0003800200 */
.L_x_34216:
[----:B------:R-:W-:Y:S01]  /*f9c0*/  STG.E.U8 desc[UR36][R16.64], R8 ;  /* 0x0000000810007986 */ /* 0x000fe2000c101124 */
[----:B------:R-:W-:Y:S05]  /*f9d0*/  EXIT ;  /* 0x000000000000794d */ /* 0x000fea0003800000 */
.L_x_34210:
        /* <DEDUP_REMOVED lines=21> */
.L_x_34220:
[----:B------:R-:W-:-:S05]  /*fb30*/  HFMA2 R3, -RZ, RZ, 0, 0 ;  /* 0x00000000ff037431 */ /* 0x000fca00000001ff */
[----:B------:R-:W-:Y:S01]  /*fb40*/  STG.E.64 desc[UR36][R16.64], R2 ;  /* 0x0000000210007986 */ /* 0x000fe2000c101b24 */
[----:B------:R-:W-:Y:S05]  /*fb50*/  EXIT ;  /* 0x000000000000794d */ /* 0x000fea0003800000 */
.L_x_34219:
[----:B------:R-:W-:Y:S01]  /*fb60*/  STG.E desc[UR36][R16.64], R2 ;  /* 0x0000000210007986 */ /* 0x000fe2000c101924 */
[----:B------:R-:W-:Y:S05]  /*fb70*/  EXIT ;  /* 0x000000000000794d */ /* 0x000fea0003800000 */
.L_x_34209:
        /* <DEDUP_REMOVED lines=8> */
.L_x_34222:
[----:B------:R-:W0:Y:S01]  /*fc00*/  I2F.F64.U32 R4, R2 ;  /* 0x0000000200047312 */ /* 0x000e220000201800 */
[----:B------:R-:W-:-:S05]  /*fc10*/  CS2R R6, SRZ ;  /* 0x0000000000067805 */ /* 0x000fca000001ff00 */
[----:B0-----:R-:W-:Y:S01]  /*fc20*/  STG.E.128 desc[UR36][R16.64], R4 ;  /* 0x0000000410007986 */ /* 0x001fe2000c101d24 */
[----:B------:R-:W-:Y:S05]  /*fc30*/  EXIT ;  /* 0x000000000000794d */ /* 0x000fea0003800000 */
.L_x_34221:
[----:B------:R-:W-:-:S09]  /*fc40*/  UISETP.NE.AND UP0, UPT, UR4, 0xf, UPT ;  /* 0x0000000f0400788c */ /* 0x000fd2000bf05270 */
[----:B------:R-:W-:Y:S05]  /*fc50*/  BRA.U !UP0, `(.L_x_34223) ;  /* 0x0000000108d47547 */ /* 0x000fea000b800000 */
[----:B------:R-:W-:-:S09]  /*fc60*/  UISETP.NE.AND UP0, UPT, UR4, 0x17, UPT ;  /* 0x000000170400788c */ /* 0x000fd2000bf05270 */
[----:B------:R-:W-:Y:S05]  /*fc70*/  BRA.U !UP0, `(.L_x_34224) ;  /* 0x0000000108847547 */ /* 0x000fea000b800000 */
[----:B------:R-:W-:-:S09]  /*fc80*/  UISETP.NE.AND UP0, UPT, UR4, 0x18, UPT ;  /* 0x000000180400788c */ /* 0x000fd2000bf05270 */
[----:B------:R-:W-:Y:S05]  /*fc90*/  BRA.U !UP0, `(.L_x_34225) ;  /* 0x0000000108447547 */ /* 0x000fea000b800000 */
.L_x_34202:
        /* <DEDUP_REMOVED lines=16> */
.L_x_34226:
[----:B------:R-:W-:Y:S05]  /*fda0*/  EXIT ;  /* 0x000000000000794d */ /* 0x000fea0003800000 */
.L_x_34225:
        /* <DEDUP_REMOVED lines=11> */
.L_x_34228:
[----:B------:R-:W-:Y:S05]  /*fe60*/  BSYNC.RECONVERGENT B0 ;  /* 0x0000000000007941 */ /* 0x000fea0003800200 */
.L_x_34227:
[----:B------:R-:W-:Y:S01]  /*fe70*/  STG.E.U8 desc[UR36][R16.64], R3 ;  /* 0x0000000310007986 */ /* 0x000fe2000c101124 */
[----:B------:R-:W-:Y:S05]  /*fe80*/  EXIT ;  /* 0x000000000000794d */ /* 0x000fea0003800000 */
.L_x_34224:
        /* <DEDUP_REMOVED lines=13> */
.L_x_34229:
[----:B------:R-:W-:Y:S02]  /*ff60*/  ISETP.GT.U32.AND P0, PT, R5, 0x7f800000, PT ;  /* 0x7f8000000500780c */ /* 0x000fe40003f04070 */
[----:B------:R-:W-:-:S04]  /*ff70*/  MOV R3, 0x7f ;  /* 0x0000007f00037802 */ /* 0x000fc80000000f00 */
[----:B------:R-:W-:-:S05]  /*ff80*/  SEL R3, R3, 0x7c, P0 ;  /* 0x0000007c03037807 */ /* 0x000fca0000000000 */
[----:B------:R-:W-:Y:S01]  /*ff90*/  STG.E.U8 desc[UR36][R16.64], R3 ;  /* 0x0000000310007986 */ /* 0x000fe2000c101124 */
[----:B------:R-:W-:Y:S05]  /*ffa0*/  EXIT ;  /* 0x000000000000794d */ /* 0x000fea0003800000 */
.L_x_34223:
[----:B------:R-:W-:-:S04]  /*ffb0*/  I2FP.F32.U32 R0, R2 ;  /* 0x0000000200007245 */ /* 0x000fc80000201000 */
[----:B------:R-:W-:-:S05]  /*ffc0*/  F2FP.BF16.F32.PACK_AB R0, RZ, R0 ;  /* 0x00000000ff00723e */ /* 0x000fca00000010ff */
[----:B------:R-:W-:Y:S01]  /*ffd0*/  STG.E.U16 desc[UR36][R16.64], R0 ;  /* 0x0000000010007986 */ /* 0x000fe2000c101524 */
[----:B------:R-:W-:Y:S05]  /*ffe0*/  EXIT ;  /* 0x000000000000794d */ /* 0x000fea0003800000 */
.L_x_34230:
        /* <DEDUP_REMOVED lines=9> */
.L_x_43693:


//--------------------- .text._ZN2at6native27unrolled_elementwise_kernelINS0_13BinaryFunctorIffbZZZNS0_23logical_and_kernel_cudaERNS_14TensorIteratorEENKUlvE0_clEvENKUlvE5_clEvEUlffE_EESt5arrayIPcLm3EELi4E23TrivialOffsetCalculatorILi2EjESC_ILi1EjENS0_6memory12LoadWithCastILi2EEENSF_13StoreWithCastILi1EEEEEviT_T0_T2_T3_T4_T5_ --------------------------
	.section	.text._ZN2at6native27unrolled_elementwise_kernelINS0_13BinaryFunctorIffbZZZNS0_23logical_and_kernel_cudaERNS_14TensorIteratorEENKUlvE0_clEvENKUlvE5_clEvEUlffE_EESt5arrayIPcLm3EELi4E23TrivialOffsetCalculatorILi2EjESC_ILi1EjENS0_6memory12LoadWithCastILi2EEENSF_13StoreWithCastILi1EEEEEviT_T0_T2_T3_T4_T5_,"ax",@progbits
	.align	128
        .global         _ZN2at6native27unrolled_elementwise_kernelINS0_13BinaryFunctorIffbZZZNS0_23logical_and_kernel_cudaERNS_14TensorIteratorEENKUlvE0_clEvENKUlvE5_clEvEUlffE_EESt5arrayIPcLm3EELi4E23TrivialOffsetCalculatorILi2EjESC_ILi1EjENS0_6memory12LoadWithCastILi2EEENSF_13StoreWithCastILi1EEEEEviT_T0_T2_T3_T4_T5_
        .type           _ZN2at6native27unrolled_elementwise_kernelINS0_13BinaryFunctorIffbZZZNS0_23logical_and_kernel_cudaERNS_14TensorIteratorEENKUlvE0_clEvENKUlvE5_clEvEUlffE_EESt5arrayIPcLm3EELi4E23TrivialOffsetCalculatorILi2EjESC_ILi1EjENS0_6memory12LoadWithCastILi2EEENSF_13StoreWithCastILi1EEEEEviT_T0_T2_T3_T4_T5_,@function
        .size           _ZN2at6native27unrolled_elementwise_kernelINS0_13BinaryFunctorIffbZZZNS0_23logical_and_kernel_cudaERNS_14TensorIteratorEENKUlvE0_clEvENKUlvE5_clEvEUlffE_EESt5arrayIPcLm3EELi4E23TrivialOffsetCalculatorILi2EjESC_ILi1EjENS0_6memory12LoadWithCastILi2EEENSF_13StoreWithCastILi1EEEEEviT_T0_T2_T3_T4_T5_,(.L_x_43694 - _ZN2at6native27unrolled_elementwise_kernelINS0_13BinaryFunctorIffbZZZNS0_23logical_and_kernel_cudaERNS_14TensorIteratorEENKUlvE0_clEvENKUlvE5_clEvEUlffE_EESt5arrayIPcLm3EELi4E23TrivialOffsetCalculatorILi2EjESC_ILi1EjENS0_6memory12LoadWithCastILi2EEENSF_13StoreWithCastILi1EEEEEviT_T0_T2_T3_T4_T5_)
        .other          _ZN2at6native27unrolled_elementwise_kernelINS0_13BinaryFunctorIffbZZZNS0_23logical_and_kernel_cudaERNS_14TensorIteratorEENKUlvE0_clEvENKUlvE5_clEvEUlffE_EESt5arrayIPcLm3EELi4E23TrivialOffsetCalculatorILi2EjESC_ILi1EjENS0_6memory12LoadWithCastILi2EEENSF_13StoreWithCastILi1EEEEEviT_T0_T2_T3_T4_T5_,@"STO_CUDA_ENTRY STV_DEFAULT"
_ZN2at6native27unrolled_elementwise_kernelINS0_13BinaryFunctorIffbZZZNS0_23logical_and_kernel_cudaERNS_14TensorIteratorEENKUlvE0_clEvENKUlvE5_clEvEUlffE_EESt5arrayIPcLm3EELi4E23TrivialOffsetCalculatorILi2EjESC_ILi1EjENS0_6memory12LoadWithCastILi2EEENSF_13StoreWithCastILi1EEEEEviT_T0_T2_T3_T4_T5_:
.text._ZN2at6native27unrolled_elementwise_kernelINS0_13BinaryFunctorIffbZZZNS0_23logical_and_kernel_cudaERNS_14TensorIteratorEENKUlvE0_clEvENKUlvE5_clEvEUlffE_EESt5arrayIPcLm3EELi4E23TrivialOffsetCalculatorILi2EjESC_ILi1EjENS0_6memory12LoadWithCastILi2EEENSF_13StoreWithCastILi1EEEEEviT_T0_T2_T3_T4_T5_:
        /* <DEDUP_REMOVED lines=35> */
.L_x_34237:
[----:B------:R-:W2:Y:S02]  /*0230*/  LDG.E.U8 R4, desc[UR36][R4.64] ;  /* 0x0000002404047981 */ /* 0x000ea4000c1e1100 */
[----:B--2---:R-:W-:Y:S01]  /*0240*/  I2FP.F32.U32 R17, R4 ;  /* 0x0000000400117245 */ /* 0x004fe20000201000 */
[----:B------:R-:W-:Y:S06]  /*0250*/  BRA `(.L_x_34239) ;  /* 0x0000000c00247947 */ /* 0x000fec0003800000 */
.L_x_34236:
        /* <DEDUP_REMOVED lines=9> */
.L_x_34241:
[----:B------:R-:W2:Y:S02]  /*02f0*/  LDG.E R4, desc[UR36][R4.64] ;  /* 0x0000002404047981 */ /* 0x000ea4000c1e1900 */
[----:B--2---:R-:W-:Y:S01]  /*0300*/  I2FP.F32.S32 R17, R4 ;  /* 0x0000000400117245 */ /* 0x004fe20000201400 */
[----:B------:R-:W-:Y:S06]  /*0310*/  BRA `(.L_x_34239) ;  /* 0x0000000800f47947 */ /* 0x000fec0003800000 */
.L_x_34240:
[----:B------:R-:W2:Y:S02]  /*0320*/  LDG.E.U16 R4, desc[UR36][R4.64] ;  /* 0x0000002404047981 */ /* 0x000ea4000c1e1500 */
[----:B--2---:R2:W3:Y:S01]  /*0330*/  I2F.S16 R17, R4 ;  /* 0x0000000400117306 */ /* 0x0044e20000101400 */
[----:B------:R-:W-:Y:S05]  /*0340*/  BRA `(.L_x_34239) ;  /* 0x0000000800e87947 */ /* 0x000fea0003800000 */
.L_x_34235:
        /* <DEDUP_REMOVED lines=8> */
.L_x_34243:
[----:B------:R-:W2:Y:S02]  /*03d0*/  LDG.E.U16 R4, desc[UR36][R4.64] ;  /* 0x0000002404047981 */ /* 0x000ea4000c1e1500 */
[----:B--2---:R-:W-:Y:S01]  /*03e0*/  HADD2.F32 R17, -RZ, R4.H0_H0 ;  /* 0x20000004ff117230 */ /* 0x004fe20000004100 */
[----:B------:R-:W-:Y:S06]  /*03f0*/  BRA `(.L_x_34239) ;  /* 0x0000000800bc7947 */ /* 0x000fec0003800000 */
.L_x_34242:
        /* <DEDUP_REMOVED lines=8> */
.L_x_34245:
[----:B------:R-:W2:Y:S02]  /*0480*/  LDG.E.U16 R4, desc[UR36][R4.64] ;  /* 0x0000002404047981 */ /* 0x000ea4000c1e1500 */
[----:B--2---:R-:W-:Y:S01]  /*0490*/  HADD2.F32 R17, -RZ, R4.H0_H0 ;  /* 0x20000004ff117230 */ /* 0x004fe20000004100 */
[----:B------:R-:W-:Y:S06]  /*04a0*/  BRA `(.L_x_34239) ;  /* 0x0000000800907947 */ /* 0x000fec0003800000 */
.L_x_34244:
[----:B------:R-:W2:Y:S01]  /*04b0*/  LDG.E.64 R4, desc[UR36][R4.64] ;  /* 0x0000002404047981 */ /* 0x000ea2000c1e1b00 */
[----:B------:R-:W-:Y:S01]  /*04c0*/  UMOV UR4, 0xf0000000 ;  /* 0xf000000000047882 */ /* 0x000fe20000000000 */
[----:B------:R-:W-:Y:S01]  /*04d0*/  UMOV UR5, 0x380fffff ;  /* 0x380fffff00057882 */ /* 0x000fe20000000000 */
[----:B--2---:R-:W0:Y:S01]  /*04e0*/  F2F.F32.F64 R17, R4 ;  /* 0x0000000400117310 */ /* 0x004e220000301000 */
[----:B------:R-:W-:-:S14]  /*04f0*/  DSETP.GEU.AND P0, PT, |R4|, UR4, PT ;  /* 0x0000000404007e2a */ /* 0x000fdc000bf0e200 */
[----:B0-----:R-:W-:Y:S01]  /*0500*/  @!P0 FMUL R17, R17, 1.175494350822287508e-38 ;  /* 0x0080000011118820 */ /* 0x001fe20000400000 */
[----:B------:R-:W-:Y:S06]  /*0510*/  BRA `(.L_x_34239) ;  /* 0x0000000800747947 */ /* 0x000fec0003800000 */
.L_x_34234:
        /* <DEDUP_REMOVED lines=12> */
.L_x_34248:
[----:B------:R-:W2:Y:S01]  /*05e0*/  LDG.E.64 R4, desc[UR36][R4.64] ;  /* 0x0000002404047981 */ /* 0x000ea2000c1e1b00 */
[----:B------:R-:W-:Y:S01]  /*05f0*/  UMOV UR4, 0xf0000000 ;  /* 0xf000000000047882 */ /* 0x000fe20000000000 */
[----:B------:R-:W-:Y:S01]  /*0600*/  UMOV UR5, 0x380fffff ;  /* 0x380fffff00057882 */ /* 0x000fe20000000000 */
[----:B--2---:R-:W0:Y:S01]  /*0610*/  F2F.F32.F64 R17, R4 ;  /* 0x0000000400117310 */ /* 0x004e220000301000 */
[----:B------:R-:W-:-:S14]  /*0620*/  DSETP.GEU.AND P0, PT, |R4|, UR4, PT ;  /* 0x0000000404007e2a */ /* 0x000fdc000bf0e200 */
[----:B0-----:R-:W-:Y:S01]  /*0630*/  @!P0 FMUL R17, R17, 1.175494350822287508e-38 ;  /* 0x0080000011118820 */ /* 0x001fe20000400000 */
[----:B------:R-:W-:Y:S06]  /*0640*/  BRA `(.L_x_34239) ;  /* 0x0000000800287947 */ /* 0x000fec0003800000 */
.L_x_34247:
        /* <DEDUP_REMOVED lines=25> */
.L_x_34250:
        /* <DEDUP_REMOVED lines=12> */
.L_x_34249:
[----:B------:R-:W2:Y:S02]  /*08a0*/  LDG.E.U16 R4, desc[UR36][R4.64] ;  /* 0x0000002404047981 */ /* 0x000ea4000c1e1500 */
[----:B--2---:R-:W-:Y:S01]  /*08b0*/  IMAD.U32 R17, R4, 0x10000, RZ ;  /* 0x0001000004117824 */ /* 0x004fe200078e00ff */
[----:B------:R-:W-:Y:S06]  /*08c0*/  BRA `(.L_x_34239) ;  /* 0x0000000400887947 */ /* 0x000fec0003800000 */
.L_x_34246:
        /* <DEDUP_REMOVED lines=11> */
.L_x_34253:
        /* <DEDUP_REMOVED lines=20> */
.L_x_34255:
[----:B------:R-:W-:Y:S05]  /*0ac0*/  BSYNC.RECONVERGENT B0 ;  /* 0x0000000000007941 */ /* 0x000fea0003800200 */
.L_x_34254:
[----:B------:R-:W-:Y:S01]  /*0ad0*/  IMAD.SHL.U32 R0, R0, 0x100000, RZ ;  /* 0x0010000000007824 */ /* 0x000fe200078e00ff */
[----:B------:R-:W-:-:S04]  /*0ae0*/  LEA R3, R3, 0x3b800000, 0x17 ;  /* 0x3b80000003037811 */ /* 0x000fc800078eb8ff */
[----:B------:R-:W-:Y:S01]  /*0af0*/  LOP3.LUT R17, R3, R0, R17, 0xfe, !PT ;  /* 0x0000000003117212 */ /* 0x000fe200078efe11 */
[----:B------:R-:W-:Y:S06]  /*0b00*/  BRA `(.L_x_34239) ;  /* 0x0000000000f87947 */ /* 0x000fec0003800000 */
.L_x_34252:
        /* <DEDUP_REMOVED lines=20> */
.L_x_34257:
[----:B------:R-:W-:Y:S05]  /*0c50*/  BSYNC.RECONVERGENT B0 ;  /* 0x0000000000007941 */ /* 0x000fea0003800200 */
.L_x_34256:
[----:B------:R-:W-:Y:S01]  /*0c60*/  IMAD.SHL.U32 R0, R0, 0x200000, RZ ;  /* 0x0020000000007824 */ /* 0x000fe200078e00ff */
[----:B------:R-:W-:-:S04]  /*0c70*/  LEA R3, R3, 0x37800000, 0x17 ;  /* 0x3780000003037811 */ /* 0x000fc800078eb8ff */
[----:B------:R-:W-:Y:S01]  /*0c80*/  LOP3.LUT R17, R3, R0, R17, 0xfe, !PT ;  /* 0x0000000003117212 */ /* 0x000fe200078efe11 */
[----:B------:R-:W-:Y:S06]  /*0c90*/  BRA `(.L_x_34239) ;  /* 0x0000000000947947 */ /* 0x000fec0003800000 */
.L_x_34251:
[----:B------:R-:W-:-:S09]  /*0ca0*/  UISETP.NE.AND UP0, UPT, UR4, 0x1c, UPT ;  /* 0x0000001c0400788c */ /* 0x000fd2000bf05270 */
[----:B------:R-:W-:Y:S05]  /*0cb0*/  BRA.U !UP0, `(.L_x_34258) ;  /* 0x0000000108847547 */ /* 0x000fea000b800000 */
[----:B------:R-:W-:-:S09]  /*0cc0*/  UISETP.NE.AND UP0, UPT, UR4, 0x1d, UPT ;  /* 0x0000001d0400788c */ /* 0x000fd2000bf05270 */
[----:B------:R-:W-:Y:S05]  /*0cd0*/  BRA.U !UP0, `(.L_x_34259) ;  /* 0x0000000108707547 */ /* 0x000fea000b800000 */
[----:B------:R-:W-:-:S09]  /*0ce0*/  UISETP.NE.AND UP0, UPT, UR4, 0x2c, UPT ;  /* 0x0000002c0400788c */ /* 0x000fd2000bf05270 */
[----:B------:R-:W-:Y:S05]  /*0cf0*/  BRA.U !UP0, `(.L_x_34260) ;  /* 0x0000000108487547 */ /* 0x000fea000b800000 */
.L_x_34238:
        /* <DEDUP_REMOVED lines=16> */
.L_x_34261:
[----:B------:R-:W-:Y:S01]  /*0e00*/  IMAD.MOV.U32 R17, RZ, RZ, RZ ;  /* 0x000000ffff117224 */ /* 0x000fe200078e00ff */
[----:B------:R-:W-:Y:S06]  /*0e10*/  BRA `(.L_x_34239) ;  /* 0x0000000000347947 */ /* 0x000fec0003800000 */
.L_x_34260:
        /* <DEDUP_REMOVED lines=8> */
.L_x_34259:
[----:B------:R-:W2:Y:S02]  /*0ea0*/  LDG.E.64 R4, desc[UR36][R4.64] ;  /* 0x0000002404047981 */ /* 0x000ea4000c1e1b00 */
[----:B--2---:R0:W1:Y:S01]  /*0eb0*/  I2F.U64 R17, R4 ;  /* 0x0000000400117312 */ /* 0x0040620000301000 */
[----:B------:R-:W-:Y:S05]  /*0ec0*/  BRA `(.L_x_34239) ;  /* 0x0000000000087947 */ /* 0x000fea0003800000 */
.L_x_34258:
[----:B------:R-:W2:Y:S02]  /*0ed0*/  LDG.E R4, desc[UR36][R4.64] ;  /* 0x0000002404047981 */ /* 0x000ea4000c1e1900 */
[----:B--2---:R-:W-:-:S07]  /*0ee0*/  I2FP.F32.U32 R17, R4 ;  /* 0x0000000400117245 */ /* 0x004fce0000201000 */
.L_x_34239:
[----:B------:R-:W-:Y:S05]  /*0ef0*/  BSYNC.RECONVERGENT B6 ;  /* 0x0000000000067941 */ /* 0x000fea0003800200 */
.L_x_34233:
        /* <DEDUP_REMOVED lines=20> */
.L_x_34266:
[----:B------:R-:W2:Y:S02]  /*1040*/  LDG.E.U8 R0, desc[UR36][R4.64] ;  /* 0x0000002404007981 */ /* 0x000ea4000c1e1100 */
[----:B--2---:R-:W-:Y:S01]  /*1050*/  I2FP.F32.U32 R0, R0 ;  /* 0x0000000000007245 */ /* 0x004fe20000201000 */
[----:B------:R-:W-:Y:S06]  /*1060*/  BRA `(.L_x_34268) ;  /* 0x0000000c00287947 */ /* 0x000fec0003800000 */
.L_x_34265:
        /* <DEDUP_REMOVED lines=9> */
.L_x_34270:
[----:B------:R-:W2:Y:S02]  /*1100*/  LDG.E R0, desc[UR36][R4.64] ;  /* 0x0000002404007981 */ /* 0x000ea4000c1e1900 */
[----:B--2---:R-:W-:Y:S01]  /*1110*/  I2FP.F32.S32 R0, R0 ;  /* 0x0000000000007245 */ /* 0x004fe20000201400 */
[----:B------:R-:W-:Y:S06]  /*1120*/  BRA `(.L_x_34268) ;  /* 0x0000000800f87947 */ /* 0x000fec0003800000 */
.L_x_34269:
[----:B------:R-:W2:Y:S02]  /*1130*/  LDG.E.U16 R0, desc[UR36][R4.64] ;  /* 0x0000002404007981 */ /* 0x000ea4000c1e1500 */
[----:B--2---:R-:W0:Y:S01]  /*1140*/  I2F.S16 R0, R0 ;  /* 0x0000000000007306 */ /* 0x004e220000101400 */
[----:B------:R-:W-:Y:S05]  /*1150*/  BRA `(.L_x_34268) ;  /* 0x0000000800ec7947 */ /* 0x000fea0003800000 */
.L_x_34264:
        /* <DEDUP_REMOVED lines=8> */
.L_x_34272:
[----:B------:R-:W2:Y:S02]  /*11e0*/  LDG.E.U16 R0, desc[UR36][R4.64] ;  /* 0x0000002404007981 */ /* 0x000ea4000c1e1500 */
[----:B--2---:R-:W-:Y:S01]  /*11f0*/  HADD2.F32 R0, -RZ, R0.H0_H0 ;  /* 0x20000000ff007230 */ /* 0x004fe20000004100 */
[----:B------:R-:W-:Y:S06]  /*1200*/  BRA `(.L_x_34268) ;  /* 0x0000000800c07947 */ /* 0x000fec0003800000 */
.L_x_34271:
        /* <DEDUP_REMOVED lines=8> */
.L_x_34274:
[----:B------:R-:W2:Y:S02]  /*1290*/  LDG.E.U16 R0, desc[UR36][R4.64] ;  /* 0x0000002404007981 */ /* 0x000ea4000c1e1500 */
[----:B--2---:R-:W-:Y:S01]  /*12a0*/  HADD2.F32 R0, -RZ, R0.H0_H0 ;  /* 0x20000000ff007230 */ /* 0x004fe20000004100 */
[----:B------:R-:W-:Y:S06]  /*12b0*/  BRA `(.L_x_34268) ;  /* 0x0000000800947947 */ /* 0x000fec0003800000 */
.L_x_34273:
[----:B------:R-:W2:Y:S01]  /*12c0*/  LDG.E.64 R4, desc[UR36][R4.64] ;  /* 0x0000002404047981 */ /* 0x000ea2000c1e1b00 */
[----:B------:R-:W-:Y:S01]  /*12d0*/  UMOV UR4, 0xf0000000 ;  /* 0xf000000000047882 */ /* 0x000fe20000000000 */
[----:B------:R-:W-:Y:S01]  /*12e0*/  UMOV UR5, 0x380fffff ;  /* 0x380fffff00057882 */ /* 0x000fe20000000000 */
[----:B--2---:R-:W0:Y:S01]  /*12f0*/  F2F.F32.F64 R0, R4 ;  /* 0x0000000400007310 */ /* 0x004e220000301000 */
[----:B------:R-:W-:-:S14]  /*1300*/  DSETP.GEU.AND P0, PT, |R4|, UR4, PT ;  /* 0x0000000404007e2a */ /* 0x000fdc000bf0e200 */
[----:B0-----:R-:W-:Y:S01]  /*1310*/  @!P0 FMUL R0, R0, 1.175494350822287508e-38 ;  /* 0x0080000000008820 */ /* 0x001fe20000400000 */
[----:B------:R-:W-:Y:S06]  /*1320*/  BRA `(.L_x_34268) ;  /* 0x0000000800787947 */ /* 0x000fec0003800000 */
.L_x_34263:
        /* <DEDUP_REMOVED lines=12> */
.L_x_34277:
[----:B------:R-:W2:Y:S01]  /*13f0*/  LDG.E.64 R4, desc[UR36][R4.64] ;  /* 0x0000002404047981 */ /* 0x000ea2000c1e1b00 */
[----:B------:R-:W-:Y:S01]  /*1400*/  UMOV UR4, 0xf0000000 ;  /* 0xf000000000047882 */ /* 0x000fe20000000000 */
[----:B------:R-:W-:Y:S01]  /*1410*/  UMOV UR5, 0x380fffff ;  /* 0x380fffff00057882 */ /* 0x000fe20000000000 */
[----:B--2---:R-:W0:Y:S01]  /*1420*/  F2F.F32.F64 R0, R4 ;  /* 0x0000000400007310 */ /* 0x004e220000301000 */
[----:B------:R-:W-:-:S14]  /*1430*/  DSETP.GEU.AND P0, PT, |R4|, UR4, PT ;  /* 0x0000000404007e2a */ /* 0x000fdc000bf0e200 */
[----:B0-----:R-:W-:Y:S01]  /*1440*/  @!P0 FMUL R0, R0, 1.175494350822287508e-38 ;  /* 0x0080000000008820 */ /* 0x001fe20000400000 */
[----:B------:R-:W-:Y:S06]  /*1450*/  BRA `(.L_x_34268) ;  /* 0x00000008002c7947 */ /* 0x000fec0003800000 */
.L_x_34276:
        /* <DEDUP_REMOVED lines=25> */
.L_x_34279:
        /* <DEDUP_REMOVED lines=13> */
.L_x_34278:
[----:B------:R-:W2:Y:S02]  /*16c0*/  LDG.E.U16 R0, desc[UR36][R4.64] ;  /* 0x0000002404007981 */ /* 0x000ea4000c1e1500 */
[----:B--2---:R-:W-:Y:S01]  /*16d0*/  IMAD.U32 R0, R0, 0x10000, RZ ;  /* 0x0001000000007824 */ /* 0x004fe200078e00ff */
[----:B------:R-:W-:Y:S06]  /*16e0*/  BRA `(.L_x_34268) ;  /* 0x0000000400887947 */ /* 0x000fec0003800000 */
.L_x_34275:
        /* <DEDUP_REMOVED lines=11> */
.L_x_34282:
        /* <DEDUP_REMOVED lines=20> */
.L_x_34284:
[----:B------:R-:W-:Y:S05]  /*18e0*/  BSYNC.RECONVERGENT B0 ;  /* 0x0000000000007941 */ /* 0x000fea0003800200 */
.L_x_34283:
[----:B------:R-:W-:Y:S01]  /*18f0*/  IMAD.SHL.U32 R0, R0, 0x100000, RZ ;  /* 0x0010000000007824 */ /* 0x000fe200078e00ff */
[----:B------:R-:W-:-:S04]  /*1900*/  LEA R3, R3, 0x3b800000, 0x17 ;  /* 0x3b80000003037811 */ /* 0x000fc800078eb8ff */
[----:B------:R-:W-:Y:S01]  /*1910*/  LOP3.LUT R0, R3, R0, R7, 0xfe, !PT ;  /* 0x0000000003007212 */ /* 0x000fe200078efe07 */
[----:B------:R-:W-:Y:S06]  /*1920*/  BRA `(.L_x_34268) ;  /* 0x0000000000f87947 */ /* 0x000fec0003800000 */
.L_x_34281:
        /* <DEDUP_REMOVED lines=20> */
.L_x_34286:
[----:B------:R-:W-:Y:S05]  /*1a70*/  BSYNC.RECONVERGENT B0 ;  /* 0x0000000000007941 */ /* 0x000fea0003800200 */
.L_x_34285:
[----:B------:R-:W-:Y:S01]  /*1a80*/  IMAD.SHL.U32 R0, R0, 0x200000, RZ ;  /* 0x0020000000007824 */ /* 0x000fe200078e00ff */
[----:B------:R-:W-:-:S04]  /*1a90*/  LEA R3, R3, 0x37800000, 0x17 ;  /* 0x3780000003037811 */ /* 0x000fc800078eb8ff */
[----:B------:R-:W-:Y:S01]  /*1aa0*/  LOP3.LUT R0, R3, R0, R7, 0xfe, !PT ;  /* 0x0000000003007212 */ /* 0x000fe200078efe07 */
[----:B------:R-:W-:Y:S06]  /*1ab0*/  BRA `(.L_x_34268) ;  /* 0x0000000000947947 */ /* 0x000fec0003800000 */
.L_x_34280:
[----:B------:R-:W-:-:S09]  /*1ac0*/  UISETP.NE.AND UP0, UPT, UR4, 0x1c, UPT ;  /* 0x0000001c0400788c */ /* 0x000fd2000bf05270 */
[----:B------:R-:W-:Y:S05]  /*1ad0*/  BRA.U !UP0, `(.L_x_34287) ;  /* 0x0000000108847547 */ /* 0x000fea000b800000 */
[----:B------:R-:W-:-:S09]  /*1ae0*/  UISETP.NE.AND UP0, UPT, UR4, 0x1d, UPT ;  /* 0x0000001d0400788c */ /* 0x000fd2000bf05270 */
[----:B------:R-:W-:Y:S05]  /*1af0*/  BRA.U !UP0, `(.L_x_34288) ;  /* 0x0000000108707547 */ /* 0x000fea000b800000 */
[----:B------:R-:W-:-:S09]  /*1b00*/  UISETP.NE.AND UP0, UPT, UR4, 0x2c, UPT ;  /* 0x0000002c0400788c */ /* 0x000fd2000bf05270 */
[----:B------:R-:W-:Y:S05]  /*1b10*/  BRA.U !UP0, `(.L_x_34289) ;  /* 0x0000000108487547 */ /* 0x000fea000b800000 */
.L_x_34267:
        /* <DEDUP_REMOVED lines=16> */
.L_x_34290:
[----:B------:R-:W-:Y:S01]  /*1c20*/  IMAD.MOV.U32 R0, RZ, RZ, RZ ;  /* 0x000000ffff007224 */ /* 0x000fe200078e00ff */
[----:B------:R-:W-:Y:S06]  /*1c30*/  BRA `(.L_x_34268) ;  /* 0x0000000000347947 */ /* 0x000fec0003800000 */
.L_x_34289:
        /* <DEDUP_REMOVED lines=8> */
.L_x_34288:
[----:B------:R-:W2:Y:S02]  /*1cc0*/  LDG.E.64 R4, desc[UR36][R4.64] ;  /* 0x0000002404047981 */ /* 0x000ea4000c1e1b00 */
[----:B--2---:R0:W2:Y:S01]  /*1cd0*/  I2F.U64 R0, R4 ;  /* 0x0000000400007312 */ /* 0x0040a20000301000 */
[----:B------:R-:W-:Y:S05]  /*1ce0*/  BRA `(.L_x_34268) ;  /* 0x0000000000087947 */ /* 0x000fea0003800000 */
.L_x_34287:
[----:B------:R-:W2:Y:S02]  /*1cf0*/  LDG.E R0, desc[UR36][R4.64] ;  /* 0x0000002404007981 */ /* 0x000ea4000c1e1900 */
[----:B--2---:R-:W-:-:S07]  /*1d00*/  I2FP.F32.U32 R0, R0 ;  /* 0x0000000000007245 */ /* 0x004fce0000201000 */
.L_x_34268:
[----:B------:R-:W-:Y:S05]  /*1d10*/  BSYNC.RECONVERGENT B6 ;  /* 0x0000000000067941 */ /* 0x000fea0003800200 */
.L_x_34262:
[----:B-1-3-5:R-:W-:Y:S01]  /*1d20*/  FSETP.NEU.FTZ.AND P0, PT, R17, RZ, PT ;  /* 0x000000ff1100720b */ /* 0x02afe20003f1d000 */
[----:B------:R-:W-:Y:S01]  /*1d30*/  VIADD R22, R2, 0x80 ;  /* 0x0000008002167836 */ /* 0x000fe20000000000 */
[----:B0-2---:R-:W-:-:S04]  /*1d40*/  FSETP.NEU.FTZ.AND P1, PT, R0, RZ, PT ;  /* 0x000000ff0000720b */ /* 0x005fc80003f3d000 */
[----:B------:R-:W-:-:S04]  /*1d50*/  PLOP3.LUT P0, PT, P0, P1, PT, 0x80, 0x8 ;  /* 0x000000000008781c */ /* 0x000fc80000703070 */
[----:B------:R-:W-:-:S09]  /*1d60*/  P2R R16, PR, RZ, 0x1 ;  /* 0x00000001ff107803 */ /* 0x000fd20000000000 */
.L_x_34232:
[----:B------:R-:W-:Y:S05]  /*1d70*/  BSYNC.RECONVERGENT B7 ;  /* 0x0000000000077941 */ /* 0x000fea0003800200 */
.L_x_34231:
        /* <DEDUP_REMOVED lines=26> */
.L_x_34297:
[----:B------:R-:W2:Y:S02]  /*1f20*/  LDG.E.U8 R4, desc[UR36][R4.64] ;  /* 0x0000002404047981 */ /* 0x000ea4000c1e1100 */
[----:B--2---:R-:W-:Y:S01]  /*1f30*/  I2FP.F32.U32 R18, R4 ;  /* 0x0000000400127245 */ /* 0x004fe20000201000 */
[----:B------:R-:W-:Y:S06]  /*1f40*/  BRA `(.L_x_34299) ;  /* 0x0000000c00287947 */ /* 0x000fec0003800000 */
.L_x_34296:
        /* <DEDUP_REMOVED lines=9> */
.L_x_34301:
[----:B------:R-:W2:Y:S02]  /*1fe0*/  LDG.E R4, desc[UR36][R4.64] ;  /* 0x0000002404047981 */ /* 0x000ea4000c1e1900 */
[----:B--2---:R-:W-:Y:S01]  /*1ff0*/  I2FP.F32.S32 R18, R4 ;  /* 0x0000000400127245 */ /* 0x004fe20000201400 */
[----:B------:R-:W-:Y:S06]  /*2000*/  BRA `(.L_x_34299) ;  /* 0x0000000800f87947 */ /* 0x000fec0003800000 */
.L_x_34300:
[----:B------:R-:W2:Y:S02]  /*2010*/  LDG.E.U16 R4, desc[UR36][R4.64] ;  /* 0x0000002404047981 */ /* 0x000ea4000c1e1500 */
[----:B--2---:R0:W1:Y:S01]  /*2020*/  I2F.S16 R18, R4 ;  /* 0x0000000400127306 */ /* 0x0040620000101400 */
[----:B------:R-:W-:Y:S05]  /*2030*/  BRA `(.L_x_34299) ;  /* 0x0000000800ec7947 */ /* 0x000fea0003800000 */
.L_x_34295:
        /* <DEDUP_REMOVED lines=8> */
.L_x_34303:
[----:B------:R-:W2:Y:S02]  /*20c0*/  LDG.E.U16 R4, desc[UR36][R4.64] ;  /* 0x0000002404047981 */ /* 0x000ea4000c1e1500 */
[----:B--2---:R-:W-:Y:S01]  /*20d0*/  HADD2.F32 R18, -RZ, R4.H0_H0 ;  /* 0x20000004ff127230 */ /* 0x004fe20000004100 */
[----:B------:R-:W-:Y:S06]  /*20e0*/  BRA `(.L_x_34299) ;  /* 0x0000000800c07947 */ /* 0x000fec0003800000 */
.L_x_34302:
        /* <DEDUP_REMOVED lines=8> */
.L_x_34305:
[----:B------:R-:W2:Y:S02]  /*2170*/  LDG.E.U16 R4, desc[UR36][R4.64] ;  /* 0x0000002404047981 */ /* 0x000ea4000c1e1500 */
[----:B--2---:R-:W-:Y:S01]  /*2180*/  HADD2.F32 R18, -RZ, R4.H0_H0 ;  /* 0x20000004ff127230 */ /* 0x004fe20000004100 */
[----:B------:R-:W-:Y:S06]  /*2190*/  BRA `(.L_x_34299) ;  /* 0x0000000800947947 */ /* 0x000fec0003800000 */
.L_x_34304:
[----:B------:R-:W2:Y:S01]  /*21a0*/  LDG.E.64 R4, desc[UR36][R4.64] ;  /* 0x0000002404047981 */ /* 0x000ea2000c1e1b00 */
[----:B------:R-:W-:Y:S01]  /*21b0*/  UMOV UR4, 0xf0000000 ;  /* 0xf000000000047882 */ /* 0x000fe20000000000 */
[----:B------:R-:W-:Y:S01]  /*21c0*/  UMOV UR5, 0x380fffff ;  /* 0x380fffff00057882 */ /* 0x000fe20000000000 */
[----:B--2---:R-:W0:Y:S01]  /*21d0*/  F2F.F32.F64 R18, R4 ;  /* 0x0000000400127310 */ /* 0x004e220000301000 */
[----:B------:R-:W-:-:S14]  /*21e0*/  DSETP.GEU.AND P0, PT, |R4|, UR4, PT ;  /* 0x0000000404007e2a */ /* 0x000fdc000bf0e200 */
[----:B0-----:R-:W-:Y:S01]  /*21f0*/  @!P0 FMUL R18, R18, 1.175494350822287508e-38 ;  /* 0x0080000012128820 */ /* 0x001fe20000400000 */
[----:B------:R-:W-:Y:S06]  /*2200*/  BRA `(.L_x_34299) ;  /* 0x0000000800787947 */ /* 0x000fec0003800000 */
.L_x_34294:
        /* <DEDUP_REMOVED lines=12> */
.L_x_34308:
[----:B------:R-:W2:Y:S01]  /*22d0*/  LDG.E.64 R4, desc[UR36][R4.64] ;  /* 0x0000002404047981 */ /* 0x000ea2000c1e1b00 */
[----:B------:R-:W-:Y:S01]  /*22e0*/  UMOV UR4, 0xf0000000 ;  /* 0xf000000000047882 */ /* 0x000fe20000000000 */
[----:B------:R-:W-:Y:S01]  /*22f0*/  UMOV UR5, 0x380fffff ;  /* 0x380fffff00057882 */ /* 0x000fe20000000000 */
[----:B--2---:R-:W0:Y:S01]  /*2300*/  F2F.F32.F64 R18, R4 ;  /* 0x0000000400127310 */ /* 0x004e220000301000 */
[----:B------:R-:W-:-:S14]  /*2310*/  DSETP.GEU.AND P0, PT, |R4|, UR4, PT ;  /* 0x0000000404007e2a */ /* 0x000fdc000bf0e200 */
[----:B0-----:R-:W-:Y:S01]  /*2320*/  @!P0 FMUL R18, R18, 1.175494350822287508e-38 ;  /* 0x0080000012128820 */ /* 0x001fe20000400000 */
[----:B------:R-:W-:Y:S06]  /*2330*/  BRA `(.L_x_34299) ;  /* 0x00000008002c7947 */ /* 0x000fec0003800000 */
.L_x_34307:
        /* <DEDUP_REMOVED lines=25> */
.L_x_34310:
        /* <DEDUP_REMOVED lines=13> */
.L_x_34309:
[----:B------:R-:W2:Y:S02]  /*25a0*/  LDG.E.U16 R4, desc[UR36][R4.64] ;  /* 0x0000002404047981 */ /* 0x000ea4000c1e1500 */
[----:B--2---:R-:W-:Y:S01]  /*25b0*/  IMAD.U32 R18, R4, 0x10000, RZ ;  /* 0x0001000004127824 */ /* 0x004fe200078e00ff */
[----:B------:R-:W-:Y:S06]  /*25c0*/  BRA `(.L_x_34299) ;  /* 0x0000000400887947 */ /* 0x000fec0003800000 */
.L_x_34306:
        /* <DEDUP_REMOVED lines=11> */
.L_x_34313:
        /* <DEDUP_REMOVED lines=20> */
.L_x_34315:
[----:B------:R-:W-:Y:S05]  /*27c0*/  BSYNC.RECONVERGENT B0 ;  /* 0x0000000000007941 */ /* 0x000fea0003800200 */
.L_x_34314:
[----:B------:R-:W-:Y:S01]  /*27d0*/  IMAD.SHL.U32 R0, R0, 0x100000, RZ ;  /* 0x0010000000007824 */ /* 0x000fe200078e00ff */
[----:B------:R-:W-:-:S04]  /*27e0*/  LEA R3, R3, 0x3b800000, 0x17 ;  /* 0x3b80000003037811 */ /* 0x000fc800078eb8ff */
[----:B------:R-:W-:Y:S01]  /*27f0*/  LOP3.LUT R18, R3, R0, R7, 0xfe, !PT ;  /* 0x0000000003127212 */ /* 0x000fe200078efe07 */
[----:B------:R-:W-:Y:S06]  /*2800*/  BRA `(.L_x_34299) ;  /* 0x0000000000f87947 */ /* 0x000fec0003800000 */
.L_x_34312:
        /* <DEDUP_REMOVED lines=20> */
.L_x_34317:
[----:B------:R-:W-:Y:S05]  /*2950*/  BSYNC.RECONVERGENT B0 ;  /* 0x0000000000007941 */ /* 0x000fea0003800200 */
.L_x_34316:
[----:B------:R-:W-:Y:S01]  /*2960*/  IMAD.SHL.U32 R0, R0, 0x200000, RZ ;  /* 0x0020000000007824 */ /* 0x000fe200078e00ff */
[----:B------:R-:W-:-:S04]  /*2970*/  LEA R3, R3, 0x37800000, 0x17 ;  /* 0x3780000003037811 */ /* 0x000fc800078eb8ff */
[----:B------:R-:W-:Y:S01]  /*2980*/  LOP3.LUT R18, R3, R0, R7, 0xfe, !PT ;  /* 0x0000000003127212 */ /* 0x000fe200078efe07 */
[----:B------:R-:W-:Y:S06]  /*2990*/  BRA `(.L_x_34299) ;  /* 0x0000000000947947 */ /* 0x000fec0003800000 */
.L_x_34311:
        /* <DEDUP_REMOVED lines=14> */
.L_x_34298:
        /* <DEDUP_REMOVED lines=16> */
.L_x_34320:
[----:B------:R-:W-:Y:S01]  /*2b80*/  IMAD.MOV.U32 R18, RZ, RZ, RZ ;  /* 0x000000ffff127224 */ /* 0x000fe200078e00ff */
[----:B------:R-:W-:Y:S06]  /*2b90*/  BRA `(.L_x_34299) ;  /* 0x0000000000147947 */ /* 0x000fec0003800000 */
.L_x_34319:
[----:B------:R-:W2:Y:S02]  /*2ba0*/  LDG.E.64 R4, desc[UR36][R4.64] ;  /* 0x0000002404047981 */ /* 0x000ea4000c1e1b00 */
[----:B--2---:R0:W1:Y:S01]  /*2bb0*/  I2F.U64 R18, R4 ;  /* 0x0000000400127312 */ /* 0x0040620000301000 */
[----:B------:R-:W-:Y:S05]  /*2bc0*/  BRA `(.L_x_34299) ;  /* 0x0000000000087947 */ /* 0x000fea0003800000 */
.L_x_34318:
[----:B------:R-:W2:Y:S02]  /*2bd0*/  LDG.E R4, desc[UR36][R4.64] ;  /* 0x0000002404047981 */ /* 0x000ea4000c1e1900 */
[----:B--2---:R-:W-:-:S07]  /*2be0*/  I2FP.F32.U32 R18, R4 ;  /* 0x0000000400127245 */ /* 0x004fce0000201000 */
.L_x_34299:
[----:B------:R-:W-:Y:S05]  /*2bf0*/  BSYNC.RECONVERGENT B6 ;  /* 0x0000000000067941 */ /* 0x000fea0003800200 */
.L_x_34293:
        /* <DEDUP_REMOVED lines=20> */
.L_x_34325:
[----:B------:R-:W2:Y:S02]  /*2d40*/  LDG.E.U8 R0, desc[UR36][R4.64] ;  /* 0x0000002404007981 */ /* 0x000ea4000c1e1100 */
[----:B--2---:R-:W-:Y:S01]  /*2d50*/  I2FP.F32.U32 R0, R0 ;  /* 0x0000000000007245 */ /* 0x004fe20000201000 */
[----:B------:R-:W-:Y:S06]  /*2d60*/  BRA `(.L_x_34327) ;  /* 0x0000000c00287947 */ /* 0x000fec0003800000 */
.L_x_34324:
        /* <DEDUP_REMOVED lines=9> */
.L_x_34329:
[----:B------:R-:W2:Y:S02]  /*2e00*/  LDG.E R0, desc[UR36][R4.64] ;  /* 0x0000002404007981 */ /* 0x000ea4000c1e1900 */
[----:B--2---:R-:W-:Y:S01]  /*2e10*/  I2FP.F32.S32 R0, R0 ;  /* 0x0000000000007245 */ /* 0x004fe20000201400 */
[----:B------:R-:W-:Y:S06]  /*2e20*/  BRA `(.L_x_34327) ;  /* 0x0000000800f87947 */ /* 0x000fec0003800000 */
.L_x_34328:
[----:B------:R-:W2:Y:S02]  /*2e30*/  LDG.E.U16 R0, desc[UR36][R4.64] ;  /* 0x0000002404007981 */ /* 0x000ea4000c1e1500 */
[----:B--2---:R-:W3:Y:S01]  /*2e40*/  I2F.S16 R0, R0 ;  /* 0x0000000000007306 */ /* 0x004ee20000101400 */
[----:B------:R-:W-:Y:S05]  /*2e50*/  BRA `(.L_x_34327) ;  /* 0x0000000800ec7947 */ /* 0x000fea0003800000 */
.L_x_34323:
        /* <DEDUP_REMOVED lines=8> */
.L_x_34331:
[----:B------:R-:W2:Y:S02]  /*2ee0*/  LDG.E.U16 R0, desc[UR36][R4.64] ;  /* 0x0000002404007981 */ /* 0x000ea4000c1e1500 */
[----:B--2---:R-:W-:Y:S01]  /*2ef0*/  HADD2.F32 R0, -RZ, R0.H0_H0 ;  /* 0x20000000ff007230 */ /* 0x004fe20000004100 */
[----:B------:R-:W-:Y:S06]  /*2f00*/  BRA `(.L_x_34327) ;  /* 0x0000000800c07947 */ /* 0x000fec0003800000 */
.L_x_34330:
        /* <DEDUP_REMOVED lines=8> */
.L_x_34333:
[----:B------:R-:W2:Y:S02]  /*2f90*/  LDG.E.U16 R0, desc[UR36][R4.64] ;  /* 0x0000002404007981 */ /* 0x000ea4000c1e1500 */
[----:B--2---:R-:W-:Y:S01]  /*2fa0*/  HADD2.F32 R0, -RZ, R0.H0_H0 ;  /* 0x20000000ff007230 */ /* 0x004fe20000004100 */
[----:B------:R-:W-:Y:S06]  /*2fb0*/  BRA `(.L_x_34327) ;  /* 0x0000000800947947 */ /* 0x000fec0003800000 */
.L_x_34332:
[----:B------:R-:W2:Y:S01]  /*2fc0*/  LDG.E.64 R4, desc[UR36][R4.64] ;  /* 0x0000002404047981 */ /* 0x000ea2000c1e1b00 */
[----:B------:R-:W-:Y:S01]  /*2fd0*/  UMOV UR4, 0xf0000000 ;  /* 0xf000000000047882 */ /* 0x000fe20000000000 */
[----:B------:R-:W-:Y:S01]  /*2fe0*/  UMOV UR5, 0x380fffff ;  /* 0x380fffff00057882 */ /* 0x000fe20000000000 */
[----:B--2---:R-:W0:Y:S01]  /*2ff0*/  F2F.F32.F64 R0, R4 ;  /* 0x0000000400007310 */ /* 0x004e220000301000 */
[----:B------:R-:W-:-:S14]  /*3000*/  DSETP.GEU.AND P0, PT, |R4|, UR4, PT ;  /* 0x0000000404007e2a */ /* 0x000fdc000bf0e200 */
[----:B0-----:R-:W-:Y:S01]  /*3010*/  @!P0 FMUL R0, R0, 1.175494350822287508e-38 ;  /* 0x0080000000008820 */ /* 0x001fe20000400000 */
[----:B------:R-:W-:Y:S06]  /*3020*/  BRA `(.L_x_34327) ;  /* 0x0000000800787947 */ /* 0x000fec0003800000 */
.L_x_34322:
        /* <DEDUP_REMOVED lines=12> */
.L_x_34336:
[----:B------:R-:W2:Y:S01]  /*30f0*/  LDG.E.64 R4, desc[UR36][R4.64] ;  /* 0x0000002404047981 */ /* 0x000ea2000c1e1b00 */
[----:B------:R-:W-:Y:S01]  /*3100*/  UMOV UR4, 0xf0000000 ;  /* 0xf000000000047882 */ /* 0x000fe20000000000 */
[----:B------:R-:W-:Y:S01]  /*3110*/  UMOV UR5, 0x380fffff ;  /* 0x380fffff00057882 */ /* 0x000fe20000000000 */
[----:B--2---:R-:W0:Y:S01]  /*3120*/  F2F.F32.F64 R0, R4 ;  /* 0x0000000400007310 */ /* 0x004e220000301000 */
[----:B------:R-:W-:-:S14]  /*3130*/  DSETP.GEU.AND P0, PT, |R4|, UR4, PT ;  /* 0x0000000404007e2a */ /* 0x000fdc000bf0e200 */
[----:B0-----:R-:W-:Y:S01]  /*3140*/  @!P0 FMUL R0, R0, 1.175494350822287508e-38 ;  /* 0x0080000000008820 */ /* 0x001fe20000400000 */
[----:B------:R-:W-:Y:S06]  /*3150*/  BRA `(.L_x_34327) ;  /* 0x00000008002c7947 */ /* 0x000fec0003800000 */
.L_x_34335:
        /* <DEDUP_REMOVED lines=25> */
.L_x_34338:
        /* <DEDUP_REMOVED lines=13> */
.L_x_34337:
[----:B------:R-:W2:Y:S02]  /*33c0*/  LDG.E.U16 R0, desc[UR36][R4.64] ;  /* 0x0000002404007981 */ /* 0x000ea4000c1e1500 */
[----:B--2---:R-:W-:Y:S01]  /*33d0*/  IMAD.U32 R0, R0, 0x10000, RZ ;  /* 0x0001000000007824 */ /* 0x004fe200078e00ff */
[----:B------:R-:W-:Y:S06]  /*33e0*/  BRA `(.L_x_34327) ;  /* 0x0000000400887947 */ /* 0x000fec0003800000 */
.L_x_34334:
        /* <DEDUP_REMOVED lines=11> */
.L_x_34341:
        /* <DEDUP_REMOVED lines=20> */
.L_x_34343:
[----:B------:R-:W-:Y:S05]  /*35e0*/  BSYNC.RECONVERGENT B0 ;  /* 0x0000000000007941 */ /* 0x000fea0003800200 */
.L_x_34342:
[----:B------:R-:W-:Y:S01]  /*35f0*/  IMAD.SHL.U32 R0, R0, 0x100000, RZ ;  /* 0x0010000000007824 */ /* 0x000fe200078e00ff */
[----:B------:R-:W-:-:S04]  /*3600*/  LEA R3, R3, 0x3b800000, 0x17 ;  /* 0x3b80000003037811 */ /* 0x000fc800078eb8ff */
[----:B------:R-:W-:Y:S01]  /*3610*/  LOP3.LUT R0, R3, R0, R7, 0xfe, !PT ;  /* 0x0000000003007212 */ /* 0x000fe200078efe07 */
[----:B------:R-:W-:Y:S06]  /*3620*/  BRA `(.L_x_34327) ;  /* 0x0000000000f87947 */ /* 0x000fec0003800000 */
.L_x_34340:
        /* <DEDUP_REMOVED lines=20> */
.L_x_34345:
[----:B------:R-:W-:Y:S05]  /*3770*/  BSYNC.RECONVERGENT B0 ;  /* 0x0000000000007941 */ /* 0x000fea0003800200 */
.L_x_34344:
[----:B------:R-:W-:Y:S01]  /*3780*/  IMAD.SHL.U32 R0, R0, 0x200000, RZ ;  /* 0x0020000000007824 */ /* 0x000fe200078e00ff */
[----:B------:R-:W-:-:S04]  /*3790*/  LEA R3, R3, 0x37800000, 0x17 ;  /* 0x3780000003037811 */ /* 0x000fc800078eb8ff */
[----:B------:R-:W-:Y:S01]  /*37a0*/  LOP3.LUT R0, R3, R0, R7, 0xfe, !PT ;  /* 0x0000000003007212 */ /* 0x000fe200078efe07 */
[----:B------:R-:W-:Y:S06]  /*37b0*/  BRA `(.L_x_34327) ;  /* 0x0000000000947947 */ /* 0x000fec0003800000 */
.L_x_34339:
        /* <DEDUP_REMOVED lines=14> */
.L_x_34326:
        /* <DEDUP_REMOVED lines=16> */
.L_x_34348:
[----:B------:R-:W-:Y:S01]  /*39a0*/  IMAD.MOV.U32 R0, RZ, RZ, RZ ;  /* 0x000000ffff007224 */ /* 0x000fe200078e00ff */
[----:B------:R-:W-:Y:S06]  /*39b0*/  BRA `(.L_x_34327) ;  /* 0x0000000000147947 */ /* 0x000fec0003800000 */
.L_x_34347:
[----:B------:R-:W2:Y:S02]  /*39c0*/  LDG.E.64 R4, desc[UR36][R4.64] ;  /* 0x0000002404047981 */ /* 0x000ea4000c1e1b00 */
[----:B--2---:R0:W2:Y:S01]  /*39d0*/  I2F.U64 R0, R4 ;  /* 0x0000000400007312 */ /* 0x0040a20000301000 */
[----:B------:R-:W-:Y:S05]  /*39e0*/  BRA `(.L_x_34327) ;  /* 0x0000000000087947 */ /* 0x000fea0003800000 */
.L_x_34346:
[----:B------:R-:W2:Y:S02]  /*39f0*/  LDG.E R0, desc[UR36][R4.64] ;  /* 0x0000002404007981 */ /* 0x000ea4000c1e1900 */
[----:B--2---:R-:W-:-:S07]  /*3a00*/  I2FP.F32.U32 R0, R0 ;  /* 0x0000000000007245 */ /* 0x004fce0000201000 */
.L_x_34327:
[----:B------:R-:W-:Y:S05]  /*3a10*/  BSYNC.RECONVERGENT B6 ;  /* 0x0000000000067941 */ /* 0x000fea0003800200 */
.L_x_34321:
[----:B-1---5:R-:W-:Y:S01]  /*3a20*/  FSETP.NEU.FTZ.AND P0, PT, R18, RZ, PT ;  /* 0x000000ff1200720b */ /* 0x022fe20003f1d000 */
[----:B------:R-:W-:Y:S01]  /*3a30*/  VIADD R22, R22, 0x80 ;  /* 0x0000008016167836 */ /* 0x000fe20000000000 */
[----:B0-23--:R-:W-:-:S04]  /*3a40*/  FSETP.NEU.FTZ.AND P1, PT, R0, RZ, PT ;  /* 0x000000ff0000720b */ /* 0x00dfc80003f3d000 */
[----:B------:R-:W-:-:S04]  /*3a50*/  PLOP3.LUT P0, PT, P0, P1, PT, 0x80, 0x8 ;  /* 0x000000000008781c */ /* 0x000fc80000703070 */
[----:B------:R-:W-:-:S09]  /*3a60*/  P2R R17, PR, RZ, 0x1 ;  /* 0x00000001ff117803 */ /* 0x000fd20000000000 */
.L_x_34292:
[----:B------:R-:W-:Y:S05]  /*3a70*/  BSYNC.RECONVERGENT B7 ;  /* 0x0000000000077941 */ /* 0x000fea0003800200 */
.L_x_34291:
        /* <DEDUP_REMOVED lines=26> */
.L_x_34355:
[----:B------:R-:W2:Y:S02]  /*3c20*/  LDG.E.U8 R4, desc[UR36][R4.64] ;  /* 0x0000002404047981 */ /* 0x000ea4000c1e1100 */
[----:B--2---:R-:W-:Y:S01]  /*3c30*/  I2FP.F32.U32 R18, R4 ;  /* 0x0000000400127245 */ /* 0x004fe20000201000 */
[----:B------:R-:W-:Y:S06]  /*3c40*/  BRA `(.L_x_34357) ;  /* 0x0000000c00287947 */ /* 0x000fec0003800000 */
.L_x_34354:
        /* <DEDUP_REMOVED lines=9> */
.L_x_34359:
[----:B------:R-:W2:Y:S02]  /*3ce0*/  LDG.E R4, desc[UR36][R4.64] ;  /* 0x0000002404047981 */ /* 0x000ea4000c1e1900 */
[----:B--2---:R-:W-:Y:S01]  /*3cf0*/  I2FP.F32.S32 R18, R4 ;  /* 0x0000000400127245 */ /* 0x004fe20000201400 */
[----:B------:R-:W-:Y:S06]  /*3d00*/  BRA `(.L_x_34357) ;  /* 0x0000000800f87947 */ /* 0x000fec0003800000 */
.L_x_34358:
[----:B------:R-:W2:Y:S02]  /*3d10*/  LDG.E.U16 R4, desc[UR36][R4.64] ;  /* 0x0000002404047981 */ /* 0x000ea4000c1e1500 */
[----:B--2---:R0:W1:Y:S01]  /*3d20*/  I2F.S16 R18, R4 ;  /* 0x0000000400127306 */ /* 0x0040620000101400 */
[----:B------:R-:W-:Y:S05]  /*3d30*/  BRA `(.L_x_34357) ;  /* 0x0000000800ec7947 */ /* 0x000fea0003800000 */
.L_x_34353:
        /* <DEDUP_REMOVED lines=8> */
.L_x_34361:
[----:B------:R-:W2:Y:S02]  /*3dc0*/  LDG.E.U16 R4, desc[UR36][R4.64] ;  /* 0x0000002404047981 */ /* 0x000ea4000c1e1500 */
[----:B--2---:R-:W-:Y:S01]  /*3dd0*/  HADD2.F32 R18, -RZ, R4.H0_H0 ;  /* 0x20000004ff127230 */ /* 0x004fe20000004100 */
[----:B------:R-:W-:Y:S06]  /*3de0*/  BRA `(.L_x_34357) ;  /* 0x0000000800c07947 */ /* 0x000fec0003800000 */
.L_x_34360:
        /* <DEDUP_REMOVED lines=8> */
.L_x_34363:
[----:B------:R-:W2:Y:S02]  /*3e70*/  LDG.E.U16 R4, desc[UR36][R4.64] ;  /* 0x0000002404047981 */ /* 0x000ea4000c1e1500 */
[----:B--2---:R-:W-:Y:S01]  /*3e80*/  HADD2.F32 R18, -RZ, R4.H0_H0 ;  /* 0x20000004ff127230 */ /* 0x004fe20000004100 */
[----:B------:R-:W-:Y:S06]  /*3e90*/  BRA `(.L_x_34357) ;  /* 0x0000000800947947 */ /* 0x000fec0003800000 */
.L_x_34362:
[----:B------:R-:W2:Y:S01]  /*3ea0*/  LDG.E.64 R4, desc[UR36][R4.64] ;  /* 0x0000002404047981 */ /* 0x000ea2000c1e1b00 */
[----:B------:R-:W-:Y:S01]  /*3eb0*/  UMOV UR4, 0xf0000000 ;  /* 0xf000000000047882 */ /* 0x000fe20000000000 */
[----:B------:R-:W-:Y:S01]  /*3ec0*/  UMOV UR5, 0x380fffff ;  /* 0x380fffff00057882 */ /* 0x000fe20000000000 */
[----:B--2---:R-:W0:Y:S01]  /*3ed0*/  F2F.F32.F64 R18, R4 ;  /* 0x0000000400127310 */ /* 0x004e220000301000 */
[----:B------:R-:W-:-:S14]  /*3ee0*/  DSETP.GEU.AND P0, PT, |R4|, UR4, PT ;  /* 0x0000000404007e2a */ /* 0x000fdc000bf0e200 */
[----:B0-----:R-:W-:Y:S01]  /*3ef0*/  @!P0 FMUL R18, R18, 1.175494350822287508e-38 ;  /* 0x0080000012128820 */ /* 0x001fe20000400000 */
[----:B------:R-:W-:Y:S06]  /*3f00*/  BRA `(.L_x_34357) ;  /* 0x0000000800787947 */ /* 0x000fec0003800000 */
.L_x_34352:
        /* <DEDUP_REMOVED lines=12> */
.L_x_34366:
[----:B------:R-:W2:Y:S01]  /*3fd0*/  LDG.E.64 R4, desc[UR36][R4.64] ;  /* 0x0000002404047981 */ /* 0x000ea2000c1e1b00 */
[----:B------:R-:W-:Y:S01]  /*3fe0*/  UMOV UR4, 0xf0000000 ;  /* 0xf000000000047882 */ /* 0x000fe20000000000 */
[----:B------:R-:W-:Y:S01]  /*3ff0*/  UMOV UR5, 0x380fffff ;  /* 0x380fffff00057882 */ /* 0x000fe20000000000 */
[----:B--2---:R-:W0:Y:S01]  /*4000*/  F2F.F32.F64 R18, R4 ;  /* 0x0000000400127310 */ /* 0x004e220000301000 */
[----:B------:R-:W-:-:S14]  /*4010*/  DSETP.GEU.AND P0, PT, |R4|, UR4, PT ;  /* 0x0000000404007e2a */ /* 0x000fdc000bf0e200 */
[----:B0-----:R-:W-:Y:S01]  /*4020*/  @!P0 FMUL R18, R18, 1.175494350822287508e-38 ;  /* 0x0080000012128820 */ /* 0x001fe20000400000 */
[----:B------:R-:W-:Y:S06]  /*4030*/  BRA `(.L_x_34357) ;  /* 0x00000008002c7947 */ /* 0x000fec0003800000 */
.L_x_34365:
        /* <DEDUP_REMOVED lines=25> */
.L_x_34368:
        /* <DEDUP_REMOVED lines=13> */
.L_x_34367:
[----:B------:R-:W2:Y:S02]  /*42a0*/  LDG.E.U16 R4, desc[UR36][R4.64] ;  /* 0x0000002404047981 */ /* 0x000ea4000c1e1500 */
[----:B--2---:R-:W-:Y:S01]  /*42b0*/  IMAD.U32 R18, R4, 0x10000, RZ ;  /* 0x0001000004127824 */ /* 0x004fe200078e00ff */
[----:B------:R-:W-:Y:S06]  /*42c0*/  BRA `(.L_x_34357) ;  /* 0x0000000400887947 */ /* 0x000fec0003800000 */
.L_x_34364:
        /* <DEDUP_REMOVED lines=11> */
.L_x_34371:
        /* <DEDUP_REMOVED lines=20> */
.L_x_34373:
[----:B------:R-:W-:Y:S05]  /*44c0*/  BSYNC.RECONVERGENT B0 ;  /* 0x0000000000007941 */ /* 0x000fea0003800200 */
.L_x_34372:
[----:B------:R-:W-:Y:S01]  /*44d0*/  IMAD.SHL.U32 R0, R0, 0x100000, RZ ;  /* 0x0010000000007824 */ /* 0x000fe200078e00ff */
[----:B------:R-:W-:-:S04]  /*44e0*/  LEA R3, R3, 0x3b800000, 0x17 ;  /* 0x3b80000003037811 */ /* 0x000fc800078eb8ff */
[----:B------:R-:W-:Y:S01]  /*44f0*/  LOP3.LUT R18, R3, R0, R7, 0xfe, !PT ;  /* 0x0000000003127212 */ /* 0x000fe200078efe07 */
[----:B------:R-:W-:Y:S06]  /*4500*/  BRA `(.L_x_34357) ;  /* 0x0000000000f87947 */ /* 0x000fec0003800000 */
.L_x_34370:
        /* <DEDUP_REMOVED lines=20> */
.L_x_34375:
[----:B------:R-:W-:Y:S05]  /*4650*/  BSYNC.RECONVERGENT B0 ;  /* 0x0000000000007941 */ /* 0x000fea0003800200 */
.L_x_34374:
[----:B------:R-:W-:Y:S01]  /*4660*/  IMAD.SHL.U32 R0, R0, 0x200000, RZ ;  /* 0x0020000000007824 */ /* 0x000fe200078e00ff */
[----:B------:R-:W-:-:S04]  /*4670*/  LEA R3, R3, 0x37800000, 0x17 ;  /* 0x3780000003037811 */ /* 0x000fc800078eb8ff */
[----:B------:R-:W-:Y:S01]  /*4680*/  LOP3.LUT R18, R3, R0, R7, 0xfe, !PT ;  /* 0x0000000003127212 */ /* 0x000fe200078efe07 */
[----:B------:R-:W-:Y:S06]  /*4690*/  BRA `(.L_x_34357) ;  /* 0x0000000000947947 */ /* 0x000fec0003800000 */
.L_x_34369:
        /* <DEDUP_REMOVED lines=14> */
.L_x_34356:
        /* <DEDUP_REMOVED lines=16> */
.L_x_34378:
[----:B------:R-:W-:Y:S01]  /*4880*/  IMAD.MOV.U32 R18, RZ, RZ, RZ ;  /* 0x000000ffff127224 */ /* 0x000fe200078e00ff */
[----:B------:R-:W-:Y:S06]  /*4890*/  BRA `(.L_x_34357) ;  /* 0x0000000000147947 */ /* 0x000fec0003800000 */
.L_x_34377:
[----:B------:R-:W2:Y:S02]  /*48a0*/  LDG.E.64 R4, desc[UR36][R4.64] ;  /* 0x0000002404047981 */ /* 0x000ea4000c1e1b00 */
[----:B--2---:R0:W1:Y:S01]  /*48b0*/  I2F.U64 R18, R4 ;  /* 0x0000000400127312 */ /* 0x0040620000301000 */
[----:B------:R-:W-:Y:S05]  /*48c0*/  BRA `(.L_x_34357) ;  /* 0x0000000000087947 */ /* 0x000fea0003800000 */
.L_x_34376:
[----:B------:R-:W2:Y:S02]  /*48d0*/  LDG.E R4, desc[UR36][R4.64] ;  /* 0x0000002404047981 */ /* 0x000ea4000c1e1900 */
[----:B--2---:R-:W-:-:S07]  /*48e0*/  I2FP.F32.U32 R18, R4 ;  /* 0x0000000400127245 */ /* 0x004fce0000201000 */
.L_x_34357:
[----:B------:R-:W-:Y:S05]  /*48f0*/  BSYNC.RECONVERGENT B6 ;  /* 0x0000000000067941 */ /* 0x000fea0003800200 */
.L_x_34351:
        /* <DEDUP_REMOVED lines=21> */
.L_x_34383:
[----:B------:R-:W2:Y:S02]  /*4a50*/  LDG.E.U8 R0, desc[UR36][R4.64] ;  /* 0x0000002404007981 */ /* 0x000ea4000c1e1100 */
[----:B--2---:R-:W-:Y:S01]  /*4a60*/  I2FP.F32.U32 R0, R0 ;  /* 0x0000000000007245 */ /* 0x004fe20000201000 */
[----:B------:R-:W-:Y:S06]  /*4a70*/  BRA `(.L_x_34385) ;  /* 0x0000000c00287947 */ /* 0x000fec0003800000 */
.L_x_34382:
        /* <DEDUP_REMOVED lines=9> */
.L_x_34387:
[----:B------:R-:W2:Y:S02]  /*4b10*/  LDG.E R0, desc[UR36][R4.64] ;  /* 0x0000002404007981 */ /* 0x000ea4000c1e1900 */
[----:B--2---:R-:W-:Y:S01]  /*4b20*/  I2FP.F32.S32 R0, R0 ;  /* 0x0000000000007245 */ /* 0x004fe20000201400 */
[----:B------:R-:W-:Y:S06]  /*4b30*/  BRA `(.L_x_34385) ;  /* 0x0000000800f87947 */ /* 0x000fec0003800000 */
.L_x_34386:
[----:B------:R-:W2:Y:S02]  /*4b40*/  LDG.E.U16 R0, desc[UR36][R4.64] ;  /* 0x0000002404007981 */ /* 0x000ea4000c1e1500 */
[----:B--2---:R-:W0:Y:S01]  /*4b50*/  I2F.S16 R0, R0 ;  /* 0x0000000000007306 */ /* 0x004e220000101400 */
[----:B------:R-:W-:Y:S05]  /*4b60*/  BRA `(.L_x_34385) ;  /* 0x0000000800ec7947 */ /* 0x000fea0003800000 */
.L_x_34381:
        /* <DEDUP_REMOVED lines=8> */
.L_x_34389:
[----:B------:R-:W2:Y:S02]  /*4bf0*/  LDG.E.U16 R0, desc[UR36][R4.64] ;  /* 0x0000002404007981 */ /* 0x000ea4000c1e1500 */
[----:B--2---:R-:W-:Y:S01]  /*4c00*/  HADD2.F32 R0, -RZ, R0.H0_H0 ;  /* 0x20000000ff007230 */ /* 0x004fe20000004100 */
[----:B------:R-:W-:Y:S06]  /*4c10*/  BRA `(.L_x_34385) ;  /* 0x0000000800c07947 */ /* 0x000fec0003800000 */
.L_x_34388:
        /* <DEDUP_REMOVED lines=8> */
.L_x_34391:
[----:B------:R-:W2:Y:S02]  /*4ca0*/  LDG.E.U16 R0, desc[UR36][R4.64] ;  /* 0x0000002404007981 */ /* 0x000ea4000c1e1500 */
[----:B--2---:R-:W-:Y:S01]  /*4cb0*/  HADD2.F32 R0, -RZ, R0.H0_H0 ;  /* 0x20000000ff007230 */ /* 0x004fe20000004100 */
[----:B------:R-:W-:Y:S06]  /*4cc0*/  BRA `(.L_x_34385) ;  /* 0x0000000800947947 */ /* 0x000fec0003800000 */
.L_x_34390:
[----:B------:R-:W2:Y:S01]  /*4cd0*/  LDG.E.64 R4, desc[UR36][R4.64] ;  /* 0x0000002404047981 */ /* 0x000ea2000c1e1b00 */
[----:B------:R-:W-:Y:S01]  /*4ce0*/  UMOV UR4, 0xf0000000 ;  /* 0xf000000000047882 */ /* 0x000fe20000000000 */
[----:B------:R-:W-:Y:S01]  /*4cf0*/  UMOV UR5, 0x380fffff ;  /* 0x380fffff00057882 */ /* 0x000fe20000000000 */
[----:B--2---:R-:W0:Y:S01]  /*4d00*/  F2F.F32.F64 R0, R4 ;  /* 0x0000000400007310 */ /* 0x004e220000301000 */
[----:B------:R-:W-:-:S14]  /*4d10*/  DSETP.GEU.AND P0, PT, |R4|, UR4, PT ;  /* 0x0000000404007e2a */ /* 0x000fdc000bf0e200 */
[----:B0-----:R-:W-:Y:S01]  /*4d20*/  @!P0 FMUL R0, R0, 1.175494350822287508e-38 ;  /* 0x0080000000008820 */ /* 0x001fe20000400000 */
[----:B------:R-:W-:Y:S06]  /*4d30*/  BRA `(.L_x_34385) ;  /* 0x0000000800787947 */ /* 0x000fec0003800000 */
.L_x_34380:
        /* <DEDUP_REMOVED lines=12> */
.L_x_34394:
[----:B------:R-:W2:Y:S01]  /*4e00*/  LDG.E.64 R4, desc[UR36][R4.64] ;  /* 0x0000002404047981 */ /* 0x000ea2000c1e1b00 */
[----:B------:R-:W-:Y:S01]  /*4e10*/  UMOV UR4, 0xf0000000 ;  /* 0xf000000000047882 */ /* 0x000fe20000000000 */
[----:B------:R-:W-:Y:S01]  /*4e20*/  UMOV UR5, 0x380fffff ;  /* 0x380fffff00057882 */ /* 0x000fe20000000000 */
[----:B--2---:R-:W0:Y:S01]  /*4e30*/  F2F.F32.F64 R0, R4 ;  /* 0x0000000400007310 */ /* 0x004e220000301000 */
[----:B------:R-:W-:-:S14]  /*4e40*/  DSETP.GEU.AND P0, PT, |R4|, UR4, PT ;  /* 0x0000000404007e2a */ /* 0x000fdc000bf0e200 */
[----:B0-----:R-:W-:Y:S01]  /*4e50*/  @!P0 FMUL R0, R0, 1.175494350822287508e-38 ;  /* 0x0080000000008820 */ /* 0x001fe20000400000 */
[----:B------:R-:W-:Y:S06]  /*4e60*/  BRA `(.L_x_34385) ;  /* 0x00000008002c7947 */ /* 0x000fec0003800000 */
.L_x_34393:
        /* <DEDUP_REMOVED lines=25> */
.L_x_34396:
        /* <DEDUP_REMOVED lines=13> */
.L_x_34395:
[----:B------:R-:W2:Y:S02]  /*50d0*/  LDG.E.U16 R0, desc[UR36][R4.64] ;  /* 0x0000002404007981 */ /* 0x000ea4000c1e1500 */
[----:B--2---:R-:W-:Y:S01]  /*50e0*/  IMAD.U32 R0, R0, 0x10000, RZ ;  /* 0x0001000000007824 */ /* 0x004fe200078e00ff */
[----:B------:R-:W-:Y:S06]  /*50f0*/  BRA `(.L_x_34385) ;  /* 0x0000000400887947 */ /* 0x000fec0003800000 */
.L_x_34392:
        /* <DEDUP_REMOVED lines=11> */
.L_x_34399:
        /* <DEDUP_REMOVED lines=20> */
.L_x_34401:
[----:B------:R-:W-:Y:S05]  /*52f0*/  BSYNC.RECONVERGENT B0 ;  /* 0x0000000000007941 */ /* 0x000fea0003800200 */
.L_x_34400:
[----:B------:R-:W-:Y:S01]  /*5300*/  IMAD.SHL.U32 R0, R0, 0x100000, RZ ;  /* 0x0010000000007824 */ /* 0x000fe200078e00ff */
[----:B------:R-:W-:-:S04]  /*5310*/  LEA R3, R3, 0x3b800000, 0x17 ;  /* 0x3b80000003037811 */ /* 0x000fc800078eb8ff */
[----:B------:R-:W-:Y:S01]  /*5320*/  LOP3.LUT R0, R3, R0, R7, 0xfe, !PT ;  /* 0x0000000003007212 */ /* 0x000fe200078efe07 */
[----:B------:R-:W-:Y:S06]  /*5330*/  BRA `(.L_x_34385) ;  /* 0x0000000000f87947 */ /* 0x000fec0003800000 */
.L_x_34398:
        /* <DEDUP_REMOVED lines=20> */
.L_x_34403:
[----:B------:R-:W-:Y:S05]  /*5480*/  BSYNC.RECONVERGENT B0 ;  /* 0x0000000000007941 */ /* 0x000fea0003800200 */
.L_x_34402:
[----:B------:R-:W-:Y:S01]  /*5490*/  IMAD.SHL.U32 R0, R0, 0x200000, RZ ;  /* 0x0020000000007824 */ /* 0x000fe200078e00ff */
[----:B------:R-:W-:-:S04]  /*54a0*/  LEA R3, R3, 0x37800000, 0x17 ;  /* 0x3780000003037811 */ /* 0x000fc800078eb8ff */
[----:B------:R-:W-:Y:S01]  /*54b0*/  LOP3.LUT R0, R3, R0, R7, 0xfe, !PT ;  /* 0x0000000003007212 */ /* 0x000fe200078efe07 */
[----:B------:R-:W-:Y:S06]  /*54c0*/  BRA `(.L_x_34385) ;  /* 0x0000000000947947 */ /* 0x000fec0003800000 */
.L_x_34397:
        /* <DEDUP_REMOVED lines=14> */
.L_x_34384:
        /* <DEDUP_REMOVED lines=16> */
.L_x_34406:
[----:B------:R-:W-:Y:S01]  /*56b0*/  IMAD.MOV.U32 R0, RZ, RZ, RZ ;  /* 0x000000ffff007224 */ /* 0x000fe200078e00ff */
[----:B------:R-:W-:Y:S06]  /*56c0*/  BRA `(.L_x_34385) ;  /* 0x0000000000147947 */ /* 0x000fec0003800000 */
.L_x_34405:
[----:B------:R-:W2:Y:S02]  /*56d0*/  LDG.E.64 R4, desc[UR36][R4.64] ;  /* 0x0000002404047981 */ /* 0x000ea4000c1e1b00 */
[----:B--2---:R0:W1:Y:S01]  /*56e0*/  I2F.U64 R0, R4 ;  /* 0x0000000400007312 */ /* 0x0040620000301000 */
[----:B------:R-:W-:Y:S05]  /*56f0*/  BRA `(.L_x_34385) ;  /* 0x0000000000087947 */ /* 0x000fea0003800000 */
.L_x_34404:
[----:B------:R-:W2:Y:S02]  /*5700*/  LDG.E R0, desc[UR36][R4.64] ;  /* 0x0000002404007981 */ /* 0x000ea4000c1e1900 */
[----:B--2---:R-:W-:-:S07]  /*5710*/  I2FP.F32.U32 R0, R0 ;  /* 0x0000000000007245 */ /* 0x004fce0000201000 */
.L_x_34385:
[----:B------:R-:W-:Y:S05]  /*5720*/  BSYNC.RECONVERGENT B6 ;  /* 0x0000000000067941 */ /* 0x000fea0003800200 */
.L_x_34379:
[----:B---3-5:R-:W-:Y:S01]  /*5730*/  FSETP.NEU.FTZ.AND P0, PT, R18, RZ, PT ;  /* 0x000000ff1200720b */ /* 0x028fe20003f1d000 */
[----:B------:R-:W-:Y:S01]  /*5740*/  VIADD R22, R22, 0x80 ;  /* 0x0000008016167836 */ /* 0x000fe20000000000 */
[----:B01----:R-:W-:-:S04]  /*5750*/  FSETP.NEU.FTZ.AND P1, PT, R0, RZ, PT ;  /* 0x000000ff0000720b */ /* 0x003fc80003f3d000 */
[----:B------:R-:W-:-:S04]  /*5760*/  PLOP3.LUT P0, PT, P0, P1, PT, 0x80, 0x8 ;  /* 0x000000000008781c */ /* 0x000fc80000703070 */
[----:B------:R-:W-:-:S09]  /*5770*/  P2R R18, PR, RZ, 0x1 ;  /* 0x00000001ff127803 */ /* 0x000fd20000000000 */
.L_x_34350:
[----:B------:R-:W-:Y:S05]  /*5780*/  BSYNC.RECONVERGENT B7 ;  /* 0x0000000000077941 */ /* 0x000fea0003800200 */
.L_x_34349:
        /* <DEDUP_REMOVED lines=25> */
.L_x_34413:
[----:B------:R-:W2:Y:S02]  /*5920*/  LDG.E.U8 R4, desc[UR36][R4.64] ;  /* 0x0000002404047981 */ /* 0x000ea4000c1e1100 */
[----:B--2---:R-:W-:Y:S01]  /*5930*/  I2FP.F32.U32 R22, R4 ;  /* 0x0000000400167245 */ /* 0x004fe20000201000 */
[----:B------:R-:W-:Y:S06]  /*5940*/  BRA `(.L_x_34415) ;  /* 0x0000000c00287947 */ /* 0x000fec0003800000 */
.L_x_34412:
        /* <DEDUP_REMOVED lines=9> */
.L_x_34417:
[----:B------:R-:W2:Y:S02]  /*59e0*/  LDG.E R4, desc[UR36][R4.64] ;  /* 0x0000002404047981 */ /* 0x000ea4000c1e1900 */
[----:B--2---:R-:W-:Y:S01]  /*59f0*/  I2FP.F32.S32 R22, R4 ;  /* 0x0000000400167245 */ /* 0x004fe20000201400 */
[----:B------:R-:W-:Y:S06]  /*5a00*/  BRA `(.L_x_34415) ;  /* 0x0000000800f87947 */ /* 0x000fec0003800000 */
.L_x_34416:
[----:B------:R-:W2:Y:S02]  /*5a10*/  LDG.E.U16 R4, desc[UR36][R4.64] ;  /* 0x0000002404047981 */ /* 0x000ea4000c1e1500 */
[----:B--2---:R0:W1:Y:S01]  /*5a20*/  I2F.S16 R22, R4 ;  /* 0x0000000400167306 */ /* 0x0040620000101400 */
[----:B------:R-:W-:Y:S05]  /*5a30*/  BRA `(.L_x_34415) ;  /* 0x0000000800ec7947 */ /* 0x000fea0003800000 */
.L_x_34411:
        /* <DEDUP_REMOVED lines=8> */
.L_x_34419:
[----:B------:R-:W2:Y:S02]  /*5ac0*/  LDG.E.U16 R4, desc[UR36][R4.64] ;  /* 0x0000002404047981 */ /* 0x000ea4000c1e1500 */
[----:B--2---:R-:W-:Y:S01]  /*5ad0*/  HADD2.F32 R22, -RZ, R4.H0_H0 ;  /* 0x20000004ff167230 */ /* 0x004fe20000004100 */
[----:B------:R-:W-:Y:S06]  /*5ae0*/  BRA `(.L_x_34415) ;  /* 0x0000000800c07947 */ /* 0x000fec0003800000 */
.L_x_34418:
        /* <DEDUP_REMOVED lines=8> */
.L_x_34421:
[----:B------:R-:W2:Y:S02]  /*5b70*/  LDG.E.U16 R4, desc[UR36][R4.64] ;  /* 0x0000002404047981 */ /* 0x000ea4000c1e1500 */
[----:B--2---:R-:W-:Y:S01]  /*5b80*/  HADD2.F32 R22, -RZ, R4.H0_H0 ;  /* 0x20000004ff167230 */ /* 0x004fe20000004100 */
[----:B------:R-:W-:Y:S06]  /*5b90*/  BRA `(.L_x_34415) ;  /* 0x0000000800947947 */ /* 0x000fec0003800000 */
.L_x_34420:
[----:B------:R-:W2:Y:S01]  /*5ba0*/  LDG.E.64 R4, desc[UR36][R4.64] ;  /* 0x0000002404047981 */ /* 0x000ea2000c1e1b00 */
[----:B------:R-:W-:Y:S01]  /*5bb0*/  UMOV UR4, 0xf0000000 ;  /* 0xf000000000047882 */ /* 0x000fe20000000000 */
[----:B------:R-:W-:Y:S01]  /*5bc0*/  UMOV UR5, 0x380fffff ;  /* 0x380fffff00057882 */ /* 0x000fe20000000000 */
[----:B--2---:R-:W0:Y:S01]  /*5bd0*/  F2F.F32.F64 R22, R4 ;  /* 0x0000000400167310 */ /* 0x004e220000301000 */
[----:B------:R-:W-:-:S14]  /*5be0*/  DSETP.GEU.AND P0, PT, |R4|, UR4, PT ;  /* 0x0000000404007e2a */ /* 0x000fdc000bf0e200 */
[----:B0-----:R-:W-:Y:S01]  /*5bf0*/  @!P0 FMUL R22, R22, 1.175494350822287508e-38 ;  /* 0x0080000016168820 */ /* 0x001fe20000400000 */
[----:B------:R-:W-:Y:S06]  /*5c00*/  BRA `(.L_x_34415) ;  /* 0x0000000800787947 */ /* 0x000fec0003800000 */
.L_x_34410:
        /* <DEDUP_REMOVED lines=12> */
.L_x_34424:
[----:B------:R-:W2:Y:S01]  /*5cd0*/  LDG.E.64 R4, desc[UR36][R4.64] ;  /* 0x0000002404047981 */ /* 0x000ea2000c1e1b00 */
[----:B------:R-:W-:Y:S01]  /*5ce0*/  UMOV UR4, 0xf0000000 ;  /* 0xf000000000047882 */ /* 0x000fe20000000000 */
[----:B------:R-:W-:Y:S01]  /*5cf0*/  UMOV UR5, 0x380fffff ;  /* 0x380fffff00057882 */ /* 0x000fe20000000000 */
[----:B--2---:R-:W0:Y:S01]  /*5d00*/  F2F.F32.F64 R22, R4 ;  /* 0x0000000400167310 */ /* 0x004e220000301000 */
[----:B------:R-:W-:-:S14]  /*5d10*/  DSETP.GEU.AND P0, PT, |R4|, UR4, PT ;  /* 0x0000000404007e2a */ /* 0x000fdc000bf0e200 */
[----:B0-----:R-:W-:Y:S01]  /*5d20*/  @!P0 FMUL R22, R22, 1.175494350822287508e-38 ;  /* 0x0080000016168820 */ /* 0x001fe20000400000 */
[----:B------:R-:W-:Y:S06]  /*5d30*/  BRA `(.L_x_34415) ;  /* 0x00000008002c7947 */ /* 0x000fec0003800000 */
.L_x_34423:
        /* <DEDUP_REMOVED lines=25> */
.L_x_34426:
        /* <DEDUP_REMOVED lines=13> */
.L_x_34425:
[----:B------:R-:W2:Y:S02]  /*5fa0*/  LDG.E.U16 R4, desc[UR36][R4.64] ;  /* 0x0000002404047981 */ /* 0x000ea4000c1e1500 */
[----:B--2---:R-:W-:Y:S01]  /*5fb0*/  IMAD.U32 R22, R4, 0x10000, RZ ;  /* 0x0001000004167824 */ /* 0x004fe200078e00ff */
[----:B------:R-:W-:Y:S06]  /*5fc0*/  BRA `(.L_x_34415) ;  /* 0x0000000400887947 */ /* 0x000fec0003800000 */
.L_x_34422:
        /* <DEDUP_REMOVED lines=11> */
.L_x_34429:
        /* <DEDUP_REMOVED lines=20> */
.L_x_34431:
[----:B------:R-:W-:Y:S05]  /*61c0*/  BSYNC.RECONVERGENT B0 ;  /* 0x0000000000007941 */ /* 0x000fea0003800200 */
.L_x_34430:
[----:B------:R-:W-:Y:S01]  /*61d0*/  IMAD.SHL.U32 R0, R0, 0x100000, RZ ;  /* 0x0010000000007824 */ /* 0x000fe200078e00ff */
[----:B------:R-:W-:-:S04]  /*61e0*/  LEA R3, R3, 0x3b800000, 0x17 ;  /* 0x3b80000003037811 */ /* 0x000fc800078eb8ff */
[----:B------:R-:W-:Y:S01]  /*61f0*/  LOP3.LUT R22, R3, R0, R7, 0xfe, !PT ;  /* 0x0000000003167212 */ /* 0x000fe200078efe07 */
[----:B------:R-:W-:Y:S06]  /*6200*/  BRA `(.L_x_34415) ;  /* 0x0000000000f87947 */ /* 0x000fec0003800000 */
.L_x_34428:
        /* <DEDUP_REMOVED lines=20> */
.L_x_34433:
[----:B------:R-:W-:Y:S05]  /*6350*/  BSYNC.RECONVERGENT B0 ;  /* 0x0000000000007941 */ /* 0x000fea0003800200 */
.L_x_34432:
[----:B------:R-:W-:Y:S01]  /*6360*/  IMAD.SHL.U32 R0, R0, 0x200000, RZ ;  /* 0x0020000000007824 */ /* 0x000fe200078e00ff */
[----:B------:R-:W-:-:S04]  /*6370*/  LEA R3, R3, 0x37800000, 0x17 ;  /* 0x3780000003037811 */ /* 0x000fc800078eb8ff */
[----:B------:R-:W-:Y:S01]  /*6380*/  LOP3.LUT R22, R3, R0, R7, 0xfe, !PT ;  /* 0x0000000003167212 */ /* 0x000fe200078efe07 */
[----:B------:R-:W-:Y:S06]  /*6390*/  BRA `(.L_x_34415) ;  /* 0x0000000000947947 */ /* 0x000fec0003800000 */
.L_x_34427:
        /* <DEDUP_REMOVED lines=14> */
.L_x_34414:
        /* <DEDUP_REMOVED lines=16> */
.L_x_34436:
[----:B------:R-:W-:Y:S01]  /*6580*/  IMAD.MOV.U32 R22, RZ, RZ, RZ ;  /* 0x000000ffff167224 */ /* 0x000fe200078e00ff */
[----:B------:R-:W-:Y:S06]  /*6590*/  BRA `(.L_x_34415) ;  /* 0x0000000000147947 */ /* 0x000fec0003800000 */
.L_x_34435:
[----:B------:R-:W2:Y:S02]  /*65a0*/  LDG.E.64 R4, desc[UR36][R4.64] ;  /* 0x0000002404047981 */ /* 0x000ea4000c1e1b00 */
[----:B--2---:R0:W1:Y:S01]  /*65b0*/  I2F.U64 R22, R4 ;  /* 0x0000000400167312 */ /* 0x0040620000301000 */
[----:B------:R-:W-:Y:S05]  /*65c0*/  BRA `(.L_x_34415) ;  /* 0x0000000000087947 */ /* 0x000fea0003800000 */
.L_x_34434:
[----:B------:R-:W2:Y:S02]  /*65d0*/  LDG.E R4, desc[UR36][R4.64] ;  /* 0x0000002404047981 */ /* 0x000ea4000c1e1900 */
[----:B--2---:R-:W-:-:S07]  /*65e0*/  I2FP.F32.U32 R22, R4 ;  /* 0x0000000400167245 */ /* 0x004fce0000201000 */
.L_x_34415:
[----:B------:R-:W-:Y:S05]  /*65f0*/  BSYNC.RECONVERGENT B6 ;  /* 0x0000000000067941 */ /* 0x000fea0003800200 */
.L_x_34409:
        /* <DEDUP_REMOVED lines=21> */
.L_x_34441:
[----:B------:R-:W2:Y:S02]  /*6750*/  LDG.E.U8 R0, desc[UR36][R4.64] ;  /* 0x0000002404007981 */ /* 0x000ea4000c1e1100 */
[----:B--2---:R-:W-:Y:S01]  /*6760*/  I2FP.F32.U32 R0, R0 ;  /* 0x0000000000007245 */ /* 0x004fe20000201000 */
[----:B------:R-:W-:Y:S06]  /*6770*/  BRA `(.L_x_34443) ;  /* 0x0000000c00287947 */ /* 0x000fec0003800000 */
.L_x_34440:
        /* <DEDUP_REMOVED lines=9> */
.L_x_34445:
[----:B------:R-:W2:Y:S02]  /*6810*/  LDG.E R0, desc[UR36][R4.64] ;  /* 0x0000002404007981 */ /* 0x000ea4000c1e1900 */
[----:B--2---:R-:W-:Y:S01]  /*6820*/  I2FP.F32.S32 R0, R0 ;  /* 0x0000000000007245 */ /* 0x004fe20000201400 */
[----:B------:R-:W-:Y:S06]  /*6830*/  BRA `(.L_x_34443) ;  /* 0x0000000800f87947 */ /* 0x000fec0003800000 */
.L_x_34444:
[----:B------:R-:W2:Y:S02]  /*6840*/  LDG.E.U16 R0, desc[UR36][R4.64] ;  /* 0x0000002404007981 */ /* 0x000ea4000c1e1500 */
[----:B--2---:R-:W0:Y:S01]  /*6850*/  I2F.S16 R0, R0 ;  /* 0x0000000000007306 */ /* 0x004e220000101400 */
[----:B------:R-:W-:Y:S05]  /*6860*/  BRA `(.L_x_34443) ;  /* 0x0000000800ec7947 */ /* 0x000fea0003800000 */
.L_x_34439:
        /* <DEDUP_REMOVED lines=8> */
.L_x_34447:
[----:B------:R-:W2:Y:S02]  /*68f0*/  LDG.E.U16 R0, desc[UR36][R4.64] ;  /* 0x0000002404007981 */ /* 0x000ea4000c1e1500 */
[----:B--2---:R-:W-:Y:S01]  /*6900*/  HADD2.F32 R0, -RZ, R0.H0_H0 ;  /* 0x20000000ff007230 */ /* 0x004fe20000004100 */
[----:B------:R-:W-:Y:S06]  /*6910*/  BRA `(.L_x_34443) ;  /* 0x0000000800c07947 */ /* 0x000fec0003800000 */
.L_x_34446:
        /* <DEDUP_REMOVED lines=8> */
.L_x_34449:
[----:B------:R-:W2:Y:S02]  /*69a0*/  LDG.E.U16 R0, desc[UR36][R4.64] ;  /* 0x0000002404007981 */ /* 0x000ea4000c1e1500 */
[----:B--2---:R-:W-:Y:S01]  /*69b0*/  HADD2.F32 R0, -RZ, R0.H0_H0 ;  /* 0x20000000ff007230 */ /* 0x004fe20000004100 */
[----:B------:R-:W-:Y:S06]  /*69c0*/  BRA `(.L_x_34443) ;  /* 0x0000000800947947 */ /* 0x000fec0003800000 */
.L_x_34448:
[----:B------:R-:W2:Y:S01]  /*69d0*/  LDG.E.64 R4, desc[UR36][R4.64] ;  /* 0x0000002404047981 */ /* 0x000ea2000c1e1b00 */
[----:B------:R-:W-:Y:S01]  /*69e0*/  UMOV UR4, 0xf0000000 ;  /* 0xf000000000047882 */ /* 0x000fe20000000000 */
[----:B------:R-:W-:Y:S01]  /*69f0*/  UMOV UR5, 0x380fffff ;  /* 0x380fffff00057882 */ /* 0x000fe20000000000 */
[----:B--2---:R-:W0:Y:S01]  /*6a00*/  F2F.F32.F64 R0, R4 ;  /* 0x0000000400007310 */ /* 0x004e220000301000 */
[----:B------:R-:W-:-:S14]  /*6a10*/  DSETP.GEU.AND P0, PT, |R4|, UR4, PT ;  /* 0x0000000404007e2a */ /* 0x000fdc000bf0e200 */
[----:B0-----:R-:W-:Y:S01]  /*6a20*/  @!P0 FMUL R0, R0, 1.175494350822287508e-38 ;  /* 0x0080000000008820 */ /* 0x001fe20000400000 */
[----:B------:R-:W-:Y:S06]  /*6a30*/  BRA `(.L_x_34443) ;  /* 0x0000000800787947 */ /* 0x000fec0003800000 */
.L_x_34438:
        /* <DEDUP_REMOVED lines=12> */
.L_x_34452:
[----:B------:R-:W2:Y:S01]  /*6b00*/  LDG.E.64 R4, desc[UR36][R4.64] ;  /* 0x0000002404047981 */ /* 0x000ea2000c1e1b00 */
[----:B------:R-:W-:Y:S01]  /*6b10*/  UMOV UR4, 0xf0000000 ;  /* 0xf000000000047882 */ /* 0x000fe20000000000 */
[----:B------:R-:W-:Y:S01]  /*6b20*/  UMOV UR5, 0x380fffff ;  /* 0x380fffff00057882 */ /* 0x000fe20000000000 */
[----:B--2---:R-:W0:Y:S01]  /*6b30*/  F2F.F32.F64 R0, R4 ;  /* 0x0000000400007310 */ /* 0x004e220000301000 */
[----:B------:R-:W-:-:S14]  /*6b40*/  DSETP.GEU.AND P0, PT, |R4|, UR4, PT ;  /* 0x0000000404007e2a */ /* 0x000fdc000bf0e200 */
[----:B0-----:R-:W-:Y:S01]  /*6b50*/  @!P0 FMUL R0, R0, 1.175494350822287508e-38 ;  /* 0x0080000000008820 */ /* 0x001fe20000400000 */
[----:B------:R-:W-:Y:S06]  /*6b60*/  BRA `(.L_x_34443) ;  /* 0x00000008002c7947 */ /* 0x000fec0003800000 */
.L_x_34451:
        /* <DEDUP_REMOVED lines=25> */
.L_x_34454:
        /* <DEDUP_REMOVED lines=13> */
.L_x_34453:
[----:B------:R-:W2:Y:S02]  /*6dd0*/  LDG.E.U16 R0, desc[UR36][R4.64] ;  /* 0x0000002404007981 */ /* 0x000ea4000c1e1500 */
[----:B--2---:R-:W-:Y:S01]  /*6de0*/  IMAD.U32 R0, R0, 0x10000, RZ ;  /* 0x0001000000007824 */ /* 0x004fe200078e00ff */
[----:B------:R-:W-:Y:S06]  /*6df0*/  BRA `(.L_x_34443) ;  /* 0x0000000400887947 */ /* 0x000fec0003800000 */
.L_x_34450:
        /* <DEDUP_REMOVED lines=11> */
.L_x_34457:
        /* <DEDUP_REMOVED lines=20> */
.L_x_34459:
[----:B------:R-:W-:Y:S05]  /*6ff0*/  BSYNC.RECONVERGENT B0 ;  /* 0x0000000000007941 */ /* 0x000fea0003800200 */
.L_x_34458:
[----:B------:R-:W-:Y:S01]  /*7000*/  IMAD.SHL.U32 R0, R0, 0x100000, RZ ;  /* 0x0010000000007824 */ /* 0x000fe200078e00ff */
[----:B------:R-:W-:-:S04]  /*7010*/  LEA R3, R3, 0x3b800000, 0x17 ;  /* 0x3b80000003037811 */ /* 0x000fc800078eb8ff */
[----:B------:R-:W-:Y:S01]  /*7020*/  LOP3.LUT R0, R3, R0, R7, 0xfe, !PT ;  /* 0x0000000003007212 */ /* 0x000fe200078efe07 */
[----:B------:R-:W-:Y:S06]  /*7030*/  BRA `(.L_x_34443) ;  /* 0x0000000000f87947 */ /* 0x000fec0003800000 */
.L_x_34456:
        /* <DEDUP_REMOVED lines=20> */
.L_x_34461:
[----:B------:R-:W-:Y:S05]  /*7180*/  BSYNC.RECONVERGENT B0 ;  /* 0x0000000000007941 */ /* 0x000fea0003800200 */
.L_x_34460:
[----:B------:R-:W-:Y:S01]  /*7190*/  IMAD.SHL.U32 R0, R0, 0x200000, RZ ;  /* 0x0020000000007824 */ /* 0x000fe200078e00ff */
[----:B------:R-:W-:-:S04]  /*71a0*/  LEA R3, R3, 0x37800000, 0x17 ;  /* 0x3780000003037811 */ /* 0x000fc800078eb8ff */
[----:B------:R-:W-:Y:S01]  /*71b0*/  LOP3.LUT R0, R3, R0, R7, 0xfe, !PT ;  /* 0x0000000003007212 */ /* 0x000fe200078efe07 */
[----:B------:R-:W-:Y:S06]  /*71c0*/  BRA `(.L_x_34443) ;  /* 0x0000000000947947 */ /* 0x000fec0003800000 */
.L_x_34455:
        /* <DEDUP_REMOVED lines=14> */
.L_x_34442:
        /* <DEDUP_REMOVED lines=16> */
.L_x_34464:
[----:B------:R-:W-:Y:S01]  /*73b0*/  IMAD.MOV.U32 R0, RZ, RZ, RZ ;  /* 0x000000ffff007224 */ /* 0x000fe200078e00ff */
[----:B------:R-:W-:Y:S06]  /*73c0*/  BRA `(.L_x_34443) ;  /* 0x0000000000147947 */ /* 0x000fec0003800000 */
.L_x_34463:
[----:B------:R-:W2:Y:S02]  /*73d0*/  LDG.E.64 R4, desc[UR36][R4.64] ;  /* 0x0000002404047981 */ /* 0x000ea4000c1e1b00 */
[----:B--2---:R0:W1:Y:S01]  /*73e0*/  I2F.U64 R0, R4 ;  /* 0x0000000400007312 */ /* 0x0040620000301000 */
[----:B------:R-:W-:Y:S05]  /*73f0*/  BRA `(.L_x_34443) ;  /* 0x0000000000087947 */ /* 0x000fea0003800000 */
.L_x_34462:
[----:B------:R-:W2:Y:S02]  /*7400*/  LDG.E R0, desc[UR36][R4.64] ;  /* 0x0000002404007981 */ /* 0x000ea4000c1e1900 */
[----:B--2---:R-:W-:-:S07]  /*7410*/  I2FP.F32.U32 R0, R0 ;  /* 0x0000000000007245 */ /* 0x004fce0000201000 */
.L_x_34443:
[----:B------:R-:W-:Y:S05]  /*7420*/  BSYNC.RECONVERGENT B6 ;  /* 0x0000000000067941 */ /* 0x000fea0003800200 */
.L_x_34437:
[----:B---3-5:R-:W-:Y:S02]  /*7430*/  FSETP.NEU.FTZ.AND P0, PT, R22, RZ, PT ;  /* 0x000000ff1600720b */ /* 0x028fe40003f1d000 */
[----:B01--4-:R-:W-:-:S04]  /*7440*/  FSETP.NEU.FTZ.AND P1, PT, R0, RZ, PT ;  /* 0x000000ff0000720b */ /* 0x013fc80003f3d000 */
[----:B------:R-:W-:-:S13]  /*7450*/  PLOP3.LUT P0, PT, P0, P1, PT, 0x80, 0x8 ;  /* 0x000000000008781c */ /* 0x000fda0000703070 */
.L_x_34408:
[----:B------:R-:W-:Y:S05]  /*7460*/  BSYNC.RECONVERGENT B7 ;  /* 0x0000000000077941 */ /* 0x000fea0003800200 */
.L_x_34407:
        /* <DEDUP_REMOVED lines=34> */
.L_x_34472:
[----:B------:R0:W-:Y:S01]  /*7690*/  STG.E.U8 desc[UR36][R8.64], R11 ;  /* 0x0000000b08007986 */ /* 0x0001e2000c101124 */
[----:B------:R-:W-:Y:S05]  /*76a0*/  BRA `(.L_x_34474) ;  /* 0x0000000c00087947 */ /* 0x000fea0003800000 */
.L_x_34471:
        /* <DEDUP_REMOVED lines=10> */
.L_x_34476:
[----:B------:R0:W-:Y:S01]  /*7750*/  STG.E desc[UR36][R8.64], R11 ;  /* 0x0000000b08007986 */ /* 0x0001e2000c101924 */
[----:B------:R-:W-:Y:S05]  /*7760*/  BRA `(.L_x_34474) ;  /* 0x0000000800d87947 */ /* 0x000fea0003800000 */
.L_x_34475:
[----:B------:R0:W-:Y:S01]  /*7770*/  STG.E.U16 desc[UR36][R8.64], R11 ;  /* 0x0000000b08007986 */ /* 0x0001e2000c101524 */
[----:B------:R-:W-:Y:S05]  /*7780*/  BRA `(.L_x_34474) ;  /* 0x0000000800d07947 */ /* 0x000fea0003800000 */
.L_x_34470:
        /* <DEDUP_REMOVED lines=9> */
.L_x_34478:
[----:B------:R-:W0:Y:S02]  /*7820*/  I2F.S16 R0, R11 ;  /* 0x0000000b00007306 */ /* 0x000e240000101400 */
[----:B0-----:R-:W-:-:S05]  /*7830*/  F2FP.F16.F32.PACK_AB R0, RZ, R0 ;  /* 0x00000000ff00723e */ /* 0x001fca00000000ff */
[----:B------:R0:W-:Y:S01]  /*7840*/  STG.E.U16 desc[UR36][R8.64], R0 ;  /* 0x0000000008007986 */ /* 0x0001e2000c101524 */
[----:B------:R-:W-:Y:S05]  /*7850*/  BRA `(.L_x_34474) ;  /* 0x00000008009c7947 */ /* 0x000fea0003800000 */
.L_x_34477:
        /* <DEDUP_REMOVED lines=10> */
.L_x_34480:
[----:B------:R-:W0:Y:S02]  /*7900*/  I2F.S16 R11, R11 ;  /* 0x0000000b000b7306 */ /* 0x000e240000101400 */
[----:B0-----:R-:W-:-:S04]  /*7910*/  F2FP.F16.F32.PACK_AB R3, RZ, R11 ;  /* 0x0000000bff03723e */ /* 0x001fc800000000ff */
[----:B------:R-:W-:-:S05]  /*7920*/  PRMT R3, R3, 0x5410, RZ ;  /* 0x0000541003037816 */ /* 0x000fca00000000ff */
[----:B------:R0:W-:Y:S01]  /*7930*/  STG.E desc[UR36][R8.64], R3 ;  /* 0x0000000308007986 */ /* 0x0001e2000c101924 */
[----:B------:R-:W-:Y:S05]  /*7940*/  BRA `(.L_x_34474) ;  /* 0x0000000800607947 */ /* 0x000fea0003800000 */
.L_x_34479:
[----:B------:R-:W0:Y:S02]  /*7950*/  I2F.F64.S16 R4, R11 ;  /* 0x0000000b00047312 */ /* 0x000e240000101c00 */
[----:B0-----:R0:W-:Y:S01]  /*7960*/  STG.E.64 desc[UR36][R8.64], R4 ;  /* 0x0000000408007986 */ /* 0x0011e2000c101b24 */
[----:B------:R-:W-:Y:S05]  /*7970*/  BRA `(.L_x_34474) ;  /* 0x0000000800547947 */ /* 0x000fea0003800000 */
.L_x_34469:
        /* <DEDUP_REMOVED lines=10> */
.L_x_34483:
[----:B------:R-:W0:Y:S01]  /*7a20*/  I2F.F64.S16 R4, R11 ;  /* 0x0000000b00047312 */ /* 0x000e220000101c00 */
[----:B------:R-:W-:-:S05]  /*7a30*/  CS2R R6, SRZ ;  /* 0x0000000000067805 */ /* 0x000fca000001ff00 */
[----:B0-----:R0:W-:Y:S01]  /*7a40*/  STG.E.128 desc[UR36][R8.64], R4 ;  /* 0x0000000408007986 */ /* 0x0011e2000c101d24 */
[----:B------:R-:W-:Y:S05]  /*7a50*/  BRA `(.L_x_34474) ;  /* 0x00000008001c7947 */ /* 0x000fea0003800000 */
.L_x_34482:
        /* <DEDUP_REMOVED lines=17> */
.L_x_34487:
[----:B------:R-:W-:Y:S05]  /*7b70*/  BSYNC.RECONVERGENT B0 ;  /* 0x0000000000007941 */ /* 0x000fea0003800200 */
.L_x_34486:
[----:B------:R0:W-:Y:S01]  /*7b80*/  STG.E.U8 desc[UR36][R8.64], R3 ;  /* 0x0000000308007986 */ /* 0x0001e2000c101124 */
[----:B------:R-:W-:Y:S05]  /*7b90*/  BRA `(.L_x_34474) ;  /* 0x0000000400cc7947 */ /* 0x000fea0003800000 */
.L_x_34485:
        /* <DEDUP_REMOVED lines=16> */
.L_x_34484:
[----:B------:R-:W0:Y:S02]  /*7ca0*/  I2F.S16 R0, R11 ;  /* 0x0000000b00007306 */ /* 0x000e240000101400 */
[----:B0-----:R-:W-:-:S05]  /*7cb0*/  F2FP.BF16.F32.PACK_AB R0, RZ, R0 ;  /* 0x00000000ff00723e */ /* 0x001fca00000010ff */
[----:B------:R0:W-:Y:S01]  /*7cc0*/  STG.E.U16 desc[UR36][R8.64], R0 ;  /* 0x0000000008007986 */ /* 0x0001e2000c101524 */
[----:B------:R-:W-:Y:S05]  /*7cd0*/  BRA `(.L_x_34474) ;  /* 0x00000004007c7947 */ /* 0x000fea0003800000 */
.L_x_34481:
        /* <DEDUP_REMOVED lines=10> */
.L_x_34490:
        /* <DEDUP_REMOVED lines=12> */
.L_x_34493:
[----:B------:R-:W-:-:S04]  /*7e40*/  SHF.R.U32.HI R0, RZ, 0x14, R11 ;  /* 0x00000014ff007819 */ /* 0x000fc8000001160b */
[----:B------:R-:W-:-:S04]  /*7e50*/  LOP3.LUT R0, R0, 0x1, RZ, 0xc0, !PT ;  /* 0x0000000100007812 */ /* 0x000fc800078ec0ff */
[----:B------:R-:W-:-:S04]  /*7e60*/  IADD3 R0, PT, PT, R11, 0x487ffff, R0 ;  /* 0x0487ffff0b007810 */ /* 0x000fc80007ffe000 */
[----:B------:R-:W-:-:S04]  /*7e70*/  SHF.R.U32.HI R0, RZ, 0x14, R0 ;  /* 0x00000014ff007819 */ /* 0x000fc80000011600 */
[----:B------:R-:W-:-:S07]  /*7e80*/  LOP3.LUT R0, R0, 0xff, RZ, 0xc0, !PT ;  /* 0x000000ff00007812 */ /* 0x000fce00078ec0ff */
.L_x_34494:
[----:B------:R-:W-:-:S07]  /*7e90*/  PRMT R4, R0, 0x7610, R4 ;  /* 0x0000761000047816 */ /* 0x000fce0000000004 */
.L_x_34492:
[----:B------:R-:W-:Y:S05]  /*7ea0*/  BSYNC.RECONVERGENT B0 ;  /* 0x0000000000007941 */ /* 0x000fea0003800200 */
.L_x_34491:
[----:B------:R0:W-:Y:S01]  /*7eb0*/  STG.E.U8 desc[UR36][R8.64], R4 ;  /* 0x0000000408007986 */ /* 0x0001e2000c101124 */
[----:B------:R-:W-:Y:S05]  /*7ec0*/  BRA `(.L_x_34474) ;  /* 0x0000000400007947 */ /* 0x000fea0003800000 */
.L_x_34489:
        /* <DEDUP_REMOVED lines=12> */
.L_x_34497:
[----:B------:R-:W-:-:S04]  /*7f90*/  SHF.R.U32.HI R0, RZ, 0x15, R11 ;  /* 0x00000015ff007819 */ /* 0x000fc8000001160b */
[----:B------:R-:W-:-:S04]  /*7fa0*/  LOP3.LUT R0, R0, 0x1, RZ, 0xc0, !PT ;  /* 0x0000000100007812 */ /* 0x000fc800078ec0ff */
[----:B------:R-:W-:-:S04]  /*7fb0*/  IADD3 R0, PT, PT, R11, 0x88fffff, R0 ;  /* 0x088fffff0b007810 */ /* 0x000fc80007ffe000 */
[----:B------:R-:W-:-:S04]  /*7fc0*/  SHF.R.U32.HI R0, RZ, 0x15, R0 ;  /* 0x00000015ff007819 */ /* 0x000fc80000011600 */
[----:B------:R-:W-:-:S07]  /*7fd0*/  LOP3.LUT R0, R0, 0xff, RZ, 0xc0, !PT ;  /* 0x000000ff00007812 */ /* 0x000fce00078ec0ff */
.L_x_34498:
[----:B------:R-:W-:-:S07]  /*7fe0*/  PRMT R4, R0, 0x7610, R4 ;  /* 0x0000761000047816 */ /* 0x000fce0000000004 */
.L_x_34496:
[----:B------:R-:W-:Y:S05]  /*7ff0*/  BSYNC.RECONVERGENT B0 ;  /* 0x0000000000007941 */ /* 0x000fea0003800200 */
.L_x_34495:
[----:B------:R3:W-:Y:S01]  /*8000*/  STG.E.U8 desc[UR36][R8.64], R4 ;  /* 0x0000000408007986 */ /* 0x0007e2000c101124 */
[----:B------:R-:W-:Y:S05]  /*8010*/  BRA `(.L_x_34474) ;  /* 0x0000000000ac7947 */ /* 0x000fea0003800000 */
.L_x_34488:
[----:B------:R-:W-:-:S13]  /*8020*/  ISETP.NE.AND P0, PT, R0, 0x1c, PT ;  /* 0x0000001c0000780c */ /* 0x000fda0003f05270 */
[----:B------:R-:W-:Y:S05]  /*8030*/  @!P0 BRA `(.L_x_34499) ;  /* 0x0000000000a08947 */ /* 0x000fea0003800000 */
[----:B------:R-:W-:-:S13]  /*8040*/  ISETP.NE.AND P0, PT, R0, 0x1d, PT ;  /* 0x0000001d0000780c */ /* 0x000fda0003f05270 */
[----:B------:R-:W-:Y:S05]  /*8050*/  @!P0 BRA `(.L_x_34500) ;  /* 0x0000000000888947 */ /* 0x000fea0003800000 */
[----:B------:R-:W-:-:S13]  /*8060*/  ISETP.NE.AND P0, PT, R0, 0x2c, PT ;  /* 0x0000002c0000780c */ /* 0x000fda0003f05270 */
[----:B------:R-:W-:Y:S05]  /*8070*/  @!P0 BRA `(.L_x_34501) ;  /* 0x0000000000448947 */ /* 0x000fea0003800000 */
.L_x_34473:
        /* <DEDUP_REMOVED lines=16> */
.L_x_34502:
[----:B------:R-:W-:Y:S05]  /*8180*/  BRA `(.L_x_34474) ;  /* 0x0000000000507947 */ /* 0x000fea0003800000 */
.L_x_34501:
        /* <DEDUP_REMOVED lines=15> */
.L_x_34500:
[----:B------:R-:W-:Y:S02]  /*8280*/  IMAD.MOV.U32 R4, RZ, RZ, R11 ;  /* 0x000000ffff047224 */ /* 0x000fe400078e000b */
[----:B------:R-:W-:-:S05]  /*8290*/  IMAD.MOV.U32 R5, RZ, RZ, RZ ;  /* 0x000000ffff057224 */ /* 0x000fca00078e00ff */
[----:B------:R1:W-:Y:S01]  /*82a0*/  STG.E.64 desc[UR36][R8.64], R4 ;  /* 0x0000000408007986 */ /* 0x0003e2000c101b24 */
[----:B------:R-:W-:Y:S05]  /*82b0*/  BRA `(.L_x_34474) ;  /* 0x0000000000047947 */ /* 0x000fea0003800000 */
.L_x_34499:
[----:B------:R0:W-:Y:S02]  /*82c0*/  STG.E desc[UR36][R8.64], R11 ;  /* 0x0000000b08007986 */ /* 0x0001e4000c101924 */
.L_x_34474:
[----:B------:R-:W-:Y:S05]  /*82d0*/  BSYNC.RECONVERGENT B6 ;  /* 0x0000000000067941 */ /* 0x000fea0003800200 */
.L_x_34468:
        /* <DEDUP_REMOVED lines=24> */
.L_x_34508:
[----:B------:R4:W-:Y:S01]  /*8460*/  STG.E.U8 desc[UR36][R8.64], R22 ;  /* 0x0000001608007986 */ /* 0x0009e2000c101124 */
[----:B------:R-:W-:Y:S05]  /*8470*/  BRA `(.L_x_34510) ;  /* 0x0000000c00047947 */ /* 0x000fea0003800000 */
.L_x_34507:
        /* <DEDUP_REMOVED lines=10> */
.L_x_34512:
[----:B------:R2:W-:Y:S01]  /*8520*/  STG.E desc[UR36][R8.64], R22 ;  /* 0x0000001608007986 */ /* 0x0005e2000c101924 */
[----:B------:R-:W-:Y:S05]  /*8530*/  BRA `(.L_x_34510) ;  /* 0x0000000800d47947 */ /* 0x000fea0003800000 */
.L_x_34511:
[----:B------:R0:W-:Y:S01]  /*8540*/  STG.E.U16 desc[UR36][R8.64], R22 ;  /* 0x0000001608007986 */ /* 0x0001e2000c101524 */
[----:B------:R-:W-:Y:S05]  /*8550*/  BRA `(.L_x_34510) ;  /* 0x0000000800cc7947 */ /* 0x000fea0003800000 */
.L_x_34506:
        /* <DEDUP_REMOVED lines=9> */
.L_x_34514:
[----:B------:R-:W0:Y:S02]  /*85f0*/  I2F.S16 R0, R22 ;  /* 0x0000001600007306 */ /* 0x000e240000101400 */
[----:B0-----:R-:W-:-:S05]  /*8600*/  F2FP.F16.F32.PACK_AB R0, RZ, R0 ;  /* 0x00000000ff00723e */ /* 0x001fca00000000ff */
[----:B------:R0:W-:Y:S01]  /*8610*/  STG.E.U16 desc[UR36][R8.64], R0 ;  /* 0x0000000008007986 */ /* 0x0001e2000c101524 */
[----:B------:R-:W-:Y:S05]  /*8620*/  BRA `(.L_x_34510) ;  /* 0x0000000800987947 */ /* 0x000fea0003800000 */
.L_x_34513:
        /* <DEDUP_REMOVED lines=10> */
.L_x_34516:
[----:B------:R-:W0:Y:S02]  /*86d0*/  I2F.S16 R22, R22 ;  /* 0x0000001600167306 */ /* 0x000e240000101400 */
[----:B0-----:R-:W-:-:S04]  /*86e0*/  F2FP.F16.F32.PACK_AB R3, RZ, R22 ;  /* 0x00000016ff03723e */ /* 0x001fc800000000ff */
[----:B------:R-:W-:-:S05]  /*86f0*/  PRMT R3, R3, 0x5410, RZ ;  /* 0x0000541003037816 */ /* 0x000fca00000000ff */
[----:B------:R0:W-:Y:S01]  /*8700*/  STG.E desc[UR36][R8.64], R3 ;  /* 0x0000000308007986 */ /* 0x0001e2000c101924 */
[----:B------:R-:W-:Y:S05]  /*8710*/  BRA `(.L_x_34510) ;  /* 0x00000008005c7947 */ /* 0x000fea0003800000 */
.L_x_34515:
[----:B------:R-:W0:Y:S02]  /*8720*/  I2F.F64.S16 R4, R22 ;  /* 0x0000001600047312 */ /* 0x000e240000101c00 */
[----:B0-----:R0:W-:Y:S01]  /*8730*/  STG.E.64 desc[UR36][R8.64], R4 ;  /* 0x0000000408007986 */ /* 0x0011e2000c101b24 */
[----:B------:R-:W-:Y:S05]  /*8740*/  BRA `(.L_x_34510) ;  /* 0x0000000800507947 */ /* 0x000fea0003800000 */
.L_x_34505:
        /* <DEDUP_REMOVED lines=12> */
.L_x_34520:
        /* <DEDUP_REMOVED lines=16> */
.L_x_34523:
[----:B------:R-:W-:-:S07]  /*8910*/  PRMT R4, R0, 0x7610, R4 ;  /* 0x0000761000047816 */ /* 0x000fce0000000004 */
.L_x_34522:
[----:B------:R-:W-:Y:S05]  /*8920*/  BSYNC.RECONVERGENT B0 ;  /* 0x0000000000007941 */ /* 0x000fea0003800200 */
.L_x_34521:
[----:B------:R0:W-:Y:S01]  /*8930*/  STG.E.U8 desc[UR36][R8.64], R4 ;  /* 0x0000000408007986 */ /* 0x0001e2000c101124 */
[----:B------:R-:W-:Y:S05]  /*8940*/  BRA `(.L_x_34510) ;  /* 0x0000000400d07947 */ /* 0x000fea0003800000 */
.L_x_34519:
        /* <DEDUP_REMOVED lines=16> */
.L_x_34526:
[----:B------:R-:W-:-:S07]  /*8a50*/  PRMT R4, R0, 0x7610, R4 ;  /* 0x0000761000047816 */ /* 0x000fce0000000004 */
.L_x_34525:
[----:B------:R-:W-:Y:S05]  /*8a60*/  BSYNC.RECONVERGENT B0 ;  /* 0x0000000000007941 */ /* 0x000fea0003800200 */
.L_x_34524:
[----:B------:R0:W-:Y:S01]  /*8a70*/  STG.E.U8 desc[UR36][R8.64], R4 ;  /* 0x0000000408007986 */ /* 0x0001e2000c101124 */
[----:B------:R-:W-:Y:S05]  /*8a80*/  BRA `(.L_x_34510) ;  /* 0x0000000400807947 */ /* 0x000fea0003800000 */
.L_x_34518:
        /* <DEDUP_REMOVED lines=21> */
.L_x_34528:
[----:B------:R-:W-:Y:S02]  /*8be0*/  IMAD.MOV.U32 R4, RZ, RZ, R22 ;  /* 0x000000ffff047224 */ /* 0x000fe400078e0016 */
[----:B------:R-:W-:-:S05]  /*8bf0*/  IMAD.MOV.U32 R5, RZ, RZ, RZ ;  /* 0x000000ffff057224 */ /* 0x000fca00078e00ff */
[----:B------:R0:W-:Y:S01]  /*8c00*/  STG.E.64 desc[UR36][R8.64], R4 ;  /* 0x0000000408007986 */ /* 0x0001e2000c101b24 */
[----:B------:R-:W-:Y:S05]  /*8c10*/  BRA `(.L_x_34510) ;  /* 0x00000004001c7947 */ /* 0x000fea0003800000 */
.L_x_34527:
[----:B------:R0:W-:Y:S01]  /*8c20*/  STG.E desc[UR36][R8.64], R22 ;  /* 0x0000001608007986 */ /* 0x0001e2000c101924 */
[----:B------:R-:W-:Y:S05]  /*8c30*/  BRA `(.L_x_34510) ;  /* 0x0000000400147947 */ /* 0x000fea0003800000 */
.L_x_34517:
        /* <DEDUP_REMOVED lines=8> */
.L_x_34530:
[----:B------:R-:W0:Y:S01]  /*8cc0*/  I2F.F64.S16 R4, R22 ;  /* 0x0000001600047312 */ /* 0x000e220000101c00 */
[----:B------:R-:W-:-:S05]  /*8cd0*/  CS2R R6, SRZ ;  /* 0x0000000000067805 */ /* 0x000fca000001ff00 */
[----:B0-----:R0:W-:Y:S01]  /*8ce0*/  STG.E.128 desc[UR36][R8.64], R4 ;  /* 0x0000000408007986 */ /* 0x0011e2000c101d24 */
[----:B------:R-:W-:Y:S05]  /*8cf0*/  BRA `(.L_x_34510) ;  /* 0x0000000000e47947 */ /* 0x000fea0003800000 */
.L_x_34529:
[----:B------:R-:W-:-:S13]  /*8d00*/  ISETP.NE.AND P0, PT, R0, 0xf, PT ;  /* 0x0000000f0000780c */ /* 0x000fda0003f05270 */
[----:B------:R-:W-:Y:S05]  /*8d10*/  @!P0 BRA `(.L_x_34531) ;  /* 0x0000000000d08947 */ /* 0x000fea0003800000 */
[----:B------:R-:W-:-:S13]  /*8d20*/  ISETP.NE.AND P0, PT, R0, 0x17, PT ;  /* 0x000000170000780c */ /* 0x000fda0003f05270 */
[----:B------:R-:W-:Y:S05]  /*8d30*/  @!P0 BRA `(.L_x_34532) ;  /* 0x0000000000848947 */ /* 0x000fea0003800000 */
[----:B------:R-:W-:-:S13]  /*8d40*/  ISETP.NE.AND P0, PT, R0, 0x18, PT ;  /* 0x000000180000780c */ /* 0x000fda0003f05270 */
[----:B------:R-:W-:Y:S05]  /*8d50*/  @!P0 BRA `(.L_x_34533) ;  /* 0x0000000000448947 */ /* 0x000fea0003800000 */
.L_x_34509:
        /* <DEDUP_REMOVED lines=16> */
.L_x_34534:
[----:B------:R-:W-:Y:S05]  /*8e60*/  BRA `(.L_x_34510) ;  /* 0x0000000000887947 */ /* 0x000fea0003800000 */
.L_x_34533:
        /* <DEDUP_REMOVED lines=11> */
.L_x_34536:
[----:B------:R-:W-:Y:S05]  /*8f20*/  BSYNC.RECONVERGENT B0 ;  /* 0x0000000000007941 */ /* 0x000fea0003800200 */
.L_x_34535:
[----:B------:R0:W-:Y:S01]  /*8f30*/  STG.E.U8 desc[UR36][R8.64], R3 ;  /* 0x0000000308007986 */ /* 0x0001e2000c101124 */
[----:B------:R-:W-:Y:S05]  /*8f40*/  BRA `(.L_x_34510) ;  /* 0x0000000000507947 */ /* 0x000fea0003800000 */
.L_x_34532:
        /* <DEDUP_REMOVED lines=12> */
.L_x_34537:
[----:B------:R-:W-:Y:S01]  /*9010*/  IMAD.MOV.U32 R3, RZ, RZ, 0x7f ;  /* 0x0000007fff037424 */ /* 0x000fe200078e00ff */
[----:B------:R-:W-:-:S04]  /*9020*/  ISETP.GT.U32.AND P0, PT, R5, 0x7f800000, PT ;  /* 0x7f8000000500780c */ /* 0x000fc80003f04070 */
[----:B------:R-:W-:-:S05]  /*9030*/  SEL R3, R3, 0x7c, P0 ;  /* 0x0000007c03037807 */ /* 0x000fca0000000000 */
[----:B------:R0:W-:Y:S01]  /*9040*/  STG.E.U8 desc[UR36][R8.64], R3 ;  /* 0x0000000308007986 */ /* 0x0001e2000c101124 */
[----:B------:R-:W-:Y:S05]  /*9050*/  BRA `(.L_x_34510) ;  /* 0x00000000000c7947 */ /* 0x000fea0003800000 */
.L_x_34531:
[----:B------:R-:W0:Y:S02]  /*9060*/  I2F.S16 R0, R22 ;  /* 0x0000001600007306 */ /* 0x000e240000101400 */
[----:B0-----:R-:W-:-:S05]  /*9070*/  F2FP.BF16.F32.PACK_AB R0, RZ, R0 ;  /* 0x00000000ff00723e */ /* 0x001fca00000010ff */
[----:B------:R0:W-:Y:S02]  /*9080*/  STG.E.U16 desc[UR36][R8.64], R0 ;  /* 0x0000000008007986 */ /* 0x0001e4000c101524 */
.L_x_34510:
[----:B------:R-:W-:Y:S05]  /*9090*/  BSYNC.RECONVERGENT B6 ;  /* 0x0000000000067941 */ /* 0x000fea0003800200 */
.L_x_34504:
[----:B------:R-:W-:-:S07]  /*90a0*/  VIADD R2, R2, 0x80 ;  /* 0x0000008002027836 */ /* 0x000fce0000000000 */
.L_x_34467:
[----:B------:R-:W-:-:S13]  /*90b0*/  ISETP.GE.AND P0, PT, R2, R19, PT ;  /* 0x000000130200720c */ /* 0x000fda0003f06270 */
[----:B------:R-:W-:Y:S05]  /*90c0*/  @P0 BREAK.RELIABLE B7 ;  /* 0x0000000000070942 */ /* 0x000fea0003800100 */
[----:B------:R-:W-:Y:S05]  /*90d0*/  @P0 BRA `(.L_x_34503) ;  /* 0x0000000c006c0947 */ /* 0x000fea0003800000 */
[----:B------:R-:W-:Y:S05]  /*90e0*/  BSYNC.RELIABLE B7 ;  /* 0x0000000000077941 */ /* 0x000fea0003800100 */
.L_x_34466:
        /* <DEDUP_REMOVED lines=21> */
.L_x_34542:
[----:B------:R4:W-:Y:S01]  /*9240*/  STG.E.U8 desc[UR36][R8.64], R18 ;  /* 0x0000001208007986 */ /* 0x0009e2000c101124 */
[----:B------:R-:W-:Y:S05]  /*9250*/  BRA `(.L_x_34544) ;  /* 0x0000000c00047947 */ /* 0x000fea0003800000 */
.L_x_34541:
        /* <DEDUP_REMOVED lines=10> */
.L_x_34546:
[----:B------:R2:W-:Y:S01]  /*9300*/  STG.E desc[UR36][R8.64], R18 ;  /* 0x0000001208007986 */ /* 0x0005e2000c101924 */
[----:B------:R-:W-:Y:S05]  /*9310*/  BRA `(.L_x_34544) ;  /* 0x0000000800d47947 */ /* 0x000fea0003800000 */
.L_x_34545:
[----:B------:R0:W-:Y:S01]  /*9320*/  STG.E.U16 desc[UR36][R8.64], R18 ;  /* 0x0000001208007986 */ /* 0x0001e2000c101524 */
[----:B------:R-:W-:Y:S05]  /*9330*/  BRA `(.L_x_34544) ;  /* 0x0000000800cc7947 */ /* 0x000fea0003800000 */
.L_x_34540:
        /* <DEDUP_REMOVED lines=9> */
.L_x_34548:
[----:B------:R-:W0:Y:S02]  /*93d0*/  I2F.S16 R0, R18 ;  /* 0x0000001200007306 */ /* 0x000e240000101400 */
[----:B0-----:R-:W-:-:S05]  /*93e0*/  F2FP.F16.F32.PACK_AB R0, RZ, R0 ;  /* 0x00000000ff00723e */ /* 0x001fca00000000ff */
[----:B------:R0:W-:Y:S01]  /*93f0*/  STG.E.U16 desc[UR36][R8.64], R0 ;  /* 0x0000000008007986 */ /* 0x0001e2000c101524 */
[----:B------:R-:W-:Y:S05]  /*9400*/  BRA `(.L_x_34544) ;  /* 0x0000000800987947 */ /* 0x000fea0003800000 */
.L_x_34547:
        /* <DEDUP_REMOVED lines=10> */
.L_x_34550:
[----:B------:R-:W0:Y:S02]  /*94b0*/  I2F.S16 R18, R18 ;  /* 0x0000001200127306 */ /* 0x000e240000101400 */
[----:B0-----:R-:W-:-:S04]  /*94c0*/  F2FP.F16.F32.PACK_AB R3, RZ, R18 ;  /* 0x00000012ff03723e */ /* 0x001fc800000000ff */
[----:B------:R-:W-:-:S05]  /*94d0*/  PRMT R3, R3, 0x5410, RZ ;  /* 0x0000541003037816 */ /* 0x000fca00000000ff */
[----:B------:R0:W-:Y:S01]  /*94e0*/  STG.E desc[UR36][R8.64], R3 ;  /* 0x0000000308007986 */ /* 0x0001e2000c101924 */
[----:B------:R-:W-:Y:S05]  /*94f0*/  BRA `(.L_x_34544) ;  /* 0x00000008005c7947 */ /* 0x000fea0003800000 */
.L_x_34549:
[----:B------:R-:W0:Y:S02]  /*9500*/  I2F.F64.S16 R4, R18 ;  /* 0x0000001200047312 */ /* 0x000e240000101c00 */
[----:B0-----:R0:W-:Y:S01]  /*9510*/  STG.E.64 desc[UR36][R8.64], R4 ;  /* 0x0000000408007986 */ /* 0x0011e2000c101b24 */
[----:B------:R-:W-:Y:S05]  /*9520*/  BRA `(.L_x_34544) ;  /* 0x0000000800507947 */ /* 0x000fea0003800000 */
.L_x_34539:
        /* <DEDUP_REMOVED lines=12> */
.L_x_34554:
        /* <DEDUP_REMOVED lines=16> */
.L_x_34557:
[----:B------:R-:W-:-:S07]  /*96f0*/  PRMT R4, R0, 0x7610, R4 ;  /* 0x0000761000047816 */ /* 0x000fce0000000004 */
.L_x_34556:
[----:B------:R-:W-:Y:S05]  /*9700*/  BSYNC.RECONVERGENT B0 ;  /* 0x0000000000007941 */ /* 0x000fea0003800200 */
.L_x_34555:
[----:B------:R0:W-:Y:S01]  /*9710*/  STG.E.U8 desc[UR36][R8.64], R4 ;  /* 0x0000000408007986 */ /* 0x0001e2000c101124 */
[----:B------:R-:W-:Y:S05]  /*9720*/  BRA `(.L_x_34544) ;  /* 0x0000000400d07947 */ /* 0x000fea0003800000 */
.L_x_34553:
        /* <DEDUP_REMOVED lines=16> */
.L_x_34560:
[----:B------:R-:W-:-:S07]  /*9830*/  PRMT R4, R0, 0x7610, R4 ;  /* 0x0000761000047816 */ /* 0x000fce0000000004 */
.L_x_34559:
[----:B------:R-:W-:Y:S05]  /*9840*/  BSYNC.RECONVERGENT B0 ;  /* 0x0000000000007941 */ /* 0x000fea0003800200 */
.L_x_34558:
[----:B------:R0:W-:Y:S01]  /*9850*/  STG.E.U8 desc[UR36][R8.64], R4 ;  /* 0x0000000408007986 */ /* 0x0001e2000c101124 */
[----:B------:R-:W-:Y:S05]  /*9860*/  BRA `(.L_x_34544) ;  /* 0x0000000400807947 */ /* 0x000fea0003800000 */
.L_x_34552:
        /* <DEDUP_REMOVED lines=21> */
.L_x_34562:
[----:B------:R-:W-:Y:S02]  /*99c0*/  IMAD.MOV.U32 R4, RZ, RZ, R18 ;  /* 0x000000ffff047224 */ /* 0x000fe400078e0012 */
[----:B------:R-:W-:-:S05]  /*99d0*/  IMAD.MOV.U32 R5, RZ, RZ, RZ ;  /* 0x000000ffff057224 */ /* 0x000fca00078e00ff */
[----:B------:R0:W-:Y:S01]  /*99e0*/  STG.E.64 desc[UR36][R8.64], R4 ;  /* 0x0000000408007986 */ /* 0x0001e2000c101b24 */
[----:B------:R-:W-:Y:S05]  /*99f0*/  BRA `(.L_x_34544) ;  /* 0x00000004001c7947 */ /* 0x000fea0003800000 */
.L_x_34561:
[----:B------:R0:W-:Y:S01]  /*9a00*/  STG.E desc[UR36][R8.64], R18 ;  /* 0x0000001208007986 */ /* 0x0001e2000c101924 */
[----:B------:R-:W-:Y:S05]  /*9a10*/  BRA `(.L_x_34544) ;  /* 0x0000000400147947 */ /* 0x000fea0003800000 */
.L_x_34551:
        /* <DEDUP_REMOVED lines=8> */
.L_x_34564:
[----:B------:R-:W0:Y:S01]  /*9aa0*/  I2F.F64.S16 R4, R18 ;  /* 0x0000001200047312 */ /* 0x000e220000101c00 */
[----:B------:R-:W-:-:S05]  /*9ab0*/  CS2R R6, SRZ ;  /* 0x0000000000067805 */ /* 0x000fca000001ff00 */
[----:B0-----:R0:W-:Y:S01]  /*9ac0*/  STG.E.128 desc[UR36][R8.64], R4 ;  /* 0x0000000408007986 */ /* 0x0011e2000c101d24 */
[----:B------:R-:W-:Y:S05]  /*9ad0*/  BRA `(.L_x_34544) ;  /* 0x0000000000e47947 */ /* 0x000fea0003800000 */
.L_x_34563:
[----:B------:R-:W-:-:S13]  /*9ae0*/  ISETP.NE.AND P0, PT, R0, 0xf, PT ;  /* 0x0000000f0000780c */ /* 0x000fda0003f05270 */
[----:B------:R-:W-:Y:S05]  /*9af0*/  @!P0 BRA `(.L_x_34565) ;  /* 0x0000000000d08947 */ /* 0x000fea0003800000 */
[----:B------:R-:W-:-:S13]  /*9b00*/  ISETP.NE.AND P0, PT, R0, 0x17, PT ;  /* 0x000000170000780c */ /* 0x000fda0003f05270 */
[----:B------:R-:W-:Y:S05]  /*9b10*/  @!P0 BRA `(.L_x_34566) ;  /* 0x0000000000848947 */ /* 0x000fea0003800000 */
[----:B------:R-:W-:-:S13]  /*9b20*/  ISETP.NE.AND P0, PT, R0, 0x18, PT ;  /* 0x000000180000780c */ /* 0x000fda0003f05270 */
[----:B------:R-:W-:Y:S05]  /*9b30*/  @!P0 BRA `(.L_x_34567) ;  /* 0x0000000000448947 */ /* 0x000fea0003800000 */
.L_x_34543:
        /* <DEDUP_REMOVED lines=16> */
.L_x_34568:
[----:B------:R-:W-:Y:S05]  /*9c40*/  BRA `(.L_x_34544) ;  /* 0x0000000000887947 */ /* 0x000fea0003800000 */
.L_x_34567:
        /* <DEDUP_REMOVED lines=11> */
.L_x_34570:
[----:B------:R-:W-:Y:S05]  /*9d00*/  BSYNC.RECONVERGENT B0 ;  /* 0x0000000000007941 */ /* 0x000fea0003800200 */
.L_x_34569:
[----:B------:R0:W-:Y:S01]  /*9d10*/  STG.E.U8 desc[UR36][R8.64], R3 ;  /* 0x0000000308007986 */ /* 0x0001e2000c101124 */
[----:B------:R-:W-:Y:S05]  /*9d20*/  BRA `(.L_x_34544) ;  /* 0x0000000000507947 */ /* 0x000fea0003800000 */
.L_x_34566:
        /* <DEDUP_REMOVED lines=12> */
.L_x_34571:
[----:B------:R-:W-:Y:S01]  /*9df0*/  IMAD.MOV.U32 R3, RZ, RZ, 0x7f ;  /* 0x0000007fff037424 */ /* 0x000fe200078e00ff */
[----:B------:R-:W-:-:S04]  /*9e00*/  ISETP.GT.U32.AND P0, PT, R5, 0x7f800000, PT ;  /* 0x7f8000000500780c */ /* 0x000fc80003f04070 */
[----:B------:R-:W-:-:S05]  /*9e10*/  SEL R3, R3, 0x7c, P0 ;  /* 0x0000007c03037807 */ /* 0x000fca0000000000 */
[----:B------:R0:W-:Y:S01]  /*9e20*/  STG.E.U8 desc[UR36][R8.64], R3 ;  /* 0x0000000308007986 */ /* 0x0001e2000c101124 */
[----:B------:R-:W-:Y:S05]  /*9e30*/  BRA `(.L_x_34544) ;  /* 0x00000000000c7947 */ /* 0x000fea0003800000 */
.L_x_34565:
[----:B------:R-:W0:Y:S02]  /*9e40*/  I2F.S16 R0, R18 ;  /* 0x0000001200007306 */ /* 0x000e240000101400 */
[----:B0-----:R-:W-:-:S05]  /*9e50*/  F2FP.BF16.F32.PACK_AB R0, RZ, R0 ;  /* 0x00000000ff00723e */ /* 0x001fca00000010ff */
[----:B------:R0:W-:Y:S02]  /*9e60*/  STG.E.U16 desc[UR36][R8.64], R0 ;  /* 0x0000000008007986 */ /* 0x0001e4000c101524 */
.L_x_34544:
[----:B------:R-:W-:Y:S05]  /*9e70*/  BSYNC.RECONVERGENT B6 ;  /* 0x0000000000067941 */ /* 0x000fea0003800200 */
.L_x_34538:
[----:B------:R-:W-:-:S07]  /*9e80*/  VIADD R2, R2, 0x80 ;  /* 0x0000008002027836 */ /* 0x000fce0000000000 */
.L_x_34503:
[----:B------:R-:W-:Y:S05]  /*9e90*/  BSYNC.RECONVERGENT B8 ;  /* 0x0000000000087941 */ /* 0x000fea0003800200 */
.L_x_34465:
        /* <DEDUP_REMOVED lines=21> */
.L_x_34575:
[----:B------:R-:W-:Y:S01]  /*9ff0*/  STG.E.U8 desc[UR36][R2.64], R16 ;  /* 0x0000001002007986 */ /* 0x000fe2000c101124 */
[----:B------:R-:W-:Y:S05]  /*a000*/  EXIT ;  /* 0x000000000000794d */ /* 0x000fea0003800000 */
.L_x_34574:
        /* <DEDUP_REMOVED lines=9> */
.L_x_34578:
[----:B------:R-:W-:Y:S01]  /*a0a0*/  STG.E desc[UR36][R2.64], R16 ;  /* 0x0000001002007986 */ /* 0x000fe2000c101924 */
[----:B------:R-:W-:Y:S05]  /*a0b0*/  EXIT ;  /* 0x000000000000794d */ /* 0x000fea0003800000 */
.L_x_34577:
[----:B------:R-:W-:Y:S01]  /*a0c0*/  STG.E.U16 desc[UR36][R2.64], R16 ;  /* 0x0000001002007986 */ /* 0x000fe2000c101524 */
[----:B------:R-:W-:Y:S05]  /*a0d0*/  EXIT ;  /* 0x000000000000794d */ /* 0x000fea0003800000 */
.L_x_34573:
        /* <DEDUP_REMOVED lines=9> */
.L_x_34580:
[----:B------:R-:W0:Y:S02]  /*a170*/  I2F.S16 R0, R16 ;  /* 0x0000001000007306 */ /* 0x000e240000101400 */
[----:B0-----:R-:W-:-:S05]  /*a180*/  F2FP.F16.F32.PACK_AB R0, RZ, R0 ;  /* 0x00000000ff00723e */ /* 0x001fca00000000ff */
[----:B------:R-:W-:Y:S01]  /*a190*/  STG.E.U16 desc[UR36][R2.64], R0 ;  /* 0x0000000002007986 */ /* 0x000fe2000c101524 */
[----:B------:R-:W-:Y:S05]  /*a1a0*/  EXIT ;  /* 0x000000000000794d */ /* 0x000fea0003800000 */
.L_x_34579:
        /* <DEDUP_REMOVED lines=10> */
.L_x_34582:
[----:B------:R-:W0:Y:S02]  /*a250*/  I2F.S16 R16, R16 ;  /* 0x0000001000107306 */ /* 0x000e240000101400 */
[----:B0-----:R-:W-:-:S04]  /*a260*/  F2FP.F16.F32.PACK_AB R5, RZ, R16 ;  /* 0x00000010ff05723e */ /* 0x001fc800000000ff */
[----:B------:R-:W-:-:S05]  /*a270*/  PRMT R5, R5, 0x5410, RZ ;  /* 0x0000541005057816 */ /* 0x000fca00000000ff */
[----:B------:R-:W-:Y:S01]  /*a280*/  STG.E desc[UR36][R2.64], R5 ;  /* 0x0000000502007986 */ /* 0x000fe2000c101924 */
[----:B------:R-:W-:Y:S05]  /*a290*/  EXIT ;  /* 0x000000000000794d */ /* 0x000fea0003800000 */
.L_x_34581:
[----:B------:R-:W0:Y:S02]  /*a2a0*/  I2F.F64.S16 R16, R16 ;  /* 0x0000001000107312 */ /* 0x000e240000101c00 */
[----:B0-----:R-:W-:Y:S01]  /*a2b0*/  STG.E.64 desc[UR36][R2.64], R16 ;  /* 0x0000001002007986 */ /* 0x001fe2000c101b24 */
[----:B------:R-:W-:Y:S05]  /*a2c0*/  EXIT ;  /* 0x000000000000794d */ /* 0x000fea0003800000 */
.L_x_34572:
        /* <DEDUP_REMOVED lines=12> */
.L_x_34586:
        /* <DEDUP_REMOVED lines=17> */
.L_x_34588:
[----:B------:R-:W-:Y:S05]  /*a4a0*/  BSYNC.RECONVERGENT B0 ;  /* 0x0000000000007941 */ /* 0x000fea0003800200 */
.L_x_34587:
[----:B------:R-:W-:Y:S01]  /*a4b0*/  STG.E.U8 desc[UR36][R2.64], R0 ;  /* 0x0000000002007986 */ /* 0x000fe2000c101124 */
[----:B------:R-:W-:Y:S05]  /*a4c0*/  EXIT ;  /* 0x000000000000794d */ /* 0x000fea0003800000 */
.L_x_34585:
        /* <DEDUP_REMOVED lines=17> */
.L_x_34590:
[----:B------:R-:W-:Y:S05]  /*a5e0*/  BSYNC.RECONVERGENT B0 ;  /* 0x0000000000007941 */ /* 0x000fea0003800200 */
.L_x_34589:
[----:B------:R-:W-:Y:S01]  /*a5f0*/  STG.E.U8 desc[UR36][R2.64], R0 ;  /* 0x0000000002007986 */ /* 0x000fe2000c101124 */
[----:B------:R-:W-:Y:S05]  /*a600*/  EXIT ;  /* 0x000000000000794d */ /* 0x000fea0003800000 */
.L_x_34584:
        /* <DEDUP_REMOVED lines=21> */
.L_x_34592:
[----:B------:R-:W-:-:S05]  /*a760*/  IMAD.MOV.U32 R17, RZ, RZ, RZ ;  /* 0x000000ffff117224 */ /* 0x000fca00078e00ff */
[----:B------:R-:W-:Y:S01]  /*a770*/  STG.E.64 desc[UR36][R2.64], R16 ;  /* 0x0000001002007986 */ /* 0x000fe2000c101b24 */
[----:B------:R-:W-:Y:S05]  /*a780*/  EXIT ;  /* 0x000000000000794d */ /* 0x000fea0003800000 */
.L_x_34591:
[----:B------:R-:W-:Y:S01]  /*a790*/  STG.E desc[UR36][R2.64], R16 ;  /* 0x0000001002007986 */ /* 0x000fe2000c101924 */
[----:B------:R-:W-:Y:S05]  /*a7a0*/  EXIT ;  /* 0x000000000000794d */ /* 0x000fea0003800000 */
.L_x_34583:
        /* <DEDUP_REMOVED lines=8> */
.L_x_34594:
[----:B------:R-:W0:Y:S01]  /*a830*/  I2F.F64.S16 R16, R16 ;  /* 0x0000001000107312 */ /* 0x000e220000101c00 */
[----:B------:R-:W-:-:S05]  /*a840*/  CS2R R18, SRZ ;  /* 0x0000000000127805 */ /* 0x000fca000001ff00 */
[----:B0-----:R-:W-:Y:S01]  /*a850*/  STG.E.128 desc[UR36][R2.64], R16 ;  /* 0x0000001002007986 */ /* 0x001fe2000c101d24 */
[----:B------:R-:W-:Y:S05]  /*a860*/  EXIT ;  /* 0x000000000000794d */ /* 0x000fea0003800000 */
.L_x_34593:
[----:B------:R-:W-:-:S13]  /*a870*/  ISETP.NE.AND P0, PT, R0, 0xf, PT ;  /* 0x0000000f0000780c */ /* 0x000fda0003f05270 */
[----:B------:R-:W-:Y:S05]  /*a880*/  @!P0 BRA `(.L_x_34595) ;  /* 0x0000000000d48947 */ /* 0x000fea0003800000 */
[----:B------:R-:W-:-:S13]  /*a890*/  ISETP.NE.AND P0, PT, R0, 0x17, PT ;  /* 0x000000170000780c */ /* 0x000fda0003f05270 */
[----:B------:R-:W-:Y:S05]  /*a8a0*/  @!P0 BRA `(.L_x_34596) ;  /* 0x0000000000848947 */ /* 0x000fea0003800000 */
[----:B------:R-:W-:-:S13]  /*a8b0*/  ISETP.NE.AND P0, PT, R0, 0x18, PT ;  /* 0x000000180000780c */ /* 0x000fda0003f05270 */
[----:B------:R-:W-:Y:S05]  /*a8c0*/  @!P0 BRA `(.L_x_34597) ;  /* 0x0000000000448947 */ /* 0x000fea0003800000 */
.L_x_34576:
        /* <DEDUP_REMOVED lines=16> */
.L_x_34598:
[----:B------:R-:W-:Y:S05]  /*a9d0*/  EXIT ;  /* 0x000000000000794d */ /* 0x000fea0003800000 */
.L_x_34597:
        /* <DEDUP_REMOVED lines=11> */
.L_x_34600:
[----:B------:R-:W-:Y:S05]  /*aa90*/  BSYNC.RECONVERGENT B0 ;  /* 0x0000000000007941 */ /* 0x000fea0003800200 */
.L_x_34599:
[----:B------:R-:W-:Y:S01]  /*aaa0*/  STG.E.U8 desc[UR36][R2.64], R5 ;  /* 0x0000000502007986 */ /* 0x000fe2000c101124 */
[----:B------:R-:W-:Y:S05]  /*aab0*/  EXIT ;  /* 0x000000000000794d */ /* 0x000fea0003800000 */
.L_x_34596:
        /* <DEDUP_REMOVED lines=13> */
.L_x_34601:
[----:B------:R-:W-:Y:S01]  /*ab90*/  IMAD.MOV.U32 R5, RZ, RZ, 0x7f ;  /* 0x0000007fff057424 */ /* 0x000fe200078e00ff */
[----:B------:R-:W-:-:S04]  /*aba0*/  ISETP.GT.U32.AND P0, PT, R7, 0x7f800000, PT ;  /* 0x7f8000000700780c */ /* 0x000fc80003f04070 */
[----:B------:R-:W-:-:S05]  /*abb0*/  SEL R5, R5, 0x7c, P0 ;  /* 0x0000007c05057807 */ /* 0x000fca0000000000 */
[----:B------:R-:W-:Y:S01]  /*abc0*/  STG.E.U8 desc[UR36][R2.64], R5 ;  /* 0x0000000502007986 */ /* 0x000fe2000c101124 */
[----:B------:R-:W-:Y:S05]  /*abd0*/  EXIT ;  /* 0x000000000000794d */ /* 0x000fea0003800000 */
.L_x_34595:
[----:B------:R-:W0:Y:S02]  /*abe0*/  I2F.S16 R0, R16 ;  /* 0x0000001000007306 */ /* 0x000e240000101400 */
[----:B0-----:R-:W-:-:S05]  /*abf0*/  F2FP.BF16.F32.PACK_AB R0, RZ, R0 ;  /* 0x00000000ff00723e */ /* 0x001fca00000010ff */
[----:B------:R-:W-:Y:S01]  /*ac00*/  STG.E.U16 desc[UR36][R2.64], R0 ;  /* 0x0000000002007986 */ /* 0x000fe2000c101524 */
[----:B------:R-:W-:Y:S05]  /*ac10*/  EXIT ;  /* 0x000000000000794d */ /* 0x000fea0003800000 */
.L_x_34602:
        /* <DEDUP_REMOVED lines=14> */
.L_x_43694:


//--------------------- .text._ZN2at6native18elementwise_kernelILi128ELi4EZNS0_22gpu_kernel_impl_nocastINS0_13BinaryFunctorIffbZZZNS0_23logical_and_kernel_cudaERNS_14TensorIteratorEENKUlvE0_clEvENKUlvE5_clEvEUlffE_EEEEvRNS_18TensorIteratorBaseERKT_EUliE_EEviT1_ --------------------------
	.section	.text._ZN2at6native18elementwise_kernelILi128ELi4EZNS0_22gpu_kernel_impl_nocastINS0_13BinaryFunctorIffbZZZNS0_23logical_and_kernel_cudaERNS_14TensorIteratorEENKUlvE0_clEvENKUlvE5_clEvEUlffE_EEEEvRNS_18TensorIteratorBaseERKT_EUliE_EEviT1_,"ax",@progbits
	.align	128
        .global         _ZN2at6native18elementwise_kernelILi128ELi4EZNS0_22gpu_kernel_impl_nocastINS0_13BinaryFunctorIffbZZZNS0_23logical_and_kernel_cudaERNS_14TensorIteratorEENKUlvE0_clEvENKUlvE5_clEvEUlffE_EEEEvRNS_18TensorIteratorBaseERKT_EUliE_EEviT1_
        .type           _ZN2at6native18elementwise_kernelILi128ELi4EZNS0_22gpu_kernel_impl_nocastINS0_13BinaryFunctorIffbZZZNS0_23logical_and_kernel_cudaERNS_14TensorIteratorEENKUlvE0_clEvENKUlvE5_clEvEUlffE_EEEEvRNS_18TensorIteratorBaseERKT_EUliE_EEviT1_,@function
        .size           _ZN2at6native18elementwise_kernelILi128ELi4EZNS0_22gpu_kernel_impl_nocastINS0_13BinaryFunctorIffbZZZNS0_23logical_and_kernel_cudaERNS_14TensorIteratorEENKUlvE0_clEvENKUlvE5_clEvEUlffE_EEEEvRNS_18TensorIteratorBaseERKT_EUliE_EEviT1_,(.L_x_43695 - _ZN2at6native18elementwise_kernelILi128ELi4EZNS0_22gpu_kernel_impl_nocastINS0_13BinaryFunctorIffbZZZNS0_23logical_and_kernel_cudaERNS_14TensorIteratorEENKUlvE0_clEvENKUlvE5_clEvEUlffE_EEEEvRNS_18TensorIteratorBaseERKT_EUliE_EEviT1_)
        .other          _ZN2at6native18elementwise_kernelILi128ELi4EZNS0_22gpu_kernel_impl_nocastINS0_13BinaryFunctorIffbZZZNS0_23logical_and_kernel_cudaERNS_14TensorIteratorEENKUlvE0_clEvENKUlvE5_clEvEUlffE_EEEEvRNS_18TensorIteratorBaseERKT_EUliE_EEviT1_,@"STO_CUDA_ENTRY STV_DEFAULT"
_ZN2at6native18elementwise_kernelILi128ELi4EZNS0_22gpu_kernel_impl_nocastINS0_13BinaryFunctorIffbZZZNS0_23logical_and_kernel_cudaERNS_14TensorIteratorEENKUlvE0_clEvENKUlvE5_clEvEUlffE_EEEEvRNS_18TensorIteratorBaseERKT_EUliE_EEviT1_:
.text._ZN2at6native18elementwise_kernelILi128ELi4EZNS0_22gpu_kernel_impl_nocastINS0_13BinaryFunctorIffbZZZNS0_23logical_and_kernel_cudaERNS_14TensorIteratorEENKUlvE0_clEvENKUlvE5_clEvEUlffE_EEEEvRNS_18TensorIteratorBaseERKT_EUliE_EEviT1_:
        /* <DEDUP_REMOVED lines=39> */
.L_x_34606:
[----:B------:R-:W-:-:S13]  /*0270*/  ISETP.GE.AND P0, PT, R3, UR4, PT ;  /* 0x0000000403007c0c */ /* 0x000fda000bf06270 */
[----:B------:R-:W-:Y:S05]  /*0280*/  @P0 BREAK.RELIABLE B1 ;  /* 0x0000000000010942 */ /* 0x000fea0003800100 */
[----:B------:R-:W-:Y:S05]  /*0290*/  @P0 BRA `(.L_x_34607) ;  /* 0x0000000000300947 */ /* 0x000fea0003800000 */
[----:B------:R-:W-:Y:S05]  /*02a0*/  BSYNC.RELIABLE B1 ;  /* 0x0000000000017941 */ /* 0x000fea0003800100 */
.L_x_34605:
        /* <DEDUP_REMOVED lines=11> */
.L_x_34607:
[----:B------:R-:W-:Y:S05]  /*0360*/  BSYNC.RECONVERGENT B0 ;  /* 0x0000000000007941 */ /* 0x000fea0003800200 */
.L_x_34604:
        /* <DEDUP_REMOVED lines=14> */
.L_x_34603:
        /* <DEDUP_REMOVED lines=356> */
.L_x_34611:
        /* <DEDUP_REMOVED lines=367> */
.L_x_34613:
        /* <DEDUP_REMOVED lines=16> */
.L_x_34610:
[----:B------:R-:W-:-:S13]  /*3280*/  ISETP.GE.AND P0, PT, R3, UR4, PT ;  /* 0x0000000403007c0c */ /* 0x000fda000bf06270 */
[----:B------:R-:W-:Y:S05]  /*3290*/  @P0 BREAK.RELIABLE B1 ;  /* 0x0000000000010942 */ /* 0x000fea0003800100 */
[----:B------:R-:W-:Y:S05]  /*32a0*/  @P0 BRA `(.L_x_34612) ;  /* 0x0000001400b40947 */ /* 0x000fea0003800000 */
[----:B------:R-:W-:Y:S05]  /*32b0*/  BSYNC.RELIABLE B1 ;  /* 0x0000000000017941 */ /* 0x000fea0003800100 */
.L_x_34609:
        /* <DEDUP_REMOVED lines=348> */
.L_x_34614:
        /* <DEDUP_REMOVED lines=16> */
.L_x_34612:
[----:B------:R-:W-:Y:S05]  /*4980*/  BSYNC.RECONVERGENT B0 ;  /* 0x0000000000007941 */ /* 0x000fea0003800200 */
.L_x_34608:
        /* <DEDUP_REMOVED lines=351> */
.L_x_34615:
        /* <DEDUP_REMOVED lines=16> */
.L_x_34616:
        /* <DEDUP_REMOVED lines=16> */
.L_x_43695:


//--------------------- .text._ZN2at6native27unrolled_elementwise_kernelINS0_13BinaryFunctorIffbZZZNS0_23logical_and_kernel_cudaERNS_14TensorIteratorEENKUlvE0_clEvENKUlvE5_clEvEUlffE_EESt5arrayIPcLm3EELi4E23TrivialOffsetCalculatorILi2EjESC_ILi1EjENS0_6memory15LoadWithoutCastENSF_16StoreWithoutCastEEEviT_T0_T2_T3_T4_T5_ --------------------------
	.section	.text._ZN2at6native27unrolled_elementwise_kernelINS0_13BinaryFunctorIffbZZZNS0_23logical_and_kernel_cudaERNS_14TensorIteratorEENKUlvE0_clEvENKUlvE5_clEvEUlffE_EESt5arrayIPcLm3EELi4E23TrivialOffsetCalculatorILi2EjESC_ILi1EjENS0_6memory15LoadWithoutCastENSF_16StoreWithoutCastEEEviT_T0_T2_T3_T4_T5_,"ax",@progbits
	.align	128
        .global         _ZN2at6native27unrolled_elementwise_kernelINS0_13BinaryFunctorIffbZZZNS0_23logical_and_kernel_cudaERNS_14TensorIteratorEENKUlvE0_clEvENKUlvE5_clEvEUlffE_EESt5arrayIPcLm3EELi4E23TrivialOffsetCalculatorILi2EjESC_ILi1EjENS0_6memory15LoadWithoutCastENSF_16StoreWithoutCastEEEviT_T0_T2_T3_T4_T5_
        .type           _ZN2at6native27unrolled_elementwise_kernelINS0_13BinaryFunctorIffbZZZNS0_23logical_and_kernel_cudaERNS_14TensorIteratorEENKUlvE0_clEvENKUlvE5_clEvEUlffE_EESt5arrayIPcLm3EELi4E23TrivialOffsetCalculatorILi2EjESC_ILi1EjENS0_6memory15LoadWithoutCastENSF_16StoreWithoutCastEEEviT_T0_T2_T3_T4_T5_,@function
        .size           _ZN2at6native27unrolled_elementwise_kernelINS0_13BinaryFunctorIffbZZZNS0_23logical_and_kernel_cudaERNS_14TensorIteratorEENKUlvE0_clEvENKUlvE5_clEvEUlffE_EESt5arrayIPcLm3EELi4E23TrivialOffsetCalculatorILi2EjESC_ILi1EjENS0_6memory15LoadWithoutCastENSF_16StoreWithoutCastEEEviT_T0_T2_T3_T4_T5_,(.L_x_43696 - _ZN2at6native27unrolled_elementwise_kernelINS0_13BinaryFunctorIffbZZZNS0_23logical_and_kernel_cudaERNS_14TensorIteratorEENKUlvE0_clEvENKUlvE5_clEvEUlffE_EESt5arrayIPcLm3EELi4E23TrivialOffsetCalculatorILi2EjESC_ILi1EjENS0_6memory15LoadWithoutCastENSF_16StoreWithoutCastEEEviT_T0_T2_T3_T4_T5_)
        .other          _ZN2at6native27unrolled_elementwise_kernelINS0_13BinaryFunctorIffbZZZNS0_23logical_and_kernel_cudaERNS_14TensorIteratorEENKUlvE0_clEvENKUlvE5_clEvEUlffE_EESt5arrayIPcLm3EELi4E23TrivialOffsetCalculatorILi2EjESC_ILi1EjENS0_6memory15LoadWithoutCastENSF_16StoreWithoutCastEEEviT_T0_T2_T3_T4_T5_,@"STO_CUDA_ENTRY STV_DEFAULT"
_ZN2at6native27unrolled_elementwise_kernelINS0_13BinaryFunctorIffbZZZNS0_23logical_and_kernel_cudaERNS_14TensorIteratorEENKUlvE0_clEvENKUlvE5_clEvEUlffE_EESt5arrayIPcLm3EELi4E23TrivialOffsetCalculatorILi2EjESC_ILi1EjENS0_6memory15LoadWithoutCastENSF_16StoreWithoutCastEEEviT_T0_T2_T3_T4_T5_:
.text._ZN2at6native27unrolled_elementwise_kernelINS0_13BinaryFunctorIffbZZZNS0_23logical_and_kernel_cudaERNS_14TensorIteratorEENKUlvE0_clEvENKUlvE5_clEvEUlffE_EESt5arrayIPcLm3EELi4E23TrivialOffsetCalculatorILi2EjESC_ILi1EjENS0_6memory15LoadWithoutCastENSF_16StoreWithoutCastEEEviT_T0_T2_T3_T4_T5_:
        /* <DEDUP_REMOVED lines=81> */
.L_x_34619:
[----:B------:R-:W-:Y:S05]  /*0510*/  BSYNC.RELIABLE B1 ;  /* 0x0000000000017941 */ /* 0x000fea0003800100 */
.L_x_34618:
[----:B------:R-:W-:-:S13]  /*0520*/  ISETP.GE.AND P0, PT, R16, R19, PT ;  /* 0x000000131000720c */ /* 0x000fda0003f06270 */
[----:B------:R-:W1:Y:S01]  /*0530*/  @!P0 LDC.64 R4, c[0x0][0x388] ;  /* 0x0000e200ff048b82 */ /* 0x000e620000000a00 */
[----:B0-----:R-:W-:Y:S02]  /*0540*/  @!P0 IMAD R3, R17, 0x200, R16 ;  /* 0x0000020011038824 */ /* 0x001fe400078e0210 */
[----:B------:R-:W-:-:S03]  /*0550*/  @!P0 VIADD R16, R16, 0x80 ;  /* 0x0000008010108836 */ /* 0x000fc60000000000 */
[----:B-1----:R-:W-:-:S05]  /*0560*/  @!P0 IADD3 R2, P1, PT, R3, R4, RZ ;  /* 0x0000000403028210 */ /* 0x002fca0007f3e0ff */
[----:B------:R-:W-:-:S05]  /*0570*/  @!P0 IMAD.X R3, RZ, RZ, R5, P1 ;  /* 0x000000ffff038224 */ /* 0x000fca00008e0605 */
[----:B------:R1:W-:Y:S03]  /*0580*/  @!P0 STG.E.U8 desc[UR4][R2.64], R9 ;  /* 0x0000000902008986 */ /* 0x0003e6000c101104 */
.L_x_34620:
[----:B------:R-:W-:Y:S05]  /*0590*/  BSYNC.RECONVERGENT B0 ;  /* 0x0000000000007941 */ /* 0x000fea0003800200 */
.L_x_34617:
        /* <DEDUP_REMOVED lines=9> */
.L_x_34621:
        /* <DEDUP_REMOVED lines=13> */
.L_x_43696:


//--------------------- .text._ZN2at6native29vectorized_elementwise_kernelILi2ENS0_13BinaryFunctorIffbZZZNS0_23logical_and_kernel_cudaERNS_14TensorIteratorEENKUlvE0_clEvENKUlvE5_clEvEUlffE_EESt5arrayIPcLm3EEEEviT0_T1_ --------------------------
	.section	.text._ZN2at6native29vectorized_elementwise_kernelILi2ENS0_13BinaryFunctorIffbZZZNS0_23logical_and_kernel_cudaERNS_14TensorIteratorEENKUlvE0_clEvENKUlvE5_clEvEUlffE_EESt5arrayIPcLm3EEEEviT0_T1_,"ax",@progbits
	.align	128
        .global         _ZN2at6native29vectorized_elementwise_kernelILi2ENS0_13BinaryFunctorIffbZZZNS0_23logical_and_kernel_cudaERNS_14TensorIteratorEENKUlvE0_clEvENKUlvE5_clEvEUlffE_EESt5arrayIPcLm3EEEEviT0_T1_
        .type           _ZN2at6native29vectorized_elementwise_kernelILi2ENS0_13BinaryFunctorIffbZZZNS0_23logical_and_kernel_cudaERNS_14TensorIteratorEENKUlvE0_clEvENKUlvE5_clEvEUlffE_EESt5arrayIPcLm3EEEEviT0_T1_,@function
        .size           _ZN2at6native29vectorized_elementwise_kernelILi2ENS0_13BinaryFunctorIffbZZZNS0_23logical_and_kernel_cudaERNS_14TensorIteratorEENKUlvE0_clEvENKUlvE5_clEvEUlffE_EESt5arrayIPcLm3EEEEviT0_T1_,(.L_x_43697 - _ZN2at6native29vectorized_elementwise_kernelILi2ENS0_13BinaryFunctorIffbZZZNS0_23logical_and_kernel_cudaERNS_14TensorIteratorEENKUlvE0_clEvENKUlvE5_clEvEUlffE_EESt5arrayIPcLm3EEEEviT0_T1_)
        .other          _ZN2at6native29vectorized_elementwise_kernelILi2ENS0_13BinaryFunctorIffbZZZNS0_23logical_and_kernel_cudaERNS_14TensorIteratorEENKUlvE0_clEvENKUlvE5_clEvEUlffE_EESt5arrayIPcLm3EEEEviT0_T1_,@"STO_CUDA_ENTRY STV_DEFAULT"
_ZN2at6native29vectorized_elementwise_kernelILi2ENS0_13BinaryFunctorIffbZZZNS0_23logical_and_kernel_cudaERNS_14TensorIteratorEENKUlvE0_clEvENKUlvE5_clEvEUlffE_EESt5arrayIPcLm3EEEEviT0_T1_:
.text._ZN2at6native29vectorized_elementwise_kernelILi2ENS0_13BinaryFunctorIffbZZZNS0_23logical_and_kernel_cudaERNS_14TensorIteratorEENKUlvE0_clEvENKUlvE5_clEvEUlffE_EESt5arrayIPcLm3EEEEviT0_T1_:
        /* <DEDUP_REMOVED lines=149> */
.L_x_34625:
        /* <DEDUP_REMOVED lines=8> */
.L_x_34626:
        /* <DEDUP_REMOVED lines=8> */
.L_x_34627:
        /* <DEDUP_REMOVED lines=8> */
.L_x_34628:
        /* <DEDUP_REMOVED lines=9> */
.L_x_34629:
[----:B------:R-:W-:Y:S05]  /*0b60*/  BSYNC.RELIABLE B1 ;  /* 0x0000000000017941 */ /* 0x000fea0003800100 */
.L_x_34624:
[----:B------:R-:W-:-:S13]  /*0b70*/  ISETP.GE.U32.AND P0, PT, R16, R19, PT ;  /* 0x000000131000720c */ /* 0x000fda0003f06070 */
[----:B------:R-:W3:Y:S01]  /*0b80*/  @!P0 LDC.64 R6, c[0x0][0x388] ;  /* 0x0000e200ff068b82 */ /* 0x000ee20000000a00 */
[----:B012---:R-:W-:Y:S02]  /*0b90*/  @!P0 IMAD.IADD R5, R17, 0x1, R16 ;  /* 0x0000000111058824 */ /* 0x007fe400078e0210 */
[----:B------:R-:W-:-:S03]  /*0ba0*/  @!P0 VIADD R16, R16, 0x80 ;  /* 0x0000008010108836 */ /* 0x000fc60000000000 */
[----:B---3--:R-:W-:-:S05]  /*0bb0*/  @!P0 IADD3 R4, P1, PT, R5, R6, RZ ;  /* 0x0000000605048210 */ /* 0x008fca0007f3e0ff */
[----:B------:R-:W-:-:S05]  /*0bc0*/  @!P0 IMAD.X R5, RZ, RZ, R7, P1 ;  /* 0x000000ffff058224 */ /* 0x000fca00008e0607 */
[----:B------:R3:W-:Y:S03]  /*0bd0*/  @!P0 STG.E.U8 desc[UR4][R4.64], R2 ;  /* 0x0000000204008986 */ /* 0x0007e6000c101104 */
.L_x_34630:
[----:B------:R-:W-:Y:S05]  /*0be0*/  BSYNC.RECONVERGENT B0 ;  /* 0x0000000000007941 */ /* 0x000fea0003800200 */
.L_x_34623:
        /* <DEDUP_REMOVED lines=9> */
.L_x_34622:
        /* <DEDUP_REMOVED lines=60> */
.L_x_34631:
        /* <DEDUP_REMOVED lines=12> */
.L_x_43697:


//--------------------- .text._ZN2at6native29vectorized_elementwise_kernelILi4ENS0_13BinaryFunctorIffbZZZNS0_23logical_and_kernel_cudaERNS_14TensorIteratorEENKUlvE0_clEvENKUlvE5_clEvEUlffE_EESt5arrayIPcLm3EEEEviT0_T1_ --------------------------
	.section	.text._ZN2at6native29vectorized_elementwise_kernelILi4ENS0_13BinaryFunctorIffbZZZNS0_23logical_and_kernel_cudaERNS_14TensorIteratorEENKUlvE0_clEvENKUlvE5_clEvEUlffE_EESt5arrayIPcLm3EEEEviT0_T1_,"ax",@progbits
	.align	128
        .global         _ZN2at6native29vectorized_elementwise_kernelILi4ENS0_13BinaryFunctorIffbZZZNS0_23logical_and_kernel_cudaERNS_14TensorIteratorEENKUlvE0_clEvENKUlvE5_clEvEUlffE_EESt5arrayIPcLm3EEEEviT0_T1_
        .type           _ZN2at6native29vectorized_elementwise_kernelILi4ENS0_13BinaryFunctorIffbZZZNS0_23logical_and_kernel_cudaERNS_14TensorIteratorEENKUlvE0_clEvENKUlvE5_clEvEUlffE_EESt5arrayIPcLm3EEEEviT0_T1_,@function
        .size           _ZN2at6native29vectorized_elementwise_kernelILi4ENS0_13BinaryFunctorIffbZZZNS0_23logical_and_kernel_cudaERNS_14TensorIteratorEENKUlvE0_clEvENKUlvE5_clEvEUlffE_EESt5arrayIPcLm3EEEEviT0_T1_,(.L_x_43698 - _ZN2at6native29vectorized_elementwise_kernelILi4ENS0_13BinaryFunctorIffbZZZNS0_23logical_and_kernel_cudaERNS_14TensorIteratorEENKUlvE0_clEvENKUlvE5_clEvEUlffE_EESt5arrayIPcLm3EEEEviT0_T1_)
        .other          _ZN2at6native29vectorized_elementwise_kernelILi4ENS0_13BinaryFunctorIffbZZZNS0_23logical_and_kernel_cudaERNS_14TensorIteratorEENKUlvE0_clEvENKUlvE5_clEvEUlffE_EESt5arrayIPcLm3EEEEviT0_T1_,@"STO_CUDA_ENTRY STV_DEFAULT"
_ZN2at6native29vectorized_elementwise_kernelILi4ENS0_13BinaryFunctorIffbZZZNS0_23logical_and_kernel_cudaERNS_14TensorIteratorEENKUlvE0_clEvENKUlvE5_clEvEUlffE_EESt5arrayIPcLm3EEEEviT0_T1_:
.text._ZN2at6native29vectorized_elementwise_kernelILi4ENS0_13BinaryFunctorIffbZZZNS0_23logical_and_kernel_cudaERNS_14TensorIteratorEENKUlvE0_clEvENKUlvE5_clEvEUlffE_EESt5arrayIPcLm3EEEEviT0_T1_:
        /* <DEDUP_REMOVED lines=149> */
.L_x_34635:
        /* <DEDUP_REMOVED lines=8> */
.L_x_34636:
        /* <DEDUP_REMOVED lines=8> */
.L_x_34637:
        /* <DEDUP_REMOVED lines=8> */
.L_x_34638:
        /* <DEDUP_REMOVED lines=9> */
.L_x_34639:
[----:B------:R-:W-:Y:S05]  /*0b60*/  BSYNC.RELIABLE B1 ;  /* 0x0000000000017941 */ /* 0x000fea0003800100 */
.L_x_34634:
[----:B------:R-:W-:-:S13]  /*0b70*/  ISETP.GE.U32.AND P0, PT, R19, R16, PT ;  /* 0x000000101300720c */ /* 0x000fda0003f06070 */
[----:B012---:R-:W0:Y:S01]  /*0b80*/  @!P0 LDC.64 R6, c[0x0][0x388] ;  /* 0x0000e200ff068b82 */ /* 0x007e220000000a00 */
[----:B------:R-:W-:Y:S02]  /*0b90*/  @!P0 IMAD.IADD R5, R0, 0x1, R19 ;  /* 0x0000000100058824 */ /* 0x000fe400078e0213 */
[----:B------:R-:W-:-:S03]  /*0ba0*/  @!P0 VIADD R19, R19, 0x80 ;  /* 0x0000008013138836 */ /* 0x000fc60000000000 */
[----:B0-----:R-:W-:-:S05]  /*0bb0*/  @!P0 IADD3 R4, P1, PT, R5, R6, RZ ;  /* 0x0000000605048210 */ /* 0x001fca0007f3e0ff */
[----:B------:R-:W-:-:S05]  /*0bc0*/  @!P0 IMAD.X R5, RZ, RZ, R7, P1 ;  /* 0x000000ffff058224 */ /* 0x000fca00008e0607 */
[----:B------:R3:W-:Y:S03]  /*0bd0*/  @!P0 STG.E.U8 desc[UR4][R4.64], R3 ;  /* 0x0000000304008986 */ /* 0x0007e6000c101104 */
.L_x_34640:
[----:B------:R-:W-:Y:S05]  /*0be0*/  BSYNC.RECONVERGENT B0 ;  /* 0x0000000000007941 */ /* 0x000fea0003800200 */
.L_x_34633:
        /* <DEDUP_REMOVED lines=9> */
.L_x_34632:
        /* <DEDUP_REMOVED lines=56> */
.L_x_34641:
        /* <DEDUP_REMOVED lines=16> */
.L_x_43698:


//--------------------- .text._ZN2at6native29vectorized_elementwise_kernelILi8ENS0_13BinaryFunctorIffbZZZNS0_23logical_and_kernel_cudaERNS_14TensorIteratorEENKUlvE0_clEvENKUlvE5_clEvEUlffE_EESt5arrayIPcLm3EEEEviT0_T1_ --------------------------
	.section	.text._ZN2at6native29vectorized_elementwise_kernelILi8ENS0_13BinaryFunctorIffbZZZNS0_23logical_and_kernel_cudaERNS_14TensorIteratorEENKUlvE0_clEvENKUlvE5_clEvEUlffE_EESt5arrayIPcLm3EEEEviT0_T1_,"ax",@progbits
	.align	128
        .global         _ZN2at6native29vectorized_elementwise_kernelILi8ENS0_13BinaryFunctorIffbZZZNS0_23logical_and_kernel_cudaERNS_14TensorIteratorEENKUlvE0_clEvENKUlvE5_clEvEUlffE_EESt5arrayIPcLm3EEEEviT0_T1_
        .type           _ZN2at6native29vectorized_elementwise_kernelILi8ENS0_13BinaryFunctorIffbZZZNS0_23logical_and_kernel_cudaERNS_14TensorIteratorEENKUlvE0_clEvENKUlvE5_clEvEUlffE_EESt5arrayIPcLm3EEEEviT0_T1_,@function
        .size           _ZN2at6native29vectorized_elementwise_kernelILi8ENS0_13BinaryFunctorIffbZZZNS0_23logical_and_kernel_cudaERNS_14TensorIteratorEENKUlvE0_clEvENKUlvE5_clEvEUlffE_EESt5arrayIPcLm3EEEEviT0_T1_,(.L_x_43699 - _ZN2at6native29vectorized_elementwise_kernelILi8ENS0_13BinaryFunctorIffbZZZNS0_23logical_and_kernel_cudaERNS_14TensorIteratorEENKUlvE0_clEvENKUlvE5_clEvEUlffE_EESt5arrayIPcLm3EEEEviT0_T1_)
        .other          _ZN2at6native29vectorized_elementwise_kernelILi8ENS0_13BinaryFunctorIffbZZZNS0_23logical_and_kernel_cudaERNS_14TensorIteratorEENKUlvE0_clEvENKUlvE5_clEvEUlffE_EESt5arrayIPcLm3EEEEviT0_T1_,@"STO_CUDA_ENTRY STV_DEFAULT"
_ZN2at6native29vectorized_elementwise_kernelILi8ENS0_13BinaryFunctorIffbZZZNS0_23logical_and_kernel_cudaERNS_14TensorIteratorEENKUlvE0_clEvENKUlvE5_clEvEUlffE_EESt5arrayIPcLm3EEEEviT0_T1_:
.text._ZN2at6native29vectorized_elementwise_kernelILi8ENS0_13BinaryFunctorIffbZZZNS0_23logical_and_kernel_cudaERNS_14TensorIteratorEENKUlvE0_clEvENKUlvE5_clEvEUlffE_EESt5arrayIPcLm3EEEEviT0_T1_:
        /* <DEDUP_REMOVED lines=149> */
.L_x_34645:
        /* <DEDUP_REMOVED lines=8> */
.L_x_34646:
        /* <DEDUP_REMOVED lines=8> */
.L_x_34647:
        /* <DEDUP_REMOVED lines=8> */
.L_x_34648:
        /* <DEDUP_REMOVED lines=9> */
.L_x_34649:
[----:B------:R-:W-:Y:S05]  /*0b60*/  BSYNC.RELIABLE B1 ;  /* 0x0000000000017941 */ /* 0x000fea0003800100 */
.L_x_34644:
[----:B------:R-:W-:-:S13]  /*0b70*/  ISETP.GE.U32.AND P0, PT, R19, R16, PT ;  /* 0x000000101300720c */ /* 0x000fda0003f06070 */
[----:B012---:R-:W0:Y:S01]  /*0b80*/  @!P0 LDC.64 R6, c[0x0][0x388] ;  /* 0x0000e200ff068b82 */ /* 0x007e220000000a00 */
[----:B------:R-:W-:Y:S02]  /*0b90*/  @!P0 IMAD.IADD R5, R0, 0x1, R19 ;  /* 0x0000000100058824 */ /* 0x000fe400078e0213 */
[----:B------:R-:W-:-:S03]  /*0ba0*/  @!P0 VIADD R19, R19, 0x80 ;  /* 0x0000008013138836 */ /* 0x000fc60000000000 */
[----:B0-----:R-:W-:-:S05]  /*0bb0*/  @!P0 IADD3 R4, P1, PT, R5, R6, RZ ;  /* 0x0000000605048210 */ /* 0x001fca0007f3e0ff */
[----:B------:R-:W-:-:S05]  /*0bc0*/  @!P0 IMAD.X R5, RZ, RZ, R7, P1 ;  /* 0x000000ffff058224 */ /* 0x000fca00008e0607 */
[----:B------:R3:W-:Y:S03]  /*0bd0*/  @!P0 STG.E.U8 desc[UR4][R4.64], R3 ;  /* 0x0000000304008986 */ /* 0x0007e6000c101104 */
.L_x_34650:
[----:B------:R-:W-:Y:S05]  /*0be0*/  BSYNC.RECONVERGENT B0 ;  /* 0x0000000000007941 */ /* 0x000fea0003800200 */
.L_x_34643:
        /* <DEDUP_REMOVED lines=9> */
.L_x_34642:
        /* <DEDUP_REMOVED lines=57> */
.L_x_34651:
        /* <DEDUP_REMOVED lines=15> */
.L_x_43699:


//--------------------- .text._ZN2at6native18elementwise_kernelILi128ELi4EZNS0_15gpu_kernel_implINS0_13AUnaryFunctorIddbZZZNS0_23logical_and_kernel_cudaERNS_14TensorIteratorEENKUlvE0_clEvENKUlvE4_clEvEUlddE_EEEEvRNS_18TensorIteratorBaseERKT_EUliE_EEviT1_ --------------------------
	.section	.text._ZN2at6native18elementwise_kernelILi128ELi4EZNS0_15gpu_kernel_implINS0_13AUnaryFunctorIddbZZZNS0_23logical_and_kernel_cudaERNS_14TensorIteratorEENKUlvE0_clEvENKUlvE4_clEvEUlddE_EEEEvRNS_18TensorIteratorBaseERKT_EUliE_EEviT1_,"ax",@progbits
	.align	128
        .global         _ZN2at6native18elementwise_kernelILi128ELi4EZNS0_15gpu_kernel_implINS0_13AUnaryFunctorIddbZZZNS0_23logical_and_kernel_cudaERNS_14TensorIteratorEENKUlvE0_clEvENKUlvE4_clEvEUlddE_EEEEvRNS_18TensorIteratorBaseERKT_EUliE_EEviT1_
        .type           _ZN2at6native18elementwise_kernelILi128ELi4EZNS0_15gpu_kernel_implINS0_13AUnaryFunctorIddbZZZNS0_23logical_and_kernel_cudaERNS_14TensorIteratorEENKUlvE0_clEvENKUlvE4_clEvEUlddE_EEEEvRNS_18TensorIteratorBaseERKT_EUliE_EEviT1_,@function
        .size           _ZN2at6native18elementwise_kernelILi128ELi4EZNS0_15gpu_kernel_implINS0_13AUnaryFunctorIddbZZZNS0_23logical_and_kernel_cudaERNS_14TensorIteratorEENKUlvE0_clEvENKUlvE4_clEvEUlddE_EEEEvRNS_18TensorIteratorBaseERKT_EUliE_EEviT1_,(.L_x_43700 - _ZN2at6native18elementwise_kernelILi128ELi4EZNS0_15gpu_kernel_implINS0_13AUnaryFunctorIddbZZZNS0_23logical_and_kernel_cudaERNS_14TensorIteratorEENKUlvE0_clEvENKUlvE4_clEvEUlddE_EEEEvRNS_18TensorIteratorBaseERKT_EUliE_EEviT1_)
        .other          _ZN2at6native18elementwise_kernelILi128ELi4EZNS0_15gpu_kernel_implINS0_13AUnaryFunctorIddbZZZNS0_23logical_and_kernel_cudaERNS_14TensorIteratorEENKUlvE0_clEvENKUlvE4_clEvEUlddE_EEEEvRNS_18TensorIteratorBaseERKT_EUliE_EEviT1_,@"STO_CUDA_ENTRY STV_DEFAULT"
_ZN2at6native18elementwise_kernelILi128ELi4EZNS0_15gpu_kernel_implINS0_13AUnaryFunctorIddbZZZNS0_23logical_and_kernel_cudaERNS_14TensorIteratorEENKUlvE0_clEvENKUlvE4_clEvEUlddE_EEEEvRNS_18TensorIteratorBaseERKT_EUliE_EEviT1_:
.text._ZN2at6native18elementwise_kernelILi128ELi4EZNS0_15gpu_kernel_implINS0_13AUnaryFunctorIddbZZZNS0_23logical_and_kernel_cudaERNS_14TensorIteratorEENKUlvE0_clEvENKUlvE4_clEvEUlddE_EEEEvRNS_18TensorIteratorBaseERKT_EUliE_EEviT1_:
        /* <DEDUP_REMOVED lines=319> */
.L_x_34654:
        /* <DEDUP_REMOVED lines=18> */
.L_x_34659:
[----:B------:R-:W2:Y:S02]  /*1510*/  LDG.E.U8 R2, desc[UR36][R4.64] ;  /* 0x0000002404027981 */ /* 0x000ea4000c1e1100 */
[----:B--2---:R-:W0:Y:S01]  /*1520*/  I2F.F64.U16 R2, R2 ;  /* 0x0000000200027312 */ /* 0x004e220000101800 */
[----:B------:R-:W-:Y:S05]  /*1530*/  BRA `(.L_x_34661) ;  /* 0x0000000c00607947 */ /* 0x000fea0003800000 */
.L_x_34658:
        /* <DEDUP_REMOVED lines=9> */
.L_x_34663:
[----:B------:R-:W2:Y:S02]  /*15d0*/  LDG.E R2, desc[UR36][R4.64] ;  /* 0x0000002404027981 */ /* 0x000ea4000c1e1900 */
[----:B--2---:R-:W0:Y:S01]  /*15e0*/  I2F.F64 R2, R2 ;  /* 0x0000000200027312 */ /* 0x004e220000201c00 */
[----:B------:R-:W-:Y:S05]  /*15f0*/  BRA `(.L_x_34661) ;  /* 0x0000000c00307947 */ /* 0x000fea0003800000 */
.L_x_34662:
[----:B------:R-:W2:Y:S02]  /*1600*/  LDG.E.U16 R2, desc[UR36][R4.64] ;  /* 0x0000002404027981 */ /* 0x000ea4000c1e1500 */
[----:B--2---:R-:W0:Y:S01]  /*1610*/  I2F.F64.S16 R2, R2 ;  /* 0x0000000200027312 */ /* 0x004e220000101c00 */
[----:B------:R-:W-:Y:S05]  /*1620*/  BRA `(.L_x_34661) ;  /* 0x0000000c00247947 */ /* 0x000fea0003800000 */
.L_x_34657:
        /* <DEDUP_REMOVED lines=10> */
.L_x_34665:
[----:B------:R-:W2:Y:S02]  /*16d0*/  LDG.E.U16 R0, desc[UR36][R4.64] ;  /* 0x0000002404007981 */ /* 0x000ea4000c1e1500 */
[----:B--2---:R-:W-:-:S05]  /*16e0*/  HADD2.F32 R0, -RZ, R0.H0_H0 ;  /* 0x20000000ff007230 */ /* 0x004fca0000004100 */
[----:B------:R-:W-:-:S04]  /*16f0*/  FMUL.FTZ R0, R0, 1 ;  /* 0x3f80000000007820 */ /* 0x000fc80000410000 */
[----:B------:R0:W1:Y:S01]  /*1700*/  F2F.F64.F32 R2, R0 ;  /* 0x0000000000027310 */ /* 0x0000620000201800 */
[----:B------:R-:W-:Y:S05]  /*1710*/  BRA `(.L_x_34661) ;  /* 0x0000000800e87947 */ /* 0x000fea0003800000 */
.L_x_34664:
        /* <DEDUP_REMOVED lines=10> */
.L_x_34667:
[----:B------:R-:W2:Y:S02]  /*17c0*/  LDG.E.U16 R4, desc[UR36][R4.64] ;  /* 0x0000002404047981 */ /* 0x000ea4000c1e1500 */
[----:B--2---:R-:W-:-:S05]  /*17d0*/  HADD2.F32 R0, -RZ, R4.H0_H0 ;  /* 0x20000004ff007230 */ /* 0x004fca0000004100 */
[----:B------:R-:W-:-:S04]  /*17e0*/  FMUL.FTZ R0, R0, 1 ;  /* 0x3f80000000007820 */ /* 0x000fc80000410000 */
[----:B------:R0:W1:Y:S01]  /*17f0*/  F2F.F64.F32 R2, R0 ;  /* 0x0000000000027310 */ /* 0x0000620000201800 */
[----:B------:R-:W-:Y:S05]  /*1800*/  BRA `(.L_x_34661) ;  /* 0x0000000800ac7947 */ /* 0x000fea0003800000 */
.L_x_34666:
[----:B------:R0:W5:Y:S01]  /*1810*/  LDG.E.64 R2, desc[UR36][R4.64] ;  /* 0x0000002404027981 */ /* 0x000162000c1e1b00 */
[----:B------:R-:W-:Y:S05]  /*1820*/  BRA `(.L_x_34661) ;  /* 0x0000000800a47947 */ /* 0x000fea0003800000 */
.L_x_34656:
        /* <DEDUP_REMOVED lines=13> */
.L_x_34670:
[----:B------:R0:W5:Y:S01]  /*1900*/  LDG.E.64 R2, desc[UR36][R4.64] ;  /* 0x0000002404027981 */ /* 0x000162000c1e1b00 */
[----:B------:R-:W-:Y:S05]  /*1910*/  BRA `(.L_x_34661) ;  /* 0x0000000800687947 */ /* 0x000fea0003800000 */
.L_x_34669:
        /* <DEDUP_REMOVED lines=27> */
.L_x_34672:
        /* <DEDUP_REMOVED lines=14> */
.L_x_34671:
[----:B------:R-:W2:Y:S02]  /*1bb0*/  LDG.E.U16 R0, desc[UR36][R4.64] ;  /* 0x0000002404007981 */ /* 0x000ea4000c1e1500 */
[----:B--2---:R-:W-:-:S04]  /*1bc0*/  IMAD.U32 R0, R0, 0x10000, RZ ;  /* 0x0001000000007824 */ /* 0x004fc800078e00ff */
[----:B------:R-:W-:-:S04]  /*1bd0*/  FMUL.FTZ R0, R0, 1 ;  /* 0x3f80000000007820 */ /* 0x000fc80000410000 */
[----:B------:R0:W1:Y:S01]  /*1be0*/  F2F.F64.F32 R2, R0 ;  /* 0x0000000000027310 */ /* 0x0000620000201800 */
[----:B------:R-:W-:Y:S05]  /*1bf0*/  BRA `(.L_x_34661) ;  /* 0x0000000400b07947 */ /* 0x000fea0003800000 */
.L_x_34668:
        /* <DEDUP_REMOVED lines=11> */
.L_x_34675:
        /* <DEDUP_REMOVED lines=21> */
.L_x_34677:
[----:B------:R-:W-:Y:S05]  /*1e00*/  BSYNC.RECONVERGENT B0 ;  /* 0x0000000000007941 */ /* 0x000fea0003800200 */
.L_x_34676:
[----:B------:R-:W-:Y:S02]  /*1e10*/  SHF.L.U32 R0, R0, 0x14, RZ ;  /* 0x0000001400007819 */ /* 0x000fe400000006ff */
[----:B------:R-:W-:-:S04]  /*1e20*/  LEA R2, R2, 0x3b800000, 0x17 ;  /* 0x3b80000002027811 */ /* 0x000fc800078eb8ff */
[----:B------:R-:W-:-:S05]  /*1e30*/  LOP3.LUT R0, R2, R0, R7, 0xfe, !PT ;  /* 0x0000000002007212 */ /* 0x000fca00078efe07 */
[----:B------:R-:W-:-:S04]  /*1e40*/  FMUL.FTZ R0, R0, 1 ;  /* 0x3f80000000007820 */ /* 0x000fc80000410000 */
[----:B------:R0:W1:Y:S01]  /*1e50*/  F2F.F64.F32 R2, R0 ;  /* 0x0000000000027310 */ /* 0x0000620000201800 */
[----:B------:R-:W-:Y:S05]  /*1e60*/  BRA `(.L_x_34661) ;  /* 0x0000000400147947 */ /* 0x000fea0003800000 */
.L_x_34674:
        /* <DEDUP_REMOVED lines=21> */
.L_x_34679:
[----:B------:R-:W-:Y:S05]  /*1fc0*/  BSYNC.RECONVERGENT B0 ;  /* 0x0000000000007941 */ /* 0x000fea0003800200 */
.L_x_34678:
[----:B------:R-:W-:Y:S01]  /*1fd0*/  IMAD.SHL.U32 R0, R0, 0x200000, RZ ;  /* 0x0020000000007824 */ /* 0x000fe200078e00ff */
[----:B------:R-:W-:-:S04]  /*1fe0*/  LEA R2, R2, 0x37800000, 0x17 ;  /* 0x3780000002027811 */ /* 0x000fc800078eb8ff */
[----:B------:R-:W-:-:S05]  /*1ff0*/  LOP3.LUT R0, R2, R0, R7, 0xfe, !PT ;  /* 0x0000000002007212 */ /* 0x000fca00078efe07 */
[----:B------:R-:W-:-:S04]  /*2000*/  FMUL.FTZ R0, R0, 1 ;  /* 0x3f80000000007820 */ /* 0x000fc80000410000 */
[----:B------:R4:W0:Y:S01]  /*2010*/  F2F.F64.F32 R2, R0 ;  /* 0x0000000000027310 */ /* 0x0008220000201800 */
[----:B------:R-:W-:Y:S05]  /*2020*/  BRA `(.L_x_34661) ;  /* 0x0000000000a47947 */ /* 0x000fea0003800000 */
.L_x_34673:
[----:B------:R-:W-:-:S09]  /*2030*/  UISETP.NE.AND UP0, UPT, UR4, 0x1c, UPT ;  /* 0x0000001c0400788c */ /* 0x000fd2000bf05270 */
[----:B------:R-:W-:Y:S05]  /*2040*/  BRA.U !UP0, `(.L_x_34680) ;  /* 0x0000000108947547 */ /* 0x000fea000b800000 */
[----:B------:R-:W-:-:S09]  /*2050*/  UISETP.NE.AND UP0, UPT, UR4, 0x1d, UPT ;  /* 0x0000001d0400788c */ /* 0x000fd2000bf05270 */
[----:B------:R-:W-:Y:S05]  /*2060*/  BRA.U !UP0, `(.L_x_34681) ;  /* 0x0000000108807547 */ /* 0x000fea000b800000 */
[----:B------:R-:W-:-:S09]  /*2070*/  UISETP.NE.AND UP0, UPT, UR4, 0x2c, UPT ;  /* 0x0000002c0400788c */ /* 0x000fd2000bf05270 */
[----:B------:R-:W-:Y:S05]  /*2080*/  BRA.U !UP0, `(.L_x_34682) ;  /* 0x0000000108487547 */ /* 0x000fea000b800000 */
.L_x_34660:
        /* <DEDUP_REMOVED lines=16> */
.L_x_34683:
[----:B------:R-:W-:Y:S01]  /*2190*/  CS2R R2, SRZ ;  /* 0x0000000000027805 */ /* 0x000fe2000001ff00 */
[----:B------:R-:W-:Y:S06]  /*21a0*/  BRA `(.L_x_34661) ;  /* 0x0000000000447947 */ /* 0x000fec0003800000 */
.L_x_34682:
        /* <DEDUP_REMOVED lines=12> */
.L_x_34681:
[----:B------:R-:W2:Y:S02]  /*2270*/  LDG.E.64 R2, desc[UR36][R4.64] ;  /* 0x0000002404027981 */ /* 0x000ea4000c1e1b00 */
[----:B--2---:R-:W3:Y:S01]  /*2280*/  I2F.F64.U64 R2, R2 ;  /* 0x0000000200027312 */ /* 0x004ee20000301800 */
[----:B------:R-:W-:Y:S05]  /*2290*/  BRA `(.L_x_34661) ;  /* 0x0000000000087947 */ /* 0x000fea0003800000 */
.L_x_34680:
[----:B------:R-:W2:Y:S02]  /*22a0*/  LDG.E R2, desc[UR36][R4.64] ;  /* 0x0000002404027981 */ /* 0x000ea4000c1e1900 */
[----:B--2---:R-:W0:Y:S02]  /*22b0*/  I2F.F64.U32 R2, R2 ;  /* 0x0000000200027312 */ /* 0x004e240000201800 */
.L_x_34661:
[----:B------:R-:W-:Y:S05]  /*22c0*/  BSYNC.RECONVERGENT B6 ;  /* 0x0000000000067941 */ /* 0x000fea0003800200 */
.L_x_34655:
[----:B------:R-:W4:Y:S01]  /*22d0*/  LDCU.64 UR8, c[0x0][0x598] ;  /* 0x0000b300ff0877ac */ /* 0x000f220008000a00 */
[----:B0123-5:R-:W-:Y:S01]  /*22e0*/  DSETP.NEU.AND P0, PT, R2, RZ, PT ;  /* 0x000000ff0200722a */ /* 0x02ffe20003f0d000 */
[----:B------:R-:W-:Y:S01]  /*22f0*/  BSSY.RECONVERGENT B6, `(.L_x_34684) ;  /* 0x00000d5000067945 */ /* 0x000fe20003800200 */
[----:B------:R-:W0:Y:S01]  /*2300*/  LDCU.64 UR6, c[0x0][0x580] ;  /* 0x0000b000ff0677ac */ /* 0x000e220008000a00 */
[----:B------:R-:W-:-:S04]  /*2310*/  UPRMT UR4, UR41, 0x9910, URZ ;  /* 0x0000991029047896 */ /* 0x000fc800080000ff */
[----:B------:R-:W-:Y:S01]  /*2320*/  UISETP.GT.AND UP0, UPT, UR4, 0x9, UPT ;  /* 0x000000090400788c */ /* 0x000fe2000bf04270 */
[----:B----4-:R-:W-:Y:S01]  /*2330*/  DSETP.NEU.AND P0, PT, RZ, UR8, P0 ;  /* 0x00000008ff007e2a */ /* 0x010fe2000870d000 */
        /* <DEDUP_REMOVED lines=14> */
.L_x_34688:
[----:B------:R0:W-:Y:S01]  /*2420*/  STG.E.U8 desc[UR36][R2.64], R4 ;  /* 0x0000000402007986 */ /* 0x0001e2000c101124 */
[----:B------:R-:W-:Y:S05]  /*2430*/  BRA `(.L_x_34690) ;  /* 0x0000000c00007947 */ /* 0x000fea0003800000 */
.L_x_34687:
        /* <DEDUP_REMOVED lines=9> */
.L_x_34692:
[----:B------:R0:W-:Y:S01]  /*24d0*/  STG.E desc[UR36][R2.64], R4 ;  /* 0x0000000402007986 */ /* 0x0001e2000c101924 */
[----:B------:R-:W-:Y:S05]  /*24e0*/  BRA `(.L_x_34690) ;  /* 0x0000000800d47947 */ /* 0x000fea0003800000 */
.L_x_34691:
[----:B------:R0:W-:Y:S01]  /*24f0*/  STG.E.U16 desc[UR36][R2.64], R4 ;  /* 0x0000000402007986 */ /* 0x0001e2000c101524 */
[----:B------:R-:W-:Y:S05]  /*2500*/  BRA `(.L_x_34690) ;  /* 0x0000000800cc7947 */ /* 0x000fea0003800000 */
.L_x_34686:
        /* <DEDUP_REMOVED lines=9> */
.L_x_34694:
[----:B------:R-:W-:-:S04]  /*25a0*/  I2FP.F32.U32 R0, R4 ;  /* 0x0000000400007245 */ /* 0x000fc80000201000 */
[----:B------:R-:W-:-:S05]  /*25b0*/  F2FP.F16.F32.PACK_AB R0, RZ, R0 ;  /* 0x00000000ff00723e */ /* 0x000fca00000000ff */
[----:B------:R0:W-:Y:S01]  /*25c0*/  STG.E.U16 desc[UR36][R2.64], R0 ;  /* 0x0000000002007986 */ /* 0x0001e2000c101524 */
[----:B------:R-:W-:Y:S05]  /*25d0*/  BRA `(.L_x_34690) ;  /* 0x0000000800987947 */ /* 0x000fea0003800000 */
.L_x_34693:
        /* <DEDUP_REMOVED lines=10> */
.L_x_34696:
[----:B------:R-:W-:-:S04]  /*2680*/  I2FP.F32.U32 R4, R4 ;  /* 0x0000000400047245 */ /* 0x000fc80000201000 */
[----:B------:R-:W-:-:S04]  /*2690*/  F2FP.F16.F32.PACK_AB R5, RZ, R4 ;  /* 0x00000004ff05723e */ /* 0x000fc800000000ff */
[----:B------:R-:W-:-:S05]  /*26a0*/  PRMT R5, R5, 0x5410, RZ ;  /* 0x0000541005057816 */ /* 0x000fca00000000ff */
[----:B------:R0:W-:Y:S01]  /*26b0*/  STG.E desc[UR36][R2.64], R5 ;  /* 0x0000000502007986 */ /* 0x0001e2000c101924 */
[----:B------:R-:W-:Y:S05]  /*26c0*/  BRA `(.L_x_34690) ;  /* 0x00000008005c7947 */ /* 0x000fea0003800000 */
.L_x_34695:
[----:B------:R-:W0:Y:S02]  /*26d0*/  I2F.F64.U32 R4, R4 ;  /* 0x0000000400047312 */ /* 0x000e240000201800 */
[----:B0-----:R0:W-:Y:S01]  /*26e0*/  STG.E.64 desc[UR36][R2.64], R4 ;  /* 0x0000000402007986 */ /* 0x0011e2000c101b24 */
[----:B------:R-:W-:Y:S05]  /*26f0*/  BRA `(.L_x_34690) ;  /* 0x0000000800507947 */ /* 0x000fea0003800000 */
.L_x_34685:
        /* <DEDUP_REMOVED lines=10> */
.L_x_34699:
[----:B------:R-:W0:Y:S01]  /*27a0*/  I2F.F64.U32 R4, R4 ;  /* 0x0000000400047312 */ /* 0x000e220000201800 */
[----:B------:R-:W-:-:S05]  /*27b0*/  CS2R R6, SRZ ;  /* 0x0000000000067805 */ /* 0x000fca000001ff00 */
[----:B0-----:R0:W-:Y:S01]  /*27c0*/  STG.E.128 desc[UR36][R2.64], R4 ;  /* 0x0000000402007986 */ /* 0x0011e2000c101d24 */
[----:B------:R-:W-:Y:S05]  /*27d0*/  BRA `(.L_x_34690) ;  /* 0x0000000800187947 */ /* 0x000fea0003800000 */
.L_x_34698:
        /* <DEDUP_REMOVED lines=17> */
.L_x_34703:
[----:B------:R-:W-:Y:S05]  /*28f0*/  BSYNC.RECONVERGENT B0 ;  /* 0x0000000000007941 */ /* 0x000fea0003800200 */
.L_x_34702:
[----:B------:R0:W-:Y:S01]  /*2900*/  STG.E.U8 desc[UR36][R2.64], R5 ;  /* 0x0000000502007986 */ /* 0x0001e2000c101124 */
[----:B------:R-:W-:Y:S05]  /*2910*/  BRA `(.L_x_34690) ;  /* 0x0000000400c87947 */ /* 0x000fea0003800000 */
.L_x_34701:
        /* <DEDUP_REMOVED lines=16> */
.L_x_34700:
[----:B------:R-:W-:-:S04]  /*2a20*/  I2FP.F32.U32 R0, R4 ;  /* 0x0000000400007245 */ /* 0x000fc80000201000 */
[----:B------:R-:W-:-:S05]  /*2a30*/  F2FP.BF16.F32.PACK_AB R0, RZ, R0 ;  /* 0x00000000ff00723e */ /* 0x000fca00000010ff */
[----:B------:R0:W-:Y:S01]  /*2a40*/  STG.E.U16 desc[UR36][R2.64], R0 ;  /* 0x0000000002007986 */ /* 0x0001e2000c101524 */
[----:B------:R-:W-:Y:S05]  /*2a50*/  BRA `(.L_x_34690) ;  /* 0x0000000400787947 */ /* 0x000fea0003800000 */
.L_x_34697:
        /* <DEDUP_REMOVED lines=10> */
.L_x_34706:
        /* <DEDUP_REMOVED lines=12> */
.L_x_34709:
[----:B------:R-:W-:-:S04]  /*2bc0*/  SHF.R.U32.HI R0, RZ, 0x14, R5 ;  /* 0x00000014ff007819 */ /* 0x000fc80000011605 */
[----:B------:R-:W-:-:S04]  /*2bd0*/  LOP3.LUT R0, R0, 0x1, RZ, 0xc0, !PT ;  /* 0x0000000100007812 */ /* 0x000fc800078ec0ff */
[----:B------:R-:W-:-:S04]  /*2be0*/  IADD3 R0, PT, PT, R5, 0x487ffff, R0 ;  /* 0x0487ffff05007810 */ /* 0x000fc80007ffe000 */
[----:B------:R-:W-:-:S04]  /*2bf0*/  SHF.R.U32.HI R0, RZ, 0x14, R0 ;  /* 0x00000014ff007819 */ /* 0x000fc80000011600 */
[----:B------:R-:W-:-:S07]  /*2c00*/  LOP3.LUT R4, R0, 0xff, RZ, 0xc0, !PT ;  /* 0x000000ff00047812 */ /* 0x000fce00078ec0ff */
.L_x_34710:
[----:B------:R-:W-:-:S07]  /*2c10*/  PRMT R0, R4, 0x7610, R0 ;  /* 0x0000761004007816 */ /* 0x000fce0000000000 */
.L_x_34708:
[----:B------:R-:W-:Y:S05]  /*2c20*/  BSYNC.RECONVERGENT B0 ;  /* 0x0000000000007941 */ /* 0x000fea0003800200 */
.L_x_34707:
[----:B------:R4:W-:Y:S01]  /*2c30*/  STG.E.U8 desc[UR36][R2.64], R0 ;  /* 0x0000000002007986 */ /* 0x0009e2000c101124 */
[----:B------:R-:W-:Y:S05]  /*2c40*/  BRA `(.L_x_34690) ;  /* 0x0000000000fc7947 */ /* 0x000fea0003800000 */
.L_x_34705:
        /* <DEDUP_REMOVED lines=12> */
.L_x_34713:
[----:B------:R-:W-:-:S04]  /*2d10*/  SHF.R.U32.HI R0, RZ, 0x15, R5 ;  /* 0x00000015ff007819 */ /* 0x000fc80000011605 */
[----:B------:R-:W-:-:S04]  /*2d20*/  LOP3.LUT R0, R0, 0x1, RZ, 0xc0, !PT ;  /* 0x0000000100007812 */ /* 0x000fc800078ec0ff */
[----:B------:R-:W-:-:S04]  /*2d30*/  IADD3 R0, PT, PT, R5, 0x88fffff, R0 ;  /* 0x088fffff05007810 */ /* 0x000fc80007ffe000 */
[----:B------:R-:W-:-:S04]  /*2d40*/  SHF.R.U32.HI R0, RZ, 0x15, R0 ;  /* 0x00000015ff007819 */ /* 0x000fc80000011600 */
[----:B------:R-:W-:-:S07]  /*2d50*/  LOP3.LUT R4, R0, 0xff, RZ, 0xc0, !PT ;  /* 0x000000ff00047812 */ /* 0x000fce00078ec0ff */
.L_x_34714:
[----:B------:R-:W-:-:S07]  /*2d60*/  PRMT R0, R4, 0x7610, R0 ;  /* 0x0000761004007816 */ /* 0x000fce0000000000 */
.L_x_34712:
[----:B------:R-:W-:Y:S05]  /*2d70*/  BSYNC.RECONVERGENT B0 ;  /* 0x0000000000007941 */ /* 0x000fea0003800200 */
.L_x_34711:
[----:B------:R3:W-:Y:S01]  /*2d80*/  STG.E.U8 desc[UR36][R2.64], R0 ;  /* 0x0000000002007986 */ /* 0x0007e2000c101124 */
[----:B------:R-:W-:Y:S05]  /*2d90*/  BRA `(.L_x_34690) ;  /* 0x0000000000a87947 */ /* 0x000fea0003800000 */
.L_x_34704:
[----:B------:R-:W-:-:S09]  /*2da0*/  UISETP.NE.AND UP0, UPT, UR4, 0x1c, UPT ;  /* 0x0000001c0400788c */ /* 0x000fd2000bf05270 */
[----:B------:R-:W-:Y:S05]  /*2db0*/  BRA.U !UP0, `(.L_x_34715) ;  /* 0x00000001089c7547 */ /* 0x000fea000b800000 */
[----:B------:R-:W-:-:S09]  /*2dc0*/  UISETP.NE.AND UP0, UPT, UR4, 0x1d, UPT ;  /* 0x0000001d0400788c */ /* 0x000fd2000bf05270 */
[----:B------:R-:W-:Y:S05]  /*2dd0*/  BRA.U !UP0, `(.L_x_34716) ;  /* 0x0000000108887547 */ /* 0x000fea000b800000 */
[----:B------:R-:W-:-:S09]  /*2de0*/  UISETP.NE.AND UP0, UPT, UR4, 0x2c, UPT ;  /* 0x0000002c0400788c */ /* 0x000fd2000bf05270 */
[----:B------:R-:W-:Y:S05]  /*2df0*/  BRA.U !UP0, `(.L_x_34717) ;  /* 0x0000000108447547 */ /* 0x000fea000b800000 */
.L_x_34689:
        /* <DEDUP_REMOVED lines=16> */
.L_x_34718:
[----:B------:R-:W-:Y:S05]  /*2f00*/  BRA `(.L_x_34690) ;  /* 0x00000000004c7947 */ /* 0x000fea0003800000 */
.L_x_34717:
        /* <DEDUP_REMOVED lines=15> */
.L_x_34716:
[----:B------:R-:W-:-:S05]  /*3000*/  IMAD.MOV.U32 R5, RZ, RZ, RZ ;  /* 0x000000ffff057224 */ /* 0x000fca00078e00ff */
[----:B------:R2:W-:Y:S01]  /*3010*/  STG.E.64 desc[UR36][R2.64], R4 ;  /* 0x0000000402007986 */ /* 0x0005e2000c101b24 */
[----:B------:R-:W-:Y:S05]  /*3020*/  BRA `(.L_x_34690) ;  /* 0x0000000000047947 */ /* 0x000fea0003800000 */
.L_x_34715:
[----:B------:R0:W-:Y:S02]  /*3030*/  STG.E desc[UR36][R2.64], R4 ;  /* 0x0000000402007986 */ /* 0x0001e4000c101924 */
.L_x_34690:
[----:B------:R-:W-:Y:S05]  /*3040*/  BSYNC.RECONVERGENT B6 ;  /* 0x0000000000067941 */ /* 0x000fea0003800200 */
.L_x_34684:
[----:B------:R-:W-:-:S07]  /*3050*/  VIADD R17, R17, 0x80 ;  /* 0x0000008011117836 */ /* 0x000fce0000000000 */
.L_x_34653:
[----:B------:R-:W-:Y:S05]  /*3060*/  BSYNC.RECONVERGENT B7 ;  /* 0x0000000000077941 */ /* 0x000fea0003800200 */
.L_x_34652:
        /* <DEDUP_REMOVED lines=307> */
.L_x_34721:
        /* <DEDUP_REMOVED lines=18> */
.L_x_34726:
[----:B------:R-:W2:Y:S02]  /*44c0*/  LDG.E.U8 R2, desc[UR36][R4.64] ;  /* 0x0000002404027981 */ /* 0x000ea4000c1e1100 */
[----:B--2---:R-:W3:Y:S01]  /*44d0*/  I2F.F64.U16 R2, R2 ;  /* 0x0000000200027312 */ /* 0x004ee20000101800 */
[----:B------:R-:W-:Y:S05]  /*44e0*/  BRA `(.L_x_34728) ;  /* 0x0000000c00607947 */ /* 0x000fea0003800000 */
.L_x_34725:
        /* <DEDUP_REMOVED lines=9> */
.L_x_34730:
[----:B------:R-:W2:Y:S02]  /*4580*/  LDG.E R2, desc[UR36][R4.64] ;  /* 0x0000002404027981 */ /* 0x000ea4000c1e1900 */
[----:B--2---:R-:W1:Y:S01]  /*4590*/  I2F.F64 R2, R2 ;  /* 0x0000000200027312 */ /* 0x004e620000201c00 */
[----:B------:R-:W-:Y:S05]  /*45a0*/  BRA `(.L_x_34728) ;  /* 0x0000000c00307947 */ /* 0x000fea0003800000 */
.L_x_34729:
[----:B------:R-:W2:Y:S02]  /*45b0*/  LDG.E.U16 R2, desc[UR36][R4.64] ;  /* 0x0000002404027981 */ /* 0x000ea4000c1e1500 */
[----:B--2---:R-:W2:Y:S01]  /*45c0*/  I2F.F64.S16 R2, R2 ;  /* 0x0000000200027312 */ /* 0x004ea20000101c00 */
[----:B------:R-:W-:Y:S05]  /*45d0*/  BRA `(.L_x_34728) ;  /* 0x0000000c00247947 */ /* 0x000fea0003800000 */
.L_x_34724:
        /* <DEDUP_REMOVED lines=10> */
.L_x_34732:
[----:B------:R-:W2:Y:S02]  /*4680*/  LDG.E.U16 R0, desc[UR36][R4.64] ;  /* 0x0000002404007981 */ /* 0x000ea4000c1e1500 */
[----:B--2---:R-:W-:-:S05]  /*4690*/  HADD2.F32 R0, -RZ, R0.H0_H0 ;  /* 0x20000000ff007230 */ /* 0x004fca0000004100 */
[----:B------:R-:W-:-:S04]  /*46a0*/  FMUL.FTZ R0, R0, 1 ;  /* 0x3f80000000007820 */ /* 0x000fc80000410000 */
[----:B------:R0:W1:Y:S01]  /*46b0*/  F2F.F64.F32 R2, R0 ;  /* 0x0000000000027310 */ /* 0x0000620000201800 */
[----:B------:R-:W-:Y:S05]  /*46c0*/  BRA `(.L_x_34728) ;  /* 0x0000000800e87947 */ /* 0x000fea0003800000 */
.L_x_34731:
        /* <DEDUP_REMOVED lines=10> */
.L_x_34734:
[----:B------:R-:W2:Y:S02]  /*4770*/  LDG.E.U16 R4, desc[UR36][R4.64] ;  /* 0x0000002404047981 */ /* 0x000ea4000c1e1500 */
[----:B--2---:R-:W-:-:S05]  /*4780*/  HADD2.F32 R0, -RZ, R4.H0_H0 ;  /* 0x20000004ff007230 */ /* 0x004fca0000004100 */
[----:B------:R-:W-:-:S04]  /*4790*/  FMUL.FTZ R0, R0, 1 ;  /* 0x3f80000000007820 */ /* 0x000fc80000410000 */
[----:B------:R0:W1:Y:S01]  /*47a0*/  F2F.F64.F32 R2, R0 ;  /* 0x0000000000027310 */ /* 0x0000620000201800 */
[----:B------:R-:W-:Y:S05]  /*47b0*/  BRA `(.L_x_34728) ;  /* 0x0000000800ac7947 */ /* 0x000fea0003800000 */
.L_x_34733:
[----:B------:R0:W5:Y:S01]  /*47c0*/  LDG.E.64 R2, desc[UR36][R4.64] ;  /* 0x0000002404027981 */ /* 0x000162000c1e1b00 */
[----:B------:R-:W-:Y:S05]  /*47d0*/  BRA `(.L_x_34728) ;  /* 0x0000000800a47947 */ /* 0x000fea0003800000 */
.L_x_34723:
        /* <DEDUP_REMOVED lines=13> */
.L_x_34737:
[----:B------:R0:W5:Y:S01]  /*48b0*/  LDG.E.64 R2, desc[UR36][R4.64] ;  /* 0x0000002404027981 */ /* 0x000162000c1e1b00 */
[----:B------:R-:W-:Y:S05]  /*48c0*/  BRA `(.L_x_34728) ;  /* 0x0000000800687947 */ /* 0x000fea0003800000 */
.L_x_34736:
        /* <DEDUP_REMOVED lines=27> */
.L_x_34739:
        /* <DEDUP_REMOVED lines=14> */
.L_x_34738:
[----:B------:R-:W2:Y:S02]  /*4b60*/  LDG.E.U16 R0, desc[UR36][R4.64] ;  /* 0x0000002404007981 */ /* 0x000ea4000c1e1500 */
[----:B--2---:R-:W-:-:S05]  /*4b70*/  SHF.L.U32 R0, R0, 0x10, RZ ;  /* 0x0000001000007819 */ /* 0x004fca00000006ff */
[----:B------:R-:W-:-:S04]  /*4b80*/  FMUL.FTZ R0, R0, 1 ;  /* 0x3f80000000007820 */ /* 0x000fc80000410000 */
[----:B------:R0:W1:Y:S01]  /*4b90*/  F2F.F64.F32 R2, R0 ;  /* 0x0000000000027310 */ /* 0x0000620000201800 */
[----:B------:R-:W-:Y:S05]  /*4ba0*/  BRA `(.L_x_34728) ;  /* 0x0000000400b07947 */ /* 0x000fea0003800000 */
.L_x_34735:
        /* <DEDUP_REMOVED lines=11> */
.L_x_34742:
        /* <DEDUP_REMOVED lines=21> */
.L_x_34744:
[----:B------:R-:W-:Y:S05]  /*4db0*/  BSYNC.RECONVERGENT B0 ;  /* 0x0000000000007941 */ /* 0x000fea0003800200 */
.L_x_34743:
[----:B------:R-:W-:Y:S01]  /*4dc0*/  IMAD.SHL.U32 R0, R0, 0x100000, RZ ;  /* 0x0010000000007824 */ /* 0x000fe200078e00ff */
[----:B------:R-:W-:-:S04]  /*4dd0*/  LEA R2, R2, 0x3b800000, 0x17 ;  /* 0x3b80000002027811 */ /* 0x000fc800078eb8ff */
[----:B------:R-:W-:-:S05]  /*4de0*/  LOP3.LUT R0, R2, R0, R7, 0xfe, !PT ;  /* 0x0000000002007212 */ /* 0x000fca00078efe07 */
[----:B------:R-:W-:-:S04]  /*4df0*/  FMUL.FTZ R0, R0, 1 ;  /* 0x3f80000000007820 */ /* 0x000fc80000410000 */
[----:B------:R0:W1:Y:S01]  /*4e00*/  F2F.F64.F32 R2, R0 ;  /* 0x0000000000027310 */ /* 0x0000620000201800 */
[----:B------:R-:W-:Y:S05]  /*4e10*/  BRA `(.L_x_34728) ;  /* 0x0000000400147947 */ /* 0x000fea0003800000 */
.L_x_34741:
        /* <DEDUP_REMOVED lines=21> */
.L_x_34746:
[----:B------:R-:W-:Y:S05]  /*4f70*/  BSYNC.RECONVERGENT B0 ;  /* 0x0000000000007941 */ /* 0x000fea0003800200 */
.L_x_34745:
[----:B------:R-:W-:Y:S01]  /*4f80*/  IMAD.SHL.U32 R0, R0, 0x200000, RZ ;  /* 0x0020000000007824 */ /* 0x000fe200078e00ff */
[----:B------:R-:W-:-:S04]  /*4f90*/  LEA R2, R2, 0x37800000, 0x17 ;  /* 0x3780000002027811 */ /* 0x000fc800078eb8ff */
[----:B------:R-:W-:-:S05]  /*4fa0*/  LOP3.LUT R0, R2, R0, R7, 0xfe, !PT ;  /* 0x0000000002007212 */ /* 0x000fca00078efe07 */
[----:B------:R-:W-:-:S04]  /*4fb0*/  FMUL.FTZ R0, R0, 1 ;  /* 0x3f80000000007820 */ /* 0x000fc80000410000 */
[----:B------:R0:W1:Y:S01]  /*4fc0*/  F2F.F64.F32 R2, R0 ;  /* 0x0000000000027310 */ /* 0x0000620000201800 */
[----:B------:R-:W-:Y:S05]  /*4fd0*/  BRA `(.L_x_34728) ;  /* 0x0000000000a47947 */ /* 0x000fea0003800000 */
.L_x_34740:
        /* <DEDUP_REMOVED lines=18> */
.L_x_34727:
        /* <DEDUP_REMOVED lines=16> */
.L_x_34749:
[----:B------:R-:W-:Y:S01]  /*5200*/  CS2R R2, SRZ ;  /* 0x0000000000027805 */ /* 0x000fe2000001ff00 */
[----:B------:R-:W-:Y:S06]  /*5210*/  BRA `(.L_x_34728) ;  /* 0x0000000000147947 */ /* 0x000fec0003800000 */
.L_x_34748:
[----:B------:R-:W2:Y:S02]  /*5220*/  LDG.E.64 R2, desc[UR36][R4.64] ;  /* 0x0000002404027981 */ /* 0x000ea4000c1e1b00 */
[----:B--2---:R-:W0:Y:S01]  /*5230*/  I2F.F64.U64 R2, R2 ;  /* 0x0000000200027312 */ /* 0x004e220000301800 */
[----:B------:R-:W-:Y:S05]  /*5240*/  BRA `(.L_x_34728) ;  /* 0x0000000000087947 */ /* 0x000fea0003800000 */
.L_x_34747:
[----:B------:R-:W2:Y:S02]  /*5250*/  LDG.E R2, desc[UR36][R4.64] ;  /* 0x0000002404027981 */ /* 0x000ea4000c1e1900 */
[----:B--2---:R-:W0:Y:S02]  /*5260*/  I2F.F64.U32 R2, R2 ;  /* 0x0000000200027312 */ /* 0x004e240000201800 */
.L_x_34728:
[----:B------:R-:W-:Y:S05]  /*5270*/  BSYNC.RECONVERGENT B6 ;  /* 0x0000000000067941 */ /* 0x000fea0003800200 */
.L_x_34722:
[----:B------:R-:W0:Y:S02]  /*5280*/  LDCU.64 UR8, c[0x0][0x598] ;  /* 0x0000b300ff0877ac */ /* 0x000e240008000a00 */
[----:B012345:R-:W-:Y:S01]  /*5290*/  DSETP.NEU.AND P0, PT, R2, RZ, PT ;  /* 0x000000ff0200722a */ /* 0x03ffe20003f0d000 */
[----:B------:R-:W-:Y:S01]  /*52a0*/  BSSY.RECONVERGENT B6, `(.L_x_34750) ;  /* 0x00000d4000067945 */ /* 0x000fe20003800200 */
[----:B------:R-:W0:Y:S01]  /*52b0*/  LDCU.64 UR6, c[0x0][0x580] ;  /* 0x0000b000ff0677ac */ /* 0x000e220008000a00 */
[----:B------:R-:W-:-:S04]  /*52c0*/  UPRMT UR4, UR41, 0x9910, URZ ;  /* 0x0000991029047896 */ /* 0x000fc800080000ff */
[----:B------:R-:W-:Y:S01]  /*52d0*/  UISETP.GT.AND UP0, UPT, UR4, 0x9, UPT ;  /* 0x000000090400788c */ /* 0x000fe2000bf04270 */
[----:B------:R-:W-:Y:S01]  /*52e0*/  DSETP.NEU.AND P0, PT, RZ, UR8, P0 ;  /* 0x00000008ff007e2a */ /* 0x000fe2000870d000 */
        /* <DEDUP_REMOVED lines=14> */
.L_x_34754:
[----:B------:R0:W-:Y:S01]  /*53d0*/  STG.E.U8 desc[UR36][R2.64], R4 ;  /* 0x0000000402007986 */ /* 0x0001e2000c101124 */
[----:B------:R-:W-:Y:S05]  /*53e0*/  BRA `(.L_x_34756) ;  /* 0x0000000800fc7947 */ /* 0x000fea0003800000 */
.L_x_34753:
        /* <DEDUP_REMOVED lines=9> */
.L_x_34758:
[----:B------:R0:W-:Y:S01]  /*5480*/  STG.E desc[UR36][R2.64], R4 ;  /* 0x0000000402007986 */ /* 0x0001e2000c101924 */
[----:B------:R-:W-:Y:S05]  /*5490*/  BRA `(.L_x_34756) ;  /* 0x0000000800d07947 */ /* 0x000fea0003800000 */
.L_x_34757:
[----:B------:R0:W-:Y:S01]  /*54a0*/  STG.E.U16 desc[UR36][R2.64], R4 ;  /* 0x0000000402007986 */ /* 0x0001e2000c101524 */
[----:B------:R-:W-:Y:S05]  /*54b0*/  BRA `(.L_x_34756) ;  /* 0x0000000800c87947 */ /* 0x000fea0003800000 */
.L_x_34752:
        /* <DEDUP_REMOVED lines=9> */
.L_x_34760:
[----:B------:R-:W-:-:S04]  /*5550*/  I2FP.F32.U32 R0, R4 ;  /* 0x0000000400007245 */ /* 0x000fc80000201000 */
[----:B------:R-:W-:-:S05]  /*5560*/  F2FP.F16.F32.PACK_AB R0, RZ, R0 ;  /* 0x00000000ff00723e */ /* 0x000fca00000000ff */
[----:B------:R0:W-:Y:S01]  /*5570*/  STG.E.U16 desc[UR36][R2.64], R0 ;  /* 0x0000000002007986 */ /* 0x0001e2000c101524 */
[----:B------:R-:W-:Y:S05]  /*5580*/  BRA `(.L_x_34756) ;  /* 0x0000000800947947 */ /* 0x000fea0003800000 */
.L_x_34759:
        /* <DEDUP_REMOVED lines=10> */
.L_x_34762:
[----:B------:R-:W-:-:S04]  /*5630*/  I2FP.F32.U32 R4, R4 ;  /* 0x0000000400047245 */ /* 0x000fc80000201000 */
[----:B------:R-:W-:-:S04]  /*5640*/  F2FP.F16.F32.PACK_AB R5, RZ, R4 ;  /* 0x00000004ff05723e */ /* 0x000fc800000000ff */
[----:B------:R-:W-:-:S05]  /*5650*/  PRMT R5, R5, 0x5410, RZ ;  /* 0x0000541005057816 */ /* 0x000fca00000000ff */
[----:B------:R0:W-:Y:S01]  /*5660*/  STG.E desc[UR36][R2.64], R5 ;  /* 0x0000000502007986 */ /* 0x0001e2000c101924 */
[----:B------:R-:W-:Y:S05]  /*5670*/  BRA `(.L_x_34756) ;  /* 0x0000000800587947 */ /* 0x000fea0003800000 */
.L_x_34761:
[----:B------:R-:W0:Y:S02]  /*5680*/  I2F.F64.U32 R4, R4 ;  /* 0x0000000400047312 */ /* 0x000e240000201800 */
[----:B0-----:R0:W-:Y:S01]  /*5690*/  STG.E.64 desc[UR36][R2.64], R4 ;  /* 0x0000000402007986 */ /* 0x0011e2000c101b24 */
[----:B------:R-:W-:Y:S05]  /*56a0*/  BRA `(.L_x_34756) ;  /* 0x00000008004c7947 */ /* 0x000fea0003800000 */
.L_x_34751:
        /* <DEDUP_REMOVED lines=12> */
.L_x_34766:
        /* <DEDUP_REMOVED lines=17> */
.L_x_34768:
[----:B------:R-:W-:Y:S05]  /*5880*/  BSYNC.RECONVERGENT B0 ;  /* 0x0000000000007941 */ /* 0x000fea0003800200 */
.L_x_34767:
[----:B------:R0:W-:Y:S01]  /*5890*/  STG.E.U8 desc[UR36][R2.64], R0 ;  /* 0x0000000002007986 */ /* 0x0001e2000c101124 */
[----:B------:R-:W-:Y:S05]  /*58a0*/  BRA `(.L_x_34756) ;  /* 0x0000000400cc7947 */ /* 0x000fea0003800000 */
.L_x_34765:
        /* <DEDUP_REMOVED lines=17> */
.L_x_34770:
[----:B------:R-:W-:Y:S05]  /*59c0*/  BSYNC.RECONVERGENT B0 ;  /* 0x0000000000007941 */ /* 0x000fea0003800200 */
.L_x_34769:
[----:B------:R0:W-:Y:S01]  /*59d0*/  STG.E.U8 desc[UR36][R2.64], R0 ;  /* 0x0000000002007986 */ /* 0x0001e2000c101124 */
[----:B------:R-:W-:Y:S05]  /*59e0*/  BRA `(.L_x_34756) ;  /* 0x00000004007c7947 */ /* 0x000fea0003800000 */
.L_x_34764:
        /* <DEDUP_REMOVED lines=21> */
.L_x_34772:
[----:B------:R-:W-:-:S05]  /*5b40*/  IMAD.MOV.U32 R5, RZ, RZ, RZ ;  /* 0x000000ffff057224 */ /* 0x000fca00078e00ff */
[----:B------:R0:W-:Y:S01]  /*5b50*/  STG.E.64 desc[UR36][R2.64], R4 ;  /* 0x0000000402007986 */ /* 0x0001e2000c101b24 */
[----:B------:R-:W-:Y:S05]  /*5b60*/  BRA `(.L_x_34756) ;  /* 0x00000004001c7947 */ /* 0x000fea0003800000 */
.L_x_34771:
[----:B------:R0:W-:Y:S01]  /*5b70*/  STG.E desc[UR36][R2.64], R4 ;  /* 0x0000000402007986 */ /* 0x0001e2000c101924 */
[----:B------:R-:W-:Y:S05]  /*5b80*/  BRA `(.L_x_34756) ;  /* 0x0000000400147947 */ /* 0x000fea0003800000 */
.L_x_34763:
        /* <DEDUP_REMOVED lines=8> */
.L_x_34774:
[----:B------:R-:W0:Y:S01]  /*5c10*/  I2F.F64.U32 R4, R4 ;  /* 0x0000000400047312 */ /* 0x000e220000201800 */
[----:B------:R-:W-:-:S05]  /*5c20*/  CS2R R6, SRZ ;  /* 0x0000000000067805 */ /* 0x000fca000001ff00 */
[----:B0-----:R0:W-:Y:S01]  /*5c30*/  STG.E.128 desc[UR36][R2.64], R4 ;  /* 0x0000000402007986 */ /* 0x0011e2000c101d24 */
[----:B------:R-:W-:Y:S05]  /*5c40*/  BRA `(.L_x_34756) ;  /* 0x0000000000e47947 */ /* 0x000fea0003800000 */
.L_x_34773:
[----:B------:R-:W-:-:S09]  /*5c50*/  UISETP.NE.AND UP0, UPT, UR4, 0xf, UPT ;  /* 0x0000000f0400788c */ /* 0x000fd2000bf05270 */
[----:B------:R-:W-:Y:S05]  /*5c60*/  BRA.U !UP0, `(.L_x_34775) ;  /* 0x0000000108d07547 */ /* 0x000fea000b800000 */
[----:B------:R-:W-:-:S09]  /*5c70*/  UISETP.NE.AND UP0, UPT, UR4, 0x17, UPT ;  /* 0x000000170400788c */ /* 0x000fd2000bf05270 */
[----:B------:R-:W-:Y:S05]  /*5c80*/  BRA.U !UP0, `(.L_x_34776) ;  /* 0x0000000108847547 */ /* 0x000fea000b800000 */
[----:B------:R-:W-:-:S09]  /*5c90*/  UISETP.NE.AND UP0, UPT, UR4, 0x18, UPT ;  /* 0x000000180400788c */ /* 0x000fd2000bf05270 */
[----:B------:R-:W-:Y:S05]  /*5ca0*/  BRA.U !UP0, `(.L_x_34777) ;  /* 0x0000000108447547 */ /* 0x000fea000b800000 */
.L_x_34755:
        /* <DEDUP_REMOVED lines=16> */
.L_x_34778:
[----:B------:R-:W-:Y:S05]  /*5db0*/  BRA `(.L_x_34756) ;  /* 0x0000000000887947 */ /* 0x000fea0003800000 */
.L_x_34777:
        /* <DEDUP_REMOVED lines=11> */
.L_x_34780:
[----:B------:R-:W-:Y:S05]  /*5e70*/  BSYNC.RECONVERGENT B0 ;  /* 0x0000000000007941 */ /* 0x000fea0003800200 */
.L_x_34779:
[----:B------:R1:W-:Y:S01]  /*5e80*/  STG.E.U8 desc[UR36][R2.64], R5 ;  /* 0x0000000502007986 */ /* 0x0003e2000c101124 */
[----:B------:R-:W-:Y:S05]  /*5e90*/  BRA `(.L_x_34756) ;  /* 0x0000000000507947 */ /* 0x000fea0003800000 */
.L_x_34776:
        /* <DEDUP_REMOVED lines=12> */
.L_x_34781:
[----:B------:R-:W-:Y:S01]  /*5f60*/  HFMA2 R5, -RZ, RZ, 0, 7.569789886474609375e-06 ;  /* 0x0000007fff057431 */ /* 0x000fe200000001ff */
[----:B------:R-:W-:-:S04]  /*5f70*/  ISETP.GT.U32.AND P0, PT, R7, 0x7f800000, PT ;  /* 0x7f8000000700780c */ /* 0x000fc80003f04070 */
[----:B------:R-:W-:-:S05]  /*5f80*/  SEL R5, R5, 0x7c, P0 ;  /* 0x0000007c05057807 */ /* 0x000fca0000000000 */
[----:B------:R2:W-:Y:S01]  /*5f90*/  STG.E.U8 desc[UR36][R2.64], R5 ;  /* 0x0000000502007986 */ /* 0x0005e2000c101124 */
[----:B------:R-:W-:Y:S05]  /*5fa0*/  BRA `(.L_x_34756) ;  /* 0x00000000000c7947 */ /* 0x000fea0003800000 */
.L_x_34775:
[----:B------:R-:W-:-:S04]  /*5fb0*/  I2FP.F32.U32 R0, R4 ;  /* 0x0000000400007245 */ /* 0x000fc80000201000 */
[----:B------:R-:W-:-:S05]  /*5fc0*/  F2FP.BF16.F32.PACK_AB R0, RZ, R0 ;  /* 0x00000000ff00723e */ /* 0x000fca00000010ff */
[----:B------:R0:W-:Y:S02]  /*5fd0*/  STG.E.U16 desc[UR36][R2.64], R0 ;  /* 0x0000000002007986 */ /* 0x0001e4000c101524 */
.L_x_34756:
[----:B------:R-:W-:Y:S05]  /*5fe0*/  BSYNC.RECONVERGENT B6 ;  /* 0x0000000000067941 */ /* 0x000fea0003800200 */
.L_x_34750:
[----:B------:R-:W-:-:S07]  /*5ff0*/  VIADD R17, R17, 0x80 ;  /* 0x0000008011117836 */ /* 0x000fce0000000000 */
.L_x_34720:
[----:B------:R-:W-:Y:S05]  /*6000*/  BSYNC.RECONVERGENT B7 ;  /* 0x0000000000077941 */ /* 0x000fea0003800200 */
.L_x_34719:
        /* <DEDUP_REMOVED lines=307> */
.L_x_34784:
        /* <DEDUP_REMOVED lines=18> */
.L_x_34789:
[----:B------:R-:W2:Y:S02]  /*7460*/  LDG.E.U8 R2, desc[UR36][R4.64] ;  /* 0x0000002404027981 */ /* 0x000ea4000c1e1100 */
[----:B--2---:R-:W0:Y:S01]  /*7470*/  I2F.F64.U16 R2, R2 ;  /* 0x0000000200027312 */ /* 0x004e220000101800 */
[----:B------:R-:W-:Y:S05]  /*7480*/  BRA `(.L_x_34791) ;  /* 0x0000000c00607947 */ /* 0x000fea0003800000 */
.L_x_34788:
        /* <DEDUP_REMOVED lines=9> */
.L_x_34793:
[----:B------:R-:W2:Y:S02]  /*7520*/  LDG.E R2, desc[UR36][R4.64] ;  /* 0x0000002404027981 */ /* 0x000ea4000c1e1900 */
[----:B--2---:R-:W0:Y:S01]  /*7530*/  I2F.F64 R2, R2 ;  /* 0x0000000200027312 */ /* 0x004e220000201c00 */
[----:B------:R-:W-:Y:S05]  /*7540*/  BRA `(.L_x_34791) ;  /* 0x0000000c00307947 */ /* 0x000fea0003800000 */
.L_x_34792:
[----:B------:R-:W2:Y:S02]  /*7550*/  LDG.E.U16 R2, desc[UR36][R4.64] ;  /* 0x0000002404027981 */ /* 0x000ea4000c1e1500 */
[----:B--2---:R-:W0:Y:S01]  /*7560*/  I2F.F64.S16 R2, R2 ;  /* 0x0000000200027312 */ /* 0x004e220000101c00 */
[----:B------:R-:W-:Y:S05]  /*7570*/  BRA `(.L_x_34791) ;  /* 0x0000000c00247947 */ /* 0x000fea0003800000 */
.L_x_34787:
        /* <DEDUP_REMOVED lines=10> */
.L_x_34795:
[----:B------:R-:W2:Y:S02]  /*7620*/  LDG.E.U16 R0, desc[UR36][R4.64] ;  /* 0x0000002404007981 */ /* 0x000ea4000c1e1500 */
[----:B--2---:R-:W-:-:S05]  /*7630*/  HADD2.F32 R0, -RZ, R0.H0_H0 ;  /* 0x20000000ff007230 */ /* 0x004fca0000004100 */
[----:B------:R-:W-:-:S04]  /*7640*/  FMUL.FTZ R0, R0, 1 ;  /* 0x3f80000000007820 */ /* 0x000fc80000410000 */
[----:B------:R0:W1:Y:S01]  /*7650*/  F2F.F64.F32 R2, R0 ;  /* 0x0000000000027310 */ /* 0x0000620000201800 */
[----:B------:R-:W-:Y:S05]  /*7660*/  BRA `(.L_x_34791) ;  /* 0x0000000800e87947 */ /* 0x000fea0003800000 */
.L_x_34794:
        /* <DEDUP_REMOVED lines=10> */
.L_x_34797:
[----:B------:R-:W2:Y:S02]  /*7710*/  LDG.E.U16 R4, desc[UR36][R4.64] ;  /* 0x0000002404047981 */ /* 0x000ea4000c1e1500 */
[----:B--2---:R-:W-:-:S05]  /*7720*/  HADD2.F32 R0, -RZ, R4.H0_H0 ;  /* 0x20000004ff007230 */ /* 0x004fca0000004100 */
[----:B------:R-:W-:-:S04]  /*7730*/  FMUL.FTZ R0, R0, 1 ;  /* 0x3f80000000007820 */ /* 0x000fc80000410000 */
[----:B------:R0:W1:Y:S01]  /*7740*/  F2F.F64.F32 R2, R0 ;  /* 0x0000000000027310 */ /* 0x0000620000201800 */
[----:B------:R-:W-:Y:S05]  /*7750*/  BRA `(.L_x_34791) ;  /* 0x0000000800ac7947 */ /* 0x000fea0003800000 */
.L_x_34796:
[----:B------:R0:W5:Y:S01]  /*7760*/  LDG.E.64 R2, desc[UR36][R4.64] ;  /* 0x0000002404027981 */ /* 0x000162000c1e1b00 */
[----:B------:R-:W-:Y:S05]  /*7770*/  BRA `(.L_x_34791) ;  /* 0x0000000800a47947 */ /* 0x000fea0003800000 */
.L_x_34786:
        /* <DEDUP_REMOVED lines=13> */
.L_x_34800:
[----:B------:R0:W5:Y:S01]  /*7850*/  LDG.E.64 R2, desc[UR36][R4.64] ;  /* 0x0000002404027981 */ /* 0x000162000c1e1b00 */
[----:B------:R-:W-:Y:S05]  /*7860*/  BRA `(.L_x_34791) ;  /* 0x0000000800687947 */ /* 0x000fea0003800000 */
.L_x_34799:
        /* <DEDUP_REMOVED lines=27> */
.L_x_34802:
        /* <DEDUP_REMOVED lines=14> */
.L_x_34801:
[----:B------:R-:W2:Y:S02]  /*7b00*/  LDG.E.U16 R0, desc[UR36][R4.64] ;  /* 0x0000002404007981 */ /* 0x000ea4000c1e1500 */
[----:B--2---:R-:W-:-:S04]  /*7b10*/  IMAD.U32 R0, R0, 0x10000, RZ ;  /* 0x0001000000007824 */ /* 0x004fc800078e00ff */
[----:B------:R-:W-:-:S04]  /*7b20*/  FMUL.FTZ R0, R0, 1 ;  /* 0x3f80000000007820 */ /* 0x000fc80000410000 */
[----:B------:R0:W1:Y:S01]  /*7b30*/  F2F.F64.F32 R2, R0 ;  /* 0x0000000000027310 */ /* 0x0000620000201800 */
[----:B------:R-:W-:Y:S05]  /*7b40*/  BRA `(.L_x_34791) ;  /* 0x0000000400b07947 */ /* 0x000fea0003800000 */
.L_x_34798:
        /* <DEDUP_REMOVED lines=11> */
.L_x_34805:
        /* <DEDUP_REMOVED lines=21> */
.L_x_34807:
[----:B------:R-:W-:Y:S05]  /*7d50*/  BSYNC.RECONVERGENT B0 ;  /* 0x0000000000007941 */ /* 0x000fea0003800200 */
.L_x_34806:
[----:B------:R-:W-:Y:S02]  /*7d60*/  SHF.L.U32 R0, R0, 0x14, RZ ;  /* 0x0000001400007819 */ /* 0x000fe400000006ff */
[----:B------:R-:W-:-:S04]  /*7d70*/  LEA R2, R2, 0x3b800000, 0x17 ;  /* 0x3b80000002027811 */ /* 0x000fc800078eb8ff */
[----:B------:R-:W-:-:S05]  /*7d80*/  LOP3.LUT R0, R2, R0, R7, 0xfe, !PT ;  /* 0x0000000002007212 */ /* 0x000fca00078efe07 */
[----:B------:R-:W-:-:S04]  /*7d90*/  FMUL.FTZ R0, R0, 1 ;  /* 0x3f80000000007820 */ /* 0x000fc80000410000 */
[----:B------:R0:W1:Y:S01]  /*7da0*/  F2F.F64.F32 R2, R0 ;  /* 0x0000000000027310 */ /* 0x0000620000201800 */
[----:B------:R-:W-:Y:S05]  /*7db0*/  BRA `(.L_x_34791) ;  /* 0x0000000400147947 */ /* 0x000fea0003800000 */
.L_x_34804:
        /* <DEDUP_REMOVED lines=21> */
.L_x_34809:
[----:B------:R-:W-:Y:S05]  /*7f10*/  BSYNC.RECONVERGENT B0 ;  /* 0x0000000000007941 */ /* 0x000fea0003800200 */
.L_x_34808:
[----:B------:R-:W-:Y:S01]  /*7f20*/  IMAD.SHL.U32 R0, R0, 0x200000, RZ ;  /* 0x0020000000007824 */ /* 0x000fe200078e00ff */
[----:B------:R-:W-:-:S04]  /*7f30*/  LEA R2, R2, 0x37800000, 0x17 ;  /* 0x3780000002027811 */ /* 0x000fc800078eb8ff */
[----:B------:R-:W-:-:S05]  /*7f40*/  LOP3.LUT R0, R2, R0, R7, 0xfe, !PT ;  /* 0x0000000002007212 */ /* 0x000fca00078efe07 */
[----:B------:R-:W-:-:S04]  /*7f50*/  FMUL.FTZ R0, R0, 1 ;  /* 0x3f80000000007820 */ /* 0x000fc80000410000 */
[----:B------:R0:W1:Y:S01]  /*7f60*/  F2F.F64.F32 R2, R0 ;  /* 0x0000000000027310 */ /* 0x0000620000201800 */
[----:B------:R-:W-:Y:S05]  /*7f70*/  BRA `(.L_x_34791) ;  /* 0x0000000000a47947 */ /* 0x000fea0003800000 */
.L_x_34803:
        /* <DEDUP_REMOVED lines=18> */
.L_x_34790:
        /* <DEDUP_REMOVED lines=16> */
.L_x_34812:
[----:B------:R-:W-:Y:S01]  /*81a0*/  CS2R R2, SRZ ;  /* 0x0000000000027805 */ /* 0x000fe2000001ff00 */
[----:B------:R-:W-:Y:S06]  /*81b0*/  BRA `(.L_x_34791) ;  /* 0x0000000000147947 */ /* 0x000fec0003800000 */
.L_x_34811:
[----:B------:R-:W2:Y:S02]  /*81c0*/  LDG.E.64 R2, desc[UR36][R4.64] ;  /* 0x0000002404027981 */ /* 0x000ea4000c1e1b00 */
[----:B--2---:R-:W0:Y:S01]  /*81d0*/  I2F.F64.U64 R2, R2 ;  /* 0x0000000200027312 */ /* 0x004e220000301800 */
[----:B------:R-:W-:Y:S05]  /*81e0*/  BRA `(.L_x_34791) ;  /* 0x0000000000087947 */ /* 0x000fea0003800000 */
.L_x_34810:
[----:B------:R-:W2:Y:S02]  /*81f0*/  LDG.E R2, desc[UR36][R4.64] ;  /* 0x0000002404027981 */ /* 0x000ea4000c1e1900 */
[----:B--2---:R-:W0:Y:S02]  /*8200*/  I2F.F64.U32 R2, R2 ;  /* 0x0000000200027312 */ /* 0x004e240000201800 */
.L_x_34791:
[----:B------:R-:W-:Y:S05]  /*8210*/  BSYNC.RECONVERGENT B6 ;  /* 0x0000000000067941 */ /* 0x000fea0003800200 */
.L_x_34785:
[----:B------:R-:W3:Y:S01]  /*8220*/  LDCU.64 UR8, c[0x0][0x598] ;  /* 0x0000b300ff0877ac */ /* 0x000ee20008000a00 */
[----:B012-45:R-:W-:Y:S01]  /*8230*/  DSETP.NEU.AND P0, PT, R2, RZ, PT ;  /* 0x000000ff0200722a */ /* 0x037fe20003f0d000 */
[----:B------:R-:W-:Y:S01]  /*8240*/  BSSY.RECONVERGENT B6, `(.L_x_34813) ;  /* 0x00000d4000067945 */ /* 0x000fe20003800200 */
[----:B------:R-:W0:Y:S01]  /*8250*/  LDCU.64 UR6, c[0x0][0x580] ;  /* 0x0000b000ff0677ac */ /* 0x000e220008000a00 */
[----:B------:R-:W-:-:S04]  /*8260*/  UPRMT UR4, UR41, 0x9910, URZ ;  /* 0x0000991029047896 */ /* 0x000fc800080000ff */
[----:B------:R-:W-:Y:S01]  /*8270*/  UISETP.GT.AND UP0, UPT, UR4, 0x9, UPT ;  /* 0x000000090400788c */ /* 0x000fe2000bf04270 */
[----:B---3--:R-:W-:Y:S01]  /*8280*/  DSETP.NEU.AND P0, PT, RZ, UR8, P0 ;  /* 0x00000008ff007e2a */ /* 0x008fe2000870d000 */
        /* <DEDUP_REMOVED lines=14> */
.L_x_34817:
[----:B------:R0:W-:Y:S01]  /*8370*/  STG.E.U8 desc[UR36][R2.64], R4 ;  /* 0x0000000402007986 */ /* 0x0001e2000c101124 */
[----:B------:R-:W-:Y:S05]  /*8380*/  BRA `(.L_x_34819) ;  /* 0x0000000800fc7947 */ /* 0x000fea0003800000 */
.L_x_34816:
        /* <DEDUP_REMOVED lines=9> */
.L_x_34821:
[----:B------:R0:W-:Y:S01]  /*8420*/  STG.E desc[UR36][R2.64], R4 ;  /* 0x0000000402007986 */ /* 0x0001e2000c101924 */
[----:B------:R-:W-:Y:S05]  /*8430*/  BRA `(.L_x_34819) ;  /* 0x0000000800d07947 */ /* 0x000fea0003800000 */
.L_x_34820:
[----:B------:R0:W-:Y:S01]  /*8440*/  STG.E.U16 desc[UR36][R2.64], R4 ;  /* 0x0000000402007986 */ /* 0x0001e2000c101524 */
[----:B------:R-:W-:Y:S05]  /*8450*/  BRA `(.L_x_34819) ;  /* 0x0000000800c87947 */ /* 0x000fea0003800000 */
.L_x_34815:
        /* <DEDUP_REMOVED lines=9> */
.L_x_34823:
[----:B------:R-:W-:-:S04]  /*84f0*/  I2FP.F32.U32 R0, R4 ;  /* 0x0000000400007245 */ /* 0x000fc80000201000 */
[----:B------:R-:W-:-:S05]  /*8500*/  F2FP.F16.F32.PACK_AB R0, RZ, R0 ;  /* 0x00000000ff00723e */ /* 0x000fca00000000ff */
[----:B------:R0:W-:Y:S01]  /*8510*/  STG.E.U16 desc[UR36][R2.64], R0 ;  /* 0x0000000002007986 */ /* 0x0001e2000c101524 */
[----:B------:R-:W-:Y:S05]  /*8520*/  BRA `(.L_x_34819) ;  /* 0x0000000800947947 */ /* 0x000fea0003800000 */
.L_x_34822:
        /* <DEDUP_REMOVED lines=10> */
.L_x_34825:
[----:B------:R-:W-:-:S04]  /*85d0*/  I2FP.F32.U32 R4, R4 ;  /* 0x0000000400047245 */ /* 0x000fc80000201000 */
[----:B------:R-:W-:-:S04]  /*85e0*/  F2FP.F16.F32.PACK_AB R5, RZ, R4 ;  /* 0x00000004ff05723e */ /* 0x000fc800000000ff */
[----:B------:R-:W-:-:S05]  /*85f0*/  PRMT R5, R5, 0x5410, RZ ;  /* 0x0000541005057816 */ /* 0x000fca00000000ff */
[----:B------:R0:W-:Y:S01]  /*8600*/  STG.E desc[UR36][R2.64], R5 ;  /* 0x0000000502007986 */ /* 0x0001e2000c101924 */
[----:B------:R-:W-:Y:S05]  /*8610*/  BRA `(.L_x_34819) ;  /* 0x0000000800587947 */ /* 0x000fea0003800000 */
.L_x_34824:
[----:B------:R-:W0:Y:S02]  /*8620*/  I2F.F64.U32 R4, R4 ;  /* 0x0000000400047312 */ /* 0x000e240000201800 */
[----:B0-----:R0:W-:Y:S01]  /*8630*/  STG.E.64 desc[UR36][R2.64], R4 ;  /* 0x0000000402007986 */ /* 0x0011e2000c101b24 */
[----:B------:R-:W-:Y:S05]  /*8640*/  BRA `(.L_x_34819) ;  /* 0x00000008004c7947 */ /* 0x000fea0003800000 */
.L_x_34814:
        /* <DEDUP_REMOVED lines=12> */
.L_x_34829:
        /* <DEDUP_REMOVED lines=17> */
.L_x_34831:
[----:B------:R-:W-:Y:S05]  /*8820*/  BSYNC.RECONVERGENT B0 ;  /* 0x0000000000007941 */ /* 0x000fea0003800200 */
.L_x_34830:
[----:B------:R0:W-:Y:S01]  /*8830*/  STG.E.U8 desc[UR36][R2.64], R0 ;  /* 0x0000000002007986 */ /* 0x0001e2000c101124 */
[----:B------:R-:W-:Y:S05]  /*8840*/  BRA `(.L_x_34819) ;  /* 0x0000000400cc7947 */ /* 0x000fea0003800000 */
.L_x_34828:
        /* <DEDUP_REMOVED lines=17> */
.L_x_34833:
[----:B------:R-:W-:Y:S05]  /*8960*/  BSYNC.RECONVERGENT B0 ;  /* 0x0000000000007941 */ /* 0x000fea0003800200 */
.L_x_34832:
[----:B------:R0:W-:Y:S01]  /*8970*/  STG.E.U8 desc[UR36][R2.64], R0 ;  /* 0x0000000002007986 */ /* 0x0001e2000c101124 */
[----:B------:R-:W-:Y:S05]  /*8980*/  BRA `(.L_x_34819) ;  /* 0x00000004007c7947 */ /* 0x000fea0003800000 */
.L_x_34827:
        /* <DEDUP_REMOVED lines=21> */
.L_x_34835:
[----:B------:R-:W-:-:S05]  /*8ae0*/  IMAD.MOV.U32 R5, RZ, RZ, RZ ;  /* 0x000000ffff057224 */ /* 0x000fca00078e00ff */
[----:B------:R0:W-:Y:S01]  /*8af0*/  STG.E.64 desc[UR36][R2.64], R4 ;  /* 0x0000000402007986 */ /* 0x0001e2000c101b24 */
[----:B------:R-:W-:Y:S05]  /*8b00*/  BRA `(.L_x_34819) ;  /* 0x00000004001c7947 */ /* 0x000fea0003800000 */
.L_x_34834:
[----:B------:R0:W-:Y:S01]  /*8b10*/  STG.E desc[UR36][R2.64], R4 ;  /* 0x0000000402007986 */ /* 0x0001e2000c101924 */
[----:B------:R-:W-:Y:S05]  /*8b20*/  BRA `(.L_x_34819) ;  /* 0x0000000400147947 */ /* 0x000fea0003800000 */
.L_x_34826:
        /* <DEDUP_REMOVED lines=8> */
.L_x_34837:
[----:B------:R-:W0:Y:S01]  /*8bb0*/  I2F.F64.U32 R4, R4 ;  /* 0x0000000400047312 */ /* 0x000e220000201800 */
[----:B------:R-:W-:-:S05]  /*8bc0*/  CS2R R6, SRZ ;  /* 0x0000000000067805 */ /* 0x000fca000001ff00 */
[----:B0-----:R4:W-:Y:S01]  /*8bd0*/  STG.E.128 desc[UR36][R2.64], R4 ;  /* 0x0000000402007986 */ /* 0x0019e2000c101d24 */
[----:B------:R-:W-:Y:S05]  /*8be0*/  BRA `(.L_x_34819) ;  /* 0x0000000000e47947 */ /* 0x000fea0003800000 */
.L_x_34836:
[----:B------:R-:W-:-:S09]  /*8bf0*/  UISETP.NE.AND UP0, UPT, UR4, 0xf, UPT ;  /* 0x0000000f0400788c */ /* 0x000fd2000bf05270 */
[----:B------:R-:W-:Y:S05]  /*8c00*/  BRA.U !UP0, `(.L_x_34838) ;  /* 0x0000000108d07547 */ /* 0x000fea000b800000 */
[----:B------:R-:W-:-:S09]  /*8c10*/  UISETP.NE.AND UP0, UPT, UR4, 0x17, UPT ;  /* 0x000000170400788c */ /* 0x000fd2000bf05270 */
[----:B------:R-:W-:Y:S05]  /*8c20*/  BRA.U !UP0, `(.L_x_34839) ;  /* 0x0000000108847547 */ /* 0x000fea000b800000 */
[----:B------:R-:W-:-:S09]  /*8c30*/  UISETP.NE.AND UP0, UPT, UR4, 0x18, UPT ;  /* 0x000000180400788c */ /* 0x000fd2000bf05270 */
[----:B------:R-:W-:Y:S05]  /*8c40*/  BRA.U !UP0, `(.L_x_34840) ;  /* 0x0000000108447547 */ /* 0x000fea000b800000 */
.L_x_34818:
        /* <DEDUP_REMOVED lines=16> */
.L_x_34841:
[----:B------:R-:W-:Y:S05]  /*8d50*/  BRA `(.L_x_34819) ;  /* 0x0000000000887947 */ /* 0x000fea0003800000 */
.L_x_34840:
        /* <DEDUP_REMOVED lines=11> */
.L_x_34843:
[----:B------:R-:W-:Y:S05]  /*8e10*/  BSYNC.RECONVERGENT B0 ;  /* 0x0000000000007941 */ /* 0x000fea0003800200 */
.L_x_34842:
[----:B------:R1:W-:Y:S01]  /*8e20*/  STG.E.U8 desc[UR36][R2.64], R5 ;  /* 0x0000000502007986 */ /* 0x0003e2000c101124 */
[----:B------:R-:W-:Y:S05]  /*8e30*/  BRA `(.L_x_34819) ;  /* 0x0000000000507947 */ /* 0x000fea0003800000 */
.L_x_34839:
        /* <DEDUP_REMOVED lines=12> */
.L_x_34844:
[----:B------:R-:W-:Y:S01]  /*8f00*/  HFMA2 R5, -RZ, RZ, 0, 7.569789886474609375e-06 ;  /* 0x0000007fff057431 */ /* 0x000fe200000001ff */
[----:B------:R-:W-:-:S04]  /*8f10*/  ISETP.GT.U32.AND P0, PT, R7, 0x7f800000, PT ;  /* 0x7f8000000700780c */ /* 0x000fc80003f04070 */
[----:B------:R-:W-:-:S05]  /*8f20*/  SEL R5, R5, 0x7c, P0 ;  /* 0x0000007c05057807 */ /* 0x000fca0000000000 */
[----:B------:R2:W-:Y:S01]  /*8f30*/  STG.E.U8 desc[UR36][R2.64], R5 ;  /* 0x0000000502007986 */ /* 0x0005e2000c101124 */
[----:B------:R-:W-:Y:S05]  /*8f40*/  BRA `(.L_x_34819) ;  /* 0x00000000000c7947 */ /* 0x000fea0003800000 */
.L_x_34838:
[----:B------:R-:W-:-:S04]  /*8f50*/  I2FP.F32.U32 R0, R4 ;  /* 0x0000000400007245 */ /* 0x000fc80000201000 */
[----:B------:R-:W-:-:S05]  /*8f60*/  F2FP.BF16.F32.PACK_AB R0, RZ, R0 ;  /* 0x00000000ff00723e */ /* 0x000fca00000010ff */
[----:B------:R0:W-:Y:S02]  /*8f70*/  STG.E.U16 desc[UR36][R2.64], R0 ;  /* 0x0000000002007986 */ /* 0x0001e4000c101524 */
.L_x_34819:
[----:B------:R-:W-:Y:S05]  /*8f80*/  BSYNC.RECONVERGENT B6 ;  /* 0x0000000000067941 */ /* 0x000fea0003800200 */
.L_x_34813:
[----:B------:R-:W-:-:S07]  /*8f90*/  VIADD R17, R17, 0x80 ;  /* 0x0000008011117836 */ /* 0x000fce0000000000 */
.L_x_34783:
[----:B------:R-:W-:Y:S05]  /*8fa0*/  BSYNC.RECONVERGENT B7 ;  /* 0x0000000000077941 */ /* 0x000fea0003800200 */
.L_x_34782:
        /* <DEDUP_REMOVED lines=306> */
.L_x_34845:
        /* <DEDUP_REMOVED lines=20> */
.L_x_34850:
[----:B------:R-:W2:Y:S02]  /*a410*/  LDG.E.U8 R2, desc[UR36][R4.64] ;  /* 0x0000002404027981 */ /* 0x000ea4000c1e1100 */
[----:B--2---:R-:W0:Y:S01]  /*a420*/  I2F.F64.U16 R2, R2 ;  /* 0x0000000200027312 */ /* 0x004e220000101800 */
[----:B------:R-:W-:Y:S05]  /*a430*/  BRA `(.L_x_34852) ;  /* 0x0000000c00607947 */ /* 0x000fea0003800000 */
.L_x_34849:
        /* <DEDUP_REMOVED lines=9> */
.L_x_34854:
[----:B------:R-:W2:Y:S02]  /*a4d0*/  LDG.E R2, desc[UR36][R4.64] ;  /* 0x0000002404027981 */ /* 0x000ea4000c1e1900 */
[----:B--2---:R-:W0:Y:S01]  /*a4e0*/  I2F.F64 R2, R2 ;  /* 0x0000000200027312 */ /* 0x004e220000201c00 */
[----:B------:R-:W-:Y:S05]  /*a4f0*/  BRA `(.L_x_34852) ;  /* 0x0000000c00307947 */ /* 0x000fea0003800000 */
.L_x_34853:
[----:B------:R-:W2:Y:S02]  /*a500*/  LDG.E.U16 R2, desc[UR36][R4.64] ;  /* 0x0000002404027981 */ /* 0x000ea4000c1e1500 */
[----:B--2---:R-:W0:Y:S01]  /*a510*/  I2F.F64.S16 R2, R2 ;  /* 0x0000000200027312 */ /* 0x004e220000101c00 */
[----:B------:R-:W-:Y:S05]  /*a520*/  BRA `(.L_x_34852) ;  /* 0x0000000c00247947 */ /* 0x000fea0003800000 */
.L_x_34848:
        /* <DEDUP_REMOVED lines=10> */
.L_x_34856:
[----:B------:R-:W2:Y:S02]  /*a5d0*/  LDG.E.U16 R0, desc[UR36][R4.64] ;  /* 0x0000002404007981 */ /* 0x000ea4000c1e1500 */
[----:B--2---:R-:W-:-:S05]  /*a5e0*/  HADD2.F32 R0, -RZ, R0.H0_H0 ;  /* 0x20000000ff007230 */ /* 0x004fca0000004100 */
[----:B------:R-:W-:-:S04]  /*a5f0*/  FMUL.FTZ R0, R0, 1 ;  /* 0x3f80000000007820 */ /* 0x000fc80000410000 */
[----:B------:R0:W1:Y:S01]  /*a600*/  F2F.F64.F32 R2, R0 ;  /* 0x0000000000027310 */ /* 0x0000620000201800 */
[----:B------:R-:W-:Y:S05]  /*a610*/  BRA `(.L_x_34852) ;  /* 0x0000000800e87947 */ /* 0x000fea0003800000 */
.L_x_34855:
        /* <DEDUP_REMOVED lines=10> */
.L_x_34858:
[----:B------:R-:W2:Y:S02]  /*a6c0*/  LDG.E.U16 R4, desc[UR36][R4.64] ;  /* 0x0000002404047981 */ /* 0x000ea4000c1e1500 */
[----:B--2---:R-:W-:-:S05]  /*a6d0*/  HADD2.F32 R0, -RZ, R4.H0_H0 ;  /* 0x20000004ff007230 */ /* 0x004fca0000004100 */
[----:B------:R-:W-:-:S04]  /*a6e0*/  FMUL.FTZ R0, R0, 1 ;  /* 0x3f80000000007820 */ /* 0x000fc80000410000 */
[----:B------:R3:W4:Y:S01]  /*a6f0*/  F2F.F64.F32 R2, R0 ;  /* 0x0000000000027310 */ /* 0x0007220000201800 */
[----:B------:R-:W-:Y:S05]  /*a700*/  BRA `(.L_x_34852) ;  /* 0x0000000800ac7947 */ /* 0x000fea0003800000 */
.L_x_34857:
[----:B------:R0:W5:Y:S01]  /*a710*/  LDG.E.64 R2, desc[UR36][R4.64] ;  /* 0x0000002404027981 */ /* 0x000162000c1e1b00 */
[----:B------:R-:W-:Y:S05]  /*a720*/  BRA `(.L_x_34852) ;  /* 0x0000000800a47947 */ /* 0x000fea0003800000 */
.L_x_34847:
        /* <DEDUP_REMOVED lines=13> */
.L_x_34861:
[----:B------:R0:W5:Y:S01]  /*a800*/  LDG.E.64 R2, desc[UR36][R4.64] ;  /* 0x0000002404027981 */ /* 0x000162000c1e1b00 */
[----:B------:R-:W-:Y:S05]  /*a810*/  BRA `(.L_x_34852) ;  /* 0x0000000800687947 */ /* 0x000fea0003800000 */
.L_x_34860:
        /* <DEDUP_REMOVED lines=27> */
.L_x_34863:
        /* <DEDUP_REMOVED lines=14> */
.L_x_34862:
[----:B------:R-:W2:Y:S02]  /*aab0*/  LDG.E.U16 R0, desc[UR36][R4.64] ;  /* 0x0000002404007981 */ /* 0x000ea4000c1e1500 */
[----:B--2---:R-:W-:-:S05]  /*aac0*/  SHF.L.U32 R0, R0, 0x10, RZ ;  /* 0x0000001000007819 */ /* 0x004fca00000006ff */
[----:B------:R-:W-:-:S04]  /*aad0*/  FMUL.FTZ R0, R0, 1 ;  /* 0x3f80000000007820 */ /* 0x000fc80000410000 */
[----:B------:R0:W1:Y:S01]  /*aae0*/  F2F.F64.F32 R2, R0 ;  /* 0x0000000000027310 */ /* 0x0000620000201800 */
[----:B------:R-:W-:Y:S05]  /*aaf0*/  BRA `(.L_x_34852) ;  /* 0x0000000400b07947 */ /* 0x000fea0003800000 */
.L_x_34859:
        /* <DEDUP_REMOVED lines=11> */
.L_x_34866:
        /* <DEDUP_REMOVED lines=21> */
.L_x_34868:
[----:B------:R-:W-:Y:S05]  /*ad00*/  BSYNC.RECONVERGENT B0 ;  /* 0x0000000000007941 */ /* 0x000fea0003800200 */
.L_x_34867:
[----:B------:R-:W-:Y:S01]  /*ad10*/  IMAD.SHL.U32 R0, R0, 0x100000, RZ ;  /* 0x0010000000007824 */ /* 0x000fe200078e00ff */
[----:B------:R-:W-:-:S04]  /*ad20*/  LEA R2, R2, 0x3b800000, 0x17 ;  /* 0x3b80000002027811 */ /* 0x000fc800078eb8ff */
[----:B------:R-:W-:-:S05]  /*ad30*/  LOP3.LUT R0, R2, R0, R7, 0xfe, !PT ;  /* 0x0000000002007212 */ /* 0x000fca00078efe07 */
[----:B------:R-:W-:-:S04]  /*ad40*/  FMUL.FTZ R0, R0, 1 ;  /* 0x3f80000000007820 */ /* 0x000fc80000410000 */
[----:B------:R0:W1:Y:S01]  /*ad50*/  F2F.F64.F32 R2, R0 ;  /* 0x0000000000027310 */ /* 0x0000620000201800 */
[----:B------:R-:W-:Y:S05]  /*ad60*/  BRA `(.L_x_34852) ;  /* 0x0000000400147947 */ /* 0x000fea0003800000 */
.L_x_34865:
        /* <DEDUP_REMOVED lines=21> */
.L_x_34870:
[----:B------:R-:W-:Y:S05]  /*aec0*/  BSYNC.RECONVERGENT B0 ;  /* 0x0000000000007941 */ /* 0x000fea0003800200 */
.L_x_34869:
[----:B------:R-:W-:Y:S02]  /*aed0*/  SHF.L.U32 R0, R0, 0x15, RZ ;  /* 0x0000001500007819 */ /* 0x000fe400000006ff */
[----:B------:R-:W-:-:S04]  /*aee0*/  LEA R2, R2, 0x37800000, 0x17 ;  /* 0x3780000002027811 */ /* 0x000fc800078eb8ff */
[----:B------:R-:W-:-:S05]  /*aef0*/  LOP3.LUT R0, R2, R0, R7, 0xfe, !PT ;  /* 0x0000000002007212 */ /* 0x000fca00078efe07 */
[----:B------:R-:W-:-:S04]  /*af00*/  FMUL.FTZ R0, R0, 1 ;  /* 0x3f80000000007820 */ /* 0x000fc80000410000 */
[----:B------:R0:W1:Y:S01]  /*af10*/  F2F.F64.F32 R2, R0 ;  /* 0x0000000000027310 */ /* 0x0000620000201800 */
[----:B------:R-:W-:Y:S05]  /*af20*/  BRA `(.L_x_34852) ;  /* 0x0000000000a47947 */ /* 0x000fea0003800000 */
.L_x_34864:
        /* <DEDUP_REMOVED lines=18> */
.L_x_34851:
        /* <DEDUP_REMOVED lines=16> */
.L_x_34873:
[----:B------:R-:W-:Y:S01]  /*b150*/  CS2R R2, SRZ ;  /* 0x0000000000027805 */ /* 0x000fe2000001ff00 */
[----:B------:R-:W-:Y:S06]  /*b160*/  BRA `(.L_x_34852) ;  /* 0x0000000000147947 */ /* 0x000fec0003800000 */
.L_x_34872:
[----:B------:R-:W2:Y:S02]  /*b170*/  LDG.E.64 R2, desc[UR36][R4.64] ;  /* 0x0000002404027981 */ /* 0x000ea4000c1e1b00 */
[----:B--2---:R-:W0:Y:S01]  /*b180*/  I2F.F64.U64 R2, R2 ;  /* 0x0000000200027312 */ /* 0x004e220000301800 */
[----:B------:R-:W-:Y:S05]  /*b190*/  BRA `(.L_x_34852) ;  /* 0x0000000000087947 */ /* 0x000fea0003800000 */
.L_x_34871:
[----:B------:R-:W2:Y:S02]  /*b1a0*/  LDG.E R2, desc[UR36][R4.64] ;  /* 0x0000002404027981 */ /* 0x000ea4000c1e1900 */
[----:B--2---:R-:W0:Y:S02]  /*b1b0*/  I2F.F64.U32 R2, R2 ;  /* 0x0000000200027312 */ /* 0x004e240000201800 */
.L_x_34852:
[----:B------:R-:W-:Y:S05]  /*b1c0*/  BSYNC.RECONVERGENT B6 ;  /* 0x0000000000067941 */ /* 0x000fea0003800200 */
.L_x_34846:
[----:B------:R-:W3:Y:S01]  /*b1d0*/  LDCU.64 UR6, c[0x0][0x598] ;  /* 0x0000b300ff0677ac */ /* 0x000ee20008000a00 */
[----:B012-45:R-:W-:Y:S01]  /*b1e0*/  DSETP.NEU.AND P0, PT, R2, RZ, PT ;  /* 0x000000ff0200722a */ /* 0x037fe20003f0d000 */
[----:B------:R-:W-:-:S04]  /*b1f0*/  UPRMT UR4, UR41, 0x9910, URZ ;  /* 0x0000991029047896 */ /* 0x000fc800080000ff */
[----:B------:R-:W-:Y:S01]  /*b200*/  UISETP.GT.AND UP0, UPT, UR4, 0x9, UPT ;  /* 0x000000090400788c */ /* 0x000fe2000bf04270 */
[----:B---3--:R-:W-:-:S06]  /*b210*/  DSETP.NEU.AND P0, PT, RZ, UR6, P0 ;  /* 0x00000006ff007e2a */ /* 0x008fcc000870d000 */
        /* <DEDUP_REMOVED lines=12> */
.L_x_34877:
[----:B------:R-:W-:Y:S01]  /*b2e0*/  STG.E.U8 desc[UR36][R16.64], R2 ;  /* 0x0000000210007986 */ /* 0x000fe2000c101124 */
[----:B------:R-:W-:Y:S05]  /*b2f0*/  EXIT ;  /* 0x000000000000794d */ /* 0x000fea0003800000 */
.L_x_34876:
        /* <DEDUP_REMOVED lines=9> */
.L_x_34880:
[----:B------:R-:W-:Y:S01]  /*b390*/  STG.E desc[UR36][R16.64], R2 ;  /* 0x0000000210007986 */ /* 0x000fe2000c101924 */
[----:B------:R-:W-:Y:S05]  /*b3a0*/  EXIT ;  /* 0x000000000000794d */ /* 0x000fea0003800000 */
.L_x_34879:
[----:B------:R-:W-:Y:S01]  /*b3b0*/  STG.E.U16 desc[UR36][R16.64], R2 ;  /* 0x0000000210007986 */ /* 0x000fe2000c101524 */
[----:B------:R-:W-:Y:S05]  /*b3c0*/  EXIT ;  /* 0x000000000000794d */ /* 0x000fea0003800000 */
.L_x_34875:
        /* <DEDUP_REMOVED lines=9> */
.L_x_34882:
[----:B------:R-:W-:-:S04]  /*b460*/  I2FP.F32.U32 R0, R2 ;  /* 0x0000000200007245 */ /* 0x000fc80000201000 */
[----:B------:R-:W-:-:S05]  /*b470*/  F2FP.F16.F32.PACK_AB R0, RZ, R0 ;  /* 0x00000000ff00723e */ /* 0x000fca00000000ff */
[----:B------:R-:W-:Y:S01]  /*b480*/  STG.E.U16 desc[UR36][R16.64], R0 ;  /* 0x0000000010007986 */ /* 0x000fe2000c101524 */
[----:B------:R-:W-:Y:S05]  /*b490*/  EXIT ;  /* 0x000000000000794d */ /* 0x000fea0003800000 */
.L_x_34881:
        /* <DEDUP_REMOVED lines=10> */
.L_x_34884:
[----:B------:R-:W-:-:S04]  /*b540*/  I2FP.F32.U32 R2, R2 ;  /* 0x0000000200027245 */ /* 0x000fc80000201000 */
[----:B------:R-:W-:-:S04]  /*b550*/  F2FP.F16.F32.PACK_AB R3, RZ, R2 ;  /* 0x00000002ff03723e */ /* 0x000fc800000000ff */
[----:B------:R-:W-:-:S05]  /*b560*/  PRMT R3, R3, 0x5410, RZ ;  /* 0x0000541003037816 */ /* 0x000fca00000000ff */
[----:B------:R-:W-:Y:S01]  /*b570*/  STG.E desc[UR36][R16.64], R3 ;  /* 0x0000000310007986 */ /* 0x000fe2000c101924 */
[----:B------:R-:W-:Y:S05]  /*b580*/  EXIT ;  /* 0x000000000000794d */ /* 0x000fea0003800000 */
.L_x_34883:
[----:B------:R-:W0:Y:S02]  /*b590*/  I2F.F64.U32 R2, R2 ;  /* 0x0000000200027312 */ /* 0x000e240000201800 */
[----:B0-----:R-:W-:Y:S01]  /*b5a0*/  STG.E.64 desc[UR36][R16.64], R2 ;  /* 0x0000000210007986 */ /* 0x001fe2000c101b24 */
[----:B------:R-:W-:Y:S05]  /*b5b0*/  EXIT ;  /* 0x000000000000794d */ /* 0x000fea0003800000 */
.L_x_34874:
        /* <DEDUP_REMOVED lines=12> */
.L_x_34888:
        /* <DEDUP_REMOVED lines=16> */
.L_x_34891:
[----:B------:R-:W-:-:S07]  /*b780*/  PRMT R8, R0, 0x7610, R8 ;  /* 0x0000761000087816 */ /* 0x000fce0000000008 */
.L_x_34890:
[----:B------:R-:W-:Y:S05]  /*b790*/  BSYNC.RECONVERGENT B0 ;  /* 0x0000000000007941 */ /* 0x000fea0003800200 */
.L_x_34889:
[----:B------:R-:W-:Y:S01]  /*b7a0*/  STG.E.U8 desc[UR36][R16.64], R8 ;  /* 0x0000000810007986 */ /* 0x000fe2000c101124 */
[----:B------:R-:W-:Y:S05]  /*b7b0*/  EXIT ;  /* 0x000000000000794d */ /* 0x000fea0003800000 */
.L_x_34887:
        /* <DEDUP_REMOVED lines=16> */
.L_x_34894:
[----:B------:R-:W-:-:S07]  /*b8c0*/  PRMT R8, R0, 0x7610, R8 ;  /* 0x0000761000087816 */ /* 0x000fce0000000008 */
.L_x_34893:
[----:B------:R-:W-:Y:S05]  /*b8d0*/  BSYNC.RECONVERGENT B0 ;  /* 0x0000000000007941 */ /* 0x000fea0003800200 */
.L_x_34892:
[----:B------:R-:W-:Y:S01]  /*b8e0*/  STG.E.U8 desc[UR36][R16.64], R8 ;  /* 0x0000000810007986 */ /* 0x000fe2000c101124 */
[----:B------:R-:W-:Y:S05]  /*b8f0*/  EXIT ;  /* 0x000000000000794d */ /* 0x000fea0003800000 */
.L_x_34886:
        /* <DEDUP_REMOVED lines=21> */
.L_x_34896:
[----:B------:R-:W-:-:S05]  /*ba50*/  IMAD.MOV.U32 R3, RZ, RZ, RZ ;  /* 0x000000ffff037224 */ /* 0x000fca00078e00ff */
[----:B------:R-:W-:Y:S01]  /*ba60*/  STG.E.64 desc[UR36][R16.64], R2 ;  /* 0x0000000210007986 */ /* 0x000fe2000c101b24 */
[----:B------:R-:W-:Y:S05]  /*ba70*/  EXIT ;  /* 0x000000000000794d */ /* 0x000fea0003800000 */
.L_x_34895:
[----:B------:R-:W-:Y:S01]  /*ba80*/  STG.E desc[UR36][R16.64], R2 ;  /* 0x0000000210007986 */ /* 0x000fe2000c101924 */
[----:B------:R-:W-:Y:S05]  /*ba90*/  EXIT ;  /* 0x000000000000794d */ /* 0x000fea0003800000 */
.L_x_34885:
        /* <DEDUP_REMOVED lines=8> */
.L_x_34898:
[----:B------:R-:W0:Y:S01]  /*bb20*/  I2F.F64.U32 R4, R2 ;  /* 0x0000000200047312 */ /* 0x000e220000201800 */
[----:B------:R-:W-:-:S05]  /*bb30*/  CS2R R6, SRZ ;  /* 0x0000000000067805 */ /* 0x000fca000001ff00 */
[----:B0-----:R-:W-:Y:S01]  /*bb40*/  STG.E.128 desc[UR36][R16.64], R4 ;  /* 0x0000000410007986 */ /* 0x001fe2000c101d24 */
[----:B------:R-:W-:Y:S05]  /*bb50*/  EXIT ;  /* 0x000000000000794d */ /* 0x000fea0003800000 */
.L_x_34897:
[----:B------:R-:W-:-:S09]  /*bb60*/  UISETP.NE.AND UP0, UPT, UR4, 0xf, UPT ;  /* 0x0000000f0400788c */ /* 0x000fd2000bf05270 */
[----:B------:R-:W-:Y:S05]  /*bb70*/  BRA.U !UP0, `(.L_x_34899) ;  /* 0x0000000108d47547 */ /* 0x000fea000b800000 */
[----:B------:R-:W-:-:S09]  /*bb80*/  UISETP.NE.AND UP0, UPT, UR4, 0x17, UPT ;  /* 0x000000170400788c */ /* 0x000fd2000bf05270 */
[----:B------:R-:W-:Y:S05]  /*bb90*/  BRA.U !UP0, `(.L_x_34900) ;  /* 0x0000000108847547 */ /* 0x000fea000b800000 */
[----:B------:R-:W-:-:S09]  /*bba0*/  UISETP.NE.AND UP0, UPT, UR4, 0x18, UPT ;  /* 0x000000180400788c */ /* 0x000fd2000bf05270 */
[----:B------:R-:W-:Y:S05]  /*bbb0*/  BRA.U !UP0, `(.L_x_34901) ;  /* 0x0000000108447547 */ /* 0x000fea000b800000 */
.L_x_34878:
        /* <DEDUP_REMOVED lines=16> */
.L_x_34902:
[----:B------:R-:W-:Y:S05]  /*bcc0*/  EXIT ;  /* 0x000000000000794d */ /* 0x000fea0003800000 */
.L_x_34901:
        /* <DEDUP_REMOVED lines=11> */
.L_x_34904:
[----:B------:R-:W-:Y:S05]  /*bd80*/  BSYNC.RECONVERGENT B0 ;  /* 0x0000000000007941 */ /* 0x000fea0003800200 */
.L_x_34903:
[----:B------:R-:W-:Y:S01]  /*bd90*/  STG.E.U8 desc[UR36][R16.64], R3 ;  /* 0x0000000310007986 */ /* 0x000fe2000c101124 */
[----:B------:R-:W-:Y:S05]  /*bda0*/  EXIT ;  /* 0x000000000000794d */ /* 0x000fea0003800000 */
.L_x_34900:
        /* <DEDUP_REMOVED lines=13> */
.L_x_34905:
[----:B------:R-:W-:Y:S01]  /*be80*/  HFMA2 R3, -RZ, RZ, 0, 7.569789886474609375e-06 ;  /* 0x0000007fff037431 */ /* 0x000fe200000001ff */
[----:B------:R-:W-:-:S04]  /*be90*/  ISETP.GT.U32.AND P0, PT, R5, 0x7f800000, PT ;  /* 0x7f8000000500780c */ /* 0x000fc80003f04070 */
[----:B------:R-:W-:-:S05]  /*bea0*/  SEL R3, R3, 0x7c, P0 ;  /* 0x0000007c03037807 */ /* 0x000fca0000000000 */
[----:B------:R-:W-:Y:S01]  /*beb0*/  STG.E.U8 desc[UR36][R16.64], R3 ;  /* 0x0000000310007986 */ /* 0x000fe2000c101124 */
[----:B------:R-:W-:Y:S05]  /*bec0*/  EXIT ;  /* 0x000000000000794d */ /* 0x000fea0003800000 */
.L_x_34899:
[----:B------:R-:W-:-:S04]  /*bed0*/  I2FP.F32.U32 R0, R2 ;  /* 0x0000000200007245 */ /* 0x000fc80000201000 */
[----:B------:R-:W-:-:S05]  /*bee0*/  F2FP.BF16.F32.PACK_AB R0, RZ, R0 ;  /* 0x00000000ff00723e */ /* 0x000fca00000010ff */
[----:B------:R-:W-:Y:S01]  /*bef0*/  STG.E.U16 desc[UR36][R16.64], R0 ;  /* 0x0000000010007986 */ /* 0x000fe2000c101524 */
[----:B------:R-:W-:Y:S05]  /*bf00*/  EXIT ;  /* 0x000000000000794d */ /* 0x000fea0003800000 */
.L_x_34906:
        /* <DEDUP_REMOVED lines=15> */
.L_x_43700:


//--------------------- .text._ZN2at6native27unrolled_elementwise_kernelINS0_13AUnaryFunctorIddbZZZNS0_23logical_and_kernel_cudaERNS_14TensorIteratorEENKUlvE0_clEvENKUlvE4_clEvEUlddE_EESt5arrayIPcLm2EELi4E23TrivialOffsetCalculatorILi1EjESD_NS0_6memory12LoadWithCastILi1EEENSE_13StoreWithCastILi1EEEEEviT_T0_T2_T3_T4_T5_ --------------------------
	.section	.text._ZN2at6native27unrolled_elementwise_kernelINS0_13AUnaryFunctorIddbZZZNS0_23logical_and_kernel_cudaERNS_14TensorIteratorEENKUlvE0_clEvENKUlvE4_clEvEUlddE_EESt5arrayIPcLm2EELi4E23TrivialOffsetCalculatorILi1EjESD_NS0_6memory12LoadWithCastILi1EEENSE_13StoreWithCastILi1EEEEEviT_T0_T2_T3_T4_T5_,"ax",@progbits
	.align	128
        .global         _ZN2at6native27unrolled_elementwise_kernelINS0_13AUnaryFunctorIddbZZZNS0_23logical_and_kernel_cudaERNS_14TensorIteratorEENKUlvE0_clEvENKUlvE4_clEvEUlddE_EESt5arrayIPcLm2EELi4E23TrivialOffsetCalculatorILi1EjESD_NS0_6memory12LoadWithCastILi1EEENSE_13StoreWithCastILi1EEEEEviT_T0_T2_T3_T4_T5_
        .type           _ZN2at6native27unrolled_elementwise_kernelINS0_13AUnaryFunctorIddbZZZNS0_23logical_and_kernel_cudaERNS_14TensorIteratorEENKUlvE0_clEvENKUlvE4_clEvEUlddE_EESt5arrayIPcLm2EELi4E23TrivialOffsetCalculatorILi1EjESD_NS0_6memory12LoadWithCastILi1EEENSE_13StoreWithCastILi1EEEEEviT_T0_T2_T3_T4_T5_,@function
        .size           _ZN2at6native27unrolled_elementwise_kernelINS0_13AUnaryFunctorIddbZZZNS0_23logical_and_kernel_cudaERNS_14TensorIteratorEENKUlvE0_clEvENKUlvE4_clEvEUlddE_EESt5arrayIPcLm2EELi4E23TrivialOffsetCalculatorILi1EjESD_NS0_6memory12LoadWithCastILi1EEENSE_13StoreWithCastILi1EEEEEviT_T0_T2_T3_T4_T5_,(.L_x_43701 - _ZN2at6native27unrolled_elementwise_kernelINS0_13AUnaryFunctorIddbZZZNS0_23logical_and_kernel_cudaERNS_14TensorIteratorEENKUlvE0_clEvENKUlvE4_clEvEUlddE_EESt5arrayIPcLm2EELi4E23TrivialOffsetCalculatorILi1EjESD_NS0_6memory12LoadWithCastILi1EEENSE_13StoreWithCastILi1EEEEEviT_T0_T2_T3_T4_T5_)
        .other          _ZN2at6native27unrolled_elementwise_kernelINS0_13AUnaryFunctorIddbZZZNS0_23logical_and_kernel_cudaERNS_14TensorIteratorEENKUlvE0_clEvENKUlvE4_clEvEUlddE_EESt5arrayIPcLm2EELi4E23TrivialOffsetCalculatorILi1EjESD_NS0_6memory12LoadWithCastILi1EEENSE_13StoreWithCastILi1EEEEEviT_T0_T2_T3_T4_T5_,@"STO_CUDA_ENTRY STV_DEFAULT"
_ZN2at6native27unrolled_elementwise_kernelINS0_13AUnaryFunctorIddbZZZNS0_23logical_and_kernel_cudaERNS_14TensorIteratorEENKUlvE0_clEvENKUlvE4_clEvEUlddE_EESt5arrayIPcLm2EELi4E23TrivialOffsetCalculatorILi1EjESD_NS0_6memory12LoadWithCastILi1EEENSE_13StoreWithCastILi1EEEEEviT_T0_T2_T3_T4_T5_:
.text._ZN2at6native27unrolled_elementwise_kernelINS0_13AUnaryFunctorIddbZZZNS0_23logical_and_kernel_cudaERNS_14TensorIteratorEENKUlvE0_clEvENKUlvE4_clEvEUlddE_EESt5arrayIPcLm2EELi4E23TrivialOffsetCalculatorILi1EjESD_NS0_6memory12LoadWithCastILi1EEENSE_13StoreWithCastILi1EEEEEviT_T0_T2_T3_T4_T5_:
        /* <DEDUP_REMOVED lines=34> */
.L_x_34913:
[----:B------:R-:W2:Y:S02]  /*0220*/  LDG.E.U8 R4, desc[UR36][R6.64] ;  /* 0x0000002406047981 */ /* 0x000ea4000c1e1100 */
[----:B--2---:R-:W3:Y:S01]  /*0230*/  I2F.F64.U16 R4, R4 ;  /* 0x0000000400047312 */ /* 0x004ee20000101800 */
[----:B------:R-:W-:Y:S05]  /*0240*/  BRA `(.L_x_34915) ;  /* 0x0000000c00647947 */ /* 0x000fea0003800000 */
.L_x_34912:
        /* <DEDUP_REMOVED lines=9> */
.L_x_34917:
[----:B------:R-:W2:Y:S02]  /*02e0*/  LDG.E R4, desc[UR36][R6.64] ;  /* 0x0000002406047981 */ /* 0x000ea4000c1e1900 */
[----:B--2---:R-:W1:Y:S01]  /*02f0*/  I2F.F64 R4, R4 ;  /* 0x0000000400047312 */ /* 0x004e620000201c00 */
[----:B------:R-:W-:Y:S05]  /*0300*/  BRA `(.L_x_34915) ;  /* 0x0000000c00347947 */ /* 0x000fea0003800000 */
.L_x_34916:
[----:B------:R-:W2:Y:S02]  /*0310*/  LDG.E.U16 R4, desc[UR36][R6.64] ;  /* 0x0000002406047981 */ /* 0x000ea4000c1e1500 */
[----:B--2---:R-:W2:Y:S01]  /*0320*/  I2F.F64.S16 R4, R4 ;  /* 0x0000000400047312 */ /* 0x004ea20000101c00 */
[----:B------:R-:W-:Y:S05]  /*0330*/  BRA `(.L_x_34915) ;  /* 0x0000000c00287947 */ /* 0x000fea0003800000 */
.L_x_34911:
        /* <DEDUP_REMOVED lines=10> */
.L_x_34919:
[----:B------:R-:W2:Y:S02]  /*03e0*/  LDG.E.U16 R0, desc[UR36][R6.64] ;  /* 0x0000002406007981 */ /* 0x000ea4000c1e1500 */
[----:B--2---:R-:W-:-:S05]  /*03f0*/  HADD2.F32 R0, -RZ, R0.H0_H0 ;  /* 0x20000000ff007230 */ /* 0x004fca0000004100 */
[----:B------:R-:W-:-:S04]  /*0400*/  FMUL.FTZ R0, R0, 1 ;  /* 0x3f80000000007820 */ /* 0x000fc80000410000 */
[----:B------:R0:W1:Y:S01]  /*0410*/  F2F.F64.F32 R4, R0 ;  /* 0x0000000000047310 */ /* 0x0000620000201800 */
[----:B------:R-:W-:Y:S05]  /*0420*/  BRA `(.L_x_34915) ;  /* 0x0000000800ec7947 */ /* 0x000fea0003800000 */
.L_x_34918:
        /* <DEDUP_REMOVED lines=10> */
.L_x_34921:
[----:B------:R-:W2:Y:S02]  /*04d0*/  LDG.E.U16 R6, desc[UR36][R6.64] ;  /* 0x0000002406067981 */ /* 0x000ea4000c1e1500 */
[----:B--2---:R-:W-:-:S05]  /*04e0*/  HADD2.F32 R0, -RZ, R6.H0_H0 ;  /* 0x20000006ff007230 */ /* 0x004fca0000004100 */
[----:B------:R-:W-:-:S04]  /*04f0*/  FMUL.FTZ R0, R0, 1 ;  /* 0x3f80000000007820 */ /* 0x000fc80000410000 */
[----:B------:R0:W1:Y:S01]  /*0500*/  F2F.F64.F32 R4, R0 ;  /* 0x0000000000047310 */ /* 0x0000620000201800 */
[----:B------:R-:W-:Y:S05]  /*0510*/  BRA `(.L_x_34915) ;  /* 0x0000000800b07947 */ /* 0x000fea0003800000 */
.L_x_34920:
[----:B------:R0:W5:Y:S01]  /*0520*/  LDG.E.64 R4, desc[UR36][R6.64] ;  /* 0x0000002406047981 */ /* 0x000162000c1e1b00 */
[----:B------:R-:W-:Y:S05]  /*0530*/  BRA `(.L_x_34915) ;  /* 0x0000000800a87947 */ /* 0x000fea0003800000 */
.L_x_34910:
        /* <DEDUP_REMOVED lines=13> */
.L_x_34924:
[----:B------:R0:W5:Y:S01]  /*0610*/  LDG.E.64 R4, desc[UR36][R6.64] ;  /* 0x0000002406047981 */ /* 0x000162000c1e1b00 */
[----:B------:R-:W-:Y:S05]  /*0620*/  BRA `(.L_x_34915) ;  /* 0x00000008006c7947 */ /* 0x000fea0003800000 */
.L_x_34923:
        /* <DEDUP_REMOVED lines=27> */
.L_x_34926:
        /* <DEDUP_REMOVED lines=15> */
.L_x_34925:
[----:B------:R-:W2:Y:S02]  /*08d0*/  LDG.E.U16 R0, desc[UR36][R6.64] ;  /* 0x0000002406007981 */ /* 0x000ea4000c1e1500 */
[----:B--2---:R-:W-:-:S04]  /*08e0*/  IMAD.U32 R0, R0, 0x10000, RZ ;  /* 0x0001000000007824 */ /* 0x004fc800078e00ff */
[----:B------:R-:W-:-:S04]  /*08f0*/  FMUL.FTZ R0, R0, 1 ;  /* 0x3f80000000007820 */ /* 0x000fc80000410000 */
[----:B------:R0:W1:Y:S01]  /*0900*/  F2F.F64.F32 R4, R0 ;  /* 0x0000000000047310 */ /* 0x0000620000201800 */
[----:B------:R-:W-:Y:S05]  /*0910*/  BRA `(.L_x_34915) ;  /* 0x0000000400b07947 */ /* 0x000fea0003800000 */
.L_x_34922:
        /* <DEDUP_REMOVED lines=11> */
.L_x_34929:
        /* <DEDUP_REMOVED lines=21> */
.L_x_34931:
[----:B------:R-:W-:Y:S05]  /*0b20*/  BSYNC.RECONVERGENT B0 ;  /* 0x0000000000007941 */ /* 0x000fea0003800200 */
.L_x_34930:
[----:B------:R-:W-:Y:S01]  /*0b30*/  IMAD.SHL.U32 R0, R0, 0x100000, RZ ;  /* 0x0010000000007824 */ /* 0x000fe200078e00ff */
[----:B------:R-:W-:-:S04]  /*0b40*/  LEA R3, R3, 0x3b800000, 0x17 ;  /* 0x3b80000003037811 */ /* 0x000fc800078eb8ff */
[----:B------:R-:W-:-:S05]  /*0b50*/  LOP3.LUT R0, R3, R0, R7, 0xfe, !PT ;  /* 0x0000000003007212 */ /* 0x000fca00078efe07 */
[----:B------:R-:W-:-:S04]  /*0b60*/  FMUL.FTZ R0, R0, 1 ;  /* 0x3f80000000007820 */ /* 0x000fc80000410000 */
[----:B------:R0:W1:Y:S01]  /*0b70*/  F2F.F64.F32 R4, R0 ;  /* 0x0000000000047310 */ /* 0x0000620000201800 */
[----:B------:R-:W-:Y:S05]  /*0b80*/  BRA `(.L_x_34915) ;  /* 0x0000000400147947 */ /* 0x000fea0003800000 */
.L_x_34928:
        /* <DEDUP_REMOVED lines=21> */
.L_x_34933:
[----:B------:R-:W-:Y:S05]  /*0ce0*/  BSYNC.RECONVERGENT B0 ;  /* 0x0000000000007941 */ /* 0x000fea0003800200 */
.L_x_34932:
[----:B------:R-:W-:Y:S01]  /*0cf0*/  IMAD.SHL.U32 R0, R0, 0x200000, RZ ;  /* 0x0020000000007824 */ /* 0x000fe200078e00ff */
[----:B------:R-:W-:-:S04]  /*0d00*/  LEA R3, R3, 0x37800000, 0x17 ;  /* 0x3780000003037811 */ /* 0x000fc800078eb8ff */
[----:B------:R-:W-:-:S05]  /*0d10*/  LOP3.LUT R0, R3, R0, R7, 0xfe, !PT ;  /* 0x0000000003007212 */ /* 0x000fca00078efe07 */
[----:B------:R-:W-:-:S04]  /*0d20*/  FMUL.FTZ R0, R0, 1 ;  /* 0x3f80000000007820 */ /* 0x000fc80000410000 */
[----:B------:R0:W1:Y:S01]  /*0d30*/  F2F.F64.F32 R4, R0 ;  /* 0x0000000000047310 */ /* 0x0000620000201800 */
[----:B------:R-:W-:Y:S05]  /*0d40*/  BRA `(.L_x_34915) ;  /* 0x0000000000a47947 */ /* 0x000fea0003800000 */
.L_x_34927:
[----:B------:R-:W-:-:S09]  /*0d50*/  UISETP.NE.AND UP0, UPT, UR4, 0x1c, UPT ;  /* 0x0000001c0400788c */ /* 0x000fd2000bf05270 */
[----:B------:R-:W-:Y:S05]  /*0d60*/  BRA.U !UP0, `(.L_x_34934) ;  /* 0x0000000108947547 */ /* 0x000fea000b800000 */
[----:B------:R-:W-:-:S09]  /*0d70*/  UISETP.NE.AND UP0, UPT, UR4, 0x1d, UPT ;  /* 0x0000001d0400788c */ /* 0x000fd2000bf05270 */
[----:B------:R-:W-:Y:S05]  /*0d80*/  BRA.U !UP0, `(.L_x_34935) ;  /* 0x0000000108807547 */ /* 0x000fea000b800000 */
[----:B------:R-:W-:-:S09]  /*0d90*/  UISETP.NE.AND UP0, UPT, UR4, 0x2c, UPT ;  /* 0x0000002c0400788c */ /* 0x000fd2000bf05270 */
[----:B------:R-:W-:Y:S05]  /*0da0*/  BRA.U !UP0, `(.L_x_34936) ;  /* 0x0000000108487547 */ /* 0x000fea000b800000 */
.L_x_34914:
        /* <DEDUP_REMOVED lines=16> */
.L_x_34937:
[----:B------:R-:W-:Y:S01]  /*0eb0*/  CS2R R4, SRZ ;  /* 0x0000000000047805 */ /* 0x000fe2000001ff00 */
[----:B------:R-:W-:Y:S06]  /*0ec0*/  BRA `(.L_x_34915) ;  /* 0x0000000000447947 */ /* 0x000fec0003800000 */
.L_x_34936:
        /* <DEDUP_REMOVED lines=12> */
.L_x_34935:
[----:B------:R-:W2:Y:S02]  /*0f90*/  LDG.E.64 R4, desc[UR36][R6.64] ;  /* 0x0000002406047981 */ /* 0x000ea4000c1e1b00 */
[----:B--2---:R-:W0:Y:S01]  /*0fa0*/  I2F.F64.U64 R4, R4 ;  /* 0x0000000400047312 */ /* 0x004e220000301800 */
[----:B------:R-:W-:Y:S05]  /*0fb0*/  BRA `(.L_x_34915) ;  /* 0x0000000000087947 */ /* 0x000fea0003800000 */
.L_x_34934:
[----:B------:R-:W2:Y:S02]  /*0fc0*/  LDG.E R4, desc[UR36][R6.64] ;  /* 0x0000002406047981 */ /* 0x000ea4000c1e1900 */
[----:B--2---:R-:W0:Y:S02]  /*0fd0*/  I2F.F64.U32 R4, R4 ;  /* 0x0000000400047312 */ /* 0x004e240000201800 */
.L_x_34915:
[----:B------:R-:W-:Y:S05]  /*0fe0*/  BSYNC.RECONVERGENT B6 ;  /* 0x0000000000067941 */ /* 0x000fea0003800200 */
.L_x_34909:
[----:B012345:R-:W-:Y:S01]  /*0ff0*/  DSETP.NEU.AND P0, PT, R4, RZ, PT ;  /* 0x000000ff0400722a */ /* 0x03ffe20003f0d000 */
[----:B------:R-:W-:-:S05]  /*1000*/  VIADD R18, R2, 0x80 ;  /* 0x0000008002127836 */ /* 0x000fca0000000000 */
[----:B------:R-:W-:-:S08]  /*1010*/  P2R R16, PR, RZ, 0x1 ;  /* 0x00000001ff107803 */ /* 0x000fd00000000000 */
.L_x_34908:
[----:B------:R-:W-:Y:S05]  /*1020*/  BSYNC.RECONVERGENT B7 ;  /* 0x0000000000077941 */ /* 0x000fea0003800200 */
.L_x_34907:
        /* <DEDUP_REMOVED lines=26> */
.L_x_34944:
[----:B------:R-:W2:Y:S02]  /*11d0*/  LDG.E.U8 R4, desc[UR36][R6.64] ;  /* 0x0000002406047981 */ /* 0x000ea4000c1e1100 */
[----:B--2---:R-:W0:Y:S01]  /*11e0*/  I2F.F64.U16 R4, R4 ;  /* 0x0000000400047312 */ /* 0x004e220000101800 */
[----:B------:R-:W-:Y:S05]  /*11f0*/  BRA `(.L_x_34946) ;  /* 0x0000000c00647947 */ /* 0x000fea0003800000 */
.L_x_34943:
        /* <DEDUP_REMOVED lines=9> */
.L_x_34948:
[----:B------:R-:W2:Y:S02]  /*1290*/  LDG.E R4, desc[UR36][R6.64] ;  /* 0x0000002406047981 */ /* 0x000ea4000c1e1900 */
[----:B--2---:R-:W0:Y:S01]  /*12a0*/  I2F.F64 R4, R4 ;  /* 0x0000000400047312 */ /* 0x004e220000201c00 */
[----:B------:R-:W-:Y:S05]  /*12b0*/  BRA `(.L_x_34946) ;  /* 0x0000000c00347947 */ /* 0x000fea0003800000 */
.L_x_34947:
[----:B------:R-:W2:Y:S02]  /*12c0*/  LDG.E.U16 R4, desc[UR36][R6.64] ;  /* 0x0000002406047981 */ /* 0x000ea4000c1e1500 */
[----:B--2---:R-:W0:Y:S01]  /*12d0*/  I2F.F64.S16 R4, R4 ;  /* 0x0000000400047312 */ /* 0x004e220000101c00 */
[----:B------:R-:W-:Y:S05]  /*12e0*/  BRA `(.L_x_34946) ;  /* 0x0000000c00287947 */ /* 0x000fea0003800000 */
.L_x_34942:
        /* <DEDUP_REMOVED lines=10> */
.L_x_34950:
[----:B------:R-:W2:Y:S02]  /*1390*/  LDG.E.U16 R0, desc[UR36][R6.64] ;  /* 0x0000002406007981 */ /* 0x000ea4000c1e1500 */
[----:B--2---:R-:W-:-:S05]  /*13a0*/  HADD2.F32 R0, -RZ, R0.H0_H0 ;  /* 0x20000000ff007230 */ /* 0x004fca0000004100 */
[----:B------:R-:W-:-:S04]  /*13b0*/  FMUL.FTZ R0, R0, 1 ;  /* 0x3f80000000007820 */ /* 0x000fc80000410000 */
[----:B------:R0:W1:Y:S01]  /*13c0*/  F2F.F64.F32 R4, R0 ;  /* 0x0000000000047310 */ /* 0x0000620000201800 */
[----:B------:R-:W-:Y:S05]  /*13d0*/  BRA `(.L_x_34946) ;  /* 0x0000000800ec7947 */ /* 0x000fea0003800000 */
.L_x_34949:
        /* <DEDUP_REMOVED lines=10> */
.L_x_34952:
[----:B------:R-:W2:Y:S02]  /*1480*/  LDG.E.U16 R6, desc[UR36][R6.64] ;  /* 0x0000002406067981 */ /* 0x000ea4000c1e1500 */
[----:B--2---:R-:W-:-:S05]  /*1490*/  HADD2.F32 R0, -RZ, R6.H0_H0 ;  /* 0x20000006ff007230 */ /* 0x004fca0000004100 */
[----:B------:R-:W-:-:S04]  /*14a0*/  FMUL.FTZ R0, R0, 1 ;  /* 0x3f80000000007820 */ /* 0x000fc80000410000 */
[----:B------:R3:W4:Y:S01]  /*14b0*/  F2F.F64.F32 R4, R0 ;  /* 0x0000000000047310 */ /* 0x0007220000201800 */
[----:B------:R-:W-:Y:S05]  /*14c0*/  BRA `(.L_x_34946) ;  /* 0x0000000800b07947 */ /* 0x000fea0003800000 */
.L_x_34951:
[----:B------:R0:W5:Y:S01]  /*14d0*/  LDG.E.64 R4, desc[UR36][R6.64] ;  /* 0x0000002406047981 */ /* 0x000162000c1e1b00 */
[----:B------:R-:W-:Y:S05]  /*14e0*/  BRA `(.L_x_34946) ;  /* 0x0000000800a87947 */ /* 0x000fea0003800000 */
.L_x_34941:
        /* <DEDUP_REMOVED lines=13> */
.L_x_34955:
[----:B------:R0:W5:Y:S01]  /*15c0*/  LDG.E.64 R4, desc[UR36][R6.64] ;  /* 0x0000002406047981 */ /* 0x000162000c1e1b00 */
[----:B------:R-:W-:Y:S05]  /*15d0*/  BRA `(.L_x_34946) ;  /* 0x00000008006c7947 */ /* 0x000fea0003800000 */
.L_x_34954:
        /* <DEDUP_REMOVED lines=27> */
.L_x_34957:
        /* <DEDUP_REMOVED lines=15> */
.L_x_34956:
[----:B------:R-:W2:Y:S02]  /*1880*/  LDG.E.U16 R0, desc[UR36][R6.64] ;  /* 0x0000002406007981 */ /* 0x000ea4000c1e1500 */
[----:B--2---:R-:W-:-:S04]  /*1890*/  IMAD.U32 R0, R0, 0x10000, RZ ;  /* 0x0001000000007824 */ /* 0x004fc800078e00ff */
[----:B------:R-:W-:-:S04]  /*18a0*/  FMUL.FTZ R0, R0, 1 ;  /* 0x3f80000000007820 */ /* 0x000fc80000410000 */
[----:B------:R0:W1:Y:S01]  /*18b0*/  F2F.F64.F32 R4, R0 ;  /* 0x0000000000047310 */ /* 0x0000620000201800 */
[----:B------:R-:W-:Y:S05]  /*18c0*/  BRA `(.L_x_34946) ;  /* 0x0000000400b07947 */ /* 0x000fea0003800000 */
.L_x_34953:
        /* <DEDUP_REMOVED lines=11> */
.L_x_34960:
        /* <DEDUP_REMOVED lines=21> */
.L_x_34962:
[----:B------:R-:W-:Y:S05]  /*1ad0*/  BSYNC.RECONVERGENT B0 ;  /* 0x0000000000007941 */ /* 0x000fea0003800200 */
.L_x_34961:
[----:B------:R-:W-:Y:S01]  /*1ae0*/  IMAD.SHL.U32 R0, R0, 0x100000, RZ ;  /* 0x0010000000007824 */ /* 0x000fe200078e00ff */
[----:B------:R-:W-:-:S04]  /*1af0*/  LEA R3, R3, 0x3b800000, 0x17 ;  /* 0x3b80000003037811 */ /* 0x000fc800078eb8ff */
[----:B------:R-:W-:-:S05]  /*1b00*/  LOP3.LUT R0, R3, R0, R7, 0xfe, !PT ;  /* 0x0000000003007212 */ /* 0x000fca00078efe07 */
[----:B------:R-:W-:-:S04]  /*1b10*/  FMUL.FTZ R0, R0, 1 ;  /* 0x3f80000000007820 */ /* 0x000fc80000410000 */
[----:B------:R0:W1:Y:S01]  /*1b20*/  F2F.F64.F32 R4, R0 ;  /* 0x0000000000047310 */ /* 0x0000620000201800 */
[----:B------:R-:W-:Y:S05]  /*1b30*/  BRA `(.L_x_34946) ;  /* 0x0000000400147947 */ /* 0x000fea0003800000 */
.L_x_34959:
        /* <DEDUP_REMOVED lines=21> */
.L_x_34964:
[----:B------:R-:W-:Y:S05]  /*1c90*/  BSYNC.RECONVERGENT B0 ;  /* 0x0000000000007941 */ /* 0x000fea0003800200 */
.L_x_34963:
[----:B------:R-:W-:Y:S01]  /*1ca0*/  IMAD.SHL.U32 R0, R0, 0x200000, RZ ;  /* 0x0020000000007824 */ /* 0x000fe200078e00ff */
[----:B------:R-:W-:-:S04]  /*1cb0*/  LEA R3, R3, 0x37800000, 0x17 ;  /* 0x3780000003037811 */ /* 0x000fc800078eb8ff */
[----:B------:R-:W-:-:S05]  /*1cc0*/  LOP3.LUT R0, R3, R0, R7, 0xfe, !PT ;  /* 0x0000000003007212 */ /* 0x000fca00078efe07 */
[----:B------:R-:W-:-:S04]  /*1cd0*/  FMUL.FTZ R0, R0, 1 ;  /* 0x3f80000000007820 */ /* 0x000fc80000410000 */
[----:B------:R0:W1:Y:S01]  /*1ce0*/  F2F.F64.F32 R4, R0 ;  /* 0x0000000000047310 */ /* 0x0000620000201800 */
[----:B------:R-:W-:Y:S05]  /*1cf0*/  BRA `(.L_x_34946) ;  /* 0x0000000000a47947 */ /* 0x000fea0003800000 */
.L_x_34958:
        /* <DEDUP_REMOVED lines=18> */
.L_x_34945:
        /* <DEDUP_REMOVED lines=16> */
.L_x_34967:
[----:B------:R-:W-:Y:S01]  /*1f20*/  CS2R R4, SRZ ;  /* 0x0000000000047805 */ /* 0x000fe2000001ff00 */
[----:B------:R-:W-:Y:S06]  /*1f30*/  BRA `(.L_x_34946) ;  /* 0x0000000000147947 */ /* 0x000fec0003800000 */
.L_x_34966:
[----:B------:R-:W2:Y:S02]  /*1f40*/  LDG.E.64 R4, desc[UR36][R6.64] ;  /* 0x0000002406047981 */ /* 0x000ea4000c1e1b00 */
[----:B--2---:R-:W0:Y:S01]  /*1f50*/  I2F.F64.U64 R4, R4 ;  /* 0x0000000400047312 */ /* 0x004e220000301800 */
[----:B------:R-:W-:Y:S05]  /*1f60*/  BRA `(.L_x_34946) ;  /* 0x0000000000087947 */ /* 0x000fea0003800000 */
.L_x_34965:
[----:B------:R-:W2:Y:S02]  /*1f70*/  LDG.E R4, desc[UR36][R6.64] ;  /* 0x0000002406047981 */ /* 0x000ea4000c1e1900 */
[----:B--2---:R-:W0:Y:S02]  /*1f80*/  I2F.F64.U32 R4, R4 ;  /* 0x0000000400047312 */ /* 0x004e240000201800 */
.L_x_34946:
[----:B------:R-:W-:Y:S05]  /*1f90*/  BSYNC.RECONVERGENT B6 ;  /* 0x0000000000067941 */ /* 0x000fea0003800200 */
.L_x_34940:
[----:B012-45:R-:W-:Y:S01]  /*1fa0*/  DSETP.NEU.AND P0, PT, R4, RZ, PT ;  /* 0x000000ff0400722a */ /* 0x037fe20003f0d000 */
[----:B------:R-:W-:-:S05]  /*1fb0*/  VIADD R18, R18, 0x80 ;  /* 0x0000008012127836 */ /* 0x000fca0000000000 */
[----:B------:R-:W-:-:S08]  /*1fc0*/  P2R R17, PR, RZ, 0x1 ;  /* 0x00000001ff117803 */ /* 0x000fd00000000000 */
.L_x_34939:
[----:B------:R-:W-:Y:S05]  /*1fd0*/  BSYNC.RECONVERGENT B7 ;  /* 0x0000000000077941 */ /* 0x000fea0003800200 */
.L_x_34938:
        /* <DEDUP_REMOVED lines=26> */
.L_x_34974:
[----:B------:R-:W2:Y:S02]  /*2180*/  LDG.E.U8 R4, desc[UR36][R6.64] ;  /* 0x0000002406047981 */ /* 0x000ea4000c1e1100 */
[----:B--2---:R-:W3:Y:S01]  /*2190*/  I2F.F64.U16 R4, R4 ;  /* 0x0000000400047312 */ /* 0x004ee20000101800 */
[----:B------:R-:W-:Y:S05]  /*21a0*/  BRA `(.L_x_34976) ;  /* 0x0000000c00647947 */ /* 0x000fea0003800000 */
.L_x_34973:
        /* <DEDUP_REMOVED lines=9> */
.L_x_34978:
[----:B------:R-:W2:Y:S02]  /*2240*/  LDG.E R4, desc[UR36][R6.64] ;  /* 0x0000002406047981 */ /* 0x000ea4000c1e1900 */
[----:B--2---:R-:W1:Y:S01]  /*2250*/  I2F.F64 R4, R4 ;  /* 0x0000000400047312 */ /* 0x004e620000201c00 */
[----:B------:R-:W-:Y:S05]  /*2260*/  BRA `(.L_x_34976) ;  /* 0x0000000c00347947 */ /* 0x000fea0003800000 */
.L_x_34977:
[----:B------:R-:W2:Y:S02]  /*2270*/  LDG.E.U16 R4, desc[UR36][R6.64] ;  /* 0x0000002406047981 */ /* 0x000ea4000c1e1500 */
[----:B--2---:R-:W2:Y:S01]  /*2280*/  I2F.F64.S16 R4, R4 ;  /* 0x0000000400047312 */ /* 0x004ea20000101c00 */
[----:B------:R-:W-:Y:S05]  /*2290*/  BRA `(.L_x_34976) ;  /* 0x0000000c00287947 */ /* 0x000fea0003800000 */
.L_x_34972:
        /* <DEDUP_REMOVED lines=10> */
.L_x_34980:
[----:B------:R-:W2:Y:S02]  /*2340*/  LDG.E.U16 R0, desc[UR36][R6.64] ;  /* 0x0000002406007981 */ /* 0x000ea4000c1e1500 */
[----:B--2---:R-:W-:-:S05]  /*2350*/  HADD2.F32 R0, -RZ, R0.H0_H0 ;  /* 0x20000000ff007230 */ /* 0x004fca0000004100 */
[----:B------:R-:W-:-:S04]  /*2360*/  FMUL.FTZ R0, R0, 1 ;  /* 0x3f80000000007820 */ /* 0x000fc80000410000 */
[----:B------:R0:W1:Y:S01]  /*2370*/  F2F.F64.F32 R4, R0 ;  /* 0x0000000000047310 */ /* 0x0000620000201800 */
[----:B------:R-:W-:Y:S05]  /*2380*/  BRA `(.L_x_34976) ;  /* 0x0000000800ec7947 */ /* 0x000fea0003800000 */
.L_x_34979:
        /* <DEDUP_REMOVED lines=10> */
.L_x_34982:
[----:B------:R-:W2:Y:S02]  /*2430*/  LDG.E.U16 R6, desc[UR36][R6.64] ;  /* 0x0000002406067981 */ /* 0x000ea4000c1e1500 */
[----:B--2---:R-:W-:-:S05]  /*2440*/  HADD2.F32 R0, -RZ, R6.H0_H0 ;  /* 0x20000006ff007230 */ /* 0x004fca0000004100 */
[----:B------:R-:W-:-:S04]  /*2450*/  FMUL.FTZ R0, R0, 1 ;  /* 0x3f80000000007820 */ /* 0x000fc80000410000 */
[----:B------:R0:W1:Y:S01]  /*2460*/  F2F.F64.F32 R4, R0 ;  /* 0x0000000000047310 */ /* 0x0000620000201800 */
[----:B------:R-:W-:Y:S05]  /*2470*/  BRA `(.L_x_34976) ;  /* 0x0000000800b07947 */ /* 0x000fea0003800000 */
.L_x_34981:
[----:B------:R0:W5:Y:S01]  /*2480*/  LDG.E.64 R4, desc[UR36][R6.64] ;  /* 0x0000002406047981 */ /* 0x000162000c1e1b00 */
[----:B------:R-:W-:Y:S05]  /*2490*/  BRA `(.L_x_34976) ;  /* 0x0000000800a87947 */ /* 0x000fea0003800000 */
.L_x_34971:
        /* <DEDUP_REMOVED lines=13> */
.L_x_34985:
[----:B------:R0:W5:Y:S01]  /*2570*/  LDG.E.64 R4, desc[UR36][R6.64] ;  /* 0x0000002406047981 */ /* 0x000162000c1e1b00 */
[----:B------:R-:W-:Y:S05]  /*2580*/  BRA `(.L_x_34976) ;  /* 0x00000008006c7947 */ /* 0x000fea0003800000 */
.L_x_34984:
        /* <DEDUP_REMOVED lines=27> */
.L_x_34987:
        /* <DEDUP_REMOVED lines=15> */
.L_x_34986:
[----:B------:R-:W2:Y:S02]  /*2830*/  LDG.E.U16 R0, desc[UR36][R6.64] ;  /* 0x0000002406007981 */ /* 0x000ea4000c1e1500 */
[----:B--2---:R-:W-:-:S04]  /*2840*/  IMAD.U32 R0, R0, 0x10000, RZ ;  /* 0x0001000000007824 */ /* 0x004fc800078e00ff */
[----:B------:R-:W-:-:S04]  /*2850*/  FMUL.FTZ R0, R0, 1 ;  /* 0x3f80000000007820 */ /* 0x000fc80000410000 */
[----:B------:R0:W1:Y:S01]  /*2860*/  F2F.F64.F32 R4, R0 ;  /* 0x0000000000047310 */ /* 0x0000620000201800 */
[----:B------:R-:W-:Y:S05]  /*2870*/  BRA `(.L_x_34976) ;  /* 0x0000000400b07947 */ /* 0x000fea0003800000 */
.L_x_34983:
        /* <DEDUP_REMOVED lines=11> */
.L_x_34990:
        /* <DEDUP_REMOVED lines=21> */
.L_x_34992:
[----:B------:R-:W-:Y:S05]  /*2a80*/  BSYNC.RECONVERGENT B0 ;  /* 0x0000000000007941 */ /* 0x000fea0003800200 */
.L_x_34991:
[----:B------:R-:W-:Y:S01]  /*2a90*/  IMAD.SHL.U32 R0, R0, 0x100000, RZ ;  /* 0x0010000000007824 */ /* 0x000fe200078e00ff */
[----:B------:R-:W-:-:S04]  /*2aa0*/  LEA R3, R3, 0x3b800000, 0x17 ;  /* 0x3b80000003037811 */ /* 0x000fc800078eb8ff */
[----:B------:R-:W-:-:S05]  /*2ab0*/  LOP3.LUT R0, R3, R0, R7, 0xfe, !PT ;  /* 0x0000000003007212 */ /* 0x000fca00078efe07 */
[----:B------:R-:W-:-:S04]  /*2ac0*/  FMUL.FTZ R0, R0, 1 ;  /* 0x3f80000000007820 */ /* 0x000fc80000410000 */
[----:B------:R0:W1:Y:S01]  /*2ad0*/  F2F.F64.F32 R4, R0 ;  /* 0x0000000000047310 */ /* 0x0000620000201800 */
[----:B------:R-:W-:Y:S05]  /*2ae0*/  BRA `(.L_x_34976) ;  /* 0x0000000400147947 */ /* 0x000fea0003800000 */
.L_x_34989:
        /* <DEDUP_REMOVED lines=21> */
.L_x_34994:
[----:B------:R-:W-:Y:S05]  /*2c40*/  BSYNC.RECONVERGENT B0 ;  /* 0x0000000000007941 */ /* 0x000fea0003800200 */
.L_x_34993:
[----:B------:R-:W-:Y:S01]  /*2c50*/  IMAD.SHL.U32 R0, R0, 0x200000, RZ ;  /* 0x0020000000007824 */ /* 0x000fe200078e00ff */
[----:B------:R-:W-:-:S04]  /*2c60*/  LEA R3, R3, 0x37800000, 0x17 ;  /* 0x3780000003037811 */ /* 0x000fc800078eb8ff */
[----:B------:R-:W-:-:S05]  /*2c70*/  LOP3.LUT R0, R3, R0, R7, 0xfe, !PT ;  /* 0x0000000003007212 */ /* 0x000fca00078efe07 */
[----:B------:R-:W-:-:S04]  /*2c80*/  FMUL.FTZ R0, R0, 1 ;  /* 0x3f80000000007820 */ /* 0x000fc80000410000 */
[----:B------:R0:W1:Y:S01]  /*2c90*/  F2F.F64.F32 R4, R0 ;  /* 0x0000000000047310 */ /* 0x0000620000201800 */
[----:B------:R-:W-:Y:S05]  /*2ca0*/  BRA `(.L_x_34976) ;  /* 0x0000000000a47947 */ /* 0x000fea0003800000 */
.L_x_34988:
        /* <DEDUP_REMOVED lines=18> */
.L_x_34975:
        /* <DEDUP_REMOVED lines=16> */
.L_x_34997:
[----:B------:R-:W-:Y:S01]  /*2ed0*/  CS2R R4, SRZ ;  /* 0x0000000000047805 */ /* 0x000fe2000001ff00 */
[----:B------:R-:W-:Y:S06]  /*2ee0*/  BRA `(.L_x_34976) ;  /* 0x0000000000147947 */ /* 0x000fec0003800000 */
.L_x_34996:
[----:B------:R-:W2:Y:S02]  /*2ef0*/  LDG.E.64 R4, desc[UR36][R6.64] ;  /* 0x0000002406047981 */ /* 0x000ea4000c1e1b00 */
[----:B--2---:R-:W0:Y:S01]  /*2f00*/  I2F.F64.U64 R4, R4 ;  /* 0x0000000400047312 */ /* 0x004e220000301800 */
[----:B------:R-:W-:Y:S05]  /*2f10*/  BRA `(.L_x_34976) ;  /* 0x0000000000087947 */ /* 0x000fea0003800000 */
.L_x_34995:
[----:B------:R-:W2:Y:S02]  /*2f20*/  LDG.E R4, desc[UR36][R6.64] ;  /* 0x0000002406047981 */ /* 0x000ea4000c1e1900 */
[----:B--2---:R-:W0:Y:S02]  /*2f30*/  I2F.F64.U32 R4, R4 ;  /* 0x0000000400047312 */ /* 0x004e240000201800 */
.L_x_34976:
[----:B------:R-:W-:Y:S05]  /*2f40*/  BSYNC.RECONVERGENT B6 ;  /* 0x0000000000067941 */ /* 0x000fea0003800200 */
.L_x_34970:
[----:B012345:R-:W-:Y:S01]  /*2f50*/  DSETP.NEU.AND P0, PT, R4, RZ, PT ;  /* 0x000000ff0400722a */ /* 0x03ffe20003f0d000 */
[----:B------:R-:W-:-:S05]  /*2f60*/  VIADD R18, R18, 0x80 ;  /* 0x0000008012127836 */ /* 0x000fca0000000000 */
[----:B------:R-:W-:-:S08]  /*2f70*/  P2R R22, PR, RZ, 0x1 ;  /* 0x00000001ff167803 */ /* 0x000fd00000000000 */
.L_x_34969:
[----:B------:R-:W-:Y:S05]  /*2f80*/  BSYNC.RECONVERGENT B7 ;  /* 0x0000000000077941 */ /* 0x000fea0003800200 */
.L_x_34968:
        /* <DEDUP_REMOVED lines=25> */
.L_x_35004:
[----:B------:R-:W2:Y:S02]  /*3120*/  LDG.E.U8 R4, desc[UR36][R6.64] ;  /* 0x0000002406047981 */ /* 0x000ea4000c1e1100 */
[----:B--2---:R-:W0:Y:S01]  /*3130*/  I2F.F64.U16 R4, R4 ;  /* 0x0000000400047312 */ /* 0x004e220000101800 */
[----:B------:R-:W-:Y:S05]  /*3140*/  BRA `(.L_x_35006) ;  /* 0x0000000c00647947 */ /* 0x000fea0003800000 */
.L_x_35003:
        /* <DEDUP_REMOVED lines=9> */
.L_x_35008:
[----:B------:R-:W2:Y:S02]  /*31e0*/  LDG.E R4, desc[UR36][R6.64] ;  /* 0x0000002406047981 */ /* 0x000ea4000c1e1900 */
[----:B--2---:R-:W0:Y:S01]  /*31f0*/  I2F.F64 R4, R4 ;  /* 0x0000000400047312 */ /* 0x004e220000201c00 */
[----:B------:R-:W-:Y:S05]  /*3200*/  BRA `(.L_x_35006) ;  /* 0x0000000c00347947 */ /* 0x000fea0003800000 */
.L_x_35007:
[----:B------:R-:W2:Y:S02]  /*3210*/  LDG.E.U16 R4, desc[UR36][R6.64] ;  /* 0x0000002406047981 */ /* 0x000ea4000c1e1500 */
[----:B--2---:R-:W0:Y:S01]  /*3220*/  I2F.F64.S16 R4, R4 ;  /* 0x0000000400047312 */ /* 0x004e220000101c00 */
[----:B------:R-:W-:Y:S05]  /*3230*/  BRA `(.L_x_35006) ;  /* 0x0000000c00287947 */ /* 0x000fea0003800000 */
.L_x_35002:
        /* <DEDUP_REMOVED lines=10> */
.L_x_35010:
[----:B------:R-:W2:Y:S02]  /*32e0*/  LDG.E.U16 R0, desc[UR36][R6.64] ;  /* 0x0000002406007981 */ /* 0x000ea4000c1e1500 */
[----:B--2---:R-:W-:-:S05]  /*32f0*/  HADD2.F32 R0, -RZ, R0.H0_H0 ;  /* 0x20000000ff007230 */ /* 0x004fca0000004100 */
[----:B------:R-:W-:-:S04]  /*3300*/  FMUL.FTZ R0, R0, 1 ;  /* 0x3f80000000007820 */ /* 0x000fc80000410000 */
[----:B------:R0:W1:Y:S01]  /*3310*/  F2F.F64.F32 R4, R0 ;  /* 0x0000000000047310 */ /* 0x0000620000201800 */
[----:B------:R-:W-:Y:S05]  /*3320*/  BRA `(.L_x_35006) ;  /* 0x0000000800ec7947 */ /* 0x000fea0003800000 */
.L_x_35009:
        /* <DEDUP_REMOVED lines=10> */
.L_x_35012:
[----:B------:R-:W2:Y:S02]  /*33d0*/  LDG.E.U16 R6, desc[UR36][R6.64] ;  /* 0x0000002406067981 */ /* 0x000ea4000c1e1500 */
[----:B--2---:R-:W-:-:S05]  /*33e0*/  HADD2.F32 R0, -RZ, R6.H0_H0 ;  /* 0x20000006ff007230 */ /* 0x004fca0000004100 */
[----:B------:R-:W-:-:S04]  /*33f0*/  FMUL.FTZ R0, R0, 1 ;  /* 0x3f80000000007820 */ /* 0x000fc80000410000 */
[----:B------:R3:W4:Y:S01]  /*3400*/  F2F.F64.F32 R4, R0 ;  /* 0x0000000000047310 */ /* 0x0007220000201800 */
[----:B------:R-:W-:Y:S05]  /*3410*/  BRA `(.L_x_35006) ;  /* 0x0000000800b07947 */ /* 0x000fea0003800000 */
.L_x_35011:
[----:B------:R0:W5:Y:S01]  /*3420*/  LDG.E.64 R4, desc[UR36][R6.64] ;  /* 0x0000002406047981 */ /* 0x000162000c1e1b00 */
[----:B------:R-:W-:Y:S05]  /*3430*/  BRA `(.L_x_35006) ;  /* 0x0000000800a87947 */ /* 0x000fea0003800000 */
.L_x_35001:
        /* <DEDUP_REMOVED lines=13> */
.L_x_35015:
[----:B------:R0:W5:Y:S01]  /*3510*/  LDG.E.64 R4, desc[UR36][R6.64] ;  /* 0x0000002406047981 */ /* 0x000162000c1e1b00 */
[----:B------:R-:W-:Y:S05]  /*3520*/  BRA `(.L_x_35006) ;  /* 0x00000008006c7947 */ /* 0x000fea0003800000 */
.L_x_35014:
        /* <DEDUP_REMOVED lines=27> */
.L_x_35017:
        /* <DEDUP_REMOVED lines=15> */
.L_x_35016:
[----:B------:R-:W2:Y:S02]  /*37d0*/  LDG.E.U16 R0, desc[UR36][R6.64] ;  /* 0x0000002406007981 */ /* 0x000ea4000c1e1500 */
[----:B--2---:R-:W-:-:S04]  /*37e0*/  IMAD.U32 R0, R0, 0x10000, RZ ;  /* 0x0001000000007824 */ /* 0x004fc800078e00ff */
[----:B------:R-:W-:-:S04]  /*37f0*/  FMUL.FTZ R0, R0, 1 ;  /* 0x3f80000000007820 */ /* 0x000fc80000410000 */
[----:B------:R0:W1:Y:S01]  /*3800*/  F2F.F64.F32 R4, R0 ;  /* 0x0000000000047310 */ /* 0x0000620000201800 */
[----:B------:R-:W-:Y:S05]  /*3810*/  BRA `(.L_x_35006) ;  /* 0x0000000400b07947 */ /* 0x000fea0003800000 */
.L_x_35013:
        /* <DEDUP_REMOVED lines=11> */
.L_x_35020:
        /* <DEDUP_REMOVED lines=21> */
.L_x_35022:
[----:B------:R-:W-:Y:S05]  /*3a20*/  BSYNC.RECONVERGENT B0 ;  /* 0x0000000000007941 */ /* 0x000fea0003800200 */
.L_x_35021:
[----:B------:R-:W-:Y:S01]  /*3a30*/  IMAD.SHL.U32 R0, R0, 0x100000, RZ ;  /* 0x0010000000007824 */ /* 0x000fe200078e00ff */
[----:B------:R-:W-:-:S04]  /*3a40*/  LEA R3, R3, 0x3b800000, 0x17 ;  /* 0x3b80000003037811 */ /* 0x000fc800078eb8ff */
[----:B------:R-:W-:-:S05]  /*3a50*/  LOP3.LUT R0, R3, R0, R7, 0xfe, !PT ;  /* 0x0000000003007212 */ /* 0x000fca00078efe07 */
[----:B------:R-:W-:-:S04]  /*3a60*/  FMUL.FTZ R0, R0, 1 ;  /* 0x3f80000000007820 */ /* 0x000fc80000410000 */
[----:B------:R0:W1:Y:S01]  /*3a70*/  F2F.F64.F32 R4, R0 ;  /* 0x0000000000047310 */ /* 0x0000620000201800 */
[----:B------:R-:W-:Y:S05]  /*3a80*/  BRA `(.L_x_35006) ;  /* 0x0000000400147947 */ /* 0x000fea0003800000 */
.L_x_35019:
        /* <DEDUP_REMOVED lines=21> */
.L_x_35024:
[----:B------:R-:W-:Y:S05]  /*3be0*/  BSYNC.RECONVERGENT B0 ;  /* 0x0000000000007941 */ /* 0x000fea0003800200 */
.L_x_35023:
[----:B------:R-:W-:Y:S01]  /*3bf0*/  IMAD.SHL.U32 R0, R0, 0x200000, RZ ;  /* 0x0020000000007824 */ /* 0x000fe200078e00ff */
[----:B------:R-:W-:-:S04]  /*3c00*/  LEA R3, R3, 0x37800000, 0x17 ;  /* 0x3780000003037811 */ /* 0x000fc800078eb8ff */
[----:B------:R-:W-:-:S05]  /*3c10*/  LOP3.LUT R0, R3, R0, R7, 0xfe, !PT ;  /* 0x0000000003007212 */ /* 0x000fca00078efe07 */
[----:B------:R-:W-:-:S04]  /*3c20*/  FMUL.FTZ R0, R0, 1 ;  /* 0x3f80000000007820 */ /* 0x000fc80000410000 */
[----:B------:R0:W1:Y:S01]  /*3c30*/  F2F.F64.F32 R4, R0 ;  /* 0x0000000000047310 */ /* 0x0000620000201800 */
[----:B------:R-:W-:Y:S05]  /*3c40*/  BRA `(.L_x_35006) ;  /* 0x0000000000a47947 */ /* 0x000fea0003800000 */
.L_x_35018:
        /* <DEDUP_REMOVED lines=18> */
.L_x_35005:
        /* <DEDUP_REMOVED lines=16> */
.L_x_35027:
[----:B------:R-:W-:Y:S01]  /*3e70*/  CS2R R4, SRZ ;  /* 0x0000000000047805 */ /* 0x000fe2000001ff00 */
[----:B------:R-:W-:Y:S06]  /*3e80*/  BRA `(.L_x_35006) ;  /* 0x0000000000147947 */ /* 0x000fec0003800000 */
.L_x_35026:
[----:B------:R-:W2:Y:S02]  /*3e90*/  LDG.E.64 R4, desc[UR36][R6.64] ;  /* 0x0000002406047981 */ /* 0x000ea4000c1e1b00 */
[----:B--2---:R-:W0:Y:S01]  /*3ea0*/  I2F.F64.U64 R4, R4 ;  /* 0x0000000400047312 */ /* 0x004e220000301800 */
[----:B------:R-:W-:Y:S05]  /*3eb0*/  BRA `(.L_x_35006) ;  /* 0x0000000000087947 */ /* 0x000fea0003800000 */
.L_x_35025:
[----:B------:R-:W2:Y:S02]  /*3ec0*/  LDG.E R4, desc[UR36][R6.64] ;  /* 0x0000002406047981 */ /* 0x000ea4000c1e1900 */
[----:B--2---:R-:W0:Y:S02]  /*3ed0*/  I2F.F64.U32 R4, R4 ;  /* 0x0000000400047312 */ /* 0x004e240000201800 */
.L_x_35006:
[----:B------:R-:W-:Y:S05]  /*3ee0*/  BSYNC.RECONVERGENT B6 ;  /* 0x0000000000067941 */ /* 0x000fea0003800200 */
.L_x_35000:
[----:B012-45:R-:W-:-:S14]  /*3ef0*/  DSETP.NEU.AND P0, PT, R4, RZ, PT ;  /* 0x000000ff0400722a */ /* 0x037fdc0003f0d000 */
.L_x_34999:
[----:B------:R-:W-:Y:S05]  /*3f00*/  BSYNC.RECONVERGENT B7 ;  /* 0x0000000000077941 */ /* 0x000fea0003800200 */
.L_x_34998:
        /* <DEDUP_REMOVED lines=8> */
[----:B0-----:R-:W-:Y:S02]  /*3f90*/  DSETP.NEU.AND P1, PT, RZ, UR4, P1 ;  /* 0x00000004ff007e2a */ /* 0x001fe40008f2d000 */
[----:B------:R-:W-:Y:S02]  /*3fa0*/  DSETP.NEU.AND P2, PT, RZ, UR4, P2 ;  /* 0x00000004ff007e2a */ /* 0x000fe4000974d000 */
[----:B------:R-:W-:Y:S02]  /*3fb0*/  DSETP.NEU.AND P3, PT, RZ, UR4, P3 ;  /* 0x00000004ff007e2a */ /* 0x000fe40009f6d000 */
[----:B------:R-:W-:Y:S01]  /*3fc0*/  DSETP.NEU.AND P0, PT, RZ, UR4, P0 ;  /* 0x00000004ff007e2a */ /* 0x000fe2000870d000 */
        /* <DEDUP_REMOVED lines=27> */
.L_x_35035:
[----:B------:R0:W-:Y:S01]  /*4180*/  STG.E.U8 desc[UR36][R8.64], R11 ;  /* 0x0000000b08007986 */ /* 0x0001e2000c101124 */
[----:B------:R-:W-:Y:S05]  /*4190*/  BRA `(.L_x_35037) ;  /* 0x0000000c00087947 */ /* 0x000fea0003800000 */
.L_x_35034:
        /* <DEDUP_REMOVED lines=10> */
.L_x_35039:
[----:B------:R0:W-:Y:S01]  /*4240*/  STG.E desc[UR36][R8.64], R11 ;  /* 0x0000000b08007986 */ /* 0x0001e2000c101924 */
[----:B------:R-:W-:Y:S05]  /*4250*/  BRA `(.L_x_35037) ;  /* 0x0000000800d87947 */ /* 0x000fea0003800000 */
.L_x_35038:
[----:B------:R0:W-:Y:S01]  /*4260*/  STG.E.U16 desc[UR36][R8.64], R11 ;  /* 0x0000000b08007986 */ /* 0x0001e2000c101524 */
[----:B------:R-:W-:Y:S05]  /*4270*/  BRA `(.L_x_35037) ;  /* 0x0000000800d07947 */ /* 0x000fea0003800000 */
.L_x_35033:
        /* <DEDUP_REMOVED lines=9> */
.L_x_35041:
[----:B------:R-:W0:Y:S02]  /*4310*/  I2F.S16 R0, R11 ;  /* 0x0000000b00007306 */ /* 0x000e240000101400 */
[----:B0-----:R-:W-:-:S05]  /*4320*/  F2FP.F16.F32.PACK_AB R0, RZ, R0 ;  /* 0x00000000ff00723e */ /* 0x001fca00000000ff */
[----:B------:R0:W-:Y:S01]  /*4330*/  STG.E.U16 desc[UR36][R8.64], R0 ;  /* 0x0000000008007986 */ /* 0x0001e2000c101524 */
[----:B------:R-:W-:Y:S05]  /*4340*/  BRA `(.L_x_35037) ;  /* 0x00000008009c7947 */ /* 0x000fea0003800000 */
.L_x_35040:
        /* <DEDUP_REMOVED lines=10> */
.L_x_35043:
[----:B------:R-:W0:Y:S02]  /*43f0*/  I2F.S16 R11, R11 ;  /* 0x0000000b000b7306 */ /* 0x000e240000101400 */
[----:B0-----:R-:W-:-:S04]  /*4400*/  F2FP.F16.F32.PACK_AB R3, RZ, R11 ;  /* 0x0000000bff03723e */ /* 0x001fc800000000ff */
[----:B------:R-:W-:-:S05]  /*4410*/  PRMT R3, R3, 0x5410, RZ ;  /* 0x0000541003037816 */ /* 0x000fca00000000ff */
[----:B------:R0:W-:Y:S01]  /*4420*/  STG.E desc[UR36][R8.64], R3 ;  /* 0x0000000308007986 */ /* 0x0001e2000c101924 */
[----:B------:R-:W-:Y:S05]  /*4430*/  BRA `(.L_x_35037) ;  /* 0x0000000800607947 */ /* 0x000fea0003800000 */
.L_x_35042:
[----:B------:R-:W0:Y:S02]  /*4440*/  I2F.F64.S16 R4, R11 ;  /* 0x0000000b00047312 */ /* 0x000e240000101c00 */
[----:B0-----:R0:W-:Y:S01]  /*4450*/  STG.E.64 desc[UR36][R8.64], R4 ;  /* 0x0000000408007986 */ /* 0x0011e2000c101b24 */
[----:B------:R-:W-:Y:S05]  /*4460*/  BRA `(.L_x_35037) ;  /* 0x0000000800547947 */ /* 0x000fea0003800000 */
.L_x_35032:
        /* <DEDUP_REMOVED lines=10> */
.L_x_35046:
[----:B------:R-:W0:Y:S01]  /*4510*/  I2F.F64.S16 R4, R11 ;  /* 0x0000000b00047312 */ /* 0x000e220000101c00 */
[----:B------:R-:W-:-:S05]  /*4520*/  CS2R R6, SRZ ;  /* 0x0000000000067805 */ /* 0x000fca000001ff00 */
[----:B0-----:R0:W-:Y:S01]  /*4530*/  STG.E.128 desc[UR36][R8.64], R4 ;  /* 0x0000000408007986 */ /* 0x0011e2000c101d24 */
[----:B------:R-:W-:Y:S05]  /*4540*/  BRA `(.L_x_35037) ;  /* 0x00000008001c7947 */ /* 0x000fea0003800000 */
.L_x_35045:
        /* <DEDUP_REMOVED lines=17> */
.L_x_35050:
[----:B------:R-:W-:Y:S05]  /*4660*/  BSYNC.RECONVERGENT B0 ;  /* 0x0000000000007941 */ /* 0x000fea0003800200 */
.L_x_35049:
[----:B------:R0:W-:Y:S01]  /*4670*/  STG.E.U8 desc[UR36][R8.64], R3 ;  /* 0x0000000308007986 */ /* 0x0001e2000c101124 */
[----:B------:R-:W-:Y:S05]  /*4680*/  BRA `(.L_x_35037) ;  /* 0x0000000400cc7947 */ /* 0x000fea0003800000 */
.L_x_35048:
        /* <DEDUP_REMOVED lines=16> */
.L_x_35047:
[----:B------:R-:W0:Y:S02]  /*4790*/  I2F.S16 R0, R11 ;  /* 0x0000000b00007306 */ /* 0x000e240000101400 */
[----:B0-----:R-:W-:-:S05]  /*47a0*/  F2FP.BF16.F32.PACK_AB R0, RZ, R0 ;  /* 0x00000000ff00723e */ /* 0x001fca00000010ff */
[----:B------:R0:W-:Y:S01]  /*47b0*/  STG.E.U16 desc[UR36][R8.64], R0 ;  /* 0x0000000008007986 */ /* 0x0001e2000c101524 */
[----:B------:R-:W-:Y:S05]  /*47c0*/  BRA `(.L_x_35037) ;  /* 0x00000004007c7947 */ /* 0x000fea0003800000 */
.L_x_35044:
        /* <DEDUP_REMOVED lines=10> */
.L_x_35053:
        /* <DEDUP_REMOVED lines=12> */
.L_x_35056:
[----:B------:R-:W-:-:S04]  /*4930*/  SHF.R.U32.HI R0, RZ, 0x14, R11 ;  /* 0x00000014ff007819 */ /* 0x000fc8000001160b */
[----:B------:R-:W-:-:S04]  /*4940*/  LOP3.LUT R0, R0, 0x1, RZ, 0xc0, !PT ;  /* 0x0000000100007812 */ /* 0x000fc800078ec0ff */
[----:B------:R-:W-:-:S04]  /*4950*/  IADD3 R0, PT, PT, R11, 0x487ffff, R0 ;  /* 0x0487ffff0b007810 */ /* 0x000fc80007ffe000 */
[----:B------:R-:W-:-:S04]  /*4960*/  SHF.R.U32.HI R0, RZ, 0x14, R0 ;  /* 0x00000014ff007819 */ /* 0x000fc80000011600 */
[----:B------:R-:W-:-:S07]  /*4970*/  LOP3.LUT R0, R0, 0xff, RZ, 0xc0, !PT ;  /* 0x000000ff00007812 */ /* 0x000fce00078ec0ff */
.L_x_35057:
[----:B------:R-:W-:-:S07]  /*4980*/  PRMT R4, R0, 0x7610, R4 ;  /* 0x0000761000047816 */ /* 0x000fce0000000004 */
.L_x_35055:
[----:B------:R-:W-:Y:S05]  /*4990*/  BSYNC.RECONVERGENT B0 ;  /* 0x0000000000007941 */ /* 0x000fea0003800200 */
.L_x_35054:
[----:B------:R1:W-:Y:S01]  /*49a0*/  STG.E.U8 desc[UR36][R8.64], R4 ;  /* 0x0000000408007986 */ /* 0x0003e2000c101124 */
[----:B------:R-:W-:Y:S05]  /*49b0*/  BRA `(.L_x_35037) ;  /* 0x0000000400007947 */ /* 0x000fea0003800000 */
.L_x_35052:
        /* <DEDUP_REMOVED lines=12> */
.L_x_35060:
[----:B------:R-:W-:-:S04]  /*4a80*/  SHF.R.U32.HI R0, RZ, 0x15, R11 ;  /* 0x00000015ff007819 */ /* 0x000fc8000001160b */
[----:B------:R-:W-:-:S04]  /*4a90*/  LOP3.LUT R0, R0, 0x1, RZ, 0xc0, !PT ;  /* 0x0000000100007812 */ /* 0x000fc800078ec0ff */
[----:B------:R-:W-:-:S04]  /*4aa0*/  IADD3 R0, PT, PT, R11, 0x88fffff, R0 ;  /* 0x088fffff0b007810 */ /* 0x000fc80007ffe000 */
[----:B------:R-:W-:-:S04]  /*4ab0*/  SHF.R.U32.HI R0, RZ, 0x15, R0 ;  /* 0x00000015ff007819 */ /* 0x000fc80000011600 */
[----:B------:R-:W-:-:S07]  /*4ac0*/  LOP3.LUT R0, R0, 0xff, RZ, 0xc0, !PT ;  /* 0x000000ff00007812 */ /* 0x000fce00078ec0ff */
.L_x_35061:
[----:B------:R-:W-:-:S07]  /*4ad0*/  PRMT R4, R0, 0x7610, R4 ;  /* 0x0000761000047816 */ /* 0x000fce0000000004 */
.L_x_35059:
[----:B------:R-:W-:Y:S05]  /*4ae0*/  BSYNC.RECONVERGENT B0 ;  /* 0x0000000000007941 */ /* 0x000fea0003800200 */
.L_x_35058:
[----:B------:R2:W-:Y:S01]  /*4af0*/  STG.E.U8 desc[UR36][R8.64], R4 ;  /* 0x0000000408007986 */ /* 0x0005e2000c101124 */
[----:B------:R-:W-:Y:S05]  /*4b00*/  BRA `(.L_x_35037) ;  /* 0x0000000000ac7947 */ /* 0x000fea0003800000 */
.L_x_35051:
[----:B------:R-:W-:-:S13]  /*4b10*/  ISETP.NE.AND P0, PT, R0, 0x1c, PT ;  /* 0x0000001c0000780c */ /* 0x000fda0003f05270 */
[----:B------:R-:W-:Y:S05]  /*4b20*/  @!P0 BRA `(.L_x_35062) ;  /* 0x0000000000a08947 */ /* 0x000fea0003800000 */
[----:B------:R-:W-:-:S13]  /*4b30*/  ISETP.NE.AND P0, PT, R0, 0x1d, PT ;  /* 0x0000001d0000780c */ /* 0x000fda0003f05270 */
[----:B------:R-:W-:Y:S05]  /*4b40*/  @!P0 BRA `(.L_x_35063) ;  /* 0x0000000000888947 */ /* 0x000fea0003800000 */
[----:B------:R-:W-:-:S13]  /*4b50*/  ISETP.NE.AND P0, PT, R0, 0x2c, PT ;  /* 0x0000002c0000780c */ /* 0x000fda0003f05270 */
[----:B------:R-:W-:Y:S05]  /*4b60*/  @!P0 BRA `(.L_x_35064) ;  /* 0x0000000000448947 */ /* 0x000fea0003800000 */
.L_x_35036:
        /* <DEDUP_REMOVED lines=16> */
.L_x_35065:
[----:B------:R-:W-:Y:S05]  /*4c70*/  BRA `(.L_x_35037) ;  /* 0x0000000000507947 */ /* 0x000fea0003800000 */
.L_x_35064:
        /* <DEDUP_REMOVED lines=15> */
.L_x_35063:
[----:B------:R-:W-:Y:S02]  /*4d70*/  IMAD.MOV.U32 R4, RZ, RZ, R11 ;  /* 0x000000ffff047224 */ /* 0x000fe400078e000b */
[----:B------:R-:W-:-:S05]  /*4d80*/  IMAD.MOV.U32 R5, RZ, RZ, RZ ;  /* 0x000000ffff057224 */ /* 0x000fca00078e00ff */
[----:B------:R0:W-:Y:S01]  /*4d90*/  STG.E.64 desc[UR36][R8.64], R4 ;  /* 0x0000000408007986 */ /* 0x0001e2000c101b24 */
[----:B------:R-:W-:Y:S05]  /*4da0*/  BRA `(.L_x_35037) ;  /* 0x0000000000047947 */ /* 0x000fea0003800000 */
.L_x_35062:
[----:B------:R3:W-:Y:S02]  /*4db0*/  STG.E desc[UR36][R8.64], R11 ;  /* 0x0000000b08007986 */ /* 0x0007e4000c101924 */
.L_x_35037:
[----:B------:R-:W-:Y:S05]  /*4dc0*/  BSYNC.RECONVERGENT B6 ;  /* 0x0000000000067941 */ /* 0x000fea0003800200 */
.L_x_35031:
        /* <DEDUP_REMOVED lines=24> */
.L_x_35071:
[----:B------:R0:W-:Y:S01]  /*4f50*/  STG.E.U8 desc[UR36][R8.64], R22 ;  /* 0x0000001608007986 */ /* 0x0001e2000c101124 */
[----:B------:R-:W-:Y:S05]  /*4f60*/  BRA `(.L_x_35073) ;  /* 0x0000000c00047947 */ /* 0x000fea0003800000 */
.L_x_35070:
        /* <DEDUP_REMOVED lines=10> */
.L_x_35075:
[----:B------:R0:W-:Y:S01]  /*5010*/  STG.E desc[UR36][R8.64], R22 ;  /* 0x0000001608007986 */ /* 0x0001e2000c101924 */
[----:B------:R-:W-:Y:S05]  /*5020*/  BRA `(.L_x_35073) ;  /* 0x0000000800d47947 */ /* 0x000fea0003800000 */
.L_x_35074:
[----:B------:R0:W-:Y:S01]  /*5030*/  STG.E.U16 desc[UR36][R8.64], R22 ;  /* 0x0000001608007986 */ /* 0x0001e2000c101524 */
[----:B------:R-:W-:Y:S05]  /*5040*/  BRA `(.L_x_35073) ;  /* 0x0000000800cc7947 */ /* 0x000fea0003800000 */
.L_x_35069:
        /* <DEDUP_REMOVED lines=9> */
.L_x_35077:
[----:B------:R-:W0:Y:S02]  /*50e0*/  I2F.S16 R0, R22 ;  /* 0x0000001600007306 */ /* 0x000e240000101400 */
[----:B0-----:R-:W-:-:S05]  /*50f0*/  F2FP.F16.F32.PACK_AB R0, RZ, R0 ;  /* 0x00000000ff00723e */ /* 0x001fca00000000ff */
[----:B------:R0:W-:Y:S01]  /*5100*/  STG.E.U16 desc[UR36][R8.64], R0 ;  /* 0x0000000008007986 */ /* 0x0001e2000c101524 */
[----:B------:R-:W-:Y:S05]  /*5110*/  BRA `(.L_x_35073) ;  /* 0x0000000800987947 */ /* 0x000fea0003800000 */
.L_x_35076:
        /* <DEDUP_REMOVED lines=10> */
.L_x_35079:
[----:B------:R-:W0:Y:S02]  /*51c0*/  I2F.S16 R22, R22 ;  /* 0x0000001600167306 */ /* 0x000e240000101400 */
[----:B0-----:R-:W-:-:S04]  /*51d0*/  F2FP.F16.F32.PACK_AB R3, RZ, R22 ;  /* 0x00000016ff03723e */ /* 0x001fc800000000ff */
[----:B------:R-:W-:-:S05]  /*51e0*/  PRMT R3, R3, 0x5410, RZ ;  /* 0x0000541003037816 */ /* 0x000fca00000000ff */
[----:B------:R0:W-:Y:S01]  /*51f0*/  STG.E desc[UR36][R8.64], R3 ;  /* 0x0000000308007986 */ /* 0x0001e2000c101924 */
[----:B------:R-:W-:Y:S05]  /*5200*/  BRA `(.L_x_35073) ;  /* 0x00000008005c7947 */ /* 0x000fea0003800000 */
.L_x_35078:
[----:B------:R-:W0:Y:S02]  /*5210*/  I2F.F64.S16 R4, R22 ;  /* 0x0000001600047312 */ /* 0x000e240000101c00 */
[----:B0-----:R0:W-:Y:S01]  /*5220*/  STG.E.64 desc[UR36][R8.64], R4 ;  /* 0x0000000408007986 */ /* 0x0011e2000c101b24 */
[----:B------:R-:W-:Y:S05]  /*5230*/  BRA `(.L_x_35073) ;  /* 0x0000000800507947 */ /* 0x000fea0003800000 */
.L_x_35068:
        /* <DEDUP_REMOVED lines=12> */
.L_x_35083:
        /* <DEDUP_REMOVED lines=16> */
.L_x_35086:
[----:B------:R-:W-:-:S07]  /*5400*/  PRMT R4, R0, 0x7610, R4 ;  /* 0x0000761000047816 */ /* 0x000fce0000000004 */
.L_x_35085:
[----:B------:R-:W-:Y:S05]  /*5410*/  BSYNC.RECONVERGENT B0 ;  /* 0x0000000000007941 */ /* 0x000fea0003800200 */
.L_x_35084:
[----:B------:R0:W-:Y:S01]  /*5420*/  STG.E.U8 desc[UR36][R8.64], R4 ;  /* 0x0000000408007986 */ /* 0x0001e2000c101124 */
[----:B------:R-:W-:Y:S05]  /*5430*/  BRA `(.L_x_35073) ;  /* 0x0000000400d07947 */ /* 0x000fea0003800000 */
.L_x_35082:
        /* <DEDUP_REMOVED lines=16> */
.L_x_35089:
[----:B------:R-:W-:-:S07]  /*5540*/  PRMT R4, R0, 0x7610, R4 ;  /* 0x0000761000047816 */ /* 0x000fce0000000004 */
.L_x_35088:
[----:B------:R-:W-:Y:S05]  /*5550*/  BSYNC.RECONVERGENT B0 ;  /* 0x0000000000007941 */ /* 0x000fea0003800200 */
.L_x_35087:
[----:B------:R0:W-:Y:S01]  /*5560*/  STG.E.U8 desc[UR36][R8.64], R4 ;  /* 0x0000000408007986 */ /* 0x0001e2000c101124 */
[----:B------:R-:W-:Y:S05]  /*5570*/  BRA `(.L_x_35073) ;  /* 0x0000000400807947 */ /* 0x000fea0003800000 */
.L_x_35081:
        /* <DEDUP_REMOVED lines=21> */
.L_x_35091:
[----:B------:R-:W-:Y:S02]  /*56d0*/  IMAD.MOV.U32 R4, RZ, RZ, R22 ;  /* 0x000000ffff047224 */ /* 0x000fe400078e0016 */
[----:B------:R-:W-:-:S05]  /*56e0*/  IMAD.MOV.U32 R5, RZ, RZ, RZ ;  /* 0x000000ffff057224 */ /* 0x000fca00078e00ff */
[----:B------:R0:W-:Y:S01]  /*56f0*/  STG.E.64 desc[UR36][R8.64], R4 ;  /* 0x0000000408007986 */ /* 0x0001e2000c101b24 */
[----:B------:R-:W-:Y:S05]  /*5700*/  BRA `(.L_x_35073) ;  /* 0x00000004001c7947 */ /* 0x000fea0003800000 */
.L_x_35090:
[----:B------:R0:W-:Y:S01]  /*5710*/  STG.E desc[UR36][R8.64], R22 ;  /* 0x0000001608007986 */ /* 0x0001e2000c101924 */
[----:B------:R-:W-:Y:S05]  /*5720*/  BRA `(.L_x_35073) ;  /* 0x0000000400147947 */ /* 0x000fea0003800000 */
.L_x_35080:
        /* <DEDUP_REMOVED lines=8> */
.L_x_35093:
[----:B------:R-:W0:Y:S01]  /*57b0*/  I2F.F64.S16 R4, R22 ;  /* 0x0000001600047312 */ /* 0x000e220000101c00 */
[----:B------:R-:W-:-:S05]  /*57c0*/  CS2R R6, SRZ ;  /* 0x0000000000067805 */ /* 0x000fca000001ff00 */
[----:B0-----:R0:W-:Y:S01]  /*57d0*/  STG.E.128 desc[UR36][R8.64], R4 ;  /* 0x0000000408007986 */ /* 0x0011e2000c101d24 */
[----:B------:R-:W-:Y:S05]  /*57e0*/  BRA `(.L_x_35073) ;  /* 0x0000000000e47947 */ /* 0x000fea0003800000 */
.L_x_35092:
[----:B------:R-:W-:-:S13]  /*57f0*/  ISETP.NE.AND P0, PT, R0, 0xf, PT ;  /* 0x0000000f0000780c */ /* 0x000fda0003f05270 */
[----:B------:R-:W-:Y:S05]  /*5800*/  @!P0 BRA `(.L_x_35094) ;  /* 0x0000000000d08947 */ /* 0x000fea0003800000 */
[----:B------:R-:W-:-:S13]  /*5810*/  ISETP.NE.AND P0, PT, R0, 0x17, PT ;  /* 0x000000170000780c */ /* 0x000fda0003f05270 */
[----:B------:R-:W-:Y:S05]  /*5820*/  @!P0 BRA `(.L_x_35095) ;  /* 0x0000000000848947 */ /* 0x000fea0003800000 */
[----:B------:R-:W-:-:S13]  /*5830*/  ISETP.NE.AND P0, PT, R0, 0x18, PT ;  /* 0x000000180000780c */ /* 0x000fda0003f05270 */
[----:B------:R-:W-:Y:S05]  /*5840*/  @!P0 BRA `(.L_x_35096) ;  /* 0x0000000000448947 */ /* 0x000fea0003800000 */
.L_x_35072:
        /* <DEDUP_REMOVED lines=16> */
.L_x_35097:
[----:B------:R-:W-:Y:S05]  /*5950*/  BRA `(.L_x_35073) ;  /* 0x0000000000887947 */ /* 0x000fea0003800000 */
.L_x_35096:
        /* <DEDUP_REMOVED lines=11> */
.L_x_35099:
[----:B------:R-:W-:Y:S05]  /*5a10*/  BSYNC.RECONVERGENT B0 ;  /* 0x0000000000007941 */ /* 0x000fea0003800200 */
.L_x_35098:
[----:B------:R1:W-:Y:S01]  /*5a20*/  STG.E.U8 desc[UR36][R8.64], R3 ;  /* 0x0000000308007986 */ /* 0x0003e2000c101124 */
[----:B------:R-:W-:Y:S05]  /*5a30*/  BRA `(.L_x_35073) ;  /* 0x0000000000507947 */ /* 0x000fea0003800000 */
.L_x_35095:
        /* <DEDUP_REMOVED lines=12> */
.L_x_35100:
[----:B------:R-:W-:Y:S01]  /*5b00*/  IMAD.MOV.U32 R3, RZ, RZ, 0x7f ;  /* 0x0000007fff037424 */ /* 0x000fe200078e00ff */
[----:B------:R-:W-:-:S04]  /*5b10*/  ISETP.GT.U32.AND P0, PT, R5, 0x7f800000, PT ;  /* 0x7f8000000500780c */ /* 0x000fc80003f04070 */
[----:B------:R-:W-:-:S05]  /*5b20*/  SEL R3, R3, 0x7c, P0 ;  /* 0x0000007c03037807 */ /* 0x000fca0000000000 */
[----:B------:R2:W-:Y:S01]  /*5b30*/  STG.E.U8 desc[UR36][R8.64], R3 ;  /* 0x0000000308007986 */ /* 0x0005e2000c101124 */
[----:B------:R-:W-:Y:S05]  /*5b40*/  BRA `(.L_x_35073) ;  /* 0x00000000000c7947 */ /* 0x000fea0003800000 */
.L_x_35094:
[----:B------:R-:W0:Y:S02]  /*5b50*/  I2F.S16 R0, R22 ;  /* 0x0000001600007306 */ /* 0x000e240000101400 */
[----:B0-----:R-:W-:-:S05]  /*5b60*/  F2FP.BF16.F32.PACK_AB R0, RZ, R0 ;  /* 0x00000000ff00723e */ /* 0x001fca00000010ff */
[----:B------:R0:W-:Y:S02]  /*5b70*/  STG.E.U16 desc[UR36][R8.64], R0 ;  /* 0x0000000008007986 */ /* 0x0001e4000c101524 */
.L_x_35073:
[----:B------:R-:W-:Y:S05]  /*5b80*/  BSYNC.RECONVERGENT B6 ;  /* 0x0000000000067941 */ /* 0x000fea0003800200 */
.L_x_35067:
[----:B------:R-:W-:-:S07]  /*5b90*/  VIADD R2, R2, 0x80 ;  /* 0x0000008002027836 */ /* 0x000fce0000000000 */
.L_x_35030:
[----:B------:R-:W-:-:S13]  /*5ba0*/  ISETP.GE.AND P0, PT, R2, R19, PT ;  /* 0x000000130200720c */ /* 0x000fda0003f06270 */
[----:B------:R-:W-:Y:S05]  /*5bb0*/  @P0 BREAK.RELIABLE B7 ;  /* 0x0000000000070942 */ /* 0x000fea0003800100 */
[----:B------:R-:W-:Y:S05]  /*5bc0*/  @P0 BRA `(.L_x_35066) ;  /* 0x0000000c006c0947 */ /* 0x000fea0003800000 */
[----:B------:R-:W-:Y:S05]  /*5bd0*/  BSYNC.RELIABLE B7 ;  /* 0x0000000000077941 */ /* 0x000fea0003800100 */
.L_x_35029:
        /* <DEDUP_REMOVED lines=21> */
.L_x_35105:
[----:B------:R0:W-:Y:S01]  /*5d30*/  STG.E.U8 desc[UR36][R8.64], R18 ;  /* 0x0000001208007986 */ /* 0x0001e2000c101124 */
[----:B------:R-:W-:Y:S05]  /*5d40*/  BRA `(.L_x_35107) ;  /* 0x0000000c00047947 */ /* 0x000fea0003800000 */
.L_x_35104:
        /* <DEDUP_REMOVED lines=10> */
.L_x_35109:
[----:B------:R0:W-:Y:S01]  /*5df0*/  STG.E desc[UR36][R8.64], R18 ;  /* 0x0000001208007986 */ /* 0x0001e2000c101924 */
[----:B------:R-:W-:Y:S05]  /*5e00*/  BRA `(.L_x_35107) ;  /* 0x0000000800d47947 */ /* 0x000fea0003800000 */
.L_x_35108:
[----:B------:R0:W-:Y:S01]  /*5e10*/  STG.E.U16 desc[UR36][R8.64], R18 ;  /* 0x0000001208007986 */ /* 0x0001e2000c101524 */
[----:B------:R-:W-:Y:S05]  /*5e20*/  BRA `(.L_x_35107) ;  /* 0x0000000800cc7947 */ /* 0x000fea0003800000 */
.L_x_35103:
        /* <DEDUP_REMOVED lines=9> */
.L_x_35111:
[----:B------:R-:W0:Y:S02]  /*5ec0*/  I2F.S16 R0, R18 ;  /* 0x0000001200007306 */ /* 0x000e240000101400 */
[----:B0-----:R-:W-:-:S05]  /*5ed0*/  F2FP.F16.F32.PACK_AB R0, RZ, R0 ;  /* 0x00000000ff00723e */ /* 0x001fca00000000ff */
[----:B------:R0:W-:Y:S01]  /*5ee0*/  STG.E.U16 desc[UR36][R8.64], R0 ;  /* 0x0000000008007986 */ /* 0x0001e2000c101524 */
[----:B------:R-:W-:Y:S05]  /*5ef0*/  BRA `(.L_x_35107) ;  /* 0x0000000800987947 */ /* 0x000fea0003800000 */
.L_x_35110:
        /* <DEDUP_REMOVED lines=10> */
.L_x_35113:
[----:B------:R-:W0:Y:S02]  /*5fa0*/  I2F.S16 R18, R18 ;  /* 0x0000001200127306 */ /* 0x000e240000101400 */
[----:B0-----:R-:W-:-:S04]  /*5fb0*/  F2FP.F16.F32.PACK_AB R3, RZ, R18 ;  /* 0x00000012ff03723e */ /* 0x001fc800000000ff */
[----:B------:R-:W-:-:S05]  /*5fc0*/  PRMT R3, R3, 0x5410, RZ ;  /* 0x0000541003037816 */ /* 0x000fca00000000ff */
[----:B------:R0:W-:Y:S01]  /*5fd0*/  STG.E desc[UR36][R8.64], R3 ;  /* 0x0000000308007986 */ /* 0x0001e2000c101924 */
[----:B------:R-:W-:Y:S05]  /*5fe0*/  BRA `(.L_x_35107) ;  /* 0x00000008005c7947 */ /* 0x000fea0003800000 */
.L_x_35112:
[----:B------:R-:W0:Y:S02]  /*5ff0*/  I2F.F64.S16 R4, R18 ;  /* 0x0000001200047312 */ /* 0x000e240000101c00 */
[----:B0-----:R0:W-:Y:S01]  /*6000*/  STG.E.64 desc[UR36][R8.64], R4 ;  /* 0x0000000408007986 */ /* 0x0011e2000c101b24 */
[----:B------:R-:W-:Y:S05]  /*6010*/  BRA `(.L_x_35107) ;  /* 0x0000000800507947 */ /* 0x000fea0003800000 */
.L_x_35102:
        /* <DEDUP_REMOVED lines=12> */
.L_x_35117:
        /* <DEDUP_REMOVED lines=16> */
.L_x_35120:
[----:B------:R-:W-:-:S07]  /*61e0*/  PRMT R4, R0, 0x7610, R4 ;  /* 0x0000761000047816 */ /* 0x000fce0000000004 */
.L_x_35119:
[----:B------:R-:W-:Y:S05]  /*61f0*/  BSYNC.RECONVERGENT B0 ;  /* 0x0000000000007941 */ /* 0x000fea0003800200 */
.L_x_35118:
[----:B------:R0:W-:Y:S01]  /*6200*/  STG.E.U8 desc[UR36][R8.64], R4 ;  /* 0x0000000408007986 */ /* 0x0001e2000c101124 */
[----:B------:R-:W-:Y:S05]  /*6210*/  BRA `(.L_x_35107) ;  /* 0x0000000400d07947 */ /* 0x000fea0003800000 */
.L_x_35116:
        /* <DEDUP_REMOVED lines=16> */
.L_x_35123:
[----:B------:R-:W-:-:S07]  /*6320*/  PRMT R4, R0, 0x7610, R4 ;  /* 0x0000761000047816 */ /* 0x000fce0000000004 */
.L_x_35122:
[----:B------:R-:W-:Y:S05]  /*6330*/  BSYNC.RECONVERGENT B0 ;  /* 0x0000000000007941 */ /* 0x000fea0003800200 */
.L_x_35121:
[----:B------:R0:W-:Y:S01]  /*6340*/  STG.E.U8 desc[UR36][R8.64], R4 ;  /* 0x0000000408007986 */ /* 0x0001e2000c101124 */
[----:B------:R-:W-:Y:S05]  /*6350*/  BRA `(.L_x_35107) ;  /* 0x0000000400807947 */ /* 0x000fea0003800000 */
.L_x_35115:
        /* <DEDUP_REMOVED lines=21> */
.L_x_35125:
[----:B------:R-:W-:Y:S02]  /*64b0*/  IMAD.MOV.U32 R4, RZ, RZ, R18 ;  /* 0x000000ffff047224 */ /* 0x000fe400078e0012 */
[----:B------:R-:W-:-:S05]  /*64c0*/  IMAD.MOV.U32 R5, RZ, RZ, RZ ;  /* 0x000000ffff057224 */ /* 0x000fca00078e00ff */
[----:B------:R0:W-:Y:S01]  /*64d0*/  STG.E.64 desc[UR36][R8.64], R4 ;  /* 0x0000000408007986 */ /* 0x0001e2000c101b24 */
[----:B------:R-:W-:Y:S05]  /*64e0*/  BRA `(.L_x_35107) ;  /* 0x00000004001c7947 */ /* 0x000fea0003800000 */
.L_x_35124:
[----:B------:R0:W-:Y:S01]  /*64f0*/  STG.E desc[UR36][R8.64], R18 ;  /* 0x0000001208007986 */ /* 0x0001e2000c101924 */
[----:B------:R-:W-:Y:S05]  /*6500*/  BRA `(.L_x_35107) ;  /* 0x0000000400147947 */ /* 0x000fea0003800000 */
.L_x_35114:
        /* <DEDUP_REMOVED lines=8> */
.L_x_35127:
[----:B------:R-:W0:Y:S01]  /*6590*/  I2F.F64.S16 R4, R18 ;  /* 0x0000001200047312 */ /* 0x000e220000101c00 */
[----:B------:R-:W-:-:S05]  /*65a0*/  CS2R R6, SRZ ;  /* 0x0000000000067805 */ /* 0x000fca000001ff00 */
[----:B0-----:R0:W-:Y:S01]  /*65b0*/  STG.E.128 desc[UR36][R8.64], R4 ;  /* 0x0000000408007986 */ /* 0x0011e2000c101d24 */
[----:B------:R-:W-:Y:S05]  /*65c0*/  BRA `(.L_x_35107) ;  /* 0x0000000000e47947 */ /* 0x000fea0003800000 */
.L_x_35126:
[----:B------:R-:W-:-:S13]  /*65d0*/  ISETP.NE.AND P0, PT, R0, 0xf, PT ;  /* 0x0000000f0000780c */ /* 0x000fda0003f05270 */
[----:B------:R-:W-:Y:S05]  /*65e0*/  @!P0 BRA `(.L_x_35128) ;  /* 0x0000000000d08947 */ /* 0x000fea0003800000 */
[----:B------:R-:W-:-:S13]  /*65f0*/  ISETP.NE.AND P0, PT, R0, 0x17, PT ;  /* 0x000000170000780c */ /* 0x000fda0003f05270 */
[----:B------:R-:W-:Y:S05]  /*6600*/  @!P0 BRA `(.L_x_35129) ;  /* 0x0000000000848947 */ /* 0x000fea0003800000 */
[----:B------:R-:W-:-:S13]  /*6610*/  ISETP.NE.AND P0, PT, R0, 0x18, PT ;  /* 0x000000180000780c */ /* 0x000fda0003f05270 */
[----:B------:R-:W-:Y:S05]  /*6620*/  @!P0 BRA `(.L_x_35130) ;  /* 0x0000000000448947 */ /* 0x000fea0003800000 */
.L_x_35106:
        /* <DEDUP_REMOVED lines=16> */
.L_x_35131:
[----:B------:R-:W-:Y:S05]  /*6730*/  BRA `(.L_x_35107) ;  /* 0x0000000000887947 */ /* 0x000fea0003800000 */
.L_x_35130:
        /* <DEDUP_REMOVED lines=11> */
.L_x_35133:
[----:B------:R-:W-:Y:S05]  /*67f0*/  BSYNC.RECONVERGENT B0 ;  /* 0x0000000000007941 */ /* 0x000fea0003800200 */
.L_x_35132:
[----:B------:R1:W-:Y:S01]  /*6800*/  STG.E.U8 desc[UR36][R8.64], R3 ;  /* 0x0000000308007986 */ /* 0x0003e2000c101124 */
[----:B------:R-:W-:Y:S05]  /*6810*/  BRA `(.L_x_35107) ;  /* 0x0000000000507947 */ /* 0x000fea0003800000 */
.L_x_35129:
        /* <DEDUP_REMOVED lines=12> */
.L_x_35134:
[----:B------:R-:W-:Y:S01]  /*68e0*/  IMAD.MOV.U32 R3, RZ, RZ, 0x7f ;  /* 0x0000007fff037424 */ /* 0x000fe200078e00ff */
[----:B------:R-:W-:-:S04]  /*68f0*/  ISETP.GT.U32.AND P0, PT, R5, 0x7f800000, PT ;  /* 0x7f8000000500780c */ /* 0x000fc80003f04070 */
[----:B------:R-:W-:-:S05]  /*6900*/  SEL R3, R3, 0x7c, P0 ;  /* 0x0000007c03037807 */ /* 0x000fca0000000000 */
[----:B------:R2:W-:Y:S01]  /*6910*/  STG.E.U8 desc[UR36][R8.64], R3 ;  /* 0x0000000308007986 */ /* 0x0005e2000c101124 */
[----:B------:R-:W-:Y:S05]  /*6920*/  BRA `(.L_x_35107) ;  /* 0x00000000000c7947 */ /* 0x000fea0003800000 */
.L_x_35128:
[----:B------:R-:W0:Y:S02]  /*6930*/  I2F.S16 R0, R18 ;  /* 0x0000001200007306 */ /* 0x000e240000101400 */
[----:B0-----:R-:W-:-:S05]  /*6940*/  F2FP.BF16.F32.PACK_AB R0, RZ, R0 ;  /* 0x00000000ff00723e */ /* 0x001fca00000010ff */
[----:B------:R0:W-:Y:S02]  /*6950*/  STG.E.U16 desc[UR36][R8.64], R0 ;  /* 0x0000000008007986 */ /* 0x0001e4000c101524 */
.L_x_35107:
[----:B------:R-:W-:Y:S05]  /*6960*/  BSYNC.RECONVERGENT B6 ;  /* 0x0000000000067941 */ /* 0x000fea0003800200 */
.L_x_35101:
[----:B------:R-:W-:-:S07]  /*6970*/  VIADD R2, R2, 0x80 ;  /* 0x0000008002027836 */ /* 0x000fce0000000000 */
.L_x_35066:
[----:B------:R-:W-:Y:S05]  /*6980*/  BSYNC.RECONVERGENT B8 ;  /* 0x0000000000087941 */ /* 0x000fea0003800200 */
.L_x_35028:
        /* <DEDUP_REMOVED lines=21> */
.L_x_35138:
[----:B------:R-:W-:Y:S01]  /*6ae0*/  STG.E.U8 desc[UR36][R2.64], R16 ;  /* 0x0000001002007986 */ /* 0x000fe2000c101124 */
[----:B------:R-:W-:Y:S05]  /*6af0*/  EXIT ;  /* 0x000000000000794d */ /* 0x000fea0003800000 */
.L_x_35137:
        /* <DEDUP_REMOVED lines=9> */
.L_x_35141:
[----:B------:R-:W-:Y:S01]  /*6b90*/  STG.E desc[UR36][R2.64], R16 ;  /* 0x0000001002007986 */ /* 0x000fe2000c101924 */
[----:B------:R-:W-:Y:S05]  /*6ba0*/  EXIT ;  /* 0x000000000000794d */ /* 0x000fea0003800000 */
.L_x_35140:
[----:B------:R-:W-:Y:S01]  /*6bb0*/  STG.E.U16 desc[UR36][R2.64], R16 ;  /* 0x0000001002007986 */ /* 0x000fe2000c101524 */
[----:B------:R-:W-:Y:S05]  /*6bc0*/  EXIT ;  /* 0x000000000000794d */ /* 0x000fea0003800000 */
.L_x_35136:
        /* <DEDUP_REMOVED lines=9> */
.L_x_35143:
[----:B------:R-:W0:Y:S02]  /*6c60*/  I2F.S16 R0, R16 ;  /* 0x0000001000007306 */ /* 0x000e240000101400 */
[----:B0-----:R-:W-:-:S05]  /*6c70*/  F2FP.F16.F32.PACK_AB R0, RZ, R0 ;  /* 0x00000000ff00723e */ /* 0x001fca00000000ff */
[----:B------:R-:W-:Y:S01]  /*6c80*/  STG.E.U16 desc[UR36][R2.64], R0 ;  /* 0x0000000002007986 */ /* 0x000fe2000c101524 */
[----:B------:R-:W-:Y:S05]  /*6c90*/  EXIT ;  /* 0x000000000000794d */ /* 0x000fea0003800000 */
.L_x_35142:
        /* <DEDUP_REMOVED lines=10> */
.L_x_35145:
[----:B------:R-:W0:Y:S02]  /*6d40*/  I2F.S16 R16, R16 ;  /* 0x0000001000107306 */ /* 0x000e240000101400 */
[----:B0-----:R-:W-:-:S04]  /*6d50*/  F2FP.F16.F32.PACK_AB R5, RZ, R16 ;  /* 0x00000010ff05723e */ /* 0x001fc800000000ff */
[----:B------:R-:W-:-:S05]  /*6d60*/  PRMT R5, R5, 0x5410, RZ ;  /* 0x0000541005057816 */ /* 0x000fca00000000ff */
[----:B------:R-:W-:Y:S01]  /*6d70*/  STG.E desc[UR36][R2.64], R5 ;  /* 0x0000000502007986 */ /* 0x000fe2000c101924 */
[----:B------:R-:W-:Y:S05]  /*6d80*/  EXIT ;  /* 0x000000000000794d */ /* 0x000fea0003800000 */
.L_x_35144:
[----:B------:R-:W0:Y:S02]  /*6d90*/  I2F.F64.S16 R16, R16 ;  /* 0x0000001000107312 */ /* 0x000e240000101c00 */
[----:B0-----:R-:W-:Y:S01]  /*6da0*/  STG.E.64 desc[UR36][R2.64], R16 ;  /* 0x0000001002007986 */ /* 0x001fe2000c101b24 */
[----:B------:R-:W-:Y:S05]  /*6db0*/  EXIT ;  /* 0x000000000000794d */ /* 0x000fea0003800000 */
.L_x_35135:
        /* <DEDUP_REMOVED lines=12> */
.L_x_35149:
        /* <DEDUP_REMOVED lines=17> */
.L_x_35151:
[----:B------:R-:W-:Y:S05]  /*6f90*/  BSYNC.RECONVERGENT B0 ;  /* 0x0000000000007941 */ /* 0x000fea0003800200 */
.L_x_35150:
[----:B------:R-:W-:Y:S01]  /*6fa0*/  STG.E.U8 desc[UR36][R2.64], R0 ;  /* 0x0000000002007986 */ /* 0x000fe2000c101124 */
[----:B------:R-:W-:Y:S05]  /*6fb0*/  EXIT ;  /* 0x000000000000794d */ /* 0x000fea0003800000 */
.L_x_35148:
        /* <DEDUP_REMOVED lines=17> */
.L_x_35153:
[----:B------:R-:W-:Y:S05]  /*70d0*/  BSYNC.RECONVERGENT B0 ;  /* 0x0000000000007941 */ /* 0x000fea0003800200 */
.L_x_35152:
[----:B------:R-:W-:Y:S01]  /*70e0*/  STG.E.U8 desc[UR36][R2.64], R0 ;  /* 0x0000000002007986 */ /* 0x000fe2000c101124 */
[----:B------:R-:W-:Y:S05]  /*70f0*/  EXIT ;  /* 0x000000000000794d */ /* 0x000fea0003800000 */
.L_x_35147:
        /* <DEDUP_REMOVED lines=21> */
.L_x_35155:
[----:B------:R-:W-:-:S05]  /*7250*/  IMAD.MOV.U32 R17, RZ, RZ, RZ ;  /* 0x000000ffff117224 */ /* 0x000fca00078e00ff */
[----:B------:R-:W-:Y:S01]  /*7260*/  STG.E.64 desc[UR36][R2.64], R16 ;  /* 0x0000001002007986 */ /* 0x000fe2000c101b24 */
[----:B------:R-:W-:Y:S05]  /*7270*/  EXIT ;  /* 0x000000000000794d */ /* 0x000fea0003800000 */
.L_x_35154:
[----:B------:R-:W-:Y:S01]  /*7280*/  STG.E desc[UR36][R2.64], R16 ;  /* 0x0000001002007986 */ /* 0x000fe2000c101924 */
[----:B------:R-:W-:Y:S05]  /*7290*/  EXIT ;  /* 0x000000000000794d */ /* 0x000fea0003800000 */
.L_x_35146:
        /* <DEDUP_REMOVED lines=8> */
.L_x_35157:
[----:B------:R-:W0:Y:S01]  /*7320*/  I2F.F64.S16 R16, R16 ;  /* 0x0000001000107312 */ /* 0x000e220000101c00 */
[----:B------:R-:W-:-:S05]  /*7330*/  CS2R R18, SRZ ;  /* 0x0000000000127805 */ /* 0x000fca000001ff00 */
[----:B0-----:R-:W-:Y:S01]  /*7340*/  STG.E.128 desc[UR36][R2.64], R16 ;  /* 0x0000001002007986 */ /* 0x001fe2000c101d24 */
[----:B------:R-:W-:Y:S05]  /*7350*/  EXIT ;  /* 0x000000000000794d */ /* 0x000fea0003800000 */
.L_x_35156:
[----:B------:R-:W-:-:S13]  /*7360*/  ISETP.NE.AND P0, PT, R0, 0xf, PT ;  /* 0x0000000f0000780c */ /* 0x000fda0003f05270 */
[----:B------:R-:W-:Y:S05]  /*7370*/  @!P0 BRA `(.L_x_35158) ;  /* 0x0000000000d48947 */ /* 0x000fea0003800000 */
[----:B------:R-:W-:-:S13]  /*7380*/  ISETP.NE.AND P0, PT, R0, 0x17, PT ;  /* 0x000000170000780c */ /* 0x000fda0003f05270 */
[----:B------:R-:W-:Y:S05]  /*7390*/  @!P0 BRA `(.L_x_35159) ;  /* 0x0000000000848947 */ /* 0x000fea0003800000 */
[----:B------:R-:W-:-:S13]  /*73a0*/  ISETP.NE.AND P0, PT, R0, 0x18, PT ;  /* 0x000000180000780c */ /* 0x000fda0003f05270 */
[----:B------:R-:W-:Y:S05]  /*73b0*/  @!P0 BRA `(.L_x_35160) ;  /* 0x0000000000448947 */ /* 0x000fea0003800000 */
.L_x_35139:
        /* <DEDUP_REMOVED lines=16> */
.L_x_35161:
[----:B------:R-:W-:Y:S05]  /*74c0*/  EXIT ;  /* 0x000000000000794d */ /* 0x000fea0003800000 */
.L_x_35160:
        /* <DEDUP_REMOVED lines=11> */
.L_x_35163:
[----:B------:R-:W-:Y:S05]  /*7580*/  BSYNC.RECONVERGENT B0 ;  /* 0x0000000000007941 */ /* 0x000fea0003800200 */
.L_x_35162:
[----:B------:R-:W-:Y:S01]  /*7590*/  STG.E.U8 desc[UR36][R2.64], R5 ;  /* 0x0000000502007986 */ /* 0x000fe2000c101124 */
[----:B------:R-:W-:Y:S05]  /*75a0*/  EXIT ;  /* 0x000000000000794d */ /* 0x000fea0003800000 */
.L_x_35159:
        /* <DEDUP_REMOVED lines=13> */
.L_x_35164:
[----:B------:R-:W-:Y:S01]  /*7680*/  IMAD.MOV.U32 R5, RZ, RZ, 0x7f ;  /* 0x0000007fff057424 */ /* 0x000fe200078e00ff */
[----:B------:R-:W-:-:S04]  /*7690*/  ISETP.GT.U32.AND P0, PT, R7, 0x7f800000, PT ;  /* 0x7f8000000700780c */ /* 0x000fc80003f04070 */
[----:B------:R-:W-:-:S05]  /*76a0*/  SEL R5, R5, 0x7c, P0 ;  /* 0x0000007c05057807 */ /* 0x000fca0000000000 */
[----:B------:R-:W-:Y:S01]  /*76b0*/  STG.E.U8 desc[UR36][R2.64], R5 ;  /* 0x0000000502007986 */ /* 0x000fe2000c101124 */
[----:B------:R-:W-:Y:S05]  /*76c0*/  EXIT ;  /* 0x000000000000794d */ /* 0x000fea0003800000 */
.L_x_35158:
[----:B------:R-:W0:Y:S02]  /*76d0*/  I2F.S16 R0, R16 ;  /* 0x0000001000007306 */ /* 0x000e240000101400 */
[----:B0-----:R-:W-:-:S05]  /*76e0*/  F2FP.BF16.F32.PACK_AB R0, RZ, R0 ;  /* 0x00000000ff00723e */ /* 0x001fca00000010ff */
[----:B------:R-:W-:Y:S01]  /*76f0*/  STG.E.U16 desc[UR36][R2.64], R0 ;  /* 0x0000000002007986 */ /* 0x000fe2000c101524 */
[----:B------:R-:W-:Y:S05]  /*7700*/  EXIT ;  /* 0x000000000000794d */ /* 0x000fea0003800000 */
.L_x_35165:
        /* <DEDUP_REMOVED lines=15> */
.L_x_43701:


//--------------------- .text._ZN2at6native18elementwise_kernelILi128ELi4EZNS0_22gpu_kernel_impl_nocastINS0_13AUnaryFunctorIddbZZZNS0_23logical_and_kernel_cudaERNS_14TensorIteratorEENKUlvE0_clEvENKUlvE4_clEvEUlddE_EEEEvRNS_18TensorIteratorBaseERKT_EUliE_EEviT1_ --------------------------
	.section	.text._ZN2at6native18elementwise_kernelILi128ELi4EZNS0_22gpu_kernel_impl_nocastINS0_13AUnaryFunctorIddbZZZNS0_23logical_and_kernel_cudaERNS_14TensorIteratorEENKUlvE0_clEvENKUlvE4_clEvEUlddE_EEEEvRNS_18TensorIteratorBaseERKT_EUliE_EEviT1_,"ax",@progbits
	.align	128
        .global         _ZN2at6native18elementwise_kernelILi128ELi4EZNS0_22gpu_kernel_impl_nocastINS0_13AUnaryFunctorIddbZZZNS0_23logical_and_kernel_cudaERNS_14TensorIteratorEENKUlvE0_clEvENKUlvE4_clEvEUlddE_EEEEvRNS_18TensorIteratorBaseERKT_EUliE_EEviT1_
        .type           _ZN2at6native18elementwise_kernelILi128ELi4EZNS0_22gpu_kernel_impl_nocastINS0_13AUnaryFunctorIddbZZZNS0_23logical_and_kernel_cudaERNS_14TensorIteratorEENKUlvE0_clEvENKUlvE4_clEvEUlddE_EEEEvRNS_18TensorIteratorBaseERKT_EUliE_EEviT1_,@function
        .size           _ZN2at6native18elementwise_kernelILi128ELi4EZNS0_22gpu_kernel_impl_nocastINS0_13AUnaryFunctorIddbZZZNS0_23logical_and_kernel_cudaERNS_14TensorIteratorEENKUlvE0_clEvENKUlvE4_clEvEUlddE_EEEEvRNS_18TensorIteratorBaseERKT_EUliE_EEviT1_,(.L_x_43702 - _ZN2at6native18elementwise_kernelILi128ELi4EZNS0_22gpu_kernel_impl_nocastINS0_13AUnaryFunctorIddbZZZNS0_23logical_and_kernel_cudaERNS_14TensorIteratorEENKUlvE0_clEvENKUlvE4_clEvEUlddE_EEEEvRNS_18TensorIteratorBaseERKT_EUliE_EEviT1_)
        .other          _ZN2at6native18elementwise_kernelILi128ELi4EZNS0_22gpu_kernel_impl_nocastINS0_13AUnaryFunctorIddbZZZNS0_23logical_and_kernel_cudaERNS_14TensorIteratorEENKUlvE0_clEvENKUlvE4_clEvEUlddE_EEEEvRNS_18TensorIteratorBaseERKT_EUliE_EEviT1_,@"STO_CUDA_ENTRY STV_DEFAULT"
_ZN2at6native18elementwise_kernelILi128ELi4EZNS0_22gpu_kernel_impl_nocastINS0_13AUnaryFunctorIddbZZZNS0_23logical_and_kernel_cudaERNS_14TensorIteratorEENKUlvE0_clEvENKUlvE4_clEvEUlddE_EEEEvRNS_18TensorIteratorBaseERKT_EUliE_EEviT1_:
.text._ZN2at6native18elementwise_kernelILi128ELi4EZNS0_22gpu_kernel_impl_nocastINS0_13AUnaryFunctorIddbZZZNS0_23logical_and_kernel_cudaERNS_14TensorIteratorEENKUlvE0_clEvENKUlvE4_clEvEUlddE_EEEEvRNS_18TensorIteratorBaseERKT_EUliE_EEviT1_:
        /* <DEDUP_REMOVED lines=20> */
[----:B-1----:R-:W-:-:S06]  /*0140*/  DSETP.NEU.AND P0, PT, RZ, UR8, P0 ;  /* 0x00000008ff007e2a */ /* 0x002fcc000870d000 */
        /* <DEDUP_REMOVED lines=11> */
[----:B--2---:R-:W-:-:S06]  /*0200*/  DSETP.NEU.AND P0, PT, RZ, UR8, P0 ;  /* 0x00000008ff007e2a */ /* 0x004fcc000870d000 */
[----:B------:R-:W-:-:S05]  /*0210*/  SEL R9, RZ, 0x1, !P0 ;  /* 0x00000001ff097807 */ /* 0x000fca0004000000 */
[----:B0-----:R0:W-:Y:S03]  /*0220*/  STG.E.U8 desc[UR6][R6.64], R9 ;  /* 0x0000000906007986 */ /* 0x0011e6000c101106 */
.L_x_35169:
[----:B------:R-:W-:-:S13]  /*0230*/  ISETP.GE.AND P0, PT, R3, UR4, PT ;  /* 0x0000000403007c0c */ /* 0x000fda000bf06270 */
[----:B------:R-:W-:Y:S05]  /*0240*/  @P0 BREAK.RELIABLE B1 ;  /* 0x0000000000010942 */ /* 0x000fea0003800100 */
[----:B------:R-:W-:Y:S05]  /*0250*/  @P0 BRA `(.L_x_35170) ;  /* 0x0000000000280947 */ /* 0x000fea0003800000 */
[----:B------:R-:W-:Y:S05]  /*0260*/  BSYNC.RELIABLE B1 ;  /* 0x0000000000017941 */ /* 0x000fea0003800100 */
.L_x_35168:
        /* <DEDUP_REMOVED lines=9> */
.L_x_35170:
[----:B------:R-:W-:Y:S05]  /*0300*/  BSYNC.RECONVERGENT B0 ;  /* 0x0000000000007941 */ /* 0x000fea0003800200 */
.L_x_35167:
        /* <DEDUP_REMOVED lines=8> */
[----:B---3--:R-:W-:-:S06]  /*0390*/  DSETP.NEU.AND P0, PT, RZ, UR4, P0 ;  /* 0x00000004ff007e2a */ /* 0x008fcc000870d000 */
[----:B01----:R-:W-:-:S05]  /*03a0*/  SEL R7, RZ, 0x1, !P0 ;  /* 0x00000001ff077807 */ /* 0x003fca0004000000 */
[----:B----4-:R-:W-:Y:S01]  /*03b0*/  STG.E.U8 desc[UR6][R4.64], R7 ;  /* 0x0000000704007986 */ /* 0x010fe2000c101106 */
[----:B------:R-:W-:Y:S05]  /*03c0*/  EXIT ;  /* 0x000000000000794d */ /* 0x000fea0003800000 */
.L_x_35166:
        /* <DEDUP_REMOVED lines=306> */
.L_x_35174:
        /* <DEDUP_REMOVED lines=9> */
[----:B0-----:R-:W-:-:S06]  /*1780*/  DSETP.NEU.AND P0, PT, RZ, UR10, P0 ;  /* 0x0000000aff007e2a */ /* 0x001fcc000870d000 */
        /* <DEDUP_REMOVED lines=303> */
.L_x_35176:
        /* <DEDUP_REMOVED lines=10> */
[----:B------:R-:W-:-:S05]  /*2b20*/  SEL R9, RZ, 0x1, !P0 ;  /* 0x00000001ff097807 */ /* 0x000fca0004000000 */
[----:B------:R0:W-:Y:S03]  /*2b30*/  STG.E.U8 desc[UR6][R4.64], R9 ;  /* 0x0000000904007986 */ /* 0x0001e6000c101106 */
.L_x_35173:
[----:B------:R-:W-:-:S13]  /*2b40*/  ISETP.GE.AND P0, PT, R3, UR4, PT ;  /* 0x0000000403007c0c */ /* 0x000fda000bf06270 */
[----:B------:R-:W-:Y:S05]  /*2b50*/  @P0 BREAK.RELIABLE B1 ;  /* 0x0000000000010942 */ /* 0x000fea0003800100 */
[----:B------:R-:W-:Y:S05]  /*2b60*/  @P0 BRA `(.L_x_35175) ;  /* 0x0000001000dc0947 */ /* 0x000fea0003800000 */
[----:B------:R-:W-:Y:S05]  /*2b70*/  BSYNC.RELIABLE B1 ;  /* 0x0000000000017941 */ /* 0x000fea0003800100 */
.L_x_35172:
        /* <DEDUP_REMOVED lines=298> */
.L_x_35177:
        /* <DEDUP_REMOVED lines=12> */
.L_x_35175:
[----:B------:R-:W-:Y:S05]  /*3ee0*/  BSYNC.RECONVERGENT B0 ;  /* 0x0000000000007941 */ /* 0x000fea0003800200 */
.L_x_35171:
        /* <DEDUP_REMOVED lines=301> */
.L_x_35178:
        /* <DEDUP_REMOVED lines=8> */
[----:B-1----:R-:W-:-:S06]  /*5240*/  DSETP.NEU.AND P0, PT, RZ, UR4, P0 ;  /* 0x00000004ff007e2a */ /* 0x002fcc000870d000 */
[----:B------:R-:W-:-:S05]  /*5250*/  SEL R7, RZ, 0x1, !P0 ;  /* 0x00000001ff077807 */ /* 0x000fca0004000000 */
[----:B------:R-:W-:Y:S01]  /*5260*/  STG.E.U8 desc[UR6][R2.64], R7 ;  /* 0x0000000702007986 */ /* 0x000fe2000c101106 */
[----:B------:R-:W-:Y:S05]  /*5270*/  EXIT ;  /* 0x000000000000794d */ /* 0x000fea0003800000 */
.L_x_35179:
        /* <DEDUP_REMOVED lines=16> */
.L_x_43702:


//--------------------- .text._ZN2at6native27unrolled_elementwise_kernelINS0_13AUnaryFunctorIddbZZZNS0_23logical_and_kernel_cudaERNS_14TensorIteratorEENKUlvE0_clEvENKUlvE4_clEvEUlddE_EESt5arrayIPcLm2EELi4E23TrivialOffsetCalculatorILi1EjESD_NS0_6memory15LoadWithoutCastENSE_16StoreWithoutCastEEEviT_T0_T2_T3_T4_T5_ --------------------------
	.section	.text._ZN2at6native27unrolled_elementwise_kernelINS0_13AUnaryFunctorIddbZZZNS0_23logical_and_kernel_cudaERNS_14TensorIteratorEENKUlvE0_clEvENKUlvE4_clEvEUlddE_EESt5arrayIPcLm2EELi4E23TrivialOffsetCalculatorILi1EjESD_NS0_6memory15LoadWithoutCastENSE_16StoreWithoutCastEEEviT_T0_T2_T3_T4_T5_,"ax",@progbits
	.align	128
        .global         _ZN2at6native27unrolled_elementwise_kernelINS0_13AUnaryFunctorIddbZZZNS0_23logical_and_kernel_cudaERNS_14TensorIteratorEENKUlvE0_clEvENKUlvE4_clEvEUlddE_EESt5arrayIPcLm2EELi4E23TrivialOffsetCalculatorILi1EjESD_NS0_6memory15LoadWithoutCastENSE_16StoreWithoutCastEEEviT_T0_T2_T3_T4_T5_
        .type           _ZN2at6native27unrolled_elementwise_kernelINS0_13AUnaryFunctorIddbZZZNS0_23logical_and_kernel_cudaERNS_14TensorIteratorEENKUlvE0_clEvENKUlvE4_clEvEUlddE_EESt5arrayIPcLm2EELi4E23TrivialOffsetCalculatorILi1EjESD_NS0_6memory15LoadWithoutCastENSE_16StoreWithoutCastEEEviT_T0_T2_T3_T4_T5_,@function
        .size           _ZN2at6native27unrolled_elementwise_kernelINS0_13AUnaryFunctorIddbZZZNS0_23logical_and_kernel_cudaERNS_14TensorIteratorEENKUlvE0_clEvENKUlvE4_clEvEUlddE_EESt5arrayIPcLm2EELi4E23TrivialOffsetCalculatorILi1EjESD_NS0_6memory15LoadWithoutCastENSE_16StoreWithoutCastEEEviT_T0_T2_T3_T4_T5_,(.L_x_43703 - _ZN2at6native27unrolled_elementwise_kernelINS0_13AUnaryFunctorIddbZZZNS0_23logical_and_kernel_cudaERNS_14TensorIteratorEENKUlvE0_clEvENKUlvE4_clEvEUlddE_EESt5arrayIPcLm2EELi4E23TrivialOffsetCalculatorILi1EjESD_NS0_6memory15LoadWithoutCastENSE_16StoreWithoutCastEEEviT_T0_T2_T3_T4_T5_)
        .other          _ZN2at6native27unrolled_elementwise_kernelINS0_13AUnaryFunctorIddbZZZNS0_23logical_and_kernel_cudaERNS_14TensorIteratorEENKUlvE0_clEvENKUlvE4_clEvEUlddE_EESt5arrayIPcLm2EELi4E23TrivialOffsetCalculatorILi1EjESD_NS0_6memory15LoadWithoutCastENSE_16StoreWithoutCastEEEviT_T0_T2_T3_T4_T5_,@"STO_CUDA_ENTRY STV_DEFAULT"
_ZN2at6native27unrolled_elementwise_kernelINS0_13AUnaryFunctorIddbZZZNS0_23logical_and_kernel_cudaERNS_14TensorIteratorEENKUlvE0_clEvENKUlvE4_clEvEUlddE_EESt5arrayIPcLm2EELi4E23TrivialOffsetCalculatorILi1EjESD_NS0_6memory15LoadWithoutCastENSE_16StoreWithoutCastEEEviT_T0_T2_T3_T4_T5_:
.text._ZN2at6native27unrolled_elementwise_kernelINS0_13AUnaryFunctorIddbZZZNS0_23logical_and_kernel_cudaERNS_14TensorIteratorEENKUlvE0_clEvENKUlvE4_clEvEUlddE_EESt5arrayIPcLm2EELi4E23TrivialOffsetCalculatorILi1EjESD_NS0_6memory15LoadWithoutCastENSE_16StoreWithoutCastEEEviT_T0_T2_T3_T4_T5_:
        /* <DEDUP_REMOVED lines=38> */
[----:B---3--:R-:W-:-:S06]  /*0260*/  DSETP.NEU.AND P2, PT, RZ, UR6, P2 ;  /* 0x00000006ff007e2a */ /* 0x008fcc000974d000 */
[----:B-----5:R-:W-:Y:S01]  /*0270*/  @!P1 DSETP.NEU.AND P0, PT, R10, RZ, PT ;  /* 0x000000ff0a00922a */ /* 0x020fe20003f0d000 */
[----:B------:R-:W-:Y:S01]  /*0280*/  PLOP3.LUT P1, PT, PT, PT, PT, 0x8, 0x80 ;  /* 0x000000000080781c */ /* 0x000fe20003f2e170 */
[----:B------:R-:W-:-:S04]  /*0290*/  DSETP.NEU.AND P3, PT, RZ, UR6, P3 ;  /* 0x00000006ff007e2a */ /* 0x000fc80009f6d000 */
[----:B------:R-:W-:Y:S02]  /*02a0*/  DSETP.NEU.AND P0, PT, RZ, UR6, P0 ;  /* 0x00000006ff007e2a */ /* 0x000fe4000870d000 */
[----:B------:R-:W-:Y:S01]  /*02b0*/  @!P4 DSETP.NEU.AND P1, PT, R4, RZ, PT ;  /* 0x000000ff0400c22a */ /* 0x000fe20003f2d000 */
[----:B------:R-:W-:-:S05]  /*02c0*/  ISETP.GE.AND P4, PT, R3, R2, PT ;  /* 0x000000020300720c */ /* 0x000fca0003f86270 */
[----:B------:R-:W-:Y:S01]  /*02d0*/  DSETP.NEU.AND P1, PT, RZ, UR6, P1 ;  /* 0x00000006ff007e2a */ /* 0x000fe20008f2d000 */
        /* <DEDUP_REMOVED lines=20> */
.L_x_35182:
[----:B------:R-:W-:Y:S05]  /*0420*/  BSYNC.RELIABLE B1 ;  /* 0x0000000000017941 */ /* 0x000fea0003800100 */
.L_x_35181:
[----:B------:R-:W-:-:S13]  /*0430*/  ISETP.GE.AND P0, PT, R3, R2, PT ;  /* 0x000000020300720c */ /* 0x000fda0003f06270 */
[----:B------:R-:W1:Y:S01]  /*0440*/  @!P0 LDC.64 R6, c[0x0][0x398] ;  /* 0x0000e600ff068b82 */ /* 0x000e620000000a00 */
[----:B0-----:R-:W-:Y:S01]  /*0450*/  @!P0 IMAD R5, R0, 0x200, R3 ;  /* 0x0000020000058824 */ /* 0x001fe200078e0203 */
[----:B------:R-:W-:-:S04]  /*0460*/  @!P0 IADD3 R3, PT, PT, R3, 0x80, RZ ;  /* 0x0000008003038810 */ /* 0x000fc80007ffe0ff */
[----:B-1----:R-:W-:-:S05]  /*0470*/  @!P0 IADD3 R4, P1, PT, R5, R6, RZ ;  /* 0x0000000605048210 */ /* 0x002fca0007f3e0ff */
[----:B------:R-:W-:-:S05]  /*0480*/  @!P0 IMAD.X R5, RZ, RZ, R7, P1 ;  /* 0x000000ffff058224 */ /* 0x000fca00008e0607 */
[----:B------:R1:W-:Y:S03]  /*0490*/  @!P0 STG.E.U8 desc[UR4][R4.64], R11 ;  /* 0x0000000b04008986 */ /* 0x0003e6000c101104 */
.L_x_35183:
[----:B------:R-:W-:Y:S05]  /*04a0*/  BSYNC.RECONVERGENT B0 ;  /* 0x0000000000007941 */ /* 0x000fea0003800200 */
.L_x_35180:
        /* <DEDUP_REMOVED lines=9> */
.L_x_35184:
        /* <DEDUP_REMOVED lines=12> */
.L_x_43703:


//--------------------- .text._ZN2at6native29vectorized_elementwise_kernelILi2ENS0_13AUnaryFunctorIddbZZZNS0_23logical_and_kernel_cudaERNS_14TensorIteratorEENKUlvE0_clEvENKUlvE4_clEvEUlddE_EESt5arrayIPcLm2EEEEviT0_T1_ --------------------------
	.section	.text._ZN2at6native29vectorized_elementwise_kernelILi2ENS0_13AUnaryFunctorIddbZZZNS0_23logical_and_kernel_cudaERNS_14TensorIteratorEENKUlvE0_clEvENKUlvE4_clEvEUlddE_EESt5arrayIPcLm2EEEEviT0_T1_,"ax",@progbits
	.align	128
        .global         _ZN2at6native29vectorized_elementwise_kernelILi2ENS0_13AUnaryFunctorIddbZZZNS0_23logical_and_kernel_cudaERNS_14TensorIteratorEENKUlvE0_clEvENKUlvE4_clEvEUlddE_EESt5arrayIPcLm2EEEEviT0_T1_
        .type           _ZN2at6native29vectorized_elementwise_kernelILi2ENS0_13AUnaryFunctorIddbZZZNS0_23logical_and_kernel_cudaERNS_14TensorIteratorEENKUlvE0_clEvENKUlvE4_clEvEUlddE_EESt5arrayIPcLm2EEEEviT0_T1_,@function
        .size           _ZN2at6native29vectorized_elementwise_kernelILi2ENS0_13AUnaryFunctorIddbZZZNS0_23logical_and_kernel_cudaERNS_14TensorIteratorEENKUlvE0_clEvENKUlvE4_clEvEUlddE_EESt5arrayIPcLm2EEEEviT0_T1_,(.L_x_43704 - _ZN2at6native29vectorized_elementwise_kernelILi2ENS0_13AUnaryFunctorIddbZZZNS0_23logical_and_kernel_cudaERNS_14TensorIteratorEENKUlvE0_clEvENKUlvE4_clEvEUlddE_EESt5arrayIPcLm2EEEEviT0_T1_)
        .other          _ZN2at6native29vectorized_elementwise_kernelILi2ENS0_13AUnaryFunctorIddbZZZNS0_23logical_and_kernel_cudaERNS_14TensorIteratorEENKUlvE0_clEvENKUlvE4_clEvEUlddE_EESt5arrayIPcLm2EEEEviT0_T1_,@"STO_CUDA_ENTRY STV_DEFAULT"
_ZN2at6native29vectorized_elementwise_kernelILi2ENS0_13AUnaryFunctorIddbZZZNS0_23logical_and_kernel_cudaERNS_14TensorIteratorEENKUlvE0_clEvENKUlvE4_clEvEUlddE_EESt5arrayIPcLm2EEEEviT0_T1_:
.text._ZN2at6native29vectorized_elementwise_kernelILi2ENS0_13AUnaryFunctorIddbZZZNS0_23logical_and_kernel_cudaERNS_14TensorIteratorEENKUlvE0_clEvENKUlvE4_clEvEUlddE_EESt5arrayIPcLm2EEEEviT0_T1_:
        /* <DEDUP_REMOVED lines=75> */
[----:B------:R-:W-:Y:S02]  /*04b0*/  DSETP.NEU.AND P0, PT, RZ, UR6, P0 ;  /* 0x00000006ff007e2a */ /* 0x000fe4000870d000 */
[----:B------:R-:W-:Y:S02]  /*04c0*/  DSETP.NEU.AND P1, PT, RZ, UR6, P1 ;  /* 0x00000006ff007e2a */ /* 0x000fe40008f2d000 */
[----:B------:R-:W-:Y:S02]  /*04d0*/  DSETP.NEU.AND P2, PT, RZ, UR6, P2 ;  /* 0x00000006ff007e2a */ /* 0x000fe4000974d000 */
[----:B------:R-:W-:-:S02]  /*04e0*/  DSETP.NEU.AND P3, PT, RZ, UR6, P3 ;  /* 0x00000006ff007e2a */ /* 0x000fc40009f6d000 */
[----:B------:R-:W-:Y:S01]  /*04f0*/  DSETP.NEU.AND P4, PT, RZ, UR6, P4 ;  /* 0x00000006ff007e2a */ /* 0x000fe2000a78d000 */
        /* <DEDUP_REMOVED lines=8> */
[----:B------:R-:W-:-:S06]  /*0580*/  DSETP.NEU.AND P5, PT, RZ, UR6, P5 ;  /* 0x00000006ff007e2a */ /* 0x000fcc000afad000 */
[----:B------:R-:W-:Y:S02]  /*0590*/  SEL R5, RZ, 0x1, !P5 ;  /* 0x00000001ff057807 */ /* 0x000fe40006800000 */
[----:B------:R-:W-:-:S13]  /*05a0*/  ISETP.NE.AND P5, PT, R12, RZ, PT ;  /* 0x000000ff0c00720c */ /* 0x000fda0003fa5270 */
[----:B------:R-:W-:-:S06]  /*05b0*/  DSETP.NEU.AND P5, PT, RZ, UR6, P5 ;  /* 0x00000006ff007e2a */ /* 0x000fcc000afad000 */
[----:B------:R-:W-:Y:S02]  /*05c0*/  SEL R9, RZ, 0x1, !P5 ;  /* 0x00000001ff097807 */ /* 0x000fe40006800000 */
[----:B------:R-:W-:Y:S01]  /*05d0*/  ISETP.GE.U32.AND P5, PT, R11, R8, PT ;  /* 0x000000080b00720c */ /* 0x000fe20003fa6070 */
[----:B------:R-:W-:Y:S01]  /*05e0*/  DSETP.NEU.AND P6, PT, RZ, UR6, P6 ;  /* 0x00000006ff007e2a */ /* 0x000fe2000b7cd000 */
        /* <DEDUP_REMOVED lines=17> */
.L_x_35188:
        /* <DEDUP_REMOVED lines=8> */
.L_x_35189:
        /* <DEDUP_REMOVED lines=8> */
.L_x_35190:
        /* <DEDUP_REMOVED lines=8> */
.L_x_35191:
        /* <DEDUP_REMOVED lines=9> */
.L_x_35192:
[----:B------:R-:W-:Y:S05]  /*0910*/  BSYNC.RELIABLE B1 ;  /* 0x0000000000017941 */ /* 0x000fea0003800100 */
.L_x_35187:
[----:B------:R-:W-:-:S13]  /*0920*/  ISETP.GE.U32.AND P0, PT, R11, R8, PT ;  /* 0x000000080b00720c */ /* 0x000fda0003f06070 */
[----:B012---:R-:W0:Y:S01]  /*0930*/  @!P0 LDC.64 R6, c[0x0][0x398] ;  /* 0x0000e600ff068b82 */ /* 0x007e220000000a00 */
[----:B------:R-:W-:Y:S02]  /*0940*/  @!P0 IMAD.IADD R5, R0, 0x1, R11 ;  /* 0x0000000100058824 */ /* 0x000fe400078e020b */
[----:B------:R-:W-:-:S03]  /*0950*/  @!P0 VIADD R11, R11, 0x80 ;  /* 0x000000800b0b8836 */ /* 0x000fc60000000000 */
[----:B0-----:R-:W-:-:S05]  /*0960*/  @!P0 IADD3 R4, P1, PT, R5, R6, RZ ;  /* 0x0000000605048210 */ /* 0x001fca0007f3e0ff */
[----:B------:R-:W-:-:S05]  /*0970*/  @!P0 IMAD.X R5, RZ, RZ, R7, P1 ;  /* 0x000000ffff058224 */ /* 0x000fca00008e0607 */
[----:B------:R3:W-:Y:S03]  /*0980*/  @!P0 STG.E.U8 desc[UR4][R4.64], R3 ;  /* 0x0000000304008986 */ /* 0x0007e6000c101104 */
.L_x_35193:
[----:B------:R-:W-:Y:S05]  /*0990*/  BSYNC.RECONVERGENT B0 ;  /* 0x0000000000007941 */ /* 0x000fea0003800200 */
.L_x_35186:
        /* <DEDUP_REMOVED lines=9> */
.L_x_35185:
        /* <DEDUP_REMOVED lines=11> */
[----:B----4-:R-:W-:Y:S01]  /*0ae0*/  DSETP.NEU.AND P1, PT, R16, RZ, P0 ;  /* 0x000000ff1000722a */ /* 0x010fe2000072d000 */
[----:B---3--:R-:W-:Y:S01]  /*0af0*/  IADD3 R16, P2, PT, R0, UR8, RZ ;  /* 0x0000000800107c10 */ /* 0x008fe2000ff5e0ff */
[----:B------:R-:W-:Y:S02]  /*0b00*/  DSETP.NEU.AND P6, PT, R18, RZ, P0 ;  /* 0x000000ff1200722a */ /* 0x000fe400007cd000 */
[----:B-----5:R-:W-:Y:S02]  /*0b10*/  DSETP.NEU.AND P5, PT, R12, RZ, P0 ;  /* 0x000000ff0c00722a */ /* 0x020fe400007ad000 */
[----:B------:R-:W-:Y:S01]  /*0b20*/  SEL R0, RZ, 0x1, !P1 ;  /* 0x00000001ff007807 */ /* 0x000fe20004800000 */
[----:B------:R-:W-:Y:S01]  /*0b30*/  IMAD.X R17, RZ, RZ, UR9, P2 ;  /* 0x00000009ff117e24 */ /* 0x000fe200090e06ff */
[----:B------:R-:W-:Y:S02]  /*0b40*/  DSETP.NEU.AND P4, PT, R14, RZ, P0 ;  /* 0x000000ff0e00722a */ /* 0x000fe4000078d000 */
[----:B------:R-:W-:Y:S01]  /*0b50*/  DSETP.NEU.AND P3, PT, R8, RZ, P0 ;  /* 0x000000ff0800722a */ /* 0x000fe2000076d000 */
[----:B0-----:R-:W-:Y:S01]  /*0b60*/  IMAD.WIDE.U32 R2, R21, 0x2, R16 ;  /* 0x0000000215027825 */ /* 0x001fe200078e0010 */
[----:B------:R-:W-:-:S02]  /*0b70*/  DSETP.NEU.AND P2, PT, R10, RZ, P0 ;  /* 0x000000ff0a00722a */ /* 0x000fc4000074d000 */
[----:B------:R-:W-:Y:S02]  /*0b80*/  DSETP.NEU.AND P1, PT, R4, RZ, P0 ;  /* 0x000000ff0400722a */ /* 0x000fe4000072d000 */
[----:B------:R-:W-:Y:S01]  /*0b90*/  DSETP.NEU.AND P0, PT, R6, RZ, P0 ;  /* 0x000000ff0600722a */ /* 0x000fe2000070d000 */
        /* <DEDUP_REMOVED lines=16> */
.L_x_35194:
        /* <DEDUP_REMOVED lines=14> */
.L_x_43704:


//--------------------- .text._ZN2at6native29vectorized_elementwise_kernelILi4ENS0_13AUnaryFunctorIddbZZZNS0_23logical_and_kernel_cudaERNS_14TensorIteratorEENKUlvE0_clEvENKUlvE4_clEvEUlddE_EESt5arrayIPcLm2EEEEviT0_T1_ --------------------------
	.section	.text._ZN2at6native29vectorized_elementwise_kernelILi4ENS0_13AUnaryFunctorIddbZZZNS0_23logical_and_kernel_cudaERNS_14TensorIteratorEENKUlvE0_clEvENKUlvE4_clEvEUlddE_EESt5arrayIPcLm2EEEEviT0_T1_,"ax",@progbits
	.align	128
        .global         _ZN2at6native29vectorized_elementwise_kernelILi4ENS0_13AUnaryFunctorIddbZZZNS0_23logical_and_kernel_cudaERNS_14TensorIteratorEENKUlvE0_clEvENKUlvE4_clEvEUlddE_EESt5arrayIPcLm2EEEEviT0_T1_
        .type           _ZN2at6native29vectorized_elementwise_kernelILi4ENS0_13AUnaryFunctorIddbZZZNS0_23logical_and_kernel_cudaERNS_14TensorIteratorEENKUlvE0_clEvENKUlvE4_clEvEUlddE_EESt5arrayIPcLm2EEEEviT0_T1_,@function
        .size           _ZN2at6native29vectorized_elementwise_kernelILi4ENS0_13AUnaryFunctorIddbZZZNS0_23logical_and_kernel_cudaERNS_14TensorIteratorEENKUlvE0_clEvENKUlvE4_clEvEUlddE_EESt5arrayIPcLm2EEEEviT0_T1_,(.L_x_43705 - _ZN2at6native29vectorized_elementwise_kernelILi4ENS0_13AUnaryFunctorIddbZZZNS0_23logical_and_kernel_cudaERNS_14TensorIteratorEENKUlvE0_clEvENKUlvE4_clEvEUlddE_EESt5arrayIPcLm2EEEEviT0_T1_)
        .other          _ZN2at6native29vectorized_elementwise_kernelILi4ENS0_13AUnaryFunctorIddbZZZNS0_23logical_and_kernel_cudaERNS_14TensorIteratorEENKUlvE0_clEvENKUlvE4_clEvEUlddE_EESt5arrayIPcLm2EEEEviT0_T1_,@"STO_CUDA_ENTRY STV_DEFAULT"
_ZN2at6native29vectorized_elementwise_kernelILi4ENS0_13AUnaryFunctorIddbZZZNS0_23logical_and_kernel_cudaERNS_14TensorIteratorEENKUlvE0_clEvENKUlvE4_clEvEUlddE_EESt5arrayIPcLm2EEEEviT0_T1_:
.text._ZN2at6native29vectorized_elementwise_kernelILi4ENS0_13AUnaryFunctorIddbZZZNS0_23logical_and_kernel_cudaERNS_14TensorIteratorEENKUlvE0_clEvENKUlvE4_clEvEUlddE_EESt5arrayIPcLm2EEEEviT0_T1_:
        /* <DEDUP_REMOVED lines=112> */
.L_x_35198:
        /* <DEDUP_REMOVED lines=8> */
.L_x_35199:
        /* <DEDUP_REMOVED lines=8> */
.L_x_35200:
        /* <DEDUP_REMOVED lines=8> */
.L_x_35201:
        /* <DEDUP_REMOVED lines=9> */
.L_x_35202:
[----:B------:R-:W-:Y:S05]  /*0910*/  BSYNC.RELIABLE B1 ;  /* 0x0000000000017941 */ /* 0x000fea0003800100 */
.L_x_35197:
[----:B------:R-:W-:-:S13]  /*0920*/  ISETP.GE.U32.AND P0, PT, R11, R8, PT ;  /* 0x000000080b00720c */ /* 0x000fda0003f06070 */
[----:B012---:R-:W0:Y:S01]  /*0930*/  @!P0 LDC.64 R6, c[0x0][0x398] ;  /* 0x0000e600ff068b82 */ /* 0x007e220000000a00 */
[----:B------:R-:W-:Y:S02]  /*0940*/  @!P0 IMAD.IADD R5, R0, 0x1, R11 ;  /* 0x0000000100058824 */ /* 0x000fe400078e020b */
[----:B------:R-:W-:-:S03]  /*0950*/  @!P0 VIADD R11, R11, 0x80 ;  /* 0x000000800b0b8836 */ /* 0x000fc60000000000 */
[----:B0-----:R-:W-:-:S05]  /*0960*/  @!P0 IADD3 R4, P1, PT, R5, R6, RZ ;  /* 0x0000000605048210 */ /* 0x001fca0007f3e0ff */
[----:B------:R-:W-:-:S05]  /*0970*/  @!P0 IMAD.X R5, RZ, RZ, R7, P1 ;  /* 0x000000ffff058224 */ /* 0x000fca00008e0607 */
[----:B------:R3:W-:Y:S03]  /*0980*/  @!P0 STG.E.U8 desc[UR4][R4.64], R3 ;  /* 0x0000000304008986 */ /* 0x0007e6000c101104 */
.L_x_35203:
[----:B------:R-:W-:Y:S05]  /*0990*/  BSYNC.RECONVERGENT B0 ;  /* 0x0000000000007941 */ /* 0x000fea0003800200 */
.L_x_35196:
        /* <DEDUP_REMOVED lines=9> */
.L_x_35195:
        /* <DEDUP_REMOVED lines=9> */
[----:B----4-:R-:W-:Y:S02]  /*0ac0*/  DSETP.NEU.AND P6, PT, R18, RZ, P0 ;  /* 0x000000ff1200722a */ /* 0x010fe400007cd000 */
[----:B------:R-:W-:Y:S02]  /*0ad0*/  DSETP.NEU.AND P3, PT, R16, RZ, P0 ;  /* 0x000000ff1000722a */ /* 0x000fe4000076d000 */
[----:B-----5:R-:W-:Y:S02]  /*0ae0*/  DSETP.NEU.AND P1, PT, R4, RZ, P0 ;  /* 0x000000ff0400722a */ /* 0x020fe4000072d000 */
[----:B------:R-:W-:Y:S01]  /*0af0*/  SEL R3, RZ, 0x1, !P6 ;  /* 0x00000001ff037807 */ /* 0x000fe20007000000 */
[----:B------:R-:W-:Y:S01]  /*0b00*/  DSETP.NEU.AND P4, PT, R12, RZ, P0 ;  /* 0x000000ff0c00722a */ /* 0x000fe2000078d000 */
[----:B---3--:R-:W-:Y:S01]  /*0b10*/  IADD3 R4, P6, PT, R0, UR8, RZ ;  /* 0x0000000800047c10 */ /* 0x008fe2000ffde0ff */
[----:B------:R-:W-:Y:S01]  /*0b20*/  DSETP.NEU.AND P5, PT, R14, RZ, P0 ;  /* 0x000000ff0e00722a */ /* 0x000fe200007ad000 */
[----:B------:R-:W-:Y:S01]  /*0b30*/  SEL R0, RZ, 0x1, !P3 ;  /* 0x00000001ff007807 */ /* 0x000fe20005800000 */
[----:B------:R-:W-:-:S02]  /*0b40*/  DSETP.NEU.AND P2, PT, R8, RZ, P0 ;  /* 0x000000ff0800722a */ /* 0x000fc4000074d000 */
[----:B------:R-:W-:Y:S01]  /*0b50*/  DSETP.NEU.AND P3, PT, R10, RZ, P0 ;  /* 0x000000ff0a00722a */ /* 0x000fe2000076d000 */
[----:B------:R-:W-:Y:S01]  /*0b60*/  IMAD.X R5, RZ, RZ, UR9, P6 ;  /* 0x00000009ff057e24 */ /* 0x000fe2000b0e06ff */
[----:B------:R-:W-:Y:S01]  /*0b70*/  DSETP.NEU.AND P0, PT, R6, RZ, P0 ;  /* 0x000000ff0600722a */ /* 0x000fe2000070d000 */
        /* <DEDUP_REMOVED lines=16> */
.L_x_35204:
        /* <DEDUP_REMOVED lines=16> */
.L_x_43705:


//--------------------- .text._ZN2at6native29vectorized_elementwise_kernelILi8ENS0_13AUnaryFunctorIddbZZZNS0_23logical_and_kernel_cudaERNS_14TensorIteratorEENKUlvE0_clEvENKUlvE4_clEvEUlddE_EESt5arrayIPcLm2EEEEviT0_T1_ --------------------------
	.section	.text._ZN2at6native29vectorized_elementwise_kernelILi8ENS0_13AUnaryFunctorIddbZZZNS0_23logical_and_kernel_cudaERNS_14TensorIteratorEENKUlvE0_clEvENKUlvE4_clEvEUlddE_EESt5arrayIPcLm2EEEEviT0_T1_,"ax",@progbits
	.align	128
        .global         _ZN2at6native29vectorized_elementwise_kernelILi8ENS0_13AUnaryFunctorIddbZZZNS0_23logical_and_kernel_cudaERNS_14TensorIteratorEENKUlvE0_clEvENKUlvE4_clEvEUlddE_EESt5arrayIPcLm2EEEEviT0_T1_
        .type           _ZN2at6native29vectorized_elementwise_kernelILi8ENS0_13AUnaryFunctorIddbZZZNS0_23logical_and_kernel_cudaERNS_14TensorIteratorEENKUlvE0_clEvENKUlvE4_clEvEUlddE_EESt5arrayIPcLm2EEEEviT0_T1_,@function
        .size           _ZN2at6native29vectorized_elementwise_kernelILi8ENS0_13AUnaryFunctorIddbZZZNS0_23logical_and_kernel_cudaERNS_14TensorIteratorEENKUlvE0_clEvENKUlvE4_clEvEUlddE_EESt5arrayIPcLm2EEEEviT0_T1_,(.L_x_43706 - _ZN2at6native29vectorized_elementwise_kernelILi8ENS0_13AUnaryFunctorIddbZZZNS0_23logical_and_kernel_cudaERNS_14TensorIteratorEENKUlvE0_clEvENKUlvE4_clEvEUlddE_EESt5arrayIPcLm2EEEEviT0_T1_)
        .other          _ZN2at6native29vectorized_elementwise_kernelILi8ENS0_13AUnaryFunctorIddbZZZNS0_23logical_and_kernel_cudaERNS_14TensorIteratorEENKUlvE0_clEvENKUlvE4_clEvEUlddE_EESt5arrayIPcLm2EEEEviT0_T1_,@"STO_CUDA_ENTRY STV_DEFAULT"
_ZN2at6native29vectorized_elementwise_kernelILi8ENS0_13AUnaryFunctorIddbZZZNS0_23logical_and_kernel_cudaERNS_14TensorIteratorEENKUlvE0_clEvENKUlvE4_clEvEUlddE_EESt5arrayIPcLm2EEEEviT0_T1_:
.text._ZN2at6native29vectorized_elementwise_kernelILi8ENS0_13AUnaryFunctorIddbZZZNS0_23logical_and_kernel_cudaERNS_14TensorIteratorEENKUlvE0_clEvENKUlvE4_clEvEUlddE_EESt5arrayIPcLm2EEEEviT0_T1_:
        /* <DEDUP_REMOVED lines=112> */
.L_x_35208:
        /* <DEDUP_REMOVED lines=8> */
.L_x_35209:
        /* <DEDUP_REMOVED lines=8> */
.L_x_35210:
        /* <DEDUP_REMOVED lines=8> */
.L_x_35211:
        /* <DEDUP_REMOVED lines=9> */
.L_x_35212:
[----:B------:R-:W-:Y:S05]  /*0910*/  BSYNC.RELIABLE B1 ;  /* 0x0000000000017941 */ /* 0x000fea0003800100 */
.L_x_35207:
[----:B------:R-:W-:-:S13]  /*0920*/  ISETP.GE.U32.AND P0, PT, R11, R8, PT ;  /* 0x000000080b00720c */ /* 0x000fda0003f06070 */
[----:B012---:R-:W0:Y:S01]  /*0930*/  @!P0 LDC.64 R6, c[0x0][0x398] ;  /* 0x0000e600ff068b82 */ /* 0x007e220000000a00 */
[----:B------:R-:W-:Y:S02]  /*0940*/  @!P0 IMAD.IADD R5, R0, 0x1, R11 ;  /* 0x0000000100058824 */ /* 0x000fe400078e020b */
[----:B------:R-:W-:-:S03]  /*0950*/  @!P0 VIADD R11, R11, 0x80 ;  /* 0x000000800b0b8836 */ /* 0x000fc60000000000 */
[----:B0-----:R-:W-:-:S05]  /*0960*/  @!P0 IADD3 R4, P1, PT, R5, R6, RZ ;  /* 0x0000000605048210 */ /* 0x001fca0007f3e0ff */
[----:B------:R-:W-:-:S05]  /*0970*/  @!P0 IMAD.X R5, RZ, RZ, R7, P1 ;  /* 0x000000ffff058224 */ /* 0x000fca00008e0607 */
[----:B------:R3:W-:Y:S03]  /*0980*/  @!P0 STG.E.U8 desc[UR4][R4.64], R3 ;  /* 0x0000000304008986 */ /* 0x0007e6000c101104 */
.L_x_35213:
[----:B------:R-:W-:Y:S05]  /*0990*/  BSYNC.RECONVERGENT B0 ;  /* 0x0000000000007941 */ /* 0x000fea0003800200 */
.L_x_35206:
        /* <DEDUP_REMOVED lines=9> */
.L_x_35205:
        /* <DEDUP_REMOVED lines=14> */
[----:B------:R-:W-:Y:S01]  /*0b10*/  SEL R8, RZ, 0x1, !P6 ;  /* 0x00000001ff087807 */ /* 0x000fe20007000000 */
[----:B------:R-:W-:Y:S01]  /*0b20*/  DSETP.NEU.AND P5, PT, R14, RZ, P0 ;  /* 0x000000ff0e00722a */ /* 0x000fe200007ad000 */
[----:B------:R-:W-:Y:S01]  /*0b30*/  SEL R3, RZ, 0x1, !P2 ;  /* 0x00000001ff037807 */ /* 0x000fe20005000000 */
[----:B------:R-:W-:Y:S01]  /*0b40*/  DSETP.NEU.AND P1, PT, R4, RZ, P0 ;  /* 0x000000ff0400722a */ /* 0x000fe2000072d000 */
[----:B------:R-:W-:Y:S01]  /*0b50*/  PRMT R8, R9, 0x3340, R8 ;  /* 0x0000334009087816 */ /* 0x000fe20000000008 */
[----:B------:R-:W-:Y:S01]  /*0b60*/  DSETP.NEU.AND P3, PT, R10, RZ, P0 ;  /* 0x000000ff0a00722a */ /* 0x000fe2000076d000 */
[----:B---3--:R-:W-:Y:S01]  /*0b70*/  IADD3 R4, P6, PT, R0, UR8, RZ ;  /* 0x0000000800047c10 */ /* 0x008fe2000ffde0ff */
[----:B------:R-:W-:Y:S01]  /*0b80*/  DSETP.NEU.AND P0, PT, R6, RZ, P0 ;  /* 0x000000ff0600722a */ /* 0x000fe2000070d000 */
        /* <DEDUP_REMOVED lines=14> */
.L_x_35214:
        /* <DEDUP_REMOVED lines=9> */
.L_x_43706:


//--------------------- .text._ZN2at6native18elementwise_kernelILi128ELi4EZNS0_15gpu_kernel_implINS0_13BinaryFunctorIddbZZZNS0_23logical_and_kernel_cudaERNS_14TensorIteratorEENKUlvE0_clEvENKUlvE4_clEvEUlddE_EEEEvRNS_18TensorIteratorBaseERKT_EUliE_EEviT1_ --------------------------
	.section	.text._ZN2at6native18elementwise_kernelILi128ELi4EZNS0_15gpu_kernel_implINS0_13BinaryFunctorIddbZZZNS0_23logical_and_kernel_cudaERNS_14TensorIteratorEENKUlvE0_clEvENKUlvE4_clEvEUlddE_EEEEvRNS_18TensorIteratorBaseERKT_EUliE_EEviT1_,"ax",@progbits
	.align	128
        .global         _ZN2at6native18elementwise_kernelILi128ELi4EZNS0_15gpu_kernel_implINS0_13BinaryFunctorIddbZZZNS0_23logical_and_kernel_cudaERNS_14TensorIteratorEENKUlvE0_clEvENKUlvE4_clEvEUlddE_EEEEvRNS_18TensorIteratorBaseERKT_EUliE_EEviT1_
        .type           _ZN2at6native18elementwise_kernelILi128ELi4EZNS0_15gpu_kernel_implINS0_13BinaryFunctorIddbZZZNS0_23logical_and_kernel_cudaERNS_14TensorIteratorEENKUlvE0_clEvENKUlvE4_clEvEUlddE_EEEEvRNS_18TensorIteratorBaseERKT_EUliE_EEviT1_,@function
        .size           _ZN2at6native18elementwise_kernelILi128ELi4EZNS0_15gpu_kernel_implINS0_13BinaryFunctorIddbZZZNS0_23logical_and_kernel_cudaERNS_14TensorIteratorEENKUlvE0_clEvENKUlvE4_clEvEUlddE_EEEEvRNS_18TensorIteratorBaseERKT_EUliE_EEviT1_,(.L_x_43707 - _ZN2at6native18elementwise_kernelILi128ELi4EZNS0_15gpu_kernel_implINS0_13BinaryFunctorIddbZZZNS0_23logical_and_kernel_cudaERNS_14TensorIteratorEENKUlvE0_clEvENKUlvE4_clEvEUlddE_EEEEvRNS_18TensorIteratorBaseERKT_EUliE_EEviT1_)
        .other          _ZN2at6native18elementwise_kernelILi128ELi4EZNS0_15gpu_kernel_implINS0_13BinaryFunctorIddbZZZNS0_23logical_and_kernel_cudaERNS_14TensorIteratorEENKUlvE0_clEvENKUlvE4_clEvEUlddE_EEEEvRNS_18TensorIteratorBaseERKT_EUliE_EEviT1_,@"STO_CUDA_ENTRY STV_DEFAULT"
_ZN2at6native18elementwise_kernelILi128ELi4EZNS0_15gpu_kernel_implINS0_13BinaryFunctorIddbZZZNS0_23logical_and_kernel_cudaERNS_14TensorIteratorEENKUlvE0_clEvENKUlvE4_clEvEUlddE_EEEEvRNS_18TensorIteratorBaseERKT_EUliE_EEviT1_:
.text._ZN2at6native18elementwise_kernelILi128ELi4EZNS0_15gpu_kernel_implINS0_13BinaryFunctorIddbZZZNS0_23logical_and_kernel_cudaERNS_14TensorIteratorEENKUlvE0_clEvENKUlvE4_clEvEUlddE_EEEEvRNS_18TensorIteratorBaseERKT_EUliE_EEviT1_:
        /* <DEDUP_REMOVED lines=371> */
.L_x_35217:
        /* <DEDUP_REMOVED lines=18> */
.L_x_35222:
[----:B------:R-:W2:Y:S02]  /*1850*/  LDG.E.U8 R2, desc[UR36][R2.64] ;  /* 0x0000002402027981 */ /* 0x000ea4000c1e1100 */
[----:B--2---:R0:W1:Y:S01]  /*1860*/  I2F.F64.U16 R16, R2 ;  /* 0x0000000200107312 */ /* 0x0040620000101800 */
[----:B------:R-:W-:Y:S05]  /*1870*/  BRA `(.L_x_35224) ;  /* 0x0000000c00607947 */ /* 0x000fea0003800000 */
.L_x_35221:
        /* <DEDUP_REMOVED lines=9> */
.L_x_35226:
[----:B------:R-:W2:Y:S02]  /*1910*/  LDG.E R2, desc[UR36][R2.64] ;  /* 0x0000002402027981 */ /* 0x000ea4000c1e1900 */
[----:B--2---:R0:W1:Y:S01]  /*1920*/  I2F.F64 R16, R2 ;  /* 0x0000000200107312 */ /* 0x0040620000201c00 */
[----:B------:R-:W-:Y:S05]  /*1930*/  BRA `(.L_x_35224) ;  /* 0x0000000c00307947 */ /* 0x000fea0003800000 */
.L_x_35225:
[----:B------:R-:W2:Y:S02]  /*1940*/  LDG.E.U16 R2, desc[UR36][R2.64] ;  /* 0x0000002402027981 */ /* 0x000ea4000c1e1500 */
[----:B--2---:R0:W1:Y:S01]  /*1950*/  I2F.F64.S16 R16, R2 ;  /* 0x0000000200107312 */ /* 0x0040620000101c00 */
[----:B------:R-:W-:Y:S05]  /*1960*/  BRA `(.L_x_35224) ;  /* 0x0000000c00247947 */ /* 0x000fea0003800000 */
.L_x_35220:
        /* <DEDUP_REMOVED lines=10> */
.L_x_35228:
[----:B------:R-:W2:Y:S02]  /*1a10*/  LDG.E.U16 R0, desc[UR36][R2.64] ;  /* 0x0000002402007981 */ /* 0x000ea4000c1e1500 */
[----:B--2---:R-:W-:-:S05]  /*1a20*/  HADD2.F32 R0, -RZ, R0.H0_H0 ;  /* 0x20000000ff007230 */ /* 0x004fca0000004100 */
[----:B------:R-:W-:-:S04]  /*1a30*/  FMUL.FTZ R0, R0, 1 ;  /* 0x3f80000000007820 */ /* 0x000fc80000410000 */
[----:B------:R0:W1:Y:S01]  /*1a40*/  F2F.F64.F32 R16, R0 ;  /* 0x0000000000107310 */ /* 0x0000620000201800 */
[----:B------:R-:W-:Y:S05]  /*1a50*/  BRA `(.L_x_35224) ;  /* 0x0000000800e87947 */ /* 0x000fea0003800000 */
.L_x_35227:
        /* <DEDUP_REMOVED lines=10> */
.L_x_35230:
[----:B------:R-:W2:Y:S02]  /*1b00*/  LDG.E.U16 R2, desc[UR36][R2.64] ;  /* 0x0000002402027981 */ /* 0x000ea4000c1e1500 */
[----:B--2---:R-:W-:-:S05]  /*1b10*/  HADD2.F32 R0, -RZ, R2.H0_H0 ;  /* 0x20000002ff007230 */ /* 0x004fca0000004100 */
[----:B------:R-:W-:-:S04]  /*1b20*/  FMUL.FTZ R0, R0, 1 ;  /* 0x3f80000000007820 */ /* 0x000fc80000410000 */
[----:B------:R0:W1:Y:S01]  /*1b30*/  F2F.F64.F32 R16, R0 ;  /* 0x0000000000107310 */ /* 0x0000620000201800 */
[----:B------:R-:W-:Y:S05]  /*1b40*/  BRA `(.L_x_35224) ;  /* 0x0000000800ac7947 */ /* 0x000fea0003800000 */
.L_x_35229:
[----:B------:R0:W5:Y:S01]  /*1b50*/  LDG.E.64 R16, desc[UR36][R2.64] ;  /* 0x0000002402107981 */ /* 0x000162000c1e1b00 */
[----:B------:R-:W-:Y:S05]  /*1b60*/  BRA `(.L_x_35224) ;  /* 0x0000000800a47947 */ /* 0x000fea0003800000 */
.L_x_35219:
        /* <DEDUP_REMOVED lines=13> */
.L_x_35233:
[----:B------:R0:W5:Y:S01]  /*1c40*/  LDG.E.64 R16, desc[UR36][R2.64] ;  /* 0x0000002402107981 */ /* 0x000162000c1e1b00 */
[----:B------:R-:W-:Y:S05]  /*1c50*/  BRA `(.L_x_35224) ;  /* 0x0000000800687947 */ /* 0x000fea0003800000 */
.L_x_35232:
        /* <DEDUP_REMOVED lines=27> */
.L_x_35235:
        /* <DEDUP_REMOVED lines=14> */
.L_x_35234:
[----:B------:R-:W2:Y:S02]  /*1ef0*/  LDG.E.U16 R0, desc[UR36][R2.64] ;  /* 0x0000002402007981 */ /* 0x000ea4000c1e1500 */
[----:B--2---:R-:W-:-:S04]  /*1f00*/  IMAD.U32 R0, R0, 0x10000, RZ ;  /* 0x0001000000007824 */ /* 0x004fc800078e00ff */
[----:B------:R-:W-:-:S04]  /*1f10*/  FMUL.FTZ R0, R0, 1 ;  /* 0x3f80000000007820 */ /* 0x000fc80000410000 */
[----:B------:R0:W1:Y:S01]  /*1f20*/  F2F.F64.F32 R16, R0 ;  /* 0x0000000000107310 */ /* 0x0000620000201800 */
[----:B------:R-:W-:Y:S05]  /*1f30*/  BRA `(.L_x_35224) ;  /* 0x0000000400b07947 */ /* 0x000fea0003800000 */
.L_x_35231:
        /* <DEDUP_REMOVED lines=11> */
.L_x_35238:
        /* <DEDUP_REMOVED lines=21> */
.L_x_35240:
[----:B------:R-:W-:Y:S05]  /*2140*/  BSYNC.RECONVERGENT B0 ;  /* 0x0000000000007941 */ /* 0x000fea0003800200 */
.L_x_35239:
[----:B------:R-:W-:Y:S01]  /*2150*/  IMAD.SHL.U32 R0, R0, 0x100000, RZ ;  /* 0x0010000000007824 */ /* 0x000fe200078e00ff */
[----:B------:R-:W-:-:S04]  /*2160*/  LEA R2, R2, 0x3b800000, 0x17 ;  /* 0x3b80000002027811 */ /* 0x000fc800078eb8ff */
[----:B------:R-:W-:-:S05]  /*2170*/  LOP3.LUT R0, R2, R0, R7, 0xfe, !PT ;  /* 0x0000000002007212 */ /* 0x000fca00078efe07 */
[----:B------:R-:W-:-:S04]  /*2180*/  FMUL.FTZ R0, R0, 1 ;  /* 0x3f80000000007820 */ /* 0x000fc80000410000 */
[----:B------:R0:W1:Y:S01]  /*2190*/  F2F.F64.F32 R16, R0 ;  /* 0x0000000000107310 */ /* 0x0000620000201800 */
[----:B------:R-:W-:Y:S05]  /*21a0*/  BRA `(.L_x_35224) ;  /* 0x0000000400147947 */ /* 0x000fea0003800000 */
.L_x_35237:
        /* <DEDUP_REMOVED lines=21> */
.L_x_35242:
[----:B------:R-:W-:Y:S05]  /*2300*/  BSYNC.RECONVERGENT B0 ;  /* 0x0000000000007941 */ /* 0x000fea0003800200 */
.L_x_35241:
[----:B------:R-:W-:Y:S02]  /*2310*/  SHF.L.U32 R0, R0, 0x15, RZ ;  /* 0x0000001500007819 */ /* 0x000fe400000006ff */
[----:B------:R-:W-:-:S04]  /*2320*/  LEA R2, R2, 0x37800000, 0x17 ;  /* 0x3780000002027811 */ /* 0x000fc800078eb8ff */
[----:B------:R-:W-:-:S05]  /*2330*/  LOP3.LUT R0, R2, R0, R7, 0xfe, !PT ;  /* 0x0000000002007212 */ /* 0x000fca00078efe07 */
[----:B------:R-:W-:-:S04]  /*2340*/  FMUL.FTZ R0, R0, 1 ;  /* 0x3f80000000007820 */ /* 0x000fc80000410000 */
[----:B------:R0:W1:Y:S01]  /*2350*/  F2F.F64.F32 R16, R0 ;  /* 0x0000000000107310 */ /* 0x0000620000201800 */
[----:B------:R-:W-:Y:S05]  /*2360*/  BRA `(.L_x_35224) ;  /* 0x0000000000a47947 */ /* 0x000fea0003800000 */
.L_x_35236:
[----:B------:R-:W-:-:S09]  /*2370*/  UISETP.NE.AND UP0, UPT, UR4, 0x1c, UPT ;  /* 0x0000001c0400788c */ /* 0x000fd2000bf05270 */
[----:B------:R-:W-:Y:S05]  /*2380*/  BRA.U !UP0, `(.L_x_35243) ;  /* 0x0000000108947547 */ /* 0x000fea000b800000 */
[----:B------:R-:W-:-:S09]  /*2390*/  UISETP.NE.AND UP0, UPT, UR4, 0x1d, UPT ;  /* 0x0000001d0400788c */ /* 0x000fd2000bf05270 */
[----:B------:R-:W-:Y:S05]  /*23a0*/  BRA.U !UP0, `(.L_x_35244) ;  /* 0x0000000108807547 */ /* 0x000fea000b800000 */
[----:B------:R-:W-:-:S09]  /*23b0*/  UISETP.NE.AND UP0, UPT, UR4, 0x2c, UPT ;  /* 0x0000002c0400788c */ /* 0x000fd2000bf05270 */
[----:B------:R-:W-:Y:S05]  /*23c0*/  BRA.U !UP0, `(.L_x_35245) ;  /* 0x0000000108487547 */ /* 0x000fea000b800000 */
.L_x_35223:
        /* <DEDUP_REMOVED lines=16> */
.L_x_35246:
[----:B------:R-:W-:Y:S01]  /*24d0*/  CS2R R16, SRZ ;  /* 0x0000000000107805 */ /* 0x000fe2000001ff00 */
[----:B------:R-:W-:Y:S06]  /*24e0*/  BRA `(.L_x_35224) ;  /* 0x0000000000447947 */ /* 0x000fec0003800000 */
.L_x_35245:
        /* <DEDUP_REMOVED lines=12> */
.L_x_35244:
[----:B------:R-:W2:Y:S02]  /*25b0*/  LDG.E.64 R16, desc[UR36][R2.64] ;  /* 0x0000002402107981 */ /* 0x000ea4000c1e1b00 */
[----:B--2---:R-:W4:Y:S01]  /*25c0*/  I2F.F64.U64 R16, R16 ;  /* 0x0000001000107312 */ /* 0x004f220000301800 */
[----:B------:R-:W-:Y:S05]  /*25d0*/  BRA `(.L_x_35224) ;  /* 0x0000000000087947 */ /* 0x000fea0003800000 */
.L_x_35243:
[----:B------:R-:W2:Y:S02]  /*25e0*/  LDG.E R2, desc[UR36][R2.64] ;  /* 0x0000002402027981 */ /* 0x000ea4000c1e1900 */
[----:B--2---:R0:W1:Y:S02]  /*25f0*/  I2F.F64.U32 R16, R2 ;  /* 0x0000000200107312 */ /* 0x0040640000201800 */
.L_x_35224:
[----:B------:R-:W-:Y:S05]  /*2600*/  BSYNC.RECONVERGENT B6 ;  /* 0x0000000000067941 */ /* 0x000fea0003800200 */
.L_x_35218:
        /* <DEDUP_REMOVED lines=18> */
.L_x_35251:
[----:B0-----:R-:W2:Y:S02]  /*2730*/  LDG.E.U8 R2, desc[UR36][R22.64] ;  /* 0x0000002416027981 */ /* 0x001ea4000c1e1100 */
[----:B--2---:R-:W0:Y:S01]  /*2740*/  I2F.F64.U16 R2, R2 ;  /* 0x0000000200027312 */ /* 0x004e220000101800 */
[----:B------:R-:W-:Y:S05]  /*2750*/  BRA `(.L_x_35253) ;  /* 0x0000000c00607947 */ /* 0x000fea0003800000 */
.L_x_35250:
        /* <DEDUP_REMOVED lines=9> */
.L_x_35255:
[----:B0-----:R-:W2:Y:S02]  /*27f0*/  LDG.E R2, desc[UR36][R22.64] ;  /* 0x0000002416027981 */ /* 0x001ea4000c1e1900 */
[----:B--2---:R-:W0:Y:S01]  /*2800*/  I2F.F64 R2, R2 ;  /* 0x0000000200027312 */ /* 0x004e220000201c00 */
[----:B------:R-:W-:Y:S05]  /*2810*/  BRA `(.L_x_35253) ;  /* 0x0000000c00307947 */ /* 0x000fea0003800000 */
.L_x_35254:
[----:B0-----:R-:W2:Y:S02]  /*2820*/  LDG.E.U16 R2, desc[UR36][R22.64] ;  /* 0x0000002416027981 */ /* 0x001ea4000c1e1500 */
[----:B--2---:R-:W0:Y:S01]  /*2830*/  I2F.F64.S16 R2, R2 ;  /* 0x0000000200027312 */ /* 0x004e220000101c00 */
[----:B------:R-:W-:Y:S05]  /*2840*/  BRA `(.L_x_35253) ;  /* 0x0000000c00247947 */ /* 0x000fea0003800000 */
.L_x_35249:
        /* <DEDUP_REMOVED lines=10> */
.L_x_35257:
[----:B0-----:R-:W2:Y:S02]  /*28f0*/  LDG.E.U16 R0, desc[UR36][R22.64] ;  /* 0x0000002416007981 */ /* 0x001ea4000c1e1500 */
[----:B--2---:R-:W-:-:S05]  /*2900*/  HADD2.F32 R0, -RZ, R0.H0_H0 ;  /* 0x20000000ff007230 */ /* 0x004fca0000004100 */
[----:B------:R-:W-:-:S04]  /*2910*/  FMUL.FTZ R0, R0, 1 ;  /* 0x3f80000000007820 */ /* 0x000fc80000410000 */
[----:B------:R0:W2:Y:S01]  /*2920*/  F2F.F64.F32 R2, R0 ;  /* 0x0000000000027310 */ /* 0x0000a20000201800 */
[----:B------:R-:W-:Y:S05]  /*2930*/  BRA `(.L_x_35253) ;  /* 0x0000000800e87947 */ /* 0x000fea0003800000 */
.L_x_35256:
        /* <DEDUP_REMOVED lines=10> */
.L_x_35259:
[----:B------:R-:W0:Y:S02]  /*29e0*/  LDG.E.U16 R22, desc[UR36][R22.64] ;  /* 0x0000002416167981 */ /* 0x000e24000c1e1500 */
[----:B0-----:R-:W-:-:S05]  /*29f0*/  HADD2.F32 R0, -RZ, R22.H0_H0 ;  /* 0x20000016ff007230 */ /* 0x001fca0000004100 */
[----:B------:R-:W-:-:S04]  /*2a00*/  FMUL.FTZ R0, R0, 1 ;  /* 0x3f80000000007820 */ /* 0x000fc80000410000 */
[----:B------:R0:W2:Y:S01]  /*2a10*/  F2F.F64.F32 R2, R0 ;  /* 0x0000000000027310 */ /* 0x0000a20000201800 */
[----:B------:R-:W-:Y:S05]  /*2a20*/  BRA `(.L_x_35253) ;  /* 0x0000000800ac7947 */ /* 0x000fea0003800000 */
.L_x_35258:
[----:B0-----:R0:W5:Y:S01]  /*2a30*/  LDG.E.64 R2, desc[UR36][R22.64] ;  /* 0x0000002416027981 */ /* 0x001162000c1e1b00 */
[----:B------:R-:W-:Y:S05]  /*2a40*/  BRA `(.L_x_35253) ;  /* 0x0000000800a47947 */ /* 0x000fea0003800000 */
.L_x_35248:
        /* <DEDUP_REMOVED lines=13> */
.L_x_35262:
[----:B0-----:R0:W5:Y:S01]  /*2b20*/  LDG.E.64 R2, desc[UR36][R22.64] ;  /* 0x0000002416027981 */ /* 0x001162000c1e1b00 */
[----:B------:R-:W-:Y:S05]  /*2b30*/  BRA `(.L_x_35253) ;  /* 0x0000000800687947 */ /* 0x000fea0003800000 */
.L_x_35261:
        /* <DEDUP_REMOVED lines=27> */
.L_x_35264:
        /* <DEDUP_REMOVED lines=14> */
.L_x_35263:
[----:B0-----:R-:W2:Y:S02]  /*2dd0*/  LDG.E.U16 R0, desc[UR36][R22.64] ;  /* 0x0000002416007981 */ /* 0x001ea4000c1e1500 */
[----:B--2---:R-:W-:-:S04]  /*2de0*/  IMAD.U32 R0, R0, 0x10000, RZ ;  /* 0x0001000000007824 */ /* 0x004fc800078e00ff */
[----:B------:R-:W-:-:S04]  /*2df0*/  FMUL.FTZ R0, R0, 1 ;  /* 0x3f80000000007820 */ /* 0x000fc80000410000 */
[----:B------:R0:W2:Y:S01]  /*2e00*/  F2F.F64.F32 R2, R0 ;  /* 0x0000000000027310 */ /* 0x0000a20000201800 */
[----:B------:R-:W-:Y:S05]  /*2e10*/  BRA `(.L_x_35253) ;  /* 0x0000000400b07947 */ /* 0x000fea0003800000 */
.L_x_35260:
        /* <DEDUP_REMOVED lines=11> */
.L_x_35267:
        /* <DEDUP_REMOVED lines=21> */
.L_x_35269:
[----:B------:R-:W-:Y:S05]  /*3020*/  BSYNC.RECONVERGENT B0 ;  /* 0x0000000000007941 */ /* 0x000fea0003800200 */
.L_x_35268:
[----:B------:R-:W-:Y:S01]  /*3030*/  IMAD.SHL.U32 R0, R0, 0x100000, RZ ;  /* 0x0010000000007824 */ /* 0x000fe200078e00ff */
[----:B------:R-:W-:-:S04]  /*3040*/  LEA R2, R2, 0x3b800000, 0x17 ;  /* 0x3b80000002027811 */ /* 0x000fc800078eb8ff */
[----:B------:R-:W-:-:S05]  /*3050*/  LOP3.LUT R0, R2, R0, R7, 0xfe, !PT ;  /* 0x0000000002007212 */ /* 0x000fca00078efe07 */
[----:B------:R-:W-:-:S04]  /*3060*/  FMUL.FTZ R0, R0, 1 ;  /* 0x3f80000000007820 */ /* 0x000fc80000410000 */
[----:B------:R0:W2:Y:S01]  /*3070*/  F2F.F64.F32 R2, R0 ;  /* 0x0000000000027310 */ /* 0x0000a20000201800 */
[----:B------:R-:W-:Y:S05]  /*3080*/  BRA `(.L_x_35253) ;  /* 0x0000000400147947 */ /* 0x000fea0003800000 */
.L_x_35266:
        /* <DEDUP_REMOVED lines=21> */
.L_x_35271:
[----:B------:R-:W-:Y:S05]  /*31e0*/  BSYNC.RECONVERGENT B0 ;  /* 0x0000000000007941 */ /* 0x000fea0003800200 */
.L_x_35270:
[----:B------:R-:W-:Y:S02]  /*31f0*/  SHF.L.U32 R0, R0, 0x15, RZ ;  /* 0x0000001500007819 */ /* 0x000fe400000006ff */
[----:B------:R-:W-:-:S04]  /*3200*/  LEA R2, R2, 0x37800000, 0x17 ;  /* 0x3780000002027811 */ /* 0x000fc800078eb8ff */
[----:B------:R-:W-:-:S05]  /*3210*/  LOP3.LUT R0, R2, R0, R7, 0xfe, !PT ;  /* 0x0000000002007212 */ /* 0x000fca00078efe07 */
[----:B------:R-:W-:-:S04]  /*3220*/  FMUL.FTZ R0, R0, 1 ;  /* 0x3f80000000007820 */ /* 0x000fc80000410000 */
[----:B------:R0:W2:Y:S01]  /*3230*/  F2F.F64.F32 R2, R0 ;  /* 0x0000000000027310 */ /* 0x0000a20000201800 */
[----:B------:R-:W-:Y:S05]  /*3240*/  BRA `(.L_x_35253) ;  /* 0x0000000000a47947 */ /* 0x000fea0003800000 */
.L_x_35265:
[----:B------:R-:W-:-:S09]  /*3250*/  UISETP.NE.AND UP0, UPT, UR4, 0x1c, UPT ;  /* 0x0000001c0400788c */ /* 0x000fd2000bf05270 */
[----:B------:R-:W-:Y:S05]  /*3260*/  BRA.U !UP0, `(.L_x_35272) ;  /* 0x0000000108947547 */ /* 0x000fea000b800000 */
[----:B------:R-:W-:-:S09]  /*3270*/  UISETP.NE.AND UP0, UPT, UR4, 0x1d, UPT ;  /* 0x0000001d0400788c */ /* 0x000fd2000bf05270 */
[----:B------:R-:W-:Y:S05]  /*3280*/  BRA.U !UP0, `(.L_x_35273) ;  /* 0x0000000108807547 */ /* 0x000fea000b800000 */
[----:B------:R-:W-:-:S09]  /*3290*/  UISETP.NE.AND UP0, UPT, UR4, 0x2c, UPT ;  /* 0x0000002c0400788c */ /* 0x000fd2000bf05270 */
[----:B------:R-:W-:Y:S05]  /*32a0*/  BRA.U !UP0, `(.L_x_35274) ;  /* 0x0000000108487547 */ /* 0x000fea000b800000 */
.L_x_35252:
        /* <DEDUP_REMOVED lines=16> */
.L_x_35275:
[----:B------:R-:W-:Y:S01]  /*33b0*/  CS2R R2, SRZ ;  /* 0x0000000000027805 */ /* 0x000fe2000001ff00 */
[----:B------:R-:W-:Y:S06]  /*33c0*/  BRA `(.L_x_35253) ;  /* 0x0000000000447947 */ /* 0x000fec0003800000 */
.L_x_35274:
        /* <DEDUP_REMOVED lines=12> */
.L_x_35273:
[----:B0-----:R-:W2:Y:S02]  /*3490*/  LDG.E.64 R2, desc[UR36][R22.64] ;  /* 0x0000002416027981 */ /* 0x001ea4000c1e1b00 */
[----:B--2---:R-:W0:Y:S01]  /*34a0*/  I2F.F64.U64 R2, R2 ;  /* 0x0000000200027312 */ /* 0x004e220000301800 */
[----:B------:R-:W-:Y:S05]  /*34b0*/  BRA `(.L_x_35253) ;  /* 0x0000000000087947 */ /* 0x000fea0003800000 */
.L_x_35272:
[----:B0-----:R-:W2:Y:S02]  /*34c0*/  LDG.E R2, desc[UR36][R22.64] ;  /* 0x0000002416027981 */ /* 0x001ea4000c1e1900 */
[----:B--2---:R-:W0:Y:S02]  /*34d0*/  I2F.F64.U32 R2, R2 ;  /* 0x0000000200027312 */ /* 0x004e240000201800 */
.L_x_35253:
[----:B------:R-:W-:Y:S05]  /*34e0*/  BSYNC.RECONVERGENT B6 ;  /* 0x0000000000067941 */ /* 0x000fea0003800200 */
.L_x_35247:
[----:B------:R-:W1:Y:S01]  /*34f0*/  LDCU.64 UR6, c[0x0][0x5e8] ;  /* 0x0000bd00ff0677ac */ /* 0x000e620008000a00 */
[----:B0-2--5:R-:W-:Y:S01]  /*3500*/  DSETP.NEU.AND P0, PT, R2, RZ, PT ;  /* 0x000000ff0200722a */ /* 0x025fe20003f0d000 */
[----:B------:R-:W-:Y:S01]  /*3510*/  BSSY.RECONVERGENT B6, `(.L_x_35276) ;  /* 0x00000d4000067945 */ /* 0x000fe20003800200 */
[----:B------:R-:W-:-:S04]  /*3520*/  UPRMT UR4, UR43, 0x9910, URZ ;  /* 0x000099102b047896 */ /* 0x000fc800080000ff */
[----:B-1-34-:R-:W-:Y:S01]  /*3530*/  DSETP.NEU.AND P0, PT, R16, RZ, P0 ;  /* 0x000000ff1000722a */ /* 0x01afe2000070d000 */
        /* <DEDUP_REMOVED lines=15> */
.L_x_35280:
[----:B------:R0:W-:Y:S01]  /*3630*/  STG.E.U8 desc[UR36][R2.64], R4 ;  /* 0x0000000402007986 */ /* 0x0001e2000c101124 */
[----:B------:R-:W-:Y:S05]  /*3640*/  BRA `(.L_x_35282) ;  /* 0x0000000c00007947 */ /* 0x000fea0003800000 */
.L_x_35279:
        /* <DEDUP_REMOVED lines=9> */
.L_x_35284:
[----:B------:R0:W-:Y:S01]  /*36e0*/  STG.E desc[UR36][R2.64], R4 ;  /* 0x0000000402007986 */ /* 0x0001e2000c101924 */
[----:B------:R-:W-:Y:S05]  /*36f0*/  BRA `(.L_x_35282) ;  /* 0x0000000800d47947 */ /* 0x000fea0003800000 */
.L_x_35283:
[----:B------:R0:W-:Y:S01]  /*3700*/  STG.E.U16 desc[UR36][R2.64], R4 ;  /* 0x0000000402007986 */ /* 0x0001e2000c101524 */
[----:B------:R-:W-:Y:S05]  /*3710*/  BRA `(.L_x_35282) ;  /* 0x0000000800cc7947 */ /* 0x000fea0003800000 */
.L_x_35278:
        /* <DEDUP_REMOVED lines=9> */
.L_x_35286:
[----:B------:R-:W-:-:S04]  /*37b0*/  I2FP.F32.U32 R0, R4 ;  /* 0x0000000400007245 */ /* 0x000fc80000201000 */
[----:B------:R-:W-:-:S05]  /*37c0*/  F2FP.F16.F32.PACK_AB R0, RZ, R0 ;  /* 0x00000000ff00723e */ /* 0x000fca00000000ff */
[----:B------:R0:W-:Y:S01]  /*37d0*/  STG.E.U16 desc[UR36][R2.64], R0 ;  /* 0x0000000002007986 */ /* 0x0001e2000c101524 */
[----:B------:R-:W-:Y:S05]  /*37e0*/  BRA `(.L_x_35282) ;  /* 0x0000000800987947 */ /* 0x000fea0003800000 */
.L_x_35285:
        /* <DEDUP_REMOVED lines=10> */
.L_x_35288:
[----:B------:R-:W-:-:S04]  /*3890*/  I2FP.F32.U32 R4, R4 ;  /* 0x0000000400047245 */ /* 0x000fc80000201000 */
[----:B------:R-:W-:-:S04]  /*38a0*/  F2FP.F16.F32.PACK_AB R5, RZ, R4 ;  /* 0x00000004ff05723e */ /* 0x000fc800000000ff */
[----:B------:R-:W-:-:S05]  /*38b0*/  PRMT R5, R5, 0x5410, RZ ;  /* 0x0000541005057816 */ /* 0x000fca00000000ff */
[----:B------:R2:W-:Y:S01]  /*38c0*/  STG.E desc[UR36][R2.64], R5 ;  /* 0x0000000502007986 */ /* 0x0005e2000c101924 */
[----:B------:R-:W-:Y:S05]  /*38d0*/  BRA `(.L_x_35282) ;  /* 0x00000008005c7947 */ /* 0x000fea0003800000 */
.L_x_35287:
[----:B------:R-:W0:Y:S02]  /*38e0*/  I2F.F64.U32 R4, R4 ;  /* 0x0000000400047312 */ /* 0x000e240000201800 */
[----:B0-----:R4:W-:Y:S01]  /*38f0*/  STG.E.64 desc[UR36][R2.64], R4 ;  /* 0x0000000402007986 */ /* 0x0019e2000c101b24 */
[----:B------:R-:W-:Y:S05]  /*3900*/  BRA `(.L_x_35282) ;  /* 0x0000000800507947 */ /* 0x000fea0003800000 */
.L_x_35277:
        /* <DEDUP_REMOVED lines=10> */
.L_x_35291:
[----:B------:R-:W0:Y:S01]  /*39b0*/  I2F.F64.U32 R4, R4 ;  /* 0x0000000400047312 */ /* 0x000e220000201800 */
[----:B------:R-:W-:-:S05]  /*39c0*/  CS2R R6, SRZ ;  /* 0x0000000000067805 */ /* 0x000fca000001ff00 */
[----:B0-----:R0:W-:Y:S01]  /*39d0*/  STG.E.128 desc[UR36][R2.64], R4 ;  /* 0x0000000402007986 */ /* 0x0011e2000c101d24 */
[----:B------:R-:W-:Y:S05]  /*39e0*/  BRA `(.L_x_35282) ;  /* 0x0000000800187947 */ /* 0x000fea0003800000 */
.L_x_35290:
        /* <DEDUP_REMOVED lines=17> */
.L_x_35295:
[----:B------:R-:W-:Y:S05]  /*3b00*/  BSYNC.RECONVERGENT B0 ;  /* 0x0000000000007941 */ /* 0x000fea0003800200 */
.L_x_35294:
[----:B------:R0:W-:Y:S01]  /*3b10*/  STG.E.U8 desc[UR36][R2.64], R5 ;  /* 0x0000000502007986 */ /* 0x0001e2000c101124 */
[----:B------:R-:W-:Y:S05]  /*3b20*/  BRA `(.L_x_35282) ;  /* 0x0000000400c87947 */ /* 0x000fea0003800000 */
.L_x_35293:
        /* <DEDUP_REMOVED lines=16> */
.L_x_35292:
[----:B------:R-:W-:-:S04]  /*3c30*/  I2FP.F32.U32 R0, R4 ;  /* 0x0000000400007245 */ /* 0x000fc80000201000 */
[----:B------:R-:W-:-:S05]  /*3c40*/  F2FP.BF16.F32.PACK_AB R0, RZ, R0 ;  /* 0x00000000ff00723e */ /* 0x000fca00000010ff */
[----:B------:R0:W-:Y:S01]  /*3c50*/  STG.E.U16 desc[UR36][R2.64], R0 ;  /* 0x0000000002007986 */ /* 0x0001e2000c101524 */
[----:B------:R-:W-:Y:S05]  /*3c60*/  BRA `(.L_x_35282) ;  /* 0x0000000400787947 */ /* 0x000fea0003800000 */
.L_x_35289:
        /* <DEDUP_REMOVED lines=10> */
.L_x_35298:
        /* <DEDUP_REMOVED lines=12> */
.L_x_35301:
[----:B------:R-:W-:-:S04]  /*3dd0*/  SHF.R.U32.HI R0, RZ, 0x14, R5 ;  /* 0x00000014ff007819 */ /* 0x000fc80000011605 */
[----:B------:R-:W-:-:S04]  /*3de0*/  LOP3.LUT R0, R0, 0x1, RZ, 0xc0, !PT ;  /* 0x0000000100007812 */ /* 0x000fc800078ec0ff */
[----:B------:R-:W-:-:S04]  /*3df0*/  IADD3 R0, PT, PT, R5, 0x487ffff, R0 ;  /* 0x0487ffff05007810 */ /* 0x000fc80007ffe000 */
[----:B------:R-:W-:-:S04]  /*3e00*/  SHF.R.U32.HI R0, RZ, 0x14, R0 ;  /* 0x00000014ff007819 */ /* 0x000fc80000011600 */
[----:B------:R-:W-:-:S07]  /*3e10*/  LOP3.LUT R4, R0, 0xff, RZ, 0xc0, !PT ;  /* 0x000000ff00047812 */ /* 0x000fce00078ec0ff */
.L_x_35302:
[----:B------:R-:W-:-:S07]  /*3e20*/  PRMT R0, R4, 0x7610, R0 ;  /* 0x0000761004007816 */ /* 0x000fce0000000000 */
.L_x_35300:
[----:B------:R-:W-:Y:S05]  /*3e30*/  BSYNC.RECONVERGENT B0 ;  /* 0x0000000000007941 */ /* 0x000fea0003800200 */
.L_x_35299:
[----:B------:R0:W-:Y:S01]  /*3e40*/  STG.E.U8 desc[UR36][R2.64], R0 ;  /* 0x0000000002007986 */ /* 0x0001e2000c101124 */
[----:B------:R-:W-:Y:S05]  /*3e50*/  BRA `(.L_x_35282) ;  /* 0x0000000000fc7947 */ /* 0x000fea0003800000 */
.L_x_35297:
        /* <DEDUP_REMOVED lines=12> */
.L_x_35305:
[----:B------:R-:W-:-:S04]  /*3f20*/  SHF.R.U32.HI R0, RZ, 0x15, R5 ;  /* 0x00000015ff007819 */ /* 0x000fc80000011605 */
[----:B------:R-:W-:-:S04]  /*3f30*/  LOP3.LUT R0, R0, 0x1, RZ, 0xc0, !PT ;  /* 0x0000000100007812 */ /* 0x000fc800078ec0ff */
[----:B------:R-:W-:-:S04]  /*3f40*/  IADD3 R0, PT, PT, R5, 0x88fffff, R0 ;  /* 0x088fffff05007810 */ /* 0x000fc80007ffe000 */
[----:B------:R-:W-:-:S04]  /*3f50*/  SHF.R.U32.HI R0, RZ, 0x15, R0 ;  /* 0x00000015ff007819 */ /* 0x000fc80000011600 */
[----:B------:R-:W-:-:S07]  /*3f60*/  LOP3.LUT R4, R0, 0xff, RZ, 0xc0, !PT ;  /* 0x000000ff00047812 */ /* 0x000fce00078ec0ff */
.L_x_35306:
[----:B------:R-:W-:-:S07]  /*3f70*/  PRMT R0, R4, 0x7610, R0 ;  /* 0x0000761004007816 */ /* 0x000fce0000000000 */
.L_x_35304:
[----:B------:R-:W-:Y:S05]  /*3f80*/  BSYNC.RECONVERGENT B0 ;  /* 0x0000000000007941 */ /* 0x000fea0003800200 */
.L_x_35303:
[----:B------:R0:W-:Y:S01]  /*3f90*/  STG.E.U8 desc[UR36][R2.64], R0 ;  /* 0x0000000002007986 */ /* 0x0001e2000c101124 */
[----:B------:R-:W-:Y:S05]  /*3fa0*/  BRA `(.L_x_35282) ;  /* 0x0000000000a87947 */ /* 0x000fea0003800000 */
.L_x_35296:
[----:B------:R-:W-:-:S09]  /*3fb0*/  UISETP.NE.AND UP0, UPT, UR4, 0x1c, UPT ;  /* 0x0000001c0400788c */ /* 0x000fd2000bf05270 */
[----:B------:R-:W-:Y:S05]  /*3fc0*/  BRA.U !UP0, `(.L_x_35307) ;  /* 0x00000001089c7547 */ /* 0x000fea000b800000 */
[----:B------:R-:W-:-:S09]  /*3fd0*/  UISETP.NE.AND UP0, UPT, UR4, 0x1d, UPT ;  /* 0x0000001d0400788c */ /* 0x000fd2000bf05270 */
[----:B------:R-:W-:Y:S05]  /*3fe0*/  BRA.U !UP0, `(.L_x_35308) ;  /* 0x0000000108887547 */ /* 0x000fea000b800000 */
[----:B------:R-:W-:-:S09]  /*3ff0*/  UISETP.NE.AND UP0, UPT, UR4, 0x2c, UPT ;  /* 0x0000002c0400788c */ /* 0x000fd2000bf05270 */
[----:B------:R-:W-:Y:S05]  /*4000*/  BRA.U !UP0, `(.L_x_35309) ;  /* 0x0000000108447547 */ /* 0x000fea000b800000 */
.L_x_35281:
        /* <DEDUP_REMOVED lines=16> */
.L_x_35310:
[----:B------:R-:W-:Y:S05]  /*4110*/  BRA `(.L_x_35282) ;  /* 0x00000000004c7947 */ /* 0x000fea0003800000 */
.L_x_35309:
        /* <DEDUP_REMOVED lines=15> */
.L_x_35308:
[----:B------:R-:W-:-:S05]  /*4210*/  IMAD.MOV.U32 R5, RZ, RZ, RZ ;  /* 0x000000ffff057224 */ /* 0x000fca00078e00ff */
[----:B------:R0:W-:Y:S01]  /*4220*/  STG.E.64 desc[UR36][R2.64], R4 ;  /* 0x0000000402007986 */ /* 0x0001e2000c101b24 */
[----:B------:R-:W-:Y:S05]  /*4230*/  BRA `(.L_x_35282) ;  /* 0x0000000000047947 */ /* 0x000fea0003800000 */
.L_x_35307:
[----:B------:R0:W-:Y:S02]  /*4240*/  STG.E desc[UR36][R2.64], R4 ;  /* 0x0000000402007986 */ /* 0x0001e4000c101924 */
.L_x_35282:
[----:B------:R-:W-:Y:S05]  /*4250*/  BSYNC.RECONVERGENT B6 ;  /* 0x0000000000067941 */ /* 0x000fea0003800200 */
.L_x_35276:
[----:B------:R-:W-:-:S07]  /*4260*/  IADD3 R19, PT, PT, R19, 0x80, RZ ;  /* 0x0000008013137810 */ /* 0x000fce0007ffe0ff */
.L_x_35216:
[----:B------:R-:W-:Y:S05]  /*4270*/  BSYNC.RECONVERGENT B7 ;  /* 0x0000000000077941 */ /* 0x000fea0003800200 */
.L_x_35215:
        /* <DEDUP_REMOVED lines=358> */
.L_x_35313:
        /* <DEDUP_REMOVED lines=18> */
.L_x_35318:
[----:B------:R-:W2:Y:S02]  /*5a00*/  LDG.E.U8 R2, desc[UR36][R2.64] ;  /* 0x0000002402027981 */ /* 0x000ea4000c1e1100 */
[----:B--2---:R0:W1:Y:S01]  /*5a10*/  I2F.F64.U16 R16, R2 ;  /* 0x0000000200107312 */ /* 0x0040620000101800 */
[----:B------:R-:W-:Y:S05]  /*5a20*/  BRA `(.L_x_35320) ;  /* 0x0000000c00607947 */ /* 0x000fea0003800000 */
.L_x_35317:
        /* <DEDUP_REMOVED lines=9> */
.L_x_35322:
[----:B------:R-:W2:Y:S02]  /*5ac0*/  LDG.E R2, desc[UR36][R2.64] ;  /* 0x0000002402027981 */ /* 0x000ea4000c1e1900 */
[----:B--2---:R0:W1:Y:S01]  /*5ad0*/  I2F.F64 R16, R2 ;  /* 0x0000000200107312 */ /* 0x0040620000201c00 */
[----:B------:R-:W-:Y:S05]  /*5ae0*/  BRA `(.L_x_35320) ;  /* 0x0000000c00307947 */ /* 0x000fea0003800000 */
.L_x_35321:
[----:B------:R-:W2:Y:S02]  /*5af0*/  LDG.E.U16 R2, desc[UR36][R2.64] ;  /* 0x0000002402027981 */ /* 0x000ea4000c1e1500 */
[----:B--2---:R0:W1:Y:S01]  /*5b00*/  I2F.F64.S16 R16, R2 ;  /* 0x0000000200107312 */ /* 0x0040620000101c00 */
[----:B------:R-:W-:Y:S05]  /*5b10*/  BRA `(.L_x_35320) ;  /* 0x0000000c00247947 */ /* 0x000fea0003800000 */
.L_x_35316:
        /* <DEDUP_REMOVED lines=10> */
.L_x_35324:
[----:B------:R-:W2:Y:S02]  /*5bc0*/  LDG.E.U16 R0, desc[UR36][R2.64] ;  /* 0x0000002402007981 */ /* 0x000ea4000c1e1500 */
[----:B--2---:R-:W-:-:S05]  /*5bd0*/  HADD2.F32 R0, -RZ, R0.H0_H0 ;  /* 0x20000000ff007230 */ /* 0x004fca0000004100 */
[----:B------:R-:W-:-:S04]  /*5be0*/  FMUL.FTZ R0, R0, 1 ;  /* 0x3f80000000007820 */ /* 0x000fc80000410000 */
[----:B------:R0:W1:Y:S01]  /*5bf0*/  F2F.F64.F32 R16, R0 ;  /* 0x0000000000107310 */ /* 0x0000620000201800 */
[----:B------:R-:W-:Y:S05]  /*5c00*/  BRA `(.L_x_35320) ;  /* 0x0000000800e87947 */ /* 0x000fea0003800000 */
.L_x_35323:
        /* <DEDUP_REMOVED lines=10> */
.L_x_35326:
[----:B------:R-:W2:Y:S02]  /*5cb0*/  LDG.E.U16 R2, desc[UR36][R2.64] ;  /* 0x0000002402027981 */ /* 0x000ea4000c1e1500 */
[----:B--2---:R-:W-:-:S05]  /*5cc0*/  HADD2.F32 R0, -RZ, R2.H0_H0 ;  /* 0x20000002ff007230 */ /* 0x004fca0000004100 */
[----:B------:R-:W-:-:S04]  /*5cd0*/  FMUL.FTZ R0, R0, 1 ;  /* 0x3f80000000007820 */ /* 0x000fc80000410000 */
[----:B------:R0:W1:Y:S01]  /*5ce0*/  F2F.F64.F32 R16, R0 ;  /* 0x0000000000107310 */ /* 0x0000620000201800 */
[----:B------:R-:W-:Y:S05]  /*5cf0*/  BRA `(.L_x_35320) ;  /* 0x0000000800ac7947 */ /* 0x000fea0003800000 */
.L_x_35325:
[----:B------:R0:W5:Y:S01]  /*5d00*/  LDG.E.64 R16, desc[UR36][R2.64] ;  /* 0x0000002402107981 */ /* 0x000162000c1e1b00 */
[----:B------:R-:W-:Y:S05]  /*5d10*/  BRA `(.L_x_35320) ;  /* 0x0000000800a47947 */ /* 0x000fea0003800000 */
.L_x_35315:
        /* <DEDUP_REMOVED lines=13> */
.L_x_35329:
[----:B------:R0:W5:Y:S01]  /*5df0*/  LDG.E.64 R16, desc[UR36][R2.64] ;  /* 0x0000002402107981 */ /* 0x000162000c1e1b00 */
[----:B------:R-:W-:Y:S05]  /*5e00*/  BRA `(.L_x_35320) ;  /* 0x0000000800687947 */ /* 0x000fea0003800000 */
.L_x_35328:
        /* <DEDUP_REMOVED lines=27> */
.L_x_35331:
        /* <DEDUP_REMOVED lines=14> */
.L_x_35330:
[----:B------:R-:W2:Y:S02]  /*60a0*/  LDG.E.U16 R0, desc[UR36][R2.64] ;  /* 0x0000002402007981 */ /* 0x000ea4000c1e1500 */
[----:B--2---:R-:W-:-:S04]  /*60b0*/  IMAD.U32 R0, R0, 0x10000, RZ ;  /* 0x0001000000007824 */ /* 0x004fc800078e00ff */
[----:B------:R-:W-:-:S04]  /*60c0*/  FMUL.FTZ R0, R0, 1 ;  /* 0x3f80000000007820 */ /* 0x000fc80000410000 */
[----:B------:R0:W1:Y:S01]  /*60d0*/  F2F.F64.F32 R16, R0 ;  /* 0x0000000000107310 */ /* 0x0000620000201800 */
[----:B------:R-:W-:Y:S05]  /*60e0*/  BRA `(.L_x_35320) ;  /* 0x0000000400b07947 */ /* 0x000fea0003800000 */
.L_x_35327:
        /* <DEDUP_REMOVED lines=11> */
.L_x_35334:
        /* <DEDUP_REMOVED lines=21> */
.L_x_35336:
[----:B------:R-:W-:Y:S05]  /*62f0*/  BSYNC.RECONVERGENT B0 ;  /* 0x0000000000007941 */ /* 0x000fea0003800200 */
.L_x_35335:
[----:B------:R-:W-:Y:S01]  /*6300*/  IMAD.SHL.U32 R0, R0, 0x100000, RZ ;  /* 0x0010000000007824 */ /* 0x000fe200078e00ff */
[----:B------:R-:W-:-:S04]  /*6310*/  LEA R2, R2, 0x3b800000, 0x17 ;  /* 0x3b80000002027811 */ /* 0x000fc800078eb8ff */
[----:B------:R-:W-:-:S05]  /*6320*/  LOP3.LUT R0, R2, R0, R7, 0xfe, !PT ;  /* 0x0000000002007212 */ /* 0x000fca00078efe07 */
[----:B------:R-:W-:-:S04]  /*6330*/  FMUL.FTZ R0, R0, 1 ;  /* 0x3f80000000007820 */ /* 0x000fc80000410000 */
[----:B------:R0:W1:Y:S01]  /*6340*/  F2F.F64.F32 R16, R0 ;  /* 0x0000000000107310 */ /* 0x0000620000201800 */
[----:B------:R-:W-:Y:S05]  /*6350*/  BRA `(.L_x_35320) ;  /* 0x0000000400147947 */ /* 0x000fea0003800000 */
.L_x_35333:
        /* <DEDUP_REMOVED lines=21> */
.L_x_35338:
[----:B------:R-:W-:Y:S05]  /*64b0*/  BSYNC.RECONVERGENT B0 ;  /* 0x0000000000007941 */ /* 0x000fea0003800200 */
.L_x_35337:
[----:B------:R-:W-:Y:S02]  /*64c0*/  SHF.L.U32 R0, R0, 0x15, RZ ;  /* 0x0000001500007819 */ /* 0x000fe400000006ff */
[----:B------:R-:W-:-:S04]  /*64d0*/  LEA R2, R2, 0x37800000, 0x17 ;  /* 0x3780000002027811 */ /* 0x000fc800078eb8ff */
[----:B------:R-:W-:-:S05]  /*64e0*/  LOP3.LUT R0, R2, R0, R7, 0xfe, !PT ;  /* 0x0000000002007212 */ /* 0x000fca00078efe07 */
[----:B------:R-:W-:-:S04]  /*64f0*/  FMUL.FTZ R0, R0, 1 ;  /* 0x3f80000000007820 */ /* 0x000fc80000410000 */
[----:B------:R0:W1:Y:S01]  /*6500*/  F2F.F64.F32 R16, R0 ;  /* 0x0000000000107310 */ /* 0x0000620000201800 */
[----:B------:R-:W-:Y:S05]  /*6510*/  BRA `(.L_x_35320) ;  /* 0x0000000000a47947 */ /* 0x000fea0003800000 */
.L_x_35332:
        /* <DEDUP_REMOVED lines=18> */
.L_x_35319:
        /* <DEDUP_REMOVED lines=16> */
.L_x_35341:
[----:B------:R-:W-:Y:S01]  /*6740*/  CS2R R16, SRZ ;  /* 0x0000000000107805 */ /* 0x000fe2000001ff00 */
[----:B------:R-:W-:Y:S06]  /*6750*/  BRA `(.L_x_35320) ;  /* 0x0000000000147947 */ /* 0x000fec0003800000 */
.L_x_35340:
[----:B------:R-:W2:Y:S02]  /*6760*/  LDG.E.64 R16, desc[UR36][R2.64] ;  /* 0x0000002402107981 */ /* 0x000ea4000c1e1b00 */
[----:B--2---:R-:W0:Y:S01]  /*6770*/  I2F.F64.U64 R16, R16 ;  /* 0x0000001000107312 */ /* 0x004e220000301800 */
[----:B------:R-:W-:Y:S05]  /*6780*/  BRA `(.L_x_35320) ;  /* 0x0000000000087947 */ /* 0x000fea0003800000 */
.L_x_35339:
[----:B------:R-:W2:Y:S02]  /*6790*/  LDG.E R2, desc[UR36][R2.64] ;  /* 0x0000002402027981 */ /* 0x000ea4000c1e1900 */
[----:B--2---:R0:W1:Y:S02]  /*67a0*/  I2F.F64.U32 R16, R2 ;  /* 0x0000000200107312 */ /* 0x0040640000201800 */
.L_x_35320:
[----:B------:R-:W-:Y:S05]  /*67b0*/  BSYNC.RECONVERGENT B6 ;  /* 0x0000000000067941 */ /* 0x000fea0003800200 */
.L_x_35314:
        /* <DEDUP_REMOVED lines=18> */
.L_x_35346:
[----:B0-----:R-:W3:Y:S02]  /*68e0*/  LDG.E.U8 R2, desc[UR36][R22.64] ;  /* 0x0000002416027981 */ /* 0x001ee4000c1e1100 */
[----:B---3--:R-:W0:Y:S01]  /*68f0*/  I2F.F64.U16 R2, R2 ;  /* 0x0000000200027312 */ /* 0x008e220000101800 */
[----:B------:R-:W-:Y:S05]  /*6900*/  BRA `(.L_x_35348) ;  /* 0x0000000c00607947 */ /* 0x000fea0003800000 */
.L_x_35345:
        /* <DEDUP_REMOVED lines=9> */
.L_x_35350:
[----:B0-----:R-:W3:Y:S02]  /*69a0*/  LDG.E R2, desc[UR36][R22.64] ;  /* 0x0000002416027981 */ /* 0x001ee4000c1e1900 */
[----:B---3--:R-:W0:Y:S01]  /*69b0*/  I2F.F64 R2, R2 ;  /* 0x0000000200027312 */ /* 0x008e220000201c00 */
[----:B------:R-:W-:Y:S05]  /*69c0*/  BRA `(.L_x_35348) ;  /* 0x0000000c00307947 */ /* 0x000fea0003800000 */
.L_x_35349:
[----:B0-----:R-:W3:Y:S02]  /*69d0*/  LDG.E.U16 R2, desc[UR36][R22.64] ;  /* 0x0000002416027981 */ /* 0x001ee4000c1e1500 */
[----:B---3--:R-:W0:Y:S01]  /*69e0*/  I2F.F64.S16 R2, R2 ;  /* 0x0000000200027312 */ /* 0x008e220000101c00 */
[----:B------:R-:W-:Y:S05]  /*69f0*/  BRA `(.L_x_35348) ;  /* 0x0000000c00247947 */ /* 0x000fea0003800000 */
.L_x_35344:
        /* <DEDUP_REMOVED lines=10> */
.L_x_35352:
[----:B01----:R-:W3:Y:S02]  /*6aa0*/  LDG.E.U16 R0, desc[UR36][R22.64] ;  /* 0x0000002416007981 */ /* 0x003ee4000c1e1500 */
[----:B---3--:R-:W-:-:S05]  /*6ab0*/  HADD2.F32 R0, -RZ, R0.H0_H0 ;  /* 0x20000000ff007230 */ /* 0x008fca0000004100 */
[----:B------:R-:W-:-:S04]  /*6ac0*/  FMUL.FTZ R0, R0, 1 ;  /* 0x3f80000000007820 */ /* 0x000fc80000410000 */
[----:B------:R0:W1:Y:S01]  /*6ad0*/  F2F.F64.F32 R2, R0 ;  /* 0x0000000000027310 */ /* 0x0000620000201800 */
[----:B------:R-:W-:Y:S05]  /*6ae0*/  BRA `(.L_x_35348) ;  /* 0x0000000800e87947 */ /* 0x000fea0003800000 */
.L_x_35351:
        /* <DEDUP_REMOVED lines=10> */
.L_x_35354:
[----:B------:R-:W0:Y:S02]  /*6b90*/  LDG.E.U16 R22, desc[UR36][R22.64] ;  /* 0x0000002416167981 */ /* 0x000e24000c1e1500 */
[----:B01----:R-:W-:-:S05]  /*6ba0*/  HADD2.F32 R0, -RZ, R22.H0_H0 ;  /* 0x20000016ff007230 */ /* 0x003fca0000004100 */
[----:B------:R-:W-:-:S04]  /*6bb0*/  FMUL.FTZ R0, R0, 1 ;  /* 0x3f80000000007820 */ /* 0x000fc80000410000 */
[----:B------:R0:W1:Y:S01]  /*6bc0*/  F2F.F64.F32 R2, R0 ;  /* 0x0000000000027310 */ /* 0x0000620000201800 */
[----:B------:R-:W-:Y:S05]  /*6bd0*/  BRA `(.L_x_35348) ;  /* 0x0000000800ac7947 */ /* 0x000fea0003800000 */
.L_x_35353:
[----:B0-----:R0:W5:Y:S01]  /*6be0*/  LDG.E.64 R2, desc[UR36][R22.64] ;  /* 0x0000002416027981 */ /* 0x001162000c1e1b00 */
[----:B------:R-:W-:Y:S05]  /*6bf0*/  BRA `(.L_x_35348) ;  /* 0x0000000800a47947 */ /* 0x000fea0003800000 */
.L_x_35343:
        /* <DEDUP_REMOVED lines=13> */
.L_x_35357:
[----:B0-----:R0:W5:Y:S01]  /*6cd0*/  LDG.E.64 R2, desc[UR36][R22.64] ;  /* 0x0000002416027981 */ /* 0x001162000c1e1b00 */
[----:B------:R-:W-:Y:S05]  /*6ce0*/  BRA `(.L_x_35348) ;  /* 0x0000000800687947 */ /* 0x000fea0003800000 */
.L_x_35356:
        /* <DEDUP_REMOVED lines=27> */
.L_x_35359:
        /* <DEDUP_REMOVED lines=14> */
.L_x_35358:
[----:B01----:R-:W3:Y:S02]  /*6f80*/  LDG.E.U16 R0, desc[UR36][R22.64] ;  /* 0x0000002416007981 */ /* 0x003ee4000c1e1500 */
[----:B---3--:R-:W-:-:S04]  /*6f90*/  IMAD.U32 R0, R0, 0x10000, RZ ;  /* 0x0001000000007824 */ /* 0x008fc800078e00ff */
[----:B------:R-:W-:-:S04]  /*6fa0*/  FMUL.FTZ R0, R0, 1 ;  /* 0x3f80000000007820 */ /* 0x000fc80000410000 */
[----:B------:R0:W1:Y:S01]  /*6fb0*/  F2F.F64.F32 R2, R0 ;  /* 0x0000000000027310 */ /* 0x0000620000201800 */
[----:B------:R-:W-:Y:S05]  /*6fc0*/  BRA `(.L_x_35348) ;  /* 0x0000000400b07947 */ /* 0x000fea0003800000 */
.L_x_35355:
        /* <DEDUP_REMOVED lines=11> */
.L_x_35362:
        /* <DEDUP_REMOVED lines=21> */
.L_x_35364:
[----:B------:R-:W-:Y:S05]  /*71d0*/  BSYNC.RECONVERGENT B0 ;  /* 0x0000000000007941 */ /* 0x000fea0003800200 */
.L_x_35363:
[----:B------:R-:W-:Y:S01]  /*71e0*/  IMAD.SHL.U32 R0, R0, 0x100000, RZ ;  /* 0x0010000000007824 */ /* 0x000fe200078e00ff */
[----:B------:R-:W-:-:S04]  /*71f0*/  LEA R2, R2, 0x3b800000, 0x17 ;  /* 0x3b80000002027811 */ /* 0x000fc800078eb8ff */
[----:B------:R-:W-:-:S05]  /*7200*/  LOP3.LUT R0, R2, R0, R7, 0xfe, !PT ;  /* 0x0000000002007212 */ /* 0x000fca00078efe07 */
[----:B------:R-:W-:-:S04]  /*7210*/  FMUL.FTZ R0, R0, 1 ;  /* 0x3f80000000007820 */ /* 0x000fc80000410000 */
[----:B------:R0:W1:Y:S01]  /*7220*/  F2F.F64.F32 R2, R0 ;  /* 0x0000000000027310 */ /* 0x0000620000201800 */
[----:B------:R-:W-:Y:S05]  /*7230*/  BRA `(.L_x_35348) ;  /* 0x0000000400147947 */ /* 0x000fea0003800000 */
.L_x_35361:
        /* <DEDUP_REMOVED lines=21> */
.L_x_35366:
[----:B------:R-:W-:Y:S05]  /*7390*/  BSYNC.RECONVERGENT B0 ;  /* 0x0000000000007941 */ /* 0x000fea0003800200 */
.L_x_35365:
[----:B------:R-:W-:Y:S02]  /*73a0*/  SHF.L.U32 R0, R0, 0x15, RZ ;  /* 0x0000001500007819 */ /* 0x000fe400000006ff */
[----:B------:R-:W-:-:S04]  /*73b0*/  LEA R2, R2, 0x37800000, 0x17 ;  /* 0x3780000002027811 */ /* 0x000fc800078eb8ff */
[----:B------:R-:W-:-:S05]  /*73c0*/  LOP3.LUT R0, R2, R0, R7, 0xfe, !PT ;  /* 0x0000000002007212 */ /* 0x000fca00078efe07 */
[----:B------:R-:W-:-:S04]  /*73d0*/  FMUL.FTZ R0, R0, 1 ;  /* 0x3f80000000007820 */ /* 0x000fc80000410000 */
[----:B------:R0:W1:Y:S01]  /*73e0*/  F2F.F64.F32 R2, R0 ;  /* 0x0000000000027310 */ /* 0x0000620000201800 */
[----:B------:R-:W-:Y:S05]  /*73f0*/  BRA `(.L_x_35348) ;  /* 0x0000000000a47947 */ /* 0x000fea0003800000 */
.L_x_35360:
        /* <DEDUP_REMOVED lines=18> */
.L_x_35347:
        /* <DEDUP_REMOVED lines=16> */
.L_x_35369:
[----:B------:R-:W-:Y:S01]  /*7620*/  CS2R R2, SRZ ;  /* 0x0000000000027805 */ /* 0x000fe2000001ff00 */
[----:B------:R-:W-:Y:S06]  /*7630*/  BRA `(.L_x_35348) ;  /* 0x0000000000147947 */ /* 0x000fec0003800000 */
.L_x_35368:
[----:B0-----:R-:W3:Y:S02]  /*7640*/  LDG.E.64 R2, desc[UR36][R22.64] ;  /* 0x0000002416027981 */ /* 0x001ee4000c1e1b00 */
[----:B---3--:R-:W0:Y:S01]  /*7650*/  I2F.F64.U64 R2, R2 ;  /* 0x0000000200027312 */ /* 0x008e220000301800 */
[----:B------:R-:W-:Y:S05]  /*7660*/  BRA `(.L_x_35348) ;  /* 0x0000000000087947 */ /* 0x000fea0003800000 */
.L_x_35367:
[----:B0-----:R-:W3:Y:S02]  /*7670*/  LDG.E R2, desc[UR36][R22.64] ;  /* 0x0000002416027981 */ /* 0x001ee4000c1e1900 */
[----:B---3--:R-:W0:Y:S02]  /*7680*/  I2F.F64.U32 R2, R2 ;  /* 0x0000000200027312 */ /* 0x008e240000201800 */
.L_x_35348:
[----:B------:R-:W-:Y:S05]  /*7690*/  BSYNC.RECONVERGENT B6 ;  /* 0x0000000000067941 */ /* 0x000fea0003800200 */
.L_x_35342:
[----:B------:R-:W2:Y:S01]  /*76a0*/  LDCU.64 UR6, c[0x0][0x5e8] ;  /* 0x0000bd00ff0677ac */ /* 0x000ea20008000a00 */
[----:B01-3-5:R-:W-:Y:S01]  /*76b0*/  DSETP.NEU.AND P0, PT, R2, RZ, PT ;  /* 0x000000ff0200722a */ /* 0x02bfe20003f0d000 */
[----:B------:R-:W-:Y:S01]  /*76c0*/  BSSY.RECONVERGENT B6, `(.L_x_35370) ;  /* 0x00000d3000067945 */ /* 0x000fe20003800200 */
[----:B------:R-:W-:-:S04]  /*76d0*/  UPRMT UR4, UR43, 0x9910, URZ ;  /* 0x000099102b047896 */ /* 0x000fc800080000ff */
[----:B--2-4-:R-:W-:Y:S01]  /*76e0*/  DSETP.NEU.AND P0, PT, R16, RZ, P0 ;  /* 0x000000ff1000722a */ /* 0x014fe2000070d000 */
        /* <DEDUP_REMOVED lines=15> */
.L_x_35374:
[----:B------:R0:W-:Y:S01]  /*77e0*/  STG.E.U8 desc[UR36][R2.64], R4 ;  /* 0x0000000402007986 */ /* 0x0001e2000c101124 */
[----:B------:R-:W-:Y:S05]  /*77f0*/  BRA `(.L_x_35376) ;  /* 0x0000000800fc7947 */ /* 0x000fea0003800000 */
.L_x_35373:
        /* <DEDUP_REMOVED lines=9> */
.L_x_35378:
[----:B------:R0:W-:Y:S01]  /*7890*/  STG.E desc[UR36][R2.64], R4 ;  /* 0x0000000402007986 */ /* 0x0001e2000c101924 */
[----:B------:R-:W-:Y:S05]  /*78a0*/  BRA `(.L_x_35376) ;  /* 0x0000000800d07947 */ /* 0x000fea0003800000 */
.L_x_35377:
[----:B------:R0:W-:Y:S01]  /*78b0*/  STG.E.U16 desc[UR36][R2.64], R4 ;  /* 0x0000000402007986 */ /* 0x0001e2000c101524 */
[----:B------:R-:W-:Y:S05]  /*78c0*/  BRA `(.L_x_35376) ;  /* 0x0000000800c87947 */ /* 0x000fea0003800000 */
.L_x_35372:
        /* <DEDUP_REMOVED lines=9> */
.L_x_35380:
[----:B------:R-:W-:-:S04]  /*7960*/  I2FP.F32.U32 R0, R4 ;  /* 0x0000000400007245 */ /* 0x000fc80000201000 */
[----:B------:R-:W-:-:S05]  /*7970*/  F2FP.F16.F32.PACK_AB R0, RZ, R0 ;  /* 0x00000000ff00723e */ /* 0x000fca00000000ff */
[----:B------:R0:W-:Y:S01]  /*7980*/  STG.E.U16 desc[UR36][R2.64], R0 ;  /* 0x0000000002007986 */ /* 0x0001e2000c101524 */
[----:B------:R-:W-:Y:S05]  /*7990*/  BRA `(.L_x_35376) ;  /* 0x0000000800947947 */ /* 0x000fea0003800000 */
.L_x_35379:
        /* <DEDUP_REMOVED lines=10> */
.L_x_35382:
[----:B------:R-:W-:-:S04]  /*7a40*/  I2FP.F32.U32 R4, R4 ;  /* 0x0000000400047245 */ /* 0x000fc80000201000 */
[----:B------:R-:W-:-:S04]  /*7a50*/  F2FP.F16.F32.PACK_AB R5, RZ, R4 ;  /* 0x00000004ff05723e */ /* 0x000fc800000000ff */
[----:B------:R-:W-:-:S05]  /*7a60*/  PRMT R5, R5, 0x5410, RZ ;  /* 0x0000541005057816 */ /* 0x000fca00000000ff */
[----:B------:R0:W-:Y:S01]  /*7a70*/  STG.E desc[UR36][R2.64], R5 ;  /* 0x0000000502007986 */ /* 0x0001e2000c101924 */
[----:B------:R-:W-:Y:S05]  /*7a80*/  BRA `(.L_x_35376) ;  /* 0x0000000800587947 */ /* 0x000fea0003800000 */
.L_x_35381:
[----:B------:R-:W0:Y:S02]  /*7a90*/  I2F.F64.U32 R4, R4 ;  /* 0x0000000400047312 */ /* 0x000e240000201800 */
[----:B0-----:R0:W-:Y:S01]  /*7aa0*/  STG.E.64 desc[UR36][R2.64], R4 ;  /* 0x0000000402007986 */ /* 0x0011e2000c101b24 */
[----:B------:R-:W-:Y:S05]  /*7ab0*/  BRA `(.L_x_35376) ;  /* 0x00000008004c7947 */ /* 0x000fea0003800000 */
.L_x_35371:
        /* <DEDUP_REMOVED lines=12> */
.L_x_35386:
        /* <DEDUP_REMOVED lines=17> */
.L_x_35388:
[----:B------:R-:W-:Y:S05]  /*7c90*/  BSYNC.RECONVERGENT B0 ;  /* 0x0000000000007941 */ /* 0x000fea0003800200 */
.L_x_35387:
[----:B------:R0:W-:Y:S01]  /*7ca0*/  STG.E.U8 desc[UR36][R2.64], R0 ;  /* 0x0000000002007986 */ /* 0x0001e2000c101124 */
[----:B------:R-:W-:Y:S05]  /*7cb0*/  BRA `(.L_x_35376) ;  /* 0x0000000400cc7947 */ /* 0x000fea0003800000 */
.L_x_35385:
        /* <DEDUP_REMOVED lines=17> */
.L_x_35390:
[----:B------:R-:W-:Y:S05]  /*7dd0*/  BSYNC.RECONVERGENT B0 ;  /* 0x0000000000007941 */ /* 0x000fea0003800200 */
.L_x_35389:
[----:B------:R0:W-:Y:S01]  /*7de0*/  STG.E.U8 desc[UR36][R2.64], R0 ;  /* 0x0000000002007986 */ /* 0x0001e2000c101124 */
[----:B------:R-:W-:Y:S05]  /*7df0*/  BRA `(.L_x_35376) ;  /* 0x00000004007c7947 */ /* 0x000fea0003800000 */
.L_x_35384:
        /* <DEDUP_REMOVED lines=21> */
.L_x_35392:
[----:B------:R-:W-:-:S05]  /*7f50*/  IMAD.MOV.U32 R5, RZ, RZ, RZ ;  /* 0x000000ffff057224 */ /* 0x000fca00078e00ff */
[----:B------:R0:W-:Y:S01]  /*7f60*/  STG.E.64 desc[UR36][R2.64], R4 ;  /* 0x0000000402007986 */ /* 0x0001e2000c101b24 */
[----:B------:R-:W-:Y:S05]  /*7f70*/  BRA `(.L_x_35376) ;  /* 0x00000004001c7947 */ /* 0x000fea0003800000 */
.L_x_35391:
[----:B------:R0:W-:Y:S01]  /*7f80*/  STG.E desc[UR36][R2.64], R4 ;  /* 0x0000000402007986 */ /* 0x0001e2000c101924 */
[----:B------:R-:W-:Y:S05]  /*7f90*/  BRA `(.L_x_35376) ;  /* 0x0000000400147947 */ /* 0x000fea0003800000 */
.L_x_35383:
        /* <DEDUP_REMOVED lines=8> */
.L_x_35394:
[----:B------:R-:W0:Y:S01]  /*8020*/  I2F.F64.U32 R4, R4 ;  /* 0x0000000400047312 */ /* 0x000e220000201800 */
[----:B------:R-:W-:-:S05]  /*8030*/  CS2R R6, SRZ ;  /* 0x0000000000067805 */ /* 0x000fca000001ff00 */
[----:B0-----:R4:W-:Y:S01]  /*8040*/  STG.E.128 desc[UR36][R2.64], R4 ;  /* 0x0000000402007986 */ /* 0x0019e2000c101d24 */
[----:B------:R-:W-:Y:S05]  /*8050*/  BRA `(.L_x_35376) ;  /* 0x0000000000e47947 */ /* 0x000fea0003800000 */
.L_x_35393:
[----:B------:R-:W-:-:S09]  /*8060*/  UISETP.NE.AND UP0, UPT, UR4, 0xf, UPT ;  /* 0x0000000f0400788c */ /* 0x000fd2000bf05270 */
[----:B------:R-:W-:Y:S05]  /*8070*/  BRA.U !UP0, `(.L_x_35395) ;  /* 0x0000000108d07547 */ /* 0x000fea000b800000 */
[----:B------:R-:W-:-:S09]  /*8080*/  UISETP.NE.AND UP0, UPT, UR4, 0x17, UPT ;  /* 0x000000170400788c */ /* 0x000fd2000bf05270 */
[----:B------:R-:W-:Y:S05]  /*8090*/  BRA.U !UP0, `(.L_x_35396) ;  /* 0x0000000108847547 */ /* 0x000fea000b800000 */
[----:B------:R-:W-:-:S09]  /*80a0*/  UISETP.NE.AND UP0, UPT, UR4, 0x18, UPT ;  /* 0x000000180400788c */ /* 0x000fd2000bf05270 */
[----:B------:R-:W-:Y:S05]  /*80b0*/  BRA.U !UP0, `(.L_x_35397) ;  /* 0x0000000108447547 */ /* 0x000fea000b800000 */
.L_x_35375:
        /* <DEDUP_REMOVED lines=16> */
.L_x_35398:
[----:B------:R-:W-:Y:S05]  /*81c0*/  BRA `(.L_x_35376) ;  /* 0x0000000000887947 */ /* 0x000fea0003800000 */
.L_x_35397:
        /* <DEDUP_REMOVED lines=11> */
.L_x_35400:
[----:B------:R-:W-:Y:S05]  /*8280*/  BSYNC.RECONVERGENT B0 ;  /* 0x0000000000007941 */ /* 0x000fea0003800200 */
.L_x_35399:
[----:B------:R3:W-:Y:S01]  /*8290*/  STG.E.U8 desc[UR36][R2.64], R5 ;  /* 0x0000000502007986 */ /* 0x0007e2000c101124 */
[----:B------:R-:W-:Y:S05]  /*82a0*/  BRA `(.L_x_35376) ;  /* 0x0000000000507947 */ /* 0x000fea0003800000 */
.L_x_35396:
        /* <DEDUP_REMOVED lines=12> */
.L_x_35401:
[----:B------:R-:W-:Y:S01]  /*8370*/  IMAD.MOV.U32 R5, RZ, RZ, 0x7f ;  /* 0x0000007fff057424 */ /* 0x000fe200078e00ff */
[----:B------:R-:W-:-:S04]  /*8380*/  ISETP.GT.U32.AND P0, PT, R7, 0x7f800000, PT ;  /* 0x7f8000000700780c */ /* 0x000fc80003f04070 */
[----:B------:R-:W-:-:S05]  /*8390*/  SEL R5, R5, 0x7c, P0 ;  /* 0x0000007c05057807 */ /* 0x000fca0000000000 */
[----:B------:R2:W-:Y:S01]  /*83a0*/  STG.E.U8 desc[UR36][R2.64], R5 ;  /* 0x0000000502007986 */ /* 0x0005e2000c101124 */
[----:B------:R-:W-:Y:S05]  /*83b0*/  BRA `(.L_x_35376) ;  /* 0x00000000000c7947 */ /* 0x000fea0003800000 */
.L_x_35395:
[----:B------:R-:W-:-:S04]  /*83c0*/  I2FP.F32.U32 R0, R4 ;  /* 0x0000000400007245 */ /* 0x000fc80000201000 */
[----:B------:R-:W-:-:S05]  /*83d0*/  F2FP.BF16.F32.PACK_AB R0, RZ, R0 ;  /* 0x00000000ff00723e */ /* 0x000fca00000010ff */
[----:B------:R0:W-:Y:S02]  /*83e0*/  STG.E.U16 desc[UR36][R2.64], R0 ;  /* 0x0000000002007986 */ /* 0x0001e4000c101524 */
.L_x_35376:
[----:B------:R-:W-:Y:S05]  /*83f0*/  BSYNC.RECONVERGENT B6 ;  /* 0x0000000000067941 */ /* 0x000fea0003800200 */
.L_x_35370:
[----:B------:R-:W-:-:S07]  /*8400*/  VIADD R19, R19, 0x80 ;  /* 0x0000008013137836 */ /* 0x000fce0000000000 */
.L_x_35312:
[----:B------:R-:W-:Y:S05]  /*8410*/  BSYNC.RECONVERGENT B7 ;  /* 0x0000000000077941 */ /* 0x000fea0003800200 */
.L_x_35311:
        /* <DEDUP_REMOVED lines=358> */
.L_x_35404:
        /* <DEDUP_REMOVED lines=18> */
.L_x_35409:
[----:B------:R-:W2:Y:S02]  /*9ba0*/  LDG.E.U8 R2, desc[UR36][R2.64] ;  /* 0x0000002402027981 */ /* 0x000ea4000c1e1100 */
[----:B--2---:R0:W1:Y:S01]  /*9bb0*/  I2F.F64.U16 R16, R2 ;  /* 0x0000000200107312 */ /* 0x0040620000101800 */
[----:B------:R-:W-:Y:S05]  /*9bc0*/  BRA `(.L_x_35411) ;  /* 0x0000000c00607947 */ /* 0x000fea0003800000 */
.L_x_35408:
        /* <DEDUP_REMOVED lines=9> */
.L_x_35413:
[----:B------:R-:W2:Y:S02]  /*9c60*/  LDG.E R2, desc[UR36][R2.64] ;  /* 0x0000002402027981 */ /* 0x000ea4000c1e1900 */
[----:B--2---:R0:W1:Y:S01]  /*9c70*/  I2F.F64 R16, R2 ;  /* 0x0000000200107312 */ /* 0x0040620000201c00 */
[----:B------:R-:W-:Y:S05]  /*9c80*/  BRA `(.L_x_35411) ;  /* 0x0000000c00307947 */ /* 0x000fea0003800000 */
.L_x_35412:
[----:B------:R-:W2:Y:S02]  /*9c90*/  LDG.E.U16 R2, desc[UR36][R2.64] ;  /* 0x0000002402027981 */ /* 0x000ea4000c1e1500 */
[----:B--2---:R4:W0:Y:S01]  /*9ca0*/  I2F.F64.S16 R16, R2 ;  /* 0x0000000200107312 */ /* 0x0048220000101c00 */
[----:B------:R-:W-:Y:S05]  /*9cb0*/  BRA `(.L_x_35411) ;  /* 0x0000000c00247947 */ /* 0x000fea0003800000 */
.L_x_35407:
        /* <DEDUP_REMOVED lines=10> */
.L_x_35415:
[----:B------:R-:W2:Y:S02]  /*9d60*/  LDG.E.U16 R0, desc[UR36][R2.64] ;  /* 0x0000002402007981 */ /* 0x000ea4000c1e1500 */
[----:B--2---:R-:W-:-:S05]  /*9d70*/  HADD2.F32 R0, -RZ, R0.H0_H0 ;  /* 0x20000000ff007230 */ /* 0x004fca0000004100 */
[----:B------:R-:W-:-:S04]  /*9d80*/  FMUL.FTZ R0, R0, 1 ;  /* 0x3f80000000007820 */ /* 0x000fc80000410000 */
[----:B------:R0:W1:Y:S01]  /*9d90*/  F2F.F64.F32 R16, R0 ;  /* 0x0000000000107310 */ /* 0x0000620000201800 */
[----:B------:R-:W-:Y:S05]  /*9da0*/  BRA `(.L_x_35411) ;  /* 0x0000000800e87947 */ /* 0x000fea0003800000 */
.L_x_35414:
        /* <DEDUP_REMOVED lines=10> */
.L_x_35417:
[----:B------:R-:W2:Y:S02]  /*9e50*/  LDG.E.U16 R2, desc[UR36][R2.64] ;  /* 0x0000002402027981 */ /* 0x000ea4000c1e1500 */
[----:B--2---:R-:W-:-:S05]  /*9e60*/  HADD2.F32 R0, -RZ, R2.H0_H0 ;  /* 0x20000002ff007230 */ /* 0x004fca0000004100 */
[----:B------:R-:W-:-:S04]  /*9e70*/  FMUL.FTZ R0, R0, 1 ;  /* 0x3f80000000007820 */ /* 0x000fc80000410000 */
[----:B------:R0:W1:Y:S01]  /*9e80*/  F2F.F64.F32 R16, R0 ;  /* 0x0000000000107310 */ /* 0x0000620000201800 */
[----:B------:R-:W-:Y:S05]  /*9e90*/  BRA `(.L_x_35411) ;  /* 0x0000000800ac7947 */ /* 0x000fea0003800000 */
.L_x_35416:
[----:B------:R0:W5:Y:S01]  /*9ea0*/  LDG.E.64 R16, desc[UR36][R2.64] ;  /* 0x0000002402107981 */ /* 0x000162000c1e1b00 */
[----:B------:R-:W-:Y:S05]  /*9eb0*/  BRA `(.L_x_35411) ;  /* 0x0000000800a47947 */ /* 0x000fea0003800000 */
.L_x_35406:
        /* <DEDUP_REMOVED lines=13> */
.L_x_35420:
[----:B------:R0:W5:Y:S01]  /*9f90*/  LDG.E.64 R16, desc[UR36][R2.64] ;  /* 0x0000002402107981 */ /* 0x000162000c1e1b00 */
[----:B------:R-:W-:Y:S05]  /*9fa0*/  BRA `(.L_x_35411) ;  /* 0x0000000800687947 */ /* 0x000fea0003800000 */
.L_x_35419:
        /* <DEDUP_REMOVED lines=27> */
.L_x_35422:
        /* <DEDUP_REMOVED lines=14> */
.L_x_35421:
[----:B------:R-:W2:Y:S02]  /*a240*/  LDG.E.U16 R0, desc[UR36][R2.64] ;  /* 0x0000002402007981 */ /* 0x000ea4000c1e1500 */
[----:B--2---:R-:W-:-:S05]  /*a250*/  SHF.L.U32 R0, R0, 0x10, RZ ;  /* 0x0000001000007819 */ /* 0x004fca00000006ff */
[----:B------:R-:W-:-:S04]  /*a260*/  FMUL.FTZ R0, R0, 1 ;  /* 0x3f80000000007820 */ /* 0x000fc80000410000 */
[----:B------:R0:W1:Y:S01]  /*a270*/  F2F.F64.F32 R16, R0 ;  /* 0x0000000000107310 */ /* 0x0000620000201800 */
[----:B------:R-:W-:Y:S05]  /*a280*/  BRA `(.L_x_35411) ;  /* 0x0000000400b07947 */ /* 0x000fea0003800000 */
.L_x_35418:
        /* <DEDUP_REMOVED lines=11> */
.L_x_35425:
        /* <DEDUP_REMOVED lines=21> */
.L_x_35427:
[----:B------:R-:W-:Y:S05]  /*a490*/  BSYNC.RECONVERGENT B0 ;  /* 0x0000000000007941 */ /* 0x000fea0003800200 */
.L_x_35426:
[----:B------:R-:W-:Y:S01]  /*a4a0*/  IMAD.SHL.U32 R0, R0, 0x100000, RZ ;  /* 0x0010000000007824 */ /* 0x000fe200078e00ff */
[----:B------:R-:W-:-:S04]  /*a4b0*/  LEA R2, R2, 0x3b800000, 0x17 ;  /* 0x3b80000002027811 */ /* 0x000fc800078eb8ff */
[----:B------:R-:W-:-:S05]  /*a4c0*/  LOP3.LUT R0, R2, R0, R7, 0xfe, !PT ;  /* 0x0000000002007212 */ /* 0x000fca00078efe07 */
[----:B------:R-:W-:-:S04]  /*a4d0*/  FMUL.FTZ R0, R0, 1 ;  /* 0x3f80000000007820 */ /* 0x000fc80000410000 */
[----:B------:R0:W1:Y:S01]  /*a4e0*/  F2F.F64.F32 R16, R0 ;  /* 0x0000000000107310 */ /* 0x0000620000201800 */
[----:B------:R-:W-:Y:S05]  /*a4f0*/  BRA `(.L_x_35411) ;  /* 0x0000000400147947 */ /* 0x000fea0003800000 */
.L_x_35424:
        /* <DEDUP_REMOVED lines=21> */
.L_x_35429:
[----:B------:R-:W-:Y:S05]  /*a650*/  BSYNC.RECONVERGENT B0 ;  /* 0x0000000000007941 */ /* 0x000fea0003800200 */
.L_x_35428:
[----:B------:R-:W-:Y:S02]  /*a660*/  SHF.L.U32 R0, R0, 0x15, RZ ;  /* 0x0000001500007819 */ /* 0x000fe400000006ff */
[----:B------:R-:W-:-:S04]  /*a670*/  LEA R2, R2, 0x37800000, 0x17 ;  /* 0x3780000002027811 */ /* 0x000fc800078eb8ff */
[----:B------:R-:W-:-:S05]  /*a680*/  LOP3.LUT R0, R2, R0, R7, 0xfe, !PT ;  /* 0x0000000002007212 */ /* 0x000fca00078efe07 */
[----:B------:R-:W-:-:S04]  /*a690*/  FMUL.FTZ R0, R0, 1 ;  /* 0x3f80000000007820 */ /* 0x000fc80000410000 */
[----:B------:R0:W1:Y:S01]  /*a6a0*/  F2F.F64.F32 R16, R0 ;  /* 0x0000000000107310 */ /* 0x0000620000201800 */
[----:B------:R-:W-:Y:S05]  /*a6b0*/  BRA `(.L_x_35411) ;  /* 0x0000000000a47947 */ /* 0x000fea0003800000 */
.L_x_35423:
        /* <DEDUP_REMOVED lines=18> */
.L_x_35410:
        /* <DEDUP_REMOVED lines=16> */
.L_x_35432:
[----:B------:R-:W-:Y:S01]  /*a8e0*/  CS2R R16, SRZ ;  /* 0x0000000000107805 */ /* 0x000fe2000001ff00 */
[----:B------:R-:W-:Y:S06]  /*a8f0*/  BRA `(.L_x_35411) ;  /* 0x0000000000147947 */ /* 0x000fec0003800000 */
.L_x_35431:
[----:B------:R-:W2:Y:S02]  /*a900*/  LDG.E.64 R16, desc[UR36][R2.64] ;  /* 0x0000002402107981 */ /* 0x000ea4000c1e1b00 */
[----:B--2---:R-:W0:Y:S01]  /*a910*/  I2F.F64.U64 R16, R16 ;  /* 0x0000001000107312 */ /* 0x004e220000301800 */
[----:B------:R-:W-:Y:S05]  /*a920*/  BRA `(.L_x_35411) ;  /* 0x0000000000087947 */ /* 0x000fea0003800000 */
.L_x_35430:
[----:B------:R-:W2:Y:S02]  /*a930*/  LDG.E R2, desc[UR36][R2.64] ;  /* 0x0000002402027981 */ /* 0x000ea4000c1e1900 */
[----:B--2---:R0:W1:Y:S02]  /*a940*/  I2F.F64.U32 R16, R2 ;  /* 0x0000000200107312 */ /* 0x0040640000201800 */
.L_x_35411:
[----:B------:R-:W-:Y:S05]  /*a950*/  BSYNC.RECONVERGENT B6 ;  /* 0x0000000000067941 */ /* 0x000fea0003800200 */
.L_x_35405:
        /* <DEDUP_REMOVED lines=18> */
.L_x_35437:
[----:B0---4-:R-:W2:Y:S02]  /*aa80*/  LDG.E.U8 R2, desc[UR36][R22.64] ;  /* 0x0000002416027981 */ /* 0x011ea4000c1e1100 */
[----:B--2---:R-:W0:Y:S01]  /*aa90*/  I2F.F64.U16 R2, R2 ;  /* 0x0000000200027312 */ /* 0x004e220000101800 */
[----:B------:R-:W-:Y:S05]  /*aaa0*/  BRA `(.L_x_35439) ;  /* 0x0000000c00607947 */ /* 0x000fea0003800000 */
.L_x_35436:
        /* <DEDUP_REMOVED lines=9> */
.L_x_35441:
[----:B0---4-:R-:W2:Y:S02]  /*ab40*/  LDG.E R2, desc[UR36][R22.64] ;  /* 0x0000002416027981 */ /* 0x011ea4000c1e1900 */
[----:B--2---:R-:W0:Y:S01]  /*ab50*/  I2F.F64 R2, R2 ;  /* 0x0000000200027312 */ /* 0x004e220000201c00 */
[----:B------:R-:W-:Y:S05]  /*ab60*/  BRA `(.L_x_35439) ;  /* 0x0000000c00307947 */ /* 0x000fea0003800000 */
.L_x_35440:
[----:B0---4-:R-:W2:Y:S02]  /*ab70*/  LDG.E.U16 R2, desc[UR36][R22.64] ;  /* 0x0000002416027981 */ /* 0x011ea4000c1e1500 */
[----:B--2---:R-:W0:Y:S01]  /*ab80*/  I2F.F64.S16 R2, R2 ;  /* 0x0000000200027312 */ /* 0x004e220000101c00 */
[----:B------:R-:W-:Y:S05]  /*ab90*/  BRA `(.L_x_35439) ;  /* 0x0000000c00247947 */ /* 0x000fea0003800000 */
.L_x_35435:
        /* <DEDUP_REMOVED lines=10> */
.L_x_35443:
[----:B0-----:R-:W2:Y:S02]  /*ac40*/  LDG.E.U16 R0, desc[UR36][R22.64] ;  /* 0x0000002416007981 */ /* 0x001ea4000c1e1500 */
[----:B--2---:R-:W-:-:S05]  /*ac50*/  HADD2.F32 R0, -RZ, R0.H0_H0 ;  /* 0x20000000ff007230 */ /* 0x004fca0000004100 */
[----:B------:R-:W-:-:S04]  /*ac60*/  FMUL.FTZ R0, R0, 1 ;  /* 0x3f80000000007820 */ /* 0x000fc80000410000 */
[----:B----4-:R0:W2:Y:S01]  /*ac70*/  F2F.F64.F32 R2, R0 ;  /* 0x0000000000027310 */ /* 0x0100a20000201800 */
[----:B------:R-:W-:Y:S05]  /*ac80*/  BRA `(.L_x_35439) ;  /* 0x0000000800e87947 */ /* 0x000fea0003800000 */
.L_x_35442:
        /* <DEDUP_REMOVED lines=10> */
.L_x_35445:
[----:B------:R-:W0:Y:S02]  /*ad30*/  LDG.E.U16 R22, desc[UR36][R22.64] ;  /* 0x0000002416167981 */ /* 0x000e24000c1e1500 */
[----:B0-----:R-:W-:-:S05]  /*ad40*/  HADD2.F32 R0, -RZ, R22.H0_H0 ;  /* 0x20000016ff007230 */ /* 0x001fca0000004100 */
[----:B------:R-:W-:-:S04]  /*ad50*/  FMUL.FTZ R0, R0, 1 ;  /* 0x3f80000000007820 */ /* 0x000fc80000410000 */
[----:B----4-:R0:W2:Y:S01]  /*ad60*/  F2F.F64.F32 R2, R0 ;  /* 0x0000000000027310 */ /* 0x0100a20000201800 */
[----:B------:R-:W-:Y:S05]  /*ad70*/  BRA `(.L_x_35439) ;  /* 0x0000000800ac7947 */ /* 0x000fea0003800000 */
.L_x_35444:
[----:B0---4-:R0:W5:Y:S01]  /*ad80*/  LDG.E.64 R2, desc[UR36][R22.64] ;  /* 0x0000002416027981 */ /* 0x011162000c1e1b00 */
[----:B------:R-:W-:Y:S05]  /*ad90*/  BRA `(.L_x_35439) ;  /* 0x0000000800a47947 */ /* 0x000fea0003800000 */
.L_x_35434:
        /* <DEDUP_REMOVED lines=13> */
.L_x_35448:
[----:B0---4-:R0:W5:Y:S01]  /*ae70*/  LDG.E.64 R2, desc[UR36][R22.64] ;  /* 0x0000002416027981 */ /* 0x011162000c1e1b00 */
[----:B------:R-:W-:Y:S05]  /*ae80*/  BRA `(.L_x_35439) ;  /* 0x0000000800687947 */ /* 0x000fea0003800000 */
.L_x_35447:
        /* <DEDUP_REMOVED lines=27> */
.L_x_35450:
        /* <DEDUP_REMOVED lines=14> */
.L_x_35449:
[----:B0-----:R-:W2:Y:S02]  /*b120*/  LDG.E.U16 R0, desc[UR36][R22.64] ;  /* 0x0000002416007981 */ /* 0x001ea4000c1e1500 */
[----:B--2---:R-:W-:-:S05]  /*b130*/  SHF.L.U32 R0, R0, 0x10, RZ ;  /* 0x0000001000007819 */ /* 0x004fca00000006ff */
[----:B------:R-:W-:-:S04]  /*b140*/  FMUL.FTZ R0, R0, 1 ;  /* 0x3f80000000007820 */ /* 0x000fc80000410000 */
[----:B----4-:R0:W2:Y:S01]  /*b150*/  F2F.F64.F32 R2, R0 ;  /* 0x0000000000027310 */ /* 0x0100a20000201800 */
[----:B------:R-:W-:Y:S05]  /*b160*/  BRA `(.L_x_35439) ;  /* 0x0000000400b07947 */ /* 0x000fea0003800000 */
.L_x_35446:
        /* <DEDUP_REMOVED lines=11> */
.L_x_35453:
        /* <DEDUP_REMOVED lines=21> */
.L_x_35455:
[----:B------:R-:W-:Y:S05]  /*b370*/  BSYNC.RECONVERGENT B0 ;  /* 0x0000000000007941 */ /* 0x000fea0003800200 */
.L_x_35454:
[----:B------:R-:W-:Y:S01]  /*b380*/  IMAD.SHL.U32 R0, R0, 0x100000, RZ ;  /* 0x0010000000007824 */ /* 0x000fe200078e00ff */
[----:B------:R-:W-:-:S04]  /*b390*/  LEA R2, R2, 0x3b800000, 0x17 ;  /* 0x3b80000002027811 */ /* 0x000fc800078eb8ff */
[----:B------:R-:W-:-:S05]  /*b3a0*/  LOP3.LUT R0, R2, R0, R7, 0xfe, !PT ;  /* 0x0000000002007212 */ /* 0x000fca00078efe07 */
[----:B------:R-:W-:-:S04]  /*b3b0*/  FMUL.FTZ R0, R0, 1 ;  /* 0x3f80000000007820 */ /* 0x000fc80000410000 */
[----:B------:R0:W2:Y:S01]  /*b3c0*/  F2F.F64.F32 R2, R0 ;  /* 0x0000000000027310 */ /* 0x0000a20000201800 */
[----:B------:R-:W-:Y:S05]  /*b3d0*/  BRA `(.L_x_35439) ;  /* 0x0000000400147947 */ /* 0x000fea0003800000 */
.L_x_35452:
        /* <DEDUP_REMOVED lines=21> */
.L_x_35457:
[----:B------:R-:W-:Y:S05]  /*b530*/  BSYNC.RECONVERGENT B0 ;  /* 0x0000000000007941 */ /* 0x000fea0003800200 */
.L_x_35456:
[----:B------:R-:W-:Y:S02]  /*b540*/  SHF.L.U32 R0, R0, 0x15, RZ ;  /* 0x0000001500007819 */ /* 0x000fe400000006ff */
[----:B------:R-:W-:-:S04]  /*b550*/  LEA R2, R2, 0x37800000, 0x17 ;  /* 0x3780000002027811 */ /* 0x000fc800078eb8ff */
[----:B------:R-:W-:-:S05]  /*b560*/  LOP3.LUT R0, R2, R0, R7, 0xfe, !PT ;  /* 0x0000000002007212 */ /* 0x000fca00078efe07 */
[----:B------:R-:W-:-:S04]  /*b570*/  FMUL.FTZ R0, R0, 1 ;  /* 0x3f80000000007820 */ /* 0x000fc80000410000 */
[----:B------:R0:W2:Y:S01]  /*b580*/  F2F.F64.F32 R2, R0 ;  /* 0x0000000000027310 */ /* 0x0000a20000201800 */
[----:B------:R-:W-:Y:S05]  /*b590*/  BRA `(.L_x_35439) ;  /* 0x0000000000a47947 */ /* 0x000fea0003800000 */
.L_x_35451:
        /* <DEDUP_REMOVED lines=18> */
.L_x_35438:
        /* <DEDUP_REMOVED lines=16> */
.L_x_35460:
[----:B------:R-:W-:Y:S01]  /*b7c0*/  CS2R R2, SRZ ;  /* 0x0000000000027805 */ /* 0x000fe2000001ff00 */
[----:B------:R-:W-:Y:S06]  /*b7d0*/  BRA `(.L_x_35439) ;  /* 0x0000000000147947 */ /* 0x000fec0003800000 */
.L_x_35459:
[----:B0---4-:R-:W2:Y:S02]  /*b7e0*/  LDG.E.64 R2, desc[UR36][R22.64] ;  /* 0x0000002416027981 */ /* 0x011ea4000c1e1b00 */
[----:B--2---:R-:W0:Y:S01]  /*b7f0*/  I2F.F64.U64 R2, R2 ;  /* 0x0000000200027312 */ /* 0x004e220000301800 */
[----:B------:R-:W-:Y:S05]  /*b800*/  BRA `(.L_x_35439) ;  /* 0x0000000000087947 */ /* 0x000fea0003800000 */
.L_x_35458:
[----:B0---4-:R-:W2:Y:S02]  /*b810*/  LDG.E R2, desc[UR36][R22.64] ;  /* 0x0000002416027981 */ /* 0x011ea4000c1e1900 */
[----:B--2---:R-:W0:Y:S02]  /*b820*/  I2F.F64.U32 R2, R2 ;  /* 0x0000000200027312 */ /* 0x004e240000201800 */
.L_x_35439:
[----:B------:R-:W-:Y:S05]  /*b830*/  BSYNC.RECONVERGENT B6 ;  /* 0x0000000000067941 */ /* 0x000fea0003800200 */
.L_x_35433:
[----:B------:R-:W1:Y:S01]  /*b840*/  LDCU.64 UR6, c[0x0][0x5e8] ;  /* 0x0000bd00ff0677ac */ /* 0x000e620008000a00 */
[----:B0-2-45:R-:W-:Y:S01]  /*b850*/  DSETP.NEU.AND P0, PT, R2, RZ, PT ;  /* 0x000000ff0200722a */ /* 0x035fe20003f0d000 */
[----:B------:R-:W-:Y:S01]  /*b860*/  BSSY.RECONVERGENT B6, `(.L_x_35461) ;  /* 0x00000d3000067945 */ /* 0x000fe20003800200 */
[----:B------:R-:W-:-:S04]  /*b870*/  UPRMT UR4, UR43, 0x9910, URZ ;  /* 0x000099102b047896 */ /* 0x000fc800080000ff */
[----:B-1-3--:R-:W-:Y:S01]  /*b880*/  DSETP.NEU.AND P0, PT, R16, RZ, P0 ;  /* 0x000000ff1000722a */ /* 0x00afe2000070d000 */
        /* <DEDUP_REMOVED lines=15> */
.L_x_35465:
[----:B------:R0:W-:Y:S01]  /*b980*/  STG.E.U8 desc[UR36][R2.64], R4 ;  /* 0x0000000402007986 */ /* 0x0001e2000c101124 */
[----:B------:R-:W-:Y:S05]  /*b990*/  BRA `(.L_x_35467) ;  /* 0x0000000800fc7947 */ /* 0x000fea0003800000 */
.L_x_35464:
        /* <DEDUP_REMOVED lines=9> */
.L_x_35469:
[----:B------:R0:W-:Y:S01]  /*ba30*/  STG.E desc[UR36][R2.64], R4 ;  /* 0x0000000402007986 */ /* 0x0001e2000c101924 */
[----:B------:R-:W-:Y:S05]  /*ba40*/  BRA `(.L_x_35467) ;  /* 0x0000000800d07947 */ /* 0x000fea0003800000 */
.L_x_35468:
[----:B------:R0:W-:Y:S01]  /*ba50*/  STG.E.U16 desc[UR36][R2.64], R4 ;  /* 0x0000000402007986 */ /* 0x0001e2000c101524 */
[----:B------:R-:W-:Y:S05]  /*ba60*/  BRA `(.L_x_35467) ;  /* 0x0000000800c87947 */ /* 0x000fea0003800000 */
.L_x_35463:
        /* <DEDUP_REMOVED lines=9> */
.L_x_35471:
[----:B------:R-:W-:-:S04]  /*bb00*/  I2FP.F32.U32 R0, R4 ;  /* 0x0000000400007245 */ /* 0x000fc80000201000 */
[----:B------:R-:W-:-:S05]  /*bb10*/  F2FP.F16.F32.PACK_AB R0, RZ, R0 ;  /* 0x00000000ff00723e */ /* 0x000fca00000000ff */
[----:B------:R0:W-:Y:S01]  /*bb20*/  STG.E.U16 desc[UR36][R2.64], R0 ;  /* 0x0000000002007986 */ /* 0x0001e2000c101524 */
[----:B------:R-:W-:Y:S05]  /*bb30*/  BRA `(.L_x_35467) ;  /* 0x0000000800947947 */ /* 0x000fea0003800000 */
.L_x_35470:
        /* <DEDUP_REMOVED lines=10> */
.L_x_35473:
[----:B------:R-:W-:-:S04]  /*bbe0*/  I2FP.F32.U32 R4, R4 ;  /* 0x0000000400047245 */ /* 0x000fc80000201000 */
[----:B------:R-:W-:-:S04]  /*bbf0*/  F2FP.F16.F32.PACK_AB R5, RZ, R4 ;  /* 0x00000004ff05723e */ /* 0x000fc800000000ff */
[----:B------:R-:W-:-:S05]  /*bc00*/  PRMT R5, R5, 0x5410, RZ ;  /* 0x0000541005057816 */ /* 0x000fca00000000ff */
[----:B------:R0:W-:Y:S01]  /*bc10*/  STG.E desc[UR36][R2.64], R5 ;  /* 0x0000000502007986 */ /* 0x0001e2000c101924 */
[----:B------:R-:W-:Y:S05]  /*bc20*/  BRA `(.L_x_35467) ;  /* 0x0000000800587947 */ /* 0x000fea0003800000 */
.L_x_35472:
[----:B------:R-:W0:Y:S02]  /*bc30*/  I2F.F64.U32 R4, R4 ;  /* 0x0000000400047312 */ /* 0x000e240000201800 */
[----:B0-----:R0:W-:Y:S01]  /*bc40*/  STG.E.64 desc[UR36][R2.64], R4 ;  /* 0x0000000402007986 */ /* 0x0011e2000c101b24 */
[----:B------:R-:W-:Y:S05]  /*bc50*/  BRA `(.L_x_35467) ;  /* 0x00000008004c7947 */ /* 0x000fea0003800000 */
.L_x_35462:
        /* <DEDUP_REMOVED lines=12> */
.L_x_35477:
        /* <DEDUP_REMOVED lines=17> */
.L_x_35479:
[----:B------:R-:W-:Y:S05]  /*be30*/  BSYNC.RECONVERGENT B0 ;  /* 0x0000000000007941 */ /* 0x000fea0003800200 */
.L_x_35478:
[----:B------:R0:W-:Y:S01]  /*be40*/  STG.E.U8 desc[UR36][R2.64], R0 ;  /* 0x0000000002007986 */ /* 0x0001e2000c101124 */
[----:B------:R-:W-:Y:S05]  /*be50*/  BRA `(.L_x_35467) ;  /* 0x0000000400cc7947 */ /* 0x000fea0003800000 */
.L_x_35476:
        /* <DEDUP_REMOVED lines=17> */
.L_x_35481:
[----:B------:R-:W-:Y:S05]  /*bf70*/  BSYNC.RECONVERGENT B0 ;  /* 0x0000000000007941 */ /* 0x000fea0003800200 */
.L_x_35480:
[----:B------:R0:W-:Y:S01]  /*bf80*/  STG.E.U8 desc[UR36][R2.64], R0 ;  /* 0x0000000002007986 */ /* 0x0001e2000c101124 */
[----:B------:R-:W-:Y:S05]  /*bf90*/  BRA `(.L_x_35467) ;  /* 0x00000004007c7947 */ /* 0x000fea0003800000 */
.L_x_35475:
        /* <DEDUP_REMOVED lines=21> */
.L_x_35483:
[----:B------:R-:W-:-:S05]  /*c0f0*/  MOV R5, RZ ;  /* 0x000000ff00057202 */ /* 0x000fca0000000f00 */
[----:B------:R0:W-:Y:S01]  /*c100*/  STG.E.64 desc[UR36][R2.64], R4 ;  /* 0x0000000402007986 */ /* 0x0001e2000c101b24 */
[----:B------:R-:W-:Y:S05]  /*c110*/  BRA `(.L_x_35467) ;  /* 0x00000004001c7947 */ /* 0x000fea0003800000 */
.L_x_35482:
[----:B------:R0:W-:Y:S01]  /*c120*/  STG.E desc[UR36][R2.64], R4 ;  /* 0x0000000402007986 */ /* 0x0001e2000c101924 */
[----:B------:R-:W-:Y:S05]  /*c130*/  BRA `(.L_x_35467) ;  /* 0x0000000400147947 */ /* 0x000fea0003800000 */
.L_x_35474:
        /* <DEDUP_REMOVED lines=8> */
.L_x_35485:
[----:B------:R-:W0:Y:S01]  /*c1c0*/  I2F.F64.U32 R4, R4 ;  /* 0x0000000400047312 */ /* 0x000e220000201800 */
[----:B------:R-:W-:-:S05]  /*c1d0*/  CS2R R6, SRZ ;  /* 0x0000000000067805 */ /* 0x000fca000001ff00 */
[----:B0-----:R0:W-:Y:S01]  /*c1e0*/  STG.E.128 desc[UR36][R2.64], R4 ;  /* 0x0000000402007986 */ /* 0x0011e2000c101d24 */
[----:B------:R-:W-:Y:S05]  /*c1f0*/  BRA `(.L_x_35467) ;  /* 0x0000000000e47947 */ /* 0x000fea0003800000 */
.L_x_35484:
[----:B------:R-:W-:-:S09]  /*c200*/  UISETP.NE.AND UP0, UPT, UR4, 0xf, UPT ;  /* 0x0000000f0400788c */ /* 0x000fd2000bf05270 */
[----:B------:R-:W-:Y:S05]  /*c210*/  BRA.U !UP0, `(.L_x_35486) ;  /* 0x0000000108d07547 */ /* 0x000fea000b800000 */
[----:B------:R-:W-:-:S09]  /*c220*/  UISETP.NE.AND UP0, UPT, UR4, 0x17, UPT ;  /* 0x000000170400788c */ /* 0x000fd2000bf05270 */
[----:B------:R-:W-:Y:S05]  /*c230*/  BRA.U !UP0, `(.L_x_35487) ;  /* 0x0000000108847547 */ /* 0x000fea000b800000 */
[----:B------:R-:W-:-:S09]  /*c240*/  UISETP.NE.AND UP0, UPT, UR4, 0x18, UPT ;  /* 0x000000180400788c */ /* 0x000fd2000bf05270 */
[----:B------:R-:W-:Y:S05]  /*c250*/  BRA.U !UP0, `(.L_x_35488) ;  /* 0x0000000108447547 */ /* 0x000fea000b800000 */
.L_x_35466:
        /* <DEDUP_REMOVED lines=16> */
.L_x_35489:
[----:B------:R-:W-:Y:S05]  /*c360*/  BRA `(.L_x_35467) ;  /* 0x0000000000887947 */ /* 0x000fea0003800000 */
.L_x_35488:
        /* <DEDUP_REMOVED lines=11> */
.L_x_35491:
[----:B------:R-:W-:Y:S05]  /*c420*/  BSYNC.RECONVERGENT B0 ;  /* 0x0000000000007941 */ /* 0x000fea0003800200 */
.L_x_35490:
[----:B------:R2:W-:Y:S01]  /*c430*/  STG.E.U8 desc[UR36][R2.64], R5 ;  /* 0x0000000502007986 */ /* 0x0005e2000c101124 */
[----:B------:R-:W-:Y:S05]  /*c440*/  BRA `(.L_x_35467) ;  /* 0x0000000000507947 */ /* 0x000fea0003800000 */
.L_x_35487:
        /* <DEDUP_REMOVED lines=12> */
.L_x_35492:
[----:B------:R-:W-:Y:S01]  /*c510*/  IMAD.MOV.U32 R5, RZ, RZ, 0x7f ;  /* 0x0000007fff057424 */ /* 0x000fe200078e00ff */
[----:B------:R-:W-:-:S04]  /*c520*/  ISETP.GT.U32.AND P0, PT, R7, 0x7f800000, PT ;  /* 0x7f8000000700780c */ /* 0x000fc80003f04070 */
[----:B------:R-:W-:-:S05]  /*c530*/  SEL R5, R5, 0x7c, P0 ;  /* 0x0000007c05057807 */ /* 0x000fca0000000000 */
[----:B------:R0:W-:Y:S01]  /*c540*/  STG.E.U8 desc[UR36][R2.64], R5 ;  /* 0x0000000502007986 */ /* 0x0001e2000c101124 */
[----:B------:R-:W-:Y:S05]  /*c550*/  BRA `(.L_x_35467) ;  /* 0x00000000000c7947 */ /* 0x000fea0003800000 */
.L_x_35486:
[----:B------:R-:W-:-:S04]  /*c560*/  I2FP.F32.U32 R0, R4 ;  /* 0x0000000400007245 */ /* 0x000fc80000201000 */
[----:B------:R-:W-:-:S05]  /*c570*/  F2FP.BF16.F32.PACK_AB R0, RZ, R0 ;  /* 0x00000000ff00723e */ /* 0x000fca00000010ff */
[----:B------:R3:W-:Y:S02]  /*c580*/  STG.E.U16 desc[UR36][R2.64], R0 ;  /* 0x0000000002007986 */ /* 0x0007e4000c101524 */
.L_x_35467:
[----:B------:R-:W-:Y:S05]  /*c590*/  BSYNC.RECONVERGENT B6 ;  /* 0x0000000000067941 */ /* 0x000fea0003800200 */
.L_x_35461:
[----:B------:R-:W-:-:S07]  /*c5a0*/  IADD3 R19, PT, PT, R19, 0x80, RZ ;  /* 0x0000008013137810 */ /* 0x000fce0007ffe0ff */
.L_x_35403:
[----:B------:R-:W-:Y:S05]  /*c5b0*/  BSYNC.RECONVERGENT B7 ;  /* 0x0000000000077941 */ /* 0x000fea0003800200 */
.L_x_35402:
        /* <DEDUP_REMOVED lines=357> */
.L_x_35493:
        /* <DEDUP_REMOVED lines=21> */
.L_x_35498:
[----:B------:R-:W2:Y:S02]  /*dd60*/  LDG.E.U8 R2, desc[UR36][R2.64] ;  /* 0x0000002402027981 */ /* 0x000ea4000c1e1100 */
[----:B--2---:R0:W1:Y:S01]  /*dd70*/  I2F.F64.U16 R18, R2 ;  /* 0x0000000200127312 */ /* 0x0040620000101800 */
[----:B------:R-:W-:Y:S05]  /*dd80*/  BRA `(.L_x_35500) ;  /* 0x0000000c00607947 */ /* 0x000fea0003800000 */
.L_x_35497:
        /* <DEDUP_REMOVED lines=9> */
.L_x_35502:
[----:B------:R-:W2:Y:S02]  /*de20*/  LDG.E R2, desc[UR36][R2.64] ;  /* 0x0000002402027981 */ /* 0x000ea4000c1e1900 */
[----:B--2---:R0:W1:Y:S01]  /*de30*/  I2F.F64 R18, R2 ;  /* 0x0000000200127312 */ /* 0x0040620000201c00 */
[----:B------:R-:W-:Y:S05]  /*de40*/  BRA `(.L_x_35500) ;  /* 0x0000000c00307947 */ /* 0x000fea0003800000 */
.L_x_35501:
[----:B------:R-:W2:Y:S02]  /*de50*/  LDG.E.U16 R2, desc[UR36][R2.64] ;  /* 0x0000002402027981 */ /* 0x000ea4000c1e1500 */
[----:B--2---:R0:W1:Y:S01]  /*de60*/  I2F.F64.S16 R18, R2 ;  /* 0x0000000200127312 */ /* 0x0040620000101c00 */
[----:B------:R-:W-:Y:S05]  /*de70*/  BRA `(.L_x_35500) ;  /* 0x0000000c00247947 */ /* 0x000fea0003800000 */
.L_x_35496:
        /* <DEDUP_REMOVED lines=10> */
.L_x_35504:
[----:B------:R-:W2:Y:S02]  /*df20*/  LDG.E.U16 R0, desc[UR36][R2.64] ;  /* 0x0000002402007981 */ /* 0x000ea4000c1e1500 */
[----:B--2---:R-:W-:-:S05]  /*df30*/  HADD2.F32 R0, -RZ, R0.H0_H0 ;  /* 0x20000000ff007230 */ /* 0x004fca0000004100 */
[----:B------:R-:W-:-:S04]  /*df40*/  FMUL.FTZ R0, R0, 1 ;  /* 0x3f80000000007820 */ /* 0x000fc80000410000 */
[----:B------:R0:W1:Y:S01]  /*df50*/  F2F.F64.F32 R18, R0 ;  /* 0x0000000000127310 */ /* 0x0000620000201800 */
[----:B------:R-:W-:Y:S05]  /*df60*/  BRA `(.L_x_35500) ;  /* 0x0000000800e87947 */ /* 0x000fea0003800000 */
.L_x_35503:
        /* <DEDUP_REMOVED lines=10> */
.L_x_35506:
[----:B------:R-:W2:Y:S02]  /*e010*/  LDG.E.U16 R2, desc[UR36][R2.64] ;  /* 0x0000002402027981 */ /* 0x000ea4000c1e1500 */
[----:B--2---:R-:W-:-:S05]  /*e020*/  HADD2.F32 R0, -RZ, R2.H0_H0 ;  /* 0x20000002ff007230 */ /* 0x004fca0000004100 */
[----:B------:R-:W-:-:S04]  /*e030*/  FMUL.FTZ R0, R0, 1 ;  /* 0x3f80000000007820 */ /* 0x000fc80000410000 */
[----:B------:R0:W1:Y:S01]  /*e040*/  F2F.F64.F32 R18, R0 ;  /* 0x0000000000127310 */ /* 0x0000620000201800 */
[----:B------:R-:W-:Y:S05]  /*e050*/  BRA `(.L_x_35500) ;  /* 0x0000000800ac7947 */ /* 0x000fea0003800000 */
.L_x_35505:
[----:B------:R0:W5:Y:S01]  /*e060*/  LDG.E.64 R18, desc[UR36][R2.64] ;  /* 0x0000002402127981 */ /* 0x000162000c1e1b00 */
[----:B------:R-:W-:Y:S05]  /*e070*/  BRA `(.L_x_35500) ;  /* 0x0000000800a47947 */ /* 0x000fea0003800000 */
.L_x_35495:
        /* <DEDUP_REMOVED lines=13> */
.L_x_35509:
[----:B------:R0:W5:Y:S01]  /*e150*/  LDG.E.64 R18, desc[UR36][R2.64] ;  /* 0x0000002402127981 */ /* 0x000162000c1e1b00 */
[----:B------:R-:W-:Y:S05]  /*e160*/  BRA `(.L_x_35500) ;  /* 0x0000000800687947 */ /* 0x000fea0003800000 */
.L_x_35508:
        /* <DEDUP_REMOVED lines=27> */
.L_x_35511:
        /* <DEDUP_REMOVED lines=14> */
.L_x_35510:
[----:B------:R-:W2:Y:S02]  /*e400*/  LDG.E.U16 R0, desc[UR36][R2.64] ;  /* 0x0000002402007981 */ /* 0x000ea4000c1e1500 */
[----:B--2---:R-:W-:-:S05]  /*e410*/  SHF.L.U32 R0, R0, 0x10, RZ ;  /* 0x0000001000007819 */ /* 0x004fca00000006ff */
[----:B------:R-:W-:-:S04]  /*e420*/  FMUL.FTZ R0, R0, 1 ;  /* 0x3f80000000007820 */ /* 0x000fc80000410000 */
[----:B------:R0:W1:Y:S01]  /*e430*/  F2F.F64.F32 R18, R0 ;  /* 0x0000000000127310 */ /* 0x0000620000201800 */
[----:B------:R-:W-:Y:S05]  /*e440*/  BRA `(.L_x_35500) ;  /* 0x0000000400b07947 */ /* 0x000fea0003800000 */
.L_x_35507:
        /* <DEDUP_REMOVED lines=11> */
.L_x_35514:
        /* <DEDUP_REMOVED lines=21> */
.L_x_35516:
[----:B------:R-:W-:Y:S05]  /*e650*/  BSYNC.RECONVERGENT B0 ;  /* 0x0000000000007941 */ /* 0x000fea0003800200 */
.L_x_35515:
[----:B------:R-:W-:Y:S01]  /*e660*/  IMAD.SHL.U32 R0, R0, 0x100000, RZ ;  /* 0x0010000000007824 */ /* 0x000fe200078e00ff */
[----:B------:R-:W-:-:S04]  /*e670*/  LEA R2, R2, 0x3b800000, 0x17 ;  /* 0x3b80000002027811 */ /* 0x000fc800078eb8ff */
[----:B------:R-:W-:-:S05]  /*e680*/  LOP3.LUT R0, R2, R0, R7, 0xfe, !PT ;  /* 0x0000000002007212 */ /* 0x000fca00078efe07 */
[----:B------:R-:W-:-:S04]  /*e690*/  FMUL.FTZ R0, R0, 1 ;  /* 0x3f80000000007820 */ /* 0x000fc80000410000 */
[----:B------:R0:W1:Y:S01]  /*e6a0*/  F2F.F64.F32 R18, R0 ;  /* 0x0000000000127310 */ /* 0x0000620000201800 */
[----:B------:R-:W-:Y:S05]  /*e6b0*/  BRA `(.L_x_35500) ;  /* 0x0000000400147947 */ /* 0x000fea0003800000 */
.L_x_35513:
        /* <DEDUP_REMOVED lines=21> */
.L_x_35518:
[----:B------:R-:W-:Y:S05]  /*e810*/  BSYNC.RECONVERGENT B0 ;  /* 0x0000000000007941 */ /* 0x000fea0003800200 */
.L_x_35517:
[----:B------:R-:W-:Y:S02]  /*e820*/  SHF.L.U32 R0, R0, 0x15, RZ ;  /* 0x0000001500007819 */ /* 0x000fe400000006ff */
[----:B------:R-:W-:-:S04]  /*e830*/  LEA R2, R2, 0x37800000, 0x17 ;  /* 0x3780000002027811 */ /* 0x000fc800078eb8ff */
[----:B------:R-:W-:-:S05]  /*e840*/  LOP3.LUT R0, R2, R0, R7, 0xfe, !PT ;  /* 0x0000000002007212 */ /* 0x000fca00078efe07 */
[----:B------:R-:W-:-:S04]  /*e850*/  FMUL.FTZ R0, R0, 1 ;  /* 0x3f80000000007820 */ /* 0x000fc80000410000 */
[----:B------:R0:W1:Y:S01]  /*e860*/  F2F.F64.F32 R18, R0 ;  /* 0x0000000000127310 */ /* 0x0000620000201800 */
[----:B------:R-:W-:Y:S05]  /*e870*/  BRA `(.L_x_35500) ;  /* 0x0000000000a47947 */ /* 0x000fea0003800000 */
.L_x_35512:
        /* <DEDUP_REMOVED lines=18> */
.L_x_35499:
        /* <DEDUP_REMOVED lines=16> */
.L_x_35521:
[----:B------:R-:W-:Y:S01]  /*eaa0*/  CS2R R18, SRZ ;  /* 0x0000000000127805 */ /* 0x000fe2000001ff00 */
[----:B------:R-:W-:Y:S06]  /*eab0*/  BRA `(.L_x_35500) ;  /* 0x0000000000147947 */ /* 0x000fec0003800000 */
.L_x_35520:
[----:B------:R-:W2:Y:S02]  /*eac0*/  LDG.E.64 R18, desc[UR36][R2.64] ;  /* 0x0000002402127981 */ /* 0x000ea4000c1e1b00 */
[----:B--2---:R-:W4:Y:S01]  /*ead0*/  I2F.F64.U64 R18, R18 ;  /* 0x0000001200127312 */ /* 0x004f220000301800 */
[----:B------:R-:W-:Y:S05]  /*eae0*/  BRA `(.L_x_35500) ;  /* 0x0000000000087947 */ /* 0x000fea0003800000 */
.L_x_35519:
[----:B------:R-:W2:Y:S02]  /*eaf0*/  LDG.E R2, desc[UR36][R2.64] ;  /* 0x0000002402027981 */ /* 0x000ea4000c1e1900 */
[----:B--2---:R0:W1:Y:S02]  /*eb00*/  I2F.F64.U32 R18, R2 ;  /* 0x0000000200127312 */ /* 0x0040640000201800 */
.L_x_35500:
[----:B------:R-:W-:Y:S05]  /*eb10*/  BSYNC.RECONVERGENT B6 ;  /* 0x0000000000067941 */ /* 0x000fea0003800200 */
.L_x_35494:
        /* <DEDUP_REMOVED lines=18> */
.L_x_35526:
[----:B0-----:R-:W2:Y:S02]  /*ec40*/  LDG.E.U8 R2, desc[UR36][R22.64] ;  /* 0x0000002416027981 */ /* 0x001ea4000c1e1100 */
[----:B--2---:R-:W0:Y:S01]  /*ec50*/  I2F.F64.U16 R2, R2 ;  /* 0x0000000200027312 */ /* 0x004e220000101800 */
[----:B------:R-:W-:Y:S05]  /*ec60*/  BRA `(.L_x_35528) ;  /* 0x0000000c00607947 */ /* 0x000fea0003800000 */
.L_x_35525:
        /* <DEDUP_REMOVED lines=9> */
.L_x_35530:
[----:B0-----:R-:W2:Y:S02]  /*ed00*/  LDG.E R2, desc[UR36][R22.64] ;  /* 0x0000002416027981 */ /* 0x001ea4000c1e1900 */
[----:B--2---:R-:W0:Y:S01]  /*ed10*/  I2F.F64 R2, R2 ;  /* 0x0000000200027312 */ /* 0x004e220000201c00 */
[----:B------:R-:W-:Y:S05]  /*ed20*/  BRA `(.L_x_35528) ;  /* 0x0000000c00307947 */ /* 0x000fea0003800000 */
.L_x_35529:
[----:B0-----:R-:W2:Y:S02]  /*ed30*/  LDG.E.U16 R2, desc[UR36][R22.64] ;  /* 0x0000002416027981 */ /* 0x001ea4000c1e1500 */
[----:B--2---:R-:W0:Y:S01]  /*ed40*/  I2F.F64.S16 R2, R2 ;  /* 0x0000000200027312 */ /* 0x004e220000101c00 */
[----:B------:R-:W-:Y:S05]  /*ed50*/  BRA `(.L_x_35528) ;  /* 0x0000000c00247947 */ /* 0x000fea0003800000 */
.L_x_35524:
        /* <DEDUP_REMOVED lines=10> */
.L_x_35532:
[----:B0-----:R-:W2:Y:S02]  /*ee00*/  LDG.E.U16 R0, desc[UR36][R22.64] ;  /* 0x0000002416007981 */ /* 0x001ea4000c1e1500 */
[----:B--2---:R-:W-:-:S05]  /*ee10*/  HADD2.F32 R0, -RZ, R0.H0_H0 ;  /* 0x20000000ff007230 */ /* 0x004fca0000004100 */
[----:B------:R-:W-:-:S04]  /*ee20*/  FMUL.FTZ R0, R0, 1 ;  /* 0x3f80000000007820 */ /* 0x000fc80000410000 */
[----:B------:R0:W2:Y:S01]  /*ee30*/  F2F.F64.F32 R2, R0 ;  /* 0x0000000000027310 */ /* 0x0000a20000201800 */
[----:B------:R-:W-:Y:S05]  /*ee40*/  BRA `(.L_x_35528) ;  /* 0x0000000800e87947 */ /* 0x000fea0003800000 */
.L_x_35531:
        /* <DEDUP_REMOVED lines=10> */
.L_x_35534:
[----:B------:R-:W0:Y:S02]  /*eef0*/  LDG.E.U16 R22, desc[UR36][R22.64] ;  /* 0x0000002416167981 */ /* 0x000e24000c1e1500 */
[----:B0-----:R-:W-:-:S05]  /*ef00*/  HADD2.F32 R0, -RZ, R22.H0_H0 ;  /* 0x20000016ff007230 */ /* 0x001fca0000004100 */
[----:B------:R-:W-:-:S04]  /*ef10*/  FMUL.FTZ R0, R0, 1 ;  /* 0x3f80000000007820 */ /* 0x000fc80000410000 */
[----:B------:R0:W2:Y:S01]  /*ef20*/  F2F.F64.F32 R2, R0 ;  /* 0x0000000000027310 */ /* 0x0000a20000201800 */
[----:B------:R-:W-:Y:S05]  /*ef30*/  BRA `(.L_x_35528) ;  /* 0x0000000800ac7947 */ /* 0x000fea0003800000 */
.L_x_35533:
[----:B0-----:R0:W5:Y:S01]  /*ef40*/  LDG.E.64 R2, desc[UR36][R22.64] ;  /* 0x0000002416027981 */ /* 0x001162000c1e1b00 */
[----:B------:R-:W-:Y:S05]  /*ef50*/  BRA `(.L_x_35528) ;  /* 0x0000000800a47947 */ /* 0x000fea0003800000 */
.L_x_35523:
        /* <DEDUP_REMOVED lines=13> */
.L_x_35537:
[----:B0-----:R0:W5:Y:S01]  /*f030*/  LDG.E.64 R2, desc[UR36][R22.64] ;  /* 0x0000002416027981 */ /* 0x001162000c1e1b00 */
[----:B------:R-:W-:Y:S05]  /*f040*/  BRA `(.L_x_35528) ;  /* 0x0000000800687947 */ /* 0x000fea0003800000 */
.L_x_35536:
        /* <DEDUP_REMOVED lines=27> */
.L_x_35539:
        /* <DEDUP_REMOVED lines=14> */
.L_x_35538:
[----:B0-----:R-:W2:Y:S02]  /*f2e0*/  LDG.E.U16 R0, desc[UR36][R22.64] ;  /* 0x0000002416007981 */ /* 0x001ea4000c1e1500 */
[----:B--2---:R-:W-:-:S05]  /*f2f0*/  SHF.L.U32 R0, R0, 0x10, RZ ;  /* 0x0000001000007819 */ /* 0x004fca00000006ff */
[----:B------:R-:W-:-:S04]  /*f300*/  FMUL.FTZ R0, R0, 1 ;  /* 0x3f80000000007820 */ /* 0x000fc80000410000 */
[----:B------:R0:W2:Y:S01]  /*f310*/  F2F.F64.F32 R2, R0 ;  /* 0x0000000000027310 */ /* 0x0000a20000201800 */
[----:B------:R-:W-:Y:S05]  /*f320*/  BRA `(.L_x_35528) ;  /* 0x0000000400b07947 */ /* 0x000fea0003800000 */
.L_x_35535:
        /* <DEDUP_REMOVED lines=11> */
.L_x_35542:
        /* <DEDUP_REMOVED lines=21> */
.L_x_35544:
[----:B------:R-:W-:Y:S05]  /*f530*/  BSYNC.RECONVERGENT B0 ;  /* 0x0000000000007941 */ /* 0x000fea0003800200 */
.L_x_35543:
[----:B------:R-:W-:Y:S01]  /*f540*/  IMAD.SHL.U32 R0, R0, 0x100000, RZ ;  /* 0x0010000000007824 */ /* 0x000fe200078e00ff */
[----:B------:R-:W-:-:S04]  /*f550*/  LEA R2, R2, 0x3b800000, 0x17 ;  /* 0x3b80000002027811 */ /* 0x000fc800078eb8ff */
[----:B------:R-:W-:-:S05]  /*f560*/  LOP3.LUT R0, R2, R0, R7, 0xfe, !PT ;  /* 0x0000000002007212 */ /* 0x000fca00078efe07 */
[----:B------:R-:W-:-:S04]  /*f570*/  FMUL.FTZ R0, R0, 1 ;  /* 0x3f80000000007820 */ /* 0x000fc80000410000 */
[----:B------:R0:W2:Y:S01]  /*f580*/  F2F.F64.F32 R2, R0 ;  /* 0x0000000000027310 */ /* 0x0000a20000201800 */
[----:B------:R-:W-:Y:S05]  /*f590*/  BRA `(.L_x_35528) ;  /* 0x0000000400147947 */ /* 0x000fea0003800000 */
.L_x_35541:
        /* <DEDUP_REMOVED lines=21> */
.L_x_35546:
[----:B------:R-:W-:Y:S05]  /*f6f0*/  BSYNC.RECONVERGENT B0 ;  /* 0x0000000000007941 */ /* 0x000fea0003800200 */
.L_x_35545:
[----:B------:R-:W-:Y:S02]  /*f700*/  SHF.L.U32 R0, R0, 0x15, RZ ;  /* 0x0000001500007819 */ /* 0x000fe400000006ff */
[----:B------:R-:W-:-:S04]  /*f710*/  LEA R2, R2, 0x37800000, 0x17 ;  /* 0x3780000002027811 */ /* 0x000fc800078eb8ff */
[----:B------:R-:W-:-:S05]  /*f720*/  LOP3.LUT R0, R2, R0, R7, 0xfe, !PT ;  /* 0x0000000002007212 */ /* 0x000fca00078efe07 */
[----:B------:R-:W-:-:S04]  /*f730*/  FMUL.FTZ R0, R0, 1 ;  /* 0x3f80000000007820 */ /* 0x000fc80000410000 */
[----:B------:R0:W2:Y:S01]  /*f740*/  F2F.F64.F32 R2, R0 ;  /* 0x0000000000027310 */ /* 0x0000a20000201800 */
[----:B------:R-:W-:Y:S05]  /*f750*/  BRA `(.L_x_35528) ;  /* 0x0000000000a47947 */ /* 0x000fea0003800000 */
.L_x_35540:
        /* <DEDUP_REMOVED lines=18> */
.L_x_35527:
        /* <DEDUP_REMOVED lines=16> */
.L_x_35549:
[----:B------:R-:W-:Y:S01]  /*f980*/  CS2R R2, SRZ ;  /* 0x0000000000027805 */ /* 0x000fe2000001ff00 */
[----:B------:R-:W-:Y:S06]  /*f990*/  BRA `(.L_x_35528) ;  /* 0x0000000000147947 */ /* 0x000fec0003800000 */
.L_x_35548:
[----:B0-----:R-:W2:Y:S02]  /*f9a0*/  LDG.E.64 R2, desc[UR36][R22.64] ;  /* 0x0000002416027981 */ /* 0x001ea4000c1e1b00 */
[----:B--2---:R-:W0:Y:S01]  /*f9b0*/  I2F.F64.U64 R2, R2 ;  /* 0x0000000200027312 */ /* 0x004e220000301800 */
[----:B------:R-:W-:Y:S05]  /*f9c0*/  BRA `(.L_x_35528) ;  /* 0x0000000000087947 */ /* 0x000fea0003800000 */
.L_x_35547:
[----:B0-----:R-:W2:Y:S02]  /*f9d0*/  LDG.E R2, desc[UR36][R22.64] ;  /* 0x0000002416027981 */ /* 0x001ea4000c1e1900 */
[----:B--2---:R-:W0:Y:S02]  /*f9e0*/  I2F.F64.U32 R2, R2 ;  /* 0x0000000200027312 */ /* 0x004e240000201800 */
.L_x_35528:
[----:B------:R-:W-:Y:S05]  /*f9f0*/  BSYNC.RECONVERGENT B6 ;  /* 0x0000000000067941 */ /* 0x000fea0003800200 */
.L_x_35522:
[----:B------:R-:W-:Y:S01]  /*fa00*/  UPRMT UR4, UR43, 0x9910, URZ ;  /* 0x000099102b047896 */ /* 0x000fe200080000ff */
[----:B0-2--5:R-:W-:-:S03]  /*fa10*/  DSETP.NEU.AND P0, PT, R2, RZ, PT ;  /* 0x000000ff0200722a */ /* 0x025fc60003f0d000 */
[----:B------:R-:W-:-:S03]  /*fa20*/  UISETP.GT.AND UP0, UPT, UR4, 0x9, UPT ;  /* 0x000000090400788c */ /* 0x000fc6000bf04270 */
[----:B-1-34-:R-:W-:-:S06]  /*fa30*/  DSETP.NEU.AND P0, PT, R18, RZ, P0 ;  /* 0x000000ff1200722a */ /* 0x01afcc000070d000 */
        /* <DEDUP_REMOVED lines=12> */
.L_x_35553:
[----:B------:R-:W-:Y:S01]  /*fb00*/  STG.E.U8 desc[UR36][R16.64], R2 ;  /* 0x0000000210007986 */ /* 0x000fe2000c101124 */
[----:B------:R-:W-:Y:S05]  /*fb10*/  EXIT ;  /* 0x000000000000794d */ /* 0x000fea0003800000 */
.L_x_35552:
        /* <DEDUP_REMOVED lines=9> */
.L_x_35556:
[----:B------:R-:W-:Y:S01]  /*fbb0*/  STG.E desc[UR36][R16.64], R2 ;  /* 0x0000000210007986 */ /* 0x000fe2000c101924 */
[----:B------:R-:W-:Y:S05]  /*fbc0*/  EXIT ;  /* 0x000000000000794d */ /* 0x000fea0003800000 */
.L_x_35555:
[----:B------:R-:W-:Y:S01]  /*fbd0*/  STG.E.U16 desc[UR36][R16.64], R2 ;  /* 0x0000000210007986 */ /* 0x000fe2000c101524 */
[----:B------:R-:W-:Y:S05]  /*fbe0*/  EXIT ;  /* 0x000000000000794d */ /* 0x000fea0003800000 */
.L_x_35551:
        /* <DEDUP_REMOVED lines=9> */
.L_x_35558:
[----:B------:R-:W-:-:S04]  /*fc80*/  I2FP.F32.U32 R0, R2 ;  /* 0x0000000200007245 */ /* 0x000fc80000201000 */
[----:B------:R-:W-:-:S05]  /*fc90*/  F2FP.F16.F32.PACK_AB R0, RZ, R0 ;  /* 0x00000000ff00723e */ /* 0x000fca00000000ff */
[----:B------:R-:W-:Y:S01]  /*fca0*/  STG.E.U16 desc[UR36][R16.64], R0 ;  /* 0x0000000010007986 */ /* 0x000fe2000c101524 */
[----:B------:R-:W-:Y:S05]  /*fcb0*/  EXIT ;  /* 0x000000000000794d */ /* 0x000fea0003800000 */
.L_x_35557:
        /* <DEDUP_REMOVED lines=10> */
.L_x_35560:
[----:B------:R-:W-:-:S04]  /*fd60*/  I2FP.F32.U32 R2, R2 ;  /* 0x0000000200027245 */ /* 0x000fc80000201000 */
[----:B------:R-:W-:-:S04]  /*fd70*/  F2FP.F16.F32.PACK_AB R3, RZ, R2 ;  /* 0x00000002ff03723e */ /* 0x000fc800000000ff */
[----:B------:R-:W-:-:S05]  /*fd80*/  PRMT R3, R3, 0x5410, RZ ;  /* 0x0000541003037816 */ /* 0x000fca00000000ff */
[----:B------:R-:W-:Y:S01]  /*fd90*/  STG.E desc[UR36][R16.64], R3 ;  /* 0x0000000310007986 */ /* 0x000fe2000c101924 */
[----:B------:R-:W-:Y:S05]  /*fda0*/  EXIT ;  /* 0x000000000000794d */ /* 0x000fea0003800000 */
.L_x_35559:
[----:B------:R-:W0:Y:S02]  /*fdb0*/  I2F.F64.U32 R2, R2 ;  /* 0x0000000200027312 */ /* 0x000e240000201800 */
[----:B0-----:R-:W-:Y:S01]  /*fdc0*/  STG.E.64 desc[UR36][R16.64], R2 ;  /* 0x0000000210007986 */ /* 0x001fe2000c101b24 */
[----:B------:R-:W-:Y:S05]  /*fdd0*/  EXIT ;  /* 0x000000000000794d */ /* 0x000fea0003800000 */
.L_x_35550:
        /* <DEDUP_REMOVED lines=12> */
.L_x_35564:
        /* <DEDUP_REMOVED lines=16> */
.L_x_35567:
[----:B------:R-:W-:-:S07]  /*ffa0*/  PRMT R8, R0, 0x7610, R8 ;  /* 0x0000761000087816 */ /* 0x000fce0000000008 */
.L_x_35566:
[----:B------:R-:W-:Y:S05]  /*ffb0*/  BSYNC.RECONVERGENT B0 ;  /* 0x0000000000007941 */ /* 0x000fea0003800200 */
.L_x_35565:
[----:B------:R-:W-:Y:S01]  /*ffc0*/  STG.E.U8 desc[UR36][R16.64], R8 ;  /* 0x0000000810007986 */ /* 0x000fe2000c101124 */
[----:B------:R-:W-:Y:S05]  /*ffd0*/  EXIT ;  /* 0x000000000000794d */ /* 0x000fea0003800000 */
.L_x_35563:
        /* <DEDUP_REMOVED lines=16> */
.L_x_35570:
[----:B------:R-:W-:-:S07]  /*100e0*/  PRMT R8, R0, 0x7610, R8 ;  /* 0x0000761000087816 */ /* 0x000fce0000000008 */
.L_x_35569:
[----:B------:R-:W-:Y:S05]  /*100f0*/  BSYNC.RECONVERGENT B0 ;  /* 0x0000000000007941 */ /* 0x000fea0003800200 */
.L_x_35568:
[----:B------:R-:W-:Y:S01]  /*10100*/  STG.E.U8 desc[UR36][R16.64], R8 ;  /* 0x0000000810007986 */ /* 0x000fe2000c101124 */
[----:B------:R-:W-:Y:S05]  /*10110*/  EXIT ;  /* 0x000000000000794d */ /* 0x000fea0003800000 */
.L_x_35562:
        /* <DEDUP_REMOVED lines=21> */
.L_x_35572:
[----:B------:R-:W-:-:S05]  /*10270*/  IMAD.MOV.U32 R3, RZ, RZ, RZ ;  /* 0x000000ffff037224 */ /* 0x000fca00078e00ff */
[----:B------:R-:W-:Y:S01]  /*10280*/  STG.E.64 desc[UR36][R16.64], R2 ;  /* 0x0000000210007986 */ /* 0x000fe2000c101b24 */
[----:B------:R-:W-:Y:S05]  /*10290*/  EXIT ;  /* 0x000000000000794d */ /* 0x000fea0003800000 */
.L_x_35571:
[----:B------:R-:W-:Y:S01]  /*102a0*/  STG.E desc[UR36][R16.64], R2 ;  /* 0x0000000210007986 */ /* 0x000fe2000c101924 */
[----:B------:R-:W-:Y:S05]  /*102b0*/  EXIT ;  /* 0x000000000000794d */ /* 0x000fea0003800000 */
.L_x_35561:
        /* <DEDUP_REMOVED lines=8> */
.L_x_35574:
[----:B------:R-:W0:Y:S01]  /*10340*/  I2F.F64.U32 R4, R2 ;  /* 0x0000000200047312 */ /* 0x000e220000201800 */
[----:B------:R-:W-:-:S05]  /*10350*/  CS2R R6, SRZ ;  /* 0x0000000000067805 */ /* 0x000fca000001ff00 */
[----:B0-----:R-:W-:Y:S01]  /*10360*/  STG.E.128 desc[UR36][R16.64], R4 ;  /* 0x0000000410007986 */ /* 0x001fe2000c101d24 */
[----:B------:R-:W-:Y:S05]  /*10370*/  EXIT ;  /* 0x000000000000794d */ /* 0x000fea0003800000 */
.L_x_35573:
[----:B------:R-:W-:-:S09]  /*10380*/  UISETP.NE.AND UP0, UPT, UR4, 0xf, UPT ;  /* 0x0000000f0400788c */ /* 0x000fd2000bf05270 */
[----:B------:R-:W-:Y:S05]  /*10390*/  BRA.U !UP0, `(.L_x_35575) ;  /* 0x0000000108d47547 */ /* 0x000fea000b800000 */
[----:B------:R-:W-:-:S09]  /*103a0*/  UISETP.NE.AND UP0, UPT, UR4, 0x17, UPT ;  /* 0x000000170400788c */ /* 0x000fd2000bf05270 */
[----:B------:R-:W-:Y:S05]  /*103b0*/  BRA.U !UP0, `(.L_x_35576) ;  /* 0x0000000108847547 */ /* 0x000fea000b800000 */
[----:B------:R-:W-:-:S09]  /*103c0*/  UISETP.NE.AND UP0, UPT, UR4, 0x18, UPT ;  /* 0x000000180400788c */ /* 0x000fd2000bf05270 */
[----:B------:R-:W-:Y:S05]  /*103d0*/  BRA.U !UP0, `(.L_x_35577) ;  /* 0x0000000108447547 */ /* 0x000fea000b800000 */
.L_x_35554:
        /* <DEDUP_REMOVED lines=16> */
.L_x_35578:
[----:B------:R-:W-:Y:S05]  /*104e0*/  EXIT ;  /* 0x000000000000794d */ /* 0x000fea0003800000 */
.L_x_35577:
        /* <DEDUP_REMOVED lines=11> */
.L_x_35580:
[----:B------:R-:W-:Y:S05]  /*105a0*/  BSYNC.RECONVERGENT B0 ;  /* 0x0000000000007941 */ /* 0x000fea0003800200 */
.L_x_35579:
[----:B------:R-:W-:Y:S01]  /*105b0*/  STG.E.U8 desc[UR36][R16.64], R3 ;  /* 0x0000000310007986 */ /* 0x000fe2000c101124 */
[----:B------:R-:W-:Y:S05]  /*105c0*/  EXIT ;  /* 0x000000000000794d */ /* 0x000fea0003800000 */
.L_x_35576:
        /* <DEDUP_REMOVED lines=13> */
.L_x_35581:
[----:B------:R-:W-:Y:S01]  /*106a0*/  HFMA2 R3, -RZ, RZ, 0, 7.569789886474609375e-06 ;  /* 0x0000007fff037431 */ /* 0x000fe200000001ff */
[----:B------:R-:W-:-:S04]  /*106b0*/  ISETP.GT.U32.AND P0, PT, R5, 0x7f800000, PT ;  /* 0x7f8000000500780c */ /* 0x000fc80003f04070 */
[----:B------:R-:W-:-:S05]  /*106c0*/  SEL R3, R3, 0x7c, P0 ;  /* 0x0000007c03037807 */ /* 0x000fca0000000000 */
[----:B------:R-:W-:Y:S01]  /*106d0*/  STG.E.U8 desc[UR36][R16.64], R3 ;  /* 0x0000000310007986 */ /* 0x000fe2000c101124 */
[----:B------:R-:W-:Y:S05]  /*106e0*/  EXIT ;  /* 0x000000000000794d */ /* 0x000fea0003800000 */
.L_x_35575:
[----:B------:R-:W-:-:S04]  /*106f0*/  I2FP.F32.U32 R0, R2 ;  /* 0x0000000200007245 */ /* 0x000fc80000201000 */
[----:B------:R-:W-:-:S05]  /*10700*/  F2FP.BF16.F32.PACK_AB R0, RZ, R0 ;  /* 0x00000000ff00723e */ /* 0x000fca00000010ff */
[----:B------:R-:W-:Y:S01]  /*10710*/  STG.E.U16 desc[UR36][R16.64], R0 ;  /* 0x0000000010007986 */ /* 0x000fe2000c101524 */
[----:B------:R-:W-:Y:S05]  /*10720*/  EXIT ;  /* 0x000000000000794d */ /* 0x000fea0003800000 */
.L_x_35582:
        /* <DEDUP_REMOVED lines=13> */
.L_x_43707:


//--------------------- .text._ZN2at6native27unrolled_elementwise_kernelINS0_13BinaryFunctorIddbZZZNS0_23logical_and_kernel_cudaERNS_14TensorIteratorEENKUlvE0_clEvENKUlvE4_clEvEUlddE_EESt5arrayIPcLm3EELi4E23TrivialOffsetCalculatorILi2EjESC_ILi1EjENS0_6memory12LoadWithCastILi2EEENSF_13StoreWithCastILi1EEEEEviT_T0_T2_T3_T4_T5_ --------------------------
	.section	.text._ZN2at6native27unrolled_elementwise_kernelINS0_13BinaryFunctorIddbZZZNS0_23logical_and_kernel_cudaERNS_14TensorIteratorEENKUlvE0_clEvENKUlvE4_clEvEUlddE_EESt5arrayIPcLm3EELi4E23TrivialOffsetCalculatorILi2EjESC_ILi1EjENS0_6memory12LoadWithCastILi2EEENSF_13StoreWithCastILi1EEEEEviT_T0_T2_T3_T4_T5_,"ax",@progbits
	.align	128
        .global         _ZN2at6native27unrolled_elementwise_kernelINS0_13BinaryFunctorIddbZZZNS0_23logical_and_kernel_cudaERNS_14TensorIteratorEENKUlvE0_clEvENKUlvE4_clEvEUlddE_EESt5arrayIPcLm3EELi4E23TrivialOffsetCalculatorILi2EjESC_ILi1EjENS0_6memory12LoadWithCastILi2EEENSF_13StoreWithCastILi1EEEEEviT_T0_T2_T3_T4_T5_
        .type           _ZN2at6native27unrolled_elementwise_kernelINS0_13BinaryFunctorIddbZZZNS0_23logical_and_kernel_cudaERNS_14TensorIteratorEENKUlvE0_clEvENKUlvE4_clEvEUlddE_EESt5arrayIPcLm3EELi4E23TrivialOffsetCalculatorILi2EjESC_ILi1EjENS0_6memory12LoadWithCastILi2EEENSF_13StoreWithCastILi1EEEEEviT_T0_T2_T3_T4_T5_,@function
        .size           _ZN2at6native27unrolled_elementwise_kernelINS0_13BinaryFunctorIddbZZZNS0_23logical_and_kernel_cudaERNS_14TensorIteratorEENKUlvE0_clEvENKUlvE4_clEvEUlddE_EESt5arrayIPcLm3EELi4E23TrivialOffsetCalculatorILi2EjESC_ILi1EjENS0_6memory12LoadWithCastILi2EEENSF_13StoreWithCastILi1EEEEEviT_T0_T2_T3_T4_T5_,(.L_x_43708 - _ZN2at6native27unrolled_elementwise_kernelINS0_13BinaryFunctorIddbZZZNS0_23logical_and_kernel_cudaERNS_14TensorIteratorEENKUlvE0_clEvENKUlvE4_clEvEUlddE_EESt5arrayIPcLm3EELi4E23TrivialOffsetCalculatorILi2EjESC_ILi1EjENS0_6memory12LoadWithCastILi2EEENSF_13StoreWithCastILi1EEEEEviT_T0_T2_T3_T4_T5_)
        .other          _ZN2at6native27unrolled_elementwise_kernelINS0_13BinaryFunctorIddbZZZNS0_23logical_and_kernel_cudaERNS_14TensorIteratorEENKUlvE0_clEvENKUlvE4_clEvEUlddE_EESt5arrayIPcLm3EELi4E23TrivialOffsetCalculatorILi2EjESC_ILi1EjENS0_6memory12LoadWithCastILi2EEENSF_13StoreWithCastILi1EEEEEviT_T0_T2_T3_T4_T5_,@"STO_CUDA_ENTRY STV_DEFAULT"
_ZN2at6native27unrolled_elementwise_kernelINS0_13BinaryFunctorIddbZZZNS0_23logical_and_kernel_cudaERNS_14TensorIteratorEENKUlvE0_clEvENKUlvE4_clEvEUlddE_EESt5arrayIPcLm3EELi4E23TrivialOffsetCalculatorILi2EjESC_ILi1EjENS0_6memory12LoadWithCastILi2EEENSF_13StoreWithCastILi1EEEEEviT_T0_T2_T3_T4_T5_:
.text._ZN2at6native27unrolled_elementwise_kernelINS0_13BinaryFunctorIddbZZZNS0_23logical_and_kernel_cudaERNS_14TensorIteratorEENKUlvE0_clEvENKUlvE4_clEvEUlddE_EESt5arrayIPcLm3EELi4E23TrivialOffsetCalculatorILi2EjESC_ILi1EjENS0_6memory12LoadWithCastILi2EEENSF_13StoreWithCastILi1EEEEEviT_T0_T2_T3_T4_T5_:
        /* <DEDUP_REMOVED lines=35> */
.L_x_35589:
[----:B------:R-:W2:Y:S02]  /*0230*/  LDG.E.U8 R4, desc[UR36][R4.64] ;  /* 0x0000002404047981 */ /* 0x000ea4000c1e1100 */
[----:B--2---:R0:W1:Y:S01]  /*0240*/  I2F.F64.U16 R16, R4 ;  /* 0x0000000400107312 */ /* 0x0040620000101800 */
[----:B------:R-:W-:Y:S05]  /*0250*/  BRA `(.L_x_35591) ;  /* 0x0000000c00647947 */ /* 0x000fea0003800000 */
.L_x_35588:
        /* <DEDUP_REMOVED lines=9> */
.L_x_35593:
[----:B------:R-:W2:Y:S02]  /*02f0*/  LDG.E R4, desc[UR36][R4.64] ;  /* 0x0000002404047981 */ /* 0x000ea4000c1e1900 */
[----:B--2---:R1:W2:Y:S01]  /*0300*/  I2F.F64 R16, R4 ;  /* 0x0000000400107312 */ /* 0x0042a20000201c00 */
[----:B------:R-:W-:Y:S05]  /*0310*/  BRA `(.L_x_35591) ;  /* 0x0000000c00347947 */ /* 0x000fea0003800000 */
.L_x_35592:
[----:B------:R-:W2:Y:S02]  /*0320*/  LDG.E.U16 R4, desc[UR36][R4.64] ;  /* 0x0000002404047981 */ /* 0x000ea4000c1e1500 */
[----:B--2---:R3:W4:Y:S01]  /*0330*/  I2F.F64.S16 R16, R4 ;  /* 0x0000000400107312 */ /* 0x0047220000101c00 */
[----:B------:R-:W-:Y:S05]  /*0340*/  BRA `(.L_x_35591) ;  /* 0x0000000c00287947 */ /* 0x000fea0003800000 */
.L_x_35587:
        /* <DEDUP_REMOVED lines=10> */
.L_x_35595:
[----:B------:R-:W2:Y:S02]  /*03f0*/  LDG.E.U16 R0, desc[UR36][R4.64] ;  /* 0x0000002404007981 */ /* 0x000ea4000c1e1500 */
[----:B--2---:R-:W-:-:S05]  /*0400*/  HADD2.F32 R0, -RZ, R0.H0_H0 ;  /* 0x20000000ff007230 */ /* 0x004fca0000004100 */
[----:B------:R-:W-:-:S04]  /*0410*/  FMUL.FTZ R0, R0, 1 ;  /* 0x3f80000000007820 */ /* 0x000fc80000410000 */
[----:B------:R0:W1:Y:S01]  /*0420*/  F2F.F64.F32 R16, R0 ;  /* 0x0000000000107310 */ /* 0x0000620000201800 */
[----:B------:R-:W-:Y:S05]  /*0430*/  BRA `(.L_x_35591) ;  /* 0x0000000800ec7947 */ /* 0x000fea0003800000 */
.L_x_35594:
        /* <DEDUP_REMOVED lines=10> */
.L_x_35597:
[----:B------:R-:W2:Y:S02]  /*04e0*/  LDG.E.U16 R4, desc[UR36][R4.64] ;  /* 0x0000002404047981 */ /* 0x000ea4000c1e1500 */
[----:B--2---:R-:W-:-:S05]  /*04f0*/  HADD2.F32 R0, -RZ, R4.H0_H0 ;  /* 0x20000004ff007230 */ /* 0x004fca0000004100 */
[----:B------:R-:W-:-:S04]  /*0500*/  FMUL.FTZ R0, R0, 1 ;  /* 0x3f80000000007820 */ /* 0x000fc80000410000 */
[----:B------:R0:W1:Y:S01]  /*0510*/  F2F.F64.F32 R16, R0 ;  /* 0x0000000000107310 */ /* 0x0000620000201800 */
[----:B------:R-:W-:Y:S05]  /*0520*/  BRA `(.L_x_35591) ;  /* 0x0000000800b07947 */ /* 0x000fea0003800000 */
.L_x_35596:
[----:B------:R0:W5:Y:S01]  /*0530*/  LDG.E.64 R16, desc[UR36][R4.64] ;  /* 0x0000002404107981 */ /* 0x000162000c1e1b00 */
[----:B------:R-:W-:Y:S05]  /*0540*/  BRA `(.L_x_35591) ;  /* 0x0000000800a87947 */ /* 0x000fea0003800000 */
.L_x_35586:
        /* <DEDUP_REMOVED lines=13> */
.L_x_35600:
[----:B------:R0:W5:Y:S01]  /*0620*/  LDG.E.64 R16, desc[UR36][R4.64] ;  /* 0x0000002404107981 */ /* 0x000162000c1e1b00 */
[----:B------:R-:W-:Y:S05]  /*0630*/  BRA `(.L_x_35591) ;  /* 0x00000008006c7947 */ /* 0x000fea0003800000 */
.L_x_35599:
        /* <DEDUP_REMOVED lines=27> */
.L_x_35602:
        /* <DEDUP_REMOVED lines=15> */
.L_x_35601:
[----:B------:R-:W2:Y:S02]  /*08e0*/  LDG.E.U16 R0, desc[UR36][R4.64] ;  /* 0x0000002404007981 */ /* 0x000ea4000c1e1500 */
[----:B--2---:R-:W-:-:S04]  /*08f0*/  IMAD.U32 R0, R0, 0x10000, RZ ;  /* 0x0001000000007824 */ /* 0x004fc800078e00ff */
[----:B------:R-:W-:-:S04]  /*0900*/  FMUL.FTZ R0, R0, 1 ;  /* 0x3f80000000007820 */ /* 0x000fc80000410000 */
[----:B------:R0:W1:Y:S01]  /*0910*/  F2F.F64.F32 R16, R0 ;  /* 0x0000000000107310 */ /* 0x0000620000201800 */
[----:B------:R-:W-:Y:S05]  /*0920*/  BRA `(.L_x_35591) ;  /* 0x0000000400b07947 */ /* 0x000fea0003800000 */
.L_x_35598:
        /* <DEDUP_REMOVED lines=11> */
.L_x_35605:
        /* <DEDUP_REMOVED lines=21> */
.L_x_35607:
[----:B------:R-:W-:Y:S05]  /*0b30*/  BSYNC.RECONVERGENT B0 ;  /* 0x0000000000007941 */ /* 0x000fea0003800200 */
.L_x_35606:
[----:B------:R-:W-:Y:S01]  /*0b40*/  IMAD.SHL.U32 R0, R0, 0x100000, RZ ;  /* 0x0010000000007824 */ /* 0x000fe200078e00ff */
[----:B------:R-:W-:-:S04]  /*0b50*/  LEA R3, R3, 0x3b800000, 0x17 ;  /* 0x3b80000003037811 */ /* 0x000fc800078eb8ff */
[----:B------:R-:W-:-:S05]  /*0b60*/  LOP3.LUT R0, R3, R0, R7, 0xfe, !PT ;  /* 0x0000000003007212 */ /* 0x000fca00078efe07 */
[----:B------:R-:W-:-:S04]  /*0b70*/  FMUL.FTZ R0, R0, 1 ;  /* 0x3f80000000007820 */ /* 0x000fc80000410000 */
[----:B------:R0:W1:Y:S01]  /*0b80*/  F2F.F64.F32 R16, R0 ;  /* 0x0000000000107310 */ /* 0x0000620000201800 */
[----:B------:R-:W-:Y:S05]  /*0b90*/  BRA `(.L_x_35591) ;  /* 0x0000000400147947 */ /* 0x000fea0003800000 */
.L_x_35604:
        /* <DEDUP_REMOVED lines=21> */
.L_x_35609:
[----:B------:R-:W-:Y:S05]  /*0cf0*/  BSYNC.RECONVERGENT B0 ;  /* 0x0000000000007941 */ /* 0x000fea0003800200 */
.L_x_35608:
[----:B------:R-:W-:Y:S01]  /*0d00*/  IMAD.SHL.U32 R0, R0, 0x200000, RZ ;  /* 0x0020000000007824 */ /* 0x000fe200078e00ff */
[----:B------:R-:W-:-:S04]  /*0d10*/  LEA R3, R3, 0x37800000, 0x17 ;  /* 0x3780000003037811 */ /* 0x000fc800078eb8ff */
[----:B------:R-:W-:-:S05]  /*0d20*/  LOP3.LUT R0, R3, R0, R7, 0xfe, !PT ;  /* 0x0000000003007212 */ /* 0x000fca00078efe07 */
[----:B------:R-:W-:-:S04]  /*0d30*/  FMUL.FTZ R0, R0, 1 ;  /* 0x3f80000000007820 */ /* 0x000fc80000410000 */
[----:B------:R0:W1:Y:S01]  /*0d40*/  F2F.F64.F32 R16, R0 ;  /* 0x0000000000107310 */ /* 0x0000620000201800 */
[----:B------:R-:W-:Y:S05]  /*0d50*/  BRA `(.L_x_35591) ;  /* 0x0000000000a47947 */ /* 0x000fea0003800000 */
.L_x_35603:
[----:B------:R-:W-:-:S09]  /*0d60*/  UISETP.NE.AND UP0, UPT, UR4, 0x1c, UPT ;  /* 0x0000001c0400788c */ /* 0x000fd2000bf05270 */
[----:B------:R-:W-:Y:S05]  /*0d70*/  BRA.U !UP0, `(.L_x_35610) ;  /* 0x0000000108947547 */ /* 0x000fea000b800000 */
[----:B------:R-:W-:-:S09]  /*0d80*/  UISETP.NE.AND UP0, UPT, UR4, 0x1d, UPT ;  /* 0x0000001d0400788c */ /* 0x000fd2000bf05270 */
[----:B------:R-:W-:Y:S05]  /*0d90*/  BRA.U !UP0, `(.L_x_35611) ;  /* 0x0000000108807547 */ /* 0x000fea000b800000 */
[----:B------:R-:W-:-:S09]  /*0da0*/  UISETP.NE.AND UP0, UPT, UR4, 0x2c, UPT ;  /* 0x0000002c0400788c */ /* 0x000fd2000bf05270 */
[----:B------:R-:W-:Y:S05]  /*0db0*/  BRA.U !UP0, `(.L_x_35612) ;  /* 0x0000000108487547 */ /* 0x000fea000b800000 */
.L_x_35590:
        /* <DEDUP_REMOVED lines=16> */
.L_x_35613:
[----:B------:R-:W-:Y:S01]  /*0ec0*/  CS2R R16, SRZ ;  /* 0x0000000000107805 */ /* 0x000fe2000001ff00 */
[----:B------:R-:W-:Y:S06]  /*0ed0*/  BRA `(.L_x_35591) ;  /* 0x0000000000447947 */ /* 0x000fec0003800000 */
.L_x_35612:
        /* <DEDUP_REMOVED lines=12> */
.L_x_35611:
[----:B------:R-:W2:Y:S02]  /*0fa0*/  LDG.E.64 R16, desc[UR36][R4.64] ;  /* 0x0000002404107981 */ /* 0x000ea4000c1e1b00 */
[----:B--2---:R-:W0:Y:S01]  /*0fb0*/  I2F.F64.U64 R16, R16 ;  /* 0x0000001000107312 */ /* 0x004e220000301800 */
[----:B------:R-:W-:Y:S05]  /*0fc0*/  BRA `(.L_x_35591) ;  /* 0x0000000000087947 */ /* 0x000fea0003800000 */
.L_x_35610:
[----:B------:R-:W2:Y:S02]  /*0fd0*/  LDG.E R4, desc[UR36][R4.64] ;  /* 0x0000002404047981 */ /* 0x000ea4000c1e1900 */
[----:B--2---:R0:W1:Y:S02]  /*0fe0*/  I2F.F64.U32 R16, R4 ;  /* 0x0000000400107312 */ /* 0x0040640000201800 */
.L_x_35591:
[----:B------:R-:W-:Y:S05]  /*0ff0*/  BSYNC.RECONVERGENT B6 ;  /* 0x0000000000067941 */ /* 0x000fea0003800200 */
.L_x_35585:
        /* <DEDUP_REMOVED lines=20> */
.L_x_35618:
[----:B-1----:R-:W3:Y:S02]  /*1140*/  LDG.E.U8 R4, desc[UR36][R6.64] ;  /* 0x0000002406047981 */ /* 0x002ee4000c1e1100 */
[----:B---3--:R-:W0:Y:S01]  /*1150*/  I2F.F64.U16 R4, R4 ;  /* 0x0000000400047312 */ /* 0x008e220000101800 */
[----:B------:R-:W-:Y:S05]  /*1160*/  BRA `(.L_x_35620) ;  /* 0x0000000c00647947 */ /* 0x000fea0003800000 */
.L_x_35617:
        /* <DEDUP_REMOVED lines=9> */
.L_x_35622:
[----:B-1----:R-:W3:Y:S02]  /*1200*/  LDG.E R4, desc[UR36][R6.64] ;  /* 0x0000002406047981 */ /* 0x002ee4000c1e1900 */
[----:B---3--:R-:W0:Y:S01]  /*1210*/  I2F.F64 R4, R4 ;  /* 0x0000000400047312 */ /* 0x008e220000201c00 */
[----:B------:R-:W-:Y:S05]  /*1220*/  BRA `(.L_x_35620) ;  /* 0x0000000c00347947 */ /* 0x000fea0003800000 */
.L_x_35621:
[----:B-1----:R-:W3:Y:S02]  /*1230*/  LDG.E.U16 R4, desc[UR36][R6.64] ;  /* 0x0000002406047981 */ /* 0x002ee4000c1e1500 */
[----:B---3--:R-:W0:Y:S01]  /*1240*/  I2F.F64.S16 R4, R4 ;  /* 0x0000000400047312 */ /* 0x008e220000101c00 */
[----:B------:R-:W-:Y:S05]  /*1250*/  BRA `(.L_x_35620) ;  /* 0x0000000c00287947 */ /* 0x000fea0003800000 */
.L_x_35616:
        /* <DEDUP_REMOVED lines=10> */
.L_x_35624:
[----:B------:R-:W3:Y:S02]  /*1300*/  LDG.E.U16 R0, desc[UR36][R6.64] ;  /* 0x0000002406007981 */ /* 0x000ee4000c1e1500 */
[----:B---3--:R-:W-:-:S05]  /*1310*/  HADD2.F32 R0, -RZ, R0.H0_H0 ;  /* 0x20000000ff007230 */ /* 0x008fca0000004100 */
[----:B------:R-:W-:-:S04]  /*1320*/  FMUL.FTZ R0, R0, 1 ;  /* 0x3f80000000007820 */ /* 0x000fc80000410000 */
[----:B-1----:R0:W1:Y:S01]  /*1330*/  F2F.F64.F32 R4, R0 ;  /* 0x0000000000047310 */ /* 0x0020620000201800 */
[----:B------:R-:W-:Y:S05]  /*1340*/  BRA `(.L_x_35620) ;  /* 0x0000000800ec7947 */ /* 0x000fea0003800000 */
.L_x_35623:
        /* <DEDUP_REMOVED lines=10> */
.L_x_35626:
[----:B------:R-:W3:Y:S02]  /*13f0*/  LDG.E.U16 R6, desc[UR36][R6.64] ;  /* 0x0000002406067981 */ /* 0x000ee4000c1e1500 */
[----:B---3--:R-:W-:-:S05]  /*1400*/  HADD2.F32 R0, -RZ, R6.H0_H0 ;  /* 0x20000006ff007230 */ /* 0x008fca0000004100 */
[----:B------:R-:W-:-:S04]  /*1410*/  FMUL.FTZ R0, R0, 1 ;  /* 0x3f80000000007820 */ /* 0x000fc80000410000 */
[----:B-1----:R0:W1:Y:S01]  /*1420*/  F2F.F64.F32 R4, R0 ;  /* 0x0000000000047310 */ /* 0x0020620000201800 */
[----:B------:R-:W-:Y:S05]  /*1430*/  BRA `(.L_x_35620) ;  /* 0x0000000800b07947 */ /* 0x000fea0003800000 */
.L_x_35625:
[----:B-1----:R0:W5:Y:S01]  /*1440*/  LDG.E.64 R4, desc[UR36][R6.64] ;  /* 0x0000002406047981 */ /* 0x002162000c1e1b00 */
[----:B------:R-:W-:Y:S05]  /*1450*/  BRA `(.L_x_35620) ;  /* 0x0000000800a87947 */ /* 0x000fea0003800000 */
.L_x_35615:
        /* <DEDUP_REMOVED lines=13> */
.L_x_35629:
[----:B-1----:R0:W5:Y:S01]  /*1530*/  LDG.E.64 R4, desc[UR36][R6.64] ;  /* 0x0000002406047981 */ /* 0x002162000c1e1b00 */
[----:B------:R-:W-:Y:S05]  /*1540*/  BRA `(.L_x_35620) ;  /* 0x00000008006c7947 */ /* 0x000fea0003800000 */
.L_x_35628:
        /* <DEDUP_REMOVED lines=27> */
.L_x_35631:
        /* <DEDUP_REMOVED lines=15> */
.L_x_35630:
[----:B------:R-:W3:Y:S02]  /*17f0*/  LDG.E.U16 R0, desc[UR36][R6.64] ;  /* 0x0000002406007981 */ /* 0x000ee4000c1e1500 */
[----:B---3--:R-:W-:-:S04]  /*1800*/  IMAD.U32 R0, R0, 0x10000, RZ ;  /* 0x0001000000007824 */ /* 0x008fc800078e00ff */
[----:B------:R-:W-:-:S04]  /*1810*/  FMUL.FTZ R0, R0, 1 ;  /* 0x3f80000000007820 */ /* 0x000fc80000410000 */
[----:B-1----:R0:W1:Y:S01]  /*1820*/  F2F.F64.F32 R4, R0 ;  /* 0x0000000000047310 */ /* 0x0020620000201800 */
[----:B------:R-:W-:Y:S05]  /*1830*/  BRA `(.L_x_35620) ;  /* 0x0000000400b07947 */ /* 0x000fea0003800000 */
.L_x_35627:
        /* <DEDUP_REMOVED lines=11> */
.L_x_35634:
        /* <DEDUP_REMOVED lines=21> */
.L_x_35636:
[----:B------:R-:W-:Y:S05]  /*1a40*/  BSYNC.RECONVERGENT B0 ;  /* 0x0000000000007941 */ /* 0x000fea0003800200 */
.L_x_35635:
[----:B------:R-:W-:Y:S01]  /*1a50*/  IMAD.SHL.U32 R0, R0, 0x100000, RZ ;  /* 0x0010000000007824 */ /* 0x000fe200078e00ff */
[----:B------:R-:W-:-:S04]  /*1a60*/  LEA R3, R3, 0x3b800000, 0x17 ;  /* 0x3b80000003037811 */ /* 0x000fc800078eb8ff */
[----:B------:R-:W-:-:S05]  /*1a70*/  LOP3.LUT R0, R3, R0, R7, 0xfe, !PT ;  /* 0x0000000003007212 */ /* 0x000fca00078efe07 */
[----:B------:R-:W-:-:S04]  /*1a80*/  FMUL.FTZ R0, R0, 1 ;  /* 0x3f80000000007820 */ /* 0x000fc80000410000 */
[----:B------:R0:W1:Y:S01]  /*1a90*/  F2F.F64.F32 R4, R0 ;  /* 0x0000000000047310 */ /* 0x0000620000201800 */
[----:B------:R-:W-:Y:S05]  /*1aa0*/  BRA `(.L_x_35620) ;  /* 0x0000000400147947 */ /* 0x000fea0003800000 */
.L_x_35633:
        /* <DEDUP_REMOVED lines=21> */
.L_x_35638:
[----:B------:R-:W-:Y:S05]  /*1c00*/  BSYNC.RECONVERGENT B0 ;  /* 0x0000000000007941 */ /* 0x000fea0003800200 */
.L_x_35637:
[----:B------:R-:W-:Y:S01]  /*1c10*/  IMAD.SHL.U32 R0, R0, 0x200000, RZ ;  /* 0x0020000000007824 */ /* 0x000fe200078e00ff */
[----:B------:R-:W-:-:S04]  /*1c20*/  LEA R3, R3, 0x37800000, 0x17 ;  /* 0x3780000003037811 */ /* 0x000fc800078eb8ff */
[----:B------:R-:W-:-:S05]  /*1c30*/  LOP3.LUT R0, R3, R0, R7, 0xfe, !PT ;  /* 0x0000000003007212 */ /* 0x000fca00078efe07 */
[----:B------:R-:W-:-:S04]  /*1c40*/  FMUL.FTZ R0, R0, 1 ;  /* 0x3f80000000007820 */ /* 0x000fc80000410000 */
[----:B------:R0:W1:Y:S01]  /*1c50*/  F2F.F64.F32 R4, R0 ;  /* 0x0000000000047310 */ /* 0x0000620000201800 */
[----:B------:R-:W-:Y:S05]  /*1c60*/  BRA `(.L_x_35620) ;  /* 0x0000000000a47947 */ /* 0x000fea0003800000 */
.L_x_35632:
[----:B------:R-:W-:-:S09]  /*1c70*/  UISETP.NE.AND UP0, UPT, UR4, 0x1c, UPT ;  /* 0x0000001c0400788c */ /* 0x000fd2000bf05270 */
[----:B------:R-:W-:Y:S05]  /*1c80*/  BRA.U !UP0, `(.L_x_35639) ;  /* 0x0000000108947547 */ /* 0x000fea000b800000 */
[----:B------:R-:W-:-:S09]  /*1c90*/  UISETP.NE.AND UP0, UPT, UR4, 0x1d, UPT ;  /* 0x0000001d0400788c */ /* 0x000fd2000bf05270 */
[----:B------:R-:W-:Y:S05]  /*1ca0*/  BRA.U !UP0, `(.L_x_35640) ;  /* 0x0000000108807547 */ /* 0x000fea000b800000 */
[----:B------:R-:W-:-:S09]  /*1cb0*/  UISETP.NE.AND UP0, UPT, UR4, 0x2c, UPT ;  /* 0x0000002c0400788c */ /* 0x000fd2000bf05270 */
[----:B------:R-:W-:Y:S05]  /*1cc0*/  BRA.U !UP0, `(.L_x_35641) ;  /* 0x0000000108487547 */ /* 0x000fea000b800000 */
.L_x_35619:
        /* <DEDUP_REMOVED lines=16> */
.L_x_35642:
[----:B------:R-:W-:Y:S01]  /*1dd0*/  CS2R R4, SRZ ;  /* 0x0000000000047805 */ /* 0x000fe2000001ff00 */
[----:B------:R-:W-:Y:S06]  /*1de0*/  BRA `(.L_x_35620) ;  /* 0x0000000000447947 */ /* 0x000fec0003800000 */
.L_x_35641:
        /* <DEDUP_REMOVED lines=12> */
.L_x_35640:
[----:B-1----:R-:W3:Y:S02]  /*1eb0*/  LDG.E.64 R4, desc[UR36][R6.64] ;  /* 0x0000002406047981 */ /* 0x002ee4000c1e1b00 */
[----:B---3--:R-:W0:Y:S01]  /*1ec0*/  I2F.F64.U64 R4, R4 ;  /* 0x0000000400047312 */ /* 0x008e220000301800 */
[----:B------:R-:W-:Y:S05]  /*1ed0*/  BRA `(.L_x_35620) ;  /* 0x0000000000087947 */ /* 0x000fea0003800000 */
.L_x_35639:
[----:B-1----:R-:W3:Y:S02]  /*1ee0*/  LDG.E R4, desc[UR36][R6.64] ;  /* 0x0000002406047981 */ /* 0x002ee4000c1e1900 */
[----:B---3--:R-:W0:Y:S02]  /*1ef0*/  I2F.F64.U32 R4, R4 ;  /* 0x0000000400047312 */ /* 0x008e240000201800 */
.L_x_35620:
[----:B------:R-:W-:Y:S05]  /*1f00*/  BSYNC.RECONVERGENT B6 ;  /* 0x0000000000067941 */ /* 0x000fea0003800200 */
.L_x_35614:
[----:B01---5:R-:W-:Y:S01]  /*1f10*/  DSETP.NEU.AND P0, PT, R4, RZ, PT ;  /* 0x000000ff0400722a */ /* 0x023fe20003f0d000 */
[----:B------:R-:W-:-:S05]  /*1f20*/  VIADD R22, R2, 0x80 ;  /* 0x0000008002167836 */ /* 0x000fca0000000000 */
[----:B--2-4-:R-:W-:-:S06]  /*1f30*/  DSETP.NEU.AND P0, PT, R16, RZ, P0 ;  /* 0x000000ff1000722a */ /* 0x014fcc000070d000 */
[----:B------:R-:W-:-:S08]  /*1f40*/  P2R R18, PR, RZ, 0x1 ;  /* 0x00000001ff127803 */ /* 0x000fd00000000000 */
.L_x_35584:
[----:B------:R-:W-:Y:S05]  /*1f50*/  BSYNC.RECONVERGENT B7 ;  /* 0x0000000000077941 */ /* 0x000fea0003800200 */
.L_x_35583:
        /* <DEDUP_REMOVED lines=26> */
.L_x_35649:
[----:B------:R-:W2:Y:S02]  /*2100*/  LDG.E.U8 R4, desc[UR36][R4.64] ;  /* 0x0000002404047981 */ /* 0x000ea4000c1e1100 */
[----:B--2---:R0:W1:Y:S01]  /*2110*/  I2F.F64.U16 R16, R4 ;  /* 0x0000000400107312 */ /* 0x0040620000101800 */
[----:B------:R-:W-:Y:S05]  /*2120*/  BRA `(.L_x_35651) ;  /* 0x0000000c00647947 */ /* 0x000fea0003800000 */
.L_x_35648:
        /* <DEDUP_REMOVED lines=9> */
.L_x_35653:
[----:B------:R-:W2:Y:S02]  /*21c0*/  LDG.E R4, desc[UR36][R4.64] ;  /* 0x0000002404047981 */ /* 0x000ea4000c1e1900 */
[----:B--2---:R0:W1:Y:S01]  /*21d0*/  I2F.F64 R16, R4 ;  /* 0x0000000400107312 */ /* 0x0040620000201c00 */
[----:B------:R-:W-:Y:S05]  /*21e0*/  BRA `(.L_x_35651) ;  /* 0x0000000c00347947 */ /* 0x000fea0003800000 */
.L_x_35652:
[----:B------:R-:W2:Y:S02]  /*21f0*/  LDG.E.U16 R4, desc[UR36][R4.64] ;  /* 0x0000002404047981 */ /* 0x000ea4000c1e1500 */
[----:B--2---:R0:W1:Y:S01]  /*2200*/  I2F.F64.S16 R16, R4 ;  /* 0x0000000400107312 */ /* 0x0040620000101c00 */
[----:B------:R-:W-:Y:S05]  /*2210*/  BRA `(.L_x_35651) ;  /* 0x0000000c00287947 */ /* 0x000fea0003800000 */
.L_x_35647:
        /* <DEDUP_REMOVED lines=10> */
.L_x_35655:
[----:B---3--:R-:W2:Y:S02]  /*22c0*/  LDG.E.U16 R0, desc[UR36][R4.64] ;  /* 0x0000002404007981 */ /* 0x008ea4000c1e1500 */
[----:B--2---:R-:W-:-:S05]  /*22d0*/  HADD2.F32 R0, -RZ, R0.H0_H0 ;  /* 0x20000000ff007230 */ /* 0x004fca0000004100 */
[----:B------:R-:W-:-:S04]  /*22e0*/  FMUL.FTZ R0, R0, 1 ;  /* 0x3f80000000007820 */ /* 0x000fc80000410000 */
[----:B------:R0:W1:Y:S01]  /*22f0*/  F2F.F64.F32 R16, R0 ;  /* 0x0000000000107310 */ /* 0x0000620000201800 */
[----:B------:R-:W-:Y:S05]  /*2300*/  BRA `(.L_x_35651) ;  /* 0x0000000800ec7947 */ /* 0x000fea0003800000 */
.L_x_35654:
        /* <DEDUP_REMOVED lines=10> */
.L_x_35657:
[----:B------:R-:W3:Y:S02]  /*23b0*/  LDG.E.U16 R4, desc[UR36][R4.64] ;  /* 0x0000002404047981 */ /* 0x000ee4000c1e1500 */
[----:B---3--:R-:W-:-:S05]  /*23c0*/  HADD2.F32 R0, -RZ, R4.H0_H0 ;  /* 0x20000004ff007230 */ /* 0x008fca0000004100 */
[----:B------:R-:W-:-:S04]  /*23d0*/  FMUL.FTZ R0, R0, 1 ;  /* 0x3f80000000007820 */ /* 0x000fc80000410000 */
[----:B------:R0:W1:Y:S01]  /*23e0*/  F2F.F64.F32 R16, R0 ;  /* 0x0000000000107310 */ /* 0x0000620000201800 */
[----:B------:R-:W-:Y:S05]  /*23f0*/  BRA `(.L_x_35651) ;  /* 0x0000000800b07947 */ /* 0x000fea0003800000 */
.L_x_35656:
[----:B------:R0:W5:Y:S01]  /*2400*/  LDG.E.64 R16, desc[UR36][R4.64] ;  /* 0x0000002404107981 */ /* 0x000162000c1e1b00 */
[----:B------:R-:W-:Y:S05]  /*2410*/  BRA `(.L_x_35651) ;  /* 0x0000000800a87947 */ /* 0x000fea0003800000 */
.L_x_35646:
        /* <DEDUP_REMOVED lines=13> */
.L_x_35660:
[----:B------:R0:W5:Y:S01]  /*24f0*/  LDG.E.64 R16, desc[UR36][R4.64] ;  /* 0x0000002404107981 */ /* 0x000162000c1e1b00 */
[----:B------:R-:W-:Y:S05]  /*2500*/  BRA `(.L_x_35651) ;  /* 0x00000008006c7947 */ /* 0x000fea0003800000 */
.L_x_35659:
        /* <DEDUP_REMOVED lines=27> */
.L_x_35662:
        /* <DEDUP_REMOVED lines=15> */
.L_x_35661:
[----:B---3--:R-:W2:Y:S02]  /*27b0*/  LDG.E.U16 R0, desc[UR36][R4.64] ;  /* 0x0000002404007981 */ /* 0x008ea4000c1e1500 */
[----:B--2---:R-:W-:-:S04]  /*27c0*/  IMAD.U32 R0, R0, 0x10000, RZ ;  /* 0x0001000000007824 */ /* 0x004fc800078e00ff */
[----:B------:R-:W-:-:S04]  /*27d0*/  FMUL.FTZ R0, R0, 1 ;  /* 0x3f80000000007820 */ /* 0x000fc80000410000 */
[----:B------:R0:W1:Y:S01]  /*27e0*/  F2F.F64.F32 R16, R0 ;  /* 0x0000000000107310 */ /* 0x0000620000201800 */
[----:B------:R-:W-:Y:S05]  /*27f0*/  BRA `(.L_x_35651) ;  /* 0x0000000400b07947 */ /* 0x000fea0003800000 */
.L_x_35658:
        /* <DEDUP_REMOVED lines=11> */
.L_x_35665:
        /* <DEDUP_REMOVED lines=21> */
.L_x_35667:
[----:B------:R-:W-:Y:S05]  /*2a00*/  BSYNC.RECONVERGENT B0 ;  /* 0x0000000000007941 */ /* 0x000fea0003800200 */
.L_x_35666:
[----:B------:R-:W-:Y:S01]  /*2a10*/  IMAD.SHL.U32 R0, R0, 0x100000, RZ ;  /* 0x0010000000007824 */ /* 0x000fe200078e00ff */
[----:B------:R-:W-:-:S04]  /*2a20*/  LEA R3, R3, 0x3b800000, 0x17 ;  /* 0x3b80000003037811 */ /* 0x000fc800078eb8ff */
[----:B------:R-:W-:-:S05]  /*2a30*/  LOP3.LUT R0, R3, R0, R7, 0xfe, !PT ;  /* 0x0000000003007212 */ /* 0x000fca00078efe07 */
[----:B------:R-:W-:-:S04]  /*2a40*/  FMUL.FTZ R0, R0, 1 ;  /* 0x3f80000000007820 */ /* 0x000fc80000410000 */
[----:B------:R0:W1:Y:S01]  /*2a50*/  F2F.F64.F32 R16, R0 ;  /* 0x0000000000107310 */ /* 0x0000620000201800 */
[----:B------:R-:W-:Y:S05]  /*2a60*/  BRA `(.L_x_35651) ;  /* 0x0000000400147947 */ /* 0x000fea0003800000 */
.L_x_35664:
        /* <DEDUP_REMOVED lines=21> */
.L_x_35669:
[----:B------:R-:W-:Y:S05]  /*2bc0*/  BSYNC.RECONVERGENT B0 ;  /* 0x0000000000007941 */ /* 0x000fea0003800200 */
.L_x_35668:
[----:B------:R-:W-:Y:S01]  /*2bd0*/  IMAD.SHL.U32 R0, R0, 0x200000, RZ ;  /* 0x0020000000007824 */ /* 0x000fe200078e00ff */
[----:B------:R-:W-:-:S04]  /*2be0*/  LEA R3, R3, 0x37800000, 0x17 ;  /* 0x3780000003037811 */ /* 0x000fc800078eb8ff */
[----:B------:R-:W-:-:S05]  /*2bf0*/  LOP3.LUT R0, R3, R0, R7, 0xfe, !PT ;  /* 0x0000000003007212 */ /* 0x000fca00078efe07 */
[----:B------:R-:W-:-:S04]  /*2c00*/  FMUL.FTZ R0, R0, 1 ;  /* 0x3f80000000007820 */ /* 0x000fc80000410000 */
[----:B------:R0:W1:Y:S01]  /*2c10*/  F2F.F64.F32 R16, R0 ;  /* 0x0000000000107310 */ /* 0x0000620000201800 */
[----:B------:R-:W-:Y:S05]  /*2c20*/  BRA `(.L_x_35651) ;  /* 0x0000000000a47947 */ /* 0x000fea0003800000 */
.L_x_35663:
        /* <DEDUP_REMOVED lines=18> */
.L_x_35650:
        /* <DEDUP_REMOVED lines=16> */
.L_x_35672:
[----:B------:R-:W-:Y:S01]  /*2e50*/  CS2R R16, SRZ ;  /* 0x0000000000107805 */ /* 0x000fe2000001ff00 */
[----:B------:R-:W-:Y:S06]  /*2e60*/  BRA `(.L_x_35651) ;  /* 0x0000000000147947 */ /* 0x000fec0003800000 */
.L_x_35671:
[----:B------:R-:W2:Y:S02]  /*2e70*/  LDG.E.64 R16, desc[UR36][R4.64] ;  /* 0x0000002404107981 */ /* 0x000ea4000c1e1b00 */
[----:B--2---:R-:W0:Y:S01]  /*2e80*/  I2F.F64.U64 R16, R16 ;  /* 0x0000001000107312 */ /* 0x004e220000301800 */
[----:B------:R-:W-:Y:S05]  /*2e90*/  BRA `(.L_x_35651) ;  /* 0x0000000000087947 */ /* 0x000fea0003800000 */
.L_x_35670:
[----:B------:R-:W2:Y:S02]  /*2ea0*/  LDG.E R4, desc[UR36][R4.64] ;  /* 0x0000002404047981 */ /* 0x000ea4000c1e1900 */
[----:B--2---:R4:W0:Y:S02]  /*2eb0*/  I2F.F64.U32 R16, R4 ;  /* 0x0000000400107312 */ /* 0x0048240000201800 */
.L_x_35651:
[----:B------:R-:W-:Y:S05]  /*2ec0*/  BSYNC.RECONVERGENT B6 ;  /* 0x0000000000067941 */ /* 0x000fea0003800200 */
.L_x_35645:
        /* <DEDUP_REMOVED lines=20> */
.L_x_35677:
[----:B----4-:R-:W3:Y:S02]  /*3010*/  LDG.E.U8 R4, desc[UR36][R6.64] ;  /* 0x0000002406047981 */ /* 0x010ee4000c1e1100 */
[----:B---3--:R-:W3:Y:S01]  /*3020*/  I2F.F64.U16 R4, R4 ;  /* 0x0000000400047312 */ /* 0x008ee20000101800 */
[----:B------:R-:W-:Y:S05]  /*3030*/  BRA `(.L_x_35679) ;  /* 0x0000000c00647947 */ /* 0x000fea0003800000 */
.L_x_35676:
        /* <DEDUP_REMOVED lines=9> */
.L_x_35681:
[----:B----4-:R-:W3:Y:S02]  /*30d0*/  LDG.E R4, desc[UR36][R6.64] ;  /* 0x0000002406047981 */ /* 0x010ee4000c1e1900 */
[----:B---3--:R-:W0:Y:S01]  /*30e0*/  I2F.F64 R4, R4 ;  /* 0x0000000400047312 */ /* 0x008e220000201c00 */
[----:B------:R-:W-:Y:S05]  /*30f0*/  BRA `(.L_x_35679) ;  /* 0x0000000c00347947 */ /* 0x000fea0003800000 */
.L_x_35680:
[----:B----4-:R-:W3:Y:S02]  /*3100*/  LDG.E.U16 R4, desc[UR36][R6.64] ;  /* 0x0000002406047981 */ /* 0x010ee4000c1e1500 */
[----:B---3--:R-:W4:Y:S01]  /*3110*/  I2F.F64.S16 R4, R4 ;  /* 0x0000000400047312 */ /* 0x008f220000101c00 */
[----:B------:R-:W-:Y:S05]  /*3120*/  BRA `(.L_x_35679) ;  /* 0x0000000c00287947 */ /* 0x000fea0003800000 */
.L_x_35675:
        /* <DEDUP_REMOVED lines=10> */
.L_x_35683:
[----:B-1----:R-:W3:Y:S02]  /*31d0*/  LDG.E.U16 R0, desc[UR36][R6.64] ;  /* 0x0000002406007981 */ /* 0x002ee4000c1e1500 */
[----:B---3--:R-:W-:-:S05]  /*31e0*/  HADD2.F32 R0, -RZ, R0.H0_H0 ;  /* 0x20000000ff007230 */ /* 0x008fca0000004100 */
[----:B------:R-:W-:-:S04]  /*31f0*/  FMUL.FTZ R0, R0, 1 ;  /* 0x3f80000000007820 */ /* 0x000fc80000410000 */
[----:B----4-:R0:W1:Y:S01]  /*3200*/  F2F.F64.F32 R4, R0 ;  /* 0x0000000000047310 */ /* 0x0100620000201800 */
[----:B------:R-:W-:Y:S05]  /*3210*/  BRA `(.L_x_35679) ;  /* 0x0000000800ec7947 */ /* 0x000fea0003800000 */
.L_x_35682:
        /* <DEDUP_REMOVED lines=10> */
.L_x_35685:
[----:B------:R-:W1:Y:S02]  /*32c0*/  LDG.E.U16 R6, desc[UR36][R6.64] ;  /* 0x0000002406067981 */ /* 0x000e64000c1e1500 */
[----:B-1----:R-:W-:-:S05]  /*32d0*/  HADD2.F32 R0, -RZ, R6.H0_H0 ;  /* 0x20000006ff007230 */ /* 0x002fca0000004100 */
[----:B------:R-:W-:-:S04]  /*32e0*/  FMUL.FTZ R0, R0, 1 ;  /* 0x3f80000000007820 */ /* 0x000fc80000410000 */
[----:B----4-:R0:W1:Y:S01]  /*32f0*/  F2F.F64.F32 R4, R0 ;  /* 0x0000000000047310 */ /* 0x0100620000201800 */
[----:B------:R-:W-:Y:S05]  /*3300*/  BRA `(.L_x_35679) ;  /* 0x0000000800b07947 */ /* 0x000fea0003800000 */
.L_x_35684:
[----:B----4-:R0:W5:Y:S01]  /*3310*/  LDG.E.64 R4, desc[UR36][R6.64] ;  /* 0x0000002406047981 */ /* 0x010162000c1e1b00 */
[----:B------:R-:W-:Y:S05]  /*3320*/  BRA `(.L_x_35679) ;  /* 0x0000000800a87947 */ /* 0x000fea0003800000 */
.L_x_35674:
        /* <DEDUP_REMOVED lines=13> */
.L_x_35688:
[----:B----4-:R0:W5:Y:S01]  /*3400*/  LDG.E.64 R4, desc[UR36][R6.64] ;  /* 0x0000002406047981 */ /* 0x010162000c1e1b00 */
[----:B------:R-:W-:Y:S05]  /*3410*/  BRA `(.L_x_35679) ;  /* 0x00000008006c7947 */ /* 0x000fea0003800000 */
.L_x_35687:
        /* <DEDUP_REMOVED lines=27> */
.L_x_35690:
        /* <DEDUP_REMOVED lines=15> */
.L_x_35689:
[----:B-1----:R-:W3:Y:S02]  /*36c0*/  LDG.E.U16 R0, desc[UR36][R6.64] ;  /* 0x0000002406007981 */ /* 0x002ee4000c1e1500 */
[----:B---3--:R-:W-:-:S04]  /*36d0*/  IMAD.U32 R0, R0, 0x10000, RZ ;  /* 0x0001000000007824 */ /* 0x008fc800078e00ff */
[----:B------:R-:W-:-:S04]  /*36e0*/  FMUL.FTZ R0, R0, 1 ;  /* 0x3f80000000007820 */ /* 0x000fc80000410000 */
[----:B----4-:R0:W1:Y:S01]  /*36f0*/  F2F.F64.F32 R4, R0 ;  /* 0x0000000000047310 */ /* 0x0100620000201800 */
[----:B------:R-:W-:Y:S05]  /*3700*/  BRA `(.L_x_35679) ;  /* 0x0000000400b07947 */ /* 0x000fea0003800000 */
.L_x_35686:
        /* <DEDUP_REMOVED lines=11> */
.L_x_35693:
        /* <DEDUP_REMOVED lines=21> */
.L_x_35695:
[----:B------:R-:W-:Y:S05]  /*3910*/  BSYNC.RECONVERGENT B0 ;  /* 0x0000000000007941 */ /* 0x000fea0003800200 */
.L_x_35694:
[----:B------:R-:W-:Y:S01]  /*3920*/  IMAD.SHL.U32 R0, R0, 0x100000, RZ ;  /* 0x0010000000007824 */ /* 0x000fe200078e00ff */
[----:B------:R-:W-:-:S04]  /*3930*/  LEA R3, R3, 0x3b800000, 0x17 ;  /* 0x3b80000003037811 */ /* 0x000fc800078eb8ff */
[----:B------:R-:W-:-:S05]  /*3940*/  LOP3.LUT R0, R3, R0, R7, 0xfe, !PT ;  /* 0x0000000003007212 */ /* 0x000fca00078efe07 */
[----:B------:R-:W-:-:S04]  /*3950*/  FMUL.FTZ R0, R0, 1 ;  /* 0x3f80000000007820 */ /* 0x000fc80000410000 */
[----:B------:R0:W1:Y:S01]  /*3960*/  F2F.F64.F32 R4, R0 ;  /* 0x0000000000047310 */ /* 0x0000620000201800 */
[----:B------:R-:W-:Y:S05]  /*3970*/  BRA `(.L_x_35679) ;  /* 0x0000000400147947 */ /* 0x000fea0003800000 */
.L_x_35692:
        /* <DEDUP_REMOVED lines=21> */
.L_x_35697:
[----:B------:R-:W-:Y:S05]  /*3ad0*/  BSYNC.RECONVERGENT B0 ;  /* 0x0000000000007941 */ /* 0x000fea0003800200 */
.L_x_35696:
[----:B------:R-:W-:Y:S01]  /*3ae0*/  IMAD.SHL.U32 R0, R0, 0x200000, RZ ;  /* 0x0020000000007824 */ /* 0x000fe200078e00ff */
[----:B------:R-:W-:-:S04]  /*3af0*/  LEA R3, R3, 0x37800000, 0x17 ;  /* 0x3780000003037811 */ /* 0x000fc800078eb8ff */
[----:B------:R-:W-:-:S05]  /*3b00*/  LOP3.LUT R0, R3, R0, R7, 0xfe, !PT ;  /* 0x0000000003007212 */ /* 0x000fca00078efe07 */
[----:B------:R-:W-:-:S04]  /*3b10*/  FMUL.FTZ R0, R0, 1 ;  /* 0x3f80000000007820 */ /* 0x000fc80000410000 */
[----:B------:R0:W1:Y:S01]  /*3b20*/  F2F.F64.F32 R4, R0 ;  /* 0x0000000000047310 */ /* 0x0000620000201800 */
[----:B------:R-:W-:Y:S05]  /*3b30*/  BRA `(.L_x_35679) ;  /* 0x0000000000a47947 */ /* 0x000fea0003800000 */
.L_x_35691:
        /* <DEDUP_REMOVED lines=18> */
.L_x_35678:
        /* <DEDUP_REMOVED lines=16> */
.L_x_35700:
[----:B------:R-:W-:Y:S01]  /*3d60*/  CS2R R4, SRZ ;  /* 0x0000000000047805 */ /* 0x000fe2000001ff00 */
[----:B------:R-:W-:Y:S06]  /*3d70*/  BRA `(.L_x_35679) ;  /* 0x0000000000147947 */ /* 0x000fec0003800000 */
.L_x_35699:
[----:B----4-:R-:W3:Y:S02]  /*3d80*/  LDG.E.64 R4, desc[UR36][R6.64] ;  /* 0x0000002406047981 */ /* 0x010ee4000c1e1b00 */
[----:B---3--:R-:W0:Y:S01]  /*3d90*/  I2F.F64.U64 R4, R4 ;  /* 0x0000000400047312 */ /* 0x008e220000301800 */
[----:B------:R-:W-:Y:S05]  /*3da0*/  BRA `(.L_x_35679) ;  /* 0x0000000000087947 */ /* 0x000fea0003800000 */
.L_x_35698:
[----:B----4-:R-:W3:Y:S02]  /*3db0*/  LDG.E R4, desc[UR36][R6.64] ;  /* 0x0000002406047981 */ /* 0x010ee4000c1e1900 */
[----:B---3--:R-:W0:Y:S02]  /*3dc0*/  I2F.F64.U32 R4, R4 ;  /* 0x0000000400047312 */ /* 0x008e240000201800 */
.L_x_35679:
[----:B------:R-:W-:Y:S05]  /*3dd0*/  BSYNC.RECONVERGENT B6 ;  /* 0x0000000000067941 */ /* 0x000fea0003800200 */
.L_x_35673:
[----:B01-345:R-:W-:Y:S01]  /*3de0*/  DSETP.NEU.AND P0, PT, R4, RZ, PT ;  /* 0x000000ff0400722a */ /* 0x03bfe20003f0d000 */
[----:B------:R-:W-:-:S05]  /*3df0*/  VIADD R22, R22, 0x80 ;  /* 0x0000008016167836 */ /* 0x000fca0000000000 */
[----:B--2---:R-:W-:-:S06]  /*3e00*/  DSETP.NEU.AND P0, PT, R16, RZ, P0 ;  /* 0x000000ff1000722a */ /* 0x004fcc000070d000 */
[----:B------:R-:W-:-:S08]  /*3e10*/  P2R R24, PR, RZ, 0x1 ;  /* 0x00000001ff187803 */ /* 0x000fd00000000000 */
.L_x_35644:
[----:B------:R-:W-:Y:S05]  /*3e20*/  BSYNC.RECONVERGENT B7 ;  /* 0x0000000000077941 */ /* 0x000fea0003800200 */
.L_x_35643:
        /* <DEDUP_REMOVED lines=26> */
.L_x_35707:
[----:B------:R-:W2:Y:S02]  /*3fd0*/  LDG.E.U8 R4, desc[UR36][R4.64] ;  /* 0x0000002404047981 */ /* 0x000ea4000c1e1100 */
[----:B--2---:R0:W1:Y:S01]  /*3fe0*/  I2F.F64.U16 R16, R4 ;  /* 0x0000000400107312 */ /* 0x0040620000101800 */
[----:B------:R-:W-:Y:S05]  /*3ff0*/  BRA `(.L_x_35709) ;  /* 0x0000000c00647947 */ /* 0x000fea0003800000 */
.L_x_35706:
        /* <DEDUP_REMOVED lines=9> */
.L_x_35711:
[----:B------:R-:W2:Y:S02]  /*4090*/  LDG.E R4, desc[UR36][R4.64] ;  /* 0x0000002404047981 */ /* 0x000ea4000c1e1900 */
[----:B--2---:R4:W0:Y:S01]  /*40a0*/  I2F.F64 R16, R4 ;  /* 0x0000000400107312 */ /* 0x0048220000201c00 */
[----:B------:R-:W-:Y:S05]  /*40b0*/  BRA `(.L_x_35709) ;  /* 0x0000000c00347947 */ /* 0x000fea0003800000 */
.L_x_35710:
[----:B------:R-:W2:Y:S02]  /*40c0*/  LDG.E.U16 R4, desc[UR36][R4.64] ;  /* 0x0000002404047981 */ /* 0x000ea4000c1e1500 */
[----:B--2---:R0:W1:Y:S01]  /*40d0*/  I2F.F64.S16 R16, R4 ;  /* 0x0000000400107312 */ /* 0x0040620000101c00 */
[----:B------:R-:W-:Y:S05]  /*40e0*/  BRA `(.L_x_35709) ;  /* 0x0000000c00287947 */ /* 0x000fea0003800000 */
.L_x_35705:
        /* <DEDUP_REMOVED lines=10> */
.L_x_35713:
[----:B---3--:R-:W2:Y:S02]  /*4190*/  LDG.E.U16 R0, desc[UR36][R4.64] ;  /* 0x0000002404007981 */ /* 0x008ea4000c1e1500 */
[----:B--2---:R-:W-:-:S05]  /*41a0*/  HADD2.F32 R0, -RZ, R0.H0_H0 ;  /* 0x20000000ff007230 */ /* 0x004fca0000004100 */
[----:B------:R-:W-:-:S04]  /*41b0*/  FMUL.FTZ R0, R0, 1 ;  /* 0x3f80000000007820 */ /* 0x000fc80000410000 */
[----:B------:R0:W1:Y:S01]  /*41c0*/  F2F.F64.F32 R16, R0 ;  /* 0x0000000000107310 */ /* 0x0000620000201800 */
[----:B------:R-:W-:Y:S05]  /*41d0*/  BRA `(.L_x_35709) ;  /* 0x0000000800ec7947 */ /* 0x000fea0003800000 */
.L_x_35712:
        /* <DEDUP_REMOVED lines=10> */
.L_x_35715:
[----:B------:R-:W3:Y:S02]  /*4280*/  LDG.E.U16 R4, desc[UR36][R4.64] ;  /* 0x0000002404047981 */ /* 0x000ee4000c1e1500 */
[----:B---3--:R-:W-:-:S05]  /*4290*/  HADD2.F32 R0, -RZ, R4.H0_H0 ;  /* 0x20000004ff007230 */ /* 0x008fca0000004100 */
[----:B------:R-:W-:-:S04]  /*42a0*/  FMUL.FTZ R0, R0, 1 ;  /* 0x3f80000000007820 */ /* 0x000fc80000410000 */
[----:B------:R0:W1:Y:S01]  /*42b0*/  F2F.F64.F32 R16, R0 ;  /* 0x0000000000107310 */ /* 0x0000620000201800 */
[----:B------:R-:W-:Y:S05]  /*42c0*/  BRA `(.L_x_35709) ;  /* 0x0000000800b07947 */ /* 0x000fea0003800000 */
.L_x_35714:
[----:B------:R0:W5:Y:S01]  /*42d0*/  LDG.E.64 R16, desc[UR36][R4.64] ;  /* 0x0000002404107981 */ /* 0x000162000c1e1b00 */
[----:B------:R-:W-:Y:S05]  /*42e0*/  BRA `(.L_x_35709) ;  /* 0x0000000800a87947 */ /* 0x000fea0003800000 */
.L_x_35704:
        /* <DEDUP_REMOVED lines=13> */
.L_x_35718:
[----:B------:R0:W5:Y:S01]  /*43c0*/  LDG.E.64 R16, desc[UR36][R4.64] ;  /* 0x0000002404107981 */ /* 0x000162000c1e1b00 */
[----:B------:R-:W-:Y:S05]  /*43d0*/  BRA `(.L_x_35709) ;  /* 0x00000008006c7947 */ /* 0x000fea0003800000 */
.L_x_35717:
        /* <DEDUP_REMOVED lines=27> */
.L_x_35720:
        /* <DEDUP_REMOVED lines=15> */
.L_x_35719:
[----:B---3--:R-:W2:Y:S02]  /*4680*/  LDG.E.U16 R0, desc[UR36][R4.64] ;  /* 0x0000002404007981 */ /* 0x008ea4000c1e1500 */
[----:B--2---:R-:W-:-:S04]  /*4690*/  IMAD.U32 R0, R0, 0x10000, RZ ;  /* 0x0001000000007824 */ /* 0x004fc800078e00ff */
[----:B------:R-:W-:-:S04]  /*46a0*/  FMUL.FTZ R0, R0, 1 ;  /* 0x3f80000000007820 */ /* 0x000fc80000410000 */
[----:B------:R0:W1:Y:S01]  /*46b0*/  F2F.F64.F32 R16, R0 ;  /* 0x0000000000107310 */ /* 0x0000620000201800 */
[----:B------:R-:W-:Y:S05]  /*46c0*/  BRA `(.L_x_35709) ;  /* 0x0000000400b07947 */ /* 0x000fea0003800000 */
.L_x_35716:
        /* <DEDUP_REMOVED lines=11> */
.L_x_35723:
        /* <DEDUP_REMOVED lines=21> */
.L_x_35725:
[----:B------:R-:W-:Y:S05]  /*48d0*/  BSYNC.RECONVERGENT B0 ;  /* 0x0000000000007941 */ /* 0x000fea0003800200 */
.L_x_35724:
[----:B------:R-:W-:Y:S01]  /*48e0*/  IMAD.SHL.U32 R0, R0, 0x100000, RZ ;  /* 0x0010000000007824 */ /* 0x000fe200078e00ff */
[----:B------:R-:W-:-:S04]  /*48f0*/  LEA R3, R3, 0x3b800000, 0x17 ;  /* 0x3b80000003037811 */ /* 0x000fc800078eb8ff */
[----:B------:R-:W-:-:S05]  /*4900*/  LOP3.LUT R0, R3, R0, R7, 0xfe, !PT ;  /* 0x0000000003007212 */ /* 0x000fca00078efe07 */
[----:B------:R-:W-:-:S04]  /*4910*/  FMUL.FTZ R0, R0, 1 ;  /* 0x3f80000000007820 */ /* 0x000fc80000410000 */
[----:B------:R0:W1:Y:S01]  /*4920*/  F2F.F64.F32 R16, R0 ;  /* 0x0000000000107310 */ /* 0x0000620000201800 */
[----:B------:R-:W-:Y:S05]  /*4930*/  BRA `(.L_x_35709) ;  /* 0x0000000400147947 */ /* 0x000fea0003800000 */
.L_x_35722:
        /* <DEDUP_REMOVED lines=21> */
.L_x_35727:
[----:B------:R-:W-:Y:S05]  /*4a90*/  BSYNC.RECONVERGENT B0 ;  /* 0x0000000000007941 */ /* 0x000fea0003800200 */
.L_x_35726:
[----:B------:R-:W-:Y:S01]  /*4aa0*/  IMAD.SHL.U32 R0, R0, 0x200000, RZ ;  /* 0x0020000000007824 */ /* 0x000fe200078e00ff */
[----:B------:R-:W-:-:S04]  /*4ab0*/  LEA R3, R3, 0x37800000, 0x17 ;  /* 0x3780000003037811 */ /* 0x000fc800078eb8ff */
[----:B------:R-:W-:-:S05]  /*4ac0*/  LOP3.LUT R0, R3, R0, R7, 0xfe, !PT ;  /* 0x0000000003007212 */ /* 0x000fca00078efe07 */
[----:B------:R-:W-:-:S04]  /*4ad0*/  FMUL.FTZ R0, R0, 1 ;  /* 0x3f80000000007820 */ /* 0x000fc80000410000 */
[----:B------:R0:W1:Y:S01]  /*4ae0*/  F2F.F64.F32 R16, R0 ;  /* 0x0000000000107310 */ /* 0x0000620000201800 */
[----:B------:R-:W-:Y:S05]  /*4af0*/  BRA `(.L_x_35709) ;  /* 0x0000000000a47947 */ /* 0x000fea0003800000 */
.L_x_35721:
        /* <DEDUP_REMOVED lines=18> */
.L_x_35708:
        /* <DEDUP_REMOVED lines=16> */
.L_x_35730:
[----:B------:R-:W-:Y:S01]  /*4d20*/  CS2R R16, SRZ ;  /* 0x0000000000107805 */ /* 0x000fe2000001ff00 */
[----:B------:R-:W-:Y:S06]  /*4d30*/  BRA `(.L_x_35709) ;  /* 0x0000000000147947 */ /* 0x000fec0003800000 */
.L_x_35729:
[----:B------:R-:W2:Y:S02]  /*4d40*/  LDG.E.64 R16, desc[UR36][R4.64] ;  /* 0x0000002404107981 */ /* 0x000ea4000c1e1b00 */
[----:B--2---:R-:W0:Y:S01]  /*4d50*/  I2F.F64.U64 R16, R16 ;  /* 0x0000001000107312 */ /* 0x004e220000301800 */
[----:B------:R-:W-:Y:S05]  /*4d60*/  BRA `(.L_x_35709) ;  /* 0x0000000000087947 */ /* 0x000fea0003800000 */
.L_x_35728:
[----:B------:R-:W2:Y:S02]  /*4d70*/  LDG.E R4, desc[UR36][R4.64] ;  /* 0x0000002404047981 */ /* 0x000ea4000c1e1900 */
[----:B--2---:R0:W1:Y:S02]  /*4d80*/  I2F.F64.U32 R16, R4 ;  /* 0x0000000400107312 */ /* 0x0040640000201800 */
.L_x_35709:
[----:B------:R-:W-:Y:S05]  /*4d90*/  BSYNC.RECONVERGENT B6 ;  /* 0x0000000000067941 */ /* 0x000fea0003800200 */
.L_x_35703:
        /* <DEDUP_REMOVED lines=21> */
.L_x_35735:
[----:B------:R-:W3:Y:S02]  /*4ef0*/  LDG.E.U8 R4, desc[UR36][R6.64] ;  /* 0x0000002406047981 */ /* 0x000ee4000c1e1100 */
[----:B---3--:R-:W0:Y:S01]  /*4f00*/  I2F.F64.U16 R4, R4 ;  /* 0x0000000400047312 */ /* 0x008e220000101800 */
[----:B------:R-:W-:Y:S05]  /*4f10*/  BRA `(.L_x_35737) ;  /* 0x0000000c00647947 */ /* 0x000fea0003800000 */
.L_x_35734:
        /* <DEDUP_REMOVED lines=9> */
.L_x_35739:
[----:B------:R-:W3:Y:S02]  /*4fb0*/  LDG.E R4, desc[UR36][R6.64] ;  /* 0x0000002406047981 */ /* 0x000ee4000c1e1900 */
[----:B---3--:R-:W0:Y:S01]  /*4fc0*/  I2F.F64 R4, R4 ;  /* 0x0000000400047312 */ /* 0x008e220000201c00 */
[----:B------:R-:W-:Y:S05]  /*4fd0*/  BRA `(.L_x_35737) ;  /* 0x0000000c00347947 */ /* 0x000fea0003800000 */
.L_x_35738:
[----:B------:R-:W3:Y:S02]  /*4fe0*/  LDG.E.U16 R4, desc[UR36][R6.64] ;  /* 0x0000002406047981 */ /* 0x000ee4000c1e1500 */
[----:B---3--:R-:W0:Y:S01]  /*4ff0*/  I2F.F64.S16 R4, R4 ;  /* 0x0000000400047312 */ /* 0x008e220000101c00 */
[----:B------:R-:W-:Y:S05]  /*5000*/  BRA `(.L_x_35737) ;  /* 0x0000000c00287947 */ /* 0x000fea0003800000 */
.L_x_35733:
        /* <DEDUP_REMOVED lines=10> */
.L_x_35741:
[----:B------:R-:W3:Y:S02]  /*50b0*/  LDG.E.U16 R0, desc[UR36][R6.64] ;  /* 0x0000002406007981 */ /* 0x000ee4000c1e1500 */
[----:B---3--:R-:W-:-:S05]  /*50c0*/  HADD2.F32 R0, -RZ, R0.H0_H0 ;  /* 0x20000000ff007230 */ /* 0x008fca0000004100 */
[----:B------:R-:W-:-:S04]  /*50d0*/  FMUL.FTZ R0, R0, 1 ;  /* 0x3f80000000007820 */ /* 0x000fc80000410000 */
[----:B------:R0:W3:Y:S01]  /*50e0*/  F2F.F64.F32 R4, R0 ;  /* 0x0000000000047310 */ /* 0x0000e20000201800 */
[----:B------:R-:W-:Y:S05]  /*50f0*/  BRA `(.L_x_35737) ;  /* 0x0000000800ec7947 */ /* 0x000fea0003800000 */
.L_x_35740:
        /* <DEDUP_REMOVED lines=10> */
.L_x_35743:
[----:B------:R-:W3:Y:S02]  /*51a0*/  LDG.E.U16 R6, desc[UR36][R6.64] ;  /* 0x0000002406067981 */ /* 0x000ee4000c1e1500 */
[----:B---3--:R-:W-:-:S05]  /*51b0*/  HADD2.F32 R0, -RZ, R6.H0_H0 ;  /* 0x20000006ff007230 */ /* 0x008fca0000004100 */
[----:B------:R-:W-:-:S04]  /*51c0*/  FMUL.FTZ R0, R0, 1 ;  /* 0x3f80000000007820 */ /* 0x000fc80000410000 */
[----:B------:R0:W3:Y:S01]  /*51d0*/  F2F.F64.F32 R4, R0 ;  /* 0x0000000000047310 */ /* 0x0000e20000201800 */
[----:B------:R-:W-:Y:S05]  /*51e0*/  BRA `(.L_x_35737) ;  /* 0x0000000800b07947 */ /* 0x000fea0003800000 */
.L_x_35742:
[----:B------:R0:W5:Y:S01]  /*51f0*/  LDG.E.64 R4, desc[UR36][R6.64] ;  /* 0x0000002406047981 */ /* 0x000162000c1e1b00 */
[----:B------:R-:W-:Y:S05]  /*5200*/  BRA `(.L_x_35737) ;  /* 0x0000000800a87947 */ /* 0x000fea0003800000 */
.L_x_35732:
        /* <DEDUP_REMOVED lines=13> */
.L_x_35746:
[----:B------:R0:W5:Y:S01]  /*52e0*/  LDG.E.64 R4, desc[UR36][R6.64] ;  /* 0x0000002406047981 */ /* 0x000162000c1e1b00 */
[----:B------:R-:W-:Y:S05]  /*52f0*/  BRA `(.L_x_35737) ;  /* 0x00000008006c7947 */ /* 0x000fea0003800000 */
.L_x_35745:
        /* <DEDUP_REMOVED lines=27> */
.L_x_35748:
        /* <DEDUP_REMOVED lines=15> */
.L_x_35747:
[----:B------:R-:W3:Y:S02]  /*55a0*/  LDG.E.U16 R0, desc[UR36][R6.64] ;  /* 0x0000002406007981 */ /* 0x000ee4000c1e1500 */
[----:B---3--:R-:W-:-:S04]  /*55b0*/  IMAD.U32 R0, R0, 0x10000, RZ ;  /* 0x0001000000007824 */ /* 0x008fc800078e00ff */
[----:B------:R-:W-:-:S04]  /*55c0*/  FMUL.FTZ R0, R0, 1 ;  /* 0x3f80000000007820 */ /* 0x000fc80000410000 */
[----:B------:R0:W3:Y:S01]  /*55d0*/  F2F.F64.F32 R4, R0 ;  /* 0x0000000000047310 */ /* 0x0000e20000201800 */
[----:B------:R-:W-:Y:S05]  /*55e0*/  BRA `(.L_x_35737) ;  /* 0x0000000400b07947 */ /* 0x000fea0003800000 */
.L_x_35744:
        /* <DEDUP_REMOVED lines=11> */
.L_x_35751:
        /* <DEDUP_REMOVED lines=21> */
.L_x_35753:
[----:B------:R-:W-:Y:S05]  /*57f0*/  BSYNC.RECONVERGENT B0 ;  /* 0x0000000000007941 */ /* 0x000fea0003800200 */
.L_x_35752:
[----:B------:R-:W-:Y:S01]  /*5800*/  IMAD.SHL.U32 R0, R0, 0x100000, RZ ;  /* 0x0010000000007824 */ /* 0x000fe200078e00ff */
[----:B------:R-:W-:-:S04]  /*5810*/  LEA R3, R3, 0x3b800000, 0x17 ;  /* 0x3b80000003037811 */ /* 0x000fc800078eb8ff */
[----:B------:R-:W-:-:S05]  /*5820*/  LOP3.LUT R0, R3, R0, R7, 0xfe, !PT ;  /* 0x0000000003007212 */ /* 0x000fca00078efe07 */
[----:B------:R-:W-:-:S04]  /*5830*/  FMUL.FTZ R0, R0, 1 ;  /* 0x3f80000000007820 */ /* 0x000fc80000410000 */
[----:B------:R0:W3:Y:S01]  /*5840*/  F2F.F64.F32 R4, R0 ;  /* 0x0000000000047310 */ /* 0x0000e20000201800 */
[----:B------:R-:W-:Y:S05]  /*5850*/  BRA `(.L_x_35737) ;  /* 0x0000000400147947 */ /* 0x000fea0003800000 */
.L_x_35750:
        /* <DEDUP_REMOVED lines=21> */
.L_x_35755:
[----:B------:R-:W-:Y:S05]  /*59b0*/  BSYNC.RECONVERGENT B0 ;  /* 0x0000000000007941 */ /* 0x000fea0003800200 */
.L_x_35754:
[----:B------:R-:W-:Y:S01]  /*59c0*/  IMAD.SHL.U32 R0, R0, 0x200000, RZ ;  /* 0x0020000000007824 */ /* 0x000fe200078e00ff */
[----:B------:R-:W-:-:S04]  /*59d0*/  LEA R3, R3, 0x37800000, 0x17 ;  /* 0x3780000003037811 */ /* 0x000fc800078eb8ff */
[----:B------:R-:W-:-:S05]  /*59e0*/  LOP3.LUT R0, R3, R0, R7, 0xfe, !PT ;  /* 0x0000000003007212 */ /* 0x000fca00078efe07 */
[----:B------:R-:W-:-:S04]  /*59f0*/  FMUL.FTZ R0, R0, 1 ;  /* 0x3f80000000007820 */ /* 0x000fc80000410000 */
[----:B------:R0:W3:Y:S01]  /*5a00*/  F2F.F64.F32 R4, R0 ;  /* 0x0000000000047310 */ /* 0x0000e20000201800 */
[----:B------:R-:W-:Y:S05]  /*5a10*/  BRA `(.L_x_35737) ;  /* 0x0000000000a47947 */ /* 0x000fea0003800000 */
.L_x_35749:
        /* <DEDUP_REMOVED lines=18> */
.L_x_35736:
        /* <DEDUP_REMOVED lines=16> */
.L_x_35758:
[----:B------:R-:W-:Y:S01]  /*5c40*/  CS2R R4, SRZ ;  /* 0x0000000000047805 */ /* 0x000fe2000001ff00 */
[----:B------:R-:W-:Y:S06]  /*5c50*/  BRA `(.L_x_35737) ;  /* 0x0000000000147947 */ /* 0x000fec0003800000 */
.L_x_35757:
[----:B------:R-:W3:Y:S02]  /*5c60*/  LDG.E.64 R4, desc[UR36][R6.64] ;  /* 0x0000002406047981 */ /* 0x000ee4000c1e1b00 */
[----:B---3--:R-:W0:Y:S01]  /*5c70*/  I2F.F64.U64 R4, R4 ;  /* 0x0000000400047312 */ /* 0x008e220000301800 */
[----:B------:R-:W-:Y:S05]  /*5c80*/  BRA `(.L_x_35737) ;  /* 0x0000000000087947 */ /* 0x000fea0003800000 */
.L_x_35756:
[----:B------:R-:W3:Y:S02]  /*5c90*/  LDG.E R4, desc[UR36][R6.64] ;  /* 0x0000002406047981 */ /* 0x000ee4000c1e1900 */
[----:B---3--:R-:W0:Y:S02]  /*5ca0*/  I2F.F64.U32 R4, R4 ;  /* 0x0000000400047312 */ /* 0x008e240000201800 */
.L_x_35737:
[----:B------:R-:W-:Y:S05]  /*5cb0*/  BSYNC.RECONVERGENT B6 ;  /* 0x0000000000067941 */ /* 0x000fea0003800200 */
.L_x_35731:
[----:B0--3-5:R-:W-:Y:S01]  /*5cc0*/  DSETP.NEU.AND P0, PT, R4, RZ, PT ;  /* 0x000000ff0400722a */ /* 0x029fe20003f0d000 */
[----:B------:R-:W-:-:S05]  /*5cd0*/  VIADD R22, R22, 0x80 ;  /* 0x0000008016167836 */ /* 0x000fca0000000000 */
[----:B-12---:R-:W-:-:S06]  /*5ce0*/  DSETP.NEU.AND P0, PT, R16, RZ, P0 ;  /* 0x000000ff1000722a */ /* 0x006fcc000070d000 */
[----:B------:R-:W-:-:S08]  /*5cf0*/  P2R R25, PR, RZ, 0x1 ;  /* 0x00000001ff197803 */ /* 0x000fd00000000000 */
.L_x_35702:
[----:B------:R-:W-:Y:S05]  /*5d00*/  BSYNC.RECONVERGENT B7 ;  /* 0x0000000000077941 */ /* 0x000fea0003800200 */
.L_x_35701:
        /* <DEDUP_REMOVED lines=25> */
.L_x_35765:
[----:B------:R-:W2:Y:S02]  /*5ea0*/  LDG.E.U8 R4, desc[UR36][R4.64] ;  /* 0x0000002404047981 */ /* 0x000ea4000c1e1100 */
[----:B--2---:R0:W1:Y:S01]  /*5eb0*/  I2F.F64.U16 R16, R4 ;  /* 0x0000000400107312 */ /* 0x0040620000101800 */
[----:B------:R-:W-:Y:S05]  /*5ec0*/  BRA `(.L_x_35767) ;  /* 0x0000000c00647947 */ /* 0x000fea0003800000 */
.L_x_35764:
        /* <DEDUP_REMOVED lines=9> */
.L_x_35769:
[----:B------:R-:W2:Y:S02]  /*5f60*/  LDG.E R4, desc[UR36][R4.64] ;  /* 0x0000002404047981 */ /* 0x000ea4000c1e1900 */
[----:B--2---:R4:W0:Y:S01]  /*5f70*/  I2F.F64 R16, R4 ;  /* 0x0000000400107312 */ /* 0x0048220000201c00 */
[----:B------:R-:W-:Y:S05]  /*5f80*/  BRA `(.L_x_35767) ;  /* 0x0000000c00347947 */ /* 0x000fea0003800000 */
.L_x_35768:
[----:B------:R-:W2:Y:S02]  /*5f90*/  LDG.E.U16 R4, desc[UR36][R4.64] ;  /* 0x0000002404047981 */ /* 0x000ea4000c1e1500 */
[----:B--2---:R0:W1:Y:S01]  /*5fa0*/  I2F.F64.S16 R16, R4 ;  /* 0x0000000400107312 */ /* 0x0040620000101c00 */
[----:B------:R-:W-:Y:S05]  /*5fb0*/  BRA `(.L_x_35767) ;  /* 0x0000000c00287947 */ /* 0x000fea0003800000 */
.L_x_35763:
        /* <DEDUP_REMOVED lines=10> */
.L_x_35771:
[----:B---3--:R-:W2:Y:S02]  /*6060*/  LDG.E.U16 R0, desc[UR36][R4.64] ;  /* 0x0000002404007981 */ /* 0x008ea4000c1e1500 */
[----:B--2---:R-:W-:-:S05]  /*6070*/  HADD2.F32 R0, -RZ, R0.H0_H0 ;  /* 0x20000000ff007230 */ /* 0x004fca0000004100 */
[----:B------:R-:W-:-:S04]  /*6080*/  FMUL.FTZ R0, R0, 1 ;  /* 0x3f80000000007820 */ /* 0x000fc80000410000 */
[----:B------:R0:W1:Y:S01]  /*6090*/  F2F.F64.F32 R16, R0 ;  /* 0x0000000000107310 */ /* 0x0000620000201800 */
[----:B------:R-:W-:Y:S05]  /*60a0*/  BRA `(.L_x_35767) ;  /* 0x0000000800ec7947 */ /* 0x000fea0003800000 */
.L_x_35770:
        /* <DEDUP_REMOVED lines=10> */
.L_x_35773:
[----:B------:R-:W3:Y:S02]  /*6150*/  LDG.E.U16 R4, desc[UR36][R4.64] ;  /* 0x0000002404047981 */ /* 0x000ee4000c1e1500 */
[----:B---3--:R-:W-:-:S05]  /*6160*/  HADD2.F32 R0, -RZ, R4.H0_H0 ;  /* 0x20000004ff007230 */ /* 0x008fca0000004100 */
[----:B------:R-:W-:-:S04]  /*6170*/  FMUL.FTZ R0, R0, 1 ;  /* 0x3f80000000007820 */ /* 0x000fc80000410000 */
[----:B------:R0:W1:Y:S01]  /*6180*/  F2F.F64.F32 R16, R0 ;  /* 0x0000000000107310 */ /* 0x0000620000201800 */
[----:B------:R-:W-:Y:S05]  /*6190*/  BRA `(.L_x_35767) ;  /* 0x0000000800b07947 */ /* 0x000fea0003800000 */
.L_x_35772:
[----:B------:R0:W5:Y:S01]  /*61a0*/  LDG.E.64 R16, desc[UR36][R4.64] ;  /* 0x0000002404107981 */ /* 0x000162000c1e1b00 */
[----:B------:R-:W-:Y:S05]  /*61b0*/  BRA `(.L_x_35767) ;  /* 0x0000000800a87947 */ /* 0x000fea0003800000 */
.L_x_35762:
        /* <DEDUP_REMOVED lines=13> */
.L_x_35776:
[----:B------:R0:W5:Y:S01]  /*6290*/  LDG.E.64 R16, desc[UR36][R4.64] ;  /* 0x0000002404107981 */ /* 0x000162000c1e1b00 */
[----:B------:R-:W-:Y:S05]  /*62a0*/  BRA `(.L_x_35767) ;  /* 0x00000008006c7947 */ /* 0x000fea0003800000 */
.L_x_35775:
        /* <DEDUP_REMOVED lines=27> */
.L_x_35778:
        /* <DEDUP_REMOVED lines=15> */
.L_x_35777:
[----:B---3--:R-:W2:Y:S02]  /*6550*/  LDG.E.U16 R0, desc[UR36][R4.64] ;  /* 0x0000002404007981 */ /* 0x008ea4000c1e1500 */
[----:B--2---:R-:W-:-:S04]  /*6560*/  IMAD.U32 R0, R0, 0x10000, RZ ;  /* 0x0001000000007824 */ /* 0x004fc800078e00ff */
[----:B------:R-:W-:-:S04]  /*6570*/  FMUL.FTZ R0, R0, 1 ;  /* 0x3f80000000007820 */ /* 0x000fc80000410000 */
[----:B------:R0:W1:Y:S01]  /*6580*/  F2F.F64.F32 R16, R0 ;  /* 0x0000000000107310 */ /* 0x0000620000201800 */
[----:B------:R-:W-:Y:S05]  /*6590*/  BRA `(.L_x_35767) ;  /* 0x0000000400b07947 */ /* 0x000fea0003800000 */
.L_x_35774:
        /* <DEDUP_REMOVED lines=11> */
.L_x_35781:
        /* <DEDUP_REMOVED lines=21> */
.L_x_35783:
[----:B------:R-:W-:Y:S05]  /*67a0*/  BSYNC.RECONVERGENT B0 ;  /* 0x0000000000007941 */ /* 0x000fea0003800200 */
.L_x_35782:
[----:B------:R-:W-:Y:S01]  /*67b0*/  IMAD.SHL.U32 R0, R0, 0x100000, RZ ;  /* 0x0010000000007824 */ /* 0x000fe200078e00ff */
[----:B------:R-:W-:-:S04]  /*67c0*/  LEA R3, R3, 0x3b800000, 0x17 ;  /* 0x3b80000003037811 */ /* 0x000fc800078eb8ff */
[----:B------:R-:W-:-:S05]  /*67d0*/  LOP3.LUT R0, R3, R0, R7, 0xfe, !PT ;  /* 0x0000000003007212 */ /* 0x000fca00078efe07 */
[----:B------:R-:W-:-:S04]  /*67e0*/  FMUL.FTZ R0, R0, 1 ;  /* 0x3f80000000007820 */ /* 0x000fc80000410000 */
[----:B------:R0:W1:Y:S01]  /*67f0*/  F2F.F64.F32 R16, R0 ;  /* 0x0000000000107310 */ /* 0x0000620000201800 */
[----:B------:R-:W-:Y:S05]  /*6800*/  BRA `(.L_x_35767) ;  /* 0x0000000400147947 */ /* 0x000fea0003800000 */
.L_x_35780:
        /* <DEDUP_REMOVED lines=21> */
.L_x_35785:
[----:B------:R-:W-:Y:S05]  /*6960*/  BSYNC.RECONVERGENT B0 ;  /* 0x0000000000007941 */ /* 0x000fea0003800200 */
.L_x_35784:
[----:B------:R-:W-:Y:S01]  /*6970*/  IMAD.SHL.U32 R0, R0, 0x200000, RZ ;  /* 0x0020000000007824 */ /* 0x000fe200078e00ff */
[----:B------:R-:W-:-:S04]  /*6980*/  LEA R3, R3, 0x37800000, 0x17 ;  /* 0x3780000003037811 */ /* 0x000fc800078eb8ff */
[----:B------:R-:W-:-:S05]  /*6990*/  LOP3.LUT R0, R3, R0, R7, 0xfe, !PT ;  /* 0x0000000003007212 */ /* 0x000fca00078efe07 */
[----:B------:R-:W-:-:S04]  /*69a0*/  FMUL.FTZ R0, R0, 1 ;  /* 0x3f80000000007820 */ /* 0x000fc80000410000 */
[----:B------:R0:W1:Y:S01]  /*69b0*/  F2F.F64.F32 R16, R0 ;  /* 0x0000000000107310 */ /* 0x0000620000201800 */
[----:B------:R-:W-:Y:S05]  /*69c0*/  BRA `(.L_x_35767) ;  /* 0x0000000000a47947 */ /* 0x000fea0003800000 */
.L_x_35779:
        /* <DEDUP_REMOVED lines=18> */
.L_x_35766:
        /* <DEDUP_REMOVED lines=16> */
.L_x_35788:
[----:B------:R-:W-:Y:S01]  /*6bf0*/  CS2R R16, SRZ ;  /* 0x0000000000107805 */ /* 0x000fe2000001ff00 */
[----:B------:R-:W-:Y:S06]  /*6c00*/  BRA `(.L_x_35767) ;  /* 0x0000000000147947 */ /* 0x000fec0003800000 */
.L_x_35787:
[----:B------:R-:W2:Y:S02]  /*6c10*/  LDG.E.64 R16, desc[UR36][R4.64] ;  /* 0x0000002404107981 */ /* 0x000ea4000c1e1b00 */
[----:B--2---:R-:W0:Y:S01]  /*6c20*/  I2F.F64.U64 R16, R16 ;  /* 0x0000001000107312 */ /* 0x004e220000301800 */
[----:B------:R-:W-:Y:S05]  /*6c30*/  BRA `(.L_x_35767) ;  /* 0x0000000000087947 */ /* 0x000fea0003800000 */
.L_x_35786:
[----:B------:R-:W2:Y:S02]  /*6c40*/  LDG.E R4, desc[UR36][R4.64] ;  /* 0x0000002404047981 */ /* 0x000ea4000c1e1900 */
[----:B--2---:R0:W1:Y:S02]  /*6c50*/  I2F.F64.U32 R16, R4 ;  /* 0x0000000400107312 */ /* 0x0040640000201800 */
.L_x_35767:
[----:B------:R-:W-:Y:S05]  /*6c60*/  BSYNC.RECONVERGENT B6 ;  /* 0x0000000000067941 */ /* 0x000fea0003800200 */
.L_x_35761:
        /* <DEDUP_REMOVED lines=21> */
.L_x_35793:
[----:B------:R-:W3:Y:S02]  /*6dc0*/  LDG.E.U8 R4, desc[UR36][R6.64] ;  /* 0x0000002406047981 */ /* 0x000ee4000c1e1100 */
[----:B---3--:R-:W0:Y:S01]  /*6dd0*/  I2F.F64.U16 R4, R4 ;  /* 0x0000000400047312 */ /* 0x008e220000101800 */
[----:B------:R-:W-:Y:S05]  /*6de0*/  BRA `(.L_x_35795) ;  /* 0x0000000c00647947 */ /* 0x000fea0003800000 */
.L_x_35792:
        /* <DEDUP_REMOVED lines=9> */
.L_x_35797:
[----:B------:R-:W3:Y:S02]  /*6e80*/  LDG.E R4, desc[UR36][R6.64] ;  /* 0x0000002406047981 */ /* 0x000ee4000c1e1900 */
[----:B---3--:R-:W0:Y:S01]  /*6e90*/  I2F.F64 R4, R4 ;  /* 0x0000000400047312 */ /* 0x008e220000201c00 */
[----:B------:R-:W-:Y:S05]  /*6ea0*/  BRA `(.L_x_35795) ;  /* 0x0000000c00347947 */ /* 0x000fea0003800000 */
.L_x_35796:
[----:B------:R-:W3:Y:S02]  /*6eb0*/  LDG.E.U16 R4, desc[UR36][R6.64] ;  /* 0x0000002406047981 */ /* 0x000ee4000c1e1500 */
[----:B---3--:R-:W0:Y:S01]  /*6ec0*/  I2F.F64.S16 R4, R4 ;  /* 0x0000000400047312 */ /* 0x008e220000101c00 */
[----:B------:R-:W-:Y:S05]  /*6ed0*/  BRA `(.L_x_35795) ;  /* 0x0000000c00287947 */ /* 0x000fea0003800000 */
.L_x_35791:
        /* <DEDUP_REMOVED lines=10> */
.L_x_35799:
[----:B------:R-:W3:Y:S02]  /*6f80*/  LDG.E.U16 R0, desc[UR36][R6.64] ;  /* 0x0000002406007981 */ /* 0x000ee4000c1e1500 */
[----:B---3--:R-:W-:-:S05]  /*6f90*/  HADD2.F32 R0, -RZ, R0.H0_H0 ;  /* 0x20000000ff007230 */ /* 0x008fca0000004100 */
[----:B------:R-:W-:-:S04]  /*6fa0*/  FMUL.FTZ R0, R0, 1 ;  /* 0x3f80000000007820 */ /* 0x000fc80000410000 */
[----:B------:R0:W3:Y:S01]  /*6fb0*/  F2F.F64.F32 R4, R0 ;  /* 0x0000000000047310 */ /* 0x0000e20000201800 */
[----:B------:R-:W-:Y:S05]  /*6fc0*/  BRA `(.L_x_35795) ;  /* 0x0000000800ec7947 */ /* 0x000fea0003800000 */
.L_x_35798:
        /* <DEDUP_REMOVED lines=10> */
.L_x_35801:
[----:B------:R-:W3:Y:S02]  /*7070*/  LDG.E.U16 R6, desc[UR36][R6.64] ;  /* 0x0000002406067981 */ /* 0x000ee4000c1e1500 */
[----:B---3--:R-:W-:-:S05]  /*7080*/  HADD2.F32 R0, -RZ, R6.H0_H0 ;  /* 0x20000006ff007230 */ /* 0x008fca0000004100 */
[----:B------:R-:W-:-:S04]  /*7090*/  FMUL.FTZ R0, R0, 1 ;  /* 0x3f80000000007820 */ /* 0x000fc80000410000 */
[----:B------:R0:W3:Y:S01]  /*70a0*/  F2F.F64.F32 R4, R0 ;  /* 0x0000000000047310 */ /* 0x0000e20000201800 */
[----:B------:R-:W-:Y:S05]  /*70b0*/  BRA `(.L_x_35795) ;  /* 0x0000000800b07947 */ /* 0x000fea0003800000 */
.L_x_35800:
[----:B------:R0:W5:Y:S01]  /*70c0*/  LDG.E.64 R4, desc[UR36][R6.64] ;  /* 0x0000002406047981 */ /* 0x000162000c1e1b00 */
[----:B------:R-:W-:Y:S05]  /*70d0*/  BRA `(.L_x_35795) ;  /* 0x0000000800a87947 */ /* 0x000fea0003800000 */
.L_x_35790:
        /* <DEDUP_REMOVED lines=13> */
.L_x_35804:
[----:B------:R0:W5:Y:S01]  /*71b0*/  LDG.E.64 R4, desc[UR36][R6.64] ;  /* 0x0000002406047981 */ /* 0x000162000c1e1b00 */
[----:B------:R-:W-:Y:S05]  /*71c0*/  BRA `(.L_x_35795) ;  /* 0x00000008006c7947 */ /* 0x000fea0003800000 */
.L_x_35803:
        /* <DEDUP_REMOVED lines=27> */
.L_x_35806:
        /* <DEDUP_REMOVED lines=15> */
.L_x_35805:
[----:B------:R-:W3:Y:S02]  /*7470*/  LDG.E.U16 R0, desc[UR36][R6.64] ;  /* 0x0000002406007981 */ /* 0x000ee4000c1e1500 */
[----:B---3--:R-:W-:-:S04]  /*7480*/  IMAD.U32 R0, R0, 0x10000, RZ ;  /* 0x0001000000007824 */ /* 0x008fc800078e00ff */
[----:B------:R-:W-:-:S04]  /*7490*/  FMUL.FTZ R0, R0, 1 ;  /* 0x3f80000000007820 */ /* 0x000fc80000410000 */
[----:B------:R0:W3:Y:S01]  /*74a0*/  F2F.F64.F32 R4, R0 ;  /* 0x0000000000047310 */ /* 0x0000e20000201800 */
[----:B------:R-:W-:Y:S05]  /*74b0*/  BRA `(.L_x_35795) ;  /* 0x0000000400b07947 */ /* 0x000fea0003800000 */
.L_x_35802:
        /* <DEDUP_REMOVED lines=11> */
.L_x_35809:
        /* <DEDUP_REMOVED lines=21> */
.L_x_35811:
[----:B------:R-:W-:Y:S05]  /*76c0*/  BSYNC.RECONVERGENT B0 ;  /* 0x0000000000007941 */ /* 0x000fea0003800200 */
.L_x_35810:
[----:B------:R-:W-:Y:S01]  /*76d0*/  IMAD.SHL.U32 R0, R0, 0x100000, RZ ;  /* 0x0010000000007824 */ /* 0x000fe200078e00ff */
[----:B------:R-:W-:-:S04]  /*76e0*/  LEA R3, R3, 0x3b800000, 0x17 ;  /* 0x3b80000003037811 */ /* 0x000fc800078eb8ff */
[----:B------:R-:W-:-:S05]  /*76f0*/  LOP3.LUT R0, R3, R0, R7, 0xfe, !PT ;  /* 0x0000000003007212 */ /* 0x000fca00078efe07 */
[----:B------:R-:W-:-:S04]  /*7700*/  FMUL.FTZ R0, R0, 1 ;  /* 0x3f80000000007820 */ /* 0x000fc80000410000 */
[----:B------:R0:W3:Y:S01]  /*7710*/  F2F.F64.F32 R4, R0 ;  /* 0x0000000000047310 */ /* 0x0000e20000201800 */
[----:B------:R-:W-:Y:S05]  /*7720*/  BRA `(.L_x_35795) ;  /* 0x0000000400147947 */ /* 0x000fea0003800000 */
.L_x_35808:
        /* <DEDUP_REMOVED lines=21> */
.L_x_35813:
[----:B------:R-:W-:Y:S05]  /*7880*/  BSYNC.RECONVERGENT B0 ;  /* 0x0000000000007941 */ /* 0x000fea0003800200 */
.L_x_35812:
[----:B------:R-:W-:Y:S01]  /*7890*/  IMAD.SHL.U32 R0, R0, 0x200000, RZ ;  /* 0x0020000000007824 */ /* 0x000fe200078e00ff */
[----:B------:R-:W-:-:S04]  /*78a0*/  LEA R3, R3, 0x37800000, 0x17 ;  /* 0x3780000003037811 */ /* 0x000fc800078eb8ff */
[----:B------:R-:W-:-:S05]  /*78b0*/  LOP3.LUT R0, R3, R0, R7, 0xfe, !PT ;  /* 0x0000000003007212 */ /* 0x000fca00078efe07 */
[----:B------:R-:W-:-:S04]  /*78c0*/  FMUL.FTZ R0, R0, 1 ;  /* 0x3f80000000007820 */ /* 0x000fc80000410000 */
[----:B------:R0:W3:Y:S01]  /*78d0*/  F2F.F64.F32 R4, R0 ;  /* 0x0000000000047310 */ /* 0x0000e20000201800 */
[----:B------:R-:W-:Y:S05]  /*78e0*/  BRA `(.L_x_35795) ;  /* 0x0000000000a47947 */ /* 0x000fea0003800000 */
.L_x_35807:
        /* <DEDUP_REMOVED lines=18> */
.L_x_35794:
        /* <DEDUP_REMOVED lines=16> */
.L_x_35816:
[----:B------:R-:W-:Y:S01]  /*7b10*/  CS2R R4, SRZ ;  /* 0x0000000000047805 */ /* 0x000fe2000001ff00 */
[----:B------:R-:W-:Y:S06]  /*7b20*/  BRA `(.L_x_35795) ;  /* 0x0000000000147947 */ /* 0x000fec0003800000 */
.L_x_35815:
[----:B------:R-:W3:Y:S02]  /*7b30*/  LDG.E.64 R4, desc[UR36][R6.64] ;  /* 0x0000002406047981 */ /* 0x000ee4000c1e1b00 */
[----:B---3--:R-:W0:Y:S01]  /*7b40*/  I2F.F64.U64 R4, R4 ;  /* 0x0000000400047312 */ /* 0x008e220000301800 */
[----:B------:R-:W-:Y:S05]  /*7b50*/  BRA `(.L_x_35795) ;  /* 0x0000000000087947 */ /* 0x000fea0003800000 */
.L_x_35814:
[----:B------:R-:W3:Y:S02]  /*7b60*/  LDG.E R4, desc[UR36][R6.64] ;  /* 0x0000002406047981 */ /* 0x000ee4000c1e1900 */
[----:B---3--:R-:W0:Y:S02]  /*7b70*/  I2F.F64.U32 R4, R4 ;  /* 0x0000000400047312 */ /* 0x008e240000201800 */
.L_x_35795:
[----:B------:R-:W-:Y:S05]  /*7b80*/  BSYNC.RECONVERGENT B6 ;  /* 0x0000000000067941 */ /* 0x000fea0003800200 */
.L_x_35789:
[----:B0--3-5:R-:W-:-:S06]  /*7b90*/  DSETP.NEU.AND P0, PT, R4, RZ, PT ;  /* 0x000000ff0400722a */ /* 0x029fcc0003f0d000 */
[----:B-12---:R-:W-:-:S14]  /*7ba0*/  DSETP.NEU.AND P0, PT, R16, RZ, P0 ;  /* 0x000000ff1000722a */ /* 0x006fdc000070d000 */
.L_x_35760:
[----:B------:R-:W-:Y:S05]  /*7bb0*/  BSYNC.RECONVERGENT B7 ;  /* 0x0000000000077941 */ /* 0x000fea0003800200 */
.L_x_35759:
        /* <DEDUP_REMOVED lines=34> */
.L_x_35824:
[----:B------:R0:W-:Y:S01]  /*7de0*/  STG.E.U8 desc[UR36][R8.64], R11 ;  /* 0x0000000b08007986 */ /* 0x0001e2000c101124 */
[----:B------:R-:W-:Y:S05]  /*7df0*/  BRA `(.L_x_35826) ;  /* 0x0000000c00087947 */ /* 0x000fea0003800000 */
.L_x_35823:
        /* <DEDUP_REMOVED lines=10> */
.L_x_35828:
[----:B------:R0:W-:Y:S01]  /*7ea0*/  STG.E desc[UR36][R8.64], R11 ;  /* 0x0000000b08007986 */ /* 0x0001e2000c101924 */
[----:B------:R-:W-:Y:S05]  /*7eb0*/  BRA `(.L_x_35826) ;  /* 0x0000000800d87947 */ /* 0x000fea0003800000 */
.L_x_35827:
[----:B------:R0:W-:Y:S01]  /*7ec0*/  STG.E.U16 desc[UR36][R8.64], R11 ;  /* 0x0000000b08007986 */ /* 0x0001e2000c101524 */
[----:B------:R-:W-:Y:S05]  /*7ed0*/  BRA `(.L_x_35826) ;  /* 0x0000000800d07947 */ /* 0x000fea0003800000 */
.L_x_35822:
        /* <DEDUP_REMOVED lines=9> */
.L_x_35830:
[----:B------:R-:W0:Y:S02]  /*7f70*/  I2F.S16 R0, R11 ;  /* 0x0000000b00007306 */ /* 0x000e240000101400 */
[----:B0-----:R-:W-:-:S05]  /*7f80*/  F2FP.F16.F32.PACK_AB R0, RZ, R0 ;  /* 0x00000000ff00723e */ /* 0x001fca00000000ff */
[----:B------:R0:W-:Y:S01]  /*7f90*/  STG.E.U16 desc[UR36][R8.64], R0 ;  /* 0x0000000008007986 */ /* 0x0001e2000c101524 */
[----:B------:R-:W-:Y:S05]  /*7fa0*/  BRA `(.L_x_35826) ;  /* 0x00000008009c7947 */ /* 0x000fea0003800000 */
.L_x_35829:
        /* <DEDUP_REMOVED lines=10> */
.L_x_35832:
[----:B------:R-:W0:Y:S02]  /*8050*/  I2F.S16 R11, R11 ;  /* 0x0000000b000b7306 */ /* 0x000e240000101400 */
[----:B0-----:R-:W-:-:S04]  /*8060*/  F2FP.F16.F32.PACK_AB R3, RZ, R11 ;  /* 0x0000000bff03723e */ /* 0x001fc800000000ff */
[----:B------:R-:W-:-:S05]  /*8070*/  PRMT R3, R3, 0x5410, RZ ;  /* 0x0000541003037816 */ /* 0x000fca00000000ff */
[----:B------:R0:W-:Y:S01]  /*8080*/  STG.E desc[UR36][R8.64], R3 ;  /* 0x0000000308007986 */ /* 0x0001e2000c101924 */
[----:B------:R-:W-:Y:S05]  /*8090*/  BRA `(.L_x_35826) ;  /* 0x0000000800607947 */ /* 0x000fea0003800000 */
.L_x_35831:
[----:B------:R-:W0:Y:S02]  /*80a0*/  I2F.F64.S16 R4, R11 ;  /* 0x0000000b00047312 */ /* 0x000e240000101c00 */
[----:B0-----:R0:W-:Y:S01]  /*80b0*/  STG.E.64 desc[UR36][R8.64], R4 ;  /* 0x0000000408007986 */ /* 0x0011e2000c101b24 */
[----:B------:R-:W-:Y:S05]  /*80c0*/  BRA `(.L_x_35826) ;  /* 0x0000000800547947 */ /* 0x000fea0003800000 */
.L_x_35821:
        /* <DEDUP_REMOVED lines=10> */
.L_x_35835:
[----:B------:R-:W0:Y:S01]  /*8170*/  I2F.F64.S16 R4, R11 ;  /* 0x0000000b00047312 */ /* 0x000e220000101c00 */
[----:B------:R-:W-:-:S05]  /*8180*/  CS2R R6, SRZ ;  /* 0x0000000000067805 */ /* 0x000fca000001ff00 */
[----:B0-----:R0:W-:Y:S01]  /*8190*/  STG.E.128 desc[UR36][R8.64], R4 ;  /* 0x0000000408007986 */ /* 0x0011e2000c101d24 */
[----:B------:R-:W-:Y:S05]  /*81a0*/  BRA `(.L_x_35826) ;  /* 0x00000008001c7947 */ /* 0x000fea0003800000 */
.L_x_35834:
        /* <DEDUP_REMOVED lines=17> */
.L_x_35839:
[----:B------:R-:W-:Y:S05]  /*82c0*/  BSYNC.RECONVERGENT B0 ;  /* 0x0000000000007941 */ /* 0x000fea0003800200 */
.L_x_35838:
[----:B------:R0:W-:Y:S01]  /*82d0*/  STG.E.U8 desc[UR36][R8.64], R3 ;  /* 0x0000000308007986 */ /* 0x0001e2000c101124 */
[----:B------:R-:W-:Y:S05]  /*82e0*/  BRA `(.L_x_35826) ;  /* 0x0000000400cc7947 */ /* 0x000fea0003800000 */
.L_x_35837:
        /* <DEDUP_REMOVED lines=16> */
.L_x_35836:
[----:B------:R-:W0:Y:S02]  /*83f0*/  I2F.S16 R0, R11 ;  /* 0x0000000b00007306 */ /* 0x000e240000101400 */
[----:B0-----:R-:W-:-:S05]  /*8400*/  F2FP.BF16.F32.PACK_AB R0, RZ, R0 ;  /* 0x00000000ff00723e */ /* 0x001fca00000010ff */
[----:B------:R0:W-:Y:S01]  /*8410*/  STG.E.U16 desc[UR36][R8.64], R0 ;  /* 0x0000000008007986 */ /* 0x0001e2000c101524 */
[----:B------:R-:W-:Y:S05]  /*8420*/  BRA `(.L_x_35826) ;  /* 0x00000004007c7947 */ /* 0x000fea0003800000 */
.L_x_35833:
        /* <DEDUP_REMOVED lines=10> */
.L_x_35842:
        /* <DEDUP_REMOVED lines=12> */
.L_x_35845:
[----:B------:R-:W-:-:S04]  /*8590*/  SHF.R.U32.HI R0, RZ, 0x14, R11 ;  /* 0x00000014ff007819 */ /* 0x000fc8000001160b */
[----:B------:R-:W-:-:S04]  /*85a0*/  LOP3.LUT R0, R0, 0x1, RZ, 0xc0, !PT ;  /* 0x0000000100007812 */ /* 0x000fc800078ec0ff */
[----:B------:R-:W-:-:S04]  /*85b0*/  IADD3 R0, PT, PT, R11, 0x487ffff, R0 ;  /* 0x0487ffff0b007810 */ /* 0x000fc80007ffe000 */
[----:B------:R-:W-:-:S04]  /*85c0*/  SHF.R.U32.HI R0, RZ, 0x14, R0 ;  /* 0x00000014ff007819 */ /* 0x000fc80000011600 */
[----:B------:R-:W-:-:S07]  /*85d0*/  LOP3.LUT R0, R0, 0xff, RZ, 0xc0, !PT ;  /* 0x000000ff00007812 */ /* 0x000fce00078ec0ff */
.L_x_35846:
[----:B------:R-:W-:-:S07]  /*85e0*/  PRMT R4, R0, 0x7610, R4 ;  /* 0x0000761000047816 */ /* 0x000fce0000000004 */
.L_x_35844:
[----:B------:R-:W-:Y:S05]  /*85f0*/  BSYNC.RECONVERGENT B0 ;  /* 0x0000000000007941 */ /* 0x000fea0003800200 */
.L_x_35843:
[----:B------:R0:W-:Y:S01]  /*8600*/  STG.E.U8 desc[UR36][R8.64], R4 ;  /* 0x0000000408007986 */ /* 0x0001e2000c101124 */
[----:B------:R-:W-:Y:S05]  /*8610*/  BRA `(.L_x_35826) ;  /* 0x0000000400007947 */ /* 0x000fea0003800000 */
.L_x_35841:
        /* <DEDUP_REMOVED lines=12> */
.L_x_35849:
[----:B------:R-:W-:-:S04]  /*86e0*/  SHF.R.U32.HI R0, RZ, 0x15, R11 ;  /* 0x00000015ff007819 */ /* 0x000fc8000001160b */
[----:B------:R-:W-:-:S04]  /*86f0*/  LOP3.LUT R0, R0, 0x1, RZ, 0xc0, !PT ;  /* 0x0000000100007812 */ /* 0x000fc800078ec0ff */
[----:B------:R-:W-:-:S04]  /*8700*/  IADD3 R0, PT, PT, R11, 0x88fffff, R0 ;  /* 0x088fffff0b007810 */ /* 0x000fc80007ffe000 */
[----:B------:R-:W-:-:S04]  /*8710*/  SHF.R.U32.HI R0, RZ, 0x15, R0 ;  /* 0x00000015ff007819 */ /* 0x000fc80000011600 */
[----:B------:R-:W-:-:S07]  /*8720*/  LOP3.LUT R0, R0, 0xff, RZ, 0xc0, !PT ;  /* 0x000000ff00007812 */ /* 0x000fce00078ec0ff */
.L_x_35850:
[----:B------:R-:W-:-:S07]  /*8730*/  PRMT R4, R0, 0x7610, R4 ;  /* 0x0000761000047816 */ /* 0x000fce0000000004 */
.L_x_35848:
[----:B------:R-:W-:Y:S05]  /*8740*/  BSYNC.RECONVERGENT B0 ;  /* 0x0000000000007941 */ /* 0x000fea0003800200 */
.L_x_35847:
[----:B------:R3:W-:Y:S01]  /*8750*/  STG.E.U8 desc[UR36][R8.64], R4 ;  /* 0x0000000408007986 */ /* 0x0007e2000c101124 */
[----:B------:R-:W-:Y:S05]  /*8760*/  BRA `(.L_x_35826) ;  /* 0x0000000000ac7947 */ /* 0x000fea0003800000 */
.L_x_35840:
[----:B------:R-:W-:-:S13]  /*8770*/  ISETP.NE.AND P0, PT, R0, 0x1c, PT ;  /* 0x0000001c0000780c */ /* 0x000fda0003f05270 */
[----:B------:R-:W-:Y:S05]  /*8780*/  @!P0 BRA `(.L_x_35851) ;  /* 0x0000000000a08947 */ /* 0x000fea0003800000 */
[----:B------:R-:W-:-:S13]  /*8790*/  ISETP.NE.AND P0, PT, R0, 0x1d, PT ;  /* 0x0000001d0000780c */ /* 0x000fda0003f05270 */
[----:B------:R-:W-:Y:S05]  /*87a0*/  @!P0 BRA `(.L_x_35852) ;  /* 0x0000000000888947 */ /* 0x000fea0003800000 */
[----:B------:R-:W-:-:S13]  /*87b0*/  ISETP.NE.AND P0, PT, R0, 0x2c, PT ;  /* 0x0000002c0000780c */ /* 0x000fda0003f05270 */
[----:B------:R-:W-:Y:S05]  /*87c0*/  @!P0 BRA `(.L_x_35853) ;  /* 0x0000000000448947 */ /* 0x000fea0003800000 */
.L_x_35825:
        /* <DEDUP_REMOVED lines=16> */
.L_x_35854:
[----:B------:R-:W-:Y:S05]  /*88d0*/  BRA `(.L_x_35826) ;  /* 0x0000000000507947 */ /* 0x000fea0003800000 */
.L_x_35853:
        /* <DEDUP_REMOVED lines=15> */
.L_x_35852:
[----:B------:R-:W-:Y:S02]  /*89d0*/  IMAD.MOV.U32 R4, RZ, RZ, R11 ;  /* 0x000000ffff047224 */ /* 0x000fe400078e000b */
[----:B------:R-:W-:-:S05]  /*89e0*/  IMAD.MOV.U32 R5, RZ, RZ, RZ ;  /* 0x000000ffff057224 */ /* 0x000fca00078e00ff */
[----:B------:R1:W-:Y:S01]  /*89f0*/  STG.E.64 desc[UR36][R8.64], R4 ;  /* 0x0000000408007986 */ /* 0x0003e2000c101b24 */
[----:B------:R-:W-:Y:S05]  /*8a00*/  BRA `(.L_x_35826) ;  /* 0x0000000000047947 */ /* 0x000fea0003800000 */
.L_x_35851:
[----:B------:R0:W-:Y:S02]  /*8a10*/  STG.E desc[UR36][R8.64], R11 ;  /* 0x0000000b08007986 */ /* 0x0001e4000c101924 */
.L_x_35826:
[----:B------:R-:W-:Y:S05]  /*8a20*/  BSYNC.RECONVERGENT B6 ;  /* 0x0000000000067941 */ /* 0x000fea0003800200 */
.L_x_35820:
        /* <DEDUP_REMOVED lines=24> */
.L_x_35860:
[----:B------:R4:W-:Y:S01]  /*8bb0*/  STG.E.U8 desc[UR36][R8.64], R22 ;  /* 0x0000001608007986 */ /* 0x0009e2000c101124 */
[----:B------:R-:W-:Y:S05]  /*8bc0*/  BRA `(.L_x_35862) ;  /* 0x0000000c00047947 */ /* 0x000fea0003800000 */
.L_x_35859:
        /* <DEDUP_REMOVED lines=10> */
.L_x_35864:
[----:B------:R2:W-:Y:S01]  /*8c70*/  STG.E desc[UR36][R8.64], R22 ;  /* 0x0000001608007986 */ /* 0x0005e2000c101924 */
[----:B------:R-:W-:Y:S05]  /*8c80*/  BRA `(.L_x_35862) ;  /* 0x0000000800d47947 */ /* 0x000fea0003800000 */
.L_x_35863:
[----:B------:R0:W-:Y:S01]  /*8c90*/  STG.E.U16 desc[UR36][R8.64], R22 ;  /* 0x0000001608007986 */ /* 0x0001e2000c101524 */
[----:B------:R-:W-:Y:S05]  /*8ca0*/  BRA `(.L_x_35862) ;  /* 0x0000000800cc7947 */ /* 0x000fea0003800000 */
.L_x_35858:
        /* <DEDUP_REMOVED lines=9> */
.L_x_35866:
[----:B------:R-:W0:Y:S02]  /*8d40*/  I2F.S16 R0, R22 ;  /* 0x0000001600007306 */ /* 0x000e240000101400 */
[----:B0-----:R-:W-:-:S05]  /*8d50*/  F2FP.F16.F32.PACK_AB R0, RZ, R0 ;  /* 0x00000000ff00723e */ /* 0x001fca00000000ff */
[----:B------:R0:W-:Y:S01]  /*8d60*/  STG.E.U16 desc[UR36][R8.64], R0 ;  /* 0x0000000008007986 */ /* 0x0001e2000c101524 */
[----:B------:R-:W-:Y:S05]  /*8d70*/  BRA `(.L_x_35862) ;  /* 0x0000000800987947 */ /* 0x000fea0003800000 */
.L_x_35865:
        /* <DEDUP_REMOVED lines=10> */
.L_x_35868:
[----:B------:R-:W0:Y:S02]  /*8e20*/  I2F.S16 R22, R22 ;  /* 0x0000001600167306 */ /* 0x000e240000101400 */
[----:B0-----:R-:W-:-:S04]  /*8e30*/  F2FP.F16.F32.PACK_AB R3, RZ, R22 ;  /* 0x00000016ff03723e */ /* 0x001fc800000000ff */
[----:B------:R-:W-:-:S05]  /*8e40*/  PRMT R3, R3, 0x5410, RZ ;  /* 0x0000541003037816 */ /* 0x000fca00000000ff */
[----:B------:R0:W-:Y:S01]  /*8e50*/  STG.E desc[UR36][R8.64], R3 ;  /* 0x0000000308007986 */ /* 0x0001e2000c101924 */
[----:B------:R-:W-:Y:S05]  /*8e60*/  BRA `(.L_x_35862) ;  /* 0x00000008005c7947 */ /* 0x000fea0003800000 */
.L_x_35867:
[----:B------:R-:W0:Y:S02]  /*8e70*/  I2F.F64.S16 R4, R22 ;  /* 0x0000001600047312 */ /* 0x000e240000101c00 */
[----:B0-----:R0:W-:Y:S01]  /*8e80*/  STG.E.64 desc[UR36][R8.64], R4 ;  /* 0x0000000408007986 */ /* 0x0011e2000c101b24 */
[----:B------:R-:W-:Y:S05]  /*8e90*/  BRA `(.L_x_35862) ;  /* 0x0000000800507947 */ /* 0x000fea0003800000 */
.L_x_35857:
        /* <DEDUP_REMOVED lines=12> */
.L_x_35872:
        /* <DEDUP_REMOVED lines=16> */
.L_x_35875:
[----:B------:R-:W-:-:S07]  /*9060*/  PRMT R4, R0, 0x7610, R4 ;  /* 0x0000761000047816 */ /* 0x000fce0000000004 */
.L_x_35874:
[----:B------:R-:W-:Y:S05]  /*9070*/  BSYNC.RECONVERGENT B0 ;  /* 0x0000000000007941 */ /* 0x000fea0003800200 */
.L_x_35873:
[----:B------:R0:W-:Y:S01]  /*9080*/  STG.E.U8 desc[UR36][R8.64], R4 ;  /* 0x0000000408007986 */ /* 0x0001e2000c101124 */
[----:B------:R-:W-:Y:S05]  /*9090*/  BRA `(.L_x_35862) ;  /* 0x0000000400d07947 */ /* 0x000fea0003800000 */
.L_x_35871:
        /* <DEDUP_REMOVED lines=16> */
.L_x_35878:
[----:B------:R-:W-:-:S07]  /*91a0*/  PRMT R4, R0, 0x7610, R4 ;  /* 0x0000761000047816 */ /* 0x000fce0000000004 */
.L_x_35877:
[----:B------:R-:W-:Y:S05]  /*91b0*/  BSYNC.RECONVERGENT B0 ;  /* 0x0000000000007941 */ /* 0x000fea0003800200 */
.L_x_35876:
[----:B------:R0:W-:Y:S01]  /*91c0*/  STG.E.U8 desc[UR36][R8.64], R4 ;  /* 0x0000000408007986 */ /* 0x0001e2000c101124 */
[----:B------:R-:W-:Y:S05]  /*91d0*/  BRA `(.L_x_35862) ;  /* 0x0000000400807947 */ /* 0x000fea0003800000 */
.L_x_35870:
        /* <DEDUP_REMOVED lines=21> */
.L_x_35880:
[----:B------:R-:W-:Y:S02]  /*9330*/  IMAD.MOV.U32 R4, RZ, RZ, R22 ;  /* 0x000000ffff047224 */ /* 0x000fe400078e0016 */
[----:B------:R-:W-:-:S05]  /*9340*/  IMAD.MOV.U32 R5, RZ, RZ, RZ ;  /* 0x000000ffff057224 */ /* 0x000fca00078e00ff */
[----:B------:R0:W-:Y:S01]  /*9350*/  STG.E.64 desc[UR36][R8.64], R4 ;  /* 0x0000000408007986 */ /* 0x0001e2000c101b24 */
[----:B------:R-:W-:Y:S05]  /*9360*/  BRA `(.L_x_35862) ;  /* 0x00000004001c7947 */ /* 0x000fea0003800000 */
.L_x_35879:
[----:B------:R0:W-:Y:S01]  /*9370*/  STG.E desc[UR36][R8.64], R22 ;  /* 0x0000001608007986 */ /* 0x0001e2000c101924 */
[----:B------:R-:W-:Y:S05]  /*9380*/  BRA `(.L_x_35862) ;  /* 0x0000000400147947 */ /* 0x000fea0003800000 */
.L_x_35869:
        /* <DEDUP_REMOVED lines=8> */
.L_x_35882:
[----:B------:R-:W0:Y:S01]  /*9410*/  I2F.F64.S16 R4, R22 ;  /* 0x0000001600047312 */ /* 0x000e220000101c00 */
[----:B------:R-:W-:-:S05]  /*9420*/  CS2R R6, SRZ ;  /* 0x0000000000067805 */ /* 0x000fca000001ff00 */
[----:B0-----:R0:W-:Y:S01]  /*9430*/  STG.E.128 desc[UR36][R8.64], R4 ;  /* 0x0000000408007986 */ /* 0x0011e2000c101d24 */
[----:B------:R-:W-:Y:S05]  /*9440*/  BRA `(.L_x_35862) ;  /* 0x0000000000e47947 */ /* 0x000fea0003800000 */
.L_x_35881:
[----:B------:R-:W-:-:S13]  /*9450*/  ISETP.NE.AND P0, PT, R0, 0xf, PT ;  /* 0x0000000f0000780c */ /* 0x000fda0003f05270 */
[----:B------:R-:W-:Y:S05]  /*9460*/  @!P0 BRA `(.L_x_35883) ;  /* 0x0000000000d08947 */ /* 0x000fea0003800000 */
[----:B------:R-:W-:-:S13]  /*9470*/  ISETP.NE.AND P0, PT, R0, 0x17, PT ;  /* 0x000000170000780c */ /* 0x000fda0003f05270 */
[----:B------:R-:W-:Y:S05]  /*9480*/  @!P0 BRA `(.L_x_35884) ;  /* 0x0000000000848947 */ /* 0x000fea0003800000 */
[----:B------:R-:W-:-:S13]  /*9490*/  ISETP.NE.AND P0, PT, R0, 0x18, PT ;  /* 0x000000180000780c */ /* 0x000fda0003f05270 */
[----:B------:R-:W-:Y:S05]  /*94a0*/  @!P0 BRA `(.L_x_35885) ;  /* 0x0000000000448947 */ /* 0x000fea0003800000 */
.L_x_35861:
        /* <DEDUP_REMOVED lines=16> */
.L_x_35886:
[----:B------:R-:W-:Y:S05]  /*95b0*/  BRA `(.L_x_35862) ;  /* 0x0000000000887947 */ /* 0x000fea0003800000 */
.L_x_35885:
        /* <DEDUP_REMOVED lines=11> */
.L_x_35888:
[----:B------:R-:W-:Y:S05]  /*9670*/  BSYNC.RECONVERGENT B0 ;  /* 0x0000000000007941 */ /* 0x000fea0003800200 */
.L_x_35887:
[----:B------:R0:W-:Y:S01]  /*9680*/  STG.E.U8 desc[UR36][R8.64], R3 ;  /* 0x0000000308007986 */ /* 0x0001e2000c101124 */
[----:B------:R-:W-:Y:S05]  /*9690*/  BRA `(.L_x_35862) ;  /* 0x0000000000507947 */ /* 0x000fea0003800000 */
.L_x_35884:
        /* <DEDUP_REMOVED lines=12> */
.L_x_35889:
[----:B------:R-:W-:Y:S01]  /*9760*/  IMAD.MOV.U32 R3, RZ, RZ, 0x7f ;  /* 0x0000007fff037424 */ /* 0x000fe200078e00ff */
[----:B------:R-:W-:-:S04]  /*9770*/  ISETP.GT.U32.AND P0, PT, R5, 0x7f800000, PT ;  /* 0x7f8000000500780c */ /* 0x000fc80003f04070 */
[----:B------:R-:W-:-:S05]  /*9780*/  SEL R3, R3, 0x7c, P0 ;  /* 0x0000007c03037807 */ /* 0x000fca0000000000 */
[----:B------:R0:W-:Y:S01]  /*9790*/  STG.E.U8 desc[UR36][R8.64], R3 ;  /* 0x0000000308007986 */ /* 0x0001e2000c101124 */
[----:B------:R-:W-:Y:S05]  /*97a0*/  BRA `(.L_x_35862) ;  /* 0x00000000000c7947 */ /* 0x000fea0003800000 */
.L_x_35883:
[----:B------:R-:W0:Y:S02]  /*97b0*/  I2F.S16 R0, R22 ;  /* 0x0000001600007306 */ /* 0x000e240000101400 */
[----:B0-----:R-:W-:-:S05]  /*97c0*/  F2FP.BF16.F32.PACK_AB R0, RZ, R0 ;  /* 0x00000000ff00723e */ /* 0x001fca00000010ff */
[----:B------:R0:W-:Y:S02]  /*97d0*/  STG.E.U16 desc[UR36][R8.64], R0 ;  /* 0x0000000008007986 */ /* 0x0001e4000c101524 */
.L_x_35862:
[----:B------:R-:W-:Y:S05]  /*97e0*/  BSYNC.RECONVERGENT B6 ;  /* 0x0000000000067941 */ /* 0x000fea0003800200 */
.L_x_35856:
[----:B------:R-:W-:-:S07]  /*97f0*/  VIADD R2, R2, 0x80 ;  /* 0x0000008002027836 */ /* 0x000fce0000000000 */
.L_x_35819:
[----:B------:R-:W-:-:S13]  /*9800*/  ISETP.GE.AND P0, PT, R2, R19, PT ;  /* 0x000000130200720c */ /* 0x000fda0003f06270 */
[----:B------:R-:W-:Y:S05]  /*9810*/  @P0 BREAK.RELIABLE B7 ;  /* 0x0000000000070942 */ /* 0x000fea0003800100 */
[----:B------:R-:W-:Y:S05]  /*9820*/  @P0 BRA `(.L_x_35855) ;  /* 0x0000000c006c0947 */ /* 0x000fea0003800000 */
[----:B------:R-:W-:Y:S05]  /*9830*/  BSYNC.RELIABLE B7 ;  /* 0x0000000000077941 */ /* 0x000fea0003800100 */
.L_x_35818:
        /* <DEDUP_REMOVED lines=21> */
.L_x_35894:
[----:B------:R4:W-:Y:S01]  /*9990*/  STG.E.U8 desc[UR36][R8.64], R18 ;  /* 0x0000001208007986 */ /* 0x0009e2000c101124 */
[----:B------:R-:W-:Y:S05]  /*99a0*/  BRA `(.L_x_35896) ;  /* 0x0000000c00047947 */ /* 0x000fea0003800000 */
.L_x_35893:
        /* <DEDUP_REMOVED lines=10> */
.L_x_35898:
[----:B------:R2:W-:Y:S01]  /*9a50*/  STG.E desc[UR36][R8.64], R18 ;  /* 0x0000001208007986 */ /* 0x0005e2000c101924 */
[----:B------:R-:W-:Y:S05]  /*9a60*/  BRA `(.L_x_35896) ;  /* 0x0000000800d47947 */ /* 0x000fea0003800000 */
.L_x_35897:
[----:B------:R0:W-:Y:S01]  /*9a70*/  STG.E.U16 desc[UR36][R8.64], R18 ;  /* 0x0000001208007986 */ /* 0x0001e2000c101524 */
[----:B------:R-:W-:Y:S05]  /*9a80*/  BRA `(.L_x_35896) ;  /* 0x0000000800cc7947 */ /* 0x000fea0003800000 */
.L_x_35892:
        /* <DEDUP_REMOVED lines=9> */
.L_x_35900:
[----:B------:R-:W0:Y:S02]  /*9b20*/  I2F.S16 R0, R18 ;  /* 0x0000001200007306 */ /* 0x000e240000101400 */
[----:B0-----:R-:W-:-:S05]  /*9b30*/  F2FP.F16.F32.PACK_AB R0, RZ, R0 ;  /* 0x00000000ff00723e */ /* 0x001fca00000000ff */
[----:B------:R0:W-:Y:S01]  /*9b40*/  STG.E.U16 desc[UR36][R8.64], R0 ;  /* 0x0000000008007986 */ /* 0x0001e2000c101524 */
[----:B------:R-:W-:Y:S05]  /*9b50*/  BRA `(.L_x_35896) ;  /* 0x0000000800987947 */ /* 0x000fea0003800000 */
.L_x_35899:
        /* <DEDUP_REMOVED lines=10> */
.L_x_35902:
[----:B------:R-:W0:Y:S02]  /*9c00*/  I2F.S16 R18, R18 ;  /* 0x0000001200127306 */ /* 0x000e240000101400 */
[----:B0-----:R-:W-:-:S04]  /*9c10*/  F2FP.F16.F32.PACK_AB R3, RZ, R18 ;  /* 0x00000012ff03723e */ /* 0x001fc800000000ff */
[----:B------:R-:W-:-:S05]  /*9c20*/  PRMT R3, R3, 0x5410, RZ ;  /* 0x0000541003037816 */ /* 0x000fca00000000ff */
[----:B------:R0:W-:Y:S01]  /*9c30*/  STG.E desc[UR36][R8.64], R3 ;  /* 0x0000000308007986 */ /* 0x0001e2000c101924 */
[----:B------:R-:W-:Y:S05]  /*9c40*/  BRA `(.L_x_35896) ;  /* 0x00000008005c7947 */ /* 0x000fea0003800000 */
.L_x_35901:
[----:B------:R-:W0:Y:S02]  /*9c50*/  I2F.F64.S16 R4, R18 ;  /* 0x0000001200047312 */ /* 0x000e240000101c00 */
[----:B0-----:R0:W-:Y:S01]  /*9c60*/  STG.E.64 desc[UR36][R8.64], R4 ;  /* 0x0000000408007986 */ /* 0x0011e2000c101b24 */
[----:B------:R-:W-:Y:S05]  /*9c70*/  BRA `(.L_x_35896) ;  /* 0x0000000800507947 */ /* 0x000fea0003800000 */
.L_x_35891:
        /* <DEDUP_REMOVED lines=12> */
.L_x_35906:
        /* <DEDUP_REMOVED lines=16> */
.L_x_35909:
[----:B------:R-:W-:-:S07]  /*9e40*/  PRMT R4, R0, 0x7610, R4 ;  /* 0x0000761000047816 */ /* 0x000fce0000000004 */
.L_x_35908:
[----:B------:R-:W-:Y:S05]  /*9e50*/  BSYNC.RECONVERGENT B0 ;  /* 0x0000000000007941 */ /* 0x000fea0003800200 */
.L_x_35907:
[----:B------:R0:W-:Y:S01]  /*9e60*/  STG.E.U8 desc[UR36][R8.64], R4 ;  /* 0x0000000408007986 */ /* 0x0001e2000c101124 */
[----:B------:R-:W-:Y:S05]  /*9e70*/  BRA `(.L_x_35896) ;  /* 0x0000000400d07947 */ /* 0x000fea0003800000 */
.L_x_35905:
        /* <DEDUP_REMOVED lines=16> */
.L_x_35912:
[----:B------:R-:W-:-:S07]  /*9f80*/  PRMT R4, R0, 0x7610, R4 ;  /* 0x0000761000047816 */ /* 0x000fce0000000004 */
.L_x_35911:
[----:B------:R-:W-:Y:S05]  /*9f90*/  BSYNC.RECONVERGENT B0 ;  /* 0x0000000000007941 */ /* 0x000fea0003800200 */
.L_x_35910:
[----:B------:R0:W-:Y:S01]  /*9fa0*/  STG.E.U8 desc[UR36][R8.64], R4 ;  /* 0x0000000408007986 */ /* 0x0001e2000c101124 */
[----:B------:R-:W-:Y:S05]  /*9fb0*/  BRA `(.L_x_35896) ;  /* 0x0000000400807947 */ /* 0x000fea0003800000 */
.L_x_35904:
        /* <DEDUP_REMOVED lines=21> */
.L_x_35914:
[----:B------:R-:W-:Y:S02]  /*a110*/  IMAD.MOV.U32 R4, RZ, RZ, R18 ;  /* 0x000000ffff047224 */ /* 0x000fe400078e0012 */
[----:B------:R-:W-:-:S05]  /*a120*/  IMAD.MOV.U32 R5, RZ, RZ, RZ ;  /* 0x000000ffff057224 */ /* 0x000fca00078e00ff */
[----:B------:R0:W-:Y:S01]  /*a130*/  STG.E.64 desc[UR36][R8.64], R4 ;  /* 0x0000000408007986 */ /* 0x0001e2000c101b24 */
[----:B------:R-:W-:Y:S05]  /*a140*/  BRA `(.L_x_35896) ;  /* 0x00000004001c7947 */ /* 0x000fea0003800000 */
.L_x_35913:
[----:B------:R0:W-:Y:S01]  /*a150*/  STG.E desc[UR36][R8.64], R18 ;  /* 0x0000001208007986 */ /* 0x0001e2000c101924 */
[----:B------:R-:W-:Y:S05]  /*a160*/  BRA `(.L_x_35896) ;  /* 0x0000000400147947 */ /* 0x000fea0003800000 */
.L_x_35903:
        /* <DEDUP_REMOVED lines=8> */
.L_x_35916:
[----:B------:R-:W0:Y:S01]  /*a1f0*/  I2F.F64.S16 R4, R18 ;  /* 0x0000001200047312 */ /* 0x000e220000101c00 */
[----:B------:R-:W-:-:S05]  /*a200*/  CS2R R6, SRZ ;  /* 0x0000000000067805 */ /* 0x000fca000001ff00 */
[----:B0-----:R0:W-:Y:S01]  /*a210*/  STG.E.128 desc[UR36][R8.64], R4 ;  /* 0x0000000408007986 */ /* 0x0011e2000c101d24 */
[----:B------:R-:W-:Y:S05]  /*a220*/  BRA `(.L_x_35896) ;  /* 0x0000000000e47947 */ /* 0x000fea0003800000 */
.L_x_35915:
[----:B------:R-:W-:-:S13]  /*a230*/  ISETP.NE.AND P0, PT, R0, 0xf, PT ;  /* 0x0000000f0000780c */ /* 0x000fda0003f05270 */
[----:B------:R-:W-:Y:S05]  /*a240*/  @!P0 BRA `(.L_x_35917) ;  /* 0x0000000000d08947 */ /* 0x000fea0003800000 */
[----:B------:R-:W-:-:S13]  /*a250*/  ISETP.NE.AND P0, PT, R0, 0x17, PT ;  /* 0x000000170000780c */ /* 0x000fda0003f05270 */
[----:B------:R-:W-:Y:S05]  /*a260*/  @!P0 BRA `(.L_x_35918) ;  /* 0x0000000000848947 */ /* 0x000fea0003800000 */
[----:B------:R-:W-:-:S13]  /*a270*/  ISETP.NE.AND P0, PT, R0, 0x18, PT ;  /* 0x000000180000780c */ /* 0x000fda0003f05270 */
[----:B------:R-:W-:Y:S05]  /*a280*/  @!P0 BRA `(.L_x_35919) ;  /* 0x0000000000448947 */ /* 0x000fea0003800000 */
.L_x_35895:
        /* <DEDUP_REMOVED lines=16> */
.L_x_35920:
[----:B------:R-:W-:Y:S05]  /*a390*/  BRA `(.L_x_35896) ;  /* 0x0000000000887947 */ /* 0x000fea0003800000 */
.L_x_35919:
        /* <DEDUP_REMOVED lines=11> */
.L_x_35922:
[----:B------:R-:W-:Y:S05]  /*a450*/  BSYNC.RECONVERGENT B0 ;  /* 0x0000000000007941 */ /* 0x000fea0003800200 */
.L_x_35921:
[----:B------:R0:W-:Y:S01]  /*a460*/  STG.E.U8 desc[UR36][R8.64], R3 ;  /* 0x0000000308007986 */ /* 0x0001e2000c101124 */
[----:B------:R-:W-:Y:S05]  /*a470*/  BRA `(.L_x_35896) ;  /* 0x0000000000507947 */ /* 0x000fea0003800000 */
.L_x_35918:
        /* <DEDUP_REMOVED lines=12> */
.L_x_35923:
[----:B------:R-:W-:Y:S01]  /*a540*/  IMAD.MOV.U32 R3, RZ, RZ, 0x7f ;  /* 0x0000007fff037424 */ /* 0x000fe200078e00ff */
[----:B------:R-:W-:-:S04]  /*a550*/  ISETP.GT.U32.AND P0, PT, R5, 0x7f800000, PT ;  /* 0x7f8000000500780c */ /* 0x000fc80003f04070 */
[----:B------:R-:W-:-:S05]  /*a560*/  SEL R3, R3, 0x7c, P0 ;  /* 0x0000007c03037807 */ /* 0x000fca0000000000 */
[----:B------:R0:W-:Y:S01]  /*a570*/  STG.E.U8 desc[UR36][R8.64], R3 ;  /* 0x0000000308007986 */ /* 0x0001e2000c101124 */
[----:B------:R-:W-:Y:S05]  /*a580*/  BRA `(.L_x_35896) ;  /* 0x00000000000c7947 */ /* 0x000fea0003800000 */
.L_x_35917:
[----:B------:R-:W0:Y:S02]  /*a590*/  I2F.S16 R0, R18 ;  /* 0x0000001200007306 */ /* 0x000e240000101400 */
[----:B0-----:R-:W-:-:S05]  /*a5a0*/  F2FP.BF16.F32.PACK_AB R0, RZ, R0 ;  /* 0x00000000ff00723e */ /* 0x001fca00000010ff */
[----:B------:R0:W-:Y:S02]  /*a5b0*/  STG.E.U16 desc[UR36][R8.64], R0 ;  /* 0x0000000008007986 */ /* 0x0001e4000c101524 */
.L_x_35896:
[----:B------:R-:W-:Y:S05]  /*a5c0*/  BSYNC.RECONVERGENT B6 ;  /* 0x0000000000067941 */ /* 0x000fea0003800200 */
.L_x_35890:
[----:B------:R-:W-:-:S07]  /*a5d0*/  VIADD R2, R2, 0x80 ;  /* 0x0000008002027836 */ /* 0x000fce0000000000 */
.L_x_35855:
[----:B------:R-:W-:Y:S05]  /*a5e0*/  BSYNC.RECONVERGENT B8 ;  /* 0x0000000000087941 */ /* 0x000fea0003800200 */
.L_x_35817:
        /* <DEDUP_REMOVED lines=21> */
.L_x_35927:
[----:B------:R-:W-:Y:S01]  /*a740*/  STG.E.U8 desc[UR36][R2.64], R16 ;  /* 0x0000001002007986 */ /* 0x000fe2000c101124 */
[----:B------:R-:W-:Y:S05]  /*a750*/  EXIT ;  /* 0x000000000000794d */ /* 0x000fea0003800000 */
.L_x_35926:
        /* <DEDUP_REMOVED lines=9> */
.L_x_35930:
[----:B------:R-:W-:Y:S01]  /*a7f0*/  STG.E desc[UR36][R2.64], R16 ;  /* 0x0000001002007986 */ /* 0x000fe2000c101924 */
[----:B------:R-:W-:Y:S05]  /*a800*/  EXIT ;  /* 0x000000000000794d */ /* 0x000fea0003800000 */
.L_x_35929:
[----:B------:R-:W-:Y:S01]  /*a810*/  STG.E.U16 desc[UR36][R2.64], R16 ;  /* 0x0000001002007986 */ /* 0x000fe2000c101524 */
[----:B------:R-:W-:Y:S05]  /*a820*/  EXIT ;  /* 0x000000000000794d */ /* 0x000fea0003800000 */
.L_x_35925:
        /* <DEDUP_REMOVED lines=9> */
.L_x_35932:
[----:B------:R-:W0:Y:S02]  /*a8c0*/  I2F.S16 R0, R16 ;  /* 0x0000001000007306 */ /* 0x000e240000101400 */
[----:B0-----:R-:W-:-:S05]  /*a8d0*/  F2FP.F16.F32.PACK_AB R0, RZ, R0 ;  /* 0x00000000ff00723e */ /* 0x001fca00000000ff */
[----:B------:R-:W-:Y:S01]  /*a8e0*/  STG.E.U16 desc[UR36][R2.64], R0 ;  /* 0x0000000002007986 */ /* 0x000fe2000c101524 */
[----:B------:R-:W-:Y:S05]  /*a8f0*/  EXIT ;  /* 0x000000000000794d */ /* 0x000fea0003800000 */
.L_x_35931:
        /* <DEDUP_REMOVED lines=10> */
.L_x_35934:
[----:B------:R-:W0:Y:S02]  /*a9a0*/  I2F.S16 R16, R16 ;  /* 0x0000001000107306 */ /* 0x000e240000101400 */
[----:B0-----:R-:W-:-:S04]  /*a9b0*/  F2FP.F16.F32.PACK_AB R5, RZ, R16 ;  /* 0x00000010ff05723e */ /* 0x001fc800000000ff */
[----:B------:R-:W-:-:S05]  /*a9c0*/  PRMT R5, R5, 0x5410, RZ ;  /* 0x0000541005057816 */ /* 0x000fca00000000ff */
[----:B------:R-:W-:Y:S01]  /*a9d0*/  STG.E desc[UR36][R2.64], R5 ;  /* 0x0000000502007986 */ /* 0x000fe2000c101924 */
[----:B------:R-:W-:Y:S05]  /*a9e0*/  EXIT ;  /* 0x000000000000794d */ /* 0x000fea0003800000 */
.L_x_35933:
[----:B------:R-:W0:Y:S02]  /*a9f0*/  I2F.F64.S16 R16, R16 ;  /* 0x0000001000107312 */ /* 0x000e240000101c00 */
[----:B0-----:R-:W-:Y:S01]  /*aa00*/  STG.E.64 desc[UR36][R2.64], R16 ;  /* 0x0000001002007986 */ /* 0x001fe2000c101b24 */
[----:B------:R-:W-:Y:S05]  /*aa10*/  EXIT ;  /* 0x000000000000794d */ /* 0x000fea0003800000 */
.L_x_35924:
        /* <DEDUP_REMOVED lines=12> */
.L_x_35938:
        /* <DEDUP_REMOVED lines=17> */
.L_x_35940:
[----:B------:R-:W-:Y:S05]  /*abf0*/  BSYNC.RECONVERGENT B0 ;  /* 0x0000000000007941 */ /* 0x000fea0003800200 */
.L_x_35939:
[----:B------:R-:W-:Y:S01]  /*ac00*/  STG.E.U8 desc[UR36][R2.64], R0 ;  /* 0x0000000002007986 */ /* 0x000fe2000c101124 */
[----:B------:R-:W-:Y:S05]  /*ac10*/  EXIT ;  /* 0x000000000000794d */ /* 0x000fea0003800000 */
.L_x_35937:
        /* <DEDUP_REMOVED lines=17> */
.L_x_35942:
[----:B------:R-:W-:Y:S05]  /*ad30*/  BSYNC.RECONVERGENT B0 ;  /* 0x0000000000007941 */ /* 0x000fea0003800200 */
.L_x_35941:
[----:B------:R-:W-:Y:S01]  /*ad40*/  STG.E.U8 desc[UR36][R2.64], R0 ;  /* 0x0000000002007986 */ /* 0x000fe2000c101124 */
[----:B------:R-:W-:Y:S05]  /*ad50*/  EXIT ;  /* 0x000000000000794d */ /* 0x000fea0003800000 */
.L_x_35936:
        /* <DEDUP_REMOVED lines=21> */
.L_x_35944:
[----:B------:R-:W-:-:S05]  /*aeb0*/  IMAD.MOV.U32 R17, RZ, RZ, RZ ;  /* 0x000000ffff117224 */ /* 0x000fca00078e00ff */
[----:B------:R-:W-:Y:S01]  /*aec0*/  STG.E.64 desc[UR36][R2.64], R16 ;  /* 0x0000001002007986 */ /* 0x000fe2000c101b24 */
[----:B------:R-:W-:Y:S05]  /*aed0*/  EXIT ;  /* 0x000000000000794d */ /* 0x000fea0003800000 */
.L_x_35943:
[----:B------:R-:W-:Y:S01]  /*aee0*/  STG.E desc[UR36][R2.64], R16 ;  /* 0x0000001002007986 */ /* 0x000fe2000c101924 */
[----:B------:R-:W-:Y:S05]  /*aef0*/  EXIT ;  /* 0x000000000000794d */ /* 0x000fea0003800000 */
.L_x_35935:
        /* <DEDUP_REMOVED lines=8> */
.L_x_35946:
[----:B------:R-:W0:Y:S01]  /*af80*/  I2F.F64.S16 R16, R16 ;  /* 0x0000001000107312 */ /* 0x000e220000101c00 */
[----:B------:R-:W-:-:S05]  /*af90*/  CS2R R18, SRZ ;  /* 0x0000000000127805 */ /* 0x000fca000001ff00 */
[----:B0-----:R-:W-:Y:S01]  /*afa0*/  STG.E.128 desc[UR36][R2.64], R16 ;  /* 0x0000001002007986 */ /* 0x001fe2000c101d24 */
[----:B------:R-:W-:Y:S05]  /*afb0*/  EXIT ;  /* 0x000000000000794d */ /* 0x000fea0003800000 */
.L_x_35945:
[----:B------:R-:W-:-:S13]  /*afc0*/  ISETP.NE.AND P0, PT, R0, 0xf, PT ;  /* 0x0000000f0000780c */ /* 0x000fda0003f05270 */
[----:B------:R-:W-:Y:S05]  /*afd0*/  @!P0 BRA `(.L_x_35947) ;  /* 0x0000000000d48947 */ /* 0x000fea0003800000 */
[----:B------:R-:W-:-:S13]  /*afe0*/  ISETP.NE.AND P0, PT, R0, 0x17, PT ;  /* 0x000000170000780c */ /* 0x000fda0003f05270 */
[----:B------:R-:W-:Y:S05]  /*aff0*/  @!P0 BRA `(.L_x_35948) ;  /* 0x0000000000848947 */ /* 0x000fea0003800000 */
[----:B------:R-:W-:-:S13]  /*b000*/  ISETP.NE.AND P0, PT, R0, 0x18, PT ;  /* 0x000000180000780c */ /* 0x000fda0003f05270 */
[----:B------:R-:W-:Y:S05]  /*b010*/  @!P0 BRA `(.L_x_35949) ;  /* 0x0000000000448947 */ /* 0x000fea0003800000 */
.L_x_35928:
        /* <DEDUP_REMOVED lines=16> */
.L_x_35950:
[----:B------:R-:W-:Y:S05]  /*b120*/  EXIT ;  /* 0x000000000000794d */ /* 0x000fea0003800000 */
.L_x_35949:
        /* <DEDUP_REMOVED lines=11> */
.L_x_35952:
[----:B------:R-:W-:Y:S05]  /*b1e0*/  BSYNC.RECONVERGENT B0 ;  /* 0x0000000000007941 */ /* 0x000fea0003800200 */
.L_x_35951:
[----:B------:R-:W-:Y:S01]  /*b1f0*/  STG.E.U8 desc[UR36][R2.64], R5 ;  /* 0x0000000502007986 */ /* 0x000fe2000c101124 */
[----:B------:R-:W-:Y:S05]  /*b200*/  EXIT ;  /* 0x000000000000794d */ /* 0x000fea0003800000 */
.L_x_35948:
        /* <DEDUP_REMOVED lines=13> */
.L_x_35953:
[----:B------:R-:W-:Y:S01]  /*b2e0*/  IMAD.MOV.U32 R5, RZ, RZ, 0x7f ;  /* 0x0000007fff057424 */ /* 0x000fe200078e00ff */
[----:B------:R-:W-:-:S04]  /*b2f0*/  ISETP.GT.U32.AND P0, PT, R7, 0x7f800000, PT ;  /* 0x7f8000000700780c */ /* 0x000fc80003f04070 */
[----:B------:R-:W-:-:S05]  /*b300*/  SEL R5, R5, 0x7c, P0 ;  /* 0x0000007c05057807 */ /* 0x000fca0000000000 */
[----:B------:R-:W-:Y:S01]  /*b310*/  STG.E.U8 desc[UR36][R2.64], R5 ;  /* 0x0000000502007986 */ /* 0x000fe2000c101124 */
[----:B------:R-:W-:Y:S05]  /*b320*/  EXIT ;  /* 0x000000000000794d */ /* 0x000fea0003800000 */
.L_x_35947:
[----:B------:R-:W0:Y:S02]  /*b330*/  I2F.S16 R0, R16 ;  /* 0x0000001000007306 */ /* 0x000e240000101400 */
[----:B0-----:R-:W-:-:S05]  /*b340*/  F2FP.BF16.F32.PACK_AB R0, RZ, R0 ;  /* 0x00000000ff00723e */ /* 0x001fca00000010ff */
[----:B------:R-:W-:Y:S01]  /*b350*/  STG.E.U16 desc[UR36][R2.64], R0 ;  /* 0x0000000002007986 */ /* 0x000fe2000c101524 */
[----:B------:R-:W-:Y:S05]  /*b360*/  EXIT ;  /* 0x000000000000794d */ /* 0x000fea0003800000 */
.L_x_35954:
        /* <DEDUP_REMOVED lines=9> */
.L_x_43708:


//--------------------- .text._ZN2at6native18elementwise_kernelILi128ELi4EZNS0_22gpu_kernel_impl_nocastINS0_13BinaryFunctorIddbZZZNS0_23logical_and_kernel_cudaERNS_14TensorIteratorEENKUlvE0_clEvENKUlvE4_clEvEUlddE_EEEEvRNS_18TensorIteratorBaseERKT_EUliE_EEviT1_ --------------------------
	.section	.text._ZN2at6native18elementwise_kernelILi128ELi4EZNS0_22gpu_kernel_impl_nocastINS0_13BinaryFunctorIddbZZZNS0_23logical_and_kernel_cudaERNS_14TensorIteratorEENKUlvE0_clEvENKUlvE4_clEvEUlddE_EEEEvRNS_18TensorIteratorBaseERKT_EUliE_EEviT1_,"ax",@progbits
	.align	128
        .global         _ZN2at6native18elementwise_kernelILi128ELi4EZNS0_22gpu_kernel_impl_nocastINS0_13BinaryFunctorIddbZZZNS0_23logical_and_kernel_cudaERNS_14TensorIteratorEENKUlvE0_clEvENKUlvE4_clEvEUlddE_EEEEvRNS_18TensorIteratorBaseERKT_EUliE_EEviT1_
        .type           _ZN2at6native18elementwise_kernelILi128ELi4EZNS0_22gpu_kernel_impl_nocastINS0_13BinaryFunctorIddbZZZNS0_23logical_and_kernel_cudaERNS_14TensorIteratorEENKUlvE0_clEvENKUlvE4_clEvEUlddE_EEEEvRNS_18TensorIteratorBaseERKT_EUliE_EEviT1_,@function
        .size           _ZN2at6native18elementwise_kernelILi128ELi4EZNS0_22gpu_kernel_impl_nocastINS0_13BinaryFunctorIddbZZZNS0_23logical_and_kernel_cudaERNS_14TensorIteratorEENKUlvE0_clEvENKUlvE4_clEvEUlddE_EEEEvRNS_18TensorIteratorBaseERKT_EUliE_EEviT1_,(.L_x_43709 - _ZN2at6native18elementwise_kernelILi128ELi4EZNS0_22gpu_kernel_impl_nocastINS0_13BinaryFunctorIddbZZZNS0_23logical_and_kernel_cudaERNS_14TensorIteratorEENKUlvE0_clEvENKUlvE4_clEvEUlddE_EEEEvRNS_18TensorIteratorBaseERKT_EUliE_EEviT1_)
        .other          _ZN2at6native18elementwise_kernelILi128ELi4EZNS0_22gpu_kernel_impl_nocastINS0_13BinaryFunctorIddbZZZNS0_23logical_and_kernel_cudaERNS_14TensorIteratorEENKUlvE0_clEvENKUlvE4_clEvEUlddE_EEEEvRNS_18TensorIteratorBaseERKT_EUliE_EEviT1_,@"STO_CUDA_ENTRY STV_DEFAULT"
_ZN2at6native18elementwise_kernelILi128ELi4EZNS0_22gpu_kernel_impl_nocastINS0_13BinaryFunctorIddbZZZNS0_23logical_and_kernel_cudaERNS_14TensorIteratorEENKUlvE0_clEvENKUlvE4_clEvEUlddE_EEEEvRNS_18TensorIteratorBaseERKT_EUliE_EEviT1_:
.text._ZN2at6native18elementwise_kernelILi128ELi4EZNS0_22gpu_kernel_impl_nocastINS0_13BinaryFunctorIddbZZZNS0_23logical_and_kernel_cudaERNS_14TensorIteratorEENKUlvE0_clEvENKUlvE4_clEvEUlddE_EEEEvRNS_18TensorIteratorBaseERKT_EUliE_EEviT1_:
        /* <DEDUP_REMOVED lines=21> */
[----:B---3--:R-:W-:-:S06]  /*0150*/  DSETP.NEU.AND P0, PT, R4, RZ, P0 ;  /* 0x000000ff0400722a */ /* 0x008fcc000070d000 */
        /* <DEDUP_REMOVED lines=12> */
[----:B--2---:R-:W-:-:S06]  /*0220*/  DSETP.NEU.AND P0, PT, R4, RZ, P0 ;  /* 0x000000ff0400722a */ /* 0x004fcc000070d000 */
[----:B------:R-:W-:-:S05]  /*0230*/  SEL R11, RZ, 0x1, !P0 ;  /* 0x00000001ff0b7807 */ /* 0x000fca0004000000 */
[----:B0-----:R0:W-:Y:S03]  /*0240*/  STG.E.U8 desc[UR6][R8.64], R11 ;  /* 0x0000000b08007986 */ /* 0x0011e6000c101106 */
.L_x_35958:
[----:B------:R-:W-:-:S13]  /*0250*/  ISETP.GE.AND P0, PT, R3, UR4, PT ;  /* 0x0000000403007c0c */ /* 0x000fda000bf06270 */
[----:B------:R-:W-:Y:S05]  /*0260*/  @P0 BREAK.RELIABLE B1 ;  /* 0x0000000000010942 */ /* 0x000fea0003800100 */
[----:B------:R-:W-:Y:S05]  /*0270*/  @P0 BRA `(.L_x_35959) ;  /* 0x00000000002c0947 */ /* 0x000fea0003800000 */
[----:B------:R-:W-:Y:S05]  /*0280*/  BSYNC.RELIABLE B1 ;  /* 0x0000000000017941 */ /* 0x000fea0003800100 */
.L_x_35957:
        /* <DEDUP_REMOVED lines=10> */
.L_x_35959:
[----:B------:R-:W-:Y:S05]  /*0330*/  BSYNC.RECONVERGENT B0 ;  /* 0x0000000000007941 */ /* 0x000fea0003800200 */
.L_x_35956:
        /* <DEDUP_REMOVED lines=9> */
[----:B---3--:R-:W-:-:S06]  /*03d0*/  DSETP.NEU.AND P0, PT, R2, RZ, P0 ;  /* 0x000000ff0200722a */ /* 0x008fcc000070d000 */
[----:B01----:R-:W-:-:S05]  /*03e0*/  SEL R9, RZ, 0x1, !P0 ;  /* 0x00000001ff097807 */ /* 0x003fca0004000000 */
[----:B----4-:R-:W-:Y:S01]  /*03f0*/  STG.E.U8 desc[UR6][R6.64], R9 ;  /* 0x0000000906007986 */ /* 0x010fe2000c101106 */
[----:B------:R-:W-:Y:S05]  /*0400*/  EXIT ;  /* 0x000000000000794d */ /* 0x000fea0003800000 */
.L_x_35955:
        /* <DEDUP_REMOVED lines=356> */
.L_x_35963:
        /* <DEDUP_REMOVED lines=12> */
[----:B---3--:R-:W-:-:S06]  /*1b10*/  DSETP.NEU.AND P0, PT, R6, RZ, P0 ;  /* 0x000000ff0600722a */ /* 0x008fcc000070d000 */
        /* <DEDUP_REMOVED lines=353> */
.L_x_35965:
        /* <DEDUP_REMOVED lines=13> */
[----:B------:R-:W-:-:S05]  /*3200*/  SEL R11, RZ, 0x1, !P0 ;  /* 0x00000001ff0b7807 */ /* 0x000fca0004000000 */
[----:B------:R0:W-:Y:S03]  /*3210*/  STG.E.U8 desc[UR6][R4.64], R11 ;  /* 0x0000000b04007986 */ /* 0x0001e6000c101106 */
.L_x_35962:
[----:B------:R-:W-:-:S13]  /*3220*/  ISETP.GE.AND P0, PT, R3, UR4, PT ;  /* 0x0000000403007c0c */ /* 0x000fda000bf06270 */
[----:B------:R-:W-:Y:S05]  /*3230*/  @P0 BREAK.RELIABLE B1 ;  /* 0x0000000000010942 */ /* 0x000fea0003800100 */
[----:B------:R-:W-:Y:S05]  /*3240*/  @P0 BRA `(.L_x_35964) ;  /* 0x0000001400b00947 */ /* 0x000fea0003800000 */
[----:B------:R-:W-:Y:S05]  /*3250*/  BSYNC.RELIABLE B1 ;  /* 0x0000000000017941 */ /* 0x000fea0003800100 */
.L_x_35961:
        /* <DEDUP_REMOVED lines=348> */
.L_x_35966:
        /* <DEDUP_REMOVED lines=15> */
.L_x_35964:
[----:B------:R-:W-:Y:S05]  /*4910*/  BSYNC.RECONVERGENT B0 ;  /* 0x0000000000007941 */ /* 0x000fea0003800200 */
.L_x_35960:
        /* <DEDUP_REMOVED lines=351> */
.L_x_35967:
        /* <DEDUP_REMOVED lines=11> */
[----:B---3--:R-:W-:-:S06]  /*5fc0*/  DSETP.NEU.AND P0, PT, R4, RZ, P0 ;  /* 0x000000ff0400722a */ /* 0x008fcc000070d000 */
[----:B------:R-:W-:-:S05]  /*5fd0*/  SEL R9, RZ, 0x1, !P0 ;  /* 0x00000001ff097807 */ /* 0x000fca0004000000 */
[----:B------:R-:W-:Y:S01]  /*5fe0*/  STG.E.U8 desc[UR6][R2.64], R9 ;  /* 0x0000000902007986 */ /* 0x000fe2000c101106 */
[----:B------:R-:W-:Y:S05]  /*5ff0*/  EXIT ;  /* 0x000000000000794d */ /* 0x000fea0003800000 */
.L_x_35968:
        /* <DEDUP_REMOVED lines=16> */
.L_x_43709:


//--------------------- .text._ZN2at6native27unrolled_elementwise_kernelINS0_13BinaryFunctorIddbZZZNS0_23logical_and_kernel_cudaERNS_14TensorIteratorEENKUlvE0_clEvENKUlvE4_clEvEUlddE_EESt5arrayIPcLm3EELi4E23TrivialOffsetCalculatorILi2EjESC_ILi1EjENS0_6memory15LoadWithoutCastENSF_16StoreWithoutCastEEEviT_T0_T2_T3_T4_T5_ --------------------------
	.section	.text._ZN2at6native27unrolled_elementwise_kernelINS0_13BinaryFunctorIddbZZZNS0_23logical_and_kernel_cudaERNS_14TensorIteratorEENKUlvE0_clEvENKUlvE4_clEvEUlddE_EESt5arrayIPcLm3EELi4E23TrivialOffsetCalculatorILi2EjESC_ILi1EjENS0_6memory15LoadWithoutCastENSF_16StoreWithoutCastEEEviT_T0_T2_T3_T4_T5_,"ax",@progbits
	.align	128
        .global         _ZN2at6native27unrolled_elementwise_kernelINS0_13BinaryFunctorIddbZZZNS0_23logical_and_kernel_cudaERNS_14TensorIteratorEENKUlvE0_clEvENKUlvE4_clEvEUlddE_EESt5arrayIPcLm3EELi4E23TrivialOffsetCalculatorILi2EjESC_ILi1EjENS0_6memory15LoadWithoutCastENSF_16StoreWithoutCastEEEviT_T0_T2_T3_T4_T5_
        .type           _ZN2at6native27unrolled_elementwise_kernelINS0_13BinaryFunctorIddbZZZNS0_23logical_and_kernel_cudaERNS_14TensorIteratorEENKUlvE0_clEvENKUlvE4_clEvEUlddE_EESt5arrayIPcLm3EELi4E23TrivialOffsetCalculatorILi2EjESC_ILi1EjENS0_6memory15LoadWithoutCastENSF_16StoreWithoutCastEEEviT_T0_T2_T3_T4_T5_,@function
        .size           _ZN2at6native27unrolled_elementwise_kernelINS0_13BinaryFunctorIddbZZZNS0_23logical_and_kernel_cudaERNS_14TensorIteratorEENKUlvE0_clEvENKUlvE4_clEvEUlddE_EESt5arrayIPcLm3EELi4E23TrivialOffsetCalculatorILi2EjESC_ILi1EjENS0_6memory15LoadWithoutCastENSF_16StoreWithoutCastEEEviT_T0_T2_T3_T4_T5_,(.L_x_43710 - _ZN2at6native27unrolled_elementwise_kernelINS0_13BinaryFunctorIddbZZZNS0_23logical_and_kernel_cudaERNS_14TensorIteratorEENKUlvE0_clEvENKUlvE4_clEvEUlddE_EESt5arrayIPcLm3EELi4E23TrivialOffsetCalculatorILi2EjESC_ILi1EjENS0_6memory15LoadWithoutCastENSF_16StoreWithoutCastEEEviT_T0_T2_T3_T4_T5_)
        .other          _ZN2at6native27unrolled_elementwise_kernelINS0_13BinaryFunctorIddbZZZNS0_23logical_and_kernel_cudaERNS_14TensorIteratorEENKUlvE0_clEvENKUlvE4_clEvEUlddE_EESt5arrayIPcLm3EELi4E23TrivialOffsetCalculatorILi2EjESC_ILi1EjENS0_6memory15LoadWithoutCastENSF_16StoreWithoutCastEEEviT_T0_T2_T3_T4_T5_,@"STO_CUDA_ENTRY STV_DEFAULT"
_ZN2at6native27unrolled_elementwise_kernelINS0_13BinaryFunctorIddbZZZNS0_23logical_and_kernel_cudaERNS_14TensorIteratorEENKUlvE0_clEvENKUlvE4_clEvEUlddE_EESt5arrayIPcLm3EELi4E23TrivialOffsetCalculatorILi2EjESC_ILi1EjENS0_6memory15LoadWithoutCastENSF_16StoreWithoutCastEEEviT_T0_T2_T3_T4_T5_:
.text._ZN2at6native27unrolled_elementwise_kernelINS0_13BinaryFunctorIddbZZZNS0_23logical_and_kernel_cudaERNS_14TensorIteratorEENKUlvE0_clEvENKUlvE4_clEvEUlddE_EESt5arrayIPcLm3EELi4E23TrivialOffsetCalculatorILi2EjESC_ILi1EjENS0_6memory15LoadWithoutCastENSF_16StoreWithoutCastEEEviT_T0_T2_T3_T4_T5_:
        /* <DEDUP_REMOVED lines=46> */
[----:B------:R-:W-:Y:S01]  /*02e0*/  @!P6 DSETP.NEU.AND P0, PT, R10, RZ, P3 ;  /* 0x000000ff0a00e22a */ /* 0x000fe20001f0d000 */
[----:B------:R-:W-:Y:S01]  /*02f0*/  PLOP3.LUT P3, PT, PT, PT, PT, 0x8, 0x80 ;  /* 0x000000000080781c */ /* 0x000fe20003f6e170 */
[----:B----4-:R-:W-:-:S06]  /*0300*/  @!P4 DSETP.NEU.AND P5, PT, R14, RZ, PT ;  /* 0x000000ff0e00c22a */ /* 0x010fcc0003fad000 */
[----:B-----5:R-:W-:Y:S01]  /*0310*/  @!P4 DSETP.NEU.AND P3, PT, R16, RZ, P5 ;  /* 0x000000ff1000c22a */ /* 0x020fe20002f6d000 */
[----:B------:R-:W-:Y:S01]  /*0320*/  PLOP3.LUT P4, PT, PT, PT, PT, 0x8, 0x80 ;  /* 0x000000000080781c */ /* 0x000fe20003f8e170 */
[----:B------:R-:W-:-:S06]  /*0330*/  @!P2 DSETP.NEU.AND P6, PT, R4, RZ, PT ;  /* 0x000000ff0400a22a */ /* 0x000fcc0003fcd000 */
[----:B------:R-:W-:Y:S01]  /*0340*/  @!P2 DSETP.NEU.AND P4, PT, R8, RZ, P6 ;  /* 0x000000ff0800a22a */ /* 0x000fe2000378d000 */
[----:B------:R-:W-:Y:S01]  /*0350*/  PLOP3.LUT P2, PT, PT, PT, PT, 0x8, 0x80 ;  /* 0x000000000080781c */ /* 0x000fe20003f4e170 */
[----:B---3--:R-:W-:-:S06]  /*0360*/  @!P1 DSETP.NEU.AND P5, PT, R12, RZ, PT ;  /* 0x000000ff0c00922a */ /* 0x008fcc0003fad000 */
[----:B------:R-:W-:Y:S01]  /*0370*/  @!P1 DSETP.NEU.AND P2, PT, R6, RZ, P5 ;  /* 0x000000ff0600922a */ /* 0x000fe20002f4d000 */
        /* <DEDUP_REMOVED lines=21> */
.L_x_35971:
[----:B------:R-:W-:Y:S05]  /*04d0*/  BSYNC.RELIABLE B1 ;  /* 0x0000000000017941 */ /* 0x000fea0003800100 */
.L_x_35970:
[----:B------:R-:W-:-:S13]  /*04e0*/  ISETP.GE.AND P0, PT, R19, R18, PT ;  /* 0x000000121300720c */ /* 0x000fda0003f06270 */
[----:B------:R-:W1:Y:S01]  /*04f0*/  @!P0 LDC.64 R4, c[0x0][0x388] ;  /* 0x0000e200ff048b82 */ /* 0x000e620000000a00 */
[----:B0-----:R-:W-:Y:S01]  /*0500*/  @!P0 LEA R3, R0, R19, 0x9 ;  /* 0x0000001300038211 */ /* 0x001fe200078e48ff */
[----:B------:R-:W-:-:S03]  /*0510*/  @!P0 VIADD R19, R19, 0x80 ;  /* 0x0000008013138836 */ /* 0x000fc60000000000 */
[----:B-1----:R-:W-:-:S05]  /*0520*/  @!P0 IADD3 R2, P1, PT, R3, R4, RZ ;  /* 0x0000000403028210 */ /* 0x002fca0007f3e0ff */
[----:B------:R-:W-:-:S05]  /*0530*/  @!P0 IMAD.X R3, RZ, RZ, R5, P1 ;  /* 0x000000ffff038224 */ /* 0x000fca00008e0605 */
[----:B------:R1:W-:Y:S03]  /*0540*/  @!P0 STG.E.U8 desc[UR4][R2.64], R9 ;  /* 0x0000000902008986 */ /* 0x0003e6000c101104 */
.L_x_35972:
[----:B------:R-:W-:Y:S05]  /*0550*/  BSYNC.RECONVERGENT B0 ;  /* 0x0000000000007941 */ /* 0x000fea0003800200 */
.L_x_35969:
        /* <DEDUP_REMOVED lines=9> */
.L_x_35973:
        /* <DEDUP_REMOVED lines=9> */
.L_x_43710:


//--------------------- .text._ZN2at6native29vectorized_elementwise_kernelILi2ENS0_13BinaryFunctorIddbZZZNS0_23logical_and_kernel_cudaERNS_14TensorIteratorEENKUlvE0_clEvENKUlvE4_clEvEUlddE_EESt5arrayIPcLm3EEEEviT0_T1_ --------------------------
	.section	.text._ZN2at6native29vectorized_elementwise_kernelILi2ENS0_13BinaryFunctorIddbZZZNS0_23logical_and_kernel_cudaERNS_14TensorIteratorEENKUlvE0_clEvENKUlvE4_clEvEUlddE_EESt5arrayIPcLm3EEEEviT0_T1_,"ax",@progbits
	.align	128
        .global         _ZN2at6native29vectorized_elementwise_kernelILi2ENS0_13BinaryFunctorIddbZZZNS0_23logical_and_kernel_cudaERNS_14TensorIteratorEENKUlvE0_clEvENKUlvE4_clEvEUlddE_EESt5arrayIPcLm3EEEEviT0_T1_
        .type           _ZN2at6native29vectorized_elementwise_kernelILi2ENS0_13BinaryFunctorIddbZZZNS0_23logical_and_kernel_cudaERNS_14TensorIteratorEENKUlvE0_clEvENKUlvE4_clEvEUlddE_EESt5arrayIPcLm3EEEEviT0_T1_,@function
        .size           _ZN2at6native29vectorized_elementwise_kernelILi2ENS0_13BinaryFunctorIddbZZZNS0_23logical_and_kernel_cudaERNS_14TensorIteratorEENKUlvE0_clEvENKUlvE4_clEvEUlddE_EESt5arrayIPcLm3EEEEviT0_T1_,(.L_x_43711 - _ZN2at6native29vectorized_elementwise_kernelILi2ENS0_13BinaryFunctorIddbZZZNS0_23logical_and_kernel_cudaERNS_14TensorIteratorEENKUlvE0_clEvENKUlvE4_clEvEUlddE_EESt5arrayIPcLm3EEEEviT0_T1_)
        .other          _ZN2at6native29vectorized_elementwise_kernelILi2ENS0_13BinaryFunctorIddbZZZNS0_23logical_and_kernel_cudaERNS_14TensorIteratorEENKUlvE0_clEvENKUlvE4_clEvEUlddE_EESt5arrayIPcLm3EEEEviT0_T1_,@"STO_CUDA_ENTRY STV_DEFAULT"
_ZN2at6native29vectorized_elementwise_kernelILi2ENS0_13BinaryFunctorIddbZZZNS0_23logical_and_kernel_cudaERNS_14TensorIteratorEENKUlvE0_clEvENKUlvE4_clEvEUlddE_EESt5arrayIPcLm3EEEEviT0_T1_:
.text._ZN2at6native29vectorized_elementwise_kernelILi2ENS0_13BinaryFunctorIddbZZZNS0_23logical_and_kernel_cudaERNS_14TensorIteratorEENKUlvE0_clEvENKUlvE4_clEvEUlddE_EESt5arrayIPcLm3EEEEviT0_T1_:
        /* <DEDUP_REMOVED lines=56> */
[----:B------:R-:W-:-:S06]  /*0380*/  @!P5 DSETP.NEU.AND P6, PT, R16, RZ, P4 ;  /* 0x000000ff1000d22a */ /* 0x000fcc00027cd000 */
[----:B------:R-:W-:Y:S02]  /*0390*/  P2R R8, PR, RZ, 0x40 ;  /* 0x00000040ff087803 */ /* 0x000fe40000000000 */
[----:B------:R-:W-:Y:S01]  /*03a0*/  PLOP3.LUT P6, PT, PT, PT, PT, 0x8, 0x80 ;  /* 0x000000000080781c */ /* 0x000fe20003fce170 */
[----:B---3--:R-:W-:Y:S01]  /*03b0*/  @!P0 DSETP.NEU.AND P4, PT, R14, RZ, PT ;  /* 0x000000ff0e00822a */ /* 0x008fe20003f8d000 */
[----:B------:R-:W0:Y:S05]  /*03c0*/  LDC.64 R14, c[0x0][0x398] ;  /* 0x0000e600ff0e7b82 */ /* 0x000e2a0000000a00 */
[----:B------:R-:W-:Y:S01]  /*03d0*/  @!P0 DSETP.NEU.AND P6, PT, R6, RZ, P4 ;  /* 0x000000ff0600822a */ /* 0x000fe200027cd000 */
[----:B------:R-:W-:Y:S01]  /*03e0*/  PLOP3.LUT P0, PT, PT, PT, PT, 0x8, 0x80 ;  /* 0x000000000080781c */ /* 0x000fe20003f0e170 */
[----:B------:R-:W-:Y:S01]  /*03f0*/  @!P1 DSETP.NEU.AND P4, PT, R12, RZ, PT ;  /* 0x000000ff0c00922a */ /* 0x000fe20003f8d000 */
[----:B------:R-:W1:Y:S05]  /*0400*/  LDC.64 R6, c[0x0][0x390] ;  /* 0x0000e400ff067b82 */ /* 0x000e6a0000000a00 */
[----:B-----5:R-:W-:Y:S01]  /*0410*/  @!P1 DSETP.NEU.AND P0, PT, R18, RZ, P4 ;  /* 0x000000ff1200922a */ /* 0x020fe2000270d000 */
[----:B------:R-:W-:Y:S01]  /*0420*/  PLOP3.LUT P1, PT, PT, PT, PT, 0x8, 0x80 ;  /* 0x000000000080781c */ /* 0x000fe20003f2e170 */
[----:B------:R-:W-:-:S04]  /*0430*/  @!P2 DSETP.NEU.AND P4, PT, R20, RZ, PT ;  /* 0x000000ff1400a22a */ /* 0x000fc80003f8d000 */
[----:B------:R-:W-:Y:S02]  /*0440*/  P2R R4, PR, RZ, 0x1 ;  /* 0x00000001ff047803 */ /* 0x000fe40000000000 */
[----:B------:R-:W-:Y:S01]  /*0450*/  ISETP.NE.AND P0, PT, R8, RZ, PT ;  /* 0x000000ff0800720c */ /* 0x000fe20003f05270 */
[----:B------:R-:W-:Y:S01]  /*0460*/  @!P2 DSETP.NEU.AND P1, PT, R24, RZ, P4 ;  /* 0x000000ff1800a22a */ /* 0x000fe2000272d000 */
[----:B------:R-:W-:Y:S01]  /*0470*/  PLOP3.LUT P2, PT, PT, PT, PT, 0x8, 0x80 ;  /* 0x000000000080781c */ /* 0x000fe20003f4e170 */
[----:B------:R-:W2:Y:S01]  /*0480*/  LDC.64 R8, c[0x0][0x398] ;  /* 0x0000e600ff087b82 */ /* 0x000ea20000000a00 */
[----:B----4-:R-:W-:-:S06]  /*0490*/  @!P3 DSETP.NEU.AND P4, PT, R22, RZ, PT ;  /* 0x000000ff1600b22a */ /* 0x010fcc0003f8d000 */
[----:B------:R-:W-:Y:S01]  /*04a0*/  @!P3 DSETP.NEU.AND P2, PT, R10, RZ, P4 ;  /* 0x000000ff0a00b22a */ /* 0x000fe2000274d000 */
        /* <DEDUP_REMOVED lines=12> */
[----:B---3--:R-:W-:Y:S01]  /*0570*/  @!P4 DSETP.NEU.AND P3, PT, R6, RZ, P5 ;  /* 0x000000ff0600c22a */ /* 0x008fe20002f6d000 */
        /* <DEDUP_REMOVED lines=10> */
[----:B-----5:R-:W-:Y:S01]  /*0620*/  @!P5 DSETP.NEU.AND P4, PT, R10, RZ, P6 ;  /* 0x000000ff0a00d22a */ /* 0x020fe2000378d000 */
        /* <DEDUP_REMOVED lines=12> */
[----:B---3--:R-:W-:Y:S01]  /*06f0*/  @!P5 DSETP.NEU.AND P6, PT, R8, RZ, P0 ;  /* 0x000000ff0800d22a */ /* 0x008fe200007cd000 */
        /* <DEDUP_REMOVED lines=26> */
.L_x_35977:
        /* <DEDUP_REMOVED lines=8> */
.L_x_35978:
        /* <DEDUP_REMOVED lines=8> */
.L_x_35979:
        /* <DEDUP_REMOVED lines=8> */
.L_x_35980:
        /* <DEDUP_REMOVED lines=9> */
.L_x_35981:
[----:B------:R-:W-:Y:S05]  /*0ab0*/  BSYNC.RELIABLE B1 ;  /* 0x0000000000017941 */ /* 0x000fea0003800100 */
.L_x_35976:
[----:B------:R-:W-:-:S13]  /*0ac0*/  ISETP.GE.U32.AND P0, PT, R2, R5, PT ;  /* 0x000000050200720c */ /* 0x000fda0003f06070 */
[----:B012---:R-:W0:Y:S01]  /*0ad0*/  @!P0 LDC.64 R8, c[0x0][0x388] ;  /* 0x0000e200ff088b82 */ /* 0x007e220000000a00 */
[----:B------:R-:W-:Y:S02]  /*0ae0*/  @!P0 IMAD R7, R3, 0x400, R2 ;  /* 0x0000040003078824 */ /* 0x000fe400078e0202 */
[----:B------:R-:W-:-:S03]  /*0af0*/  @!P0 VIADD R2, R2, 0x80 ;  /* 0x0000008002028836 */ /* 0x000fc60000000000 */
[----:B0-----:R-:W-:-:S05]  /*0b00*/  @!P0 IADD3 R6, P1, PT, R7, R8, RZ ;  /* 0x0000000807068210 */ /* 0x001fca0007f3e0ff */
[----:B------:R-:W-:-:S05]  /*0b10*/  @!P0 IMAD.X R7, RZ, RZ, R9, P1 ;  /* 0x000000ffff078224 */ /* 0x000fca00008e0609 */
[----:B------:R3:W-:Y:S03]  /*0b20*/  @!P0 STG.E.U8 desc[UR4][R6.64], R4 ;  /* 0x0000000406008986 */ /* 0x0007e6000c101104 */
.L_x_35982:
[----:B------:R-:W-:Y:S05]  /*0b30*/  BSYNC.RECONVERGENT B0 ;  /* 0x0000000000007941 */ /* 0x000fea0003800200 */
.L_x_35975:
        /* <DEDUP_REMOVED lines=9> */
.L_x_35974:
        /* <DEDUP_REMOVED lines=22> */
[----:B--2---:R-:W-:Y:S01]  /*0d30*/  DSETP.NEU.AND P4, PT, R8, RZ, P4 ;  /* 0x000000ff0800722a */ /* 0x004fe2000278d000 */
[----:B------:R-:W-:Y:S01]  /*0d40*/  IADD3 R8, P6, PT, R0, UR6, RZ ;  /* 0x0000000600087c10 */ /* 0x000fe2000ffde0ff */
[----:B---3--:R-:W-:Y:S02]  /*0d50*/  DSETP.NEU.AND P5, PT, R16, RZ, PT ;  /* 0x000000ff1000722a */ /* 0x008fe40003fad000 */
[----:B------:R-:W-:Y:S02]  /*0d60*/  DSETP.NEU.AND P1, PT, R18, RZ, PT ;  /* 0x000000ff1200722a */ /* 0x000fe40003f2d000 */
[----:B------:R-:W-:Y:S01]  /*0d70*/  SEL R0, RZ, 0x1, !P4 ;  /* 0x00000001ff007807 */ /* 0x000fe20006000000 */
[----:B------:R-:W-:Y:S01]  /*0d80*/  IMAD.X R9, RZ, RZ, UR7, P6 ;  /* 0x00000007ff097e24 */ /* 0x000fe2000b0e06ff */
[----:B------:R-:W-:-:S02]  /*0d90*/  DSETP.NEU.AND P0, PT, R10, RZ, P0 ;  /* 0x000000ff0a00722a */ /* 0x000fc4000070d000 */
[----:B------:R-:W-:Y:S02]  /*0da0*/  DSETP.NEU.AND P3, PT, R20, RZ, P3 ;  /* 0x000000ff1400722a */ /* 0x000fe40001f6d000 */
[----:B------:R-:W-:Y:S02]  /*0db0*/  DSETP.NEU.AND P2, PT, R22, RZ, P2 ;  /* 0x000000ff1600722a */ /* 0x000fe4000174d000 */
[----:B------:R-:W-:Y:S02]  /*0dc0*/  DSETP.NEU.AND P5, PT, R12, RZ, P5 ;  /* 0x000000ff0c00722a */ /* 0x000fe40002fad000 */
[----:B------:R-:W-:Y:S01]  /*0dd0*/  DSETP.NEU.AND P1, PT, R14, RZ, P1 ;  /* 0x000000ff0e00722a */ /* 0x000fe20000f2d000 */
[----:B-1----:R-:W-:-:S05]  /*0de0*/  IMAD.WIDE.U32 R2, R29, 0x2, R8 ;  /* 0x000000021d027825 */ /* 0x002fca00078e0008 */
[----:B------:R-:W-:Y:S01]  /*0df0*/  SEL R9, RZ, 0x1, !P1 ;  /* 0x00000001ff097807 */ /* 0x000fe20004800000 */
[----:B----4-:R-:W-:Y:S02]  /*0e00*/  DSETP.NEU.AND P4, PT, R4, RZ, PT ;  /* 0x000000ff0400722a */ /* 0x010fe40003f8d000 */
[----:B------:R-:W-:-:S04]  /*0e10*/  DSETP.NEU.AND P6, PT, R6, RZ, PT ;  /* 0x000000ff0600722a */ /* 0x000fc80003fcd000 */
[----:B-----5:R-:W-:Y:S02]  /*0e20*/  DSETP.NEU.AND P4, PT, R24, RZ, P4 ;  /* 0x000000ff1800722a */ /* 0x020fe4000278d000 */
[----:B------:R-:W-:Y:S01]  /*0e30*/  DSETP.NEU.AND P6, PT, R26, RZ, P6 ;  /* 0x000000ff1a00722a */ /* 0x000fe200037cd000 */
        /* <DEDUP_REMOVED lines=15> */
.L_x_35983:
        /* <DEDUP_REMOVED lines=13> */
.L_x_43711:


//--------------------- .text._ZN2at6native29vectorized_elementwise_kernelILi4ENS0_13BinaryFunctorIddbZZZNS0_23logical_and_kernel_cudaERNS_14TensorIteratorEENKUlvE0_clEvENKUlvE4_clEvEUlddE_EESt5arrayIPcLm3EEEEviT0_T1_ --------------------------
	.section	.text._ZN2at6native29vectorized_elementwise_kernelILi4ENS0_13BinaryFunctorIddbZZZNS0_23logical_and_kernel_cudaERNS_14TensorIteratorEENKUlvE0_clEvENKUlvE4_clEvEUlddE_EESt5arrayIPcLm3EEEEviT0_T1_,"ax",@progbits
	.align	128
        .global         _ZN2at6native29vectorized_elementwise_kernelILi4ENS0_13BinaryFunctorIddbZZZNS0_23logical_and_kernel_cudaERNS_14TensorIteratorEENKUlvE0_clEvENKUlvE4_clEvEUlddE_EESt5arrayIPcLm3EEEEviT0_T1_
        .type           _ZN2at6native29vectorized_elementwise_kernelILi4ENS0_13BinaryFunctorIddbZZZNS0_23logical_and_kernel_cudaERNS_14TensorIteratorEENKUlvE0_clEvENKUlvE4_clEvEUlddE_EESt5arrayIPcLm3EEEEviT0_T1_,@function
        .size           _ZN2at6native29vectorized_elementwise_kernelILi4ENS0_13BinaryFunctorIddbZZZNS0_23logical_and_kernel_cudaERNS_14TensorIteratorEENKUlvE0_clEvENKUlvE4_clEvEUlddE_EESt5arrayIPcLm3EEEEviT0_T1_,(.L_x_43712 - _ZN2at6native29vectorized_elementwise_kernelILi4ENS0_13BinaryFunctorIddbZZZNS0_23logical_and_kernel_cudaERNS_14TensorIteratorEENKUlvE0_clEvENKUlvE4_clEvEUlddE_EESt5arrayIPcLm3EEEEviT0_T1_)
        .other          _ZN2at6native29vectorized_elementwise_kernelILi4ENS0_13BinaryFunctorIddbZZZNS0_23logical_and_kernel_cudaERNS_14TensorIteratorEENKUlvE0_clEvENKUlvE4_clEvEUlddE_EESt5arrayIPcLm3EEEEviT0_T1_,@"STO_CUDA_ENTRY STV_DEFAULT"
_ZN2at6native29vectorized_elementwise_kernelILi4ENS0_13BinaryFunctorIddbZZZNS0_23logical_and_kernel_cudaERNS_14TensorIteratorEENKUlvE0_clEvENKUlvE4_clEvEUlddE_EESt5arrayIPcLm3EEEEviT0_T1_:
.text._ZN2at6native29vectorized_elementwise_kernelILi4ENS0_13BinaryFunctorIddbZZZNS0_23logical_and_kernel_cudaERNS_14TensorIteratorEENKUlvE0_clEvENKUlvE4_clEvEUlddE_EESt5arrayIPcLm3EEEEviT0_T1_:
        /* <DEDUP_REMOVED lines=138> */
.L_x_35987:
        /* <DEDUP_REMOVED lines=8> */
.L_x_35988:
        /* <DEDUP_REMOVED lines=8> */
.L_x_35989:
        /* <DEDUP_REMOVED lines=8> */
.L_x_35990:
        /* <DEDUP_REMOVED lines=9> */
.L_x_35991:
[----:B------:R-:W-:Y:S05]  /*0ab0*/  BSYNC.RELIABLE B1 ;  /* 0x0000000000017941 */ /* 0x000fea0003800100 */
.L_x_35986:
[----:B------:R-:W-:-:S13]  /*0ac0*/  ISETP.GE.U32.AND P0, PT, R2, R5, PT ;  /* 0x000000050200720c */ /* 0x000fda0003f06070 */
[----:B012---:R-:W0:Y:S01]  /*0ad0*/  @!P0 LDC.64 R8, c[0x0][0x388] ;  /* 0x0000e200ff088b82 */ /* 0x007e220000000a00 */
[----:B------:R-:W-:Y:S02]  /*0ae0*/  @!P0 IMAD R7, R3, 0x400, R2 ;  /* 0x0000040003078824 */ /* 0x000fe400078e0202 */
[----:B------:R-:W-:-:S03]  /*0af0*/  @!P0 VIADD R2, R2, 0x80 ;  /* 0x0000008002028836 */ /* 0x000fc60000000000 */
[----:B0-----:R-:W-:-:S05]  /*0b00*/  @!P0 IADD3 R6, P1, PT, R7, R8, RZ ;  /* 0x0000000807068210 */ /* 0x001fca0007f3e0ff */
[----:B------:R-:W-:-:S05]  /*0b10*/  @!P0 IMAD.X R7, RZ, RZ, R9, P1 ;  /* 0x000000ffff078224 */ /* 0x000fca00008e0609 */
[----:B------:R3:W-:Y:S03]  /*0b20*/  @!P0 STG.E.U8 desc[UR4][R6.64], R4 ;  /* 0x0000000406008986 */ /* 0x0007e6000c101104 */
.L_x_35992:
[----:B------:R-:W-:Y:S05]  /*0b30*/  BSYNC.RECONVERGENT B0 ;  /* 0x0000000000007941 */ /* 0x000fea0003800200 */
.L_x_35985:
        /* <DEDUP_REMOVED lines=9> */
.L_x_35984:
        /* <DEDUP_REMOVED lines=21> */
[----:B-----5:R-:W-:-:S06]  /*0d20*/  DSETP.NEU.AND P5, PT, R10, RZ, P5 ;  /* 0x000000ff0a00722a */ /* 0x020fcc0002fad000 */
[----:B------:R-:W-:Y:S01]  /*0d30*/  SEL R5, RZ, 0x1, !P5 ;  /* 0x00000001ff057807 */ /* 0x000fe20006800000 */
[----:B------:R-:W-:Y:S02]  /*0d40*/  DSETP.NEU.AND P5, PT, R18, RZ, PT ;  /* 0x000000ff1200722a */ /* 0x000fe40003fad000 */
[----:B------:R-:W-:Y:S02]  /*0d50*/  DSETP.NEU.AND P1, PT, R8, RZ, P1 ;  /* 0x000000ff0800722a */ /* 0x000fe40000f2d000 */
[----:B------:R-:W-:Y:S02]  /*0d60*/  DSETP.NEU.AND P2, PT, R28, RZ, P2 ;  /* 0x000000ff1c00722a */ /* 0x000fe4000174d000 */
[----:B------:R-:W-:Y:S02]  /*0d70*/  DSETP.NEU.AND P0, PT, R30, RZ, P0 ;  /* 0x000000ff1e00722a */ /* 0x000fe4000070d000 */
        /* <DEDUP_REMOVED lines=10> */
[----:B---3--:R-:W-:Y:S02]  /*0e20*/  DSETP.NEU.AND P6, PT, R20, RZ, P6 ;  /* 0x000000ff1400722a */ /* 0x008fe400037cd000 */
[----:B------:R-:W-:Y:S02]  /*0e30*/  DSETP.NEU.AND P3, PT, R24, RZ, P3 ;  /* 0x000000ff1800722a */ /* 0x000fe40001f6d000 */
[----:B------:R-:W-:Y:S02]  /*0e40*/  DSETP.NEU.AND P5, PT, R26, RZ, P5 ;  /* 0x000000ff1a00722a */ /* 0x000fe40002fad000 */
[----:B------:R-:W-:Y:S01]  /*0e50*/  DSETP.NEU.AND P4, PT, R22, RZ, P4 ;  /* 0x000000ff1600722a */ /* 0x000fe2000278d000 */
        /* <DEDUP_REMOVED lines=9> */
.L_x_35993:
        /* <DEDUP_REMOVED lines=9> */
.L_x_43712:


//--------------------- .text._ZN2at6native29vectorized_elementwise_kernelILi8ENS0_13BinaryFunctorIddbZZZNS0_23logical_and_kernel_cudaERNS_14TensorIteratorEENKUlvE0_clEvENKUlvE4_clEvEUlddE_EESt5arrayIPcLm3EEEEviT0_T1_ --------------------------
	.section	.text._ZN2at6native29vectorized_elementwise_kernelILi8ENS0_13BinaryFunctorIddbZZZNS0_23logical_and_kernel_cudaERNS_14TensorIteratorEENKUlvE0_clEvENKUlvE4_clEvEUlddE_EESt5arrayIPcLm3EEEEviT0_T1_,"ax",@progbits
	.align	128
        .global         _ZN2at6native29vectorized_elementwise_kernelILi8ENS0_13BinaryFunctorIddbZZZNS0_23logical_and_kernel_cudaERNS_14TensorIteratorEENKUlvE0_clEvENKUlvE4_clEvEUlddE_EESt5arrayIPcLm3EEEEviT0_T1_
        .type           _ZN2at6native29vectorized_elementwise_kernelILi8ENS0_13BinaryFunctorIddbZZZNS0_23logical_and_kernel_cudaERNS_14TensorIteratorEENKUlvE0_clEvENKUlvE4_clEvEUlddE_EESt5arrayIPcLm3EEEEviT0_T1_,@function
        .size           _ZN2at6native29vectorized_elementwise_kernelILi8ENS0_13BinaryFunctorIddbZZZNS0_23logical_and_kernel_cudaERNS_14TensorIteratorEENKUlvE0_clEvENKUlvE4_clEvEUlddE_EESt5arrayIPcLm3EEEEviT0_T1_,(.L_x_43713 - _ZN2at6native29vectorized_elementwise_kernelILi8ENS0_13BinaryFunctorIddbZZZNS0_23logical_and_kernel_cudaERNS_14TensorIteratorEENKUlvE0_clEvENKUlvE4_clEvEUlddE_EESt5arrayIPcLm3EEEEviT0_T1_)
        .other          _ZN2at6native29vectorized_elementwise_kernelILi8ENS0_13BinaryFunctorIddbZZZNS0_23logical_and_kernel_cudaERNS_14TensorIteratorEENKUlvE0_clEvENKUlvE4_clEvEUlddE_EESt5arrayIPcLm3EEEEviT0_T1_,@"STO_CUDA_ENTRY STV_DEFAULT"
_ZN2at6native29vectorized_elementwise_kernelILi8ENS0_13BinaryFunctorIddbZZZNS0_23logical_and_kernel_cudaERNS_14TensorIteratorEENKUlvE0_clEvENKUlvE4_clEvEUlddE_EESt5arrayIPcLm3EEEEviT0_T1_:
.text._ZN2at6native29vectorized_elementwise_kernelILi8ENS0_13BinaryFunctorIddbZZZNS0_23logical_and_kernel_cudaERNS_14TensorIteratorEENKUlvE0_clEvENKUlvE4_clEvEUlddE_EESt5arrayIPcLm3EEEEviT0_T1_:
        /* <DEDUP_REMOVED lines=138> */
.L_x_35997:
        /* <DEDUP_REMOVED lines=8> */
.L_x_35998:
        /* <DEDUP_REMOVED lines=8> */
.L_x_35999:
        /* <DEDUP_REMOVED lines=8> */
.L_x_36000:
        /* <DEDUP_REMOVED lines=9> */
.L_x_36001:
[----:B------:R-:W-:Y:S05]  /*0ab0*/  BSYNC.RELIABLE B1 ;  /* 0x0000000000017941 */ /* 0x000fea0003800100 */
.L_x_35996:
[----:B------:R-:W-:-:S13]  /*0ac0*/  ISETP.GE.U32.AND P0, PT, R2, R5, PT ;  /* 0x000000050200720c */ /* 0x000fda0003f06070 */
[----:B012---:R-:W0:Y:S01]  /*0ad0*/  @!P0 LDC.64 R8, c[0x0][0x388] ;  /* 0x0000e200ff088b82 */ /* 0x007e220000000a00 */
[----:B------:R-:W-:Y:S02]  /*0ae0*/  @!P0 IMAD R7, R3, 0x400, R2 ;  /* 0x0000040003078824 */ /* 0x000fe400078e0202 */
[----:B------:R-:W-:-:S03]  /*0af0*/  @!P0 VIADD R2, R2, 0x80 ;  /* 0x0000008002028836 */ /* 0x000fc60000000000 */
[----:B0-----:R-:W-:-:S05]  /*0b00*/  @!P0 IADD3 R6, P1, PT, R7, R8, RZ ;  /* 0x0000000807068210 */ /* 0x001fca0007f3e0ff */
[----:B------:R-:W-:-:S05]  /*0b10*/  @!P0 IMAD.X R7, RZ, RZ, R9, P1 ;  /* 0x000000ffff078224 */ /* 0x000fca00008e0609 */
[----:B------:R3:W-:Y:S03]  /*0b20*/  @!P0 STG.E.U8 desc[UR4][R6.64], R4 ;  /* 0x0000000406008986 */ /* 0x0007e6000c101104 */
.L_x_36002:
[----:B------:R-:W-:Y:S05]  /*0b30*/  BSYNC.RECONVERGENT B0 ;  /* 0x0000000000007941 */ /* 0x000fea0003800200 */
.L_x_35995:
        /* <DEDUP_REMOVED lines=9> */
.L_x_35994:
        /* <DEDUP_REMOVED lines=21> */
[----:B-----5:R-:W-:Y:S02]  /*0d20*/  DSETP.NEU.AND P5, PT, R10, RZ, P5 ;  /* 0x000000ff0a00722a */ /* 0x020fe40002fad000 */
[----:B------:R-:W-:-:S04]  /*0d30*/  DSETP.NEU.AND P1, PT, R8, RZ, P1 ;  /* 0x000000ff0800722a */ /* 0x000fc80000f2d000 */
[----:B------:R-:W-:Y:S01]  /*0d40*/  SEL R8, RZ, 0x1, !P5 ;  /* 0x00000001ff087807 */ /* 0x000fe20006800000 */
[----:B------:R-:W-:Y:S02]  /*0d50*/  DSETP.NEU.AND P5, PT, R18, RZ, PT ;  /* 0x000000ff1200722a */ /* 0x000fe40003fad000 */
[----:B------:R-:W-:Y:S02]  /*0d60*/  DSETP.NEU.AND P2, PT, R28, RZ, P2 ;  /* 0x000000ff1c00722a */ /* 0x000fe4000174d000 */
[----:B------:R-:W-:Y:S01]  /*0d70*/  DSETP.NEU.AND P0, PT, R30, RZ, P0 ;  /* 0x000000ff1e00722a */ /* 0x000fe2000070d000 */
        /* <DEDUP_REMOVED lines=8> */
[----:B---3--:R-:W-:Y:S02]  /*0e00*/  DSETP.NEU.AND P6, PT, R20, RZ, P6 ;  /* 0x000000ff1400722a */ /* 0x008fe400037cd000 */
[----:B------:R-:W-:Y:S02]  /*0e10*/  DSETP.NEU.AND P3, PT, R24, RZ, P3 ;  /* 0x000000ff1800722a */ /* 0x000fe40001f6d000 */
[----:B------:R-:W-:-:S02]  /*0e20*/  DSETP.NEU.AND P5, PT, R26, RZ, P5 ;  /* 0x000000ff1a00722a */ /* 0x000fc40002fad000 */
[----:B------:R-:W-:Y:S01]  /*0e30*/  DSETP.NEU.AND P4, PT, R22, RZ, P4 ;  /* 0x000000ff1600722a */ /* 0x000fe2000278d000 */
        /* <DEDUP_REMOVED lines=10> */
.L_x_36003:
        /* <DEDUP_REMOVED lines=10> */
.L_x_43713:


//--------------------- .text._ZN2at6native18elementwise_kernelILi128ELi4EZNS0_15gpu_kernel_implINS0_13AUnaryFunctorIssbZZZNS0_23logical_and_kernel_cudaERNS_14TensorIteratorEENKUlvE0_clEvENKUlvE3_clEvEUlssE_EEEEvRNS_18TensorIteratorBaseERKT_EUliE_EEviT1_ --------------------------
	.section	.text._ZN2at6native18elementwise_kernelILi128ELi4EZNS0_15gpu_kernel_implINS0_13AUnaryFunctorIssbZZZNS0_23logical_and_kernel_cudaERNS_14TensorIteratorEENKUlvE0_clEvENKUlvE3_clEvEUlssE_EEEEvRNS_18TensorIteratorBaseERKT_EUliE_EEviT1_,"ax",@progbits
	.align	128
        .global         _ZN2at6native18elementwise_kernelILi128ELi4EZNS0_15gpu_kernel_implINS0_13AUnaryFunctorIssbZZZNS0_23logical_and_kernel_cudaERNS_14TensorIteratorEENKUlvE0_clEvENKUlvE3_clEvEUlssE_EEEEvRNS_18TensorIteratorBaseERKT_EUliE_EEviT1_
        .type           _ZN2at6native18elementwise_kernelILi128ELi4EZNS0_15gpu_kernel_implINS0_13AUnaryFunctorIssbZZZNS0_23logical_and_kernel_cudaERNS_14TensorIteratorEENKUlvE0_clEvENKUlvE3_clEvEUlssE_EEEEvRNS_18TensorIteratorBaseERKT_EUliE_EEviT1_,@function
        .size           _ZN2at6native18elementwise_kernelILi128ELi4EZNS0_15gpu_kernel_implINS0_13AUnaryFunctorIssbZZZNS0_23logical_and_kernel_cudaERNS_14TensorIteratorEENKUlvE0_clEvENKUlvE3_clEvEUlssE_EEEEvRNS_18TensorIteratorBaseERKT_EUliE_EEviT1_,(.L_x_43714 - _ZN2at6native18elementwise_kernelILi128ELi4EZNS0_15gpu_kernel_implINS0_13AUnaryFunctorIssbZZZNS0_23logical_and_kernel_cudaERNS_14TensorIteratorEENKUlvE0_clEvENKUlvE3_clEvEUlssE_EEEEvRNS_18TensorIteratorBaseERKT_EUliE_EEviT1_)
        .other          _ZN2at6native18elementwise_kernelILi128ELi4EZNS0_15gpu_kernel_implINS0_13AUnaryFunctorIssbZZZNS0_23logical_and_kernel_cudaERNS_14TensorIteratorEENKUlvE0_clEvENKUlvE3_clEvEUlssE_EEEEvRNS_18TensorIteratorBaseERKT_EUliE_EEviT1_,@"STO_CUDA_ENTRY STV_DEFAULT"
_ZN2at6native18elementwise_kernelILi128ELi4EZNS0_15gpu_kernel_implINS0_13AUnaryFunctorIssbZZZNS0_23logical_and_kernel_cudaERNS_14TensorIteratorEENKUlvE0_clEvENKUlvE3_clEvEUlssE_EEEEvRNS_18TensorIteratorBaseERKT_EUliE_EEviT1_:
.text._ZN2at6native18elementwise_kernelILi128ELi4EZNS0_15gpu_kernel_implINS0_13AUnaryFunctorIssbZZZNS0_23logical_and_kernel_cudaERNS_14TensorIteratorEENKUlvE0_clEvENKUlvE3_clEvEUlssE_EEEEvRNS_18TensorIteratorBaseERKT_EUliE_EEviT1_:
        /* <DEDUP_REMOVED lines=319> */
.L_x_36006:
        /* <DEDUP_REMOVED lines=16> */
.L_x_36010:
[----:B------:R0:W5:Y:S01]  /*14f0*/  LDG.E.U8 R0, desc[UR36][R2.64] ;  /* 0x0000002402007981 */ /* 0x000162000c1e1100 */
[----:B------:R-:W-:Y:S05]  /*1500*/  BRA `(.L_x_36012) ;  /* 0x0000000c004c7947 */ /* 0x000fea0003800000 */
.L_x_36009:
        /* <DEDUP_REMOVED lines=8> */
.L_x_36014:
[----:B------:R0:W5:Y:S01]  /*1590*/  LDG.E.U16 R0, desc[UR36][R2.64] ;  /* 0x0000002402007981 */ /* 0x000162000c1e1500 */
[----:B------:R-:W-:Y:S05]  /*15a0*/  BRA `(.L_x_36012) ;  /* 0x0000000c00247947 */ /* 0x000fea0003800000 */
.L_x_36013:
[----:B------:R0:W5:Y:S01]  /*15b0*/  LDG.E.U16 R0, desc[UR36][R2.64] ;  /* 0x0000002402007981 */ /* 0x000162000c1e1500 */
[----:B------:R-:W-:Y:S05]  /*15c0*/  BRA `(.L_x_36012) ;  /* 0x0000000c001c7947 */ /* 0x000fea0003800000 */
.L_x_36008:
        /* <DEDUP_REMOVED lines=9> */
.L_x_36016:
[----:B------:R-:W2:Y:S02]  /*1660*/  LDG.E.U16 R4, desc[UR36][R2.64] ;  /* 0x0000002402047981 */ /* 0x000ea4000c1e1500 */
[----:B--2---:R-:W-:-:S06]  /*1670*/  HADD2.F32 R4, -RZ, R4.H0_H0 ;  /* 0x20000004ff047230 */ /* 0x004fcc0000004100 */
[----:B------:R-:W0:Y:S02]  /*1680*/  F2I.FTZ.TRUNC.NTZ R4, R4 ;  /* 0x0000000400047305 */ /* 0x000e24000021f100 */
[----:B0-----:R-:W-:Y:S01]  /*1690*/  PRMT R0, R4, 0x7610, R0 ;  /* 0x0000761004007816 */ /* 0x001fe20000000000 */
[----:B------:R-:W-:Y:S06]  /*16a0*/  BRA `(.L_x_36012) ;  /* 0x0000000800e47947 */ /* 0x000fec0003800000 */
.L_x_36015:
        /* <DEDUP_REMOVED lines=9> */
.L_x_36018:
[----:B------:R-:W2:Y:S02]  /*1740*/  LDG.E.U16 R2, desc[UR36][R2.64] ;  /* 0x0000002402027981 */ /* 0x000ea4000c1e1500 */
[----:B--2---:R-:W-:-:S06]  /*1750*/  HADD2.F32 R4, -RZ, R2.H0_H0 ;  /* 0x20000002ff047230 */ /* 0x004fcc0000004100 */
[----:B------:R-:W0:Y:S02]  /*1760*/  F2I.FTZ.TRUNC.NTZ R4, R4 ;  /* 0x0000000400047305 */ /* 0x000e24000021f100 */
[----:B0-----:R-:W-:Y:S01]  /*1770*/  PRMT R0, R4, 0x7610, R0 ;  /* 0x0000761004007816 */ /* 0x001fe20000000000 */
[----:B------:R-:W-:Y:S06]  /*1780*/  BRA `(.L_x_36012) ;  /* 0x0000000800ac7947 */ /* 0x000fec0003800000 */
.L_x_36017:
[----:B------:R-:W2:Y:S02]  /*1790*/  LDG.E.64 R2, desc[UR36][R2.64] ;  /* 0x0000002402027981 */ /* 0x000ea4000c1e1b00 */
[----:B--2---:R0:W1:Y:S01]  /*17a0*/  F2I.F64.TRUNC R0, R2 ;  /* 0x0000000200007311 */ /* 0x004062000030d100 */
[----:B------:R-:W-:Y:S05]  /*17b0*/  BRA `(.L_x_36012) ;  /* 0x0000000800a07947 */ /* 0x000fea0003800000 */
.L_x_36007:
        /* <DEDUP_REMOVED lines=12> */
.L_x_36021:
[----:B------:R-:W2:Y:S02]  /*1880*/  LDG.E.64 R2, desc[UR36][R2.64] ;  /* 0x0000002402027981 */ /* 0x000ea4000c1e1b00 */
[----:B--2---:R3:W4:Y:S01]  /*1890*/  F2I.F64.TRUNC R0, R2 ;  /* 0x0000000200007311 */ /* 0x004722000030d100 */
[----:B------:R-:W-:Y:S05]  /*18a0*/  BRA `(.L_x_36012) ;  /* 0x0000000800647947 */ /* 0x000fea0003800000 */
.L_x_36020:
        /* <DEDUP_REMOVED lines=27> */
.L_x_36023:
        /* <DEDUP_REMOVED lines=14> */
.L_x_36022:
[----:B------:R-:W2:Y:S02]  /*1b40*/  LDG.E.U16 R4, desc[UR36][R2.64] ;  /* 0x0000002402047981 */ /* 0x000ea4000c1e1500 */
[----:B--2---:R-:W-:-:S06]  /*1b50*/  SHF.L.U32 R4, R4, 0x10, RZ ;  /* 0x0000001004047819 */ /* 0x004fcc00000006ff */
[----:B------:R-:W0:Y:S02]  /*1b60*/  F2I.FTZ.TRUNC.NTZ R4, R4 ;  /* 0x0000000400047305 */ /* 0x000e24000021f100 */
[----:B0-----:R-:W-:Y:S01]  /*1b70*/  PRMT R0, R4, 0x7610, R0 ;  /* 0x0000761004007816 */ /* 0x001fe20000000000 */
[----:B------:R-:W-:Y:S06]  /*1b80*/  BRA `(.L_x_36012) ;  /* 0x0000000400ac7947 */ /* 0x000fec0003800000 */
.L_x_36019:
        /* <DEDUP_REMOVED lines=10> */
.L_x_36026:
        /* <DEDUP_REMOVED lines=21> */
.L_x_36030:
[----:B------:R-:W-:Y:S05]  /*1d80*/  BSYNC.RECONVERGENT B1 ;  /* 0x0000000000017941 */ /* 0x000fea0003800200 */
.L_x_36029:
[----:B------:R-:W-:Y:S01]  /*1d90*/  IMAD.SHL.U32 R0, R0, 0x100000, RZ ;  /* 0x0010000000007824 */ /* 0x000fe200078e00ff */
[----:B------:R-:W-:-:S04]  /*1da0*/  LEA R2, R2, 0x3b800000, 0x17 ;  /* 0x3b80000002027811 */ /* 0x000fc800078eb8ff */
[----:B------:R-:W-:-:S07]  /*1db0*/  LOP3.LUT R4, R2, R0, R7, 0xfe, !PT ;  /* 0x0000000002047212 */ /* 0x000fce00078efe07 */
.L_x_36028:
[----:B------:R-:W-:Y:S05]  /*1dc0*/  BSYNC.RECONVERGENT B0 ;  /* 0x0000000000007941 */ /* 0x000fea0003800200 */
.L_x_36027:
[----:B------:R-:W0:Y:S02]  /*1dd0*/  F2I.FTZ.TRUNC.NTZ R4, R4 ;  /* 0x0000000400047305 */ /* 0x000e24000021f100 */
[----:B0-----:R-:W-:Y:S01]  /*1de0*/  PRMT R0, R4, 0x7610, R0 ;  /* 0x0000761004007816 */ /* 0x001fe20000000000 */
[----:B------:R-:W-:Y:S06]  /*1df0*/  BRA `(.L_x_36012) ;  /* 0x0000000400107947 */ /* 0x000fec0003800000 */
.L_x_36025:
        /* <DEDUP_REMOVED lines=21> */
.L_x_36034:
[----:B------:R-:W-:Y:S05]  /*1f50*/  BSYNC.RECONVERGENT B1 ;  /* 0x0000000000017941 */ /* 0x000fea0003800200 */
.L_x_36033:
[----:B------:R-:W-:Y:S01]  /*1f60*/  IMAD.SHL.U32 R0, R0, 0x200000, RZ ;  /* 0x0020000000007824 */ /* 0x000fe200078e00ff */
[----:B------:R-:W-:-:S04]  /*1f70*/  LEA R2, R2, 0x37800000, 0x17 ;  /* 0x3780000002027811 */ /* 0x000fc800078eb8ff */
[----:B------:R-:W-:-:S07]  /*1f80*/  LOP3.LUT R4, R2, R0, R7, 0xfe, !PT ;  /* 0x0000000002047212 */ /* 0x000fce00078efe07 */
.L_x_36032:
[----:B------:R-:W-:Y:S05]  /*1f90*/  BSYNC.RECONVERGENT B0 ;  /* 0x0000000000007941 */ /* 0x000fea0003800200 */
.L_x_36031:
[----:B------:R-:W0:Y:S02]  /*1fa0*/  F2I.FTZ.TRUNC.NTZ R4, R4 ;  /* 0x0000000400047305 */ /* 0x000e24000021f100 */
[----:B0-----:R-:W-:Y:S01]  /*1fb0*/  PRMT R0, R4, 0x7610, R0 ;  /* 0x0000761004007816 */ /* 0x001fe20000000000 */
[----:B------:R-:W-:Y:S06]  /*1fc0*/  BRA `(.L_x_36012) ;  /* 0x00000000009c7947 */ /* 0x000fec0003800000 */
.L_x_36024:
[----:B------:R-:W-:-:S09]  /*1fd0*/  UISETP.NE.AND UP0, UPT, UR4, 0x1c, UPT ;  /* 0x0000001c0400788c */ /* 0x000fd2000bf05270 */
[----:B------:R-:W-:Y:S05]  /*1fe0*/  BRA.U !UP0, `(.L_x_36035) ;  /* 0x0000000108907547 */ /* 0x000fea000b800000 */
[----:B------:R-:W-:-:S09]  /*1ff0*/  UISETP.NE.AND UP0, UPT, UR4, 0x1d, UPT ;  /* 0x0000001d0400788c */ /* 0x000fd2000bf05270 */
[----:B------:R-:W-:Y:S05]  /*2000*/  BRA.U !UP0, `(.L_x_36036) ;  /* 0x0000000108807547 */ /* 0x000fea000b800000 */
[----:B------:R-:W-:-:S09]  /*2010*/  UISETP.NE.AND UP0, UPT, UR4, 0x2c, UPT ;  /* 0x0000002c0400788c */ /* 0x000fd2000bf05270 */
[----:B------:R-:W-:Y:S05]  /*2020*/  BRA.U !UP0, `(.L_x_36037) ;  /* 0x0000000108487547 */ /* 0x000fea000b800000 */
.L_x_36011:
        /* <DEDUP_REMOVED lines=16> */
.L_x_36038:
[----:B------:R-:W-:Y:S01]  /*2130*/  PRMT R0, RZ, 0x7610, R0 ;  /* 0x00007610ff007816 */ /* 0x000fe20000000000 */
[----:B------:R-:W-:Y:S06]  /*2140*/  BRA `(.L_x_36012) ;  /* 0x00000000003c7947 */ /* 0x000fec0003800000 */
.L_x_36037:
        /* <DEDUP_REMOVED lines=8> */
.L_x_36040:
[----:B------:R-:W-:Y:S05]  /*21d0*/  BSYNC.RECONVERGENT B0 ;  /* 0x0000000000007941 */ /* 0x000fea0003800200 */
.L_x_36039:
[----:B------:R-:W0:Y:S02]  /*21e0*/  F2I.FTZ.TRUNC.NTZ R4, R4 ;  /* 0x0000000400047305 */ /* 0x000e24000021f100 */
[----:B0-----:R-:W-:Y:S01]  /*21f0*/  PRMT R0, R4, 0x7610, R0 ;  /* 0x0000761004007816 */ /* 0x001fe20000000000 */
[----:B------:R-:W-:Y:S06]  /*2200*/  BRA `(.L_x_36012) ;  /* 0x00000000000c7947 */ /* 0x000fec0003800000 */
.L_x_36036:
[----:B------:R2:W5:Y:S01]  /*2210*/  LDG.E.U16 R0, desc[UR36][R2.64] ;  /* 0x0000002402007981 */ /* 0x000562000c1e1500 */
[----:B------:R-:W-:Y:S05]  /*2220*/  BRA `(.L_x_36012) ;  /* 0x0000000000047947 */ /* 0x000fea0003800000 */
.L_x_36035:
[----:B------:R1:W5:Y:S02]  /*2230*/  LDG.E.U16 R0, desc[UR36][R2.64] ;  /* 0x0000002402007981 */ /* 0x000364000c1e1500 */
.L_x_36012:
[----:B------:R-:W0:Y:S01]  /*2240*/  LDCU.U16 UR4, c[0x0][0x592] ;  /* 0x0000b240ff0477ac */ /* 0x000e220008000400 */
[----:B-1--45:R-:W-:Y:S01]  /*2250*/  PRMT R0, R0, 0x9910, RZ ;  /* 0x0000991000007816 */ /* 0x032fe200000000ff */
[----:B------:R-:W-:Y:S01]  /*2260*/  BSSY.RECONVERGENT B6, `(.L_x_36041) ;  /* 0x00000d7000067945 */ /* 0x000fe20003800200 */
[----:B------:R-:W2:Y:S02]  /*2270*/  LDCU.64 UR6, c[0x0][0x580] ;  /* 0x0000b000ff0677ac */ /* 0x000ea40008000a00 */
[----:B------:R-:W-:Y:S01]  /*2280*/  ISETP.NE.AND P0, PT, R0, RZ, PT ;  /* 0x000000ff0000720c */ /* 0x000fe20003f05270 */
[----:B------:R-:W-:-:S04]  /*2290*/  UPRMT UR5, UR41, 0x9910, URZ ;  /* 0x0000991029057896 */ /* 0x000fc800080000ff */
[----:B------:R-:W-:Y:S02]  /*22a0*/  UISETP.GT.AND UP0, UPT, UR5, 0x9, UPT ;  /* 0x000000090500788c */ /* 0x000fe4000bf04270 */
[----:B0-----:R-:W-:Y:S01]  /*22b0*/  UPRMT UR4, UR4, 0x9910, URZ ;  /* 0x0000991004047896 */ /* 0x001fe200080000ff */
[----:B--23--:R-:W-:-:S05]  /*22c0*/  IADD3 R2, P1, PT, R16, UR6, RZ ;  /* 0x0000000610027c10 */ /* 0x00cfca000ff3e0ff */
[----:B------:R-:W-:Y:S01]  /*22d0*/  ISETP.NE.AND P0, PT, RZ, UR4, P0 ;  /* 0x00000004ff007c0c */ /* 0x000fe20008705270 */
        /* <DEDUP_REMOVED lines=13> */
.L_x_36045:
[----:B------:R3:W-:Y:S01]  /*23b0*/  STG.E.U8 desc[UR36][R2.64], R4 ;  /* 0x0000000402007986 */ /* 0x0007e2000c101124 */
[----:B------:R-:W-:Y:S05]  /*23c0*/  BRA `(.L_x_36047) ;  /* 0x0000000c00007947 */ /* 0x000fea0003800000 */
.L_x_36044:
        /* <DEDUP_REMOVED lines=9> */
.L_x_36049:
[----:B------:R1:W-:Y:S01]  /*2460*/  STG.E desc[UR36][R2.64], R4 ;  /* 0x0000000402007986 */ /* 0x0003e2000c101924 */
[----:B------:R-:W-:Y:S05]  /*2470*/  BRA `(.L_x_36047) ;  /* 0x0000000800d47947 */ /* 0x000fea0003800000 */
.L_x_36048:
[----:B------:R2:W-:Y:S01]  /*2480*/  STG.E.U16 desc[UR36][R2.64], R4 ;  /* 0x0000000402007986 */ /* 0x0005e2000c101524 */
[----:B------:R-:W-:Y:S05]  /*2490*/  BRA `(.L_x_36047) ;  /* 0x0000000800cc7947 */ /* 0x000fea0003800000 */
.L_x_36043:
        /* <DEDUP_REMOVED lines=9> */
.L_x_36051:
[----:B------:R-:W-:-:S04]  /*2530*/  I2FP.F32.U32 R0, R4 ;  /* 0x0000000400007245 */ /* 0x000fc80000201000 */
[----:B------:R-:W-:-:S05]  /*2540*/  F2FP.F16.F32.PACK_AB R0, RZ, R0 ;  /* 0x00000000ff00723e */ /* 0x000fca00000000ff */
[----:B------:R0:W-:Y:S01]  /*2550*/  STG.E.U16 desc[UR36][R2.64], R0 ;  /* 0x0000000002007986 */ /* 0x0001e2000c101524 */
[----:B------:R-:W-:Y:S05]  /*2560*/  BRA `(.L_x_36047) ;  /* 0x0000000800987947 */ /* 0x000fea0003800000 */
.L_x_36050:
        /* <DEDUP_REMOVED lines=10> */
.L_x_36053:
[----:B------:R-:W-:-:S04]  /*2610*/  I2FP.F32.U32 R4, R4 ;  /* 0x0000000400047245 */ /* 0x000fc80000201000 */
[----:B------:R-:W-:-:S04]  /*2620*/  F2FP.F16.F32.PACK_AB R5, RZ, R4 ;  /* 0x00000004ff05723e */ /* 0x000fc800000000ff */
[----:B------:R-:W-:-:S05]  /*2630*/  PRMT R5, R5, 0x5410, RZ ;  /* 0x0000541005057816 */ /* 0x000fca00000000ff */
[----:B------:R0:W-:Y:S01]  /*2640*/  STG.E desc[UR36][R2.64], R5 ;  /* 0x0000000502007986 */ /* 0x0001e2000c101924 */
[----:B------:R-:W-:Y:S05]  /*2650*/  BRA `(.L_x_36047) ;  /* 0x00000008005c7947 */ /* 0x000fea0003800000 */
.L_x_36052:
[----:B------:R-:W0:Y:S02]  /*2660*/  I2F.F64.U32 R4, R4 ;  /* 0x0000000400047312 */ /* 0x000e240000201800 */
[----:B0-----:R0:W-:Y:S01]  /*2670*/  STG.E.64 desc[UR36][R2.64], R4 ;  /* 0x0000000402007986 */ /* 0x0011e2000c101b24 */
[----:B------:R-:W-:Y:S05]  /*2680*/  BRA `(.L_x_36047) ;  /* 0x0000000800507947 */ /* 0x000fea0003800000 */
.L_x_36042:
        /* <DEDUP_REMOVED lines=10> */
.L_x_36056:
[----:B------:R-:W0:Y:S01]  /*2730*/  I2F.F64.U32 R4, R4 ;  /* 0x0000000400047312 */ /* 0x000e220000201800 */
[----:B------:R-:W-:-:S05]  /*2740*/  CS2R R6, SRZ ;  /* 0x0000000000067805 */ /* 0x000fca000001ff00 */
[----:B0-----:R0:W-:Y:S01]  /*2750*/  STG.E.128 desc[UR36][R2.64], R4 ;  /* 0x0000000402007986 */ /* 0x0011e2000c101d24 */
[----:B------:R-:W-:Y:S05]  /*2760*/  BRA `(.L_x_36047) ;  /* 0x0000000800187947 */ /* 0x000fea0003800000 */
.L_x_36055:
        /* <DEDUP_REMOVED lines=17> */
.L_x_36060:
[----:B------:R-:W-:Y:S05]  /*2880*/  BSYNC.RECONVERGENT B0 ;  /* 0x0000000000007941 */ /* 0x000fea0003800200 */
.L_x_36059:
[----:B------:R0:W-:Y:S01]  /*2890*/  STG.E.U8 desc[UR36][R2.64], R5 ;  /* 0x0000000502007986 */ /* 0x0001e2000c101124 */
[----:B------:R-:W-:Y:S05]  /*28a0*/  BRA `(.L_x_36047) ;  /* 0x0000000400c87947 */ /* 0x000fea0003800000 */
.L_x_36058:
        /* <DEDUP_REMOVED lines=16> */
.L_x_36057:
[----:B------:R-:W-:-:S04]  /*29b0*/  I2FP.F32.U32 R0, R4 ;  /* 0x0000000400007245 */ /* 0x000fc80000201000 */
[----:B------:R-:W-:-:S05]  /*29c0*/  F2FP.BF16.F32.PACK_AB R0, RZ, R0 ;  /* 0x00000000ff00723e */ /* 0x000fca00000010ff */
[----:B------:R0:W-:Y:S01]  /*29d0*/  STG.E.U16 desc[UR36][R2.64], R0 ;  /* 0x0000000002007986 */ /* 0x0001e2000c101524 */
[----:B------:R-:W-:Y:S05]  /*29e0*/  BRA `(.L_x_36047) ;  /* 0x0000000400787947 */ /* 0x000fea0003800000 */
.L_x_36054:
        /* <DEDUP_REMOVED lines=10> */
.L_x_36063:
        /* <DEDUP_REMOVED lines=12> */
.L_x_36066:
[----:B------:R-:W-:-:S04]  /*2b50*/  SHF.R.U32.HI R0, RZ, 0x14, R5 ;  /* 0x00000014ff007819 */ /* 0x000fc80000011605 */
[----:B------:R-:W-:-:S04]  /*2b60*/  LOP3.LUT R0, R0, 0x1, RZ, 0xc0, !PT ;  /* 0x0000000100007812 */ /* 0x000fc800078ec0ff */
[----:B------:R-:W-:-:S04]  /*2b70*/  IADD3 R0, PT, PT, R5, 0x487ffff, R0 ;  /* 0x0487ffff05007810 */ /* 0x000fc80007ffe000 */
[----:B------:R-:W-:-:S04]  /*2b80*/  SHF.R.U32.HI R0, RZ, 0x14, R0 ;  /* 0x00000014ff007819 */ /* 0x000fc80000011600 */
[----:B------:R-:W-:-:S07]  /*2b90*/  LOP3.LUT R4, R0, 0xff, RZ, 0xc0, !PT ;  /* 0x000000ff00047812 */ /* 0x000fce00078ec0ff */
.L_x_36067:
[----:B------:R-:W-:-:S07]  /*2ba0*/  PRMT R0, R4, 0x7610, R0 ;  /* 0x0000761004007816 */ /* 0x000fce0000000000 */
.L_x_36065:
[----:B------:R-:W-:Y:S05]  /*2bb0*/  BSYNC.RECONVERGENT B0 ;  /* 0x0000000000007941 */ /* 0x000fea0003800200 */
.L_x_36064:
[----:B------:R0:W-:Y:S01]  /*2bc0*/  STG.E.U8 desc[UR36][R2.64], R0 ;  /* 0x0000000002007986 */ /* 0x0001e2000c101124 */
[----:B------:R-:W-:Y:S05]  /*2bd0*/  BRA `(.L_x_36047) ;  /* 0x0000000000fc7947 */ /* 0x000fea0003800000 */
.L_x_36062:
        /* <DEDUP_REMOVED lines=12> */
.L_x_36070:
[----:B------:R-:W-:-:S04]  /*2ca0*/  SHF.R.U32.HI R0, RZ, 0x15, R5 ;  /* 0x00000015ff007819 */ /* 0x000fc80000011605 */
[----:B------:R-:W-:-:S04]  /*2cb0*/  LOP3.LUT R0, R0, 0x1, RZ, 0xc0, !PT ;  /* 0x0000000100007812 */ /* 0x000fc800078ec0ff */
[----:B------:R-:W-:-:S04]  /*2cc0*/  IADD3 R0, PT, PT, R5, 0x88fffff, R0 ;  /* 0x088fffff05007810 */ /* 0x000fc80007ffe000 */
[----:B------:R-:W-:-:S04]  /*2cd0*/  SHF.R.U32.HI R0, RZ, 0x15, R0 ;  /* 0x00000015ff007819 */ /* 0x000fc80000011600 */
[----:B------:R-:W-:-:S07]  /*2ce0*/  LOP3.LUT R4, R0, 0xff, RZ, 0xc0, !PT ;  /* 0x000000ff00047812 */ /* 0x000fce00078ec0ff */
.L_x_36071:
[----:B------:R-:W-:-:S07]  /*2cf0*/  PRMT R0, R4, 0x7610, R0 ;  /* 0x0000761004007816 */ /* 0x000fce0000000000 */
.L_x_36069:
[----:B------:R-:W-:Y:S05]  /*2d00*/  BSYNC.RECONVERGENT B0 ;  /* 0x0000000000007941 */ /* 0x000fea0003800200 */
.L_x_36068:
[----:B------:R0:W-:Y:S01]  /*2d10*/  STG.E.U8 desc[UR36][R2.64], R0 ;  /* 0x0000000002007986 */ /* 0x0001e2000c101124 */
[----:B------:R-:W-:Y:S05]  /*2d20*/  BRA `(.L_x_36047) ;  /* 0x0000000000a87947 */ /* 0x000fea0003800000 */
.L_x_36061:
[----:B------:R-:W-:-:S09]  /*2d30*/  UISETP.NE.AND UP0, UPT, UR5, 0x1c, UPT ;  /* 0x0000001c0500788c */ /* 0x000fd2000bf05270 */
[----:B------:R-:W-:Y:S05]  /*2d40*/  BRA.U !UP0, `(.L_x_36072) ;  /* 0x00000001089c7547 */ /* 0x000fea000b800000 */
[----:B------:R-:W-:-:S09]  /*2d50*/  UISETP.NE.AND UP0, UPT, UR5, 0x1d, UPT ;  /* 0x0000001d0500788c */ /* 0x000fd2000bf05270 */
[----:B------:R-:W-:Y:S05]  /*2d60*/  BRA.U !UP0, `(.L_x_36073) ;  /* 0x0000000108887547 */ /* 0x000fea000b800000 */
[----:B------:R-:W-:-:S09]  /*2d70*/  UISETP.NE.AND UP0, UPT, UR5, 0x2c, UPT ;  /* 0x0000002c0500788c */ /* 0x000fd2000bf05270 */
[----:B------:R-:W-:Y:S05]  /*2d80*/  BRA.U !UP0, `(.L_x_36074) ;  /* 0x0000000108447547 */ /* 0x000fea000b800000 */
.L_x_36046:
        /* <DEDUP_REMOVED lines=16> */
.L_x_36075:
[----:B------:R-:W-:Y:S05]  /*2e90*/  BRA `(.L_x_36047) ;  /* 0x00000000004c7947 */ /* 0x000fea0003800000 */
.L_x_36074:
        /* <DEDUP_REMOVED lines=15> */
.L_x_36073:
[----:B------:R-:W-:-:S05]  /*2f90*/  IMAD.MOV.U32 R5, RZ, RZ, RZ ;  /* 0x000000ffff057224 */ /* 0x000fca00078e00ff */
[----:B------:R0:W-:Y:S01]  /*2fa0*/  STG.E.64 desc[UR36][R2.64], R4 ;  /* 0x0000000402007986 */ /* 0x0001e2000c101b24 */
[----:B------:R-:W-:Y:S05]  /*2fb0*/  BRA `(.L_x_36047) ;  /* 0x0000000000047947 */ /* 0x000fea0003800000 */
.L_x_36072:
[----:B------:R0:W-:Y:S02]  /*2fc0*/  STG.E desc[UR36][R2.64], R4 ;  /* 0x0000000402007986 */ /* 0x0001e4000c101924 */
.L_x_36047:
[----:B------:R-:W-:Y:S05]  /*2fd0*/  BSYNC.RECONVERGENT B6 ;  /* 0x0000000000067941 */ /* 0x000fea0003800200 */
.L_x_36041:
[----:B------:R-:W-:-:S07]  /*2fe0*/  VIADD R17, R17, 0x80 ;  /* 0x0000008011117836 */ /* 0x000fce0000000000 */
.L_x_36005:
[----:B------:R-:W-:Y:S05]  /*2ff0*/  BSYNC.RECONVERGENT B7 ;  /* 0x0000000000077941 */ /* 0x000fea0003800200 */
.L_x_36004:
        /* <DEDUP_REMOVED lines=307> */
.L_x_36078:
        /* <DEDUP_REMOVED lines=16> */
.L_x_36082:
[----:B------:R0:W5:Y:S01]  /*4430*/  LDG.E.U8 R0, desc[UR36][R2.64] ;  /* 0x0000002402007981 */ /* 0x000162000c1e1100 */
[----:B------:R-:W-:Y:S05]  /*4440*/  BRA `(.L_x_36084) ;  /* 0x0000000c004c7947 */ /* 0x000fea0003800000 */
.L_x_36081:
        /* <DEDUP_REMOVED lines=8> */
.L_x_36086:
[----:B------:R0:W5:Y:S01]  /*44d0*/  LDG.E.U16 R0, desc[UR36][R2.64] ;  /* 0x0000002402007981 */ /* 0x000162000c1e1500 */
[----:B------:R-:W-:Y:S05]  /*44e0*/  BRA `(.L_x_36084) ;  /* 0x0000000c00247947 */ /* 0x000fea0003800000 */
.L_x_36085:
[----:B------:R0:W5:Y:S01]  /*44f0*/  LDG.E.U16 R0, desc[UR36][R2.64] ;  /* 0x0000002402007981 */ /* 0x000162000c1e1500 */
[----:B------:R-:W-:Y:S05]  /*4500*/  BRA `(.L_x_36084) ;  /* 0x0000000c001c7947 */ /* 0x000fea0003800000 */
.L_x_36080:
        /* <DEDUP_REMOVED lines=9> */
.L_x_36088:
[----:B------:R-:W2:Y:S02]  /*45a0*/  LDG.E.U16 R4, desc[UR36][R2.64] ;  /* 0x0000002402047981 */ /* 0x000ea4000c1e1500 */
[----:B--2---:R-:W-:-:S06]  /*45b0*/  HADD2.F32 R4, -RZ, R4.H0_H0 ;  /* 0x20000004ff047230 */ /* 0x004fcc0000004100 */
[----:B------:R-:W0:Y:S02]  /*45c0*/  F2I.FTZ.TRUNC.NTZ R4, R4 ;  /* 0x0000000400047305 */ /* 0x000e24000021f100 */
[----:B0-----:R-:W-:Y:S01]  /*45d0*/  PRMT R0, R4, 0x7610, R0 ;  /* 0x0000761004007816 */ /* 0x001fe20000000000 */
[----:B------:R-:W-:Y:S06]  /*45e0*/  BRA `(.L_x_36084) ;  /* 0x0000000800e47947 */ /* 0x000fec0003800000 */
.L_x_36087:
        /* <DEDUP_REMOVED lines=9> */
.L_x_36090:
[----:B------:R-:W2:Y:S02]  /*4680*/  LDG.E.U16 R2, desc[UR36][R2.64] ;  /* 0x0000002402027981 */ /* 0x000ea4000c1e1500 */
[----:B--2---:R-:W-:-:S06]  /*4690*/  HADD2.F32 R4, -RZ, R2.H0_H0 ;  /* 0x20000002ff047230 */ /* 0x004fcc0000004100 */
[----:B------:R-:W0:Y:S02]  /*46a0*/  F2I.FTZ.TRUNC.NTZ R4, R4 ;  /* 0x0000000400047305 */ /* 0x000e24000021f100 */
[----:B0-----:R-:W-:Y:S01]  /*46b0*/  PRMT R0, R4, 0x7610, R0 ;  /* 0x0000761004007816 */ /* 0x001fe20000000000 */
[----:B------:R-:W-:Y:S06]  /*46c0*/  BRA `(.L_x_36084) ;  /* 0x0000000800ac7947 */ /* 0x000fec0003800000 */
.L_x_36089:
[----:B------:R-:W2:Y:S02]  /*46d0*/  LDG.E.64 R2, desc[UR36][R2.64] ;  /* 0x0000002402027981 */ /* 0x000ea4000c1e1b00 */
[----:B--2---:R0:W1:Y:S01]  /*46e0*/  F2I.F64.TRUNC R0, R2 ;  /* 0x0000000200007311 */ /* 0x004062000030d100 */
[----:B------:R-:W-:Y:S05]  /*46f0*/  BRA `(.L_x_36084) ;  /* 0x0000000800a07947 */ /* 0x000fea0003800000 */
.L_x_36079:
        /* <DEDUP_REMOVED lines=12> */
.L_x_36093:
[----:B------:R-:W2:Y:S02]  /*47c0*/  LDG.E.64 R2, desc[UR36][R2.64] ;  /* 0x0000002402027981 */ /* 0x000ea4000c1e1b00 */
[----:B--2---:R3:W4:Y:S01]  /*47d0*/  F2I.F64.TRUNC R0, R2 ;  /* 0x0000000200007311 */ /* 0x004722000030d100 */
[----:B------:R-:W-:Y:S05]  /*47e0*/  BRA `(.L_x_36084) ;  /* 0x0000000800647947 */ /* 0x000fea0003800000 */
.L_x_36092:
        /* <DEDUP_REMOVED lines=27> */
.L_x_36095:
        /* <DEDUP_REMOVED lines=14> */
.L_x_36094:
[----:B------:R-:W2:Y:S02]  /*4a80*/  LDG.E.U16 R4, desc[UR36][R2.64] ;  /* 0x0000002402047981 */ /* 0x000ea4000c1e1500 */
[----:B--2---:R-:W-:-:S06]  /*4a90*/  IMAD.U32 R4, R4, 0x10000, RZ ;  /* 0x0001000004047824 */ /* 0x004fcc00078e00ff */
[----:B------:R-:W0:Y:S02]  /*4aa0*/  F2I.FTZ.TRUNC.NTZ R4, R4 ;  /* 0x0000000400047305 */ /* 0x000e24000021f100 */
[----:B0-----:R-:W-:Y:S01]  /*4ab0*/  PRMT R0, R4, 0x7610, R0 ;  /* 0x0000761004007816 */ /* 0x001fe20000000000 */
[----:B------:R-:W-:Y:S06]  /*4ac0*/  BRA `(.L_x_36084) ;  /* 0x0000000400ac7947 */ /* 0x000fec0003800000 */
.L_x_36091:
        /* <DEDUP_REMOVED lines=10> */
.L_x_36098:
        /* <DEDUP_REMOVED lines=21> */
.L_x_36102:
[----:B------:R-:W-:Y:S05]  /*4cc0*/  BSYNC.RECONVERGENT B1 ;  /* 0x0000000000017941 */ /* 0x000fea0003800200 */
.L_x_36101:
[----:B------:R-:W-:Y:S01]  /*4cd0*/  IMAD.SHL.U32 R0, R0, 0x100000, RZ ;  /* 0x0010000000007824 */ /* 0x000fe200078e00ff */
[----:B------:R-:W-:-:S04]  /*4ce0*/  LEA R2, R2, 0x3b800000, 0x17 ;  /* 0x3b80000002027811 */ /* 0x000fc800078eb8ff */
[----:B------:R-:W-:-:S07]  /*4cf0*/  LOP3.LUT R4, R2, R0, R7, 0xfe, !PT ;  /* 0x0000000002047212 */ /* 0x000fce00078efe07 */
.L_x_36100:
[----:B------:R-:W-:Y:S05]  /*4d00*/  BSYNC.RECONVERGENT B0 ;  /* 0x0000000000007941 */ /* 0x000fea0003800200 */
.L_x_36099:
[----:B------:R-:W0:Y:S02]  /*4d10*/  F2I.FTZ.TRUNC.NTZ R4, R4 ;  /* 0x0000000400047305 */ /* 0x000e24000021f100 */
[----:B0-----:R-:W-:Y:S01]  /*4d20*/  PRMT R0, R4, 0x7610, R0 ;  /* 0x0000761004007816 */ /* 0x001fe20000000000 */
[----:B------:R-:W-:Y:S06]  /*4d30*/  BRA `(.L_x_36084) ;  /* 0x0000000400107947 */ /* 0x000fec0003800000 */
.L_x_36097:
        /* <DEDUP_REMOVED lines=21> */
.L_x_36106:
[----:B------:R-:W-:Y:S05]  /*4e90*/  BSYNC.RECONVERGENT B1 ;  /* 0x0000000000017941 */ /* 0x000fea0003800200 */
.L_x_36105:
[----:B------:R-:W-:Y:S02]  /*4ea0*/  SHF.L.U32 R0, R0, 0x15, RZ ;  /* 0x0000001500007819 */ /* 0x000fe400000006ff */
[----:B------:R-:W-:-:S04]  /*4eb0*/  LEA R2, R2, 0x37800000, 0x17 ;  /* 0x3780000002027811 */ /* 0x000fc800078eb8ff */
[----:B------:R-:W-:-:S07]  /*4ec0*/  LOP3.LUT R4, R2, R0, R7, 0xfe, !PT ;  /* 0x0000000002047212 */ /* 0x000fce00078efe07 */
.L_x_36104:
[----:B------:R-:W-:Y:S05]  /*4ed0*/  BSYNC.RECONVERGENT B0 ;  /* 0x0000000000007941 */ /* 0x000fea0003800200 */
.L_x_36103:
[----:B------:R-:W0:Y:S02]  /*4ee0*/  F2I.FTZ.TRUNC.NTZ R4, R4 ;  /* 0x0000000400047305 */ /* 0x000e24000021f100 */
[----:B0-----:R-:W-:Y:S01]  /*4ef0*/  PRMT R0, R4, 0x7610, R0 ;  /* 0x0000761004007816 */ /* 0x001fe20000000000 */
[----:B------:R-:W-:Y:S06]  /*4f00*/  BRA `(.L_x_36084) ;  /* 0x00000000009c7947 */ /* 0x000fec0003800000 */
.L_x_36096:
        /* <DEDUP_REMOVED lines=14> */
.L_x_36110:
[----:B------:R-:W-:Y:S05]  /*4ff0*/  BSYNC.RECONVERGENT B0 ;  /* 0x0000000000007941 */ /* 0x000fea0003800200 */
.L_x_36109:
[----:B------:R-:W0:Y:S02]  /*5000*/  F2I.FTZ.TRUNC.NTZ R4, R4 ;  /* 0x0000000400047305 */ /* 0x000e24000021f100 */
[----:B0-----:R-:W-:Y:S01]  /*5010*/  PRMT R0, R4, 0x7610, R0 ;  /* 0x0000761004007816 */ /* 0x001fe20000000000 */
[----:B------:R-:W-:Y:S06]  /*5020*/  BRA `(.L_x_36084) ;  /* 0x0000000000547947 */ /* 0x000fec0003800000 */
.L_x_36083:
        /* <DEDUP_REMOVED lines=16> */
.L_x_36111:
[----:B------:R-:W-:Y:S01]  /*5130*/  PRMT R0, RZ, 0x7610, R0 ;  /* 0x00007610ff007816 */ /* 0x000fe20000000000 */
[----:B------:R-:W-:Y:S06]  /*5140*/  BRA `(.L_x_36084) ;  /* 0x00000000000c7947 */ /* 0x000fec0003800000 */
.L_x_36108:
[----:B------:R1:W5:Y:S01]  /*5150*/  LDG.E.U16 R0, desc[UR36][R2.64] ;  /* 0x0000002402007981 */ /* 0x000362000c1e1500 */
[----:B------:R-:W-:Y:S05]  /*5160*/  BRA `(.L_x_36084) ;  /* 0x0000000000047947 */ /* 0x000fea0003800000 */
.L_x_36107:
[----:B------:R2:W5:Y:S02]  /*5170*/  LDG.E.U16 R0, desc[UR36][R2.64] ;  /* 0x0000002402007981 */ /* 0x000564000c1e1500 */
.L_x_36084:
        /* <DEDUP_REMOVED lines=23> */
.L_x_36116:
[----:B------:R0:W-:Y:S01]  /*52f0*/  STG.E.U8 desc[UR36][R2.64], R4 ;  /* 0x0000000402007986 */ /* 0x0001e2000c101124 */
[----:B------:R-:W-:Y:S05]  /*5300*/  BRA `(.L_x_36118) ;  /* 0x0000000800fc7947 */ /* 0x000fea0003800000 */
.L_x_36115:
        /* <DEDUP_REMOVED lines=9> */
.L_x_36120:
[----:B------:R0:W-:Y:S01]  /*53a0*/  STG.E desc[UR36][R2.64], R4 ;  /* 0x0000000402007986 */ /* 0x0001e2000c101924 */
[----:B------:R-:W-:Y:S05]  /*53b0*/  BRA `(.L_x_36118) ;  /* 0x0000000800d07947 */ /* 0x000fea0003800000 */
.L_x_36119:
[----:B------:R0:W-:Y:S01]  /*53c0*/  STG.E.U16 desc[UR36][R2.64], R4 ;  /* 0x0000000402007986 */ /* 0x0001e2000c101524 */
[----:B------:R-:W-:Y:S05]  /*53d0*/  BRA `(.L_x_36118) ;  /* 0x0000000800c87947 */ /* 0x000fea0003800000 */
.L_x_36114:
        /* <DEDUP_REMOVED lines=9> */
.L_x_36122:
[----:B------:R-:W-:-:S04]  /*5470*/  I2FP.F32.U32 R0, R4 ;  /* 0x0000000400007245 */ /* 0x000fc80000201000 */
[----:B------:R-:W-:-:S05]  /*5480*/  F2FP.F16.F32.PACK_AB R0, RZ, R0 ;  /* 0x00000000ff00723e */ /* 0x000fca00000000ff */
[----:B------:R0:W-:Y:S01]  /*5490*/  STG.E.U16 desc[UR36][R2.64], R0 ;  /* 0x0000000002007986 */ /* 0x0001e2000c101524 */
[----:B------:R-:W-:Y:S05]  /*54a0*/  BRA `(.L_x_36118) ;  /* 0x0000000800947947 */ /* 0x000fea0003800000 */
.L_x_36121:
        /* <DEDUP_REMOVED lines=10> */
.L_x_36124:
[----:B------:R-:W-:-:S04]  /*5550*/  I2FP.F32.U32 R4, R4 ;  /* 0x0000000400047245 */ /* 0x000fc80000201000 */
[----:B------:R-:W-:-:S04]  /*5560*/  F2FP.F16.F32.PACK_AB R5, RZ, R4 ;  /* 0x00000004ff05723e */ /* 0x000fc800000000ff */
[----:B------:R-:W-:-:S05]  /*5570*/  PRMT R5, R5, 0x5410, RZ ;  /* 0x0000541005057816 */ /* 0x000fca00000000ff */
[----:B------:R0:W-:Y:S01]  /*5580*/  STG.E desc[UR36][R2.64], R5 ;  /* 0x0000000502007986 */ /* 0x0001e2000c101924 */
[----:B------:R-:W-:Y:S05]  /*5590*/  BRA `(.L_x_36118) ;  /* 0x0000000800587947 */ /* 0x000fea0003800000 */
.L_x_36123:
[----:B------:R-:W0:Y:S02]  /*55a0*/  I2F.F64.U32 R4, R4 ;  /* 0x0000000400047312 */ /* 0x000e240000201800 */
[----:B0-----:R0:W-:Y:S01]  /*55b0*/  STG.E.64 desc[UR36][R2.64], R4 ;  /* 0x0000000402007986 */ /* 0x0011e2000c101b24 */
[----:B------:R-:W-:Y:S05]  /*55c0*/  BRA `(.L_x_36118) ;  /* 0x00000008004c7947 */ /* 0x000fea0003800000 */
.L_x_36113:
        /* <DEDUP_REMOVED lines=12> */
.L_x_36128:
        /* <DEDUP_REMOVED lines=17> */
.L_x_36130:
[----:B------:R-:W-:Y:S05]  /*57a0*/  BSYNC.RECONVERGENT B0 ;  /* 0x0000000000007941 */ /* 0x000fea0003800200 */
.L_x_36129:
[----:B------:R0:W-:Y:S01]  /*57b0*/  STG.E.U8 desc[UR36][R2.64], R0 ;  /* 0x0000000002007986 */ /* 0x0001e2000c101124 */
[----:B------:R-:W-:Y:S05]  /*57c0*/  BRA `(.L_x_36118) ;  /* 0x0000000400cc7947 */ /* 0x000fea0003800000 */
.L_x_36127:
        /* <DEDUP_REMOVED lines=17> */
.L_x_36132:
[----:B------:R-:W-:Y:S05]  /*58e0*/  BSYNC.RECONVERGENT B0 ;  /* 0x0000000000007941 */ /* 0x000fea0003800200 */
.L_x_36131:
[----:B------:R0:W-:Y:S01]  /*58f0*/  STG.E.U8 desc[UR36][R2.64], R0 ;  /* 0x0000000002007986 */ /* 0x0001e2000c101124 */
[----:B------:R-:W-:Y:S05]  /*5900*/  BRA `(.L_x_36118) ;  /* 0x00000004007c7947 */ /* 0x000fea0003800000 */
.L_x_36126:
        /* <DEDUP_REMOVED lines=21> */
.L_x_36134:
[----:B------:R-:W-:-:S05]  /*5a60*/  HFMA2 R5, -RZ, RZ, 0, 0 ;  /* 0x00000000ff057431 */ /* 0x000fca00000001ff */
[----:B------:R0:W-:Y:S01]  /*5a70*/  STG.E.64 desc[UR36][R2.64], R4 ;  /* 0x0000000402007986 */ /* 0x0001e2000c101b24 */
[----:B------:R-:W-:Y:S05]  /*5a80*/  BRA `(.L_x_36118) ;  /* 0x00000004001c7947 */ /* 0x000fea0003800000 */
.L_x_36133:
[----:B------:R0:W-:Y:S01]  /*5a90*/  STG.E desc[UR36][R2.64], R4 ;  /* 0x0000000402007986 */ /* 0x0001e2000c101924 */
[----:B------:R-:W-:Y:S05]  /*5aa0*/  BRA `(.L_x_36118) ;  /* 0x0000000400147947 */ /* 0x000fea0003800000 */
.L_x_36125:
        /* <DEDUP_REMOVED lines=8> */
.L_x_36136:
[----:B------:R-:W0:Y:S01]  /*5b30*/  I2F.F64.U32 R4, R4 ;  /* 0x0000000400047312 */ /* 0x000e220000201800 */
[----:B------:R-:W-:-:S05]  /*5b40*/  CS2R R6, SRZ ;  /* 0x0000000000067805 */ /* 0x000fca000001ff00 */
[----:B0-----:R4:W-:Y:S01]  /*5b50*/  STG.E.128 desc[UR36][R2.64], R4 ;  /* 0x0000000402007986 */ /* 0x0019e2000c101d24 */
[----:B------:R-:W-:Y:S05]  /*5b60*/  BRA `(.L_x_36118) ;  /* 0x0000000000e47947 */ /* 0x000fea0003800000 */
.L_x_36135:
[----:B------:R-:W-:-:S09]  /*5b70*/  UISETP.NE.AND UP0, UPT, UR5, 0xf, UPT ;  /* 0x0000000f0500788c */ /* 0x000fd2000bf05270 */
[----:B------:R-:W-:Y:S05]  /*5b80*/  BRA.U !UP0, `(.L_x_36137) ;  /* 0x0000000108d07547 */ /* 0x000fea000b800000 */
[----:B------:R-:W-:-:S09]  /*5b90*/  UISETP.NE.AND UP0, UPT, UR5, 0x17, UPT ;  /* 0x000000170500788c */ /* 0x000fd2000bf05270 */
[----:B------:R-:W-:Y:S05]  /*5ba0*/  BRA.U !UP0, `(.L_x_36138) ;  /* 0x0000000108847547 */ /* 0x000fea000b800000 */
[----:B------:R-:W-:-:S09]  /*5bb0*/  UISETP.NE.AND UP0, UPT, UR5, 0x18, UPT ;  /* 0x000000180500788c */ /* 0x000fd2000bf05270 */
[----:B------:R-:W-:Y:S05]  /*5bc0*/  BRA.U !UP0, `(.L_x_36139) ;  /* 0x0000000108447547 */ /* 0x000fea000b800000 */
.L_x_36117:
        /* <DEDUP_REMOVED lines=16> */
.L_x_36140:
[----:B------:R-:W-:Y:S05]  /*5cd0*/  BRA `(.L_x_36118) ;  /* 0x0000000000887947 */ /* 0x000fea0003800000 */
.L_x_36139:
        /* <DEDUP_REMOVED lines=11> */
.L_x_36142:
[----:B------:R-:W-:Y:S05]  /*5d90*/  BSYNC.RECONVERGENT B0 ;  /* 0x0000000000007941 */ /* 0x000fea0003800200 */
.L_x_36141:
[----:B------:R3:W-:Y:S01]  /*5da0*/  STG.E.U8 desc[UR36][R2.64], R5 ;  /* 0x0000000502007986 */ /* 0x0007e2000c101124 */
[----:B------:R-:W-:Y:S05]  /*5db0*/  BRA `(.L_x_36118) ;  /* 0x0000000000507947 */ /* 0x000fea0003800000 */
.L_x_36138:
        /* <DEDUP_REMOVED lines=12> */
.L_x_36143:
[----:B------:R-:W-:Y:S01]  /*5e80*/  IMAD.MOV.U32 R5, RZ, RZ, 0x7f ;  /* 0x0000007fff057424 */ /* 0x000fe200078e00ff */
[----:B------:R-:W-:-:S04]  /*5e90*/  ISETP.GT.U32.AND P0, PT, R7, 0x7f800000, PT ;  /* 0x7f8000000700780c */ /* 0x000fc80003f04070 */
[----:B------:R-:W-:-:S05]  /*5ea0*/  SEL R5, R5, 0x7c, P0 ;  /* 0x0000007c05057807 */ /* 0x000fca0000000000 */
[----:B------:R2:W-:Y:S01]  /*5eb0*/  STG.E.U8 desc[UR36][R2.64], R5 ;  /* 0x0000000502007986 */ /* 0x0005e2000c101124 */
[----:B------:R-:W-:Y:S05]  /*5ec0*/  BRA `(.L_x_36118) ;  /* 0x00000000000c7947 */ /* 0x000fea0003800000 */
.L_x_36137:
[----:B------:R-:W-:-:S04]  /*5ed0*/  I2FP.F32.U32 R0, R4 ;  /* 0x0000000400007245 */ /* 0x000fc80000201000 */
[----:B------:R-:W-:-:S05]  /*5ee0*/  F2FP.BF16.F32.PACK_AB R0, RZ, R0 ;  /* 0x00000000ff00723e */ /* 0x000fca00000010ff */
[----:B------:R0:W-:Y:S02]  /*5ef0*/  STG.E.U16 desc[UR36][R2.64], R0 ;  /* 0x0000000002007986 */ /* 0x0001e4000c101524 */
.L_x_36118:
[----:B------:R-:W-:Y:S05]  /*5f00*/  BSYNC.RECONVERGENT B6 ;  /* 0x0000000000067941 */ /* 0x000fea0003800200 */
.L_x_36112:
[----:B------:R-:W-:-:S07]  /*5f10*/  IADD3 R17, PT, PT, R17, 0x80, RZ ;  /* 0x0000008011117810 */ /* 0x000fce0007ffe0ff */
.L_x_36077:
[----:B------:R-:W-:Y:S05]  /*5f20*/  BSYNC.RECONVERGENT B7 ;  /* 0x0000000000077941 */ /* 0x000fea0003800200 */
.L_x_36076:
        /* <DEDUP_REMOVED lines=307> */
.L_x_36146:
        /* <DEDUP_REMOVED lines=16> */
.L_x_36150:
[----:B------:R0:W5:Y:S01]  /*7360*/  LDG.E.U8 R0, desc[UR36][R2.64] ;  /* 0x0000002402007981 */ /* 0x000162000c1e1100 */
[----:B------:R-:W-:Y:S05]  /*7370*/  BRA `(.L_x_36152) ;  /* 0x0000000c004c7947 */ /* 0x000fea0003800000 */
.L_x_36149:
        /* <DEDUP_REMOVED lines=8> */
.L_x_36154:
[----:B------:R3:W5:Y:S01]  /*7400*/  LDG.E.U16 R0, desc[UR36][R2.64] ;  /* 0x0000002402007981 */ /* 0x000762000c1e1500 */
[----:B------:R-:W-:Y:S05]  /*7410*/  BRA `(.L_x_36152) ;  /* 0x0000000c00247947 */ /* 0x000fea0003800000 */
.L_x_36153:
[----:B------:R2:W5:Y:S01]  /*7420*/  LDG.E.U16 R0, desc[UR36][R2.64] ;  /* 0x0000002402007981 */ /* 0x000562000c1e1500 */
[----:B------:R-:W-:Y:S05]  /*7430*/  BRA `(.L_x_36152) ;  /* 0x0000000c001c7947 */ /* 0x000fea0003800000 */
.L_x_36148:
        /* <DEDUP_REMOVED lines=9> */
.L_x_36156:
[----:B------:R-:W2:Y:S02]  /*74d0*/  LDG.E.U16 R4, desc[UR36][R2.64] ;  /* 0x0000002402047981 */ /* 0x000ea4000c1e1500 */
[----:B--2---:R-:W-:-:S06]  /*74e0*/  HADD2.F32 R4, -RZ, R4.H0_H0 ;  /* 0x20000004ff047230 */ /* 0x004fcc0000004100 */
[----:B------:R-:W0:Y:S02]  /*74f0*/  F2I.FTZ.TRUNC.NTZ R4, R4 ;  /* 0x0000000400047305 */ /* 0x000e24000021f100 */
[----:B0-----:R-:W-:Y:S01]  /*7500*/  PRMT R0, R4, 0x7610, R0 ;  /* 0x0000761004007816 */ /* 0x001fe20000000000 */
[----:B------:R-:W-:Y:S06]  /*7510*/  BRA `(.L_x_36152) ;  /* 0x0000000800e47947 */ /* 0x000fec0003800000 */
.L_x_36155:
        /* <DEDUP_REMOVED lines=9> */
.L_x_36158:
[----:B------:R-:W2:Y:S02]  /*75b0*/  LDG.E.U16 R2, desc[UR36][R2.64] ;  /* 0x0000002402027981 */ /* 0x000ea4000c1e1500 */
[----:B--2---:R-:W-:-:S06]  /*75c0*/  HADD2.F32 R4, -RZ, R2.H0_H0 ;  /* 0x20000002ff047230 */ /* 0x004fcc0000004100 */
[----:B------:R-:W0:Y:S02]  /*75d0*/  F2I.FTZ.TRUNC.NTZ R4, R4 ;  /* 0x0000000400047305 */ /* 0x000e24000021f100 */
[----:B0-----:R-:W-:Y:S01]  /*75e0*/  PRMT R0, R4, 0x7610, R0 ;  /* 0x0000761004007816 */ /* 0x001fe20000000000 */
[----:B------:R-:W-:Y:S06]  /*75f0*/  BRA `(.L_x_36152) ;  /* 0x0000000800ac7947 */ /* 0x000fec0003800000 */
.L_x_36157:
[----:B------:R-:W2:Y:S02]  /*7600*/  LDG.E.64 R2, desc[UR36][R2.64] ;  /* 0x0000002402027981 */ /* 0x000ea4000c1e1b00 */
[----:B--2---:R0:W1:Y:S01]  /*7610*/  F2I.F64.TRUNC R0, R2 ;  /* 0x0000000200007311 */ /* 0x004062000030d100 */
[----:B------:R-:W-:Y:S05]  /*7620*/  BRA `(.L_x_36152) ;  /* 0x0000000800a07947 */ /* 0x000fea0003800000 */
.L_x_36147:
        /* <DEDUP_REMOVED lines=12> */
.L_x_36161:
[----:B------:R-:W2:Y:S02]  /*76f0*/  LDG.E.64 R2, desc[UR36][R2.64] ;  /* 0x0000002402027981 */ /* 0x000ea4000c1e1b00 */
[----:B--2---:R0:W1:Y:S01]  /*7700*/  F2I.F64.TRUNC R0, R2 ;  /* 0x0000000200007311 */ /* 0x004062000030d100 */
[----:B------:R-:W-:Y:S05]  /*7710*/  BRA `(.L_x_36152) ;  /* 0x0000000800647947 */ /* 0x000fea0003800000 */
.L_x_36160:
        /* <DEDUP_REMOVED lines=27> */
.L_x_36163:
        /* <DEDUP_REMOVED lines=14> */
.L_x_36162:
[----:B------:R-:W2:Y:S02]  /*79b0*/  LDG.E.U16 R4, desc[UR36][R2.64] ;  /* 0x0000002402047981 */ /* 0x000ea4000c1e1500 */
[----:B--2---:R-:W-:-:S06]  /*79c0*/  SHF.L.U32 R4, R4, 0x10, RZ ;  /* 0x0000001004047819 */ /* 0x004fcc00000006ff */
[----:B------:R-:W0:Y:S02]  /*79d0*/  F2I.FTZ.TRUNC.NTZ R4, R4 ;  /* 0x0000000400047305 */ /* 0x000e24000021f100 */
[----:B0-----:R-:W-:Y:S01]  /*79e0*/  PRMT R0, R4, 0x7610, R0 ;  /* 0x0000761004007816 */ /* 0x001fe20000000000 */
[----:B------:R-:W-:Y:S06]  /*79f0*/  BRA `(.L_x_36152) ;  /* 0x0000000400ac7947 */ /* 0x000fec0003800000 */
.L_x_36159:
        /* <DEDUP_REMOVED lines=10> */
.L_x_36166:
        /* <DEDUP_REMOVED lines=21> */
.L_x_36170:
[----:B------:R-:W-:Y:S05]  /*7bf0*/  BSYNC.RECONVERGENT B1 ;  /* 0x0000000000017941 */ /* 0x000fea0003800200 */
.L_x_36169:
[----:B------:R-:W-:Y:S01]  /*7c00*/  IMAD.SHL.U32 R0, R0, 0x100000, RZ ;  /* 0x0010000000007824 */ /* 0x000fe200078e00ff */
[----:B------:R-:W-:-:S04]  /*7c10*/  LEA R2, R2, 0x3b800000, 0x17 ;  /* 0x3b80000002027811 */ /* 0x000fc800078eb8ff */
[----:B------:R-:W-:-:S07]  /*7c20*/  LOP3.LUT R4, R2, R0, R7, 0xfe, !PT ;  /* 0x0000000002047212 */ /* 0x000fce00078efe07 */
.L_x_36168:
[----:B------:R-:W-:Y:S05]  /*7c30*/  BSYNC.RECONVERGENT B0 ;  /* 0x0000000000007941 */ /* 0x000fea0003800200 */
.L_x_36167:
[----:B------:R-:W0:Y:S02]  /*7c40*/  F2I.FTZ.TRUNC.NTZ R4, R4 ;  /* 0x0000000400047305 */ /* 0x000e24000021f100 */
[----:B0-----:R-:W-:Y:S01]  /*7c50*/  PRMT R0, R4, 0x7610, R0 ;  /* 0x0000761004007816 */ /* 0x001fe20000000000 */
[----:B------:R-:W-:Y:S06]  /*7c60*/  BRA `(.L_x_36152) ;  /* 0x0000000400107947 */ /* 0x000fec0003800000 */
.L_x_36165:
        /* <DEDUP_REMOVED lines=21> */
.L_x_36174:
[----:B------:R-:W-:Y:S05]  /*7dc0*/  BSYNC.RECONVERGENT B1 ;  /* 0x0000000000017941 */ /* 0x000fea0003800200 */
.L_x_36173:
[----:B------:R-:W-:Y:S01]  /*7dd0*/  IMAD.SHL.U32 R0, R0, 0x200000, RZ ;  /* 0x0020000000007824 */ /* 0x000fe200078e00ff */
[----:B------:R-:W-:-:S04]  /*7de0*/  LEA R2, R2, 0x37800000, 0x17 ;  /* 0x3780000002027811 */ /* 0x000fc800078eb8ff */
[----:B------:R-:W-:-:S07]  /*7df0*/  LOP3.LUT R4, R2, R0, R7, 0xfe, !PT ;  /* 0x0000000002047212 */ /* 0x000fce00078efe07 */
.L_x_36172:
[----:B------:R-:W-:Y:S05]  /*7e00*/  BSYNC.RECONVERGENT B0 ;  /* 0x0000000000007941 */ /* 0x000fea0003800200 */
.L_x_36171:
[----:B------:R-:W0:Y:S02]  /*7e10*/  F2I.FTZ.TRUNC.NTZ R4, R4 ;  /* 0x0000000400047305 */ /* 0x000e24000021f100 */
[----:B0-----:R-:W-:Y:S01]  /*7e20*/  PRMT R0, R4, 0x7610, R0 ;  /* 0x0000761004007816 */ /* 0x001fe20000000000 */
[----:B------:R-:W-:Y:S06]  /*7e30*/  BRA `(.L_x_36152) ;  /* 0x00000000009c7947 */ /* 0x000fec0003800000 */
.L_x_36164:
        /* <DEDUP_REMOVED lines=14> */
.L_x_36178:
[----:B------:R-:W-:Y:S05]  /*7f20*/  BSYNC.RECONVERGENT B0 ;  /* 0x0000000000007941 */ /* 0x000fea0003800200 */
.L_x_36177:
[----:B------:R-:W0:Y:S02]  /*7f30*/  F2I.FTZ.TRUNC.NTZ R4, R4 ;  /* 0x0000000400047305 */ /* 0x000e24000021f100 */
[----:B0-----:R-:W-:Y:S01]  /*7f40*/  PRMT R0, R4, 0x7610, R0 ;  /* 0x0000761004007816 */ /* 0x001fe20000000000 */
[----:B------:R-:W-:Y:S06]  /*7f50*/  BRA `(.L_x_36152) ;  /* 0x0000000000547947 */ /* 0x000fec0003800000 */
.L_x_36151:
        /* <DEDUP_REMOVED lines=16> */
.L_x_36179:
[----:B------:R-:W-:Y:S01]  /*8060*/  PRMT R0, RZ, 0x7610, R0 ;  /* 0x00007610ff007816 */ /* 0x000fe20000000000 */
[----:B------:R-:W-:Y:S06]  /*8070*/  BRA `(.L_x_36152) ;  /* 0x00000000000c7947 */ /* 0x000fec0003800000 */
.L_x_36176:
[----:B------:R0:W5:Y:S01]  /*8080*/  LDG.E.U16 R0, desc[UR36][R2.64] ;  /* 0x0000002402007981 */ /* 0x000162000c1e1500 */
[----:B------:R-:W-:Y:S05]  /*8090*/  BRA `(.L_x_36152) ;  /* 0x0000000000047947 */ /* 0x000fea0003800000 */
.L_x_36175:
[----:B------:R0:W5:Y:S02]  /*80a0*/  LDG.E.U16 R0, desc[UR36][R2.64] ;  /* 0x0000002402007981 */ /* 0x000164000c1e1500 */
.L_x_36152:
[----:B------:R-:W2:Y:S01]  /*80b0*/  LDCU.U16 UR4, c[0x0][0x592] ;  /* 0x0000b240ff0477ac */ /* 0x000ea20008000400 */
[----:B-1---5:R-:W-:Y:S01]  /*80c0*/  PRMT R0, R0, 0x9910, RZ ;  /* 0x0000991000007816 */ /* 0x022fe200000000ff */
[----:B------:R-:W-:Y:S01]  /*80d0*/  BSSY.RECONVERGENT B6, `(.L_x_36180) ;  /* 0x00000d6000067945 */ /* 0x000fe20003800200 */
[----:B------:R-:W0:Y:S02]  /*80e0*/  LDCU.64 UR6, c[0x0][0x580] ;  /* 0x0000b000ff0677ac */ /* 0x000e240008000a00 */
[----:B------:R-:W-:Y:S01]  /*80f0*/  ISETP.NE.AND P0, PT, R0, RZ, PT ;  /* 0x000000ff0000720c */ /* 0x000fe20003f05270 */
[----:B------:R-:W-:-:S04]  /*8100*/  UPRMT UR5, UR41, 0x9910, URZ ;  /* 0x0000991029057896 */ /* 0x000fc800080000ff */
[----:B------:R-:W-:Y:S02]  /*8110*/  UISETP.GT.AND UP0, UPT, UR5, 0x9, UPT ;  /* 0x000000090500788c */ /* 0x000fe4000bf04270 */
[----:B--2---:R-:W-:Y:S01]  /*8120*/  UPRMT UR4, UR4, 0x9910, URZ ;  /* 0x0000991004047896 */ /* 0x004fe200080000ff */
[----:B0--34-:R-:W-:-:S05]  /*8130*/  IADD3 R2, P1, PT, R16, UR6, RZ ;  /* 0x0000000610027c10 */ /* 0x019fca000ff3e0ff */
        /* <DEDUP_REMOVED lines=14> */
.L_x_36184:
[----:B------:R0:W-:Y:S01]  /*8220*/  STG.E.U8 desc[UR36][R2.64], R4 ;  /* 0x0000000402007986 */ /* 0x0001e2000c101124 */
[----:B------:R-:W-:Y:S05]  /*8230*/  BRA `(.L_x_36186) ;  /* 0x0000000800fc7947 */ /* 0x000fea0003800000 */
.L_x_36183:
        /* <DEDUP_REMOVED lines=9> */
.L_x_36188:
[----:B------:R0:W-:Y:S01]  /*82d0*/  STG.E desc[UR36][R2.64], R4 ;  /* 0x0000000402007986 */ /* 0x0001e2000c101924 */
[----:B------:R-:W-:Y:S05]  /*82e0*/  BRA `(.L_x_36186) ;  /* 0x0000000800d07947 */ /* 0x000fea0003800000 */
.L_x_36187:
[----:B------:R0:W-:Y:S01]  /*82f0*/  STG.E.U16 desc[UR36][R2.64], R4 ;  /* 0x0000000402007986 */ /* 0x0001e2000c101524 */
[----:B------:R-:W-:Y:S05]  /*8300*/  BRA `(.L_x_36186) ;  /* 0x0000000800c87947 */ /* 0x000fea0003800000 */
.L_x_36182:
        /* <DEDUP_REMOVED lines=9> */
.L_x_36190:
[----:B------:R-:W-:-:S04]  /*83a0*/  I2FP.F32.U32 R0, R4 ;  /* 0x0000000400007245 */ /* 0x000fc80000201000 */
[----:B------:R-:W-:-:S05]  /*83b0*/  F2FP.F16.F32.PACK_AB R0, RZ, R0 ;  /* 0x00000000ff00723e */ /* 0x000fca00000000ff */
[----:B------:R0:W-:Y:S01]  /*83c0*/  STG.E.U16 desc[UR36][R2.64], R0 ;  /* 0x0000000002007986 */ /* 0x0001e2000c101524 */
[----:B------:R-:W-:Y:S05]  /*83d0*/  BRA `(.L_x_36186) ;  /* 0x0000000800947947 */ /* 0x000fea0003800000 */
.L_x_36189:
        /* <DEDUP_REMOVED lines=10> */
.L_x_36192:
[----:B------:R-:W-:-:S04]  /*8480*/  I2FP.F32.U32 R4, R4 ;  /* 0x0000000400047245 */ /* 0x000fc80000201000 */
[----:B------:R-:W-:-:S04]  /*8490*/  F2FP.F16.F32.PACK_AB R5, RZ, R4 ;  /* 0x00000004ff05723e */ /* 0x000fc800000000ff */
[----:B------:R-:W-:-:S05]  /*84a0*/  PRMT R5, R5, 0x5410, RZ ;  /* 0x0000541005057816 */ /* 0x000fca00000000ff */
[----:B------:R0:W-:Y:S01]  /*84b0*/  STG.E desc[UR36][R2.64], R5 ;  /* 0x0000000502007986 */ /* 0x0001e2000c101924 */
[----:B------:R-:W-:Y:S05]  /*84c0*/  BRA `(.L_x_36186) ;  /* 0x0000000800587947 */ /* 0x000fea0003800000 */
.L_x_36191:
[----:B------:R-:W0:Y:S02]  /*84d0*/  I2F.F64.U32 R4, R4 ;  /* 0x0000000400047312 */ /* 0x000e240000201800 */
[----:B0-----:R0:W-:Y:S01]  /*84e0*/  STG.E.64 desc[UR36][R2.64], R4 ;  /* 0x0000000402007986 */ /* 0x0011e2000c101b24 */
[----:B------:R-:W-:Y:S05]  /*84f0*/  BRA `(.L_x_36186) ;  /* 0x00000008004c7947 */ /* 0x000fea0003800000 */
.L_x_36181:
        /* <DEDUP_REMOVED lines=12> */
.L_x_36196:
        /* <DEDUP_REMOVED lines=17> */
.L_x_36198:
[----:B------:R-:W-:Y:S05]  /*86d0*/  BSYNC.RECONVERGENT B0 ;  /* 0x0000000000007941 */ /* 0x000fea0003800200 */
.L_x_36197:
[----:B------:R0:W-:Y:S01]  /*86e0*/  STG.E.U8 desc[UR36][R2.64], R0 ;  /* 0x0000000002007986 */ /* 0x0001e2000c101124 */
[----:B------:R-:W-:Y:S05]  /*86f0*/  BRA `(.L_x_36186) ;  /* 0x0000000400cc7947 */ /* 0x000fea0003800000 */
.L_x_36195:
        /* <DEDUP_REMOVED lines=17> */
.L_x_36200:
[----:B------:R-:W-:Y:S05]  /*8810*/  BSYNC.RECONVERGENT B0 ;  /* 0x0000000000007941 */ /* 0x000fea0003800200 */
.L_x_36199:
[----:B------:R0:W-:Y:S01]  /*8820*/  STG.E.U8 desc[UR36][R2.64], R0 ;  /* 0x0000000002007986 */ /* 0x0001e2000c101124 */
[----:B------:R-:W-:Y:S05]  /*8830*/  BRA `(.L_x_36186) ;  /* 0x00000004007c7947 */ /* 0x000fea0003800000 */
.L_x_36194:
        /* <DEDUP_REMOVED lines=21> */
.L_x_36202:
[----:B------:R-:W-:-:S05]  /*8990*/  IMAD.MOV.U32 R5, RZ, RZ, RZ ;  /* 0x000000ffff057224 */ /* 0x000fca00078e00ff */
[----:B------:R0:W-:Y:S01]  /*89a0*/  STG.E.64 desc[UR36][R2.64], R4 ;  /* 0x0000000402007986 */ /* 0x0001e2000c101b24 */
[----:B------:R-:W-:Y:S05]  /*89b0*/  BRA `(.L_x_36186) ;  /* 0x00000004001c7947 */ /* 0x000fea0003800000 */
.L_x_36201:
[----:B------:R0:W-:Y:S01]  /*89c0*/  STG.E desc[UR36][R2.64], R4 ;  /* 0x0000000402007986 */ /* 0x0001e2000c101924 */
[----:B------:R-:W-:Y:S05]  /*89d0*/  BRA `(.L_x_36186) ;  /* 0x0000000400147947 */ /* 0x000fea0003800000 */
.L_x_36193:
        /* <DEDUP_REMOVED lines=8> */
.L_x_36204:
[----:B------:R-:W0:Y:S01]  /*8a60*/  I2F.F64.U32 R4, R4 ;  /* 0x0000000400047312 */ /* 0x000e220000201800 */
[----:B------:R-:W-:-:S05]  /*8a70*/  CS2R R6, SRZ ;  /* 0x0000000000067805 */ /* 0x000fca000001ff00 */
[----:B0-----:R4:W-:Y:S01]  /*8a80*/  STG.E.128 desc[UR36][R2.64], R4 ;  /* 0x0000000402007986 */ /* 0x0019e2000c101d24 */
[----:B------:R-:W-:Y:S05]  /*8a90*/  BRA `(.L_x_36186) ;  /* 0x0000000000e47947 */ /* 0x000fea0003800000 */
.L_x_36203:
[----:B------:R-:W-:-:S09]  /*8aa0*/  UISETP.NE.AND UP0, UPT, UR5, 0xf, UPT ;  /* 0x0000000f0500788c */ /* 0x000fd2000bf05270 */
[----:B------:R-:W-:Y:S05]  /*8ab0*/  BRA.U !UP0, `(.L_x_36205) ;  /* 0x0000000108d07547 */ /* 0x000fea000b800000 */
[----:B------:R-:W-:-:S09]  /*8ac0*/  UISETP.NE.AND UP0, UPT, UR5, 0x17, UPT ;  /* 0x000000170500788c */ /* 0x000fd2000bf05270 */
[----:B------:R-:W-:Y:S05]  /*8ad0*/  BRA.U !UP0, `(.L_x_36206) ;  /* 0x0000000108847547 */ /* 0x000fea000b800000 */
[----:B------:R-:W-:-:S09]  /*8ae0*/  UISETP.NE.AND UP0, UPT, UR5, 0x18, UPT ;  /* 0x000000180500788c */ /* 0x000fd2000bf05270 */
[----:B------:R-:W-:Y:S05]  /*8af0*/  BRA.U !UP0, `(.L_x_36207) ;  /* 0x0000000108447547 */ /* 0x000fea000b800000 */
.L_x_36185:
        /* <DEDUP_REMOVED lines=16> */
.L_x_36208:
[----:B------:R-:W-:Y:S05]  /*8c00*/  BRA `(.L_x_36186) ;  /* 0x0000000000887947 */ /* 0x000fea0003800000 */
.L_x_36207:
        /* <DEDUP_REMOVED lines=11> */
.L_x_36210:
[----:B------:R-:W-:Y:S05]  /*8cc0*/  BSYNC.RECONVERGENT B0 ;  /* 0x0000000000007941 */ /* 0x000fea0003800200 */
.L_x_36209:
[----:B------:R3:W-:Y:S01]  /*8cd0*/  STG.E.U8 desc[UR36][R2.64], R5 ;  /* 0x0000000502007986 */ /* 0x0007e2000c101124 */
[----:B------:R-:W-:Y:S05]  /*8ce0*/  BRA `(.L_x_36186) ;  /* 0x0000000000507947 */ /* 0x000fea0003800000 */
.L_x_36206:
        /* <DEDUP_REMOVED lines=12> */
.L_x_36211:
[----:B------:R-:W-:Y:S02]  /*8db0*/  ISETP.GT.U32.AND P0, PT, R7, 0x7f800000, PT ;  /* 0x7f8000000700780c */ /* 0x000fe40003f04070 */
[----:B------:R-:W-:-:S04]  /*8dc0*/  MOV R5, 0x7f ;  /* 0x0000007f00057802 */ /* 0x000fc80000000f00 */
[----:B------:R-:W-:-:S05]  /*8dd0*/  SEL R5, R5, 0x7c, P0 ;  /* 0x0000007c05057807 */ /* 0x000fca0000000000 */
[----:B------:R2:W-:Y:S01]  /*8de0*/  STG.E.U8 desc[UR36][R2.64], R5 ;  /* 0x0000000502007986 */ /* 0x0005e2000c101124 */
[----:B------:R-:W-:Y:S05]  /*8df0*/  BRA `(.L_x_36186) ;  /* 0x00000000000c7947 */ /* 0x000fea0003800000 */
.L_x_36205:
[----:B------:R-:W-:-:S04]  /*8e00*/  I2FP.F32.U32 R0, R4 ;  /* 0x0000000400007245 */ /* 0x000fc80000201000 */
[----:B------:R-:W-:-:S05]  /*8e10*/  F2FP.BF16.F32.PACK_AB R0, RZ, R0 ;  /* 0x00000000ff00723e */ /* 0x000fca00000010ff */
[----:B------:R0:W-:Y:S02]  /*8e20*/  STG.E.U16 desc[UR36][R2.64], R0 ;  /* 0x0000000002007986 */ /* 0x0001e4000c101524 */
.L_x_36186:
[----:B------:R-:W-:Y:S05]  /*8e30*/  BSYNC.RECONVERGENT B6 ;  /* 0x0000000000067941 */ /* 0x000fea0003800200 */
.L_x_36180:
[----:B------:R-:W-:-:S07]  /*8e40*/  VIADD R17, R17, 0x80 ;  /* 0x0000008011117836 */ /* 0x000fce0000000000 */
.L_x_36145:
[----:B------:R-:W-:Y:S05]  /*8e50*/  BSYNC.RECONVERGENT B7 ;  /* 0x0000000000077941 */ /* 0x000fea0003800200 */
.L_x_36144:
        /* <DEDUP_REMOVED lines=306> */
.L_x_36212:
        /* <DEDUP_REMOVED lines=18> */
.L_x_36216:
[----:B------:R4:W5:Y:S01]  /*a2a0*/  LDG.E.U8 R0, desc[UR36][R2.64] ;  /* 0x0000002402007981 */ /* 0x000962000c1e1100 */
[----:B------:R-:W-:Y:S05]  /*a2b0*/  BRA `(.L_x_36218) ;  /* 0x0000000c004c7947 */ /* 0x000fea0003800000 */
.L_x_36215:
        /* <DEDUP_REMOVED lines=8> */
.L_x_36220:
[----:B------:R2:W5:Y:S01]  /*a340*/  LDG.E.U16 R0, desc[UR36][R2.64] ;  /* 0x0000002402007981 */ /* 0x000562000c1e1500 */
[----:B------:R-:W-:Y:S05]  /*a350*/  BRA `(.L_x_36218) ;  /* 0x0000000c00247947 */ /* 0x000fea0003800000 */
.L_x_36219:
[----:B------:R0:W5:Y:S01]  /*a360*/  LDG.E.U16 R0, desc[UR36][R2.64] ;  /* 0x0000002402007981 */ /* 0x000162000c1e1500 */
[----:B------:R-:W-:Y:S05]  /*a370*/  BRA `(.L_x_36218) ;  /* 0x0000000c001c7947 */ /* 0x000fea0003800000 */
.L_x_36214:
        /* <DEDUP_REMOVED lines=9> */
.L_x_36222:
[----:B------:R-:W2:Y:S02]  /*a410*/  LDG.E.U16 R4, desc[UR36][R2.64] ;  /* 0x0000002402047981 */ /* 0x000ea4000c1e1500 */
[----:B--2---:R-:W-:-:S06]  /*a420*/  HADD2.F32 R4, -RZ, R4.H0_H0 ;  /* 0x20000004ff047230 */ /* 0x004fcc0000004100 */
[----:B------:R-:W0:Y:S02]  /*a430*/  F2I.FTZ.TRUNC.NTZ R4, R4 ;  /* 0x0000000400047305 */ /* 0x000e24000021f100 */
[----:B0-----:R-:W-:Y:S01]  /*a440*/  PRMT R0, R4, 0x7610, R0 ;  /* 0x0000761004007816 */ /* 0x001fe20000000000 */
[----:B------:R-:W-:Y:S06]  /*a450*/  BRA `(.L_x_36218) ;  /* 0x0000000800e47947 */ /* 0x000fec0003800000 */
.L_x_36221:
        /* <DEDUP_REMOVED lines=9> */
.L_x_36224:
[----:B------:R-:W2:Y:S02]  /*a4f0*/  LDG.E.U16 R2, desc[UR36][R2.64] ;  /* 0x0000002402027981 */ /* 0x000ea4000c1e1500 */
[----:B--2---:R-:W-:-:S06]  /*a500*/  HADD2.F32 R4, -RZ, R2.H0_H0 ;  /* 0x20000002ff047230 */ /* 0x004fcc0000004100 */
[----:B------:R-:W0:Y:S02]  /*a510*/  F2I.FTZ.TRUNC.NTZ R4, R4 ;  /* 0x0000000400047305 */ /* 0x000e24000021f100 */
[----:B0-----:R-:W-:Y:S01]  /*a520*/  PRMT R0, R4, 0x7610, R0 ;  /* 0x0000761004007816 */ /* 0x001fe20000000000 */
[----:B------:R-:W-:Y:S06]  /*a530*/  BRA `(.L_x_36218) ;  /* 0x0000000800ac7947 */ /* 0x000fec0003800000 */
.L_x_36223:
[----:B------:R-:W2:Y:S02]  /*a540*/  LDG.E.64 R2, desc[UR36][R2.64] ;  /* 0x0000002402027981 */ /* 0x000ea4000c1e1b00 */
[----:B--2---:R0:W1:Y:S01]  /*a550*/  F2I.F64.TRUNC R0, R2 ;  /* 0x0000000200007311 */ /* 0x004062000030d100 */
[----:B------:R-:W-:Y:S05]  /*a560*/  BRA `(.L_x_36218) ;  /* 0x0000000800a07947 */ /* 0x000fea0003800000 */
.L_x_36213:
        /* <DEDUP_REMOVED lines=12> */
.L_x_36227:
[----:B------:R-:W2:Y:S02]  /*a630*/  LDG.E.64 R2, desc[UR36][R2.64] ;  /* 0x0000002402027981 */ /* 0x000ea4000c1e1b00 */
[----:B--2---:R0:W1:Y:S01]  /*a640*/  F2I.F64.TRUNC R0, R2 ;  /* 0x0000000200007311 */ /* 0x004062000030d100 */
[----:B------:R-:W-:Y:S05]  /*a650*/  BRA `(.L_x_36218) ;  /* 0x0000000800647947 */ /* 0x000fea0003800000 */
.L_x_36226:
        /* <DEDUP_REMOVED lines=27> */
.L_x_36229:
        /* <DEDUP_REMOVED lines=14> */
.L_x_36228:
[----:B------:R-:W2:Y:S02]  /*a8f0*/  LDG.E.U16 R4, desc[UR36][R2.64] ;  /* 0x0000002402047981 */ /* 0x000ea4000c1e1500 */
[----:B--2---:R-:W-:-:S06]  /*a900*/  IMAD.U32 R4, R4, 0x10000, RZ ;  /* 0x0001000004047824 */ /* 0x004fcc00078e00ff */
[----:B------:R-:W0:Y:S02]  /*a910*/  F2I.FTZ.TRUNC.NTZ R4, R4 ;  /* 0x0000000400047305 */ /* 0x000e24000021f100 */
[----:B0-----:R-:W-:Y:S01]  /*a920*/  PRMT R0, R4, 0x7610, R0 ;  /* 0x0000761004007816 */ /* 0x001fe20000000000 */
[----:B------:R-:W-:Y:S06]  /*a930*/  BRA `(.L_x_36218) ;  /* 0x0000000400ac7947 */ /* 0x000fec0003800000 */
.L_x_36225:
        /* <DEDUP_REMOVED lines=10> */
.L_x_36232:
        /* <DEDUP_REMOVED lines=21> */
.L_x_36236:
[----:B------:R-:W-:Y:S05]  /*ab30*/  BSYNC.RECONVERGENT B1 ;  /* 0x0000000000017941 */ /* 0x000fea0003800200 */
.L_x_36235:
[----:B------:R-:W-:Y:S01]  /*ab40*/  IMAD.SHL.U32 R0, R0, 0x100000, RZ ;  /* 0x0010000000007824 */ /* 0x000fe200078e00ff */
[----:B------:R-:W-:-:S04]  /*ab50*/  LEA R2, R2, 0x3b800000, 0x17 ;  /* 0x3b80000002027811 */ /* 0x000fc800078eb8ff */
[----:B------:R-:W-:-:S07]  /*ab60*/  LOP3.LUT R4, R2, R0, R7, 0xfe, !PT ;  /* 0x0000000002047212 */ /* 0x000fce00078efe07 */
.L_x_36234:
[----:B------:R-:W-:Y:S05]  /*ab70*/  BSYNC.RECONVERGENT B0 ;  /* 0x0000000000007941 */ /* 0x000fea0003800200 */
.L_x_36233:
[----:B------:R-:W0:Y:S02]  /*ab80*/  F2I.FTZ.TRUNC.NTZ R4, R4 ;  /* 0x0000000400047305 */ /* 0x000e24000021f100 */
[----:B0-----:R-:W-:Y:S01]  /*ab90*/  PRMT R0, R4, 0x7610, R0 ;  /* 0x0000761004007816 */ /* 0x001fe20000000000 */
[----:B------:R-:W-:Y:S06]  /*aba0*/  BRA `(.L_x_36218) ;  /* 0x0000000400107947 */ /* 0x000fec0003800000 */
.L_x_36231:
        /* <DEDUP_REMOVED lines=21> */
.L_x_36240:
[----:B------:R-:W-:Y:S05]  /*ad00*/  BSYNC.RECONVERGENT B1 ;  /* 0x0000000000017941 */ /* 0x000fea0003800200 */
.L_x_36239:
[----:B------:R-:W-:Y:S02]  /*ad10*/  SHF.L.U32 R0, R0, 0x15, RZ ;  /* 0x0000001500007819 */ /* 0x000fe400000006ff */
[----:B------:R-:W-:-:S04]  /*ad20*/  LEA R2, R2, 0x37800000, 0x17 ;  /* 0x3780000002027811 */ /* 0x000fc800078eb8ff */
[----:B------:R-:W-:-:S07]  /*ad30*/  LOP3.LUT R4, R2, R0, R7, 0xfe, !PT ;  /* 0x0000000002047212 */ /* 0x000fce00078efe07 */
.L_x_36238:
[----:B------:R-:W-:Y:S05]  /*ad40*/  BSYNC.RECONVERGENT B0 ;  /* 0x0000000000007941 */ /* 0x000fea0003800200 */
.L_x_36237:
[----:B------:R-:W0:Y:S02]  /*ad50*/  F2I.FTZ.TRUNC.NTZ R4, R4 ;  /* 0x0000000400047305 */ /* 0x000e24000021f100 */
[----:B0-----:R-:W-:Y:S01]  /*ad60*/  PRMT R0, R4, 0x7610, R0 ;  /* 0x0000761004007816 */ /* 0x001fe20000000000 */
[----:B------:R-:W-:Y:S06]  /*ad70*/  BRA `(.L_x_36218) ;  /* 0x00000000009c7947 */ /* 0x000fec0003800000 */
.L_x_36230:
        /* <DEDUP_REMOVED lines=14> */
.L_x_36244:
[----:B------:R-:W-:Y:S05]  /*ae60*/  BSYNC.RECONVERGENT B0 ;  /* 0x0000000000007941 */ /* 0x000fea0003800200 */
.L_x_36243:
[----:B------:R-:W0:Y:S02]  /*ae70*/  F2I.FTZ.TRUNC.NTZ R4, R4 ;  /* 0x0000000400047305 */ /* 0x000e24000021f100 */
[----:B0-----:R-:W-:Y:S01]  /*ae80*/  PRMT R0, R4, 0x7610, R0 ;  /* 0x0000761004007816 */ /* 0x001fe20000000000 */
[----:B------:R-:W-:Y:S06]  /*ae90*/  BRA `(.L_x_36218) ;  /* 0x0000000000547947 */ /* 0x000fec0003800000 */
.L_x_36217:
        /* <DEDUP_REMOVED lines=16> */
.L_x_36245:
[----:B------:R-:W-:Y:S01]  /*afa0*/  PRMT R0, RZ, 0x7610, R0 ;  /* 0x00007610ff007816 */ /* 0x000fe20000000000 */
[----:B------:R-:W-:Y:S06]  /*afb0*/  BRA `(.L_x_36218) ;  /* 0x00000000000c7947 */ /* 0x000fec0003800000 */
.L_x_36242:
[----:B------:R0:W5:Y:S01]  /*afc0*/  LDG.E.U16 R0, desc[UR36][R2.64] ;  /* 0x0000002402007981 */ /* 0x000162000c1e1500 */
[----:B------:R-:W-:Y:S05]  /*afd0*/  BRA `(.L_x_36218) ;  /* 0x0000000000047947 */ /* 0x000fea0003800000 */
.L_x_36241:
[----:B------:R0:W5:Y:S02]  /*afe0*/  LDG.E.U16 R0, desc[UR36][R2.64] ;  /* 0x0000002402007981 */ /* 0x000164000c1e1500 */
.L_x_36218:
[----:B------:R-:W2:Y:S01]  /*aff0*/  LDCU.U16 UR4, c[0x0][0x592] ;  /* 0x0000b240ff0477ac */ /* 0x000ea20008000400 */
[----:B-1---5:R-:W-:Y:S01]  /*b000*/  PRMT R0, R0, 0x9910, RZ ;  /* 0x0000991000007816 */ /* 0x022fe200000000ff */
[----:B------:R-:W-:-:S03]  /*b010*/  UPRMT UR5, UR41, 0x9910, URZ ;  /* 0x0000991029057896 */ /* 0x000fc600080000ff */
[----:B------:R-:W-:Y:S01]  /*b020*/  ISETP.NE.AND P0, PT, R0, RZ, PT ;  /* 0x000000ff0000720c */ /* 0x000fe20003f05270 */
[----:B------:R-:W-:Y:S02]  /*b030*/  UISETP.GT.AND UP0, UPT, UR5, 0x9, UPT ;  /* 0x000000090500788c */ /* 0x000fe4000bf04270 */
[----:B--2---:R-:W-:-:S06]  /*b040*/  UPRMT UR4, UR4, 0x9910, URZ ;  /* 0x0000991004047896 */ /* 0x004fcc00080000ff */
[----:B------:R-:W-:-:S04]  /*b050*/  ISETP.NE.AND P0, PT, RZ, UR4, P0 ;  /* 0x00000004ff007c0c */ /* 0x000fc80008705270 */
        /* <DEDUP_REMOVED lines=12> */
.L_x_36249:
[----:B------:R-:W-:Y:S01]  /*b120*/  STG.E.U8 desc[UR36][R16.64], R2 ;  /* 0x0000000210007986 */ /* 0x000fe2000c101124 */
[----:B------:R-:W-:Y:S05]  /*b130*/  EXIT ;  /* 0x000000000000794d */ /* 0x000fea0003800000 */
.L_x_36248:
        /* <DEDUP_REMOVED lines=9> */
.L_x_36252:
[----:B------:R-:W-:Y:S01]  /*b1d0*/  STG.E desc[UR36][R16.64], R2 ;  /* 0x0000000210007986 */ /* 0x000fe2000c101924 */
[----:B------:R-:W-:Y:S05]  /*b1e0*/  EXIT ;  /* 0x000000000000794d */ /* 0x000fea0003800000 */
.L_x_36251:
[----:B------:R-:W-:Y:S01]  /*b1f0*/  STG.E.U16 desc[UR36][R16.64], R2 ;  /* 0x0000000210007986 */ /* 0x000fe2000c101524 */
[----:B------:R-:W-:Y:S05]  /*b200*/  EXIT ;  /* 0x000000000000794d */ /* 0x000fea0003800000 */
.L_x_36247:
        /* <DEDUP_REMOVED lines=9> */
.L_x_36254:
[----:B------:R-:W-:-:S04]  /*b2a0*/  I2FP.F32.U32 R0, R2 ;  /* 0x0000000200007245 */ /* 0x000fc80000201000 */
[----:B------:R-:W-:-:S05]  /*b2b0*/  F2FP.F16.F32.PACK_AB R0, RZ, R0 ;  /* 0x00000000ff00723e */ /* 0x000fca00000000ff */
[----:B------:R-:W-:Y:S01]  /*b2c0*/  STG.E.U16 desc[UR36][R16.64], R0 ;  /* 0x0000000010007986 */ /* 0x000fe2000c101524 */
[----:B------:R-:W-:Y:S05]  /*b2d0*/  EXIT ;  /* 0x000000000000794d */ /* 0x000fea0003800000 */
.L_x_36253:
        /* <DEDUP_REMOVED lines=10> */
.L_x_36256:
[----:B------:R-:W-:-:S04]  /*b380*/  I2FP.F32.U32 R2, R2 ;  /* 0x0000000200027245 */ /* 0x000fc80000201000 */
[----:B------:R-:W-:-:S04]  /*b390*/  F2FP.F16.F32.PACK_AB R3, RZ, R2 ;  /* 0x00000002ff03723e */ /* 0x000fc800000000ff */
[----:B------:R-:W-:-:S05]  /*b3a0*/  PRMT R3, R3, 0x5410, RZ ;  /* 0x0000541003037816 */ /* 0x000fca00000000ff */
[----:B------:R-:W-:Y:S01]  /*b3b0*/  STG.E desc[UR36][R16.64], R3 ;  /* 0x0000000310007986 */ /* 0x000fe2000c101924 */
[----:B------:R-:W-:Y:S05]  /*b3c0*/  EXIT ;  /* 0x000000000000794d */ /* 0x000fea0003800000 */
.L_x_36255:
[----:B------:R-:W0:Y:S02]  /*b3d0*/  I2F.F64.U32 R2, R2 ;  /* 0x0000000200027312 */ /* 0x000e240000201800 */
[----:B0-----:R-:W-:Y:S01]  /*b3e0*/  STG.E.64 desc[UR36][R16.64], R2 ;  /* 0x0000000210007986 */ /* 0x001fe2000c101b24 */
[----:B------:R-:W-:Y:S05]  /*b3f0*/  EXIT ;  /* 0x000000000000794d */ /* 0x000fea0003800000 */
.L_x_36246:
        /* <DEDUP_REMOVED lines=12> */
.L_x_36260:
        /* <DEDUP_REMOVED lines=16> */
.L_x_36263:
[----:B------:R-:W-:-:S07]  /*b5c0*/  PRMT R8, R0, 0x7610, R8 ;  /* 0x0000761000087816 */ /* 0x000fce0000000008 */
.L_x_36262:
[----:B------:R-:W-:Y:S05]  /*b5d0*/  BSYNC.RECONVERGENT B0 ;  /* 0x0000000000007941 */ /* 0x000fea0003800200 */
.L_x_36261:
[----:B------:R-:W-:Y:S01]  /*b5e0*/  STG.E.U8 desc[UR36][R16.64], R8 ;  /* 0x0000000810007986 */ /* 0x000fe2000c101124 */
[----:B------:R-:W-:Y:S05]  /*b5f0*/  EXIT ;  /* 0x000000000000794d */ /* 0x000fea0003800000 */
.L_x_36259:
        /* <DEDUP_REMOVED lines=16> */
.L_x_36266:
[----:B------:R-:W-:-:S07]  /*b700*/  PRMT R8, R0, 0x7610, R8 ;  /* 0x0000761000087816 */ /* 0x000fce0000000008 */
.L_x_36265:
[----:B------:R-:W-:Y:S05]  /*b710*/  BSYNC.RECONVERGENT B0 ;  /* 0x0000000000007941 */ /* 0x000fea0003800200 */
.L_x_36264:
[----:B------:R-:W-:Y:S01]  /*b720*/  STG.E.U8 desc[UR36][R16.64], R8 ;  /* 0x0000000810007986 */ /* 0x000fe2000c101124 */
[----:B------:R-:W-:Y:S05]  /*b730*/  EXIT ;  /* 0x000000000000794d */ /* 0x000fea0003800000 */
.L_x_36258:
        /* <DEDUP_REMOVED lines=21> */
.L_x_36268:
[----:B------:R-:W-:-:S05]  /*b890*/  HFMA2 R3, -RZ, RZ, 0, 0 ;  /* 0x00000000ff037431 */ /* 0x000fca00000001ff */
[----:B------:R-:W-:Y:S01]  /*b8a0*/  STG.E.64 desc[UR36][R16.64], R2 ;  /* 0x0000000210007986 */ /* 0x000fe2000c101b24 */
[----:B------:R-:W-:Y:S05]  /*b8b0*/  EXIT ;  /* 0x000000000000794d */ /* 0x000fea0003800000 */
.L_x_36267:
[----:B------:R-:W-:Y:S01]  /*b8c0*/  STG.E desc[UR36][R16.64], R2 ;  /* 0x0000000210007986 */ /* 0x000fe2000c101924 */
[----:B------:R-:W-:Y:S05]  /*b8d0*/  EXIT ;  /* 0x000000000000794d */ /* 0x000fea0003800000 */
.L_x_36257:
        /* <DEDUP_REMOVED lines=8> */
.L_x_36270:
[----:B------:R-:W0:Y:S01]  /*b960*/  I2F.F64.U32 R4, R2 ;  /* 0x0000000200047312 */ /* 0x000e220000201800 */
[----:B------:R-:W-:-:S05]  /*b970*/  CS2R R6, SRZ ;  /* 0x0000000000067805 */ /* 0x000fca000001ff00 */
[----:B0-----:R-:W-:Y:S01]  /*b980*/  STG.E.128 desc[UR36][R16.64], R4 ;  /* 0x0000000410007986 */ /* 0x001fe2000c101d24 */
[----:B------:R-:W-:Y:S05]  /*b990*/  EXIT ;  /* 0x000000000000794d */ /* 0x000fea0003800000 */
.L_x_36269:
[----:B------:R-:W-:-:S09]  /*b9a0*/  UISETP.NE.AND UP0, UPT, UR5, 0xf, UPT ;  /* 0x0000000f0500788c */ /* 0x000fd2000bf05270 */
[----:B------:R-:W-:Y:S05]  /*b9b0*/  BRA.U !UP0, `(.L_x_36271) ;  /* 0x0000000108d47547 */ /* 0x000fea000b800000 */
[----:B------:R-:W-:-:S09]  /*b9c0*/  UISETP.NE.AND UP0, UPT, UR5, 0x17, UPT ;  /* 0x000000170500788c */ /* 0x000fd2000bf05270 */
[----:B------:R-:W-:Y:S05]  /*b9d0*/  BRA.U !UP0, `(.L_x_36272) ;  /* 0x0000000108847547 */ /* 0x000fea000b800000 */
[----:B------:R-:W-:-:S09]  /*b9e0*/  UISETP.NE.AND UP0, UPT, UR5, 0x18, UPT ;  /* 0x000000180500788c */ /* 0x000fd2000bf05270 */
[----:B------:R-:W-:Y:S05]  /*b9f0*/  BRA.U !UP0, `(.L_x_36273) ;  /* 0x0000000108447547 */ /* 0x000fea000b800000 */
.L_x_36250:
        /* <DEDUP_REMOVED lines=16> */
.L_x_36274:
[----:B------:R-:W-:Y:S05]  /*bb00*/  EXIT ;  /* 0x000000000000794d */ /* 0x000fea0003800000 */
.L_x_36273:
        /* <DEDUP_REMOVED lines=11> */
.L_x_36276:
[----:B------:R-:W-:Y:S05]  /*bbc0*/  BSYNC.RECONVERGENT B0 ;  /* 0x0000000000007941 */ /* 0x000fea0003800200 */
.L_x_36275:
[----:B------:R-:W-:Y:S01]  /*bbd0*/  STG.E.U8 desc[UR36][R16.64], R3 ;  /* 0x0000000310007986 */ /* 0x000fe2000c101124 */
[----:B------:R-:W-:Y:S05]  /*bbe0*/  EXIT ;  /* 0x000000000000794d */ /* 0x000fea0003800000 */
.L_x_36272:
        /* <DEDUP_REMOVED lines=13> */
.L_x_36277:
[----:B------:R-:W-:Y:S02]  /*bcc0*/  ISETP.GT.U32.AND P0, PT, R5, 0x7f800000, PT ;  /* 0x7f8000000500780c */ /* 0x000fe40003f04070 */
[----:B------:R-:W-:-:S04]  /*bcd0*/  MOV R3, 0x7f ;  /* 0x0000007f00037802 */ /* 0x000fc80000000f00 */
[----:B------:R-:W-:-:S05]  /*bce0*/  SEL R3, R3, 0x7c, P0 ;  /* 0x0000007c03037807 */ /* 0x000fca0000000000 */
[----:B------:R-:W-:Y:S01]  /*bcf0*/  STG.E.U8 desc[UR36][R16.64], R3 ;  /* 0x0000000310007986 */ /* 0x000fe2000c101124 */
[----:B------:R-:W-:Y:S05]  /*bd00*/  EXIT ;  /* 0x000000000000794d */ /* 0x000fea0003800000 */
.L_x_36271:
[----:B------:R-:W-:-:S04]  /*bd10*/  I2FP.F32.U32 R0, R2 ;  /* 0x0000000200007245 */ /* 0x000fc80000201000 */
[----:B------:R-:W-:-:S05]  /*bd20*/  F2FP.BF16.F32.PACK_AB R0, RZ, R0 ;  /* 0x00000000ff00723e */ /* 0x000fca00000010ff */
[----:B------:R-:W-:Y:S01]  /*bd30*/  STG.E.U16 desc[UR36][R16.64], R0 ;  /* 0x0000000010007986 */ /* 0x000fe2000c101524 */
[----:B------:R-:W-:Y:S05]  /*bd40*/  EXIT ;  /* 0x000000000000794d */ /* 0x000fea0003800000 */
.L_x_36278:
        /* <DEDUP_REMOVED lines=11> */
.L_x_43714:


//--------------------- .text._ZN2at6native27unrolled_elementwise_kernelINS0_13AUnaryFunctorIssbZZZNS0_23logical_and_kernel_cudaERNS_14TensorIteratorEENKUlvE0_clEvENKUlvE3_clEvEUlssE_EESt5arrayIPcLm2EELi4E23TrivialOffsetCalculatorILi1EjESD_NS0_6memory12LoadWithCastILi1EEENSE_13StoreWithCastILi1EEEEEviT_T0_T2_T3_T4_T5_ --------------------------
	.section	.text._ZN2at6native27unrolled_elementwise_kernelINS0_13AUnaryFunctorIssbZZZNS0_23logical_and_kernel_cudaERNS_14TensorIteratorEENKUlvE0_clEvENKUlvE3_clEvEUlssE_EESt5arrayIPcLm2EELi4E23TrivialOffsetCalculatorILi1EjESD_NS0_6memory12LoadWithCastILi1EEENSE_13StoreWithCastILi1EEEEEviT_T0_T2_T3_T4_T5_,"ax",@progbits
	.align	128
        .global         _ZN2at6native27unrolled_elementwise_kernelINS0_13AUnaryFunctorIssbZZZNS0_23logical_and_kernel_cudaERNS_14TensorIteratorEENKUlvE0_clEvENKUlvE3_clEvEUlssE_EESt5arrayIPcLm2EELi4E23TrivialOffsetCalculatorILi1EjESD_NS0_6memory12LoadWithCastILi1EEENSE_13StoreWithCastILi1EEEEEviT_T0_T2_T3_T4_T5_
        .type           _ZN2at6native27unrolled_elementwise_kernelINS0_13AUnaryFunctorIssbZZZNS0_23logical_and_kernel_cudaERNS_14TensorIteratorEENKUlvE0_clEvENKUlvE3_clEvEUlssE_EESt5arrayIPcLm2EELi4E23TrivialOffsetCalculatorILi1EjESD_NS0_6memory12LoadWithCastILi1EEENSE_13StoreWithCastILi1EEEEEviT_T0_T2_T3_T4_T5_,@function
        .size           _ZN2at6native27unrolled_elementwise_kernelINS0_13AUnaryFunctorIssbZZZNS0_23logical_and_kernel_cudaERNS_14TensorIteratorEENKUlvE0_clEvENKUlvE3_clEvEUlssE_EESt5arrayIPcLm2EELi4E23TrivialOffsetCalculatorILi1EjESD_NS0_6memory12LoadWithCastILi1EEENSE_13StoreWithCastILi1EEEEEviT_T0_T2_T3_T4_T5_,(.L_x_43715 - _ZN2at6native27unrolled_elementwise_kernelINS0_13AUnaryFunctorIssbZZZNS0_23logical_and_kernel_cudaERNS_14TensorIteratorEENKUlvE0_clEvENKUlvE3_clEvEUlssE_EESt5arrayIPcLm2EELi4E23TrivialOffsetCalculatorILi1EjESD_NS0_6memory12LoadWithCastILi1EEENSE_13StoreWithCastILi1EEEEEviT_T0_T2_T3_T4_T5_)
        .other          _ZN2at6native27unrolled_elementwise_kernelINS0_13AUnaryFunctorIssbZZZNS0_23logical_and_kernel_cudaERNS_14TensorIteratorEENKUlvE0_clEvENKUlvE3_clEvEUlssE_EESt5arrayIPcLm2EELi4E23TrivialOffsetCalculatorILi1EjESD_NS0_6memory12LoadWithCastILi1EEENSE_13StoreWithCastILi1EEEEEviT_T0_T2_T3_T4_T5_,@"STO_CUDA_ENTRY STV_DEFAULT"
_ZN2at6native27unrolled_elementwise_kernelINS0_13AUnaryFunctorIssbZZZNS0_23logical_and_kernel_cudaERNS_14TensorIteratorEENKUlvE0_clEvENKUlvE3_clEvEUlssE_EESt5arrayIPcLm2EELi4E23TrivialOffsetCalculatorILi1EjESD_NS0_6memory12LoadWithCastILi1EEENSE_13StoreWithCastILi1EEEEEviT_T0_T2_T3_T4_T5_:
.text._ZN2at6native27unrolled_elementwise_kernelINS0_13AUnaryFunctorIssbZZZNS0_23logical_and_kernel_cudaERNS_14TensorIteratorEENKUlvE0_clEvENKUlvE3_clEvEUlssE_EESt5arrayIPcLm2EELi4E23TrivialOffsetCalculatorILi1EjESD_NS0_6memory12LoadWithCastILi1EEENSE_13StoreWithCastILi1EEEEEviT_T0_T2_T3_T4_T5_:
        /* <DEDUP_REMOVED lines=32> */
.L_x_36284:
[----:B------:R3:W5:Y:S01]  /*0200*/  LDG.E.U8 R0, desc[UR36][R4.64] ;  /* 0x0000002404007981 */ /* 0x000762000c1e1100 */
[----:B------:R-:W-:Y:S05]  /*0210*/  BRA `(.L_x_36286) ;  /* 0x0000000c00507947 */ /* 0x000fea0003800000 */
.L_x_36283:
        /* <DEDUP_REMOVED lines=8> */
.L_x_36288:
[----:B------:R1:W5:Y:S01]  /*02a0*/  LDG.E.U16 R0, desc[UR36][R4.64] ;  /* 0x0000002404007981 */ /* 0x000362000c1e1500 */
[----:B------:R-:W-:Y:S05]  /*02b0*/  BRA `(.L_x_36286) ;  /* 0x0000000c00287947 */ /* 0x000fea0003800000 */
.L_x_36287:
[----:B------:R2:W5:Y:S01]  /*02c0*/  LDG.E.U16 R0, desc[UR36][R4.64] ;  /* 0x0000002404007981 */ /* 0x000562000c1e1500 */
[----:B------:R-:W-:Y:S05]  /*02d0*/  BRA `(.L_x_36286) ;  /* 0x0000000c00207947 */ /* 0x000fea0003800000 */
.L_x_36282:
        /* <DEDUP_REMOVED lines=9> */
.L_x_36290:
[----:B------:R-:W2:Y:S02]  /*0370*/  LDG.E.U16 R3, desc[UR36][R4.64] ;  /* 0x0000002404037981 */ /* 0x000ea4000c1e1500 */
[----:B--2---:R-:W-:-:S06]  /*0380*/  HADD2.F32 R3, -RZ, R3.H0_H0 ;  /* 0x20000003ff037230 */ /* 0x004fcc0000004100 */
[----:B------:R-:W0:Y:S02]  /*0390*/  F2I.FTZ.TRUNC.NTZ R3, R3 ;  /* 0x0000000300037305 */ /* 0x000e24000021f100 */
[----:B0-----:R-:W-:Y:S01]  /*03a0*/  PRMT R0, R3, 0x7610, R0 ;  /* 0x0000761003007816 */ /* 0x001fe20000000000 */
[----:B------:R-:W-:Y:S06]  /*03b0*/  BRA `(.L_x_36286) ;  /* 0x0000000800e87947 */ /* 0x000fec0003800000 */
.L_x_36289:
        /* <DEDUP_REMOVED lines=9> */
.L_x_36292:
[----:B------:R-:W2:Y:S02]  /*0450*/  LDG.E.U16 R4, desc[UR36][R4.64] ;  /* 0x0000002404047981 */ /* 0x000ea4000c1e1500 */
[----:B--2---:R-:W-:-:S06]  /*0460*/  HADD2.F32 R3, -RZ, R4.H0_H0 ;  /* 0x20000004ff037230 */ /* 0x004fcc0000004100 */
[----:B------:R-:W0:Y:S02]  /*0470*/  F2I.FTZ.TRUNC.NTZ R3, R3 ;  /* 0x0000000300037305 */ /* 0x000e24000021f100 */
[----:B0-----:R-:W-:Y:S01]  /*0480*/  PRMT R0, R3, 0x7610, R0 ;  /* 0x0000761003007816 */ /* 0x001fe20000000000 */
[----:B------:R-:W-:Y:S06]  /*0490*/  BRA `(.L_x_36286) ;  /* 0x0000000800b07947 */ /* 0x000fec0003800000 */
.L_x_36291:
[----:B------:R-:W2:Y:S02]  /*04a0*/  LDG.E.64 R4, desc[UR36][R4.64] ;  /* 0x0000002404047981 */ /* 0x000ea4000c1e1b00 */
[----:B--2---:R0:W1:Y:S01]  /*04b0*/  F2I.F64.TRUNC R0, R4 ;  /* 0x0000000400007311 */ /* 0x004062000030d100 */
[----:B------:R-:W-:Y:S05]  /*04c0*/  BRA `(.L_x_36286) ;  /* 0x0000000800a47947 */ /* 0x000fea0003800000 */
.L_x_36281:
        /* <DEDUP_REMOVED lines=12> */
.L_x_36295:
[----:B------:R-:W2:Y:S02]  /*0590*/  LDG.E.64 R4, desc[UR36][R4.64] ;  /* 0x0000002404047981 */ /* 0x000ea4000c1e1b00 */
[----:B--2---:R0:W1:Y:S01]  /*05a0*/  F2I.F64.TRUNC R0, R4 ;  /* 0x0000000400007311 */ /* 0x004062000030d100 */
[----:B------:R-:W-:Y:S05]  /*05b0*/  BRA `(.L_x_36286) ;  /* 0x0000000800687947 */ /* 0x000fea0003800000 */
.L_x_36294:
        /* <DEDUP_REMOVED lines=27> */
.L_x_36297:
        /* <DEDUP_REMOVED lines=15> */
.L_x_36296:
[----:B------:R-:W2:Y:S02]  /*0860*/  LDG.E.U16 R3, desc[UR36][R4.64] ;  /* 0x0000002404037981 */ /* 0x000ea4000c1e1500 */
[----:B--2---:R-:W-:-:S06]  /*0870*/  IMAD.U32 R3, R3, 0x10000, RZ ;  /* 0x0001000003037824 */ /* 0x004fcc00078e00ff */
[----:B------:R-:W0:Y:S02]  /*0880*/  F2I.FTZ.TRUNC.NTZ R3, R3 ;  /* 0x0000000300037305 */ /* 0x000e24000021f100 */
[----:B0-----:R-:W-:Y:S01]  /*0890*/  PRMT R0, R3, 0x7610, R0 ;  /* 0x0000761003007816 */ /* 0x001fe20000000000 */
[----:B------:R-:W-:Y:S06]  /*08a0*/  BRA `(.L_x_36286) ;  /* 0x0000000400ac7947 */ /* 0x000fec0003800000 */
.L_x_36293:
        /* <DEDUP_REMOVED lines=10> */
.L_x_36300:
        /* <DEDUP_REMOVED lines=21> */
.L_x_36304:
[----:B------:R-:W-:Y:S05]  /*0aa0*/  BSYNC.RECONVERGENT B1 ;  /* 0x0000000000017941 */ /* 0x000fea0003800200 */
.L_x_36303:
[----:B------:R-:W-:Y:S01]  /*0ab0*/  IMAD.SHL.U32 R0, R0, 0x100000, RZ ;  /* 0x0010000000007824 */ /* 0x000fe200078e00ff */
[----:B------:R-:W-:-:S04]  /*0ac0*/  LEA R3, R3, 0x3b800000, 0x17 ;  /* 0x3b80000003037811 */ /* 0x000fc800078eb8ff */
[----:B------:R-:W-:-:S07]  /*0ad0*/  LOP3.LUT R3, R3, R0, R7, 0xfe, !PT ;  /* 0x0000000003037212 */ /* 0x000fce00078efe07 */
.L_x_36302:
[----:B------:R-:W-:Y:S05]  /*0ae0*/  BSYNC.RECONVERGENT B0 ;  /* 0x0000000000007941 */ /* 0x000fea0003800200 */
.L_x_36301:
[----:B------:R-:W0:Y:S02]  /*0af0*/  F2I.FTZ.TRUNC.NTZ R3, R3 ;  /* 0x0000000300037305 */ /* 0x000e24000021f100 */
[----:B0-----:R-:W-:Y:S01]  /*0b00*/  PRMT R0, R3, 0x7610, R0 ;  /* 0x0000761003007816 */ /* 0x001fe20000000000 */
[----:B------:R-:W-:Y:S06]  /*0b10*/  BRA `(.L_x_36286) ;  /* 0x0000000400107947 */ /* 0x000fec0003800000 */
.L_x_36299:
        /* <DEDUP_REMOVED lines=21> */
.L_x_36308:
[----:B------:R-:W-:Y:S05]  /*0c70*/  BSYNC.RECONVERGENT B1 ;  /* 0x0000000000017941 */ /* 0x000fea0003800200 */
.L_x_36307:
[----:B------:R-:W-:Y:S01]  /*0c80*/  IMAD.SHL.U32 R0, R0, 0x200000, RZ ;  /* 0x0020000000007824 */ /* 0x000fe200078e00ff */
[----:B------:R-:W-:-:S04]  /*0c90*/  LEA R3, R3, 0x37800000, 0x17 ;  /* 0x3780000003037811 */ /* 0x000fc800078eb8ff */
[----:B------:R-:W-:-:S07]  /*0ca0*/  LOP3.LUT R3, R3, R0, R7, 0xfe, !PT ;  /* 0x0000000003037212 */ /* 0x000fce00078efe07 */
.L_x_36306:
[----:B------:R-:W-:Y:S05]  /*0cb0*/  BSYNC.RECONVERGENT B0 ;  /* 0x0000000000007941 */ /* 0x000fea0003800200 */
.L_x_36305:
[----:B------:R-:W0:Y:S02]  /*0cc0*/  F2I.FTZ.TRUNC.NTZ R3, R3 ;  /* 0x0000000300037305 */ /* 0x000e24000021f100 */
[----:B0-----:R-:W-:Y:S01]  /*0cd0*/  PRMT R0, R3, 0x7610, R0 ;  /* 0x0000761003007816 */ /* 0x001fe20000000000 */
[----:B------:R-:W-:Y:S06]  /*0ce0*/  BRA `(.L_x_36286) ;  /* 0x00000000009c7947 */ /* 0x000fec0003800000 */
.L_x_36298:
[----:B------:R-:W-:-:S09]  /*0cf0*/  UISETP.NE.AND UP0, UPT, UR4, 0x1c, UPT ;  /* 0x0000001c0400788c */ /* 0x000fd2000bf05270 */
[----:B------:R-:W-:Y:S05]  /*0d00*/  BRA.U !UP0, `(.L_x_36309) ;  /* 0x0000000108907547 */ /* 0x000fea000b800000 */
[----:B------:R-:W-:-:S09]  /*0d10*/  UISETP.NE.AND UP0, UPT, UR4, 0x1d, UPT ;  /* 0x0000001d0400788c */ /* 0x000fd2000bf05270 */
[----:B------:R-:W-:Y:S05]  /*0d20*/  BRA.U !UP0, `(.L_x_36310) ;  /* 0x0000000108807547 */ /* 0x000fea000b800000 */
[----:B------:R-:W-:-:S09]  /*0d30*/  UISETP.NE.AND UP0, UPT, UR4, 0x2c, UPT ;  /* 0x0000002c0400788c */ /* 0x000fd2000bf05270 */
[----:B------:R-:W-:Y:S05]  /*0d40*/  BRA.U !UP0, `(.L_x_36311) ;  /* 0x0000000108487547 */ /* 0x000fea000b800000 */
.L_x_36285:
        /* <DEDUP_REMOVED lines=16> */
.L_x_36312:
[----:B------:R-:W-:Y:S01]  /*0e50*/  PRMT R0, RZ, 0x7610, R0 ;  /* 0x00007610ff007816 */ /* 0x000fe20000000000 */
[----:B------:R-:W-:Y:S06]  /*0e60*/  BRA `(.L_x_36286) ;  /* 0x00000000003c7947 */ /* 0x000fec0003800000 */
.L_x_36311:
        /* <DEDUP_REMOVED lines=8> */
.L_x_36314:
[----:B------:R-:W-:Y:S05]  /*0ef0*/  BSYNC.RECONVERGENT B0 ;  /* 0x0000000000007941 */ /* 0x000fea0003800200 */
.L_x_36313:
[----:B------:R-:W0:Y:S02]  /*0f00*/  F2I.FTZ.TRUNC.NTZ R3, R3 ;  /* 0x0000000300037305 */ /* 0x000e24000021f100 */
[----:B0-----:R-:W-:Y:S01]  /*0f10*/  PRMT R0, R3, 0x7610, R0 ;  /* 0x0000761003007816 */ /* 0x001fe20000000000 */
[----:B------:R-:W-:Y:S06]  /*0f20*/  BRA `(.L_x_36286) ;  /* 0x00000000000c7947 */ /* 0x000fec0003800000 */
.L_x_36310:
[----:B------:R0:W5:Y:S01]  /*0f30*/  LDG.E.U16 R0, desc[UR36][R4.64] ;  /* 0x0000002404007981 */ /* 0x000162000c1e1500 */
[----:B------:R-:W-:Y:S05]  /*0f40*/  BRA `(.L_x_36286) ;  /* 0x0000000000047947 */ /* 0x000fea0003800000 */
.L_x_36309:
[----:B------:R0:W5:Y:S02]  /*0f50*/  LDG.E.U16 R0, desc[UR36][R4.64] ;  /* 0x0000002404007981 */ /* 0x000164000c1e1500 */
.L_x_36286:
[----:B-1---5:R-:W-:Y:S01]  /*0f60*/  PRMT R0, R0, 0x9910, RZ ;  /* 0x0000991000007816 */ /* 0x022fe200000000ff */
[----:B------:R-:W-:-:S03]  /*0f70*/  VIADD R18, R2, 0x80 ;  /* 0x0000008002127836 */ /* 0x000fc60000000000 */
[----:B------:R-:W-:-:S04]  /*0f80*/  ISETP.NE.AND P0, PT, R0, RZ, PT ;  /* 0x000000ff0000720c */ /* 0x000fc80003f05270 */
[----:B------:R-:W-:-:S09]  /*0f90*/  P2R R16, PR, RZ, 0x1 ;  /* 0x00000001ff107803 */ /* 0x000fd20000000000 */
.L_x_36280:
[----:B------:R-:W-:Y:S05]  /*0fa0*/  BSYNC.RECONVERGENT B6 ;  /* 0x0000000000067941 */ /* 0x000fea0003800200 */
.L_x_36279:
        /* <DEDUP_REMOVED lines=24> */
.L_x_36320:
[----:B------:R0:W5:Y:S01]  /*1130*/  LDG.E.U8 R0, desc[UR36][R4.64] ;  /* 0x0000002404007981 */ /* 0x000162000c1e1100 */
[----:B------:R-:W-:Y:S05]  /*1140*/  BRA `(.L_x_36322) ;  /* 0x0000000c00507947 */ /* 0x000fea0003800000 */
.L_x_36319:
        /* <DEDUP_REMOVED lines=8> */
.L_x_36324:
[----:B------:R0:W5:Y:S01]  /*11d0*/  LDG.E.U16 R0, desc[UR36][R4.64] ;  /* 0x0000002404007981 */ /* 0x000162000c1e1500 */
[----:B------:R-:W-:Y:S05]  /*11e0*/  BRA `(.L_x_36322) ;  /* 0x0000000c00287947 */ /* 0x000fea0003800000 */
.L_x_36323:
[----:B------:R0:W5:Y:S01]  /*11f0*/  LDG.E.U16 R0, desc[UR36][R4.64] ;  /* 0x0000002404007981 */ /* 0x000162000c1e1500 */
[----:B------:R-:W-:Y:S05]  /*1200*/  BRA `(.L_x_36322) ;  /* 0x0000000c00207947 */ /* 0x000fea0003800000 */
.L_x_36318:
        /* <DEDUP_REMOVED lines=9> */
.L_x_36326:
[----:B------:R-:W2:Y:S02]  /*12a0*/  LDG.E.U16 R3, desc[UR36][R4.64] ;  /* 0x0000002404037981 */ /* 0x000ea4000c1e1500 */
[----:B--2---:R-:W-:-:S06]  /*12b0*/  HADD2.F32 R3, -RZ, R3.H0_H0 ;  /* 0x20000003ff037230 */ /* 0x004fcc0000004100 */
[----:B------:R-:W0:Y:S02]  /*12c0*/  F2I.FTZ.TRUNC.NTZ R3, R3 ;  /* 0x0000000300037305 */ /* 0x000e24000021f100 */
[----:B0-----:R-:W-:Y:S01]  /*12d0*/  PRMT R0, R3, 0x7610, R0 ;  /* 0x0000761003007816 */ /* 0x001fe20000000000 */
[----:B------:R-:W-:Y:S06]  /*12e0*/  BRA `(.L_x_36322) ;  /* 0x0000000800e87947 */ /* 0x000fec0003800000 */
.L_x_36325:
        /* <DEDUP_REMOVED lines=9> */
.L_x_36328:
[----:B------:R-:W2:Y:S02]  /*1380*/  LDG.E.U16 R4, desc[UR36][R4.64] ;  /* 0x0000002404047981 */ /* 0x000ea4000c1e1500 */
[----:B--2---:R-:W-:-:S06]  /*1390*/  HADD2.F32 R3, -RZ, R4.H0_H0 ;  /* 0x20000004ff037230 */ /* 0x004fcc0000004100 */
[----:B------:R-:W0:Y:S02]  /*13a0*/  F2I.FTZ.TRUNC.NTZ R3, R3 ;  /* 0x0000000300037305 */ /* 0x000e24000021f100 */
[----:B0-----:R-:W-:Y:S01]  /*13b0*/  PRMT R0, R3, 0x7610, R0 ;  /* 0x0000761003007816 */ /* 0x001fe20000000000 */
[----:B------:R-:W-:Y:S06]  /*13c0*/  BRA `(.L_x_36322) ;  /* 0x0000000800b07947 */ /* 0x000fec0003800000 */
.L_x_36327:
[----:B------:R-:W2:Y:S02]  /*13d0*/  LDG.E.64 R4, desc[UR36][R4.64] ;  /* 0x0000002404047981 */ /* 0x000ea4000c1e1b00 */
[----:B--2---:R0:W1:Y:S01]  /*13e0*/  F2I.F64.TRUNC R0, R4 ;  /* 0x0000000400007311 */ /* 0x004062000030d100 */
[----:B------:R-:W-:Y:S05]  /*13f0*/  BRA `(.L_x_36322) ;  /* 0x0000000800a47947 */ /* 0x000fea0003800000 */
.L_x_36317:
        /* <DEDUP_REMOVED lines=12> */
.L_x_36331:
[----:B------:R-:W2:Y:S02]  /*14c0*/  LDG.E.64 R4, desc[UR36][R4.64] ;  /* 0x0000002404047981 */ /* 0x000ea4000c1e1b00 */
[----:B--2---:R0:W1:Y:S01]  /*14d0*/  F2I.F64.TRUNC R0, R4 ;  /* 0x0000000400007311 */ /* 0x004062000030d100 */
[----:B------:R-:W-:Y:S05]  /*14e0*/  BRA `(.L_x_36322) ;  /* 0x0000000800687947 */ /* 0x000fea0003800000 */
.L_x_36330:
        /* <DEDUP_REMOVED lines=27> */
.L_x_36333:
        /* <DEDUP_REMOVED lines=15> */
.L_x_36332:
[----:B------:R-:W2:Y:S02]  /*1790*/  LDG.E.U16 R3, desc[UR36][R4.64] ;  /* 0x0000002404037981 */ /* 0x000ea4000c1e1500 */
[----:B--2---:R-:W-:-:S06]  /*17a0*/  IMAD.U32 R3, R3, 0x10000, RZ ;  /* 0x0001000003037824 */ /* 0x004fcc00078e00ff */
[----:B------:R-:W0:Y:S02]  /*17b0*/  F2I.FTZ.TRUNC.NTZ R3, R3 ;  /* 0x0000000300037305 */ /* 0x000e24000021f100 */
[----:B0-----:R-:W-:Y:S01]  /*17c0*/  PRMT R0, R3, 0x7610, R0 ;  /* 0x0000761003007816 */ /* 0x001fe20000000000 */
[----:B------:R-:W-:Y:S06]  /*17d0*/  BRA `(.L_x_36322) ;  /* 0x0000000400ac7947 */ /* 0x000fec0003800000 */
.L_x_36329:
        /* <DEDUP_REMOVED lines=10> */
.L_x_36336:
        /* <DEDUP_REMOVED lines=21> */
.L_x_36340:
[----:B------:R-:W-:Y:S05]  /*19d0*/  BSYNC.RECONVERGENT B1 ;  /* 0x0000000000017941 */ /* 0x000fea0003800200 */
.L_x_36339:
[----:B------:R-:W-:Y:S01]  /*19e0*/  IMAD.SHL.U32 R0, R0, 0x100000, RZ ;  /* 0x0010000000007824 */ /* 0x000fe200078e00ff */
[----:B------:R-:W-:-:S04]  /*19f0*/  LEA R3, R3, 0x3b800000, 0x17 ;  /* 0x3b80000003037811 */ /* 0x000fc800078eb8ff */
[----:B------:R-:W-:-:S07]  /*1a00*/  LOP3.LUT R3, R3, R0, R7, 0xfe, !PT ;  /* 0x0000000003037212 */ /* 0x000fce00078efe07 */
.L_x_36338:
[----:B------:R-:W-:Y:S05]  /*1a10*/  BSYNC.RECONVERGENT B0 ;  /* 0x0000000000007941 */ /* 0x000fea0003800200 */
.L_x_36337:
[----:B------:R-:W0:Y:S02]  /*1a20*/  F2I.FTZ.TRUNC.NTZ R3, R3 ;  /* 0x0000000300037305 */ /* 0x000e24000021f100 */
[----:B0-----:R-:W-:Y:S01]  /*1a30*/  PRMT R0, R3, 0x7610, R0 ;  /* 0x0000761003007816 */ /* 0x001fe20000000000 */
[----:B------:R-:W-:Y:S06]  /*1a40*/  BRA `(.L_x_36322) ;  /* 0x0000000400107947 */ /* 0x000fec0003800000 */
.L_x_36335:
        /* <DEDUP_REMOVED lines=21> */
.L_x_36344:
[----:B------:R-:W-:Y:S05]  /*1ba0*/  BSYNC.RECONVERGENT B1 ;  /* 0x0000000000017941 */ /* 0x000fea0003800200 */
.L_x_36343:
[----:B------:R-:W-:Y:S01]  /*1bb0*/  IMAD.SHL.U32 R0, R0, 0x200000, RZ ;  /* 0x0020000000007824 */ /* 0x000fe200078e00ff */
[----:B------:R-:W-:-:S04]  /*1bc0*/  LEA R3, R3, 0x37800000, 0x17 ;  /* 0x3780000003037811 */ /* 0x000fc800078eb8ff */
[----:B------:R-:W-:-:S07]  /*1bd0*/  LOP3.LUT R3, R3, R0, R7, 0xfe, !PT ;  /* 0x0000000003037212 */ /* 0x000fce00078efe07 */
.L_x_36342:
[----:B------:R-:W-:Y:S05]  /*1be0*/  BSYNC.RECONVERGENT B0 ;  /* 0x0000000000007941 */ /* 0x000fea0003800200 */
.L_x_36341:
[----:B------:R-:W0:Y:S02]  /*1bf0*/  F2I.FTZ.TRUNC.NTZ R3, R3 ;  /* 0x0000000300037305 */ /* 0x000e24000021f100 */
[----:B0-----:R-:W-:Y:S01]  /*1c00*/  PRMT R0, R3, 0x7610, R0 ;  /* 0x0000761003007816 */ /* 0x001fe20000000000 */
[----:B------:R-:W-:Y:S06]  /*1c10*/  BRA `(.L_x_36322) ;  /* 0x00000000009c7947 */ /* 0x000fec0003800000 */
.L_x_36334:
        /* <DEDUP_REMOVED lines=14> */
.L_x_36348:
[----:B------:R-:W-:Y:S05]  /*1d00*/  BSYNC.RECONVERGENT B0 ;  /* 0x0000000000007941 */ /* 0x000fea0003800200 */
.L_x_36347:
[----:B------:R-:W0:Y:S02]  /*1d10*/  F2I.FTZ.TRUNC.NTZ R3, R3 ;  /* 0x0000000300037305 */ /* 0x000e24000021f100 */
[----:B0-----:R-:W-:Y:S01]  /*1d20*/  PRMT R0, R3, 0x7610, R0 ;  /* 0x0000761003007816 */ /* 0x001fe20000000000 */
[----:B------:R-:W-:Y:S06]  /*1d30*/  BRA `(.L_x_36322) ;  /* 0x0000000000547947 */ /* 0x000fec0003800000 */
.L_x_36321:
        /* <DEDUP_REMOVED lines=16> */
.L_x_36349:
[----:B------:R-:W-:Y:S01]  /*1e40*/  PRMT R0, RZ, 0x7610, R0 ;  /* 0x00007610ff007816 */ /* 0x000fe20000000000 */
[----:B------:R-:W-:Y:S06]  /*1e50*/  BRA `(.L_x_36322) ;  /* 0x00000000000c7947 */ /* 0x000fec0003800000 */
.L_x_36346:
[----:B------:R3:W5:Y:S01]  /*1e60*/  LDG.E.U16 R0, desc[UR36][R4.64] ;  /* 0x0000002404007981 */ /* 0x000762000c1e1500 */
[----:B------:R-:W-:Y:S05]  /*1e70*/  BRA `(.L_x_36322) ;  /* 0x0000000000047947 */ /* 0x000fea0003800000 */
.L_x_36345:
[----:B------:R2:W5:Y:S02]  /*1e80*/  LDG.E.U16 R0, desc[UR36][R4.64] ;  /* 0x0000002404007981 */ /* 0x000564000c1e1500 */
.L_x_36322:
[----:B-1---5:R-:W-:Y:S01]  /*1e90*/  PRMT R0, R0, 0x9910, RZ ;  /* 0x0000991000007816 */ /* 0x022fe200000000ff */
[----:B------:R-:W-:-:S03]  /*1ea0*/  VIADD R18, R18, 0x80 ;  /* 0x0000008012127836 */ /* 0x000fc60000000000 */
[----:B------:R-:W-:-:S04]  /*1eb0*/  ISETP.NE.AND P0, PT, R0, RZ, PT ;  /* 0x000000ff0000720c */ /* 0x000fc80003f05270 */
[----:B------:R-:W-:-:S09]  /*1ec0*/  P2R R17, PR, RZ, 0x1 ;  /* 0x00000001ff117803 */ /* 0x000fd20000000000 */
.L_x_36316:
[----:B------:R-:W-:Y:S05]  /*1ed0*/  BSYNC.RECONVERGENT B6 ;  /* 0x0000000000067941 */ /* 0x000fea0003800200 */
.L_x_36315:
        /* <DEDUP_REMOVED lines=24> */
.L_x_36355:
[----:B------:R0:W5:Y:S01]  /*2060*/  LDG.E.U8 R0, desc[UR36][R4.64] ;  /* 0x0000002404007981 */ /* 0x000162000c1e1100 */
[----:B------:R-:W-:Y:S05]  /*2070*/  BRA `(.L_x_36357) ;  /* 0x0000000c00507947 */ /* 0x000fea0003800000 */
.L_x_36354:
        /* <DEDUP_REMOVED lines=8> */
.L_x_36359:
[----:B------:R0:W5:Y:S01]  /*2100*/  LDG.E.U16 R0, desc[UR36][R4.64] ;  /* 0x0000002404007981 */ /* 0x000162000c1e1500 */
[----:B------:R-:W-:Y:S05]  /*2110*/  BRA `(.L_x_36357) ;  /* 0x0000000c00287947 */ /* 0x000fea0003800000 */
.L_x_36358:
[----:B------:R0:W5:Y:S01]  /*2120*/  LDG.E.U16 R0, desc[UR36][R4.64] ;  /* 0x0000002404007981 */ /* 0x000162000c1e1500 */
[----:B------:R-:W-:Y:S05]  /*2130*/  BRA `(.L_x_36357) ;  /* 0x0000000c00207947 */ /* 0x000fea0003800000 */
.L_x_36353:
        /* <DEDUP_REMOVED lines=9> */
.L_x_36361:
[----:B------:R-:W2:Y:S02]  /*21d0*/  LDG.E.U16 R3, desc[UR36][R4.64] ;  /* 0x0000002404037981 */ /* 0x000ea4000c1e1500 */
[----:B--2---:R-:W-:-:S06]  /*21e0*/  HADD2.F32 R3, -RZ, R3.H0_H0 ;  /* 0x20000003ff037230 */ /* 0x004fcc0000004100 */
[----:B------:R-:W0:Y:S02]  /*21f0*/  F2I.FTZ.TRUNC.NTZ R3, R3 ;  /* 0x0000000300037305 */ /* 0x000e24000021f100 */
[----:B0-----:R-:W-:Y:S01]  /*2200*/  PRMT R0, R3, 0x7610, R0 ;  /* 0x0000761003007816 */ /* 0x001fe20000000000 */
[----:B------:R-:W-:Y:S06]  /*2210*/  BRA `(.L_x_36357) ;  /* 0x0000000800e87947 */ /* 0x000fec0003800000 */
.L_x_36360:
        /* <DEDUP_REMOVED lines=9> */
.L_x_36363:
[----:B------:R-:W2:Y:S02]  /*22b0*/  LDG.E.U16 R4, desc[UR36][R4.64] ;  /* 0x0000002404047981 */ /* 0x000ea4000c1e1500 */
[----:B--2---:R-:W-:-:S06]  /*22c0*/  HADD2.F32 R3, -RZ, R4.H0_H0 ;  /* 0x20000004ff037230 */ /* 0x004fcc0000004100 */
[----:B------:R-:W0:Y:S02]  /*22d0*/  F2I.FTZ.TRUNC.NTZ R3, R3 ;  /* 0x0000000300037305 */ /* 0x000e24000021f100 */
[----:B0-----:R-:W-:Y:S01]  /*22e0*/  PRMT R0, R3, 0x7610, R0 ;  /* 0x0000761003007816 */ /* 0x001fe20000000000 */
[----:B------:R-:W-:Y:S06]  /*22f0*/  BRA `(.L_x_36357) ;  /* 0x0000000800b07947 */ /* 0x000fec0003800000 */
.L_x_36362:
[----:B------:R-:W2:Y:S02]  /*2300*/  LDG.E.64 R4, desc[UR36][R4.64] ;  /* 0x0000002404047981 */ /* 0x000ea4000c1e1b00 */
[----:B--2---:R0:W1:Y:S01]  /*2310*/  F2I.F64.TRUNC R0, R4 ;  /* 0x0000000400007311 */ /* 0x004062000030d100 */
[----:B------:R-:W-:Y:S05]  /*2320*/  BRA `(.L_x_36357) ;  /* 0x0000000800a47947 */ /* 0x000fea0003800000 */
.L_x_36352:
        /* <DEDUP_REMOVED lines=12> */
.L_x_36366:
[----:B------:R-:W2:Y:S02]  /*23f0*/  LDG.E.64 R4, desc[UR36][R4.64] ;  /* 0x0000002404047981 */ /* 0x000ea4000c1e1b00 */
[----:B--2---:R3:W4:Y:S01]  /*2400*/  F2I.F64.TRUNC R0, R4 ;  /* 0x0000000400007311 */ /* 0x004722000030d100 */
[----:B------:R-:W-:Y:S05]  /*2410*/  BRA `(.L_x_36357) ;  /* 0x0000000800687947 */ /* 0x000fea0003800000 */
.L_x_36365:
        /* <DEDUP_REMOVED lines=27> */
.L_x_36368:
        /* <DEDUP_REMOVED lines=15> */
.L_x_36367:
[----:B------:R-:W2:Y:S02]  /*26c0*/  LDG.E.U16 R3, desc[UR36][R4.64] ;  /* 0x0000002404037981 */ /* 0x000ea4000c1e1500 */
[----:B--2---:R-:W-:-:S06]  /*26d0*/  IMAD.U32 R3, R3, 0x10000, RZ ;  /* 0x0001000003037824 */ /* 0x004fcc00078e00ff */
[----:B------:R-:W0:Y:S02]  /*26e0*/  F2I.FTZ.TRUNC.NTZ R3, R3 ;  /* 0x0000000300037305 */ /* 0x000e24000021f100 */
[----:B0-----:R-:W-:Y:S01]  /*26f0*/  PRMT R0, R3, 0x7610, R0 ;  /* 0x0000761003007816 */ /* 0x001fe20000000000 */
[----:B------:R-:W-:Y:S06]  /*2700*/  BRA `(.L_x_36357) ;  /* 0x0000000400ac7947 */ /* 0x000fec0003800000 */
.L_x_36364:
        /* <DEDUP_REMOVED lines=10> */
.L_x_36371:
        /* <DEDUP_REMOVED lines=21> */
.L_x_36375:
[----:B------:R-:W-:Y:S05]  /*2900*/  BSYNC.RECONVERGENT B1 ;  /* 0x0000000000017941 */ /* 0x000fea0003800200 */
.L_x_36374:
[----:B------:R-:W-:Y:S01]  /*2910*/  IMAD.SHL.U32 R0, R0, 0x100000, RZ ;  /* 0x0010000000007824 */ /* 0x000fe200078e00ff */
[----:B------:R-:W-:-:S04]  /*2920*/  LEA R3, R3, 0x3b800000, 0x17 ;  /* 0x3b80000003037811 */ /* 0x000fc800078eb8ff */
[----:B------:R-:W-:-:S07]  /*2930*/  LOP3.LUT R3, R3, R0, R7, 0xfe, !PT ;  /* 0x0000000003037212 */ /* 0x000fce00078efe07 */
.L_x_36373:
[----:B------:R-:W-:Y:S05]  /*2940*/  BSYNC.RECONVERGENT B0 ;  /* 0x0000000000007941 */ /* 0x000fea0003800200 */
.L_x_36372:
[----:B------:R-:W0:Y:S02]  /*2950*/  F2I.FTZ.TRUNC.NTZ R3, R3 ;  /* 0x0000000300037305 */ /* 0x000e24000021f100 */
[----:B0-----:R-:W-:Y:S01]  /*2960*/  PRMT R0, R3, 0x7610, R0 ;  /* 0x0000761003007816 */ /* 0x001fe20000000000 */
[----:B------:R-:W-:Y:S06]  /*2970*/  BRA `(.L_x_36357) ;  /* 0x0000000400107947 */ /* 0x000fec0003800000 */
.L_x_36370:
        /* <DEDUP_REMOVED lines=21> */
.L_x_36379:
[----:B------:R-:W-:Y:S05]  /*2ad0*/  BSYNC.RECONVERGENT B1 ;  /* 0x0000000000017941 */ /* 0x000fea0003800200 */
.L_x_36378:
[----:B------:R-:W-:Y:S01]  /*2ae0*/  IMAD.SHL.U32 R0, R0, 0x200000, RZ ;  /* 0x0020000000007824 */ /* 0x000fe200078e00ff */
[----:B------:R-:W-:-:S04]  /*2af0*/  LEA R3, R3, 0x37800000, 0x17 ;  /* 0x3780000003037811 */ /* 0x000fc800078eb8ff */
[----:B------:R-:W-:-:S07]  /*2b00*/  LOP3.LUT R3, R3, R0, R7, 0xfe, !PT ;  /* 0x0000000003037212 */ /* 0x000fce00078efe07 */
.L_x_36377:
[----:B------:R-:W-:Y:S05]  /*2b10*/  BSYNC.RECONVERGENT B0 ;  /* 0x0000000000007941 */ /* 0x000fea0003800200 */
.L_x_36376:
[----:B------:R-:W0:Y:S02]  /*2b20*/  F2I.FTZ.TRUNC.NTZ R3, R3 ;  /* 0x0000000300037305 */ /* 0x000e24000021f100 */
[----:B0-----:R-:W-:Y:S01]  /*2b30*/  PRMT R0, R3, 0x7610, R0 ;  /* 0x0000761003007816 */ /* 0x001fe20000000000 */
[----:B------:R-:W-:Y:S06]  /*2b40*/  BRA `(.L_x_36357) ;  /* 0x00000000009c7947 */ /* 0x000fec0003800000 */
.L_x_36369:
        /* <DEDUP_REMOVED lines=14> */
.L_x_36383:
[----:B------:R-:W-:Y:S05]  /*2c30*/  BSYNC.RECONVERGENT B0 ;  /* 0x0000000000007941 */ /* 0x000fea0003800200 */
.L_x_36382:
[----:B------:R-:W0:Y:S02]  /*2c40*/  F2I.FTZ.TRUNC.NTZ R3, R3 ;  /* 0x0000000300037305 */ /* 0x000e24000021f100 */
[----:B0-----:R-:W-:Y:S01]  /*2c50*/  PRMT R0, R3, 0x7610, R0 ;  /* 0x0000761003007816 */ /* 0x001fe20000000000 */
[----:B------:R-:W-:Y:S06]  /*2c60*/  BRA `(.L_x_36357) ;  /* 0x0000000000547947 */ /* 0x000fec0003800000 */
.L_x_36356:
        /* <DEDUP_REMOVED lines=16> */
.L_x_36384:
[----:B------:R-:W-:Y:S01]  /*2d70*/  PRMT R0, RZ, 0x7610, R0 ;  /* 0x00007610ff007816 */ /* 0x000fe20000000000 */
[----:B------:R-:W-:Y:S06]  /*2d80*/  BRA `(.L_x_36357) ;  /* 0x00000000000c7947 */ /* 0x000fec0003800000 */
.L_x_36381:
[----:B------:R2:W5:Y:S01]  /*2d90*/  LDG.E.U16 R0, desc[UR36][R4.64] ;  /* 0x0000002404007981 */ /* 0x000562000c1e1500 */
[----:B------:R-:W-:Y:S05]  /*2da0*/  BRA `(.L_x_36357) ;  /* 0x0000000000047947 */ /* 0x000fea0003800000 */
.L_x_36380:
[----:B------:R1:W5:Y:S02]  /*2db0*/  LDG.E.U16 R0, desc[UR36][R4.64] ;  /* 0x0000002404007981 */ /* 0x000364000c1e1500 */
.L_x_36357:
[----:B-1--45:R-:W-:Y:S01]  /*2dc0*/  PRMT R0, R0, 0x9910, RZ ;  /* 0x0000991000007816 */ /* 0x032fe200000000ff */
[----:B------:R-:W-:-:S03]  /*2dd0*/  VIADD R18, R18, 0x80 ;  /* 0x0000008012127836 */ /* 0x000fc60000000000 */
[----:B------:R-:W-:-:S04]  /*2de0*/  ISETP.NE.AND P0, PT, R0, RZ, PT ;  /* 0x000000ff0000720c */ /* 0x000fc80003f05270 */
[----:B------:R-:W-:-:S09]  /*2df0*/  P2R R22, PR, RZ, 0x1 ;  /* 0x00000001ff167803 */ /* 0x000fd20000000000 */
.L_x_36351:
[----:B------:R-:W-:Y:S05]  /*2e00*/  BSYNC.RECONVERGENT B6 ;  /* 0x0000000000067941 */ /* 0x000fea0003800200 */
.L_x_36350:
        /* <DEDUP_REMOVED lines=23> */
.L_x_36390:
[----:B------:R0:W5:Y:S01]  /*2f80*/  LDG.E.U8 R0, desc[UR36][R4.64] ;  /* 0x0000002404007981 */ /* 0x000162000c1e1100 */
[----:B------:R-:W-:Y:S05]  /*2f90*/  BRA `(.L_x_36392) ;  /* 0x0000000c00507947 */ /* 0x000fea0003800000 */
.L_x_36389:
        /* <DEDUP_REMOVED lines=8> */
.L_x_36394:
[----:B------:R0:W5:Y:S01]  /*3020*/  LDG.E.U16 R0, desc[UR36][R4.64] ;  /* 0x0000002404007981 */ /* 0x000162000c1e1500 */
[----:B------:R-:W-:Y:S05]  /*3030*/  BRA `(.L_x_36392) ;  /* 0x0000000c00287947 */ /* 0x000fea0003800000 */
.L_x_36393:
[----:B------:R0:W5:Y:S01]  /*3040*/  LDG.E.U16 R0, desc[UR36][R4.64] ;  /* 0x0000002404007981 */ /* 0x000162000c1e1500 */
[----:B------:R-:W-:Y:S05]  /*3050*/  BRA `(.L_x_36392) ;  /* 0x0000000c00207947 */ /* 0x000fea0003800000 */
.L_x_36388:
        /* <DEDUP_REMOVED lines=9> */
.L_x_36396:
[----:B------:R-:W2:Y:S02]  /*30f0*/  LDG.E.U16 R3, desc[UR36][R4.64] ;  /* 0x0000002404037981 */ /* 0x000ea4000c1e1500 */
[----:B--2---:R-:W-:-:S06]  /*3100*/  HADD2.F32 R3, -RZ, R3.H0_H0 ;  /* 0x20000003ff037230 */ /* 0x004fcc0000004100 */
[----:B------:R-:W0:Y:S02]  /*3110*/  F2I.FTZ.TRUNC.NTZ R3, R3 ;  /* 0x0000000300037305 */ /* 0x000e24000021f100 */
[----:B0-----:R-:W-:Y:S01]  /*3120*/  PRMT R0, R3, 0x7610, R0 ;  /* 0x0000761003007816 */ /* 0x001fe20000000000 */
[----:B------:R-:W-:Y:S06]  /*3130*/  BRA `(.L_x_36392) ;  /* 0x0000000800e87947 */ /* 0x000fec0003800000 */
.L_x_36395:
        /* <DEDUP_REMOVED lines=9> */
.L_x_36398:
[----:B------:R-:W2:Y:S02]  /*31d0*/  LDG.E.U16 R4, desc[UR36][R4.64] ;  /* 0x0000002404047981 */ /* 0x000ea4000c1e1500 */
[----:B--2---:R-:W-:-:S06]  /*31e0*/  HADD2.F32 R3, -RZ, R4.H0_H0 ;  /* 0x20000004ff037230 */ /* 0x004fcc0000004100 */
[----:B------:R-:W0:Y:S02]  /*31f0*/  F2I.FTZ.TRUNC.NTZ R3, R3 ;  /* 0x0000000300037305 */ /* 0x000e24000021f100 */
[----:B0-----:R-:W-:Y:S01]  /*3200*/  PRMT R0, R3, 0x7610, R0 ;  /* 0x0000761003007816 */ /* 0x001fe20000000000 */
[----:B------:R-:W-:Y:S06]  /*3210*/  BRA `(.L_x_36392) ;  /* 0x0000000800b07947 */ /* 0x000fec0003800000 */
.L_x_36397:
[----:B------:R-:W2:Y:S02]  /*3220*/  LDG.E.64 R4, desc[UR36][R4.64] ;  /* 0x0000002404047981 */ /* 0x000ea4000c1e1b00 */
[----:B--2---:R0:W1:Y:S01]  /*3230*/  F2I.F64.TRUNC R0, R4 ;  /* 0x0000000400007311 */ /* 0x004062000030d100 */
[----:B------:R-:W-:Y:S05]  /*3240*/  BRA `(.L_x_36392) ;  /* 0x0000000800a47947 */ /* 0x000fea0003800000 */
.L_x_36387:
        /* <DEDUP_REMOVED lines=12> */
.L_x_36401:
[----:B------:R-:W2:Y:S02]  /*3310*/  LDG.E.64 R4, desc[UR36][R4.64] ;  /* 0x0000002404047981 */ /* 0x000ea4000c1e1b00 */
[----:B--2---:R3:W4:Y:S01]  /*3320*/  F2I.F64.TRUNC R0, R4 ;  /* 0x0000000400007311 */ /* 0x004722000030d100 */
[----:B------:R-:W-:Y:S05]  /*3330*/  BRA `(.L_x_36392) ;  /* 0x0000000800687947 */ /* 0x000fea0003800000 */
.L_x_36400:
        /* <DEDUP_REMOVED lines=27> */
.L_x_36403:
        /* <DEDUP_REMOVED lines=15> */
.L_x_36402:
[----:B------:R-:W2:Y:S02]  /*35e0*/  LDG.E.U16 R3, desc[UR36][R4.64] ;  /* 0x0000002404037981 */ /* 0x000ea4000c1e1500 */
[----:B--2---:R-:W-:-:S06]  /*35f0*/  IMAD.U32 R3, R3, 0x10000, RZ ;  /* 0x0001000003037824 */ /* 0x004fcc00078e00ff */
[----:B------:R-:W0:Y:S02]  /*3600*/  F2I.FTZ.TRUNC.NTZ R3, R3 ;  /* 0x0000000300037305 */ /* 0x000e24000021f100 */
[----:B0-----:R-:W-:Y:S01]  /*3610*/  PRMT R0, R3, 0x7610, R0 ;  /* 0x0000761003007816 */ /* 0x001fe20000000000 */
[----:B------:R-:W-:Y:S06]  /*3620*/  BRA `(.L_x_36392) ;  /* 0x0000000400ac7947 */ /* 0x000fec0003800000 */
.L_x_36399:
        /* <DEDUP_REMOVED lines=10> */
.L_x_36406:
        /* <DEDUP_REMOVED lines=21> */
.L_x_36410:
[----:B------:R-:W-:Y:S05]  /*3820*/  BSYNC.RECONVERGENT B1 ;  /* 0x0000000000017941 */ /* 0x000fea0003800200 */
.L_x_36409:
[----:B------:R-:W-:Y:S01]  /*3830*/  IMAD.SHL.U32 R0, R0, 0x100000, RZ ;  /* 0x0010000000007824 */ /* 0x000fe200078e00ff */
[----:B------:R-:W-:-:S04]  /*3840*/  LEA R3, R3, 0x3b800000, 0x17 ;  /* 0x3b80000003037811 */ /* 0x000fc800078eb8ff */
[----:B------:R-:W-:-:S07]  /*3850*/  LOP3.LUT R3, R3, R0, R7, 0xfe, !PT ;  /* 0x0000000003037212 */ /* 0x000fce00078efe07 */
.L_x_36408:
[----:B------:R-:W-:Y:S05]  /*3860*/  BSYNC.RECONVERGENT B0 ;  /* 0x0000000000007941 */ /* 0x000fea0003800200 */
.L_x_36407:
[----:B------:R-:W0:Y:S02]  /*3870*/  F2I.FTZ.TRUNC.NTZ R3, R3 ;  /* 0x0000000300037305 */ /* 0x000e24000021f100 */
[----:B0-----:R-:W-:Y:S01]  /*3880*/  PRMT R0, R3, 0x7610, R0 ;  /* 0x0000761003007816 */ /* 0x001fe20000000000 */
[----:B------:R-:W-:Y:S06]  /*3890*/  BRA `(.L_x_36392) ;  /* 0x0000000400107947 */ /* 0x000fec0003800000 */
.L_x_36405:
        /* <DEDUP_REMOVED lines=21> */
.L_x_36414:
[----:B------:R-:W-:Y:S05]  /*39f0*/  BSYNC.RECONVERGENT B1 ;  /* 0x0000000000017941 */ /* 0x000fea0003800200 */
.L_x_36413:
[----:B------:R-:W-:Y:S01]  /*3a00*/  IMAD.SHL.U32 R0, R0, 0x200000, RZ ;  /* 0x0020000000007824 */ /* 0x000fe200078e00ff */
[----:B------:R-:W-:-:S04]  /*3a10*/  LEA R3, R3, 0x37800000, 0x17 ;  /* 0x3780000003037811 */ /* 0x000fc800078eb8ff */
[----:B------:R-:W-:-:S07]  /*3a20*/  LOP3.LUT R3, R3, R0, R7, 0xfe, !PT ;  /* 0x0000000003037212 */ /* 0x000fce00078efe07 */
.L_x_36412:
[----:B------:R-:W-:Y:S05]  /*3a30*/  BSYNC.RECONVERGENT B0 ;  /* 0x0000000000007941 */ /* 0x000fea0003800200 */
.L_x_36411:
[----:B------:R-:W0:Y:S02]  /*3a40*/  F2I.FTZ.TRUNC.NTZ R3, R3 ;  /* 0x0000000300037305 */ /* 0x000e24000021f100 */
[----:B0-----:R-:W-:Y:S01]  /*3a50*/  PRMT R0, R3, 0x7610, R0 ;  /* 0x0000761003007816 */ /* 0x001fe20000000000 */
[----:B------:R-:W-:Y:S06]  /*3a60*/  BRA `(.L_x_36392) ;  /* 0x00000000009c7947 */ /* 0x000fec0003800000 */
.L_x_36404:
        /* <DEDUP_REMOVED lines=14> */
.L_x_36418:
[----:B------:R-:W-:Y:S05]  /*3b50*/  BSYNC.RECONVERGENT B0 ;  /* 0x0000000000007941 */ /* 0x000fea0003800200 */
.L_x_36417:
[----:B------:R-:W0:Y:S02]  /*3b60*/  F2I.FTZ.TRUNC.NTZ R3, R3 ;  /* 0x0000000300037305 */ /* 0x000e24000021f100 */
[----:B0-----:R-:W-:Y:S01]  /*3b70*/  PRMT R0, R3, 0x7610, R0 ;  /* 0x0000761003007816 */ /* 0x001fe20000000000 */
[----:B------:R-:W-:Y:S06]  /*3b80*/  BRA `(.L_x_36392) ;  /* 0x0000000000547947 */ /* 0x000fec0003800000 */
.L_x_36391:
        /* <DEDUP_REMOVED lines=16> */
.L_x_36419:
[----:B------:R-:W-:Y:S01]  /*3c90*/  PRMT R0, RZ, 0x7610, R0 ;  /* 0x00007610ff007816 */ /* 0x000fe20000000000 */
[----:B------:R-:W-:Y:S06]  /*3ca0*/  BRA `(.L_x_36392) ;  /* 0x00000000000c7947 */ /* 0x000fec0003800000 */
.L_x_36416:
[----:B------:R2:W5:Y:S01]  /*3cb0*/  LDG.E.U16 R0, desc[UR36][R4.64] ;  /* 0x0000002404007981 */ /* 0x000562000c1e1500 */
[----:B------:R-:W-:Y:S05]  /*3cc0*/  BRA `(.L_x_36392) ;  /* 0x0000000000047947 */ /* 0x000fea0003800000 */
.L_x_36415:
[----:B------:R1:W5:Y:S02]  /*3cd0*/  LDG.E.U16 R0, desc[UR36][R4.64] ;  /* 0x0000002404007981 */ /* 0x000364000c1e1500 */
.L_x_36392:
[----:B-1--45:R-:W-:-:S04]  /*3ce0*/  PRMT R0, R0, 0x9910, RZ ;  /* 0x0000991000007816 */ /* 0x032fc800000000ff */
[----:B------:R-:W-:-:S13]  /*3cf0*/  ISETP.NE.AND P0, PT, R0, RZ, PT ;  /* 0x000000ff0000720c */ /* 0x000fda0003f05270 */
.L_x_36386:
[----:B------:R-:W-:Y:S05]  /*3d00*/  BSYNC.RECONVERGENT B6 ;  /* 0x0000000000067941 */ /* 0x000fea0003800200 */
.L_x_36385:
        /* <DEDUP_REMOVED lines=9> */
[----:B------:R-:W-:Y:S02]  /*3da0*/  ISETP.NE.AND P2, PT, RZ, UR4, P2 ;  /* 0x00000004ff007c0c */ /* 0x000fe40009745270 */
        /* <DEDUP_REMOVED lines=30> */
.L_x_36427:
[----:B------:R0:W-:Y:S01]  /*3f90*/  STG.E.U8 desc[UR36][R8.64], R11 ;  /* 0x0000000b08007986 */ /* 0x0001e2000c101124 */
[----:B------:R-:W-:Y:S05]  /*3fa0*/  BRA `(.L_x_36429) ;  /* 0x0000000c00087947 */ /* 0x000fea0003800000 */
.L_x_36426:
        /* <DEDUP_REMOVED lines=10> */
.L_x_36431:
[----:B------:R0:W-:Y:S01]  /*4050*/  STG.E desc[UR36][R8.64], R11 ;  /* 0x0000000b08007986 */ /* 0x0001e2000c101924 */
[----:B------:R-:W-:Y:S05]  /*4060*/  BRA `(.L_x_36429) ;  /* 0x0000000800d87947 */ /* 0x000fea0003800000 */
.L_x_36430:
[----:B------:R0:W-:Y:S01]  /*4070*/  STG.E.U16 desc[UR36][R8.64], R11 ;  /* 0x0000000b08007986 */ /* 0x0001e2000c101524 */
[----:B------:R-:W-:Y:S05]  /*4080*/  BRA `(.L_x_36429) ;  /* 0x0000000800d07947 */ /* 0x000fea0003800000 */
.L_x_36425:
        /* <DEDUP_REMOVED lines=9> */
.L_x_36433:
[----:B------:R-:W0:Y:S02]  /*4120*/  I2F.S16 R0, R11 ;  /* 0x0000000b00007306 */ /* 0x000e240000101400 */
[----:B0-----:R-:W-:-:S05]  /*4130*/  F2FP.F16.F32.PACK_AB R0, RZ, R0 ;  /* 0x00000000ff00723e */ /* 0x001fca00000000ff */
[----:B------:R0:W-:Y:S01]  /*4140*/  STG.E.U16 desc[UR36][R8.64], R0 ;  /* 0x0000000008007986 */ /* 0x0001e2000c101524 */
[----:B------:R-:W-:Y:S05]  /*4150*/  BRA `(.L_x_36429) ;  /* 0x00000008009c7947 */ /* 0x000fea0003800000 */
.L_x_36432:
        /* <DEDUP_REMOVED lines=10> */
.L_x_36435:
[----:B------:R-:W0:Y:S02]  /*4200*/  I2F.S16 R11, R11 ;  /* 0x0000000b000b7306 */ /* 0x000e240000101400 */
[----:B0-----:R-:W-:-:S04]  /*4210*/  F2FP.F16.F32.PACK_AB R3, RZ, R11 ;  /* 0x0000000bff03723e */ /* 0x001fc800000000ff */
[----:B------:R-:W-:-:S05]  /*4220*/  PRMT R3, R3, 0x5410, RZ ;  /* 0x0000541003037816 */ /* 0x000fca00000000ff */
[----:B------:R0:W-:Y:S01]  /*4230*/  STG.E desc[UR36][R8.64], R3 ;  /* 0x0000000308007986 */ /* 0x0001e2000c101924 */
[----:B------:R-:W-:Y:S05]  /*4240*/  BRA `(.L_x_36429) ;  /* 0x0000000800607947 */ /* 0x000fea0003800000 */
.L_x_36434:
[----:B------:R-:W0:Y:S02]  /*4250*/  I2F.F64.S16 R4, R11 ;  /* 0x0000000b00047312 */ /* 0x000e240000101c00 */
[----:B0-----:R0:W-:Y:S01]  /*4260*/  STG.E.64 desc[UR36][R8.64], R4 ;  /* 0x0000000408007986 */ /* 0x0011e2000c101b24 */
[----:B------:R-:W-:Y:S05]  /*4270*/  BRA `(.L_x_36429) ;  /* 0x0000000800547947 */ /* 0x000fea0003800000 */
.L_x_36424:
        /* <DEDUP_REMOVED lines=10> */
.L_x_36438:
[----:B------:R-:W0:Y:S01]  /*4320*/  I2F.F64.S16 R4, R11 ;  /* 0x0000000b00047312 */ /* 0x000e220000101c00 */
[----:B------:R-:W-:-:S05]  /*4330*/  CS2R R6, SRZ ;  /* 0x0000000000067805 */ /* 0x000fca000001ff00 */
[----:B0-----:R0:W-:Y:S01]  /*4340*/  STG.E.128 desc[UR36][R8.64], R4 ;  /* 0x0000000408007986 */ /* 0x0011e2000c101d24 */
[----:B------:R-:W-:Y:S05]  /*4350*/  BRA `(.L_x_36429) ;  /* 0x00000008001c7947 */ /* 0x000fea0003800000 */
.L_x_36437:
        /* <DEDUP_REMOVED lines=17> */
.L_x_36442:
[----:B------:R-:W-:Y:S05]  /*4470*/  BSYNC.RECONVERGENT B0 ;  /* 0x0000000000007941 */ /* 0x000fea0003800200 */
.L_x_36441:
[----:B------:R0:W-:Y:S01]  /*4480*/  STG.E.U8 desc[UR36][R8.64], R3 ;  /* 0x0000000308007986 */ /* 0x0001e2000c101124 */
[----:B------:R-:W-:Y:S05]  /*4490*/  BRA `(.L_x_36429) ;  /* 0x0000000400cc7947 */ /* 0x000fea0003800000 */
.L_x_36440:
        /* <DEDUP_REMOVED lines=16> */
.L_x_36439:
[----:B------:R-:W0:Y:S02]  /*45a0*/  I2F.S16 R0, R11 ;  /* 0x0000000b00007306 */ /* 0x000e240000101400 */
[----:B0-----:R-:W-:-:S05]  /*45b0*/  F2FP.BF16.F32.PACK_AB R0, RZ, R0 ;  /* 0x00000000ff00723e */ /* 0x001fca00000010ff */
[----:B------:R0:W-:Y:S01]  /*45c0*/  STG.E.U16 desc[UR36][R8.64], R0 ;  /* 0x0000000008007986 */ /* 0x0001e2000c101524 */
[----:B------:R-:W-:Y:S05]  /*45d0*/  BRA `(.L_x_36429) ;  /* 0x00000004007c7947 */ /* 0x000fea0003800000 */
.L_x_36436:
        /* <DEDUP_REMOVED lines=10> */
.L_x_36445:
        /* <DEDUP_REMOVED lines=12> */
.L_x_36448:
[----:B------:R-:W-:-:S04]  /*4740*/  SHF.R.U32.HI R0, RZ, 0x14, R11 ;  /* 0x00000014ff007819 */ /* 0x000fc8000001160b */
[----:B------:R-:W-:-:S04]  /*4750*/  LOP3.LUT R0, R0, 0x1, RZ, 0xc0, !PT ;  /* 0x0000000100007812 */ /* 0x000fc800078ec0ff */
[----:B------:R-:W-:-:S04]  /*4760*/  IADD3 R0, PT, PT, R11, 0x487ffff, R0 ;  /* 0x0487ffff0b007810 */ /* 0x000fc80007ffe000 */
[----:B------:R-:W-:-:S04]  /*4770*/  SHF.R.U32.HI R0, RZ, 0x14, R0 ;  /* 0x00000014ff007819 */ /* 0x000fc80000011600 */
[----:B------:R-:W-:-:S07]  /*4780*/  LOP3.LUT R0, R0, 0xff, RZ, 0xc0, !PT ;  /* 0x000000ff00007812 */ /* 0x000fce00078ec0ff */
.L_x_36449:
[----:B------:R-:W-:-:S07]  /*4790*/  PRMT R4, R0, 0x7610, R4 ;  /* 0x0000761000047816 */ /* 0x000fce0000000004 */
.L_x_36447:
[----:B------:R-:W-:Y:S05]  /*47a0*/  BSYNC.RECONVERGENT B0 ;  /* 0x0000000000007941 */ /* 0x000fea0003800200 */
.L_x_36446:
[----:B------:R3:W-:Y:S01]  /*47b0*/  STG.E.U8 desc[UR36][R8.64], R4 ;  /* 0x0000000408007986 */ /* 0x0007e2000c101124 */
[----:B------:R-:W-:Y:S05]  /*47c0*/  BRA `(.L_x_36429) ;  /* 0x0000000400007947 */ /* 0x000fea0003800000 */
.L_x_36444:
        /* <DEDUP_REMOVED lines=12> */
.L_x_36452:
[----:B------:R-:W-:-:S04]  /*4890*/  SHF.R.U32.HI R0, RZ, 0x15, R11 ;  /* 0x00000015ff007819 */ /* 0x000fc8000001160b */
[----:B------:R-:W-:-:S04]  /*48a0*/  LOP3.LUT R0, R0, 0x1, RZ, 0xc0, !PT ;  /* 0x0000000100007812 */ /* 0x000fc800078ec0ff */
[----:B------:R-:W-:-:S04]  /*48b0*/  IADD3 R0, PT, PT, R11, 0x88fffff, R0 ;  /* 0x088fffff0b007810 */ /* 0x000fc80007ffe000 */
[----:B------:R-:W-:-:S04]  /*48c0*/  SHF.R.U32.HI R0, RZ, 0x15, R0 ;  /* 0x00000015ff007819 */ /* 0x000fc80000011600 */
[----:B------:R-:W-:-:S07]  /*48d0*/  LOP3.LUT R0, R0, 0xff, RZ, 0xc0, !PT ;  /* 0x000000ff00007812 */ /* 0x000fce00078ec0ff */
.L_x_36453:
[----:B------:R-:W-:-:S07]  /*48e0*/  PRMT R4, R0, 0x7610, R4 ;  /* 0x0000761000047816 */ /* 0x000fce0000000004 */
.L_x_36451:
[----:B------:R-:W-:Y:S05]  /*48f0*/  BSYNC.RECONVERGENT B0 ;  /* 0x0000000000007941 */ /* 0x000fea0003800200 */
.L_x_36450:
[----:B------:R0:W-:Y:S01]  /*4900*/  STG.E.U8 desc[UR36][R8.64], R4 ;  /* 0x0000000408007986 */ /* 0x0001e2000c101124 */
[----:B------:R-:W-:Y:S05]  /*4910*/  BRA `(.L_x_36429) ;  /* 0x0000000000ac7947 */ /* 0x000fea0003800000 */
.L_x_36443:
[----:B------:R-:W-:-:S13]  /*4920*/  ISETP.NE.AND P0, PT, R0, 0x1c, PT ;  /* 0x0000001c0000780c */ /* 0x000fda0003f05270 */
[----:B------:R-:W-:Y:S05]  /*4930*/  @!P0 BRA `(.L_x_36454) ;  /* 0x0000000000a08947 */ /* 0x000fea0003800000 */
[----:B------:R-:W-:-:S13]  /*4940*/  ISETP.NE.AND P0, PT, R0, 0x1d, PT ;  /* 0x0000001d0000780c */ /* 0x000fda0003f05270 */
[----:B------:R-:W-:Y:S05]  /*4950*/  @!P0 BRA `(.L_x_36455) ;  /* 0x0000000000888947 */ /* 0x000fea0003800000 */
[----:B------:R-:W-:-:S13]  /*4960*/  ISETP.NE.AND P0, PT, R0, 0x2c, PT ;  /* 0x0000002c0000780c */ /* 0x000fda0003f05270 */
[----:B------:R-:W-:Y:S05]  /*4970*/  @!P0 BRA `(.L_x_36456) ;  /* 0x0000000000448947 */ /* 0x000fea0003800000 */
.L_x_36428:
        /* <DEDUP_REMOVED lines=16> */
.L_x_36457:
[----:B------:R-:W-:Y:S05]  /*4a80*/  BRA `(.L_x_36429) ;  /* 0x0000000000507947 */ /* 0x000fea0003800000 */
.L_x_36456:
        /* <DEDUP_REMOVED lines=15> */
.L_x_36455:
[----:B------:R-:W-:Y:S02]  /*4b80*/  IMAD.MOV.U32 R4, RZ, RZ, R11 ;  /* 0x000000ffff047224 */ /* 0x000fe400078e000b */
[----:B------:R-:W-:-:S05]  /*4b90*/  IMAD.MOV.U32 R5, RZ, RZ, RZ ;  /* 0x000000ffff057224 */ /* 0x000fca00078e00ff */
[----:B------:R2:W-:Y:S01]  /*4ba0*/  STG.E.64 desc[UR36][R8.64], R4 ;  /* 0x0000000408007986 */ /* 0x0005e2000c101b24 */
[----:B------:R-:W-:Y:S05]  /*4bb0*/  BRA `(.L_x_36429) ;  /* 0x0000000000047947 */ /* 0x000fea0003800000 */
.L_x_36454:
[----:B------:R0:W-:Y:S02]  /*4bc0*/  STG.E desc[UR36][R8.64], R11 ;  /* 0x0000000b08007986 */ /* 0x0001e4000c101924 */
.L_x_36429:
[----:B------:R-:W-:Y:S05]  /*4bd0*/  BSYNC.RECONVERGENT B6 ;  /* 0x0000000000067941 */ /* 0x000fea0003800200 */
.L_x_36423:
        /* <DEDUP_REMOVED lines=24> */
.L_x_36463:
[----:B------:R0:W-:Y:S01]  /*4d60*/  STG.E.U8 desc[UR36][R8.64], R22 ;  /* 0x0000001608007986 */ /* 0x0001e2000c101124 */
[----:B------:R-:W-:Y:S05]  /*4d70*/  BRA `(.L_x_36465) ;  /* 0x0000000c00047947 */ /* 0x000fea0003800000 */
.L_x_36462:
        /* <DEDUP_REMOVED lines=10> */
.L_x_36467:
[----:B------:R3:W-:Y:S01]  /*4e20*/  STG.E desc[UR36][R8.64], R22 ;  /* 0x0000001608007986 */ /* 0x0007e2000c101924 */
[----:B------:R-:W-:Y:S05]  /*4e30*/  BRA `(.L_x_36465) ;  /* 0x0000000800d47947 */ /* 0x000fea0003800000 */
.L_x_36466:
[----:B------:R2:W-:Y:S01]  /*4e40*/  STG.E.U16 desc[UR36][R8.64], R22 ;  /* 0x0000001608007986 */ /* 0x0005e2000c101524 */
[----:B------:R-:W-:Y:S05]  /*4e50*/  BRA `(.L_x_36465) ;  /* 0x0000000800cc7947 */ /* 0x000fea0003800000 */
.L_x_36461:
        /* <DEDUP_REMOVED lines=9> */
.L_x_36469:
[----:B------:R-:W0:Y:S02]  /*4ef0*/  I2F.S16 R0, R22 ;  /* 0x0000001600007306 */ /* 0x000e240000101400 */
[----:B0-----:R-:W-:-:S05]  /*4f00*/  F2FP.F16.F32.PACK_AB R0, RZ, R0 ;  /* 0x00000000ff00723e */ /* 0x001fca00000000ff */
[----:B------:R0:W-:Y:S01]  /*4f10*/  STG.E.U16 desc[UR36][R8.64], R0 ;  /* 0x0000000008007986 */ /* 0x0001e2000c101524 */
[----:B------:R-:W-:Y:S05]  /*4f20*/  BRA `(.L_x_36465) ;  /* 0x0000000800987947 */ /* 0x000fea0003800000 */
.L_x_36468:
        /* <DEDUP_REMOVED lines=10> */
.L_x_36471:
[----:B------:R-:W0:Y:S02]  /*4fd0*/  I2F.S16 R22, R22 ;  /* 0x0000001600167306 */ /* 0x000e240000101400 */
[----:B0-----:R-:W-:-:S04]  /*4fe0*/  F2FP.F16.F32.PACK_AB R3, RZ, R22 ;  /* 0x00000016ff03723e */ /* 0x001fc800000000ff */
[----:B------:R-:W-:-:S05]  /*4ff0*/  PRMT R3, R3, 0x5410, RZ ;  /* 0x0000541003037816 */ /* 0x000fca00000000ff */
[----:B------:R0:W-:Y:S01]  /*5000*/  STG.E desc[UR36][R8.64], R3 ;  /* 0x0000000308007986 */ /* 0x0001e2000c101924 */
[----:B------:R-:W-:Y:S05]  /*5010*/  BRA `(.L_x_36465) ;  /* 0x00000008005c7947 */ /* 0x000fea0003800000 */
.L_x_36470:
[----:B------:R-:W0:Y:S02]  /*5020*/  I2F.F64.S16 R4, R22 ;  /* 0x0000001600047312 */ /* 0x000e240000101c00 */
[----:B0-----:R0:W-:Y:S01]  /*5030*/  STG.E.64 desc[UR36][R8.64], R4 ;  /* 0x0000000408007986 */ /* 0x0011e2000c101b24 */
[----:B------:R-:W-:Y:S05]  /*5040*/  BRA `(.L_x_36465) ;  /* 0x0000000800507947 */ /* 0x000fea0003800000 */
.L_x_36460:
        /* <DEDUP_REMOVED lines=12> */
.L_x_36475:
        /* <DEDUP_REMOVED lines=16> */
.L_x_36478:
[----:B------:R-:W-:-:S07]  /*5210*/  PRMT R4, R0, 0x7610, R4 ;  /* 0x0000761000047816 */ /* 0x000fce0000000004 */
.L_x_36477:
[----:B------:R-:W-:Y:S05]  /*5220*/  BSYNC.RECONVERGENT B0 ;  /* 0x0000000000007941 */ /* 0x000fea0003800200 */
.L_x_36476:
[----:B------:R0:W-:Y:S01]  /*5230*/  STG.E.U8 desc[UR36][R8.64], R4 ;  /* 0x0000000408007986 */ /* 0x0001e2000c101124 */
[----:B------:R-:W-:Y:S05]  /*5240*/  BRA `(.L_x_36465) ;  /* 0x0000000400d07947 */ /* 0x000fea0003800000 */
.L_x_36474:
        /* <DEDUP_REMOVED lines=16> */
.L_x_36481:
[----:B------:R-:W-:-:S07]  /*5350*/  PRMT R4, R0, 0x7610, R4 ;  /* 0x0000761000047816 */ /* 0x000fce0000000004 */
.L_x_36480:
[----:B------:R-:W-:Y:S05]  /*5360*/  BSYNC.RECONVERGENT B0 ;  /* 0x0000000000007941 */ /* 0x000fea0003800200 */
.L_x_36479:
[----:B------:R0:W-:Y:S01]  /*5370*/  STG.E.U8 desc[UR36][R8.64], R4 ;  /* 0x0000000408007986 */ /* 0x0001e2000c101124 */
[----:B------:R-:W-:Y:S05]  /*5380*/  BRA `(.L_x_36465) ;  /* 0x0000000400807947 */ /* 0x000fea0003800000 */
.L_x_36473:
        /* <DEDUP_REMOVED lines=21> */
.L_x_36483:
[----:B------:R-:W-:Y:S02]  /*54e0*/  IMAD.MOV.U32 R4, RZ, RZ, R22 ;  /* 0x000000ffff047224 */ /* 0x000fe400078e0016 */
[----:B------:R-:W-:-:S05]  /*54f0*/  IMAD.MOV.U32 R5, RZ, RZ, RZ ;  /* 0x000000ffff057224 */ /* 0x000fca00078e00ff */
[----:B------:R0:W-:Y:S01]  /*5500*/  STG.E.64 desc[UR36][R8.64], R4 ;  /* 0x0000000408007986 */ /* 0x0001e2000c101b24 */
[----:B------:R-:W-:Y:S05]  /*5510*/  BRA `(.L_x_36465) ;  /* 0x00000004001c7947 */ /* 0x000fea0003800000 */
.L_x_36482:
[----:B------:R0:W-:Y:S01]  /*5520*/  STG.E desc[UR36][R8.64], R22 ;  /* 0x0000001608007986 */ /* 0x0001e2000c101924 */
[----:B------:R-:W-:Y:S05]  /*5530*/  BRA `(.L_x_36465) ;  /* 0x0000000400147947 */ /* 0x000fea0003800000 */
.L_x_36472:
        /* <DEDUP_REMOVED lines=8> */
.L_x_36485:
[----:B------:R-:W0:Y:S01]  /*55c0*/  I2F.F64.S16 R4, R22 ;  /* 0x0000001600047312 */ /* 0x000e220000101c00 */
[----:B------:R-:W-:-:S05]  /*55d0*/  CS2R R6, SRZ ;  /* 0x0000000000067805 */ /* 0x000fca000001ff00 */
[----:B0-----:R0:W-:Y:S01]  /*55e0*/  STG.E.128 desc[UR36][R8.64], R4 ;  /* 0x0000000408007986 */ /* 0x0011e2000c101d24 */
[----:B------:R-:W-:Y:S05]  /*55f0*/  BRA `(.L_x_36465) ;  /* 0x0000000000e47947 */ /* 0x000fea0003800000 */
.L_x_36484:
[----:B------:R-:W-:-:S13]  /*5600*/  ISETP.NE.AND P0, PT, R0, 0xf, PT ;  /* 0x0000000f0000780c */ /* 0x000fda0003f05270 */
[----:B------:R-:W-:Y:S05]  /*5610*/  @!P0 BRA `(.L_x_36486) ;  /* 0x0000000000d08947 */ /* 0x000fea0003800000 */
[----:B------:R-:W-:-:S13]  /*5620*/  ISETP.NE.AND P0, PT, R0, 0x17, PT ;  /* 0x000000170000780c */ /* 0x000fda0003f05270 */
[----:B------:R-:W-:Y:S05]  /*5630*/  @!P0 BRA `(.L_x_36487) ;  /* 0x0000000000848947 */ /* 0x000fea0003800000 */
[----:B------:R-:W-:-:S13]  /*5640*/  ISETP.NE.AND P0, PT, R0, 0x18, PT ;  /* 0x000000180000780c */ /* 0x000fda0003f05270 */
[----:B------:R-:W-:Y:S05]  /*5650*/  @!P0 BRA `(.L_x_36488) ;  /* 0x0000000000448947 */ /* 0x000fea0003800000 */
.L_x_36464:
        /* <DEDUP_REMOVED lines=16> */
.L_x_36489:
[----:B------:R-:W-:Y:S05]  /*5760*/  BRA `(.L_x_36465) ;  /* 0x0000000000887947 */ /* 0x000fea0003800000 */
.L_x_36488:
        /* <DEDUP_REMOVED lines=11> */
.L_x_36491:
[----:B------:R-:W-:Y:S05]  /*5820*/  BSYNC.RECONVERGENT B0 ;  /* 0x0000000000007941 */ /* 0x000fea0003800200 */
.L_x_36490:
[----:B------:R0:W-:Y:S01]  /*5830*/  STG.E.U8 desc[UR36][R8.64], R3 ;  /* 0x0000000308007986 */ /* 0x0001e2000c101124 */
[----:B------:R-:W-:Y:S05]  /*5840*/  BRA `(.L_x_36465) ;  /* 0x0000000000507947 */ /* 0x000fea0003800000 */
.L_x_36487:
        /* <DEDUP_REMOVED lines=12> */
.L_x_36492:
[----:B------:R-:W-:Y:S01]  /*5910*/  IMAD.MOV.U32 R3, RZ, RZ, 0x7f ;  /* 0x0000007fff037424 */ /* 0x000fe200078e00ff */
[----:B------:R-:W-:-:S04]  /*5920*/  ISETP.GT.U32.AND P0, PT, R5, 0x7f800000, PT ;  /* 0x7f8000000500780c */ /* 0x000fc80003f04070 */
[----:B------:R-:W-:-:S05]  /*5930*/  SEL R3, R3, 0x7c, P0 ;  /* 0x0000007c03037807 */ /* 0x000fca0000000000 */
[----:B------:R0:W-:Y:S01]  /*5940*/  STG.E.U8 desc[UR36][R8.64], R3 ;  /* 0x0000000308007986 */ /* 0x0001e2000c101124 */
[----:B------:R-:W-:Y:S05]  /*5950*/  BRA `(.L_x_36465) ;  /* 0x00000000000c7947 */ /* 0x000fea0003800000 */
.L_x_36486:
[----:B------:R-:W0:Y:S02]  /*5960*/  I2F.S16 R0, R22 ;  /* 0x0000001600007306 */ /* 0x000e240000101400 */
[----:B0-----:R-:W-:-:S05]  /*5970*/  F2FP.BF16.F32.PACK_AB R0, RZ, R0 ;  /* 0x00000000ff00723e */ /* 0x001fca00000010ff */
[----:B------:R0:W-:Y:S02]  /*5980*/  STG.E.U16 desc[UR36][R8.64], R0 ;  /* 0x0000000008007986 */ /* 0x0001e4000c101524 */
.L_x_36465:
[----:B------:R-:W-:Y:S05]  /*5990*/  BSYNC.RECONVERGENT B6 ;  /* 0x0000000000067941 */ /* 0x000fea0003800200 */
.L_x_36459:
[----:B------:R-:W-:-:S07]  /*59a0*/  VIADD R2, R2, 0x80 ;  /* 0x0000008002027836 */ /* 0x000fce0000000000 */
.L_x_36422:
[----:B------:R-:W-:-:S13]  /*59b0*/  ISETP.GE.AND P0, PT, R2, R19, PT ;  /* 0x000000130200720c */ /* 0x000fda0003f06270 */
[----:B------:R-:W-:Y:S05]  /*59c0*/  @P0 BREAK.RELIABLE B7 ;  /* 0x0000000000070942 */ /* 0x000fea0003800100 */
[----:B------:R-:W-:Y:S05]  /*59d0*/  @P0 BRA `(.L_x_36458) ;  /* 0x0000000c006c0947 */ /* 0x000fea0003800000 */
[----:B------:R-:W-:Y:S05]  /*59e0*/  BSYNC.RELIABLE B7 ;  /* 0x0000000000077941 */ /* 0x000fea0003800100 */
.L_x_36421:
        /* <DEDUP_REMOVED lines=21> */
.L_x_36497:
[----:B------:R0:W-:Y:S01]  /*5b40*/  STG.E.U8 desc[UR36][R8.64], R18 ;  /* 0x0000001208007986 */ /* 0x0001e2000c101124 */
[----:B------:R-:W-:Y:S05]  /*5b50*/  BRA `(.L_x_36499) ;  /* 0x0000000c00047947 */ /* 0x000fea0003800000 */
.L_x_36496:
        /* <DEDUP_REMOVED lines=10> */
.L_x_36501:
[----:B------:R3:W-:Y:S01]  /*5c00*/  STG.E desc[UR36][R8.64], R18 ;  /* 0x0000001208007986 */ /* 0x0007e2000c101924 */
[----:B------:R-:W-:Y:S05]  /*5c10*/  BRA `(.L_x_36499) ;  /* 0x0000000800d47947 */ /* 0x000fea0003800000 */
.L_x_36500:
[----:B------:R2:W-:Y:S01]  /*5c20*/  STG.E.U16 desc[UR36][R8.64], R18 ;  /* 0x0000001208007986 */ /* 0x0005e2000c101524 */
[----:B------:R-:W-:Y:S05]  /*5c30*/  BRA `(.L_x_36499) ;  /* 0x0000000800cc7947 */ /* 0x000fea0003800000 */
.L_x_36495:
        /* <DEDUP_REMOVED lines=9> */
.L_x_36503:
[----:B------:R-:W0:Y:S02]  /*5cd0*/  I2F.S16 R0, R18 ;  /* 0x0000001200007306 */ /* 0x000e240000101400 */
[----:B0-----:R-:W-:-:S05]  /*5ce0*/  F2FP.F16.F32.PACK_AB R0, RZ, R0 ;  /* 0x00000000ff00723e */ /* 0x001fca00000000ff */
[----:B------:R0:W-:Y:S01]  /*5cf0*/  STG.E.U16 desc[UR36][R8.64], R0 ;  /* 0x0000000008007986 */ /* 0x0001e2000c101524 */
[----:B------:R-:W-:Y:S05]  /*5d00*/  BRA `(.L_x_36499) ;  /* 0x0000000800987947 */ /* 0x000fea0003800000 */
.L_x_36502:
        /* <DEDUP_REMOVED lines=10> */
.L_x_36505:
[----:B------:R-:W0:Y:S02]  /*5db0*/  I2F.S16 R18, R18 ;  /* 0x0000001200127306 */ /* 0x000e240000101400 */
[----:B0-----:R-:W-:-:S04]  /*5dc0*/  F2FP.F16.F32.PACK_AB R3, RZ, R18 ;  /* 0x00000012ff03723e */ /* 0x001fc800000000ff */
[----:B------:R-:W-:-:S05]  /*5dd0*/  PRMT R3, R3, 0x5410, RZ ;  /* 0x0000541003037816 */ /* 0x000fca00000000ff */
[----:B------:R0:W-:Y:S01]  /*5de0*/  STG.E desc[UR36][R8.64], R3 ;  /* 0x0000000308007986 */ /* 0x0001e2000c101924 */
[----:B------:R-:W-:Y:S05]  /*5df0*/  BRA `(.L_x_36499) ;  /* 0x00000008005c7947 */ /* 0x000fea0003800000 */
.L_x_36504:
[----:B------:R-:W0:Y:S02]  /*5e00*/  I2F.F64.S16 R4, R18 ;  /* 0x0000001200047312 */ /* 0x000e240000101c00 */
[----:B0-----:R0:W-:Y:S01]  /*5e10*/  STG.E.64 desc[UR36][R8.64], R4 ;  /* 0x0000000408007986 */ /* 0x0011e2000c101b24 */
[----:B------:R-:W-:Y:S05]  /*5e20*/  BRA `(.L_x_36499) ;  /* 0x0000000800507947 */ /* 0x000fea0003800000 */
.L_x_36494:
        /* <DEDUP_REMOVED lines=12> */
.L_x_36509:
        /* <DEDUP_REMOVED lines=16> */
.L_x_36512:
[----:B------:R-:W-:-:S07]  /*5ff0*/  PRMT R4, R0, 0x7610, R4 ;  /* 0x0000761000047816 */ /* 0x000fce0000000004 */
.L_x_36511:
[----:B------:R-:W-:Y:S05]  /*6000*/  BSYNC.RECONVERGENT B0 ;  /* 0x0000000000007941 */ /* 0x000fea0003800200 */
.L_x_36510:
[----:B------:R0:W-:Y:S01]  /*6010*/  STG.E.U8 desc[UR36][R8.64], R4 ;  /* 0x0000000408007986 */ /* 0x0001e2000c101124 */
[----:B------:R-:W-:Y:S05]  /*6020*/  BRA `(.L_x_36499) ;  /* 0x0000000400d07947 */ /* 0x000fea0003800000 */
.L_x_36508:
        /* <DEDUP_REMOVED lines=16> */
.L_x_36515:
[----:B------:R-:W-:-:S07]  /*6130*/  PRMT R4, R0, 0x7610, R4 ;  /* 0x0000761000047816 */ /* 0x000fce0000000004 */
.L_x_36514:
[----:B------:R-:W-:Y:S05]  /*6140*/  BSYNC.RECONVERGENT B0 ;  /* 0x0000000000007941 */ /* 0x000fea0003800200 */
.L_x_36513:
[----:B------:R0:W-:Y:S01]  /*6150*/  STG.E.U8 desc[UR36][R8.64], R4 ;  /* 0x0000000408007986 */ /* 0x0001e2000c101124 */
[----:B------:R-:W-:Y:S05]  /*6160*/  BRA `(.L_x_36499) ;  /* 0x0000000400807947 */ /* 0x000fea0003800000 */
.L_x_36507:
        /* <DEDUP_REMOVED lines=21> */
.L_x_36517:
[----:B------:R-:W-:Y:S02]  /*62c0*/  IMAD.MOV.U32 R4, RZ, RZ, R18 ;  /* 0x000000ffff047224 */ /* 0x000fe400078e0012 */
[----:B------:R-:W-:-:S05]  /*62d0*/  IMAD.MOV.U32 R5, RZ, RZ, RZ ;  /* 0x000000ffff057224 */ /* 0x000fca00078e00ff */
[----:B------:R0:W-:Y:S01]  /*62e0*/  STG.E.64 desc[UR36][R8.64], R4 ;  /* 0x0000000408007986 */ /* 0x0001e2000c101b24 */
[----:B------:R-:W-:Y:S05]  /*62f0*/  BRA `(.L_x_36499) ;  /* 0x00000004001c7947 */ /* 0x000fea0003800000 */
.L_x_36516:
[----:B------:R0:W-:Y:S01]  /*6300*/  STG.E desc[UR36][R8.64], R18 ;  /* 0x0000001208007986 */ /* 0x0001e2000c101924 */
[----:B------:R-:W-:Y:S05]  /*6310*/  BRA `(.L_x_36499) ;  /* 0x0000000400147947 */ /* 0x000fea0003800000 */
.L_x_36506:
        /* <DEDUP_REMOVED lines=8> */
.L_x_36519:
[----:B------:R-:W0:Y:S01]  /*63a0*/  I2F.F64.S16 R4, R18 ;  /* 0x0000001200047312 */ /* 0x000e220000101c00 */
[----:B------:R-:W-:-:S05]  /*63b0*/  CS2R R6, SRZ ;  /* 0x0000000000067805 */ /* 0x000fca000001ff00 */
[----:B0-----:R0:W-:Y:S01]  /*63c0*/  STG.E.128 desc[UR36][R8.64], R4 ;  /* 0x0000000408007986 */ /* 0x0011e2000c101d24 */
[----:B------:R-:W-:Y:S05]  /*63d0*/  BRA `(.L_x_36499) ;  /* 0x0000000000e47947 */ /* 0x000fea0003800000 */
.L_x_36518:
[----:B------:R-:W-:-:S13]  /*63e0*/  ISETP.NE.AND P0, PT, R0, 0xf, PT ;  /* 0x0000000f0000780c */ /* 0x000fda0003f05270 */
[----:B------:R-:W-:Y:S05]  /*63f0*/  @!P0 BRA `(.L_x_36520) ;  /* 0x0000000000d08947 */ /* 0x000fea0003800000 */
[----:B------:R-:W-:-:S13]  /*6400*/  ISETP.NE.AND P0, PT, R0, 0x17, PT ;  /* 0x000000170000780c */ /* 0x000fda0003f05270 */
[----:B------:R-:W-:Y:S05]  /*6410*/  @!P0 BRA `(.L_x_36521) ;  /* 0x0000000000848947 */ /* 0x000fea0003800000 */
[----:B------:R-:W-:-:S13]  /*6420*/  ISETP.NE.AND P0, PT, R0, 0x18, PT ;  /* 0x000000180000780c */ /* 0x000fda0003f05270 */
[----:B------:R-:W-:Y:S05]  /*6430*/  @!P0 BRA `(.L_x_36522) ;  /* 0x0000000000448947 */ /* 0x000fea0003800000 */
.L_x_36498:
        /* <DEDUP_REMOVED lines=16> */
.L_x_36523:
[----:B------:R-:W-:Y:S05]  /*6540*/  BRA `(.L_x_36499) ;  /* 0x0000000000887947 */ /* 0x000fea0003800000 */
.L_x_36522:
        /* <DEDUP_REMOVED lines=11> */
.L_x_36525:
[----:B------:R-:W-:Y:S05]  /*6600*/  BSYNC.RECONVERGENT B0 ;  /* 0x0000000000007941 */ /* 0x000fea0003800200 */
.L_x_36524:
[----:B------:R0:W-:Y:S01]  /*6610*/  STG.E.U8 desc[UR36][R8.64], R3 ;  /* 0x0000000308007986 */ /* 0x0001e2000c101124 */
[----:B------:R-:W-:Y:S05]  /*6620*/  BRA `(.L_x_36499) ;  /* 0x0000000000507947 */ /* 0x000fea0003800000 */
.L_x_36521:
        /* <DEDUP_REMOVED lines=12> */
.L_x_36526:
[----:B------:R-:W-:Y:S01]  /*66f0*/  IMAD.MOV.U32 R3, RZ, RZ, 0x7f ;  /* 0x0000007fff037424 */ /* 0x000fe200078e00ff */
[----:B------:R-:W-:-:S04]  /*6700*/  ISETP.GT.U32.AND P0, PT, R5, 0x7f800000, PT ;  /* 0x7f8000000500780c */ /* 0x000fc80003f04070 */
[----:B------:R-:W-:-:S05]  /*6710*/  SEL R3, R3, 0x7c, P0 ;  /* 0x0000007c03037807 */ /* 0x000fca0000000000 */
[----:B------:R0:W-:Y:S01]  /*6720*/  STG.E.U8 desc[UR36][R8.64], R3 ;  /* 0x0000000308007986 */ /* 0x0001e2000c101124 */
[----:B------:R-:W-:Y:S05]  /*6730*/  BRA `(.L_x_36499) ;  /* 0x00000000000c7947 */ /* 0x000fea0003800000 */
.L_x_36520:
[----:B------:R-:W0:Y:S02]  /*6740*/  I2F.S16 R0, R18 ;  /* 0x0000001200007306 */ /* 0x000e240000101400 */
[----:B0-----:R-:W-:-:S05]  /*6750*/  F2FP.BF16.F32.PACK_AB R0, RZ, R0 ;  /* 0x00000000ff00723e */ /* 0x001fca00000010ff */
[----:B------:R0:W-:Y:S02]  /*6760*/  STG.E.U16 desc[UR36][R8.64], R0 ;  /* 0x0000000008007986 */ /* 0x0001e4000c101524 */
.L_x_36499:
[----:B------:R-:W-:Y:S05]  /*6770*/  BSYNC.RECONVERGENT B6 ;  /* 0x0000000000067941 */ /* 0x000fea0003800200 */
.L_x_36493:
[----:B------:R-:W-:-:S07]  /*6780*/  VIADD R2, R2, 0x80 ;  /* 0x0000008002027836 */ /* 0x000fce0000000000 */
.L_x_36458:
[----:B------:R-:W-:Y:S05]  /*6790*/  BSYNC.RECONVERGENT B8 ;  /* 0x0000000000087941 */ /* 0x000fea0003800200 */
.L_x_36420:
        /* <DEDUP_REMOVED lines=21> */
.L_x_36530:
[----:B------:R-:W-:Y:S01]  /*68f0*/  STG.E.U8 desc[UR36][R2.64], R16 ;  /* 0x0000001002007986 */ /* 0x000fe2000c101124 */
[----:B------:R-:W-:Y:S05]  /*6900*/  EXIT ;  /* 0x000000000000794d */ /* 0x000fea0003800000 */
.L_x_36529:
        /* <DEDUP_REMOVED lines=9> */
.L_x_36533:
[----:B------:R-:W-:Y:S01]  /*69a0*/  STG.E desc[UR36][R2.64], R16 ;  /* 0x0000001002007986 */ /* 0x000fe2000c101924 */
[----:B------:R-:W-:Y:S05]  /*69b0*/  EXIT ;  /* 0x000000000000794d */ /* 0x000fea0003800000 */
.L_x_36532:
[----:B------:R-:W-:Y:S01]  /*69c0*/  STG.E.U16 desc[UR36][R2.64], R16 ;  /* 0x0000001002007986 */ /* 0x000fe2000c101524 */
[----:B------:R-:W-:Y:S05]  /*69d0*/  EXIT ;  /* 0x000000000000794d */ /* 0x000fea0003800000 */
.L_x_36528:
        /* <DEDUP_REMOVED lines=9> */
.L_x_36535:
[----:B------:R-:W0:Y:S02]  /*6a70*/  I2F.S16 R0, R16 ;  /* 0x0000001000007306 */ /* 0x000e240000101400 */
[----:B0-----:R-:W-:-:S05]  /*6a80*/  F2FP.F16.F32.PACK_AB R0, RZ, R0 ;  /* 0x00000000ff00723e */ /* 0x001fca00000000ff */
[----:B------:R-:W-:Y:S01]  /*6a90*/  STG.E.U16 desc[UR36][R2.64], R0 ;  /* 0x0000000002007986 */ /* 0x000fe2000c101524 */
[----:B------:R-:W-:Y:S05]  /*6aa0*/  EXIT ;  /* 0x000000000000794d */ /* 0x000fea0003800000 */
.L_x_36534:
        /* <DEDUP_REMOVED lines=10> */
.L_x_36537:
[----:B------:R-:W0:Y:S02]  /*6b50*/  I2F.S16 R16, R16 ;  /* 0x0000001000107306 */ /* 0x000e240000101400 */
[----:B0-----:R-:W-:-:S04]  /*6b60*/  F2FP.F16.F32.PACK_AB R5, RZ, R16 ;  /* 0x00000010ff05723e */ /* 0x001fc800000000ff */
[----:B------:R-:W-:-:S05]  /*6b70*/  PRMT R5, R5, 0x5410, RZ ;  /* 0x0000541005057816 */ /* 0x000fca00000000ff */
[----:B------:R-:W-:Y:S01]  /*6b80*/  STG.E desc[UR36][R2.64], R5 ;  /* 0x0000000502007986 */ /* 0x000fe2000c101924 */
[----:B------:R-:W-:Y:S05]  /*6b90*/  EXIT ;  /* 0x000000000000794d */ /* 0x000fea0003800000 */
.L_x_36536:
[----:B------:R-:W0:Y:S02]  /*6ba0*/  I2F.F64.S16 R16, R16 ;  /* 0x0000001000107312 */ /* 0x000e240000101c00 */
[----:B0-----:R-:W-:Y:S01]  /*6bb0*/  STG.E.64 desc[UR36][R2.64], R16 ;  /* 0x0000001002007986 */ /* 0x001fe2000c101b24 */
[----:B------:R-:W-:Y:S05]  /*6bc0*/  EXIT ;  /* 0x000000000000794d */ /* 0x000fea0003800000 */
.L_x_36527:
        /* <DEDUP_REMOVED lines=12> */
.L_x_36541:
        /* <DEDUP_REMOVED lines=17> */
.L_x_36543:
[----:B------:R-:W-:Y:S05]  /*6da0*/  BSYNC.RECONVERGENT B0 ;  /* 0x0000000000007941 */ /* 0x000fea0003800200 */
.L_x_36542:
[----:B------:R-:W-:Y:S01]  /*6db0*/  STG.E.U8 desc[UR36][R2.64], R0 ;  /* 0x0000000002007986 */ /* 0x000fe2000c101124 */
[----:B------:R-:W-:Y:S05]  /*6dc0*/  EXIT ;  /* 0x000000000000794d */ /* 0x000fea0003800000 */
.L_x_36540:
        /* <DEDUP_REMOVED lines=17> */
.L_x_36545:
[----:B------:R-:W-:Y:S05]  /*6ee0*/  BSYNC.RECONVERGENT B0 ;  /* 0x0000000000007941 */ /* 0x000fea0003800200 */
.L_x_36544:
[----:B------:R-:W-:Y:S01]  /*6ef0*/  STG.E.U8 desc[UR36][R2.64], R0 ;  /* 0x0000000002007986 */ /* 0x000fe2000c101124 */
[----:B------:R-:W-:Y:S05]  /*6f00*/  EXIT ;  /* 0x000000000000794d */ /* 0x000fea0003800000 */
.L_x_36539:
        /* <DEDUP_REMOVED lines=21> */
.L_x_36547:
[----:B------:R-:W-:-:S05]  /*7060*/  IMAD.MOV.U32 R17, RZ, RZ, RZ ;  /* 0x000000ffff117224 */ /* 0x000fca00078e00ff */
[----:B------:R-:W-:Y:S01]  /*7070*/  STG.E.64 desc[UR36][R2.64], R16 ;  /* 0x0000001002007986 */ /* 0x000fe2000c101b24 */
[----:B------:R-:W-:Y:S05]  /*7080*/  EXIT ;  /* 0x000000000000794d */ /* 0x000fea0003800000 */
.L_x_36546:
[----:B------:R-:W-:Y:S01]  /*7090*/  STG.E desc[UR36][R2.64], R16 ;  /* 0x0000001002007986 */ /* 0x000fe2000c101924 */
[----:B------:R-:W-:Y:S05]  /*70a0*/  EXIT ;  /* 0x000000000000794d */ /* 0x000fea0003800000 */
.L_x_36538:
        /* <DEDUP_REMOVED lines=8> */
.L_x_36549:
[----:B------:R-:W0:Y:S01]  /*7130*/  I2F.F64.S16 R16, R16 ;  /* 0x0000001000107312 */ /* 0x000e220000101c00 */
[----:B------:R-:W-:-:S05]  /*7140*/  CS2R R18, SRZ ;  /* 0x0000000000127805 */ /* 0x000fca000001ff00 */
[----:B0-----:R-:W-:Y:S01]  /*7150*/  STG.E.128 desc[UR36][R2.64], R16 ;  /* 0x0000001002007986 */ /* 0x001fe2000c101d24 */
[----:B------:R-:W-:Y:S05]  /*7160*/  EXIT ;  /* 0x000000000000794d */ /* 0x000fea0003800000 */
.L_x_36548:
[----:B------:R-:W-:-:S13]  /*7170*/  ISETP.NE.AND P0, PT, R0, 0xf, PT ;  /* 0x0000000f0000780c */ /* 0x000fda0003f05270 */
[----:B------:R-:W-:Y:S05]  /*7180*/  @!P0 BRA `(.L_x_36550) ;  /* 0x0000000000d48947 */ /* 0x000fea0003800000 */
[----:B------:R-:W-:-:S13]  /*7190*/  ISETP.NE.AND P0, PT, R0, 0x17, PT ;  /* 0x000000170000780c */ /* 0x000fda0003f05270 */
[----:B------:R-:W-:Y:S05]  /*71a0*/  @!P0 BRA `(.L_x_36551) ;  /* 0x0000000000848947 */ /* 0x000fea0003800000 */
[----:B------:R-:W-:-:S13]  /*71b0*/  ISETP.NE.AND P0, PT, R0, 0x18, PT ;  /* 0x000000180000780c */ /* 0x000fda0003f05270 */
[----:B------:R-:W-:Y:S05]  /*71c0*/  @!P0 BRA `(.L_x_36552) ;  /* 0x0000000000448947 */ /* 0x000fea0003800000 */
.L_x_36531:
        /* <DEDUP_REMOVED lines=16> */
.L_x_36553:
[----:B------:R-:W-:Y:S05]  /*72d0*/  EXIT ;  /* 0x000000000000794d */ /* 0x000fea0003800000 */
.L_x_36552:
        /* <DEDUP_REMOVED lines=11> */
.L_x_36555:
[----:B------:R-:W-:Y:S05]  /*7390*/  BSYNC.RECONVERGENT B0 ;  /* 0x0000000000007941 */ /* 0x000fea0003800200 */
.L_x_36554:
[----:B------:R-:W-:Y:S01]  /*73a0*/  STG.E.U8 desc[UR36][R2.64], R5 ;  /* 0x0000000502007986 */ /* 0x000fe2000c101124 */
[----:B------:R-:W-:Y:S05]  /*73b0*/  EXIT ;  /* 0x000000000000794d */ /* 0x000fea0003800000 */
.L_x_36551:
        /* <DEDUP_REMOVED lines=13> */
.L_x_36556:
[----:B------:R-:W-:Y:S01]  /*7490*/  IMAD.MOV.U32 R5, RZ, RZ, 0x7f ;  /* 0x0000007fff057424 */ /* 0x000fe200078e00ff */
[----:B------:R-:W-:-:S04]  /*74a0*/  ISETP.GT.U32.AND P0, PT, R7, 0x7f800000, PT ;  /* 0x7f8000000700780c */ /* 0x000fc80003f04070 */
[----:B------:R-:W-:-:S05]  /*74b0*/  SEL R5, R5, 0x7c, P0 ;  /* 0x0000007c05057807 */ /* 0x000fca0000000000 */
[----:B------:R-:W-:Y:S01]  /*74c0*/  STG.E.U8 desc[UR36][R2.64], R5 ;  /* 0x0000000502007986 */ /* 0x000fe2000c101124 */
[----:B------:R-:W-:Y:S05]  /*74d0*/  EXIT ;  /* 0x000000000000794d */ /* 0x000fea0003800000 */
.L_x_36550:
[----:B------:R-:W0:Y:S02]  /*74e0*/  I2F.S16 R0, R16 ;  /* 0x0000001000007306 */ /* 0x000e240000101400 */
[----:B0-----:R-:W-:-:S05]  /*74f0*/  F2FP.BF16.F32.PACK_AB R0, RZ, R0 ;  /* 0x00000000ff00723e */ /* 0x001fca00000010ff */
[----:B------:R-:W-:Y:S01]  /*7500*/  STG.E.U16 desc[UR36][R2.64], R0 ;  /* 0x0000000002007986 */ /* 0x000fe2000c101524 */
[----:B------:R-:W-:Y:S05]  /*7510*/  EXIT ;  /* 0x000000000000794d */ /* 0x000fea0003800000 */
.L_x_36557:
        /* <DEDUP_REMOVED lines=14> */
.L_x_43715:


//--------------------- .text._ZN2at6native18elementwise_kernelILi128ELi4EZNS0_22gpu_kernel_impl_nocastINS0_13AUnaryFunctorIssbZZZNS0_23logical_and_kernel_cudaERNS_14TensorIteratorEENKUlvE0_clEvENKUlvE3_clEvEUlssE_EEEEvRNS_18TensorIteratorBaseERKT_EUliE_EEviT1_ --------------------------
	.section	.text._ZN2at6native18elementwise_kernelILi128ELi4EZNS0_22gpu_kernel_impl_nocastINS0_13AUnaryFunctorIssbZZZNS0_23logical_and_kernel_cudaERNS_14TensorIteratorEENKUlvE0_clEvENKUlvE3_clEvEUlssE_EEEEvRNS_18TensorIteratorBaseERKT_EUliE_EEviT1_,"ax",@progbits
	.align	128
        .global         _ZN2at6native18elementwise_kernelILi128ELi4EZNS0_22gpu_kernel_impl_nocastINS0_13AUnaryFunctorIssbZZZNS0_23logical_and_kernel_cudaERNS_14TensorIteratorEENKUlvE0_clEvENKUlvE3_clEvEUlssE_EEEEvRNS_18TensorIteratorBaseERKT_EUliE_EEviT1_
        .type           _ZN2at6native18elementwise_kernelILi128ELi4EZNS0_22gpu_kernel_impl_nocastINS0_13AUnaryFunctorIssbZZZNS0_23logical_and_kernel_cudaERNS_14TensorIteratorEENKUlvE0_clEvENKUlvE3_clEvEUlssE_EEEEvRNS_18TensorIteratorBaseERKT_EUliE_EEviT1_,@function
        .size           _ZN2at6native18elementwise_kernelILi128ELi4EZNS0_22gpu_kernel_impl_nocastINS0_13AUnaryFunctorIssbZZZNS0_23logical_and_kernel_cudaERNS_14TensorIteratorEENKUlvE0_clEvENKUlvE3_clEvEUlssE_EEEEvRNS_18TensorIteratorBaseERKT_EUliE_EEviT1_,(.L_x_43716 - _ZN2at6native18elementwise_kernelILi128ELi4EZNS0_22gpu_kernel_impl_nocastINS0_13AUnaryFunctorIssbZZZNS0_23logical_and_kernel_cudaERNS_14TensorIteratorEENKUlvE0_clEvENKUlvE3_clEvEUlssE_EEEEvRNS_18TensorIteratorBaseERKT_EUliE_EEviT1_)
        .other          _ZN2at6native18elementwise_kernelILi128ELi4EZNS0_22gpu_kernel_impl_nocastINS0_13AUnaryFunctorIssbZZZNS0_23logical_and_kernel_cudaERNS_14TensorIteratorEENKUlvE0_clEvENKUlvE3_clEvEUlssE_EEEEvRNS_18TensorIteratorBaseERKT_EUliE_EEviT1_,@"STO_CUDA_ENTRY STV_DEFAULT"
_ZN2at6native18elementwise_kernelILi128ELi4EZNS0_22gpu_kernel_impl_nocastINS0_13AUnaryFunctorIssbZZZNS0_23logical_and_kernel_cudaERNS_14TensorIteratorEENKUlvE0_clEvENKUlvE3_clEvEUlssE_EEEEvRNS_18TensorIteratorBaseERKT_EUliE_EEviT1_:
.text._ZN2at6native18elementwise_kernelILi128ELi4EZNS0_22gpu_kernel_impl_nocastINS0_13AUnaryFunctorIssbZZZNS0_23logical_and_kernel_cudaERNS_14TensorIteratorEENKUlvE0_clEvENKUlvE3_clEvEUlssE_EEEEvRNS_18TensorIteratorBaseERKT_EUliE_EEviT1_:
        /* <DEDUP_REMOVED lines=19> */
[----:B0-----:R-:W-:Y:S01]  /*0130*/  UPRMT UR4, UR4, 0x9910, URZ ;  /* 0x0000991004047896 */ /* 0x001fe200080000ff */
[----:B--2---:R-:W-:-:S05]  /*0140*/  ISETP.NE.AND P0, PT, R4, RZ, PT ;  /* 0x000000ff0400720c */ /* 0x004fca0003f05270 */
[----:B------:R-:W-:-:S04]  /*0150*/  ISETP.NE.AND P0, PT, RZ, UR4, P0 ;  /* 0x00000004ff007c0c */ /* 0x000fc80008705270 */
        /* <DEDUP_REMOVED lines=10> */
[----:B-1----:R-:W-:Y:S01]  /*0200*/  UPRMT UR4, UR4, 0x9910, URZ ;  /* 0x0000991004047896 */ /* 0x002fe200080000ff */
[----:B--2---:R-:W-:-:S05]  /*0210*/  ISETP.NE.AND P0, PT, R4, RZ, PT ;  /* 0x000000ff0400720c */ /* 0x004fca0003f05270 */
[----:B------:R-:W-:-:S04]  /*0220*/  ISETP.NE.AND P0, PT, RZ, UR4, P0 ;  /* 0x00000004ff007c0c */ /* 0x000fc80008705270 */
[----:B------:R-:W-:-:S05]  /*0230*/  SEL R9, RZ, 0x1, !P0 ;  /* 0x00000001ff097807 */ /* 0x000fca0004000000 */
[----:B0-----:R0:W-:Y:S04]  /*0240*/  STG.E.U8 desc[UR6][R6.64], R9 ;  /* 0x0000000906007986 */ /* 0x0011e8000c101106 */
.L_x_36561:
[----:B------:R-:W-:-:S13]  /*0250*/  ISETP.GE.AND P0, PT, R3, UR5, PT ;  /* 0x0000000503007c0c */ /* 0x000fda000bf06270 */
[----:B------:R-:W-:Y:S05]  /*0260*/  @P0 BREAK.RELIABLE B1 ;  /* 0x0000000000010942 */ /* 0x000fea0003800100 */
[----:B------:R-:W-:Y:S05]  /*0270*/  @P0 BRA `(.L_x_36562) ;  /* 0x00000000002c0947 */ /* 0x000fea0003800000 */
[----:B------:R-:W-:Y:S05]  /*0280*/  BSYNC.RELIABLE B1 ;  /* 0x0000000000017941 */ /* 0x000fea0003800100 */
.L_x_36560:
        /* <DEDUP_REMOVED lines=10> */
.L_x_36562:
[----:B------:R-:W-:Y:S05]  /*0330*/  BSYNC.RECONVERGENT B0 ;  /* 0x0000000000007941 */ /* 0x000fea0003800200 */
.L_x_36559:
[----:B------:R-:W-:Y:S05]  /*0340*/  WARPSYNC.ALL ;  /* 0x0000000000007948 */ /* 0x000fea0003800000 */
[----:B------:R-:W-:-:S13]  /*0350*/  ISETP.GE.AND P0, PT, R3, UR5, PT ;  /* 0x0000000503007c0c */ /* 0x000fda000bf06270 */
[----:B------:R-:W-:Y:S05]  /*0360*/  @P0 EXIT ;  /* 0x000000000000094d */ /* 0x000fea0003800000 */
[----:B------:R-:W2:Y:S02]  /*0370*/  LDC.64 R2, c[0x0][0x588] ;  /* 0x00016200ff027b82 */ /* 0x000ea40000000a00 */
[----:B--2---:R-:W2:Y:S01]  /*0380*/  LDG.E.U16 R2, desc[UR6][R2.64] ;  /* 0x0000000602027981 */ /* 0x004ea2000c1e1500 */
[----:B------:R-:W3:Y:S05]  /*0390*/  LDCU.U16 UR4, c[0x0][0x592] ;  /* 0x0000b240ff0477ac */ /* 0x000eea0008000400 */
[----:B------:R-:W4:Y:S01]  /*03a0*/  LDC.64 R4, c[0x0][0x580] ;  /* 0x00016000ff047b82 */ /* 0x000f220000000a00 */
[----:B---3--:R-:W-:Y:S01]  /*03b0*/  UPRMT UR4, UR4, 0x9910, URZ ;  /* 0x0000991004047896 */ /* 0x008fe200080000ff */
[----:B--2---:R-:W-:-:S05]  /*03c0*/  ISETP.NE.AND P0, PT, R2, RZ, PT ;  /* 0x000000ff0200720c */ /* 0x004fca0003f05270 */
[----:B------:R-:W-:-:S04]  /*03d0*/  ISETP.NE.AND P0, PT, RZ, UR4, P0 ;  /* 0x00000004ff007c0c */ /* 0x000fc80008705270 */
[----:B01----:R-:W-:-:S05]  /*03e0*/  SEL R7, RZ, 0x1, !P0 ;  /* 0x00000001ff077807 */ /* 0x003fca0004000000 */
[----:B----4-:R-:W-:Y:S01]  /*03f0*/  STG.E.U8 desc[UR6][R4.64], R7 ;  /* 0x0000000704007986 */ /* 0x010fe2000c101106 */
[----:B------:R-:W-:Y:S05]  /*0400*/  EXIT ;  /* 0x000000000000794d */ /* 0x000fea0003800000 */
.L_x_36558:
        /* <DEDUP_REMOVED lines=306> */
.L_x_36566:
        /* <DEDUP_REMOVED lines=8> */
[----:B0-----:R-:W-:Y:S01]  /*17b0*/  UPRMT UR4, UR4, 0x9910, URZ ;  /* 0x0000991004047896 */ /* 0x001fe200080000ff */
[----:B--2---:R-:W-:-:S05]  /*17c0*/  ISETP.NE.AND P0, PT, R6, RZ, PT ;  /* 0x000000ff0600720c */ /* 0x004fca0003f05270 */
        /* <DEDUP_REMOVED lines=304> */
.L_x_36568:
        /* <DEDUP_REMOVED lines=8> */
[----:B0-----:R-:W-:Y:S01]  /*2b50*/  UPRMT UR4, UR4, 0x9910, URZ ;  /* 0x0000991004047896 */ /* 0x001fe200080000ff */
[----:B--2---:R-:W-:-:S05]  /*2b60*/  ISETP.NE.AND P0, PT, R6, RZ, PT ;  /* 0x000000ff0600720c */ /* 0x004fca0003f05270 */
[----:B------:R-:W-:-:S04]  /*2b70*/  ISETP.NE.AND P0, PT, RZ, UR4, P0 ;  /* 0x00000004ff007c0c */ /* 0x000fc80008705270 */
[----:B------:R-:W-:-:S05]  /*2b80*/  SEL R9, RZ, 0x1, !P0 ;  /* 0x00000001ff097807 */ /* 0x000fca0004000000 */
[----:B------:R0:W-:Y:S04]  /*2b90*/  STG.E.U8 desc[UR6][R4.64], R9 ;  /* 0x0000000904007986 */ /* 0x0001e8000c101106 */
.L_x_36565:
[----:B------:R-:W-:-:S13]  /*2ba0*/  ISETP.GE.AND P0, PT, R3, UR5, PT ;  /* 0x0000000503007c0c */ /* 0x000fda000bf06270 */
[----:B------:R-:W-:Y:S05]  /*2bb0*/  @P0 BREAK.RELIABLE B1 ;  /* 0x0000000000010942 */ /* 0x000fea0003800100 */
[----:B------:R-:W-:Y:S05]  /*2bc0*/  @P0 BRA `(.L_x_36567) ;  /* 0x0000001000e00947 */ /* 0x000fea0003800000 */
[----:B------:R-:W-:Y:S05]  /*2bd0*/  BSYNC.RELIABLE B1 ;  /* 0x0000000000017941 */ /* 0x000fea0003800100 */
.L_x_36564:
        /* <DEDUP_REMOVED lines=298> */
.L_x_36569:
        /* <DEDUP_REMOVED lines=11> */
[----:B------:R-:W-:-:S05]  /*3f30*/  SEL R9, RZ, 0x1, !P0 ;  /* 0x00000001ff097807 */ /* 0x000fca0004000000 */
[----:B------:R1:W-:Y:S04]  /*3f40*/  STG.E.U8 desc[UR6][R4.64], R9 ;  /* 0x0000000904007986 */ /* 0x0003e8000c101106 */
.L_x_36567:
[----:B------:R-:W-:Y:S05]  /*3f50*/  BSYNC.RECONVERGENT B0 ;  /* 0x0000000000007941 */ /* 0x000fea0003800200 */
.L_x_36563:
        /* <DEDUP_REMOVED lines=301> */
.L_x_36570:
[----:B------:R-:W0:Y:S02]  /*5230*/  LDCU.128 UR8, c[0x0][0x580] ;  /* 0x0000b000ff0877ac */ /* 0x000e240008000c00 */
[----:B0-----:R-:W-:-:S04]  /*5240*/  IADD3 R4, P0, PT, R2, UR10, RZ ;  /* 0x0000000a02047c10 */ /* 0x001fc8000ff1e0ff */
[----:B------:R-:W-:-:S05]  /*5250*/  IADD3.X R5, PT, PT, RZ, UR11, RZ, P0, !PT ;  /* 0x0000000bff057c10 */ /* 0x000fca00087fe4ff */
[----:B------:R-:W2:Y:S01]  /*5260*/  LDG.E.U16 R4, desc[UR6][R4.64] ;  /* 0x0000000604047981 */ /* 0x000ea2000c1e1500 */
[----:B------:R-:W0:Y:S01]  /*5270*/  LDCU.U16 UR4, c[0x0][0x592] ;  /* 0x0000b240ff0477ac */ /* 0x000e220008000400 */
[----:B------:R-:W-:-:S04]  /*5280*/  IADD3 R2, P1, PT, R3, UR8, RZ ;  /* 0x0000000803027c10 */ /* 0x000fc8000ff3e0ff */
[----:B------:R-:W-:Y:S01]  /*5290*/  IADD3.X R3, PT, PT, RZ, UR9, RZ, P1, !PT ;  /* 0x00000009ff037c10 */ /* 0x000fe20008ffe4ff */
[----:B0-----:R-:W-:Y:S01]  /*52a0*/  UPRMT UR4, UR4, 0x9910, URZ ;  /* 0x0000991004047896 */ /* 0x001fe200080000ff */
[----:B--2---:R-:W-:-:S05]  /*52b0*/  ISETP.NE.AND P0, PT, R4, RZ, PT ;  /* 0x000000ff0400720c */ /* 0x004fca0003f05270 */
[----:B------:R-:W-:-:S04]  /*52c0*/  ISETP.NE.AND P0, PT, RZ, UR4, P0 ;  /* 0x00000004ff007c0c */ /* 0x000fc80008705270 */
[----:B------:R-:W-:-:S05]  /*52d0*/  SEL R7, RZ, 0x1, !P0 ;  /* 0x00000001ff077807 */ /* 0x000fca0004000000 */
[----:B------:R-:W-:Y:S01]  /*52e0*/  STG.E.U8 desc[UR6][R2.64], R7 ;  /* 0x0000000702007986 */ /* 0x000fe2000c101106 */
[----:B------:R-:W-:Y:S05]  /*52f0*/  EXIT ;  /* 0x000000000000794d */ /* 0x000fea0003800000 */
.L_x_36571:
        /* <DEDUP_REMOVED lines=16> */
.L_x_43716:


//--------------------- .text._ZN2at6native27unrolled_elementwise_kernelINS0_13AUnaryFunctorIssbZZZNS0_23logical_and_kernel_cudaERNS_14TensorIteratorEENKUlvE0_clEvENKUlvE3_clEvEUlssE_EESt5arrayIPcLm2EELi4E23TrivialOffsetCalculatorILi1EjESD_NS0_6memory15LoadWithoutCastENSE_16StoreWithoutCastEEEviT_T0_T2_T3_T4_T5_ --------------------------
	.section	.text._ZN2at6native27unrolled_elementwise_kernelINS0_13AUnaryFunctorIssbZZZNS0_23logical_and_kernel_cudaERNS_14TensorIteratorEENKUlvE0_clEvENKUlvE3_clEvEUlssE_EESt5arrayIPcLm2EELi4E23TrivialOffsetCalculatorILi1EjESD_NS0_6memory15LoadWithoutCastENSE_16StoreWithoutCastEEEviT_T0_T2_T3_T4_T5_,"ax",@progbits
	.align	128
        .global         _ZN2at6native27unrolled_elementwise_kernelINS0_13AUnaryFunctorIssbZZZNS0_23logical_and_kernel_cudaERNS_14TensorIteratorEENKUlvE0_clEvENKUlvE3_clEvEUlssE_EESt5arrayIPcLm2EELi4E23TrivialOffsetCalculatorILi1EjESD_NS0_6memory15LoadWithoutCastENSE_16StoreWithoutCastEEEviT_T0_T2_T3_T4_T5_
        .type           _ZN2at6native27unrolled_elementwise_kernelINS0_13AUnaryFunctorIssbZZZNS0_23logical_and_kernel_cudaERNS_14TensorIteratorEENKUlvE0_clEvENKUlvE3_clEvEUlssE_EESt5arrayIPcLm2EELi4E23TrivialOffsetCalculatorILi1EjESD_NS0_6memory15LoadWithoutCastENSE_16StoreWithoutCastEEEviT_T0_T2_T3_T4_T5_,@function
        .size           _ZN2at6native27unrolled_elementwise_kernelINS0_13AUnaryFunctorIssbZZZNS0_23logical_and_kernel_cudaERNS_14TensorIteratorEENKUlvE0_clEvENKUlvE3_clEvEUlssE_EESt5arrayIPcLm2EELi4E23TrivialOffsetCalculatorILi1EjESD_NS0_6memory15LoadWithoutCastENSE_16StoreWithoutCastEEEviT_T0_T2_T3_T4_T5_,(.L_x_43717 - _ZN2at6native27unrolled_elementwise_kernelINS0_13AUnaryFunctorIssbZZZNS0_23logical_and_kernel_cudaERNS_14TensorIteratorEENKUlvE0_clEvENKUlvE3_clEvEUlssE_EESt5arrayIPcLm2EELi4E23TrivialOffsetCalculatorILi1EjESD_NS0_6memory15LoadWithoutCastENSE_16StoreWithoutCastEEEviT_T0_T2_T3_T4_T5_)
        .other          _ZN2at6native27unrolled_elementwise_kernelINS0_13AUnaryFunctorIssbZZZNS0_23logical_and_kernel_cudaERNS_14TensorIteratorEENKUlvE0_clEvENKUlvE3_clEvEUlssE_EESt5arrayIPcLm2EELi4E23TrivialOffsetCalculatorILi1EjESD_NS0_6memory15LoadWithoutCastENSE_16StoreWithoutCastEEEviT_T0_T2_T3_T4_T5_,@"STO_CUDA_ENTRY STV_DEFAULT"
_ZN2at6native27unrolled_elementwise_kernelINS0_13AUnaryFunctorIssbZZZNS0_23logical_and_kernel_cudaERNS_14TensorIteratorEENKUlvE0_clEvENKUlvE3_clEvEUlssE_EESt5arrayIPcLm2EELi4E23TrivialOffsetCalculatorILi1EjESD_NS0_6memory15LoadWithoutCastENSE_16StoreWithoutCastEEEviT_T0_T2_T3_T4_T5_:
.text._ZN2at6native27unrolled_elementwise_kernelINS0_13AUnaryFunctorIssbZZZNS0_23logical_and_kernel_cudaERNS_14TensorIteratorEENKUlvE0_clEvENKUlvE3_clEvEUlssE_EESt5arrayIPcLm2EELi4E23TrivialOffsetCalculatorILi1EjESD_NS0_6memory15LoadWithoutCastENSE_16StoreWithoutCastEEEviT_T0_T2_T3_T4_T5_:
        /* <DEDUP_REMOVED lines=36> */
[----:B------:R-:W-:-:S04]  /*0240*/  ISETP.NE.AND P0, PT, RZ, UR4, P0 ;  /* 0x00000004ff007c0c */ /* 0x000fc80008705270 */
[----:B------:R-:W-:Y:S02]  /*0250*/  SEL R7, RZ, 0x1, !P0 ;  /* 0x00000001ff077807 */ /* 0x000fe40004000000 */
[----:B--2---:R-:W-:-:S04]  /*0260*/  ISETP.NE.AND P3, PT, R8, RZ, !P3 ;  /* 0x000000ff0800720c */ /* 0x004fc80005f65270 */
[----:B------:R-:W-:-:S04]  /*0270*/  ISETP.NE.AND P3, PT, RZ, UR4, P3 ;  /* 0x00000004ff007c0c */ /* 0x000fc80009f65270 */
[----:B------:R-:W-:Y:S02]  /*0280*/  SEL R9, RZ, 0x1, !P3 ;  /* 0x00000001ff097807 */ /* 0x000fe40005800000 */
[----:B----4-:R-:W-:-:S04]  /*0290*/  ISETP.NE.AND P2, PT, R10, RZ, !P2 ;  /* 0x000000ff0a00720c */ /* 0x010fc80005745270 */
[----:B------:R-:W-:-:S04]  /*02a0*/  ISETP.NE.AND P2, PT, RZ, UR4, P2 ;  /* 0x00000004ff007c0c */ /* 0x000fc80009745270 */
[----:B------:R-:W-:Y:S02]  /*02b0*/  SEL R11, RZ, 0x1, !P2 ;  /* 0x00000001ff0b7807 */ /* 0x000fe40005000000 */
[----:B-----5:R-:W-:-:S04]  /*02c0*/  ISETP.NE.AND P1, PT, R4, RZ, !P1 ;  /* 0x000000ff0400720c */ /* 0x020fc80004f25270 */
        /* <DEDUP_REMOVED lines=18> */
.L_x_36574:
[----:B------:R-:W-:Y:S05]  /*03f0*/  BSYNC.RELIABLE B1 ;  /* 0x0000000000017941 */ /* 0x000fea0003800100 */
.L_x_36573:
[----:B------:R-:W-:-:S13]  /*0400*/  ISETP.GE.AND P0, PT, R3, R2, PT ;  /* 0x000000020300720c */ /* 0x000fda0003f06270 */
[----:B------:R-:W1:Y:S01]  /*0410*/  @!P0 LDC.64 R6, c[0x0][0x388] ;  /* 0x0000e200ff068b82 */ /* 0x000e620000000a00 */
[----:B0-----:R-:W-:Y:S02]  /*0420*/  @!P0 IMAD R5, R0, 0x200, R3 ;  /* 0x0000020000058824 */ /* 0x001fe400078e0203 */
[----:B------:R-:W-:-:S03]  /*0430*/  @!P0 VIADD R3, R3, 0x80 ;  /* 0x0000008003038836 */ /* 0x000fc60000000000 */
[----:B-1----:R-:W-:-:S05]  /*0440*/  @!P0 IADD3 R4, P1, PT, R5, R6, RZ ;  /* 0x0000000605048210 */ /* 0x002fca0007f3e0ff */
[----:B------:R-:W-:-:S05]  /*0450*/  @!P0 IMAD.X R5, RZ, RZ, R7, P1 ;  /* 0x000000ffff058224 */ /* 0x000fca00008e0607 */
[----:B------:R1:W-:Y:S03]  /*0460*/  @!P0 STG.E.U8 desc[UR6][R4.64], R11 ;  /* 0x0000000b04008986 */ /* 0x0003e6000c101106 */
.L_x_36575:
[----:B------:R-:W-:Y:S05]  /*0470*/  BSYNC.RECONVERGENT B0 ;  /* 0x0000000000007941 */ /* 0x000fea0003800200 */
.L_x_36572:
        /* <DEDUP_REMOVED lines=9> */
.L_x_36576:
        /* <DEDUP_REMOVED lines=15> */
.L_x_43717:


//--------------------- .text._ZN2at6native29vectorized_elementwise_kernelILi2ENS0_13AUnaryFunctorIssbZZZNS0_23logical_and_kernel_cudaERNS_14TensorIteratorEENKUlvE0_clEvENKUlvE3_clEvEUlssE_EESt5arrayIPcLm2EEEEviT0_T1_ --------------------------
	.section	.text._ZN2at6native29vectorized_elementwise_kernelILi2ENS0_13AUnaryFunctorIssbZZZNS0_23logical_and_kernel_cudaERNS_14TensorIteratorEENKUlvE0_clEvENKUlvE3_clEvEUlssE_EESt5arrayIPcLm2EEEEviT0_T1_,"ax",@progbits
	.align	128
        .global         _ZN2at6native29vectorized_elementwise_kernelILi2ENS0_13AUnaryFunctorIssbZZZNS0_23logical_and_kernel_cudaERNS_14TensorIteratorEENKUlvE0_clEvENKUlvE3_clEvEUlssE_EESt5arrayIPcLm2EEEEviT0_T1_
        .type           _ZN2at6native29vectorized_elementwise_kernelILi2ENS0_13AUnaryFunctorIssbZZZNS0_23logical_and_kernel_cudaERNS_14TensorIteratorEENKUlvE0_clEvENKUlvE3_clEvEUlssE_EESt5arrayIPcLm2EEEEviT0_T1_,@function
        .size           _ZN2at6native29vectorized_elementwise_kernelILi2ENS0_13AUnaryFunctorIssbZZZNS0_23logical_and_kernel_cudaERNS_14TensorIteratorEENKUlvE0_clEvENKUlvE3_clEvEUlssE_EESt5arrayIPcLm2EEEEviT0_T1_,(.L_x_43718 - _ZN2at6native29vectorized_elementwise_kernelILi2ENS0_13AUnaryFunctorIssbZZZNS0_23logical_and_kernel_cudaERNS_14TensorIteratorEENKUlvE0_clEvENKUlvE3_clEvEUlssE_EESt5arrayIPcLm2EEEEviT0_T1_)
        .other          _ZN2at6native29vectorized_elementwise_kernelILi2ENS0_13AUnaryFunctorIssbZZZNS0_23logical_and_kernel_cudaERNS_14TensorIteratorEENKUlvE0_clEvENKUlvE3_clEvEUlssE_EESt5arrayIPcLm2EEEEviT0_T1_,@"STO_CUDA_ENTRY STV_DEFAULT"
_ZN2at6native29vectorized_elementwise_kernelILi2ENS0_13AUnaryFunctorIssbZZZNS0_23logical_and_kernel_cudaERNS_14TensorIteratorEENKUlvE0_clEvENKUlvE3_clEvEUlssE_EESt5arrayIPcLm2EEEEviT0_T1_:
.text._ZN2at6native29vectorized_elementwise_kernelILi2ENS0_13AUnaryFunctorIssbZZZNS0_23logical_and_kernel_cudaERNS_14TensorIteratorEENKUlvE0_clEvENKUlvE3_clEvEUlssE_EESt5arrayIPcLm2EEEEviT0_T1_:
        /* <DEDUP_REMOVED lines=53> */
[----:B------:R-:W-:-:S04]  /*0350*/  ISETP.NE.AND P5, PT, RZ, UR4, P5 ;  /* 0x00000004ff007c0c */ /* 0x000fc8000afa5270 */
        /* <DEDUP_REMOVED lines=9> */
[----:B------:R-:W-:-:S04]  /*03f0*/  ISETP.NE.AND P2, PT, RZ, UR4, P2 ;  /* 0x00000004ff007c0c */ /* 0x000fc80009745270 */
[----:B0-----:R-:W-:Y:S02]  /*0400*/  SEL R5, RZ, 0x1, !P2 ;  /* 0x00000001ff057807 */ /* 0x001fe40005000000 */
[----:B------:R-:W-:Y:S01]  /*0410*/  ISETP.GE.U32.AND P2, PT, R17, R16, PT ;  /* 0x000000101100720c */ /* 0x000fe20003f46070 */
[----:B------:R-:W-:Y:S01]  /*0420*/  BSSY.RECONVERGENT B0, `(.L_x_36578) ;  /* 0x000004c000007945 */ /* 0x000fe20003800200 */
[----:B----4-:R-:W-:-:S03]  /*0430*/  ISETP.NE.AND P0, PT, R14, RZ, !P0 ;  /* 0x000000ff0e00720c */ /* 0x010fc60004705270 */
[----:B------:R-:W-:Y:S01]  /*0440*/  BSSY.RELIABLE B1, `(.L_x_36579) ;  /* 0x0000042000017945 */ /* 0x000fe20003800100 */
[----:B------:R-:W-:-:S04]  /*0450*/  ISETP.NE.AND P0, PT, RZ, UR4, P0 ;  /* 0x00000004ff007c0c */ /* 0x000fc80008705270 */
[----:B-1----:R-:W-:Y:S02]  /*0460*/  SEL R9, RZ, 0x1, !P0 ;  /* 0x00000001ff097807 */ /* 0x002fe40004000000 */
[----:B-----5:R-:W-:-:S04]  /*0470*/  ISETP.NE.AND P1, PT, R10, RZ, !P1 ;  /* 0x000000ff0a00720c */ /* 0x020fc80004f25270 */
[----:B------:R-:W-:-:S04]  /*0480*/  ISETP.NE.AND P1, PT, RZ, UR4, P1 ;  /* 0x00000004ff007c0c */ /* 0x000fc80008f25270 */
[----:B------:R-:W-:Y:S02]  /*0490*/  SEL R11, RZ, 0x1, !P1 ;  /* 0x00000001ff0b7807 */ /* 0x000fe40004800000 */
[----:B------:R-:W-:-:S04]  /*04a0*/  ISETP.NE.AND P3, PT, R4, RZ, !P3 ;  /* 0x000000ff0400720c */ /* 0x000fc80005f65270 */
        /* <DEDUP_REMOVED lines=8> */
[----:B--2---:R-:W-:-:S04]  /*0530*/  ISETP.NE.AND P5, PT, R8, RZ, !P5 ;  /* 0x000000ff0800720c */ /* 0x004fc80006fa5270 */
[----:B------:R-:W-:-:S04]  /*0540*/  ISETP.NE.AND P5, PT, RZ, UR4, P5 ;  /* 0x00000004ff007c0c */ /* 0x000fc8000afa5270 */
        /* <DEDUP_REMOVED lines=16> */
.L_x_36580:
        /* <DEDUP_REMOVED lines=8> */
.L_x_36581:
        /* <DEDUP_REMOVED lines=8> */
.L_x_36582:
        /* <DEDUP_REMOVED lines=8> */
.L_x_36583:
        /* <DEDUP_REMOVED lines=9> */
.L_x_36584:
[----:B------:R-:W-:Y:S05]  /*0860*/  BSYNC.RELIABLE B1 ;  /* 0x0000000000017941 */ /* 0x000fea0003800100 */
.L_x_36579:
[----:B------:R-:W-:-:S13]  /*0870*/  ISETP.GE.U32.AND P0, PT, R17, R16, PT ;  /* 0x000000101100720c */ /* 0x000fda0003f06070 */
[----:B012---:R-:W0:Y:S01]  /*0880*/  @!P0 LDC.64 R6, c[0x0][0x388] ;  /* 0x0000e200ff068b82 */ /* 0x007e220000000a00 */
[----:B------:R-:W-:Y:S02]  /*0890*/  @!P0 IMAD.IADD R5, R0, 0x1, R17 ;  /* 0x0000000100058824 */ /* 0x000fe400078e0211 */
[----:B------:R-:W-:-:S03]  /*08a0*/  @!P0 VIADD R17, R17, 0x80 ;  /* 0x0000008011118836 */ /* 0x000fc60000000000 */
[----:B0-----:R-:W-:-:S05]  /*08b0*/  @!P0 IADD3 R4, P1, PT, R5, R6, RZ ;  /* 0x0000000605048210 */ /* 0x001fca0007f3e0ff */
[----:B------:R-:W-:-:S05]  /*08c0*/  @!P0 IMAD.X R5, RZ, RZ, R7, P1 ;  /* 0x000000ffff058224 */ /* 0x000fca00008e0607 */
[----:B------:R3:W-:Y:S03]  /*08d0*/  @!P0 STG.E.U8 desc[UR6][R4.64], R3 ;  /* 0x0000000304008986 */ /* 0x0007e6000c101106 */
.L_x_36585:
[----:B------:R-:W-:Y:S05]  /*08e0*/  BSYNC.RECONVERGENT B0 ;  /* 0x0000000000007941 */ /* 0x000fea0003800200 */
.L_x_36578:
        /* <DEDUP_REMOVED lines=9> */
.L_x_36577:
        /* <DEDUP_REMOVED lines=19> */
[----:B------:R-:W-:Y:S01]  /*0ab0*/  ISETP.NE.AND P1, PT, R0, RZ, P0 ;  /* 0x000000ff0000720c */ /* 0x000fe20000725270 */
[----:B------:R-:W-:Y:S01]  /*0ac0*/  IMAD.MOV.U32 R0, RZ, RZ, R5 ;  /* 0x000000ffff007224 */ /* 0x000fe200078e0005 */
[----:B------:R-:W-:Y:S01]  /*0ad0*/  ISETP.NE.AND P6, PT, R4, RZ, P0 ;  /* 0x000000ff0400720c */ /* 0x000fe200007c5270 */
[----:B------:R-:W-:Y:S01]  /*0ae0*/  IMAD.MOV.U32 R5, RZ, RZ, R7 ;  /* 0x000000ffff057224 */ /* 0x000fe200078e0007 */
[----:B-----5:R-:W-:-:S02]  /*0af0*/  PRMT R4, R8, 0x9910, RZ ;  /* 0x0000991008047816 */ /* 0x020fc400000000ff */
[----:B------:R-:W-:Y:S02]  /*0b00*/  PRMT R8, R8, 0xbb32, RZ ;  /* 0x0000bb3208087816 */ /* 0x000fe400000000ff */
[----:B------:R-:W-:Y:S01]  /*0b10*/  ISETP.NE.AND P5, PT, R0, RZ, P0 ;  /* 0x000000ff0000720c */ /* 0x000fe200007a5270 */
[----:B------:R-:W-:Y:S01]  /*0b20*/  IMAD.MOV.U32 R0, RZ, RZ, R4 ;  /* 0x000000ffff007224 */ /* 0x000fe200078e0004 */
[----:B------:R-:W-:Y:S01]  /*0b30*/  ISETP.NE.AND P4, PT, R5, RZ, P0 ;  /* 0x000000ff0500720c */ /* 0x000fe20000785270 */
[----:B------:R-:W-:Y:S01]  /*0b40*/  IMAD.MOV.U32 R4, RZ, RZ, R8 ;  /* 0x000000ffff047224 */ /* 0x000fe200078e0008 */
[C---:B------:R-:W-:Y:S02]  /*0b50*/  PRMT R5, R9.reuse, 0x9910, RZ ;  /* 0x0000991009057816 */ /* 0x040fe400000000ff */
[----:B------:R-:W-:Y:S02]  /*0b60*/  PRMT R6, R9, 0xbb32, RZ ;  /* 0x0000bb3209067816 */ /* 0x000fe400000000ff */
[----:B------:R-:W-:-:S02]  /*0b70*/  ISETP.NE.AND P3, PT, R0, RZ, P0 ;  /* 0x000000ff0000720c */ /* 0x000fc40000765270 */
[----:B------:R-:W-:Y:S02]  /*0b80*/  SEL R0, RZ, 0x1, !P1 ;  /* 0x00000001ff007807 */ /* 0x000fe40004800000 */
        /* <DEDUP_REMOVED lines=19> */
.L_x_36586:
        /* <DEDUP_REMOVED lines=12> */
.L_x_43718:


//--------------------- .text._ZN2at6native29vectorized_elementwise_kernelILi4ENS0_13AUnaryFunctorIssbZZZNS0_23logical_and_kernel_cudaERNS_14TensorIteratorEENKUlvE0_clEvENKUlvE3_clEvEUlssE_EESt5arrayIPcLm2EEEEviT0_T1_ --------------------------
	.section	.text._ZN2at6native29vectorized_elementwise_kernelILi4ENS0_13AUnaryFunctorIssbZZZNS0_23logical_and_kernel_cudaERNS_14TensorIteratorEENKUlvE0_clEvENKUlvE3_clEvEUlssE_EESt5arrayIPcLm2EEEEviT0_T1_,"ax",@progbits
	.align	128
        .global         _ZN2at6native29vectorized_elementwise_kernelILi4ENS0_13AUnaryFunctorIssbZZZNS0_23logical_and_kernel_cudaERNS_14TensorIteratorEENKUlvE0_clEvENKUlvE3_clEvEUlssE_EESt5arrayIPcLm2EEEEviT0_T1_
        .type           _ZN2at6native29vectorized_elementwise_kernelILi4ENS0_13AUnaryFunctorIssbZZZNS0_23logical_and_kernel_cudaERNS_14TensorIteratorEENKUlvE0_clEvENKUlvE3_clEvEUlssE_EESt5arrayIPcLm2EEEEviT0_T1_,@function
        .size           _ZN2at6native29vectorized_elementwise_kernelILi4ENS0_13AUnaryFunctorIssbZZZNS0_23logical_and_kernel_cudaERNS_14TensorIteratorEENKUlvE0_clEvENKUlvE3_clEvEUlssE_EESt5arrayIPcLm2EEEEviT0_T1_,(.L_x_43719 - _ZN2at6native29vectorized_elementwise_kernelILi4ENS0_13AUnaryFunctorIssbZZZNS0_23logical_and_kernel_cudaERNS_14TensorIteratorEENKUlvE0_clEvENKUlvE3_clEvEUlssE_EESt5arrayIPcLm2EEEEviT0_T1_)
        .other          _ZN2at6native29vectorized_elementwise_kernelILi4ENS0_13AUnaryFunctorIssbZZZNS0_23logical_and_kernel_cudaERNS_14TensorIteratorEENKUlvE0_clEvENKUlvE3_clEvEUlssE_EESt5arrayIPcLm2EEEEviT0_T1_,@"STO_CUDA_ENTRY STV_DEFAULT"
_ZN2at6native29vectorized_elementwise_kernelILi4ENS0_13AUnaryFunctorIssbZZZNS0_23logical_and_kernel_cudaERNS_14TensorIteratorEENKUlvE0_clEvENKUlvE3_clEvEUlssE_EESt5arrayIPcLm2EEEEviT0_T1_:
.text._ZN2at6native29vectorized_elementwise_kernelILi4ENS0_13AUnaryFunctorIssbZZZNS0_23logical_and_kernel_cudaERNS_14TensorIteratorEENKUlvE0_clEvENKUlvE3_clEvEUlssE_EESt5arrayIPcLm2EEEEviT0_T1_:
        /* <DEDUP_REMOVED lines=101> */
.L_x_36590:
        /* <DEDUP_REMOVED lines=8> */
.L_x_36591:
        /* <DEDUP_REMOVED lines=8> */
.L_x_36592:
        /* <DEDUP_REMOVED lines=8> */
.L_x_36593:
        /* <DEDUP_REMOVED lines=9> */
.L_x_36594:
[----:B------:R-:W-:Y:S05]  /*0860*/  BSYNC.RELIABLE B1 ;  /* 0x0000000000017941 */ /* 0x000fea0003800100 */
.L_x_36589:
[----:B------:R-:W-:-:S13]  /*0870*/  ISETP.GE.U32.AND P0, PT, R17, R16, PT ;  /* 0x000000101100720c */ /* 0x000fda0003f06070 */
[----:B012---:R-:W0:Y:S01]  /*0880*/  @!P0 LDC.64 R6, c[0x0][0x388] ;  /* 0x0000e200ff068b82 */ /* 0x007e220000000a00 */
[----:B------:R-:W-:Y:S02]  /*0890*/  @!P0 IMAD.IADD R5, R0, 0x1, R17 ;  /* 0x0000000100058824 */ /* 0x000fe400078e0211 */
[----:B------:R-:W-:-:S03]  /*08a0*/  @!P0 VIADD R17, R17, 0x80 ;  /* 0x0000008011118836 */ /* 0x000fc60000000000 */
[----:B0-----:R-:W-:-:S05]  /*08b0*/  @!P0 IADD3 R4, P1, PT, R5, R6, RZ ;  /* 0x0000000605048210 */ /* 0x001fca0007f3e0ff */
[----:B------:R-:W-:-:S05]  /*08c0*/  @!P0 IMAD.X R5, RZ, RZ, R7, P1 ;  /* 0x000000ffff058224 */ /* 0x000fca00008e0607 */
[----:B------:R3:W-:Y:S03]  /*08d0*/  @!P0 STG.E.U8 desc[UR6][R4.64], R3 ;  /* 0x0000000304008986 */ /* 0x0007e6000c101106 */
.L_x_36595:
[----:B------:R-:W-:Y:S05]  /*08e0*/  BSYNC.RECONVERGENT B0 ;  /* 0x0000000000007941 */ /* 0x000fea0003800200 */
.L_x_36588:
        /* <DEDUP_REMOVED lines=9> */
.L_x_36587:
        /* <DEDUP_REMOVED lines=12> */
[----:B------:R-:W-:Y:S02]  /*0a40*/  ISETP.NE.AND P1, PT, R3, RZ, P0 ;  /* 0x000000ff0300720c */ /* 0x000fe40000725270 */
[----:B---3--:R-:W-:Y:S01]  /*0a50*/  PRMT R7, R4, 0x9910, RZ ;  /* 0x0000991004077816 */ /* 0x008fe200000000ff */
[----:B------:R-:W-:Y:S01]  /*0a60*/  IMAD.MOV.U32 R3, RZ, RZ, R10 ;  /* 0x000000ffff037224 */ /* 0x000fe200078e000a */
[----:B------:R-:W-:Y:S02]  /*0a70*/  PRMT R6, R9, 0xbb32, RZ ;  /* 0x0000bb3209067816 */ /* 0x000fe400000000ff */
[----:B------:R-:W-:-:S02]  /*0a80*/  PRMT R8, R8, 0xbb32, RZ ;  /* 0x0000bb3208087816 */ /* 0x000fc400000000ff */
[----:B------:R-:W-:Y:S01]  /*0a90*/  ISETP.NE.AND P4, PT, R3, RZ, P0 ;  /* 0x000000ff0300720c */ /* 0x000fe20000785270 */
[----:B------:R-:W-:Y:S01]  /*0aa0*/  IMAD.MOV.U32 R3, RZ, RZ, R7 ;  /* 0x000000ffff037224 */ /* 0x000fe200078e0007 */
[----:B------:R-:W-:Y:S02]  /*0ab0*/  ISETP.NE.AND P5, PT, R6, RZ, P0 ;  /* 0x000000ff0600720c */ /* 0x000fe400007a5270 */
[----:B------:R-:W-:Y:S02]  /*0ac0*/  PRMT R6, R5, 0x9910, RZ ;  /* 0x0000991005067816 */ /* 0x000fe400000000ff */
[----:B------:R-:W-:Y:S02]  /*0ad0*/  ISETP.NE.AND P2, PT, R3, RZ, P0 ;  /* 0x000000ff0300720c */ /* 0x000fe40000745270 */
[----:B------:R-:W-:Y:S01]  /*0ae0*/  PRMT R4, R4, 0xbb32, RZ ;  /* 0x0000bb3204047816 */ /* 0x000fe200000000ff */
[----:B------:R-:W-:Y:S01]  /*0af0*/  IMAD.MOV.U32 R3, RZ, RZ, R6 ;  /* 0x000000ffff037224 */ /* 0x000fe200078e0006 */
[----:B------:R-:W-:-:S02]  /*0b00*/  PRMT R5, R5, 0xbb32, RZ ;  /* 0x0000bb3205057816 */ /* 0x000fc400000000ff */
[----:B------:R-:W-:Y:S02]  /*0b10*/  ISETP.NE.AND P6, PT, R8, RZ, P0 ;  /* 0x000000ff0800720c */ /* 0x000fe400007c5270 */
[----:B------:R-:W-:Y:S02]  /*0b20*/  SEL R7, RZ, 0x1, !P1 ;  /* 0x00000001ff077807 */ /* 0x000fe40004800000 */
[----:B------:R-:W-:Y:S02]  /*0b30*/  ISETP.NE.AND P3, PT, R4, RZ, P0 ;  /* 0x000000ff0400720c */ /* 0x000fe40000765270 */
[----:B------:R-:W-:Y:S02]  /*0b40*/  ISETP.NE.AND P1, PT, R3, RZ, P0 ;  /* 0x000000ff0300720c */ /* 0x000fe40000725270 */
[----:B------:R-:W-:Y:S02]  /*0b50*/  ISETP.NE.AND P0, PT, R5, RZ, P0 ;  /* 0x000000ff0500720c */ /* 0x000fe40000705270 */
        /* <DEDUP_REMOVED lines=19> */
.L_x_36596:
        /* <DEDUP_REMOVED lines=15> */
.L_x_43719:


//--------------------- .text._ZN2at6native29vectorized_elementwise_kernelILi8ENS0_13AUnaryFunctorIssbZZZNS0_23logical_and_kernel_cudaERNS_14TensorIteratorEENKUlvE0_clEvENKUlvE3_clEvEUlssE_EESt5arrayIPcLm2EEEEviT0_T1_ --------------------------
	.section	.text._ZN2at6native29vectorized_elementwise_kernelILi8ENS0_13AUnaryFunctorIssbZZZNS0_23logical_and_kernel_cudaERNS_14TensorIteratorEENKUlvE0_clEvENKUlvE3_clEvEUlssE_EESt5arrayIPcLm2EEEEviT0_T1_,"ax",@progbits
	.align	128
        .global         _ZN2at6native29vectorized_elementwise_kernelILi8ENS0_13AUnaryFunctorIssbZZZNS0_23logical_and_kernel_cudaERNS_14TensorIteratorEENKUlvE0_clEvENKUlvE3_clEvEUlssE_EESt5arrayIPcLm2EEEEviT0_T1_
        .type           _ZN2at6native29vectorized_elementwise_kernelILi8ENS0_13AUnaryFunctorIssbZZZNS0_23logical_and_kernel_cudaERNS_14TensorIteratorEENKUlvE0_clEvENKUlvE3_clEvEUlssE_EESt5arrayIPcLm2EEEEviT0_T1_,@function
        .size           _ZN2at6native29vectorized_elementwise_kernelILi8ENS0_13AUnaryFunctorIssbZZZNS0_23logical_and_kernel_cudaERNS_14TensorIteratorEENKUlvE0_clEvENKUlvE3_clEvEUlssE_EESt5arrayIPcLm2EEEEviT0_T1_,(.L_x_43720 - _ZN2at6native29vectorized_elementwise_kernelILi8ENS0_13AUnaryFunctorIssbZZZNS0_23logical_and_kernel_cudaERNS_14TensorIteratorEENKUlvE0_clEvENKUlvE3_clEvEUlssE_EESt5arrayIPcLm2EEEEviT0_T1_)
        .other          _ZN2at6native29vectorized_elementwise_kernelILi8ENS0_13AUnaryFunctorIssbZZZNS0_23logical_and_kernel_cudaERNS_14TensorIteratorEENKUlvE0_clEvENKUlvE3_clEvEUlssE_EESt5arrayIPcLm2EEEEviT0_T1_,@"STO_CUDA_ENTRY STV_DEFAULT"
_ZN2at6native29vectorized_elementwise_kernelILi8ENS0_13AUnaryFunctorIssbZZZNS0_23logical_and_kernel_cudaERNS_14TensorIteratorEENKUlvE0_clEvENKUlvE3_clEvEUlssE_EESt5arrayIPcLm2EEEEviT0_T1_:
.text._ZN2at6native29vectorized_elementwise_kernelILi8ENS0_13AUnaryFunctorIssbZZZNS0_23logical_and_kernel_cudaERNS_14TensorIteratorEENKUlvE0_clEvENKUlvE3_clEvEUlssE_EESt5arrayIPcLm2EEEEviT0_T1_:
        /* <DEDUP_REMOVED lines=101> */
.L_x_36600:
        /* <DEDUP_REMOVED lines=8> */
.L_x_36601:
        /* <DEDUP_REMOVED lines=8> */
.L_x_36602:
        /* <DEDUP_REMOVED lines=8> */
.L_x_36603:
        /* <DEDUP_REMOVED lines=9> */
.L_x_36604:
[----:B------:R-:W-:Y:S05]  /*0860*/  BSYNC.RELIABLE B1 ;  /* 0x0000000000017941 */ /* 0x000fea0003800100 */
.L_x_36599:
[----:B------:R-:W-:-:S13]  /*0870*/  ISETP.GE.U32.AND P0, PT, R17, R16, PT ;  /* 0x000000101100720c */ /* 0x000fda0003f06070 */
[----:B012---:R-:W0:Y:S01]  /*0880*/  @!P0 LDC.64 R6, c[0x0][0x388] ;  /* 0x0000e200ff068b82 */ /* 0x007e220000000a00 */
[----:B------:R-:W-:Y:S02]  /*0890*/  @!P0 IMAD.IADD R5, R0, 0x1, R17 ;  /* 0x0000000100058824 */ /* 0x000fe400078e0211 */
[----:B------:R-:W-:-:S03]  /*08a0*/  @!P0 VIADD R17, R17, 0x80 ;  /* 0x0000008011118836 */ /* 0x000fc60000000000 */
[----:B0-----:R-:W-:-:S05]  /*08b0*/  @!P0 IADD3 R4, P1, PT, R5, R6, RZ ;  /* 0x0000000605048210 */ /* 0x001fca0007f3e0ff */
[----:B------:R-:W-:-:S05]  /*08c0*/  @!P0 IMAD.X R5, RZ, RZ, R7, P1 ;  /* 0x000000ffff058224 */ /* 0x000fca00008e0607 */
[----:B------:R3:W-:Y:S03]  /*08d0*/  @!P0 STG.E.U8 desc[UR6][R4.64], R3 ;  /* 0x0000000304008986 */ /* 0x0007e6000c101106 */
.L_x_36605:
[----:B------:R-:W-:Y:S05]  /*08e0*/  BSYNC.RECONVERGENT B0 ;  /* 0x0000000000007941 */ /* 0x000fea0003800200 */
.L_x_36598:
        /* <DEDUP_REMOVED lines=9> */
.L_x_36597:
        /* <DEDUP_REMOVED lines=11> */
[----:B------:R-:W-:Y:S02]  /*0a30*/  ISETP.NE.AND P1, PT, R3, RZ, P0 ;  /* 0x000000ff0300720c */ /* 0x000fe40000725270 */
[----:B------:R-:W-:Y:S01]  /*0a40*/  PRMT R4, R4, 0xbb32, RZ ;  /* 0x0000bb3204047816 */ /* 0x000fe200000000ff */
[----:B------:R-:W-:Y:S01]  /*0a50*/  IMAD.MOV.U32 R3, RZ, RZ, R8 ;  /* 0x000000ffff037224 */ /* 0x000fe200078e0008 */
[----:B------:R-:W-:-:S02]  /*0a60*/  PRMT R9, R5, 0xbb32, RZ ;  /* 0x0000bb3205097816 */ /* 0x000fc400000000ff */
[C---:B------:R-:W-:Y:S02]  /*0a70*/  PRMT R10, R7.reuse, 0x9910, RZ ;  /* 0x00009910070a7816 */ /* 0x040fe400000000ff */
[----:B------:R-:W-:Y:S02]  /*0a80*/  PRMT R5, R6, 0x9910, RZ ;  /* 0x0000991006057816 */ /* 0x000fe400000000ff */
[----:B------:R-:W-:Y:S02]  /*0a90*/  PRMT R7, R7, 0xbb32, RZ ;  /* 0x0000bb3207077816 */ /* 0x000fe400000000ff */
[----:B------:R-:W-:Y:S01]  /*0aa0*/  ISETP.NE.AND P6, PT, R4, RZ, P0 ;  /* 0x000000ff0400720c */ /* 0x000fe200007c5270 */
[----:B------:R-:W-:Y:S01]  /*0ab0*/  IMAD.MOV.U32 R4, RZ, RZ, R9 ;  /* 0x000000ffff047224 */ /* 0x000fe200078e0009 */
[----:B------:R-:W-:Y:S01]  /*0ac0*/  ISETP.NE.AND P4, PT, R3, RZ, P0 ;  /* 0x000000ff0300720c */ /* 0x000fe20000785270 */
[----:B------:R-:W-:Y:S01]  /*0ad0*/  IMAD.MOV.U32 R3, RZ, RZ, R10 ;  /* 0x000000ffff037224 */ /* 0x000fe200078e000a */
[----:B------:R-:W-:Y:S01]  /*0ae0*/  ISETP.NE.AND P2, PT, R5, RZ, P0 ;  /* 0x000000ff0500720c */ /* 0x000fe20000745270 */
[----:B------:R-:W-:Y:S01]  /*0af0*/  IMAD.MOV.U32 R5, RZ, RZ, R7 ;  /* 0x000000ffff057224 */ /* 0x000fe200078e0007 */
[----:B------:R-:W-:-:S02]  /*0b00*/  PRMT R6, R6, 0xbb32, RZ ;  /* 0x0000bb3206067816 */ /* 0x000fc400000000ff */
[----:B------:R-:W-:Y:S02]  /*0b10*/  SEL R11, RZ, 0x1, !P1 ;  /* 0x00000001ff0b7807 */ /* 0x000fe40004800000 */
[----:B------:R-:W-:Y:S02]  /*0b20*/  ISETP.NE.AND P5, PT, R4, RZ, P0 ;  /* 0x000000ff0400720c */ /* 0x000fe400007a5270 */
[----:B------:R-:W-:Y:S02]  /*0b30*/  ISETP.NE.AND P3, PT, R6, RZ, P0 ;  /* 0x000000ff0600720c */ /* 0x000fe40000765270 */
[----:B------:R-:W-:Y:S02]  /*0b40*/  ISETP.NE.AND P1, PT, R3, RZ, P0 ;  /* 0x000000ff0300720c */ /* 0x000fe40000725270 */
[----:B------:R-:W-:Y:S02]  /*0b50*/  ISETP.NE.AND P0, PT, R5, RZ, P0 ;  /* 0x000000ff0500720c */ /* 0x000fe40000705270 */
        /* <DEDUP_REMOVED lines=18> */
.L_x_36606:
        /* <DEDUP_REMOVED lines=16> */
.L_x_43720:


//--------------------- .text._ZN2at6native18elementwise_kernelILi128ELi4EZNS0_15gpu_kernel_implINS0_13BinaryFunctorIssbZZZNS0_23logical_and_kernel_cudaERNS_14TensorIteratorEENKUlvE0_clEvENKUlvE3_clEvEUlssE_EEEEvRNS_18TensorIteratorBaseERKT_EUliE_EEviT1_ --------------------------
	.section	.text._ZN2at6native18elementwise_kernelILi128ELi4EZNS0_15gpu_kernel_implINS0_13BinaryFunctorIssbZZZNS0_23logical_and_kernel_cudaERNS_14TensorIteratorEENKUlvE0_clEvENKUlvE3_clEvEUlssE_EEEEvRNS_18TensorIteratorBaseERKT_EUliE_EEviT1_,"ax",@progbits
	.align	128
        .global         _ZN2at6native18elementwise_kernelILi128ELi4EZNS0_15gpu_kernel_implINS0_13BinaryFunctorIssbZZZNS0_23logical_and_kernel_cudaERNS_14TensorIteratorEENKUlvE0_clEvENKUlvE3_clEvEUlssE_EEEEvRNS_18TensorIteratorBaseERKT_EUliE_EEviT1_
        .type           _ZN2at6native18elementwise_kernelILi128ELi4EZNS0_15gpu_kernel_implINS0_13BinaryFunctorIssbZZZNS0_23logical_and_kernel_cudaERNS_14TensorIteratorEENKUlvE0_clEvENKUlvE3_clEvEUlssE_EEEEvRNS_18TensorIteratorBaseERKT_EUliE_EEviT1_,@function
        .size           _ZN2at6native18elementwise_kernelILi128ELi4EZNS0_15gpu_kernel_implINS0_13BinaryFunctorIssbZZZNS0_23logical_and_kernel_cudaERNS_14TensorIteratorEENKUlvE0_clEvENKUlvE3_clEvEUlssE_EEEEvRNS_18TensorIteratorBaseERKT_EUliE_EEviT1_,(.L_x_43721 - _ZN2at6native18elementwise_kernelILi128ELi4EZNS0_15gpu_kernel_implINS0_13BinaryFunctorIssbZZZNS0_23logical_and_kernel_cudaERNS_14TensorIteratorEENKUlvE0_clEvENKUlvE3_clEvEUlssE_EEEEvRNS_18TensorIteratorBaseERKT_EUliE_EEviT1_)
        .other          _ZN2at6native18elementwise_kernelILi128ELi4EZNS0_15gpu_kernel_implINS0_13BinaryFunctorIssbZZZNS0_23logical_and_kernel_cudaERNS_14TensorIteratorEENKUlvE0_clEvENKUlvE3_clEvEUlssE_EEEEvRNS_18TensorIteratorBaseERKT_EUliE_EEviT1_,@"STO_CUDA_ENTRY STV_DEFAULT"
_ZN2at6native18elementwise_kernelILi128ELi4EZNS0_15gpu_kernel_implINS0_13BinaryFunctorIssbZZZNS0_23logical_and_kernel_cudaERNS_14TensorIteratorEENKUlvE0_clEvENKUlvE3_clEvEUlssE_EEEEvRNS_18TensorIteratorBaseERKT_EUliE_EEviT1_:
.text._ZN2at6native18elementwise_kernelILi128ELi4EZNS0_15gpu_kernel_implINS0_13BinaryFunctorIssbZZZNS0_23logical_and_kernel_cudaERNS_14TensorIteratorEENKUlvE0_clEvENKUlvE3_clEvEUlssE_EEEEvRNS_18TensorIteratorBaseERKT_EUliE_EEviT1_:
        /* <DEDUP_REMOVED lines=371> */
.L_x_36609:
        /* <DEDUP_REMOVED lines=16> */
.L_x_36613:
[----:B------:R0:W5:Y:S01]  /*1830*/  LDG.E.U8 R19, desc[UR36][R2.64] ;  /* 0x0000002402137981 */ /* 0x000162000c1e1100 */
[----:B------:R-:W-:Y:S05]  /*1840*/  BRA `(.L_x_36615) ;  /* 0x0000000c004c7947 */ /* 0x000fea0003800000 */
.L_x_36612:
        /* <DEDUP_REMOVED lines=8> */
.L_x_36617:
[----:B------:R0:W5:Y:S01]  /*18d0*/  LDG.E.U16 R19, desc[UR36][R2.64] ;  /* 0x0000002402137981 */ /* 0x000162000c1e1500 */
[----:B------:R-:W-:Y:S05]  /*18e0*/  BRA `(.L_x_36615) ;  /* 0x0000000c00247947 */ /* 0x000fea0003800000 */
.L_x_36616:
[----:B------:R0:W5:Y:S01]  /*18f0*/  LDG.E.U16 R19, desc[UR36][R2.64] ;  /* 0x0000002402137981 */ /* 0x000162000c1e1500 */
[----:B------:R-:W-:Y:S05]  /*1900*/  BRA `(.L_x_36615) ;  /* 0x0000000c001c7947 */ /* 0x000fea0003800000 */
.L_x_36611:
        /* <DEDUP_REMOVED lines=9> */
.L_x_36619:
[----:B------:R-:W2:Y:S02]  /*19a0*/  LDG.E.U16 R0, desc[UR36][R2.64] ;  /* 0x0000002402007981 */ /* 0x000ea4000c1e1500 */
[----:B--2---:R-:W-:-:S06]  /*19b0*/  HADD2.F32 R0, -RZ, R0.H0_H0 ;  /* 0x20000000ff007230 */ /* 0x004fcc0000004100 */
[----:B------:R-:W0:Y:S02]  /*19c0*/  F2I.FTZ.TRUNC.NTZ R0, R0 ;  /* 0x0000000000007305 */ /* 0x000e24000021f100 */
[----:B0-----:R-:W-:Y:S01]  /*19d0*/  PRMT R19, R0, 0x7610, R19 ;  /* 0x0000761000137816 */ /* 0x001fe20000000013 */
[----:B------:R-:W-:Y:S06]  /*19e0*/  BRA `(.L_x_36615) ;  /* 0x0000000800e47947 */ /* 0x000fec0003800000 */
.L_x_36618:
        /* <DEDUP_REMOVED lines=9> */
.L_x_36621:
[----:B------:R-:W2:Y:S02]  /*1a80*/  LDG.E.U16 R2, desc[UR36][R2.64] ;  /* 0x0000002402027981 */ /* 0x000ea4000c1e1500 */
[----:B--2---:R-:W-:-:S06]  /*1a90*/  HADD2.F32 R0, -RZ, R2.H0_H0 ;  /* 0x20000002ff007230 */ /* 0x004fcc0000004100 */
[----:B------:R-:W0:Y:S02]  /*1aa0*/  F2I.FTZ.TRUNC.NTZ R0, R0 ;  /* 0x0000000000007305 */ /* 0x000e24000021f100 */
[----:B0-----:R-:W-:Y:S01]  /*1ab0*/  PRMT R19, R0, 0x7610, R19 ;  /* 0x0000761000137816 */ /* 0x001fe20000000013 */
[----:B------:R-:W-:Y:S06]  /*1ac0*/  BRA `(.L_x_36615) ;  /* 0x0000000800ac7947 */ /* 0x000fec0003800000 */
.L_x_36620:
[----:B------:R-:W2:Y:S02]  /*1ad0*/  LDG.E.64 R2, desc[UR36][R2.64] ;  /* 0x0000002402027981 */ /* 0x000ea4000c1e1b00 */
[----:B--2---:R0:W1:Y:S01]  /*1ae0*/  F2I.F64.TRUNC R19, R2 ;  /* 0x0000000200137311 */ /* 0x004062000030d100 */
[----:B------:R-:W-:Y:S05]  /*1af0*/  BRA `(.L_x_36615) ;  /* 0x0000000800a07947 */ /* 0x000fea0003800000 */
.L_x_36610:
        /* <DEDUP_REMOVED lines=12> */
.L_x_36624:
[----:B------:R-:W2:Y:S02]  /*1bc0*/  LDG.E.64 R2, desc[UR36][R2.64] ;  /* 0x0000002402027981 */ /* 0x000ea4000c1e1b00 */
[----:B--2---:R3:W4:Y:S01]  /*1bd0*/  F2I.F64.TRUNC R19, R2 ;  /* 0x0000000200137311 */ /* 0x004722000030d100 */
[----:B------:R-:W-:Y:S05]  /*1be0*/  BRA `(.L_x_36615) ;  /* 0x0000000800647947 */ /* 0x000fea0003800000 */
.L_x_36623:
        /* <DEDUP_REMOVED lines=27> */
.L_x_36626:
        /* <DEDUP_REMOVED lines=14> */
.L_x_36625:
[----:B------:R-:W2:Y:S02]  /*1e80*/  LDG.E.U16 R0, desc[UR36][R2.64] ;  /* 0x0000002402007981 */ /* 0x000ea4000c1e1500 */
[----:B--2---:R-:W-:-:S06]  /*1e90*/  SHF.L.U32 R0, R0, 0x10, RZ ;  /* 0x0000001000007819 */ /* 0x004fcc00000006ff */
[----:B------:R-:W0:Y:S02]  /*1ea0*/  F2I.FTZ.TRUNC.NTZ R0, R0 ;  /* 0x0000000000007305 */ /* 0x000e24000021f100 */
[----:B0-----:R-:W-:Y:S01]  /*1eb0*/  PRMT R19, R0, 0x7610, R19 ;  /* 0x0000761000137816 */ /* 0x001fe20000000013 */
[----:B------:R-:W-:Y:S06]  /*1ec0*/  BRA `(.L_x_36615) ;  /* 0x0000000400ac7947 */ /* 0x000fec0003800000 */
.L_x_36622:
        /* <DEDUP_REMOVED lines=10> */
.L_x_36629:
        /* <DEDUP_REMOVED lines=21> */
.L_x_36633:
[----:B------:R-:W-:Y:S05]  /*20c0*/  BSYNC.RECONVERGENT B1 ;  /* 0x0000000000017941 */ /* 0x000fea0003800200 */
.L_x_36632:
[----:B------:R-:W-:Y:S01]  /*20d0*/  IMAD.SHL.U32 R0, R0, 0x100000, RZ ;  /* 0x0010000000007824 */ /* 0x000fe200078e00ff */
[----:B------:R-:W-:-:S04]  /*20e0*/  LEA R2, R2, 0x3b800000, 0x17 ;  /* 0x3b80000002027811 */ /* 0x000fc800078eb8ff */
[----:B------:R-:W-:-:S07]  /*20f0*/  LOP3.LUT R0, R2, R0, R7, 0xfe, !PT ;  /* 0x0000000002007212 */ /* 0x000fce00078efe07 */
.L_x_36631:
[----:B------:R-:W-:Y:S05]  /*2100*/  BSYNC.RECONVERGENT B0 ;  /* 0x0000000000007941 */ /* 0x000fea0003800200 */
.L_x_36630:
[----:B------:R-:W0:Y:S02]  /*2110*/  F2I.FTZ.TRUNC.NTZ R0, R0 ;  /* 0x0000000000007305 */ /* 0x000e24000021f100 */
[----:B0-----:R-:W-:Y:S01]  /*2120*/  PRMT R19, R0, 0x7610, R19 ;  /* 0x0000761000137816 */ /* 0x001fe20000000013 */
[----:B------:R-:W-:Y:S06]  /*2130*/  BRA `(.L_x_36615) ;  /* 0x0000000400107947 */ /* 0x000fec0003800000 */
.L_x_36628:
        /* <DEDUP_REMOVED lines=21> */
.L_x_36637:
[----:B------:R-:W-:Y:S05]  /*2290*/  BSYNC.RECONVERGENT B1 ;  /* 0x0000000000017941 */ /* 0x000fea0003800200 */
.L_x_36636:
[----:B------:R-:W-:Y:S01]  /*22a0*/  IMAD.SHL.U32 R0, R0, 0x200000, RZ ;  /* 0x0020000000007824 */ /* 0x000fe200078e00ff */
[----:B------:R-:W-:-:S04]  /*22b0*/  LEA R2, R2, 0x37800000, 0x17 ;  /* 0x3780000002027811 */ /* 0x000fc800078eb8ff */
[----:B------:R-:W-:-:S07]  /*22c0*/  LOP3.LUT R0, R2, R0, R7, 0xfe, !PT ;  /* 0x0000000002007212 */ /* 0x000fce00078efe07 */
.L_x_36635:
[----:B------:R-:W-:Y:S05]  /*22d0*/  BSYNC.RECONVERGENT B0 ;  /* 0x0000000000007941 */ /* 0x000fea0003800200 */
.L_x_36634:
[----:B------:R-:W0:Y:S02]  /*22e0*/  F2I.FTZ.TRUNC.NTZ R0, R0 ;  /* 0x0000000000007305 */ /* 0x000e24000021f100 */
[----:B0-----:R-:W-:Y:S01]  /*22f0*/  PRMT R19, R0, 0x7610, R19 ;  /* 0x0000761000137816 */ /* 0x001fe20000000013 */
[----:B------:R-:W-:Y:S06]  /*2300*/  BRA `(.L_x_36615) ;  /* 0x00000000009c7947 */ /* 0x000fec0003800000 */
.L_x_36627:
[----:B------:R-:W-:-:S09]  /*2310*/  UISETP.NE.AND UP0, UPT, UR4, 0x1c, UPT ;  /* 0x0000001c0400788c */ /* 0x000fd2000bf05270 */
[----:B------:R-:W-:Y:S05]  /*2320*/  BRA.U !UP0, `(.L_x_36638) ;  /* 0x0000000108907547 */ /* 0x000fea000b800000 */
[----:B------:R-:W-:-:S09]  /*2330*/  UISETP.NE.AND UP0, UPT, UR4, 0x1d, UPT ;  /* 0x0000001d0400788c */ /* 0x000fd2000bf05270 */
[----:B------:R-:W-:Y:S05]  /*2340*/  BRA.U !UP0, `(.L_x_36639) ;  /* 0x0000000108807547 */ /* 0x000fea000b800000 */
[----:B------:R-:W-:-:S09]  /*2350*/  UISETP.NE.AND UP0, UPT, UR4, 0x2c, UPT ;  /* 0x0000002c0400788c */ /* 0x000fd2000bf05270 */
[----:B------:R-:W-:Y:S05]  /*2360*/  BRA.U !UP0, `(.L_x_36640) ;  /* 0x0000000108487547 */ /* 0x000fea000b800000 */
.L_x_36614:
        /* <DEDUP_REMOVED lines=16> */
.L_x_36641:
[----:B------:R-:W-:Y:S01]  /*2470*/  PRMT R19, RZ, 0x7610, R19 ;  /* 0x00007610ff137816 */ /* 0x000fe20000000013 */
[----:B------:R-:W-:Y:S06]  /*2480*/  BRA `(.L_x_36615) ;  /* 0x00000000003c7947 */ /* 0x000fec0003800000 */
.L_x_36640:
        /* <DEDUP_REMOVED lines=8> */
.L_x_36643:
[----:B------:R-:W-:Y:S05]  /*2510*/  BSYNC.RECONVERGENT B0 ;  /* 0x0000000000007941 */ /* 0x000fea0003800200 */
.L_x_36642:
[----:B------:R-:W0:Y:S02]  /*2520*/  F2I.FTZ.TRUNC.NTZ R0, R0 ;  /* 0x0000000000007305 */ /* 0x000e24000021f100 */
[----:B0-----:R-:W-:Y:S01]  /*2530*/  PRMT R19, R0, 0x7610, R19 ;  /* 0x0000761000137816 */ /* 0x001fe20000000013 */
[----:B------:R-:W-:Y:S06]  /*2540*/  BRA `(.L_x_36615) ;  /* 0x00000000000c7947 */ /* 0x000fec0003800000 */
.L_x_36639:
[----:B------:R2:W5:Y:S01]  /*2550*/  LDG.E.U16 R19, desc[UR36][R2.64] ;  /* 0x0000002402137981 */ /* 0x000562000c1e1500 */
[----:B------:R-:W-:Y:S05]  /*2560*/  BRA `(.L_x_36615) ;  /* 0x0000000000047947 */ /* 0x000fea0003800000 */
.L_x_36638:
[----:B------:R1:W5:Y:S02]  /*2570*/  LDG.E.U16 R19, desc[UR36][R2.64] ;  /* 0x0000002402137981 */ /* 0x000364000c1e1500 */
.L_x_36615:
        /* <DEDUP_REMOVED lines=16> */
.L_x_36647:
[----:B------:R3:W5:Y:S01]  /*2680*/  LDG.E.U8 R0, desc[UR36][R2.64] ;  /* 0x0000002402007981 */ /* 0x000762000c1e1100 */
[----:B------:R-:W-:Y:S05]  /*2690*/  BRA `(.L_x_36649) ;  /* 0x0000000c004c7947 */ /* 0x000fea0003800000 */
.L_x_36646:
        /* <DEDUP_REMOVED lines=8> */
.L_x_36651:
[----:B------:R1:W5:Y:S01]  /*2720*/  LDG.E.U16 R0, desc[UR36][R2.64] ;  /* 0x0000002402007981 */ /* 0x000362000c1e1500 */
[----:B------:R-:W-:Y:S05]  /*2730*/  BRA `(.L_x_36649) ;  /* 0x0000000c00247947 */ /* 0x000fea0003800000 */
.L_x_36650:
[----:B------:R2:W5:Y:S01]  /*2740*/  LDG.E.U16 R0, desc[UR36][R2.64] ;  /* 0x0000002402007981 */ /* 0x000562000c1e1500 */
[----:B------:R-:W-:Y:S05]  /*2750*/  BRA `(.L_x_36649) ;  /* 0x0000000c001c7947 */ /* 0x000fea0003800000 */
.L_x_36645:
        /* <DEDUP_REMOVED lines=9> */
.L_x_36653:
[----:B------:R-:W2:Y:S02]  /*27f0*/  LDG.E.U16 R4, desc[UR36][R2.64] ;  /* 0x0000002402047981 */ /* 0x000ea4000c1e1500 */
[----:B--2---:R-:W-:-:S06]  /*2800*/  HADD2.F32 R4, -RZ, R4.H0_H0 ;  /* 0x20000004ff047230 */ /* 0x004fcc0000004100 */
[----:B------:R-:W0:Y:S02]  /*2810*/  F2I.FTZ.TRUNC.NTZ R4, R4 ;  /* 0x0000000400047305 */ /* 0x000e24000021f100 */
[----:B0-----:R-:W-:Y:S01]  /*2820*/  PRMT R0, R4, 0x7610, R0 ;  /* 0x0000761004007816 */ /* 0x001fe20000000000 */
[----:B------:R-:W-:Y:S06]  /*2830*/  BRA `(.L_x_36649) ;  /* 0x0000000800e47947 */ /* 0x000fec0003800000 */
.L_x_36652:
        /* <DEDUP_REMOVED lines=9> */
.L_x_36655:
[----:B------:R-:W2:Y:S02]  /*28d0*/  LDG.E.U16 R2, desc[UR36][R2.64] ;  /* 0x0000002402027981 */ /* 0x000ea4000c1e1500 */
[----:B--2---:R-:W-:-:S06]  /*28e0*/  HADD2.F32 R4, -RZ, R2.H0_H0 ;  /* 0x20000002ff047230 */ /* 0x004fcc0000004100 */
[----:B------:R-:W0:Y:S02]  /*28f0*/  F2I.FTZ.TRUNC.NTZ R4, R4 ;  /* 0x0000000400047305 */ /* 0x000e24000021f100 */
[----:B0-----:R-:W-:Y:S01]  /*2900*/  PRMT R0, R4, 0x7610, R0 ;  /* 0x0000761004007816 */ /* 0x001fe20000000000 */
[----:B------:R-:W-:Y:S06]  /*2910*/  BRA `(.L_x_36649) ;  /* 0x0000000800ac7947 */ /* 0x000fec0003800000 */
.L_x_36654:
[----:B------:R-:W2:Y:S02]  /*2920*/  LDG.E.64 R2, desc[UR36][R2.64] ;  /* 0x0000002402027981 */ /* 0x000ea4000c1e1b00 */
[----:B--2---:R0:W1:Y:S01]  /*2930*/  F2I.F64.TRUNC R0, R2 ;  /* 0x0000000200007311 */ /* 0x004062000030d100 */
[----:B------:R-:W-:Y:S05]  /*2940*/  BRA `(.L_x_36649) ;  /* 0x0000000800a07947 */ /* 0x000fea0003800000 */
.L_x_36644:
        /* <DEDUP_REMOVED lines=12> */
.L_x_36658:
[----:B------:R-:W2:Y:S02]  /*2a10*/  LDG.E.64 R2, desc[UR36][R2.64] ;  /* 0x0000002402027981 */ /* 0x000ea4000c1e1b00 */
[----:B--2---:R0:W1:Y:S01]  /*2a20*/  F2I.F64.TRUNC R0, R2 ;  /* 0x0000000200007311 */ /* 0x004062000030d100 */
[----:B------:R-:W-:Y:S05]  /*2a30*/  BRA `(.L_x_36649) ;  /* 0x0000000800647947 */ /* 0x000fea0003800000 */
.L_x_36657:
        /* <DEDUP_REMOVED lines=27> */
.L_x_36660:
        /* <DEDUP_REMOVED lines=14> */
.L_x_36659:
[----:B------:R-:W2:Y:S02]  /*2cd0*/  LDG.E.U16 R4, desc[UR36][R2.64] ;  /* 0x0000002402047981 */ /* 0x000ea4000c1e1500 */
[----:B--2---:R-:W-:-:S06]  /*2ce0*/  IMAD.U32 R4, R4, 0x10000, RZ ;  /* 0x0001000004047824 */ /* 0x004fcc00078e00ff */
[----:B------:R-:W0:Y:S02]  /*2cf0*/  F2I.FTZ.TRUNC.NTZ R4, R4 ;  /* 0x0000000400047305 */ /* 0x000e24000021f100 */
[----:B0-----:R-:W-:Y:S01]  /*2d00*/  PRMT R0, R4, 0x7610, R0 ;  /* 0x0000761004007816 */ /* 0x001fe20000000000 */
[----:B------:R-:W-:Y:S06]  /*2d10*/  BRA `(.L_x_36649) ;  /* 0x0000000400ac7947 */ /* 0x000fec0003800000 */
.L_x_36656:
        /* <DEDUP_REMOVED lines=10> */
.L_x_36663:
        /* <DEDUP_REMOVED lines=21> */
.L_x_36667:
[----:B------:R-:W-:Y:S05]  /*2f10*/  BSYNC.RECONVERGENT B1 ;  /* 0x0000000000017941 */ /* 0x000fea0003800200 */
.L_x_36666:
[----:B------:R-:W-:Y:S01]  /*2f20*/  IMAD.SHL.U32 R0, R0, 0x100000, RZ ;  /* 0x0010000000007824 */ /* 0x000fe200078e00ff */
[----:B------:R-:W-:-:S04]  /*2f30*/  LEA R2, R2, 0x3b800000, 0x17 ;  /* 0x3b80000002027811 */ /* 0x000fc800078eb8ff */
[----:B------:R-:W-:-:S07]  /*2f40*/  LOP3.LUT R4, R2, R0, R7, 0xfe, !PT ;  /* 0x0000000002047212 */ /* 0x000fce00078efe07 */
.L_x_36665:
[----:B------:R-:W-:Y:S05]  /*2f50*/  BSYNC.RECONVERGENT B0 ;  /* 0x0000000000007941 */ /* 0x000fea0003800200 */
.L_x_36664:
[----:B------:R-:W0:Y:S02]  /*2f60*/  F2I.FTZ.TRUNC.NTZ R4, R4 ;  /* 0x0000000400047305 */ /* 0x000e24000021f100 */
[----:B0-----:R-:W-:Y:S01]  /*2f70*/  PRMT R0, R4, 0x7610, R0 ;  /* 0x0000761004007816 */ /* 0x001fe20000000000 */
[----:B------:R-:W-:Y:S06]  /*2f80*/  BRA `(.L_x_36649) ;  /* 0x0000000400107947 */ /* 0x000fec0003800000 */
.L_x_36662:
        /* <DEDUP_REMOVED lines=21> */
.L_x_36671:
[----:B------:R-:W-:Y:S05]  /*30e0*/  BSYNC.RECONVERGENT B1 ;  /* 0x0000000000017941 */ /* 0x000fea0003800200 */
.L_x_36670:
[----:B------:R-:W-:Y:S01]  /*30f0*/  IMAD.SHL.U32 R0, R0, 0x200000, RZ ;  /* 0x0020000000007824 */ /* 0x000fe200078e00ff */
[----:B------:R-:W-:-:S04]  /*3100*/  LEA R2, R2, 0x37800000, 0x17 ;  /* 0x3780000002027811 */ /* 0x000fc800078eb8ff */
[----:B------:R-:W-:-:S07]  /*3110*/  LOP3.LUT R4, R2, R0, R7, 0xfe, !PT ;  /* 0x0000000002047212 */ /* 0x000fce00078efe07 */
.L_x_36669:
[----:B------:R-:W-:Y:S05]  /*3120*/  BSYNC.RECONVERGENT B0 ;  /* 0x0000000000007941 */ /* 0x000fea0003800200 */
.L_x_36668:
[----:B------:R-:W0:Y:S02]  /*3130*/  F2I.FTZ.TRUNC.NTZ R4, R4 ;  /* 0x0000000400047305 */ /* 0x000e24000021f100 */
[----:B0-----:R-:W-:Y:S01]  /*3140*/  PRMT R0, R4, 0x7610, R0 ;  /* 0x0000761004007816 */ /* 0x001fe20000000000 */
[----:B------:R-:W-:Y:S06]  /*3150*/  BRA `(.L_x_36649) ;  /* 0x00000000009c7947 */ /* 0x000fec0003800000 */
.L_x_36661:
[----:B------:R-:W-:-:S09]  /*3160*/  UISETP.NE.AND UP0, UPT, UR4, 0x1c, UPT ;  /* 0x0000001c0400788c */ /* 0x000fd2000bf05270 */
[----:B------:R-:W-:Y:S05]  /*3170*/  BRA.U !UP0, `(.L_x_36672) ;  /* 0x0000000108907547 */ /* 0x000fea000b800000 */
[----:B------:R-:W-:-:S09]  /*3180*/  UISETP.NE.AND UP0, UPT, UR4, 0x1d, UPT ;  /* 0x0000001d0400788c */ /* 0x000fd2000bf05270 */
[----:B------:R-:W-:Y:S05]  /*3190*/  BRA.U !UP0, `(.L_x_36673) ;  /* 0x0000000108807547 */ /* 0x000fea000b800000 */
[----:B------:R-:W-:-:S09]  /*31a0*/  UISETP.NE.AND UP0, UPT, UR4, 0x2c, UPT ;  /* 0x0000002c0400788c */ /* 0x000fd2000bf05270 */
[----:B------:R-:W-:Y:S05]  /*31b0*/  BRA.U !UP0, `(.L_x_36674) ;  /* 0x0000000108487547 */ /* 0x000fea000b800000 */
.L_x_36648:
        /* <DEDUP_REMOVED lines=16> */
.L_x_36675:
[----:B------:R-:W-:Y:S01]  /*32c0*/  PRMT R0, RZ, 0x7610, R0 ;  /* 0x00007610ff007816 */ /* 0x000fe20000000000 */
[----:B------:R-:W-:Y:S06]  /*32d0*/  BRA `(.L_x_36649) ;  /* 0x00000000003c7947 */ /* 0x000fec0003800000 */
.L_x_36674:
        /* <DEDUP_REMOVED lines=8> */
.L_x_36677:
[----:B------:R-:W-:Y:S05]  /*3360*/  BSYNC.RECONVERGENT B0 ;  /* 0x0000000000007941 */ /* 0x000fea0003800200 */
.L_x_36676:
[----:B------:R-:W0:Y:S02]  /*3370*/  F2I.FTZ.TRUNC.NTZ R4, R4 ;  /* 0x0000000400047305 */ /* 0x000e24000021f100 */
[----:B0-----:R-:W-:Y:S01]  /*3380*/  PRMT R0, R4, 0x7610, R0 ;  /* 0x0000761004007816 */ /* 0x001fe20000000000 */
[----:B------:R-:W-:Y:S06]  /*3390*/  BRA `(.L_x_36649) ;  /* 0x00000000000c7947 */ /* 0x000fec0003800000 */
.L_x_36673:
[----:B------:R0:W5:Y:S01]  /*33a0*/  LDG.E.U16 R0, desc[UR36][R2.64] ;  /* 0x0000002402007981 */ /* 0x000162000c1e1500 */
[----:B------:R-:W-:Y:S05]  /*33b0*/  BRA `(.L_x_36649) ;  /* 0x0000000000047947 */ /* 0x000fea0003800000 */
.L_x_36672:
[----:B------:R0:W5:Y:S02]  /*33c0*/  LDG.E.U16 R0, desc[UR36][R2.64] ;  /* 0x0000002402007981 */ /* 0x000164000c1e1500 */
.L_x_36649:
        /* <DEDUP_REMOVED lines=8> */
[----:B------:R-:W-:-:S04]  /*3450*/  ISETP.NE.AND P0, PT, R0, RZ, P0 ;  /* 0x000000ff0000720c */ /* 0x000fc80000705270 */
        /* <DEDUP_REMOVED lines=14> */
.L_x_36682:
[----:B------:R1:W-:Y:S01]  /*3540*/  STG.E.U8 desc[UR36][R2.64], R4 ;  /* 0x0000000402007986 */ /* 0x0003e2000c101124 */
[----:B------:R-:W-:Y:S05]  /*3550*/  BRA `(.L_x_36684) ;  /* 0x0000000c00007947 */ /* 0x000fea0003800000 */
.L_x_36681:
        /* <DEDUP_REMOVED lines=9> */
.L_x_36686:
[----:B------:R3:W-:Y:S01]  /*35f0*/  STG.E desc[UR36][R2.64], R4 ;  /* 0x0000000402007986 */ /* 0x0007e2000c101924 */
[----:B------:R-:W-:Y:S05]  /*3600*/  BRA `(.L_x_36684) ;  /* 0x0000000800d47947 */ /* 0x000fea0003800000 */
.L_x_36685:
[----:B------:R2:W-:Y:S01]  /*3610*/  STG.E.U16 desc[UR36][R2.64], R4 ;  /* 0x0000000402007986 */ /* 0x0005e2000c101524 */
[----:B------:R-:W-:Y:S05]  /*3620*/  BRA `(.L_x_36684) ;  /* 0x0000000800cc7947 */ /* 0x000fea0003800000 */
.L_x_36680:
        /* <DEDUP_REMOVED lines=9> */
.L_x_36688:
[----:B------:R-:W-:-:S04]  /*36c0*/  I2FP.F32.U32 R0, R4 ;  /* 0x0000000400007245 */ /* 0x000fc80000201000 */
[----:B------:R-:W-:-:S05]  /*36d0*/  F2FP.F16.F32.PACK_AB R0, RZ, R0 ;  /* 0x00000000ff00723e */ /* 0x000fca00000000ff */
[----:B------:R0:W-:Y:S01]  /*36e0*/  STG.E.U16 desc[UR36][R2.64], R0 ;  /* 0x0000000002007986 */ /* 0x0001e2000c101524 */
[----:B------:R-:W-:Y:S05]  /*36f0*/  BRA `(.L_x_36684) ;  /* 0x0000000800987947 */ /* 0x000fea0003800000 */
.L_x_36687:
        /* <DEDUP_REMOVED lines=10> */
.L_x_36690:
[----:B------:R-:W-:-:S04]  /*37a0*/  I2FP.F32.U32 R4, R4 ;  /* 0x0000000400047245 */ /* 0x000fc80000201000 */
[----:B------:R-:W-:-:S04]  /*37b0*/  F2FP.F16.F32.PACK_AB R5, RZ, R4 ;  /* 0x00000004ff05723e */ /* 0x000fc800000000ff */
[----:B------:R-:W-:-:S05]  /*37c0*/  PRMT R5, R5, 0x5410, RZ ;  /* 0x0000541005057816 */ /* 0x000fca00000000ff */
[----:B------:R0:W-:Y:S01]  /*37d0*/  STG.E desc[UR36][R2.64], R5 ;  /* 0x0000000502007986 */ /* 0x0001e2000c101924 */
[----:B------:R-:W-:Y:S05]  /*37e0*/  BRA `(.L_x_36684) ;  /* 0x00000008005c7947 */ /* 0x000fea0003800000 */
.L_x_36689:
[----:B------:R-:W0:Y:S02]  /*37f0*/  I2F.F64.U32 R4, R4 ;  /* 0x0000000400047312 */ /* 0x000e240000201800 */
[----:B0-----:R0:W-:Y:S01]  /*3800*/  STG.E.64 desc[UR36][R2.64], R4 ;  /* 0x0000000402007986 */ /* 0x0011e2000c101b24 */
[----:B------:R-:W-:Y:S05]  /*3810*/  BRA `(.L_x_36684) ;  /* 0x0000000800507947 */ /* 0x000fea0003800000 */
.L_x_36679:
        /* <DEDUP_REMOVED lines=10> */
.L_x_36693:
[----:B------:R-:W0:Y:S01]  /*38c0*/  I2F.F64.U32 R4, R4 ;  /* 0x0000000400047312 */ /* 0x000e220000201800 */
[----:B------:R-:W-:-:S05]  /*38d0*/  CS2R R6, SRZ ;  /* 0x0000000000067805 */ /* 0x000fca000001ff00 */
[----:B0-----:R0:W-:Y:S01]  /*38e0*/  STG.E.128 desc[UR36][R2.64], R4 ;  /* 0x0000000402007986 */ /* 0x0011e2000c101d24 */
[----:B------:R-:W-:Y:S05]  /*38f0*/  BRA `(.L_x_36684) ;  /* 0x0000000800187947 */ /* 0x000fea0003800000 */
.L_x_36692:
        /* <DEDUP_REMOVED lines=17> */
.L_x_36697:
[----:B------:R-:W-:Y:S05]  /*3a10*/  BSYNC.RECONVERGENT B0 ;  /* 0x0000000000007941 */ /* 0x000fea0003800200 */
.L_x_36696:
[----:B------:R0:W-:Y:S01]  /*3a20*/  STG.E.U8 desc[UR36][R2.64], R5 ;  /* 0x0000000502007986 */ /* 0x0001e2000c101124 */
[----:B------:R-:W-:Y:S05]  /*3a30*/  BRA `(.L_x_36684) ;  /* 0x0000000400c87947 */ /* 0x000fea0003800000 */
.L_x_36695:
        /* <DEDUP_REMOVED lines=16> */
.L_x_36694:
[----:B------:R-:W-:-:S04]  /*3b40*/  I2FP.F32.U32 R0, R4 ;  /* 0x0000000400007245 */ /* 0x000fc80000201000 */
[----:B------:R-:W-:-:S05]  /*3b50*/  F2FP.BF16.F32.PACK_AB R0, RZ, R0 ;  /* 0x00000000ff00723e */ /* 0x000fca00000010ff */
[----:B------:R0:W-:Y:S01]  /*3b60*/  STG.E.U16 desc[UR36][R2.64], R0 ;  /* 0x0000000002007986 */ /* 0x0001e2000c101524 */
[----:B------:R-:W-:Y:S05]  /*3b70*/  BRA `(.L_x_36684) ;  /* 0x0000000400787947 */ /* 0x000fea0003800000 */
.L_x_36691:
        /* <DEDUP_REMOVED lines=10> */
.L_x_36700:
        /* <DEDUP_REMOVED lines=12> */
.L_x_36703:
[----:B------:R-:W-:-:S04]  /*3ce0*/  SHF.R.U32.HI R0, RZ, 0x14, R5 ;  /* 0x00000014ff007819 */ /* 0x000fc80000011605 */
[----:B------:R-:W-:-:S04]  /*3cf0*/  LOP3.LUT R0, R0, 0x1, RZ, 0xc0, !PT ;  /* 0x0000000100007812 */ /* 0x000fc800078ec0ff */
[----:B------:R-:W-:-:S04]  /*3d00*/  IADD3 R0, PT, PT, R5, 0x487ffff, R0 ;  /* 0x0487ffff05007810 */ /* 0x000fc80007ffe000 */
[----:B------:R-:W-:-:S04]  /*3d10*/  SHF.R.U32.HI R0, RZ, 0x14, R0 ;  /* 0x00000014ff007819 */ /* 0x000fc80000011600 */
[----:B------:R-:W-:-:S07]  /*3d20*/  LOP3.LUT R4, R0, 0xff, RZ, 0xc0, !PT ;  /* 0x000000ff00047812 */ /* 0x000fce00078ec0ff */
.L_x_36704:
[----:B------:R-:W-:-:S07]  /*3d30*/  PRMT R0, R4, 0x7610, R0 ;  /* 0x0000761004007816 */ /* 0x000fce0000000000 */
.L_x_36702:
[----:B------:R-:W-:Y:S05]  /*3d40*/  BSYNC.RECONVERGENT B0 ;  /* 0x0000000000007941 */ /* 0x000fea0003800200 */
.L_x_36701:
[----:B------:R0:W-:Y:S01]  /*3d50*/  STG.E.U8 desc[UR36][R2.64], R0 ;  /* 0x0000000002007986 */ /* 0x0001e2000c101124 */
[----:B------:R-:W-:Y:S05]  /*3d60*/  BRA `(.L_x_36684) ;  /* 0x0000000000fc7947 */ /* 0x000fea0003800000 */
.L_x_36699:
        /* <DEDUP_REMOVED lines=12> */
.L_x_36707:
[----:B------:R-:W-:-:S04]  /*3e30*/  SHF.R.U32.HI R0, RZ, 0x15, R5 ;  /* 0x00000015ff007819 */ /* 0x000fc80000011605 */
[----:B------:R-:W-:-:S04]  /*3e40*/  LOP3.LUT R0, R0, 0x1, RZ, 0xc0, !PT ;  /* 0x0000000100007812 */ /* 0x000fc800078ec0ff */
[----:B------:R-:W-:-:S04]  /*3e50*/  IADD3 R0, PT, PT, R5, 0x88fffff, R0 ;  /* 0x088fffff05007810 */ /* 0x000fc80007ffe000 */
[----:B------:R-:W-:-:S04]  /*3e60*/  SHF.R.U32.HI R0, RZ, 0x15, R0 ;  /* 0x00000015ff007819 */ /* 0x000fc80000011600 */
[----:B------:R-:W-:-:S07]  /*3e70*/  LOP3.LUT R4, R0, 0xff, RZ, 0xc0, !PT ;  /* 0x000000ff00047812 */ /* 0x000fce00078ec0ff */
.L_x_36708:
[----:B------:R-:W-:-:S07]  /*3e80*/  PRMT R0, R4, 0x7610, R0 ;  /* 0x0000761004007816 */ /* 0x000fce0000000000 */
.L_x_36706:
[----:B------:R-:W-:Y:S05]  /*3e90*/  BSYNC.RECONVERGENT B0 ;  /* 0x0000000000007941 */ /* 0x000fea0003800200 */
.L_x_36705:
[----:B------:R0:W-:Y:S01]  /*3ea0*/  STG.E.U8 desc[UR36][R2.64], R0 ;  /* 0x0000000002007986 */ /* 0x0001e2000c101124 */
[----:B------:R-:W-:Y:S05]  /*3eb0*/  BRA `(.L_x_36684) ;  /* 0x0000000000a87947 */ /* 0x000fea0003800000 */
.L_x_36698:
[----:B------:R-:W-:-:S09]  /*3ec0*/  UISETP.NE.AND UP0, UPT, UR4, 0x1c, UPT ;  /* 0x0000001c0400788c */ /* 0x000fd2000bf05270 */
[----:B------:R-:W-:Y:S05]  /*3ed0*/  BRA.U !UP0, `(.L_x_36709) ;  /* 0x00000001089c7547 */ /* 0x000fea000b800000 */
[----:B------:R-:W-:-:S09]  /*3ee0*/  UISETP.NE.AND UP0, UPT, UR4, 0x1d, UPT ;  /* 0x0000001d0400788c */ /* 0x000fd2000bf05270 */
[----:B------:R-:W-:Y:S05]  /*3ef0*/  BRA.U !UP0, `(.L_x_36710) ;  /* 0x0000000108887547 */ /* 0x000fea000b800000 */
[----:B------:R-:W-:-:S09]  /*3f00*/  UISETP.NE.AND UP0, UPT, UR4, 0x2c, UPT ;  /* 0x0000002c0400788c */ /* 0x000fd2000bf05270 */
[----:B------:R-:W-:Y:S05]  /*3f10*/  BRA.U !UP0, `(.L_x_36711) ;  /* 0x0000000108447547 */ /* 0x000fea000b800000 */
.L_x_36683:
        /* <DEDUP_REMOVED lines=16> */
.L_x_36712:
[----:B------:R-:W-:Y:S05]  /*4020*/  BRA `(.L_x_36684) ;  /* 0x00000000004c7947 */ /* 0x000fea0003800000 */
.L_x_36711:
        /* <DEDUP_REMOVED lines=15> */
.L_x_36710:
[----:B------:R-:W-:-:S05]  /*4120*/  IMAD.MOV.U32 R5, RZ, RZ, RZ ;  /* 0x000000ffff057224 */ /* 0x000fca00078e00ff */
[----:B------:R0:W-:Y:S01]  /*4130*/  STG.E.64 desc[UR36][R2.64], R4 ;  /* 0x0000000402007986 */ /* 0x0001e2000c101b24 */
[----:B------:R-:W-:Y:S05]  /*4140*/  BRA `(.L_x_36684) ;  /* 0x0000000000047947 */ /* 0x000fea0003800000 */
.L_x_36709:
[----:B------:R0:W-:Y:S02]  /*4150*/  STG.E desc[UR36][R2.64], R4 ;  /* 0x0000000402007986 */ /* 0x0001e4000c101924 */
.L_x_36684:
[----:B------:R-:W-:Y:S05]  /*4160*/  BSYNC.RECONVERGENT B6 ;  /* 0x0000000000067941 */ /* 0x000fea0003800200 */
.L_x_36678:
[----:B------:R-:W-:-:S07]  /*4170*/  VIADD R17, R17, 0x80 ;  /* 0x0000008011117836 */ /* 0x000fce0000000000 */
.L_x_36608:
[----:B------:R-:W-:Y:S05]  /*4180*/  BSYNC.RECONVERGENT B7 ;  /* 0x0000000000077941 */ /* 0x000fea0003800200 */
.L_x_36607:
        /* <DEDUP_REMOVED lines=358> */
.L_x_36715:
        /* <DEDUP_REMOVED lines=16> */
.L_x_36719:
[----:B------:R0:W5:Y:S01]  /*58f0*/  LDG.E.U8 R19, desc[UR36][R2.64] ;  /* 0x0000002402137981 */ /* 0x000162000c1e1100 */
[----:B------:R-:W-:Y:S05]  /*5900*/  BRA `(.L_x_36721) ;  /* 0x0000000c004c7947 */ /* 0x000fea0003800000 */
.L_x_36718:
        /* <DEDUP_REMOVED lines=8> */
.L_x_36723:
[----:B------:R0:W5:Y:S01]  /*5990*/  LDG.E.U16 R19, desc[UR36][R2.64] ;  /* 0x0000002402137981 */ /* 0x000162000c1e1500 */
[----:B------:R-:W-:Y:S05]  /*59a0*/  BRA `(.L_x_36721) ;  /* 0x0000000c00247947 */ /* 0x000fea0003800000 */
.L_x_36722:
[----:B------:R0:W5:Y:S01]  /*59b0*/  LDG.E.U16 R19, desc[UR36][R2.64] ;  /* 0x0000002402137981 */ /* 0x000162000c1e1500 */
[----:B------:R-:W-:Y:S05]  /*59c0*/  BRA `(.L_x_36721) ;  /* 0x0000000c001c7947 */ /* 0x000fea0003800000 */
.L_x_36717:
        /* <DEDUP_REMOVED lines=9> */
.L_x_36725:
[----:B------:R-:W2:Y:S02]  /*5a60*/  LDG.E.U16 R0, desc[UR36][R2.64] ;  /* 0x0000002402007981 */ /* 0x000ea4000c1e1500 */
[----:B--2---:R-:W-:-:S06]  /*5a70*/  HADD2.F32 R0, -RZ, R0.H0_H0 ;  /* 0x20000000ff007230 */ /* 0x004fcc0000004100 */
[----:B------:R-:W0:Y:S02]  /*5a80*/  F2I.FTZ.TRUNC.NTZ R0, R0 ;  /* 0x0000000000007305 */ /* 0x000e24000021f100 */
[----:B0-----:R-:W-:Y:S01]  /*5a90*/  PRMT R19, R0, 0x7610, R19 ;  /* 0x0000761000137816 */ /* 0x001fe20000000013 */
[----:B------:R-:W-:Y:S06]  /*5aa0*/  BRA `(.L_x_36721) ;  /* 0x0000000800e47947 */ /* 0x000fec0003800000 */
.L_x_36724:
        /* <DEDUP_REMOVED lines=9> */
.L_x_36727:
[----:B------:R-:W2:Y:S02]  /*5b40*/  LDG.E.U16 R2, desc[UR36][R2.64] ;  /* 0x0000002402027981 */ /* 0x000ea4000c1e1500 */
[----:B--2---:R-:W-:-:S06]  /*5b50*/  HADD2.F32 R0, -RZ, R2.H0_H0 ;  /* 0x20000002ff007230 */ /* 0x004fcc0000004100 */
[----:B------:R-:W0:Y:S02]  /*5b60*/  F2I.FTZ.TRUNC.NTZ R0, R0 ;  /* 0x0000000000007305 */ /* 0x000e24000021f100 */
[----:B0-----:R-:W-:Y:S01]  /*5b70*/  PRMT R19, R0, 0x7610, R19 ;  /* 0x0000761000137816 */ /* 0x001fe20000000013 */
[----:B------:R-:W-:Y:S06]  /*5b80*/  BRA `(.L_x_36721) ;  /* 0x0000000800ac7947 */ /* 0x000fec0003800000 */
.L_x_36726:
[----:B------:R-:W2:Y:S02]  /*5b90*/  LDG.E.64 R2, desc[UR36][R2.64] ;  /* 0x0000002402027981 */ /* 0x000ea4000c1e1b00 */
[----:B--2---:R0:W1:Y:S01]  /*5ba0*/  F2I.F64.TRUNC R19, R2 ;  /* 0x0000000200137311 */ /* 0x004062000030d100 */
[----:B------:R-:W-:Y:S05]  /*5bb0*/  BRA `(.L_x_36721) ;  /* 0x0000000800a07947 */ /* 0x000fea0003800000 */
.L_x_36716:
        /* <DEDUP_REMOVED lines=12> */
.L_x_36730:
[----:B------:R-:W2:Y:S02]  /*5c80*/  LDG.E.64 R2, desc[UR36][R2.64] ;  /* 0x0000002402027981 */ /* 0x000ea4000c1e1b00 */
[----:B--2---:R0:W1:Y:S01]  /*5c90*/  F2I.F64.TRUNC R19, R2 ;  /* 0x0000000200137311 */ /* 0x004062000030d100 */
[----:B------:R-:W-:Y:S05]  /*5ca0*/  BRA `(.L_x_36721) ;  /* 0x0000000800647947 */ /* 0x000fea0003800000 */
.L_x_36729:
        /* <DEDUP_REMOVED lines=27> */
.L_x_36732:
        /* <DEDUP_REMOVED lines=14> */
.L_x_36731:
[----:B------:R-:W2:Y:S02]  /*5f40*/  LDG.E.U16 R0, desc[UR36][R2.64] ;  /* 0x0000002402007981 */ /* 0x000ea4000c1e1500 */
[----:B--2---:R-:W-:-:S06]  /*5f50*/  IMAD.U32 R0, R0, 0x10000, RZ ;  /* 0x0001000000007824 */ /* 0x004fcc00078e00ff */
[----:B------:R-:W0:Y:S02]  /*5f60*/  F2I.FTZ.TRUNC.NTZ R0, R0 ;  /* 0x0000000000007305 */ /* 0x000e24000021f100 */
[----:B0-----:R-:W-:Y:S01]  /*5f70*/  PRMT R19, R0, 0x7610, R19 ;  /* 0x0000761000137816 */ /* 0x001fe20000000013 */
[----:B------:R-:W-:Y:S06]  /*5f80*/  BRA `(.L_x_36721) ;  /* 0x0000000400ac7947 */ /* 0x000fec0003800000 */
.L_x_36728:
        /* <DEDUP_REMOVED lines=10> */
.L_x_36735:
        /* <DEDUP_REMOVED lines=21> */
.L_x_36739:
[----:B------:R-:W-:Y:S05]  /*6180*/  BSYNC.RECONVERGENT B1 ;  /* 0x0000000000017941 */ /* 0x000fea0003800200 */
.L_x_36738:
[----:B------:R-:W-:Y:S01]  /*6190*/  IMAD.SHL.U32 R0, R0, 0x100000, RZ ;  /* 0x0010000000007824 */ /* 0x000fe200078e00ff */
[----:B------:R-:W-:-:S04]  /*61a0*/  LEA R2, R2, 0x3b800000, 0x17 ;  /* 0x3b80000002027811 */ /* 0x000fc800078eb8ff */
[----:B------:R-:W-:-:S07]  /*61b0*/  LOP3.LUT R0, R2, R0, R7, 0xfe, !PT ;  /* 0x0000000002007212 */ /* 0x000fce00078efe07 */
.L_x_36737:
[----:B------:R-:W-:Y:S05]  /*61c0*/  BSYNC.RECONVERGENT B0 ;  /* 0x0000000000007941 */ /* 0x000fea0003800200 */
.L_x_36736:
[----:B------:R-:W0:Y:S02]  /*61d0*/  F2I.FTZ.TRUNC.NTZ R0, R0 ;  /* 0x0000000000007305 */ /* 0x000e24000021f100 */
[----:B0-----:R-:W-:Y:S01]  /*61e0*/  PRMT R19, R0, 0x7610, R19 ;  /* 0x0000761000137816 */ /* 0x001fe20000000013 */
[----:B------:R-:W-:Y:S06]  /*61f0*/  BRA `(.L_x_36721) ;  /* 0x0000000400107947 */ /* 0x000fec0003800000 */
.L_x_36734:
        /* <DEDUP_REMOVED lines=21> */
.L_x_36743:
[----:B------:R-:W-:Y:S05]  /*6350*/  BSYNC.RECONVERGENT B1 ;  /* 0x0000000000017941 */ /* 0x000fea0003800200 */
.L_x_36742:
[----:B------:R-:W-:Y:S02]  /*6360*/  SHF.L.U32 R0, R0, 0x15, RZ ;  /* 0x0000001500007819 */ /* 0x000fe400000006ff */
[----:B------:R-:W-:-:S04]  /*6370*/  LEA R2, R2, 0x37800000, 0x17 ;  /* 0x3780000002027811 */ /* 0x000fc800078eb8ff */
[----:B------:R-:W-:-:S07]  /*6380*/  LOP3.LUT R0, R2, R0, R7, 0xfe, !PT ;  /* 0x0000000002007212 */ /* 0x000fce00078efe07 */
.L_x_36741:
[----:B------:R-:W-:Y:S05]  /*6390*/  BSYNC.RECONVERGENT B0 ;  /* 0x0000000000007941 */ /* 0x000fea0003800200 */
.L_x_36740:
[----:B------:R-:W0:Y:S02]  /*63a0*/  F2I.FTZ.TRUNC.NTZ R0, R0 ;  /* 0x0000000000007305 */ /* 0x000e24000021f100 */
[----:B0-----:R-:W-:Y:S01]  /*63b0*/  PRMT R19, R0, 0x7610, R19 ;  /* 0x0000761000137816 */ /* 0x001fe20000000013 */
[----:B------:R-:W-:Y:S06]  /*63c0*/  BRA `(.L_x_36721) ;  /* 0x00000000009c7947 */ /* 0x000fec0003800000 */
.L_x_36733:
        /* <DEDUP_REMOVED lines=14> */
.L_x_36747:
[----:B------:R-:W-:Y:S05]  /*64b0*/  BSYNC.RECONVERGENT B0 ;  /* 0x0000000000007941 */ /* 0x000fea0003800200 */
.L_x_36746:
[----:B------:R-:W0:Y:S02]  /*64c0*/  F2I.FTZ.TRUNC.NTZ R0, R0 ;  /* 0x0000000000007305 */ /* 0x000e24000021f100 */
[----:B0-----:R-:W-:Y:S01]  /*64d0*/  PRMT R19, R0, 0x7610, R19 ;  /* 0x0000761000137816 */ /* 0x001fe20000000013 */
[----:B------:R-:W-:Y:S06]  /*64e0*/  BRA `(.L_x_36721) ;  /* 0x0000000000547947 */ /* 0x000fec0003800000 */
.L_x_36720:
        /* <DEDUP_REMOVED lines=16> */
.L_x_36748:
[----:B------:R-:W-:Y:S01]  /*65f0*/  PRMT R19, RZ, 0x7610, R19 ;  /* 0x00007610ff137816 */ /* 0x000fe20000000013 */
[----:B------:R-:W-:Y:S06]  /*6600*/  BRA `(.L_x_36721) ;  /* 0x00000000000c7947 */ /* 0x000fec0003800000 */
.L_x_36745:
[----:B------:R4:W5:Y:S01]  /*6610*/  LDG.E.U16 R19, desc[UR36][R2.64] ;  /* 0x0000002402137981 */ /* 0x000962000c1e1500 */
[----:B------:R-:W-:Y:S05]  /*6620*/  BRA `(.L_x_36721) ;  /* 0x0000000000047947 */ /* 0x000fea0003800000 */
.L_x_36744:
[----:B------:R3:W5:Y:S02]  /*6630*/  LDG.E.U16 R19, desc[UR36][R2.64] ;  /* 0x0000002402137981 */ /* 0x000764000c1e1500 */
.L_x_36721:
        /* <DEDUP_REMOVED lines=16> */
.L_x_36752:
[----:B------:R0:W5:Y:S01]  /*6740*/  LDG.E.U8 R0, desc[UR36][R2.64] ;  /* 0x0000002402007981 */ /* 0x000162000c1e1100 */
[----:B------:R-:W-:Y:S05]  /*6750*/  BRA `(.L_x_36754) ;  /* 0x0000000c004c7947 */ /* 0x000fea0003800000 */
.L_x_36751:
        /* <DEDUP_REMOVED lines=8> */
.L_x_36756:
[----:B------:R0:W5:Y:S01]  /*67e0*/  LDG.E.U16 R0, desc[UR36][R2.64] ;  /* 0x0000002402007981 */ /* 0x000162000c1e1500 */
[----:B------:R-:W-:Y:S05]  /*67f0*/  BRA `(.L_x_36754) ;  /* 0x0000000c00247947 */ /* 0x000fea0003800000 */
.L_x_36755:
[----:B------:R0:W5:Y:S01]  /*6800*/  LDG.E.U16 R0, desc[UR36][R2.64] ;  /* 0x0000002402007981 */ /* 0x000162000c1e1500 */
[----:B------:R-:W-:Y:S05]  /*6810*/  BRA `(.L_x_36754) ;  /* 0x0000000c001c7947 */ /* 0x000fea0003800000 */
.L_x_36750:
        /* <DEDUP_REMOVED lines=9> */
.L_x_36758:
[----:B------:R-:W2:Y:S02]  /*68b0*/  LDG.E.U16 R4, desc[UR36][R2.64] ;  /* 0x0000002402047981 */ /* 0x000ea4000c1e1500 */
[----:B--2---:R-:W-:-:S06]  /*68c0*/  HADD2.F32 R4, -RZ, R4.H0_H0 ;  /* 0x20000004ff047230 */ /* 0x004fcc0000004100 */
[----:B------:R-:W0:Y:S02]  /*68d0*/  F2I.FTZ.TRUNC.NTZ R4, R4 ;  /* 0x0000000400047305 */ /* 0x000e24000021f100 */
[----:B0-----:R-:W-:Y:S01]  /*68e0*/  PRMT R0, R4, 0x7610, R0 ;  /* 0x0000761004007816 */ /* 0x001fe20000000000 */
[----:B------:R-:W-:Y:S06]  /*68f0*/  BRA `(.L_x_36754) ;  /* 0x0000000800e47947 */ /* 0x000fec0003800000 */
.L_x_36757:
        /* <DEDUP_REMOVED lines=9> */
.L_x_36760:
[----:B------:R-:W2:Y:S02]  /*6990*/  LDG.E.U16 R2, desc[UR36][R2.64] ;  /* 0x0000002402027981 */ /* 0x000ea4000c1e1500 */
[----:B--2---:R-:W-:-:S06]  /*69a0*/  HADD2.F32 R4, -RZ, R2.H0_H0 ;  /* 0x20000002ff047230 */ /* 0x004fcc0000004100 */
[----:B------:R-:W0:Y:S02]  /*69b0*/  F2I.FTZ.TRUNC.NTZ R4, R4 ;  /* 0x0000000400047305 */ /* 0x000e24000021f100 */
[----:B0-----:R-:W-:Y:S01]  /*69c0*/  PRMT R0, R4, 0x7610, R0 ;  /* 0x0000761004007816 */ /* 0x001fe20000000000 */
[----:B------:R-:W-:Y:S06]  /*69d0*/  BRA `(.L_x_36754) ;  /* 0x0000000800ac7947 */ /* 0x000fec0003800000 */
.L_x_36759:
[----:B------:R-:W2:Y:S02]  /*69e0*/  LDG.E.64 R2, desc[UR36][R2.64] ;  /* 0x0000002402027981 */ /* 0x000ea4000c1e1b00 */
[----:B--2---:R0:W2:Y:S01]  /*69f0*/  F2I.F64.TRUNC R0, R2 ;  /* 0x0000000200007311 */ /* 0x0040a2000030d100 */
[----:B------:R-:W-:Y:S05]  /*6a00*/  BRA `(.L_x_36754) ;  /* 0x0000000800a07947 */ /* 0x000fea0003800000 */
.L_x_36749:
        /* <DEDUP_REMOVED lines=12> */
.L_x_36763:
[----:B------:R-:W2:Y:S02]  /*6ad0*/  LDG.E.64 R2, desc[UR36][R2.64] ;  /* 0x0000002402027981 */ /* 0x000ea4000c1e1b00 */
[----:B--2---:R0:W2:Y:S01]  /*6ae0*/  F2I.F64.TRUNC R0, R2 ;  /* 0x0000000200007311 */ /* 0x0040a2000030d100 */
[----:B------:R-:W-:Y:S05]  /*6af0*/  BRA `(.L_x_36754) ;  /* 0x0000000800647947 */ /* 0x000fea0003800000 */
.L_x_36762:
        /* <DEDUP_REMOVED lines=27> */
.L_x_36765:
        /* <DEDUP_REMOVED lines=14> */
.L_x_36764:
[----:B------:R-:W2:Y:S02]  /*6d90*/  LDG.E.U16 R4, desc[UR36][R2.64] ;  /* 0x0000002402047981 */ /* 0x000ea4000c1e1500 */
[----:B--2---:R-:W-:-:S06]  /*6da0*/  IMAD.U32 R4, R4, 0x10000, RZ ;  /* 0x0001000004047824 */ /* 0x004fcc00078e00ff */
[----:B------:R-:W0:Y:S02]  /*6db0*/  F2I.FTZ.TRUNC.NTZ R4, R4 ;  /* 0x0000000400047305 */ /* 0x000e24000021f100 */
[----:B0-----:R-:W-:Y:S01]  /*6dc0*/  PRMT R0, R4, 0x7610, R0 ;  /* 0x0000761004007816 */ /* 0x001fe20000000000 */
[----:B------:R-:W-:Y:S06]  /*6dd0*/  BRA `(.L_x_36754) ;  /* 0x0000000400ac7947 */ /* 0x000fec0003800000 */
.L_x_36761:
        /* <DEDUP_REMOVED lines=10> */
.L_x_36768:
        /* <DEDUP_REMOVED lines=21> */
.L_x_36772:
[----:B------:R-:W-:Y:S05]  /*6fd0*/  BSYNC.RECONVERGENT B1 ;  /* 0x0000000000017941 */ /* 0x000fea0003800200 */
.L_x_36771:
[----:B------:R-:W-:Y:S02]  /*6fe0*/  SHF.L.U32 R0, R0, 0x14, RZ ;  /* 0x0000001400007819 */ /* 0x000fe400000006ff */
[----:B------:R-:W-:-:S04]  /*6ff0*/  LEA R2, R2, 0x3b800000, 0x17 ;  /* 0x3b80000002027811 */ /* 0x000fc800078eb8ff */
[----:B------:R-:W-:-:S07]  /*7000*/  LOP3.LUT R4, R2, R0, R7, 0xfe, !PT ;  /* 0x0000000002047212 */ /* 0x000fce00078efe07 */
.L_x_36770:
[----:B------:R-:W-:Y:S05]  /*7010*/  BSYNC.RECONVERGENT B0 ;  /* 0x0000000000007941 */ /* 0x000fea0003800200 */
.L_x_36769:
[----:B------:R-:W0:Y:S02]  /*7020*/  F2I.FTZ.TRUNC.NTZ R4, R4 ;  /* 0x0000000400047305 */ /* 0x000e24000021f100 */
[----:B0-----:R-:W-:Y:S01]  /*7030*/  PRMT R0, R4, 0x7610, R0 ;  /* 0x0000761004007816 */ /* 0x001fe20000000000 */
[----:B------:R-:W-:Y:S06]  /*7040*/  BRA `(.L_x_36754) ;  /* 0x0000000400107947 */ /* 0x000fec0003800000 */
.L_x_36767:
        /* <DEDUP_REMOVED lines=21> */
.L_x_36776:
[----:B------:R-:W-:Y:S05]  /*71a0*/  BSYNC.RECONVERGENT B1 ;  /* 0x0000000000017941 */ /* 0x000fea0003800200 */
.L_x_36775:
[----:B------:R-:W-:Y:S01]  /*71b0*/  IMAD.SHL.U32 R0, R0, 0x200000, RZ ;  /* 0x0020000000007824 */ /* 0x000fe200078e00ff */
[----:B------:R-:W-:-:S04]  /*71c0*/  LEA R2, R2, 0x37800000, 0x17 ;  /* 0x3780000002027811 */ /* 0x000fc800078eb8ff */
[----:B------:R-:W-:-:S07]  /*71d0*/  LOP3.LUT R4, R2, R0, R7, 0xfe, !PT ;  /* 0x0000000002047212 */ /* 0x000fce00078efe07 */
.L_x_36774:
[----:B------:R-:W-:Y:S05]  /*71e0*/  BSYNC.RECONVERGENT B0 ;  /* 0x0000000000007941 */ /* 0x000fea0003800200 */
.L_x_36773:
[----:B------:R-:W0:Y:S02]  /*71f0*/  F2I.FTZ.TRUNC.NTZ R4, R4 ;  /* 0x0000000400047305 */ /* 0x000e24000021f100 */
[----:B0-----:R-:W-:Y:S01]  /*7200*/  PRMT R0, R4, 0x7610, R0 ;  /* 0x0000761004007816 */ /* 0x001fe20000000000 */
[----:B------:R-:W-:Y:S06]  /*7210*/  BRA `(.L_x_36754) ;  /* 0x00000000009c7947 */ /* 0x000fec0003800000 */
.L_x_36766:
        /* <DEDUP_REMOVED lines=14> */
.L_x_36780:
[----:B------:R-:W-:Y:S05]  /*7300*/  BSYNC.RECONVERGENT B0 ;  /* 0x0000000000007941 */ /* 0x000fea0003800200 */
.L_x_36779:
[----:B------:R-:W0:Y:S02]  /*7310*/  F2I.FTZ.TRUNC.NTZ R4, R4 ;  /* 0x0000000400047305 */ /* 0x000e24000021f100 */
[----:B0-----:R-:W-:Y:S01]  /*7320*/  PRMT R0, R4, 0x7610, R0 ;  /* 0x0000761004007816 */ /* 0x001fe20000000000 */
[----:B------:R-:W-:Y:S06]  /*7330*/  BRA `(.L_x_36754) ;  /* 0x0000000000547947 */ /* 0x000fec0003800000 */
.L_x_36753:
        /* <DEDUP_REMOVED lines=16> */
.L_x_36781:
[----:B------:R-:W-:Y:S01]  /*7440*/  PRMT R0, RZ, 0x7610, R0 ;  /* 0x00007610ff007816 */ /* 0x000fe20000000000 */
[----:B------:R-:W-:Y:S06]  /*7450*/  BRA `(.L_x_36754) ;  /* 0x00000000000c7947 */ /* 0x000fec0003800000 */
.L_x_36778:
[----:B------:R4:W5:Y:S01]  /*7460*/  LDG.E.U16 R0, desc[UR36][R2.64] ;  /* 0x0000002402007981 */ /* 0x000962000c1e1500 */
[----:B------:R-:W-:Y:S05]  /*7470*/  BRA `(.L_x_36754) ;  /* 0x0000000000047947 */ /* 0x000fea0003800000 */
.L_x_36777:
[----:B------:R0:W5:Y:S02]  /*7480*/  LDG.E.U16 R0, desc[UR36][R2.64] ;  /* 0x0000002402007981 */ /* 0x000164000c1e1500 */
.L_x_36754:
        /* <DEDUP_REMOVED lines=8> */
[----:B------:R-:W-:Y:S02]  /*7510*/  ISETP.NE.AND P0, PT, R0, RZ, P0 ;  /* 0x000000ff0000720c */ /* 0x000fe40000705270 */
        /* <DEDUP_REMOVED lines=14> */
.L_x_36786:
[----:B------:R4:W-:Y:S01]  /*7600*/  STG.E.U8 desc[UR36][R2.64], R4 ;  /* 0x0000000402007986 */ /* 0x0009e2000c101124 */
[----:B------:R-:W-:Y:S05]  /*7610*/  BRA `(.L_x_36788) ;  /* 0x0000000800fc7947 */ /* 0x000fea0003800000 */
.L_x_36785:
        /* <DEDUP_REMOVED lines=9> */
.L_x_36790:
[----:B------:R2:W-:Y:S01]  /*76b0*/  STG.E desc[UR36][R2.64], R4 ;  /* 0x0000000402007986 */ /* 0x0005e2000c101924 */
[----:B------:R-:W-:Y:S05]  /*76c0*/  BRA `(.L_x_36788) ;  /* 0x0000000800d07947 */ /* 0x000fea0003800000 */
.L_x_36789:
[----:B------:R0:W-:Y:S01]  /*76d0*/  STG.E.U16 desc[UR36][R2.64], R4 ;  /* 0x0000000402007986 */ /* 0x0001e2000c101524 */
[----:B------:R-:W-:Y:S05]  /*76e0*/  BRA `(.L_x_36788) ;  /* 0x0000000800c87947 */ /* 0x000fea0003800000 */
.L_x_36784:
        /* <DEDUP_REMOVED lines=9> */
.L_x_36792:
[----:B------:R-:W-:-:S04]  /*7780*/  I2FP.F32.U32 R0, R4 ;  /* 0x0000000400007245 */ /* 0x000fc80000201000 */
[----:B------:R-:W-:-:S05]  /*7790*/  F2FP.F16.F32.PACK_AB R0, RZ, R0 ;  /* 0x00000000ff00723e */ /* 0x000fca00000000ff */
[----:B------:R0:W-:Y:S01]  /*77a0*/  STG.E.U16 desc[UR36][R2.64], R0 ;  /* 0x0000000002007986 */ /* 0x0001e2000c101524 */
[----:B------:R-:W-:Y:S05]  /*77b0*/  BRA `(.L_x_36788) ;  /* 0x0000000800947947 */ /* 0x000fea0003800000 */
.L_x_36791:
        /* <DEDUP_REMOVED lines=10> */
.L_x_36794:
[----:B------:R-:W-:-:S04]  /*7860*/  I2FP.F32.U32 R4, R4 ;  /* 0x0000000400047245 */ /* 0x000fc80000201000 */
[----:B------:R-:W-:-:S04]  /*7870*/  F2FP.F16.F32.PACK_AB R5, RZ, R4 ;  /* 0x00000004ff05723e */ /* 0x000fc800000000ff */
[----:B------:R-:W-:-:S05]  /*7880*/  PRMT R5, R5, 0x5410, RZ ;  /* 0x0000541005057816 */ /* 0x000fca00000000ff */
[----:B------:R0:W-:Y:S01]  /*7890*/  STG.E desc[UR36][R2.64], R5 ;  /* 0x0000000502007986 */ /* 0x0001e2000c101924 */
[----:B------:R-:W-:Y:S05]  /*78a0*/  BRA `(.L_x_36788) ;  /* 0x0000000800587947 */ /* 0x000fea0003800000 */
.L_x_36793:
[----:B------:R-:W0:Y:S02]  /*78b0*/  I2F.F64.U32 R4, R4 ;  /* 0x0000000400047312 */ /* 0x000e240000201800 */
[----:B0-----:R0:W-:Y:S01]  /*78c0*/  STG.E.64 desc[UR36][R2.64], R4 ;  /* 0x0000000402007986 */ /* 0x0011e2000c101b24 */
[----:B------:R-:W-:Y:S05]  /*78d0*/  BRA `(.L_x_36788) ;  /* 0x00000008004c7947 */ /* 0x000fea0003800000 */
.L_x_36783:
        /* <DEDUP_REMOVED lines=12> */
.L_x_36798:
        /* <DEDUP_REMOVED lines=17> */
.L_x_36800:
[----:B------:R-:W-:Y:S05]  /*7ab0*/  BSYNC.RECONVERGENT B0 ;  /* 0x0000000000007941 */ /* 0x000fea0003800200 */
.L_x_36799:
[----:B------:R0:W-:Y:S01]  /*7ac0*/  STG.E.U8 desc[UR36][R2.64], R0 ;  /* 0x0000000002007986 */ /* 0x0001e2000c101124 */
[----:B------:R-:W-:Y:S05]  /*7ad0*/  BRA `(.L_x_36788) ;  /* 0x0000000400cc7947 */ /* 0x000fea0003800000 */
.L_x_36797:
        /* <DEDUP_REMOVED lines=17> */
.L_x_36802:
[----:B------:R-:W-:Y:S05]  /*7bf0*/  BSYNC.RECONVERGENT B0 ;  /* 0x0000000000007941 */ /* 0x000fea0003800200 */
.L_x_36801:
[----:B------:R0:W-:Y:S01]  /*7c00*/  STG.E.U8 desc[UR36][R2.64], R0 ;  /* 0x0000000002007986 */ /* 0x0001e2000c101124 */
[----:B------:R-:W-:Y:S05]  /*7c10*/  BRA `(.L_x_36788) ;  /* 0x00000004007c7947 */ /* 0x000fea0003800000 */
.L_x_36796:
        /* <DEDUP_REMOVED lines=21> */
.L_x_36804:
[----:B------:R-:W-:-:S05]  /*7d70*/  IMAD.MOV.U32 R5, RZ, RZ, RZ ;  /* 0x000000ffff057224 */ /* 0x000fca00078e00ff */
[----:B------:R0:W-:Y:S01]  /*7d80*/  STG.E.64 desc[UR36][R2.64], R4 ;  /* 0x0000000402007986 */ /* 0x0001e2000c101b24 */
[----:B------:R-:W-:Y:S05]  /*7d90*/  BRA `(.L_x_36788) ;  /* 0x00000004001c7947 */ /* 0x000fea0003800000 */
.L_x_36803:
[----:B------:R0:W-:Y:S01]  /*7da0*/  STG.E desc[UR36][R2.64], R4 ;  /* 0x0000000402007986 */ /* 0x0001e2000c101924 */
[----:B------:R-:W-:Y:S05]  /*7db0*/  BRA `(.L_x_36788) ;  /* 0x0000000400147947 */ /* 0x000fea0003800000 */
.L_x_36795:
        /* <DEDUP_REMOVED lines=8> */
.L_x_36806:
[----:B------:R-:W0:Y:S01]  /*7e40*/  I2F.F64.U32 R4, R4 ;  /* 0x0000000400047312 */ /* 0x000e220000201800 */
[----:B------:R-:W-:-:S05]  /*7e50*/  CS2R R6, SRZ ;  /* 0x0000000000067805 */ /* 0x000fca000001ff00 */
[----:B0-----:R0:W-:Y:S01]  /*7e60*/  STG.E.128 desc[UR36][R2.64], R4 ;  /* 0x0000000402007986 */ /* 0x0011e2000c101d24 */
[----:B------:R-:W-:Y:S05]  /*7e70*/  BRA `(.L_x_36788) ;  /* 0x0000000000e47947 */ /* 0x000fea0003800000 */
.L_x_36805:
[----:B------:R-:W-:-:S09]  /*7e80*/  UISETP.NE.AND UP0, UPT, UR4, 0xf, UPT ;  /* 0x0000000f0400788c */ /* 0x000fd2000bf05270 */
[----:B------:R-:W-:Y:S05]  /*7e90*/  BRA.U !UP0, `(.L_x_36807) ;  /* 0x0000000108d07547 */ /* 0x000fea000b800000 */
[----:B------:R-:W-:-:S09]  /*7ea0*/  UISETP.NE.AND UP0, UPT, UR4, 0x17, UPT ;  /* 0x000000170400788c */ /* 0x000fd2000bf05270 */
[----:B------:R-:W-:Y:S05]  /*7eb0*/  BRA.U !UP0, `(.L_x_36808) ;  /* 0x0000000108847547 */ /* 0x000fea000b800000 */
[----:B------:R-:W-:-:S09]  /*7ec0*/  UISETP.NE.AND UP0, UPT, UR4, 0x18, UPT ;  /* 0x000000180400788c */ /* 0x000fd2000bf05270 */
[----:B------:R-:W-:Y:S05]  /*7ed0*/  BRA.U !UP0, `(.L_x_36809) ;  /* 0x0000000108447547 */ /* 0x000fea000b800000 */
.L_x_36787:
        /* <DEDUP_REMOVED lines=16> */
.L_x_36810:
[----:B------:R-:W-:Y:S05]  /*7fe0*/  BRA `(.L_x_36788) ;  /* 0x0000000000887947 */ /* 0x000fea0003800000 */
.L_x_36809:
        /* <DEDUP_REMOVED lines=11> */
.L_x_36812:
[----:B------:R-:W-:Y:S05]  /*80a0*/  BSYNC.RECONVERGENT B0 ;  /* 0x0000000000007941 */ /* 0x000fea0003800200 */
.L_x_36811:
[----:B------:R0:W-:Y:S01]  /*80b0*/  STG.E.U8 desc[UR36][R2.64], R5 ;  /* 0x0000000502007986 */ /* 0x0001e2000c101124 */
[----:B------:R-:W-:Y:S05]  /*80c0*/  BRA `(.L_x_36788) ;  /* 0x0000000000507947 */ /* 0x000fea0003800000 */
.L_x_36808:
        /* <DEDUP_REMOVED lines=12> */
.L_x_36813:
[----:B------:R-:W-:Y:S01]  /*8190*/  IMAD.MOV.U32 R5, RZ, RZ, 0x7f ;  /* 0x0000007fff057424 */ /* 0x000fe200078e00ff */
[----:B------:R-:W-:-:S04]  /*81a0*/  ISETP.GT.U32.AND P0, PT, R7, 0x7f800000, PT ;  /* 0x7f8000000700780c */ /* 0x000fc80003f04070 */
[----:B------:R-:W-:-:S05]  /*81b0*/  SEL R5, R5, 0x7c, P0 ;  /* 0x0000007c05057807 */ /* 0x000fca0000000000 */
[----:B------:R0:W-:Y:S01]  /*81c0*/  STG.E.U8 desc[UR36][R2.64], R5 ;  /* 0x0000000502007986 */ /* 0x0001e2000c101124 */
[----:B------:R-:W-:Y:S05]  /*81d0*/  BRA `(.L_x_36788) ;  /* 0x00000000000c7947 */ /* 0x000fea0003800000 */
.L_x_36807:
[----:B------:R-:W-:-:S04]  /*81e0*/  I2FP.F32.U32 R0, R4 ;  /* 0x0000000400007245 */ /* 0x000fc80000201000 */
[----:B------:R-:W-:-:S05]  /*81f0*/  F2FP.BF16.F32.PACK_AB R0, RZ, R0 ;  /* 0x00000000ff00723e */ /* 0x000fca00000010ff */
[----:B------:R0:W-:Y:S02]  /*8200*/  STG.E.U16 desc[UR36][R2.64], R0 ;  /* 0x0000000002007986 */ /* 0x0001e4000c101524 */
.L_x_36788:
[----:B------:R-:W-:Y:S05]  /*8210*/  BSYNC.RECONVERGENT B6 ;  /* 0x0000000000067941 */ /* 0x000fea0003800200 */
.L_x_36782:
[----:B------:R-:W-:-:S07]  /*8220*/  VIADD R17, R17, 0x80 ;  /* 0x0000008011117836 */ /* 0x000fce0000000000 */
.L_x_36714:
[----:B------:R-:W-:Y:S05]  /*8230*/  BSYNC.RECONVERGENT B7 ;  /* 0x0000000000077941 */ /* 0x000fea0003800200 */
.L_x_36713:
        /* <DEDUP_REMOVED lines=358> */
.L_x_36816:
        /* <DEDUP_REMOVED lines=16> */
.L_x_36820:
[----:B------:R0:W5:Y:S01]  /*99a0*/  LDG.E.U8 R19, desc[UR36][R2.64] ;  /* 0x0000002402137981 */ /* 0x000162000c1e1100 */
[----:B------:R-:W-:Y:S05]  /*99b0*/  BRA `(.L_x_36822) ;  /* 0x0000000c004c7947 */ /* 0x000fea0003800000 */
.L_x_36819:
        /* <DEDUP_REMOVED lines=8> */
.L_x_36824:
[----:B------:R0:W5:Y:S01]  /*9a40*/  LDG.E.U16 R19, desc[UR36][R2.64] ;  /* 0x0000002402137981 */ /* 0x000162000c1e1500 */
[----:B------:R-:W-:Y:S05]  /*9a50*/  BRA `(.L_x_36822) ;  /* 0x0000000c00247947 */ /* 0x000fea0003800000 */
.L_x_36823:
[----:B------:R0:W5:Y:S01]  /*9a60*/  LDG.E.U16 R19, desc[UR36][R2.64] ;  /* 0x0000002402137981 */ /* 0x000162000c1e1500 */
[----:B------:R-:W-:Y:S05]  /*9a70*/  BRA `(.L_x_36822) ;  /* 0x0000000c001c7947 */ /* 0x000fea0003800000 */
.L_x_36818:
        /* <DEDUP_REMOVED lines=9> */
.L_x_36826:
[----:B------:R-:W2:Y:S02]  /*9b10*/  LDG.E.U16 R0, desc[UR36][R2.64] ;  /* 0x0000002402007981 */ /* 0x000ea4000c1e1500 */
[----:B--2---:R-:W-:-:S06]  /*9b20*/  HADD2.F32 R0, -RZ, R0.H0_H0 ;  /* 0x20000000ff007230 */ /* 0x004fcc0000004100 */
[----:B------:R-:W0:Y:S02]  /*9b30*/  F2I.FTZ.TRUNC.NTZ R0, R0 ;  /* 0x0000000000007305 */ /* 0x000e24000021f100 */
[----:B0-----:R-:W-:Y:S01]  /*9b40*/  PRMT R19, R0, 0x7610, R19 ;  /* 0x0000761000137816 */ /* 0x001fe20000000013 */
[----:B------:R-:W-:Y:S06]  /*9b50*/  BRA `(.L_x_36822) ;  /* 0x0000000800e47947 */ /* 0x000fec0003800000 */
.L_x_36825:
        /* <DEDUP_REMOVED lines=9> */
.L_x_36828:
[----:B------:R-:W2:Y:S02]  /*9bf0*/  LDG.E.U16 R2, desc[UR36][R2.64] ;  /* 0x0000002402027981 */ /* 0x000ea4000c1e1500 */
[----:B--2---:R-:W-:-:S06]  /*9c00*/  HADD2.F32 R0, -RZ, R2.H0_H0 ;  /* 0x20000002ff007230 */ /* 0x004fcc0000004100 */
[----:B------:R-:W0:Y:S02]  /*9c10*/  F2I.FTZ.TRUNC.NTZ R0, R0 ;  /* 0x0000000000007305 */ /* 0x000e24000021f100 */
[----:B0-----:R-:W-:Y:S01]  /*9c20*/  PRMT R19, R0, 0x7610, R19 ;  /* 0x0000761000137816 */ /* 0x001fe20000000013 */
[----:B------:R-:W-:Y:S06]  /*9c30*/  BRA `(.L_x_36822) ;  /* 0x0000000800ac7947 */ /* 0x000fec0003800000 */
.L_x_36827:
[----:B------:R-:W2:Y:S02]  /*9c40*/  LDG.E.64 R2, desc[UR36][R2.64] ;  /* 0x0000002402027981 */ /* 0x000ea4000c1e1b00 */
[----:B--2---:R0:W1:Y:S01]  /*9c50*/  F2I.F64.TRUNC R19, R2 ;  /* 0x0000000200137311 */ /* 0x004062000030d100 */
[----:B------:R-:W-:Y:S05]  /*9c60*/  BRA `(.L_x_36822) ;  /* 0x0000000800a07947 */ /* 0x000fea0003800000 */
.L_x_36817:
        /* <DEDUP_REMOVED lines=12> */
.L_x_36831:
[----:B------:R-:W2:Y:S02]  /*9d30*/  LDG.E.64 R2, desc[UR36][R2.64] ;  /* 0x0000002402027981 */ /* 0x000ea4000c1e1b00 */
[----:B--2---:R3:W4:Y:S01]  /*9d40*/  F2I.F64.TRUNC R19, R2 ;  /* 0x0000000200137311 */ /* 0x004722000030d100 */
[----:B------:R-:W-:Y:S05]  /*9d50*/  BRA `(.L_x_36822) ;  /* 0x0000000800647947 */ /* 0x000fea0003800000 */
.L_x_36830:
        /* <DEDUP_REMOVED lines=27> */
.L_x_36833:
        /* <DEDUP_REMOVED lines=14> */
.L_x_36832:
[----:B------:R-:W2:Y:S02]  /*9ff0*/  LDG.E.U16 R0, desc[UR36][R2.64] ;  /* 0x0000002402007981 */ /* 0x000ea4000c1e1500 */
[----:B--2---:R-:W-:-:S06]  /*a000*/  IMAD.U32 R0, R0, 0x10000, RZ ;  /* 0x0001000000007824 */ /* 0x004fcc00078e00ff */
[----:B------:R-:W0:Y:S02]  /*a010*/  F2I.FTZ.TRUNC.NTZ R0, R0 ;  /* 0x0000000000007305 */ /* 0x000e24000021f100 */
[----:B0-----:R-:W-:Y:S01]  /*a020*/  PRMT R19, R0, 0x7610, R19 ;  /* 0x0000761000137816 */ /* 0x001fe20000000013 */
[----:B------:R-:W-:Y:S06]  /*a030*/  BRA `(.L_x_36822) ;  /* 0x0000000400ac7947 */ /* 0x000fec0003800000 */
.L_x_36829:
        /* <DEDUP_REMOVED lines=10> */
.L_x_36836:
        /* <DEDUP_REMOVED lines=21> */
.L_x_36840:
[----:B------:R-:W-:Y:S05]  /*a230*/  BSYNC.RECONVERGENT B1 ;  /* 0x0000000000017941 */ /* 0x000fea0003800200 */
.L_x_36839:
[----:B------:R-:W-:Y:S01]  /*a240*/  IMAD.SHL.U32 R0, R0, 0x100000, RZ ;  /* 0x0010000000007824 */ /* 0x000fe200078e00ff */
[----:B------:R-:W-:-:S04]  /*a250*/  LEA R2, R2, 0x3b800000, 0x17 ;  /* 0x3b80000002027811 */ /* 0x000fc800078eb8ff */
[----:B------:R-:W-:-:S07]  /*a260*/  LOP3.LUT R0, R2, R0, R7, 0xfe, !PT ;  /* 0x0000000002007212 */ /* 0x000fce00078efe07 */
.L_x_36838:
[----:B------:R-:W-:Y:S05]  /*a270*/  BSYNC.RECONVERGENT B0 ;  /* 0x0000000000007941 */ /* 0x000fea0003800200 */
.L_x_36837:
[----:B------:R-:W0:Y:S02]  /*a280*/  F2I.FTZ.TRUNC.NTZ R0, R0 ;  /* 0x0000000000007305 */ /* 0x000e24000021f100 */
[----:B0-----:R-:W-:Y:S01]  /*a290*/  PRMT R19, R0, 0x7610, R19 ;  /* 0x0000761000137816 */ /* 0x001fe20000000013 */
[----:B------:R-:W-:Y:S06]  /*a2a0*/  BRA `(.L_x_36822) ;  /* 0x0000000400107947 */ /* 0x000fec0003800000 */
.L_x_36835:
        /* <DEDUP_REMOVED lines=21> */
.L_x_36844:
[----:B------:R-:W-:Y:S05]  /*a400*/  BSYNC.RECONVERGENT B1 ;  /* 0x0000000000017941 */ /* 0x000fea0003800200 */
.L_x_36843:
[----:B------:R-:W-:Y:S01]  /*a410*/  IMAD.SHL.U32 R0, R0, 0x200000, RZ ;  /* 0x0020000000007824 */ /* 0x000fe200078e00ff */
[----:B------:R-:W-:-:S04]  /*a420*/  LEA R2, R2, 0x37800000, 0x17 ;  /* 0x3780000002027811 */ /* 0x000fc800078eb8ff */
[----:B------:R-:W-:-:S07]  /*a430*/  LOP3.LUT R0, R2, R0, R7, 0xfe, !PT ;  /* 0x0000000002007212 */ /* 0x000fce00078efe07 */
.L_x_36842:
[----:B------:R-:W-:Y:S05]  /*a440*/  BSYNC.RECONVERGENT B0 ;  /* 0x0000000000007941 */ /* 0x000fea0003800200 */
.L_x_36841:
[----:B------:R-:W0:Y:S02]  /*a450*/  F2I.FTZ.TRUNC.NTZ R0, R0 ;  /* 0x0000000000007305 */ /* 0x000e24000021f100 */
[----:B0-----:R-:W-:Y:S01]  /*a460*/  PRMT R19, R0, 0x7610, R19 ;  /* 0x0000761000137816 */ /* 0x001fe20000000013 */
[----:B------:R-:W-:Y:S06]  /*a470*/  BRA `(.L_x_36822) ;  /* 0x00000000009c7947 */ /* 0x000fec0003800000 */
.L_x_36834:
        /* <DEDUP_REMOVED lines=14> */
.L_x_36848:
[----:B------:R-:W-:Y:S05]  /*a560*/  BSYNC.RECONVERGENT B0 ;  /* 0x0000000000007941 */ /* 0x000fea0003800200 */
.L_x_36847:
[----:B------:R-:W0:Y:S02]  /*a570*/  F2I.FTZ.TRUNC.NTZ R0, R0 ;  /* 0x0000000000007305 */ /* 0x000e24000021f100 */
[----:B0-----:R-:W-:Y:S01]  /*a580*/  PRMT R19, R0, 0x7610, R19 ;  /* 0x0000761000137816 */ /* 0x001fe20000000013 */
[----:B------:R-:W-:Y:S06]  /*a590*/  BRA `(.L_x_36822) ;  /* 0x0000000000547947 */ /* 0x000fec0003800000 */
.L_x_36821:
        /* <DEDUP_REMOVED lines=16> */
.L_x_36849:
[----:B------:R-:W-:Y:S01]  /*a6a0*/  PRMT R19, RZ, 0x7610, R19 ;  /* 0x00007610ff137816 */ /* 0x000fe20000000013 */
[----:B------:R-:W-:Y:S06]  /*a6b0*/  BRA `(.L_x_36822) ;  /* 0x00000000000c7947 */ /* 0x000fec0003800000 */
.L_x_36846:
[----:B------:R2:W5:Y:S01]  /*a6c0*/  LDG.E.U16 R19, desc[UR36][R2.64] ;  /* 0x0000002402137981 */ /* 0x000562000c1e1500 */
[----:B------:R-:W-:Y:S05]  /*a6d0*/  BRA `(.L_x_36822) ;  /* 0x0000000000047947 */ /* 0x000fea0003800000 */
.L_x_36845:
[----:B------:R1:W5:Y:S02]  /*a6e0*/  LDG.E.U16 R19, desc[UR36][R2.64] ;  /* 0x0000002402137981 */ /* 0x000364000c1e1500 */
.L_x_36822:
        /* <DEDUP_REMOVED lines=16> */
.L_x_36853:
[----:B------:R0:W5:Y:S01]  /*a7f0*/  LDG.E.U8 R0, desc[UR36][R2.64] ;  /* 0x0000002402007981 */ /* 0x000162000c1e1100 */
[----:B------:R-:W-:Y:S05]  /*a800*/  BRA `(.L_x_36855) ;  /* 0x0000000c004c7947 */ /* 0x000fea0003800000 */
.L_x_36852:
        /* <DEDUP_REMOVED lines=8> */
.L_x_36857:
[----:B------:R0:W5:Y:S01]  /*a890*/  LDG.E.U16 R0, desc[UR36][R2.64] ;  /* 0x0000002402007981 */ /* 0x000162000c1e1500 */
[----:B------:R-:W-:Y:S05]  /*a8a0*/  BRA `(.L_x_36855) ;  /* 0x0000000c00247947 */ /* 0x000fea0003800000 */
.L_x_36856:
[----:B------:R0:W5:Y:S01]  /*a8b0*/  LDG.E.U16 R0, desc[UR36][R2.64] ;  /* 0x0000002402007981 */ /* 0x000162000c1e1500 */
[----:B------:R-:W-:Y:S05]  /*a8c0*/  BRA `(.L_x_36855) ;  /* 0x0000000c001c7947 */ /* 0x000fea0003800000 */
.L_x_36851:
        /* <DEDUP_REMOVED lines=9> */
.L_x_36859:
[----:B------:R-:W2:Y:S02]  /*a960*/  LDG.E.U16 R4, desc[UR36][R2.64] ;  /* 0x0000002402047981 */ /* 0x000ea4000c1e1500 */
[----:B--2---:R-:W-:-:S06]  /*a970*/  HADD2.F32 R4, -RZ, R4.H0_H0 ;  /* 0x20000004ff047230 */ /* 0x004fcc0000004100 */
[----:B------:R-:W0:Y:S02]  /*a980*/  F2I.FTZ.TRUNC.NTZ R4, R4 ;  /* 0x0000000400047305 */ /* 0x000e24000021f100 */
[----:B0-----:R-:W-:Y:S01]  /*a990*/  PRMT R0, R4, 0x7610, R0 ;  /* 0x0000761004007816 */ /* 0x001fe20000000000 */
[----:B------:R-:W-:Y:S06]  /*a9a0*/  BRA `(.L_x_36855) ;  /* 0x0000000800e47947 */ /* 0x000fec0003800000 */
.L_x_36858:
        /* <DEDUP_REMOVED lines=9> */
.L_x_36861:
[----:B------:R-:W2:Y:S02]  /*aa40*/  LDG.E.U16 R2, desc[UR36][R2.64] ;  /* 0x0000002402027981 */ /* 0x000ea4000c1e1500 */
[----:B--2---:R-:W-:-:S06]  /*aa50*/  HADD2.F32 R4, -RZ, R2.H0_H0 ;  /* 0x20000002ff047230 */ /* 0x004fcc0000004100 */
[----:B------:R-:W0:Y:S02]  /*aa60*/  F2I.FTZ.TRUNC.NTZ R4, R4 ;  /* 0x0000000400047305 */ /* 0x000e24000021f100 */
[----:B0-----:R-:W-:Y:S01]  /*aa70*/  PRMT R0, R4, 0x7610, R0 ;  /* 0x0000761004007816 */ /* 0x001fe20000000000 */
[----:B------:R-:W-:Y:S06]  /*aa80*/  BRA `(.L_x_36855) ;  /* 0x0000000800ac7947 */ /* 0x000fec0003800000 */
.L_x_36860:
[----:B------:R-:W2:Y:S02]  /*aa90*/  LDG.E.64 R2, desc[UR36][R2.64] ;  /* 0x0000002402027981 */ /* 0x000ea4000c1e1b00 */
[----:B--2---:R0:W1:Y:S01]  /*aaa0*/  F2I.F64.TRUNC R0, R2 ;  /* 0x0000000200007311 */ /* 0x004062000030d100 */
[----:B------:R-:W-:Y:S05]  /*aab0*/  BRA `(.L_x_36855) ;  /* 0x0000000800a07947 */ /* 0x000fea0003800000 */
.L_x_36850:
        /* <DEDUP_REMOVED lines=12> */
.L_x_36864:
[----:B------:R-:W2:Y:S02]  /*ab80*/  LDG.E.64 R2, desc[UR36][R2.64] ;  /* 0x0000002402027981 */ /* 0x000ea4000c1e1b00 */
[----:B--2---:R3:W0:Y:S01]  /*ab90*/  F2I.F64.TRUNC R0, R2 ;  /* 0x0000000200007311 */ /* 0x004622000030d100 */
[----:B------:R-:W-:Y:S05]  /*aba0*/  BRA `(.L_x_36855) ;  /* 0x0000000800647947 */ /* 0x000fea0003800000 */
.L_x_36863:
        /* <DEDUP_REMOVED lines=27> */
.L_x_36866:
        /* <DEDUP_REMOVED lines=14> */
.L_x_36865:
[----:B------:R-:W2:Y:S02]  /*ae40*/  LDG.E.U16 R4, desc[UR36][R2.64] ;  /* 0x0000002402047981 */ /* 0x000ea4000c1e1500 */
[----:B--2---:R-:W-:-:S06]  /*ae50*/  SHF.L.U32 R4, R4, 0x10, RZ ;  /* 0x0000001004047819 */ /* 0x004fcc00000006ff */
[----:B------:R-:W0:Y:S02]  /*ae60*/  F2I.FTZ.TRUNC.NTZ R4, R4 ;  /* 0x0000000400047305 */ /* 0x000e24000021f100 */
[----:B0-----:R-:W-:Y:S01]  /*ae70*/  PRMT R0, R4, 0x7610, R0 ;  /* 0x0000761004007816 */ /* 0x001fe20000000000 */
[----:B------:R-:W-:Y:S06]  /*ae80*/  BRA `(.L_x_36855) ;  /* 0x0000000400ac7947 */ /* 0x000fec0003800000 */
.L_x_36862:
        /* <DEDUP_REMOVED lines=10> */
.L_x_36869:
        /* <DEDUP_REMOVED lines=21> */
.L_x_36873:
[----:B------:R-:W-:Y:S05]  /*b080*/  BSYNC.RECONVERGENT B1 ;  /* 0x0000000000017941 */ /* 0x000fea0003800200 */
.L_x_36872:
[----:B------:R-:W-:Y:S01]  /*b090*/  IMAD.SHL.U32 R0, R0, 0x100000, RZ ;  /* 0x0010000000007824 */ /* 0x000fe200078e00ff */
[----:B------:R-:W-:-:S04]  /*b0a0*/  LEA R2, R2, 0x3b800000, 0x17 ;  /* 0x3b80000002027811 */ /* 0x000fc800078eb8ff */
[----:B------:R-:W-:-:S07]  /*b0b0*/  LOP3.LUT R4, R2, R0, R7, 0xfe, !PT ;  /* 0x0000000002047212 */ /* 0x000fce00078efe07 */
.L_x_36871:
[----:B------:R-:W-:Y:S05]  /*b0c0*/  BSYNC.RECONVERGENT B0 ;  /* 0x0000000000007941 */ /* 0x000fea0003800200 */
.L_x_36870:
[----:B------:R-:W0:Y:S02]  /*b0d0*/  F2I.FTZ.TRUNC.NTZ R4, R4 ;  /* 0x0000000400047305 */ /* 0x000e24000021f100 */
[----:B0-----:R-:W-:Y:S01]  /*b0e0*/  PRMT R0, R4, 0x7610, R0 ;  /* 0x0000761004007816 */ /* 0x001fe20000000000 */
[----:B------:R-:W-:Y:S06]  /*b0f0*/  BRA `(.L_x_36855) ;  /* 0x0000000400107947 */ /* 0x000fec0003800000 */
.L_x_36868:
        /* <DEDUP_REMOVED lines=21> */
.L_x_36877:
[----:B------:R-:W-:Y:S05]  /*b250*/  BSYNC.RECONVERGENT B1 ;  /* 0x0000000000017941 */ /* 0x000fea0003800200 */
.L_x_36876:
[----:B------:R-:W-:Y:S01]  /*b260*/  IMAD.SHL.U32 R0, R0, 0x200000, RZ ;  /* 0x0020000000007824 */ /* 0x000fe200078e00ff */
[----:B------:R-:W-:-:S04]  /*b270*/  LEA R2, R2, 0x37800000, 0x17 ;  /* 0x3780000002027811 */ /* 0x000fc800078eb8ff */
[----:B------:R-:W-:-:S07]  /*b280*/  LOP3.LUT R4, R2, R0, R7, 0xfe, !PT ;  /* 0x0000000002047212 */ /* 0x000fce00078efe07 */
.L_x_36875:
[----:B------:R-:W-:Y:S05]  /*b290*/  BSYNC.RECONVERGENT B0 ;  /* 0x0000000000007941 */ /* 0x000fea0003800200 */
.L_x_36874:
[----:B------:R-:W0:Y:S02]  /*b2a0*/  F2I.FTZ.TRUNC.NTZ R4, R4 ;  /* 0x0000000400047305 */ /* 0x000e24000021f100 */
[----:B0-----:R-:W-:Y:S01]  /*b2b0*/  PRMT R0, R4, 0x7610, R0 ;  /* 0x0000761004007816 */ /* 0x001fe20000000000 */
[----:B------:R-:W-:Y:S06]  /*b2c0*/  BRA `(.L_x_36855) ;  /* 0x00000000009c7947 */ /* 0x000fec0003800000 */
.L_x_36867:
        /* <DEDUP_REMOVED lines=14> */
.L_x_36881:
[----:B------:R-:W-:Y:S05]  /*b3b0*/  BSYNC.RECONVERGENT B0 ;  /* 0x0000000000007941 */ /* 0x000fea0003800200 */
.L_x_36880:
[----:B------:R-:W0:Y:S02]  /*b3c0*/  F2I.FTZ.TRUNC.NTZ R4, R4 ;  /* 0x0000000400047305 */ /* 0x000e24000021f100 */
[----:B0-----:R-:W-:Y:S01]  /*b3d0*/  PRMT R0, R4, 0x7610, R0 ;  /* 0x0000761004007816 */ /* 0x001fe20000000000 */
[----:B------:R-:W-:Y:S06]  /*b3e0*/  BRA `(.L_x_36855) ;  /* 0x0000000000547947 */ /* 0x000fec0003800000 */
.L_x_36854:
        /* <DEDUP_REMOVED lines=16> */
.L_x_36882:
[----:B------:R-:W-:Y:S01]  /*b4f0*/  PRMT R0, RZ, 0x7610, R0 ;  /* 0x00007610ff007816 */ /* 0x000fe20000000000 */
[----:B------:R-:W-:Y:S06]  /*b500*/  BRA `(.L_x_36855) ;  /* 0x00000000000c7947 */ /* 0x000fec0003800000 */
.L_x_36879:
[----:B------:R2:W5:Y:S01]  /*b510*/  LDG.E.U16 R0, desc[UR36][R2.64] ;  /* 0x0000002402007981 */ /* 0x000562000c1e1500 */
[----:B------:R-:W-:Y:S05]  /*b520*/  BRA `(.L_x_36855) ;  /* 0x0000000000047947 */ /* 0x000fea0003800000 */
.L_x_36878:
[----:B------:R1:W5:Y:S02]  /*b530*/  LDG.E.U16 R0, desc[UR36][R2.64] ;  /* 0x0000002402007981 */ /* 0x000364000c1e1500 */
.L_x_36855:
        /* <DEDUP_REMOVED lines=8> */
[----:B------:R-:W-:Y:S02]  /*b5c0*/  ISETP.NE.AND P0, PT, R0, RZ, P0 ;  /* 0x000000ff0000720c */ /* 0x000fe40000705270 */
        /* <DEDUP_REMOVED lines=14> */
.L_x_36887:
[----:B------:R4:W-:Y:S01]  /*b6b0*/  STG.E.U8 desc[UR36][R2.64], R4 ;  /* 0x0000000402007986 */ /* 0x0009e2000c101124 */
[----:B------:R-:W-:Y:S05]  /*b6c0*/  BRA `(.L_x_36889) ;  /* 0x0000000800fc7947 */ /* 0x000fea0003800000 */
.L_x_36886:
        /* <DEDUP_REMOVED lines=9> */
.L_x_36891:
[----:B------:R2:W-:Y:S01]  /*b760*/  STG.E desc[UR36][R2.64], R4 ;  /* 0x0000000402007986 */ /* 0x0005e2000c101924 */
[----:B------:R-:W-:Y:S05]  /*b770*/  BRA `(.L_x_36889) ;  /* 0x0000000800d07947 */ /* 0x000fea0003800000 */
.L_x_36890:
[----:B------:R0:W-:Y:S01]  /*b780*/  STG.E.U16 desc[UR36][R2.64], R4 ;  /* 0x0000000402007986 */ /* 0x0001e2000c101524 */
[----:B------:R-:W-:Y:S05]  /*b790*/  BRA `(.L_x_36889) ;  /* 0x0000000800c87947 */ /* 0x000fea0003800000 */
.L_x_36885:
        /* <DEDUP_REMOVED lines=9> */
.L_x_36893:
[----:B------:R-:W-:-:S04]  /*b830*/  I2FP.F32.U32 R0, R4 ;  /* 0x0000000400007245 */ /* 0x000fc80000201000 */
[----:B------:R-:W-:-:S05]  /*b840*/  F2FP.F16.F32.PACK_AB R0, RZ, R0 ;  /* 0x00000000ff00723e */ /* 0x000fca00000000ff */
[----:B------:R0:W-:Y:S01]  /*b850*/  STG.E.U16 desc[UR36][R2.64], R0 ;  /* 0x0000000002007986 */ /* 0x0001e2000c101524 */
[----:B------:R-:W-:Y:S05]  /*b860*/  BRA `(.L_x_36889) ;  /* 0x0000000800947947 */ /* 0x000fea0003800000 */
.L_x_36892:
        /* <DEDUP_REMOVED lines=10> */
.L_x_36895:
[----:B------:R-:W-:-:S04]  /*b910*/  I2FP.F32.U32 R4, R4 ;  /* 0x0000000400047245 */ /* 0x000fc80000201000 */
[----:B------:R-:W-:-:S04]  /*b920*/  F2FP.F16.F32.PACK_AB R5, RZ, R4 ;  /* 0x00000004ff05723e */ /* 0x000fc800000000ff */
[----:B------:R-:W-:-:S05]  /*b930*/  PRMT R5, R5, 0x5410, RZ ;  /* 0x0000541005057816 */ /* 0x000fca00000000ff */
[----:B------:R0:W-:Y:S01]  /*b940*/  STG.E desc[UR36][R2.64], R5 ;  /* 0x0000000502007986 */ /* 0x0001e2000c101924 */
[----:B------:R-:W-:Y:S05]  /*b950*/  BRA `(.L_x_36889) ;  /* 0x0000000800587947 */ /* 0x000fea0003800000 */
.L_x_36894:
[----:B------:R-:W0:Y:S02]  /*b960*/  I2F.F64.U32 R4, R4 ;  /* 0x0000000400047312 */ /* 0x000e240000201800 */
[----:B0-----:R0:W-:Y:S01]  /*b970*/  STG.E.64 desc[UR36][R2.64], R4 ;  /* 0x0000000402007986 */ /* 0x0011e2000c101b24 */
[----:B------:R-:W-:Y:S05]  /*b980*/  BRA `(.L_x_36889) ;  /* 0x00000008004c7947 */ /* 0x000fea0003800000 */
.L_x_36884:
        /* <DEDUP_REMOVED lines=12> */
.L_x_36899:
        /* <DEDUP_REMOVED lines=17> */
.L_x_36901:
[----:B------:R-:W-:Y:S05]  /*bb60*/  BSYNC.RECONVERGENT B0 ;  /* 0x0000000000007941 */ /* 0x000fea0003800200 */
.L_x_36900:
[----:B------:R0:W-:Y:S01]  /*bb70*/  STG.E.U8 desc[UR36][R2.64], R0 ;  /* 0x0000000002007986 */ /* 0x0001e2000c101124 */
[----:B------:R-:W-:Y:S05]  /*bb80*/  BRA `(.L_x_36889) ;  /* 0x0000000400cc7947 */ /* 0x000fea0003800000 */
.L_x_36898:
        /* <DEDUP_REMOVED lines=17> */
.L_x_36903:
[----:B------:R-:W-:Y:S05]  /*bca0*/  BSYNC.RECONVERGENT B0 ;  /* 0x0000000000007941 */ /* 0x000fea0003800200 */
.L_x_36902:
[----:B------:R0:W-:Y:S01]  /*bcb0*/  STG.E.U8 desc[UR36][R2.64], R0 ;  /* 0x0000000002007986 */ /* 0x0001e2000c101124 */
[----:B------:R-:W-:Y:S05]  /*bcc0*/  BRA `(.L_x_36889) ;  /* 0x00000004007c7947 */ /* 0x000fea0003800000 */
.L_x_36897:
        /* <DEDUP_REMOVED lines=21> */
.L_x_36905:
[----:B------:R-:W-:-:S05]  /*be20*/  IMAD.MOV.U32 R5, RZ, RZ, RZ ;  /* 0x000000ffff057224 */ /* 0x000fca00078e00ff */
[----:B------:R0:W-:Y:S01]  /*be30*/  STG.E.64 desc[UR36][R2.64], R4 ;  /* 0x0000000402007986 */ /* 0x0001e2000c101b24 */
[----:B------:R-:W-:Y:S05]  /*be40*/  BRA `(.L_x_36889) ;  /* 0x00000004001c7947 */ /* 0x000fea0003800000 */
.L_x_36904:
[----:B------:R0:W-:Y:S01]  /*be50*/  STG.E desc[UR36][R2.64], R4 ;  /* 0x0000000402007986 */ /* 0x0001e2000c101924 */
[----:B------:R-:W-:Y:S05]  /*be60*/  BRA `(.L_x_36889) ;  /* 0x0000000400147947 */ /* 0x000fea0003800000 */
.L_x_36896:
        /* <DEDUP_REMOVED lines=8> */
.L_x_36907:
[----:B------:R-:W0:Y:S01]  /*bef0*/  I2F.F64.U32 R4, R4 ;  /* 0x0000000400047312 */ /* 0x000e220000201800 */
[----:B------:R-:W-:-:S05]  /*bf00*/  CS2R R6, SRZ ;  /* 0x0000000000067805 */ /* 0x000fca000001ff00 */
[----:B0-----:R0:W-:Y:S01]  /*bf10*/  STG.E.128 desc[UR36][R2.64], R4 ;  /* 0x0000000402007986 */ /* 0x0011e2000c101d24 */
[----:B------:R-:W-:Y:S05]  /*bf20*/  BRA `(.L_x_36889) ;  /* 0x0000000000e47947 */ /* 0x000fea0003800000 */
.L_x_36906:
[----:B------:R-:W-:-:S09]  /*bf30*/  UISETP.NE.AND UP0, UPT, UR4, 0xf, UPT ;  /* 0x0000000f0400788c */ /* 0x000fd2000bf05270 */
[----:B------:R-:W-:Y:S05]  /*bf40*/  BRA.U !UP0, `(.L_x_36908) ;  /* 0x0000000108d07547 */ /* 0x000fea000b800000 */
[----:B------:R-:W-:-:S09]  /*bf50*/  UISETP.NE.AND UP0, UPT, UR4, 0x17, UPT ;  /* 0x000000170400788c */ /* 0x000fd2000bf05270 */
[----:B------:R-:W-:Y:S05]  /*bf60*/  BRA.U !UP0, `(.L_x_36909) ;  /* 0x0000000108847547 */ /* 0x000fea000b800000 */
[----:B------:R-:W-:-:S09]  /*bf70*/  UISETP.NE.AND UP0, UPT, UR4, 0x18, UPT ;  /* 0x000000180400788c */ /* 0x000fd2000bf05270 */
[----:B------:R-:W-:Y:S05]  /*bf80*/  BRA.U !UP0, `(.L_x_36910) ;  /* 0x0000000108447547 */ /* 0x000fea000b800000 */
.L_x_36888:
        /* <DEDUP_REMOVED lines=16> */
.L_x_36911:
[----:B------:R-:W-:Y:S05]  /*c090*/  BRA `(.L_x_36889) ;  /* 0x0000000000887947 */ /* 0x000fea0003800000 */
.L_x_36910:
        /* <DEDUP_REMOVED lines=11> */
.L_x_36913:
[----:B------:R-:W-:Y:S05]  /*c150*/  BSYNC.RECONVERGENT B0 ;  /* 0x0000000000007941 */ /* 0x000fea0003800200 */
.L_x_36912:
[----:B------:R0:W-:Y:S01]  /*c160*/  STG.E.U8 desc[UR36][R2.64], R5 ;  /* 0x0000000502007986 */ /* 0x0001e2000c101124 */
[----:B------:R-:W-:Y:S05]  /*c170*/  BRA `(.L_x_36889) ;  /* 0x0000000000507947 */ /* 0x000fea0003800000 */
.L_x_36909:
        /* <DEDUP_REMOVED lines=12> */
.L_x_36914:
[----:B------:R-:W-:Y:S01]  /*c240*/  IMAD.MOV.U32 R5, RZ, RZ, 0x7f ;  /* 0x0000007fff057424 */ /* 0x000fe200078e00ff */
[----:B------:R-:W-:-:S04]  /*c250*/  ISETP.GT.U32.AND P0, PT, R7, 0x7f800000, PT ;  /* 0x7f8000000700780c */ /* 0x000fc80003f04070 */
[----:B------:R-:W-:-:S05]  /*c260*/  SEL R5, R5, 0x7c, P0 ;  /* 0x0000007c05057807 */ /* 0x000fca0000000000 */
[----:B------:R0:W-:Y:S01]  /*c270*/  STG.E.U8 desc[UR36][R2.64], R5 ;  /* 0x0000000502007986 */ /* 0x0001e2000c101124 */
[----:B------:R-:W-:Y:S05]  /*c280*/  BRA `(.L_x_36889) ;  /* 0x00000000000c7947 */ /* 0x000fea0003800000 */
.L_x_36908:
[----:B------:R-:W-:-:S04]  /*c290*/  I2FP.F32.U32 R0, R4 ;  /* 0x0000000400007245 */ /* 0x000fc80000201000 */
[----:B------:R-:W-:-:S05]  /*c2a0*/  F2FP.BF16.F32.PACK_AB R0, RZ, R0 ;  /* 0x00000000ff00723e */ /* 0x000fca00000010ff */
[----:B------:R0:W-:Y:S02]  /*c2b0*/  STG.E.U16 desc[UR36][R2.64], R0 ;  /* 0x0000000002007986 */ /* 0x0001e4000c101524 */
.L_x_36889:
[----:B------:R-:W-:Y:S05]  /*c2c0*/  BSYNC.RECONVERGENT B6 ;  /* 0x0000000000067941 */ /* 0x000fea0003800200 */
.L_x_36883:
[----:B------:R-:W-:-:S07]  /*c2d0*/  VIADD R17, R17, 0x80 ;  /* 0x0000008011117836 */ /* 0x000fce0000000000 */
.L_x_36815:
[----:B------:R-:W-:Y:S05]  /*c2e0*/  BSYNC.RECONVERGENT B7 ;  /* 0x0000000000077941 */ /* 0x000fea0003800200 */
.L_x_36814:
        /* <DEDUP_REMOVED lines=357> */
.L_x_36915:
        /* <DEDUP_REMOVED lines=19> */
.L_x_36919:
[----:B------:R0:W5:Y:S01]  /*da70*/  LDG.E.U8 R19, desc[UR36][R2.64] ;  /* 0x0000002402137981 */ /* 0x000162000c1e1100 */
[----:B------:R-:W-:Y:S05]  /*da80*/  BRA `(.L_x_36921) ;  /* 0x0000000c004c7947 */ /* 0x000fea0003800000 */
.L_x_36918:
        /* <DEDUP_REMOVED lines=8> */
.L_x_36923:
[----:B------:R0:W5:Y:S01]  /*db10*/  LDG.E.U16 R19, desc[UR36][R2.64] ;  /* 0x0000002402137981 */ /* 0x000162000c1e1500 */
[----:B------:R-:W-:Y:S05]  /*db20*/  BRA `(.L_x_36921) ;  /* 0x0000000c00247947 */ /* 0x000fea0003800000 */
.L_x_36922:
[----:B------:R0:W5:Y:S01]  /*db30*/  LDG.E.U16 R19, desc[UR36][R2.64] ;  /* 0x0000002402137981 */ /* 0x000162000c1e1500 */
[----:B------:R-:W-:Y:S05]  /*db40*/  BRA `(.L_x_36921) ;  /* 0x0000000c001c7947 */ /* 0x000fea0003800000 */
.L_x_36917:
        /* <DEDUP_REMOVED lines=9> */
.L_x_36925:
[----:B------:R-:W2:Y:S02]  /*dbe0*/  LDG.E.U16 R0, desc[UR36][R2.64] ;  /* 0x0000002402007981 */ /* 0x000ea4000c1e1500 */
[----:B--2---:R-:W-:-:S06]  /*dbf0*/  HADD2.F32 R0, -RZ, R0.H0_H0 ;  /* 0x20000000ff007230 */ /* 0x004fcc0000004100 */
[----:B------:R-:W0:Y:S02]  /*dc00*/  F2I.FTZ.TRUNC.NTZ R0, R0 ;  /* 0x0000000000007305 */ /* 0x000e24000021f100 */
[----:B0-----:R-:W-:Y:S01]  /*dc10*/  PRMT R19, R0, 0x7610, R19 ;  /* 0x0000761000137816 */ /* 0x001fe20000000013 */
[----:B------:R-:W-:Y:S06]  /*dc20*/  BRA `(.L_x_36921) ;  /* 0x0000000800e47947 */ /* 0x000fec0003800000 */
.L_x_36924:
        /* <DEDUP_REMOVED lines=9> */
.L_x_36927:
[----:B------:R-:W2:Y:S02]  /*dcc0*/  LDG.E.U16 R2, desc[UR36][R2.64] ;  /* 0x0000002402027981 */ /* 0x000ea4000c1e1500 */
[----:B--2---:R-:W-:-:S06]  /*dcd0*/  HADD2.F32 R0, -RZ, R2.H0_H0 ;  /* 0x20000002ff007230 */ /* 0x004fcc0000004100 */
[----:B------:R-:W0:Y:S02]  /*dce0*/  F2I.FTZ.TRUNC.NTZ R0, R0 ;  /* 0x0000000000007305 */ /* 0x000e24000021f100 */
[----:B0-----:R-:W-:Y:S01]  /*dcf0*/  PRMT R19, R0, 0x7610, R19 ;  /* 0x0000761000137816 */ /* 0x001fe20000000013 */
[----:B------:R-:W-:Y:S06]  /*dd00*/  BRA `(.L_x_36921) ;  /* 0x0000000800ac7947 */ /* 0x000fec0003800000 */
.L_x_36926:
[----:B------:R-:W2:Y:S02]  /*dd10*/  LDG.E.64 R2, desc[UR36][R2.64] ;  /* 0x0000002402027981 */ /* 0x000ea4000c1e1b00 */
[----:B--2---:R0:W1:Y:S01]  /*dd20*/  F2I.F64.TRUNC R19, R2 ;  /* 0x0000000200137311 */ /* 0x004062000030d100 */
[----:B------:R-:W-:Y:S05]  /*dd30*/  BRA `(.L_x_36921) ;  /* 0x0000000800a07947 */ /* 0x000fea0003800000 */
.L_x_36916:
        /* <DEDUP_REMOVED lines=12> */
.L_x_36930:
[----:B------:R-:W2:Y:S02]  /*de00*/  LDG.E.64 R2, desc[UR36][R2.64] ;  /* 0x0000002402027981 */ /* 0x000ea4000c1e1b00 */
[----:B--2---:R0:W1:Y:S01]  /*de10*/  F2I.F64.TRUNC R19, R2 ;  /* 0x0000000200137311 */ /* 0x004062000030d100 */
[----:B------:R-:W-:Y:S05]  /*de20*/  BRA `(.L_x_36921) ;  /* 0x0000000800647947 */ /* 0x000fea0003800000 */
.L_x_36929:
        /* <DEDUP_REMOVED lines=27> */
.L_x_36932:
        /* <DEDUP_REMOVED lines=14> */
.L_x_36931:
[----:B------:R-:W2:Y:S02]  /*e0c0*/  LDG.E.U16 R0, desc[UR36][R2.64] ;  /* 0x0000002402007981 */ /* 0x000ea4000c1e1500 */
[----:B--2---:R-:W-:-:S06]  /*e0d0*/  IMAD.U32 R0, R0, 0x10000, RZ ;  /* 0x0001000000007824 */ /* 0x004fcc00078e00ff */
[----:B------:R-:W0:Y:S02]  /*e0e0*/  F2I.FTZ.TRUNC.NTZ R0, R0 ;  /* 0x0000000000007305 */ /* 0x000e24000021f100 */
[----:B0-----:R-:W-:Y:S01]  /*e0f0*/  PRMT R19, R0, 0x7610, R19 ;  /* 0x0000761000137816 */ /* 0x001fe20000000013 */
[----:B------:R-:W-:Y:S06]  /*e100*/  BRA `(.L_x_36921) ;  /* 0x0000000400ac7947 */ /* 0x000fec0003800000 */
.L_x_36928:
        /* <DEDUP_REMOVED lines=10> */
.L_x_36935:
        /* <DEDUP_REMOVED lines=21> */
.L_x_36939:
[----:B------:R-:W-:Y:S05]  /*e300*/  BSYNC.RECONVERGENT B1 ;  /* 0x0000000000017941 */ /* 0x000fea0003800200 */
.L_x_36938:
[----:B------:R-:W-:Y:S02]  /*e310*/  SHF.L.U32 R0, R0, 0x14, RZ ;  /* 0x0000001400007819 */ /* 0x000fe400000006ff */
[----:B------:R-:W-:-:S04]  /*e320*/  LEA R2, R2, 0x3b800000, 0x17 ;  /* 0x3b80000002027811 */ /* 0x000fc800078eb8ff */
[----:B------:R-:W-:-:S07]  /*e330*/  LOP3.LUT R0, R2, R0, R7, 0xfe, !PT ;  /* 0x0000000002007212 */ /* 0x000fce00078efe07 */
.L_x_36937:
[----:B------:R-:W-:Y:S05]  /*e340*/  BSYNC.RECONVERGENT B0 ;  /* 0x0000000000007941 */ /* 0x000fea0003800200 */
.L_x_36936:
[----:B------:R-:W0:Y:S02]  /*e350*/  F2I.FTZ.TRUNC.NTZ R0, R0 ;  /* 0x0000000000007305 */ /* 0x000e24000021f100 */
[----:B0-----:R-:W-:Y:S01]  /*e360*/  PRMT R19, R0, 0x7610, R19 ;  /* 0x0000761000137816 */ /* 0x001fe20000000013 */
[----:B------:R-:W-:Y:S06]  /*e370*/  BRA `(.L_x_36921) ;  /* 0x0000000400107947 */ /* 0x000fec0003800000 */
.L_x_36934:
        /* <DEDUP_REMOVED lines=21> */
.L_x_36943:
[----:B------:R-:W-:Y:S05]  /*e4d0*/  BSYNC.RECONVERGENT B1 ;  /* 0x0000000000017941 */ /* 0x000fea0003800200 */
.L_x_36942:
[----:B------:R-:W-:Y:S01]  /*e4e0*/  IMAD.SHL.U32 R0, R0, 0x200000, RZ ;  /* 0x0020000000007824 */ /* 0x000fe200078e00ff */
[----:B------:R-:W-:-:S04]  /*e4f0*/  LEA R2, R2, 0x37800000, 0x17 ;  /* 0x3780000002027811 */ /* 0x000fc800078eb8ff */
[----:B------:R-:W-:-:S07]  /*e500*/  LOP3.LUT R0, R2, R0, R7, 0xfe, !PT ;  /* 0x0000000002007212 */ /* 0x000fce00078efe07 */
.L_x_36941:
[----:B------:R-:W-:Y:S05]  /*e510*/  BSYNC.RECONVERGENT B0 ;  /* 0x0000000000007941 */ /* 0x000fea0003800200 */
.L_x_36940:
[----:B------:R-:W0:Y:S02]  /*e520*/  F2I.FTZ.TRUNC.NTZ R0, R0 ;  /* 0x0000000000007305 */ /* 0x000e24000021f100 */
[----:B0-----:R-:W-:Y:S01]  /*e530*/  PRMT R19, R0, 0x7610, R19 ;  /* 0x0000761000137816 */ /* 0x001fe20000000013 */
[----:B------:R-:W-:Y:S06]  /*e540*/  BRA `(.L_x_36921) ;  /* 0x00000000009c7947 */ /* 0x000fec0003800000 */
.L_x_36933:
        /* <DEDUP_REMOVED lines=14> */
.L_x_36947:
[----:B------:R-:W-:Y:S05]  /*e630*/  BSYNC.RECONVERGENT B0 ;  /* 0x0000000000007941 */ /* 0x000fea0003800200 */
.L_x_36946:
[----:B------:R-:W0:Y:S02]  /*e640*/  F2I.FTZ.TRUNC.NTZ R0, R0 ;  /* 0x0000000000007305 */ /* 0x000e24000021f100 */
[----:B0-----:R-:W-:Y:S01]  /*e650*/  PRMT R19, R0, 0x7610, R19 ;  /* 0x0000761000137816 */ /* 0x001fe20000000013 */
[----:B------:R-:W-:Y:S06]  /*e660*/  BRA `(.L_x_36921) ;  /* 0x0000000000547947 */ /* 0x000fec0003800000 */
.L_x_36920:
        /* <DEDUP_REMOVED lines=16> */
.L_x_36948:
[----:B------:R-:W-:Y:S01]  /*e770*/  PRMT R19, RZ, 0x7610, R19 ;  /* 0x00007610ff137816 */ /* 0x000fe20000000013 */
[----:B------:R-:W-:Y:S06]  /*e780*/  BRA `(.L_x_36921) ;  /* 0x00000000000c7947 */ /* 0x000fec0003800000 */
.L_x_36945:
[----:B------:R2:W5:Y:S01]  /*e790*/  LDG.E.U16 R19, desc[UR36][R2.64] ;  /* 0x0000002402137981 */ /* 0x000562000c1e1500 */
[----:B------:R-:W-:Y:S05]  /*e7a0*/  BRA `(.L_x_36921) ;  /* 0x0000000000047947 */ /* 0x000fea0003800000 */
.L_x_36944:
[----:B------:R3:W5:Y:S02]  /*e7b0*/  LDG.E.U16 R19, desc[UR36][R2.64] ;  /* 0x0000002402137981 */ /* 0x000764000c1e1500 */
.L_x_36921:
        /* <DEDUP_REMOVED lines=16> */
.L_x_36952:
[----:B------:R2:W5:Y:S01]  /*e8c0*/  LDG.E.U8 R0, desc[UR36][R2.64] ;  /* 0x0000002402007981 */ /* 0x000562000c1e1100 */
[----:B------:R-:W-:Y:S05]  /*e8d0*/  BRA `(.L_x_36954) ;  /* 0x0000000c004c7947 */ /* 0x000fea0003800000 */
.L_x_36951:
        /* <DEDUP_REMOVED lines=8> */
.L_x_36956:
[----:B------:R4:W5:Y:S01]  /*e960*/  LDG.E.U16 R0, desc[UR36][R2.64] ;  /* 0x0000002402007981 */ /* 0x000962000c1e1500 */
[----:B------:R-:W-:Y:S05]  /*e970*/  BRA `(.L_x_36954) ;  /* 0x0000000c00247947 */ /* 0x000fea0003800000 */
.L_x_36955:
[----:B------:R0:W5:Y:S01]  /*e980*/  LDG.E.U16 R0, desc[UR36][R2.64] ;  /* 0x0000002402007981 */ /* 0x000162000c1e1500 */
[----:B------:R-:W-:Y:S05]  /*e990*/  BRA `(.L_x_36954) ;  /* 0x0000000c001c7947 */ /* 0x000fea0003800000 */
.L_x_36950:
        /* <DEDUP_REMOVED lines=9> */
.L_x_36958:
[----:B------:R-:W2:Y:S02]  /*ea30*/  LDG.E.U16 R4, desc[UR36][R2.64] ;  /* 0x0000002402047981 */ /* 0x000ea4000c1e1500 */
[----:B--2---:R-:W-:-:S06]  /*ea40*/  HADD2.F32 R4, -RZ, R4.H0_H0 ;  /* 0x20000004ff047230 */ /* 0x004fcc0000004100 */
[----:B------:R-:W0:Y:S02]  /*ea50*/  F2I.FTZ.TRUNC.NTZ R4, R4 ;  /* 0x0000000400047305 */ /* 0x000e24000021f100 */
[----:B0-----:R-:W-:Y:S01]  /*ea60*/  PRMT R0, R4, 0x7610, R0 ;  /* 0x0000761004007816 */ /* 0x001fe20000000000 */
[----:B------:R-:W-:Y:S06]  /*ea70*/  BRA `(.L_x_36954) ;  /* 0x0000000800e47947 */ /* 0x000fec0003800000 */
.L_x_36957:
        /* <DEDUP_REMOVED lines=9> */
.L_x_36960:
[----:B------:R-:W2:Y:S02]  /*eb10*/  LDG.E.U16 R2, desc[UR36][R2.64] ;  /* 0x0000002402027981 */ /* 0x000ea4000c1e1500 */
[----:B--2---:R-:W-:-:S06]  /*eb20*/  HADD2.F32 R4, -RZ, R2.H0_H0 ;  /* 0x20000002ff047230 */ /* 0x004fcc0000004100 */
[----:B------:R-:W0:Y:S02]  /*eb30*/  F2I.FTZ.TRUNC.NTZ R4, R4 ;  /* 0x0000000400047305 */ /* 0x000e24000021f100 */
[----:B0-----:R-:W-:Y:S01]  /*eb40*/  PRMT R0, R4, 0x7610, R0 ;  /* 0x0000761004007816 */ /* 0x001fe20000000000 */
[----:B------:R-:W-:Y:S06]  /*eb50*/  BRA `(.L_x_36954) ;  /* 0x0000000800ac7947 */ /* 0x000fec0003800000 */
.L_x_36959:
[----:B------:R-:W2:Y:S02]  /*eb60*/  LDG.E.64 R2, desc[UR36][R2.64] ;  /* 0x0000002402027981 */ /* 0x000ea4000c1e1b00 */
[----:B--2---:R0:W2:Y:S01]  /*eb70*/  F2I.F64.TRUNC R0, R2 ;  /* 0x0000000200007311 */ /* 0x0040a2000030d100 */
[----:B------:R-:W-:Y:S05]  /*eb80*/  BRA `(.L_x_36954) ;  /* 0x0000000800a07947 */ /* 0x000fea0003800000 */
.L_x_36949:
        /* <DEDUP_REMOVED lines=12> */
.L_x_36963:
[----:B------:R-:W2:Y:S02]  /*ec50*/  LDG.E.64 R2, desc[UR36][R2.64] ;  /* 0x0000002402027981 */ /* 0x000ea4000c1e1b00 */
[----:B--2---:R0:W2:Y:S01]  /*ec60*/  F2I.F64.TRUNC R0, R2 ;  /* 0x0000000200007311 */ /* 0x0040a2000030d100 */
[----:B------:R-:W-:Y:S05]  /*ec70*/  BRA `(.L_x_36954) ;  /* 0x0000000800647947 */ /* 0x000fea0003800000 */
.L_x_36962:
        /* <DEDUP_REMOVED lines=27> */
.L_x_36965:
        /* <DEDUP_REMOVED lines=14> */
.L_x_36964:
[----:B------:R-:W2:Y:S02]  /*ef10*/  LDG.E.U16 R4, desc[UR36][R2.64] ;  /* 0x0000002402047981 */ /* 0x000ea4000c1e1500 */
[----:B--2---:R-:W-:-:S06]  /*ef20*/  IMAD.U32 R4, R4, 0x10000, RZ ;  /* 0x0001000004047824 */ /* 0x004fcc00078e00ff */
[----:B------:R-:W0:Y:S02]  /*ef30*/  F2I.FTZ.TRUNC.NTZ R4, R4 ;  /* 0x0000000400047305 */ /* 0x000e24000021f100 */
[----:B0-----:R-:W-:Y:S01]  /*ef40*/  PRMT R0, R4, 0x7610, R0 ;  /* 0x0000761004007816 */ /* 0x001fe20000000000 */
[----:B------:R-:W-:Y:S06]  /*ef50*/  BRA `(.L_x_36954) ;  /* 0x0000000400ac7947 */ /* 0x000fec0003800000 */
.L_x_36961:
        /* <DEDUP_REMOVED lines=10> */
.L_x_36968:
        /* <DEDUP_REMOVED lines=21> */
.L_x_36972:
[----:B------:R-:W-:Y:S05]  /*f150*/  BSYNC.RECONVERGENT B1 ;  /* 0x0000000000017941 */ /* 0x000fea0003800200 */
.L_x_36971:
[----:B------:R-:W-:Y:S02]  /*f160*/  SHF.L.U32 R0, R0, 0x14, RZ ;  /* 0x0000001400007819 */ /* 0x000fe400000006ff */
[----:B------:R-:W-:-:S04]  /*f170*/  LEA R2, R2, 0x3b800000, 0x17 ;  /* 0x3b80000002027811 */ /* 0x000fc800078eb8ff */
[----:B------:R-:W-:-:S07]  /*f180*/  LOP3.LUT R4, R2, R0, R7, 0xfe, !PT ;  /* 0x0000000002047212 */ /* 0x000fce00078efe07 */
.L_x_36970:
[----:B------:R-:W-:Y:S05]  /*f190*/  BSYNC.RECONVERGENT B0 ;  /* 0x0000000000007941 */ /* 0x000fea0003800200 */
.L_x_36969:
[----:B------:R-:W0:Y:S02]  /*f1a0*/  F2I.FTZ.TRUNC.NTZ R4, R4 ;  /* 0x0000000400047305 */ /* 0x000e24000021f100 */
[----:B0-----:R-:W-:Y:S01]  /*f1b0*/  PRMT R0, R4, 0x7610, R0 ;  /* 0x0000761004007816 */ /* 0x001fe20000000000 */
[----:B------:R-:W-:Y:S06]  /*f1c0*/  BRA `(.L_x_36954) ;  /* 0x0000000400107947 */ /* 0x000fec0003800000 */
.L_x_36967:
        /* <DEDUP_REMOVED lines=21> */
.L_x_36976:
[----:B------:R-:W-:Y:S05]  /*f320*/  BSYNC.RECONVERGENT B1 ;  /* 0x0000000000017941 */ /* 0x000fea0003800200 */
.L_x_36975:
[----:B------:R-:W-:Y:S01]  /*f330*/  IMAD.SHL.U32 R0, R0, 0x200000, RZ ;  /* 0x0020000000007824 */ /* 0x000fe200078e00ff */
[----:B------:R-:W-:-:S04]  /*f340*/  LEA R2, R2, 0x37800000, 0x17 ;  /* 0x3780000002027811 */ /* 0x000fc800078eb8ff */
[----:B------:R-:W-:-:S07]  /*f350*/  LOP3.LUT R4, R2, R0, R7, 0xfe, !PT ;  /* 0x0000000002047212 */ /* 0x000fce00078efe07 */
.L_x_36974:
[----:B------:R-:W-:Y:S05]  /*f360*/  BSYNC.RECONVERGENT B0 ;  /* 0x0000000000007941 */ /* 0x000fea0003800200 */
.L_x_36973:
[----:B------:R-:W0:Y:S02]  /*f370*/  F2I.FTZ.TRUNC.NTZ R4, R4 ;  /* 0x0000000400047305 */ /* 0x000e24000021f100 */
[----:B0-----:R-:W-:Y:S01]  /*f380*/  PRMT R0, R4, 0x7610, R0 ;  /* 0x0000761004007816 */ /* 0x001fe20000000000 */
[----:B------:R-:W-:Y:S06]  /*f390*/  BRA `(.L_x_36954) ;  /* 0x00000000009c7947 */ /* 0x000fec0003800000 */
.L_x_36966:
        /* <DEDUP_REMOVED lines=14> */
.L_x_36980:
[----:B------:R-:W-:Y:S05]  /*f480*/  BSYNC.RECONVERGENT B0 ;  /* 0x0000000000007941 */ /* 0x000fea0003800200 */
.L_x_36979:
[----:B------:R-:W0:Y:S02]  /*f490*/  F2I.FTZ.TRUNC.NTZ R4, R4 ;  /* 0x0000000400047305 */ /* 0x000e24000021f100 */
[----:B0-----:R-:W-:Y:S01]  /*f4a0*/  PRMT R0, R4, 0x7610, R0 ;  /* 0x0000761004007816 */ /* 0x001fe20000000000 */
[----:B------:R-:W-:Y:S06]  /*f4b0*/  BRA `(.L_x_36954) ;  /* 0x0000000000547947 */ /* 0x000fec0003800000 */
.L_x_36953:
        /* <DEDUP_REMOVED lines=16> */
.L_x_36981:
[----:B------:R-:W-:Y:S01]  /*f5c0*/  PRMT R0, RZ, 0x7610, R0 ;  /* 0x00007610ff007816 */ /* 0x000fe20000000000 */
[----:B------:R-:W-:Y:S06]  /*f5d0*/  BRA `(.L_x_36954) ;  /* 0x00000000000c7947 */ /* 0x000fec0003800000 */
.L_x_36978:
[----:B------:R0:W5:Y:S01]  /*f5e0*/  LDG.E.U16 R0, desc[UR36][R2.64] ;  /* 0x0000002402007981 */ /* 0x000162000c1e1500 */
[----:B------:R-:W-:Y:S05]  /*f5f0*/  BRA `(.L_x_36954) ;  /* 0x0000000000047947 */ /* 0x000fea0003800000 */
.L_x_36977:
[----:B------:R0:W5:Y:S02]  /*f600*/  LDG.E.U16 R0, desc[UR36][R2.64] ;  /* 0x0000002402007981 */ /* 0x000164000c1e1500 */
.L_x_36954:
[----:B------:R-:W-:Y:S01]  /*f610*/  UPRMT UR4, UR43, 0x9910, URZ ;  /* 0x000099102b047896 */ /* 0x000fe200080000ff */
[----:B0-2345:R-:W-:Y:S02]  /*f620*/  PRMT R2, R0, 0x9910, RZ ;  /* 0x0000991000027816 */ /* 0x03dfe400000000ff */
[----:B-1----:R-:W-:Y:S01]  /*f630*/  PRMT R0, R19, 0x9910, RZ ;  /* 0x0000991013007816 */ /* 0x002fe200000000ff */
[----:B------:R-:W-:Y:S01]  /*f640*/  UISETP.GT.AND UP0, UPT, UR4, 0x9, UPT ;  /* 0x000000090400788c */ /* 0x000fe2000bf04270 */
[----:B------:R-:W-:-:S04]  /*f650*/  ISETP.NE.AND P0, PT, R2, RZ, PT ;  /* 0x000000ff0200720c */ /* 0x000fc80003f05270 */
[----:B------:R-:W-:-:S04]  /*f660*/  ISETP.NE.AND P0, PT, R0, RZ, P0 ;  /* 0x000000ff0000720c */ /* 0x000fc80000705270 */
        /* <DEDUP_REMOVED lines=12> */
.L_x_36985:
[----:B------:R-:W-:Y:S01]  /*f730*/  STG.E.U8 desc[UR36][R16.64], R2 ;  /* 0x0000000210007986 */ /* 0x000fe2000c101124 */
[----:B------:R-:W-:Y:S05]  /*f740*/  EXIT ;  /* 0x000000000000794d */ /* 0x000fea0003800000 */
.L_x_36984:
        /* <DEDUP_REMOVED lines=9> */
.L_x_36988:
[----:B------:R-:W-:Y:S01]  /*f7e0*/  STG.E desc[UR36][R16.64], R2 ;  /* 0x0000000210007986 */ /* 0x000fe2000c101924 */
[----:B------:R-:W-:Y:S05]  /*f7f0*/  EXIT ;  /* 0x000000000000794d */ /* 0x000fea0003800000 */
.L_x_36987:
[----:B------:R-:W-:Y:S01]  /*f800*/  STG.E.U16 desc[UR36][R16.64], R2 ;  /* 0x0000000210007986 */ /* 0x000fe2000c101524 */
[----:B------:R-:W-:Y:S05]  /*f810*/  EXIT ;  /* 0x000000000000794d */ /* 0x000fea0003800000 */
.L_x_36983:
        /* <DEDUP_REMOVED lines=9> */
.L_x_36990:
[----:B------:R-:W-:-:S04]  /*f8b0*/  I2FP.F32.U32 R0, R2 ;  /* 0x0000000200007245 */ /* 0x000fc80000201000 */
[----:B------:R-:W-:-:S05]  /*f8c0*/  F2FP.F16.F32.PACK_AB R0, RZ, R0 ;  /* 0x00000000ff00723e */ /* 0x000fca00000000ff */
[----:B------:R-:W-:Y:S01]  /*f8d0*/  STG.E.U16 desc[UR36][R16.64], R0 ;  /* 0x0000000010007986 */ /* 0x000fe2000c101524 */
[----:B------:R-:W-:Y:S05]  /*f8e0*/  EXIT ;  /* 0x000000000000794d */ /* 0x000fea0003800000 */
.L_x_36989:
        /* <DEDUP_REMOVED lines=10> */
.L_x_36992:
[----:B------:R-:W-:-:S04]  /*f990*/  I2FP.F32.U32 R2, R2 ;  /* 0x0000000200027245 */ /* 0x000fc80000201000 */
[----:B------:R-:W-:-:S04]  /*f9a0*/  F2FP.F16.F32.PACK_AB R3, RZ, R2 ;  /* 0x00000002ff03723e */ /* 0x000fc800000000ff */
[----:B------:R-:W-:-:S05]  /*f9b0*/  PRMT R3, R3, 0x5410, RZ ;  /* 0x0000541003037816 */ /* 0x000fca00000000ff */
[----:B------:R-:W-:Y:S01]  /*f9c0*/  STG.E desc[UR36][R16.64], R3 ;  /* 0x0000000310007986 */ /* 0x000fe2000c101924 */
[----:B------:R-:W-:Y:S05]  /*f9d0*/  EXIT ;  /* 0x000000000000794d */ /* 0x000fea0003800000 */
.L_x_36991:
[----:B------:R-:W0:Y:S02]  /*f9e0*/  I2F.F64.U32 R2, R2 ;  /* 0x0000000200027312 */ /* 0x000e240000201800 */
[----:B0-----:R-:W-:Y:S01]  /*f9f0*/  STG.E.64 desc[UR36][R16.64], R2 ;  /* 0x0000000210007986 */ /* 0x001fe2000c101b24 */
[----:B------:R-:W-:Y:S05]  /*fa00*/  EXIT ;  /* 0x000000000000794d */ /* 0x000fea0003800000 */
.L_x_36982:
        /* <DEDUP_REMOVED lines=12> */
.L_x_36996:
        /* <DEDUP_REMOVED lines=16> */
.L_x_36999:
[----:B------:R-:W-:-:S07]  /*fbd0*/  PRMT R8, R0, 0x7610, R8 ;  /* 0x0000761000087816 */ /* 0x000fce0000000008 */
.L_x_36998:
[----:B------:R-:W-:Y:S05]  /*fbe0*/  BSYNC.RECONVERGENT B0 ;  /* 0x0000000000007941 */ /* 0x000fea0003800200 */
.L_x_36997:
[----:B------:R-:W-:Y:S01]  /*fbf0*/  STG.E.U8 desc[UR36][R16.64], R8 ;  /* 0x0000000810007986 */ /* 0x000fe2000c101124 */
[----:B------:R-:W-:Y:S05]  /*fc00*/  EXIT ;  /* 0x000000000000794d */ /* 0x000fea0003800000 */
.L_x_36995:
        /* <DEDUP_REMOVED lines=16> */
.L_x_37002:
[----:B------:R-:W-:-:S07]  /*fd10*/  PRMT R8, R0, 0x7610, R8 ;  /* 0x0000761000087816 */ /* 0x000fce0000000008 */
.L_x_37001:
[----:B------:R-:W-:Y:S05]  /*fd20*/  BSYNC.RECONVERGENT B0 ;  /* 0x0000000000007941 */ /* 0x000fea0003800200 */
.L_x_37000:
[----:B------:R-:W-:Y:S01]  /*fd30*/  STG.E.U8 desc[UR36][R16.64], R8 ;  /* 0x0000000810007986 */ /* 0x000fe2000c101124 */
[----:B------:R-:W-:Y:S05]  /*fd40*/  EXIT ;  /* 0x000000000000794d */ /* 0x000fea0003800000 */
.L_x_36994:
        /* <DEDUP_REMOVED lines=21> */
.L_x_37004:
[----:B------:R-:W-:-:S05]  /*fea0*/  IMAD.MOV.U32 R3, RZ, RZ, RZ ;  /* 0x000000ffff037224 */ /* 0x000fca00078e00ff */
[----:B------:R-:W-:Y:S01]  /*feb0*/  STG.E.64 desc[UR36][R16.64], R2 ;  /* 0x0000000210007986 */ /* 0x000fe2000c101b24 */
[----:B------:R-:W-:Y:S05]  /*fec0*/  EXIT ;  /* 0x000000000000794d */ /* 0x000fea0003800000 */
.L_x_37003:
[----:B------:R-:W-:Y:S01]  /*fed0*/  STG.E desc[UR36][R16.64], R2 ;  /* 0x0000000210007986 */ /* 0x000fe2000c101924 */
[----:B------:R-:W-:Y:S05]  /*fee0*/  EXIT ;  /* 0x000000000000794d */ /* 0x000fea0003800000 */
.L_x_36993:
        /* <DEDUP_REMOVED lines=8> */
.L_x_37006:
[----:B------:R-:W0:Y:S01]  /*ff70*/  I2F.F64.U32 R4, R2 ;  /* 0x0000000200047312 */ /* 0x000e220000201800 */
[----:B------:R-:W-:-:S05]  /*ff80*/  CS2R R6, SRZ ;  /* 0x0000000000067805 */ /* 0x000fca000001ff00 */
[----:B0-----:R-:W-:Y:S01]  /*ff90*/  STG.E.128 desc[UR36][R16.64], R4 ;  /* 0x0000000410007986 */ /* 0x001fe2000c101d24 */
[----:B------:R-:W-:Y:S05]  /*ffa0*/  EXIT ;  /* 0x000000000000794d */ /* 0x000fea0003800000 */
.L_x_37005:
[----:B------:R-:W-:-:S09]  /*ffb0*/  UISETP.NE.AND UP0, UPT, UR4, 0xf, UPT ;  /* 0x0000000f0400788c */ /* 0x000fd2000bf05270 */
[----:B------:R-:W-:Y:S05]  /*ffc0*/  BRA.U !UP0, `(.L_x_37007) ;  /* 0x0000000108d47547 */ /* 0x000fea000b800000 */
[----:B------:R-:W-:-:S09]  /*ffd0*/  UISETP.NE.AND UP0, UPT, UR4, 0x17, UPT ;  /* 0x000000170400788c */ /* 0x000fd2000bf05270 */
[----:B------:R-:W-:Y:S05]  /*ffe0*/  BRA.U !UP0, `(.L_x_37008) ;  /* 0x0000000108847547 */ /* 0x000fea000b800000 */
[----:B------:R-:W-:-:S09]  /*fff0*/  UISETP.NE.AND UP0, UPT, UR4, 0x18, UPT ;  /* 0x000000180400788c */ /* 0x000fd2000bf05270 */
[----:B------:R-:W-:Y:S05]  /*10000*/  BRA.U !UP0, `(.L_x_37009) ;  /* 0x0000000108447547 */ /* 0x000fea000b800000 */
.L_x_36986:
        /* <DEDUP_REMOVED lines=16> */
.L_x_37010:
[----:B------:R-:W-:Y:S05]  /*10110*/  EXIT ;  /* 0x000000000000794d */ /* 0x000fea0003800000 */
.L_x_37009:
        /* <DEDUP_REMOVED lines=11> */
.L_x_37012:
[----:B------:R-:W-:Y:S05]  /*101d0*/  BSYNC.RECONVERGENT B0 ;  /* 0x0000000000007941 */ /* 0x000fea0003800200 */
.L_x_37011:
[----:B------:R-:W-:Y:S01]  /*101e0*/  STG.E.U8 desc[UR36][R16.64], R3 ;  /* 0x0000000310007986 */ /* 0x000fe2000c101124 */
[----:B------:R-:W-:Y:S05]  /*101f0*/  EXIT ;  /* 0x000000000000794d */ /* 0x000fea0003800000 */
.L_x_37008:
        /* <DEDUP_REMOVED lines=13> */
.L_x_37013:
[----:B------:R-:W-:Y:S01]  /*102d0*/  IMAD.MOV.U32 R3, RZ, RZ, 0x7f ;  /* 0x0000007fff037424 */ /* 0x000fe200078e00ff */
[----:B------:R-:W-:-:S04]  /*102e0*/  ISETP.GT.U32.AND P0, PT, R5, 0x7f800000, PT ;  /* 0x7f8000000500780c */ /* 0x000fc80003f04070 */
[----:B------:R-:W-:-:S05]  /*102f0*/  SEL R3, R3, 0x7c, P0 ;  /* 0x0000007c03037807 */ /* 0x000fca0000000000 */
[----:B------:R-:W-:Y:S01]  /*10300*/  STG.E.U8 desc[UR36][R16.64], R3 ;  /* 0x0000000310007986 */ /* 0x000fe2000c101124 */
[----:B------:R-:W-:Y:S05]  /*10310*/  EXIT ;  /* 0x000000000000794d */ /* 0x000fea0003800000 */
.L_x_37007:
[----:B------:R-:W-:-:S04]  /*10320*/  I2FP.F32.U32 R0, R2 ;  /* 0x0000000200007245 */ /* 0x000fc80000201000 */
[----:B------:R-:W-:-:S05]  /*10330*/  F2FP.BF16.F32.PACK_AB R0, RZ, R0 ;  /* 0x00000000ff00723e */ /* 0x000fca00000010ff */
[----:B------:R-:W-:Y:S01]  /*10340*/  STG.E.U16 desc[UR36][R16.64], R0 ;  /* 0x0000000010007986 */ /* 0x000fe2000c101524 */
[----:B------:R-:W-:Y:S05]  /*10350*/  EXIT ;  /* 0x000000000000794d */ /* 0x000fea0003800000 */
.L_x_37014:
        /* <DEDUP_REMOVED lines=10> */
.L_x_43721:


//--------------------- .text._ZN2at6native27unrolled_elementwise_kernelINS0_13BinaryFunctorIssbZZZNS0_23logical_and_kernel_cudaERNS_14TensorIteratorEENKUlvE0_clEvENKUlvE3_clEvEUlssE_EESt5arrayIPcLm3EELi4E23TrivialOffsetCalculatorILi2EjESC_ILi1EjENS0_6memory12LoadWithCastILi2EEENSF_13StoreWithCastILi1EEEEEviT_T0_T2_T3_T4_T5_ --------------------------
	.section	.text._ZN2at6native27unrolled_elementwise_kernelINS0_13BinaryFunctorIssbZZZNS0_23logical_and_kernel_cudaERNS_14TensorIteratorEENKUlvE0_clEvENKUlvE3_clEvEUlssE_EESt5arrayIPcLm3EELi4E23TrivialOffsetCalculatorILi2EjESC_ILi1EjENS0_6memory12LoadWithCastILi2EEENSF_13StoreWithCastILi1EEEEEviT_T0_T2_T3_T4_T5_,"ax",@progbits
	.align	128
        .global         _ZN2at6native27unrolled_elementwise_kernelINS0_13BinaryFunctorIssbZZZNS0_23logical_and_kernel_cudaERNS_14TensorIteratorEENKUlvE0_clEvENKUlvE3_clEvEUlssE_EESt5arrayIPcLm3EELi4E23TrivialOffsetCalculatorILi2EjESC_ILi1EjENS0_6memory12LoadWithCastILi2EEENSF_13StoreWithCastILi1EEEEEviT_T0_T2_T3_T4_T5_
        .type           _ZN2at6native27unrolled_elementwise_kernelINS0_13BinaryFunctorIssbZZZNS0_23logical_and_kernel_cudaERNS_14TensorIteratorEENKUlvE0_clEvENKUlvE3_clEvEUlssE_EESt5arrayIPcLm3EELi4E23TrivialOffsetCalculatorILi2EjESC_ILi1EjENS0_6memory12LoadWithCastILi2EEENSF_13StoreWithCastILi1EEEEEviT_T0_T2_T3_T4_T5_,@function
        .size           _ZN2at6native27unrolled_elementwise_kernelINS0_13BinaryFunctorIssbZZZNS0_23logical_and_kernel_cudaERNS_14TensorIteratorEENKUlvE0_clEvENKUlvE3_clEvEUlssE_EESt5arrayIPcLm3EELi4E23TrivialOffsetCalculatorILi2EjESC_ILi1EjENS0_6memory12LoadWithCastILi2EEENSF_13StoreWithCastILi1EEEEEviT_T0_T2_T3_T4_T5_,(.L_x_43722 - _ZN2at6native27unrolled_elementwise_kernelINS0_13BinaryFunctorIssbZZZNS0_23logical_and_kernel_cudaERNS_14TensorIteratorEENKUlvE0_clEvENKUlvE3_clEvEUlssE_EESt5arrayIPcLm3EELi4E23TrivialOffsetCalculatorILi2EjESC_ILi1EjENS0_6memory12LoadWithCastILi2EEENSF_13StoreWithCastILi1EEEEEviT_T0_T2_T3_T4_T5_)
        .other          _ZN2at6native27unrolled_elementwise_kernelINS0_13BinaryFunctorIssbZZZNS0_23logical_and_kernel_cudaERNS_14TensorIteratorEENKUlvE0_clEvENKUlvE3_clEvEUlssE_EESt5arrayIPcLm3EELi4E23TrivialOffsetCalculatorILi2EjESC_ILi1EjENS0_6memory12LoadWithCastILi2EEENSF_13StoreWithCastILi1EEEEEviT_T0_T2_T3_T4_T5_,@"STO_CUDA_ENTRY STV_DEFAULT"
_ZN2at6native27unrolled_elementwise_kernelINS0_13BinaryFunctorIssbZZZNS0_23logical_and_kernel_cudaERNS_14TensorIteratorEENKUlvE0_clEvENKUlvE3_clEvEUlssE_EESt5arrayIPcLm3EELi4E23TrivialOffsetCalculatorILi2EjESC_ILi1EjENS0_6memory12LoadWithCastILi2EEENSF_13StoreWithCastILi1EEEEEviT_T0_T2_T3_T4_T5_:
.text._ZN2at6native27unrolled_elementwise_kernelINS0_13BinaryFunctorIssbZZZNS0_23logical_and_kernel_cudaERNS_14TensorIteratorEENKUlvE0_clEvENKUlvE3_clEvEUlssE_EESt5arrayIPcLm3EELi4E23TrivialOffsetCalculatorILi2EjESC_ILi1EjENS0_6memory12LoadWithCastILi2EEENSF_13StoreWithCastILi1EEEEEviT_T0_T2_T3_T4_T5_:
        /* <DEDUP_REMOVED lines=33> */
.L_x_37020:
[----:B------:R3:W5:Y:S01]  /*0210*/  LDG.E.U8 R17, desc[UR36][R4.64] ;  /* 0x0000002404117981 */ /* 0x000762000c1e1100 */
[----:B------:R-:W-:Y:S05]  /*0220*/  BRA `(.L_x_37022) ;  /* 0x0000000c00507947 */ /* 0x000fea0003800000 */
.L_x_37019:
        /* <DEDUP_REMOVED lines=8> */
.L_x_37024:
[----:B------:R1:W5:Y:S01]  /*02b0*/  LDG.E.U16 R17, desc[UR36][R4.64] ;  /* 0x0000002404117981 */ /* 0x000362000c1e1500 */
[----:B------:R-:W-:Y:S05]  /*02c0*/  BRA `(.L_x_37022) ;  /* 0x0000000c00287947 */ /* 0x000fea0003800000 */
.L_x_37023:
[----:B------:R2:W5:Y:S01]  /*02d0*/  LDG.E.U16 R17, desc[UR36][R4.64] ;  /* 0x0000002404117981 */ /* 0x000562000c1e1500 */
[----:B------:R-:W-:Y:S05]  /*02e0*/  BRA `(.L_x_37022) ;  /* 0x0000000c00207947 */ /* 0x000fea0003800000 */
.L_x_37018:
        /* <DEDUP_REMOVED lines=9> */
.L_x_37026:
[----:B------:R-:W2:Y:S02]  /*0380*/  LDG.E.U16 R0, desc[UR36][R4.64] ;  /* 0x0000002404007981 */ /* 0x000ea4000c1e1500 */
[----:B--2---:R-:W-:-:S06]  /*0390*/  HADD2.F32 R0, -RZ, R0.H0_H0 ;  /* 0x20000000ff007230 */ /* 0x004fcc0000004100 */
[----:B------:R-:W0:Y:S02]  /*03a0*/  F2I.FTZ.TRUNC.NTZ R0, R0 ;  /* 0x0000000000007305 */ /* 0x000e24000021f100 */
[----:B0-----:R-:W-:Y:S01]  /*03b0*/  PRMT R17, R0, 0x7610, R17 ;  /* 0x0000761000117816 */ /* 0x001fe20000000011 */
[----:B------:R-:W-:Y:S06]  /*03c0*/  BRA `(.L_x_37022) ;  /* 0x0000000800e87947 */ /* 0x000fec0003800000 */
.L_x_37025:
        /* <DEDUP_REMOVED lines=9> */
.L_x_37028:
[----:B------:R-:W2:Y:S02]  /*0460*/  LDG.E.U16 R4, desc[UR36][R4.64] ;  /* 0x0000002404047981 */ /* 0x000ea4000c1e1500 */
[----:B--2---:R-:W-:-:S06]  /*0470*/  HADD2.F32 R0, -RZ, R4.H0_H0 ;  /* 0x20000004ff007230 */ /* 0x004fcc0000004100 */
[----:B------:R-:W0:Y:S02]  /*0480*/  F2I.FTZ.TRUNC.NTZ R0, R0 ;  /* 0x0000000000007305 */ /* 0x000e24000021f100 */
[----:B0-----:R-:W-:Y:S01]  /*0490*/  PRMT R17, R0, 0x7610, R17 ;  /* 0x0000761000117816 */ /* 0x001fe20000000011 */
[----:B------:R-:W-:Y:S06]  /*04a0*/  BRA `(.L_x_37022) ;  /* 0x0000000800b07947 */ /* 0x000fec0003800000 */
.L_x_37027:
[----:B------:R-:W2:Y:S02]  /*04b0*/  LDG.E.64 R4, desc[UR36][R4.64] ;  /* 0x0000002404047981 */ /* 0x000ea4000c1e1b00 */
[----:B--2---:R0:W1:Y:S01]  /*04c0*/  F2I.F64.TRUNC R17, R4 ;  /* 0x0000000400117311 */ /* 0x004062000030d100 */
[----:B------:R-:W-:Y:S05]  /*04d0*/  BRA `(.L_x_37022) ;  /* 0x0000000800a47947 */ /* 0x000fea0003800000 */
.L_x_37017:
        /* <DEDUP_REMOVED lines=12> */
.L_x_37031:
[----:B------:R-:W2:Y:S02]  /*05a0*/  LDG.E.64 R4, desc[UR36][R4.64] ;  /* 0x0000002404047981 */ /* 0x000ea4000c1e1b00 */
[----:B--2---:R0:W1:Y:S01]  /*05b0*/  F2I.F64.TRUNC R17, R4 ;  /* 0x0000000400117311 */ /* 0x004062000030d100 */
[----:B------:R-:W-:Y:S05]  /*05c0*/  BRA `(.L_x_37022) ;  /* 0x0000000800687947 */ /* 0x000fea0003800000 */
.L_x_37030:
        /* <DEDUP_REMOVED lines=27> */
.L_x_37033:
        /* <DEDUP_REMOVED lines=15> */
.L_x_37032:
[----:B------:R-:W2:Y:S02]  /*0870*/  LDG.E.U16 R0, desc[UR36][R4.64] ;  /* 0x0000002404007981 */ /* 0x000ea4000c1e1500 */
[----:B--2---:R-:W-:-:S06]  /*0880*/  IMAD.U32 R0, R0, 0x10000, RZ ;  /* 0x0001000000007824 */ /* 0x004fcc00078e00ff */
[----:B------:R-:W0:Y:S02]  /*0890*/  F2I.FTZ.TRUNC.NTZ R0, R0 ;  /* 0x0000000000007305 */ /* 0x000e24000021f100 */
[----:B0-----:R-:W-:Y:S01]  /*08a0*/  PRMT R17, R0, 0x7610, R17 ;  /* 0x0000761000117816 */ /* 0x001fe20000000011 */
[----:B------:R-:W-:Y:S06]  /*08b0*/  BRA `(.L_x_37022) ;  /* 0x0000000400ac7947 */ /* 0x000fec0003800000 */
.L_x_37029:
        /* <DEDUP_REMOVED lines=10> */
.L_x_37036:
        /* <DEDUP_REMOVED lines=21> */
.L_x_37040:
[----:B------:R-:W-:Y:S05]  /*0ab0*/  BSYNC.RECONVERGENT B1 ;  /* 0x0000000000017941 */ /* 0x000fea0003800200 */
.L_x_37039:
[----:B------:R-:W-:Y:S01]  /*0ac0*/  IMAD.SHL.U32 R0, R0, 0x100000, RZ ;  /* 0x0010000000007824 */ /* 0x000fe200078e00ff */
[----:B------:R-:W-:-:S04]  /*0ad0*/  LEA R3, R3, 0x3b800000, 0x17 ;  /* 0x3b80000003037811 */ /* 0x000fc800078eb8ff */
[----:B------:R-:W-:-:S07]  /*0ae0*/  LOP3.LUT R0, R3, R0, R7, 0xfe, !PT ;  /* 0x0000000003007212 */ /* 0x000fce00078efe07 */
.L_x_37038:
[----:B------:R-:W-:Y:S05]  /*0af0*/  BSYNC.RECONVERGENT B0 ;  /* 0x0000000000007941 */ /* 0x000fea0003800200 */
.L_x_37037:
[----:B------:R-:W0:Y:S02]  /*0b00*/  F2I.FTZ.TRUNC.NTZ R0, R0 ;  /* 0x0000000000007305 */ /* 0x000e24000021f100 */
[----:B0-----:R-:W-:Y:S01]  /*0b10*/  PRMT R17, R0, 0x7610, R17 ;  /* 0x0000761000117816 */ /* 0x001fe20000000011 */
[----:B------:R-:W-:Y:S06]  /*0b20*/  BRA `(.L_x_37022) ;  /* 0x0000000400107947 */ /* 0x000fec0003800000 */
.L_x_37035:
        /* <DEDUP_REMOVED lines=21> */
.L_x_37044:
[----:B------:R-:W-:Y:S05]  /*0c80*/  BSYNC.RECONVERGENT B1 ;  /* 0x0000000000017941 */ /* 0x000fea0003800200 */
.L_x_37043:
[----:B------:R-:W-:Y:S01]  /*0c90*/  IMAD.SHL.U32 R0, R0, 0x200000, RZ ;  /* 0x0020000000007824 */ /* 0x000fe200078e00ff */
[----:B------:R-:W-:-:S04]  /*0ca0*/  LEA R3, R3, 0x37800000, 0x17 ;  /* 0x3780000003037811 */ /* 0x000fc800078eb8ff */
[----:B------:R-:W-:-:S07]  /*0cb0*/  LOP3.LUT R0, R3, R0, R7, 0xfe, !PT ;  /* 0x0000000003007212 */ /* 0x000fce00078efe07 */
.L_x_37042:
[----:B------:R-:W-:Y:S05]  /*0cc0*/  BSYNC.RECONVERGENT B0 ;  /* 0x0000000000007941 */ /* 0x000fea0003800200 */
.L_x_37041:
[----:B------:R-:W0:Y:S02]  /*0cd0*/  F2I.FTZ.TRUNC.NTZ R0, R0 ;  /* 0x0000000000007305 */ /* 0x000e24000021f100 */
[----:B0-----:R-:W-:Y:S01]  /*0ce0*/  PRMT R17, R0, 0x7610, R17 ;  /* 0x0000761000117816 */ /* 0x001fe20000000011 */
[----:B------:R-:W-:Y:S06]  /*0cf0*/  BRA `(.L_x_37022) ;  /* 0x00000000009c7947 */ /* 0x000fec0003800000 */
.L_x_37034:
[----:B------:R-:W-:-:S09]  /*0d00*/  UISETP.NE.AND UP0, UPT, UR4, 0x1c, UPT ;  /* 0x0000001c0400788c */ /* 0x000fd2000bf05270 */
[----:B------:R-:W-:Y:S05]  /*0d10*/  BRA.U !UP0, `(.L_x_37045) ;  /* 0x0000000108907547 */ /* 0x000fea000b800000 */
[----:B------:R-:W-:-:S09]  /*0d20*/  UISETP.NE.AND UP0, UPT, UR4, 0x1d, UPT ;  /* 0x0000001d0400788c */ /* 0x000fd2000bf05270 */
[----:B------:R-:W-:Y:S05]  /*0d30*/  BRA.U !UP0, `(.L_x_37046) ;  /* 0x0000000108807547 */ /* 0x000fea000b800000 */
[----:B------:R-:W-:-:S09]  /*0d40*/  UISETP.NE.AND UP0, UPT, UR4, 0x2c, UPT ;  /* 0x0000002c0400788c */ /* 0x000fd2000bf05270 */
[----:B------:R-:W-:Y:S05]  /*0d50*/  BRA.U !UP0, `(.L_x_37047) ;  /* 0x0000000108487547 */ /* 0x000fea000b800000 */
.L_x_37021:
        /* <DEDUP_REMOVED lines=16> */
.L_x_37048:
[----:B------:R-:W-:Y:S01]  /*0e60*/  PRMT R17, RZ, 0x7610, R17 ;  /* 0x00007610ff117816 */ /* 0x000fe20000000011 */
[----:B------:R-:W-:Y:S06]  /*0e70*/  BRA `(.L_x_37022) ;  /* 0x00000000003c7947 */ /* 0x000fec0003800000 */
.L_x_37047:
        /* <DEDUP_REMOVED lines=8> */
.L_x_37050:
[----:B------:R-:W-:Y:S05]  /*0f00*/  BSYNC.RECONVERGENT B0 ;  /* 0x0000000000007941 */ /* 0x000fea0003800200 */
.L_x_37049:
[----:B------:R-:W0:Y:S02]  /*0f10*/  F2I.FTZ.TRUNC.NTZ R0, R0 ;  /* 0x0000000000007305 */ /* 0x000e24000021f100 */
[----:B0-----:R-:W-:Y:S01]  /*0f20*/  PRMT R17, R0, 0x7610, R17 ;  /* 0x0000761000117816 */ /* 0x001fe20000000011 */
[----:B------:R-:W-:Y:S06]  /*0f30*/  BRA `(.L_x_37022) ;  /* 0x00000000000c7947 */ /* 0x000fec0003800000 */
.L_x_37046:
[----:B------:R0:W5:Y:S01]  /*0f40*/  LDG.E.U16 R17, desc[UR36][R4.64] ;  /* 0x0000002404117981 */ /* 0x000162000c1e1500 */
[----:B------:R-:W-:Y:S05]  /*0f50*/  BRA `(.L_x_37022) ;  /* 0x0000000000047947 */ /* 0x000fea0003800000 */
.L_x_37045:
[----:B------:R0:W5:Y:S02]  /*0f60*/  LDG.E.U16 R17, desc[UR36][R4.64] ;  /* 0x0000002404117981 */ /* 0x000164000c1e1500 */
.L_x_37022:
        /* <DEDUP_REMOVED lines=18> */
.L_x_37054:
[----:B------:R1:W5:Y:S01]  /*1090*/  LDG.E.U8 R0, desc[UR36][R4.64] ;  /* 0x0000002404007981 */ /* 0x000362000c1e1100 */
[----:B------:R-:W-:Y:S05]  /*10a0*/  BRA `(.L_x_37056) ;  /* 0x0000000c00507947 */ /* 0x000fea0003800000 */
.L_x_37053:
        /* <DEDUP_REMOVED lines=8> */
.L_x_37058:
[----:B------:R3:W5:Y:S01]  /*1130*/  LDG.E.U16 R0, desc[UR36][R4.64] ;  /* 0x0000002404007981 */ /* 0x000762000c1e1500 */
[----:B------:R-:W-:Y:S05]  /*1140*/  BRA `(.L_x_37056) ;  /* 0x0000000c00287947 */ /* 0x000fea0003800000 */
.L_x_37057:
[----:B------:R2:W5:Y:S01]  /*1150*/  LDG.E.U16 R0, desc[UR36][R4.64] ;  /* 0x0000002404007981 */ /* 0x000562000c1e1500 */
[----:B------:R-:W-:Y:S05]  /*1160*/  BRA `(.L_x_37056) ;  /* 0x0000000c00207947 */ /* 0x000fea0003800000 */
.L_x_37052:
        /* <DEDUP_REMOVED lines=9> */
.L_x_37060:
[----:B------:R-:W2:Y:S02]  /*1200*/  LDG.E.U16 R3, desc[UR36][R4.64] ;  /* 0x0000002404037981 */ /* 0x000ea4000c1e1500 */
[----:B--2---:R-:W-:-:S06]  /*1210*/  HADD2.F32 R3, -RZ, R3.H0_H0 ;  /* 0x20000003ff037230 */ /* 0x004fcc0000004100 */
[----:B------:R-:W0:Y:S02]  /*1220*/  F2I.FTZ.TRUNC.NTZ R3, R3 ;  /* 0x0000000300037305 */ /* 0x000e24000021f100 */
[----:B0-----:R-:W-:Y:S01]  /*1230*/  PRMT R0, R3, 0x7610, R0 ;  /* 0x0000761003007816 */ /* 0x001fe20000000000 */
[----:B------:R-:W-:Y:S06]  /*1240*/  BRA `(.L_x_37056) ;  /* 0x0000000800e87947 */ /* 0x000fec0003800000 */
.L_x_37059:
        /* <DEDUP_REMOVED lines=9> */
.L_x_37062:
[----:B------:R-:W2:Y:S02]  /*12e0*/  LDG.E.U16 R4, desc[UR36][R4.64] ;  /* 0x0000002404047981 */ /* 0x000ea4000c1e1500 */
[----:B--2---:R-:W-:-:S06]  /*12f0*/  HADD2.F32 R3, -RZ, R4.H0_H0 ;  /* 0x20000004ff037230 */ /* 0x004fcc0000004100 */
[----:B------:R-:W0:Y:S02]  /*1300*/  F2I.FTZ.TRUNC.NTZ R3, R3 ;  /* 0x0000000300037305 */ /* 0x000e24000021f100 */
[----:B0-----:R-:W-:Y:S01]  /*1310*/  PRMT R0, R3, 0x7610, R0 ;  /* 0x0000761003007816 */ /* 0x001fe20000000000 */
[----:B------:R-:W-:Y:S06]  /*1320*/  BRA `(.L_x_37056) ;  /* 0x0000000800b07947 */ /* 0x000fec0003800000 */
.L_x_37061:
[----:B------:R-:W2:Y:S02]  /*1330*/  LDG.E.64 R4, desc[UR36][R4.64] ;  /* 0x0000002404047981 */ /* 0x000ea4000c1e1b00 */
[----:B--2---:R0:W1:Y:S01]  /*1340*/  F2I.F64.TRUNC R0, R4 ;  /* 0x0000000400007311 */ /* 0x004062000030d100 */
[----:B------:R-:W-:Y:S05]  /*1350*/  BRA `(.L_x_37056) ;  /* 0x0000000800a47947 */ /* 0x000fea0003800000 */
.L_x_37051:
        /* <DEDUP_REMOVED lines=12> */
.L_x_37065:
[----:B------:R-:W2:Y:S02]  /*1420*/  LDG.E.64 R4, desc[UR36][R4.64] ;  /* 0x0000002404047981 */ /* 0x000ea4000c1e1b00 */
[----:B--2---:R0:W1:Y:S01]  /*1430*/  F2I.F64.TRUNC R0, R4 ;  /* 0x0000000400007311 */ /* 0x004062000030d100 */
[----:B------:R-:W-:Y:S05]  /*1440*/  BRA `(.L_x_37056) ;  /* 0x0000000800687947 */ /* 0x000fea0003800000 */
.L_x_37064:
        /* <DEDUP_REMOVED lines=27> */
.L_x_37067:
        /* <DEDUP_REMOVED lines=15> */
.L_x_37066:
[----:B------:R-:W2:Y:S02]  /*16f0*/  LDG.E.U16 R3, desc[UR36][R4.64] ;  /* 0x0000002404037981 */ /* 0x000ea4000c1e1500 */
[----:B--2---:R-:W-:-:S06]  /*1700*/  IMAD.U32 R3, R3, 0x10000, RZ ;  /* 0x0001000003037824 */ /* 0x004fcc00078e00ff */
[----:B------:R-:W0:Y:S02]  /*1710*/  F2I.FTZ.TRUNC.NTZ R3, R3 ;  /* 0x0000000300037305 */ /* 0x000e24000021f100 */
[----:B0-----:R-:W-:Y:S01]  /*1720*/  PRMT R0, R3, 0x7610, R0 ;  /* 0x0000761003007816 */ /* 0x001fe20000000000 */
[----:B------:R-:W-:Y:S06]  /*1730*/  BRA `(.L_x_37056) ;  /* 0x0000000400ac7947 */ /* 0x000fec0003800000 */
.L_x_37063:
        /* <DEDUP_REMOVED lines=10> */
.L_x_37070:
        /* <DEDUP_REMOVED lines=21> */
.L_x_37074:
[----:B------:R-:W-:Y:S05]  /*1930*/  BSYNC.RECONVERGENT B1 ;  /* 0x0000000000017941 */ /* 0x000fea0003800200 */
.L_x_37073:
[----:B------:R-:W-:Y:S01]  /*1940*/  IMAD.SHL.U32 R0, R0, 0x100000, RZ ;  /* 0x0010000000007824 */ /* 0x000fe200078e00ff */
[----:B------:R-:W-:-:S04]  /*1950*/  LEA R3, R3, 0x3b800000, 0x17 ;  /* 0x3b80000003037811 */ /* 0x000fc800078eb8ff */
[----:B------:R-:W-:-:S07]  /*1960*/  LOP3.LUT R3, R3, R0, R7, 0xfe, !PT ;  /* 0x0000000003037212 */ /* 0x000fce00078efe07 */
.L_x_37072:
[----:B------:R-:W-:Y:S05]  /*1970*/  BSYNC.RECONVERGENT B0 ;  /* 0x0000000000007941 */ /* 0x000fea0003800200 */
.L_x_37071:
[----:B------:R-:W0:Y:S02]  /*1980*/  F2I.FTZ.TRUNC.NTZ R3, R3 ;  /* 0x0000000300037305 */ /* 0x000e24000021f100 */
[----:B0-----:R-:W-:Y:S01]  /*1990*/  PRMT R0, R3, 0x7610, R0 ;  /* 0x0000761003007816 */ /* 0x001fe20000000000 */
[----:B------:R-:W-:Y:S06]  /*19a0*/  BRA `(.L_x_37056) ;  /* 0x0000000400107947 */ /* 0x000fec0003800000 */
.L_x_37069:
        /* <DEDUP_REMOVED lines=21> */
.L_x_37078:
[----:B------:R-:W-:Y:S05]  /*1b00*/  BSYNC.RECONVERGENT B1 ;  /* 0x0000000000017941 */ /* 0x000fea0003800200 */
.L_x_37077:
[----:B------:R-:W-:Y:S01]  /*1b10*/  IMAD.SHL.U32 R0, R0, 0x200000, RZ ;  /* 0x0020000000007824 */ /* 0x000fe200078e00ff */
[----:B------:R-:W-:-:S04]  /*1b20*/  LEA R3, R3, 0x37800000, 0x17 ;  /* 0x3780000003037811 */ /* 0x000fc800078eb8ff */
[----:B------:R-:W-:-:S07]  /*1b30*/  LOP3.LUT R3, R3, R0, R7, 0xfe, !PT ;  /* 0x0000000003037212 */ /* 0x000fce00078efe07 */
.L_x_37076:
[----:B------:R-:W-:Y:S05]  /*1b40*/  BSYNC.RECONVERGENT B0 ;  /* 0x0000000000007941 */ /* 0x000fea0003800200 */
.L_x_37075:
[----:B------:R-:W0:Y:S02]  /*1b50*/  F2I.FTZ.TRUNC.NTZ R3, R3 ;  /* 0x0000000300037305 */ /* 0x000e24000021f100 */
[----:B0-----:R-:W-:Y:S01]  /*1b60*/  PRMT R0, R3, 0x7610, R0 ;  /* 0x0000761003007816 */ /* 0x001fe20000000000 */
[----:B------:R-:W-:Y:S06]  /*1b70*/  BRA `(.L_x_37056) ;  /* 0x00000000009c7947 */ /* 0x000fec0003800000 */
.L_x_37068:
[----:B------:R-:W-:-:S09]  /*1b80*/  UISETP.NE.AND UP0, UPT, UR4, 0x1c, UPT ;  /* 0x0000001c0400788c */ /* 0x000fd2000bf05270 */
[----:B------:R-:W-:Y:S05]  /*1b90*/  BRA.U !UP0, `(.L_x_37079) ;  /* 0x0000000108907547 */ /* 0x000fea000b800000 */
[----:B------:R-:W-:-:S09]  /*1ba0*/  UISETP.NE.AND UP0, UPT, UR4, 0x1d, UPT ;  /* 0x0000001d0400788c */ /* 0x000fd2000bf05270 */
[----:B------:R-:W-:Y:S05]  /*1bb0*/  BRA.U !UP0, `(.L_x_37080) ;  /* 0x0000000108807547 */ /* 0x000fea000b800000 */
[----:B------:R-:W-:-:S09]  /*1bc0*/  UISETP.NE.AND UP0, UPT, UR4, 0x2c, UPT ;  /* 0x0000002c0400788c */ /* 0x000fd2000bf05270 */
[----:B------:R-:W-:Y:S05]  /*1bd0*/  BRA.U !UP0, `(.L_x_37081) ;  /* 0x0000000108487547 */ /* 0x000fea000b800000 */
.L_x_37055:
        /* <DEDUP_REMOVED lines=16> */
.L_x_37082:
[----:B------:R-:W-:Y:S01]  /*1ce0*/  PRMT R0, RZ, 0x7610, R0 ;  /* 0x00007610ff007816 */ /* 0x000fe20000000000 */
[----:B------:R-:W-:Y:S06]  /*1cf0*/  BRA `(.L_x_37056) ;  /* 0x00000000003c7947 */ /* 0x000fec0003800000 */
.L_x_37081:
        /* <DEDUP_REMOVED lines=8> */
.L_x_37084:
[----:B------:R-:W-:Y:S05]  /*1d80*/  BSYNC.RECONVERGENT B0 ;  /* 0x0000000000007941 */ /* 0x000fea0003800200 */
.L_x_37083:
[----:B------:R-:W0:Y:S02]  /*1d90*/  F2I.FTZ.TRUNC.NTZ R3, R3 ;  /* 0x0000000300037305 */ /* 0x000e24000021f100 */
[----:B0-----:R-:W-:Y:S01]  /*1da0*/  PRMT R0, R3, 0x7610, R0 ;  /* 0x0000761003007816 */ /* 0x001fe20000000000 */
[----:B------:R-:W-:Y:S06]  /*1db0*/  BRA `(.L_x_37056) ;  /* 0x00000000000c7947 */ /* 0x000fec0003800000 */
.L_x_37080:
[----:B------:R0:W5:Y:S01]  /*1dc0*/  LDG.E.U16 R0, desc[UR36][R4.64] ;  /* 0x0000002404007981 */ /* 0x000162000c1e1500 */
[----:B------:R-:W-:Y:S05]  /*1dd0*/  BRA `(.L_x_37056) ;  /* 0x0000000000047947 */ /* 0x000fea0003800000 */
.L_x_37079:
[----:B------:R0:W5:Y:S02]  /*1de0*/  LDG.E.U16 R0, desc[UR36][R4.64] ;  /* 0x0000002404007981 */ /* 0x000164000c1e1500 */
.L_x_37056:
[----:B-1---5:R-:W-:Y:S01]  /*1df0*/  PRMT R3, R0, 0x9910, RZ ;  /* 0x0000991000037816 */ /* 0x022fe200000000ff */
[----:B------:R-:W-:Y:S01]  /*1e00*/  VIADD R22, R2, 0x80 ;  /* 0x0000008002167836 */ /* 0x000fe20000000000 */
[----:B------:R-:W-:Y:S02]  /*1e10*/  PRMT R0, R17, 0x9910, RZ ;  /* 0x0000991011007816 */ /* 0x000fe400000000ff */
[----:B------:R-:W-:-:S04]  /*1e20*/  ISETP.NE.AND P0, PT, R3, RZ, PT ;  /* 0x000000ff0300720c */ /* 0x000fc80003f05270 */
[----:B------:R-:W-:-:S04]  /*1e30*/  ISETP.NE.AND P0, PT, R0, RZ, P0 ;  /* 0x000000ff0000720c */ /* 0x000fc80000705270 */
[----:B------:R-:W-:-:S09]  /*1e40*/  P2R R16, PR, RZ, 0x1 ;  /* 0x00000001ff107803 */ /* 0x000fd20000000000 */
.L_x_37016:
[----:B------:R-:W-:Y:S05]  /*1e50*/  BSYNC.RECONVERGENT B6 ;  /* 0x0000000000067941 */ /* 0x000fea0003800200 */
.L_x_37015:
        /* <DEDUP_REMOVED lines=24> */
.L_x_37090:
[----:B------:R0:W5:Y:S01]  /*1fe0*/  LDG.E.U8 R18, desc[UR36][R4.64] ;  /* 0x0000002404127981 */ /* 0x000162000c1e1100 */
[----:B------:R-:W-:Y:S05]  /*1ff0*/  BRA `(.L_x_37092) ;  /* 0x0000000c00507947 */ /* 0x000fea0003800000 */
.L_x_37089:
        /* <DEDUP_REMOVED lines=8> */
.L_x_37094:
[----:B------:R0:W5:Y:S01]  /*2080*/  LDG.E.U16 R18, desc[UR36][R4.64] ;  /* 0x0000002404127981 */ /* 0x000162000c1e1500 */
[----:B------:R-:W-:Y:S05]  /*2090*/  BRA `(.L_x_37092) ;  /* 0x0000000c00287947 */ /* 0x000fea0003800000 */
.L_x_37093:
[----:B------:R0:W5:Y:S01]  /*20a0*/  LDG.E.U16 R18, desc[UR36][R4.64] ;  /* 0x0000002404127981 */ /* 0x000162000c1e1500 */
[----:B------:R-:W-:Y:S05]  /*20b0*/  BRA `(.L_x_37092) ;  /* 0x0000000c00207947 */ /* 0x000fea0003800000 */
.L_x_37088:
        /* <DEDUP_REMOVED lines=9> */
.L_x_37096:
[----:B------:R-:W2:Y:S02]  /*2150*/  LDG.E.U16 R0, desc[UR36][R4.64] ;  /* 0x0000002404007981 */ /* 0x000ea4000c1e1500 */
[----:B--2---:R-:W-:-:S06]  /*2160*/  HADD2.F32 R0, -RZ, R0.H0_H0 ;  /* 0x20000000ff007230 */ /* 0x004fcc0000004100 */
[----:B------:R-:W0:Y:S02]  /*2170*/  F2I.FTZ.TRUNC.NTZ R0, R0 ;  /* 0x0000000000007305 */ /* 0x000e24000021f100 */
[----:B0-----:R-:W-:Y:S01]  /*2180*/  PRMT R18, R0, 0x7610, R18 ;  /* 0x0000761000127816 */ /* 0x001fe20000000012 */
[----:B------:R-:W-:Y:S06]  /*2190*/  BRA `(.L_x_37092) ;  /* 0x0000000800e87947 */ /* 0x000fec0003800000 */
.L_x_37095:
        /* <DEDUP_REMOVED lines=9> */
.L_x_37098:
[----:B------:R-:W2:Y:S02]  /*2230*/  LDG.E.U16 R4, desc[UR36][R4.64] ;  /* 0x0000002404047981 */ /* 0x000ea4000c1e1500 */
[----:B--2---:R-:W-:-:S06]  /*2240*/  HADD2.F32 R0, -RZ, R4.H0_H0 ;  /* 0x20000004ff007230 */ /* 0x004fcc0000004100 */
[----:B------:R-:W0:Y:S02]  /*2250*/  F2I.FTZ.TRUNC.NTZ R0, R0 ;  /* 0x0000000000007305 */ /* 0x000e24000021f100 */
[----:B0-----:R-:W-:Y:S01]  /*2260*/  PRMT R18, R0, 0x7610, R18 ;  /* 0x0000761000127816 */ /* 0x001fe20000000012 */
[----:B------:R-:W-:Y:S06]  /*2270*/  BRA `(.L_x_37092) ;  /* 0x0000000800b07947 */ /* 0x000fec0003800000 */
.L_x_37097:
[----:B------:R-:W2:Y:S02]  /*2280*/  LDG.E.64 R4, desc[UR36][R4.64] ;  /* 0x0000002404047981 */ /* 0x000ea4000c1e1b00 */
[----:B--2---:R0:W1:Y:S01]  /*2290*/  F2I.F64.TRUNC R18, R4 ;  /* 0x0000000400127311 */ /* 0x004062000030d100 */
[----:B------:R-:W-:Y:S05]  /*22a0*/  BRA `(.L_x_37092) ;  /* 0x0000000800a47947 */ /* 0x000fea0003800000 */
.L_x_37087:
        /* <DEDUP_REMOVED lines=12> */
.L_x_37101:
[----:B------:R-:W2:Y:S02]  /*2370*/  LDG.E.64 R4, desc[UR36][R4.64] ;  /* 0x0000002404047981 */ /* 0x000ea4000c1e1b00 */
[----:B--2---:R0:W1:Y:S01]  /*2380*/  F2I.F64.TRUNC R18, R4 ;  /* 0x0000000400127311 */ /* 0x004062000030d100 */
[----:B------:R-:W-:Y:S05]  /*2390*/  BRA `(.L_x_37092) ;  /* 0x0000000800687947 */ /* 0x000fea0003800000 */
.L_x_37100:
        /* <DEDUP_REMOVED lines=27> */
.L_x_37103:
        /* <DEDUP_REMOVED lines=15> */
.L_x_37102:
[----:B------:R-:W2:Y:S02]  /*2640*/  LDG.E.U16 R0, desc[UR36][R4.64] ;  /* 0x0000002404007981 */ /* 0x000ea4000c1e1500 */
[----:B--2---:R-:W-:-:S06]  /*2650*/  IMAD.U32 R0, R0, 0x10000, RZ ;  /* 0x0001000000007824 */ /* 0x004fcc00078e00ff */
[----:B------:R-:W0:Y:S02]  /*2660*/  F2I.FTZ.TRUNC.NTZ R0, R0 ;  /* 0x0000000000007305 */ /* 0x000e24000021f100 */
[----:B0-----:R-:W-:Y:S01]  /*2670*/  PRMT R18, R0, 0x7610, R18 ;  /* 0x0000761000127816 */ /* 0x001fe20000000012 */
[----:B------:R-:W-:Y:S06]  /*2680*/  BRA `(.L_x_37092) ;  /* 0x0000000400ac7947 */ /* 0x000fec0003800000 */
.L_x_37099:
        /* <DEDUP_REMOVED lines=10> */
.L_x_37106:
        /* <DEDUP_REMOVED lines=21> */
.L_x_37110:
[----:B------:R-:W-:Y:S05]  /*2880*/  BSYNC.RECONVERGENT B1 ;  /* 0x0000000000017941 */ /* 0x000fea0003800200 */
.L_x_37109:
[----:B------:R-:W-:Y:S01]  /*2890*/  IMAD.SHL.U32 R0, R0, 0x100000, RZ ;  /* 0x0010000000007824 */ /* 0x000fe200078e00ff */
[----:B------:R-:W-:-:S04]  /*28a0*/  LEA R3, R3, 0x3b800000, 0x17 ;  /* 0x3b80000003037811 */ /* 0x000fc800078eb8ff */
[----:B------:R-:W-:-:S07]  /*28b0*/  LOP3.LUT R0, R3, R0, R7, 0xfe, !PT ;  /* 0x0000000003007212 */ /* 0x000fce00078efe07 */
.L_x_37108:
[----:B------:R-:W-:Y:S05]  /*28c0*/  BSYNC.RECONVERGENT B0 ;  /* 0x0000000000007941 */ /* 0x000fea0003800200 */
.L_x_37107:
[----:B------:R-:W0:Y:S02]  /*28d0*/  F2I.FTZ.TRUNC.NTZ R0, R0 ;  /* 0x0000000000007305 */ /* 0x000e24000021f100 */
[----:B0-----:R-:W-:Y:S01]  /*28e0*/  PRMT R18, R0, 0x7610, R18 ;  /* 0x0000761000127816 */ /* 0x001fe20000000012 */
[----:B------:R-:W-:Y:S06]  /*28f0*/  BRA `(.L_x_37092) ;  /* 0x0000000400107947 */ /* 0x000fec0003800000 */
.L_x_37105:
        /* <DEDUP_REMOVED lines=21> */
.L_x_37114:
[----:B------:R-:W-:Y:S05]  /*2a50*/  BSYNC.RECONVERGENT B1 ;  /* 0x0000000000017941 */ /* 0x000fea0003800200 */
.L_x_37113:
[----:B------:R-:W-:Y:S01]  /*2a60*/  IMAD.SHL.U32 R0, R0, 0x200000, RZ ;  /* 0x0020000000007824 */ /* 0x000fe200078e00ff */
[----:B------:R-:W-:-:S04]  /*2a70*/  LEA R3, R3, 0x37800000, 0x17 ;  /* 0x3780000003037811 */ /* 0x000fc800078eb8ff */
[----:B------:R-:W-:-:S07]  /*2a80*/  LOP3.LUT R0, R3, R0, R7, 0xfe, !PT ;  /* 0x0000000003007212 */ /* 0x000fce00078efe07 */
.L_x_37112:
[----:B------:R-:W-:Y:S05]  /*2a90*/  BSYNC.RECONVERGENT B0 ;  /* 0x0000000000007941 */ /* 0x000fea0003800200 */
.L_x_37111:
[----:B------:R-:W0:Y:S02]  /*2aa0*/  F2I.FTZ.TRUNC.NTZ R0, R0 ;  /* 0x0000000000007305 */ /* 0x000e24000021f100 */
[----:B0-----:R-:W-:Y:S01]  /*2ab0*/  PRMT R18, R0, 0x7610, R18 ;  /* 0x0000761000127816 */ /* 0x001fe20000000012 */
[----:B------:R-:W-:Y:S06]  /*2ac0*/  BRA `(.L_x_37092) ;  /* 0x00000000009c7947 */ /* 0x000fec0003800000 */
.L_x_37104:
        /* <DEDUP_REMOVED lines=14> */
.L_x_37118:
[----:B------:R-:W-:Y:S05]  /*2bb0*/  BSYNC.RECONVERGENT B0 ;  /* 0x0000000000007941 */ /* 0x000fea0003800200 */
.L_x_37117:
[----:B------:R-:W0:Y:S02]  /*2bc0*/  F2I.FTZ.TRUNC.NTZ R0, R0 ;  /* 0x0000000000007305 */ /* 0x000e24000021f100 */
[----:B0-----:R-:W-:Y:S01]  /*2bd0*/  PRMT R18, R0, 0x7610, R18 ;  /* 0x0000761000127816 */ /* 0x001fe20000000012 */
[----:B------:R-:W-:Y:S06]  /*2be0*/  BRA `(.L_x_37092) ;  /* 0x0000000000547947 */ /* 0x000fec0003800000 */
.L_x_37091:
        /* <DEDUP_REMOVED lines=16> */
.L_x_37119:
[----:B------:R-:W-:Y:S01]  /*2cf0*/  PRMT R18, RZ, 0x7610, R18 ;  /* 0x00007610ff127816 */ /* 0x000fe20000000012 */
[----:B------:R-:W-:Y:S06]  /*2d00*/  BRA `(.L_x_37092) ;  /* 0x00000000000c7947 */ /* 0x000fec0003800000 */
.L_x_37116:
[----:B------:R2:W5:Y:S01]  /*2d10*/  LDG.E.U16 R18, desc[UR36][R4.64] ;  /* 0x0000002404127981 */ /* 0x000562000c1e1500 */
[----:B------:R-:W-:Y:S05]  /*2d20*/  BRA `(.L_x_37092) ;  /* 0x0000000000047947 */ /* 0x000fea0003800000 */
.L_x_37115:
[----:B------:R3:W5:Y:S02]  /*2d30*/  LDG.E.U16 R18, desc[UR36][R4.64] ;  /* 0x0000002404127981 */ /* 0x000764000c1e1500 */
.L_x_37092:
        /* <DEDUP_REMOVED lines=18> */
.L_x_37123:
[----:B------:R0:W5:Y:S01]  /*2e60*/  LDG.E.U8 R0, desc[UR36][R4.64] ;  /* 0x0000002404007981 */ /* 0x000162000c1e1100 */
[----:B------:R-:W-:Y:S05]  /*2e70*/  BRA `(.L_x_37125) ;  /* 0x0000000c00507947 */ /* 0x000fea0003800000 */
.L_x_37122:
        /* <DEDUP_REMOVED lines=8> */
.L_x_37127:
[----:B------:R0:W5:Y:S01]  /*2f00*/  LDG.E.U16 R0, desc[UR36][R4.64] ;  /* 0x0000002404007981 */ /* 0x000162000c1e1500 */
[----:B------:R-:W-:Y:S05]  /*2f10*/  BRA `(.L_x_37125) ;  /* 0x0000000c00287947 */ /* 0x000fea0003800000 */
.L_x_37126:
[----:B------:R0:W5:Y:S01]  /*2f20*/  LDG.E.U16 R0, desc[UR36][R4.64] ;  /* 0x0000002404007981 */ /* 0x000162000c1e1500 */
[----:B------:R-:W-:Y:S05]  /*2f30*/  BRA `(.L_x_37125) ;  /* 0x0000000c00207947 */ /* 0x000fea0003800000 */
.L_x_37121:
        /* <DEDUP_REMOVED lines=9> */
.L_x_37129:
[----:B------:R-:W2:Y:S02]  /*2fd0*/  LDG.E.U16 R3, desc[UR36][R4.64] ;  /* 0x0000002404037981 */ /* 0x000ea4000c1e1500 */
[----:B--2---:R-:W-:-:S06]  /*2fe0*/  HADD2.F32 R3, -RZ, R3.H0_H0 ;  /* 0x20000003ff037230 */ /* 0x004fcc0000004100 */
[----:B------:R-:W0:Y:S02]  /*2ff0*/  F2I.FTZ.TRUNC.NTZ R3, R3 ;  /* 0x0000000300037305 */ /* 0x000e24000021f100 */
[----:B0-----:R-:W-:Y:S01]  /*3000*/  PRMT R0, R3, 0x7610, R0 ;  /* 0x0000761003007816 */ /* 0x001fe20000000000 */
[----:B------:R-:W-:Y:S06]  /*3010*/  BRA `(.L_x_37125) ;  /* 0x0000000800e87947 */ /* 0x000fec0003800000 */
.L_x_37128:
        /* <DEDUP_REMOVED lines=9> */
.L_x_37131:
[----:B------:R-:W2:Y:S02]  /*30b0*/  LDG.E.U16 R4, desc[UR36][R4.64] ;  /* 0x0000002404047981 */ /* 0x000ea4000c1e1500 */
[----:B--2---:R-:W-:-:S06]  /*30c0*/  HADD2.F32 R3, -RZ, R4.H0_H0 ;  /* 0x20000004ff037230 */ /* 0x004fcc0000004100 */
[----:B------:R-:W0:Y:S02]  /*30d0*/  F2I.FTZ.TRUNC.NTZ R3, R3 ;  /* 0x0000000300037305 */ /* 0x000e24000021f100 */
[----:B0-----:R-:W-:Y:S01]  /*30e0*/  PRMT R0, R3, 0x7610, R0 ;  /* 0x0000761003007816 */ /* 0x001fe20000000000 */
[----:B------:R-:W-:Y:S06]  /*30f0*/  BRA `(.L_x_37125) ;  /* 0x0000000800b07947 */ /* 0x000fec0003800000 */
.L_x_37130:
[----:B------:R-:W2:Y:S02]  /*3100*/  LDG.E.64 R4, desc[UR36][R4.64] ;  /* 0x0000002404047981 */ /* 0x000ea4000c1e1b00 */
[----:B--2---:R0:W2:Y:S01]  /*3110*/  F2I.F64.TRUNC R0, R4 ;  /* 0x0000000400007311 */ /* 0x0040a2000030d100 */
[----:B------:R-:W-:Y:S05]  /*3120*/  BRA `(.L_x_37125) ;  /* 0x0000000800a47947 */ /* 0x000fea0003800000 */
.L_x_37120:
        /* <DEDUP_REMOVED lines=12> */
.L_x_37134:
[----:B------:R-:W2:Y:S02]  /*31f0*/  LDG.E.64 R4, desc[UR36][R4.64] ;  /* 0x0000002404047981 */ /* 0x000ea4000c1e1b00 */
[----:B--2---:R4:W0:Y:S01]  /*3200*/  F2I.F64.TRUNC R0, R4 ;  /* 0x0000000400007311 */ /* 0x004822000030d100 */
[----:B------:R-:W-:Y:S05]  /*3210*/  BRA `(.L_x_37125) ;  /* 0x0000000800687947 */ /* 0x000fea0003800000 */
.L_x_37133:
        /* <DEDUP_REMOVED lines=27> */
.L_x_37136:
        /* <DEDUP_REMOVED lines=15> */
.L_x_37135:
[----:B------:R-:W2:Y:S02]  /*34c0*/  LDG.E.U16 R3, desc[UR36][R4.64] ;  /* 0x0000002404037981 */ /* 0x000ea4000c1e1500 */
[----:B--2---:R-:W-:-:S06]  /*34d0*/  IMAD.U32 R3, R3, 0x10000, RZ ;  /* 0x0001000003037824 */ /* 0x004fcc00078e00ff */
[----:B------:R-:W0:Y:S02]  /*34e0*/  F2I.FTZ.TRUNC.NTZ R3, R3 ;  /* 0x0000000300037305 */ /* 0x000e24000021f100 */
[----:B0-----:R-:W-:Y:S01]  /*34f0*/  PRMT R0, R3, 0x7610, R0 ;  /* 0x0000761003007816 */ /* 0x001fe20000000000 */
[----:B------:R-:W-:Y:S06]  /*3500*/  BRA `(.L_x_37125) ;  /* 0x0000000400ac7947 */ /* 0x000fec0003800000 */
.L_x_37132:
        /* <DEDUP_REMOVED lines=10> */
.L_x_37139:
        /* <DEDUP_REMOVED lines=21> */
.L_x_37143:
[----:B------:R-:W-:Y:S05]  /*3700*/  BSYNC.RECONVERGENT B1 ;  /* 0x0000000000017941 */ /* 0x000fea0003800200 */
.L_x_37142:
[----:B------:R-:W-:Y:S01]  /*3710*/  IMAD.SHL.U32 R0, R0, 0x100000, RZ ;  /* 0x0010000000007824 */ /* 0x000fe200078e00ff */
[----:B------:R-:W-:-:S04]  /*3720*/  LEA R3, R3, 0x3b800000, 0x17 ;  /* 0x3b80000003037811 */ /* 0x000fc800078eb8ff */
[----:B------:R-:W-:-:S07]  /*3730*/  LOP3.LUT R3, R3, R0, R7, 0xfe, !PT ;  /* 0x0000000003037212 */ /* 0x000fce00078efe07 */
.L_x_37141:
[----:B------:R-:W-:Y:S05]  /*3740*/  BSYNC.RECONVERGENT B0 ;  /* 0x0000000000007941 */ /* 0x000fea0003800200 */
.L_x_37140:
[----:B------:R-:W0:Y:S02]  /*3750*/  F2I.FTZ.TRUNC.NTZ R3, R3 ;  /* 0x0000000300037305 */ /* 0x000e24000021f100 */
[----:B0-----:R-:W-:Y:S01]  /*3760*/  PRMT R0, R3, 0x7610, R0 ;  /* 0x0000761003007816 */ /* 0x001fe20000000000 */
[----:B------:R-:W-:Y:S06]  /*3770*/  BRA `(.L_x_37125) ;  /* 0x0000000400107947 */ /* 0x000fec0003800000 */
.L_x_37138:
        /* <DEDUP_REMOVED lines=21> */
.L_x_37147:
[----:B------:R-:W-:Y:S05]  /*38d0*/  BSYNC.RECONVERGENT B1 ;  /* 0x0000000000017941 */ /* 0x000fea0003800200 */
.L_x_37146:
[----:B------:R-:W-:Y:S01]  /*38e0*/  IMAD.SHL.U32 R0, R0, 0x200000, RZ ;  /* 0x0020000000007824 */ /* 0x000fe200078e00ff */
[----:B------:R-:W-:-:S04]  /*38f0*/  LEA R3, R3, 0x37800000, 0x17 ;  /* 0x3780000003037811 */ /* 0x000fc800078eb8ff */
[----:B------:R-:W-:-:S07]  /*3900*/  LOP3.LUT R3, R3, R0, R7, 0xfe, !PT ;  /* 0x0000000003037212 */ /* 0x000fce00078efe07 */
.L_x_37145:
[----:B------:R-:W-:Y:S05]  /*3910*/  BSYNC.RECONVERGENT B0 ;  /* 0x0000000000007941 */ /* 0x000fea0003800200 */
.L_x_37144:
[----:B------:R-:W0:Y:S02]  /*3920*/  F2I.FTZ.TRUNC.NTZ R3, R3 ;  /* 0x0000000300037305 */ /* 0x000e24000021f100 */
[----:B0-----:R-:W-:Y:S01]  /*3930*/  PRMT R0, R3, 0x7610, R0 ;  /* 0x0000761003007816 */ /* 0x001fe20000000000 */
[----:B------:R-:W-:Y:S06]  /*3940*/  BRA `(.L_x_37125) ;  /* 0x00000000009c7947 */ /* 0x000fec0003800000 */
.L_x_37137:
        /* <DEDUP_REMOVED lines=14> */
.L_x_37151:
[----:B------:R-:W-:Y:S05]  /*3a30*/  BSYNC.RECONVERGENT B0 ;  /* 0x0000000000007941 */ /* 0x000fea0003800200 */
.L_x_37150:
[----:B------:R-:W0:Y:S02]  /*3a40*/  F2I.FTZ.TRUNC.NTZ R3, R3 ;  /* 0x0000000300037305 */ /* 0x000e24000021f100 */
[----:B0-----:R-:W-:Y:S01]  /*3a50*/  PRMT R0, R3, 0x7610, R0 ;  /* 0x0000761003007816 */ /* 0x001fe20000000000 */
[----:B------:R-:W-:Y:S06]  /*3a60*/  BRA `(.L_x_37125) ;  /* 0x0000000000547947 */ /* 0x000fec0003800000 */
.L_x_37124:
        /* <DEDUP_REMOVED lines=16> */
.L_x_37152:
[----:B------:R-:W-:Y:S01]  /*3b70*/  PRMT R0, RZ, 0x7610, R0 ;  /* 0x00007610ff007816 */ /* 0x000fe20000000000 */
[----:B------:R-:W-:Y:S06]  /*3b80*/  BRA `(.L_x_37125) ;  /* 0x00000000000c7947 */ /* 0x000fec0003800000 */
.L_x_37149:
[----:B------:R2:W5:Y:S01]  /*3b90*/  LDG.E.U16 R0, desc[UR36][R4.64] ;  /* 0x0000002404007981 */ /* 0x000562000c1e1500 */
[----:B------:R-:W-:Y:S05]  /*3ba0*/  BRA `(.L_x_37125) ;  /* 0x0000000000047947 */ /* 0x000fea0003800000 */
.L_x_37148:
[----:B------:R3:W5:Y:S02]  /*3bb0*/  LDG.E.U16 R0, desc[UR36][R4.64] ;  /* 0x0000002404007981 */ /* 0x000764000c1e1500 */
.L_x_37125:
[----:B0-2--5:R-:W-:Y:S01]  /*3bc0*/  PRMT R3, R0, 0x9910, RZ ;  /* 0x0000991000037816 */ /* 0x025fe200000000ff */
[----:B------:R-:W-:Y:S01]  /*3bd0*/  VIADD R22, R22, 0x80 ;  /* 0x0000008016167836 */ /* 0x000fe20000000000 */
[----:B-1----:R-:W-:Y:S02]  /*3be0*/  PRMT R0, R18, 0x9910, RZ ;  /* 0x0000991012007816 */ /* 0x002fe400000000ff */
[----:B------:R-:W-:-:S04]  /*3bf0*/  ISETP.NE.AND P0, PT, R3, RZ, PT ;  /* 0x000000ff0300720c */ /* 0x000fc80003f05270 */
[----:B------:R-:W-:-:S04]  /*3c00*/  ISETP.NE.AND P0, PT, R0, RZ, P0 ;  /* 0x000000ff0000720c */ /* 0x000fc80000705270 */
[----:B------:R-:W-:-:S09]  /*3c10*/  P2R R17, PR, RZ, 0x1 ;  /* 0x00000001ff117803 */ /* 0x000fd20000000000 */
.L_x_37086:
[----:B------:R-:W-:Y:S05]  /*3c20*/  BSYNC.RECONVERGENT B6 ;  /* 0x0000000000067941 */ /* 0x000fea0003800200 */
.L_x_37085:
        /* <DEDUP_REMOVED lines=24> */
.L_x_37158:
[----:B------:R0:W5:Y:S01]  /*3db0*/  LDG.E.U8 R18, desc[UR36][R4.64] ;  /* 0x0000002404127981 */ /* 0x000162000c1e1100 */
[----:B------:R-:W-:Y:S05]  /*3dc0*/  BRA `(.L_x_37160) ;  /* 0x0000000c00507947 */ /* 0x000fea0003800000 */
.L_x_37157:
        /* <DEDUP_REMOVED lines=8> */
.L_x_37162:
[----:B------:R0:W5:Y:S01]  /*3e50*/  LDG.E.U16 R18, desc[UR36][R4.64] ;  /* 0x0000002404127981 */ /* 0x000162000c1e1500 */
[----:B------:R-:W-:Y:S05]  /*3e60*/  BRA `(.L_x_37160) ;  /* 0x0000000c00287947 */ /* 0x000fea0003800000 */
.L_x_37161:
[----:B------:R0:W5:Y:S01]  /*3e70*/  LDG.E.U16 R18, desc[UR36][R4.64] ;  /* 0x0000002404127981 */ /* 0x000162000c1e1500 */
[----:B------:R-:W-:Y:S05]  /*3e80*/  BRA `(.L_x_37160) ;  /* 0x0000000c00207947 */ /* 0x000fea0003800000 */
.L_x_37156:
        /* <DEDUP_REMOVED lines=9> */
.L_x_37164:
[----:B------:R-:W2:Y:S02]  /*3f20*/  LDG.E.U16 R0, desc[UR36][R4.64] ;  /* 0x0000002404007981 */ /* 0x000ea4000c1e1500 */
[----:B--2---:R-:W-:-:S06]  /*3f30*/  HADD2.F32 R0, -RZ, R0.H0_H0 ;  /* 0x20000000ff007230 */ /* 0x004fcc0000004100 */
[----:B------:R-:W0:Y:S02]  /*3f40*/  F2I.FTZ.TRUNC.NTZ R0, R0 ;  /* 0x0000000000007305 */ /* 0x000e24000021f100 */
[----:B0-----:R-:W-:Y:S01]  /*3f50*/  PRMT R18, R0, 0x7610, R18 ;  /* 0x0000761000127816 */ /* 0x001fe20000000012 */
[----:B------:R-:W-:Y:S06]  /*3f60*/  BRA `(.L_x_37160) ;  /* 0x0000000800e87947 */ /* 0x000fec0003800000 */
.L_x_37163:
        /* <DEDUP_REMOVED lines=9> */
.L_x_37166:
[----:B------:R-:W2:Y:S02]  /*4000*/  LDG.E.U16 R4, desc[UR36][R4.64] ;  /* 0x0000002404047981 */ /* 0x000ea4000c1e1500 */
[----:B--2---:R-:W-:-:S06]  /*4010*/  HADD2.F32 R0, -RZ, R4.H0_H0 ;  /* 0x20000004ff007230 */ /* 0x004fcc0000004100 */
[----:B------:R-:W0:Y:S02]  /*4020*/  F2I.FTZ.TRUNC.NTZ R0, R0 ;  /* 0x0000000000007305 */ /* 0x000e24000021f100 */
[----:B0-----:R-:W-:Y:S01]  /*4030*/  PRMT R18, R0, 0x7610, R18 ;  /* 0x0000761000127816 */ /* 0x001fe20000000012 */
[----:B------:R-:W-:Y:S06]  /*4040*/  BRA `(.L_x_37160) ;  /* 0x0000000800b07947 */ /* 0x000fec0003800000 */
.L_x_37165:
[----:B------:R-:W2:Y:S02]  /*4050*/  LDG.E.64 R4, desc[UR36][R4.64] ;  /* 0x0000002404047981 */ /* 0x000ea4000c1e1b00 */
[----:B--2---:R0:W1:Y:S01]  /*4060*/  F2I.F64.TRUNC R18, R4 ;  /* 0x0000000400127311 */ /* 0x004062000030d100 */
[----:B------:R-:W-:Y:S05]  /*4070*/  BRA `(.L_x_37160) ;  /* 0x0000000800a47947 */ /* 0x000fea0003800000 */
.L_x_37155:
        /* <DEDUP_REMOVED lines=12> */
.L_x_37169:
[----:B------:R-:W2:Y:S02]  /*4140*/  LDG.E.64 R4, desc[UR36][R4.64] ;  /* 0x0000002404047981 */ /* 0x000ea4000c1e1b00 */
[----:B--2---:R0:W1:Y:S01]  /*4150*/  F2I.F64.TRUNC R18, R4 ;  /* 0x0000000400127311 */ /* 0x004062000030d100 */
[----:B------:R-:W-:Y:S05]  /*4160*/  BRA `(.L_x_37160) ;  /* 0x0000000800687947 */ /* 0x000fea0003800000 */
.L_x_37168:
        /* <DEDUP_REMOVED lines=27> */
.L_x_37171:
        /* <DEDUP_REMOVED lines=15> */
.L_x_37170:
[----:B------:R-:W2:Y:S02]  /*4410*/  LDG.E.U16 R0, desc[UR36][R4.64] ;  /* 0x0000002404007981 */ /* 0x000ea4000c1e1500 */
[----:B--2---:R-:W-:-:S06]  /*4420*/  IMAD.U32 R0, R0, 0x10000, RZ ;  /* 0x0001000000007824 */ /* 0x004fcc00078e00ff */
[----:B------:R-:W0:Y:S02]  /*4430*/  F2I.FTZ.TRUNC.NTZ R0, R0 ;  /* 0x0000000000007305 */ /* 0x000e24000021f100 */
[----:B0-----:R-:W-:Y:S01]  /*4440*/  PRMT R18, R0, 0x7610, R18 ;  /* 0x0000761000127816 */ /* 0x001fe20000000012 */
[----:B------:R-:W-:Y:S06]  /*4450*/  BRA `(.L_x_37160) ;  /* 0x0000000400ac7947 */ /* 0x000fec0003800000 */
.L_x_37167:
        /* <DEDUP_REMOVED lines=10> */
.L_x_37174:
        /* <DEDUP_REMOVED lines=21> */
.L_x_37178:
[----:B------:R-:W-:Y:S05]  /*4650*/  BSYNC.RECONVERGENT B1 ;  /* 0x0000000000017941 */ /* 0x000fea0003800200 */
.L_x_37177:
[----:B------:R-:W-:Y:S01]  /*4660*/  IMAD.SHL.U32 R0, R0, 0x100000, RZ ;  /* 0x0010000000007824 */ /* 0x000fe200078e00ff */
[----:B------:R-:W-:-:S04]  /*4670*/  LEA R3, R3, 0x3b800000, 0x17 ;  /* 0x3b80000003037811 */ /* 0x000fc800078eb8ff */
[----:B------:R-:W-:-:S07]  /*4680*/  LOP3.LUT R0, R3, R0, R7, 0xfe, !PT ;  /* 0x0000000003007212 */ /* 0x000fce00078efe07 */
.L_x_37176:
[----:B------:R-:W-:Y:S05]  /*4690*/  BSYNC.RECONVERGENT B0 ;  /* 0x0000000000007941 */ /* 0x000fea0003800200 */
.L_x_37175:
[----:B------:R-:W0:Y:S02]  /*46a0*/  F2I.FTZ.TRUNC.NTZ R0, R0 ;  /* 0x0000000000007305 */ /* 0x000e24000021f100 */
[----:B0-----:R-:W-:Y:S01]  /*46b0*/  PRMT R18, R0, 0x7610, R18 ;  /* 0x0000761000127816 */ /* 0x001fe20000000012 */
[----:B------:R-:W-:Y:S06]  /*46c0*/  BRA `(.L_x_37160) ;  /* 0x0000000400107947 */ /* 0x000fec0003800000 */
.L_x_37173:
        /* <DEDUP_REMOVED lines=21> */
.L_x_37182:
[----:B------:R-:W-:Y:S05]  /*4820*/  BSYNC.RECONVERGENT B1 ;  /* 0x0000000000017941 */ /* 0x000fea0003800200 */
.L_x_37181:
[----:B------:R-:W-:Y:S01]  /*4830*/  IMAD.SHL.U32 R0, R0, 0x200000, RZ ;  /* 0x0020000000007824 */ /* 0x000fe200078e00ff */
[----:B------:R-:W-:-:S04]  /*4840*/  LEA R3, R3, 0x37800000, 0x17 ;  /* 0x3780000003037811 */ /* 0x000fc800078eb8ff */
[----:B------:R-:W-:-:S07]  /*4850*/  LOP3.LUT R0, R3, R0, R7, 0xfe, !PT ;  /* 0x0000000003007212 */ /* 0x000fce00078efe07 */
.L_x_37180:
[----:B------:R-:W-:Y:S05]  /*4860*/  BSYNC.RECONVERGENT B0 ;  /* 0x0000000000007941 */ /* 0x000fea0003800200 */
.L_x_37179:
[----:B------:R-:W0:Y:S02]  /*4870*/  F2I.FTZ.TRUNC.NTZ R0, R0 ;  /* 0x0000000000007305 */ /* 0x000e24000021f100 */
[----:B0-----:R-:W-:Y:S01]  /*4880*/  PRMT R18, R0, 0x7610, R18 ;  /* 0x0000761000127816 */ /* 0x001fe20000000012 */
[----:B------:R-:W-:Y:S06]  /*4890*/  BRA `(.L_x_37160) ;  /* 0x00000000009c7947 */ /* 0x000fec0003800000 */
.L_x_37172:
        /* <DEDUP_REMOVED lines=14> */
.L_x_37186:
[----:B------:R-:W-:Y:S05]  /*4980*/  BSYNC.RECONVERGENT B0 ;  /* 0x0000000000007941 */ /* 0x000fea0003800200 */
.L_x_37185:
[----:B------:R-:W0:Y:S02]  /*4990*/  F2I.FTZ.TRUNC.NTZ R0, R0 ;  /* 0x0000000000007305 */ /* 0x000e24000021f100 */
[----:B0-----:R-:W-:Y:S01]  /*49a0*/  PRMT R18, R0, 0x7610, R18 ;  /* 0x0000761000127816 */ /* 0x001fe20000000012 */
[----:B------:R-:W-:Y:S06]  /*49b0*/  BRA `(.L_x_37160) ;  /* 0x0000000000547947 */ /* 0x000fec0003800000 */
.L_x_37159:
        /* <DEDUP_REMOVED lines=16> */
.L_x_37187:
[----:B------:R-:W-:Y:S01]  /*4ac0*/  PRMT R18, RZ, 0x7610, R18 ;  /* 0x00007610ff127816 */ /* 0x000fe20000000012 */
[----:B------:R-:W-:Y:S06]  /*4ad0*/  BRA `(.L_x_37160) ;  /* 0x00000000000c7947 */ /* 0x000fec0003800000 */
.L_x_37184:
[----:B------:R3:W5:Y:S01]  /*4ae0*/  LDG.E.U16 R18, desc[UR36][R4.64] ;  /* 0x0000002404127981 */ /* 0x000762000c1e1500 */
[----:B------:R-:W-:Y:S05]  /*4af0*/  BRA `(.L_x_37160) ;  /* 0x0000000000047947 */ /* 0x000fea0003800000 */
.L_x_37183:
[----:B------:R4:W5:Y:S02]  /*4b00*/  LDG.E.U16 R18, desc[UR36][R4.64] ;  /* 0x0000002404127981 */ /* 0x000964000c1e1500 */
.L_x_37160:
        /* <DEDUP_REMOVED lines=19> */
.L_x_37191:
[----:B------:R0:W5:Y:S01]  /*4c40*/  LDG.E.U8 R0, desc[UR36][R4.64] ;  /* 0x0000002404007981 */ /* 0x000162000c1e1100 */
[----:B------:R-:W-:Y:S05]  /*4c50*/  BRA `(.L_x_37193) ;  /* 0x0000000c00507947 */ /* 0x000fea0003800000 */
.L_x_37190:
        /* <DEDUP_REMOVED lines=8> */
.L_x_37195:
[----:B------:R0:W5:Y:S01]  /*4ce0*/  LDG.E.U16 R0, desc[UR36][R4.64] ;  /* 0x0000002404007981 */ /* 0x000162000c1e1500 */
[----:B------:R-:W-:Y:S05]  /*4cf0*/  BRA `(.L_x_37193) ;  /* 0x0000000c00287947 */ /* 0x000fea0003800000 */
.L_x_37194:
[----:B------:R0:W5:Y:S01]  /*4d00*/  LDG.E.U16 R0, desc[UR36][R4.64] ;  /* 0x0000002404007981 */ /* 0x000162000c1e1500 */
[----:B------:R-:W-:Y:S05]  /*4d10*/  BRA `(.L_x_37193) ;  /* 0x0000000c00207947 */ /* 0x000fea0003800000 */
.L_x_37189:
        /* <DEDUP_REMOVED lines=9> */
.L_x_37197:
[----:B------:R-:W2:Y:S02]  /*4db0*/  LDG.E.U16 R3, desc[UR36][R4.64] ;  /* 0x0000002404037981 */ /* 0x000ea4000c1e1500 */
[----:B--2---:R-:W-:-:S06]  /*4dc0*/  HADD2.F32 R3, -RZ, R3.H0_H0 ;  /* 0x20000003ff037230 */ /* 0x004fcc0000004100 */
[----:B------:R-:W0:Y:S02]  /*4dd0*/  F2I.FTZ.TRUNC.NTZ R3, R3 ;  /* 0x0000000300037305 */ /* 0x000e24000021f100 */
[----:B0-----:R-:W-:Y:S01]  /*4de0*/  PRMT R0, R3, 0x7610, R0 ;  /* 0x0000761003007816 */ /* 0x001fe20000000000 */
[----:B------:R-:W-:Y:S06]  /*4df0*/  BRA `(.L_x_37193) ;  /* 0x0000000800e87947 */ /* 0x000fec0003800000 */
.L_x_37196:
        /* <DEDUP_REMOVED lines=9> */
.L_x_37199:
[----:B------:R-:W2:Y:S02]  /*4e90*/  LDG.E.U16 R4, desc[UR36][R4.64] ;  /* 0x0000002404047981 */ /* 0x000ea4000c1e1500 */
[----:B--2---:R-:W-:-:S06]  /*4ea0*/  HADD2.F32 R3, -RZ, R4.H0_H0 ;  /* 0x20000004ff037230 */ /* 0x004fcc0000004100 */
[----:B------:R-:W0:Y:S02]  /*4eb0*/  F2I.FTZ.TRUNC.NTZ R3, R3 ;  /* 0x0000000300037305 */ /* 0x000e24000021f100 */
[----:B0-----:R-:W-:Y:S01]  /*4ec0*/  PRMT R0, R3, 0x7610, R0 ;  /* 0x0000761003007816 */ /* 0x001fe20000000000 */
[----:B------:R-:W-:Y:S06]  /*4ed0*/  BRA `(.L_x_37193) ;  /* 0x0000000800b07947 */ /* 0x000fec0003800000 */
.L_x_37198:
[----:B------:R-:W2:Y:S02]  /*4ee0*/  LDG.E.64 R4, desc[UR36][R4.64] ;  /* 0x0000002404047981 */ /* 0x000ea4000c1e1b00 */
[----:B--2---:R0:W1:Y:S01]  /*4ef0*/  F2I.F64.TRUNC R0, R4 ;  /* 0x0000000400007311 */ /* 0x004062000030d100 */
[----:B------:R-:W-:Y:S05]  /*4f00*/  BRA `(.L_x_37193) ;  /* 0x0000000800a47947 */ /* 0x000fea0003800000 */
.L_x_37188:
        /* <DEDUP_REMOVED lines=12> */
.L_x_37202:
[----:B------:R-:W2:Y:S02]  /*4fd0*/  LDG.E.64 R4, desc[UR36][R4.64] ;  /* 0x0000002404047981 */ /* 0x000ea4000c1e1b00 */
[----:B--2---:R3:W4:Y:S01]  /*4fe0*/  F2I.F64.TRUNC R0, R4 ;  /* 0x0000000400007311 */ /* 0x004722000030d100 */
[----:B------:R-:W-:Y:S05]  /*4ff0*/  BRA `(.L_x_37193) ;  /* 0x0000000800687947 */ /* 0x000fea0003800000 */
.L_x_37201:
        /* <DEDUP_REMOVED lines=27> */
.L_x_37204:
        /* <DEDUP_REMOVED lines=15> */
.L_x_37203:
[----:B------:R-:W2:Y:S02]  /*52a0*/  LDG.E.U16 R3, desc[UR36][R4.64] ;  /* 0x0000002404037981 */ /* 0x000ea4000c1e1500 */
[----:B--2---:R-:W-:-:S06]  /*52b0*/  IMAD.U32 R3, R3, 0x10000, RZ ;  /* 0x0001000003037824 */ /* 0x004fcc00078e00ff */
[----:B------:R-:W0:Y:S02]  /*52c0*/  F2I.FTZ.TRUNC.NTZ R3, R3 ;  /* 0x0000000300037305 */ /* 0x000e24000021f100 */
[----:B0-----:R-:W-:Y:S01]  /*52d0*/  PRMT R0, R3, 0x7610, R0 ;  /* 0x0000761003007816 */ /* 0x001fe20000000000 */
[----:B------:R-:W-:Y:S06]  /*52e0*/  BRA `(.L_x_37193) ;  /* 0x0000000400ac7947 */ /* 0x000fec0003800000 */
.L_x_37200:
        /* <DEDUP_REMOVED lines=10> */
.L_x_37207:
        /* <DEDUP_REMOVED lines=21> */
.L_x_37211:
[----:B------:R-:W-:Y:S05]  /*54e0*/  BSYNC.RECONVERGENT B1 ;  /* 0x0000000000017941 */ /* 0x000fea0003800200 */
.L_x_37210:
[----:B------:R-:W-:Y:S01]  /*54f0*/  IMAD.SHL.U32 R0, R0, 0x100000, RZ ;  /* 0x0010000000007824 */ /* 0x000fe200078e00ff */
[----:B------:R-:W-:-:S04]  /*5500*/  LEA R3, R3, 0x3b800000, 0x17 ;  /* 0x3b80000003037811 */ /* 0x000fc800078eb8ff */
[----:B------:R-:W-:-:S07]  /*5510*/  LOP3.LUT R3, R3, R0, R7, 0xfe, !PT ;  /* 0x0000000003037212 */ /* 0x000fce00078efe07 */
.L_x_37209:
[----:B------:R-:W-:Y:S05]  /*5520*/  BSYNC.RECONVERGENT B0 ;  /* 0x0000000000007941 */ /* 0x000fea0003800200 */
.L_x_37208:
[----:B------:R-:W0:Y:S02]  /*5530*/  F2I.FTZ.TRUNC.NTZ R3, R3 ;  /* 0x0000000300037305 */ /* 0x000e24000021f100 */
[----:B0-----:R-:W-:Y:S01]  /*5540*/  PRMT R0, R3, 0x7610, R0 ;  /* 0x0000761003007816 */ /* 0x001fe20000000000 */
[----:B------:R-:W-:Y:S06]  /*5550*/  BRA `(.L_x_37193) ;  /* 0x0000000400107947 */ /* 0x000fec0003800000 */
.L_x_37206:
        /* <DEDUP_REMOVED lines=21> */
.L_x_37215:
[----:B------:R-:W-:Y:S05]  /*56b0*/  BSYNC.RECONVERGENT B1 ;  /* 0x0000000000017941 */ /* 0x000fea0003800200 */
.L_x_37214:
[----:B------:R-:W-:Y:S01]  /*56c0*/  IMAD.SHL.U32 R0, R0, 0x200000, RZ ;  /* 0x0020000000007824 */ /* 0x000fe200078e00ff */
[----:B------:R-:W-:-:S04]  /*56d0*/  LEA R3, R3, 0x37800000, 0x17 ;  /* 0x3780000003037811 */ /* 0x000fc800078eb8ff */
[----:B------:R-:W-:-:S07]  /*56e0*/  LOP3.LUT R3, R3, R0, R7, 0xfe, !PT ;  /* 0x0000000003037212 */ /* 0x000fce00078efe07 */
.L_x_37213:
[----:B------:R-:W-:Y:S05]  /*56f0*/  BSYNC.RECONVERGENT B0 ;  /* 0x0000000000007941 */ /* 0x000fea0003800200 */
.L_x_37212:
[----:B------:R-:W0:Y:S02]  /*5700*/  F2I.FTZ.TRUNC.NTZ R3, R3 ;  /* 0x0000000300037305 */ /* 0x000e24000021f100 */
[----:B0-----:R-:W-:Y:S01]  /*5710*/  PRMT R0, R3, 0x7610, R0 ;  /* 0x0000761003007816 */ /* 0x001fe20000000000 */
[----:B------:R-:W-:Y:S06]  /*5720*/  BRA `(.L_x_37193) ;  /* 0x00000000009c7947 */ /* 0x000fec0003800000 */
.L_x_37205:
        /* <DEDUP_REMOVED lines=14> */
.L_x_37219:
[----:B------:R-:W-:Y:S05]  /*5810*/  BSYNC.RECONVERGENT B0 ;  /* 0x0000000000007941 */ /* 0x000fea0003800200 */
.L_x_37218:
[----:B------:R-:W0:Y:S02]  /*5820*/  F2I.FTZ.TRUNC.NTZ R3, R3 ;  /* 0x0000000300037305 */ /* 0x000e24000021f100 */
[----:B0-----:R-:W-:Y:S01]  /*5830*/  PRMT R0, R3, 0x7610, R0 ;  /* 0x0000761003007816 */ /* 0x001fe20000000000 */
[----:B------:R-:W-:Y:S06]  /*5840*/  BRA `(.L_x_37193) ;  /* 0x0000000000547947 */ /* 0x000fec0003800000 */
.L_x_37192:
        /* <DEDUP_REMOVED lines=16> */
.L_x_37220:
[----:B------:R-:W-:Y:S01]  /*5950*/  PRMT R0, RZ, 0x7610, R0 ;  /* 0x00007610ff007816 */ /* 0x000fe20000000000 */
[----:B------:R-:W-:Y:S06]  /*5960*/  BRA `(.L_x_37193) ;  /* 0x00000000000c7947 */ /* 0x000fec0003800000 */
.L_x_37217:
[----:B------:R1:W5:Y:S01]  /*5970*/  LDG.E.U16 R0, desc[UR36][R4.64] ;  /* 0x0000002404007981 */ /* 0x000362000c1e1500 */
[----:B------:R-:W-:Y:S05]  /*5980*/  BRA `(.L_x_37193) ;  /* 0x0000000000047947 */ /* 0x000fea0003800000 */
.L_x_37216:
[----:B------:R2:W5:Y:S02]  /*5990*/  LDG.E.U16 R0, desc[UR36][R4.64] ;  /* 0x0000002404007981 */ /* 0x000564000c1e1500 */
.L_x_37193:
[----:B-1--45:R-:W-:Y:S01]  /*59a0*/  PRMT R3, R0, 0x9910, RZ ;  /* 0x0000991000037816 */ /* 0x032fe200000000ff */
[----:B------:R-:W-:Y:S01]  /*59b0*/  VIADD R22, R22, 0x80 ;  /* 0x0000008016167836 */ /* 0x000fe20000000000 */
[----:B------:R-:W-:Y:S02]  /*59c0*/  PRMT R0, R18, 0x9910, RZ ;  /* 0x0000991012007816 */ /* 0x000fe400000000ff */
[----:B------:R-:W-:-:S04]  /*59d0*/  ISETP.NE.AND P0, PT, R3, RZ, PT ;  /* 0x000000ff0300720c */ /* 0x000fc80003f05270 */
[----:B------:R-:W-:-:S04]  /*59e0*/  ISETP.NE.AND P0, PT, R0, RZ, P0 ;  /* 0x000000ff0000720c */ /* 0x000fc80000705270 */
[----:B------:R-:W-:-:S09]  /*59f0*/  P2R R18, PR, RZ, 0x1 ;  /* 0x00000001ff127803 */ /* 0x000fd20000000000 */
.L_x_37154:
[----:B------:R-:W-:Y:S05]  /*5a00*/  BSYNC.RECONVERGENT B6 ;  /* 0x0000000000067941 */ /* 0x000fea0003800200 */
.L_x_37153:
        /* <DEDUP_REMOVED lines=23> */
.L_x_37226:
[----:B------:R0:W5:Y:S01]  /*5b80*/  LDG.E.U8 R22, desc[UR36][R4.64] ;  /* 0x0000002404167981 */ /* 0x000162000c1e1100 */
[----:B------:R-:W-:Y:S05]  /*5b90*/  BRA `(.L_x_37228) ;  /* 0x0000000c00507947 */ /* 0x000fea0003800000 */
.L_x_37225:
        /* <DEDUP_REMOVED lines=8> */
.L_x_37230:
[----:B------:R3:W5:Y:S01]  /*5c20*/  LDG.E.U16 R22, desc[UR36][R4.64] ;  /* 0x0000002404167981 */ /* 0x000762000c1e1500 */
[----:B------:R-:W-:Y:S05]  /*5c30*/  BRA `(.L_x_37228) ;  /* 0x0000000c00287947 */ /* 0x000fea0003800000 */
.L_x_37229:
[----:B------:R2:W5:Y:S01]  /*5c40*/  LDG.E.U16 R22, desc[UR36][R4.64] ;  /* 0x0000002404167981 */ /* 0x000562000c1e1500 */
[----:B------:R-:W-:Y:S05]  /*5c50*/  BRA `(.L_x_37228) ;  /* 0x0000000c00207947 */ /* 0x000fea0003800000 */
.L_x_37224:
        /* <DEDUP_REMOVED lines=9> */
.L_x_37232:
[----:B------:R-:W2:Y:S02]  /*5cf0*/  LDG.E.U16 R0, desc[UR36][R4.64] ;  /* 0x0000002404007981 */ /* 0x000ea4000c1e1500 */
[----:B--2---:R-:W-:-:S06]  /*5d00*/  HADD2.F32 R0, -RZ, R0.H0_H0 ;  /* 0x20000000ff007230 */ /* 0x004fcc0000004100 */
[----:B------:R-:W0:Y:S02]  /*5d10*/  F2I.FTZ.TRUNC.NTZ R0, R0 ;  /* 0x0000000000007305 */ /* 0x000e24000021f100 */
[----:B0-----:R-:W-:Y:S01]  /*5d20*/  PRMT R22, R0, 0x7610, R22 ;  /* 0x0000761000167816 */ /* 0x001fe20000000016 */
[----:B------:R-:W-:Y:S06]  /*5d30*/  BRA `(.L_x_37228) ;  /* 0x0000000800e87947 */ /* 0x000fec0003800000 */
.L_x_37231:
        /* <DEDUP_REMOVED lines=9> */
.L_x_37234:
[----:B------:R-:W2:Y:S02]  /*5dd0*/  LDG.E.U16 R4, desc[UR36][R4.64] ;  /* 0x0000002404047981 */ /* 0x000ea4000c1e1500 */
[----:B--2---:R-:W-:-:S06]  /*5de0*/  HADD2.F32 R0, -RZ, R4.H0_H0 ;  /* 0x20000004ff007230 */ /* 0x004fcc0000004100 */
[----:B------:R-:W0:Y:S02]  /*5df0*/  F2I.FTZ.TRUNC.NTZ R0, R0 ;  /* 0x0000000000007305 */ /* 0x000e24000021f100 */
[----:B0-----:R-:W-:Y:S01]  /*5e00*/  PRMT R22, R0, 0x7610, R22 ;  /* 0x0000761000167816 */ /* 0x001fe20000000016 */
[----:B------:R-:W-:Y:S06]  /*5e10*/  BRA `(.L_x_37228) ;  /* 0x0000000800b07947 */ /* 0x000fec0003800000 */
.L_x_37233:
[----:B------:R-:W2:Y:S02]  /*5e20*/  LDG.E.64 R4, desc[UR36][R4.64] ;  /* 0x0000002404047981 */ /* 0x000ea4000c1e1b00 */
[----:B--2---:R0:W1:Y:S01]  /*5e30*/  F2I.F64.TRUNC R22, R4 ;  /* 0x0000000400167311 */ /* 0x004062000030d100 */
[----:B------:R-:W-:Y:S05]  /*5e40*/  BRA `(.L_x_37228) ;  /* 0x0000000800a47947 */ /* 0x000fea0003800000 */
.L_x_37223:
        /* <DEDUP_REMOVED lines=12> */
.L_x_37237:
[----:B------:R-:W2:Y:S02]  /*5f10*/  LDG.E.64 R4, desc[UR36][R4.64] ;  /* 0x0000002404047981 */ /* 0x000ea4000c1e1b00 */
[----:B--2---:R0:W1:Y:S01]  /*5f20*/  F2I.F64.TRUNC R22, R4 ;  /* 0x0000000400167311 */ /* 0x004062000030d100 */
[----:B------:R-:W-:Y:S05]  /*5f30*/  BRA `(.L_x_37228) ;  /* 0x0000000800687947 */ /* 0x000fea0003800000 */
.L_x_37236:
        /* <DEDUP_REMOVED lines=27> */
.L_x_37239:
        /* <DEDUP_REMOVED lines=15> */
.L_x_37238:
[----:B------:R-:W2:Y:S02]  /*61e0*/  LDG.E.U16 R0, desc[UR36][R4.64] ;  /* 0x0000002404007981 */ /* 0x000ea4000c1e1500 */
[----:B--2---:R-:W-:-:S06]  /*61f0*/  IMAD.U32 R0, R0, 0x10000, RZ ;  /* 0x0001000000007824 */ /* 0x004fcc00078e00ff */
[----:B------:R-:W0:Y:S02]  /*6200*/  F2I.FTZ.TRUNC.NTZ R0, R0 ;  /* 0x0000000000007305 */ /* 0x000e24000021f100 */
[----:B0-----:R-:W-:Y:S01]  /*6210*/  PRMT R22, R0, 0x7610, R22 ;  /* 0x0000761000167816 */ /* 0x001fe20000000016 */
[----:B------:R-:W-:Y:S06]  /*6220*/  BRA `(.L_x_37228) ;  /* 0x0000000400ac7947 */ /* 0x000fec0003800000 */
.L_x_37235:
        /* <DEDUP_REMOVED lines=10> */
.L_x_37242:
        /* <DEDUP_REMOVED lines=21> */
.L_x_37246:
[----:B------:R-:W-:Y:S05]  /*6420*/  BSYNC.RECONVERGENT B1 ;  /* 0x0000000000017941 */ /* 0x000fea0003800200 */
.L_x_37245:
[----:B------:R-:W-:Y:S01]  /*6430*/  IMAD.SHL.U32 R0, R0, 0x100000, RZ ;  /* 0x0010000000007824 */ /* 0x000fe200078e00ff */
[----:B------:R-:W-:-:S04]  /*6440*/  LEA R3, R3, 0x3b800000, 0x17 ;  /* 0x3b80000003037811 */ /* 0x000fc800078eb8ff */
[----:B------:R-:W-:-:S07]  /*6450*/  LOP3.LUT R0, R3, R0, R7, 0xfe, !PT ;  /* 0x0000000003007212 */ /* 0x000fce00078efe07 */
.L_x_37244:
[----:B------:R-:W-:Y:S05]  /*6460*/  BSYNC.RECONVERGENT B0 ;  /* 0x0000000000007941 */ /* 0x000fea0003800200 */
.L_x_37243:
[----:B------:R-:W0:Y:S02]  /*6470*/  F2I.FTZ.TRUNC.NTZ R0, R0 ;  /* 0x0000000000007305 */ /* 0x000e24000021f100 */
[----:B0-----:R-:W-:Y:S01]  /*6480*/  PRMT R22, R0, 0x7610, R22 ;  /* 0x0000761000167816 */ /* 0x001fe20000000016 */
[----:B------:R-:W-:Y:S06]  /*6490*/  BRA `(.L_x_37228) ;  /* 0x0000000400107947 */ /* 0x000fec0003800000 */
.L_x_37241:
        /* <DEDUP_REMOVED lines=21> */
.L_x_37250:
[----:B------:R-:W-:Y:S05]  /*65f0*/  BSYNC.RECONVERGENT B1 ;  /* 0x0000000000017941 */ /* 0x000fea0003800200 */
.L_x_37249:
[----:B------:R-:W-:Y:S01]  /*6600*/  IMAD.SHL.U32 R0, R0, 0x200000, RZ ;  /* 0x0020000000007824 */ /* 0x000fe200078e00ff */
[----:B------:R-:W-:-:S04]  /*6610*/  LEA R3, R3, 0x37800000, 0x17 ;  /* 0x3780000003037811 */ /* 0x000fc800078eb8ff */
[----:B------:R-:W-:-:S07]  /*6620*/  LOP3.LUT R0, R3, R0, R7, 0xfe, !PT ;  /* 0x0000000003007212 */ /* 0x000fce00078efe07 */
.L_x_37248:
[----:B------:R-:W-:Y:S05]  /*6630*/  BSYNC.RECONVERGENT B0 ;  /* 0x0000000000007941 */ /* 0x000fea0003800200 */
.L_x_37247:
[----:B------:R-:W0:Y:S02]  /*6640*/  F2I.FTZ.TRUNC.NTZ R0, R0 ;  /* 0x0000000000007305 */ /* 0x000e24000021f100 */
[----:B0-----:R-:W-:Y:S01]  /*6650*/  PRMT R22, R0, 0x7610, R22 ;  /* 0x0000761000167816 */ /* 0x001fe20000000016 */
[----:B------:R-:W-:Y:S06]  /*6660*/  BRA `(.L_x_37228) ;  /* 0x00000000009c7947 */ /* 0x000fec0003800000 */
.L_x_37240:
        /* <DEDUP_REMOVED lines=14> */
.L_x_37254:
[----:B------:R-:W-:Y:S05]  /*6750*/  BSYNC.RECONVERGENT B0 ;  /* 0x0000000000007941 */ /* 0x000fea0003800200 */
.L_x_37253:
[----:B------:R-:W0:Y:S02]  /*6760*/  F2I.FTZ.TRUNC.NTZ R0, R0 ;  /* 0x0000000000007305 */ /* 0x000e24000021f100 */
[----:B0-----:R-:W-:Y:S01]  /*6770*/  PRMT R22, R0, 0x7610, R22 ;  /* 0x0000761000167816 */ /* 0x001fe20000000016 */
[----:B------:R-:W-:Y:S06]  /*6780*/  BRA `(.L_x_37228) ;  /* 0x0000000000547947 */ /* 0x000fec0003800000 */
.L_x_37227:
        /* <DEDUP_REMOVED lines=16> */
.L_x_37255:
[----:B------:R-:W-:Y:S01]  /*6890*/  PRMT R22, RZ, 0x7610, R22 ;  /* 0x00007610ff167816 */ /* 0x000fe20000000016 */
[----:B------:R-:W-:Y:S06]  /*68a0*/  BRA `(.L_x_37228) ;  /* 0x00000000000c7947 */ /* 0x000fec0003800000 */
.L_x_37252:
[----:B------:R0:W5:Y:S01]  /*68b0*/  LDG.E.U16 R22, desc[UR36][R4.64] ;  /* 0x0000002404167981 */ /* 0x000162000c1e1500 */
[----:B------:R-:W-:Y:S05]  /*68c0*/  BRA `(.L_x_37228) ;  /* 0x0000000000047947 */ /* 0x000fea0003800000 */
.L_x_37251:
[----:B------:R0:W5:Y:S02]  /*68d0*/  LDG.E.U16 R22, desc[UR36][R4.64] ;  /* 0x0000002404167981 */ /* 0x000164000c1e1500 */
.L_x_37228:
        /* <DEDUP_REMOVED lines=19> */
.L_x_37259:
[----:B------:R0:W5:Y:S01]  /*6a10*/  LDG.E.U8 R0, desc[UR36][R4.64] ;  /* 0x0000002404007981 */ /* 0x000162000c1e1100 */
[----:B------:R-:W-:Y:S05]  /*6a20*/  BRA `(.L_x_37261) ;  /* 0x0000000c00507947 */ /* 0x000fea0003800000 */
.L_x_37258:
        /* <DEDUP_REMOVED lines=8> */
.L_x_37263:
[----:B------:R0:W5:Y:S01]  /*6ab0*/  LDG.E.U16 R0, desc[UR36][R4.64] ;  /* 0x0000002404007981 */ /* 0x000162000c1e1500 */
[----:B------:R-:W-:Y:S05]  /*6ac0*/  BRA `(.L_x_37261) ;  /* 0x0000000c00287947 */ /* 0x000fea0003800000 */
.L_x_37262:
[----:B------:R0:W5:Y:S01]  /*6ad0*/  LDG.E.U16 R0, desc[UR36][R4.64] ;  /* 0x0000002404007981 */ /* 0x000162000c1e1500 */
[----:B------:R-:W-:Y:S05]  /*6ae0*/  BRA `(.L_x_37261) ;  /* 0x0000000c00207947 */ /* 0x000fea0003800000 */
.L_x_37257:
        /* <DEDUP_REMOVED lines=9> */
.L_x_37265:
[----:B------:R-:W2:Y:S02]  /*6b80*/  LDG.E.U16 R3, desc[UR36][R4.64] ;  /* 0x0000002404037981 */ /* 0x000ea4000c1e1500 */
[----:B--2---:R-:W-:-:S06]  /*6b90*/  HADD2.F32 R3, -RZ, R3.H0_H0 ;  /* 0x20000003ff037230 */ /* 0x004fcc0000004100 */
[----:B------:R-:W0:Y:S02]  /*6ba0*/  F2I.FTZ.TRUNC.NTZ R3, R3 ;  /* 0x0000000300037305 */ /* 0x000e24000021f100 */
[----:B0-----:R-:W-:Y:S01]  /*6bb0*/  PRMT R0, R3, 0x7610, R0 ;  /* 0x0000761003007816 */ /* 0x001fe20000000000 */
[----:B------:R-:W-:Y:S06]  /*6bc0*/  BRA `(.L_x_37261) ;  /* 0x0000000800e87947 */ /* 0x000fec0003800000 */
.L_x_37264:
        /* <DEDUP_REMOVED lines=9> */
.L_x_37267:
[----:B------:R-:W2:Y:S02]  /*6c60*/  LDG.E.U16 R4, desc[UR36][R4.64] ;  /* 0x0000002404047981 */ /* 0x000ea4000c1e1500 */
[----:B--2---:R-:W-:-:S06]  /*6c70*/  HADD2.F32 R3, -RZ, R4.H0_H0 ;  /* 0x20000004ff037230 */ /* 0x004fcc0000004100 */
[----:B------:R-:W0:Y:S02]  /*6c80*/  F2I.FTZ.TRUNC.NTZ R3, R3 ;  /* 0x0000000300037305 */ /* 0x000e24000021f100 */
[----:B0-----:R-:W-:Y:S01]  /*6c90*/  PRMT R0, R3, 0x7610, R0 ;  /* 0x0000761003007816 */ /* 0x001fe20000000000 */
[----:B------:R-:W-:Y:S06]  /*6ca0*/  BRA `(.L_x_37261) ;  /* 0x0000000800b07947 */ /* 0x000fec0003800000 */
.L_x_37266:
[----:B------:R-:W2:Y:S02]  /*6cb0*/  LDG.E.64 R4, desc[UR36][R4.64] ;  /* 0x0000002404047981 */ /* 0x000ea4000c1e1b00 */
[----:B--2---:R0:W1:Y:S01]  /*6cc0*/  F2I.F64.TRUNC R0, R4 ;  /* 0x0000000400007311 */ /* 0x004062000030d100 */
[----:B------:R-:W-:Y:S05]  /*6cd0*/  BRA `(.L_x_37261) ;  /* 0x0000000800a47947 */ /* 0x000fea0003800000 */
.L_x_37256:
        /* <DEDUP_REMOVED lines=12> */
.L_x_37270:
[----:B------:R-:W2:Y:S02]  /*6da0*/  LDG.E.64 R4, desc[UR36][R4.64] ;  /* 0x0000002404047981 */ /* 0x000ea4000c1e1b00 */
[----:B--2---:R3:W4:Y:S01]  /*6db0*/  F2I.F64.TRUNC R0, R4 ;  /* 0x0000000400007311 */ /* 0x004722000030d100 */
[----:B------:R-:W-:Y:S05]  /*6dc0*/  BRA `(.L_x_37261) ;  /* 0x0000000800687947 */ /* 0x000fea0003800000 */
.L_x_37269:
        /* <DEDUP_REMOVED lines=27> */
.L_x_37272:
        /* <DEDUP_REMOVED lines=15> */
.L_x_37271:
[----:B------:R-:W2:Y:S02]  /*7070*/  LDG.E.U16 R3, desc[UR36][R4.64] ;  /* 0x0000002404037981 */ /* 0x000ea4000c1e1500 */
[----:B--2---:R-:W-:-:S06]  /*7080*/  IMAD.U32 R3, R3, 0x10000, RZ ;  /* 0x0001000003037824 */ /* 0x004fcc00078e00ff */
[----:B------:R-:W0:Y:S02]  /*7090*/  F2I.FTZ.TRUNC.NTZ R3, R3 ;  /* 0x0000000300037305 */ /* 0x000e24000021f100 */
[----:B0-----:R-:W-:Y:S01]  /*70a0*/  PRMT R0, R3, 0x7610, R0 ;  /* 0x0000761003007816 */ /* 0x001fe20000000000 */
[----:B------:R-:W-:Y:S06]  /*70b0*/  BRA `(.L_x_37261) ;  /* 0x0000000400ac7947 */ /* 0x000fec0003800000 */
.L_x_37268:
        /* <DEDUP_REMOVED lines=10> */
.L_x_37275:
        /* <DEDUP_REMOVED lines=21> */
.L_x_37279:
[----:B------:R-:W-:Y:S05]  /*72b0*/  BSYNC.RECONVERGENT B1 ;  /* 0x0000000000017941 */ /* 0x000fea0003800200 */
.L_x_37278:
[----:B------:R-:W-:Y:S01]  /*72c0*/  IMAD.SHL.U32 R0, R0, 0x100000, RZ ;  /* 0x0010000000007824 */ /* 0x000fe200078e00ff */
[----:B------:R-:W-:-:S04]  /*72d0*/  LEA R3, R3, 0x3b800000, 0x17 ;  /* 0x3b80000003037811 */ /* 0x000fc800078eb8ff */
[----:B------:R-:W-:-:S07]  /*72e0*/  LOP3.LUT R3, R3, R0, R7, 0xfe, !PT ;  /* 0x0000000003037212 */ /* 0x000fce00078efe07 */
.L_x_37277:
[----:B------:R-:W-:Y:S05]  /*72f0*/  BSYNC.RECONVERGENT B0 ;  /* 0x0000000000007941 */ /* 0x000fea0003800200 */
.L_x_37276:
[----:B------:R-:W0:Y:S02]  /*7300*/  F2I.FTZ.TRUNC.NTZ R3, R3 ;  /* 0x0000000300037305 */ /* 0x000e24000021f100 */
[----:B0-----:R-:W-:Y:S01]  /*7310*/  PRMT R0, R3, 0x7610, R0 ;  /* 0x0000761003007816 */ /* 0x001fe20000000000 */
[----:B------:R-:W-:Y:S06]  /*7320*/  BRA `(.L_x_37261) ;  /* 0x0000000400107947 */ /* 0x000fec0003800000 */
.L_x_37274:
        /* <DEDUP_REMOVED lines=21> */
.L_x_37283:
[----:B------:R-:W-:Y:S05]  /*7480*/  BSYNC.RECONVERGENT B1 ;  /* 0x0000000000017941 */ /* 0x000fea0003800200 */
.L_x_37282:
[----:B------:R-:W-:Y:S01]  /*7490*/  IMAD.SHL.U32 R0, R0, 0x200000, RZ ;  /* 0x0020000000007824 */ /* 0x000fe200078e00ff */
[----:B------:R-:W-:-:S04]  /*74a0*/  LEA R3, R3, 0x37800000, 0x17 ;  /* 0x3780000003037811 */ /* 0x000fc800078eb8ff */
[----:B------:R-:W-:-:S07]  /*74b0*/  LOP3.LUT R3, R3, R0, R7, 0xfe, !PT ;  /* 0x0000000003037212 */ /* 0x000fce00078efe07 */
.L_x_37281:
[----:B------:R-:W-:Y:S05]  /*74c0*/  BSYNC.RECONVERGENT B0 ;  /* 0x0000000000007941 */ /* 0x000fea0003800200 */
.L_x_37280:
[----:B------:R-:W0:Y:S02]  /*74d0*/  F2I.FTZ.TRUNC.NTZ R3, R3 ;  /* 0x0000000300037305 */ /* 0x000e24000021f100 */
[----:B0-----:R-:W-:Y:S01]  /*74e0*/  PRMT R0, R3, 0x7610, R0 ;  /* 0x0000761003007816 */ /* 0x001fe20000000000 */
[----:B------:R-:W-:Y:S06]  /*74f0*/  BRA `(.L_x_37261) ;  /* 0x00000000009c7947 */ /* 0x000fec0003800000 */
.L_x_37273:
        /* <DEDUP_REMOVED lines=14> */
.L_x_37287:
[----:B------:R-:W-:Y:S05]  /*75e0*/  BSYNC.RECONVERGENT B0 ;  /* 0x0000000000007941 */ /* 0x000fea0003800200 */
.L_x_37286:
[----:B------:R-:W0:Y:S02]  /*75f0*/  F2I.FTZ.TRUNC.NTZ R3, R3 ;  /* 0x0000000300037305 */ /* 0x000e24000021f100 */
[----:B0-----:R-:W-:Y:S01]  /*7600*/  PRMT R0, R3, 0x7610, R0 ;  /* 0x0000761003007816 */ /* 0x001fe20000000000 */
[----:B------:R-:W-:Y:S06]  /*7610*/  BRA `(.L_x_37261) ;  /* 0x0000000000547947 */ /* 0x000fec0003800000 */
.L_x_37260:
        /* <DEDUP_REMOVED lines=16> */
.L_x_37288:
[----:B------:R-:W-:Y:S01]  /*7720*/  PRMT R0, RZ, 0x7610, R0 ;  /* 0x00007610ff007816 */ /* 0x000fe20000000000 */
[----:B------:R-:W-:Y:S06]  /*7730*/  BRA `(.L_x_37261) ;  /* 0x00000000000c7947 */ /* 0x000fec0003800000 */
.L_x_37285:
[----:B------:R1:W5:Y:S01]  /*7740*/  LDG.E.U16 R0, desc[UR36][R4.64] ;  /* 0x0000002404007981 */ /* 0x000362000c1e1500 */
[----:B------:R-:W-:Y:S05]  /*7750*/  BRA `(.L_x_37261) ;  /* 0x0000000000047947 */ /* 0x000fea0003800000 */
.L_x_37284:
[----:B------:R0:W5:Y:S02]  /*7760*/  LDG.E.U16 R0, desc[UR36][R4.64] ;  /* 0x0000002404007981 */ /* 0x000164000c1e1500 */
.L_x_37261:
[----:B-1--45:R-:W-:Y:S02]  /*7770*/  PRMT R3, R0, 0x9910, RZ ;  /* 0x0000991000037816 */ /* 0x032fe400000000ff */
[----:B------:R-:W-:Y:S02]  /*7780*/  PRMT R0, R22, 0x9910, RZ ;  /* 0x0000991016007816 */ /* 0x000fe400000000ff */
[----:B------:R-:W-:-:S04]  /*7790*/  ISETP.NE.AND P0, PT, R3, RZ, PT ;  /* 0x000000ff0300720c */ /* 0x000fc80003f05270 */
[----:B------:R-:W-:-:S13]  /*77a0*/  ISETP.NE.AND P0, PT, R0, RZ, P0 ;  /* 0x000000ff0000720c */ /* 0x000fda0000705270 */
.L_x_37222:
[----:B------:R-:W-:Y:S05]  /*77b0*/  BSYNC.RECONVERGENT B6 ;  /* 0x0000000000067941 */ /* 0x000fea0003800200 */
.L_x_37221:
        /* <DEDUP_REMOVED lines=34> */
.L_x_37296:
[----:B------:R0:W-:Y:S01]  /*79e0*/  STG.E.U8 desc[UR36][R8.64], R11 ;  /* 0x0000000b08007986 */ /* 0x0001e2000c101124 */
[----:B------:R-:W-:Y:S05]  /*79f0*/  BRA `(.L_x_37298) ;  /* 0x0000000c00087947 */ /* 0x000fea0003800000 */
.L_x_37295:
        /* <DEDUP_REMOVED lines=10> */
.L_x_37300:
[----:B------:R0:W-:Y:S01]  /*7aa0*/  STG.E desc[UR36][R8.64], R11 ;  /* 0x0000000b08007986 */ /* 0x0001e2000c101924 */
[----:B------:R-:W-:Y:S05]  /*7ab0*/  BRA `(.L_x_37298) ;  /* 0x0000000800d87947 */ /* 0x000fea0003800000 */
.L_x_37299:
[----:B------:R0:W-:Y:S01]  /*7ac0*/  STG.E.U16 desc[UR36][R8.64], R11 ;  /* 0x0000000b08007986 */ /* 0x0001e2000c101524 */
[----:B------:R-:W-:Y:S05]  /*7ad0*/  BRA `(.L_x_37298) ;  /* 0x0000000800d07947 */ /* 0x000fea0003800000 */
.L_x_37294:
        /* <DEDUP_REMOVED lines=9> */
.L_x_37302:
[----:B------:R-:W0:Y:S02]  /*7b70*/  I2F.S16 R0, R11 ;  /* 0x0000000b00007306 */ /* 0x000e240000101400 */
[----:B0-----:R-:W-:-:S05]  /*7b80*/  F2FP.F16.F32.PACK_AB R0, RZ, R0 ;  /* 0x00000000ff00723e */ /* 0x001fca00000000ff */
[----:B------:R0:W-:Y:S01]  /*7b90*/  STG.E.U16 desc[UR36][R8.64], R0 ;  /* 0x0000000008007986 */ /* 0x0001e2000c101524 */
[----:B------:R-:W-:Y:S05]  /*7ba0*/  BRA `(.L_x_37298) ;  /* 0x00000008009c7947 */ /* 0x000fea0003800000 */
.L_x_37301:
        /* <DEDUP_REMOVED lines=10> */
.L_x_37304:
[----:B------:R-:W0:Y:S02]  /*7c50*/  I2F.S16 R11, R11 ;  /* 0x0000000b000b7306 */ /* 0x000e240000101400 */
[----:B0-----:R-:W-:-:S04]  /*7c60*/  F2FP.F16.F32.PACK_AB R3, RZ, R11 ;  /* 0x0000000bff03723e */ /* 0x001fc800000000ff */
[----:B------:R-:W-:-:S05]  /*7c70*/  PRMT R3, R3, 0x5410, RZ ;  /* 0x0000541003037816 */ /* 0x000fca00000000ff */
[----:B------:R0:W-:Y:S01]  /*7c80*/  STG.E desc[UR36][R8.64], R3 ;  /* 0x0000000308007986 */ /* 0x0001e2000c101924 */
[----:B------:R-:W-:Y:S05]  /*7c90*/  BRA `(.L_x_37298) ;  /* 0x0000000800607947 */ /* 0x000fea0003800000 */
.L_x_37303:
[----:B------:R-:W0:Y:S02]  /*7ca0*/  I2F.F64.S16 R4, R11 ;  /* 0x0000000b00047312 */ /* 0x000e240000101c00 */
[----:B0-----:R0:W-:Y:S01]  /*7cb0*/  STG.E.64 desc[UR36][R8.64], R4 ;  /* 0x0000000408007986 */ /* 0x0011e2000c101b24 */
[----:B------:R-:W-:Y:S05]  /*7cc0*/  BRA `(.L_x_37298) ;  /* 0x0000000800547947 */ /* 0x000fea0003800000 */
.L_x_37293:
        /* <DEDUP_REMOVED lines=10> */
.L_x_37307:
[----:B------:R-:W0:Y:S01]  /*7d70*/  I2F.F64.S16 R4, R11 ;  /* 0x0000000b00047312 */ /* 0x000e220000101c00 */
[----:B------:R-:W-:-:S05]  /*7d80*/  CS2R R6, SRZ ;  /* 0x0000000000067805 */ /* 0x000fca000001ff00 */
[----:B0-----:R0:W-:Y:S01]  /*7d90*/  STG.E.128 desc[UR36][R8.64], R4 ;  /* 0x0000000408007986 */ /* 0x0011e2000c101d24 */
[----:B------:R-:W-:Y:S05]  /*7da0*/  BRA `(.L_x_37298) ;  /* 0x00000008001c7947 */ /* 0x000fea0003800000 */
.L_x_37306:
        /* <DEDUP_REMOVED lines=17> */
.L_x_37311:
[----:B------:R-:W-:Y:S05]  /*7ec0*/  BSYNC.RECONVERGENT B0 ;  /* 0x0000000000007941 */ /* 0x000fea0003800200 */
.L_x_37310:
[----:B------:R0:W-:Y:S01]  /*7ed0*/  STG.E.U8 desc[UR36][R8.64], R3 ;  /* 0x0000000308007986 */ /* 0x0001e2000c101124 */
[----:B------:R-:W-:Y:S05]  /*7ee0*/  BRA `(.L_x_37298) ;  /* 0x0000000400cc7947 */ /* 0x000fea0003800000 */
.L_x_37309:
        /* <DEDUP_REMOVED lines=16> */
.L_x_37308:
[----:B------:R-:W0:Y:S02]  /*7ff0*/  I2F.S16 R0, R11 ;  /* 0x0000000b00007306 */ /* 0x000e240000101400 */
[----:B0-----:R-:W-:-:S05]  /*8000*/  F2FP.BF16.F32.PACK_AB R0, RZ, R0 ;  /* 0x00000000ff00723e */ /* 0x001fca00000010ff */
[----:B------:R0:W-:Y:S01]  /*8010*/  STG.E.U16 desc[UR36][R8.64], R0 ;  /* 0x0000000008007986 */ /* 0x0001e2000c101524 */
[----:B------:R-:W-:Y:S05]  /*8020*/  BRA `(.L_x_37298) ;  /* 0x00000004007c7947 */ /* 0x000fea0003800000 */
.L_x_37305:
        /* <DEDUP_REMOVED lines=10> */
.L_x_37314:
        /* <DEDUP_REMOVED lines=12> */
.L_x_37317:
[----:B------:R-:W-:-:S04]  /*8190*/  SHF.R.U32.HI R0, RZ, 0x14, R11 ;  /* 0x00000014ff007819 */ /* 0x000fc8000001160b */
[----:B------:R-:W-:-:S04]  /*81a0*/  LOP3.LUT R0, R0, 0x1, RZ, 0xc0, !PT ;  /* 0x0000000100007812 */ /* 0x000fc800078ec0ff */
[----:B------:R-:W-:-:S04]  /*81b0*/  IADD3 R0, PT, PT, R11, 0x487ffff, R0 ;  /* 0x0487ffff0b007810 */ /* 0x000fc80007ffe000 */
[----:B------:R-:W-:-:S04]  /*81c0*/  SHF.R.U32.HI R0, RZ, 0x14, R0 ;  /* 0x00000014ff007819 */ /* 0x000fc80000011600 */
[----:B------:R-:W-:-:S07]  /*81d0*/  LOP3.LUT R0, R0, 0xff, RZ, 0xc0, !PT ;  /* 0x000000ff00007812 */ /* 0x000fce00078ec0ff */
.L_x_37318:
[----:B------:R-:W-:-:S07]  /*81e0*/  PRMT R4, R0, 0x7610, R4 ;  /* 0x0000761000047816 */ /* 0x000fce0000000004 */
.L_x_37316:
[----:B------:R-:W-:Y:S05]  /*81f0*/  BSYNC.RECONVERGENT B0 ;  /* 0x0000000000007941 */ /* 0x000fea0003800200 */
.L_x_37315:
[----:B------:R0:W-:Y:S01]  /*8200*/  STG.E.U8 desc[UR36][R8.64], R4 ;  /* 0x0000000408007986 */ /* 0x0001e2000c101124 */
[----:B------:R-:W-:Y:S05]  /*8210*/  BRA `(.L_x_37298) ;  /* 0x0000000400007947 */ /* 0x000fea0003800000 */
.L_x_37313:
        /* <DEDUP_REMOVED lines=12> */
.L_x_37321:
[----:B------:R-:W-:-:S04]  /*82e0*/  SHF.R.U32.HI R0, RZ, 0x15, R11 ;  /* 0x00000015ff007819 */ /* 0x000fc8000001160b */
[----:B------:R-:W-:-:S04]  /*82f0*/  LOP3.LUT R0, R0, 0x1, RZ, 0xc0, !PT ;  /* 0x0000000100007812 */ /* 0x000fc800078ec0ff */
[----:B------:R-:W-:-:S04]  /*8300*/  IADD3 R0, PT, PT, R11, 0x88fffff, R0 ;  /* 0x088fffff0b007810 */ /* 0x000fc80007ffe000 */
[----:B------:R-:W-:-:S04]  /*8310*/  SHF.R.U32.HI R0, RZ, 0x15, R0 ;  /* 0x00000015ff007819 */ /* 0x000fc80000011600 */
[----:B------:R-:W-:-:S07]  /*8320*/  LOP3.LUT R0, R0, 0xff, RZ, 0xc0, !PT ;  /* 0x000000ff00007812 */ /* 0x000fce00078ec0ff */
.L_x_37322:
[----:B------:R-:W-:-:S07]  /*8330*/  PRMT R4, R0, 0x7610, R4 ;  /* 0x0000761000047816 */ /* 0x000fce0000000004 */
.L_x_37320:
[----:B------:R-:W-:Y:S05]  /*8340*/  BSYNC.RECONVERGENT B0 ;  /* 0x0000000000007941 */ /* 0x000fea0003800200 */
.L_x_37319:
[----:B------:R3:W-:Y:S01]  /*8350*/  STG.E.U8 desc[UR36][R8.64], R4 ;  /* 0x0000000408007986 */ /* 0x0007e2000c101124 */
[----:B------:R-:W-:Y:S05]  /*8360*/  BRA `(.L_x_37298) ;  /* 0x0000000000ac7947 */ /* 0x000fea0003800000 */
.L_x_37312:
[----:B------:R-:W-:-:S13]  /*8370*/  ISETP.NE.AND P0, PT, R0, 0x1c, PT ;  /* 0x0000001c0000780c */ /* 0x000fda0003f05270 */
[----:B------:R-:W-:Y:S05]  /*8380*/  @!P0 BRA `(.L_x_37323) ;  /* 0x0000000000a08947 */ /* 0x000fea0003800000 */
[----:B------:R-:W-:-:S13]  /*8390*/  ISETP.NE.AND P0, PT, R0, 0x1d, PT ;  /* 0x0000001d0000780c */ /* 0x000fda0003f05270 */
[----:B------:R-:W-:Y:S05]  /*83a0*/  @!P0 BRA `(.L_x_37324) ;  /* 0x0000000000888947 */ /* 0x000fea0003800000 */
[----:B------:R-:W-:-:S13]  /*83b0*/  ISETP.NE.AND P0, PT, R0, 0x2c, PT ;  /* 0x0000002c0000780c */ /* 0x000fda0003f05270 */
[----:B------:R-:W-:Y:S05]  /*83c0*/  @!P0 BRA `(.L_x_37325) ;  /* 0x0000000000448947 */ /* 0x000fea0003800000 */
.L_x_37297:
        /* <DEDUP_REMOVED lines=16> */
.L_x_37326:
[----:B------:R-:W-:Y:S05]  /*84d0*/  BRA `(.L_x_37298) ;  /* 0x0000000000507947 */ /* 0x000fea0003800000 */
.L_x_37325:
        /* <DEDUP_REMOVED lines=15> */
.L_x_37324:
[----:B------:R-:W-:Y:S02]  /*85d0*/  IMAD.MOV.U32 R4, RZ, RZ, R11 ;  /* 0x000000ffff047224 */ /* 0x000fe400078e000b */
[----:B------:R-:W-:-:S05]  /*85e0*/  IMAD.MOV.U32 R5, RZ, RZ, RZ ;  /* 0x000000ffff057224 */ /* 0x000fca00078e00ff */
[----:B------:R1:W-:Y:S01]  /*85f0*/  STG.E.64 desc[UR36][R8.64], R4 ;  /* 0x0000000408007986 */ /* 0x0003e2000c101b24 */
[----:B------:R-:W-:Y:S05]  /*8600*/  BRA `(.L_x_37298) ;  /* 0x0000000000047947 */ /* 0x000fea0003800000 */
.L_x_37323:
[----:B------:R0:W-:Y:S02]  /*8610*/  STG.E desc[UR36][R8.64], R11 ;  /* 0x0000000b08007986 */ /* 0x0001e4000c101924 */
.L_x_37298:
[----:B------:R-:W-:Y:S05]  /*8620*/  BSYNC.RECONVERGENT B6 ;  /* 0x0000000000067941 */ /* 0x000fea0003800200 */
.L_x_37292:
        /* <DEDUP_REMOVED lines=24> */
.L_x_37332:
[----:B------:R4:W-:Y:S01]  /*87b0*/  STG.E.U8 desc[UR36][R8.64], R22 ;  /* 0x0000001608007986 */ /* 0x0009e2000c101124 */
[----:B------:R-:W-:Y:S05]  /*87c0*/  BRA `(.L_x_37334) ;  /* 0x0000000c00047947 */ /* 0x000fea0003800000 */
.L_x_37331:
        /* <DEDUP_REMOVED lines=10> */
.L_x_37336:
[----:B------:R2:W-:Y:S01]  /*8870*/  STG.E desc[UR36][R8.64], R22 ;  /* 0x0000001608007986 */ /* 0x0005e2000c101924 */
[----:B------:R-:W-:Y:S05]  /*8880*/  BRA `(.L_x_37334) ;  /* 0x0000000800d47947 */ /* 0x000fea0003800000 */
.L_x_37335:
[----:B------:R0:W-:Y:S01]  /*8890*/  STG.E.U16 desc[UR36][R8.64], R22 ;  /* 0x0000001608007986 */ /* 0x0001e2000c101524 */
[----:B------:R-:W-:Y:S05]  /*88a0*/  BRA `(.L_x_37334) ;  /* 0x0000000800cc7947 */ /* 0x000fea0003800000 */
.L_x_37330:
        /* <DEDUP_REMOVED lines=9> */
.L_x_37338:
[----:B------:R-:W0:Y:S02]  /*8940*/  I2F.S16 R0, R22 ;  /* 0x0000001600007306 */ /* 0x000e240000101400 */
[----:B0-----:R-:W-:-:S05]  /*8950*/  F2FP.F16.F32.PACK_AB R0, RZ, R0 ;  /* 0x00000000ff00723e */ /* 0x001fca00000000ff */
[----:B------:R0:W-:Y:S01]  /*8960*/  STG.E.U16 desc[UR36][R8.64], R0 ;  /* 0x0000000008007986 */ /* 0x0001e2000c101524 */
[----:B------:R-:W-:Y:S05]  /*8970*/  BRA `(.L_x_37334) ;  /* 0x0000000800987947 */ /* 0x000fea0003800000 */
.L_x_37337:
        /* <DEDUP_REMOVED lines=10> */
.L_x_37340:
[----:B------:R-:W0:Y:S02]  /*8a20*/  I2F.S16 R22, R22 ;  /* 0x0000001600167306 */ /* 0x000e240000101400 */
[----:B0-----:R-:W-:-:S04]  /*8a30*/  F2FP.F16.F32.PACK_AB R3, RZ, R22 ;  /* 0x00000016ff03723e */ /* 0x001fc800000000ff */
[----:B------:R-:W-:-:S05]  /*8a40*/  PRMT R3, R3, 0x5410, RZ ;  /* 0x0000541003037816 */ /* 0x000fca00000000ff */
[----:B------:R0:W-:Y:S01]  /*8a50*/  STG.E desc[UR36][R8.64], R3 ;  /* 0x0000000308007986 */ /* 0x0001e2000c101924 */
[----:B------:R-:W-:Y:S05]  /*8a60*/  BRA `(.L_x_37334) ;  /* 0x00000008005c7947 */ /* 0x000fea0003800000 */
.L_x_37339:
[----:B------:R-:W0:Y:S02]  /*8a70*/  I2F.F64.S16 R4, R22 ;  /* 0x0000001600047312 */ /* 0x000e240000101c00 */
[----:B0-----:R0:W-:Y:S01]  /*8a80*/  STG.E.64 desc[UR36][R8.64], R4 ;  /* 0x0000000408007986 */ /* 0x0011e2000c101b24 */
[----:B------:R-:W-:Y:S05]  /*8a90*/  BRA `(.L_x_37334) ;  /* 0x0000000800507947 */ /* 0x000fea0003800000 */
.L_x_37329:
        /* <DEDUP_REMOVED lines=12> */
.L_x_37344:
        /* <DEDUP_REMOVED lines=16> */
.L_x_37347:
[----:B------:R-:W-:-:S07]  /*8c60*/  PRMT R4, R0, 0x7610, R4 ;  /* 0x0000761000047816 */ /* 0x000fce0000000004 */
.L_x_37346:
[----:B------:R-:W-:Y:S05]  /*8c70*/  BSYNC.RECONVERGENT B0 ;  /* 0x0000000000007941 */ /* 0x000fea0003800200 */
.L_x_37345:
[----:B------:R0:W-:Y:S01]  /*8c80*/  STG.E.U8 desc[UR36][R8.64], R4 ;  /* 0x0000000408007986 */ /* 0x0001e2000c101124 */
[----:B------:R-:W-:Y:S05]  /*8c90*/  BRA `(.L_x_37334) ;  /* 0x0000000400d07947 */ /* 0x000fea0003800000 */
.L_x_37343:
        /* <DEDUP_REMOVED lines=16> */
.L_x_37350:
[----:B------:R-:W-:-:S07]  /*8da0*/  PRMT R4, R0, 0x7610, R4 ;  /* 0x0000761000047816 */ /* 0x000fce0000000004 */
.L_x_37349:
[----:B------:R-:W-:Y:S05]  /*8db0*/  BSYNC.RECONVERGENT B0 ;  /* 0x0000000000007941 */ /* 0x000fea0003800200 */
.L_x_37348:
[----:B------:R0:W-:Y:S01]  /*8dc0*/  STG.E.U8 desc[UR36][R8.64], R4 ;  /* 0x0000000408007986 */ /* 0x0001e2000c101124 */
[----:B------:R-:W-:Y:S05]  /*8dd0*/  BRA `(.L_x_37334) ;  /* 0x0000000400807947 */ /* 0x000fea0003800000 */
.L_x_37342:
        /* <DEDUP_REMOVED lines=21> */
.L_x_37352:
[----:B------:R-:W-:Y:S02]  /*8f30*/  IMAD.MOV.U32 R4, RZ, RZ, R22 ;  /* 0x000000ffff047224 */ /* 0x000fe400078e0016 */
[----:B------:R-:W-:-:S05]  /*8f40*/  IMAD.MOV.U32 R5, RZ, RZ, RZ ;  /* 0x000000ffff057224 */ /* 0x000fca00078e00ff */
[----:B------:R0:W-:Y:S01]  /*8f50*/  STG.E.64 desc[UR36][R8.64], R4 ;  /* 0x0000000408007986 */ /* 0x0001e2000c101b24 */
[----:B------:R-:W-:Y:S05]  /*8f60*/  BRA `(.L_x_37334) ;  /* 0x00000004001c7947 */ /* 0x000fea0003800000 */
.L_x_37351:
[----:B------:R0:W-:Y:S01]  /*8f70*/  STG.E desc[UR36][R8.64], R22 ;  /* 0x0000001608007986 */ /* 0x0001e2000c101924 */
[----:B------:R-:W-:Y:S05]  /*8f80*/  BRA `(.L_x_37334) ;  /* 0x0000000400147947 */ /* 0x000fea0003800000 */
.L_x_37341:
        /* <DEDUP_REMOVED lines=8> */
.L_x_37354:
[----:B------:R-:W0:Y:S01]  /*9010*/  I2F.F64.S16 R4, R22 ;  /* 0x0000001600047312 */ /* 0x000e220000101c00 */
[----:B------:R-:W-:-:S05]  /*9020*/  CS2R R6, SRZ ;  /* 0x0000000000067805 */ /* 0x000fca000001ff00 */
[----:B0-----:R0:W-:Y:S01]  /*9030*/  STG.E.128 desc[UR36][R8.64], R4 ;  /* 0x0000000408007986 */ /* 0x0011e2000c101d24 */
[----:B------:R-:W-:Y:S05]  /*9040*/  BRA `(.L_x_37334) ;  /* 0x0000000000e47947 */ /* 0x000fea0003800000 */
.L_x_37353:
[----:B------:R-:W-:-:S13]  /*9050*/  ISETP.NE.AND P0, PT, R0, 0xf, PT ;  /* 0x0000000f0000780c */ /* 0x000fda0003f05270 */
[----:B------:R-:W-:Y:S05]  /*9060*/  @!P0 BRA `(.L_x_37355) ;  /* 0x0000000000d08947 */ /* 0x000fea0003800000 */
[----:B------:R-:W-:-:S13]  /*9070*/  ISETP.NE.AND P0, PT, R0, 0x17, PT ;  /* 0x000000170000780c */ /* 0x000fda0003f05270 */
[----:B------:R-:W-:Y:S05]  /*9080*/  @!P0 BRA `(.L_x_37356) ;  /* 0x0000000000848947 */ /* 0x000fea0003800000 */
[----:B------:R-:W-:-:S13]  /*9090*/  ISETP.NE.AND P0, PT, R0, 0x18, PT ;  /* 0x000000180000780c */ /* 0x000fda0003f05270 */
[----:B------:R-:W-:Y:S05]  /*90a0*/  @!P0 BRA `(.L_x_37357) ;  /* 0x0000000000448947 */ /* 0x000fea0003800000 */
.L_x_37333:
        /* <DEDUP_REMOVED lines=16> */
.L_x_37358:
[----:B------:R-:W-:Y:S05]  /*91b0*/  BRA `(.L_x_37334) ;  /* 0x0000000000887947 */ /* 0x000fea0003800000 */
.L_x_37357:
        /* <DEDUP_REMOVED lines=11> */
.L_x_37360:
[----:B------:R-:W-:Y:S05]  /*9270*/  BSYNC.RECONVERGENT B0 ;  /* 0x0000000000007941 */ /* 0x000fea0003800200 */
.L_x_37359:
[----:B------:R0:W-:Y:S01]  /*9280*/  STG.E.U8 desc[UR36][R8.64], R3 ;  /* 0x0000000308007986 */ /* 0x0001e2000c101124 */
[----:B------:R-:W-:Y:S05]  /*9290*/  BRA `(.L_x_37334) ;  /* 0x0000000000507947 */ /* 0x000fea0003800000 */
.L_x_37356:
        /* <DEDUP_REMOVED lines=12> */
.L_x_37361:
[----:B------:R-:W-:Y:S01]  /*9360*/  IMAD.MOV.U32 R3, RZ, RZ, 0x7f ;  /* 0x0000007fff037424 */ /* 0x000fe200078e00ff */
[----:B------:R-:W-:-:S04]  /*9370*/  ISETP.GT.U32.AND P0, PT, R5, 0x7f800000, PT ;  /* 0x7f8000000500780c */ /* 0x000fc80003f04070 */
[----:B------:R-:W-:-:S05]  /*9380*/  SEL R3, R3, 0x7c, P0 ;  /* 0x0000007c03037807 */ /* 0x000fca0000000000 */
[----:B------:R0:W-:Y:S01]  /*9390*/  STG.E.U8 desc[UR36][R8.64], R3 ;  /* 0x0000000308007986 */ /* 0x0001e2000c101124 */
[----:B------:R-:W-:Y:S05]  /*93a0*/  BRA `(.L_x_37334) ;  /* 0x00000000000c7947 */ /* 0x000fea0003800000 */
.L_x_37355:
[----:B------:R-:W0:Y:S02]  /*93b0*/  I2F.S16 R0, R22 ;  /* 0x0000001600007306 */ /* 0x000e240000101400 */
[----:B0-----:R-:W-:-:S05]  /*93c0*/  F2FP.BF16.F32.PACK_AB R0, RZ, R0 ;  /* 0x00000000ff00723e */ /* 0x001fca00000010ff */
[----:B------:R0:W-:Y:S02]  /*93d0*/  STG.E.U16 desc[UR36][R8.64], R0 ;  /* 0x0000000008007986 */ /* 0x0001e4000c101524 */
.L_x_37334:
[----:B------:R-:W-:Y:S05]  /*93e0*/  BSYNC.RECONVERGENT B6 ;  /* 0x0000000000067941 */ /* 0x000fea0003800200 */
.L_x_37328:
[----:B------:R-:W-:-:S07]  /*93f0*/  VIADD R2, R2, 0x80 ;  /* 0x0000008002027836 */ /* 0x000fce0000000000 */
.L_x_37291:
[----:B------:R-:W-:-:S13]  /*9400*/  ISETP.GE.AND P0, PT, R2, R19, PT ;  /* 0x000000130200720c */ /* 0x000fda0003f06270 */
[----:B------:R-:W-:Y:S05]  /*9410*/  @P0 BREAK.RELIABLE B7 ;  /* 0x0000000000070942 */ /* 0x000fea0003800100 */
[----:B------:R-:W-:Y:S05]  /*9420*/  @P0 BRA `(.L_x_37327) ;  /* 0x0000000c006c0947 */ /* 0x000fea0003800000 */
[----:B------:R-:W-:Y:S05]  /*9430*/  BSYNC.RELIABLE B7 ;  /* 0x0000000000077941 */ /* 0x000fea0003800100 */
.L_x_37290:
        /* <DEDUP_REMOVED lines=21> */
.L_x_37366:
[----:B------:R4:W-:Y:S01]  /*9590*/  STG.E.U8 desc[UR36][R8.64], R18 ;  /* 0x0000001208007986 */ /* 0x0009e2000c101124 */
[----:B------:R-:W-:Y:S05]  /*95a0*/  BRA `(.L_x_37368) ;  /* 0x0000000c00047947 */ /* 0x000fea0003800000 */
.L_x_37365:
        /* <DEDUP_REMOVED lines=10> */
.L_x_37370:
[----:B------:R2:W-:Y:S01]  /*9650*/  STG.E desc[UR36][R8.64], R18 ;  /* 0x0000001208007986 */ /* 0x0005e2000c101924 */
[----:B------:R-:W-:Y:S05]  /*9660*/  BRA `(.L_x_37368) ;  /* 0x0000000800d47947 */ /* 0x000fea0003800000 */
.L_x_37369:
[----:B------:R0:W-:Y:S01]  /*9670*/  STG.E.U16 desc[UR36][R8.64], R18 ;  /* 0x0000001208007986 */ /* 0x0001e2000c101524 */
[----:B------:R-:W-:Y:S05]  /*9680*/  BRA `(.L_x_37368) ;  /* 0x0000000800cc7947 */ /* 0x000fea0003800000 */
.L_x_37364:
        /* <DEDUP_REMOVED lines=9> */
.L_x_37372:
[----:B------:R-:W0:Y:S02]  /*9720*/  I2F.S16 R0, R18 ;  /* 0x0000001200007306 */ /* 0x000e240000101400 */
[----:B0-----:R-:W-:-:S05]  /*9730*/  F2FP.F16.F32.PACK_AB R0, RZ, R0 ;  /* 0x00000000ff00723e */ /* 0x001fca00000000ff */
[----:B------:R0:W-:Y:S01]  /*9740*/  STG.E.U16 desc[UR36][R8.64], R0 ;  /* 0x0000000008007986 */ /* 0x0001e2000c101524 */
[----:B------:R-:W-:Y:S05]  /*9750*/  BRA `(.L_x_37368) ;  /* 0x0000000800987947 */ /* 0x000fea0003800000 */
.L_x_37371:
        /* <DEDUP_REMOVED lines=10> */
.L_x_37374:
[----:B------:R-:W0:Y:S02]  /*9800*/  I2F.S16 R18, R18 ;  /* 0x0000001200127306 */ /* 0x000e240000101400 */
[----:B0-----:R-:W-:-:S04]  /*9810*/  F2FP.F16.F32.PACK_AB R3, RZ, R18 ;  /* 0x00000012ff03723e */ /* 0x001fc800000000ff */
[----:B------:R-:W-:-:S05]  /*9820*/  PRMT R3, R3, 0x5410, RZ ;  /* 0x0000541003037816 */ /* 0x000fca00000000ff */
[----:B------:R0:W-:Y:S01]  /*9830*/  STG.E desc[UR36][R8.64], R3 ;  /* 0x0000000308007986 */ /* 0x0001e2000c101924 */
[----:B------:R-:W-:Y:S05]  /*9840*/  BRA `(.L_x_37368) ;  /* 0x00000008005c7947 */ /* 0x000fea0003800000 */
.L_x_37373:
[----:B------:R-:W0:Y:S02]  /*9850*/  I2F.F64.S16 R4, R18 ;  /* 0x0000001200047312 */ /* 0x000e240000101c00 */
[----:B0-----:R0:W-:Y:S01]  /*9860*/  STG.E.64 desc[UR36][R8.64], R4 ;  /* 0x0000000408007986 */ /* 0x0011e2000c101b24 */
[----:B------:R-:W-:Y:S05]  /*9870*/  BRA `(.L_x_37368) ;  /* 0x0000000800507947 */ /* 0x000fea0003800000 */
.L_x_37363:
        /* <DEDUP_REMOVED lines=12> */
.L_x_37378:
        /* <DEDUP_REMOVED lines=16> */
.L_x_37381:
[----:B------:R-:W-:-:S07]  /*9a40*/  PRMT R4, R0, 0x7610, R4 ;  /* 0x0000761000047816 */ /* 0x000fce0000000004 */
.L_x_37380:
[----:B------:R-:W-:Y:S05]  /*9a50*/  BSYNC.RECONVERGENT B0 ;  /* 0x0000000000007941 */ /* 0x000fea0003800200 */
.L_x_37379:
[----:B------:R0:W-:Y:S01]  /*9a60*/  STG.E.U8 desc[UR36][R8.64], R4 ;  /* 0x0000000408007986 */ /* 0x0001e2000c101124 */
[----:B------:R-:W-:Y:S05]  /*9a70*/  BRA `(.L_x_37368) ;  /* 0x0000000400d07947 */ /* 0x000fea0003800000 */
.L_x_37377:
        /* <DEDUP_REMOVED lines=16> */
.L_x_37384:
[----:B------:R-:W-:-:S07]  /*9b80*/  PRMT R4, R0, 0x7610, R4 ;  /* 0x0000761000047816 */ /* 0x000fce0000000004 */
.L_x_37383:
[----:B------:R-:W-:Y:S05]  /*9b90*/  BSYNC.RECONVERGENT B0 ;  /* 0x0000000000007941 */ /* 0x000fea0003800200 */
.L_x_37382:
[----:B------:R0:W-:Y:S01]  /*9ba0*/  STG.E.U8 desc[UR36][R8.64], R4 ;  /* 0x0000000408007986 */ /* 0x0001e2000c101124 */
[----:B------:R-:W-:Y:S05]  /*9bb0*/  BRA `(.L_x_37368) ;  /* 0x0000000400807947 */ /* 0x000fea0003800000 */
.L_x_37376:
        /* <DEDUP_REMOVED lines=21> */
.L_x_37386:
[----:B------:R-:W-:Y:S02]  /*9d10*/  IMAD.MOV.U32 R4, RZ, RZ, R18 ;  /* 0x000000ffff047224 */ /* 0x000fe400078e0012 */
[----:B------:R-:W-:-:S05]  /*9d20*/  IMAD.MOV.U32 R5, RZ, RZ, RZ ;  /* 0x000000ffff057224 */ /* 0x000fca00078e00ff */
[----:B------:R0:W-:Y:S01]  /*9d30*/  STG.E.64 desc[UR36][R8.64], R4 ;  /* 0x0000000408007986 */ /* 0x0001e2000c101b24 */
[----:B------:R-:W-:Y:S05]  /*9d40*/  BRA `(.L_x_37368) ;  /* 0x00000004001c7947 */ /* 0x000fea0003800000 */
.L_x_37385:
[----:B------:R0:W-:Y:S01]  /*9d50*/  STG.E desc[UR36][R8.64], R18 ;  /* 0x0000001208007986 */ /* 0x0001e2000c101924 */
[----:B------:R-:W-:Y:S05]  /*9d60*/  BRA `(.L_x_37368) ;  /* 0x0000000400147947 */ /* 0x000fea0003800000 */
.L_x_37375:
        /* <DEDUP_REMOVED lines=8> */
.L_x_37388:
[----:B------:R-:W0:Y:S01]  /*9df0*/  I2F.F64.S16 R4, R18 ;  /* 0x0000001200047312 */ /* 0x000e220000101c00 */
[----:B------:R-:W-:-:S05]  /*9e00*/  CS2R R6, SRZ ;  /* 0x0000000000067805 */ /* 0x000fca000001ff00 */
[----:B0-----:R0:W-:Y:S01]  /*9e10*/  STG.E.128 desc[UR36][R8.64], R4 ;  /* 0x0000000408007986 */ /* 0x0011e2000c101d24 */
[----:B------:R-:W-:Y:S05]  /*9e20*/  BRA `(.L_x_37368) ;  /* 0x0000000000e47947 */ /* 0x000fea0003800000 */
.L_x_37387:
[----:B------:R-:W-:-:S13]  /*9e30*/  ISETP.NE.AND P0, PT, R0, 0xf, PT ;  /* 0x0000000f0000780c */ /* 0x000fda0003f05270 */
[----:B------:R-:W-:Y:S05]  /*9e40*/  @!P0 BRA `(.L_x_37389) ;  /* 0x0000000000d08947 */ /* 0x000fea0003800000 */
[----:B------:R-:W-:-:S13]  /*9e50*/  ISETP.NE.AND P0, PT, R0, 0x17, PT ;  /* 0x000000170000780c */ /* 0x000fda0003f05270 */
[----:B------:R-:W-:Y:S05]  /*9e60*/  @!P0 BRA `(.L_x_37390) ;  /* 0x0000000000848947 */ /* 0x000fea0003800000 */
[----:B------:R-:W-:-:S13]  /*9e70*/  ISETP.NE.AND P0, PT, R0, 0x18, PT ;  /* 0x000000180000780c */ /* 0x000fda0003f05270 */
[----:B------:R-:W-:Y:S05]  /*9e80*/  @!P0 BRA `(.L_x_37391) ;  /* 0x0000000000448947 */ /* 0x000fea0003800000 */
.L_x_37367:
        /* <DEDUP_REMOVED lines=16> */
.L_x_37392:
[----:B------:R-:W-:Y:S05]  /*9f90*/  BRA `(.L_x_37368) ;  /* 0x0000000000887947 */ /* 0x000fea0003800000 */
.L_x_37391:
        /* <DEDUP_REMOVED lines=11> */
.L_x_37394:
[----:B------:R-:W-:Y:S05]  /*a050*/  BSYNC.RECONVERGENT B0 ;  /* 0x0000000000007941 */ /* 0x000fea0003800200 */
.L_x_37393:
[----:B------:R0:W-:Y:S01]  /*a060*/  STG.E.U8 desc[UR36][R8.64], R3 ;  /* 0x0000000308007986 */ /* 0x0001e2000c101124 */
[----:B------:R-:W-:Y:S05]  /*a070*/  BRA `(.L_x_37368) ;  /* 0x0000000000507947 */ /* 0x000fea0003800000 */
.L_x_37390:
        /* <DEDUP_REMOVED lines=12> */
.L_x_37395:
[----:B------:R-:W-:Y:S01]  /*a140*/  IMAD.MOV.U32 R3, RZ, RZ, 0x7f ;  /* 0x0000007fff037424 */ /* 0x000fe200078e00ff */
[----:B------:R-:W-:-:S04]  /*a150*/  ISETP.GT.U32.AND P0, PT, R5, 0x7f800000, PT ;  /* 0x7f8000000500780c */ /* 0x000fc80003f04070 */
[----:B------:R-:W-:-:S05]  /*a160*/  SEL R3, R3, 0x7c, P0 ;  /* 0x0000007c03037807 */ /* 0x000fca0000000000 */
[----:B------:R0:W-:Y:S01]  /*a170*/  STG.E.U8 desc[UR36][R8.64], R3 ;  /* 0x0000000308007986 */ /* 0x0001e2000c101124 */
[----:B------:R-:W-:Y:S05]  /*a180*/  BRA `(.L_x_37368) ;  /* 0x00000000000c7947 */ /* 0x000fea0003800000 */
.L_x_37389:
[----:B------:R-:W0:Y:S02]  /*a190*/  I2F.S16 R0, R18 ;  /* 0x0000001200007306 */ /* 0x000e240000101400 */
[----:B0-----:R-:W-:-:S05]  /*a1a0*/  F2FP.BF16.F32.PACK_AB R0, RZ, R0 ;  /* 0x00000000ff00723e */ /* 0x001fca00000010ff */
[----:B------:R0:W-:Y:S02]  /*a1b0*/  STG.E.U16 desc[UR36][R8.64], R0 ;  /* 0x0000000008007986 */ /* 0x0001e4000c101524 */
.L_x_37368:
[----:B------:R-:W-:Y:S05]  /*a1c0*/  BSYNC.RECONVERGENT B6 ;  /* 0x0000000000067941 */ /* 0x000fea0003800200 */
.L_x_37362:
[----:B------:R-:W-:-:S07]  /*a1d0*/  VIADD R2, R2, 0x80 ;  /* 0x0000008002027836 */ /* 0x000fce0000000000 */
.L_x_37327:
[----:B------:R-:W-:Y:S05]  /*a1e0*/  BSYNC.RECONVERGENT B8 ;  /* 0x0000000000087941 */ /* 0x000fea0003800200 */
.L_x_37289:
        /* <DEDUP_REMOVED lines=21> */
.L_x_37399:
[----:B------:R-:W-:Y:S01]  /*a340*/  STG.E.U8 desc[UR36][R2.64], R16 ;  /* 0x0000001002007986 */ /* 0x000fe2000c101124 */
[----:B------:R-:W-:Y:S05]  /*a350*/  EXIT ;  /* 0x000000000000794d */ /* 0x000fea0003800000 */
.L_x_37398:
        /* <DEDUP_REMOVED lines=9> */
.L_x_37402:
[----:B------:R-:W-:Y:S01]  /*a3f0*/  STG.E desc[UR36][R2.64], R16 ;  /* 0x0000001002007986 */ /* 0x000fe2000c101924 */
[----:B------:R-:W-:Y:S05]  /*a400*/  EXIT ;  /* 0x000000000000794d */ /* 0x000fea0003800000 */
.L_x_37401:
[----:B------:R-:W-:Y:S01]  /*a410*/  STG.E.U16 desc[UR36][R2.64], R16 ;  /* 0x0000001002007986 */ /* 0x000fe2000c101524 */
[----:B------:R-:W-:Y:S05]  /*a420*/  EXIT ;  /* 0x000000000000794d */ /* 0x000fea0003800000 */
.L_x_37397:
        /* <DEDUP_REMOVED lines=9> */
.L_x_37404:
[----:B------:R-:W0:Y:S02]  /*a4c0*/  I2F.S16 R0, R16 ;  /* 0x0000001000007306 */ /* 0x000e240000101400 */
[----:B0-----:R-:W-:-:S05]  /*a4d0*/  F2FP.F16.F32.PACK_AB R0, RZ, R0 ;  /* 0x00000000ff00723e */ /* 0x001fca00000000ff */
[----:B------:R-:W-:Y:S01]  /*a4e0*/  STG.E.U16 desc[UR36][R2.64], R0 ;  /* 0x0000000002007986 */ /* 0x000fe2000c101524 */
[----:B------:R-:W-:Y:S05]  /*a4f0*/  EXIT ;  /* 0x000000000000794d */ /* 0x000fea0003800000 */
.L_x_37403:
        /* <DEDUP_REMOVED lines=10> */
.L_x_37406:
[----:B------:R-:W0:Y:S02]  /*a5a0*/  I2F.S16 R16, R16 ;  /* 0x0000001000107306 */ /* 0x000e240000101400 */
[----:B0-----:R-:W-:-:S04]  /*a5b0*/  F2FP.F16.F32.PACK_AB R5, RZ, R16 ;  /* 0x00000010ff05723e */ /* 0x001fc800000000ff */
[----:B------:R-:W-:-:S05]  /*a5c0*/  PRMT R5, R5, 0x5410, RZ ;  /* 0x0000541005057816 */ /* 0x000fca00000000ff */
[----:B------:R-:W-:Y:S01]  /*a5d0*/  STG.E desc[UR36][R2.64], R5 ;  /* 0x0000000502007986 */ /* 0x000fe2000c101924 */
[----:B------:R-:W-:Y:S05]  /*a5e0*/  EXIT ;  /* 0x000000000000794d */ /* 0x000fea0003800000 */
.L_x_37405:
[----:B------:R-:W0:Y:S02]  /*a5f0*/  I2F.F64.S16 R16, R16 ;  /* 0x0000001000107312 */ /* 0x000e240000101c00 */
[----:B0-----:R-:W-:Y:S01]  /*a600*/  STG.E.64 desc[UR36][R2.64], R16 ;  /* 0x0000001002007986 */ /* 0x001fe2000c101b24 */
[----:B------:R-:W-:Y:S05]  /*a610*/  EXIT ;  /* 0x000000000000794d */ /* 0x000fea0003800000 */
.L_x_37396:
        /* <DEDUP_REMOVED lines=12> */
.L_x_37410:
        /* <DEDUP_REMOVED lines=17> */
.L_x_37412:
[----:B------:R-:W-:Y:S05]  /*a7f0*/  BSYNC.RECONVERGENT B0 ;  /* 0x0000000000007941 */ /* 0x000fea0003800200 */
.L_x_37411:
[----:B------:R-:W-:Y:S01]  /*a800*/  STG.E.U8 desc[UR36][R2.64], R0 ;  /* 0x0000000002007986 */ /* 0x000fe2000c101124 */
[----:B------:R-:W-:Y:S05]  /*a810*/  EXIT ;  /* 0x000000000000794d */ /* 0x000fea0003800000 */
.L_x_37409:
        /* <DEDUP_REMOVED lines=17> */
.L_x_37414:
[----:B------:R-:W-:Y:S05]  /*a930*/  BSYNC.RECONVERGENT B0 ;  /* 0x0000000000007941 */ /* 0x000fea0003800200 */
.L_x_37413:
[----:B------:R-:W-:Y:S01]  /*a940*/  STG.E.U8 desc[UR36][R2.64], R0 ;  /* 0x0000000002007986 */ /* 0x000fe2000c101124 */
[----:B------:R-:W-:Y:S05]  /*a950*/  EXIT ;  /* 0x000000000000794d */ /* 0x000fea0003800000 */
.L_x_37408:
        /* <DEDUP_REMOVED lines=21> */
.L_x_37416:
[----:B------:R-:W-:-:S05]  /*aab0*/  IMAD.MOV.U32 R17, RZ, RZ, RZ ;  /* 0x000000ffff117224 */ /* 0x000fca00078e00ff */
[----:B------:R-:W-:Y:S01]  /*aac0*/  STG.E.64 desc[UR36][R2.64], R16 ;  /* 0x0000001002007986 */ /* 0x000fe2000c101b24 */
[----:B------:R-:W-:Y:S05]  /*aad0*/  EXIT ;  /* 0x000000000000794d */ /* 0x000fea0003800000 */
.L_x_37415:
[----:B------:R-:W-:Y:S01]  /*aae0*/  STG.E desc[UR36][R2.64], R16 ;  /* 0x0000001002007986 */ /* 0x000fe2000c101924 */
[----:B------:R-:W-:Y:S05]  /*aaf0*/  EXIT ;  /* 0x000000000000794d */ /* 0x000fea0003800000 */
.L_x_37407:
        /* <DEDUP_REMOVED lines=8> */
.L_x_37418:
[----:B------:R-:W0:Y:S01]  /*ab80*/  I2F.F64.S16 R16, R16 ;  /* 0x0000001000107312 */ /* 0x000e220000101c00 */
[----:B------:R-:W-:-:S05]  /*ab90*/  CS2R R18, SRZ ;  /* 0x0000000000127805 */ /* 0x000fca000001ff00 */
[----:B0-----:R-:W-:Y:S01]  /*aba0*/  STG.E.128 desc[UR36][R2.64], R16 ;  /* 0x0000001002007986 */ /* 0x001fe2000c101d24 */
[----:B------:R-:W-:Y:S05]  /*abb0*/  EXIT ;  /* 0x000000000000794d */ /* 0x000fea0003800000 */
.L_x_37417:
[----:B------:R-:W-:-:S13]  /*abc0*/  ISETP.NE.AND P0, PT, R0, 0xf, PT ;  /* 0x0000000f0000780c */ /* 0x000fda0003f05270 */
[----:B------:R-:W-:Y:S05]  /*abd0*/  @!P0 BRA `(.L_x_37419) ;  /* 0x0000000000d48947 */ /* 0x000fea0003800000 */
[----:B------:R-:W-:-:S13]  /*abe0*/  ISETP.NE.AND P0, PT, R0, 0x17, PT ;  /* 0x000000170000780c */ /* 0x000fda0003f05270 */
[----:B------:R-:W-:Y:S05]  /*abf0*/  @!P0 BRA `(.L_x_37420) ;  /* 0x0000000000848947 */ /* 0x000fea0003800000 */
[----:B------:R-:W-:-:S13]  /*ac00*/  ISETP.NE.AND P0, PT, R0, 0x18, PT ;  /* 0x000000180000780c */ /* 0x000fda0003f05270 */
[----:B------:R-:W-:Y:S05]  /*ac10*/  @!P0 BRA `(.L_x_37421) ;  /* 0x0000000000448947 */ /* 0x000fea0003800000 */
.L_x_37400:
        /* <DEDUP_REMOVED lines=16> */
.L_x_37422:
[----:B------:R-:W-:Y:S05]  /*ad20*/  EXIT ;  /* 0x000000000000794d */ /* 0x000fea0003800000 */
.L_x_37421:
        /* <DEDUP_REMOVED lines=11> */
.L_x_37424:
[----:B------:R-:W-:Y:S05]  /*ade0*/  BSYNC.RECONVERGENT B0 ;  /* 0x0000000000007941 */ /* 0x000fea0003800200 */
.L_x_37423:
[----:B------:R-:W-:Y:S01]  /*adf0*/  STG.E.U8 desc[UR36][R2.64], R5 ;  /* 0x0000000502007986 */ /* 0x000fe2000c101124 */
[----:B------:R-:W-:Y:S05]  /*ae00*/  EXIT ;  /* 0x000000000000794d */ /* 0x000fea0003800000 */
.L_x_37420:
        /* <DEDUP_REMOVED lines=13> */
.L_x_37425:
[----:B------:R-:W-:Y:S01]  /*aee0*/  IMAD.MOV.U32 R5, RZ, RZ, 0x7f ;  /* 0x0000007fff057424 */ /* 0x000fe200078e00ff */
[----:B------:R-:W-:-:S04]  /*aef0*/  ISETP.GT.U32.AND P0, PT, R7, 0x7f800000, PT ;  /* 0x7f8000000700780c */ /* 0x000fc80003f04070 */
[----:B------:R-:W-:-:S05]  /*af00*/  SEL R5, R5, 0x7c, P0 ;  /* 0x0000007c05057807 */ /* 0x000fca0000000000 */
[----:B------:R-:W-:Y:S01]  /*af10*/  STG.E.U8 desc[UR36][R2.64], R5 ;  /* 0x0000000502007986 */ /* 0x000fe2000c101124 */
[----:B------:R-:W-:Y:S05]  /*af20*/  EXIT ;  /* 0x000000000000794d */ /* 0x000fea0003800000 */
.L_x_37419:
[----:B------:R-:W0:Y:S02]  /*af30*/  I2F.S16 R0, R16 ;  /* 0x0000001000007306 */ /* 0x000e240000101400 */
[----:B0-----:R-:W-:-:S05]  /*af40*/  F2FP.BF16.F32.PACK_AB R0, RZ, R0 ;  /* 0x00000000ff00723e */ /* 0x001fca00000010ff */
[----:B------:R-:W-:Y:S01]  /*af50*/  STG.E.U16 desc[UR36][R2.64], R0 ;  /* 0x0000000002007986 */ /* 0x000fe2000c101524 */
[----:B------:R-:W-:Y:S05]  /*af60*/  EXIT ;  /* 0x000000000000794d */ /* 0x000fea0003800000 */
.L_x_37426:
        /* <DEDUP_REMOVED lines=9> */
.L_x_43722:


//--------------------- .text._ZN2at6native18elementwise_kernelILi128ELi4EZNS0_22gpu_kernel_impl_nocastINS0_13BinaryFunctorIssbZZZNS0_23logical_and_kernel_cudaERNS_14TensorIteratorEENKUlvE0_clEvENKUlvE3_clEvEUlssE_EEEEvRNS_18TensorIteratorBaseERKT_EUliE_EEviT1_ --------------------------
	.section	.text._ZN2at6native18elementwise_kernelILi128ELi4EZNS0_22gpu_kernel_impl_nocastINS0_13BinaryFunctorIssbZZZNS0_23logical_and_kernel_cudaERNS_14TensorIteratorEENKUlvE0_clEvENKUlvE3_clEvEUlssE_EEEEvRNS_18TensorIteratorBaseERKT_EUliE_EEviT1_,"ax",@progbits
	.align	128
        .global         _ZN2at6native18elementwise_kernelILi128ELi4EZNS0_22gpu_kernel_impl_nocastINS0_13BinaryFunctorIssbZZZNS0_23logical_and_kernel_cudaERNS_14TensorIteratorEENKUlvE0_clEvENKUlvE3_clEvEUlssE_EEEEvRNS_18TensorIteratorBaseERKT_EUliE_EEviT1_
        .type           _ZN2at6native18elementwise_kernelILi128ELi4EZNS0_22gpu_kernel_impl_nocastINS0_13BinaryFunctorIssbZZZNS0_23logical_and_kernel_cudaERNS_14TensorIteratorEENKUlvE0_clEvENKUlvE3_clEvEUlssE_EEEEvRNS_18TensorIteratorBaseERKT_EUliE_EEviT1_,@function
        .size           _ZN2at6native18elementwise_kernelILi128ELi4EZNS0_22gpu_kernel_impl_nocastINS0_13BinaryFunctorIssbZZZNS0_23logical_and_kernel_cudaERNS_14TensorIteratorEENKUlvE0_clEvENKUlvE3_clEvEUlssE_EEEEvRNS_18TensorIteratorBaseERKT_EUliE_EEviT1_,(.L_x_43723 - _ZN2at6native18elementwise_kernelILi128ELi4EZNS0_22gpu_kernel_impl_nocastINS0_13BinaryFunctorIssbZZZNS0_23logical_and_kernel_cudaERNS_14TensorIteratorEENKUlvE0_clEvENKUlvE3_clEvEUlssE_EEEEvRNS_18TensorIteratorBaseERKT_EUliE_EEviT1_)
        .other          _ZN2at6native18elementwise_kernelILi128ELi4EZNS0_22gpu_kernel_impl_nocastINS0_13BinaryFunctorIssbZZZNS0_23logical_and_kernel_cudaERNS_14TensorIteratorEENKUlvE0_clEvENKUlvE3_clEvEUlssE_EEEEvRNS_18TensorIteratorBaseERKT_EUliE_EEviT1_,@"STO_CUDA_ENTRY STV_DEFAULT"
_ZN2at6native18elementwise_kernelILi128ELi4EZNS0_22gpu_kernel_impl_nocastINS0_13BinaryFunctorIssbZZZNS0_23logical_and_kernel_cudaERNS_14TensorIteratorEENKUlvE0_clEvENKUlvE3_clEvEUlssE_EEEEvRNS_18TensorIteratorBaseERKT_EUliE_EEviT1_:
.text._ZN2at6native18elementwise_kernelILi128ELi4EZNS0_22gpu_kernel_impl_nocastINS0_13BinaryFunctorIssbZZZNS0_23logical_and_kernel_cudaERNS_14TensorIteratorEENKUlvE0_clEvENKUlvE3_clEvEUlssE_EEEEvRNS_18TensorIteratorBaseERKT_EUliE_EEviT1_:
        /* <DEDUP_REMOVED lines=34> */
[----:B--2---:R-:W-:-:S04]  /*0220*/  ISETP.NE.AND P0, PT, R4, RZ, P0 ;  /* 0x000000ff0400720c */ /* 0x004fc80000705270 */
[----:B------:R-:W-:-:S05]  /*0230*/  SEL R11, RZ, 0x1, !P0 ;  /* 0x00000001ff0b7807 */ /* 0x000fca0004000000 */
[----:B0-----:R0:W-:Y:S04]  /*0240*/  STG.E.U8 desc[UR6][R8.64], R11 ;  /* 0x0000000b08007986 */ /* 0x0011e8000c101106 */
.L_x_37430:
[----:B------:R-:W-:-:S13]  /*0250*/  ISETP.GE.AND P0, PT, R3, UR4, PT ;  /* 0x0000000403007c0c */ /* 0x000fda000bf06270 */
[----:B------:R-:W-:Y:S05]  /*0260*/  @P0 BREAK.RELIABLE B1 ;  /* 0x0000000000010942 */ /* 0x000fea0003800100 */
[----:B------:R-:W-:Y:S05]  /*0270*/  @P0 BRA `(.L_x_37431) ;  /* 0x00000000002c0947 */ /* 0x000fea0003800000 */
[----:B------:R-:W-:Y:S05]  /*0280*/  BSYNC.RELIABLE B1 ;  /* 0x0000000000017941 */ /* 0x000fea0003800100 */
.L_x_37429:
        /* <DEDUP_REMOVED lines=10> */
.L_x_37431:
[----:B------:R-:W-:Y:S05]  /*0330*/  BSYNC.RECONVERGENT B0 ;  /* 0x0000000000007941 */ /* 0x000fea0003800200 */
.L_x_37428:
        /* <DEDUP_REMOVED lines=9> */
[----:B---3--:R-:W-:-:S04]  /*03d0*/  ISETP.NE.AND P0, PT, R2, RZ, P0 ;  /* 0x000000ff0200720c */ /* 0x008fc80000705270 */
[----:B01----:R-:W-:-:S05]  /*03e0*/  SEL R9, RZ, 0x1, !P0 ;  /* 0x00000001ff097807 */ /* 0x003fca0004000000 */
[----:B----4-:R-:W-:Y:S01]  /*03f0*/  STG.E.U8 desc[UR6][R6.64], R9 ;  /* 0x0000000906007986 */ /* 0x010fe2000c101106 */
[----:B------:R-:W-:Y:S05]  /*0400*/  EXIT ;  /* 0x000000000000794d */ /* 0x000fea0003800000 */
.L_x_37427:
        /* <DEDUP_REMOVED lines=356> */
.L_x_37435:
        /* <DEDUP_REMOVED lines=366> */
.L_x_37437:
        /* <DEDUP_REMOVED lines=13> */
[----:B------:R-:W-:-:S05]  /*3200*/  SEL R11, RZ, 0x1, !P0 ;  /* 0x00000001ff0b7807 */ /* 0x000fca0004000000 */
[----:B------:R0:W-:Y:S04]  /*3210*/  STG.E.U8 desc[UR6][R4.64], R11 ;  /* 0x0000000b04007986 */ /* 0x0001e8000c101106 */
.L_x_37434:
[----:B------:R-:W-:-:S13]  /*3220*/  ISETP.GE.AND P0, PT, R3, UR4, PT ;  /* 0x0000000403007c0c */ /* 0x000fda000bf06270 */
[----:B------:R-:W-:Y:S05]  /*3230*/  @P0 BREAK.RELIABLE B1 ;  /* 0x0000000000010942 */ /* 0x000fea0003800100 */
[----:B------:R-:W-:Y:S05]  /*3240*/  @P0 BRA `(.L_x_37436) ;  /* 0x0000001400b00947 */ /* 0x000fea0003800000 */
[----:B------:R-:W-:Y:S05]  /*3250*/  BSYNC.RELIABLE B1 ;  /* 0x0000000000017941 */ /* 0x000fea0003800100 */
.L_x_37433:
        /* <DEDUP_REMOVED lines=348> */
.L_x_37438:
        /* <DEDUP_REMOVED lines=15> */
.L_x_37436:
[----:B------:R-:W-:Y:S05]  /*4910*/  BSYNC.RECONVERGENT B0 ;  /* 0x0000000000007941 */ /* 0x000fea0003800200 */
.L_x_37432:
        /* <DEDUP_REMOVED lines=351> */
.L_x_37439:
        /* <DEDUP_REMOVED lines=11> */
[----:B---3--:R-:W-:-:S04]  /*5fc0*/  ISETP.NE.AND P0, PT, R4, RZ, P0 ;  /* 0x000000ff0400720c */ /* 0x008fc80000705270 */
[----:B------:R-:W-:-:S05]  /*5fd0*/  SEL R9, RZ, 0x1, !P0 ;  /* 0x00000001ff097807 */ /* 0x000fca0004000000 */
[----:B------:R-:W-:Y:S01]  /*5fe0*/  STG.E.U8 desc[UR6][R2.64], R9 ;  /* 0x0000000902007986 */ /* 0x000fe2000c101106 */
[----:B------:R-:W-:Y:S05]  /*5ff0*/  EXIT ;  /* 0x000000000000794d */ /* 0x000fea0003800000 */
.L_x_37440:
        /* <DEDUP_REMOVED lines=16> */
.L_x_43723:


//--------------------- .text._ZN2at6native27unrolled_elementwise_kernelINS0_13BinaryFunctorIssbZZZNS0_23logical_and_kernel_cudaERNS_14TensorIteratorEENKUlvE0_clEvENKUlvE3_clEvEUlssE_EESt5arrayIPcLm3EELi4E23TrivialOffsetCalculatorILi2EjESC_ILi1EjENS0_6memory15LoadWithoutCastENSF_16StoreWithoutCastEEEviT_T0_T2_T3_T4_T5_ --------------------------
	.section	.text._ZN2at6native27unrolled_elementwise_kernelINS0_13BinaryFunctorIssbZZZNS0_23logical_and_kernel_cudaERNS_14TensorIteratorEENKUlvE0_clEvENKUlvE3_clEvEUlssE_EESt5arrayIPcLm3EELi4E23TrivialOffsetCalculatorILi2EjESC_ILi1EjENS0_6memory15LoadWithoutCastENSF_16StoreWithoutCastEEEviT_T0_T2_T3_T4_T5_,"ax",@progbits
	.align	128
        .global         _ZN2at6native27unrolled_elementwise_kernelINS0_13BinaryFunctorIssbZZZNS0_23logical_and_kernel_cudaERNS_14TensorIteratorEENKUlvE0_clEvENKUlvE3_clEvEUlssE_EESt5arrayIPcLm3EELi4E23TrivialOffsetCalculatorILi2EjESC_ILi1EjENS0_6memory15LoadWithoutCastENSF_16StoreWithoutCastEEEviT_T0_T2_T3_T4_T5_
        .type           _ZN2at6native27unrolled_elementwise_kernelINS0_13BinaryFunctorIssbZZZNS0_23logical_and_kernel_cudaERNS_14TensorIteratorEENKUlvE0_clEvENKUlvE3_clEvEUlssE_EESt5arrayIPcLm3EELi4E23TrivialOffsetCalculatorILi2EjESC_ILi1EjENS0_6memory15LoadWithoutCastENSF_16StoreWithoutCastEEEviT_T0_T2_T3_T4_T5_,@function
        .size           _ZN2at6native27unrolled_elementwise_kernelINS0_13BinaryFunctorIssbZZZNS0_23logical_and_kernel_cudaERNS_14TensorIteratorEENKUlvE0_clEvENKUlvE3_clEvEUlssE_EESt5arrayIPcLm3EELi4E23TrivialOffsetCalculatorILi2EjESC_ILi1EjENS0_6memory15LoadWithoutCastENSF_16StoreWithoutCastEEEviT_T0_T2_T3_T4_T5_,(.L_x_43724 - _ZN2at6native27unrolled_elementwise_kernelINS0_13BinaryFunctorIssbZZZNS0_23logical_and_kernel_cudaERNS_14TensorIteratorEENKUlvE0_clEvENKUlvE3_clEvEUlssE_EESt5arrayIPcLm3EELi4E23TrivialOffsetCalculatorILi2EjESC_ILi1EjENS0_6memory15LoadWithoutCastENSF_16StoreWithoutCastEEEviT_T0_T2_T3_T4_T5_)
        .other          _ZN2at6native27unrolled_elementwise_kernelINS0_13BinaryFunctorIssbZZZNS0_23logical_and_kernel_cudaERNS_14TensorIteratorEENKUlvE0_clEvENKUlvE3_clEvEUlssE_EESt5arrayIPcLm3EELi4E23TrivialOffsetCalculatorILi2EjESC_ILi1EjENS0_6memory15LoadWithoutCastENSF_16StoreWithoutCastEEEviT_T0_T2_T3_T4_T5_,@"STO_CUDA_ENTRY STV_DEFAULT"
_ZN2at6native27unrolled_elementwise_kernelINS0_13BinaryFunctorIssbZZZNS0_23logical_and_kernel_cudaERNS_14TensorIteratorEENKUlvE0_clEvENKUlvE3_clEvEUlssE_EESt5arrayIPcLm3EELi4E23TrivialOffsetCalculatorILi2EjESC_ILi1EjENS0_6memory15LoadWithoutCastENSF_16StoreWithoutCastEEEviT_T0_T2_T3_T4_T5_:
.text._ZN2at6native27unrolled_elementwise_kernelINS0_13BinaryFunctorIssbZZZNS0_23logical_and_kernel_cudaERNS_14TensorIteratorEENKUlvE0_clEvENKUlvE3_clEvEUlssE_EESt5arrayIPcLm3EELi4E23TrivialOffsetCalculatorILi2EjESC_ILi1EjENS0_6memory15LoadWithoutCastENSF_16StoreWithoutCastEEEviT_T0_T2_T3_T4_T5_:
        /* <DEDUP_REMOVED lines=19> */
[----:B-----5:R-:W-:Y:S02]  /*0130*/  @!P3 IMAD.WIDE.U32 R22, R27, 0x2, R22 ;  /* 0x000000021b16b825 */ /* 0x020fe400078e0016 */
[----:B-1----:R-:W5:Y:S03]  /*0140*/  @!P3 LDG.E.U16 R12, desc[UR4][R12.64] ;  /* 0x000000040c0cb981 */ /* 0x002f66000c1e1500 */
[----:B------:R-:W1:Y:S01]  /*0150*/  LDC.64 R6, c[0x0][0x390] ;  /* 0x0000e400ff067b82 */ /* 0x000e620000000a00 */
[----:B------:R-:W5:Y:S02]  /*0160*/  @!P3 LDG.E.U16 R22, desc[UR4][R22.64] ;  /* 0x000000041616b981 */ /* 0x000f64000c1e1500 */
[----:B------:R-:W-:-:S02]  /*0170*/  @!P5 IMAD R21, R0, 0x200, R25 ;  /* 0x000002000015d824 */ /* 0x000fc400078e0219 */
[----:B------:R-:W-:-:S05]  /*0180*/  @!P5 VIADD R25, R25, 0x80 ;  /* 0x000000801919d836 */ /* 0x000fca0000000000 */
[----:B------:R-:W-:-:S13]  /*0190*/  ISETP.GE.AND P4, PT, R25, R16, PT ;  /* 0x000000101900720c */ /* 0x000fda0003f86270 */
[----:B------:R-:W-:Y:S02]  /*01a0*/  @!P4 IMAD R19, R0, 0x200, R25 ;  /* 0x000002000013c824 */ /* 0x000fe400078e0219 */
[----:B------:R-:W-:-:S05]  /*01b0*/  @!P4 VIADD R25, R25, 0x80 ;  /* 0x000000801919c836 */ /* 0x000fca0000000000 */
[----:B------:R-:W-:Y:S01]  /*01c0*/  ISETP.GE.AND P1, PT, R25, R16, PT ;  /* 0x000000101900720c */ /* 0x000fe20003f26270 */
[----:B----4-:R-:W-:-:S04]  /*01d0*/  @!P5 IMAD.WIDE.U32 R14, R21, 0x2, R14 ;  /* 0x00000002150ed825 */ /* 0x010fc800078e000e */
[----:B0-----:R-:W-:Y:S02]  /*01e0*/  @!P4 IMAD.WIDE.U32 R10, R19, 0x2, R10 ;  /* 0x00000002130ac825 */ /* 0x001fe400078e000a */
[----:B------:R-:W4:Y:S02]  /*01f0*/  @!P5 LDG.E.U16 R14, desc[UR4][R14.64] ;  /* 0x000000040e0ed981 */ /* 0x000f24000c1e1500 */
[----:B--2---:R-:W-:Y:S02]  /*0200*/  @!P5 IMAD.WIDE.U32 R4, R21, 0x2, R4 ;  /* 0x000000021504d825 */ /* 0x004fe400078e0004 */
[----:B------:R-:W2:Y:S02]  /*0210*/  @!P4 LDG.E.U16 R10, desc[UR4][R10.64] ;  /* 0x000000040a0ac981 */ /* 0x000ea4000c1e1500 */
[----:B------:R-:W-:Y:S02]  /*0220*/  @!P1 IMAD R25, R0, 0x200, R25 ;  /* 0x0000020000199824 */ /* 0x000fe400078e0219 */
[----:B---3--:R-:W-:Y:S01]  /*0230*/  @!P4 IMAD.WIDE.U32 R2, R19, 0x2, R2 ;  /* 0x000000021302c825 */ /* 0x008fe200078e0002 */
[----:B------:R0:W3:Y:S03]  /*0240*/  @!P5 LDG.E.U16 R4, desc[UR4][R4.64] ;  /* 0x000000040404d981 */ /* 0x0000e6000c1e1500 */
[----:B------:R-:W-:-:S02]  /*0250*/  @!P1 IMAD.WIDE.U32 R8, R25, 0x2, R8 ;  /* 0x0000000219089825 */ /* 0x000fc400078e0008 */
[----:B------:R-:W3:Y:S02]  /*0260*/  @!P4 LDG.E.U16 R2, desc[UR4][R2.64] ;  /* 0x000000040202c981 */ /* 0x000ee4000c1e1500 */
[----:B-1----:R-:W-:Y:S02]  /*0270*/  @!P1 IMAD.WIDE.U32 R6, R25, 0x2, R6 ;  /* 0x0000000219069825 */ /* 0x002fe400078e0006 */
[----:B------:R-:W3:Y:S04]  /*0280*/  @!P1 LDG.E.U16 R8, desc[UR4][R8.64] ;  /* 0x0000000408089981 */ /* 0x000ee8000c1e1500 */
[----:B------:R-:W3:Y:S01]  /*0290*/  @!P1 LDG.E.U16 R6, desc[UR4][R6.64] ;  /* 0x0000000406069981 */ /* 0x000ee2000c1e1500 */
[----:B------:R-:W-:Y:S01]  /*02a0*/  PLOP3.LUT P0, PT, PT, PT, PT, 0x8, 0x80 ;  /* 0x000000000080781c */ /* 0x000fe20003f0e170 */
[----:B------:R-:W-:Y:S04]  /*02b0*/  BSSY.RECONVERGENT B0, `(.L_x_37441) ;  /* 0x000002a000007945 */ /* 0x000fe80003800200 */
[----:B------:R-:W-:Y:S01]  /*02c0*/  BSSY.RELIABLE B1, `(.L_x_37442) ;  /* 0x0000021000017945 */ /* 0x000fe20003800100 */
[----:B-----5:R-:W-:-:S04]  /*02d0*/  @!P3 ISETP.NE.AND P2, PT, R12, RZ, PT ;  /* 0x000000ff0c00b20c */ /* 0x020fc80003f45270 */
[----:B------:R-:W-:Y:S02]  /*02e0*/  @!P3 ISETP.NE.AND P0, PT, R22, RZ, P2 ;  /* 0x000000ff1600b20c */ /* 0x000fe40001705270 */
[----:B------:R-:W-:Y:S02]  /*02f0*/  PLOP3.LUT P2, PT, PT, PT, PT, 0x8, 0x80 ;  /* 0x000000000080781c */ /* 0x000fe40003f4e170 */
[----:B0-----:R-:W-:Y:S02]  /*0300*/  SEL R5, RZ, 0x1, !P0 ;  /* 0x00000001ff057807 */ /* 0x001fe40004000000 */
[----:B----4-:R-:W-:Y:S02]  /*0310*/  @!P5 ISETP.NE.AND P6, PT, R14, RZ, PT ;  /* 0x000000ff0e00d20c */ /* 0x010fe40003fc5270 */
[----:B--2---:R-:W-:Y:S02]  /*0320*/  @!P4 ISETP.NE.AND P3, PT, R10, RZ, PT ;  /* 0x000000ff0a00c20c */ /* 0x004fe40003f65270 */
[----:B---3--:R-:W-:-:S02]  /*0330*/  @!P5 ISETP.NE.AND P2, PT, R4, RZ, P6 ;  /* 0x000000ff0400d20c */ /* 0x008fc40003745270 */
[----:B------:R-:W-:Y:S02]  /*0340*/  PLOP3.LUT P5, PT, PT, PT, PT, 0x8, 0x80 ;  /* 0x000000000080781c */ /* 0x000fe40003fae170 */
[----:B------:R-:W-:Y:S02]  /*0350*/  @!P4 ISETP.NE.AND P5, PT, R2, RZ, P3 ;  /* 0x000000ff0200c20c */ /* 0x000fe40001fa5270 */
[----:B------:R-:W-:Y:S02]  /*0360*/  @!P1 ISETP.NE.AND P6, PT, R8, RZ, PT ;  /* 0x000000ff0800920c */ /* 0x000fe40003fc5270 */
[----:B------:R-:W-:Y:S02]  /*0370*/  PLOP3.LUT P3, PT, PT, PT, PT, 0x8, 0x80 ;  /* 0x000000000080781c */ /* 0x000fe40003f6e170 */
[----:B------:R-:W-:Y:S02]  /*0380*/  @!P1 ISETP.NE.AND P3, PT, R6, RZ, P6 ;  /* 0x000000ff0600920c */ /* 0x000fe40003765270 */
[----:B------:R-:W-:-:S02]  /*0390*/  ISETP.GE.AND P1, PT, R17, R16, PT ;  /* 0x000000101100720c */ /* 0x000fc40003f26270 */
        /* <DEDUP_REMOVED lines=19> */
.L_x_37443:
[----:B------:R-:W-:Y:S05]  /*04d0*/  BSYNC.RELIABLE B1 ;  /* 0x0000000000017941 */ /* 0x000fea0003800100 */
.L_x_37442:
[----:B------:R-:W-:-:S13]  /*04e0*/  ISETP.GE.AND P0, PT, R17, R16, PT ;  /* 0x000000101100720c */ /* 0x000fda0003f06270 */
[----:B------:R-:W1:Y:S01]  /*04f0*/  @!P0 LDC.64 R4, c[0x0][0x388] ;  /* 0x0000e200ff048b82 */ /* 0x000e620000000a00 */
[----:B0-----:R-:W-:Y:S02]  /*0500*/  @!P0 IMAD R3, R0, 0x200, R17 ;  /* 0x0000020000038824 */ /* 0x001fe400078e0211 */
[----:B------:R-:W-:-:S03]  /*0510*/  @!P0 VIADD R17, R17, 0x80 ;  /* 0x0000008011118836 */ /* 0x000fc60000000000 */
[----:B-1----:R-:W-:-:S05]  /*0520*/  @!P0 IADD3 R2, P1, PT, R3, R4, RZ ;  /* 0x0000000403028210 */ /* 0x002fca0007f3e0ff */
[----:B------:R-:W-:-:S05]  /*0530*/  @!P0 IMAD.X R3, RZ, RZ, R5, P1 ;  /* 0x000000ffff038224 */ /* 0x000fca00008e0605 */
[----:B------:R1:W-:Y:S03]  /*0540*/  @!P0 STG.E.U8 desc[UR4][R2.64], R9 ;  /* 0x0000000902008986 */ /* 0x0003e6000c101104 */
.L_x_37444:
[----:B------:R-:W-:Y:S05]  /*0550*/  BSYNC.RECONVERGENT B0 ;  /* 0x0000000000007941 */ /* 0x000fea0003800200 */
.L_x_37441:
        /* <DEDUP_REMOVED lines=9> */
.L_x_37445:
        /* <DEDUP_REMOVED lines=9> */
.L_x_43724:


//--------------------- .text._ZN2at6native29vectorized_elementwise_kernelILi2ENS0_13BinaryFunctorIssbZZZNS0_23logical_and_kernel_cudaERNS_14TensorIteratorEENKUlvE0_clEvENKUlvE3_clEvEUlssE_EESt5arrayIPcLm3EEEEviT0_T1_ --------------------------
	.section	.text._ZN2at6native29vectorized_elementwise_kernelILi2ENS0_13BinaryFunctorIssbZZZNS0_23logical_and_kernel_cudaERNS_14TensorIteratorEENKUlvE0_clEvENKUlvE3_clEvEUlssE_EESt5arrayIPcLm3EEEEviT0_T1_,"ax",@progbits
	.align	128
        .global         _ZN2at6native29vectorized_elementwise_kernelILi2ENS0_13BinaryFunctorIssbZZZNS0_23logical_and_kernel_cudaERNS_14TensorIteratorEENKUlvE0_clEvENKUlvE3_clEvEUlssE_EESt5arrayIPcLm3EEEEviT0_T1_
        .type           _ZN2at6native29vectorized_elementwise_kernelILi2ENS0_13BinaryFunctorIssbZZZNS0_23logical_and_kernel_cudaERNS_14TensorIteratorEENKUlvE0_clEvENKUlvE3_clEvEUlssE_EESt5arrayIPcLm3EEEEviT0_T1_,@function
        .size           _ZN2at6native29vectorized_elementwise_kernelILi2ENS0_13BinaryFunctorIssbZZZNS0_23logical_and_kernel_cudaERNS_14TensorIteratorEENKUlvE0_clEvENKUlvE3_clEvEUlssE_EESt5arrayIPcLm3EEEEviT0_T1_,(.L_x_43725 - _ZN2at6native29vectorized_elementwise_kernelILi2ENS0_13BinaryFunctorIssbZZZNS0_23logical_and_kernel_cudaERNS_14TensorIteratorEENKUlvE0_clEvENKUlvE3_clEvEUlssE_EESt5arrayIPcLm3EEEEviT0_T1_)
        .other          _ZN2at6native29vectorized_elementwise_kernelILi2ENS0_13BinaryFunctorIssbZZZNS0_23logical_and_kernel_cudaERNS_14TensorIteratorEENKUlvE0_clEvENKUlvE3_clEvEUlssE_EESt5arrayIPcLm3EEEEviT0_T1_,@"STO_CUDA_ENTRY STV_DEFAULT"
_ZN2at6native29vectorized_elementwise_kernelILi2ENS0_13BinaryFunctorIssbZZZNS0_23logical_and_kernel_cudaERNS_14TensorIteratorEENKUlvE0_clEvENKUlvE3_clEvEUlssE_EESt5arrayIPcLm3EEEEviT0_T1_:
.text._ZN2at6native29vectorized_elementwise_kernelILi2ENS0_13BinaryFunctorIssbZZZNS0_23logical_and_kernel_cudaERNS_14TensorIteratorEENKUlvE0_clEvENKUlvE3_clEvEUlssE_EESt5arrayIPcLm3EEEEviT0_T1_:
        /* <DEDUP_REMOVED lines=21> */
[----:B-1----:R-:W-:-:S07]  /*0150*/  @!P5 IMAD.WIDE.U32 R28, R9, 0x2, R28 ;  /* 0x00000002091cd825 */ /* 0x002fce00078e001c */
[----:B------:R-:W1:Y:S01]  /*0160*/  LDC.64 R12, c[0x0][0x390] ;  /* 0x0000e400ff0c7b82 */ /* 0x000e620000000a00 */
[----:B--2---:R-:W-:Y:S01]  /*0170*/  @!P5 IMAD.WIDE.U32 R16, R9, 0x2, R16 ;  /* 0x000000020910d825 */ /* 0x004fe200078e0010 */
[----:B------:R2:W2:Y:S03]  /*0180*/  @!P5 LDG.E.U16 R24, desc[UR4][R28.64] ;  /* 0x000000041c18d981 */ /* 0x0004a6000c1e1500 */
[----:B------:R-:W-:Y:S02]  /*0190*/  @!P0 IMAD.IADD R4, R3, 0x1, R0 ;  /* 0x0000000103048824 */ /* 0x000fe400078e0200 */
[----:B------:R-:W-:Y:S01]  /*01a0*/  @!P0 VIADD R0, R0, 0x80 ;  /* 0x0000008000008836 */ /* 0x000fe20000000000 */
[----:B------:R-:W2:Y:S01]  /*01b0*/  LDC.64 R10, c[0x0][0x398] ;  /* 0x0000e600ff0a7b82 */ /* 0x000ea20000000a00 */
[----:B------:R-:W2:Y:S03]  /*01c0*/  @!P5 LDG.E.U16 R16, desc[UR4][R16.64] ;  /* 0x000000041010d981 */ /* 0x000ea6000c1e1500 */
[----:B------:R-:W-:-:S04]  /*01d0*/  ISETP.GE.U32.AND P1, PT, R0, R5, PT ;  /* 0x000000050000720c */ /* 0x000fc80003f26070 */
[----:B------:R-:W2:Y:S09]  /*01e0*/  LDC.64 R8, c[0x0][0x390] ;  /* 0x0000e400ff087b82 */ /* 0x000eb20000000a00 */
[----:B------:R-:W-:Y:S02]  /*01f0*/  @!P1 IMAD.IADD R25, R3, 0x1, R0 ;  /* 0x0000000103199824 */ /* 0x000fe400078e0200 */
[----:B------:R-:W-:-:S05]  /*0200*/  @!P1 VIADD R0, R0, 0x80 ;  /* 0x0000008000009836 */ /* 0x000fca0000000000 */
[----:B------:R-:W-:Y:S01]  /*0210*/  ISETP.GE.U32.AND P2, PT, R0, R5, PT ;  /* 0x000000050000720c */ /* 0x000fe20003f46070 */
[----:B---3--:R-:W-:-:S04]  /*0220*/  @!P0 IMAD.WIDE.U32 R22, R4, 0x2, R22 ;  /* 0x0000000204168825 */ /* 0x008fc800078e0016 */
[----:B----4-:R-:W-:Y:S02]  /*0230*/  @!P0 IMAD.WIDE.U32 R20, R4, 0x2, R20 ;  /* 0x0000000204148825 */ /* 0x010fe400078e0014 */
[----:B------:R-:W3:Y:S02]  /*0240*/  @!P0 LDG.E.U16 R22, desc[UR4][R22.64] ;  /* 0x0000000416168981 */ /* 0x000ee4000c1e1500 */
[----:B0-----:R-:W-:Y:S02]  /*0250*/  @!P1 IMAD.WIDE.U32 R18, R25, 0x2, R18 ;  /* 0x0000000219129825 */ /* 0x001fe400078e0012 */
[----:B------:R-:W4:Y:S02]  /*0260*/  @!P0 LDG.E.U16 R20, desc[UR4][R20.64] ;  /* 0x0000000414148981 */ /* 0x000f24000c1e1500 */
[----:B------:R-:W-:Y:S02]  /*0270*/  @!P2 IMAD.IADD R27, R3, 0x1, R0 ;  /* 0x00000001031ba824 */ /* 0x000fe400078e0200 */
[----:B------:R-:W-:Y:S01]  /*0280*/  @!P2 VIADD R0, R0, 0x80 ;  /* 0x000000800000a836 */ /* 0x000fe20000000000 */
[----:B------:R-:W4:Y:S04]  /*0290*/  @!P1 LDG.E.U16 R18, desc[UR4][R18.64] ;  /* 0x0000000412129981 */ /* 0x000f28000c1e1500 */
[----:B------:R-:W-:Y:S01]  /*02a0*/  ISETP.GE.U32.AND P3, PT, R0, R5, PT ;  /* 0x000000050000720c */ /* 0x000fe20003f66070 */
[----:B-----5:R-:W-:-:S04]  /*02b0*/  @!P1 IMAD.WIDE.U32 R6, R25, 0x2, R6 ;  /* 0x0000000219069825 */ /* 0x020fc800078e0006 */
[C---:B------:R-:W-:Y:S02]  /*02c0*/  @!P2 IMAD.WIDE.U32 R14, R27.reuse, 0x2, R14 ;  /* 0x000000021b0ea825 */ /* 0x040fe400078e000e */
[----:B------:R-:W5:Y:S02]  /*02d0*/  @!P1 LDG.E.U16 R6, desc[UR4][R6.64] ;  /* 0x0000000406069981 */ /* 0x000f64000c1e1500 */
[----:B-1----:R-:W-:Y:S02]  /*02e0*/  @!P2 IMAD.WIDE.U32 R12, R27, 0x2, R12 ;  /* 0x000000021b0ca825 */ /* 0x002fe400078e000c */
[----:B------:R-:W5:Y:S02]  /*02f0*/  @!P2 LDG.E.U16 R25, desc[UR4][R14.64] ;  /* 0x000000040e19a981 */ /* 0x000f64000c1e1500 */
[----:B--2---:R-:W-:Y:S02]  /*0300*/  @!P3 IMAD.IADD R29, R3, 0x1, R0 ;  /* 0x00000001031db824 */ /* 0x004fe400078e0200 */
[----:B------:R-:W2:Y:S02]  /*0310*/  @!P2 LDG.E.U16 R12, desc[UR4][R12.64] ;  /* 0x000000040c0ca981 */ /* 0x000ea4000c1e1500 */
[----:B------:R-:W-:-:S04]  /*0320*/  @!P3 IMAD.WIDE.U32 R10, R29, 0x2, R10 ;  /* 0x000000021d0ab825 */ /* 0x000fc800078e000a */
[----:B------:R-:W-:Y:S02]  /*0330*/  @!P3 IMAD.WIDE.U32 R8, R29, 0x2, R8 ;  /* 0x000000021d08b825 */ /* 0x000fe400078e0008 */
[----:B------:R-:W2:Y:S04]  /*0340*/  @!P3 LDG.E.U16 R10, desc[UR4][R10.64] ;  /* 0x000000040a0ab981 */ /* 0x000ea8000c1e1500 */
[----:B------:R0:W2:Y:S01]  /*0350*/  @!P3 LDG.E.U16 R17, desc[UR4][R8.64] ;  /* 0x000000040811b981 */ /* 0x0000a2000c1e1500 */
[----:B------:R-:W-:Y:S01]  /*0360*/  PLOP3.LUT P6, PT, PT, PT, PT, 0x8, 0x80 ;  /* 0x000000000080781c */ /* 0x000fe20003fce170 */
[----:B------:R-:W-:Y:S01]  /*0370*/  @!P3 VIADD R0, R0, 0x80 ;  /* 0x000000800000b836 */ /* 0x000fe20000000000 */
[----:B0-----:R-:W0:Y:S01]  /*0380*/  LDC.64 R8, c[0x0][0x398] ;  /* 0x0000e600ff087b82 */ /* 0x001e220000000a00 */
[----:B------:R-:W-:-:S04]  /*0390*/  @!P5 ISETP.NE.AND P4, PT, R24, RZ, PT ;  /* 0x000000ff1800d20c */ /* 0x000fc80003f85270 */
[----:B------:R-:W-:-:S04]  /*03a0*/  @!P5 ISETP.NE.AND P6, PT, R16, RZ, P4 ;  /* 0x000000ff1000d20c */ /* 0x000fc800027c5270 */
[----:B------:R-:W-:Y:S02]  /*03b0*/  P2R R7, PR, RZ, 0x40 ;  /* 0x00000040ff077803 */ /* 0x000fe40000000000 */
[----:B------:R-:W-:Y:S02]  /*03c0*/  PLOP3.LUT P6, PT, PT, PT, PT, 0x8, 0x80 ;  /* 0x000000000080781c */ /* 0x000fe40003fce170 */
[----:B---3--:R-:W-:-:S04]  /*03d0*/  @!P0 ISETP.NE.AND P4, PT, R22, RZ, PT ;  /* 0x000000ff1600820c */ /* 0x008fc80003f85270 */
[----:B----4-:R-:W-:Y:S02]  /*03e0*/  @!P0 ISETP.NE.AND P6, PT, R20, RZ, P4 ;  /* 0x000000ff1400820c */ /* 0x010fe400027c5270 */
[----:B------:R-:W-:Y:S02]  /*03f0*/  PLOP3.LUT P0, PT, PT, PT, PT, 0x8, 0x80 ;  /* 0x000000000080781c */ /* 0x000fe40003f0e170 */
[----:B------:R-:W-:-:S04]  /*0400*/  @!P1 ISETP.NE.AND P4, PT, R18, RZ, PT ;  /* 0x000000ff1200920c */ /* 0x000fc80003f85270 */
[----:B-----5:R-:W-:Y:S02]  /*0410*/  @!P1 ISETP.NE.AND P0, PT, R6, RZ, P4 ;  /* 0x000000ff0600920c */ /* 0x020fe40002705270 */
[----:B------:R-:W-:Y:S02]  /*0420*/  @!P2 ISETP.NE.AND P4, PT, R25, RZ, PT ;  /* 0x000000ff1900a20c */ /* 0x000fe40003f85270 */
[----:B------:R-:W-:Y:S02]  /*0430*/  PLOP3.LUT P1, PT, PT, PT, PT, 0x8, 0x80 ;  /* 0x000000000080781c */ /* 0x000fe40003f2e170 */
[----:B--2---:R-:W-:Y:S02]  /*0440*/  @!P2 ISETP.NE.AND P1, PT, R12, RZ, P4 ;  /* 0x000000ff0c00a20c */ /* 0x004fe40002725270 */
[----:B------:R-:W-:Y:S01]  /*0450*/  P2R R4, PR, RZ, 0x1 ;  /* 0x00000001ff047803 */ /* 0x000fe20000000000 */
[----:B------:R-:W1:Y:S01]  /*0460*/  LDC.64 R12, c[0x0][0x398] ;  /* 0x0000e600ff0c7b82 */ /* 0x000e620000000a00 */
[----:B------:R-:W-:-:S02]  /*0470*/  ISETP.NE.AND P0, PT, R7, RZ, PT ;  /* 0x000000ff0700720c */ /* 0x000fc40003f05270 */
[----:B------:R-:W-:Y:S02]  /*0480*/  @!P3 ISETP.NE.AND P4, PT, R10, RZ, PT ;  /* 0x000000ff0a00b20c */ /* 0x000fe40003f85270 */
[----:B------:R-:W-:-:S03]  /*0490*/  PLOP3.LUT P2, PT, PT, PT, PT, 0x8, 0x80 ;  /* 0x000000000080781c */ /* 0x000fc60003f4e170 */
[----:B------:R-:W2:Y:S01]  /*04a0*/  LDC.64 R6, c[0x0][0x390] ;  /* 0x0000e400ff067b82 */ /* 0x000ea20000000a00 */
[----:B------:R-:W-:Y:S02]  /*04b0*/  @!P3 ISETP.NE.AND P2, PT, R17, RZ, P4 ;  /* 0x000000ff1100b20c */ /* 0x000fe40002745270 */
[----:B------:R-:W-:-:S13]  /*04c0*/  ISETP.GE.U32.AND P4, PT, R0, R5, PT ;  /* 0x000000050000720c */ /* 0x000fda0003f86070 */
[----:B------:R-:W-:-:S04]  /*04d0*/  @!P4 IMAD.IADD R11, R3, 0x1, R0 ;  /* 0x00000001030bc824 */ /* 0x000fc800078e0200 */
[----:B0-----:R-:W-:-:S04]  /*04e0*/  @!P4 IMAD.WIDE.U32 R8, R11, 0x2, R8 ;  /* 0x000000020b08c825 */ /* 0x001fc800078e0008 */
[----:B--2---:R-:W-:Y:S02]  /*04f0*/  @!P4 IMAD.WIDE.U32 R6, R11, 0x2, R6 ;  /* 0x000000020b06c825 */ /* 0x004fe400078e0006 */
[----:B------:R-:W2:Y:S01]  /*0500*/  @!P4 LDG.E.U16 R8, desc[UR4][R8.64] ;  /* 0x000000040808c981 */ /* 0x000ea2000c1e1500 */
[----:B------:R-:W0:Y:S03]  /*0510*/  LDC.64 R10, c[0x0][0x390] ;  /* 0x0000e400ff0a7b82 */ /* 0x000e260000000a00 */
[----:B------:R-:W3:Y:S01]  /*0520*/  @!P4 LDG.E.U16 R6, desc[UR4][R6.64] ;  /* 0x000000040606c981 */ /* 0x000ee2000c1e1500 */
[----:B------:R-:W-:Y:S01]  /*0530*/  @!P4 VIADD R0, R0, 0x80 ;  /* 0x000000800000c836 */ /* 0x000fe20000000000 */
[----:B------:R-:W-:Y:S02]  /*0540*/  PLOP3.LUT P3, PT, PT, PT, PT, 0x8, 0x80 ;  /* 0x000000000080781c */ /* 0x000fe40003f6e170 */
[----:B--2---:R-:W-:-:S02]  /*0550*/  @!P4 ISETP.NE.AND P5, PT, R8, RZ, PT ;  /* 0x000000ff0800c20c */ /* 0x004fc40003fa5270 */
[----:B------:R-:W-:Y:S01]  /*0560*/  P2R R14, PR, RZ, 0x40 ;  /* 0x00000040ff0e7803 */ /* 0x000fe20000000000 */
[----:B------:R-:W2:Y:S01]  /*0570*/  LDC.64 R8, c[0x0][0x390] ;  /* 0x0000e400ff087b82 */ /* 0x000ea20000000a00 */
[----:B---3--:R-:W-:Y:S02]  /*0580*/  @!P4 ISETP.NE.AND P3, PT, R6, RZ, P5 ;  /* 0x000000ff0600c20c */ /* 0x008fe40002f65270 */
[----:B------:R-:W-:-:S05]  /*0590*/  ISETP.GE.U32.AND P5, PT, R0, R5, PT ;  /* 0x000000050000720c */ /* 0x000fca0003fa6070 */
[----:B------:R-:W3:Y:S08]  /*05a0*/  LDC.64 R6, c[0x0][0x398] ;  /* 0x0000e600ff067b82 */ /* 0x000ef00000000a00 */
[----:B------:R-:W-:-:S04]  /*05b0*/  @!P5 IMAD.IADD R17, R3, 0x1, R0 ;  /* 0x000000010311d824 */ /* 0x000fc800078e0200 */
[----:B-1----:R-:W-:-:S04]  /*05c0*/  @!P5 IMAD.WIDE.U32 R12, R17, 0x2, R12 ;  /* 0x00000002110cd825 */ /* 0x002fc800078e000c */
[----:B0-----:R-:W-:Y:S02]  /*05d0*/  @!P5 IMAD.WIDE.U32 R10, R17, 0x2, R10 ;  /* 0x00000002110ad825 */ /* 0x001fe400078e000a */
[----:B------:R-:W4:Y:S04]  /*05e0*/  @!P5 LDG.E.U16 R12, desc[UR4][R12.64] ;  /* 0x000000040c0cd981 */ /* 0x000f28000c1e1500 */
[----:B------:R-:W5:Y:S01]  /*05f0*/  @!P5 LDG.E.U16 R10, desc[UR4][R10.64] ;  /* 0x000000040a0ad981 */ /* 0x000f62000c1e1500 */
[----:B------:R-:W-:Y:S01]  /*0600*/  @!P5 VIADD R0, R0, 0x80 ;  /* 0x000000800000d836 */ /* 0x000fe20000000000 */
[----:B------:R-:W-:Y:S02]  /*0610*/  PLOP3.LUT P4, PT, PT, PT, PT, 0x8, 0x80 ;  /* 0x000000000080781c */ /* 0x000fe40003f8e170 */
[----:B----4-:R-:W-:-:S04]  /*0620*/  @!P5 ISETP.NE.AND P6, PT, R12, RZ, PT ;  /* 0x000000ff0c00d20c */ /* 0x010fc80003fc5270 */
[----:B-----5:R-:W-:Y:S02]  /*0630*/  @!P5 ISETP.NE.AND P4, PT, R10, RZ, P6 ;  /* 0x000000ff0a00d20c */ /* 0x020fe40003785270 */
[----:B------:R-:W-:-:S13]  /*0640*/  ISETP.GE.U32.AND P5, PT, R0, R5, PT ;  /* 0x000000050000720c */ /* 0x000fda0003fa6070 */
[----:B------:R-:W-:-:S04]  /*0650*/  @!P5 IMAD.IADD R17, R3, 0x1, R0 ;  /* 0x000000010311d824 */ /* 0x000fc800078e0200 */
[----:B---3--:R-:W-:-:S04]  /*0660*/  @!P5 IMAD.WIDE.U32 R6, R17, 0x2, R6 ;  /* 0x000000021106d825 */ /* 0x008fc800078e0006 */
[----:B--2---:R-:W-:Y:S02]  /*0670*/  @!P5 IMAD.WIDE.U32 R8, R17, 0x2, R8 ;  /* 0x000000021108d825 */ /* 0x004fe400078e0008 */
[----:B------:R-:W2:Y:S04]  /*0680*/  @!P5 LDG.E.U16 R6, desc[UR4][R6.64] ;  /* 0x000000040606d981 */ /* 0x000ea8000c1e1500 */
[----:B------:R-:W3:Y:S01]  /*0690*/  @!P5 LDG.E.U16 R8, desc[UR4][R8.64] ;  /* 0x000000040808d981 */ /* 0x000ee2000c1e1500 */
[----:B------:R-:W-:Y:S02]  /*06a0*/  P2R R15, PR, RZ, 0x1 ;  /* 0x00000001ff0f7803 */ /* 0x000fe40000000000 */
[----:B------:R-:W-:Y:S01]  /*06b0*/  PLOP3.LUT P6, PT, PT, PT, PT, 0x8, 0x80 ;  /* 0x000000000080781c */ /* 0x000fe20003fce170 */
[----:B------:R-:W-:Y:S04]  /*06c0*/  BSSY.RECONVERGENT B0, `(.L_x_37447) ;  /* 0x0000048000007945 */ /* 0x000fe80003800200 */
[----:B------:R-:W-:Y:S01]  /*06d0*/  BSSY.RELIABLE B1, `(.L_x_37448) ;  /* 0x000003f000017945 */ /* 0x000fe20003800100 */
[----:B------:R-:W-:-:S02]  /*06e0*/  SEL R17, RZ, 0x1, !P1 ;  /* 0x00000001ff117807 */ /* 0x000fc40004800000 */
[----:B------:R-:W-:Y:S02]  /*06f0*/  SEL R19, RZ, 0x1, !P2 ;  /* 0x00000001ff137807 */ /* 0x000fe40005000000 */
[----:B--2---:R-:W-:-:S04]  /*0700*/  @!P5 ISETP.NE.AND P0, PT, R6, RZ, PT ;  /* 0x000000ff0600d20c */ /* 0x004fc80003f05270 */
[----:B---3--:R-:W-:Y:S02]  /*0710*/  @!P5 ISETP.NE.AND P6, PT, R8, RZ, P0 ;  /* 0x000000ff0800d20c */ /* 0x008fe400007c5270 */
[----:B------:R-:W-:-:S04]  /*0720*/  ISETP.NE.AND P5, PT, R14, RZ, PT ;  /* 0x000000ff0e00720c */ /* 0x000fc80003fa5270 */
        /* <DEDUP_REMOVED lines=24> */
.L_x_37449:
        /* <DEDUP_REMOVED lines=8> */
.L_x_37450:
        /* <DEDUP_REMOVED lines=8> */
.L_x_37451:
        /* <DEDUP_REMOVED lines=8> */
.L_x_37452:
        /* <DEDUP_REMOVED lines=9> */
.L_x_37453:
[----:B------:R-:W-:Y:S05]  /*0ac0*/  BSYNC.RELIABLE B1 ;  /* 0x0000000000017941 */ /* 0x000fea0003800100 */
.L_x_37448:
[----:B------:R-:W-:-:S13]  /*0ad0*/  ISETP.GE.U32.AND P0, PT, R2, R5, PT ;  /* 0x000000050200720c */ /* 0x000fda0003f06070 */
[----:B012---:R-:W0:Y:S01]  /*0ae0*/  @!P0 LDC.64 R8, c[0x0][0x388] ;  /* 0x0000e200ff088b82 */ /* 0x007e220000000a00 */
[----:B------:R-:W-:Y:S02]  /*0af0*/  @!P0 IMAD.IADD R7, R3, 0x1, R2 ;  /* 0x0000000103078824 */ /* 0x000fe400078e0202 */
[----:B------:R-:W-:-:S03]  /*0b00*/  @!P0 VIADD R2, R2, 0x80 ;  /* 0x0000008002028836 */ /* 0x000fc60000000000 */
[----:B0-----:R-:W-:-:S05]  /*0b10*/  @!P0 IADD3 R6, P1, PT, R7, R8, RZ ;  /* 0x0000000807068210 */ /* 0x001fca0007f3e0ff */
[----:B------:R-:W-:-:S05]  /*0b20*/  @!P0 IMAD.X R7, RZ, RZ, R9, P1 ;  /* 0x000000ffff078224 */ /* 0x000fca00008e0609 */
[----:B------:R3:W-:Y:S03]  /*0b30*/  @!P0 STG.E.U8 desc[UR4][R6.64], R4 ;  /* 0x0000000406008986 */ /* 0x0007e6000c101104 */
.L_x_37454:
[----:B------:R-:W-:Y:S05]  /*0b40*/  BSYNC.RECONVERGENT B0 ;  /* 0x0000000000007941 */ /* 0x000fea0003800200 */
.L_x_37447:
        /* <DEDUP_REMOVED lines=9> */
.L_x_37446:
        /* <DEDUP_REMOVED lines=16> */
[----:B--2---:R-:W-:-:S05]  /*0ce0*/  IADD3 R2, P0, PT, R3, UR6, RZ ;  /* 0x0000000603027c10 */ /* 0x004fca000ff1e0ff */
[----:B------:R-:W-:Y:S02]  /*0cf0*/  IMAD.X R3, RZ, RZ, UR7, P0 ;  /* 0x00000007ff037e24 */ /* 0x000fe400080e06ff */
[----:B------:R-:W-:Y:S01]  /*0d00*/  IMAD.WIDE.U32 R2, R5, 0x2, R2 ;  /* 0x0000000205027825 */ /* 0x000fe200078e0002 */
[----:B---3--:R-:W-:-:S04]  /*0d10*/  PRMT R16, R14, 0x9910, RZ ;  /* 0x000099100e107816 */ /* 0x008fc800000000ff */
[----:B------:R-:W-:Y:S02]  /*0d20*/  ISETP.NE.AND P5, PT, R16, RZ, PT ;  /* 0x000000ff1000720c */ /* 0x000fe40003fa5270 */
[----:B------:R-:W-:Y:S02]  /*0d30*/  PRMT R16, R14, 0xbb32, RZ ;  /* 0x0000bb320e107816 */ /* 0x000fe400000000ff */
[----:B----4-:R-:W-:Y:S02]  /*0d40*/  PRMT R13, R15, 0x9910, RZ ;  /* 0x000099100f0d7816 */ /* 0x010fe400000000ff */
[----:B-----5:R-:W-:-:S03]  /*0d50*/  PRMT R14, R9, 0x9910, RZ ;  /* 0x00009910090e7816 */ /* 0x020fc600000000ff */
[----:B------:R-:W-:Y:S01]  /*0d60*/  IMAD.MOV.U32 R5, RZ, RZ, R13 ;  /* 0x000000ffff057224 */ /* 0x000fe200078e000d */
[----:B------:R-:W-:Y:S01]  /*0d70*/  PRMT R15, R15, 0xbb32, RZ ;  /* 0x0000bb320f0f7816 */ /* 0x000fe200000000ff */
[----:B0-----:R-:W-:-:S03]  /*0d80*/  IMAD.MOV.U32 R10, RZ, RZ, R14 ;  /* 0x000000ffff0a7224 */ /* 0x001fc600078e000e */
[----:B------:R-:W-:Y:S02]  /*0d90*/  ISETP.NE.AND P1, PT, R5, RZ, PT ;  /* 0x000000ff0500720c */ /* 0x000fe40003f25270 */
[----:B------:R-:W-:Y:S01]  /*0da0*/  PRMT R5, R9, 0xbb32, RZ ;  /* 0x0000bb3209057816 */ /* 0x000fe200000000ff */
[----:B------:R-:W-:Y:S01]  /*0db0*/  IMAD.MOV.U32 R9, RZ, RZ, R15 ;  /* 0x000000ffff097224 */ /* 0x000fe200078e000f */
[----:B------:R-:W-:Y:S02]  /*0dc0*/  ISETP.NE.AND P5, PT, R10, RZ, P5 ;  /* 0x000000ff0a00720c */ /* 0x000fe40002fa5270 */
[C---:B------:R-:W-:Y:S02]  /*0dd0*/  PRMT R10, R8.reuse, 0x9910, RZ ;  /* 0x00009910080a7816 */ /* 0x040fe400000000ff */
[----:B------:R-:W-:Y:S01]  /*0de0*/  PRMT R11, R8, 0xbb32, RZ ;  /* 0x0000bb32080b7816 */ /* 0x000fe200000000ff */
[----:B------:R-:W-:Y:S01]  /*0df0*/  IMAD.MOV.U32 R12, RZ, RZ, R16 ;  /* 0x000000ffff0c7224 */ /* 0x000fe200078e0010 */
[----:B------:R-:W-:Y:S01]  /*0e00*/  ISETP.NE.AND P2, PT, R9, RZ, PT ;  /* 0x000000ff0900720c */ /* 0x000fe20003f45270 */
[----:B------:R-:W-:-:S02]  /*0e10*/  IMAD.MOV.U32 R8, RZ, RZ, R10 ;  /* 0x000000ffff087224 */ /* 0x000fc400078e000a */
[----:B------:R-:W-:Y:S01]  /*0e20*/  IMAD.MOV.U32 R9, RZ, RZ, R11 ;  /* 0x000000ffff097224 */ /* 0x000fe200078e000b */
[----:B------:R-:W-:Y:S02]  /*0e30*/  ISETP.NE.AND P0, PT, R12, RZ, PT ;  /* 0x000000ff0c00720c */ /* 0x000fe40003f05270 */
[----:B------:R-:W-:Y:S02]  /*0e40*/  ISETP.NE.AND P1, PT, R8, RZ, P1 ;  /* 0x000000ff0800720c */ /* 0x000fe40000f25270 */
[----:B------:R-:W-:Y:S02]  /*0e50*/  ISETP.NE.AND P2, PT, R9, RZ, P2 ;  /* 0x000000ff0900720c */ /* 0x000fe40001745270 */
[C---:B------:R-:W-:Y:S02]  /*0e60*/  PRMT R8, R7.reuse, 0x9910, RZ ;  /* 0x0000991007087816 */ /* 0x040fe400000000ff */
[----:B------:R-:W-:Y:S02]  /*0e70*/  PRMT R9, R7, 0xbb32, RZ ;  /* 0x0000bb3207097816 */ /* 0x000fe400000000ff */
[----:B------:R-:W-:Y:S01]  /*0e80*/  ISETP.NE.AND P0, PT, R5, RZ, P0 ;  /* 0x000000ff0500720c */ /* 0x000fe20000705270 */
        /* <DEDUP_REMOVED lines=37> */
.L_x_37455:
        /* <DEDUP_REMOVED lines=10> */
.L_x_43725:


//--------------------- .text._ZN2at6native29vectorized_elementwise_kernelILi4ENS0_13BinaryFunctorIssbZZZNS0_23logical_and_kernel_cudaERNS_14TensorIteratorEENKUlvE0_clEvENKUlvE3_clEvEUlssE_EESt5arrayIPcLm3EEEEviT0_T1_ --------------------------
	.section	.text._ZN2at6native29vectorized_elementwise_kernelILi4ENS0_13BinaryFunctorIssbZZZNS0_23logical_and_kernel_cudaERNS_14TensorIteratorEENKUlvE0_clEvENKUlvE3_clEvEUlssE_EESt5arrayIPcLm3EEEEviT0_T1_,"ax",@progbits
	.align	128
        .global         _ZN2at6native29vectorized_elementwise_kernelILi4ENS0_13BinaryFunctorIssbZZZNS0_23logical_and_kernel_cudaERNS_14TensorIteratorEENKUlvE0_clEvENKUlvE3_clEvEUlssE_EESt5arrayIPcLm3EEEEviT0_T1_
        .type           _ZN2at6native29vectorized_elementwise_kernelILi4ENS0_13BinaryFunctorIssbZZZNS0_23logical_and_kernel_cudaERNS_14TensorIteratorEENKUlvE0_clEvENKUlvE3_clEvEUlssE_EESt5arrayIPcLm3EEEEviT0_T1_,@function
        .size           _ZN2at6native29vectorized_elementwise_kernelILi4ENS0_13BinaryFunctorIssbZZZNS0_23logical_and_kernel_cudaERNS_14TensorIteratorEENKUlvE0_clEvENKUlvE3_clEvEUlssE_EESt5arrayIPcLm3EEEEviT0_T1_,(.L_x_43726 - _ZN2at6native29vectorized_elementwise_kernelILi4ENS0_13BinaryFunctorIssbZZZNS0_23logical_and_kernel_cudaERNS_14TensorIteratorEENKUlvE0_clEvENKUlvE3_clEvEUlssE_EESt5arrayIPcLm3EEEEviT0_T1_)
        .other          _ZN2at6native29vectorized_elementwise_kernelILi4ENS0_13BinaryFunctorIssbZZZNS0_23logical_and_kernel_cudaERNS_14TensorIteratorEENKUlvE0_clEvENKUlvE3_clEvEUlssE_EESt5arrayIPcLm3EEEEviT0_T1_,@"STO_CUDA_ENTRY STV_DEFAULT"
_ZN2at6native29vectorized_elementwise_kernelILi4ENS0_13BinaryFunctorIssbZZZNS0_23logical_and_kernel_cudaERNS_14TensorIteratorEENKUlvE0_clEvENKUlvE3_clEvEUlssE_EESt5arrayIPcLm3EEEEviT0_T1_:
.text._ZN2at6native29vectorized_elementwise_kernelILi4ENS0_13BinaryFunctorIssbZZZNS0_23logical_and_kernel_cudaERNS_14TensorIteratorEENKUlvE0_clEvENKUlvE3_clEvEUlssE_EESt5arrayIPcLm3EEEEviT0_T1_:
        /* <DEDUP_REMOVED lines=139> */
.L_x_37459:
        /* <DEDUP_REMOVED lines=8> */
.L_x_37460:
        /* <DEDUP_REMOVED lines=8> */
.L_x_37461:
        /* <DEDUP_REMOVED lines=8> */
.L_x_37462:
        /* <DEDUP_REMOVED lines=9> */
.L_x_37463:
[----:B------:R-:W-:Y:S05]  /*0ac0*/  BSYNC.RELIABLE B1 ;  /* 0x0000000000017941 */ /* 0x000fea0003800100 */
.L_x_37458:
[----:B------:R-:W-:-:S13]  /*0ad0*/  ISETP.GE.U32.AND P0, PT, R2, R5, PT ;  /* 0x000000050200720c */ /* 0x000fda0003f06070 */
[----:B012---:R-:W0:Y:S01]  /*0ae0*/  @!P0 LDC.64 R8, c[0x0][0x388] ;  /* 0x0000e200ff088b82 */ /* 0x007e220000000a00 */
[----:B------:R-:W-:Y:S02]  /*0af0*/  @!P0 IMAD.IADD R7, R3, 0x1, R2 ;  /* 0x0000000103078824 */ /* 0x000fe400078e0202 */
[----:B------:R-:W-:-:S03]  /*0b00*/  @!P0 VIADD R2, R2, 0x80 ;  /* 0x0000008002028836 */ /* 0x000fc60000000000 */
[----:B0-----:R-:W-:-:S05]  /*0b10*/  @!P0 IADD3 R6, P1, PT, R7, R8, RZ ;  /* 0x0000000807068210 */ /* 0x001fca0007f3e0ff */
[----:B------:R-:W-:-:S05]  /*0b20*/  @!P0 IMAD.X R7, RZ, RZ, R9, P1 ;  /* 0x000000ffff078224 */ /* 0x000fca00008e0609 */
[----:B------:R3:W-:Y:S03]  /*0b30*/  @!P0 STG.E.U8 desc[UR4][R6.64], R4 ;  /* 0x0000000406008986 */ /* 0x0007e6000c101104 */
.L_x_37464:
[----:B------:R-:W-:Y:S05]  /*0b40*/  BSYNC.RECONVERGENT B0 ;  /* 0x0000000000007941 */ /* 0x000fea0003800200 */
.L_x_37457:
        /* <DEDUP_REMOVED lines=9> */
.L_x_37456:
        /* <DEDUP_REMOVED lines=12> */
[----:B---3--:R-:W-:Y:S02]  /*0ca0*/  PRMT R2, R14, 0x9910, RZ ;  /* 0x000099100e027816 */ /* 0x008fe400000000ff */
[----:B------:R-:W-:Y:S02]  /*0cb0*/  PRMT R17, R15, 0xbb32, RZ ;  /* 0x0000bb320f117816 */ /* 0x000fe400000000ff */
[----:B------:R-:W-:-:S03]  /*0cc0*/  ISETP.NE.AND P2, PT, R2, RZ, PT ;  /* 0x000000ff0200720c */ /* 0x000fc60003f45270 */
[----:B------:R-:W-:Y:S01]  /*0cd0*/  IMAD.MOV.U32 R2, RZ, RZ, R17 ;  /* 0x000000ffff027224 */ /* 0x000fe200078e0011 */
[----:B-----5:R-:W-:Y:S02]  /*0ce0*/  PRMT R10, R8, 0x9910, RZ ;  /* 0x00009910080a7816 */ /* 0x020fe400000000ff */
[----:B------:R-:W-:Y:S02]  /*0cf0*/  PRMT R14, R14, 0xbb32, RZ ;  /* 0x0000bb320e0e7816 */ /* 0x000fe400000000ff */
[----:B------:R-:W-:Y:S02]  /*0d00*/  PRMT R16, R15, 0x9910, RZ ;  /* 0x000099100f107816 */ /* 0x000fe400000000ff */
[----:B------:R-:W-:Y:S01]  /*0d10*/  ISETP.NE.AND P0, PT, R2, RZ, PT ;  /* 0x000000ff0200720c */ /* 0x000fe20003f05270 */
[----:B------:R-:W-:Y:S01]  /*0d20*/  IMAD.MOV.U32 R2, RZ, RZ, R10 ;  /* 0x000000ffff027224 */ /* 0x000fe200078e000a */
[----:B------:R-:W-:Y:S01]  /*0d30*/  PRMT R10, R9, 0xbb32, RZ ;  /* 0x0000bb32090a7816 */ /* 0x000fe200000000ff */
[----:B------:R-:W-:Y:S01]  /*0d40*/  IMAD.MOV.U32 R15, RZ, RZ, R16 ;  /* 0x000000ffff0f7224 */ /* 0x000fe200078e0010 */
[----:B------:R-:W-:-:S02]  /*0d50*/  ISETP.NE.AND P5, PT, R14, RZ, PT ;  /* 0x000000ff0e00720c */ /* 0x000fc40003fa5270 */
[----:B------:R-:W-:Y:S02]  /*0d60*/  PRMT R8, R8, 0xbb32, RZ ;  /* 0x0000bb3208087816 */ /* 0x000fe400000000ff */
[----:B------:R-:W-:Y:S02]  /*0d70*/  PRMT R11, R9, 0x9910, RZ ;  /* 0x00009910090b7816 */ /* 0x000fe400000000ff */
[----:B------:R-:W-:Y:S01]  /*0d80*/  ISETP.NE.AND P2, PT, R2, RZ, P2 ;  /* 0x000000ff0200720c */ /* 0x000fe20001745270 */
[----:B------:R-:W-:Y:S01]  /*0d90*/  IMAD.MOV.U32 R2, RZ, RZ, R10 ;  /* 0x000000ffff027224 */ /* 0x000fe200078e000a */
[----:B------:R-:W-:Y:S01]  /*0da0*/  ISETP.NE.AND P5, PT, R8, RZ, P5 ;  /* 0x000000ff0800720c */ /* 0x000fe20002fa5270 */
[----:B------:R-:W-:Y:S01]  /*0db0*/  IMAD.MOV.U32 R9, RZ, RZ, R11 ;  /* 0x000000ffff097224 */ /* 0x000fe200078e000b */
[----:B----4-:R-:W-:Y:S02]  /*0dc0*/  PRMT R8, R6, 0x9910, RZ ;  /* 0x0000991006087816 */ /* 0x010fe400000000ff */
[----:B------:R-:W-:-:S02]  /*0dd0*/  ISETP.NE.AND P1, PT, R15, RZ, PT ;  /* 0x000000ff0f00720c */ /* 0x000fc40003f25270 */
[----:B------:R-:W-:Y:S01]  /*0de0*/  ISETP.NE.AND P0, PT, R2, RZ, P0 ;  /* 0x000000ff0200720c */ /* 0x000fe20000705270 */
[----:B------:R-:W-:Y:S01]  /*0df0*/  IMAD.MOV.U32 R2, RZ, RZ, R8 ;  /* 0x000000ffff027224 */ /* 0x000fe200078e0008 */
[----:B------:R-:W-:Y:S02]  /*0e00*/  ISETP.NE.AND P1, PT, R9, RZ, P1 ;  /* 0x000000ff0900720c */ /* 0x000fe40000f25270 */
[----:B------:R-:W-:Y:S02]  /*0e10*/  PRMT R9, R7, 0x9910, RZ ;  /* 0x0000991007097816 */ /* 0x000fe400000000ff */
[----:B------:R-:W-:Y:S02]  /*0e20*/  ISETP.NE.AND P6, PT, R2, RZ, PT ;  /* 0x000000ff0200720c */ /* 0x000fe40003fc5270 */
[----:B------:R-:W-:Y:S01]  /*0e30*/  PRMT R6, R6, 0xbb32, RZ ;  /* 0x0000bb3206067816 */ /* 0x000fe200000000ff */
[----:B------:R-:W-:Y:S01]  /*0e40*/  IMAD.MOV.U32 R2, RZ, RZ, R9 ;  /* 0x000000ffff027224 */ /* 0x000fe200078e0009 */
[----:B--2---:R-:W-:-:S02]  /*0e50*/  PRMT R8, R4, 0x9910, RZ ;  /* 0x0000991004087816 */ /* 0x004fc400000000ff */
[----:B------:R-:W-:Y:S02]  /*0e60*/  PRMT R7, R7, 0xbb32, RZ ;  /* 0x0000bb3207077816 */ /* 0x000fe400000000ff */
[----:B------:R-:W-:Y:S02]  /*0e70*/  PRMT R4, R4, 0xbb32, RZ ;  /* 0x0000bb3204047816 */ /* 0x000fe400000000ff */
[----:B------:R-:W-:Y:S02]  /*0e80*/  ISETP.NE.AND P3, PT, R6, RZ, PT ;  /* 0x000000ff0600720c */ /* 0x000fe40003f65270 */
[----:B------:R-:W-:Y:S01]  /*0e90*/  ISETP.NE.AND P4, PT, R2, RZ, PT ;  /* 0x000000ff0200720c */ /* 0x000fe20003f85270 */
[----:B------:R-:W-:Y:S01]  /*0ea0*/  IMAD.MOV.U32 R2, RZ, RZ, R8 ;  /* 0x000000ffff027224 */ /* 0x000fe200078e0008 */
[----:B------:R-:W-:Y:S02]  /*0eb0*/  SEL R6, RZ, 0x1, !P5 ;  /* 0x00000001ff067807 */ /* 0x000fe40006800000 */
[----:B------:R-:W-:-:S02]  /*0ec0*/  ISETP.NE.AND P5, PT, R7, RZ, PT ;  /* 0x000000ff0700720c */ /* 0x000fc40003fa5270 */
[C---:B------:R-:W-:Y:S02]  /*0ed0*/  PRMT R7, R5.reuse, 0x9910, RZ ;  /* 0x0000991005077816 */ /* 0x040fe400000000ff */
[----:B------:R-:W-:Y:S01]  /*0ee0*/  PRMT R8, R5, 0xbb32, RZ ;  /* 0x0000bb3205087816 */ /* 0x000fe200000000ff */
[----:B------:R-:W-:Y:S01]  /*0ef0*/  IMAD.MOV.U32 R5, RZ, RZ, R4 ;  /* 0x000000ffff057224 */ /* 0x000fe200078e0004 */
[----:B------:R-:W-:Y:S02]  /*0f00*/  ISETP.NE.AND P6, PT, R2, RZ, P6 ;  /* 0x000000ff0200720c */ /* 0x000fe400037c5270 */
[----:B------:R-:W-:Y:S02]  /*0f10*/  ISETP.NE.AND P4, PT, R7, RZ, P4 ;  /* 0x000000ff0700720c */ /* 0x000fe40002785270 */
[----:B------:R-:W-:Y:S02]  /*0f20*/  ISETP.NE.AND P3, PT, R5, RZ, P3 ;  /* 0x000000ff0500720c */ /* 0x000fe40001f65270 */
[----:B------:R-:W-:-:S02]  /*0f30*/  ISETP.NE.AND P5, PT, R8, RZ, P5 ;  /* 0x000000ff0800720c */ /* 0x000fc40002fa5270 */
[----:B------:R-:W-:Y:S02]  /*0f40*/  SEL R4, RZ, 0x1, !P0 ;  /* 0x00000001ff047807 */ /* 0x000fe40004000000 */
[----:B------:R-:W-:Y:S02]  /*0f50*/  IADD3 R2, P0, PT, R3, UR6, RZ ;  /* 0x0000000603027c10 */ /* 0x000fe4000ff1e0ff */
[----:B------:R-:W-:Y:S02]  /*0f60*/  SEL R5, RZ, 0x1, !P1 ;  /* 0x00000001ff057807 */ /* 0x000fe40004800000 */
[----:B------:R-:W-:Y:S02]  /*0f70*/  SEL R7, RZ, 0x1, !P2 ;  /* 0x00000001ff077807 */ /* 0x000fe40005000000 */
[----:B------:R-:W-:Y:S02]  /*0f80*/  SEL R10, RZ, 0x1, !P3 ;  /* 0x00000001ff0a7807 */ /* 0x000fe40005800000 */
[----:B------:R-:W-:-:S02]  /*0f90*/  SEL R8, RZ, 0x1, !P5 ;  /* 0x00000001ff087807 */ /* 0x000fc40006800000 */
[----:B------:R-:W-:Y:S02]  /*0fa0*/  SEL R9, RZ, 0x1, !P4 ;  /* 0x00000001ff097807 */ /* 0x000fe40006000000 */
        /* <DEDUP_REMOVED lines=12> */
.L_x_37465:
        /* <DEDUP_REMOVED lines=9> */
.L_x_43726:


//--------------------- .text._ZN2at6native29vectorized_elementwise_kernelILi8ENS0_13BinaryFunctorIssbZZZNS0_23logical_and_kernel_cudaERNS_14TensorIteratorEENKUlvE0_clEvENKUlvE3_clEvEUlssE_EESt5arrayIPcLm3EEEEviT0_T1_ --------------------------
	.section	.text._ZN2at6native29vectorized_elementwise_kernelILi8ENS0_13BinaryFunctorIssbZZZNS0_23logical_and_kernel_cudaERNS_14TensorIteratorEENKUlvE0_clEvENKUlvE3_clEvEUlssE_EESt5arrayIPcLm3EEEEviT0_T1_,"ax",@progbits
	.align	128
        .global         _ZN2at6native29vectorized_elementwise_kernelILi8ENS0_13BinaryFunctorIssbZZZNS0_23logical_and_kernel_cudaERNS_14TensorIteratorEENKUlvE0_clEvENKUlvE3_clEvEUlssE_EESt5arrayIPcLm3EEEEviT0_T1_
        .type           _ZN2at6native29vectorized_elementwise_kernelILi8ENS0_13BinaryFunctorIssbZZZNS0_23logical_and_kernel_cudaERNS_14TensorIteratorEENKUlvE0_clEvENKUlvE3_clEvEUlssE_EESt5arrayIPcLm3EEEEviT0_T1_,@function
        .size           _ZN2at6native29vectorized_elementwise_kernelILi8ENS0_13BinaryFunctorIssbZZZNS0_23logical_and_kernel_cudaERNS_14TensorIteratorEENKUlvE0_clEvENKUlvE3_clEvEUlssE_EESt5arrayIPcLm3EEEEviT0_T1_,(.L_x_43727 - _ZN2at6native29vectorized_elementwise_kernelILi8ENS0_13BinaryFunctorIssbZZZNS0_23logical_and_kernel_cudaERNS_14TensorIteratorEENKUlvE0_clEvENKUlvE3_clEvEUlssE_EESt5arrayIPcLm3EEEEviT0_T1_)
        .other          _ZN2at6native29vectorized_elementwise_kernelILi8ENS0_13BinaryFunctorIssbZZZNS0_23logical_and_kernel_cudaERNS_14TensorIteratorEENKUlvE0_clEvENKUlvE3_clEvEUlssE_EESt5arrayIPcLm3EEEEviT0_T1_,@"STO_CUDA_ENTRY STV_DEFAULT"
_ZN2at6native29vectorized_elementwise_kernelILi8ENS0_13BinaryFunctorIssbZZZNS0_23logical_and_kernel_cudaERNS_14TensorIteratorEENKUlvE0_clEvENKUlvE3_clEvEUlssE_EESt5arrayIPcLm3EEEEviT0_T1_:
.text._ZN2at6native29vectorized_elementwise_kernelILi8ENS0_13BinaryFunctorIssbZZZNS0_23logical_and_kernel_cudaERNS_14TensorIteratorEENKUlvE0_clEvENKUlvE3_clEvEUlssE_EESt5arrayIPcLm3EEEEviT0_T1_:
        /* <DEDUP_REMOVED lines=139> */
.L_x_37469:
        /* <DEDUP_REMOVED lines=8> */
.L_x_37470:
        /* <DEDUP_REMOVED lines=8> */
.L_x_37471:
        /* <DEDUP_REMOVED lines=8> */
.L_x_37472:
        /* <DEDUP_REMOVED lines=9> */
.L_x_37473:
[----:B------:R-:W-:Y:S05]  /*0ac0*/  BSYNC.RELIABLE B1 ;  /* 0x0000000000017941 */ /* 0x000fea0003800100 */
.L_x_37468:
[----:B------:R-:W-:-:S13]  /*0ad0*/  ISETP.GE.U32.AND P0, PT, R2, R5, PT ;  /* 0x000000050200720c */ /* 0x000fda0003f06070 */
[----:B012---:R-:W0:Y:S01]  /*0ae0*/  @!P0 LDC.64 R8, c[0x0][0x388] ;  /* 0x0000e200ff088b82 */ /* 0x007e220000000a00 */
[----:B------:R-:W-:Y:S02]  /*0af0*/  @!P0 IMAD.IADD R7, R3, 0x1, R2 ;  /* 0x0000000103078824 */ /* 0x000fe400078e0202 */
[----:B------:R-:W-:-:S03]  /*0b00*/  @!P0 VIADD R2, R2, 0x80 ;  /* 0x0000008002028836 */ /* 0x000fc60000000000 */
[----:B0-----:R-:W-:-:S05]  /*0b10*/  @!P0 IADD3 R6, P1, PT, R7, R8, RZ ;  /* 0x0000000807068210 */ /* 0x001fca0007f3e0ff */
[----:B------:R-:W-:-:S05]  /*0b20*/  @!P0 IMAD.X R7, RZ, RZ, R9, P1 ;  /* 0x000000ffff078224 */ /* 0x000fca00008e0609 */
[----:B------:R3:W-:Y:S03]  /*0b30*/  @!P0 STG.E.U8 desc[UR4][R6.64], R4 ;  /* 0x0000000406008986 */ /* 0x0007e6000c101104 */
.L_x_37474:
[----:B------:R-:W-:Y:S05]  /*0b40*/  BSYNC.RECONVERGENT B0 ;  /* 0x0000000000007941 */ /* 0x000fea0003800200 */
.L_x_37467:
        /* <DEDUP_REMOVED lines=9> */
.L_x_37466:
        /* <DEDUP_REMOVED lines=10> */
[C---:B---3--:R-:W-:Y:S02]  /*0c80*/  PRMT R12, R6.reuse, 0xbb32, RZ ;  /* 0x0000bb32060c7816 */ /* 0x048fe400000000ff */
[----:B------:R-:W-:Y:S02]  /*0c90*/  PRMT R2, R6, 0x9910, RZ ;  /* 0x0000991006027816 */ /* 0x000fe400000000ff */
[C---:B------:R-:W-:Y:S02]  /*0ca0*/  PRMT R14, R7.reuse, 0x9910, RZ ;  /* 0x00009910070e7816 */ /* 0x040fe400000000ff */
[----:B------:R-:W-:Y:S02]  /*0cb0*/  PRMT R15, R7, 0xbb32, RZ ;  /* 0x0000bb32070f7816 */ /* 0x000fe400000000ff */
[C---:B------:R-:W-:Y:S02]  /*0cc0*/  PRMT R6, R4.reuse, 0x9910, RZ ;  /* 0x0000991004067816 */ /* 0x040fe400000000ff */
[----:B------:R-:W-:Y:S01]  /*0cd0*/  PRMT R7, R4, 0xbb32, RZ ;  /* 0x0000bb3204077816 */ /* 0x000fe200000000ff */
[----:B------:R-:W-:Y:S01]  /*0ce0*/  IMAD.MOV.U32 R4, RZ, RZ, R12 ;  /* 0x000000ffff047224 */ /* 0x000fe200078e000c */
[----:B------:R-:W-:-:S02]  /*0cf0*/  PRMT R12, R5, 0x9910, RZ ;  /* 0x00009910050c7816 */ /* 0x000fc400000000ff */
[----:B------:R-:W-:Y:S01]  /*0d00*/  PRMT R13, R5, 0xbb32, RZ ;  /* 0x0000bb32050d7816 */ /* 0x000fe200000000ff */
[----:B------:R-:W-:Y:S01]  /*0d10*/  IMAD.MOV.U32 R5, RZ, RZ, R15 ;  /* 0x000000ffff057224 */ /* 0x000fe200078e000f */
[----:B------:R-:W-:Y:S01]  /*0d20*/  ISETP.NE.AND P0, PT, R4, RZ, PT ;  /* 0x000000ff0400720c */ /* 0x000fe20003f05270 */
[----:B------:R-:W-:Y:S01]  /*0d30*/  IMAD.MOV.U32 R4, RZ, RZ, R14 ;  /* 0x000000ffff047224 */ /* 0x000fe200078e000e */
[----:B----4-:R-:W-:Y:S02]  /*0d40*/  PRMT R14, R10, 0xbb32, RZ ;  /* 0x0000bb320a0e7816 */ /* 0x010fe400000000ff */
[----:B------:R-:W-:Y:S01]  /*0d50*/  ISETP.NE.AND P3, PT, R2, RZ, PT ;  /* 0x000000ff0200720c */ /* 0x000fe20003f65270 */
[----:B------:R-:W-:Y:S01]  /*0d60*/  IMAD.MOV.U32 R2, RZ, RZ, R6 ;  /* 0x000000ffff027224 */ /* 0x000fe200078e0006 */
[----:B------:R-:W-:Y:S01]  /*0d70*/  ISETP.NE.AND P5, PT, R5, RZ, PT ;  /* 0x000000ff0500720c */ /* 0x000fe20003fa5270 */
[----:B------:R-:W-:Y:S01]  /*0d80*/  IMAD.MOV.U32 R5, RZ, RZ, R14 ;  /* 0x000000ffff057224 */ /* 0x000fe200078e000e */
[----:B------:R-:W-:Y:S01]  /*0d90*/  ISETP.NE.AND P4, PT, R4, RZ, PT ;  /* 0x000000ff0400720c */ /* 0x000fe20003f85270 */
[----:B------:R-:W-:Y:S01]  /*0da0*/  IMAD.MOV.U32 R4, RZ, RZ, R12 ;  /* 0x000000ffff047224 */ /* 0x000fe200078e000c */
[----:B------:R-:W-:Y:S01]  /*0db0*/  ISETP.NE.AND P6, PT, R2, RZ, PT ;  /* 0x000000ff0200720c */ /* 0x000fe20003fc5270 */
[----:B------:R-:W-:Y:S01]  /*0dc0*/  IMAD.MOV.U32 R2, RZ, RZ, R7 ;  /* 0x000000ffff027224 */ /* 0x000fe200078e0007 */
[----:B------:R-:W-:Y:S01]  /*0dd0*/  ISETP.NE.AND P0, PT, R5, RZ, P0 ;  /* 0x000000ff0500720c */ /* 0x000fe20000705270 */
[----:B------:R-:W-:Y:S01]  /*0de0*/  IMAD.MOV.U32 R5, RZ, RZ, R13 ;  /* 0x000000ffff057224 */ /* 0x000fe200078e000d */
[----:B------:R-:W-:-:S02]  /*0df0*/  ISETP.NE.AND P2, PT, R4, RZ, PT ;  /* 0x000000ff0400720c */ /* 0x000fc40003f45270 */
[----:B------:R-:W-:Y:S02]  /*0e00*/  SEL R4, RZ, 0x1, !P0 ;  /* 0x00000001ff047807 */ /* 0x000fe40004000000 */
[----:B------:R-:W-:Y:S02]  /*0e10*/  ISETP.NE.AND P1, PT, R2, RZ, PT ;  /* 0x000000ff0200720c */ /* 0x000fe40003f25270 */
[----:B------:R-:W-:Y:S02]  /*0e20*/  ISETP.NE.AND P0, PT, R5, RZ, PT ;  /* 0x000000ff0500720c */ /* 0x000fe40003f05270 */
[----:B------:R-:W-:Y:S02]  /*0e30*/  PRMT R5, R10, 0x9910, RZ ;  /* 0x000099100a057816 */ /* 0x000fe400000000ff */
[----:B------:R-:W-:Y:S02]  /*0e40*/  PRMT R2, R8, 0x9910, RZ ;  /* 0x0000991008027816 */ /* 0x000fe400000000ff */
[----:B------:R-:W-:-:S02]  /*0e50*/  PRMT R6, R11, 0x9910, RZ ;  /* 0x000099100b067816 */ /* 0x000fc400000000ff */
[----:B------:R-:W-:Y:S02]  /*0e60*/  PRMT R8, R8, 0xbb32, RZ ;  /* 0x0000bb3208087816 */ /* 0x000fe400000000ff */
[----:B------:R-:W-:Y:S02]  /*0e70*/  PRMT R10, R9, 0x9910, RZ ;  /* 0x00009910090a7816 */ /* 0x000fe400000000ff */
        /* <DEDUP_REMOVED lines=8> */
[----:B------:R-:W-:-:S02]  /*0f00*/  ISETP.NE.AND P6, PT, R2, RZ, P6 ;  /* 0x000000ff0200720c */ /* 0x000fc400037c5270 */
[----:B------:R-:W-:Y:S02]  /*0f10*/  ISETP.NE.AND P1, PT, R6, RZ, P1 ;  /* 0x000000ff0600720c */ /* 0x000fe40000f25270 */
[----:B------:R-:W-:Y:S02]  /*0f20*/  ISETP.NE.AND P2, PT, R7, RZ, P2 ;  /* 0x000000ff0700720c */ /* 0x000fe40001745270 */
[----:B------:R-:W-:Y:S02]  /*0f30*/  ISETP.NE.AND P0, PT, R8, RZ, P0 ;  /* 0x000000ff0800720c */ /* 0x000fe40000705270 */
        /* <DEDUP_REMOVED lines=18> */
.L_x_37475:
        /* <DEDUP_REMOVED lines=10> */
.L_x_43727:


//--------------------- .text._ZN2at6native18elementwise_kernelILi128ELi4EZNS0_15gpu_kernel_implINS0_13AUnaryFunctorIllbZZZNS0_23logical_and_kernel_cudaERNS_14TensorIteratorEENKUlvE0_clEvENKUlvE2_clEvEUlllE_EEEEvRNS_18TensorIteratorBaseERKT_EUliE_EEviT1_ --------------------------
	.section	.text._ZN2at6native18elementwise_kernelILi128ELi4EZNS0_15gpu_kernel_implINS0_13AUnaryFunctorIllbZZZNS0_23logical_and_kernel_cudaERNS_14TensorIteratorEENKUlvE0_clEvENKUlvE2_clEvEUlllE_EEEEvRNS_18TensorIteratorBaseERKT_EUliE_EEviT1_,"ax",@progbits
	.align	128
        .global         _ZN2at6native18elementwise_kernelILi128ELi4EZNS0_15gpu_kernel_implINS0_13AUnaryFunctorIllbZZZNS0_23logical_and_kernel_cudaERNS_14TensorIteratorEENKUlvE0_clEvENKUlvE2_clEvEUlllE_EEEEvRNS_18TensorIteratorBaseERKT_EUliE_EEviT1_
        .type           _ZN2at6native18elementwise_kernelILi128ELi4EZNS0_15gpu_kernel_implINS0_13AUnaryFunctorIllbZZZNS0_23logical_and_kernel_cudaERNS_14TensorIteratorEENKUlvE0_clEvENKUlvE2_clEvEUlllE_EEEEvRNS_18TensorIteratorBaseERKT_EUliE_EEviT1_,@function
        .size           _ZN2at6native18elementwise_kernelILi128ELi4EZNS0_15gpu_kernel_implINS0_13AUnaryFunctorIllbZZZNS0_23logical_and_kernel_cudaERNS_14TensorIteratorEENKUlvE0_clEvENKUlvE2_clEvEUlllE_EEEEvRNS_18TensorIteratorBaseERKT_EUliE_EEviT1_,(.L_x_43728 - _ZN2at6native18elementwise_kernelILi128ELi4EZNS0_15gpu_kernel_implINS0_13AUnaryFunctorIllbZZZNS0_23logical_and_kernel_cudaERNS_14TensorIteratorEENKUlvE0_clEvENKUlvE2_clEvEUlllE_EEEEvRNS_18TensorIteratorBaseERKT_EUliE_EEviT1_)
        .other          _ZN2at6native18elementwise_kernelILi128ELi4EZNS0_15gpu_kernel_implINS0_13AUnaryFunctorIllbZZZNS0_23logical_and_kernel_cudaERNS_14TensorIteratorEENKUlvE0_clEvENKUlvE2_clEvEUlllE_EEEEvRNS_18TensorIteratorBaseERKT_EUliE_EEviT1_,@"STO_CUDA_ENTRY STV_DEFAULT"
_ZN2at6native18elementwise_kernelILi128ELi4EZNS0_15gpu_kernel_implINS0_13AUnaryFunctorIllbZZZNS0_23logical_and_kernel_cudaERNS_14TensorIteratorEENKUlvE0_clEvENKUlvE2_clEvEUlllE_EEEEvRNS_18TensorIteratorBaseERKT_EUliE_EEviT1_:
.text._ZN2at6native18elementwise_kernelILi128ELi4EZNS0_15gpu_kernel_implINS0_13AUnaryFunctorIllbZZZNS0_23logical_and_kernel_cudaERNS_14TensorIteratorEENKUlvE0_clEvENKUlvE2_clEvEUlllE_EEEEvRNS_18TensorIteratorBaseERKT_EUliE_EEviT1_:
        /* <DEDUP_REMOVED lines=319> */
.L_x_37478:
        /* <DEDUP_REMOVED lines=17> */
.L_x_37482:
[----:B------:R0:W5:Y:S01]  /*1500*/  LDG.E.U8 R2, desc[UR36][R4.64] ;  /* 0x0000002404027981 */ /* 0x000162000c1e1100 */
[----:B------:R-:W-:Y:S01]  /*1510*/  MOV R3, RZ ;  /* 0x000000ff00037202 */ /* 0x000fe20000000f00 */
[----:B------:R-:W-:Y:S06]  /*1520*/  BRA `(.L_x_37484) ;  /* 0x0000000c00407947 */ /* 0x000fec0003800000 */
.L_x_37481:
        /* <DEDUP_REMOVED lines=8> */
.L_x_37486:
[----:B------:R-:W2:Y:S02]  /*15b0*/  LDG.E R2, desc[UR36][R4.64] ;  /* 0x0000002404027981 */ /* 0x000ea4000c1e1900 */
[----:B--2---:R-:W-:Y:S01]  /*15c0*/  SHF.R.S32.HI R3, RZ, 0x1f, R2 ;  /* 0x0000001fff037819 */ /* 0x004fe20000011402 */
[----:B------:R-:W-:Y:S06]  /*15d0*/  BRA `(.L_x_37484) ;  /* 0x0000000c00147947 */ /* 0x000fec0003800000 */
.L_x_37485:
[----:B------:R-:W2:Y:S02]  /*15e0*/  LDG.E.S16 R2, desc[UR36][R4.64] ;  /* 0x0000002404027981 */ /* 0x000ea4000c1e1700 */
[----:B--2---:R-:W-:Y:S01]  /*15f0*/  SHF.R.S32.HI R3, RZ, 0x1f, R2 ;  /* 0x0000001fff037819 */ /* 0x004fe20000011402 */
[----:B------:R-:W-:Y:S06]  /*1600*/  BRA `(.L_x_37484) ;  /* 0x0000000c00087947 */ /* 0x000fec0003800000 */
.L_x_37480:
        /* <DEDUP_REMOVED lines=9> */
.L_x_37488:
[----:B------:R-:W2:Y:S02]  /*16a0*/  LDG.E.U16 R4, desc[UR36][R4.64] ;  /* 0x0000002404047981 */ /* 0x000ea4000c1e1500 */
[----:B--2---:R-:W-:-:S06]  /*16b0*/  HADD2.F32 R2, -RZ, R4.H0_H0 ;  /* 0x20000004ff027230 */ /* 0x004fcc0000004100 */
[----:B------:R-:W0:Y:S01]  /*16c0*/  F2I.S64.TRUNC R2, R2 ;  /* 0x0000000200027311 */ /* 0x000e22000020d900 */
[----:B------:R-:W-:Y:S05]  /*16d0*/  BRA `(.L_x_37484) ;  /* 0x0000000800d47947 */ /* 0x000fea0003800000 */
.L_x_37487:
        /* <DEDUP_REMOVED lines=9> */
.L_x_37490:
[----:B------:R-:W2:Y:S02]  /*1770*/  LDG.E.U16 R4, desc[UR36][R4.64] ;  /* 0x0000002404047981 */ /* 0x000ea4000c1e1500 */
[----:B--2---:R-:W-:-:S06]  /*1780*/  HADD2.F32 R2, -RZ, R4.H0_H0 ;  /* 0x20000004ff027230 */ /* 0x004fcc0000004100 */
[----:B------:R-:W0:Y:S01]  /*1790*/  F2I.S64.TRUNC R2, R2 ;  /* 0x0000000200027311 */ /* 0x000e22000020d900 */
[----:B------:R-:W-:Y:S05]  /*17a0*/  BRA `(.L_x_37484) ;  /* 0x0000000800a07947 */ /* 0x000fea0003800000 */
.L_x_37489:
[----:B------:R-:W2:Y:S02]  /*17b0*/  LDG.E.64 R2, desc[UR36][R4.64] ;  /* 0x0000002404027981 */ /* 0x000ea4000c1e1b00 */
[----:B--2---:R-:W0:Y:S01]  /*17c0*/  F2I.S64.F64.TRUNC R2, R2 ;  /* 0x0000000200027311 */ /* 0x004e22000030d900 */
[----:B------:R-:W-:Y:S05]  /*17d0*/  BRA `(.L_x_37484) ;  /* 0x0000000800947947 */ /* 0x000fea0003800000 */
.L_x_37479:
        /* <DEDUP_REMOVED lines=13> */
.L_x_37493:
[----:B------:R-:W2:Y:S02]  /*18b0*/  LDG.E.64 R2, desc[UR36][R4.64] ;  /* 0x0000002404027981 */ /* 0x000ea4000c1e1b00 */
[----:B--2---:R-:W0:Y:S01]  /*18c0*/  F2I.S64.F64.TRUNC R2, R2 ;  /* 0x0000000200027311 */ /* 0x004e22000030d900 */
[----:B------:R-:W-:Y:S05]  /*18d0*/  BRA `(.L_x_37484) ;  /* 0x0000000800547947 */ /* 0x000fea0003800000 */
.L_x_37492:
        /* <DEDUP_REMOVED lines=26> */
.L_x_37495:
        /* <DEDUP_REMOVED lines=13> */
.L_x_37494:
[----:B------:R-:W2:Y:S02]  /*1b50*/  LDG.E.U16 R2, desc[UR36][R4.64] ;  /* 0x0000002404027981 */ /* 0x000ea4000c1e1500 */
[----:B--2---:R-:W-:-:S06]  /*1b60*/  IMAD.U32 R2, R2, 0x10000, RZ ;  /* 0x0001000002027824 */ /* 0x004fcc00078e00ff */
[----:B------:R-:W0:Y:S01]  /*1b70*/  F2I.S64.TRUNC R2, R2 ;  /* 0x0000000200027311 */ /* 0x000e22000020d900 */
[----:B------:R-:W-:Y:S05]  /*1b80*/  BRA `(.L_x_37484) ;  /* 0x0000000400a87947 */ /* 0x000fea0003800000 */
.L_x_37491:
        /* <DEDUP_REMOVED lines=11> */
.L_x_37498:
        /* <DEDUP_REMOVED lines=21> */
.L_x_37502:
[----:B------:R-:W-:Y:S05]  /*1d90*/  BSYNC.RECONVERGENT B1 ;  /* 0x0000000000017941 */ /* 0x000fea0003800200 */
.L_x_37501:
[----:B------:R-:W-:Y:S01]  /*1da0*/  IMAD.SHL.U32 R0, R0, 0x100000, RZ ;  /* 0x0010000000007824 */ /* 0x000fe200078e00ff */
[----:B------:R-:W-:-:S04]  /*1db0*/  LEA R2, R2, 0x3b800000, 0x17 ;  /* 0x3b80000002027811 */ /* 0x000fc800078eb8ff */
[----:B------:R-:W-:-:S07]  /*1dc0*/  LOP3.LUT R2, R2, R0, R7, 0xfe, !PT ;  /* 0x0000000002027212 */ /* 0x000fce00078efe07 */
.L_x_37500:
[----:B------:R-:W-:Y:S05]  /*1dd0*/  BSYNC.RECONVERGENT B0 ;  /* 0x0000000000007941 */ /* 0x000fea0003800200 */
.L_x_37499:
[----:B------:R-:W1:Y:S01]  /*1de0*/  F2I.S64.TRUNC R2, R2 ;  /* 0x0000000200027311 */ /* 0x000e62000020d900 */
[----:B------:R-:W-:Y:S05]  /*1df0*/  BRA `(.L_x_37484) ;  /* 0x00000004000c7947 */ /* 0x000fea0003800000 */
.L_x_37497:
        /* <DEDUP_REMOVED lines=21> */
.L_x_37506:
[----:B------:R-:W-:Y:S05]  /*1f50*/  BSYNC.RECONVERGENT B1 ;  /* 0x0000000000017941 */ /* 0x000fea0003800200 */
.L_x_37505:
[----:B------:R-:W-:Y:S01]  /*1f60*/  IMAD.SHL.U32 R0, R0, 0x200000, RZ ;  /* 0x0020000000007824 */ /* 0x000fe200078e00ff */
[----:B------:R-:W-:-:S04]  /*1f70*/  LEA R2, R2, 0x37800000, 0x17 ;  /* 0x3780000002027811 */ /* 0x000fc800078eb8ff */
[----:B------:R-:W-:-:S07]  /*1f80*/  LOP3.LUT R2, R2, R0, R7, 0xfe, !PT ;  /* 0x0000000002027212 */ /* 0x000fce00078efe07 */
.L_x_37504:
[----:B------:R-:W-:Y:S05]  /*1f90*/  BSYNC.RECONVERGENT B0 ;  /* 0x0000000000007941 */ /* 0x000fea0003800200 */
.L_x_37503:
[----:B------:R-:W2:Y:S01]  /*1fa0*/  F2I.S64.TRUNC R2, R2 ;  /* 0x0000000200027311 */ /* 0x000ea2000020d900 */
[----:B------:R-:W-:Y:S05]  /*1fb0*/  BRA `(.L_x_37484) ;  /* 0x00000000009c7947 */ /* 0x000fea0003800000 */
.L_x_37496:
[----:B------:R-:W-:-:S09]  /*1fc0*/  UISETP.NE.AND UP0, UPT, UR4, 0x1c, UPT ;  /* 0x0000001c0400788c */ /* 0x000fd2000bf05270 */
[----:B------:R-:W-:Y:S05]  /*1fd0*/  BRA.U !UP0, `(.L_x_37507) ;  /* 0x00000001088c7547 */ /* 0x000fea000b800000 */
[----:B------:R-:W-:-:S09]  /*1fe0*/  UISETP.NE.AND UP0, UPT, UR4, 0x1d, UPT ;  /* 0x0000001d0400788c */ /* 0x000fd2000bf05270 */
[----:B------:R-:W-:Y:S05]  /*1ff0*/  BRA.U !UP0, `(.L_x_37508) ;  /* 0x00000001087c7547 */ /* 0x000fea000b800000 */
[----:B------:R-:W-:-:S09]  /*2000*/  UISETP.NE.AND UP0, UPT, UR4, 0x2c, UPT ;  /* 0x0000002c0400788c */ /* 0x000fd2000bf05270 */
[----:B------:R-:W-:Y:S05]  /*2010*/  BRA.U !UP0, `(.L_x_37509) ;  /* 0x0000000108487547 */ /* 0x000fea000b800000 */
.L_x_37483:
        /* <DEDUP_REMOVED lines=16> */
.L_x_37510:
[----:B------:R-:W-:Y:S01]  /*2120*/  CS2R R2, SRZ ;  /* 0x0000000000027805 */ /* 0x000fe2000001ff00 */
[----:B------:R-:W-:Y:S06]  /*2130*/  BRA `(.L_x_37484) ;  /* 0x00000000003c7947 */ /* 0x000fec0003800000 */
.L_x_37509:
        /* <DEDUP_REMOVED lines=8> */
.L_x_37512:
[----:B------:R-:W-:Y:S05]  /*21c0*/  BSYNC.RECONVERGENT B0 ;  /* 0x0000000000007941 */ /* 0x000fea0003800200 */
.L_x_37511:
[----:B------:R-:W4:Y:S01]  /*21d0*/  F2I.S64.TRUNC R2, R2 ;  /* 0x0000000200027311 */ /* 0x000f22000020d900 */
[----:B------:R-:W-:Y:S05]  /*21e0*/  BRA `(.L_x_37484) ;  /* 0x0000000000107947 */ /* 0x000fea0003800000 */
.L_x_37508:
[----:B------:R0:W5:Y:S01]  /*21f0*/  LDG.E.64 R2, desc[UR36][R4.64] ;  /* 0x0000002404027981 */ /* 0x000162000c1e1b00 */
[----:B------:R-:W-:Y:S05]  /*2200*/  BRA `(.L_x_37484) ;  /* 0x0000000000087947 */ /* 0x000fea0003800000 */
.L_x_37507:
[----:B------:R3:W5:Y:S01]  /*2210*/  LDG.E R2, desc[UR36][R4.64] ;  /* 0x0000002404027981 */ /* 0x000762000c1e1900 */
[----:B------:R-:W-:-:S07]  /*2220*/  IMAD.MOV.U32 R3, RZ, RZ, RZ ;  /* 0x000000ffff037224 */ /* 0x000fce00078e00ff */
.L_x_37484:
[----:B------:R-:W3:Y:S01]  /*2230*/  LDCU.64 UR8, c[0x0][0x598] ;  /* 0x0000b300ff0877ac */ /* 0x000ee20008000a00 */
[----:B012-45:R-:W-:Y:S01]  /*2240*/  ISETP.NE.U32.AND P0, PT, R2, RZ, PT ;  /* 0x000000ff0200720c */ /* 0x037fe20003f05070 */
[----:B------:R-:W-:Y:S01]  /*2250*/  BSSY.RECONVERGENT B6, `(.L_x_37513) ;  /* 0x00000d7000067945 */ /* 0x000fe20003800200 */
[----:B------:R-:W0:Y:S02]  /*2260*/  LDCU.64 UR6, c[0x0][0x580] ;  /* 0x0000b000ff0677ac */ /* 0x000e240008000a00 */
[----:B------:R-:W-:Y:S01]  /*2270*/  ISETP.NE.AND.EX P0, PT, R3, RZ, PT, P0 ;  /* 0x000000ff0300720c */ /* 0x000fe20003f05300 */
[----:B------:R-:W-:-:S04]  /*2280*/  UPRMT UR4, UR41, 0x9910, URZ ;  /* 0x0000991029047896 */ /* 0x000fc800080000ff */
[----:B------:R-:W-:Y:S01]  /*2290*/  UISETP.GT.AND UP0, UPT, UR4, 0x9, UPT ;  /* 0x000000090400788c */ /* 0x000fe2000bf04270 */
[----:B---3--:R-:W-:Y:S02]  /*22a0*/  ISETP.NE.U32.AND P1, PT, RZ, UR8, PT ;  /* 0x00000008ff007c0c */ /* 0x008fe4000bf25070 */
[----:B0-----:R-:W-:Y:S02]  /*22b0*/  IADD3 R2, P2, PT, R16, UR6, RZ ;  /* 0x0000000610027c10 */ /* 0x001fe4000ff5e0ff */
[----:B------:R-:W-:Y:S02]  /*22c0*/  ISETP.NE.AND.EX P0, PT, RZ, UR9, P0, P1 ;  /* 0x00000009ff007c0c */ /* 0x000fe40008705310 */
        /* <DEDUP_REMOVED lines=13> */
.L_x_37517:
[----:B------:R3:W-:Y:S01]  /*23a0*/  STG.E.U8 desc[UR36][R2.64], R4 ;  /* 0x0000000402007986 */ /* 0x0007e2000c101124 */
[----:B------:R-:W-:Y:S05]  /*23b0*/  BRA `(.L_x_37519) ;  /* 0x0000000c00007947 */ /* 0x000fea0003800000 */
.L_x_37516:
        /* <DEDUP_REMOVED lines=9> */
.L_x_37521:
[----:B------:R1:W-:Y:S01]  /*2450*/  STG.E desc[UR36][R2.64], R4 ;  /* 0x0000000402007986 */ /* 0x0003e2000c101924 */
[----:B------:R-:W-:Y:S05]  /*2460*/  BRA `(.L_x_37519) ;  /* 0x0000000800d47947 */ /* 0x000fea0003800000 */
.L_x_37520:
[----:B------:R2:W-:Y:S01]  /*2470*/  STG.E.U16 desc[UR36][R2.64], R4 ;  /* 0x0000000402007986 */ /* 0x0005e2000c101524 */
[----:B------:R-:W-:Y:S05]  /*2480*/  BRA `(.L_x_37519) ;  /* 0x0000000800cc7947 */ /* 0x000fea0003800000 */
.L_x_37515:
        /* <DEDUP_REMOVED lines=9> */
.L_x_37523:
[----:B------:R-:W-:-:S04]  /*2520*/  I2FP.F32.U32 R0, R4 ;  /* 0x0000000400007245 */ /* 0x000fc80000201000 */
[----:B------:R-:W-:-:S05]  /*2530*/  F2FP.F16.F32.PACK_AB R0, RZ, R0 ;  /* 0x00000000ff00723e */ /* 0x000fca00000000ff */
[----:B------:R0:W-:Y:S01]  /*2540*/  STG.E.U16 desc[UR36][R2.64], R0 ;  /* 0x0000000002007986 */ /* 0x0001e2000c101524 */
[----:B------:R-:W-:Y:S05]  /*2550*/  BRA `(.L_x_37519) ;  /* 0x0000000800987947 */ /* 0x000fea0003800000 */
.L_x_37522:
        /* <DEDUP_REMOVED lines=10> */
.L_x_37525:
[----:B------:R-:W-:-:S04]  /*2600*/  I2FP.F32.U32 R4, R4 ;  /* 0x0000000400047245 */ /* 0x000fc80000201000 */
[----:B------:R-:W-:-:S04]  /*2610*/  F2FP.F16.F32.PACK_AB R5, RZ, R4 ;  /* 0x00000004ff05723e */ /* 0x000fc800000000ff */
[----:B------:R-:W-:-:S05]  /*2620*/  PRMT R5, R5, 0x5410, RZ ;  /* 0x0000541005057816 */ /* 0x000fca00000000ff */
[----:B------:R0:W-:Y:S01]  /*2630*/  STG.E desc[UR36][R2.64], R5 ;  /* 0x0000000502007986 */ /* 0x0001e2000c101924 */
[----:B------:R-:W-:Y:S05]  /*2640*/  BRA `(.L_x_37519) ;  /* 0x00000008005c7947 */ /* 0x000fea0003800000 */
.L_x_37524:
[----:B------:R-:W0:Y:S02]  /*2650*/  I2F.F64.U32 R4, R4 ;  /* 0x0000000400047312 */ /* 0x000e240000201800 */
[----:B0-----:R0:W-:Y:S01]  /*2660*/  STG.E.64 desc[UR36][R2.64], R4 ;  /* 0x0000000402007986 */ /* 0x0011e2000c101b24 */
[----:B------:R-:W-:Y:S05]  /*2670*/  BRA `(.L_x_37519) ;  /* 0x0000000800507947 */ /* 0x000fea0003800000 */
.L_x_37514:
        /* <DEDUP_REMOVED lines=10> */
.L_x_37528:
[----:B------:R-:W0:Y:S01]  /*2720*/  I2F.F64.U32 R4, R4 ;  /* 0x0000000400047312 */ /* 0x000e220000201800 */
[----:B------:R-:W-:-:S05]  /*2730*/  CS2R R6, SRZ ;  /* 0x0000000000067805 */ /* 0x000fca000001ff00 */
[----:B0-----:R0:W-:Y:S01]  /*2740*/  STG.E.128 desc[UR36][R2.64], R4 ;  /* 0x0000000402007986 */ /* 0x0011e2000c101d24 */
[----:B------:R-:W-:Y:S05]  /*2750*/  BRA `(.L_x_37519) ;  /* 0x0000000800187947 */ /* 0x000fea0003800000 */
.L_x_37527:
        /* <DEDUP_REMOVED lines=17> */
.L_x_37532:
[----:B------:R-:W-:Y:S05]  /*2870*/  BSYNC.RECONVERGENT B0 ;  /* 0x0000000000007941 */ /* 0x000fea0003800200 */
.L_x_37531:
[----:B------:R0:W-:Y:S01]  /*2880*/  STG.E.U8 desc[UR36][R2.64], R5 ;  /* 0x0000000502007986 */ /* 0x0001e2000c101124 */
[----:B------:R-:W-:Y:S05]  /*2890*/  BRA `(.L_x_37519) ;  /* 0x0000000400c87947 */ /* 0x000fea0003800000 */
.L_x_37530:
        /* <DEDUP_REMOVED lines=16> */
.L_x_37529:
[----:B------:R-:W-:-:S04]  /*29a0*/  I2FP.F32.U32 R0, R4 ;  /* 0x0000000400007245 */ /* 0x000fc80000201000 */
[----:B------:R-:W-:-:S05]  /*29b0*/  F2FP.BF16.F32.PACK_AB R0, RZ, R0 ;  /* 0x00000000ff00723e */ /* 0x000fca00000010ff */
[----:B------:R0:W-:Y:S01]  /*29c0*/  STG.E.U16 desc[UR36][R2.64], R0 ;  /* 0x0000000002007986 */ /* 0x0001e2000c101524 */
[----:B------:R-:W-:Y:S05]  /*29d0*/  BRA `(.L_x_37519) ;  /* 0x0000000400787947 */ /* 0x000fea0003800000 */
.L_x_37526:
        /* <DEDUP_REMOVED lines=10> */
.L_x_37535:
        /* <DEDUP_REMOVED lines=12> */
.L_x_37538:
[----:B------:R-:W-:-:S04]  /*2b40*/  SHF.R.U32.HI R0, RZ, 0x14, R5 ;  /* 0x00000014ff007819 */ /* 0x000fc80000011605 */
[----:B------:R-:W-:-:S04]  /*2b50*/  LOP3.LUT R0, R0, 0x1, RZ, 0xc0, !PT ;  /* 0x0000000100007812 */ /* 0x000fc800078ec0ff */
[----:B------:R-:W-:-:S04]  /*2b60*/  IADD3 R0, PT, PT, R5, 0x487ffff, R0 ;  /* 0x0487ffff05007810 */ /* 0x000fc80007ffe000 */
[----:B------:R-:W-:-:S04]  /*2b70*/  SHF.R.U32.HI R0, RZ, 0x14, R0 ;  /* 0x00000014ff007819 */ /* 0x000fc80000011600 */
[----:B------:R-:W-:-:S07]  /*2b80*/  LOP3.LUT R4, R0, 0xff, RZ, 0xc0, !PT ;  /* 0x000000ff00047812 */ /* 0x000fce00078ec0ff */
.L_x_37539:
[----:B------:R-:W-:-:S07]  /*2b90*/  PRMT R0, R4, 0x7610, R0 ;  /* 0x0000761004007816 */ /* 0x000fce0000000000 */
.L_x_37537:
[----:B------:R-:W-:Y:S05]  /*2ba0*/  BSYNC.RECONVERGENT B0 ;  /* 0x0000000000007941 */ /* 0x000fea0003800200 */
.L_x_37536:
[----:B------:R0:W-:Y:S01]  /*2bb0*/  STG.E.U8 desc[UR36][R2.64], R0 ;  /* 0x0000000002007986 */ /* 0x0001e2000c101124 */
[----:B------:R-:W-:Y:S05]  /*2bc0*/  BRA `(.L_x_37519) ;  /* 0x0000000000fc7947 */ /* 0x000fea0003800000 */
.L_x_37534:
        /* <DEDUP_REMOVED lines=12> */
.L_x_37542:
[----:B------:R-:W-:-:S04]  /*2c90*/  SHF.R.U32.HI R0, RZ, 0x15, R5 ;  /* 0x00000015ff007819 */ /* 0x000fc80000011605 */
[----:B------:R-:W-:-:S04]  /*2ca0*/  LOP3.LUT R0, R0, 0x1, RZ, 0xc0, !PT ;  /* 0x0000000100007812 */ /* 0x000fc800078ec0ff */
[----:B------:R-:W-:-:S04]  /*2cb0*/  IADD3 R0, PT, PT, R5, 0x88fffff, R0 ;  /* 0x088fffff05007810 */ /* 0x000fc80007ffe000 */
[----:B------:R-:W-:-:S04]  /*2cc0*/  SHF.R.U32.HI R0, RZ, 0x15, R0 ;  /* 0x00000015ff007819 */ /* 0x000fc80000011600 */
[----:B------:R-:W-:-:S07]  /*2cd0*/  LOP3.LUT R4, R0, 0xff, RZ, 0xc0, !PT ;  /* 0x000000ff00047812 */ /* 0x000fce00078ec0ff */
.L_x_37543:
[----:B------:R-:W-:-:S07]  /*2ce0*/  PRMT R0, R4, 0x7610, R0 ;  /* 0x0000761004007816 */ /* 0x000fce0000000000 */
.L_x_37541:
[----:B------:R-:W-:Y:S05]  /*2cf0*/  BSYNC.RECONVERGENT B0 ;  /* 0x0000000000007941 */ /* 0x000fea0003800200 */
.L_x_37540:
[----:B------:R0:W-:Y:S01]  /*2d00*/  STG.E.U8 desc[UR36][R2.64], R0 ;  /* 0x0000000002007986 */ /* 0x0001e2000c101124 */
[----:B------:R-:W-:Y:S05]  /*2d10*/  BRA `(.L_x_37519) ;  /* 0x0000000000a87947 */ /* 0x000fea0003800000 */
.L_x_37533:
[----:B------:R-:W-:-:S09]  /*2d20*/  UISETP.NE.AND UP0, UPT, UR4, 0x1c, UPT ;  /* 0x0000001c0400788c */ /* 0x000fd2000bf05270 */
[----:B------:R-:W-:Y:S05]  /*2d30*/  BRA.U !UP0, `(.L_x_37544) ;  /* 0x00000001089c7547 */ /* 0x000fea000b800000 */
[----:B------:R-:W-:-:S09]  /*2d40*/  UISETP.NE.AND UP0, UPT, UR4, 0x1d, UPT ;  /* 0x0000001d0400788c */ /* 0x000fd2000bf05270 */
[----:B------:R-:W-:Y:S05]  /*2d50*/  BRA.U !UP0, `(.L_x_37545) ;  /* 0x0000000108887547 */ /* 0x000fea000b800000 */
[----:B------:R-:W-:-:S09]  /*2d60*/  UISETP.NE.AND UP0, UPT, UR4, 0x2c, UPT ;  /* 0x0000002c0400788c */ /* 0x000fd2000bf05270 */
[----:B------:R-:W-:Y:S05]  /*2d70*/  BRA.U !UP0, `(.L_x_37546) ;  /* 0x0000000108447547 */ /* 0x000fea000b800000 */
.L_x_37518:
        /* <DEDUP_REMOVED lines=16> */
.L_x_37547:
[----:B------:R-:W-:Y:S05]  /*2e80*/  BRA `(.L_x_37519) ;  /* 0x00000000004c7947 */ /* 0x000fea0003800000 */
.L_x_37546:
        /* <DEDUP_REMOVED lines=15> */
.L_x_37545:
[----:B------:R-:W-:-:S05]  /*2f80*/  IMAD.MOV.U32 R5, RZ, RZ, RZ ;  /* 0x000000ffff057224 */ /* 0x000fca00078e00ff */
[----:B------:R0:W-:Y:S01]  /*2f90*/  STG.E.64 desc[UR36][R2.64], R4 ;  /* 0x0000000402007986 */ /* 0x0001e2000c101b24 */
[----:B------:R-:W-:Y:S05]  /*2fa0*/  BRA `(.L_x_37519) ;  /* 0x0000000000047947 */ /* 0x000fea0003800000 */
.L_x_37544:
[----:B------:R0:W-:Y:S02]  /*2fb0*/  STG.E desc[UR36][R2.64], R4 ;  /* 0x0000000402007986 */ /* 0x0001e4000c101924 */
.L_x_37519:
[----:B------:R-:W-:Y:S05]  /*2fc0*/  BSYNC.RECONVERGENT B6 ;  /* 0x0000000000067941 */ /* 0x000fea0003800200 */
.L_x_37513:
[----:B------:R-:W-:-:S07]  /*2fd0*/  IADD3 R17, PT, PT, R17, 0x80, RZ ;  /* 0x0000008011117810 */ /* 0x000fce0007ffe0ff */
.L_x_37477:
[----:B------:R-:W-:Y:S05]  /*2fe0*/  BSYNC.RECONVERGENT B7 ;  /* 0x0000000000077941 */ /* 0x000fea0003800200 */
.L_x_37476:
        /* <DEDUP_REMOVED lines=307> */
.L_x_37550:
        /* <DEDUP_REMOVED lines=17> */
.L_x_37554:
[----:B------:R0:W5:Y:S01]  /*4430*/  LDG.E.U8 R2, desc[UR36][R4.64] ;  /* 0x0000002404027981 */ /* 0x000162000c1e1100 */
[----:B------:R-:W-:Y:S01]  /*4440*/  MOV R3, RZ ;  /* 0x000000ff00037202 */ /* 0x000fe20000000f00 */
[----:B------:R-:W-:Y:S06]  /*4450*/  BRA `(.L_x_37556) ;  /* 0x0000000c00407947 */ /* 0x000fec0003800000 */
.L_x_37553:
        /* <DEDUP_REMOVED lines=8> */
.L_x_37558:
[----:B------:R-:W2:Y:S02]  /*44e0*/  LDG.E R2, desc[UR36][R4.64] ;  /* 0x0000002404027981 */ /* 0x000ea4000c1e1900 */
[----:B--2---:R-:W-:Y:S01]  /*44f0*/  SHF.R.S32.HI R3, RZ, 0x1f, R2 ;  /* 0x0000001fff037819 */ /* 0x004fe20000011402 */
[----:B------:R-:W-:Y:S06]  /*4500*/  BRA `(.L_x_37556) ;  /* 0x0000000c00147947 */ /* 0x000fec0003800000 */
.L_x_37557:
[----:B------:R-:W2:Y:S02]  /*4510*/  LDG.E.S16 R2, desc[UR36][R4.64] ;  /* 0x0000002404027981 */ /* 0x000ea4000c1e1700 */
[----:B--2---:R-:W-:Y:S01]  /*4520*/  SHF.R.S32.HI R3, RZ, 0x1f, R2 ;  /* 0x0000001fff037819 */ /* 0x004fe20000011402 */
[----:B------:R-:W-:Y:S06]  /*4530*/  BRA `(.L_x_37556) ;  /* 0x0000000c00087947 */ /* 0x000fec0003800000 */
.L_x_37552:
        /* <DEDUP_REMOVED lines=9> */
.L_x_37560:
[----:B------:R-:W2:Y:S02]  /*45d0*/  LDG.E.U16 R4, desc[UR36][R4.64] ;  /* 0x0000002404047981 */ /* 0x000ea4000c1e1500 */
[----:B--2---:R-:W-:-:S06]  /*45e0*/  HADD2.F32 R2, -RZ, R4.H0_H0 ;  /* 0x20000004ff027230 */ /* 0x004fcc0000004100 */
[----:B------:R-:W0:Y:S01]  /*45f0*/  F2I.S64.TRUNC R2, R2 ;  /* 0x0000000200027311 */ /* 0x000e22000020d900 */
[----:B------:R-:W-:Y:S05]  /*4600*/  BRA `(.L_x_37556) ;  /* 0x0000000800d47947 */ /* 0x000fea0003800000 */
.L_x_37559:
        /* <DEDUP_REMOVED lines=9> */
.L_x_37562:
[----:B------:R-:W2:Y:S02]  /*46a0*/  LDG.E.U16 R4, desc[UR36][R4.64] ;  /* 0x0000002404047981 */ /* 0x000ea4000c1e1500 */
[----:B--2---:R-:W-:-:S06]  /*46b0*/  HADD2.F32 R2, -RZ, R4.H0_H0 ;  /* 0x20000004ff027230 */ /* 0x004fcc0000004100 */
[----:B------:R-:W0:Y:S01]  /*46c0*/  F2I.S64.TRUNC R2, R2 ;  /* 0x0000000200027311 */ /* 0x000e22000020d900 */
[----:B------:R-:W-:Y:S05]  /*46d0*/  BRA `(.L_x_37556) ;  /* 0x0000000800a07947 */ /* 0x000fea0003800000 */
.L_x_37561:
[----:B------:R-:W2:Y:S02]  /*46e0*/  LDG.E.64 R2, desc[UR36][R4.64] ;  /* 0x0000002404027981 */ /* 0x000ea4000c1e1b00 */
[----:B--2---:R-:W0:Y:S01]  /*46f0*/  F2I.S64.F64.TRUNC R2, R2 ;  /* 0x0000000200027311 */ /* 0x004e22000030d900 */
[----:B------:R-:W-:Y:S05]  /*4700*/  BRA `(.L_x_37556) ;  /* 0x0000000800947947 */ /* 0x000fea0003800000 */
.L_x_37551:
        /* <DEDUP_REMOVED lines=13> */
.L_x_37565:
[----:B------:R-:W2:Y:S02]  /*47e0*/  LDG.E.64 R2, desc[UR36][R4.64] ;  /* 0x0000002404027981 */ /* 0x000ea4000c1e1b00 */
[----:B--2---:R-:W0:Y:S01]  /*47f0*/  F2I.S64.F64.TRUNC R2, R2 ;  /* 0x0000000200027311 */ /* 0x004e22000030d900 */
[----:B------:R-:W-:Y:S05]  /*4800*/  BRA `(.L_x_37556) ;  /* 0x0000000800547947 */ /* 0x000fea0003800000 */
.L_x_37564:
        /* <DEDUP_REMOVED lines=26> */
.L_x_37567:
        /* <DEDUP_REMOVED lines=13> */
.L_x_37566:
[----:B------:R-:W2:Y:S02]  /*4a80*/  LDG.E.U16 R2, desc[UR36][R4.64] ;  /* 0x0000002404027981 */ /* 0x000ea4000c1e1500 */
[----:B--2---:R-:W-:-:S06]  /*4a90*/  IMAD.U32 R2, R2, 0x10000, RZ ;  /* 0x0001000002027824 */ /* 0x004fcc00078e00ff */
[----:B------:R-:W0:Y:S01]  /*4aa0*/  F2I.S64.TRUNC R2, R2 ;  /* 0x0000000200027311 */ /* 0x000e22000020d900 */
[----:B------:R-:W-:Y:S05]  /*4ab0*/  BRA `(.L_x_37556) ;  /* 0x0000000400a87947 */ /* 0x000fea0003800000 */
.L_x_37563:
        /* <DEDUP_REMOVED lines=11> */
.L_x_37570:
        /* <DEDUP_REMOVED lines=21> */
.L_x_37574:
[----:B------:R-:W-:Y:S05]  /*4cc0*/  BSYNC.RECONVERGENT B1 ;  /* 0x0000000000017941 */ /* 0x000fea0003800200 */
.L_x_37573:
[----:B------:R-:W-:Y:S01]  /*4cd0*/  IMAD.SHL.U32 R0, R0, 0x100000, RZ ;  /* 0x0010000000007824 */ /* 0x000fe200078e00ff */
[----:B------:R-:W-:-:S04]  /*4ce0*/  LEA R2, R2, 0x3b800000, 0x17 ;  /* 0x3b80000002027811 */ /* 0x000fc800078eb8ff */
[----:B------:R-:W-:-:S07]  /*4cf0*/  LOP3.LUT R2, R2, R0, R7, 0xfe, !PT ;  /* 0x0000000002027212 */ /* 0x000fce00078efe07 */
.L_x_37572:
[----:B------:R-:W-:Y:S05]  /*4d00*/  BSYNC.RECONVERGENT B0 ;  /* 0x0000000000007941 */ /* 0x000fea0003800200 */
.L_x_37571:
[----:B------:R-:W1:Y:S01]  /*4d10*/  F2I.S64.TRUNC R2, R2 ;  /* 0x0000000200027311 */ /* 0x000e62000020d900 */
[----:B------:R-:W-:Y:S05]  /*4d20*/  BRA `(.L_x_37556) ;  /* 0x00000004000c7947 */ /* 0x000fea0003800000 */
.L_x_37569:
        /* <DEDUP_REMOVED lines=21> */
.L_x_37578:
[----:B------:R-:W-:Y:S05]  /*4e80*/  BSYNC.RECONVERGENT B1 ;  /* 0x0000000000017941 */ /* 0x000fea0003800200 */
.L_x_37577:
[----:B------:R-:W-:Y:S01]  /*4e90*/  IMAD.SHL.U32 R0, R0, 0x200000, RZ ;  /* 0x0020000000007824 */ /* 0x000fe200078e00ff */
[----:B------:R-:W-:-:S04]  /*4ea0*/  LEA R2, R2, 0x37800000, 0x17 ;  /* 0x3780000002027811 */ /* 0x000fc800078eb8ff */
[----:B------:R-:W-:-:S07]  /*4eb0*/  LOP3.LUT R2, R2, R0, R7, 0xfe, !PT ;  /* 0x0000000002027212 */ /* 0x000fce00078efe07 */
.L_x_37576:
[----:B------:R-:W-:Y:S05]  /*4ec0*/  BSYNC.RECONVERGENT B0 ;  /* 0x0000000000007941 */ /* 0x000fea0003800200 */
.L_x_37575:
[----:B------:R-:W0:Y:S01]  /*4ed0*/  F2I.S64.TRUNC R2, R2 ;  /* 0x0000000200027311 */ /* 0x000e22000020d900 */
[----:B------:R-:W-:Y:S05]  /*4ee0*/  BRA `(.L_x_37556) ;  /* 0x00000000009c7947 */ /* 0x000fea0003800000 */
.L_x_37568:
        /* <DEDUP_REMOVED lines=14> */
.L_x_37582:
[----:B------:R-:W-:Y:S05]  /*4fd0*/  BSYNC.RECONVERGENT B0 ;  /* 0x0000000000007941 */ /* 0x000fea0003800200 */
.L_x_37581:
[----:B------:R-:W3:Y:S01]  /*4fe0*/  F2I.S64.TRUNC R2, R2 ;  /* 0x0000000200027311 */ /* 0x000ee2000020d900 */
[----:B------:R-:W-:Y:S05]  /*4ff0*/  BRA `(.L_x_37556) ;  /* 0x0000000000587947 */ /* 0x000fea0003800000 */
.L_x_37555:
        /* <DEDUP_REMOVED lines=16> */
.L_x_37583:
[----:B------:R-:W-:Y:S01]  /*5100*/  CS2R R2, SRZ ;  /* 0x0000000000027805 */ /* 0x000fe2000001ff00 */
[----:B------:R-:W-:Y:S06]  /*5110*/  BRA `(.L_x_37556) ;  /* 0x0000000000107947 */ /* 0x000fec0003800000 */
.L_x_37580:
[----:B------:R4:W5:Y:S01]  /*5120*/  LDG.E.64 R2, desc[UR36][R4.64] ;  /* 0x0000002404027981 */ /* 0x000962000c1e1b00 */
[----:B------:R-:W-:Y:S05]  /*5130*/  BRA `(.L_x_37556) ;  /* 0x0000000000087947 */ /* 0x000fea0003800000 */
.L_x_37579:
[----:B------:R0:W5:Y:S01]  /*5140*/  LDG.E R2, desc[UR36][R4.64] ;  /* 0x0000002404027981 */ /* 0x000162000c1e1900 */
[----:B------:R-:W-:-:S07]  /*5150*/  IMAD.MOV.U32 R3, RZ, RZ, RZ ;  /* 0x000000ffff037224 */ /* 0x000fce00078e00ff */
.L_x_37556:
[----:B------:R-:W2:Y:S01]  /*5160*/  LDCU.64 UR8, c[0x0][0x598] ;  /* 0x0000b300ff0877ac */ /* 0x000ea20008000a00 */
[----:B01-3-5:R-:W-:Y:S01]  /*5170*/  ISETP.NE.U32.AND P0, PT, R2, RZ, PT ;  /* 0x000000ff0200720c */ /* 0x02bfe20003f05070 */
[----:B------:R-:W-:Y:S01]  /*5180*/  BSSY.RECONVERGENT B6, `(.L_x_37584) ;  /* 0x00000d6000067945 */ /* 0x000fe20003800200 */
[----:B------:R-:W0:Y:S02]  /*5190*/  LDCU.64 UR6, c[0x0][0x580] ;  /* 0x0000b000ff0677ac */ /* 0x000e240008000a00 */
[----:B------:R-:W-:Y:S01]  /*51a0*/  ISETP.NE.AND.EX P0, PT, R3, RZ, PT, P0 ;  /* 0x000000ff0300720c */ /* 0x000fe20003f05300 */
[----:B------:R-:W-:-:S04]  /*51b0*/  UPRMT UR4, UR41, 0x9910, URZ ;  /* 0x0000991029047896 */ /* 0x000fc800080000ff */
[----:B------:R-:W-:Y:S01]  /*51c0*/  UISETP.GT.AND UP0, UPT, UR4, 0x9, UPT ;  /* 0x000000090400788c */ /* 0x000fe2000bf04270 */
[----:B--2---:R-:W-:Y:S02]  /*51d0*/  ISETP.NE.U32.AND P2, PT, RZ, UR8, PT ;  /* 0x00000008ff007c0c */ /* 0x004fe4000bf45070 */
[----:B0-----:R-:W-:Y:S02]  /*51e0*/  IADD3 R2, P1, PT, R16, UR6, RZ ;  /* 0x0000000610027c10 */ /* 0x001fe4000ff3e0ff */
[----:B------:R-:W-:Y:S02]  /*51f0*/  ISETP.NE.AND.EX P0, PT, RZ, UR9, P0, P2 ;  /* 0x00000009ff007c0c */ /* 0x000fe40008705320 */
        /* <DEDUP_REMOVED lines=13> */
.L_x_37588:
[----:B------:R0:W-:Y:S01]  /*52d0*/  STG.E.U8 desc[UR36][R2.64], R4 ;  /* 0x0000000402007986 */ /* 0x0001e2000c101124 */
[----:B------:R-:W-:Y:S05]  /*52e0*/  BRA `(.L_x_37590) ;  /* 0x0000000800fc7947 */ /* 0x000fea0003800000 */
.L_x_37587:
        /* <DEDUP_REMOVED lines=9> */
.L_x_37592:
[----:B------:R0:W-:Y:S01]  /*5380*/  STG.E desc[UR36][R2.64], R4 ;  /* 0x0000000402007986 */ /* 0x0001e2000c101924 */
[----:B------:R-:W-:Y:S05]  /*5390*/  BRA `(.L_x_37590) ;  /* 0x0000000800d07947 */ /* 0x000fea0003800000 */
.L_x_37591:
[----:B------:R0:W-:Y:S01]  /*53a0*/  STG.E.U16 desc[UR36][R2.64], R4 ;  /* 0x0000000402007986 */ /* 0x0001e2000c101524 */
[----:B------:R-:W-:Y:S05]  /*53b0*/  BRA `(.L_x_37590) ;  /* 0x0000000800c87947 */ /* 0x000fea0003800000 */
.L_x_37586:
        /* <DEDUP_REMOVED lines=9> */
.L_x_37594:
[----:B------:R-:W-:-:S04]  /*5450*/  I2FP.F32.U32 R0, R4 ;  /* 0x0000000400007245 */ /* 0x000fc80000201000 */
[----:B------:R-:W-:-:S05]  /*5460*/  F2FP.F16.F32.PACK_AB R0, RZ, R0 ;  /* 0x00000000ff00723e */ /* 0x000fca00000000ff */
[----:B------:R0:W-:Y:S01]  /*5470*/  STG.E.U16 desc[UR36][R2.64], R0 ;  /* 0x0000000002007986 */ /* 0x0001e2000c101524 */
[----:B------:R-:W-:Y:S05]  /*5480*/  BRA `(.L_x_37590) ;  /* 0x0000000800947947 */ /* 0x000fea0003800000 */
.L_x_37593:
        /* <DEDUP_REMOVED lines=10> */
.L_x_37596:
[----:B------:R-:W-:-:S04]  /*5530*/  I2FP.F32.U32 R4, R4 ;  /* 0x0000000400047245 */ /* 0x000fc80000201000 */
[----:B------:R-:W-:-:S04]  /*5540*/  F2FP.F16.F32.PACK_AB R5, RZ, R4 ;  /* 0x00000004ff05723e */ /* 0x000fc800000000ff */
[----:B------:R-:W-:-:S05]  /*5550*/  PRMT R5, R5, 0x5410, RZ ;  /* 0x0000541005057816 */ /* 0x000fca00000000ff */
[----:B------:R0:W-:Y:S01]  /*5560*/  STG.E desc[UR36][R2.64], R5 ;  /* 0x0000000502007986 */ /* 0x0001e2000c101924 */
[----:B------:R-:W-:Y:S05]  /*5570*/  BRA `(.L_x_37590) ;  /* 0x0000000800587947 */ /* 0x000fea0003800000 */
.L_x_37595:
[----:B------:R-:W0:Y:S02]  /*5580*/  I2F.F64.U32 R4, R4 ;  /* 0x0000000400047312 */ /* 0x000e240000201800 */
[----:B0-----:R0:W-:Y:S01]  /*5590*/  STG.E.64 desc[UR36][R2.64], R4 ;  /* 0x0000000402007986 */ /* 0x0011e2000c101b24 */
[----:B------:R-:W-:Y:S05]  /*55a0*/  BRA `(.L_x_37590) ;  /* 0x00000008004c7947 */ /* 0x000fea0003800000 */
.L_x_37585:
        /* <DEDUP_REMOVED lines=12> */
.L_x_37600:
        /* <DEDUP_REMOVED lines=17> */
.L_x_37602:
[----:B------:R-:W-:Y:S05]  /*5780*/  BSYNC.RECONVERGENT B0 ;  /* 0x0000000000007941 */ /* 0x000fea0003800200 */
.L_x_37601:
[----:B------:R0:W-:Y:S01]  /*5790*/  STG.E.U8 desc[UR36][R2.64], R0 ;  /* 0x0000000002007986 */ /* 0x0001e2000c101124 */
[----:B------:R-:W-:Y:S05]  /*57a0*/  BRA `(.L_x_37590) ;  /* 0x0000000400cc7947 */ /* 0x000fea0003800000 */
.L_x_37599:
        /* <DEDUP_REMOVED lines=17> */
.L_x_37604:
[----:B------:R-:W-:Y:S05]  /*58c0*/  BSYNC.RECONVERGENT B0 ;  /* 0x0000000000007941 */ /* 0x000fea0003800200 */
.L_x_37603:
[----:B------:R0:W-:Y:S01]  /*58d0*/  STG.E.U8 desc[UR36][R2.64], R0 ;  /* 0x0000000002007986 */ /* 0x0001e2000c101124 */
[----:B------:R-:W-:Y:S05]  /*58e0*/  BRA `(.L_x_37590) ;  /* 0x00000004007c7947 */ /* 0x000fea0003800000 */
.L_x_37598:
        /* <DEDUP_REMOVED lines=21> */
.L_x_37606:
[----:B------:R-:W-:-:S05]  /*5a40*/  IMAD.MOV.U32 R5, RZ, RZ, RZ ;  /* 0x000000ffff057224 */ /* 0x000fca00078e00ff */
[----:B------:R0:W-:Y:S01]  /*5a50*/  STG.E.64 desc[UR36][R2.64], R4 ;  /* 0x0000000402007986 */ /* 0x0001e2000c101b24 */
[----:B------:R-:W-:Y:S05]  /*5a60*/  BRA `(.L_x_37590) ;  /* 0x00000004001c7947 */ /* 0x000fea0003800000 */
.L_x_37605:
[----:B------:R0:W-:Y:S01]  /*5a70*/  STG.E desc[UR36][R2.64], R4 ;  /* 0x0000000402007986 */ /* 0x0001e2000c101924 */
[----:B------:R-:W-:Y:S05]  /*5a80*/  BRA `(.L_x_37590) ;  /* 0x0000000400147947 */ /* 0x000fea0003800000 */
.L_x_37597:
        /* <DEDUP_REMOVED lines=8> */
.L_x_37608:
[----:B------:R-:W0:Y:S01]  /*5b10*/  I2F.F64.U32 R4, R4 ;  /* 0x0000000400047312 */ /* 0x000e220000201800 */
[----:B------:R-:W-:-:S05]  /*5b20*/  CS2R R6, SRZ ;  /* 0x0000000000067805 */ /* 0x000fca000001ff00 */
[----:B0-----:R4:W-:Y:S01]  /*5b30*/  STG.E.128 desc[UR36][R2.64], R4 ;  /* 0x0000000402007986 */ /* 0x0019e2000c101d24 */
[----:B------:R-:W-:Y:S05]  /*5b40*/  BRA `(.L_x_37590) ;  /* 0x0000000000e47947 */ /* 0x000fea0003800000 */
.L_x_37607:
[----:B------:R-:W-:-:S09]  /*5b50*/  UISETP.NE.AND UP0, UPT, UR4, 0xf, UPT ;  /* 0x0000000f0400788c */ /* 0x000fd2000bf05270 */
[----:B------:R-:W-:Y:S05]  /*5b60*/  BRA.U !UP0, `(.L_x_37609) ;  /* 0x0000000108d07547 */ /* 0x000fea000b800000 */
[----:B------:R-:W-:-:S09]  /*5b70*/  UISETP.NE.AND UP0, UPT, UR4, 0x17, UPT ;  /* 0x000000170400788c */ /* 0x000fd2000bf05270 */
[----:B------:R-:W-:Y:S05]  /*5b80*/  BRA.U !UP0, `(.L_x_37610) ;  /* 0x0000000108847547 */ /* 0x000fea000b800000 */
[----:B------:R-:W-:-:S09]  /*5b90*/  UISETP.NE.AND UP0, UPT, UR4, 0x18, UPT ;  /* 0x000000180400788c */ /* 0x000fd2000bf05270 */
[----:B------:R-:W-:Y:S05]  /*5ba0*/  BRA.U !UP0, `(.L_x_37611) ;  /* 0x0000000108447547 */ /* 0x000fea000b800000 */
.L_x_37589:
        /* <DEDUP_REMOVED lines=16> */
.L_x_37612:
[----:B------:R-:W-:Y:S05]  /*5cb0*/  BRA `(.L_x_37590) ;  /* 0x0000000000887947 */ /* 0x000fea0003800000 */
.L_x_37611:
        /* <DEDUP_REMOVED lines=11> */
.L_x_37614:
[----:B------:R-:W-:Y:S05]  /*5d70*/  BSYNC.RECONVERGENT B0 ;  /* 0x0000000000007941 */ /* 0x000fea0003800200 */
.L_x_37613:
[----:B------:R3:W-:Y:S01]  /*5d80*/  STG.E.U8 desc[UR36][R2.64], R5 ;  /* 0x0000000502007986 */ /* 0x0007e2000c101124 */
[----:B------:R-:W-:Y:S05]  /*5d90*/  BRA `(.L_x_37590) ;  /* 0x0000000000507947 */ /* 0x000fea0003800000 */
.L_x_37610:
        /* <DEDUP_REMOVED lines=12> */
.L_x_37615:
[----:B------:R-:W-:Y:S01]  /*5e60*/  IMAD.MOV.U32 R5, RZ, RZ, 0x7f ;  /* 0x0000007fff057424 */ /* 0x000fe200078e00ff */
[----:B------:R-:W-:-:S04]  /*5e70*/  ISETP.GT.U32.AND P0, PT, R7, 0x7f800000, PT ;  /* 0x7f8000000700780c */ /* 0x000fc80003f04070 */
[----:B------:R-:W-:-:S05]  /*5e80*/  SEL R5, R5, 0x7c, P0 ;  /* 0x0000007c05057807 */ /* 0x000fca0000000000 */
[----:B------:R2:W-:Y:S01]  /*5e90*/  STG.E.U8 desc[UR36][R2.64], R5 ;  /* 0x0000000502007986 */ /* 0x0005e2000c101124 */
[----:B------:R-:W-:Y:S05]  /*5ea0*/  BRA `(.L_x_37590) ;  /* 0x00000000000c7947 */ /* 0x000fea0003800000 */
.L_x_37609:
[----:B------:R-:W-:-:S04]  /*5eb0*/  I2FP.F32.U32 R0, R4 ;  /* 0x0000000400007245 */ /* 0x000fc80000201000 */
[----:B------:R-:W-:-:S05]  /*5ec0*/  F2FP.BF16.F32.PACK_AB R0, RZ, R0 ;  /* 0x00000000ff00723e */ /* 0x000fca00000010ff */
[----:B------:R0:W-:Y:S02]  /*5ed0*/  STG.E.U16 desc[UR36][R2.64], R0 ;  /* 0x0000000002007986 */ /* 0x0001e4000c101524 */
.L_x_37590:
[----:B------:R-:W-:Y:S05]  /*5ee0*/  BSYNC.RECONVERGENT B6 ;  /* 0x0000000000067941 */ /* 0x000fea0003800200 */
.L_x_37584:
[----:B------:R-:W-:-:S07]  /*5ef0*/  VIADD R17, R17, 0x80 ;  /* 0x0000008011117836 */ /* 0x000fce0000000000 */
.L_x_37549:
[----:B------:R-:W-:Y:S05]  /*5f00*/  BSYNC.RECONVERGENT B7 ;  /* 0x0000000000077941 */ /* 0x000fea0003800200 */
.L_x_37548:
        /* <DEDUP_REMOVED lines=307> */
.L_x_37618:
        /* <DEDUP_REMOVED lines=17> */
.L_x_37622:
[----:B------:R0:W5:Y:S01]  /*7350*/  LDG.E.U8 R2, desc[UR36][R4.64] ;  /* 0x0000002404027981 */ /* 0x000162000c1e1100 */
[----:B------:R-:W-:Y:S01]  /*7360*/  IMAD.MOV.U32 R3, RZ, RZ, RZ ;  /* 0x000000ffff037224 */ /* 0x000fe200078e00ff */
[----:B------:R-:W-:Y:S06]  /*7370*/  BRA `(.L_x_37624) ;  /* 0x0000000c00407947 */ /* 0x000fec0003800000 */
.L_x_37621:
        /* <DEDUP_REMOVED lines=8> */
.L_x_37626:
[----:B------:R-:W2:Y:S02]  /*7400*/  LDG.E R2, desc[UR36][R4.64] ;  /* 0x0000002404027981 */ /* 0x000ea4000c1e1900 */
[----:B--2---:R-:W-:Y:S01]  /*7410*/  SHF.R.S32.HI R3, RZ, 0x1f, R2 ;  /* 0x0000001fff037819 */ /* 0x004fe20000011402 */
[----:B------:R-:W-:Y:S06]  /*7420*/  BRA `(.L_x_37624) ;  /* 0x0000000c00147947 */ /* 0x000fec0003800000 */
.L_x_37625:
[----:B------:R-:W2:Y:S02]  /*7430*/  LDG.E.S16 R2, desc[UR36][R4.64] ;  /* 0x0000002404027981 */ /* 0x000ea4000c1e1700 */
[----:B--2---:R-:W-:Y:S01]  /*7440*/  SHF.R.S32.HI R3, RZ, 0x1f, R2 ;  /* 0x0000001fff037819 */ /* 0x004fe20000011402 */
[----:B------:R-:W-:Y:S06]  /*7450*/  BRA `(.L_x_37624) ;  /* 0x0000000c00087947 */ /* 0x000fec0003800000 */
.L_x_37620:
        /* <DEDUP_REMOVED lines=9> */
.L_x_37628:
[----:B------:R-:W2:Y:S02]  /*74f0*/  LDG.E.U16 R4, desc[UR36][R4.64] ;  /* 0x0000002404047981 */ /* 0x000ea4000c1e1500 */
[----:B--2---:R-:W-:-:S06]  /*7500*/  HADD2.F32 R2, -RZ, R4.H0_H0 ;  /* 0x20000004ff027230 */ /* 0x004fcc0000004100 */
[----:B------:R-:W2:Y:S01]  /*7510*/  F2I.S64.TRUNC R2, R2 ;  /* 0x0000000200027311 */ /* 0x000ea2000020d900 */
[----:B------:R-:W-:Y:S05]  /*7520*/  BRA `(.L_x_37624) ;  /* 0x0000000800d47947 */ /* 0x000fea0003800000 */
.L_x_37627:
        /* <DEDUP_REMOVED lines=9> */
.L_x_37630:
[----:B------:R-:W2:Y:S02]  /*75c0*/  LDG.E.U16 R4, desc[UR36][R4.64] ;  /* 0x0000002404047981 */ /* 0x000ea4000c1e1500 */
[----:B--2---:R-:W-:-:S06]  /*75d0*/  HADD2.F32 R2, -RZ, R4.H0_H0 ;  /* 0x20000004ff027230 */ /* 0x004fcc0000004100 */
[----:B------:R-:W4:Y:S01]  /*75e0*/  F2I.S64.TRUNC R2, R2 ;  /* 0x0000000200027311 */ /* 0x000f22000020d900 */
[----:B------:R-:W-:Y:S05]  /*75f0*/  BRA `(.L_x_37624) ;  /* 0x0000000800a07947 */ /* 0x000fea0003800000 */
.L_x_37629:
[----:B------:R-:W2:Y:S02]  /*7600*/  LDG.E.64 R2, desc[UR36][R4.64] ;  /* 0x0000002404027981 */ /* 0x000ea4000c1e1b00 */
[----:B--2---:R-:W0:Y:S01]  /*7610*/  F2I.S64.F64.TRUNC R2, R2 ;  /* 0x0000000200027311 */ /* 0x004e22000030d900 */
[----:B------:R-:W-:Y:S05]  /*7620*/  BRA `(.L_x_37624) ;  /* 0x0000000800947947 */ /* 0x000fea0003800000 */
.L_x_37619:
        /* <DEDUP_REMOVED lines=13> */
.L_x_37633:
[----:B------:R-:W2:Y:S02]  /*7700*/  LDG.E.64 R2, desc[UR36][R4.64] ;  /* 0x0000002404027981 */ /* 0x000ea4000c1e1b00 */
[----:B--2---:R-:W0:Y:S01]  /*7710*/  F2I.S64.F64.TRUNC R2, R2 ;  /* 0x0000000200027311 */ /* 0x004e22000030d900 */
[----:B------:R-:W-:Y:S05]  /*7720*/  BRA `(.L_x_37624) ;  /* 0x0000000800547947 */ /* 0x000fea0003800000 */
.L_x_37632:
        /* <DEDUP_REMOVED lines=26> */
.L_x_37635:
        /* <DEDUP_REMOVED lines=13> */
.L_x_37634:
[----:B------:R-:W2:Y:S02]  /*79a0*/  LDG.E.U16 R2, desc[UR36][R4.64] ;  /* 0x0000002404027981 */ /* 0x000ea4000c1e1500 */
[----:B--2---:R-:W-:-:S06]  /*79b0*/  IMAD.U32 R2, R2, 0x10000, RZ ;  /* 0x0001000002027824 */ /* 0x004fcc00078e00ff */
[----:B------:R-:W0:Y:S01]  /*79c0*/  F2I.S64.TRUNC R2, R2 ;  /* 0x0000000200027311 */ /* 0x000e22000020d900 */
[----:B------:R-:W-:Y:S05]  /*79d0*/  BRA `(.L_x_37624) ;  /* 0x0000000400a87947 */ /* 0x000fea0003800000 */
.L_x_37631:
        /* <DEDUP_REMOVED lines=11> */
.L_x_37638:
        /* <DEDUP_REMOVED lines=21> */
.L_x_37642:
[----:B------:R-:W-:Y:S05]  /*7be0*/  BSYNC.RECONVERGENT B1 ;  /* 0x0000000000017941 */ /* 0x000fea0003800200 */
.L_x_37641:
[----:B------:R-:W-:Y:S01]  /*7bf0*/  IMAD.SHL.U32 R0, R0, 0x100000, RZ ;  /* 0x0010000000007824 */ /* 0x000fe200078e00ff */
[----:B------:R-:W-:-:S04]  /*7c00*/  LEA R2, R2, 0x3b800000, 0x17 ;  /* 0x3b80000002027811 */ /* 0x000fc800078eb8ff */
[----:B------:R-:W-:-:S07]  /*7c10*/  LOP3.LUT R2, R2, R0, R7, 0xfe, !PT ;  /* 0x0000000002027212 */ /* 0x000fce00078efe07 */
.L_x_37640:
[----:B------:R-:W-:Y:S05]  /*7c20*/  BSYNC.RECONVERGENT B0 ;  /* 0x0000000000007941 */ /* 0x000fea0003800200 */
.L_x_37639:
[----:B------:R-:W0:Y:S01]  /*7c30*/  F2I.S64.TRUNC R2, R2 ;  /* 0x0000000200027311 */ /* 0x000e22000020d900 */
[----:B------:R-:W-:Y:S05]  /*7c40*/  BRA `(.L_x_37624) ;  /* 0x00000004000c7947 */ /* 0x000fea0003800000 */
.L_x_37637:
        /* <DEDUP_REMOVED lines=21> */
.L_x_37646:
[----:B------:R-:W-:Y:S05]  /*7da0*/  BSYNC.RECONVERGENT B1 ;  /* 0x0000000000017941 */ /* 0x000fea0003800200 */
.L_x_37645:
[----:B------:R-:W-:Y:S02]  /*7db0*/  SHF.L.U32 R0, R0, 0x15, RZ ;  /* 0x0000001500007819 */ /* 0x000fe400000006ff */
[----:B------:R-:W-:-:S04]  /*7dc0*/  LEA R2, R2, 0x37800000, 0x17 ;  /* 0x3780000002027811 */ /* 0x000fc800078eb8ff */
[----:B------:R-:W-:-:S07]  /*7dd0*/  LOP3.LUT R2, R2, R0, R7, 0xfe, !PT ;  /* 0x0000000002027212 */ /* 0x000fce00078efe07 */
.L_x_37644:
[----:B------:R-:W-:Y:S05]  /*7de0*/  BSYNC.RECONVERGENT B0 ;  /* 0x0000000000007941 */ /* 0x000fea0003800200 */
.L_x_37643:
[----:B------:R-:W0:Y:S01]  /*7df0*/  F2I.S64.TRUNC R2, R2 ;  /* 0x0000000200027311 */ /* 0x000e22000020d900 */
[----:B------:R-:W-:Y:S05]  /*7e00*/  BRA `(.L_x_37624) ;  /* 0x00000000009c7947 */ /* 0x000fea0003800000 */
.L_x_37636:
        /* <DEDUP_REMOVED lines=14> */
.L_x_37650:
[----:B------:R-:W-:Y:S05]  /*7ef0*/  BSYNC.RECONVERGENT B0 ;  /* 0x0000000000007941 */ /* 0x000fea0003800200 */
.L_x_37649:
[----:B------:R-:W0:Y:S01]  /*7f00*/  F2I.S64.TRUNC R2, R2 ;  /* 0x0000000200027311 */ /* 0x000e22000020d900 */
[----:B------:R-:W-:Y:S05]  /*7f10*/  BRA `(.L_x_37624) ;  /* 0x0000000000587947 */ /* 0x000fea0003800000 */
.L_x_37623:
        /* <DEDUP_REMOVED lines=16> */
.L_x_37651:
[----:B------:R-:W-:Y:S01]  /*8020*/  CS2R R2, SRZ ;  /* 0x0000000000027805 */ /* 0x000fe2000001ff00 */
[----:B------:R-:W-:Y:S06]  /*8030*/  BRA `(.L_x_37624) ;  /* 0x0000000000107947 */ /* 0x000fec0003800000 */
.L_x_37648:
[----:B------:R0:W5:Y:S01]  /*8040*/  LDG.E.64 R2, desc[UR36][R4.64] ;  /* 0x0000002404027981 */ /* 0x000162000c1e1b00 */
[----:B------:R-:W-:Y:S05]  /*8050*/  BRA `(.L_x_37624) ;  /* 0x0000000000087947 */ /* 0x000fea0003800000 */
.L_x_37647:
[----:B------:R0:W5:Y:S01]  /*8060*/  LDG.E R2, desc[UR36][R4.64] ;  /* 0x0000002404027981 */ /* 0x000162000c1e1900 */
[----:B------:R-:W-:-:S07]  /*8070*/  IMAD.MOV.U32 R3, RZ, RZ, RZ ;  /* 0x000000ffff037224 */ /* 0x000fce00078e00ff */
.L_x_37624:
[----:B------:R-:W1:Y:S01]  /*8080*/  LDCU.64 UR8, c[0x0][0x598] ;  /* 0x0000b300ff0877ac */ /* 0x000e620008000a00 */
[----:B0-2345:R-:W-:Y:S01]  /*8090*/  ISETP.NE.U32.AND P0, PT, R2, RZ, PT ;  /* 0x000000ff0200720c */ /* 0x03dfe20003f05070 */
[----:B------:R-:W-:Y:S01]  /*80a0*/  BSSY.RECONVERGENT B6, `(.L_x_37652) ;  /* 0x00000d6000067945 */ /* 0x000fe20003800200 */
[----:B------:R-:W0:Y:S02]  /*80b0*/  LDCU.64 UR6, c[0x0][0x580] ;  /* 0x0000b000ff0677ac */ /* 0x000e240008000a00 */
[----:B------:R-:W-:Y:S01]  /*80c0*/  ISETP.NE.AND.EX P0, PT, R3, RZ, PT, P0 ;  /* 0x000000ff0300720c */ /* 0x000fe20003f05300 */
[----:B------:R-:W-:-:S04]  /*80d0*/  UPRMT UR4, UR41, 0x9910, URZ ;  /* 0x0000991029047896 */ /* 0x000fc800080000ff */
[----:B------:R-:W-:Y:S01]  /*80e0*/  UISETP.GT.AND UP0, UPT, UR4, 0x9, UPT ;  /* 0x000000090400788c */ /* 0x000fe2000bf04270 */
[----:B-1----:R-:W-:Y:S02]  /*80f0*/  ISETP.NE.U32.AND P2, PT, RZ, UR8, PT ;  /* 0x00000008ff007c0c */ /* 0x002fe4000bf45070 */
[----:B0-----:R-:W-:Y:S02]  /*8100*/  IADD3 R2, P1, PT, R16, UR6, RZ ;  /* 0x0000000610027c10 */ /* 0x001fe4000ff3e0ff */
[----:B------:R-:W-:-:S03]  /*8110*/  ISETP.NE.AND.EX P0, PT, RZ, UR9, P0, P2 ;  /* 0x00000009ff007c0c */ /* 0x000fc60008705320 */
        /* <DEDUP_REMOVED lines=13> */
.L_x_37656:
[----:B------:R0:W-:Y:S01]  /*81f0*/  STG.E.U8 desc[UR36][R2.64], R4 ;  /* 0x0000000402007986 */ /* 0x0001e2000c101124 */
[----:B------:R-:W-:Y:S05]  /*8200*/  BRA `(.L_x_37658) ;  /* 0x0000000800fc7947 */ /* 0x000fea0003800000 */
.L_x_37655:
        /* <DEDUP_REMOVED lines=9> */
.L_x_37660:
[----:B------:R0:W-:Y:S01]  /*82a0*/  STG.E desc[UR36][R2.64], R4 ;  /* 0x0000000402007986 */ /* 0x0001e2000c101924 */
[----:B------:R-:W-:Y:S05]  /*82b0*/  BRA `(.L_x_37658) ;  /* 0x0000000800d07947 */ /* 0x000fea0003800000 */
.L_x_37659:
[----:B------:R0:W-:Y:S01]  /*82c0*/  STG.E.U16 desc[UR36][R2.64], R4 ;  /* 0x0000000402007986 */ /* 0x0001e2000c101524 */
[----:B------:R-:W-:Y:S05]  /*82d0*/  BRA `(.L_x_37658) ;  /* 0x0000000800c87947 */ /* 0x000fea0003800000 */
.L_x_37654:
        /* <DEDUP_REMOVED lines=9> */
.L_x_37662:
[----:B------:R-:W-:-:S04]  /*8370*/  I2FP.F32.U32 R0, R4 ;  /* 0x0000000400007245 */ /* 0x000fc80000201000 */
[----:B------:R-:W-:-:S05]  /*8380*/  F2FP.F16.F32.PACK_AB R0, RZ, R0 ;  /* 0x00000000ff00723e */ /* 0x000fca00000000ff */
[----:B------:R0:W-:Y:S01]  /*8390*/  STG.E.U16 desc[UR36][R2.64], R0 ;  /* 0x0000000002007986 */ /* 0x0001e2000c101524 */
[----:B------:R-:W-:Y:S05]  /*83a0*/  BRA `(.L_x_37658) ;  /* 0x0000000800947947 */ /* 0x000fea0003800000 */
.L_x_37661:
        /* <DEDUP_REMOVED lines=10> */
.L_x_37664:
[----:B------:R-:W-:-:S04]  /*8450*/  I2FP.F32.U32 R4, R4 ;  /* 0x0000000400047245 */ /* 0x000fc80000201000 */
[----:B------:R-:W-:-:S04]  /*8460*/  F2FP.F16.F32.PACK_AB R5, RZ, R4 ;  /* 0x00000004ff05723e */ /* 0x000fc800000000ff */
[----:B------:R-:W-:-:S05]  /*8470*/  PRMT R5, R5, 0x5410, RZ ;  /* 0x0000541005057816 */ /* 0x000fca00000000ff */
[----:B------:R0:W-:Y:S01]  /*8480*/  STG.E desc[UR36][R2.64], R5 ;  /* 0x0000000502007986 */ /* 0x0001e2000c101924 */
[----:B------:R-:W-:Y:S05]  /*8490*/  BRA `(.L_x_37658) ;  /* 0x0000000800587947 */ /* 0x000fea0003800000 */
.L_x_37663:
[----:B------:R-:W0:Y:S02]  /*84a0*/  I2F.F64.U32 R4, R4 ;  /* 0x0000000400047312 */ /* 0x000e240000201800 */
[----:B0-----:R0:W-:Y:S01]  /*84b0*/  STG.E.64 desc[UR36][R2.64], R4 ;  /* 0x0000000402007986 */ /* 0x0011e2000c101b24 */
[----:B------:R-:W-:Y:S05]  /*84c0*/  BRA `(.L_x_37658) ;  /* 0x00000008004c7947 */ /* 0x000fea0003800000 */
.L_x_37653:
        /* <DEDUP_REMOVED lines=12> */
.L_x_37668:
        /* <DEDUP_REMOVED lines=17> */
.L_x_37670:
[----:B------:R-:W-:Y:S05]  /*86a0*/  BSYNC.RECONVERGENT B0 ;  /* 0x0000000000007941 */ /* 0x000fea0003800200 */
.L_x_37669:
[----:B------:R0:W-:Y:S01]  /*86b0*/  STG.E.U8 desc[UR36][R2.64], R0 ;  /* 0x0000000002007986 */ /* 0x0001e2000c101124 */
[----:B------:R-:W-:Y:S05]  /*86c0*/  BRA `(.L_x_37658) ;  /* 0x0000000400cc7947 */ /* 0x000fea0003800000 */
.L_x_37667:
        /* <DEDUP_REMOVED lines=17> */
.L_x_37672:
[----:B------:R-:W-:Y:S05]  /*87e0*/  BSYNC.RECONVERGENT B0 ;  /* 0x0000000000007941 */ /* 0x000fea0003800200 */
.L_x_37671:
[----:B------:R0:W-:Y:S01]  /*87f0*/  STG.E.U8 desc[UR36][R2.64], R0 ;  /* 0x0000000002007986 */ /* 0x0001e2000c101124 */
[----:B------:R-:W-:Y:S05]  /*8800*/  BRA `(.L_x_37658) ;  /* 0x00000004007c7947 */ /* 0x000fea0003800000 */
.L_x_37666:
        /* <DEDUP_REMOVED lines=21> */
.L_x_37674:
[----:B------:R-:W-:-:S05]  /*8960*/  IMAD.MOV.U32 R5, RZ, RZ, RZ ;  /* 0x000000ffff057224 */ /* 0x000fca00078e00ff */
[----:B------:R0:W-:Y:S01]  /*8970*/  STG.E.64 desc[UR36][R2.64], R4 ;  /* 0x0000000402007986 */ /* 0x0001e2000c101b24 */
[----:B------:R-:W-:Y:S05]  /*8980*/  BRA `(.L_x_37658) ;  /* 0x00000004001c7947 */ /* 0x000fea0003800000 */
.L_x_37673:
[----:B------:R0:W-:Y:S01]  /*8990*/  STG.E desc[UR36][R2.64], R4 ;  /* 0x0000000402007986 */ /* 0x0001e2000c101924 */
[----:B------:R-:W-:Y:S05]  /*89a0*/  BRA `(.L_x_37658) ;  /* 0x0000000400147947 */ /* 0x000fea0003800000 */
.L_x_37665:
        /* <DEDUP_REMOVED lines=8> */
.L_x_37676:
[----:B------:R-:W0:Y:S01]  /*8a30*/  I2F.F64.U32 R4, R4 ;  /* 0x0000000400047312 */ /* 0x000e220000201800 */
[----:B------:R-:W-:-:S05]  /*8a40*/  CS2R R6, SRZ ;  /* 0x0000000000067805 */ /* 0x000fca000001ff00 */
[----:B0-----:R4:W-:Y:S01]  /*8a50*/  STG.E.128 desc[UR36][R2.64], R4 ;  /* 0x0000000402007986 */ /* 0x0019e2000c101d24 */
[----:B------:R-:W-:Y:S05]  /*8a60*/  BRA `(.L_x_37658) ;  /* 0x0000000000e47947 */ /* 0x000fea0003800000 */
.L_x_37675:
[----:B------:R-:W-:-:S09]  /*8a70*/  UISETP.NE.AND UP0, UPT, UR4, 0xf, UPT ;  /* 0x0000000f0400788c */ /* 0x000fd2000bf05270 */
[----:B------:R-:W-:Y:S05]  /*8a80*/  BRA.U !UP0, `(.L_x_37677) ;  /* 0x0000000108d07547 */ /* 0x000fea000b800000 */
[----:B------:R-:W-:-:S09]  /*8a90*/  UISETP.NE.AND UP0, UPT, UR4, 0x17, UPT ;  /* 0x000000170400788c */ /* 0x000fd2000bf05270 */
[----:B------:R-:W-:Y:S05]  /*8aa0*/  BRA.U !UP0, `(.L_x_37678) ;  /* 0x0000000108847547 */ /* 0x000fea000b800000 */
[----:B------:R-:W-:-:S09]  /*8ab0*/  UISETP.NE.AND UP0, UPT, UR4, 0x18, UPT ;  /* 0x000000180400788c */ /* 0x000fd2000bf05270 */
[----:B------:R-:W-:Y:S05]  /*8ac0*/  BRA.U !UP0, `(.L_x_37679) ;  /* 0x0000000108447547 */ /* 0x000fea000b800000 */
.L_x_37657:
        /* <DEDUP_REMOVED lines=16> */
.L_x_37680:
[----:B------:R-:W-:Y:S05]  /*8bd0*/  BRA `(.L_x_37658) ;  /* 0x0000000000887947 */ /* 0x000fea0003800000 */
.L_x_37679:
        /* <DEDUP_REMOVED lines=11> */
.L_x_37682:
[----:B------:R-:W-:Y:S05]  /*8c90*/  BSYNC.RECONVERGENT B0 ;  /* 0x0000000000007941 */ /* 0x000fea0003800200 */
.L_x_37681:
[----:B------:R3:W-:Y:S01]  /*8ca0*/  STG.E.U8 desc[UR36][R2.64], R5 ;  /* 0x0000000502007986 */ /* 0x0007e2000c101124 */
[----:B------:R-:W-:Y:S05]  /*8cb0*/  BRA `(.L_x_37658) ;  /* 0x0000000000507947 */ /* 0x000fea0003800000 */
.L_x_37678:
        /* <DEDUP_REMOVED lines=12> */
.L_x_37683:
[----:B------:R-:W-:Y:S02]  /*8d80*/  ISETP.GT.U32.AND P0, PT, R7, 0x7f800000, PT ;  /* 0x7f8000000700780c */ /* 0x000fe40003f04070 */
[----:B------:R-:W-:-:S04]  /*8d90*/  MOV R5, 0x7f ;  /* 0x0000007f00057802 */ /* 0x000fc80000000f00 */
[----:B------:R-:W-:-:S05]  /*8da0*/  SEL R5, R5, 0x7c, P0 ;  /* 0x0000007c05057807 */ /* 0x000fca0000000000 */
[----:B------:R2:W-:Y:S01]  /*8db0*/  STG.E.U8 desc[UR36][R2.64], R5 ;  /* 0x0000000502007986 */ /* 0x0005e2000c101124 */
[----:B------:R-:W-:Y:S05]  /*8dc0*/  BRA `(.L_x_37658) ;  /* 0x00000000000c7947 */ /* 0x000fea0003800000 */
.L_x_37677:
[----:B------:R-:W-:-:S04]  /*8dd0*/  I2FP.F32.U32 R0, R4 ;  /* 0x0000000400007245 */ /* 0x000fc80000201000 */
[----:B------:R-:W-:-:S05]  /*8de0*/  F2FP.BF16.F32.PACK_AB R0, RZ, R0 ;  /* 0x00000000ff00723e */ /* 0x000fca00000010ff */
[----:B------:R0:W-:Y:S02]  /*8df0*/  STG.E.U16 desc[UR36][R2.64], R0 ;  /* 0x0000000002007986 */ /* 0x0001e4000c101524 */
.L_x_37658:
[----:B------:R-:W-:Y:S05]  /*8e00*/  BSYNC.RECONVERGENT B6 ;  /* 0x0000000000067941 */ /* 0x000fea0003800200 */
.L_x_37652:
[----:B------:R-:W-:-:S07]  /*8e10*/  VIADD R17, R17, 0x80 ;  /* 0x0000008011117836 */ /* 0x000fce0000000000 */
.L_x_37617:
[----:B------:R-:W-:Y:S05]  /*8e20*/  BSYNC.RECONVERGENT B7 ;  /* 0x0000000000077941 */ /* 0x000fea0003800200 */
.L_x_37616:
        /* <DEDUP_REMOVED lines=306> */
.L_x_37684:
        /* <DEDUP_REMOVED lines=19> */
.L_x_37688:
[----:B------:R1:W5:Y:S01]  /*a280*/  LDG.E.U8 R2, desc[UR36][R4.64] ;  /* 0x0000002404027981 */ /* 0x000362000c1e1100 */
[----:B------:R-:W-:Y:S01]  /*a290*/  IMAD.MOV.U32 R3, RZ, RZ, RZ ;  /* 0x000000ffff037224 */ /* 0x000fe200078e00ff */
[----:B------:R-:W-:Y:S06]  /*a2a0*/  BRA `(.L_x_37690) ;  /* 0x0000000c00407947 */ /* 0x000fec0003800000 */
.L_x_37687:
        /* <DEDUP_REMOVED lines=8> */
.L_x_37692:
[----:B------:R-:W2:Y:S02]  /*a330*/  LDG.E R2, desc[UR36][R4.64] ;  /* 0x0000002404027981 */ /* 0x000ea4000c1e1900 */
[----:B--2---:R-:W-:Y:S01]  /*a340*/  SHF.R.S32.HI R3, RZ, 0x1f, R2 ;  /* 0x0000001fff037819 */ /* 0x004fe20000011402 */
[----:B------:R-:W-:Y:S06]  /*a350*/  BRA `(.L_x_37690) ;  /* 0x0000000c00147947 */ /* 0x000fec0003800000 */
.L_x_37691:
[----:B------:R-:W2:Y:S02]  /*a360*/  LDG.E.S16 R2, desc[UR36][R4.64] ;  /* 0x0000002404027981 */ /* 0x000ea4000c1e1700 */
[----:B--2---:R-:W-:Y:S01]  /*a370*/  SHF.R.S32.HI R3, RZ, 0x1f, R2 ;  /* 0x0000001fff037819 */ /* 0x004fe20000011402 */
[----:B------:R-:W-:Y:S06]  /*a380*/  BRA `(.L_x_37690) ;  /* 0x0000000c00087947 */ /* 0x000fec0003800000 */
.L_x_37686:
        /* <DEDUP_REMOVED lines=9> */
.L_x_37694:
[----:B------:R-:W2:Y:S02]  /*a420*/  LDG.E.U16 R4, desc[UR36][R4.64] ;  /* 0x0000002404047981 */ /* 0x000ea4000c1e1500 */
[----:B--2---:R-:W-:-:S06]  /*a430*/  HADD2.F32 R2, -RZ, R4.H0_H0 ;  /* 0x20000004ff027230 */ /* 0x004fcc0000004100 */
[----:B------:R-:W0:Y:S01]  /*a440*/  F2I.S64.TRUNC R2, R2 ;  /* 0x0000000200027311 */ /* 0x000e22000020d900 */
[----:B------:R-:W-:Y:S05]  /*a450*/  BRA `(.L_x_37690) ;  /* 0x0000000800d47947 */ /* 0x000fea0003800000 */
.L_x_37693:
        /* <DEDUP_REMOVED lines=9> */
.L_x_37696:
[----:B------:R-:W2:Y:S02]  /*a4f0*/  LDG.E.U16 R4, desc[UR36][R4.64] ;  /* 0x0000002404047981 */ /* 0x000ea4000c1e1500 */
[----:B--2---:R-:W-:-:S06]  /*a500*/  HADD2.F32 R2, -RZ, R4.H0_H0 ;  /* 0x20000004ff027230 */ /* 0x004fcc0000004100 */
[----:B------:R-:W4:Y:S01]  /*a510*/  F2I.S64.TRUNC R2, R2 ;  /* 0x0000000200027311 */ /* 0x000f22000020d900 */
[----:B------:R-:W-:Y:S05]  /*a520*/  BRA `(.L_x_37690) ;  /* 0x0000000800a07947 */ /* 0x000fea0003800000 */
.L_x_37695:
[----:B------:R-:W2:Y:S02]  /*a530*/  LDG.E.64 R2, desc[UR36][R4.64] ;  /* 0x0000002404027981 */ /* 0x000ea4000c1e1b00 */
[----:B--2---:R-:W2:Y:S01]  /*a540*/  F2I.S64.F64.TRUNC R2, R2 ;  /* 0x0000000200027311 */ /* 0x004ea2000030d900 */
[----:B------:R-:W-:Y:S05]  /*a550*/  BRA `(.L_x_37690) ;  /* 0x0000000800947947 */ /* 0x000fea0003800000 */
.L_x_37685:
        /* <DEDUP_REMOVED lines=13> */
.L_x_37699:
[----:B------:R-:W2:Y:S02]  /*a630*/  LDG.E.64 R2, desc[UR36][R4.64] ;  /* 0x0000002404027981 */ /* 0x000ea4000c1e1b00 */
[----:B--2---:R-:W0:Y:S01]  /*a640*/  F2I.S64.F64.TRUNC R2, R2 ;  /* 0x0000000200027311 */ /* 0x004e22000030d900 */
[----:B------:R-:W-:Y:S05]  /*a650*/  BRA `(.L_x_37690) ;  /* 0x0000000800547947 */ /* 0x000fea0003800000 */
.L_x_37698:
        /* <DEDUP_REMOVED lines=26> */
.L_x_37701:
        /* <DEDUP_REMOVED lines=13> */
.L_x_37700:
[----:B------:R-:W2:Y:S02]  /*a8d0*/  LDG.E.U16 R2, desc[UR36][R4.64] ;  /* 0x0000002404027981 */ /* 0x000ea4000c1e1500 */
[----:B--2---:R-:W-:-:S06]  /*a8e0*/  SHF.L.U32 R2, R2, 0x10, RZ ;  /* 0x0000001002027819 */ /* 0x004fcc00000006ff */
[----:B------:R-:W0:Y:S01]  /*a8f0*/  F2I.S64.TRUNC R2, R2 ;  /* 0x0000000200027311 */ /* 0x000e22000020d900 */
[----:B------:R-:W-:Y:S05]  /*a900*/  BRA `(.L_x_37690) ;  /* 0x0000000400a87947 */ /* 0x000fea0003800000 */
.L_x_37697:
        /* <DEDUP_REMOVED lines=11> */
.L_x_37704:
        /* <DEDUP_REMOVED lines=21> */
.L_x_37708:
[----:B------:R-:W-:Y:S05]  /*ab10*/  BSYNC.RECONVERGENT B1 ;  /* 0x0000000000017941 */ /* 0x000fea0003800200 */
.L_x_37707:
[----:B------:R-:W-:Y:S02]  /*ab20*/  SHF.L.U32 R0, R0, 0x14, RZ ;  /* 0x0000001400007819 */ /* 0x000fe400000006ff */
[----:B------:R-:W-:-:S04]  /*ab30*/  LEA R2, R2, 0x3b800000, 0x17 ;  /* 0x3b80000002027811 */ /* 0x000fc800078eb8ff */
[----:B------:R-:W-:-:S07]  /*ab40*/  LOP3.LUT R2, R2, R0, R7, 0xfe, !PT ;  /* 0x0000000002027212 */ /* 0x000fce00078efe07 */
.L_x_37706:
[----:B------:R-:W-:Y:S05]  /*ab50*/  BSYNC.RECONVERGENT B0 ;  /* 0x0000000000007941 */ /* 0x000fea0003800200 */
.L_x_37705:
[----:B------:R-:W0:Y:S01]  /*ab60*/  F2I.S64.TRUNC R2, R2 ;  /* 0x0000000200027311 */ /* 0x000e22000020d900 */
[----:B------:R-:W-:Y:S05]  /*ab70*/  BRA `(.L_x_37690) ;  /* 0x00000004000c7947 */ /* 0x000fea0003800000 */
.L_x_37703:
        /* <DEDUP_REMOVED lines=21> */
.L_x_37712:
[----:B------:R-:W-:Y:S05]  /*acd0*/  BSYNC.RECONVERGENT B1 ;  /* 0x0000000000017941 */ /* 0x000fea0003800200 */
.L_x_37711:
[----:B------:R-:W-:Y:S01]  /*ace0*/  IMAD.SHL.U32 R0, R0, 0x200000, RZ ;  /* 0x0020000000007824 */ /* 0x000fe200078e00ff */
[----:B------:R-:W-:-:S04]  /*acf0*/  LEA R2, R2, 0x37800000, 0x17 ;  /* 0x3780000002027811 */ /* 0x000fc800078eb8ff */
[----:B------:R-:W-:-:S07]  /*ad00*/  LOP3.LUT R2, R2, R0, R7, 0xfe, !PT ;  /* 0x0000000002027212 */ /* 0x000fce00078efe07 */
.L_x_37710:
[----:B------:R-:W-:Y:S05]  /*ad10*/  BSYNC.RECONVERGENT B0 ;  /* 0x0000000000007941 */ /* 0x000fea0003800200 */
.L_x_37709:
[----:B------:R-:W0:Y:S01]  /*ad20*/  F2I.S64.TRUNC R2, R2 ;  /* 0x0000000200027311 */ /* 0x000e22000020d900 */
[----:B------:R-:W-:Y:S05]  /*ad30*/  BRA `(.L_x_37690) ;  /* 0x00000000009c7947 */ /* 0x000fea0003800000 */
.L_x_37702:
        /* <DEDUP_REMOVED lines=14> */
.L_x_37716:
[----:B------:R-:W-:Y:S05]  /*ae20*/  BSYNC.RECONVERGENT B0 ;  /* 0x0000000000007941 */ /* 0x000fea0003800200 */
.L_x_37715:
[----:B------:R-:W0:Y:S01]  /*ae30*/  F2I.S64.TRUNC R2, R2 ;  /* 0x0000000200027311 */ /* 0x000e22000020d900 */
[----:B------:R-:W-:Y:S05]  /*ae40*/  BRA `(.L_x_37690) ;  /* 0x0000000000587947 */ /* 0x000fea0003800000 */
.L_x_37689:
        /* <DEDUP_REMOVED lines=16> */
.L_x_37717:
[----:B------:R-:W-:Y:S01]  /*af50*/  CS2R R2, SRZ ;  /* 0x0000000000027805 */ /* 0x000fe2000001ff00 */
[----:B------:R-:W-:Y:S06]  /*af60*/  BRA `(.L_x_37690) ;  /* 0x0000000000107947 */ /* 0x000fec0003800000 */
.L_x_37714:
[----:B------:R0:W5:Y:S01]  /*af70*/  LDG.E.64 R2, desc[UR36][R4.64] ;  /* 0x0000002404027981 */ /* 0x000162000c1e1b00 */
[----:B------:R-:W-:Y:S05]  /*af80*/  BRA `(.L_x_37690) ;  /* 0x0000000000087947 */ /* 0x000fea0003800000 */
.L_x_37713:
[----:B------:R0:W5:Y:S01]  /*af90*/  LDG.E R2, desc[UR36][R4.64] ;  /* 0x0000002404027981 */ /* 0x000162000c1e1900 */
[----:B------:R-:W-:-:S07]  /*afa0*/  MOV R3, RZ ;  /* 0x000000ff00037202 */ /* 0x000fce0000000f00 */
.L_x_37690:
[----:B------:R-:W1:Y:S01]  /*afb0*/  LDCU.64 UR6, c[0x0][0x598] ;  /* 0x0000b300ff0677ac */ /* 0x000e620008000a00 */
[----:B0-2345:R-:W-:Y:S01]  /*afc0*/  ISETP.NE.U32.AND P0, PT, R2, RZ, PT ;  /* 0x000000ff0200720c */ /* 0x03dfe20003f05070 */
[----:B------:R-:W-:-:S03]  /*afd0*/  UPRMT UR4, UR41, 0x9910, URZ ;  /* 0x0000991029047896 */ /* 0x000fc600080000ff */
[----:B------:R-:W-:Y:S01]  /*afe0*/  ISETP.NE.AND.EX P0, PT, R3, RZ, PT, P0 ;  /* 0x000000ff0300720c */ /* 0x000fe20003f05300 */
[----:B------:R-:W-:Y:S01]  /*aff0*/  UISETP.GT.AND UP0, UPT, UR4, 0x9, UPT ;  /* 0x000000090400788c */ /* 0x000fe2000bf04270 */
[----:B-1----:R-:W-:-:S04]  /*b000*/  ISETP.NE.U32.AND P1, PT, RZ, UR6, PT ;  /* 0x00000006ff007c0c */ /* 0x002fc8000bf25070 */
[----:B------:R-:W-:-:S04]  /*b010*/  ISETP.NE.AND.EX P0, PT, RZ, UR7, P0, P1 ;  /* 0x00000007ff007c0c */ /* 0x000fc80008705310 */
        /* <DEDUP_REMOVED lines=12> */
.L_x_37721:
[----:B------:R-:W-:Y:S01]  /*b0e0*/  STG.E.U8 desc[UR36][R16.64], R2 ;  /* 0x0000000210007986 */ /* 0x000fe2000c101124 */
[----:B------:R-:W-:Y:S05]  /*b0f0*/  EXIT ;  /* 0x000000000000794d */ /* 0x000fea0003800000 */
.L_x_37720:
        /* <DEDUP_REMOVED lines=9> */
.L_x_37724:
[----:B------:R-:W-:Y:S01]  /*b190*/  STG.E desc[UR36][R16.64], R2 ;  /* 0x0000000210007986 */ /* 0x000fe2000c101924 */
[----:B------:R-:W-:Y:S05]  /*b1a0*/  EXIT ;  /* 0x000000000000794d */ /* 0x000fea0003800000 */
.L_x_37723:
[----:B------:R-:W-:Y:S01]  /*b1b0*/  STG.E.U16 desc[UR36][R16.64], R2 ;  /* 0x0000000210007986 */ /* 0x000fe2000c101524 */
[----:B------:R-:W-:Y:S05]  /*b1c0*/  EXIT ;  /* 0x000000000000794d */ /* 0x000fea0003800000 */
.L_x_37719:
        /* <DEDUP_REMOVED lines=9> */
.L_x_37726:
[----:B------:R-:W-:-:S04]  /*b260*/  I2FP.F32.U32 R0, R2 ;  /* 0x0000000200007245 */ /* 0x000fc80000201000 */
[----:B------:R-:W-:-:S05]  /*b270*/  F2FP.F16.F32.PACK_AB R0, RZ, R0 ;  /* 0x00000000ff00723e */ /* 0x000fca00000000ff */
[----:B------:R-:W-:Y:S01]  /*b280*/  STG.E.U16 desc[UR36][R16.64], R0 ;  /* 0x0000000010007986 */ /* 0x000fe2000c101524 */
[----:B------:R-:W-:Y:S05]  /*b290*/  EXIT ;  /* 0x000000000000794d */ /* 0x000fea0003800000 */
.L_x_37725:
        /* <DEDUP_REMOVED lines=10> */
.L_x_37728:
[----:B------:R-:W-:-:S04]  /*b340*/  I2FP.F32.U32 R2, R2 ;  /* 0x0000000200027245 */ /* 0x000fc80000201000 */
[----:B------:R-:W-:-:S04]  /*b350*/  F2FP.F16.F32.PACK_AB R3, RZ, R2 ;  /* 0x00000002ff03723e */ /* 0x000fc800000000ff */
[----:B------:R-:W-:-:S05]  /*b360*/  PRMT R3, R3, 0x5410, RZ ;  /* 0x0000541003037816 */ /* 0x000fca00000000ff */
[----:B------:R-:W-:Y:S01]  /*b370*/  STG.E desc[UR36][R16.64], R3 ;  /* 0x0000000310007986 */ /* 0x000fe2000c101924 */
[----:B------:R-:W-:Y:S05]  /*b380*/  EXIT ;  /* 0x000000000000794d */ /* 0x000fea0003800000 */
.L_x_37727:
[----:B------:R-:W0:Y:S02]  /*b390*/  I2F.F64.U32 R2, R2 ;  /* 0x0000000200027312 */ /* 0x000e240000201800 */
[----:B0-----:R-:W-:Y:S01]  /*b3a0*/  STG.E.64 desc[UR36][R16.64], R2 ;  /* 0x0000000210007986 */ /* 0x001fe2000c101b24 */
[----:B------:R-:W-:Y:S05]  /*b3b0*/  EXIT ;  /* 0x000000000000794d */ /* 0x000fea0003800000 */
.L_x_37718:
        /* <DEDUP_REMOVED lines=12> */
.L_x_37732:
        /* <DEDUP_REMOVED lines=16> */
.L_x_37735:
[----:B------:R-:W-:-:S07]  /*b580*/  PRMT R8, R0, 0x7610, R8 ;  /* 0x0000761000087816 */ /* 0x000fce0000000008 */
.L_x_37734:
[----:B------:R-:W-:Y:S05]  /*b590*/  BSYNC.RECONVERGENT B0 ;  /* 0x0000000000007941 */ /* 0x000fea0003800200 */
.L_x_37733:
[----:B------:R-:W-:Y:S01]  /*b5a0*/  STG.E.U8 desc[UR36][R16.64], R8 ;  /* 0x0000000810007986 */ /* 0x000fe2000c101124 */
[----:B------:R-:W-:Y:S05]  /*b5b0*/  EXIT ;  /* 0x000000000000794d */ /* 0x000fea0003800000 */
.L_x_37731:
        /* <DEDUP_REMOVED lines=16> */
.L_x_37738:
[----:B------:R-:W-:-:S07]  /*b6c0*/  PRMT R8, R0, 0x7610, R8 ;  /* 0x0000761000087816 */ /* 0x000fce0000000008 */
.L_x_37737:
[----:B------:R-:W-:Y:S05]  /*b6d0*/  BSYNC.RECONVERGENT B0 ;  /* 0x0000000000007941 */ /* 0x000fea0003800200 */
.L_x_37736:
[----:B------:R-:W-:Y:S01]  /*b6e0*/  STG.E.U8 desc[UR36][R16.64], R8 ;  /* 0x0000000810007986 */ /* 0x000fe2000c101124 */
[----:B------:R-:W-:Y:S05]  /*b6f0*/  EXIT ;  /* 0x000000000000794d */ /* 0x000fea0003800000 */
.L_x_37730:
        /* <DEDUP_REMOVED lines=21> */
.L_x_37740:
[----:B------:R-:W-:-:S05]  /*b850*/  IMAD.MOV.U32 R3, RZ, RZ, RZ ;  /* 0x000000ffff037224 */ /* 0x000fca00078e00ff */
[----:B------:R-:W-:Y:S01]  /*b860*/  STG.E.64 desc[UR36][R16.64], R2 ;  /* 0x0000000210007986 */ /* 0x000fe2000c101b24 */
[----:B------:R-:W-:Y:S05]  /*b870*/  EXIT ;  /* 0x000000000000794d */ /* 0x000fea0003800000 */
.L_x_37739:
[----:B------:R-:W-:Y:S01]  /*b880*/  STG.E desc[UR36][R16.64], R2 ;  /* 0x0000000210007986 */ /* 0x000fe2000c101924 */
[----:B------:R-:W-:Y:S05]  /*b890*/  EXIT ;  /* 0x000000000000794d */ /* 0x000fea0003800000 */
.L_x_37729:
        /* <DEDUP_REMOVED lines=8> */
.L_x_37742:
[----:B------:R-:W0:Y:S01]  /*b920*/  I2F.F64.U32 R4, R2 ;  /* 0x0000000200047312 */ /* 0x000e220000201800 */
[----:B------:R-:W-:-:S05]  /*b930*/  CS2R R6, SRZ ;  /* 0x0000000000067805 */ /* 0x000fca000001ff00 */
[----:B0-----:R-:W-:Y:S01]  /*b940*/  STG.E.128 desc[UR36][R16.64], R4 ;  /* 0x0000000410007986 */ /* 0x001fe2000c101d24 */
[----:B------:R-:W-:Y:S05]  /*b950*/  EXIT ;  /* 0x000000000000794d */ /* 0x000fea0003800000 */
.L_x_37741:
[----:B------:R-:W-:-:S09]  /*b960*/  UISETP.NE.AND UP0, UPT, UR4, 0xf, UPT ;  /* 0x0000000f0400788c */ /* 0x000fd2000bf05270 */
[----:B------:R-:W-:Y:S05]  /*b970*/  BRA.U !UP0, `(.L_x_37743) ;  /* 0x0000000108d47547 */ /* 0x000fea000b800000 */
[----:B------:R-:W-:-:S09]  /*b980*/  UISETP.NE.AND UP0, UPT, UR4, 0x17, UPT ;  /* 0x000000170400788c */ /* 0x000fd2000bf05270 */
[----:B------:R-:W-:Y:S05]  /*b990*/  BRA.U !UP0, `(.L_x_37744) ;  /* 0x0000000108847547 */ /* 0x000fea000b800000 */
[----:B------:R-:W-:-:S09]  /*b9a0*/  UISETP.NE.AND UP0, UPT, UR4, 0x18, UPT ;  /* 0x000000180400788c */ /* 0x000fd2000bf05270 */
[----:B------:R-:W-:Y:S05]  /*b9b0*/  BRA.U !UP0, `(.L_x_37745) ;  /* 0x0000000108447547 */ /* 0x000fea000b800000 */
.L_x_37722:
        /* <DEDUP_REMOVED lines=16> */
.L_x_37746:
[----:B------:R-:W-:Y:S05]  /*bac0*/  EXIT ;  /* 0x000000000000794d */ /* 0x000fea0003800000 */
.L_x_37745:
        /* <DEDUP_REMOVED lines=11> */
.L_x_37748:
[----:B------:R-:W-:Y:S05]  /*bb80*/  BSYNC.RECONVERGENT B0 ;  /* 0x0000000000007941 */ /* 0x000fea0003800200 */
.L_x_37747:
[----:B------:R-:W-:Y:S01]  /*bb90*/  STG.E.U8 desc[UR36][R16.64], R3 ;  /* 0x0000000310007986 */ /* 0x000fe2000c101124 */
[----:B------:R-:W-:Y:S05]  /*bba0*/  EXIT ;  /* 0x000000000000794d */ /* 0x000fea0003800000 */
.L_x_37744:
        /* <DEDUP_REMOVED lines=13> */
.L_x_37749:
[----:B------:R-:W-:Y:S01]  /*bc80*/  HFMA2 R3, -RZ, RZ, 0, 7.569789886474609375e-06 ;  /* 0x0000007fff037431 */ /* 0x000fe200000001ff */
[----:B------:R-:W-:-:S04]  /*bc90*/  ISETP.GT.U32.AND P0, PT, R5, 0x7f800000, PT ;  /* 0x7f8000000500780c */ /* 0x000fc80003f04070 */
[----:B------:R-:W-:-:S05]  /*bca0*/  SEL R3, R3, 0x7c, P0 ;  /* 0x0000007c03037807 */ /* 0x000fca0000000000 */
[----:B------:R-:W-:Y:S01]  /*bcb0*/  STG.E.U8 desc[UR36][R16.64], R3 ;  /* 0x0000000310007986 */ /* 0x000fe2000c101124 */
[----:B------:R-:W-:Y:S05]  /*bcc0*/  EXIT ;  /* 0x000000000000794d */ /* 0x000fea0003800000 */
.L_x_37743:
[----:B------:R-:W-:-:S04]  /*bcd0*/  I2FP.F32.U32 R0, R2 ;  /* 0x0000000200007245 */ /* 0x000fc80000201000 */
[----:B------:R-:W-:-:S05]  /*bce0*/  F2FP.BF16.F32.PACK_AB R0, RZ, R0 ;  /* 0x00000000ff00723e */ /* 0x000fca00000010ff */
[----:B------:R-:W-:Y:S01]  /*bcf0*/  STG.E.U16 desc[UR36][R16.64], R0 ;  /* 0x0000000010007986 */ /* 0x000fe2000c101524 */
[----:B------:R-:W-:Y:S05]  /*bd00*/  EXIT ;  /* 0x000000000000794d */ /* 0x000fea0003800000 */
.L_x_37750:
        /* <DEDUP_REMOVED lines=15> */
.L_x_43728:


//--------------------- .text._ZN2at6native27unrolled_elementwise_kernelINS0_13AUnaryFunctorIllbZZZNS0_23logical_and_kernel_cudaERNS_14TensorIteratorEENKUlvE0_clEvENKUlvE2_clEvEUlllE_EESt5arrayIPcLm2EELi4E23TrivialOffsetCalculatorILi1EjESD_NS0_6memory12LoadWithCastILi1EEENSE_13StoreWithCastILi1EEEEEviT_T0_T2_T3_T4_T5_ --------------------------
	.section	.text._ZN2at6native27unrolled_elementwise_kernelINS0_13AUnaryFunctorIllbZZZNS0_23logical_and_kernel_cudaERNS_14TensorIteratorEENKUlvE0_clEvENKUlvE2_clEvEUlllE_EESt5arrayIPcLm2EELi4E23TrivialOffsetCalculatorILi1EjESD_NS0_6memory12LoadWithCastILi1EEENSE_13StoreWithCastILi1EEEEEviT_T0_T2_T3_T4_T5_,"ax",@progbits
	.align	128
        .global         _ZN2at6native27unrolled_elementwise_kernelINS0_13AUnaryFunctorIllbZZZNS0_23logical_and_kernel_cudaERNS_14TensorIteratorEENKUlvE0_clEvENKUlvE2_clEvEUlllE_EESt5arrayIPcLm2EELi4E23TrivialOffsetCalculatorILi1EjESD_NS0_6memory12LoadWithCastILi1EEENSE_13StoreWithCastILi1EEEEEviT_T0_T2_T3_T4_T5_
        .type           _ZN2at6native27unrolled_elementwise_kernelINS0_13AUnaryFunctorIllbZZZNS0_23logical_and_kernel_cudaERNS_14TensorIteratorEENKUlvE0_clEvENKUlvE2_clEvEUlllE_EESt5arrayIPcLm2EELi4E23TrivialOffsetCalculatorILi1EjESD_NS0_6memory12LoadWithCastILi1EEENSE_13StoreWithCastILi1EEEEEviT_T0_T2_T3_T4_T5_,@function
        .size           _ZN2at6native27unrolled_elementwise_kernelINS0_13AUnaryFunctorIllbZZZNS0_23logical_and_kernel_cudaERNS_14TensorIteratorEENKUlvE0_clEvENKUlvE2_clEvEUlllE_EESt5arrayIPcLm2EELi4E23TrivialOffsetCalculatorILi1EjESD_NS0_6memory12LoadWithCastILi1EEENSE_13StoreWithCastILi1EEEEEviT_T0_T2_T3_T4_T5_,(.L_x_43729 - _ZN2at6native27unrolled_elementwise_kernelINS0_13AUnaryFunctorIllbZZZNS0_23logical_and_kernel_cudaERNS_14TensorIteratorEENKUlvE0_clEvENKUlvE2_clEvEUlllE_EESt5arrayIPcLm2EELi4E23TrivialOffsetCalculatorILi1EjESD_NS0_6memory12LoadWithCastILi1EEENSE_13StoreWithCastILi1EEEEEviT_T0_T2_T3_T4_T5_)
        .other          _ZN2at6native27unrolled_elementwise_kernelINS0_13AUnaryFunctorIllbZZZNS0_23logical_and_kernel_cudaERNS_14TensorIteratorEENKUlvE0_clEvENKUlvE2_clEvEUlllE_EESt5arrayIPcLm2EELi4E23TrivialOffsetCalculatorILi1EjESD_NS0_6memory12LoadWithCastILi1EEENSE_13StoreWithCastILi1EEEEEviT_T0_T2_T3_T4_T5_,@"STO_CUDA_ENTRY STV_DEFAULT"
_ZN2at6native27unrolled_elementwise_kernelINS0_13AUnaryFunctorIllbZZZNS0_23logical_and_kernel_cudaERNS_14TensorIteratorEENKUlvE0_clEvENKUlvE2_clEvEUlllE_EESt5arrayIPcLm2EELi4E23TrivialOffsetCalculatorILi1EjESD_NS0_6memory12LoadWithCastILi1EEENSE_13StoreWithCastILi1EEEEEviT_T0_T2_T3_T4_T5_:
.text._ZN2at6native27unrolled_elementwise_kernelINS0_13AUnaryFunctorIllbZZZNS0_23logical_and_kernel_cudaERNS_14TensorIteratorEENKUlvE0_clEvENKUlvE2_clEvEUlllE_EESt5arrayIPcLm2EELi4E23TrivialOffsetCalculatorILi1EjESD_NS0_6memory12LoadWithCastILi1EEENSE_13StoreWithCastILi1EEEEEviT_T0_T2_T3_T4_T5_:
        /* <DEDUP_REMOVED lines=33> */
.L_x_37756:
[----:B------:R1:W5:Y:S01]  /*0210*/  LDG.E.U8 R4, desc[UR36][R6.64] ;  /* 0x0000002406047981 */ /* 0x000362000c1e1100 */
[----:B------:R-:W-:Y:S01]  /*0220*/  IMAD.MOV.U32 R5, RZ, RZ, RZ ;  /* 0x000000ffff057224 */ /* 0x000fe200078e00ff */
[----:B------:R-:W-:Y:S06]  /*0230*/  BRA `(.L_x_37758) ;  /* 0x0000000c00447947 */ /* 0x000fec0003800000 */
.L_x_37755:
        /* <DEDUP_REMOVED lines=8> */
.L_x_37760:
[----:B------:R-:W2:Y:S02]  /*02c0*/  LDG.E R4, desc[UR36][R6.64] ;  /* 0x0000002406047981 */ /* 0x000ea4000c1e1900 */
[----:B--2---:R-:W-:Y:S01]  /*02d0*/  SHF.R.S32.HI R5, RZ, 0x1f, R4 ;  /* 0x0000001fff057819 */ /* 0x004fe20000011404 */
[----:B------:R-:W-:Y:S06]  /*02e0*/  BRA `(.L_x_37758) ;  /* 0x0000000c00187947 */ /* 0x000fec0003800000 */
.L_x_37759:
[----:B------:R-:W2:Y:S02]  /*02f0*/  LDG.E.S16 R4, desc[UR36][R6.64] ;  /* 0x0000002406047981 */ /* 0x000ea4000c1e1700 */
[----:B--2---:R-:W-:Y:S01]  /*0300*/  SHF.R.S32.HI R5, RZ, 0x1f, R4 ;  /* 0x0000001fff057819 */ /* 0x004fe20000011404 */
[----:B------:R-:W-:Y:S06]  /*0310*/  BRA `(.L_x_37758) ;  /* 0x0000000c000c7947 */ /* 0x000fec0003800000 */
.L_x_37754:
        /* <DEDUP_REMOVED lines=9> */
.L_x_37762:
[----:B------:R-:W2:Y:S02]  /*03b0*/  LDG.E.U16 R6, desc[UR36][R6.64] ;  /* 0x0000002406067981 */ /* 0x000ea4000c1e1500 */
[----:B--2---:R-:W-:-:S06]  /*03c0*/  HADD2.F32 R4, -RZ, R6.H0_H0 ;  /* 0x20000006ff047230 */ /* 0x004fcc0000004100 */
[----:B------:R-:W0:Y:S01]  /*03d0*/  F2I.S64.TRUNC R4, R4 ;  /* 0x0000000400047311 */ /* 0x000e22000020d900 */
[----:B------:R-:W-:Y:S05]  /*03e0*/  BRA `(.L_x_37758) ;  /* 0x0000000800d87947 */ /* 0x000fea0003800000 */
.L_x_37761:
        /* <DEDUP_REMOVED lines=9> */
.L_x_37764:
[----:B------:R-:W2:Y:S02]  /*0480*/  LDG.E.U16 R6, desc[UR36][R6.64] ;  /* 0x0000002406067981 */ /* 0x000ea4000c1e1500 */
[----:B--2---:R-:W-:-:S06]  /*0490*/  HADD2.F32 R4, -RZ, R6.H0_H0 ;  /* 0x20000006ff047230 */ /* 0x004fcc0000004100 */
[----:B------:R-:W3:Y:S01]  /*04a0*/  F2I.S64.TRUNC R4, R4 ;  /* 0x0000000400047311 */ /* 0x000ee2000020d900 */
[----:B------:R-:W-:Y:S05]  /*04b0*/  BRA `(.L_x_37758) ;  /* 0x0000000800a47947 */ /* 0x000fea0003800000 */
.L_x_37763:
[----:B------:R-:W2:Y:S02]  /*04c0*/  LDG.E.64 R4, desc[UR36][R6.64] ;  /* 0x0000002406047981 */ /* 0x000ea4000c1e1b00 */
[----:B--2---:R-:W2:Y:S01]  /*04d0*/  F2I.S64.F64.TRUNC R4, R4 ;  /* 0x0000000400047311 */ /* 0x004ea2000030d900 */
[----:B------:R-:W-:Y:S05]  /*04e0*/  BRA `(.L_x_37758) ;  /* 0x0000000800987947 */ /* 0x000fea0003800000 */
.L_x_37753:
        /* <DEDUP_REMOVED lines=13> */
.L_x_37767:
[----:B------:R-:W2:Y:S02]  /*05c0*/  LDG.E.64 R4, desc[UR36][R6.64] ;  /* 0x0000002406047981 */ /* 0x000ea4000c1e1b00 */
[----:B--2---:R-:W0:Y:S01]  /*05d0*/  F2I.S64.F64.TRUNC R4, R4 ;  /* 0x0000000400047311 */ /* 0x004e22000030d900 */
[----:B------:R-:W-:Y:S05]  /*05e0*/  BRA `(.L_x_37758) ;  /* 0x0000000800587947 */ /* 0x000fea0003800000 */
.L_x_37766:
        /* <DEDUP_REMOVED lines=26> */
.L_x_37769:
        /* <DEDUP_REMOVED lines=14> */
.L_x_37768:
[----:B------:R-:W2:Y:S02]  /*0870*/  LDG.E.U16 R4, desc[UR36][R6.64] ;  /* 0x0000002406047981 */ /* 0x000ea4000c1e1500 */
[----:B--2---:R-:W-:-:S06]  /*0880*/  IMAD.U32 R4, R4, 0x10000, RZ ;  /* 0x0001000004047824 */ /* 0x004fcc00078e00ff */
[----:B------:R-:W0:Y:S01]  /*0890*/  F2I.S64.TRUNC R4, R4 ;  /* 0x0000000400047311 */ /* 0x000e22000020d900 */
[----:B------:R-:W-:Y:S05]  /*08a0*/  BRA `(.L_x_37758) ;  /* 0x0000000400a87947 */ /* 0x000fea0003800000 */
.L_x_37765:
        /* <DEDUP_REMOVED lines=11> */
.L_x_37772:
        /* <DEDUP_REMOVED lines=21> */
.L_x_37776:
[----:B------:R-:W-:Y:S05]  /*0ab0*/  BSYNC.RECONVERGENT B1 ;  /* 0x0000000000017941 */ /* 0x000fea0003800200 */
.L_x_37775:
[----:B------:R-:W-:Y:S01]  /*0ac0*/  IMAD.SHL.U32 R0, R0, 0x100000, RZ ;  /* 0x0010000000007824 */ /* 0x000fe200078e00ff */
[----:B------:R-:W-:-:S04]  /*0ad0*/  LEA R3, R3, 0x3b800000, 0x17 ;  /* 0x3b80000003037811 */ /* 0x000fc800078eb8ff */
[----:B------:R-:W-:-:S07]  /*0ae0*/  LOP3.LUT R4, R3, R0, R7, 0xfe, !PT ;  /* 0x0000000003047212 */ /* 0x000fce00078efe07 */
.L_x_37774:
[----:B------:R-:W-:Y:S05]  /*0af0*/  BSYNC.RECONVERGENT B0 ;  /* 0x0000000000007941 */ /* 0x000fea0003800200 */
.L_x_37773:
[----:B------:R-:W0:Y:S01]  /*0b00*/  F2I.S64.TRUNC R4, R4 ;  /* 0x0000000400047311 */ /* 0x000e22000020d900 */
[----:B------:R-:W-:Y:S05]  /*0b10*/  BRA `(.L_x_37758) ;  /* 0x00000004000c7947 */ /* 0x000fea0003800000 */
.L_x_37771:
        /* <DEDUP_REMOVED lines=21> */
.L_x_37780:
[----:B------:R-:W-:Y:S05]  /*0c70*/  BSYNC.RECONVERGENT B1 ;  /* 0x0000000000017941 */ /* 0x000fea0003800200 */
.L_x_37779:
[----:B------:R-:W-:Y:S01]  /*0c80*/  IMAD.SHL.U32 R0, R0, 0x200000, RZ ;  /* 0x0020000000007824 */ /* 0x000fe200078e00ff */
[----:B------:R-:W-:-:S04]  /*0c90*/  LEA R3, R3, 0x37800000, 0x17 ;  /* 0x3780000003037811 */ /* 0x000fc800078eb8ff */
[----:B------:R-:W-:-:S07]  /*0ca0*/  LOP3.LUT R4, R3, R0, R7, 0xfe, !PT ;  /* 0x0000000003047212 */ /* 0x000fce00078efe07 */
.L_x_37778:
[----:B------:R-:W-:Y:S05]  /*0cb0*/  BSYNC.RECONVERGENT B0 ;  /* 0x0000000000007941 */ /* 0x000fea0003800200 */
.L_x_37777:
[----:B------:R-:W0:Y:S01]  /*0cc0*/  F2I.S64.TRUNC R4, R4 ;  /* 0x0000000400047311 */ /* 0x000e22000020d900 */
[----:B------:R-:W-:Y:S05]  /*0cd0*/  BRA `(.L_x_37758) ;  /* 0x00000000009c7947 */ /* 0x000fea0003800000 */
.L_x_37770:
[----:B------:R-:W-:-:S09]  /*0ce0*/  UISETP.NE.AND UP0, UPT, UR4, 0x1c, UPT ;  /* 0x0000001c0400788c */ /* 0x000fd2000bf05270 */
[----:B------:R-:W-:Y:S05]  /*0cf0*/  BRA.U !UP0, `(.L_x_37781) ;  /* 0x00000001088c7547 */ /* 0x000fea000b800000 */
[----:B------:R-:W-:-:S09]  /*0d00*/  UISETP.NE.AND UP0, UPT, UR4, 0x1d, UPT ;  /* 0x0000001d0400788c */ /* 0x000fd2000bf05270 */
[----:B------:R-:W-:Y:S05]  /*0d10*/  BRA.U !UP0, `(.L_x_37782) ;  /* 0x00000001087c7547 */ /* 0x000fea000b800000 */
[----:B------:R-:W-:-:S09]  /*0d20*/  UISETP.NE.AND UP0, UPT, UR4, 0x2c, UPT ;  /* 0x0000002c0400788c */ /* 0x000fd2000bf05270 */
[----:B------:R-:W-:Y:S05]  /*0d30*/  BRA.U !UP0, `(.L_x_37783) ;  /* 0x0000000108487547 */ /* 0x000fea000b800000 */
.L_x_37757:
        /* <DEDUP_REMOVED lines=16> */
.L_x_37784:
[----:B------:R-:W-:Y:S01]  /*0e40*/  CS2R R4, SRZ ;  /* 0x0000000000047805 */ /* 0x000fe2000001ff00 */
[----:B------:R-:W-:Y:S06]  /*0e50*/  BRA `(.L_x_37758) ;  /* 0x00000000003c7947 */ /* 0x000fec0003800000 */
.L_x_37783:
        /* <DEDUP_REMOVED lines=8> */
.L_x_37786:
[----:B------:R-:W-:Y:S05]  /*0ee0*/  BSYNC.RECONVERGENT B0 ;  /* 0x0000000000007941 */ /* 0x000fea0003800200 */
.L_x_37785:
[----:B------:R-:W0:Y:S01]  /*0ef0*/  F2I.S64.TRUNC R4, R4 ;  /* 0x0000000400047311 */ /* 0x000e22000020d900 */
[----:B------:R-:W-:Y:S05]  /*0f00*/  BRA `(.L_x_37758) ;  /* 0x0000000000107947 */ /* 0x000fea0003800000 */
.L_x_37782:
[----:B------:R0:W5:Y:S01]  /*0f10*/  LDG.E.64 R4, desc[UR36][R6.64] ;  /* 0x0000002406047981 */ /* 0x000162000c1e1b00 */
[----:B------:R-:W-:Y:S05]  /*0f20*/  BRA `(.L_x_37758) ;  /* 0x0000000000087947 */ /* 0x000fea0003800000 */
.L_x_37781:
[----:B------:R0:W5:Y:S01]  /*0f30*/  LDG.E R4, desc[UR36][R6.64] ;  /* 0x0000002406047981 */ /* 0x000162000c1e1900 */
[----:B------:R-:W-:-:S07]  /*0f40*/  IMAD.MOV.U32 R5, RZ, RZ, RZ ;  /* 0x000000ffff057224 */ /* 0x000fce00078e00ff */
.L_x_37758:
[----:B012345:R-:W-:Y:S01]  /*0f50*/  ISETP.NE.U32.AND P0, PT, R4, RZ, PT ;  /* 0x000000ff0400720c */ /* 0x03ffe20003f05070 */
[----:B------:R-:W-:-:S03]  /*0f60*/  VIADD R18, R2, 0x80 ;  /* 0x0000008002127836 */ /* 0x000fc60000000000 */
[----:B------:R-:W-:-:S04]  /*0f70*/  ISETP.NE.AND.EX P0, PT, R5, RZ, PT, P0 ;  /* 0x000000ff0500720c */ /* 0x000fc80003f05300 */
[----:B------:R-:W-:-:S09]  /*0f80*/  P2R R16, PR, RZ, 0x1 ;  /* 0x00000001ff107803 */ /* 0x000fd20000000000 */
.L_x_37752:
[----:B------:R-:W-:Y:S05]  /*0f90*/  BSYNC.RECONVERGENT B6 ;  /* 0x0000000000067941 */ /* 0x000fea0003800200 */
.L_x_37751:
        /* <DEDUP_REMOVED lines=25> */
.L_x_37792:
[----:B------:R0:W5:Y:S01]  /*1130*/  LDG.E.U8 R4, desc[UR36][R6.64] ;  /* 0x0000002406047981 */ /* 0x000162000c1e1100 */
[----:B------:R-:W-:Y:S01]  /*1140*/  IMAD.MOV.U32 R5, RZ, RZ, RZ ;  /* 0x000000ffff057224 */ /* 0x000fe200078e00ff */
[----:B------:R-:W-:Y:S06]  /*1150*/  BRA `(.L_x_37794) ;  /* 0x0000000c00447947 */ /* 0x000fec0003800000 */
.L_x_37791:
        /* <DEDUP_REMOVED lines=8> */
.L_x_37796:
[----:B------:R-:W2:Y:S02]  /*11e0*/  LDG.E R4, desc[UR36][R6.64] ;  /* 0x0000002406047981 */ /* 0x000ea4000c1e1900 */
[----:B--2---:R-:W-:Y:S01]  /*11f0*/  SHF.R.S32.HI R5, RZ, 0x1f, R4 ;  /* 0x0000001fff057819 */ /* 0x004fe20000011404 */
[----:B------:R-:W-:Y:S06]  /*1200*/  BRA `(.L_x_37794) ;  /* 0x0000000c00187947 */ /* 0x000fec0003800000 */
.L_x_37795:
[----:B------:R-:W2:Y:S02]  /*1210*/  LDG.E.S16 R4, desc[UR36][R6.64] ;  /* 0x0000002406047981 */ /* 0x000ea4000c1e1700 */
[----:B--2---:R-:W-:Y:S01]  /*1220*/  SHF.R.S32.HI R5, RZ, 0x1f, R4 ;  /* 0x0000001fff057819 */ /* 0x004fe20000011404 */
[----:B------:R-:W-:Y:S06]  /*1230*/  BRA `(.L_x_37794) ;  /* 0x0000000c000c7947 */ /* 0x000fec0003800000 */
.L_x_37790:
        /* <DEDUP_REMOVED lines=9> */
.L_x_37798:
[----:B------:R-:W2:Y:S02]  /*12d0*/  LDG.E.U16 R6, desc[UR36][R6.64] ;  /* 0x0000002406067981 */ /* 0x000ea4000c1e1500 */
[----:B--2---:R-:W-:-:S06]  /*12e0*/  HADD2.F32 R4, -RZ, R6.H0_H0 ;  /* 0x20000006ff047230 */ /* 0x004fcc0000004100 */
[----:B------:R-:W0:Y:S01]  /*12f0*/  F2I.S64.TRUNC R4, R4 ;  /* 0x0000000400047311 */ /* 0x000e22000020d900 */
[----:B------:R-:W-:Y:S05]  /*1300*/  BRA `(.L_x_37794) ;  /* 0x0000000800d87947 */ /* 0x000fea0003800000 */
.L_x_37797:
        /* <DEDUP_REMOVED lines=9> */
.L_x_37800:
[----:B------:R-:W2:Y:S02]  /*13a0*/  LDG.E.U16 R6, desc[UR36][R6.64] ;  /* 0x0000002406067981 */ /* 0x000ea4000c1e1500 */
[----:B--2---:R-:W-:-:S06]  /*13b0*/  HADD2.F32 R4, -RZ, R6.H0_H0 ;  /* 0x20000006ff047230 */ /* 0x004fcc0000004100 */
[----:B------:R-:W0:Y:S01]  /*13c0*/  F2I.S64.TRUNC R4, R4 ;  /* 0x0000000400047311 */ /* 0x000e22000020d900 */
[----:B------:R-:W-:Y:S05]  /*13d0*/  BRA `(.L_x_37794) ;  /* 0x0000000800a47947 */ /* 0x000fea0003800000 */
.L_x_37799:
[----:B------:R-:W2:Y:S02]  /*13e0*/  LDG.E.64 R4, desc[UR36][R6.64] ;  /* 0x0000002406047981 */ /* 0x000ea4000c1e1b00 */
[----:B--2---:R-:W0:Y:S01]  /*13f0*/  F2I.S64.F64.TRUNC R4, R4 ;  /* 0x0000000400047311 */ /* 0x004e22000030d900 */
[----:B------:R-:W-:Y:S05]  /*1400*/  BRA `(.L_x_37794) ;  /* 0x0000000800987947 */ /* 0x000fea0003800000 */
.L_x_37789:
        /* <DEDUP_REMOVED lines=13> */
.L_x_37803:
[----:B------:R-:W2:Y:S02]  /*14e0*/  LDG.E.64 R4, desc[UR36][R6.64] ;  /* 0x0000002406047981 */ /* 0x000ea4000c1e1b00 */
[----:B--2---:R-:W0:Y:S01]  /*14f0*/  F2I.S64.F64.TRUNC R4, R4 ;  /* 0x0000000400047311 */ /* 0x004e22000030d900 */
[----:B------:R-:W-:Y:S05]  /*1500*/  BRA `(.L_x_37794) ;  /* 0x0000000800587947 */ /* 0x000fea0003800000 */
.L_x_37802:
        /* <DEDUP_REMOVED lines=26> */
.L_x_37805:
        /* <DEDUP_REMOVED lines=14> */
.L_x_37804:
[----:B------:R-:W2:Y:S02]  /*1790*/  LDG.E.U16 R4, desc[UR36][R6.64] ;  /* 0x0000002406047981 */ /* 0x000ea4000c1e1500 */
[----:B--2---:R-:W-:-:S06]  /*17a0*/  IMAD.U32 R4, R4, 0x10000, RZ ;  /* 0x0001000004047824 */ /* 0x004fcc00078e00ff */
[----:B------:R-:W4:Y:S01]  /*17b0*/  F2I.S64.TRUNC R4, R4 ;  /* 0x0000000400047311 */ /* 0x000f22000020d900 */
[----:B------:R-:W-:Y:S05]  /*17c0*/  BRA `(.L_x_37794) ;  /* 0x0000000400a87947 */ /* 0x000fea0003800000 */
.L_x_37801:
        /* <DEDUP_REMOVED lines=11> */
.L_x_37808:
        /* <DEDUP_REMOVED lines=21> */
.L_x_37812:
[----:B------:R-:W-:Y:S05]  /*19d0*/  BSYNC.RECONVERGENT B1 ;  /* 0x0000000000017941 */ /* 0x000fea0003800200 */
.L_x_37811:
[----:B------:R-:W-:Y:S01]  /*19e0*/  IMAD.SHL.U32 R0, R0, 0x100000, RZ ;  /* 0x0010000000007824 */ /* 0x000fe200078e00ff */
[----:B------:R-:W-:-:S04]  /*19f0*/  LEA R3, R3, 0x3b800000, 0x17 ;  /* 0x3b80000003037811 */ /* 0x000fc800078eb8ff */
[----:B------:R-:W-:-:S07]  /*1a00*/  LOP3.LUT R4, R3, R0, R7, 0xfe, !PT ;  /* 0x0000000003047212 */ /* 0x000fce00078efe07 */
.L_x_37810:
[----:B------:R-:W-:Y:S05]  /*1a10*/  BSYNC.RECONVERGENT B0 ;  /* 0x0000000000007941 */ /* 0x000fea0003800200 */
.L_x_37809:
[----:B------:R-:W0:Y:S01]  /*1a20*/  F2I.S64.TRUNC R4, R4 ;  /* 0x0000000400047311 */ /* 0x000e22000020d900 */
[----:B------:R-:W-:Y:S05]  /*1a30*/  BRA `(.L_x_37794) ;  /* 0x00000004000c7947 */ /* 0x000fea0003800000 */
.L_x_37807:
        /* <DEDUP_REMOVED lines=21> */
.L_x_37816:
[----:B------:R-:W-:Y:S05]  /*1b90*/  BSYNC.RECONVERGENT B1 ;  /* 0x0000000000017941 */ /* 0x000fea0003800200 */
.L_x_37815:
[----:B------:R-:W-:Y:S01]  /*1ba0*/  IMAD.SHL.U32 R0, R0, 0x200000, RZ ;  /* 0x0020000000007824 */ /* 0x000fe200078e00ff */
[----:B------:R-:W-:-:S04]  /*1bb0*/  LEA R3, R3, 0x37800000, 0x17 ;  /* 0x3780000003037811 */ /* 0x000fc800078eb8ff */
[----:B------:R-:W-:-:S07]  /*1bc0*/  LOP3.LUT R4, R3, R0, R7, 0xfe, !PT ;  /* 0x0000000003047212 */ /* 0x000fce00078efe07 */
.L_x_37814:
[----:B------:R-:W-:Y:S05]  /*1bd0*/  BSYNC.RECONVERGENT B0 ;  /* 0x0000000000007941 */ /* 0x000fea0003800200 */
.L_x_37813:
[----:B------:R-:W0:Y:S01]  /*1be0*/  F2I.S64.TRUNC R4, R4 ;  /* 0x0000000400047311 */ /* 0x000e22000020d900 */
[----:B------:R-:W-:Y:S05]  /*1bf0*/  BRA `(.L_x_37794) ;  /* 0x00000000009c7947 */ /* 0x000fea0003800000 */
.L_x_37806:
        /* <DEDUP_REMOVED lines=14> */
.L_x_37820:
[----:B------:R-:W-:Y:S05]  /*1ce0*/  BSYNC.RECONVERGENT B0 ;  /* 0x0000000000007941 */ /* 0x000fea0003800200 */
.L_x_37819:
[----:B------:R-:W0:Y:S01]  /*1cf0*/  F2I.S64.TRUNC R4, R4 ;  /* 0x0000000400047311 */ /* 0x000e22000020d900 */
[----:B------:R-:W-:Y:S05]  /*1d00*/  BRA `(.L_x_37794) ;  /* 0x0000000000587947 */ /* 0x000fea0003800000 */
.L_x_37793:
        /* <DEDUP_REMOVED lines=16> */
.L_x_37821:
[----:B------:R-:W-:Y:S01]  /*1e10*/  CS2R R4, SRZ ;  /* 0x0000000000047805 */ /* 0x000fe2000001ff00 */
[----:B------:R-:W-:Y:S06]  /*1e20*/  BRA `(.L_x_37794) ;  /* 0x0000000000107947 */ /* 0x000fec0003800000 */
.L_x_37818:
[----:B------:R0:W5:Y:S01]  /*1e30*/  LDG.E.64 R4, desc[UR36][R6.64] ;  /* 0x0000002406047981 */ /* 0x000162000c1e1b00 */
[----:B------:R-:W-:Y:S05]  /*1e40*/  BRA `(.L_x_37794) ;  /* 0x0000000000087947 */ /* 0x000fea0003800000 */
.L_x_37817:
[----:B------:R0:W5:Y:S01]  /*1e50*/  LDG.E R4, desc[UR36][R6.64] ;  /* 0x0000002406047981 */ /* 0x000162000c1e1900 */
[----:B------:R-:W-:-:S07]  /*1e60*/  IMAD.MOV.U32 R5, RZ, RZ, RZ ;  /* 0x000000ffff057224 */ /* 0x000fce00078e00ff */
.L_x_37794:
[----:B01-345:R-:W-:Y:S01]  /*1e70*/  ISETP.NE.U32.AND P0, PT, R4, RZ, PT ;  /* 0x000000ff0400720c */ /* 0x03bfe20003f05070 */
[----:B------:R-:W-:-:S03]  /*1e80*/  VIADD R18, R18, 0x80 ;  /* 0x0000008012127836 */ /* 0x000fc60000000000 */
[----:B------:R-:W-:-:S04]  /*1e90*/  ISETP.NE.AND.EX P0, PT, R5, RZ, PT, P0 ;  /* 0x000000ff0500720c */ /* 0x000fc80003f05300 */
[----:B------:R-:W-:-:S09]  /*1ea0*/  P2R R17, PR, RZ, 0x1 ;  /* 0x00000001ff117803 */ /* 0x000fd20000000000 */
.L_x_37788:
[----:B------:R-:W-:Y:S05]  /*1eb0*/  BSYNC.RECONVERGENT B6 ;  /* 0x0000000000067941 */ /* 0x000fea0003800200 */
.L_x_37787:
        /* <DEDUP_REMOVED lines=25> */
.L_x_37827:
[----:B------:R0:W5:Y:S01]  /*2050*/  LDG.E.U8 R4, desc[UR36][R6.64] ;  /* 0x0000002406047981 */ /* 0x000162000c1e1100 */
[----:B------:R-:W-:Y:S01]  /*2060*/  IMAD.MOV.U32 R5, RZ, RZ, RZ ;  /* 0x000000ffff057224 */ /* 0x000fe200078e00ff */
[----:B------:R-:W-:Y:S06]  /*2070*/  BRA `(.L_x_37829) ;  /* 0x0000000c00447947 */ /* 0x000fec0003800000 */
.L_x_37826:
        /* <DEDUP_REMOVED lines=8> */
.L_x_37831:
[----:B------:R-:W2:Y:S02]  /*2100*/  LDG.E R4, desc[UR36][R6.64] ;  /* 0x0000002406047981 */ /* 0x000ea4000c1e1900 */
[----:B--2---:R-:W-:Y:S01]  /*2110*/  SHF.R.S32.HI R5, RZ, 0x1f, R4 ;  /* 0x0000001fff057819 */ /* 0x004fe20000011404 */
[----:B------:R-:W-:Y:S06]  /*2120*/  BRA `(.L_x_37829) ;  /* 0x0000000c00187947 */ /* 0x000fec0003800000 */
.L_x_37830:
[----:B------:R-:W2:Y:S02]  /*2130*/  LDG.E.S16 R4, desc[UR36][R6.64] ;  /* 0x0000002406047981 */ /* 0x000ea4000c1e1700 */
[----:B--2---:R-:W-:Y:S01]  /*2140*/  SHF.R.S32.HI R5, RZ, 0x1f, R4 ;  /* 0x0000001fff057819 */ /* 0x004fe20000011404 */
[----:B------:R-:W-:Y:S06]  /*2150*/  BRA `(.L_x_37829) ;  /* 0x0000000c000c7947 */ /* 0x000fec0003800000 */
.L_x_37825:
        /* <DEDUP_REMOVED lines=9> */
.L_x_37833:
[----:B------:R-:W2:Y:S02]  /*21f0*/  LDG.E.U16 R6, desc[UR36][R6.64] ;  /* 0x0000002406067981 */ /* 0x000ea4000c1e1500 */
[----:B--2---:R-:W-:-:S06]  /*2200*/  HADD2.F32 R4, -RZ, R6.H0_H0 ;  /* 0x20000006ff047230 */ /* 0x004fcc0000004100 */
[----:B------:R-:W0:Y:S01]  /*2210*/  F2I.S64.TRUNC R4, R4 ;  /* 0x0000000400047311 */ /* 0x000e22000020d900 */
[----:B------:R-:W-:Y:S05]  /*2220*/  BRA `(.L_x_37829) ;  /* 0x0000000800d87947 */ /* 0x000fea0003800000 */
.L_x_37832:
        /* <DEDUP_REMOVED lines=9> */
.L_x_37835:
[----:B------:R-:W2:Y:S02]  /*22c0*/  LDG.E.U16 R6, desc[UR36][R6.64] ;  /* 0x0000002406067981 */ /* 0x000ea4000c1e1500 */
[----:B--2---:R-:W-:-:S06]  /*22d0*/  HADD2.F32 R4, -RZ, R6.H0_H0 ;  /* 0x20000006ff047230 */ /* 0x004fcc0000004100 */
[----:B------:R-:W0:Y:S01]  /*22e0*/  F2I.S64.TRUNC R4, R4 ;  /* 0x0000000400047311 */ /* 0x000e22000020d900 */
[----:B------:R-:W-:Y:S05]  /*22f0*/  BRA `(.L_x_37829) ;  /* 0x0000000800a47947 */ /* 0x000fea0003800000 */
.L_x_37834:
[----:B------:R-:W2:Y:S02]  /*2300*/  LDG.E.64 R4, desc[UR36][R6.64] ;  /* 0x0000002406047981 */ /* 0x000ea4000c1e1b00 */
[----:B--2---:R-:W0:Y:S01]  /*2310*/  F2I.S64.F64.TRUNC R4, R4 ;  /* 0x0000000400047311 */ /* 0x004e22000030d900 */
[----:B------:R-:W-:Y:S05]  /*2320*/  BRA `(.L_x_37829) ;  /* 0x0000000800987947 */ /* 0x000fea0003800000 */
.L_x_37824:
        /* <DEDUP_REMOVED lines=13> */
.L_x_37838:
[----:B------:R-:W2:Y:S02]  /*2400*/  LDG.E.64 R4, desc[UR36][R6.64] ;  /* 0x0000002406047981 */ /* 0x000ea4000c1e1b00 */
[----:B--2---:R-:W0:Y:S01]  /*2410*/  F2I.S64.F64.TRUNC R4, R4 ;  /* 0x0000000400047311 */ /* 0x004e22000030d900 */
[----:B------:R-:W-:Y:S05]  /*2420*/  BRA `(.L_x_37829) ;  /* 0x0000000800587947 */ /* 0x000fea0003800000 */
.L_x_37837:
        /* <DEDUP_REMOVED lines=26> */
.L_x_37840:
        /* <DEDUP_REMOVED lines=14> */
.L_x_37839:
[----:B------:R-:W2:Y:S02]  /*26b0*/  LDG.E.U16 R4, desc[UR36][R6.64] ;  /* 0x0000002406047981 */ /* 0x000ea4000c1e1500 */
[----:B--2---:R-:W-:-:S06]  /*26c0*/  IMAD.U32 R4, R4, 0x10000, RZ ;  /* 0x0001000004047824 */ /* 0x004fcc00078e00ff */
[----:B------:R-:W0:Y:S01]  /*26d0*/  F2I.S64.TRUNC R4, R4 ;  /* 0x0000000400047311 */ /* 0x000e22000020d900 */
[----:B------:R-:W-:Y:S05]  /*26e0*/  BRA `(.L_x_37829) ;  /* 0x0000000400a87947 */ /* 0x000fea0003800000 */
.L_x_37836:
        /* <DEDUP_REMOVED lines=11> */
.L_x_37843:
        /* <DEDUP_REMOVED lines=21> */
.L_x_37847:
[----:B------:R-:W-:Y:S05]  /*28f0*/  BSYNC.RECONVERGENT B1 ;  /* 0x0000000000017941 */ /* 0x000fea0003800200 */
.L_x_37846:
[----:B------:R-:W-:Y:S01]  /*2900*/  IMAD.SHL.U32 R0, R0, 0x100000, RZ ;  /* 0x0010000000007824 */ /* 0x000fe200078e00ff */
[----:B------:R-:W-:-:S04]  /*2910*/  LEA R3, R3, 0x3b800000, 0x17 ;  /* 0x3b80000003037811 */ /* 0x000fc800078eb8ff */
[----:B------:R-:W-:-:S07]  /*2920*/  LOP3.LUT R4, R3, R0, R7, 0xfe, !PT ;  /* 0x0000000003047212 */ /* 0x000fce00078efe07 */
.L_x_37845:
[----:B------:R-:W-:Y:S05]  /*2930*/  BSYNC.RECONVERGENT B0 ;  /* 0x0000000000007941 */ /* 0x000fea0003800200 */
.L_x_37844:
[----:B------:R-:W1:Y:S01]  /*2940*/  F2I.S64.TRUNC R4, R4 ;  /* 0x0000000400047311 */ /* 0x000e62000020d900 */
[----:B------:R-:W-:Y:S05]  /*2950*/  BRA `(.L_x_37829) ;  /* 0x00000004000c7947 */ /* 0x000fea0003800000 */
.L_x_37842:
        /* <DEDUP_REMOVED lines=21> */
.L_x_37851:
[----:B------:R-:W-:Y:S05]  /*2ab0*/  BSYNC.RECONVERGENT B1 ;  /* 0x0000000000017941 */ /* 0x000fea0003800200 */
.L_x_37850:
[----:B------:R-:W-:Y:S01]  /*2ac0*/  IMAD.SHL.U32 R0, R0, 0x200000, RZ ;  /* 0x0020000000007824 */ /* 0x000fe200078e00ff */
[----:B------:R-:W-:-:S04]  /*2ad0*/  LEA R3, R3, 0x37800000, 0x17 ;  /* 0x3780000003037811 */ /* 0x000fc800078eb8ff */
[----:B------:R-:W-:-:S07]  /*2ae0*/  LOP3.LUT R4, R3, R0, R7, 0xfe, !PT ;  /* 0x0000000003047212 */ /* 0x000fce00078efe07 */
.L_x_37849:
[----:B------:R-:W-:Y:S05]  /*2af0*/  BSYNC.RECONVERGENT B0 ;  /* 0x0000000000007941 */ /* 0x000fea0003800200 */
.L_x_37848:
[----:B------:R-:W2:Y:S01]  /*2b00*/  F2I.S64.TRUNC R4, R4 ;  /* 0x0000000400047311 */ /* 0x000ea2000020d900 */
[----:B------:R-:W-:Y:S05]  /*2b10*/  BRA `(.L_x_37829) ;  /* 0x00000000009c7947 */ /* 0x000fea0003800000 */
.L_x_37841:
        /* <DEDUP_REMOVED lines=14> */
.L_x_37855:
[----:B------:R-:W-:Y:S05]  /*2c00*/  BSYNC.RECONVERGENT B0 ;  /* 0x0000000000007941 */ /* 0x000fea0003800200 */
.L_x_37854:
[----:B------:R-:W4:Y:S01]  /*2c10*/  F2I.S64.TRUNC R4, R4 ;  /* 0x0000000400047311 */ /* 0x000f22000020d900 */
[----:B------:R-:W-:Y:S05]  /*2c20*/  BRA `(.L_x_37829) ;  /* 0x0000000000587947 */ /* 0x000fea0003800000 */
.L_x_37828:
        /* <DEDUP_REMOVED lines=16> */
.L_x_37856:
[----:B------:R-:W-:Y:S01]  /*2d30*/  CS2R R4, SRZ ;  /* 0x0000000000047805 */ /* 0x000fe2000001ff00 */
[----:B------:R-:W-:Y:S06]  /*2d40*/  BRA `(.L_x_37829) ;  /* 0x0000000000107947 */ /* 0x000fec0003800000 */
.L_x_37853:
[----:B------:R0:W5:Y:S01]  /*2d50*/  LDG.E.64 R4, desc[UR36][R6.64] ;  /* 0x0000002406047981 */ /* 0x000162000c1e1b00 */
[----:B------:R-:W-:Y:S05]  /*2d60*/  BRA `(.L_x_37829) ;  /* 0x0000000000087947 */ /* 0x000fea0003800000 */
.L_x_37852:
[----:B------:R3:W5:Y:S01]  /*2d70*/  LDG.E R4, desc[UR36][R6.64] ;  /* 0x0000002406047981 */ /* 0x000762000c1e1900 */
[----:B------:R-:W-:-:S07]  /*2d80*/  IMAD.MOV.U32 R5, RZ, RZ, RZ ;  /* 0x000000ffff057224 */ /* 0x000fce00078e00ff */
.L_x_37829:
[----:B012-45:R-:W-:Y:S01]  /*2d90*/  ISETP.NE.U32.AND P0, PT, R4, RZ, PT ;  /* 0x000000ff0400720c */ /* 0x037fe20003f05070 */
[----:B------:R-:W-:-:S03]  /*2da0*/  VIADD R18, R18, 0x80 ;  /* 0x0000008012127836 */ /* 0x000fc60000000000 */
[----:B------:R-:W-:-:S04]  /*2db0*/  ISETP.NE.AND.EX P0, PT, R5, RZ, PT, P0 ;  /* 0x000000ff0500720c */ /* 0x000fc80003f05300 */
[----:B------:R-:W-:-:S09]  /*2dc0*/  P2R R22, PR, RZ, 0x1 ;  /* 0x00000001ff167803 */ /* 0x000fd20000000000 */
.L_x_37823:
[----:B------:R-:W-:Y:S05]  /*2dd0*/  BSYNC.RECONVERGENT B6 ;  /* 0x0000000000067941 */ /* 0x000fea0003800200 */
.L_x_37822:
        /* <DEDUP_REMOVED lines=24> */
.L_x_37862:
[----:B------:R0:W5:Y:S01]  /*2f60*/  LDG.E.U8 R4, desc[UR36][R6.64] ;  /* 0x0000002406047981 */ /* 0x000162000c1e1100 */
[----:B------:R-:W-:Y:S01]  /*2f70*/  IMAD.MOV.U32 R5, RZ, RZ, RZ ;  /* 0x000000ffff057224 */ /* 0x000fe200078e00ff */
[----:B------:R-:W-:Y:S06]  /*2f80*/  BRA `(.L_x_37864) ;  /* 0x0000000c00447947 */ /* 0x000fec0003800000 */
.L_x_37861:
        /* <DEDUP_REMOVED lines=8> */
.L_x_37866:
[----:B------:R-:W2:Y:S02]  /*3010*/  LDG.E R4, desc[UR36][R6.64] ;  /* 0x0000002406047981 */ /* 0x000ea4000c1e1900 */
[----:B--2---:R-:W-:Y:S01]  /*3020*/  SHF.R.S32.HI R5, RZ, 0x1f, R4 ;  /* 0x0000001fff057819 */ /* 0x004fe20000011404 */
[----:B------:R-:W-:Y:S06]  /*3030*/  BRA `(.L_x_37864) ;  /* 0x0000000c00187947 */ /* 0x000fec0003800000 */
.L_x_37865:
[----:B------:R-:W2:Y:S02]  /*3040*/  LDG.E.S16 R4, desc[UR36][R6.64] ;  /* 0x0000002406047981 */ /* 0x000ea4000c1e1700 */
[----:B--2---:R-:W-:Y:S01]  /*3050*/  SHF.R.S32.HI R5, RZ, 0x1f, R4 ;  /* 0x0000001fff057819 */ /* 0x004fe20000011404 */
[----:B------:R-:W-:Y:S06]  /*3060*/  BRA `(.L_x_37864) ;  /* 0x0000000c000c7947 */ /* 0x000fec0003800000 */
.L_x_37860:
        /* <DEDUP_REMOVED lines=9> */
.L_x_37868:
[----:B------:R-:W2:Y:S02]  /*3100*/  LDG.E.U16 R6, desc[UR36][R6.64] ;  /* 0x0000002406067981 */ /* 0x000ea4000c1e1500 */
[----:B--2---:R-:W-:-:S06]  /*3110*/  HADD2.F32 R4, -RZ, R6.H0_H0 ;  /* 0x20000006ff047230 */ /* 0x004fcc0000004100 */
[----:B------:R-:W0:Y:S01]  /*3120*/  F2I.S64.TRUNC R4, R4 ;  /* 0x0000000400047311 */ /* 0x000e22000020d900 */
[----:B------:R-:W-:Y:S05]  /*3130*/  BRA `(.L_x_37864) ;  /* 0x0000000800d87947 */ /* 0x000fea0003800000 */
.L_x_37867:
        /* <DEDUP_REMOVED lines=9> */
.L_x_37870:
[----:B------:R-:W2:Y:S02]  /*31d0*/  LDG.E.U16 R6, desc[UR36][R6.64] ;  /* 0x0000002406067981 */ /* 0x000ea4000c1e1500 */
[----:B--2---:R-:W-:-:S06]  /*31e0*/  HADD2.F32 R4, -RZ, R6.H0_H0 ;  /* 0x20000006ff047230 */ /* 0x004fcc0000004100 */
[----:B------:R-:W0:Y:S01]  /*31f0*/  F2I.S64.TRUNC R4, R4 ;  /* 0x0000000400047311 */ /* 0x000e22000020d900 */
[----:B------:R-:W-:Y:S05]  /*3200*/  BRA `(.L_x_37864) ;  /* 0x0000000800a47947 */ /* 0x000fea0003800000 */
.L_x_37869:
[----:B------:R-:W2:Y:S02]  /*3210*/  LDG.E.64 R4, desc[UR36][R6.64] ;  /* 0x0000002406047981 */ /* 0x000ea4000c1e1b00 */
[----:B--2---:R-:W0:Y:S01]  /*3220*/  F2I.S64.F64.TRUNC R4, R4 ;  /* 0x0000000400047311 */ /* 0x004e22000030d900 */
[----:B------:R-:W-:Y:S05]  /*3230*/  BRA `(.L_x_37864) ;  /* 0x0000000800987947 */ /* 0x000fea0003800000 */
.L_x_37859:
        /* <DEDUP_REMOVED lines=13> */
.L_x_37873:
[----:B------:R-:W2:Y:S02]  /*3310*/  LDG.E.64 R4, desc[UR36][R6.64] ;  /* 0x0000002406047981 */ /* 0x000ea4000c1e1b00 */
[----:B--2---:R-:W0:Y:S01]  /*3320*/  F2I.S64.F64.TRUNC R4, R4 ;  /* 0x0000000400047311 */ /* 0x004e22000030d900 */
[----:B------:R-:W-:Y:S05]  /*3330*/  BRA `(.L_x_37864) ;  /* 0x0000000800587947 */ /* 0x000fea0003800000 */
.L_x_37872:
        /* <DEDUP_REMOVED lines=26> */
.L_x_37875:
        /* <DEDUP_REMOVED lines=14> */
.L_x_37874:
[----:B------:R-:W2:Y:S02]  /*35c0*/  LDG.E.U16 R4, desc[UR36][R6.64] ;  /* 0x0000002406047981 */ /* 0x000ea4000c1e1500 */
[----:B--2---:R-:W-:-:S06]  /*35d0*/  IMAD.U32 R4, R4, 0x10000, RZ ;  /* 0x0001000004047824 */ /* 0x004fcc00078e00ff */
[----:B------:R-:W0:Y:S01]  /*35e0*/  F2I.S64.TRUNC R4, R4 ;  /* 0x0000000400047311 */ /* 0x000e22000020d900 */
[----:B------:R-:W-:Y:S05]  /*35f0*/  BRA `(.L_x_37864) ;  /* 0x0000000400a87947 */ /* 0x000fea0003800000 */
.L_x_37871:
        /* <DEDUP_REMOVED lines=11> */
.L_x_37878:
        /* <DEDUP_REMOVED lines=21> */
.L_x_37882:
[----:B------:R-:W-:Y:S05]  /*3800*/  BSYNC.RECONVERGENT B1 ;  /* 0x0000000000017941 */ /* 0x000fea0003800200 */
.L_x_37881:
[----:B------:R-:W-:Y:S01]  /*3810*/  IMAD.SHL.U32 R0, R0, 0x100000, RZ ;  /* 0x0010000000007824 */ /* 0x000fe200078e00ff */
[----:B------:R-:W-:-:S04]  /*3820*/  LEA R3, R3, 0x3b800000, 0x17 ;  /* 0x3b80000003037811 */ /* 0x000fc800078eb8ff */
[----:B------:R-:W-:-:S07]  /*3830*/  LOP3.LUT R4, R3, R0, R7, 0xfe, !PT ;  /* 0x0000000003047212 */ /* 0x000fce00078efe07 */
.L_x_37880:
[----:B------:R-:W-:Y:S05]  /*3840*/  BSYNC.RECONVERGENT B0 ;  /* 0x0000000000007941 */ /* 0x000fea0003800200 */
.L_x_37879:
[----:B------:R-:W0:Y:S01]  /*3850*/  F2I.S64.TRUNC R4, R4 ;  /* 0x0000000400047311 */ /* 0x000e22000020d900 */
[----:B------:R-:W-:Y:S05]  /*3860*/  BRA `(.L_x_37864) ;  /* 0x00000004000c7947 */ /* 0x000fea0003800000 */
.L_x_37877:
        /* <DEDUP_REMOVED lines=21> */
.L_x_37886:
[----:B------:R-:W-:Y:S05]  /*39c0*/  BSYNC.RECONVERGENT B1 ;  /* 0x0000000000017941 */ /* 0x000fea0003800200 */
.L_x_37885:
[----:B------:R-:W-:Y:S01]  /*39d0*/  IMAD.SHL.U32 R0, R0, 0x200000, RZ ;  /* 0x0020000000007824 */ /* 0x000fe200078e00ff */
[----:B------:R-:W-:-:S04]  /*39e0*/  LEA R3, R3, 0x37800000, 0x17 ;  /* 0x3780000003037811 */ /* 0x000fc800078eb8ff */
[----:B------:R-:W-:-:S07]  /*39f0*/  LOP3.LUT R4, R3, R0, R7, 0xfe, !PT ;  /* 0x0000000003047212 */ /* 0x000fce00078efe07 */
.L_x_37884:
[----:B------:R-:W-:Y:S05]  /*3a00*/  BSYNC.RECONVERGENT B0 ;  /* 0x0000000000007941 */ /* 0x000fea0003800200 */
.L_x_37883:
[----:B------:R-:W2:Y:S01]  /*3a10*/  F2I.S64.TRUNC R4, R4 ;  /* 0x0000000400047311 */ /* 0x000ea2000020d900 */
[----:B------:R-:W-:Y:S05]  /*3a20*/  BRA `(.L_x_37864) ;  /* 0x00000000009c7947 */ /* 0x000fea0003800000 */
.L_x_37876:
        /* <DEDUP_REMOVED lines=14> */
.L_x_37890:
[----:B------:R-:W-:Y:S05]  /*3b10*/  BSYNC.RECONVERGENT B0 ;  /* 0x0000000000007941 */ /* 0x000fea0003800200 */
.L_x_37889:
[----:B------:R-:W4:Y:S01]  /*3b20*/  F2I.S64.TRUNC R4, R4 ;  /* 0x0000000400047311 */ /* 0x000f22000020d900 */
[----:B------:R-:W-:Y:S05]  /*3b30*/  BRA `(.L_x_37864) ;  /* 0x0000000000587947 */ /* 0x000fea0003800000 */
.L_x_37863:
        /* <DEDUP_REMOVED lines=16> */
.L_x_37891:
[----:B------:R-:W-:Y:S01]  /*3c40*/  CS2R R4, SRZ ;  /* 0x0000000000047805 */ /* 0x000fe2000001ff00 */
[----:B------:R-:W-:Y:S06]  /*3c50*/  BRA `(.L_x_37864) ;  /* 0x0000000000107947 */ /* 0x000fec0003800000 */
.L_x_37888:
[----:B------:R0:W5:Y:S01]  /*3c60*/  LDG.E.64 R4, desc[UR36][R6.64] ;  /* 0x0000002406047981 */ /* 0x000162000c1e1b00 */
[----:B------:R-:W-:Y:S05]  /*3c70*/  BRA `(.L_x_37864) ;  /* 0x0000000000087947 */ /* 0x000fea0003800000 */
.L_x_37887:
[----:B------:R3:W5:Y:S01]  /*3c80*/  LDG.E R4, desc[UR36][R6.64] ;  /* 0x0000002406047981 */ /* 0x000762000c1e1900 */
[----:B------:R-:W-:-:S07]  /*3c90*/  IMAD.MOV.U32 R5, RZ, RZ, RZ ;  /* 0x000000ffff057224 */ /* 0x000fce00078e00ff */
.L_x_37864:
[----:B012-45:R-:W-:-:S04]  /*3ca0*/  ISETP.NE.U32.AND P1, PT, R4, RZ, PT ;  /* 0x000000ff0400720c */ /* 0x037fc80003f25070 */
[----:B------:R-:W-:-:S13]  /*3cb0*/  ISETP.NE.AND.EX P1, PT, R5, RZ, PT, P1 ;  /* 0x000000ff0500720c */ /* 0x000fda0003f25310 */
.L_x_37858:
[----:B------:R-:W-:Y:S05]  /*3cc0*/  BSYNC.RECONVERGENT B6 ;  /* 0x0000000000067941 */ /* 0x000fea0003800200 */
.L_x_37857:
        /* <DEDUP_REMOVED lines=8> */
[----:B------:R-:W-:Y:S02]  /*3d50*/  ISETP.NE.AND.EX P2, PT, RZ, UR5, P2, P0 ;  /* 0x00000005ff007c0c */ /* 0x000fe40009745300 */
[----:B------:R-:W-:Y:S02]  /*3d60*/  ISETP.NE.AND.EX P3, PT, RZ, UR5, P3, P0 ;  /* 0x00000005ff007c0c */ /* 0x000fe40009f65300 */
[----:B------:R-:W-:Y:S02]  /*3d70*/  ISETP.NE.AND.EX P4, PT, RZ, UR5, P4, P0 ;  /* 0x00000005ff007c0c */ /* 0x000fe4000a785300 */
[----:B------:R-:W-:Y:S02]  /*3d80*/  ISETP.NE.AND.EX P1, PT, RZ, UR5, P1, P0 ;  /* 0x00000005ff007c0c */ /* 0x000fe40008f25300 */
        /* <DEDUP_REMOVED lines=28> */
.L_x_37899:
[----:B------:R0:W-:Y:S01]  /*3f50*/  STG.E.U8 desc[UR36][R8.64], R11 ;  /* 0x0000000b08007986 */ /* 0x0001e2000c101124 */
[----:B------:R-:W-:Y:S05]  /*3f60*/  BRA `(.L_x_37901) ;  /* 0x0000000c00087947 */ /* 0x000fea0003800000 */
.L_x_37898:
        /* <DEDUP_REMOVED lines=10> */
.L_x_37903:
[----:B------:R0:W-:Y:S01]  /*4010*/  STG.E desc[UR36][R8.64], R11 ;  /* 0x0000000b08007986 */ /* 0x0001e2000c101924 */
[----:B------:R-:W-:Y:S05]  /*4020*/  BRA `(.L_x_37901) ;  /* 0x0000000800d87947 */ /* 0x000fea0003800000 */
.L_x_37902:
[----:B------:R0:W-:Y:S01]  /*4030*/  STG.E.U16 desc[UR36][R8.64], R11 ;  /* 0x0000000b08007986 */ /* 0x0001e2000c101524 */
[----:B------:R-:W-:Y:S05]  /*4040*/  BRA `(.L_x_37901) ;  /* 0x0000000800d07947 */ /* 0x000fea0003800000 */
.L_x_37897:
        /* <DEDUP_REMOVED lines=9> */
.L_x_37905:
[----:B------:R-:W0:Y:S02]  /*40e0*/  I2F.S16 R0, R11 ;  /* 0x0000000b00007306 */ /* 0x000e240000101400 */
[----:B0-----:R-:W-:-:S05]  /*40f0*/  F2FP.F16.F32.PACK_AB R0, RZ, R0 ;  /* 0x00000000ff00723e */ /* 0x001fca00000000ff */
[----:B------:R0:W-:Y:S01]  /*4100*/  STG.E.U16 desc[UR36][R8.64], R0 ;  /* 0x0000000008007986 */ /* 0x0001e2000c101524 */
[----:B------:R-:W-:Y:S05]  /*4110*/  BRA `(.L_x_37901) ;  /* 0x00000008009c7947 */ /* 0x000fea0003800000 */
.L_x_37904:
        /* <DEDUP_REMOVED lines=10> */
.L_x_37907:
[----:B------:R-:W0:Y:S02]  /*41c0*/  I2F.S16 R11, R11 ;  /* 0x0000000b000b7306 */ /* 0x000e240000101400 */
[----:B0-----:R-:W-:-:S04]  /*41d0*/  F2FP.F16.F32.PACK_AB R3, RZ, R11 ;  /* 0x0000000bff03723e */ /* 0x001fc800000000ff */
[----:B------:R-:W-:-:S05]  /*41e0*/  PRMT R3, R3, 0x5410, RZ ;  /* 0x0000541003037816 */ /* 0x000fca00000000ff */
[----:B------:R0:W-:Y:S01]  /*41f0*/  STG.E desc[UR36][R8.64], R3 ;  /* 0x0000000308007986 */ /* 0x0001e2000c101924 */
[----:B------:R-:W-:Y:S05]  /*4200*/  BRA `(.L_x_37901) ;  /* 0x0000000800607947 */ /* 0x000fea0003800000 */
.L_x_37906:
[----:B------:R-:W0:Y:S02]  /*4210*/  I2F.F64.S16 R4, R11 ;  /* 0x0000000b00047312 */ /* 0x000e240000101c00 */
[----:B0-----:R0:W-:Y:S01]  /*4220*/  STG.E.64 desc[UR36][R8.64], R4 ;  /* 0x0000000408007986 */ /* 0x0011e2000c101b24 */
[----:B------:R-:W-:Y:S05]  /*4230*/  BRA `(.L_x_37901) ;  /* 0x0000000800547947 */ /* 0x000fea0003800000 */
.L_x_37896:
        /* <DEDUP_REMOVED lines=10> */
.L_x_37910:
[----:B------:R-:W0:Y:S01]  /*42e0*/  I2F.F64.S16 R4, R11 ;  /* 0x0000000b00047312 */ /* 0x000e220000101c00 */
[----:B---3--:R-:W-:-:S05]  /*42f0*/  CS2R R6, SRZ ;  /* 0x0000000000067805 */ /* 0x008fca000001ff00 */
[----:B0-----:R0:W-:Y:S01]  /*4300*/  STG.E.128 desc[UR36][R8.64], R4 ;  /* 0x0000000408007986 */ /* 0x0011e2000c101d24 */
[----:B------:R-:W-:Y:S05]  /*4310*/  BRA `(.L_x_37901) ;  /* 0x00000008001c7947 */ /* 0x000fea0003800000 */
.L_x_37909:
        /* <DEDUP_REMOVED lines=17> */
.L_x_37914:
[----:B------:R-:W-:Y:S05]  /*4430*/  BSYNC.RECONVERGENT B0 ;  /* 0x0000000000007941 */ /* 0x000fea0003800200 */
.L_x_37913:
[----:B------:R0:W-:Y:S01]  /*4440*/  STG.E.U8 desc[UR36][R8.64], R3 ;  /* 0x0000000308007986 */ /* 0x0001e2000c101124 */
[----:B------:R-:W-:Y:S05]  /*4450*/  BRA `(.L_x_37901) ;  /* 0x0000000400cc7947 */ /* 0x000fea0003800000 */
.L_x_37912:
        /* <DEDUP_REMOVED lines=16> */
.L_x_37911:
[----:B------:R-:W0:Y:S02]  /*4560*/  I2F.S16 R0, R11 ;  /* 0x0000000b00007306 */ /* 0x000e240000101400 */
[----:B0-----:R-:W-:-:S05]  /*4570*/  F2FP.BF16.F32.PACK_AB R0, RZ, R0 ;  /* 0x00000000ff00723e */ /* 0x001fca00000010ff */
[----:B------:R0:W-:Y:S01]  /*4580*/  STG.E.U16 desc[UR36][R8.64], R0 ;  /* 0x0000000008007986 */ /* 0x0001e2000c101524 */
[----:B------:R-:W-:Y:S05]  /*4590*/  BRA `(.L_x_37901) ;  /* 0x00000004007c7947 */ /* 0x000fea0003800000 */
.L_x_37908:
        /* <DEDUP_REMOVED lines=10> */
.L_x_37917:
        /* <DEDUP_REMOVED lines=12> */
.L_x_37920:
[----:B------:R-:W-:-:S04]  /*4700*/  SHF.R.U32.HI R0, RZ, 0x14, R11 ;  /* 0x00000014ff007819 */ /* 0x000fc8000001160b */
[----:B------:R-:W-:-:S04]  /*4710*/  LOP3.LUT R0, R0, 0x1, RZ, 0xc0, !PT ;  /* 0x0000000100007812 */ /* 0x000fc800078ec0ff */
[----:B------:R-:W-:-:S04]  /*4720*/  IADD3 R0, PT, PT, R11, 0x487ffff, R0 ;  /* 0x0487ffff0b007810 */ /* 0x000fc80007ffe000 */
[----:B------:R-:W-:-:S04]  /*4730*/  SHF.R.U32.HI R0, RZ, 0x14, R0 ;  /* 0x00000014ff007819 */ /* 0x000fc80000011600 */
[----:B------:R-:W-:-:S07]  /*4740*/  LOP3.LUT R0, R0, 0xff, RZ, 0xc0, !PT ;  /* 0x000000ff00007812 */ /* 0x000fce00078ec0ff */
.L_x_37921:
[----:B------:R-:W-:-:S07]  /*4750*/  PRMT R4, R0, 0x7610, R4 ;  /* 0x0000761000047816 */ /* 0x000fce0000000004 */
.L_x_37919:
[----:B------:R-:W-:Y:S05]  /*4760*/  BSYNC.RECONVERGENT B0 ;  /* 0x0000000000007941 */ /* 0x000fea0003800200 */
.L_x_37918:
[----:B------:R4:W-:Y:S01]  /*4770*/  STG.E.U8 desc[UR36][R8.64], R4 ;  /* 0x0000000408007986 */ /* 0x0009e2000c101124 */
[----:B------:R-:W-:Y:S05]  /*4780*/  BRA `(.L_x_37901) ;  /* 0x0000000400007947 */ /* 0x000fea0003800000 */
.L_x_37916:
        /* <DEDUP_REMOVED lines=12> */
.L_x_37924:
[----:B------:R-:W-:-:S04]  /*4850*/  SHF.R.U32.HI R0, RZ, 0x15, R11 ;  /* 0x00000015ff007819 */ /* 0x000fc8000001160b */
[----:B------:R-:W-:-:S04]  /*4860*/  LOP3.LUT R0, R0, 0x1, RZ, 0xc0, !PT ;  /* 0x0000000100007812 */ /* 0x000fc800078ec0ff */
[----:B------:R-:W-:-:S04]  /*4870*/  IADD3 R0, PT, PT, R11, 0x88fffff, R0 ;  /* 0x088fffff0b007810 */ /* 0x000fc80007ffe000 */
[----:B------:R-:W-:-:S04]  /*4880*/  SHF.R.U32.HI R0, RZ, 0x15, R0 ;  /* 0x00000015ff007819 */ /* 0x000fc80000011600 */
[----:B------:R-:W-:-:S07]  /*4890*/  LOP3.LUT R0, R0, 0xff, RZ, 0xc0, !PT ;  /* 0x000000ff00007812 */ /* 0x000fce00078ec0ff */
.L_x_37925:
[----:B------:R-:W-:-:S07]  /*48a0*/  PRMT R4, R0, 0x7610, R4 ;  /* 0x0000761000047816 */ /* 0x000fce0000000004 */
.L_x_37923:
[----:B------:R-:W-:Y:S05]  /*48b0*/  BSYNC.RECONVERGENT B0 ;  /* 0x0000000000007941 */ /* 0x000fea0003800200 */
.L_x_37922:
[----:B------:R0:W-:Y:S01]  /*48c0*/  STG.E.U8 desc[UR36][R8.64], R4 ;  /* 0x0000000408007986 */ /* 0x0001e2000c101124 */
[----:B------:R-:W-:Y:S05]  /*48d0*/  BRA `(.L_x_37901) ;  /* 0x0000000000ac7947 */ /* 0x000fea0003800000 */
.L_x_37915:
[----:B------:R-:W-:-:S13]  /*48e0*/  ISETP.NE.AND P0, PT, R0, 0x1c, PT ;  /* 0x0000001c0000780c */ /* 0x000fda0003f05270 */
[----:B------:R-:W-:Y:S05]  /*48f0*/  @!P0 BRA `(.L_x_37926) ;  /* 0x0000000000a08947 */ /* 0x000fea0003800000 */
[----:B------:R-:W-:-:S13]  /*4900*/  ISETP.NE.AND P0, PT, R0, 0x1d, PT ;  /* 0x0000001d0000780c */ /* 0x000fda0003f05270 */
[----:B------:R-:W-:Y:S05]  /*4910*/  @!P0 BRA `(.L_x_37927) ;  /* 0x0000000000888947 */ /* 0x000fea0003800000 */
[----:B------:R-:W-:-:S13]  /*4920*/  ISETP.NE.AND P0, PT, R0, 0x2c, PT ;  /* 0x0000002c0000780c */ /* 0x000fda0003f05270 */
[----:B------:R-:W-:Y:S05]  /*4930*/  @!P0 BRA `(.L_x_37928) ;  /* 0x0000000000448947 */ /* 0x000fea0003800000 */
.L_x_37900:
        /* <DEDUP_REMOVED lines=16> */
.L_x_37929:
[----:B------:R-:W-:Y:S05]  /*4a40*/  BRA `(.L_x_37901) ;  /* 0x0000000000507947 */ /* 0x000fea0003800000 */
.L_x_37928:
        /* <DEDUP_REMOVED lines=15> */
.L_x_37927:
[----:B------:R-:W-:Y:S02]  /*4b40*/  IMAD.MOV.U32 R4, RZ, RZ, R11 ;  /* 0x000000ffff047224 */ /* 0x000fe400078e000b */
[----:B------:R-:W-:-:S05]  /*4b50*/  IMAD.MOV.U32 R5, RZ, RZ, RZ ;  /* 0x000000ffff057224 */ /* 0x000fca00078e00ff */
[----:B------:R2:W-:Y:S01]  /*4b60*/  STG.E.64 desc[UR36][R8.64], R4 ;  /* 0x0000000408007986 */ /* 0x0005e2000c101b24 */
[----:B------:R-:W-:Y:S05]  /*4b70*/  BRA `(.L_x_37901) ;  /* 0x0000000000047947 */ /* 0x000fea0003800000 */
.L_x_37926:
[----:B------:R0:W-:Y:S02]  /*4b80*/  STG.E desc[UR36][R8.64], R11 ;  /* 0x0000000b08007986 */ /* 0x0001e4000c101924 */
.L_x_37901:
[----:B------:R-:W-:Y:S05]  /*4b90*/  BSYNC.RECONVERGENT B6 ;  /* 0x0000000000067941 */ /* 0x000fea0003800200 */
.L_x_37895:
        /* <DEDUP_REMOVED lines=24> */
.L_x_37935:
[----:B------:R0:W-:Y:S01]  /*4d20*/  STG.E.U8 desc[UR36][R8.64], R22 ;  /* 0x0000001608007986 */ /* 0x0001e2000c101124 */
[----:B------:R-:W-:Y:S05]  /*4d30*/  BRA `(.L_x_37937) ;  /* 0x0000000c00047947 */ /* 0x000fea0003800000 */
.L_x_37934:
        /* <DEDUP_REMOVED lines=10> */
.L_x_37939:
[----:B------:R4:W-:Y:S01]  /*4de0*/  STG.E desc[UR36][R8.64], R22 ;  /* 0x0000001608007986 */ /* 0x0009e2000c101924 */
[----:B------:R-:W-:Y:S05]  /*4df0*/  BRA `(.L_x_37937) ;  /* 0x0000000800d47947 */ /* 0x000fea0003800000 */
.L_x_37938:
[----:B------:R2:W-:Y:S01]  /*4e00*/  STG.E.U16 desc[UR36][R8.64], R22 ;  /* 0x0000001608007986 */ /* 0x0005e2000c101524 */
[----:B------:R-:W-:Y:S05]  /*4e10*/  BRA `(.L_x_37937) ;  /* 0x0000000800cc7947 */ /* 0x000fea0003800000 */
.L_x_37933:
        /* <DEDUP_REMOVED lines=9> */
.L_x_37941:
[----:B------:R-:W0:Y:S02]  /*4eb0*/  I2F.S16 R0, R22 ;  /* 0x0000001600007306 */ /* 0x000e240000101400 */
[----:B0-----:R-:W-:-:S05]  /*4ec0*/  F2FP.F16.F32.PACK_AB R0, RZ, R0 ;  /* 0x00000000ff00723e */ /* 0x001fca00000000ff */
[----:B------:R0:W-:Y:S01]  /*4ed0*/  STG.E.U16 desc[UR36][R8.64], R0 ;  /* 0x0000000008007986 */ /* 0x0001e2000c101524 */
[----:B------:R-:W-:Y:S05]  /*4ee0*/  BRA `(.L_x_37937) ;  /* 0x0000000800987947 */ /* 0x000fea0003800000 */
.L_x_37940:
        /* <DEDUP_REMOVED lines=10> */
.L_x_37943:
[----:B------:R-:W0:Y:S02]  /*4f90*/  I2F.S16 R22, R22 ;  /* 0x0000001600167306 */ /* 0x000e240000101400 */
[----:B0-----:R-:W-:-:S04]  /*4fa0*/  F2FP.F16.F32.PACK_AB R3, RZ, R22 ;  /* 0x00000016ff03723e */ /* 0x001fc800000000ff */
[----:B------:R-:W-:-:S05]  /*4fb0*/  PRMT R3, R3, 0x5410, RZ ;  /* 0x0000541003037816 */ /* 0x000fca00000000ff */
[----:B------:R0:W-:Y:S01]  /*4fc0*/  STG.E desc[UR36][R8.64], R3 ;  /* 0x0000000308007986 */ /* 0x0001e2000c101924 */
[----:B------:R-:W-:Y:S05]  /*4fd0*/  BRA `(.L_x_37937) ;  /* 0x00000008005c7947 */ /* 0x000fea0003800000 */
.L_x_37942:
[----:B------:R-:W0:Y:S02]  /*4fe0*/  I2F.F64.S16 R4, R22 ;  /* 0x0000001600047312 */ /* 0x000e240000101c00 */
[----:B0-----:R0:W-:Y:S01]  /*4ff0*/  STG.E.64 desc[UR36][R8.64], R4 ;  /* 0x0000000408007986 */ /* 0x0011e2000c101b24 */
[----:B------:R-:W-:Y:S05]  /*5000*/  BRA `(.L_x_37937) ;  /* 0x0000000800507947 */ /* 0x000fea0003800000 */
.L_x_37932:
        /* <DEDUP_REMOVED lines=12> */
.L_x_37947:
        /* <DEDUP_REMOVED lines=16> */
.L_x_37950:
[----:B------:R-:W-:-:S07]  /*51d0*/  PRMT R4, R0, 0x7610, R4 ;  /* 0x0000761000047816 */ /* 0x000fce0000000004 */
.L_x_37949:
[----:B------:R-:W-:Y:S05]  /*51e0*/  BSYNC.RECONVERGENT B0 ;  /* 0x0000000000007941 */ /* 0x000fea0003800200 */
.L_x_37948:
[----:B------:R0:W-:Y:S01]  /*51f0*/  STG.E.U8 desc[UR36][R8.64], R4 ;  /* 0x0000000408007986 */ /* 0x0001e2000c101124 */
[----:B------:R-:W-:Y:S05]  /*5200*/  BRA `(.L_x_37937) ;  /* 0x0000000400d07947 */ /* 0x000fea0003800000 */
.L_x_37946:
        /* <DEDUP_REMOVED lines=16> */
.L_x_37953:
[----:B------:R-:W-:-:S07]  /*5310*/  PRMT R4, R0, 0x7610, R4 ;  /* 0x0000761000047816 */ /* 0x000fce0000000004 */
.L_x_37952:
[----:B------:R-:W-:Y:S05]  /*5320*/  BSYNC.RECONVERGENT B0 ;  /* 0x0000000000007941 */ /* 0x000fea0003800200 */
.L_x_37951:
[----:B------:R0:W-:Y:S01]  /*5330*/  STG.E.U8 desc[UR36][R8.64], R4 ;  /* 0x0000000408007986 */ /* 0x0001e2000c101124 */
[----:B------:R-:W-:Y:S05]  /*5340*/  BRA `(.L_x_37937) ;  /* 0x0000000400807947 */ /* 0x000fea0003800000 */
.L_x_37945:
        /* <DEDUP_REMOVED lines=21> */
.L_x_37955:
[----:B------:R-:W-:Y:S02]  /*54a0*/  IMAD.MOV.U32 R4, RZ, RZ, R22 ;  /* 0x000000ffff047224 */ /* 0x000fe400078e0016 */
[----:B------:R-:W-:-:S05]  /*54b0*/  IMAD.MOV.U32 R5, RZ, RZ, RZ ;  /* 0x000000ffff057224 */ /* 0x000fca00078e00ff */
[----:B------:R0:W-:Y:S01]  /*54c0*/  STG.E.64 desc[UR36][R8.64], R4 ;  /* 0x0000000408007986 */ /* 0x0001e2000c101b24 */
[----:B------:R-:W-:Y:S05]  /*54d0*/  BRA `(.L_x_37937) ;  /* 0x00000004001c7947 */ /* 0x000fea0003800000 */
.L_x_37954:
[----:B------:R0:W-:Y:S01]  /*54e0*/  STG.E desc[UR36][R8.64], R22 ;  /* 0x0000001608007986 */ /* 0x0001e2000c101924 */
[----:B------:R-:W-:Y:S05]  /*54f0*/  BRA `(.L_x_37937) ;  /* 0x0000000400147947 */ /* 0x000fea0003800000 */
.L_x_37944:
        /* <DEDUP_REMOVED lines=8> */
.L_x_37957:
[----:B------:R-:W0:Y:S01]  /*5580*/  I2F.F64.S16 R4, R22 ;  /* 0x0000001600047312 */ /* 0x000e220000101c00 */
[----:B---3--:R-:W-:-:S05]  /*5590*/  CS2R R6, SRZ ;  /* 0x0000000000067805 */ /* 0x008fca000001ff00 */
[----:B0-----:R0:W-:Y:S01]  /*55a0*/  STG.E.128 desc[UR36][R8.64], R4 ;  /* 0x0000000408007986 */ /* 0x0011e2000c101d24 */
[----:B------:R-:W-:Y:S05]  /*55b0*/  BRA `(.L_x_37937) ;  /* 0x0000000000e47947 */ /* 0x000fea0003800000 */
.L_x_37956:
[----:B------:R-:W-:-:S13]  /*55c0*/  ISETP.NE.AND P0, PT, R0, 0xf, PT ;  /* 0x0000000f0000780c */ /* 0x000fda0003f05270 */
[----:B------:R-:W-:Y:S05]  /*55d0*/  @!P0 BRA `(.L_x_37958) ;  /* 0x0000000000d08947 */ /* 0x000fea0003800000 */
[----:B------:R-:W-:-:S13]  /*55e0*/  ISETP.NE.AND P0, PT, R0, 0x17, PT ;  /* 0x000000170000780c */ /* 0x000fda0003f05270 */
[----:B------:R-:W-:Y:S05]  /*55f0*/  @!P0 BRA `(.L_x_37959) ;  /* 0x0000000000848947 */ /* 0x000fea0003800000 */
[----:B------:R-:W-:-:S13]  /*5600*/  ISETP.NE.AND P0, PT, R0, 0x18, PT ;  /* 0x000000180000780c */ /* 0x000fda0003f05270 */
[----:B------:R-:W-:Y:S05]  /*5610*/  @!P0 BRA `(.L_x_37960) ;  /* 0x0000000000448947 */ /* 0x000fea0003800000 */
.L_x_37936:
        /* <DEDUP_REMOVED lines=16> */
.L_x_37961:
[----:B------:R-:W-:Y:S05]  /*5720*/  BRA `(.L_x_37937) ;  /* 0x0000000000887947 */ /* 0x000fea0003800000 */
.L_x_37960:
        /* <DEDUP_REMOVED lines=11> */
.L_x_37963:
[----:B------:R-:W-:Y:S05]  /*57e0*/  BSYNC.RECONVERGENT B0 ;  /* 0x0000000000007941 */ /* 0x000fea0003800200 */
.L_x_37962:
[----:B------:R0:W-:Y:S01]  /*57f0*/  STG.E.U8 desc[UR36][R8.64], R3 ;  /* 0x0000000308007986 */ /* 0x0001e2000c101124 */
[----:B------:R-:W-:Y:S05]  /*5800*/  BRA `(.L_x_37937) ;  /* 0x0000000000507947 */ /* 0x000fea0003800000 */
.L_x_37959:
        /* <DEDUP_REMOVED lines=12> */
.L_x_37964:
[----:B------:R-:W-:Y:S01]  /*58d0*/  IMAD.MOV.U32 R3, RZ, RZ, 0x7f ;  /* 0x0000007fff037424 */ /* 0x000fe200078e00ff */
[----:B------:R-:W-:-:S04]  /*58e0*/  ISETP.GT.U32.AND P0, PT, R5, 0x7f800000, PT ;  /* 0x7f8000000500780c */ /* 0x000fc80003f04070 */
[----:B------:R-:W-:-:S05]  /*58f0*/  SEL R3, R3, 0x7c, P0 ;  /* 0x0000007c03037807 */ /* 0x000fca0000000000 */
[----:B------:R0:W-:Y:S01]  /*5900*/  STG.E.U8 desc[UR36][R8.64], R3 ;  /* 0x0000000308007986 */ /* 0x0001e2000c101124 */
[----:B------:R-:W-:Y:S05]  /*5910*/  BRA `(.L_x_37937) ;  /* 0x00000000000c7947 */ /* 0x000fea0003800000 */
.L_x_37958:
[----:B------:R-:W0:Y:S02]  /*5920*/  I2F.S16 R0, R22 ;  /* 0x0000001600007306 */ /* 0x000e240000101400 */
[----:B0-----:R-:W-:-:S05]  /*5930*/  F2FP.BF16.F32.PACK_AB R0, RZ, R0 ;  /* 0x00000000ff00723e */ /* 0x001fca00000010ff */
[----:B------:R0:W-:Y:S02]  /*5940*/  STG.E.U16 desc[UR36][R8.64], R0 ;  /* 0x0000000008007986 */ /* 0x0001e4000c101524 */
.L_x_37937:
[----:B------:R-:W-:Y:S05]  /*5950*/  BSYNC.RECONVERGENT B6 ;  /* 0x0000000000067941 */ /* 0x000fea0003800200 */
.L_x_37931:
[----:B------:R-:W-:-:S07]  /*5960*/  VIADD R2, R2, 0x80 ;  /* 0x0000008002027836 */ /* 0x000fce0000000000 */
.L_x_37894:
[----:B------:R-:W-:-:S13]  /*5970*/  ISETP.GE.AND P0, PT, R2, R19, PT ;  /* 0x000000130200720c */ /* 0x000fda0003f06270 */
[----:B------:R-:W-:Y:S05]  /*5980*/  @P0 BREAK.RELIABLE B7 ;  /* 0x0000000000070942 */ /* 0x000fea0003800100 */
[----:B------:R-:W-:Y:S05]  /*5990*/  @P0 BRA `(.L_x_37930) ;  /* 0x0000000c006c0947 */ /* 0x000fea0003800000 */
[----:B------:R-:W-:Y:S05]  /*59a0*/  BSYNC.RELIABLE B7 ;  /* 0x0000000000077941 */ /* 0x000fea0003800100 */
.L_x_37893:
        /* <DEDUP_REMOVED lines=21> */
.L_x_37969:
[----:B------:R0:W-:Y:S01]  /*5b00*/  STG.E.U8 desc[UR36][R8.64], R18 ;  /* 0x0000001208007986 */ /* 0x0001e2000c101124 */
[----:B------:R-:W-:Y:S05]  /*5b10*/  BRA `(.L_x_37971) ;  /* 0x0000000c00047947 */ /* 0x000fea0003800000 */
.L_x_37968:
        /* <DEDUP_REMOVED lines=10> */
.L_x_37973:
[----:B------:R4:W-:Y:S01]  /*5bc0*/  STG.E desc[UR36][R8.64], R18 ;  /* 0x0000001208007986 */ /* 0x0009e2000c101924 */
[----:B------:R-:W-:Y:S05]  /*5bd0*/  BRA `(.L_x_37971) ;  /* 0x0000000800d47947 */ /* 0x000fea0003800000 */
.L_x_37972:
[----:B------:R2:W-:Y:S01]  /*5be0*/  STG.E.U16 desc[UR36][R8.64], R18 ;  /* 0x0000001208007986 */ /* 0x0005e2000c101524 */
[----:B------:R-:W-:Y:S05]  /*5bf0*/  BRA `(.L_x_37971) ;  /* 0x0000000800cc7947 */ /* 0x000fea0003800000 */
.L_x_37967:
        /* <DEDUP_REMOVED lines=9> */
.L_x_37975:
[----:B------:R-:W0:Y:S02]  /*5c90*/  I2F.S16 R0, R18 ;  /* 0x0000001200007306 */ /* 0x000e240000101400 */
[----:B0-----:R-:W-:-:S05]  /*5ca0*/  F2FP.F16.F32.PACK_AB R0, RZ, R0 ;  /* 0x00000000ff00723e */ /* 0x001fca00000000ff */
[----:B------:R0:W-:Y:S01]  /*5cb0*/  STG.E.U16 desc[UR36][R8.64], R0 ;  /* 0x0000000008007986 */ /* 0x0001e2000c101524 */
[----:B------:R-:W-:Y:S05]  /*5cc0*/  BRA `(.L_x_37971) ;  /* 0x0000000800987947 */ /* 0x000fea0003800000 */
.L_x_37974:
        /* <DEDUP_REMOVED lines=10> */
.L_x_37977:
[----:B------:R-:W0:Y:S02]  /*5d70*/  I2F.S16 R18, R18 ;  /* 0x0000001200127306 */ /* 0x000e240000101400 */
[----:B0-----:R-:W-:-:S04]  /*5d80*/  F2FP.F16.F32.PACK_AB R3, RZ, R18 ;  /* 0x00000012ff03723e */ /* 0x001fc800000000ff */
[----:B------:R-:W-:-:S05]  /*5d90*/  PRMT R3, R3, 0x5410, RZ ;  /* 0x0000541003037816 */ /* 0x000fca00000000ff */
[----:B------:R0:W-:Y:S01]  /*5da0*/  STG.E desc[UR36][R8.64], R3 ;  /* 0x0000000308007986 */ /* 0x0001e2000c101924 */
[----:B------:R-:W-:Y:S05]  /*5db0*/  BRA `(.L_x_37971) ;  /* 0x00000008005c7947 */ /* 0x000fea0003800000 */
.L_x_37976:
[----:B------:R-:W0:Y:S02]  /*5dc0*/  I2F.F64.S16 R4, R18 ;  /* 0x0000001200047312 */ /* 0x000e240000101c00 */
[----:B0-----:R0:W-:Y:S01]  /*5dd0*/  STG.E.64 desc[UR36][R8.64], R4 ;  /* 0x0000000408007986 */ /* 0x0011e2000c101b24 */
[----:B------:R-:W-:Y:S05]  /*5de0*/  BRA `(.L_x_37971) ;  /* 0x0000000800507947 */ /* 0x000fea0003800000 */
.L_x_37966:
        /* <DEDUP_REMOVED lines=12> */
.L_x_37981:
        /* <DEDUP_REMOVED lines=16> */
.L_x_37984:
[----:B------:R-:W-:-:S07]  /*5fb0*/  PRMT R4, R0, 0x7610, R4 ;  /* 0x0000761000047816 */ /* 0x000fce0000000004 */
.L_x_37983:
[----:B------:R-:W-:Y:S05]  /*5fc0*/  BSYNC.RECONVERGENT B0 ;  /* 0x0000000000007941 */ /* 0x000fea0003800200 */
.L_x_37982:
[----:B------:R0:W-:Y:S01]  /*5fd0*/  STG.E.U8 desc[UR36][R8.64], R4 ;  /* 0x0000000408007986 */ /* 0x0001e2000c101124 */
[----:B------:R-:W-:Y:S05]  /*5fe0*/  BRA `(.L_x_37971) ;  /* 0x0000000400d07947 */ /* 0x000fea0003800000 */
.L_x_37980:
        /* <DEDUP_REMOVED lines=16> */
.L_x_37987:
[----:B------:R-:W-:-:S07]  /*60f0*/  PRMT R4, R0, 0x7610, R4 ;  /* 0x0000761000047816 */ /* 0x000fce0000000004 */
.L_x_37986:
[----:B------:R-:W-:Y:S05]  /*6100*/  BSYNC.RECONVERGENT B0 ;  /* 0x0000000000007941 */ /* 0x000fea0003800200 */
.L_x_37985:
[----:B------:R0:W-:Y:S01]  /*6110*/  STG.E.U8 desc[UR36][R8.64], R4 ;  /* 0x0000000408007986 */ /* 0x0001e2000c101124 */
[----:B------:R-:W-:Y:S05]  /*6120*/  BRA `(.L_x_37971) ;  /* 0x0000000400807947 */ /* 0x000fea0003800000 */
.L_x_37979:
        /* <DEDUP_REMOVED lines=21> */
.L_x_37989:
[----:B------:R-:W-:Y:S02]  /*6280*/  IMAD.MOV.U32 R4, RZ, RZ, R18 ;  /* 0x000000ffff047224 */ /* 0x000fe400078e0012 */
[----:B------:R-:W-:-:S05]  /*6290*/  IMAD.MOV.U32 R5, RZ, RZ, RZ ;  /* 0x000000ffff057224 */ /* 0x000fca00078e00ff */
[----:B------:R0:W-:Y:S01]  /*62a0*/  STG.E.64 desc[UR36][R8.64], R4 ;  /* 0x0000000408007986 */ /* 0x0001e2000c101b24 */
[----:B------:R-:W-:Y:S05]  /*62b0*/  BRA `(.L_x_37971) ;  /* 0x00000004001c7947 */ /* 0x000fea0003800000 */
.L_x_37988:
[----:B------:R0:W-:Y:S01]  /*62c0*/  STG.E desc[UR36][R8.64], R18 ;  /* 0x0000001208007986 */ /* 0x0001e2000c101924 */
[----:B------:R-:W-:Y:S05]  /*62d0*/  BRA `(.L_x_37971) ;  /* 0x0000000400147947 */ /* 0x000fea0003800000 */
.L_x_37978:
        /* <DEDUP_REMOVED lines=8> */
.L_x_37991:
[----:B------:R-:W0:Y:S01]  /*6360*/  I2F.F64.S16 R4, R18 ;  /* 0x0000001200047312 */ /* 0x000e220000101c00 */
[----:B---3--:R-:W-:-:S05]  /*6370*/  CS2R R6, SRZ ;  /* 0x0000000000067805 */ /* 0x008fca000001ff00 */
[----:B0-----:R0:W-:Y:S01]  /*6380*/  STG.E.128 desc[UR36][R8.64], R4 ;  /* 0x0000000408007986 */ /* 0x0011e2000c101d24 */
[----:B------:R-:W-:Y:S05]  /*6390*/  BRA `(.L_x_37971) ;  /* 0x0000000000e47947 */ /* 0x000fea0003800000 */
.L_x_37990:
[----:B------:R-:W-:-:S13]  /*63a0*/  ISETP.NE.AND P0, PT, R0, 0xf, PT ;  /* 0x0000000f0000780c */ /* 0x000fda0003f05270 */
[----:B------:R-:W-:Y:S05]  /*63b0*/  @!P0 BRA `(.L_x_37992) ;  /* 0x0000000000d08947 */ /* 0x000fea0003800000 */
[----:B------:R-:W-:-:S13]  /*63c0*/  ISETP.NE.AND P0, PT, R0, 0x17, PT ;  /* 0x000000170000780c */ /* 0x000fda0003f05270 */
[----:B------:R-:W-:Y:S05]  /*63d0*/  @!P0 BRA `(.L_x_37993) ;  /* 0x0000000000848947 */ /* 0x000fea0003800000 */
[----:B------:R-:W-:-:S13]  /*63e0*/  ISETP.NE.AND P0, PT, R0, 0x18, PT ;  /* 0x000000180000780c */ /* 0x000fda0003f05270 */
[----:B------:R-:W-:Y:S05]  /*63f0*/  @!P0 BRA `(.L_x_37994) ;  /* 0x0000000000448947 */ /* 0x000fea0003800000 */
.L_x_37970:
        /* <DEDUP_REMOVED lines=16> */
.L_x_37995:
[----:B------:R-:W-:Y:S05]  /*6500*/  BRA `(.L_x_37971) ;  /* 0x0000000000887947 */ /* 0x000fea0003800000 */
.L_x_37994:
        /* <DEDUP_REMOVED lines=11> */
.L_x_37997:
[----:B------:R-:W-:Y:S05]  /*65c0*/  BSYNC.RECONVERGENT B0 ;  /* 0x0000000000007941 */ /* 0x000fea0003800200 */
.L_x_37996:
[----:B------:R0:W-:Y:S01]  /*65d0*/  STG.E.U8 desc[UR36][R8.64], R3 ;  /* 0x0000000308007986 */ /* 0x0001e2000c101124 */
[----:B------:R-:W-:Y:S05]  /*65e0*/  BRA `(.L_x_37971) ;  /* 0x0000000000507947 */ /* 0x000fea0003800000 */
.L_x_37993:
        /* <DEDUP_REMOVED lines=12> */
.L_x_37998:
[----:B------:R-:W-:Y:S01]  /*66b0*/  IMAD.MOV.U32 R3, RZ, RZ, 0x7f ;  /* 0x0000007fff037424 */ /* 0x000fe200078e00ff */
[----:B------:R-:W-:-:S04]  /*66c0*/  ISETP.GT.U32.AND P0, PT, R5, 0x7f800000, PT ;  /* 0x7f8000000500780c */ /* 0x000fc80003f04070 */
[----:B------:R-:W-:-:S05]  /*66d0*/  SEL R3, R3, 0x7c, P0 ;  /* 0x0000007c03037807 */ /* 0x000fca0000000000 */
[----:B------:R0:W-:Y:S01]  /*66e0*/  STG.E.U8 desc[UR36][R8.64], R3 ;  /* 0x0000000308007986 */ /* 0x0001e2000c101124 */
[----:B------:R-:W-:Y:S05]  /*66f0*/  BRA `(.L_x_37971) ;  /* 0x00000000000c7947 */ /* 0x000fea0003800000 */
.L_x_37992:
[----:B------:R-:W0:Y:S02]  /*6700*/  I2F.S16 R0, R18 ;  /* 0x0000001200007306 */ /* 0x000e240000101400 */
[----:B0-----:R-:W-:-:S05]  /*6710*/  F2FP.BF16.F32.PACK_AB R0, RZ, R0 ;  /* 0x00000000ff00723e */ /* 0x001fca00000010ff */
[----:B------:R0:W-:Y:S02]  /*6720*/  STG.E.U16 desc[UR36][R8.64], R0 ;  /* 0x0000000008007986 */ /* 0x0001e4000c101524 */
.L_x_37971:
[----:B------:R-:W-:Y:S05]  /*6730*/  BSYNC.RECONVERGENT B6 ;  /* 0x0000000000067941 */ /* 0x000fea0003800200 */
.L_x_37965:
[----:B------:R-:W-:-:S07]  /*6740*/  VIADD R2, R2, 0x80 ;  /* 0x0000008002027836 */ /* 0x000fce0000000000 */
.L_x_37930:
[----:B------:R-:W-:Y:S05]  /*6750*/  BSYNC.RECONVERGENT B8 ;  /* 0x0000000000087941 */ /* 0x000fea0003800200 */
.L_x_37892:
        /* <DEDUP_REMOVED lines=21> */
.L_x_38002:
[----:B------:R-:W-:Y:S01]  /*68b0*/  STG.E.U8 desc[UR36][R2.64], R16 ;  /* 0x0000001002007986 */ /* 0x000fe2000c101124 */
[----:B------:R-:W-:Y:S05]  /*68c0*/  EXIT ;  /* 0x000000000000794d */ /* 0x000fea0003800000 */
.L_x_38001:
        /* <DEDUP_REMOVED lines=9> */
.L_x_38005:
[----:B------:R-:W-:Y:S01]  /*6960*/  STG.E desc[UR36][R2.64], R16 ;  /* 0x0000001002007986 */ /* 0x000fe2000c101924 */
[----:B------:R-:W-:Y:S05]  /*6970*/  EXIT ;  /* 0x000000000000794d */ /* 0x000fea0003800000 */
.L_x_38004:
[----:B------:R-:W-:Y:S01]  /*6980*/  STG.E.U16 desc[UR36][R2.64], R16 ;  /* 0x0000001002007986 */ /* 0x000fe2000c101524 */
[----:B------:R-:W-:Y:S05]  /*6990*/  EXIT ;  /* 0x000000000000794d */ /* 0x000fea0003800000 */
.L_x_38000:
        /* <DEDUP_REMOVED lines=9> */
.L_x_38007:
[----:B------:R-:W0:Y:S02]  /*6a30*/  I2F.S16 R0, R16 ;  /* 0x0000001000007306 */ /* 0x000e240000101400 */
[----:B0-----:R-:W-:-:S05]  /*6a40*/  F2FP.F16.F32.PACK_AB R0, RZ, R0 ;  /* 0x00000000ff00723e */ /* 0x001fca00000000ff */
[----:B------:R-:W-:Y:S01]  /*6a50*/  STG.E.U16 desc[UR36][R2.64], R0 ;  /* 0x0000000002007986 */ /* 0x000fe2000c101524 */
[----:B------:R-:W-:Y:S05]  /*6a60*/  EXIT ;  /* 0x000000000000794d */ /* 0x000fea0003800000 */
.L_x_38006:
        /* <DEDUP_REMOVED lines=10> */
.L_x_38009:
[----:B------:R-:W0:Y:S02]  /*6b10*/  I2F.S16 R16, R16 ;  /* 0x0000001000107306 */ /* 0x000e240000101400 */
[----:B0-----:R-:W-:-:S04]  /*6b20*/  F2FP.F16.F32.PACK_AB R5, RZ, R16 ;  /* 0x00000010ff05723e */ /* 0x001fc800000000ff */
[----:B------:R-:W-:-:S05]  /*6b30*/  PRMT R5, R5, 0x5410, RZ ;  /* 0x0000541005057816 */ /* 0x000fca00000000ff */
[----:B------:R-:W-:Y:S01]  /*6b40*/  STG.E desc[UR36][R2.64], R5 ;  /* 0x0000000502007986 */ /* 0x000fe2000c101924 */
[----:B------:R-:W-:Y:S05]  /*6b50*/  EXIT ;  /* 0x000000000000794d */ /* 0x000fea0003800000 */
.L_x_38008:
[----:B------:R-:W0:Y:S02]  /*6b60*/  I2F.F64.S16 R16, R16 ;  /* 0x0000001000107312 */ /* 0x000e240000101c00 */
[----:B0-----:R-:W-:Y:S01]  /*6b70*/  STG.E.64 desc[UR36][R2.64], R16 ;  /* 0x0000001002007986 */ /* 0x001fe2000c101b24 */
[----:B------:R-:W-:Y:S05]  /*6b80*/  EXIT ;  /* 0x000000000000794d */ /* 0x000fea0003800000 */
.L_x_37999:
        /* <DEDUP_REMOVED lines=12> */
.L_x_38013:
        /* <DEDUP_REMOVED lines=17> */
.L_x_38015:
[----:B------:R-:W-:Y:S05]  /*6d60*/  BSYNC.RECONVERGENT B0 ;  /* 0x0000000000007941 */ /* 0x000fea0003800200 */
.L_x_38014:
[----:B------:R-:W-:Y:S01]  /*6d70*/  STG.E.U8 desc[UR36][R2.64], R0 ;  /* 0x0000000002007986 */ /* 0x000fe2000c101124 */
[----:B------:R-:W-:Y:S05]  /*6d80*/  EXIT ;  /* 0x000000000000794d */ /* 0x000fea0003800000 */
.L_x_38012:
        /* <DEDUP_REMOVED lines=17> */
.L_x_38017:
[----:B------:R-:W-:Y:S05]  /*6ea0*/  BSYNC.RECONVERGENT B0 ;  /* 0x0000000000007941 */ /* 0x000fea0003800200 */
.L_x_38016:
[----:B------:R-:W-:Y:S01]  /*6eb0*/  STG.E.U8 desc[UR36][R2.64], R0 ;  /* 0x0000000002007986 */ /* 0x000fe2000c101124 */
[----:B------:R-:W-:Y:S05]  /*6ec0*/  EXIT ;  /* 0x000000000000794d */ /* 0x000fea0003800000 */
.L_x_38011:
        /* <DEDUP_REMOVED lines=21> */
.L_x_38019:
[----:B------:R-:W-:-:S05]  /*7020*/  IMAD.MOV.U32 R17, RZ, RZ, RZ ;  /* 0x000000ffff117224 */ /* 0x000fca00078e00ff */
[----:B------:R-:W-:Y:S01]  /*7030*/  STG.E.64 desc[UR36][R2.64], R16 ;  /* 0x0000001002007986 */ /* 0x000fe2000c101b24 */
[----:B------:R-:W-:Y:S05]  /*7040*/  EXIT ;  /* 0x000000000000794d */ /* 0x000fea0003800000 */
.L_x_38018:
[----:B------:R-:W-:Y:S01]  /*7050*/  STG.E desc[UR36][R2.64], R16 ;  /* 0x0000001002007986 */ /* 0x000fe2000c101924 */
[----:B------:R-:W-:Y:S05]  /*7060*/  EXIT ;  /* 0x000000000000794d */ /* 0x000fea0003800000 */
.L_x_38010:
        /* <DEDUP_REMOVED lines=8> */
.L_x_38021:
[----:B------:R-:W0:Y:S01]  /*70f0*/  I2F.F64.S16 R16, R16 ;  /* 0x0000001000107312 */ /* 0x000e220000101c00 */
[----:B------:R-:W-:-:S05]  /*7100*/  CS2R R18, SRZ ;  /* 0x0000000000127805 */ /* 0x000fca000001ff00 */
[----:B0-----:R-:W-:Y:S01]  /*7110*/  STG.E.128 desc[UR36][R2.64], R16 ;  /* 0x0000001002007986 */ /* 0x001fe2000c101d24 */
[----:B------:R-:W-:Y:S05]  /*7120*/  EXIT ;  /* 0x000000000000794d */ /* 0x000fea0003800000 */
.L_x_38020:
[----:B------:R-:W-:-:S13]  /*7130*/  ISETP.NE.AND P0, PT, R0, 0xf, PT ;  /* 0x0000000f0000780c */ /* 0x000fda0003f05270 */
[----:B------:R-:W-:Y:S05]  /*7140*/  @!P0 BRA `(.L_x_38022) ;  /* 0x0000000000d48947 */ /* 0x000fea0003800000 */
[----:B------:R-:W-:-:S13]  /*7150*/  ISETP.NE.AND P0, PT, R0, 0x17, PT ;  /* 0x000000170000780c */ /* 0x000fda0003f05270 */
[----:B------:R-:W-:Y:S05]  /*7160*/  @!P0 BRA `(.L_x_38023) ;  /* 0x0000000000848947 */ /* 0x000fea0003800000 */
[----:B------:R-:W-:-:S13]  /*7170*/  ISETP.NE.AND P0, PT, R0, 0x18, PT ;  /* 0x000000180000780c */ /* 0x000fda0003f05270 */
[----:B------:R-:W-:Y:S05]  /*7180*/  @!P0 BRA `(.L_x_38024) ;  /* 0x0000000000448947 */ /* 0x000fea0003800000 */
.L_x_38003:
        /* <DEDUP_REMOVED lines=16> */
.L_x_38025:
[----:B------:R-:W-:Y:S05]  /*7290*/  EXIT ;  /* 0x000000000000794d */ /* 0x000fea0003800000 */
.L_x_38024:
        /* <DEDUP_REMOVED lines=11> */
.L_x_38027:
[----:B------:R-:W-:Y:S05]  /*7350*/  BSYNC.RECONVERGENT B0 ;  /* 0x0000000000007941 */ /* 0x000fea0003800200 */
.L_x_38026:
[----:B------:R-:W-:Y:S01]  /*7360*/  STG.E.U8 desc[UR36][R2.64], R5 ;  /* 0x0000000502007986 */ /* 0x000fe2000c101124 */
[----:B------:R-:W-:Y:S05]  /*7370*/  EXIT ;  /* 0x000000000000794d */ /* 0x000fea0003800000 */
.L_x_38023:
        /* <DEDUP_REMOVED lines=13> */
.L_x_38028:
[----:B------:R-:W-:Y:S01]  /*7450*/  IMAD.MOV.U32 R5, RZ, RZ, 0x7f ;  /* 0x0000007fff057424 */ /* 0x000fe200078e00ff */
[----:B------:R-:W-:-:S04]  /*7460*/  ISETP.GT.U32.AND P0, PT, R7, 0x7f800000, PT ;  /* 0x7f8000000700780c */ /* 0x000fc80003f04070 */
[----:B------:R-:W-:-:S05]  /*7470*/  SEL R5, R5, 0x7c, P0 ;  /* 0x0000007c05057807 */ /* 0x000fca0000000000 */
[----:B------:R-:W-:Y:S01]  /*7480*/  STG.E.U8 desc[UR36][R2.64], R5 ;  /* 0x0000000502007986 */ /* 0x000fe2000c101124 */
[----:B------:R-:W-:Y:S05]  /*7490*/  EXIT ;  /* 0x000000000000794d */ /* 0x000fea0003800000 */
.L_x_38022:
[----:B------:R-:W0:Y:S02]  /*74a0*/  I2F.S16 R0, R16 ;  /* 0x0000001000007306 */ /* 0x000e240000101400 */
[----:B0-----:R-:W-:-:S05]  /*74b0*/  F2FP.BF16.F32.PACK_AB R0, RZ, R0 ;  /* 0x00000000ff00723e */ /* 0x001fca00000010ff */
[----:B------:R-:W-:Y:S01]  /*74c0*/  STG.E.U16 desc[UR36][R2.64], R0 ;  /* 0x0000000002007986 */ /* 0x000fe2000c101524 */
[----:B------:R-:W-:Y:S05]  /*74d0*/  EXIT ;  /* 0x000000000000794d */ /* 0x000fea0003800000 */
.L_x_38029:
        /* <DEDUP_REMOVED lines=10> */
.L_x_43729:


//--------------------- .text._ZN2at6native18elementwise_kernelILi128ELi4EZNS0_22gpu_kernel_impl_nocastINS0_13AUnaryFunctorIllbZZZNS0_23logical_and_kernel_cudaERNS_14TensorIteratorEENKUlvE0_clEvENKUlvE2_clEvEUlllE_EEEEvRNS_18TensorIteratorBaseERKT_EUliE_EEviT1_ --------------------------
	.section	.text._ZN2at6native18elementwise_kernelILi128ELi4EZNS0_22gpu_kernel_impl_nocastINS0_13AUnaryFunctorIllbZZZNS0_23logical_and_kernel_cudaERNS_14TensorIteratorEENKUlvE0_clEvENKUlvE2_clEvEUlllE_EEEEvRNS_18TensorIteratorBaseERKT_EUliE_EEviT1_,"ax",@progbits
	.align	128
        .global         _ZN2at6native18elementwise_kernelILi128ELi4EZNS0_22gpu_kernel_impl_nocastINS0_13AUnaryFunctorIllbZZZNS0_23logical_and_kernel_cudaERNS_14TensorIteratorEENKUlvE0_clEvENKUlvE2_clEvEUlllE_EEEEvRNS_18TensorIteratorBaseERKT_EUliE_EEviT1_
        .type           _ZN2at6native18elementwise_kernelILi128ELi4EZNS0_22gpu_kernel_impl_nocastINS0_13AUnaryFunctorIllbZZZNS0_23logical_and_kernel_cudaERNS_14TensorIteratorEENKUlvE0_clEvENKUlvE2_clEvEUlllE_EEEEvRNS_18TensorIteratorBaseERKT_EUliE_EEviT1_,@function
        .size           _ZN2at6native18elementwise_kernelILi128ELi4EZNS0_22gpu_kernel_impl_nocastINS0_13AUnaryFunctorIllbZZZNS0_23logical_and_kernel_cudaERNS_14TensorIteratorEENKUlvE0_clEvENKUlvE2_clEvEUlllE_EEEEvRNS_18TensorIteratorBaseERKT_EUliE_EEviT1_,(.L_x_43730 - _ZN2at6native18elementwise_kernelILi128ELi4EZNS0_22gpu_kernel_impl_nocastINS0_13AUnaryFunctorIllbZZZNS0_23logical_and_kernel_cudaERNS_14TensorIteratorEENKUlvE0_clEvENKUlvE2_clEvEUlllE_EEEEvRNS_18TensorIteratorBaseERKT_EUliE_EEviT1_)
        .other          _ZN2at6native18elementwise_kernelILi128ELi4EZNS0_22gpu_kernel_impl_nocastINS0_13AUnaryFunctorIllbZZZNS0_23logical_and_kernel_cudaERNS_14TensorIteratorEENKUlvE0_clEvENKUlvE2_clEvEUlllE_EEEEvRNS_18TensorIteratorBaseERKT_EUliE_EEviT1_,@"STO_CUDA_ENTRY STV_DEFAULT"
_ZN2at6native18elementwise_kernelILi128ELi4EZNS0_22gpu_kernel_impl_nocastINS0_13AUnaryFunctorIllbZZZNS0_23logical_and_kernel_cudaERNS_14TensorIteratorEENKUlvE0_clEvENKUlvE2_clEvEUlllE_EEEEvRNS_18TensorIteratorBaseERKT_EUliE_EEviT1_:
.text._ZN2at6native18elementwise_kernelILi128ELi4EZNS0_22gpu_kernel_impl_nocastINS0_13AUnaryFunctorIllbZZZNS0_23logical_and_kernel_cudaERNS_14TensorIteratorEENKUlvE0_clEvENKUlvE2_clEvEUlllE_EEEEvRNS_18TensorIteratorBaseERKT_EUliE_EEviT1_:
        /* <DEDUP_REMOVED lines=16> */
[----:B0-----:R-:W2:Y:S07]  /*0100*/  LDG.E.64 R4, desc[UR6][R4.64] ;  /* 0x0000000604047981 */ /* 0x001eae000c1e1b00 */
[----:B------:R-:W0:Y:S01]  /*0110*/  LDC.64 R6, c[0x0][0x580] ;  /* 0x00016000ff067b82 */ /* 0x000e220000000a00 */
[----:B------:R-:W-:-:S02]  /*0120*/  IADD3 R3, PT, PT, R3, 0x80, RZ ;  /* 0x0000008003037810 */ /* 0x000fc40007ffe0ff */
[----:B-1----:R-:W-:Y:S02]  /*0130*/  ISETP.NE.U32.AND P1, PT, R8, RZ, PT ;  /* 0x000000ff0800720c */ /* 0x002fe40003f25070 */
[----:B--2---:R-:W-:-:S04]  /*0140*/  ISETP.NE.U32.AND P0, PT, R4, RZ, PT ;  /* 0x000000ff0400720c */ /* 0x004fc80003f05070 */
[----:B------:R-:W-:-:S04]  /*0150*/  ISETP.NE.AND.EX P0, PT, R5, RZ, PT, P0 ;  /* 0x000000ff0500720c */ /* 0x000fc80003f05300 */
[----:B------:R-:W-:-:S04]  /*0160*/  ISETP.NE.AND.EX P0, PT, R9, RZ, P0, P1 ;  /* 0x000000ff0900720c */ /* 0x000fc80000705310 */
[----:B------:R-:W-:Y:S02]  /*0170*/  SEL R9, RZ, 0x1, !P0 ;  /* 0x00000001ff097807 */ /* 0x000fe40004000000 */
[----:B------:R-:W-:-:S03]  /*0180*/  ISETP.GE.AND P0, PT, R3, UR4, PT ;  /* 0x0000000403007c0c */ /* 0x000fc6000bf06270 */
[----:B0-----:R0:W-:Y:S10]  /*0190*/  STG.E.U8 desc[UR6][R6.64], R9 ;  /* 0x0000000906007986 */ /* 0x0011f4000c101106 */
[----:B------:R-:W-:Y:S05]  /*01a0*/  @P0 BREAK.RELIABLE B1 ;  /* 0x0000000000010942 */ /* 0x000fea0003800100 */
[----:B------:R-:W-:Y:S05]  /*01b0*/  @P0 BRA `(.L_x_38034) ;  /* 0x0000000000680947 */ /* 0x000fea0003800000 */
[----:B------:R-:W1:Y:S08]  /*01c0*/  LDC.64 R4, c[0x0][0x588] ;  /* 0x00016200ff047b82 */ /* 0x000e700000000a00 */
[----:B0-----:R-:W0:Y:S01]  /*01d0*/  LDC.64 R8, c[0x0][0x598] ;  /* 0x00016600ff087b82 */ /* 0x001e220000000a00 */
[----:B-1----:R-:W2:Y:S07]  /*01e0*/  LDG.E.64 R4, desc[UR6][R4.64] ;  /* 0x0000000604047981 */ /* 0x002eae000c1e1b00 */
[----:B------:R-:W1:Y:S01]  /*01f0*/  LDC.64 R6, c[0x0][0x580] ;  /* 0x00016000ff067b82 */ /* 0x000e620000000a00 */
[----:B------:R-:W-:-:S02]  /*0200*/  IADD3 R3, PT, PT, R3, 0x80, RZ ;  /* 0x0000008003037810 */ /* 0x000fc40007ffe0ff */
[----:B0-----:R-:W-:Y:S02]  /*0210*/  ISETP.NE.U32.AND P1, PT, R8, RZ, PT ;  /* 0x000000ff0800720c */ /* 0x001fe40003f25070 */
[----:B--2---:R-:W-:-:S04]  /*0220*/  ISETP.NE.U32.AND P0, PT, R4, RZ, PT ;  /* 0x000000ff0400720c */ /* 0x004fc80003f05070 */
[----:B------:R-:W-:-:S04]  /*0230*/  ISETP.NE.AND.EX P0, PT, R5, RZ, PT, P0 ;  /* 0x000000ff0500720c */ /* 0x000fc80003f05300 */
[----:B------:R-:W-:-:S04]  /*0240*/  ISETP.NE.AND.EX P0, PT, R9, RZ, P0, P1 ;  /* 0x000000ff0900720c */ /* 0x000fc80000705310 */
[----:B------:R-:W-:-:S05]  /*0250*/  SEL R9, RZ, 0x1, !P0 ;  /* 0x00000001ff097807 */ /* 0x000fca0004000000 */
[----:B-1----:R0:W-:Y:S04]  /*0260*/  STG.E.U8 desc[UR6][R6.64], R9 ;  /* 0x0000000906007986 */ /* 0x0021e8000c101106 */
.L_x_38033:
[----:B------:R-:W-:-:S13]  /*0270*/  ISETP.GE.AND P0, PT, R3, UR4, PT ;  /* 0x0000000403007c0c */ /* 0x000fda000bf06270 */
[----:B------:R-:W-:Y:S05]  /*0280*/  @P0 BREAK.RELIABLE B1 ;  /* 0x0000000000010942 */ /* 0x000fea0003800100 */
[----:B------:R-:W-:Y:S05]  /*0290*/  @P0 BRA `(.L_x_38034) ;  /* 0x0000000000300947 */ /* 0x000fea0003800000 */
[----:B------:R-:W-:Y:S05]  /*02a0*/  BSYNC.RELIABLE B1 ;  /* 0x0000000000017941 */ /* 0x000fea0003800100 */
.L_x_38032:
        /* <DEDUP_REMOVED lines=11> */
.L_x_38034:
[----:B------:R-:W-:Y:S05]  /*0360*/  BSYNC.RECONVERGENT B0 ;  /* 0x0000000000007941 */ /* 0x000fea0003800200 */
.L_x_38031:
[----:B------:R-:W-:Y:S05]  /*0370*/  WARPSYNC.ALL ;  /* 0x0000000000007948 */ /* 0x000fea0003800000 */
[----:B------:R-:W-:-:S13]  /*0380*/  ISETP.GE.AND P0, PT, R3, UR4, PT ;  /* 0x0000000403007c0c */ /* 0x000fda000bf06270 */
[----:B------:R-:W-:Y:S05]  /*0390*/  @P0 EXIT ;  /* 0x000000000000094d */ /* 0x000fea0003800000 */
[----:B------:R-:W2:Y:S08]  /*03a0*/  LDC.64 R2, c[0x0][0x588] ;  /* 0x00016200ff027b82 */ /* 0x000eb00000000a00 */
[----:B01----:R-:W0:Y:S01]  /*03b0*/  LDC.64 R6, c[0x0][0x598] ;  /* 0x00016600ff067b82 */ /* 0x003e220000000a00 */
[----:B--2---:R-:W2:Y:S07]  /*03c0*/  LDG.E.64 R2, desc[UR6][R2.64] ;  /* 0x0000000602027981 */ /* 0x004eae000c1e1b00 */
[----:B------:R-:W1:Y:S01]  /*03d0*/  LDC.64 R4, c[0x0][0x580] ;  /* 0x00016000ff047b82 */ /* 0x000e620000000a00 */
[----:B0-----:R-:W-:-:S02]  /*03e0*/  ISETP.NE.U32.AND P1, PT, R6, RZ, PT ;  /* 0x000000ff0600720c */ /* 0x001fc40003f25070 */
[----:B--2---:R-:W-:-:S04]  /*03f0*/  ISETP.NE.U32.AND P0, PT, R2, RZ, PT ;  /* 0x000000ff0200720c */ /* 0x004fc80003f05070 */
[----:B------:R-:W-:-:S04]  /*0400*/  ISETP.NE.AND.EX P0, PT, R3, RZ, PT, P0 ;  /* 0x000000ff0300720c */ /* 0x000fc80003f05300 */
[----:B------:R-:W-:-:S04]  /*0410*/  ISETP.NE.AND.EX P0, PT, R7, RZ, P0, P1 ;  /* 0x000000ff0700720c */ /* 0x000fc80000705310 */
[----:B------:R-:W-:-:S05]  /*0420*/  SEL R7, RZ, 0x1, !P0 ;  /* 0x00000001ff077807 */ /* 0x000fca0004000000 */
[----:B-1----:R-:W-:Y:S01]  /*0430*/  STG.E.U8 desc[UR6][R4.64], R7 ;  /* 0x0000000704007986 */ /* 0x002fe2000c101106 */
[----:B------:R-:W-:Y:S05]  /*0440*/  EXIT ;  /* 0x000000000000794d */ /* 0x000fea0003800000 */
.L_x_38030:
        /* <DEDUP_REMOVED lines=306> */
.L_x_38038:
        /* <DEDUP_REMOVED lines=8> */
[----:B0-----:R-:W-:Y:S02]  /*17f0*/  ISETP.NE.U32.AND P0, PT, RZ, UR10, PT ;  /* 0x0000000aff007c0c */ /* 0x001fe4000bf05070 */
[----:B--2---:R-:W-:-:S04]  /*1800*/  ISETP.NE.U32.AND P1, PT, R6, RZ, PT ;  /* 0x000000ff0600720c */ /* 0x004fc80003f25070 */
[----:B------:R-:W-:-:S04]  /*1810*/  ISETP.NE.AND.EX P1, PT, R7, RZ, PT, P1 ;  /* 0x000000ff0700720c */ /* 0x000fc80003f25310 */
[----:B------:R-:W-:-:S04]  /*1820*/  ISETP.NE.AND.EX P0, PT, RZ, UR11, P1, P0 ;  /* 0x0000000bff007c0c */ /* 0x000fc80008f05300 */
        /* <DEDUP_REMOVED lines=303> */
.L_x_38040:
        /* <DEDUP_REMOVED lines=12> */
[----:B------:R-:W-:-:S05]  /*2be0*/  SEL R9, RZ, 0x1, !P0 ;  /* 0x00000001ff097807 */ /* 0x000fca0004000000 */
[----:B------:R0:W-:Y:S04]  /*2bf0*/  STG.E.U8 desc[UR6][R4.64], R9 ;  /* 0x0000000904007986 */ /* 0x0001e8000c101106 */
.L_x_38037:
[----:B------:R-:W-:-:S13]  /*2c00*/  ISETP.GE.AND P0, PT, R3, UR4, PT ;  /* 0x0000000403007c0c */ /* 0x000fda000bf06270 */
[----:B------:R-:W-:Y:S05]  /*2c10*/  @P0 BREAK.RELIABLE B1 ;  /* 0x0000000000010942 */ /* 0x000fea0003800100 */
[----:B------:R-:W-:Y:S05]  /*2c20*/  @P0 BRA `(.L_x_38039) ;  /* 0x0000001000e40947 */ /* 0x000fea0003800000 */
[----:B------:R-:W-:Y:S05]  /*2c30*/  BSYNC.RELIABLE B1 ;  /* 0x0000000000017941 */ /* 0x000fea0003800100 */
.L_x_38036:
        /* <DEDUP_REMOVED lines=298> */
.L_x_38041:
        /* <DEDUP_REMOVED lines=14> */
.L_x_38039:
[----:B------:R-:W-:Y:S05]  /*3fc0*/  BSYNC.RECONVERGENT B0 ;  /* 0x0000000000007941 */ /* 0x000fea0003800200 */
.L_x_38035:
        /* <DEDUP_REMOVED lines=301> */
.L_x_38042:
[----:B------:R-:W0:Y:S01]  /*52a0*/  LDCU.128 UR8, c[0x0][0x580] ;  /* 0x0000b000ff0877ac */ /* 0x000e220008000c00 */
[----:B------:R-:W1:Y:S01]  /*52b0*/  LDCU.64 UR4, c[0x0][0x598] ;  /* 0x0000b300ff0477ac */ /* 0x000e620008000a00 */
[----:B0-----:R-:W-:-:S04]  /*52c0*/  IADD3 R4, P0, PT, R2, UR10, RZ ;  /* 0x0000000a02047c10 */ /* 0x001fc8000ff1e0ff */
[----:B------:R-:W-:-:S06]  /*52d0*/  IADD3.X R5, PT, PT, RZ, UR11, RZ, P0, !PT ;  /* 0x0000000bff057c10 */ /* 0x000fcc00087fe4ff */
[----:B------:R-:W2:Y:S01]  /*52e0*/  LDG.E.64 R4, desc[UR6][R4.64] ;  /* 0x0000000604047981 */ /* 0x000ea2000c1e1b00 */
[----:B-1----:R-:W-:Y:S02]  /*52f0*/  ISETP.NE.U32.AND P0, PT, RZ, UR4, PT ;  /* 0x00000004ff007c0c */ /* 0x002fe4000bf05070 */
[----:B------:R-:W-:-:S04]  /*5300*/  IADD3 R2, P2, PT, R3, UR8, RZ ;  /* 0x0000000803027c10 */ /* 0x000fc8000ff5e0ff */
[----:B------:R-:W-:Y:S02]  /*5310*/  IADD3.X R3, PT, PT, RZ, UR9, RZ, P2, !PT ;  /* 0x00000009ff037c10 */ /* 0x000fe400097fe4ff */
[----:B--2---:R-:W-:-:S04]  /*5320*/  ISETP.NE.U32.AND P1, PT, R4, RZ, PT ;  /* 0x000000ff0400720c */ /* 0x004fc80003f25070 */
[----:B------:R-:W-:-:S04]  /*5330*/  ISETP.NE.AND.EX P1, PT, R5, RZ, PT, P1 ;  /* 0x000000ff0500720c */ /* 0x000fc80003f25310 */
[----:B------:R-:W-:-:S04]  /*5340*/  ISETP.NE.AND.EX P0, PT, RZ, UR5, P1, P0 ;  /* 0x00000005ff007c0c */ /* 0x000fc80008f05300 */
[----:B------:R-:W-:-:S05]  /*5350*/  SEL R7, RZ, 0x1, !P0 ;  /* 0x00000001ff077807 */ /* 0x000fca0004000000 */
[----:B------:R-:W-:Y:S01]  /*5360*/  STG.E.U8 desc[UR6][R2.64], R7 ;  /* 0x0000000702007986 */ /* 0x000fe2000c101106 */
[----:B------:R-:W-:Y:S05]  /*5370*/  EXIT ;  /* 0x000000000000794d */ /* 0x000fea0003800000 */
.L_x_38043:
        /* <DEDUP_REMOVED lines=16> */
.L_x_43730:


//--------------------- .text._ZN2at6native27unrolled_elementwise_kernelINS0_13AUnaryFunctorIllbZZZNS0_23logical_and_kernel_cudaERNS_14TensorIteratorEENKUlvE0_clEvENKUlvE2_clEvEUlllE_EESt5arrayIPcLm2EELi4E23TrivialOffsetCalculatorILi1EjESD_NS0_6memory15LoadWithoutCastENSE_16StoreWithoutCastEEEviT_T0_T2_T3_T4_T5_ --------------------------
	.section	.text._ZN2at6native27unrolled_elementwise_kernelINS0_13AUnaryFunctorIllbZZZNS0_23logical_and_kernel_cudaERNS_14TensorIteratorEENKUlvE0_clEvENKUlvE2_clEvEUlllE_EESt5arrayIPcLm2EELi4E23TrivialOffsetCalculatorILi1EjESD_NS0_6memory15LoadWithoutCastENSE_16StoreWithoutCastEEEviT_T0_T2_T3_T4_T5_,"ax",@progbits
	.align	128
        .global         _ZN2at6native27unrolled_elementwise_kernelINS0_13AUnaryFunctorIllbZZZNS0_23logical_and_kernel_cudaERNS_14TensorIteratorEENKUlvE0_clEvENKUlvE2_clEvEUlllE_EESt5arrayIPcLm2EELi4E23TrivialOffsetCalculatorILi1EjESD_NS0_6memory15LoadWithoutCastENSE_16StoreWithoutCastEEEviT_T0_T2_T3_T4_T5_
        .type           _ZN2at6native27unrolled_elementwise_kernelINS0_13AUnaryFunctorIllbZZZNS0_23logical_and_kernel_cudaERNS_14TensorIteratorEENKUlvE0_clEvENKUlvE2_clEvEUlllE_EESt5arrayIPcLm2EELi4E23TrivialOffsetCalculatorILi1EjESD_NS0_6memory15LoadWithoutCastENSE_16StoreWithoutCastEEEviT_T0_T2_T3_T4_T5_,@function
        .size           _ZN2at6native27unrolled_elementwise_kernelINS0_13AUnaryFunctorIllbZZZNS0_23logical_and_kernel_cudaERNS_14TensorIteratorEENKUlvE0_clEvENKUlvE2_clEvEUlllE_EESt5arrayIPcLm2EELi4E23TrivialOffsetCalculatorILi1EjESD_NS0_6memory15LoadWithoutCastENSE_16StoreWithoutCastEEEviT_T0_T2_T3_T4_T5_,(.L_x_43731 - _ZN2at6native27unrolled_elementwise_kernelINS0_13AUnaryFunctorIllbZZZNS0_23logical_and_kernel_cudaERNS_14TensorIteratorEENKUlvE0_clEvENKUlvE2_clEvEUlllE_EESt5arrayIPcLm2EELi4E23TrivialOffsetCalculatorILi1EjESD_NS0_6memory15LoadWithoutCastENSE_16StoreWithoutCastEEEviT_T0_T2_T3_T4_T5_)
        .other          _ZN2at6native27unrolled_elementwise_kernelINS0_13AUnaryFunctorIllbZZZNS0_23logical_and_kernel_cudaERNS_14TensorIteratorEENKUlvE0_clEvENKUlvE2_clEvEUlllE_EESt5arrayIPcLm2EELi4E23TrivialOffsetCalculatorILi1EjESD_NS0_6memory15LoadWithoutCastENSE_16StoreWithoutCastEEEviT_T0_T2_T3_T4_T5_,@"STO_CUDA_ENTRY STV_DEFAULT"
_ZN2at6native27unrolled_elementwise_kernelINS0_13AUnaryFunctorIllbZZZNS0_23logical_and_kernel_cudaERNS_14TensorIteratorEENKUlvE0_clEvENKUlvE2_clEvEUlllE_EESt5arrayIPcLm2EELi4E23TrivialOffsetCalculatorILi1EjESD_NS0_6memory15LoadWithoutCastENSE_16StoreWithoutCastEEEviT_T0_T2_T3_T4_T5_:
.text._ZN2at6native27unrolled_elementwise_kernelINS0_13AUnaryFunctorIllbZZZNS0_23logical_and_kernel_cudaERNS_14TensorIteratorEENKUlvE0_clEvENKUlvE2_clEvEUlllE_EESt5arrayIPcLm2EELi4E23TrivialOffsetCalculatorILi1EjESD_NS0_6memory15LoadWithoutCastENSE_16StoreWithoutCastEEEviT_T0_T2_T3_T4_T5_:
        /* <DEDUP_REMOVED lines=46> */
[----:B------:R-:W-:Y:S02]  /*02e0*/  ISETP.NE.AND.EX P2, PT, RZ, UR7, P2, P1 ;  /* 0x00000007ff007c0c */ /* 0x000fe40009745310 */
[----:B------:R-:W-:Y:S02]  /*02f0*/  ISETP.NE.AND.EX P4, PT, RZ, UR7, P4, P1 ;  /* 0x00000007ff007c0c */ /* 0x000fe4000a785310 */
[----:B------:R-:W-:Y:S02]  /*0300*/  ISETP.NE.AND.EX P3, PT, RZ, UR7, P3, P1 ;  /* 0x00000007ff007c0c */ /* 0x000fe40009f65310 */
[----:B------:R-:W-:Y:S02]  /*0310*/  ISETP.NE.AND.EX P0, PT, RZ, UR7, P0, P1 ;  /* 0x00000007ff007c0c */ /* 0x000fe40008705310 */
        /* <DEDUP_REMOVED lines=21> */
.L_x_38046:
[----:B------:R-:W-:Y:S05]  /*0470*/  BSYNC.RELIABLE B1 ;  /* 0x0000000000017941 */ /* 0x000fea0003800100 */
.L_x_38045:
[----:B------:R-:W-:-:S13]  /*0480*/  ISETP.GE.AND P0, PT, R3, R2, PT ;  /* 0x000000020300720c */ /* 0x000fda0003f06270 */
[----:B------:R-:W1:Y:S01]  /*0490*/  @!P0 LDC.64 R6, c[0x0][0x398] ;  /* 0x0000e600ff068b82 */ /* 0x000e620000000a00 */
[----:B0-----:R-:W-:Y:S02]  /*04a0*/  @!P0 IMAD R5, R0, 0x200, R3 ;  /* 0x0000020000058824 */ /* 0x001fe400078e0203 */
[----:B------:R-:W-:-:S03]  /*04b0*/  @!P0 VIADD R3, R3, 0x80 ;  /* 0x0000008003038836 */ /* 0x000fc60000000000 */
[----:B-1----:R-:W-:-:S05]  /*04c0*/  @!P0 IADD3 R4, P1, PT, R5, R6, RZ ;  /* 0x0000000605048210 */ /* 0x002fca0007f3e0ff */
[----:B------:R-:W-:-:S05]  /*04d0*/  @!P0 IMAD.X R5, RZ, RZ, R7, P1 ;  /* 0x000000ffff058224 */ /* 0x000fca00008e0607 */
[----:B------:R1:W-:Y:S03]  /*04e0*/  @!P0 STG.E.U8 desc[UR4][R4.64], R11 ;  /* 0x0000000b04008986 */ /* 0x0003e6000c101104 */
.L_x_38047:
[----:B------:R-:W-:Y:S05]  /*04f0*/  BSYNC.RECONVERGENT B0 ;  /* 0x0000000000007941 */ /* 0x000fea0003800200 */
.L_x_38044:
        /* <DEDUP_REMOVED lines=9> */
.L_x_38048:
        /* <DEDUP_REMOVED lines=15> */
.L_x_43731:


//--------------------- .text._ZN2at6native29vectorized_elementwise_kernelILi2ENS0_13AUnaryFunctorIllbZZZNS0_23logical_and_kernel_cudaERNS_14TensorIteratorEENKUlvE0_clEvENKUlvE2_clEvEUlllE_EESt5arrayIPcLm2EEEEviT0_T1_ --------------------------
	.section	.text._ZN2at6native29vectorized_elementwise_kernelILi2ENS0_13AUnaryFunctorIllbZZZNS0_23logical_and_kernel_cudaERNS_14TensorIteratorEENKUlvE0_clEvENKUlvE2_clEvEUlllE_EESt5arrayIPcLm2EEEEviT0_T1_,"ax",@progbits
	.align	128
        .global         _ZN2at6native29vectorized_elementwise_kernelILi2ENS0_13AUnaryFunctorIllbZZZNS0_23logical_and_kernel_cudaERNS_14TensorIteratorEENKUlvE0_clEvENKUlvE2_clEvEUlllE_EESt5arrayIPcLm2EEEEviT0_T1_
        .type           _ZN2at6native29vectorized_elementwise_kernelILi2ENS0_13AUnaryFunctorIllbZZZNS0_23logical_and_kernel_cudaERNS_14TensorIteratorEENKUlvE0_clEvENKUlvE2_clEvEUlllE_EESt5arrayIPcLm2EEEEviT0_T1_,@function
        .size           _ZN2at6native29vectorized_elementwise_kernelILi2ENS0_13AUnaryFunctorIllbZZZNS0_23logical_and_kernel_cudaERNS_14TensorIteratorEENKUlvE0_clEvENKUlvE2_clEvEUlllE_EESt5arrayIPcLm2EEEEviT0_T1_,(.L_x_43732 - _ZN2at6native29vectorized_elementwise_kernelILi2ENS0_13AUnaryFunctorIllbZZZNS0_23logical_and_kernel_cudaERNS_14TensorIteratorEENKUlvE0_clEvENKUlvE2_clEvEUlllE_EESt5arrayIPcLm2EEEEviT0_T1_)
        .other          _ZN2at6native29vectorized_elementwise_kernelILi2ENS0_13AUnaryFunctorIllbZZZNS0_23logical_and_kernel_cudaERNS_14TensorIteratorEENKUlvE0_clEvENKUlvE2_clEvEUlllE_EESt5arrayIPcLm2EEEEviT0_T1_,@"STO_CUDA_ENTRY STV_DEFAULT"
_ZN2at6native29vectorized_elementwise_kernelILi2ENS0_13AUnaryFunctorIllbZZZNS0_23logical_and_kernel_cudaERNS_14TensorIteratorEENKUlvE0_clEvENKUlvE2_clEvEUlllE_EESt5arrayIPcLm2EEEEviT0_T1_:
.text._ZN2at6native29vectorized_elementwise_kernelILi2ENS0_13AUnaryFunctorIllbZZZNS0_23logical_and_kernel_cudaERNS_14TensorIteratorEENKUlvE0_clEvENKUlvE2_clEvEUlllE_EESt5arrayIPcLm2EEEEviT0_T1_:
        /* <DEDUP_REMOVED lines=89> */
[----:B------:R-:W-:Y:S02]  /*0590*/  ISETP.NE.AND.EX P2, PT, RZ, UR7, P2, P5 ;  /* 0x00000007ff007c0c */ /* 0x000fe40009745350 */
[----:B------:R-:W-:Y:S02]  /*05a0*/  ISETP.NE.AND.EX P1, PT, RZ, UR7, P1, P5 ;  /* 0x00000007ff007c0c */ /* 0x000fe40008f25350 */
[----:B------:R-:W-:Y:S02]  /*05b0*/  P2R R5, PR, RZ, 0x4 ;  /* 0x00000004ff057803 */ /* 0x000fe40000000000 */
[----:B------:R-:W-:Y:S02]  /*05c0*/  P2R R6, PR, RZ, 0x2 ;  /* 0x00000002ff067803 */ /* 0x000fe40000000000 */
[----:B------:R-:W-:Y:S02]  /*05d0*/  ISETP.NE.AND P2, PT, R8, RZ, PT ;  /* 0x000000ff0800720c */ /* 0x000fe40003f45270 */
[----:B------:R-:W-:-:S02]  /*05e0*/  ISETP.NE.AND P1, PT, R10, RZ, PT ;  /* 0x000000ff0a00720c */ /* 0x000fc40003f25270 */
[----:B------:R-:W-:Y:S02]  /*05f0*/  ISETP.NE.AND.EX P4, PT, RZ, UR7, P4, P5 ;  /* 0x00000007ff007c0c */ /* 0x000fe4000a785350 */
[----:B------:R-:W-:Y:S02]  /*0600*/  ISETP.NE.AND.EX P0, PT, RZ, UR7, P0, P5 ;  /* 0x00000007ff007c0c */ /* 0x000fe40008705350 */
[----:B------:R-:W-:Y:S02]  /*0610*/  ISETP.NE.AND.EX P3, PT, RZ, UR7, P3, P5 ;  /* 0x00000007ff007c0c */ /* 0x000fe40009f65350 */
[----:B------:R-:W-:Y:S02]  /*0620*/  ISETP.NE.AND.EX P1, PT, RZ, UR7, P1, P5 ;  /* 0x00000007ff007c0c */ /* 0x000fe40008f25350 */
[----:B------:R-:W-:Y:S02]  /*0630*/  ISETP.NE.AND.EX P2, PT, RZ, UR7, P2, P5 ;  /* 0x00000007ff007c0c */ /* 0x000fe40009745350 */
[----:B------:R-:W-:-:S02]  /*0640*/  ISETP.NE.AND.EX P6, PT, RZ, UR7, P6, P5 ;  /* 0x00000007ff007c0c */ /* 0x000fc4000b7c5350 */
        /* <DEDUP_REMOVED lines=28> */
.L_x_38052:
        /* <DEDUP_REMOVED lines=8> */
.L_x_38053:
        /* <DEDUP_REMOVED lines=8> */
.L_x_38054:
        /* <DEDUP_REMOVED lines=8> */
.L_x_38055:
        /* <DEDUP_REMOVED lines=9> */
.L_x_38056:
[----:B------:R-:W-:Y:S05]  /*0a20*/  BSYNC.RELIABLE B1 ;  /* 0x0000000000017941 */ /* 0x000fea0003800100 */
.L_x_38051:
[----:B------:R-:W-:-:S13]  /*0a30*/  ISETP.GE.U32.AND P0, PT, R3, R2, PT ;  /* 0x000000020300720c */ /* 0x000fda0003f06070 */
[----:B012---:R-:W0:Y:S01]  /*0a40*/  @!P0 LDC.64 R8, c[0x0][0x398] ;  /* 0x0000e600ff088b82 */ /* 0x007e220000000a00 */
[----:B------:R-:W-:Y:S02]  /*0a50*/  @!P0 IMAD.IADD R7, R0, 0x1, R3 ;  /* 0x0000000100078824 */ /* 0x000fe400078e0203 */
[----:B------:R-:W-:-:S03]  /*0a60*/  @!P0 VIADD R3, R3, 0x80 ;  /* 0x0000008003038836 */ /* 0x000fc60000000000 */
[----:B0-----:R-:W-:-:S05]  /*0a70*/  @!P0 IADD3 R6, P1, PT, R7, R8, RZ ;  /* 0x0000000807068210 */ /* 0x001fca0007f3e0ff */
[----:B------:R-:W-:-:S05]  /*0a80*/  @!P0 IMAD.X R7, RZ, RZ, R9, P1 ;  /* 0x000000ffff078224 */ /* 0x000fca00008e0609 */
[----:B------:R3:W-:Y:S03]  /*0a90*/  @!P0 STG.E.U8 desc[UR4][R6.64], R5 ;  /* 0x0000000506008986 */ /* 0x0007e6000c101104 */
.L_x_38057:
[----:B------:R-:W-:Y:S05]  /*0aa0*/  BSYNC.RECONVERGENT B0 ;  /* 0x0000000000007941 */ /* 0x000fea0003800200 */
.L_x_38050:
        /* <DEDUP_REMOVED lines=9> */
.L_x_38049:
        /* <DEDUP_REMOVED lines=17> */
[----:B------:R-:W-:Y:S02]  /*0c50*/  ISETP.NE.AND.EX P2, PT, R17, RZ, P4, P2 ;  /* 0x000000ff1100720c */ /* 0x000fe40002745320 */
[----:B------:R-:W-:-:S02]  /*0c60*/  ISETP.NE.AND.EX P1, PT, R19, RZ, P4, P1 ;  /* 0x000000ff1300720c */ /* 0x000fc40002725310 */
[----:B------:R-:W-:Y:S02]  /*0c70*/  ISETP.NE.AND.EX P0, PT, R5, RZ, P4, P0 ;  /* 0x000000ff0500720c */ /* 0x000fe40002705300 */
[----:B------:R-:W-:Y:S02]  /*0c80*/  SEL R0, RZ, 0x1, !P2 ;  /* 0x00000001ff007807 */ /* 0x000fe40005000000 */
[----:B------:R-:W-:Y:S02]  /*0c90*/  SEL R5, RZ, 0x1, !P1 ;  /* 0x00000001ff057807 */ /* 0x000fe40004800000 */
[----:B------:R-:W-:Y:S02]  /*0ca0*/  ISETP.NE.U32.AND P3, PT, R6, RZ, PT ;  /* 0x000000ff0600720c */ /* 0x000fe40003f65070 */
[----:B-----5:R-:W-:Y:S02]  /*0cb0*/  ISETP.NE.U32.AND P6, PT, R8, RZ, PT ;  /* 0x000000ff0800720c */ /* 0x020fe40003fc5070 */
[----:B------:R-:W-:-:S02]  /*0cc0*/  ISETP.NE.U32.AND P5, PT, R10, RZ, PT ;  /* 0x000000ff0a00720c */ /* 0x000fc40003fa5070 */
[----:B------:R-:W-:Y:S02]  /*0cd0*/  ISETP.NE.U32.AND P2, PT, R12, RZ, PT ;  /* 0x000000ff0c00720c */ /* 0x000fe40003f45070 */
[----:B------:R-:W-:Y:S02]  /*0ce0*/  ISETP.NE.U32.AND P1, PT, R14, RZ, PT ;  /* 0x000000ff0e00720c */ /* 0x000fe40003f25070 */
[----:B------:R-:W-:Y:S02]  /*0cf0*/  ISETP.NE.AND.EX P3, PT, R7, RZ, P4, P3 ;  /* 0x000000ff0700720c */ /* 0x000fe40002765330 */
[----:B------:R-:W-:Y:S02]  /*0d00*/  ISETP.NE.AND.EX P6, PT, R9, RZ, P4, P6 ;  /* 0x000000ff0900720c */ /* 0x000fe400027c5360 */
[----:B------:R-:W-:Y:S02]  /*0d10*/  ISETP.NE.AND.EX P5, PT, R11, RZ, P4, P5 ;  /* 0x000000ff0b00720c */ /* 0x000fe400027a5350 */
[----:B------:R-:W-:-:S02]  /*0d20*/  ISETP.NE.AND.EX P2, PT, R13, RZ, P4, P2 ;  /* 0x000000ff0d00720c */ /* 0x000fc40002745320 */
[----:B------:R-:W-:Y:S02]  /*0d30*/  ISETP.NE.AND.EX P1, PT, R15, RZ, P4, P1 ;  /* 0x000000ff0f00720c */ /* 0x000fe40002725310 */
        /* <DEDUP_REMOVED lines=15> */
.L_x_38058:
        /* <DEDUP_REMOVED lines=13> */
.L_x_43732:


//--------------------- .text._ZN2at6native29vectorized_elementwise_kernelILi4ENS0_13AUnaryFunctorIllbZZZNS0_23logical_and_kernel_cudaERNS_14TensorIteratorEENKUlvE0_clEvENKUlvE2_clEvEUlllE_EESt5arrayIPcLm2EEEEviT0_T1_ --------------------------
	.section	.text._ZN2at6native29vectorized_elementwise_kernelILi4ENS0_13AUnaryFunctorIllbZZZNS0_23logical_and_kernel_cudaERNS_14TensorIteratorEENKUlvE0_clEvENKUlvE2_clEvEUlllE_EESt5arrayIPcLm2EEEEviT0_T1_,"ax",@progbits
	.align	128
        .global         _ZN2at6native29vectorized_elementwise_kernelILi4ENS0_13AUnaryFunctorIllbZZZNS0_23logical_and_kernel_cudaERNS_14TensorIteratorEENKUlvE0_clEvENKUlvE2_clEvEUlllE_EESt5arrayIPcLm2EEEEviT0_T1_
        .type           _ZN2at6native29vectorized_elementwise_kernelILi4ENS0_13AUnaryFunctorIllbZZZNS0_23logical_and_kernel_cudaERNS_14TensorIteratorEENKUlvE0_clEvENKUlvE2_clEvEUlllE_EESt5arrayIPcLm2EEEEviT0_T1_,@function
        .size           _ZN2at6native29vectorized_elementwise_kernelILi4ENS0_13AUnaryFunctorIllbZZZNS0_23logical_and_kernel_cudaERNS_14TensorIteratorEENKUlvE0_clEvENKUlvE2_clEvEUlllE_EESt5arrayIPcLm2EEEEviT0_T1_,(.L_x_43733 - _ZN2at6native29vectorized_elementwise_kernelILi4ENS0_13AUnaryFunctorIllbZZZNS0_23logical_and_kernel_cudaERNS_14TensorIteratorEENKUlvE0_clEvENKUlvE2_clEvEUlllE_EESt5arrayIPcLm2EEEEviT0_T1_)
        .other          _ZN2at6native29vectorized_elementwise_kernelILi4ENS0_13AUnaryFunctorIllbZZZNS0_23logical_and_kernel_cudaERNS_14TensorIteratorEENKUlvE0_clEvENKUlvE2_clEvEUlllE_EESt5arrayIPcLm2EEEEviT0_T1_,@"STO_CUDA_ENTRY STV_DEFAULT"
_ZN2at6native29vectorized_elementwise_kernelILi4ENS0_13AUnaryFunctorIllbZZZNS0_23logical_and_kernel_cudaERNS_14TensorIteratorEENKUlvE0_clEvENKUlvE2_clEvEUlllE_EESt5arrayIPcLm2EEEEviT0_T1_:
.text._ZN2at6native29vectorized_elementwise_kernelILi4ENS0_13AUnaryFunctorIllbZZZNS0_23logical_and_kernel_cudaERNS_14TensorIteratorEENKUlvE0_clEvENKUlvE2_clEvEUlllE_EESt5arrayIPcLm2EEEEviT0_T1_:
        /* <DEDUP_REMOVED lines=129> */
.L_x_38062:
        /* <DEDUP_REMOVED lines=8> */
.L_x_38063:
        /* <DEDUP_REMOVED lines=8> */
.L_x_38064:
        /* <DEDUP_REMOVED lines=8> */
.L_x_38065:
        /* <DEDUP_REMOVED lines=9> */
.L_x_38066:
[----:B------:R-:W-:Y:S05]  /*0a20*/  BSYNC.RELIABLE B1 ;  /* 0x0000000000017941 */ /* 0x000fea0003800100 */
.L_x_38061:
[----:B------:R-:W-:-:S13]  /*0a30*/  ISETP.GE.U32.AND P0, PT, R3, R2, PT ;  /* 0x000000020300720c */ /* 0x000fda0003f06070 */
[----:B012---:R-:W0:Y:S01]  /*0a40*/  @!P0 LDC.64 R8, c[0x0][0x398] ;  /* 0x0000e600ff088b82 */ /* 0x007e220000000a00 */
[----:B------:R-:W-:Y:S02]  /*0a50*/  @!P0 IMAD.IADD R7, R0, 0x1, R3 ;  /* 0x0000000100078824 */ /* 0x000fe400078e0203 */
[----:B------:R-:W-:-:S03]  /*0a60*/  @!P0 VIADD R3, R3, 0x80 ;  /* 0x0000008003038836 */ /* 0x000fc60000000000 */
[----:B0-----:R-:W-:-:S05]  /*0a70*/  @!P0 IADD3 R6, P1, PT, R7, R8, RZ ;  /* 0x0000000807068210 */ /* 0x001fca0007f3e0ff */
[----:B------:R-:W-:-:S05]  /*0a80*/  @!P0 IMAD.X R7, RZ, RZ, R9, P1 ;  /* 0x000000ffff078224 */ /* 0x000fca00008e0609 */
[----:B------:R3:W-:Y:S03]  /*0a90*/  @!P0 STG.E.U8 desc[UR4][R6.64], R5 ;  /* 0x0000000506008986 */ /* 0x0007e6000c101104 */
.L_x_38067:
[----:B------:R-:W-:Y:S05]  /*0aa0*/  BSYNC.RECONVERGENT B0 ;  /* 0x0000000000007941 */ /* 0x000fea0003800200 */
.L_x_38060:
        /* <DEDUP_REMOVED lines=9> */
.L_x_38059:
        /* <DEDUP_REMOVED lines=14> */
[----:B------:R-:W-:Y:S02]  /*0c20*/  ISETP.NE.AND.EX P3, PT, R19, RZ, P1, P3 ;  /* 0x000000ff1300720c */ /* 0x000fe40000f65330 */
[----:B------:R-:W-:Y:S02]  /*0c30*/  ISETP.NE.AND.EX P4, PT, R13, RZ, P1, P4 ;  /* 0x000000ff0d00720c */ /* 0x000fe40000f85340 */
        /* <DEDUP_REMOVED lines=8> */
[----:B------:R-:W-:Y:S02]  /*0cc0*/  ISETP.NE.AND.EX P0, PT, R15, RZ, P1, P0 ;  /* 0x000000ff0f00720c */ /* 0x000fe40000f05300 */
        /* <DEDUP_REMOVED lines=20> */
.L_x_38068:
        /* <DEDUP_REMOVED lines=15> */
.L_x_43733:


//--------------------- .text._ZN2at6native29vectorized_elementwise_kernelILi8ENS0_13AUnaryFunctorIllbZZZNS0_23logical_and_kernel_cudaERNS_14TensorIteratorEENKUlvE0_clEvENKUlvE2_clEvEUlllE_EESt5arrayIPcLm2EEEEviT0_T1_ --------------------------
	.section	.text._ZN2at6native29vectorized_elementwise_kernelILi8ENS0_13AUnaryFunctorIllbZZZNS0_23logical_and_kernel_cudaERNS_14TensorIteratorEENKUlvE0_clEvENKUlvE2_clEvEUlllE_EESt5arrayIPcLm2EEEEviT0_T1_,"ax",@progbits
	.align	128
        .global         _ZN2at6native29vectorized_elementwise_kernelILi8ENS0_13AUnaryFunctorIllbZZZNS0_23logical_and_kernel_cudaERNS_14TensorIteratorEENKUlvE0_clEvENKUlvE2_clEvEUlllE_EESt5arrayIPcLm2EEEEviT0_T1_
        .type           _ZN2at6native29vectorized_elementwise_kernelILi8ENS0_13AUnaryFunctorIllbZZZNS0_23logical_and_kernel_cudaERNS_14TensorIteratorEENKUlvE0_clEvENKUlvE2_clEvEUlllE_EESt5arrayIPcLm2EEEEviT0_T1_,@function
        .size           _ZN2at6native29vectorized_elementwise_kernelILi8ENS0_13AUnaryFunctorIllbZZZNS0_23logical_and_kernel_cudaERNS_14TensorIteratorEENKUlvE0_clEvENKUlvE2_clEvEUlllE_EESt5arrayIPcLm2EEEEviT0_T1_,(.L_x_43734 - _ZN2at6native29vectorized_elementwise_kernelILi8ENS0_13AUnaryFunctorIllbZZZNS0_23logical_and_kernel_cudaERNS_14TensorIteratorEENKUlvE0_clEvENKUlvE2_clEvEUlllE_EESt5arrayIPcLm2EEEEviT0_T1_)
        .other          _ZN2at6native29vectorized_elementwise_kernelILi8ENS0_13AUnaryFunctorIllbZZZNS0_23logical_and_kernel_cudaERNS_14TensorIteratorEENKUlvE0_clEvENKUlvE2_clEvEUlllE_EESt5arrayIPcLm2EEEEviT0_T1_,@"STO_CUDA_ENTRY STV_DEFAULT"
_ZN2at6native29vectorized_elementwise_kernelILi8ENS0_13AUnaryFunctorIllbZZZNS0_23logical_and_kernel_cudaERNS_14TensorIteratorEENKUlvE0_clEvENKUlvE2_clEvEUlllE_EESt5arrayIPcLm2EEEEviT0_T1_:
.text._ZN2at6native29vectorized_elementwise_kernelILi8ENS0_13AUnaryFunctorIllbZZZNS0_23logical_and_kernel_cudaERNS_14TensorIteratorEENKUlvE0_clEvENKUlvE2_clEvEUlllE_EESt5arrayIPcLm2EEEEviT0_T1_:
        /* <DEDUP_REMOVED lines=129> */
.L_x_38072:
        /* <DEDUP_REMOVED lines=8> */
.L_x_38073:
        /* <DEDUP_REMOVED lines=8> */
.L_x_38074:
        /* <DEDUP_REMOVED lines=8> */
.L_x_38075:
        /* <DEDUP_REMOVED lines=9> */
.L_x_38076:
[----:B------:R-:W-:Y:S05]  /*0a20*/  BSYNC.RELIABLE B1 ;  /* 0x0000000000017941 */ /* 0x000fea0003800100 */
.L_x_38071:
[----:B------:R-:W-:-:S13]  /*0a30*/  ISETP.GE.U32.AND P0, PT, R3, R2, PT ;  /* 0x000000020300720c */ /* 0x000fda0003f06070 */
[----:B012---:R-:W0:Y:S01]  /*0a40*/  @!P0 LDC.64 R8, c[0x0][0x398] ;  /* 0x0000e600ff088b82 */ /* 0x007e220000000a00 */
[----:B------:R-:W-:Y:S02]  /*0a50*/  @!P0 IMAD.IADD R7, R0, 0x1, R3 ;  /* 0x0000000100078824 */ /* 0x000fe400078e0203 */
[----:B------:R-:W-:-:S03]  /*0a60*/  @!P0 VIADD R3, R3, 0x80 ;  /* 0x0000008003038836 */ /* 0x000fc60000000000 */
[----:B0-----:R-:W-:-:S05]  /*0a70*/  @!P0 IADD3 R6, P1, PT, R7, R8, RZ ;  /* 0x0000000807068210 */ /* 0x001fca0007f3e0ff */
[----:B------:R-:W-:-:S05]  /*0a80*/  @!P0 IMAD.X R7, RZ, RZ, R9, P1 ;  /* 0x000000ffff078224 */ /* 0x000fca00008e0609 */
[----:B------:R3:W-:Y:S03]  /*0a90*/  @!P0 STG.E.U8 desc[UR4][R6.64], R5 ;  /* 0x0000000506008986 */ /* 0x0007e6000c101104 */
.L_x_38077:
[----:B------:R-:W-:Y:S05]  /*0aa0*/  BSYNC.RECONVERGENT B0 ;  /* 0x0000000000007941 */ /* 0x000fea0003800200 */
.L_x_38070:
        /* <DEDUP_REMOVED lines=9> */
.L_x_38069:
        /* <DEDUP_REMOVED lines=44> */
.L_x_38078:
        /* <DEDUP_REMOVED lines=16> */
.L_x_43734:


//--------------------- .text._ZN2at6native18elementwise_kernelILi128ELi4EZNS0_15gpu_kernel_implINS0_13BinaryFunctorIllbZZZNS0_23logical_and_kernel_cudaERNS_14TensorIteratorEENKUlvE0_clEvENKUlvE2_clEvEUlllE_EEEEvRNS_18TensorIteratorBaseERKT_EUliE_EEviT1_ --------------------------
	.section	.text._ZN2at6native18elementwise_kernelILi128ELi4EZNS0_15gpu_kernel_implINS0_13BinaryFunctorIllbZZZNS0_23logical_and_kernel_cudaERNS_14TensorIteratorEENKUlvE0_clEvENKUlvE2_clEvEUlllE_EEEEvRNS_18TensorIteratorBaseERKT_EUliE_EEviT1_,"ax",@progbits
	.align	128
        .global         _ZN2at6native18elementwise_kernelILi128ELi4EZNS0_15gpu_kernel_implINS0_13BinaryFunctorIllbZZZNS0_23logical_and_kernel_cudaERNS_14TensorIteratorEENKUlvE0_clEvENKUlvE2_clEvEUlllE_EEEEvRNS_18TensorIteratorBaseERKT_EUliE_EEviT1_
        .type           _ZN2at6native18elementwise_kernelILi128ELi4EZNS0_15gpu_kernel_implINS0_13BinaryFunctorIllbZZZNS0_23logical_and_kernel_cudaERNS_14TensorIteratorEENKUlvE0_clEvENKUlvE2_clEvEUlllE_EEEEvRNS_18TensorIteratorBaseERKT_EUliE_EEviT1_,@function
        .size           _ZN2at6native18elementwise_kernelILi128ELi4EZNS0_15gpu_kernel_implINS0_13BinaryFunctorIllbZZZNS0_23logical_and_kernel_cudaERNS_14TensorIteratorEENKUlvE0_clEvENKUlvE2_clEvEUlllE_EEEEvRNS_18TensorIteratorBaseERKT_EUliE_EEviT1_,(.L_x_43735 - _ZN2at6native18elementwise_kernelILi128ELi4EZNS0_15gpu_kernel_implINS0_13BinaryFunctorIllbZZZNS0_23logical_and_kernel_cudaERNS_14TensorIteratorEENKUlvE0_clEvENKUlvE2_clEvEUlllE_EEEEvRNS_18TensorIteratorBaseERKT_EUliE_EEviT1_)
        .other          _ZN2at6native18elementwise_kernelILi128ELi4EZNS0_15gpu_kernel_implINS0_13BinaryFunctorIllbZZZNS0_23logical_and_kernel_cudaERNS_14TensorIteratorEENKUlvE0_clEvENKUlvE2_clEvEUlllE_EEEEvRNS_18TensorIteratorBaseERKT_EUliE_EEviT1_,@"STO_CUDA_ENTRY STV_DEFAULT"
_ZN2at6native18elementwise_kernelILi128ELi4EZNS0_15gpu_kernel_implINS0_13BinaryFunctorIllbZZZNS0_23logical_and_kernel_cudaERNS_14TensorIteratorEENKUlvE0_clEvENKUlvE2_clEvEUlllE_EEEEvRNS_18TensorIteratorBaseERKT_EUliE_EEviT1_:
.text._ZN2at6native18elementwise_kernelILi128ELi4EZNS0_15gpu_kernel_implINS0_13BinaryFunctorIllbZZZNS0_23logical_and_kernel_cudaERNS_14TensorIteratorEENKUlvE0_clEvENKUlvE2_clEvEUlllE_EEEEvRNS_18TensorIteratorBaseERKT_EUliE_EEviT1_:
        /* <DEDUP_REMOVED lines=371> */
.L_x_38081:
        /* <DEDUP_REMOVED lines=17> */
.L_x_38085:
[----:B------:R0:W5:Y:S01]  /*1840*/  LDG.E.U8 R16, desc[UR36][R2.64] ;  /* 0x0000002402107981 */ /* 0x000162000c1e1100 */
[----:B------:R-:W-:Y:S01]  /*1850*/  IMAD.MOV.U32 R17, RZ, RZ, RZ ;  /* 0x000000ffff117224 */ /* 0x000fe200078e00ff */
[----:B------:R-:W-:Y:S06]  /*1860*/  BRA `(.L_x_38087) ;  /* 0x0000000c00407947 */ /* 0x000fec0003800000 */
.L_x_38084:
        /* <DEDUP_REMOVED lines=8> */
.L_x_38089:
[----:B------:R-:W2:Y:S02]  /*18f0*/  LDG.E R16, desc[UR36][R2.64] ;  /* 0x0000002402107981 */ /* 0x000ea4000c1e1900 */
[----:B--2---:R-:W-:Y:S01]  /*1900*/  SHF.R.S32.HI R17, RZ, 0x1f, R16 ;  /* 0x0000001fff117819 */ /* 0x004fe20000011410 */
[----:B------:R-:W-:Y:S06]  /*1910*/  BRA `(.L_x_38087) ;  /* 0x0000000c00147947 */ /* 0x000fec0003800000 */
.L_x_38088:
[----:B------:R-:W2:Y:S02]  /*1920*/  LDG.E.S16 R16, desc[UR36][R2.64] ;  /* 0x0000002402107981 */ /* 0x000ea4000c1e1700 */
[----:B--2---:R-:W-:Y:S01]  /*1930*/  SHF.R.S32.HI R17, RZ, 0x1f, R16 ;  /* 0x0000001fff117819 */ /* 0x004fe20000011410 */
[----:B------:R-:W-:Y:S06]  /*1940*/  BRA `(.L_x_38087) ;  /* 0x0000000c00087947 */ /* 0x000fec0003800000 */
.L_x_38083:
        /* <DEDUP_REMOVED lines=9> */
.L_x_38091:
[----:B------:R-:W2:Y:S02]  /*19e0*/  LDG.E.U16 R2, desc[UR36][R2.64] ;  /* 0x0000002402027981 */ /* 0x000ea4000c1e1500 */
[----:B--2---:R-:W-:-:S06]  /*19f0*/  HADD2.F32 R16, -RZ, R2.H0_H0 ;  /* 0x20000002ff107230 */ /* 0x004fcc0000004100 */
[----:B------:R-:W0:Y:S01]  /*1a00*/  F2I.S64.TRUNC R16, R16 ;  /* 0x0000001000107311 */ /* 0x000e22000020d900 */
[----:B------:R-:W-:Y:S05]  /*1a10*/  BRA `(.L_x_38087) ;  /* 0x0000000800d47947 */ /* 0x000fea0003800000 */
.L_x_38090:
        /* <DEDUP_REMOVED lines=9> */
.L_x_38093:
[----:B------:R-:W2:Y:S02]  /*1ab0*/  LDG.E.U16 R2, desc[UR36][R2.64] ;  /* 0x0000002402027981 */ /* 0x000ea4000c1e1500 */
[----:B--2---:R-:W-:-:S06]  /*1ac0*/  HADD2.F32 R16, -RZ, R2.H0_H0 ;  /* 0x20000002ff107230 */ /* 0x004fcc0000004100 */
[----:B------:R-:W0:Y:S01]  /*1ad0*/  F2I.S64.TRUNC R16, R16 ;  /* 0x0000001000107311 */ /* 0x000e22000020d900 */
[----:B------:R-:W-:Y:S05]  /*1ae0*/  BRA `(.L_x_38087) ;  /* 0x0000000800a07947 */ /* 0x000fea0003800000 */
.L_x_38092:
[----:B------:R-:W2:Y:S02]  /*1af0*/  LDG.E.64 R2, desc[UR36][R2.64] ;  /* 0x0000002402027981 */ /* 0x000ea4000c1e1b00 */
[----:B--2---:R0:W1:Y:S01]  /*1b00*/  F2I.S64.F64.TRUNC R16, R2 ;  /* 0x0000000200107311 */ /* 0x004062000030d900 */
[----:B------:R-:W-:Y:S05]  /*1b10*/  BRA `(.L_x_38087) ;  /* 0x0000000800947947 */ /* 0x000fea0003800000 */
.L_x_38082:
        /* <DEDUP_REMOVED lines=13> */
.L_x_38096:
[----:B------:R-:W2:Y:S02]  /*1bf0*/  LDG.E.64 R2, desc[UR36][R2.64] ;  /* 0x0000002402027981 */ /* 0x000ea4000c1e1b00 */
[----:B--2---:R0:W1:Y:S01]  /*1c00*/  F2I.S64.F64.TRUNC R16, R2 ;  /* 0x0000000200107311 */ /* 0x004062000030d900 */
[----:B------:R-:W-:Y:S05]  /*1c10*/  BRA `(.L_x_38087) ;  /* 0x0000000800547947 */ /* 0x000fea0003800000 */
.L_x_38095:
        /* <DEDUP_REMOVED lines=26> */
.L_x_38098:
        /* <DEDUP_REMOVED lines=13> */
.L_x_38097:
[----:B------:R-:W2:Y:S02]  /*1e90*/  LDG.E.U16 R16, desc[UR36][R2.64] ;  /* 0x0000002402107981 */ /* 0x000ea4000c1e1500 */
[----:B--2---:R-:W-:-:S06]  /*1ea0*/  IMAD.U32 R16, R16, 0x10000, RZ ;  /* 0x0001000010107824 */ /* 0x004fcc00078e00ff */
[----:B------:R-:W0:Y:S01]  /*1eb0*/  F2I.S64.TRUNC R16, R16 ;  /* 0x0000001000107311 */ /* 0x000e22000020d900 */
[----:B------:R-:W-:Y:S05]  /*1ec0*/  BRA `(.L_x_38087) ;  /* 0x0000000400a87947 */ /* 0x000fea0003800000 */
.L_x_38094:
        /* <DEDUP_REMOVED lines=11> */
.L_x_38101:
        /* <DEDUP_REMOVED lines=21> */
.L_x_38105:
[----:B------:R-:W-:Y:S05]  /*20d0*/  BSYNC.RECONVERGENT B1 ;  /* 0x0000000000017941 */ /* 0x000fea0003800200 */
.L_x_38104:
[----:B------:R-:W-:Y:S01]  /*20e0*/  IMAD.SHL.U32 R0, R0, 0x100000, RZ ;  /* 0x0010000000007824 */ /* 0x000fe200078e00ff */
[----:B------:R-:W-:-:S04]  /*20f0*/  LEA R2, R2, 0x3b800000, 0x17 ;  /* 0x3b80000002027811 */ /* 0x000fc800078eb8ff */
[----:B------:R-:W-:-:S07]  /*2100*/  LOP3.LUT R16, R2, R0, R7, 0xfe, !PT ;  /* 0x0000000002107212 */ /* 0x000fce00078efe07 */
.L_x_38103:
[----:B------:R-:W-:Y:S05]  /*2110*/  BSYNC.RECONVERGENT B0 ;  /* 0x0000000000007941 */ /* 0x000fea0003800200 */
.L_x_38102:
[----:B------:R-:W1:Y:S01]  /*2120*/  F2I.S64.TRUNC R16, R16 ;  /* 0x0000001000107311 */ /* 0x000e62000020d900 */
[----:B------:R-:W-:Y:S05]  /*2130*/  BRA `(.L_x_38087) ;  /* 0x00000004000c7947 */ /* 0x000fea0003800000 */
.L_x_38100:
        /* <DEDUP_REMOVED lines=21> */
.L_x_38109:
[----:B------:R-:W-:Y:S05]  /*2290*/  BSYNC.RECONVERGENT B1 ;  /* 0x0000000000017941 */ /* 0x000fea0003800200 */
.L_x_38108:
[----:B------:R-:W-:Y:S01]  /*22a0*/  IMAD.SHL.U32 R0, R0, 0x200000, RZ ;  /* 0x0020000000007824 */ /* 0x000fe200078e00ff */
[----:B------:R-:W-:-:S04]  /*22b0*/  LEA R2, R2, 0x37800000, 0x17 ;  /* 0x3780000002027811 */ /* 0x000fc800078eb8ff */
[----:B------:R-:W-:-:S07]  /*22c0*/  LOP3.LUT R16, R2, R0, R7, 0xfe, !PT ;  /* 0x0000000002107212 */ /* 0x000fce00078efe07 */
.L_x_38107:
[----:B------:R-:W-:Y:S05]  /*22d0*/  BSYNC.RECONVERGENT B0 ;  /* 0x0000000000007941 */ /* 0x000fea0003800200 */
.L_x_38106:
[----:B------:R-:W2:Y:S01]  /*22e0*/  F2I.S64.TRUNC R16, R16 ;  /* 0x0000001000107311 */ /* 0x000ea2000020d900 */
[----:B------:R-:W-:Y:S05]  /*22f0*/  BRA `(.L_x_38087) ;  /* 0x00000000009c7947 */ /* 0x000fea0003800000 */
.L_x_38099:
[----:B------:R-:W-:-:S09]  /*2300*/  UISETP.NE.AND UP0, UPT, UR4, 0x1c, UPT ;  /* 0x0000001c0400788c */ /* 0x000fd2000bf05270 */
[----:B------:R-:W-:Y:S05]  /*2310*/  BRA.U !UP0, `(.L_x_38110) ;  /* 0x00000001088c7547 */ /* 0x000fea000b800000 */
[----:B------:R-:W-:-:S09]  /*2320*/  UISETP.NE.AND UP0, UPT, UR4, 0x1d, UPT ;  /* 0x0000001d0400788c */ /* 0x000fd2000bf05270 */
[----:B------:R-:W-:Y:S05]  /*2330*/  BRA.U !UP0, `(.L_x_38111) ;  /* 0x00000001087c7547 */ /* 0x000fea000b800000 */
[----:B------:R-:W-:-:S09]  /*2340*/  UISETP.NE.AND UP0, UPT, UR4, 0x2c, UPT ;  /* 0x0000002c0400788c */ /* 0x000fd2000bf05270 */
[----:B------:R-:W-:Y:S05]  /*2350*/  BRA.U !UP0, `(.L_x_38112) ;  /* 0x0000000108487547 */ /* 0x000fea000b800000 */
.L_x_38086:
        /* <DEDUP_REMOVED lines=16> */
.L_x_38113:
[----:B------:R-:W-:Y:S01]  /*2460*/  CS2R R16, SRZ ;  /* 0x0000000000107805 */ /* 0x000fe2000001ff00 */
[----:B------:R-:W-:Y:S06]  /*2470*/  BRA `(.L_x_38087) ;  /* 0x00000000003c7947 */ /* 0x000fec0003800000 */
.L_x_38112:
        /* <DEDUP_REMOVED lines=8> */
.L_x_38115:
[----:B------:R-:W-:Y:S05]  /*2500*/  BSYNC.RECONVERGENT B0 ;  /* 0x0000000000007941 */ /* 0x000fea0003800200 */
.L_x_38114:
[----:B------:R-:W4:Y:S01]  /*2510*/  F2I.S64.TRUNC R16, R16 ;  /* 0x0000001000107311 */ /* 0x000f22000020d900 */
[----:B------:R-:W-:Y:S05]  /*2520*/  BRA `(.L_x_38087) ;  /* 0x0000000000107947 */ /* 0x000fea0003800000 */
.L_x_38111:
[----:B------:R0:W5:Y:S01]  /*2530*/  LDG.E.64 R16, desc[UR36][R2.64] ;  /* 0x0000002402107981 */ /* 0x000162000c1e1b00 */
[----:B------:R-:W-:Y:S05]  /*2540*/  BRA `(.L_x_38087) ;  /* 0x0000000000087947 */ /* 0x000fea0003800000 */
.L_x_38110:
[----:B------:R3:W5:Y:S01]  /*2550*/  LDG.E R16, desc[UR36][R2.64] ;  /* 0x0000002402107981 */ /* 0x000762000c1e1900 */
[----:B------:R-:W-:-:S07]  /*2560*/  IMAD.MOV.U32 R17, RZ, RZ, RZ ;  /* 0x000000ffff117224 */ /* 0x000fce00078e00ff */
.L_x_38087:
        /* <DEDUP_REMOVED lines=17> */
.L_x_38119:
[----:B0-----:R3:W5:Y:S01]  /*2680*/  LDG.E.U8 R2, desc[UR36][R22.64] ;  /* 0x0000002416027981 */ /* 0x001762000c1e1100 */
[----:B------:R-:W-:Y:S01]  /*2690*/  IMAD.MOV.U32 R3, RZ, RZ, RZ ;  /* 0x000000ffff037224 */ /* 0x000fe200078e00ff */
[----:B------:R-:W-:Y:S06]  /*26a0*/  BRA `(.L_x_38121) ;  /* 0x0000000c00407947 */ /* 0x000fec0003800000 */
.L_x_38118:
        /* <DEDUP_REMOVED lines=8> */
.L_x_38123:
[----:B0-----:R-:W3:Y:S02]  /*2730*/  LDG.E R2, desc[UR36][R22.64] ;  /* 0x0000002416027981 */ /* 0x001ee4000c1e1900 */
[----:B---3--:R-:W-:Y:S01]  /*2740*/  SHF.R.S32.HI R3, RZ, 0x1f, R2 ;  /* 0x0000001fff037819 */ /* 0x008fe20000011402 */
[----:B------:R-:W-:Y:S06]  /*2750*/  BRA `(.L_x_38121) ;  /* 0x0000000c00147947 */ /* 0x000fec0003800000 */
.L_x_38122:
[----:B0-----:R-:W3:Y:S02]  /*2760*/  LDG.E.S16 R2, desc[UR36][R22.64] ;  /* 0x0000002416027981 */ /* 0x001ee4000c1e1700 */
[----:B---3--:R-:W-:Y:S01]  /*2770*/  SHF.R.S32.HI R3, RZ, 0x1f, R2 ;  /* 0x0000001fff037819 */ /* 0x008fe20000011402 */
[----:B------:R-:W-:Y:S06]  /*2780*/  BRA `(.L_x_38121) ;  /* 0x0000000c00087947 */ /* 0x000fec0003800000 */
.L_x_38117:
        /* <DEDUP_REMOVED lines=9> */
.L_x_38125:
[----:B------:R-:W0:Y:S02]  /*2820*/  LDG.E.U16 R22, desc[UR36][R22.64] ;  /* 0x0000002416167981 */ /* 0x000e24000c1e1500 */
[----:B0-----:R-:W-:-:S06]  /*2830*/  HADD2.F32 R2, -RZ, R22.H0_H0 ;  /* 0x20000016ff027230 */ /* 0x001fcc0000004100 */
[----:B------:R-:W0:Y:S01]  /*2840*/  F2I.S64.TRUNC R2, R2 ;  /* 0x0000000200027311 */ /* 0x000e22000020d900 */
[----:B------:R-:W-:Y:S05]  /*2850*/  BRA `(.L_x_38121) ;  /* 0x0000000800d47947 */ /* 0x000fea0003800000 */
.L_x_38124:
        /* <DEDUP_REMOVED lines=9> */
.L_x_38127:
[----:B------:R-:W0:Y:S02]  /*28f0*/  LDG.E.U16 R22, desc[UR36][R22.64] ;  /* 0x0000002416167981 */ /* 0x000e24000c1e1500 */
[----:B0-----:R-:W-:-:S06]  /*2900*/  HADD2.F32 R2, -RZ, R22.H0_H0 ;  /* 0x20000016ff027230 */ /* 0x001fcc0000004100 */
[----:B------:R-:W0:Y:S01]  /*2910*/  F2I.S64.TRUNC R2, R2 ;  /* 0x0000000200027311 */ /* 0x000e22000020d900 */
[----:B------:R-:W-:Y:S05]  /*2920*/  BRA `(.L_x_38121) ;  /* 0x0000000800a07947 */ /* 0x000fea0003800000 */
.L_x_38126:
[----:B0-----:R-:W3:Y:S02]  /*2930*/  LDG.E.64 R2, desc[UR36][R22.64] ;  /* 0x0000002416027981 */ /* 0x001ee4000c1e1b00 */
[----:B---3--:R-:W0:Y:S01]  /*2940*/  F2I.S64.F64.TRUNC R2, R2 ;  /* 0x0000000200027311 */ /* 0x008e22000030d900 */
[----:B------:R-:W-:Y:S05]  /*2950*/  BRA `(.L_x_38121) ;  /* 0x0000000800947947 */ /* 0x000fea0003800000 */
.L_x_38116:
        /* <DEDUP_REMOVED lines=13> */
.L_x_38130:
[----:B0-----:R-:W3:Y:S02]  /*2a30*/  LDG.E.64 R2, desc[UR36][R22.64] ;  /* 0x0000002416027981 */ /* 0x001ee4000c1e1b00 */
[----:B---3--:R-:W0:Y:S01]  /*2a40*/  F2I.S64.F64.TRUNC R2, R2 ;  /* 0x0000000200027311 */ /* 0x008e22000030d900 */
[----:B------:R-:W-:Y:S05]  /*2a50*/  BRA `(.L_x_38121) ;  /* 0x0000000800547947 */ /* 0x000fea0003800000 */
.L_x_38129:
        /* <DEDUP_REMOVED lines=26> */
.L_x_38132:
        /* <DEDUP_REMOVED lines=13> */
.L_x_38131:
[----:B0-----:R-:W3:Y:S02]  /*2cd0*/  LDG.E.U16 R2, desc[UR36][R22.64] ;  /* 0x0000002416027981 */ /* 0x001ee4000c1e1500 */
[----:B---3--:R-:W-:-:S06]  /*2ce0*/  SHF.L.U32 R2, R2, 0x10, RZ ;  /* 0x0000001002027819 */ /* 0x008fcc00000006ff */
[----:B------:R-:W0:Y:S01]  /*2cf0*/  F2I.S64.TRUNC R2, R2 ;  /* 0x0000000200027311 */ /* 0x000e22000020d900 */
[----:B------:R-:W-:Y:S05]  /*2d00*/  BRA `(.L_x_38121) ;  /* 0x0000000400a87947 */ /* 0x000fea0003800000 */
.L_x_38128:
        /* <DEDUP_REMOVED lines=11> */
.L_x_38135:
        /* <DEDUP_REMOVED lines=21> */
.L_x_38139:
[----:B------:R-:W-:Y:S05]  /*2f10*/  BSYNC.RECONVERGENT B1 ;  /* 0x0000000000017941 */ /* 0x000fea0003800200 */
.L_x_38138:
[----:B------:R-:W-:Y:S02]  /*2f20*/  SHF.L.U32 R0, R0, 0x14, RZ ;  /* 0x0000001400007819 */ /* 0x000fe400000006ff */
[----:B------:R-:W-:-:S04]  /*2f30*/  LEA R2, R2, 0x3b800000, 0x17 ;  /* 0x3b80000002027811 */ /* 0x000fc800078eb8ff */
[----:B------:R-:W-:-:S07]  /*2f40*/  LOP3.LUT R2, R2, R0, R7, 0xfe, !PT ;  /* 0x0000000002027212 */ /* 0x000fce00078efe07 */
.L_x_38137:
[----:B------:R-:W-:Y:S05]  /*2f50*/  BSYNC.RECONVERGENT B0 ;  /* 0x0000000000007941 */ /* 0x000fea0003800200 */
.L_x_38136:
[----:B------:R-:W0:Y:S01]  /*2f60*/  F2I.S64.TRUNC R2, R2 ;  /* 0x0000000200027311 */ /* 0x000e22000020d900 */
[----:B------:R-:W-:Y:S05]  /*2f70*/  BRA `(.L_x_38121) ;  /* 0x00000004000c7947 */ /* 0x000fea0003800000 */
.L_x_38134:
        /* <DEDUP_REMOVED lines=21> */
.L_x_38143:
[----:B------:R-:W-:Y:S05]  /*30d0*/  BSYNC.RECONVERGENT B1 ;  /* 0x0000000000017941 */ /* 0x000fea0003800200 */
.L_x_38142:
[----:B------:R-:W-:Y:S01]  /*30e0*/  IMAD.SHL.U32 R0, R0, 0x200000, RZ ;  /* 0x0020000000007824 */ /* 0x000fe200078e00ff */
[----:B------:R-:W-:-:S04]  /*30f0*/  LEA R2, R2, 0x37800000, 0x17 ;  /* 0x3780000002027811 */ /* 0x000fc800078eb8ff */
[----:B------:R-:W-:-:S07]  /*3100*/  LOP3.LUT R2, R2, R0, R7, 0xfe, !PT ;  /* 0x0000000002027212 */ /* 0x000fce00078efe07 */
.L_x_38141:
[----:B------:R-:W-:Y:S05]  /*3110*/  BSYNC.RECONVERGENT B0 ;  /* 0x0000000000007941 */ /* 0x000fea0003800200 */
.L_x_38140:
[----:B------:R-:W0:Y:S01]  /*3120*/  F2I.S64.TRUNC R2, R2 ;  /* 0x0000000200027311 */ /* 0x000e22000020d900 */
[----:B------:R-:W-:Y:S05]  /*3130*/  BRA `(.L_x_38121) ;  /* 0x00000000009c7947 */ /* 0x000fea0003800000 */
.L_x_38133:
[----:B------:R-:W-:-:S09]  /*3140*/  UISETP.NE.AND UP0, UPT, UR4, 0x1c, UPT ;  /* 0x0000001c0400788c */ /* 0x000fd2000bf05270 */
[----:B------:R-:W-:Y:S05]  /*3150*/  BRA.U !UP0, `(.L_x_38144) ;  /* 0x00000001088c7547 */ /* 0x000fea000b800000 */
[----:B------:R-:W-:-:S09]  /*3160*/  UISETP.NE.AND UP0, UPT, UR4, 0x1d, UPT ;  /* 0x0000001d0400788c */ /* 0x000fd2000bf05270 */
[----:B------:R-:W-:Y:S05]  /*3170*/  BRA.U !UP0, `(.L_x_38145) ;  /* 0x00000001087c7547 */ /* 0x000fea000b800000 */
[----:B------:R-:W-:-:S09]  /*3180*/  UISETP.NE.AND UP0, UPT, UR4, 0x2c, UPT ;  /* 0x0000002c0400788c */ /* 0x000fd2000bf05270 */
[----:B------:R-:W-:Y:S05]  /*3190*/  BRA.U !UP0, `(.L_x_38146) ;  /* 0x0000000108487547 */ /* 0x000fea000b800000 */
.L_x_38120:
        /* <DEDUP_REMOVED lines=16> */
.L_x_38147:
[----:B------:R-:W-:Y:S01]  /*32a0*/  CS2R R2, SRZ ;  /* 0x0000000000027805 */ /* 0x000fe2000001ff00 */
[----:B------:R-:W-:Y:S06]  /*32b0*/  BRA `(.L_x_38121) ;  /* 0x00000000003c7947 */ /* 0x000fec0003800000 */
.L_x_38146:
        /* <DEDUP_REMOVED lines=8> */
.L_x_38149:
[----:B------:R-:W-:Y:S05]  /*3340*/  BSYNC.RECONVERGENT B0 ;  /* 0x0000000000007941 */ /* 0x000fea0003800200 */
.L_x_38148:
[----:B------:R-:W0:Y:S01]  /*3350*/  F2I.S64.TRUNC R2, R2 ;  /* 0x0000000200027311 */ /* 0x000e22000020d900 */
[----:B------:R-:W-:Y:S05]  /*3360*/  BRA `(.L_x_38121) ;  /* 0x0000000000107947 */ /* 0x000fea0003800000 */
.L_x_38145:
[----:B0-----:R0:W5:Y:S01]  /*3370*/  LDG.E.64 R2, desc[UR36][R22.64] ;  /* 0x0000002416027981 */ /* 0x001162000c1e1b00 */
[----:B------:R-:W-:Y:S05]  /*3380*/  BRA `(.L_x_38121) ;  /* 0x0000000000087947 */ /* 0x000fea0003800000 */
.L_x_38144:
[----:B0-----:R0:W5:Y:S01]  /*3390*/  LDG.E R2, desc[UR36][R22.64] ;  /* 0x0000002416027981 */ /* 0x001162000c1e1900 */
[----:B------:R-:W-:-:S07]  /*33a0*/  HFMA2 R3, -RZ, RZ, 0, 0 ;  /* 0x00000000ff037431 */ /* 0x000fce00000001ff */
.L_x_38121:
[----:B------:R-:W3:Y:S01]  /*33b0*/  LDCU.64 UR6, c[0x0][0x5e8] ;  /* 0x0000bd00ff0677ac */ /* 0x000ee20008000a00 */
[----:B0----5:R-:W-:Y:S01]  /*33c0*/  ISETP.NE.U32.AND P0, PT, R2, RZ, PT ;  /* 0x000000ff0200720c */ /* 0x021fe20003f05070 */
[----:B------:R-:W-:Y:S01]  /*33d0*/  BSSY.RECONVERGENT B6, `(.L_x_38150) ;  /* 0x00000d6000067945 */ /* 0x000fe20003800200 */
[----:B-12-4-:R-:W-:Y:S01]  /*33e0*/  ISETP.NE.U32.AND P1, PT, R16, RZ, PT ;  /* 0x000000ff1000720c */ /* 0x016fe20003f25070 */
[----:B------:R-:W-:Y:S01]  /*33f0*/  UPRMT UR4, UR43, 0x9910, URZ ;  /* 0x000099102b047896 */ /* 0x000fe200080000ff */
[----:B------:R-:W-:-:S03]  /*3400*/  ISETP.NE.AND.EX P0, PT, R3, RZ, PT, P0 ;  /* 0x000000ff0300720c */ /* 0x000fc60003f05300 */
[----:B------:R-:W-:Y:S01]  /*3410*/  UISETP.GT.AND UP0, UPT, UR4, 0x9, UPT ;  /* 0x000000090400788c */ /* 0x000fe2000bf04270 */
[----:B------:R-:W-:-:S04]  /*3420*/  ISETP.NE.AND.EX P0, PT, R17, RZ, P0, P1 ;  /* 0x000000ff1100720c */ /* 0x000fc80000705310 */
        /* <DEDUP_REMOVED lines=14> */
.L_x_38154:
[----:B------:R1:W-:Y:S01]  /*3510*/  STG.E.U8 desc[UR36][R2.64], R4 ;  /* 0x0000000402007986 */ /* 0x0003e2000c101124 */
[----:B------:R-:W-:Y:S05]  /*3520*/  BRA `(.L_x_38156) ;  /* 0x0000000c00007947 */ /* 0x000fea0003800000 */
.L_x_38153:
        /* <DEDUP_REMOVED lines=9> */
.L_x_38158:
[----:B------:R3:W-:Y:S01]  /*35c0*/  STG.E desc[UR36][R2.64], R4 ;  /* 0x0000000402007986 */ /* 0x0007e2000c101924 */
[----:B------:R-:W-:Y:S05]  /*35d0*/  BRA `(.L_x_38156) ;  /* 0x0000000800d47947 */ /* 0x000fea0003800000 */
.L_x_38157:
[----:B------:R2:W-:Y:S01]  /*35e0*/  STG.E.U16 desc[UR36][R2.64], R4 ;  /* 0x0000000402007986 */ /* 0x0005e2000c101524 */
[----:B------:R-:W-:Y:S05]  /*35f0*/  BRA `(.L_x_38156) ;  /* 0x0000000800cc7947 */ /* 0x000fea0003800000 */
.L_x_38152:
        /* <DEDUP_REMOVED lines=9> */
.L_x_38160:
[----:B------:R-:W-:-:S04]  /*3690*/  I2FP.F32.U32 R0, R4 ;  /* 0x0000000400007245 */ /* 0x000fc80000201000 */
[----:B------:R-:W-:-:S05]  /*36a0*/  F2FP.F16.F32.PACK_AB R0, RZ, R0 ;  /* 0x00000000ff00723e */ /* 0x000fca00000000ff */
[----:B------:R0:W-:Y:S01]  /*36b0*/  STG.E.U16 desc[UR36][R2.64], R0 ;  /* 0x0000000002007986 */ /* 0x0001e2000c101524 */
[----:B------:R-:W-:Y:S05]  /*36c0*/  BRA `(.L_x_38156) ;  /* 0x0000000800987947 */ /* 0x000fea0003800000 */
.L_x_38159:
        /* <DEDUP_REMOVED lines=10> */
.L_x_38162:
[----:B------:R-:W-:-:S04]  /*3770*/  I2FP.F32.U32 R4, R4 ;  /* 0x0000000400047245 */ /* 0x000fc80000201000 */
[----:B------:R-:W-:-:S04]  /*3780*/  F2FP.F16.F32.PACK_AB R5, RZ, R4 ;  /* 0x00000004ff05723e */ /* 0x000fc800000000ff */
[----:B------:R-:W-:-:S05]  /*3790*/  PRMT R5, R5, 0x5410, RZ ;  /* 0x0000541005057816 */ /* 0x000fca00000000ff */
[----:B------:R0:W-:Y:S01]  /*37a0*/  STG.E desc[UR36][R2.64], R5 ;  /* 0x0000000502007986 */ /* 0x0001e2000c101924 */
[----:B------:R-:W-:Y:S05]  /*37b0*/  BRA `(.L_x_38156) ;  /* 0x00000008005c7947 */ /* 0x000fea0003800000 */
.L_x_38161:
[----:B------:R-:W0:Y:S02]  /*37c0*/  I2F.F64.U32 R4, R4 ;  /* 0x0000000400047312 */ /* 0x000e240000201800 */
[----:B0-----:R0:W-:Y:S01]  /*37d0*/  STG.E.64 desc[UR36][R2.64], R4 ;  /* 0x0000000402007986 */ /* 0x0011e2000c101b24 */
[----:B------:R-:W-:Y:S05]  /*37e0*/  BRA `(.L_x_38156) ;  /* 0x0000000800507947 */ /* 0x000fea0003800000 */
.L_x_38151:
        /* <DEDUP_REMOVED lines=10> */
.L_x_38165:
[----:B------:R-:W0:Y:S01]  /*3890*/  I2F.F64.U32 R4, R4 ;  /* 0x0000000400047312 */ /* 0x000e220000201800 */
[----:B------:R-:W-:-:S05]  /*38a0*/  CS2R R6, SRZ ;  /* 0x0000000000067805 */ /* 0x000fca000001ff00 */
[----:B0-----:R0:W-:Y:S01]  /*38b0*/  STG.E.128 desc[UR36][R2.64], R4 ;  /* 0x0000000402007986 */ /* 0x0011e2000c101d24 */
[----:B------:R-:W-:Y:S05]  /*38c0*/  BRA `(.L_x_38156) ;  /* 0x0000000800187947 */ /* 0x000fea0003800000 */
.L_x_38164:
        /* <DEDUP_REMOVED lines=17> */
.L_x_38169:
[----:B------:R-:W-:Y:S05]  /*39e0*/  BSYNC.RECONVERGENT B0 ;  /* 0x0000000000007941 */ /* 0x000fea0003800200 */
.L_x_38168:
[----:B------:R0:W-:Y:S01]  /*39f0*/  STG.E.U8 desc[UR36][R2.64], R5 ;  /* 0x0000000502007986 */ /* 0x0001e2000c101124 */
[----:B------:R-:W-:Y:S05]  /*3a00*/  BRA `(.L_x_38156) ;  /* 0x0000000400c87947 */ /* 0x000fea0003800000 */
.L_x_38167:
        /* <DEDUP_REMOVED lines=16> */
.L_x_38166:
[----:B------:R-:W-:-:S04]  /*3b10*/  I2FP.F32.U32 R0, R4 ;  /* 0x0000000400007245 */ /* 0x000fc80000201000 */
[----:B------:R-:W-:-:S05]  /*3b20*/  F2FP.BF16.F32.PACK_AB R0, RZ, R0 ;  /* 0x00000000ff00723e */ /* 0x000fca00000010ff */
[----:B------:R0:W-:Y:S01]  /*3b30*/  STG.E.U16 desc[UR36][R2.64], R0 ;  /* 0x0000000002007986 */ /* 0x0001e2000c101524 */
[----:B------:R-:W-:Y:S05]  /*3b40*/  BRA `(.L_x_38156) ;  /* 0x0000000400787947 */ /* 0x000fea0003800000 */
.L_x_38163:
        /* <DEDUP_REMOVED lines=10> */
.L_x_38172:
        /* <DEDUP_REMOVED lines=12> */
.L_x_38175:
[----:B------:R-:W-:-:S04]  /*3cb0*/  SHF.R.U32.HI R0, RZ, 0x14, R5 ;  /* 0x00000014ff007819 */ /* 0x000fc80000011605 */
[----:B------:R-:W-:-:S04]  /*3cc0*/  LOP3.LUT R0, R0, 0x1, RZ, 0xc0, !PT ;  /* 0x0000000100007812 */ /* 0x000fc800078ec0ff */
[----:B------:R-:W-:-:S04]  /*3cd0*/  IADD3 R0, PT, PT, R5, 0x487ffff, R0 ;  /* 0x0487ffff05007810 */ /* 0x000fc80007ffe000 */
[----:B------:R-:W-:-:S04]  /*3ce0*/  SHF.R.U32.HI R0, RZ, 0x14, R0 ;  /* 0x00000014ff007819 */ /* 0x000fc80000011600 */
[----:B------:R-:W-:-:S07]  /*3cf0*/  LOP3.LUT R4, R0, 0xff, RZ, 0xc0, !PT ;  /* 0x000000ff00047812 */ /* 0x000fce00078ec0ff */
.L_x_38176:
[----:B------:R-:W-:-:S07]  /*3d00*/  PRMT R0, R4, 0x7610, R0 ;  /* 0x0000761004007816 */ /* 0x000fce0000000000 */
.L_x_38174:
[----:B------:R-:W-:Y:S05]  /*3d10*/  BSYNC.RECONVERGENT B0 ;  /* 0x0000000000007941 */ /* 0x000fea0003800200 */
.L_x_38173:
[----:B------:R0:W-:Y:S01]  /*3d20*/  STG.E.U8 desc[UR36][R2.64], R0 ;  /* 0x0000000002007986 */ /* 0x0001e2000c101124 */
[----:B------:R-:W-:Y:S05]  /*3d30*/  BRA `(.L_x_38156) ;  /* 0x0000000000fc7947 */ /* 0x000fea0003800000 */
.L_x_38171:
        /* <DEDUP_REMOVED lines=12> */
.L_x_38179:
[----:B------:R-:W-:-:S04]  /*3e00*/  SHF.R.U32.HI R0, RZ, 0x15, R5 ;  /* 0x00000015ff007819 */ /* 0x000fc80000011605 */
[----:B------:R-:W-:-:S04]  /*3e10*/  LOP3.LUT R0, R0, 0x1, RZ, 0xc0, !PT ;  /* 0x0000000100007812 */ /* 0x000fc800078ec0ff */
[----:B------:R-:W-:-:S04]  /*3e20*/  IADD3 R0, PT, PT, R5, 0x88fffff, R0 ;  /* 0x088fffff05007810 */ /* 0x000fc80007ffe000 */
[----:B------:R-:W-:-:S04]  /*3e30*/  SHF.R.U32.HI R0, RZ, 0x15, R0 ;  /* 0x00000015ff007819 */ /* 0x000fc80000011600 */
[----:B------:R-:W-:-:S07]  /*3e40*/  LOP3.LUT R4, R0, 0xff, RZ, 0xc0, !PT ;  /* 0x000000ff00047812 */ /* 0x000fce00078ec0ff */
.L_x_38180:
[----:B------:R-:W-:-:S07]  /*3e50*/  PRMT R0, R4, 0x7610, R0 ;  /* 0x0000761004007816 */ /* 0x000fce0000000000 */
.L_x_38178:
[----:B------:R-:W-:Y:S05]  /*3e60*/  BSYNC.RECONVERGENT B0 ;  /* 0x0000000000007941 */ /* 0x000fea0003800200 */
.L_x_38177:
[----:B------:R0:W-:Y:S01]  /*3e70*/  STG.E.U8 desc[UR36][R2.64], R0 ;  /* 0x0000000002007986 */ /* 0x0001e2000c101124 */
[----:B------:R-:W-:Y:S05]  /*3e80*/  BRA `(.L_x_38156) ;  /* 0x0000000000a87947 */ /* 0x000fea0003800000 */
.L_x_38170:
[----:B------:R-:W-:-:S09]  /*3e90*/  UISETP.NE.AND UP0, UPT, UR4, 0x1c, UPT ;  /* 0x0000001c0400788c */ /* 0x000fd2000bf05270 */
[----:B------:R-:W-:Y:S05]  /*3ea0*/  BRA.U !UP0, `(.L_x_38181) ;  /* 0x00000001089c7547 */ /* 0x000fea000b800000 */
[----:B------:R-:W-:-:S09]  /*3eb0*/  UISETP.NE.AND UP0, UPT, UR4, 0x1d, UPT ;  /* 0x0000001d0400788c */ /* 0x000fd2000bf05270 */
[----:B------:R-:W-:Y:S05]  /*3ec0*/  BRA.U !UP0, `(.L_x_38182) ;  /* 0x0000000108887547 */ /* 0x000fea000b800000 */
[----:B------:R-:W-:-:S09]  /*3ed0*/  UISETP.NE.AND UP0, UPT, UR4, 0x2c, UPT ;  /* 0x0000002c0400788c */ /* 0x000fd2000bf05270 */
[----:B------:R-:W-:Y:S05]  /*3ee0*/  BRA.U !UP0, `(.L_x_38183) ;  /* 0x0000000108447547 */ /* 0x000fea000b800000 */
.L_x_38155:
        /* <DEDUP_REMOVED lines=16> */
.L_x_38184:
[----:B------:R-:W-:Y:S05]  /*3ff0*/  BRA `(.L_x_38156) ;  /* 0x00000000004c7947 */ /* 0x000fea0003800000 */
.L_x_38183:
        /* <DEDUP_REMOVED lines=15> */
.L_x_38182:
[----:B------:R-:W-:-:S05]  /*40f0*/  HFMA2 R5, -RZ, RZ, 0, 0 ;  /* 0x00000000ff057431 */ /* 0x000fca00000001ff */
[----:B------:R0:W-:Y:S01]  /*4100*/  STG.E.64 desc[UR36][R2.64], R4 ;  /* 0x0000000402007986 */ /* 0x0001e2000c101b24 */
[----:B------:R-:W-:Y:S05]  /*4110*/  BRA `(.L_x_38156) ;  /* 0x0000000000047947 */ /* 0x000fea0003800000 */
.L_x_38181:
[----:B------:R0:W-:Y:S02]  /*4120*/  STG.E desc[UR36][R2.64], R4 ;  /* 0x0000000402007986 */ /* 0x0001e4000c101924 */
.L_x_38156:
[----:B------:R-:W-:Y:S05]  /*4130*/  BSYNC.RECONVERGENT B6 ;  /* 0x0000000000067941 */ /* 0x000fea0003800200 */
.L_x_38150:
[----:B------:R-:W-:-:S07]  /*4140*/  VIADD R19, R19, 0x80 ;  /* 0x0000008013137836 */ /* 0x000fce0000000000 */
.L_x_38080:
[----:B------:R-:W-:Y:S05]  /*4150*/  BSYNC.RECONVERGENT B7 ;  /* 0x0000000000077941 */ /* 0x000fea0003800200 */
.L_x_38079:
        /* <DEDUP_REMOVED lines=358> */
.L_x_38187:
        /* <DEDUP_REMOVED lines=17> */
.L_x_38191:
[----:B------:R0:W5:Y:S01]  /*58d0*/  LDG.E.U8 R16, desc[UR36][R2.64] ;  /* 0x0000002402107981 */ /* 0x000162000c1e1100 */
[----:B------:R-:W-:Y:S01]  /*58e0*/  IMAD.MOV.U32 R17, RZ, RZ, RZ ;  /* 0x000000ffff117224 */ /* 0x000fe200078e00ff */
[----:B------:R-:W-:Y:S06]  /*58f0*/  BRA `(.L_x_38193) ;  /* 0x0000000c00407947 */ /* 0x000fec0003800000 */
.L_x_38190:
        /* <DEDUP_REMOVED lines=8> */
.L_x_38195:
[----:B------:R-:W2:Y:S02]  /*5980*/  LDG.E R16, desc[UR36][R2.64] ;  /* 0x0000002402107981 */ /* 0x000ea4000c1e1900 */
[----:B--2---:R-:W-:Y:S01]  /*5990*/  SHF.R.S32.HI R17, RZ, 0x1f, R16 ;  /* 0x0000001fff117819 */ /* 0x004fe20000011410 */
[----:B------:R-:W-:Y:S06]  /*59a0*/  BRA `(.L_x_38193) ;  /* 0x0000000c00147947 */ /* 0x000fec0003800000 */
.L_x_38194:
[----:B------:R-:W2:Y:S02]  /*59b0*/  LDG.E.S16 R16, desc[UR36][R2.64] ;  /* 0x0000002402107981 */ /* 0x000ea4000c1e1700 */
[----:B--2---:R-:W-:Y:S01]  /*59c0*/  SHF.R.S32.HI R17, RZ, 0x1f, R16 ;  /* 0x0000001fff117819 */ /* 0x004fe20000011410 */
[----:B------:R-:W-:Y:S06]  /*59d0*/  BRA `(.L_x_38193) ;  /* 0x0000000c00087947 */ /* 0x000fec0003800000 */
.L_x_38189:
        /* <DEDUP_REMOVED lines=9> */
.L_x_38197:
[----:B------:R-:W2:Y:S02]  /*5a70*/  LDG.E.U16 R2, desc[UR36][R2.64] ;  /* 0x0000002402027981 */ /* 0x000ea4000c1e1500 */
[----:B--2---:R-:W-:-:S06]  /*5a80*/  HADD2.F32 R16, -RZ, R2.H0_H0 ;  /* 0x20000002ff107230 */ /* 0x004fcc0000004100 */
[----:B------:R-:W0:Y:S01]  /*5a90*/  F2I.S64.TRUNC R16, R16 ;  /* 0x0000001000107311 */ /* 0x000e22000020d900 */
[----:B------:R-:W-:Y:S05]  /*5aa0*/  BRA `(.L_x_38193) ;  /* 0x0000000800d47947 */ /* 0x000fea0003800000 */
.L_x_38196:
        /* <DEDUP_REMOVED lines=9> */
.L_x_38199:
[----:B------:R-:W2:Y:S02]  /*5b40*/  LDG.E.U16 R2, desc[UR36][R2.64] ;  /* 0x0000002402027981 */ /* 0x000ea4000c1e1500 */
[----:B--2---:R-:W-:-:S06]  /*5b50*/  HADD2.F32 R16, -RZ, R2.H0_H0 ;  /* 0x20000002ff107230 */ /* 0x004fcc0000004100 */
[----:B------:R-:W0:Y:S01]  /*5b60*/  F2I.S64.TRUNC R16, R16 ;  /* 0x0000001000107311 */ /* 0x000e22000020d900 */
[----:B------:R-:W-:Y:S05]  /*5b70*/  BRA `(.L_x_38193) ;  /* 0x0000000800a07947 */ /* 0x000fea0003800000 */
.L_x_38198:
[----:B------:R-:W2:Y:S02]  /*5b80*/  LDG.E.64 R2, desc[UR36][R2.64] ;  /* 0x0000002402027981 */ /* 0x000ea4000c1e1b00 */
[----:B--2---:R0:W1:Y:S01]  /*5b90*/  F2I.S64.F64.TRUNC R16, R2 ;  /* 0x0000000200107311 */ /* 0x004062000030d900 */
[----:B------:R-:W-:Y:S05]  /*5ba0*/  BRA `(.L_x_38193) ;  /* 0x0000000800947947 */ /* 0x000fea0003800000 */
.L_x_38188:
        /* <DEDUP_REMOVED lines=13> */
.L_x_38202:
[----:B------:R-:W2:Y:S02]  /*5c80*/  LDG.E.64 R2, desc[UR36][R2.64] ;  /* 0x0000002402027981 */ /* 0x000ea4000c1e1b00 */
[----:B--2---:R0:W1:Y:S01]  /*5c90*/  F2I.S64.F64.TRUNC R16, R2 ;  /* 0x0000000200107311 */ /* 0x004062000030d900 */
[----:B------:R-:W-:Y:S05]  /*5ca0*/  BRA `(.L_x_38193) ;  /* 0x0000000800547947 */ /* 0x000fea0003800000 */
.L_x_38201:
        /* <DEDUP_REMOVED lines=26> */
.L_x_38204:
        /* <DEDUP_REMOVED lines=13> */
.L_x_38203:
[----:B------:R-:W2:Y:S02]  /*5f20*/  LDG.E.U16 R16, desc[UR36][R2.64] ;  /* 0x0000002402107981 */ /* 0x000ea4000c1e1500 */
[----:B--2---:R-:W-:-:S06]  /*5f30*/  IMAD.U32 R16, R16, 0x10000, RZ ;  /* 0x0001000010107824 */ /* 0x004fcc00078e00ff */
[----:B------:R-:W0:Y:S01]  /*5f40*/  F2I.S64.TRUNC R16, R16 ;  /* 0x0000001000107311 */ /* 0x000e22000020d900 */
[----:B------:R-:W-:Y:S05]  /*5f50*/  BRA `(.L_x_38193) ;  /* 0x0000000400a87947 */ /* 0x000fea0003800000 */
.L_x_38200:
        /* <DEDUP_REMOVED lines=11> */
.L_x_38207:
        /* <DEDUP_REMOVED lines=21> */
.L_x_38211:
[----:B------:R-:W-:Y:S05]  /*6160*/  BSYNC.RECONVERGENT B1 ;  /* 0x0000000000017941 */ /* 0x000fea0003800200 */
.L_x_38210:
[----:B------:R-:W-:Y:S01]  /*6170*/  IMAD.SHL.U32 R0, R0, 0x100000, RZ ;  /* 0x0010000000007824 */ /* 0x000fe200078e00ff */
[----:B------:R-:W-:-:S04]  /*6180*/  LEA R2, R2, 0x3b800000, 0x17 ;  /* 0x3b80000002027811 */ /* 0x000fc800078eb8ff */
[----:B------:R-:W-:-:S07]  /*6190*/  LOP3.LUT R16, R2, R0, R7, 0xfe, !PT ;  /* 0x0000000002107212 */ /* 0x000fce00078efe07 */
.L_x_38209:
[----:B------:R-:W-:Y:S05]  /*61a0*/  BSYNC.RECONVERGENT B0 ;  /* 0x0000000000007941 */ /* 0x000fea0003800200 */
.L_x_38208:
[----:B------:R-:W0:Y:S01]  /*61b0*/  F2I.S64.TRUNC R16, R16 ;  /* 0x0000001000107311 */ /* 0x000e22000020d900 */
[----:B------:R-:W-:Y:S05]  /*61c0*/  BRA `(.L_x_38193) ;  /* 0x00000004000c7947 */ /* 0x000fea0003800000 */
.L_x_38206:
        /* <DEDUP_REMOVED lines=21> */
.L_x_38215:
[----:B------:R-:W-:Y:S05]  /*6320*/  BSYNC.RECONVERGENT B1 ;  /* 0x0000000000017941 */ /* 0x000fea0003800200 */
.L_x_38214:
[----:B------:R-:W-:Y:S02]  /*6330*/  SHF.L.U32 R0, R0, 0x15, RZ ;  /* 0x0000001500007819 */ /* 0x000fe400000006ff */
[----:B------:R-:W-:-:S04]  /*6340*/  LEA R2, R2, 0x37800000, 0x17 ;  /* 0x3780000002027811 */ /* 0x000fc800078eb8ff */
[----:B------:R-:W-:-:S07]  /*6350*/  LOP3.LUT R16, R2, R0, R7, 0xfe, !PT ;  /* 0x0000000002107212 */ /* 0x000fce00078efe07 */
.L_x_38213:
[----:B------:R-:W-:Y:S05]  /*6360*/  BSYNC.RECONVERGENT B0 ;  /* 0x0000000000007941 */ /* 0x000fea0003800200 */
.L_x_38212:
[----:B------:R-:W0:Y:S01]  /*6370*/  F2I.S64.TRUNC R16, R16 ;  /* 0x0000001000107311 */ /* 0x000e22000020d900 */
[----:B------:R-:W-:Y:S05]  /*6380*/  BRA `(.L_x_38193) ;  /* 0x00000000009c7947 */ /* 0x000fea0003800000 */
.L_x_38205:
        /* <DEDUP_REMOVED lines=14> */
.L_x_38219:
[----:B------:R-:W-:Y:S05]  /*6470*/  BSYNC.RECONVERGENT B0 ;  /* 0x0000000000007941 */ /* 0x000fea0003800200 */
.L_x_38218:
[----:B------:R-:W0:Y:S01]  /*6480*/  F2I.S64.TRUNC R16, R16 ;  /* 0x0000001000107311 */ /* 0x000e22000020d900 */
[----:B------:R-:W-:Y:S05]  /*6490*/  BRA `(.L_x_38193) ;  /* 0x0000000000587947 */ /* 0x000fea0003800000 */
.L_x_38192:
        /* <DEDUP_REMOVED lines=16> */
.L_x_38220:
[----:B------:R-:W-:Y:S01]  /*65a0*/  CS2R R16, SRZ ;  /* 0x0000000000107805 */ /* 0x000fe2000001ff00 */
[----:B------:R-:W-:Y:S06]  /*65b0*/  BRA `(.L_x_38193) ;  /* 0x0000000000107947 */ /* 0x000fec0003800000 */
.L_x_38217:
[----:B------:R0:W5:Y:S01]  /*65c0*/  LDG.E.64 R16, desc[UR36][R2.64] ;  /* 0x0000002402107981 */ /* 0x000162000c1e1b00 */
[----:B------:R-:W-:Y:S05]  /*65d0*/  BRA `(.L_x_38193) ;  /* 0x0000000000087947 */ /* 0x000fea0003800000 */
.L_x_38216:
[----:B------:R0:W5:Y:S01]  /*65e0*/  LDG.E R16, desc[UR36][R2.64] ;  /* 0x0000002402107981 */ /* 0x000162000c1e1900 */
[----:B------:R-:W-:-:S07]  /*65f0*/  IMAD.MOV.U32 R17, RZ, RZ, RZ ;  /* 0x000000ffff117224 */ /* 0x000fce00078e00ff */
.L_x_38193:
        /* <DEDUP_REMOVED lines=17> */
.L_x_38224:
[----:B0-----:R0:W5:Y:S01]  /*6710*/  LDG.E.U8 R2, desc[UR36][R22.64] ;  /* 0x0000002416027981 */ /* 0x001162000c1e1100 */
[----:B------:R-:W-:Y:S01]  /*6720*/  MOV R3, RZ ;  /* 0x000000ff00037202 */ /* 0x000fe20000000f00 */
[----:B------:R-:W-:Y:S06]  /*6730*/  BRA `(.L_x_38226) ;  /* 0x0000000c00407947 */ /* 0x000fec0003800000 */
.L_x_38223:
        /* <DEDUP_REMOVED lines=8> */
.L_x_38228:
[----:B0-----:R-:W3:Y:S02]  /*67c0*/  LDG.E R2, desc[UR36][R22.64] ;  /* 0x0000002416027981 */ /* 0x001ee4000c1e1900 */
[----:B---3--:R-:W-:Y:S01]  /*67d0*/  SHF.R.S32.HI R3, RZ, 0x1f, R2 ;  /* 0x0000001fff037819 */ /* 0x008fe20000011402 */
[----:B------:R-:W-:Y:S06]  /*67e0*/  BRA `(.L_x_38226) ;  /* 0x0000000c00147947 */ /* 0x000fec0003800000 */
.L_x_38227:
[----:B0-----:R-:W3:Y:S02]  /*67f0*/  LDG.E.S16 R2, desc[UR36][R22.64] ;  /* 0x0000002416027981 */ /* 0x001ee4000c1e1700 */
[----:B---3--:R-:W-:Y:S01]  /*6800*/  SHF.R.S32.HI R3, RZ, 0x1f, R2 ;  /* 0x0000001fff037819 */ /* 0x008fe20000011402 */
[----:B------:R-:W-:Y:S06]  /*6810*/  BRA `(.L_x_38226) ;  /* 0x0000000c00087947 */ /* 0x000fec0003800000 */
.L_x_38222:
        /* <DEDUP_REMOVED lines=9> */
.L_x_38230:
[----:B------:R-:W0:Y:S02]  /*68b0*/  LDG.E.U16 R22, desc[UR36][R22.64] ;  /* 0x0000002416167981 */ /* 0x000e24000c1e1500 */
[----:B0-----:R-:W-:-:S06]  /*68c0*/  HADD2.F32 R2, -RZ, R22.H0_H0 ;  /* 0x20000016ff027230 */ /* 0x001fcc0000004100 */
[----:B------:R-:W0:Y:S01]  /*68d0*/  F2I.S64.TRUNC R2, R2 ;  /* 0x0000000200027311 */ /* 0x000e22000020d900 */
[----:B------:R-:W-:Y:S05]  /*68e0*/  BRA `(.L_x_38226) ;  /* 0x0000000800d47947 */ /* 0x000fea0003800000 */
.L_x_38229:
        /* <DEDUP_REMOVED lines=9> */
.L_x_38232:
[----:B------:R-:W0:Y:S02]  /*6980*/  LDG.E.U16 R22, desc[UR36][R22.64] ;  /* 0x0000002416167981 */ /* 0x000e24000c1e1500 */
[----:B0-----:R-:W-:-:S06]  /*6990*/  HADD2.F32 R2, -RZ, R22.H0_H0 ;  /* 0x20000016ff027230 */ /* 0x001fcc0000004100 */
[----:B------:R-:W0:Y:S01]  /*69a0*/  F2I.S64.TRUNC R2, R2 ;  /* 0x0000000200027311 */ /* 0x000e22000020d900 */
[----:B------:R-:W-:Y:S05]  /*69b0*/  BRA `(.L_x_38226) ;  /* 0x0000000800a07947 */ /* 0x000fea0003800000 */
.L_x_38231:
[----:B0-----:R-:W3:Y:S02]  /*69c0*/  LDG.E.64 R2, desc[UR36][R22.64] ;  /* 0x0000002416027981 */ /* 0x001ee4000c1e1b00 */
[----:B---3--:R-:W0:Y:S01]  /*69d0*/  F2I.S64.F64.TRUNC R2, R2 ;  /* 0x0000000200027311 */ /* 0x008e22000030d900 */
[----:B------:R-:W-:Y:S05]  /*69e0*/  BRA `(.L_x_38226) ;  /* 0x0000000800947947 */ /* 0x000fea0003800000 */
.L_x_38221:
        /* <DEDUP_REMOVED lines=13> */
.L_x_38235:
[----:B0-----:R-:W3:Y:S02]  /*6ac0*/  LDG.E.64 R2, desc[UR36][R22.64] ;  /* 0x0000002416027981 */ /* 0x001ee4000c1e1b00 */
[----:B---3--:R-:W0:Y:S01]  /*6ad0*/  F2I.S64.F64.TRUNC R2, R2 ;  /* 0x0000000200027311 */ /* 0x008e22000030d900 */
[----:B------:R-:W-:Y:S05]  /*6ae0*/  BRA `(.L_x_38226) ;  /* 0x0000000800547947 */ /* 0x000fea0003800000 */
.L_x_38234:
        /* <DEDUP_REMOVED lines=26> */
.L_x_38237:
        /* <DEDUP_REMOVED lines=13> */
.L_x_38236:
[----:B0-----:R-:W3:Y:S02]  /*6d60*/  LDG.E.U16 R2, desc[UR36][R22.64] ;  /* 0x0000002416027981 */ /* 0x001ee4000c1e1500 */
[----:B---3--:R-:W-:-:S06]  /*6d70*/  IMAD.U32 R2, R2, 0x10000, RZ ;  /* 0x0001000002027824 */ /* 0x008fcc00078e00ff */
[----:B------:R-:W0:Y:S01]  /*6d80*/  F2I.S64.TRUNC R2, R2 ;  /* 0x0000000200027311 */ /* 0x000e22000020d900 */
[----:B------:R-:W-:Y:S05]  /*6d90*/  BRA `(.L_x_38226) ;  /* 0x0000000400a87947 */ /* 0x000fea0003800000 */
.L_x_38233:
        /* <DEDUP_REMOVED lines=11> */
.L_x_38240:
        /* <DEDUP_REMOVED lines=21> */
.L_x_38244:
[----:B------:R-:W-:Y:S05]  /*6fa0*/  BSYNC.RECONVERGENT B1 ;  /* 0x0000000000017941 */ /* 0x000fea0003800200 */
.L_x_38243:
[----:B------:R-:W-:Y:S01]  /*6fb0*/  IMAD.SHL.U32 R0, R0, 0x100000, RZ ;  /* 0x0010000000007824 */ /* 0x000fe200078e00ff */
[----:B------:R-:W-:-:S04]  /*6fc0*/  LEA R2, R2, 0x3b800000, 0x17 ;  /* 0x3b80000002027811 */ /* 0x000fc800078eb8ff */
[----:B------:R-:W-:-:S07]  /*6fd0*/  LOP3.LUT R2, R2, R0, R7, 0xfe, !PT ;  /* 0x0000000002027212 */ /* 0x000fce00078efe07 */
.L_x_38242:
[----:B------:R-:W-:Y:S05]  /*6fe0*/  BSYNC.RECONVERGENT B0 ;  /* 0x0000000000007941 */ /* 0x000fea0003800200 */
.L_x_38241:
[----:B------:R-:W0:Y:S01]  /*6ff0*/  F2I.S64.TRUNC R2, R2 ;  /* 0x0000000200027311 */ /* 0x000e22000020d900 */
[----:B------:R-:W-:Y:S05]  /*7000*/  BRA `(.L_x_38226) ;  /* 0x00000004000c7947 */ /* 0x000fea0003800000 */
.L_x_38239:
        /* <DEDUP_REMOVED lines=21> */
.L_x_38248:
[----:B------:R-:W-:Y:S05]  /*7160*/  BSYNC.RECONVERGENT B1 ;  /* 0x0000000000017941 */ /* 0x000fea0003800200 */
.L_x_38247:
[----:B------:R-:W-:Y:S01]  /*7170*/  IMAD.SHL.U32 R0, R0, 0x200000, RZ ;  /* 0x0020000000007824 */ /* 0x000fe200078e00ff */
[----:B------:R-:W-:-:S04]  /*7180*/  LEA R2, R2, 0x37800000, 0x17 ;  /* 0x3780000002027811 */ /* 0x000fc800078eb8ff */
[----:B------:R-:W-:-:S07]  /*7190*/  LOP3.LUT R2, R2, R0, R7, 0xfe, !PT ;  /* 0x0000000002027212 */ /* 0x000fce00078efe07 */
.L_x_38246:
[----:B------:R-:W-:Y:S05]  /*71a0*/  BSYNC.RECONVERGENT B0 ;  /* 0x0000000000007941 */ /* 0x000fea0003800200 */
.L_x_38245:
[----:B------:R-:W0:Y:S01]  /*71b0*/  F2I.S64.TRUNC R2, R2 ;  /* 0x0000000200027311 */ /* 0x000e22000020d900 */
[----:B------:R-:W-:Y:S05]  /*71c0*/  BRA `(.L_x_38226) ;  /* 0x00000000009c7947 */ /* 0x000fea0003800000 */
.L_x_38238:
        /* <DEDUP_REMOVED lines=14> */
.L_x_38252:
[----:B------:R-:W-:Y:S05]  /*72b0*/  BSYNC.RECONVERGENT B0 ;  /* 0x0000000000007941 */ /* 0x000fea0003800200 */
.L_x_38251:
[----:B------:R-:W0:Y:S01]  /*72c0*/  F2I.S64.TRUNC R2, R2 ;  /* 0x0000000200027311 */ /* 0x000e22000020d900 */
[----:B------:R-:W-:Y:S05]  /*72d0*/  BRA `(.L_x_38226) ;  /* 0x0000000000587947 */ /* 0x000fea0003800000 */
.L_x_38225:
        /* <DEDUP_REMOVED lines=16> */
.L_x_38253:
[----:B------:R-:W-:Y:S01]  /*73e0*/  CS2R R2, SRZ ;  /* 0x0000000000027805 */ /* 0x000fe2000001ff00 */
[----:B------:R-:W-:Y:S06]  /*73f0*/  BRA `(.L_x_38226) ;  /* 0x0000000000107947 */ /* 0x000fec0003800000 */
.L_x_38250:
[----:B0-----:R0:W5:Y:S01]  /*7400*/  LDG.E.64 R2, desc[UR36][R22.64] ;  /* 0x0000002416027981 */ /* 0x001162000c1e1b00 */
[----:B------:R-:W-:Y:S05]  /*7410*/  BRA `(.L_x_38226) ;  /* 0x0000000000087947 */ /* 0x000fea0003800000 */
.L_x_38249:
[----:B0-----:R0:W5:Y:S01]  /*7420*/  LDG.E R2, desc[UR36][R22.64] ;  /* 0x0000002416027981 */ /* 0x001162000c1e1900 */
[----:B------:R-:W-:-:S07]  /*7430*/  IMAD.MOV.U32 R3, RZ, RZ, RZ ;  /* 0x000000ffff037224 */ /* 0x000fce00078e00ff */
.L_x_38226:
[----:B------:R-:W1:Y:S01]  /*7440*/  LDCU.64 UR6, c[0x0][0x5e8] ;  /* 0x0000bd00ff0677ac */ /* 0x000e620008000a00 */
[----:B0--3-5:R-:W-:Y:S01]  /*7450*/  ISETP.NE.U32.AND P0, PT, R2, RZ, PT ;  /* 0x000000ff0200720c */ /* 0x029fe20003f05070 */
[----:B------:R-:W-:Y:S01]  /*7460*/  BSSY.RECONVERGENT B6, `(.L_x_38254) ;  /* 0x00000d5000067945 */ /* 0x000fe20003800200 */
[----:B-12-4-:R-:W-:Y:S01]  /*7470*/  ISETP.NE.U32.AND P1, PT, R16, RZ, PT ;  /* 0x000000ff1000720c */ /* 0x016fe20003f25070 */
[----:B------:R-:W-:Y:S01]  /*7480*/  UPRMT UR4, UR43, 0x9910, URZ ;  /* 0x000099102b047896 */ /* 0x000fe200080000ff */
[----:B------:R-:W-:-:S03]  /*7490*/  ISETP.NE.AND.EX P0, PT, R3, RZ, PT, P0 ;  /* 0x000000ff0300720c */ /* 0x000fc60003f05300 */
[----:B------:R-:W-:Y:S01]  /*74a0*/  UISETP.GT.AND UP0, UPT, UR4, 0x9, UPT ;  /* 0x000000090400788c */ /* 0x000fe2000bf04270 */
[----:B------:R-:W-:-:S04]  /*74b0*/  ISETP.NE.AND.EX P0, PT, R17, RZ, P0, P1 ;  /* 0x000000ff1100720c */ /* 0x000fc80000705310 */
        /* <DEDUP_REMOVED lines=14> */
.L_x_38258:
[----:B------:R4:W-:Y:S01]  /*75a0*/  STG.E.U8 desc[UR36][R2.64], R4 ;  /* 0x0000000402007986 */ /* 0x0009e2000c101124 */
[----:B------:R-:W-:Y:S05]  /*75b0*/  BRA `(.L_x_38260) ;  /* 0x0000000800fc7947 */ /* 0x000fea0003800000 */
.L_x_38257:
        /* <DEDUP_REMOVED lines=9> */
.L_x_38262:
[----:B------:R2:W-:Y:S01]  /*7650*/  STG.E desc[UR36][R2.64], R4 ;  /* 0x0000000402007986 */ /* 0x0005e2000c101924 */
[----:B------:R-:W-:Y:S05]  /*7660*/  BRA `(.L_x_38260) ;  /* 0x0000000800d07947 */ /* 0x000fea0003800000 */
.L_x_38261:
[----:B------:R0:W-:Y:S01]  /*7670*/  STG.E.U16 desc[UR36][R2.64], R4 ;  /* 0x0000000402007986 */ /* 0x0001e2000c101524 */
[----:B------:R-:W-:Y:S05]  /*7680*/  BRA `(.L_x_38260) ;  /* 0x0000000800c87947 */ /* 0x000fea0003800000 */
.L_x_38256:
        /* <DEDUP_REMOVED lines=9> */
.L_x_38264:
[----:B------:R-:W-:-:S04]  /*7720*/  I2FP.F32.U32 R0, R4 ;  /* 0x0000000400007245 */ /* 0x000fc80000201000 */
[----:B------:R-:W-:-:S05]  /*7730*/  F2FP.F16.F32.PACK_AB R0, RZ, R0 ;  /* 0x00000000ff00723e */ /* 0x000fca00000000ff */
[----:B------:R0:W-:Y:S01]  /*7740*/  STG.E.U16 desc[UR36][R2.64], R0 ;  /* 0x0000000002007986 */ /* 0x0001e2000c101524 */
[----:B------:R-:W-:Y:S05]  /*7750*/  BRA `(.L_x_38260) ;  /* 0x0000000800947947 */ /* 0x000fea0003800000 */
.L_x_38263:
        /* <DEDUP_REMOVED lines=10> */
.L_x_38266:
[----:B------:R-:W-:-:S04]  /*7800*/  I2FP.F32.U32 R4, R4 ;  /* 0x0000000400047245 */ /* 0x000fc80000201000 */
[----:B------:R-:W-:-:S04]  /*7810*/  F2FP.F16.F32.PACK_AB R5, RZ, R4 ;  /* 0x00000004ff05723e */ /* 0x000fc800000000ff */
[----:B------:R-:W-:-:S05]  /*7820*/  PRMT R5, R5, 0x5410, RZ ;  /* 0x0000541005057816 */ /* 0x000fca00000000ff */
[----:B------:R0:W-:Y:S01]  /*7830*/  STG.E desc[UR36][R2.64], R5 ;  /* 0x0000000502007986 */ /* 0x0001e2000c101924 */
[----:B------:R-:W-:Y:S05]  /*7840*/  BRA `(.L_x_38260) ;  /* 0x0000000800587947 */ /* 0x000fea0003800000 */
.L_x_38265:
[----:B------:R-:W0:Y:S02]  /*7850*/  I2F.F64.U32 R4, R4 ;  /* 0x0000000400047312 */ /* 0x000e240000201800 */
[----:B0-----:R0:W-:Y:S01]  /*7860*/  STG.E.64 desc[UR36][R2.64], R4 ;  /* 0x0000000402007986 */ /* 0x0011e2000c101b24 */
[----:B------:R-:W-:Y:S05]  /*7870*/  BRA `(.L_x_38260) ;  /* 0x00000008004c7947 */ /* 0x000fea0003800000 */
.L_x_38255:
        /* <DEDUP_REMOVED lines=12> */
.L_x_38270:
        /* <DEDUP_REMOVED lines=17> */
.L_x_38272:
[----:B------:R-:W-:Y:S05]  /*7a50*/  BSYNC.RECONVERGENT B0 ;  /* 0x0000000000007941 */ /* 0x000fea0003800200 */
.L_x_38271:
[----:B------:R0:W-:Y:S01]  /*7a60*/  STG.E.U8 desc[UR36][R2.64], R0 ;  /* 0x0000000002007986 */ /* 0x0001e2000c101124 */
[----:B------:R-:W-:Y:S05]  /*7a70*/  BRA `(.L_x_38260) ;  /* 0x0000000400cc7947 */ /* 0x000fea0003800000 */
.L_x_38269:
        /* <DEDUP_REMOVED lines=17> */
.L_x_38274:
[----:B------:R-:W-:Y:S05]  /*7b90*/  BSYNC.RECONVERGENT B0 ;  /* 0x0000000000007941 */ /* 0x000fea0003800200 */
.L_x_38273:
[----:B------:R0:W-:Y:S01]  /*7ba0*/  STG.E.U8 desc[UR36][R2.64], R0 ;  /* 0x0000000002007986 */ /* 0x0001e2000c101124 */
[----:B------:R-:W-:Y:S05]  /*7bb0*/  BRA `(.L_x_38260) ;  /* 0x00000004007c7947 */ /* 0x000fea0003800000 */
.L_x_38268:
        /* <DEDUP_REMOVED lines=21> */
.L_x_38276:
[----:B------:R-:W-:-:S05]  /*7d10*/  IMAD.MOV.U32 R5, RZ, RZ, RZ ;  /* 0x000000ffff057224 */ /* 0x000fca00078e00ff */
[----:B------:R0:W-:Y:S01]  /*7d20*/  STG.E.64 desc[UR36][R2.64], R4 ;  /* 0x0000000402007986 */ /* 0x0001e2000c101b24 */
[----:B------:R-:W-:Y:S05]  /*7d30*/  BRA `(.L_x_38260) ;  /* 0x00000004001c7947 */ /* 0x000fea0003800000 */
.L_x_38275:
[----:B------:R0:W-:Y:S01]  /*7d40*/  STG.E desc[UR36][R2.64], R4 ;  /* 0x0000000402007986 */ /* 0x0001e2000c101924 */
[----:B------:R-:W-:Y:S05]  /*7d50*/  BRA `(.L_x_38260) ;  /* 0x0000000400147947 */ /* 0x000fea0003800000 */
.L_x_38267:
        /* <DEDUP_REMOVED lines=8> */
.L_x_38278:
[----:B------:R-:W0:Y:S01]  /*7de0*/  I2F.F64.U32 R4, R4 ;  /* 0x0000000400047312 */ /* 0x000e220000201800 */
[----:B------:R-:W-:-:S05]  /*7df0*/  CS2R R6, SRZ ;  /* 0x0000000000067805 */ /* 0x000fca000001ff00 */
[----:B0-----:R0:W-:Y:S01]  /*7e00*/  STG.E.128 desc[UR36][R2.64], R4 ;  /* 0x0000000402007986 */ /* 0x0011e2000c101d24 */
[----:B------:R-:W-:Y:S05]  /*7e10*/  BRA `(.L_x_38260) ;  /* 0x0000000000e47947 */ /* 0x000fea0003800000 */
.L_x_38277:
[----:B------:R-:W-:-:S09]  /*7e20*/  UISETP.NE.AND UP0, UPT, UR4, 0xf, UPT ;  /* 0x0000000f0400788c */ /* 0x000fd2000bf05270 */
[----:B------:R-:W-:Y:S05]  /*7e30*/  BRA.U !UP0, `(.L_x_38279) ;  /* 0x0000000108d07547 */ /* 0x000fea000b800000 */
[----:B------:R-:W-:-:S09]  /*7e40*/  UISETP.NE.AND UP0, UPT, UR4, 0x17, UPT ;  /* 0x000000170400788c */ /* 0x000fd2000bf05270 */
[----:B------:R-:W-:Y:S05]  /*7e50*/  BRA.U !UP0, `(.L_x_38280) ;  /* 0x0000000108847547 */ /* 0x000fea000b800000 */
[----:B------:R-:W-:-:S09]  /*7e60*/  UISETP.NE.AND UP0, UPT, UR4, 0x18, UPT ;  /* 0x000000180400788c */ /* 0x000fd2000bf05270 */
[----:B------:R-:W-:Y:S05]  /*7e70*/  BRA.U !UP0, `(.L_x_38281) ;  /* 0x0000000108447547 */ /* 0x000fea000b800000 */
.L_x_38259:
        /* <DEDUP_REMOVED lines=16> */
.L_x_38282:
[----:B------:R-:W-:Y:S05]  /*7f80*/  BRA `(.L_x_38260) ;  /* 0x0000000000887947 */ /* 0x000fea0003800000 */
.L_x_38281:
        /* <DEDUP_REMOVED lines=11> */
.L_x_38284:
[----:B------:R-:W-:Y:S05]  /*8040*/  BSYNC.RECONVERGENT B0 ;  /* 0x0000000000007941 */ /* 0x000fea0003800200 */
.L_x_38283:
[----:B------:R0:W-:Y:S01]  /*8050*/  STG.E.U8 desc[UR36][R2.64], R5 ;  /* 0x0000000502007986 */ /* 0x0001e2000c101124 */
[----:B------:R-:W-:Y:S05]  /*8060*/  BRA `(.L_x_38260) ;  /* 0x0000000000507947 */ /* 0x000fea0003800000 */
.L_x_38280:
        /* <DEDUP_REMOVED lines=12> */
.L_x_38285:
[----:B------:R-:W-:Y:S01]  /*8130*/  IMAD.MOV.U32 R5, RZ, RZ, 0x7f ;  /* 0x0000007fff057424 */ /* 0x000fe200078e00ff */
[----:B------:R-:W-:-:S04]  /*8140*/  ISETP.GT.U32.AND P0, PT, R7, 0x7f800000, PT ;  /* 0x7f8000000700780c */ /* 0x000fc80003f04070 */
[----:B------:R-:W-:-:S05]  /*8150*/  SEL R5, R5, 0x7c, P0 ;  /* 0x0000007c05057807 */ /* 0x000fca0000000000 */
[----:B------:R0:W-:Y:S01]  /*8160*/  STG.E.U8 desc[UR36][R2.64], R5 ;  /* 0x0000000502007986 */ /* 0x0001e2000c101124 */
[----:B------:R-:W-:Y:S05]  /*8170*/  BRA `(.L_x_38260) ;  /* 0x00000000000c7947 */ /* 0x000fea0003800000 */
.L_x_38279:
[----:B------:R-:W-:-:S04]  /*8180*/  I2FP.F32.U32 R0, R4 ;  /* 0x0000000400007245 */ /* 0x000fc80000201000 */
[----:B------:R-:W-:-:S05]  /*8190*/  F2FP.BF16.F32.PACK_AB R0, RZ, R0 ;  /* 0x00000000ff00723e */ /* 0x000fca00000010ff */
[----:B------:R0:W-:Y:S02]  /*81a0*/  STG.E.U16 desc[UR36][R2.64], R0 ;  /* 0x0000000002007986 */ /* 0x0001e4000c101524 */
.L_x_38260:
[----:B------:R-:W-:Y:S05]  /*81b0*/  BSYNC.RECONVERGENT B6 ;  /* 0x0000000000067941 */ /* 0x000fea0003800200 */
.L_x_38254:
[----:B------:R-:W-:-:S07]  /*81c0*/  VIADD R19, R19, 0x80 ;  /* 0x0000008013137836 */ /* 0x000fce0000000000 */
.L_x_38186:
[----:B------:R-:W-:Y:S05]  /*81d0*/  BSYNC.RECONVERGENT B7 ;  /* 0x0000000000077941 */ /* 0x000fea0003800200 */
.L_x_38185:
        /* <DEDUP_REMOVED lines=358> */
.L_x_38288:
        /* <DEDUP_REMOVED lines=17> */
.L_x_38292:
[----:B------:R0:W5:Y:S01]  /*9950*/  LDG.E.U8 R16, desc[UR36][R2.64] ;  /* 0x0000002402107981 */ /* 0x000162000c1e1100 */
[----:B------:R-:W-:Y:S01]  /*9960*/  MOV R17, RZ ;  /* 0x000000ff00117202 */ /* 0x000fe20000000f00 */
[----:B------:R-:W-:Y:S06]  /*9970*/  BRA `(.L_x_38294) ;  /* 0x0000000c00407947 */ /* 0x000fec0003800000 */
.L_x_38291:
        /* <DEDUP_REMOVED lines=8> */
.L_x_38296:
[----:B------:R-:W2:Y:S02]  /*9a00*/  LDG.E R16, desc[UR36][R2.64] ;  /* 0x0000002402107981 */ /* 0x000ea4000c1e1900 */
[----:B--2---:R-:W-:Y:S01]  /*9a10*/  SHF.R.S32.HI R17, RZ, 0x1f, R16 ;  /* 0x0000001fff117819 */ /* 0x004fe20000011410 */
[----:B------:R-:W-:Y:S06]  /*9a20*/  BRA `(.L_x_38294) ;  /* 0x0000000c00147947 */ /* 0x000fec0003800000 */
.L_x_38295:
[----:B------:R-:W2:Y:S02]  /*9a30*/  LDG.E.S16 R16, desc[UR36][R2.64] ;  /* 0x0000002402107981 */ /* 0x000ea4000c1e1700 */
[----:B--2---:R-:W-:Y:S01]  /*9a40*/  SHF.R.S32.HI R17, RZ, 0x1f, R16 ;  /* 0x0000001fff117819 */ /* 0x004fe20000011410 */
[----:B------:R-:W-:Y:S06]  /*9a50*/  BRA `(.L_x_38294) ;  /* 0x0000000c00087947 */ /* 0x000fec0003800000 */
.L_x_38290:
        /* <DEDUP_REMOVED lines=9> */
.L_x_38298:
[----:B------:R-:W2:Y:S02]  /*9af0*/  LDG.E.U16 R2, desc[UR36][R2.64] ;  /* 0x0000002402027981 */ /* 0x000ea4000c1e1500 */
[----:B--2---:R-:W-:-:S06]  /*9b00*/  HADD2.F32 R16, -RZ, R2.H0_H0 ;  /* 0x20000002ff107230 */ /* 0x004fcc0000004100 */
[----:B------:R-:W0:Y:S01]  /*9b10*/  F2I.S64.TRUNC R16, R16 ;  /* 0x0000001000107311 */ /* 0x000e22000020d900 */
[----:B------:R-:W-:Y:S05]  /*9b20*/  BRA `(.L_x_38294) ;  /* 0x0000000800d47947 */ /* 0x000fea0003800000 */
.L_x_38297:
        /* <DEDUP_REMOVED lines=9> */
.L_x_38300:
[----:B------:R-:W2:Y:S02]  /*9bc0*/  LDG.E.U16 R2, desc[UR36][R2.64] ;  /* 0x0000002402027981 */ /* 0x000ea4000c1e1500 */
[----:B--2---:R-:W-:-:S06]  /*9bd0*/  HADD2.F32 R16, -RZ, R2.H0_H0 ;  /* 0x20000002ff107230 */ /* 0x004fcc0000004100 */
[----:B------:R-:W0:Y:S01]  /*9be0*/  F2I.S64.TRUNC R16, R16 ;  /* 0x0000001000107311 */ /* 0x000e22000020d900 */
[----:B------:R-:W-:Y:S05]  /*9bf0*/  BRA `(.L_x_38294) ;  /* 0x0000000800a07947 */ /* 0x000fea0003800000 */
.L_x_38299:
[----:B------:R-:W2:Y:S02]  /*9c00*/  LDG.E.64 R2, desc[UR36][R2.64] ;  /* 0x0000002402027981 */ /* 0x000ea4000c1e1b00 */
[----:B--2---:R0:W1:Y:S01]  /*9c10*/  F2I.S64.F64.TRUNC R16, R2 ;  /* 0x0000000200107311 */ /* 0x004062000030d900 */
[----:B------:R-:W-:Y:S05]  /*9c20*/  BRA `(.L_x_38294) ;  /* 0x0000000800947947 */ /* 0x000fea0003800000 */
.L_x_38289:
        /* <DEDUP_REMOVED lines=13> */
.L_x_38303:
[----:B------:R-:W2:Y:S02]  /*9d00*/  LDG.E.64 R2, desc[UR36][R2.64] ;  /* 0x0000002402027981 */ /* 0x000ea4000c1e1b00 */
[----:B--2---:R0:W1:Y:S01]  /*9d10*/  F2I.S64.F64.TRUNC R16, R2 ;  /* 0x0000000200107311 */ /* 0x004062000030d900 */
[----:B------:R-:W-:Y:S05]  /*9d20*/  BRA `(.L_x_38294) ;  /* 0x0000000800547947 */ /* 0x000fea0003800000 */
.L_x_38302:
        /* <DEDUP_REMOVED lines=26> */
.L_x_38305:
        /* <DEDUP_REMOVED lines=13> */
.L_x_38304:
[----:B------:R-:W2:Y:S02]  /*9fa0*/  LDG.E.U16 R16, desc[UR36][R2.64] ;  /* 0x0000002402107981 */ /* 0x000ea4000c1e1500 */
[----:B--2---:R-:W-:-:S06]  /*9fb0*/  IMAD.U32 R16, R16, 0x10000, RZ ;  /* 0x0001000010107824 */ /* 0x004fcc00078e00ff */
[----:B------:R-:W0:Y:S01]  /*9fc0*/  F2I.S64.TRUNC R16, R16 ;  /* 0x0000001000107311 */ /* 0x000e22000020d900 */
[----:B------:R-:W-:Y:S05]  /*9fd0*/  BRA `(.L_x_38294) ;  /* 0x0000000400a87947 */ /* 0x000fea0003800000 */
.L_x_38301:
        /* <DEDUP_REMOVED lines=11> */
.L_x_38308:
        /* <DEDUP_REMOVED lines=21> */
.L_x_38312:
[----:B------:R-:W-:Y:S05]  /*a1e0*/  BSYNC.RECONVERGENT B1 ;  /* 0x0000000000017941 */ /* 0x000fea0003800200 */
.L_x_38311:
[----:B------:R-:W-:Y:S01]  /*a1f0*/  IMAD.SHL.U32 R0, R0, 0x100000, RZ ;  /* 0x0010000000007824 */ /* 0x000fe200078e00ff */
[----:B------:R-:W-:-:S04]  /*a200*/  LEA R2, R2, 0x3b800000, 0x17 ;  /* 0x3b80000002027811 */ /* 0x000fc800078eb8ff */
[----:B------:R-:W-:-:S07]  /*a210*/  LOP3.LUT R16, R2, R0, R7, 0xfe, !PT ;  /* 0x0000000002107212 */ /* 0x000fce00078efe07 */
.L_x_38310:
[----:B------:R-:W-:Y:S05]  /*a220*/  BSYNC.RECONVERGENT B0 ;  /* 0x0000000000007941 */ /* 0x000fea0003800200 */
.L_x_38309:
[----:B------:R-:W1:Y:S01]  /*a230*/  F2I.S64.TRUNC R16, R16 ;  /* 0x0000001000107311 */ /* 0x000e62000020d900 */
[----:B------:R-:W-:Y:S05]  /*a240*/  BRA `(.L_x_38294) ;  /* 0x00000004000c7947 */ /* 0x000fea0003800000 */
.L_x_38307:
        /* <DEDUP_REMOVED lines=21> */
.L_x_38316:
[----:B------:R-:W-:Y:S05]  /*a3a0*/  BSYNC.RECONVERGENT B1 ;  /* 0x0000000000017941 */ /* 0x000fea0003800200 */
.L_x_38315:
[----:B------:R-:W-:Y:S01]  /*a3b0*/  IMAD.SHL.U32 R0, R0, 0x200000, RZ ;  /* 0x0020000000007824 */ /* 0x000fe200078e00ff */
[----:B------:R-:W-:-:S04]  /*a3c0*/  LEA R2, R2, 0x37800000, 0x17 ;  /* 0x3780000002027811 */ /* 0x000fc800078eb8ff */
[----:B------:R-:W-:-:S07]  /*a3d0*/  LOP3.LUT R16, R2, R0, R7, 0xfe, !PT ;  /* 0x0000000002107212 */ /* 0x000fce00078efe07 */
.L_x_38314:
[----:B------:R-:W-:Y:S05]  /*a3e0*/  BSYNC.RECONVERGENT B0 ;  /* 0x0000000000007941 */ /* 0x000fea0003800200 */
.L_x_38313:
[----:B------:R-:W2:Y:S01]  /*a3f0*/  F2I.S64.TRUNC R16, R16 ;  /* 0x0000001000107311 */ /* 0x000ea2000020d900 */
[----:B------:R-:W-:Y:S05]  /*a400*/  BRA `(.L_x_38294) ;  /* 0x00000000009c7947 */ /* 0x000fea0003800000 */
.L_x_38306:
        /* <DEDUP_REMOVED lines=14> */
.L_x_38320:
[----:B------:R-:W-:Y:S05]  /*a4f0*/  BSYNC.RECONVERGENT B0 ;  /* 0x0000000000007941 */ /* 0x000fea0003800200 */
.L_x_38319:
[----:B------:R-:W4:Y:S01]  /*a500*/  F2I.S64.TRUNC R16, R16 ;  /* 0x0000001000107311 */ /* 0x000f22000020d900 */
[----:B------:R-:W-:Y:S05]  /*a510*/  BRA `(.L_x_38294) ;  /* 0x0000000000587947 */ /* 0x000fea0003800000 */
.L_x_38293:
        /* <DEDUP_REMOVED lines=16> */
.L_x_38321:
[----:B------:R-:W-:Y:S01]  /*a620*/  CS2R R16, SRZ ;  /* 0x0000000000107805 */ /* 0x000fe2000001ff00 */
[----:B------:R-:W-:Y:S06]  /*a630*/  BRA `(.L_x_38294) ;  /* 0x0000000000107947 */ /* 0x000fec0003800000 */
.L_x_38318:
[----:B------:R0:W5:Y:S01]  /*a640*/  LDG.E.64 R16, desc[UR36][R2.64] ;  /* 0x0000002402107981 */ /* 0x000162000c1e1b00 */
[----:B------:R-:W-:Y:S05]  /*a650*/  BRA `(.L_x_38294) ;  /* 0x0000000000087947 */ /* 0x000fea0003800000 */
.L_x_38317:
[----:B------:R3:W5:Y:S01]  /*a660*/  LDG.E R16, desc[UR36][R2.64] ;  /* 0x0000002402107981 */ /* 0x000762000c1e1900 */
[----:B------:R-:W-:-:S07]  /*a670*/  IMAD.MOV.U32 R17, RZ, RZ, RZ ;  /* 0x000000ffff117224 */ /* 0x000fce00078e00ff */
.L_x_38294:
        /* <DEDUP_REMOVED lines=17> */
.L_x_38325:
[----:B0-----:R0:W5:Y:S01]  /*a790*/  LDG.E.U8 R2, desc[UR36][R22.64] ;  /* 0x0000002416027981 */ /* 0x001162000c1e1100 */
[----:B------:R-:W-:Y:S01]  /*a7a0*/  IMAD.MOV.U32 R3, RZ, RZ, RZ ;  /* 0x000000ffff037224 */ /* 0x000fe200078e00ff */
[----:B------:R-:W-:Y:S06]  /*a7b0*/  BRA `(.L_x_38327) ;  /* 0x0000000c00407947 */ /* 0x000fec0003800000 */
.L_x_38324:
        /* <DEDUP_REMOVED lines=8> */
.L_x_38329:
[----:B0-----:R-:W3:Y:S02]  /*a840*/  LDG.E R2, desc[UR36][R22.64] ;  /* 0x0000002416027981 */ /* 0x001ee4000c1e1900 */
[----:B---3--:R-:W-:Y:S01]  /*a850*/  SHF.R.S32.HI R3, RZ, 0x1f, R2 ;  /* 0x0000001fff037819 */ /* 0x008fe20000011402 */
[----:B------:R-:W-:Y:S06]  /*a860*/  BRA `(.L_x_38327) ;  /* 0x0000000c00147947 */ /* 0x000fec0003800000 */
.L_x_38328:
[----:B0-----:R-:W3:Y:S02]  /*a870*/  LDG.E.S16 R2, desc[UR36][R22.64] ;  /* 0x0000002416027981 */ /* 0x001ee4000c1e1700 */
[----:B---3--:R-:W-:Y:S01]  /*a880*/  SHF.R.S32.HI R3, RZ, 0x1f, R2 ;  /* 0x0000001fff037819 */ /* 0x008fe20000011402 */
[----:B------:R-:W-:Y:S06]  /*a890*/  BRA `(.L_x_38327) ;  /* 0x0000000c00087947 */ /* 0x000fec0003800000 */
.L_x_38323:
        /* <DEDUP_REMOVED lines=9> */
.L_x_38331:
[----:B------:R-:W0:Y:S02]  /*a930*/  LDG.E.U16 R22, desc[UR36][R22.64] ;  /* 0x0000002416167981 */ /* 0x000e24000c1e1500 */
[----:B0-----:R-:W-:-:S06]  /*a940*/  HADD2.F32 R2, -RZ, R22.H0_H0 ;  /* 0x20000016ff027230 */ /* 0x001fcc0000004100 */
[----:B------:R-:W0:Y:S01]  /*a950*/  F2I.S64.TRUNC R2, R2 ;  /* 0x0000000200027311 */ /* 0x000e22000020d900 */
[----:B------:R-:W-:Y:S05]  /*a960*/  BRA `(.L_x_38327) ;  /* 0x0000000800d47947 */ /* 0x000fea0003800000 */
.L_x_38330:
        /* <DEDUP_REMOVED lines=9> */
.L_x_38333:
[----:B------:R-:W0:Y:S02]  /*aa00*/  LDG.E.U16 R22, desc[UR36][R22.64] ;  /* 0x0000002416167981 */ /* 0x000e24000c1e1500 */
[----:B0-----:R-:W-:-:S06]  /*aa10*/  HADD2.F32 R2, -RZ, R22.H0_H0 ;  /* 0x20000016ff027230 */ /* 0x001fcc0000004100 */
[----:B------:R-:W0:Y:S01]  /*aa20*/  F2I.S64.TRUNC R2, R2 ;  /* 0x0000000200027311 */ /* 0x000e22000020d900 */
[----:B------:R-:W-:Y:S05]  /*aa30*/  BRA `(.L_x_38327) ;  /* 0x0000000800a07947 */ /* 0x000fea0003800000 */
.L_x_38332:
[----:B0-----:R-:W3:Y:S02]  /*aa40*/  LDG.E.64 R2, desc[UR36][R22.64] ;  /* 0x0000002416027981 */ /* 0x001ee4000c1e1b00 */
[----:B---3--:R-:W0:Y:S01]  /*aa50*/  F2I.S64.F64.TRUNC R2, R2 ;  /* 0x0000000200027311 */ /* 0x008e22000030d900 */
[----:B------:R-:W-:Y:S05]  /*aa60*/  BRA `(.L_x_38327) ;  /* 0x0000000800947947 */ /* 0x000fea0003800000 */
.L_x_38322:
        /* <DEDUP_REMOVED lines=13> */
.L_x_38336:
[----:B0-----:R-:W3:Y:S02]  /*ab40*/  LDG.E.64 R2, desc[UR36][R22.64] ;  /* 0x0000002416027981 */ /* 0x001ee4000c1e1b00 */
[----:B---3--:R-:W0:Y:S01]  /*ab50*/  F2I.S64.F64.TRUNC R2, R2 ;  /* 0x0000000200027311 */ /* 0x008e22000030d900 */
[----:B------:R-:W-:Y:S05]  /*ab60*/  BRA `(.L_x_38327) ;  /* 0x0000000800547947 */ /* 0x000fea0003800000 */
.L_x_38335:
        /* <DEDUP_REMOVED lines=26> */
.L_x_38338:
        /* <DEDUP_REMOVED lines=13> */
.L_x_38337:
[----:B0-----:R-:W3:Y:S02]  /*ade0*/  LDG.E.U16 R2, desc[UR36][R22.64] ;  /* 0x0000002416027981 */ /* 0x001ee4000c1e1500 */
[----:B---3--:R-:W-:-:S06]  /*adf0*/  SHF.L.U32 R2, R2, 0x10, RZ ;  /* 0x0000001002027819 */ /* 0x008fcc00000006ff */
[----:B------:R-:W0:Y:S01]  /*ae00*/  F2I.S64.TRUNC R2, R2 ;  /* 0x0000000200027311 */ /* 0x000e22000020d900 */
[----:B------:R-:W-:Y:S05]  /*ae10*/  BRA `(.L_x_38327) ;  /* 0x0000000400a87947 */ /* 0x000fea0003800000 */
.L_x_38334:
        /* <DEDUP_REMOVED lines=11> */
.L_x_38341:
        /* <DEDUP_REMOVED lines=21> */
.L_x_38345:
[----:B------:R-:W-:Y:S05]  /*b020*/  BSYNC.RECONVERGENT B1 ;  /* 0x0000000000017941 */ /* 0x000fea0003800200 */
.L_x_38344:
[----:B------:R-:W-:Y:S02]  /*b030*/  SHF.L.U32 R0, R0, 0x14, RZ ;  /* 0x0000001400007819 */ /* 0x000fe400000006ff */
[----:B------:R-:W-:-:S04]  /*b040*/  LEA R2, R2, 0x3b800000, 0x17 ;  /* 0x3b80000002027811 */ /* 0x000fc800078eb8ff */
[----:B------:R-:W-:-:S07]  /*b050*/  LOP3.LUT R2, R2, R0, R7, 0xfe, !PT ;  /* 0x0000000002027212 */ /* 0x000fce00078efe07 */
.L_x_38343:
[----:B------:R-:W-:Y:S05]  /*b060*/  BSYNC.RECONVERGENT B0 ;  /* 0x0000000000007941 */ /* 0x000fea0003800200 */
.L_x_38342:
[----:B------:R-:W0:Y:S01]  /*b070*/  F2I.S64.TRUNC R2, R2 ;  /* 0x0000000200027311 */ /* 0x000e22000020d900 */
[----:B------:R-:W-:Y:S05]  /*b080*/  BRA `(.L_x_38327) ;  /* 0x00000004000c7947 */ /* 0x000fea0003800000 */
.L_x_38340:
        /* <DEDUP_REMOVED lines=21> */
.L_x_38349:
[----:B------:R-:W-:Y:S05]  /*b1e0*/  BSYNC.RECONVERGENT B1 ;  /* 0x0000000000017941 */ /* 0x000fea0003800200 */
.L_x_38348:
[----:B------:R-:W-:Y:S01]  /*b1f0*/  IMAD.SHL.U32 R0, R0, 0x200000, RZ ;  /* 0x0020000000007824 */ /* 0x000fe200078e00ff */
[----:B------:R-:W-:-:S04]  /*b200*/  LEA R2, R2, 0x37800000, 0x17 ;  /* 0x3780000002027811 */ /* 0x000fc800078eb8ff */
[----:B------:R-:W-:-:S07]  /*b210*/  LOP3.LUT R2, R2, R0, R7, 0xfe, !PT ;  /* 0x0000000002027212 */ /* 0x000fce00078efe07 */
.L_x_38347:
[----:B------:R-:W-:Y:S05]  /*b220*/  BSYNC.RECONVERGENT B0 ;  /* 0x0000000000007941 */ /* 0x000fea0003800200 */
.L_x_38346:
[----:B------:R-:W0:Y:S01]  /*b230*/  F2I.S64.TRUNC R2, R2 ;  /* 0x0000000200027311 */ /* 0x000e22000020d900 */
[----:B------:R-:W-:Y:S05]  /*b240*/  BRA `(.L_x_38327) ;  /* 0x00000000009c7947 */ /* 0x000fea0003800000 */
.L_x_38339:
        /* <DEDUP_REMOVED lines=14> */
.L_x_38353:
[----:B------:R-:W-:Y:S05]  /*b330*/  BSYNC.RECONVERGENT B0 ;  /* 0x0000000000007941 */ /* 0x000fea0003800200 */
.L_x_38352:
[----:B------:R-:W0:Y:S01]  /*b340*/  F2I.S64.TRUNC R2, R2 ;  /* 0x0000000200027311 */ /* 0x000e22000020d900 */
[----:B------:R-:W-:Y:S05]  /*b350*/  BRA `(.L_x_38327) ;  /* 0x0000000000587947 */ /* 0x000fea0003800000 */
.L_x_38326:
        /* <DEDUP_REMOVED lines=16> */
.L_x_38354:
[----:B------:R-:W-:Y:S01]  /*b460*/  CS2R R2, SRZ ;  /* 0x0000000000027805 */ /* 0x000fe2000001ff00 */
[----:B------:R-:W-:Y:S06]  /*b470*/  BRA `(.L_x_38327) ;  /* 0x0000000000107947 */ /* 0x000fec0003800000 */
.L_x_38351:
[----:B0-----:R0:W5:Y:S01]  /*b480*/  LDG.E.64 R2, desc[UR36][R22.64] ;  /* 0x0000002416027981 */ /* 0x001162000c1e1b00 */
[----:B------:R-:W-:Y:S05]  /*b490*/  BRA `(.L_x_38327) ;  /* 0x0000000000087947 */ /* 0x000fea0003800000 */
.L_x_38350:
[----:B0-----:R0:W5:Y:S01]  /*b4a0*/  LDG.E R2, desc[UR36][R22.64] ;  /* 0x0000002416027981 */ /* 0x001162000c1e1900 */
[----:B------:R-:W-:-:S07]  /*b4b0*/  MOV R3, RZ ;  /* 0x000000ff00037202 */ /* 0x000fce0000000f00 */
.L_x_38327:
        /* <DEDUP_REMOVED lines=22> */
.L_x_38359:
[----:B------:R4:W-:Y:S01]  /*b620*/  STG.E.U8 desc[UR36][R2.64], R4 ;  /* 0x0000000402007986 */ /* 0x0009e2000c101124 */
[----:B------:R-:W-:Y:S05]  /*b630*/  BRA `(.L_x_38361) ;  /* 0x0000000800fc7947 */ /* 0x000fea0003800000 */
.L_x_38358:
        /* <DEDUP_REMOVED lines=9> */
.L_x_38363:
[----:B------:R2:W-:Y:S01]  /*b6d0*/  STG.E desc[UR36][R2.64], R4 ;  /* 0x0000000402007986 */ /* 0x0005e2000c101924 */
[----:B------:R-:W-:Y:S05]  /*b6e0*/  BRA `(.L_x_38361) ;  /* 0x0000000800d07947 */ /* 0x000fea0003800000 */
.L_x_38362:
[----:B------:R0:W-:Y:S01]  /*b6f0*/  STG.E.U16 desc[UR36][R2.64], R4 ;  /* 0x0000000402007986 */ /* 0x0001e2000c101524 */
[----:B------:R-:W-:Y:S05]  /*b700*/  BRA `(.L_x_38361) ;  /* 0x0000000800c87947 */ /* 0x000fea0003800000 */
.L_x_38357:
        /* <DEDUP_REMOVED lines=9> */
.L_x_38365:
[----:B------:R-:W-:-:S04]  /*b7a0*/  I2FP.F32.U32 R0, R4 ;  /* 0x0000000400007245 */ /* 0x000fc80000201000 */
[----:B------:R-:W-:-:S05]  /*b7b0*/  F2FP.F16.F32.PACK_AB R0, RZ, R0 ;  /* 0x00000000ff00723e */ /* 0x000fca00000000ff */
[----:B------:R0:W-:Y:S01]  /*b7c0*/  STG.E.U16 desc[UR36][R2.64], R0 ;  /* 0x0000000002007986 */ /* 0x0001e2000c101524 */
[----:B------:R-:W-:Y:S05]  /*b7d0*/  BRA `(.L_x_38361) ;  /* 0x0000000800947947 */ /* 0x000fea0003800000 */
.L_x_38364:
        /* <DEDUP_REMOVED lines=10> */
.L_x_38367:
[----:B------:R-:W-:-:S04]  /*b880*/  I2FP.F32.U32 R4, R4 ;  /* 0x0000000400047245 */ /* 0x000fc80000201000 */
[----:B------:R-:W-:-:S04]  /*b890*/  F2FP.F16.F32.PACK_AB R5, RZ, R4 ;  /* 0x00000004ff05723e */ /* 0x000fc800000000ff */
[----:B------:R-:W-:-:S05]  /*b8a0*/  PRMT R5, R5, 0x5410, RZ ;  /* 0x0000541005057816 */ /* 0x000fca00000000ff */
[----:B------:R0:W-:Y:S01]  /*b8b0*/  STG.E desc[UR36][R2.64], R5 ;  /* 0x0000000502007986 */ /* 0x0001e2000c101924 */
[----:B------:R-:W-:Y:S05]  /*b8c0*/  BRA `(.L_x_38361) ;  /* 0x0000000800587947 */ /* 0x000fea0003800000 */
.L_x_38366:
[----:B------:R-:W0:Y:S02]  /*b8d0*/  I2F.F64.U32 R4, R4 ;  /* 0x0000000400047312 */ /* 0x000e240000201800 */
[----:B0-----:R0:W-:Y:S01]  /*b8e0*/  STG.E.64 desc[UR36][R2.64], R4 ;  /* 0x0000000402007986 */ /* 0x0011e2000c101b24 */
[----:B------:R-:W-:Y:S05]  /*b8f0*/  BRA `(.L_x_38361) ;  /* 0x00000008004c7947 */ /* 0x000fea0003800000 */
.L_x_38356:
        /* <DEDUP_REMOVED lines=12> */
.L_x_38371:
        /* <DEDUP_REMOVED lines=17> */
.L_x_38373:
[----:B------:R-:W-:Y:S05]  /*bad0*/  BSYNC.RECONVERGENT B0 ;  /* 0x0000000000007941 */ /* 0x000fea0003800200 */
.L_x_38372:
[----:B------:R0:W-:Y:S01]  /*bae0*/  STG.E.U8 desc[UR36][R2.64], R0 ;  /* 0x0000000002007986 */ /* 0x0001e2000c101124 */
[----:B------:R-:W-:Y:S05]  /*baf0*/  BRA `(.L_x_38361) ;  /* 0x0000000400cc7947 */ /* 0x000fea0003800000 */
.L_x_38370:
        /* <DEDUP_REMOVED lines=17> */
.L_x_38375:
[----:B------:R-:W-:Y:S05]  /*bc10*/  BSYNC.RECONVERGENT B0 ;  /* 0x0000000000007941 */ /* 0x000fea0003800200 */
.L_x_38374:
[----:B------:R0:W-:Y:S01]  /*bc20*/  STG.E.U8 desc[UR36][R2.64], R0 ;  /* 0x0000000002007986 */ /* 0x0001e2000c101124 */
[----:B------:R-:W-:Y:S05]  /*bc30*/  BRA `(.L_x_38361) ;  /* 0x00000004007c7947 */ /* 0x000fea0003800000 */
.L_x_38369:
        /* <DEDUP_REMOVED lines=21> */
.L_x_38377:
[----:B------:R-:W-:-:S05]  /*bd90*/  HFMA2 R5, -RZ, RZ, 0, 0 ;  /* 0x00000000ff057431 */ /* 0x000fca00000001ff */
[----:B------:R0:W-:Y:S01]  /*bda0*/  STG.E.64 desc[UR36][R2.64], R4 ;  /* 0x0000000402007986 */ /* 0x0001e2000c101b24 */
[----:B------:R-:W-:Y:S05]  /*bdb0*/  BRA `(.L_x_38361) ;  /* 0x00000004001c7947 */ /* 0x000fea0003800000 */
.L_x_38376:
[----:B------:R0:W-:Y:S01]  /*bdc0*/  STG.E desc[UR36][R2.64], R4 ;  /* 0x0000000402007986 */ /* 0x0001e2000c101924 */
[----:B------:R-:W-:Y:S05]  /*bdd0*/  BRA `(.L_x_38361) ;  /* 0x0000000400147947 */ /* 0x000fea0003800000 */
.L_x_38368:
        /* <DEDUP_REMOVED lines=8> */
.L_x_38379:
[----:B------:R-:W0:Y:S01]  /*be60*/  I2F.F64.U32 R4, R4 ;  /* 0x0000000400047312 */ /* 0x000e220000201800 */
[----:B------:R-:W-:-:S05]  /*be70*/  CS2R R6, SRZ ;  /* 0x0000000000067805 */ /* 0x000fca000001ff00 */
[----:B0-----:R0:W-:Y:S01]  /*be80*/  STG.E.128 desc[UR36][R2.64], R4 ;  /* 0x0000000402007986 */ /* 0x0011e2000c101d24 */
[----:B------:R-:W-:Y:S05]  /*be90*/  BRA `(.L_x_38361) ;  /* 0x0000000000e47947 */ /* 0x000fea0003800000 */
.L_x_38378:
[----:B------:R-:W-:-:S09]  /*bea0*/  UISETP.NE.AND UP0, UPT, UR4, 0xf, UPT ;  /* 0x0000000f0400788c */ /* 0x000fd2000bf05270 */
[----:B------:R-:W-:Y:S05]  /*beb0*/  BRA.U !UP0, `(.L_x_38380) ;  /* 0x0000000108d07547 */ /* 0x000fea000b800000 */
[----:B------:R-:W-:-:S09]  /*bec0*/  UISETP.NE.AND UP0, UPT, UR4, 0x17, UPT ;  /* 0x000000170400788c */ /* 0x000fd2000bf05270 */
[----:B------:R-:W-:Y:S05]  /*bed0*/  BRA.U !UP0, `(.L_x_38381) ;  /* 0x0000000108847547 */ /* 0x000fea000b800000 */
[----:B------:R-:W-:-:S09]  /*bee0*/  UISETP.NE.AND UP0, UPT, UR4, 0x18, UPT ;  /* 0x000000180400788c */ /* 0x000fd2000bf05270 */
[----:B------:R-:W-:Y:S05]  /*bef0*/  BRA.U !UP0, `(.L_x_38382) ;  /* 0x0000000108447547 */ /* 0x000fea000b800000 */
.L_x_38360:
        /* <DEDUP_REMOVED lines=16> */
.L_x_38383:
[----:B------:R-:W-:Y:S05]  /*c000*/  BRA `(.L_x_38361) ;  /* 0x0000000000887947 */ /* 0x000fea0003800000 */
.L_x_38382:
        /* <DEDUP_REMOVED lines=11> */
.L_x_38385:
[----:B------:R-:W-:Y:S05]  /*c0c0*/  BSYNC.RECONVERGENT B0 ;  /* 0x0000000000007941 */ /* 0x000fea0003800200 */
.L_x_38384:
[----:B------:R0:W-:Y:S01]  /*c0d0*/  STG.E.U8 desc[UR36][R2.64], R5 ;  /* 0x0000000502007986 */ /* 0x0001e2000c101124 */
[----:B------:R-:W-:Y:S05]  /*c0e0*/  BRA `(.L_x_38361) ;  /* 0x0000000000507947 */ /* 0x000fea0003800000 */
.L_x_38381:
        /* <DEDUP_REMOVED lines=12> */
.L_x_38386:
[----:B------:R-:W-:Y:S01]  /*c1b0*/  IMAD.MOV.U32 R5, RZ, RZ, 0x7f ;  /* 0x0000007fff057424 */ /* 0x000fe200078e00ff */
[----:B------:R-:W-:-:S04]  /*c1c0*/  ISETP.GT.U32.AND P0, PT, R7, 0x7f800000, PT ;  /* 0x7f8000000700780c */ /* 0x000fc80003f04070 */
[----:B------:R-:W-:-:S05]  /*c1d0*/  SEL R5, R5, 0x7c, P0 ;  /* 0x0000007c05057807 */ /* 0x000fca0000000000 */
[----:B------:R0:W-:Y:S01]  /*c1e0*/  STG.E.U8 desc[UR36][R2.64], R5 ;  /* 0x0000000502007986 */ /* 0x0001e2000c101124 */
[----:B------:R-:W-:Y:S05]  /*c1f0*/  BRA `(.L_x_38361) ;  /* 0x00000000000c7947 */ /* 0x000fea0003800000 */
.L_x_38380:
[----:B------:R-:W-:-:S04]  /*c200*/  I2FP.F32.U32 R0, R4 ;  /* 0x0000000400007245 */ /* 0x000fc80000201000 */
[----:B------:R-:W-:-:S05]  /*c210*/  F2FP.BF16.F32.PACK_AB R0, RZ, R0 ;  /* 0x00000000ff00723e */ /* 0x000fca00000010ff */
[----:B------:R0:W-:Y:S02]  /*c220*/  STG.E.U16 desc[UR36][R2.64], R0 ;  /* 0x0000000002007986 */ /* 0x0001e4000c101524 */
.L_x_38361:
[----:B------:R-:W-:Y:S05]  /*c230*/  BSYNC.RECONVERGENT B6 ;  /* 0x0000000000067941 */ /* 0x000fea0003800200 */
.L_x_38355:
[----:B------:R-:W-:-:S07]  /*c240*/  IADD3 R19, PT, PT, R19, 0x80, RZ ;  /* 0x0000008013137810 */ /* 0x000fce0007ffe0ff */
.L_x_38287:
[----:B------:R-:W-:Y:S05]  /*c250*/  BSYNC.RECONVERGENT B7 ;  /* 0x0000000000077941 */ /* 0x000fea0003800200 */
.L_x_38286:
        /* <DEDUP_REMOVED lines=357> */
.L_x_38387:
        /* <DEDUP_REMOVED lines=20> */
.L_x_38391:
[----:B------:R0:W5:Y:S01]  /*d9f0*/  LDG.E.U8 R18, desc[UR36][R2.64] ;  /* 0x0000002402127981 */ /* 0x000162000c1e1100 */
[----:B------:R-:W-:Y:S01]  /*da00*/  IMAD.MOV.U32 R19, RZ, RZ, RZ ;  /* 0x000000ffff137224 */ /* 0x000fe200078e00ff */
[----:B------:R-:W-:Y:S06]  /*da10*/  BRA `(.L_x_38393) ;  /* 0x0000000c00407947 */ /* 0x000fec0003800000 */
.L_x_38390:
        /* <DEDUP_REMOVED lines=8> */
.L_x_38395:
[----:B------:R-:W2:Y:S02]  /*daa0*/  LDG.E R18, desc[UR36][R2.64] ;  /* 0x0000002402127981 */ /* 0x000ea4000c1e1900 */
[----:B--2---:R-:W-:Y:S01]  /*dab0*/  SHF.R.S32.HI R19, RZ, 0x1f, R18 ;  /* 0x0000001fff137819 */ /* 0x004fe20000011412 */
[----:B------:R-:W-:Y:S06]  /*dac0*/  BRA `(.L_x_38393) ;  /* 0x0000000c00147947 */ /* 0x000fec0003800000 */
.L_x_38394:
[----:B------:R-:W2:Y:S02]  /*dad0*/  LDG.E.S16 R18, desc[UR36][R2.64] ;  /* 0x0000002402127981 */ /* 0x000ea4000c1e1700 */
[----:B--2---:R-:W-:Y:S01]  /*dae0*/  SHF.R.S32.HI R19, RZ, 0x1f, R18 ;  /* 0x0000001fff137819 */ /* 0x004fe20000011412 */
[----:B------:R-:W-:Y:S06]  /*daf0*/  BRA `(.L_x_38393) ;  /* 0x0000000c00087947 */ /* 0x000fec0003800000 */
.L_x_38389:
        /* <DEDUP_REMOVED lines=9> */
.L_x_38397:
[----:B------:R-:W2:Y:S02]  /*db90*/  LDG.E.U16 R2, desc[UR36][R2.64] ;  /* 0x0000002402027981 */ /* 0x000ea4000c1e1500 */
[----:B--2---:R-:W-:-:S06]  /*dba0*/  HADD2.F32 R18, -RZ, R2.H0_H0 ;  /* 0x20000002ff127230 */ /* 0x004fcc0000004100 */
[----:B------:R-:W0:Y:S01]  /*dbb0*/  F2I.S64.TRUNC R18, R18 ;  /* 0x0000001200127311 */ /* 0x000e22000020d900 */
[----:B------:R-:W-:Y:S05]  /*dbc0*/  BRA `(.L_x_38393) ;  /* 0x0000000800d47947 */ /* 0x000fea0003800000 */
.L_x_38396:
        /* <DEDUP_REMOVED lines=9> */
.L_x_38399:
[----:B------:R-:W2:Y:S02]  /*dc60*/  LDG.E.U16 R2, desc[UR36][R2.64] ;  /* 0x0000002402027981 */ /* 0x000ea4000c1e1500 */
[----:B--2---:R-:W-:-:S06]  /*dc70*/  HADD2.F32 R18, -RZ, R2.H0_H0 ;  /* 0x20000002ff127230 */ /* 0x004fcc0000004100 */
[----:B------:R-:W0:Y:S01]  /*dc80*/  F2I.S64.TRUNC R18, R18 ;  /* 0x0000001200127311 */ /* 0x000e22000020d900 */
[----:B------:R-:W-:Y:S05]  /*dc90*/  BRA `(.L_x_38393) ;  /* 0x0000000800a07947 */ /* 0x000fea0003800000 */
.L_x_38398:
[----:B------:R-:W2:Y:S02]  /*dca0*/  LDG.E.64 R2, desc[UR36][R2.64] ;  /* 0x0000002402027981 */ /* 0x000ea4000c1e1b00 */
[----:B--2---:R0:W1:Y:S01]  /*dcb0*/  F2I.S64.F64.TRUNC R18, R2 ;  /* 0x0000000200127311 */ /* 0x004062000030d900 */
[----:B------:R-:W-:Y:S05]  /*dcc0*/  BRA `(.L_x_38393) ;  /* 0x0000000800947947 */ /* 0x000fea0003800000 */
.L_x_38388:
        /* <DEDUP_REMOVED lines=13> */
.L_x_38402:
[----:B------:R-:W2:Y:S02]  /*dda0*/  LDG.E.64 R2, desc[UR36][R2.64] ;  /* 0x0000002402027981 */ /* 0x000ea4000c1e1b00 */
[----:B--2---:R0:W1:Y:S01]  /*ddb0*/  F2I.S64.F64.TRUNC R18, R2 ;  /* 0x0000000200127311 */ /* 0x004062000030d900 */
[----:B------:R-:W-:Y:S05]  /*ddc0*/  BRA `(.L_x_38393) ;  /* 0x0000000800547947 */ /* 0x000fea0003800000 */
.L_x_38401:
        /* <DEDUP_REMOVED lines=26> */
.L_x_38404:
        /* <DEDUP_REMOVED lines=13> */
.L_x_38403:
[----:B------:R-:W2:Y:S02]  /*e040*/  LDG.E.U16 R18, desc[UR36][R2.64] ;  /* 0x0000002402127981 */ /* 0x000ea4000c1e1500 */
[----:B--2---:R-:W-:-:S06]  /*e050*/  IMAD.U32 R18, R18, 0x10000, RZ ;  /* 0x0001000012127824 */ /* 0x004fcc00078e00ff */
[----:B------:R-:W4:Y:S01]  /*e060*/  F2I.S64.TRUNC R18, R18 ;  /* 0x0000001200127311 */ /* 0x000f22000020d900 */
[----:B------:R-:W-:Y:S05]  /*e070*/  BRA `(.L_x_38393) ;  /* 0x0000000400a87947 */ /* 0x000fea0003800000 */
.L_x_38400:
        /* <DEDUP_REMOVED lines=11> */
.L_x_38407:
        /* <DEDUP_REMOVED lines=21> */
.L_x_38411:
[----:B------:R-:W-:Y:S05]  /*e280*/  BSYNC.RECONVERGENT B1 ;  /* 0x0000000000017941 */ /* 0x000fea0003800200 */
.L_x_38410:
[----:B------:R-:W-:Y:S01]  /*e290*/  IMAD.SHL.U32 R0, R0, 0x100000, RZ ;  /* 0x0010000000007824 */ /* 0x000fe200078e00ff */
[----:B------:R-:W-:-:S04]  /*e2a0*/  LEA R2, R2, 0x3b800000, 0x17 ;  /* 0x3b80000002027811 */ /* 0x000fc800078eb8ff */
[----:B------:R-:W-:-:S07]  /*e2b0*/  LOP3.LUT R18, R2, R0, R7, 0xfe, !PT ;  /* 0x0000000002127212 */ /* 0x000fce00078efe07 */
.L_x_38409:
[----:B------:R-:W-:Y:S05]  /*e2c0*/  BSYNC.RECONVERGENT B0 ;  /* 0x0000000000007941 */ /* 0x000fea0003800200 */
.L_x_38408:
[----:B------:R-:W0:Y:S01]  /*e2d0*/  F2I.S64.TRUNC R18, R18 ;  /* 0x0000001200127311 */ /* 0x000e22000020d900 */
[----:B------:R-:W-:Y:S05]  /*e2e0*/  BRA `(.L_x_38393) ;  /* 0x00000004000c7947 */ /* 0x000fea0003800000 */
.L_x_38406:
        /* <DEDUP_REMOVED lines=21> */
.L_x_38415:
[----:B------:R-:W-:Y:S05]  /*e440*/  BSYNC.RECONVERGENT B1 ;  /* 0x0000000000017941 */ /* 0x000fea0003800200 */
.L_x_38414:
[----:B------:R-:W-:Y:S02]  /*e450*/  SHF.L.U32 R0, R0, 0x15, RZ ;  /* 0x0000001500007819 */ /* 0x000fe400000006ff */
[----:B------:R-:W-:-:S04]  /*e460*/  LEA R2, R2, 0x37800000, 0x17 ;  /* 0x3780000002027811 */ /* 0x000fc800078eb8ff */
[----:B------:R-:W-:-:S07]  /*e470*/  LOP3.LUT R18, R2, R0, R7, 0xfe, !PT ;  /* 0x0000000002127212 */ /* 0x000fce00078efe07 */
.L_x_38413:
[----:B------:R-:W-:Y:S05]  /*e480*/  BSYNC.RECONVERGENT B0 ;  /* 0x0000000000007941 */ /* 0x000fea0003800200 */
.L_x_38412:
[----:B------:R-:W0:Y:S01]  /*e490*/  F2I.S64.TRUNC R18, R18 ;  /* 0x0000001200127311 */ /* 0x000e22000020d900 */
[----:B------:R-:W-:Y:S05]  /*e4a0*/  BRA `(.L_x_38393) ;  /* 0x00000000009c7947 */ /* 0x000fea0003800000 */
.L_x_38405:
        /* <DEDUP_REMOVED lines=14> */
.L_x_38419:
[----:B------:R-:W-:Y:S05]  /*e590*/  BSYNC.RECONVERGENT B0 ;  /* 0x0000000000007941 */ /* 0x000fea0003800200 */
.L_x_38418:
[----:B------:R-:W0:Y:S01]  /*e5a0*/  F2I.S64.TRUNC R18, R18 ;  /* 0x0000001200127311 */ /* 0x000e22000020d900 */
[----:B------:R-:W-:Y:S05]  /*e5b0*/  BRA `(.L_x_38393) ;  /* 0x0000000000587947 */ /* 0x000fea0003800000 */
.L_x_38392:
        /* <DEDUP_REMOVED lines=16> */
.L_x_38420:
[----:B------:R-:W-:Y:S01]  /*e6c0*/  CS2R R18, SRZ ;  /* 0x0000000000127805 */ /* 0x000fe2000001ff00 */
[----:B------:R-:W-:Y:S06]  /*e6d0*/  BRA `(.L_x_38393) ;  /* 0x0000000000107947 */ /* 0x000fec0003800000 */
.L_x_38417:
[----:B------:R0:W5:Y:S01]  /*e6e0*/  LDG.E.64 R18, desc[UR36][R2.64] ;  /* 0x0000002402127981 */ /* 0x000162000c1e1b00 */
[----:B------:R-:W-:Y:S05]  /*e6f0*/  BRA `(.L_x_38393) ;  /* 0x0000000000087947 */ /* 0x000fea0003800000 */
.L_x_38416:
[----:B------:R0:W5:Y:S01]  /*e700*/  LDG.E R18, desc[UR36][R2.64] ;  /* 0x0000002402127981 */ /* 0x000162000c1e1900 */
[----:B------:R-:W-:-:S07]  /*e710*/  IMAD.MOV.U32 R19, RZ, RZ, RZ ;  /* 0x000000ffff137224 */ /* 0x000fce00078e00ff */
.L_x_38393:
        /* <DEDUP_REMOVED lines=17> */
.L_x_38424:
[----:B0-----:R0:W5:Y:S01]  /*e830*/  LDG.E.U8 R2, desc[UR36][R22.64] ;  /* 0x0000002416027981 */ /* 0x001162000c1e1100 */
[----:B------:R-:W-:Y:S01]  /*e840*/  MOV R3, RZ ;  /* 0x000000ff00037202 */ /* 0x000fe20000000f00 */
[----:B------:R-:W-:Y:S06]  /*e850*/  BRA `(.L_x_38426) ;  /* 0x0000000c00407947 */ /* 0x000fec0003800000 */
.L_x_38423:
        /* <DEDUP_REMOVED lines=8> */
.L_x_38428:
[----:B0-----:R-:W2:Y:S02]  /*e8e0*/  LDG.E R2, desc[UR36][R22.64] ;  /* 0x0000002416027981 */ /* 0x001ea4000c1e1900 */
[----:B--2---:R-:W-:Y:S01]  /*e8f0*/  SHF.R.S32.HI R3, RZ, 0x1f, R2 ;  /* 0x0000001fff037819 */ /* 0x004fe20000011402 */
[----:B------:R-:W-:Y:S06]  /*e900*/  BRA `(.L_x_38426) ;  /* 0x0000000c00147947 */ /* 0x000fec0003800000 */
.L_x_38427:
[----:B0-----:R-:W2:Y:S02]  /*e910*/  LDG.E.S16 R2, desc[UR36][R22.64] ;  /* 0x0000002416027981 */ /* 0x001ea4000c1e1700 */
[----:B--2---:R-:W-:Y:S01]  /*e920*/  SHF.R.S32.HI R3, RZ, 0x1f, R2 ;  /* 0x0000001fff037819 */ /* 0x004fe20000011402 */
[----:B------:R-:W-:Y:S06]  /*e930*/  BRA `(.L_x_38426) ;  /* 0x0000000c00087947 */ /* 0x000fec0003800000 */
.L_x_38422:
        /* <DEDUP_REMOVED lines=9> */
.L_x_38430:
[----:B------:R-:W0:Y:S02]  /*e9d0*/  LDG.E.U16 R22, desc[UR36][R22.64] ;  /* 0x0000002416167981 */ /* 0x000e24000c1e1500 */
[----:B0-----:R-:W-:-:S06]  /*e9e0*/  HADD2.F32 R2, -RZ, R22.H0_H0 ;  /* 0x20000016ff027230 */ /* 0x001fcc0000004100 */
[----:B------:R-:W0:Y:S01]  /*e9f0*/  F2I.S64.TRUNC R2, R2 ;  /* 0x0000000200027311 */ /* 0x000e22000020d900 */
[----:B------:R-:W-:Y:S05]  /*ea00*/  BRA `(.L_x_38426) ;  /* 0x0000000800d47947 */ /* 0x000fea0003800000 */
.L_x_38429:
        /* <DEDUP_REMOVED lines=9> */
.L_x_38432:
[----:B------:R-:W0:Y:S02]  /*eaa0*/  LDG.E.U16 R22, desc[UR36][R22.64] ;  /* 0x0000002416167981 */ /* 0x000e24000c1e1500 */
[----:B0-----:R-:W-:-:S06]  /*eab0*/  HADD2.F32 R2, -RZ, R22.H0_H0 ;  /* 0x20000016ff027230 */ /* 0x001fcc0000004100 */
[----:B------:R-:W0:Y:S01]  /*eac0*/  F2I.S64.TRUNC R2, R2 ;  /* 0x0000000200027311 */ /* 0x000e22000020d900 */
[----:B------:R-:W-:Y:S05]  /*ead0*/  BRA `(.L_x_38426) ;  /* 0x0000000800a07947 */ /* 0x000fea0003800000 */
.L_x_38431:
[----:B0-----:R-:W2:Y:S02]  /*eae0*/  LDG.E.64 R2, desc[UR36][R22.64] ;  /* 0x0000002416027981 */ /* 0x001ea4000c1e1b00 */
[----:B--2---:R-:W0:Y:S01]  /*eaf0*/  F2I.S64.F64.TRUNC R2, R2 ;  /* 0x0000000200027311 */ /* 0x004e22000030d900 */
[----:B------:R-:W-:Y:S05]  /*eb00*/  BRA `(.L_x_38426) ;  /* 0x0000000800947947 */ /* 0x000fea0003800000 */
.L_x_38421:
        /* <DEDUP_REMOVED lines=13> */
.L_x_38435:
[----:B0-----:R-:W2:Y:S02]  /*ebe0*/  LDG.E.64 R2, desc[UR36][R22.64] ;  /* 0x0000002416027981 */ /* 0x001ea4000c1e1b00 */
[----:B--2---:R-:W0:Y:S01]  /*ebf0*/  F2I.S64.F64.TRUNC R2, R2 ;  /* 0x0000000200027311 */ /* 0x004e22000030d900 */
[----:B------:R-:W-:Y:S05]  /*ec00*/  BRA `(.L_x_38426) ;  /* 0x0000000800547947 */ /* 0x000fea0003800000 */
.L_x_38434:
        /* <DEDUP_REMOVED lines=26> */
.L_x_38437:
        /* <DEDUP_REMOVED lines=13> */
.L_x_38436:
[----:B0-----:R-:W2:Y:S02]  /*ee80*/  LDG.E.U16 R2, desc[UR36][R22.64] ;  /* 0x0000002416027981 */ /* 0x001ea4000c1e1500 */
[----:B--2---:R-:W-:-:S06]  /*ee90*/  IMAD.U32 R2, R2, 0x10000, RZ ;  /* 0x0001000002027824 */ /* 0x004fcc00078e00ff */
[----:B------:R-:W0:Y:S01]  /*eea0*/  F2I.S64.TRUNC R2, R2 ;  /* 0x0000000200027311 */ /* 0x000e22000020d900 */
[----:B------:R-:W-:Y:S05]  /*eeb0*/  BRA `(.L_x_38426) ;  /* 0x0000000400a87947 */ /* 0x000fea0003800000 */
.L_x_38433:
        /* <DEDUP_REMOVED lines=11> */
.L_x_38440:
        /* <DEDUP_REMOVED lines=21> */
.L_x_38444:
[----:B------:R-:W-:Y:S05]  /*f0c0*/  BSYNC.RECONVERGENT B1 ;  /* 0x0000000000017941 */ /* 0x000fea0003800200 */
.L_x_38443:
[----:B------:R-:W-:Y:S01]  /*f0d0*/  IMAD.SHL.U32 R0, R0, 0x100000, RZ ;  /* 0x0010000000007824 */ /* 0x000fe200078e00ff */
[----:B------:R-:W-:-:S04]  /*f0e0*/  LEA R2, R2, 0x3b800000, 0x17 ;  /* 0x3b80000002027811 */ /* 0x000fc800078eb8ff */
[----:B------:R-:W-:-:S07]  /*f0f0*/  LOP3.LUT R2, R2, R0, R7, 0xfe, !PT ;  /* 0x0000000002027212 */ /* 0x000fce00078efe07 */
.L_x_38442:
[----:B------:R-:W-:Y:S05]  /*f100*/  BSYNC.RECONVERGENT B0 ;  /* 0x0000000000007941 */ /* 0x000fea0003800200 */
.L_x_38441:
[----:B------:R-:W0:Y:S01]  /*f110*/  F2I.S64.TRUNC R2, R2 ;  /* 0x0000000200027311 */ /* 0x000e22000020d900 */
[----:B------:R-:W-:Y:S05]  /*f120*/  BRA `(.L_x_38426) ;  /* 0x00000004000c7947 */ /* 0x000fea0003800000 */
.L_x_38439:
        /* <DEDUP_REMOVED lines=21> */
.L_x_38448:
[----:B------:R-:W-:Y:S05]  /*f280*/  BSYNC.RECONVERGENT B1 ;  /* 0x0000000000017941 */ /* 0x000fea0003800200 */
.L_x_38447:
[----:B------:R-:W-:Y:S01]  /*f290*/  IMAD.SHL.U32 R0, R0, 0x200000, RZ ;  /* 0x0020000000007824 */ /* 0x000fe200078e00ff */
[----:B------:R-:W-:-:S04]  /*f2a0*/  LEA R2, R2, 0x37800000, 0x17 ;  /* 0x3780000002027811 */ /* 0x000fc800078eb8ff */
[----:B------:R-:W-:-:S07]  /*f2b0*/  LOP3.LUT R2, R2, R0, R7, 0xfe, !PT ;  /* 0x0000000002027212 */ /* 0x000fce00078efe07 */
.L_x_38446:
[----:B------:R-:W-:Y:S05]  /*f2c0*/  BSYNC.RECONVERGENT B0 ;  /* 0x0000000000007941 */ /* 0x000fea0003800200 */
.L_x_38445:
[----:B------:R-:W0:Y:S01]  /*f2d0*/  F2I.S64.TRUNC R2, R2 ;  /* 0x0000000200027311 */ /* 0x000e22000020d900 */
[----:B------:R-:W-:Y:S05]  /*f2e0*/  BRA `(.L_x_38426) ;  /* 0x00000000009c7947 */ /* 0x000fea0003800000 */
.L_x_38438:
        /* <DEDUP_REMOVED lines=14> */
.L_x_38452:
[----:B------:R-:W-:Y:S05]  /*f3d0*/  BSYNC.RECONVERGENT B0 ;  /* 0x0000000000007941 */ /* 0x000fea0003800200 */
.L_x_38451:
[----:B------:R-:W0:Y:S01]  /*f3e0*/  F2I.S64.TRUNC R2, R2 ;  /* 0x0000000200027311 */ /* 0x000e22000020d900 */
[----:B------:R-:W-:Y:S05]  /*f3f0*/  BRA `(.L_x_38426) ;  /* 0x0000000000587947 */ /* 0x000fea0003800000 */
.L_x_38425:
        /* <DEDUP_REMOVED lines=16> */
.L_x_38453:
[----:B------:R-:W-:Y:S01]  /*f500*/  CS2R R2, SRZ ;  /* 0x0000000000027805 */ /* 0x000fe2000001ff00 */
[----:B------:R-:W-:Y:S06]  /*f510*/  BRA `(.L_x_38426) ;  /* 0x0000000000107947 */ /* 0x000fec0003800000 */
.L_x_38450:
[----:B0-----:R0:W5:Y:S01]  /*f520*/  LDG.E.64 R2, desc[UR36][R22.64] ;  /* 0x0000002416027981 */ /* 0x001162000c1e1b00 */
[----:B------:R-:W-:Y:S05]  /*f530*/  BRA `(.L_x_38426) ;  /* 0x0000000000087947 */ /* 0x000fea0003800000 */
.L_x_38449:
[----:B0-----:R0:W5:Y:S01]  /*f540*/  LDG.E R2, desc[UR36][R22.64] ;  /* 0x0000002416027981 */ /* 0x001162000c1e1900 */
[----:B------:R-:W-:-:S07]  /*f550*/  IMAD.MOV.U32 R3, RZ, RZ, RZ ;  /* 0x000000ffff037224 */ /* 0x000fce00078e00ff */
.L_x_38426:
[----:B------:R-:W-:Y:S01]  /*f560*/  UPRMT UR4, UR43, 0x9910, URZ ;  /* 0x000099102b047896 */ /* 0x000fe200080000ff */
[----:B0----5:R-:W-:Y:S02]  /*f570*/  ISETP.NE.U32.AND P0, PT, R2, RZ, PT ;  /* 0x000000ff0200720c */ /* 0x021fe40003f05070 */
[----:B-1-34-:R-:W-:Y:S01]  /*f580*/  ISETP.NE.U32.AND P1, PT, R18, RZ, PT ;  /* 0x000000ff1200720c */ /* 0x01afe20003f25070 */
[----:B------:R-:W-:Y:S01]  /*f590*/  UISETP.GT.AND UP0, UPT, UR4, 0x9, UPT ;  /* 0x000000090400788c */ /* 0x000fe2000bf04270 */
[----:B------:R-:W-:-:S04]  /*f5a0*/  ISETP.NE.AND.EX P0, PT, R3, RZ, PT, P0 ;  /* 0x000000ff0300720c */ /* 0x000fc80003f05300 */
[----:B------:R-:W-:-:S04]  /*f5b0*/  ISETP.NE.AND.EX P0, PT, R19, RZ, P0, P1 ;  /* 0x000000ff1300720c */ /* 0x000fc80000705310 */
        /* <DEDUP_REMOVED lines=12> */
.L_x_38457:
[----:B------:R-:W-:Y:S01]  /*f680*/  STG.E.U8 desc[UR36][R16.64], R2 ;  /* 0x0000000210007986 */ /* 0x000fe2000c101124 */
[----:B------:R-:W-:Y:S05]  /*f690*/  EXIT ;  /* 0x000000000000794d */ /* 0x000fea0003800000 */
.L_x_38456:
        /* <DEDUP_REMOVED lines=9> */
.L_x_38460:
[----:B------:R-:W-:Y:S01]  /*f730*/  STG.E desc[UR36][R16.64], R2 ;  /* 0x0000000210007986 */ /* 0x000fe2000c101924 */
[----:B------:R-:W-:Y:S05]  /*f740*/  EXIT ;  /* 0x000000000000794d */ /* 0x000fea0003800000 */
.L_x_38459:
[----:B------:R-:W-:Y:S01]  /*f750*/  STG.E.U16 desc[UR36][R16.64], R2 ;  /* 0x0000000210007986 */ /* 0x000fe2000c101524 */
[----:B------:R-:W-:Y:S05]  /*f760*/  EXIT ;  /* 0x000000000000794d */ /* 0x000fea0003800000 */
.L_x_38455:
        /* <DEDUP_REMOVED lines=9> */
.L_x_38462:
[----:B------:R-:W-:-:S04]  /*f800*/  I2FP.F32.U32 R0, R2 ;  /* 0x0000000200007245 */ /* 0x000fc80000201000 */
[----:B------:R-:W-:-:S05]  /*f810*/  F2FP.F16.F32.PACK_AB R0, RZ, R0 ;  /* 0x00000000ff00723e */ /* 0x000fca00000000ff */
[----:B------:R-:W-:Y:S01]  /*f820*/  STG.E.U16 desc[UR36][R16.64], R0 ;  /* 0x0000000010007986 */ /* 0x000fe2000c101524 */
[----:B------:R-:W-:Y:S05]  /*f830*/  EXIT ;  /* 0x000000000000794d */ /* 0x000fea0003800000 */
.L_x_38461:
        /* <DEDUP_REMOVED lines=10> */
.L_x_38464:
[----:B------:R-:W-:-:S04]  /*f8e0*/  I2FP.F32.U32 R2, R2 ;  /* 0x0000000200027245 */ /* 0x000fc80000201000 */
[----:B------:R-:W-:-:S04]  /*f8f0*/  F2FP.F16.F32.PACK_AB R3, RZ, R2 ;  /* 0x00000002ff03723e */ /* 0x000fc800000000ff */
[----:B------:R-:W-:-:S05]  /*f900*/  PRMT R3, R3, 0x5410, RZ ;  /* 0x0000541003037816 */ /* 0x000fca00000000ff */
[----:B------:R-:W-:Y:S01]  /*f910*/  STG.E desc[UR36][R16.64], R3 ;  /* 0x0000000310007986 */ /* 0x000fe2000c101924 */
[----:B------:R-:W-:Y:S05]  /*f920*/  EXIT ;  /* 0x000000000000794d */ /* 0x000fea0003800000 */
.L_x_38463:
[----:B------:R-:W0:Y:S02]  /*f930*/  I2F.F64.U32 R2, R2 ;  /* 0x0000000200027312 */ /* 0x000e240000201800 */
[----:B0-----:R-:W-:Y:S01]  /*f940*/  STG.E.64 desc[UR36][R16.64], R2 ;  /* 0x0000000210007986 */ /* 0x001fe2000c101b24 */
[----:B------:R-:W-:Y:S05]  /*f950*/  EXIT ;  /* 0x000000000000794d */ /* 0x000fea0003800000 */
.L_x_38454:
        /* <DEDUP_REMOVED lines=12> */
.L_x_38468:
        /* <DEDUP_REMOVED lines=16> */
.L_x_38471:
[----:B------:R-:W-:-:S07]  /*fb20*/  PRMT R8, R0, 0x7610, R8 ;  /* 0x0000761000087816 */ /* 0x000fce0000000008 */
.L_x_38470:
[----:B------:R-:W-:Y:S05]  /*fb30*/  BSYNC.RECONVERGENT B0 ;  /* 0x0000000000007941 */ /* 0x000fea0003800200 */
.L_x_38469:
[----:B------:R-:W-:Y:S01]  /*fb40*/  STG.E.U8 desc[UR36][R16.64], R8 ;  /* 0x0000000810007986 */ /* 0x000fe2000c101124 */
[----:B------:R-:W-:Y:S05]  /*fb50*/  EXIT ;  /* 0x000000000000794d */ /* 0x000fea0003800000 */
.L_x_38467:
        /* <DEDUP_REMOVED lines=16> */
.L_x_38474:
[----:B------:R-:W-:-:S07]  /*fc60*/  PRMT R8, R0, 0x7610, R8 ;  /* 0x0000761000087816 */ /* 0x000fce0000000008 */
.L_x_38473:
[----:B------:R-:W-:Y:S05]  /*fc70*/  BSYNC.RECONVERGENT B0 ;  /* 0x0000000000007941 */ /* 0x000fea0003800200 */
.L_x_38472:
[----:B------:R-:W-:Y:S01]  /*fc80*/  STG.E.U8 desc[UR36][R16.64], R8 ;  /* 0x0000000810007986 */ /* 0x000fe2000c101124 */
[----:B------:R-:W-:Y:S05]  /*fc90*/  EXIT ;  /* 0x000000000000794d */ /* 0x000fea0003800000 */
.L_x_38466:
        /* <DEDUP_REMOVED lines=21> */
.L_x_38476:
[----:B------:R-:W-:-:S05]  /*fdf0*/  IMAD.MOV.U32 R3, RZ, RZ, RZ ;  /* 0x000000ffff037224 */ /* 0x000fca00078e00ff */
[----:B------:R-:W-:Y:S01]  /*fe00*/  STG.E.64 desc[UR36][R16.64], R2 ;  /* 0x0000000210007986 */ /* 0x000fe2000c101b24 */
[----:B------:R-:W-:Y:S05]  /*fe10*/  EXIT ;  /* 0x000000000000794d */ /* 0x000fea0003800000 */
.L_x_38475:
[----:B------:R-:W-:Y:S01]  /*fe20*/  STG.E desc[UR36][R16.64], R2 ;  /* 0x0000000210007986 */ /* 0x000fe2000c101924 */
[----:B------:R-:W-:Y:S05]  /*fe30*/  EXIT ;  /* 0x000000000000794d */ /* 0x000fea0003800000 */
.L_x_38465:
        /* <DEDUP_REMOVED lines=8> */
.L_x_38478:
[----:B------:R-:W0:Y:S01]  /*fec0*/  I2F.F64.U32 R4, R2 ;  /* 0x0000000200047312 */ /* 0x000e220000201800 */
[----:B------:R-:W-:-:S05]  /*fed0*/  CS2R R6, SRZ ;  /* 0x0000000000067805 */ /* 0x000fca000001ff00 */
[----:B0-----:R-:W-:Y:S01]  /*fee0*/  STG.E.128 desc[UR36][R16.64], R4 ;  /* 0x0000000410007986 */ /* 0x001fe2000c101d24 */
[----:B------:R-:W-:Y:S05]  /*fef0*/  EXIT ;  /* 0x000000000000794d */ /* 0x000fea0003800000 */
.L_x_38477:
[----:B------:R-:W-:-:S09]  /*ff00*/  UISETP.NE.AND UP0, UPT, UR4, 0xf, UPT ;  /* 0x0000000f0400788c */ /* 0x000fd2000bf05270 */
[----:B------:R-:W-:Y:S05]  /*ff10*/  BRA.U !UP0, `(.L_x_38479) ;  /* 0x0000000108d47547 */ /* 0x000fea000b800000 */
[----:B------:R-:W-:-:S09]  /*ff20*/  UISETP.NE.AND UP0, UPT, UR4, 0x17, UPT ;  /* 0x000000170400788c */ /* 0x000fd2000bf05270 */
[----:B------:R-:W-:Y:S05]  /*ff30*/  BRA.U !UP0, `(.L_x_38480) ;  /* 0x0000000108847547 */ /* 0x000fea000b800000 */
[----:B------:R-:W-:-:S09]  /*ff40*/  UISETP.NE.AND UP0, UPT, UR4, 0x18, UPT ;  /* 0x000000180400788c */ /* 0x000fd2000bf05270 */
[----:B------:R-:W-:Y:S05]  /*ff50*/  BRA.U !UP0, `(.L_x_38481) ;  /* 0x0000000108447547 */ /* 0x000fea000b800000 */
.L_x_38458:
        /* <DEDUP_REMOVED lines=16> */
.L_x_38482:
[----:B------:R-:W-:Y:S05]  /*10060*/  EXIT ;  /* 0x000000000000794d */ /* 0x000fea0003800000 */
.L_x_38481:
        /* <DEDUP_REMOVED lines=11> */
.L_x_38484:
[----:B------:R-:W-:Y:S05]  /*10120*/  BSYNC.RECONVERGENT B0 ;  /* 0x0000000000007941 */ /* 0x000fea0003800200 */
.L_x_38483:
[----:B------:R-:W-:Y:S01]  /*10130*/  STG.E.U8 desc[UR36][R16.64], R3 ;  /* 0x0000000310007986 */ /* 0x000fe2000c101124 */
[----:B------:R-:W-:Y:S05]  /*10140*/  EXIT ;  /* 0x000000000000794d */ /* 0x000fea0003800000 */
.L_x_38480:
        /* <DEDUP_REMOVED lines=13> */
.L_x_38485:
[----:B------:R-:W-:Y:S01]  /*10220*/  IMAD.MOV.U32 R3, RZ, RZ, 0x7f ;  /* 0x0000007fff037424 */ /* 0x000fe200078e00ff */
[----:B------:R-:W-:-:S04]  /*10230*/  ISETP.GT.U32.AND P0, PT, R5, 0x7f800000, PT ;  /* 0x7f8000000500780c */ /* 0x000fc80003f04070 */
[----:B------:R-:W-:-:S05]  /*10240*/  SEL R3, R3, 0x7c, P0 ;  /* 0x0000007c03037807 */ /* 0x000fca0000000000 */
[----:B------:R-:W-:Y:S01]  /*10250*/  STG.E.U8 desc[UR36][R16.64], R3 ;  /* 0x0000000310007986 */ /* 0x000fe2000c101124 */
[----:B------:R-:W-:Y:S05]  /*10260*/  EXIT ;  /* 0x000000000000794d */ /* 0x000fea0003800000 */
.L_x_38479:
[----:B------:R-:W-:-:S04]  /*10270*/  I2FP.F32.U32 R0, R2 ;  /* 0x0000000200007245 */ /* 0x000fc80000201000 */
[----:B------:R-:W-:-:S05]  /*10280*/  F2FP.BF16.F32.PACK_AB R0, RZ, R0 ;  /* 0x00000000ff00723e */ /* 0x000fca00000010ff */
[----:B------:R-:W-:Y:S01]  /*10290*/  STG.E.U16 desc[UR36][R16.64], R0 ;  /* 0x0000000010007986 */ /* 0x000fe2000c101524 */
[----:B------:R-:W-:Y:S05]  /*102a0*/  EXIT ;  /* 0x000000000000794d */ /* 0x000fea0003800000 */
.L_x_38486:
        /* <DEDUP_REMOVED lines=13> */
.L_x_43735:


//--------------------- .text._ZN2at6native27unrolled_elementwise_kernelINS0_13BinaryFunctorIllbZZZNS0_23logical_and_kernel_cudaERNS_14TensorIteratorEENKUlvE0_clEvENKUlvE2_clEvEUlllE_EESt5arrayIPcLm3EELi4E23TrivialOffsetCalculatorILi2EjESC_ILi1EjENS0_6memory12LoadWithCastILi2EEENSF_13StoreWithCastILi1EEEEEviT_T0_T2_T3_T4_T5_ --------------------------
	.section	.text._ZN2at6native27unrolled_elementwise_kernelINS0_13BinaryFunctorIllbZZZNS0_23logical_and_kernel_cudaERNS_14TensorIteratorEENKUlvE0_clEvENKUlvE2_clEvEUlllE_EESt5arrayIPcLm3EELi4E23TrivialOffsetCalculatorILi2EjESC_ILi1EjENS0_6memory12LoadWithCastILi2EEENSF_13StoreWithCastILi1EEEEEviT_T0_T2_T3_T4_T5_,"ax",@progbits
	.align	128
        .global         _ZN2at6native27unrolled_elementwise_kernelINS0_13BinaryFunctorIllbZZZNS0_23logical_and_kernel_cudaERNS_14TensorIteratorEENKUlvE0_clEvENKUlvE2_clEvEUlllE_EESt5arrayIPcLm3EELi4E23TrivialOffsetCalculatorILi2EjESC_ILi1EjENS0_6memory12LoadWithCastILi2EEENSF_13StoreWithCastILi1EEEEEviT_T0_T2_T3_T4_T5_
        .type           _ZN2at6native27unrolled_elementwise_kernelINS0_13BinaryFunctorIllbZZZNS0_23logical_and_kernel_cudaERNS_14TensorIteratorEENKUlvE0_clEvENKUlvE2_clEvEUlllE_EESt5arrayIPcLm3EELi4E23TrivialOffsetCalculatorILi2EjESC_ILi1EjENS0_6memory12LoadWithCastILi2EEENSF_13StoreWithCastILi1EEEEEviT_T0_T2_T3_T4_T5_,@function
        .size           _ZN2at6native27unrolled_elementwise_kernelINS0_13BinaryFunctorIllbZZZNS0_23logical_and_kernel_cudaERNS_14TensorIteratorEENKUlvE0_clEvENKUlvE2_clEvEUlllE_EESt5arrayIPcLm3EELi4E23TrivialOffsetCalculatorILi2EjESC_ILi1EjENS0_6memory12LoadWithCastILi2EEENSF_13StoreWithCastILi1EEEEEviT_T0_T2_T3_T4_T5_,(.L_x_43736 - _ZN2at6native27unrolled_elementwise_kernelINS0_13BinaryFunctorIllbZZZNS0_23logical_and_kernel_cudaERNS_14TensorIteratorEENKUlvE0_clEvENKUlvE2_clEvEUlllE_EESt5arrayIPcLm3EELi4E23TrivialOffsetCalculatorILi2EjESC_ILi1EjENS0_6memory12LoadWithCastILi2EEENSF_13StoreWithCastILi1EEEEEviT_T0_T2_T3_T4_T5_)
        .other          _ZN2at6native27unrolled_elementwise_kernelINS0_13BinaryFunctorIllbZZZNS0_23logical_and_kernel_cudaERNS_14TensorIteratorEENKUlvE0_clEvENKUlvE2_clEvEUlllE_EESt5arrayIPcLm3EELi4E23TrivialOffsetCalculatorILi2EjESC_ILi1EjENS0_6memory12LoadWithCastILi2EEENSF_13StoreWithCastILi1EEEEEviT_T0_T2_T3_T4_T5_,@"STO_CUDA_ENTRY STV_DEFAULT"
_ZN2at6native27unrolled_elementwise_kernelINS0_13BinaryFunctorIllbZZZNS0_23logical_and_kernel_cudaERNS_14TensorIteratorEENKUlvE0_clEvENKUlvE2_clEvEUlllE_EESt5arrayIPcLm3EELi4E23TrivialOffsetCalculatorILi2EjESC_ILi1EjENS0_6memory12LoadWithCastILi2EEENSF_13StoreWithCastILi1EEEEEviT_T0_T2_T3_T4_T5_:
.text._ZN2at6native27unrolled_elementwise_kernelINS0_13BinaryFunctorIllbZZZNS0_23logical_and_kernel_cudaERNS_14TensorIteratorEENKUlvE0_clEvENKUlvE2_clEvEUlllE_EESt5arrayIPcLm3EELi4E23TrivialOffsetCalculatorILi2EjESC_ILi1EjENS0_6memory12LoadWithCastILi2EEENSF_13StoreWithCastILi1EEEEEviT_T0_T2_T3_T4_T5_:
        /* <DEDUP_REMOVED lines=34> */
.L_x_38492:
[----:B------:R1:W5:Y:S01]  /*0220*/  LDG.E.U8 R16, desc[UR36][R4.64] ;  /* 0x0000002404107981 */ /* 0x000362000c1e1100 */
[----:B------:R-:W-:Y:S01]  /*0230*/  IMAD.MOV.U32 R17, RZ, RZ, RZ ;  /* 0x000000ffff117224 */ /* 0x000fe200078e00ff */
[----:B------:R-:W-:Y:S06]  /*0240*/  BRA `(.L_x_38494) ;  /* 0x0000000c00447947 */ /* 0x000fec0003800000 */
.L_x_38491:
        /* <DEDUP_REMOVED lines=8> */
.L_x_38496:
[----:B------:R-:W2:Y:S02]  /*02d0*/  LDG.E R16, desc[UR36][R4.64] ;  /* 0x0000002404107981 */ /* 0x000ea4000c1e1900 */
[----:B--2---:R-:W-:Y:S01]  /*02e0*/  SHF.R.S32.HI R17, RZ, 0x1f, R16 ;  /* 0x0000001fff117819 */ /* 0x004fe20000011410 */
[----:B------:R-:W-:Y:S06]  /*02f0*/  BRA `(.L_x_38494) ;  /* 0x0000000c00187947 */ /* 0x000fec0003800000 */
.L_x_38495:
[----:B------:R-:W2:Y:S02]  /*0300*/  LDG.E.S16 R16, desc[UR36][R4.64] ;  /* 0x0000002404107981 */ /* 0x000ea4000c1e1700 */
[----:B--2---:R-:W-:Y:S01]  /*0310*/  SHF.R.S32.HI R17, RZ, 0x1f, R16 ;  /* 0x0000001fff117819 */ /* 0x004fe20000011410 */
[----:B------:R-:W-:Y:S06]  /*0320*/  BRA `(.L_x_38494) ;  /* 0x0000000c000c7947 */ /* 0x000fec0003800000 */
.L_x_38490:
        /* <DEDUP_REMOVED lines=9> */
.L_x_38498:
[----:B------:R-:W2:Y:S02]  /*03c0*/  LDG.E.U16 R4, desc[UR36][R4.64] ;  /* 0x0000002404047981 */ /* 0x000ea4000c1e1500 */
[----:B--2---:R-:W-:-:S06]  /*03d0*/  HADD2.F32 R16, -RZ, R4.H0_H0 ;  /* 0x20000004ff107230 */ /* 0x004fcc0000004100 */
[----:B------:R-:W0:Y:S01]  /*03e0*/  F2I.S64.TRUNC R16, R16 ;  /* 0x0000001000107311 */ /* 0x000e22000020d900 */
[----:B------:R-:W-:Y:S05]  /*03f0*/  BRA `(.L_x_38494) ;  /* 0x0000000800d87947 */ /* 0x000fea0003800000 */
.L_x_38497:
        /* <DEDUP_REMOVED lines=9> */
.L_x_38500:
[----:B------:R-:W2:Y:S02]  /*0490*/  LDG.E.U16 R4, desc[UR36][R4.64] ;  /* 0x0000002404047981 */ /* 0x000ea4000c1e1500 */
[----:B--2---:R-:W-:-:S06]  /*04a0*/  HADD2.F32 R16, -RZ, R4.H0_H0 ;  /* 0x20000004ff107230 */ /* 0x004fcc0000004100 */
[----:B------:R-:W4:Y:S01]  /*04b0*/  F2I.S64.TRUNC R16, R16 ;  /* 0x0000001000107311 */ /* 0x000f22000020d900 */
[----:B------:R-:W-:Y:S05]  /*04c0*/  BRA `(.L_x_38494) ;  /* 0x0000000800a47947 */ /* 0x000fea0003800000 */
.L_x_38499:
[----:B------:R-:W2:Y:S02]  /*04d0*/  LDG.E.64 R4, desc[UR36][R4.64] ;  /* 0x0000002404047981 */ /* 0x000ea4000c1e1b00 */
[----:B--2---:R2:W3:Y:S01]  /*04e0*/  F2I.S64.F64.TRUNC R16, R4 ;  /* 0x0000000400107311 */ /* 0x0044e2000030d900 */
[----:B------:R-:W-:Y:S05]  /*04f0*/  BRA `(.L_x_38494) ;  /* 0x0000000800987947 */ /* 0x000fea0003800000 */
.L_x_38489:
        /* <DEDUP_REMOVED lines=13> */
.L_x_38503:
[----:B------:R-:W2:Y:S02]  /*05d0*/  LDG.E.64 R4, desc[UR36][R4.64] ;  /* 0x0000002404047981 */ /* 0x000ea4000c1e1b00 */
[----:B--2---:R0:W1:Y:S01]  /*05e0*/  F2I.S64.F64.TRUNC R16, R4 ;  /* 0x0000000400107311 */ /* 0x004062000030d900 */
[----:B------:R-:W-:Y:S05]  /*05f0*/  BRA `(.L_x_38494) ;  /* 0x0000000800587947 */ /* 0x000fea0003800000 */
.L_x_38502:
        /* <DEDUP_REMOVED lines=26> */
.L_x_38505:
        /* <DEDUP_REMOVED lines=14> */
.L_x_38504:
[----:B------:R-:W2:Y:S02]  /*0880*/  LDG.E.U16 R16, desc[UR36][R4.64] ;  /* 0x0000002404107981 */ /* 0x000ea4000c1e1500 */
[----:B--2---:R-:W-:-:S06]  /*0890*/  IMAD.U32 R16, R16, 0x10000, RZ ;  /* 0x0001000010107824 */ /* 0x004fcc00078e00ff */
[----:B------:R-:W0:Y:S01]  /*08a0*/  F2I.S64.TRUNC R16, R16 ;  /* 0x0000001000107311 */ /* 0x000e22000020d900 */
[----:B------:R-:W-:Y:S05]  /*08b0*/  BRA `(.L_x_38494) ;  /* 0x0000000400a87947 */ /* 0x000fea0003800000 */
.L_x_38501:
        /* <DEDUP_REMOVED lines=11> */
.L_x_38508:
        /* <DEDUP_REMOVED lines=21> */
.L_x_38512:
[----:B------:R-:W-:Y:S05]  /*0ac0*/  BSYNC.RECONVERGENT B1 ;  /* 0x0000000000017941 */ /* 0x000fea0003800200 */
.L_x_38511:
[----:B------:R-:W-:Y:S01]  /*0ad0*/  IMAD.SHL.U32 R0, R0, 0x100000, RZ ;  /* 0x0010000000007824 */ /* 0x000fe200078e00ff */
[----:B------:R-:W-:-:S04]  /*0ae0*/  LEA R3, R3, 0x3b800000, 0x17 ;  /* 0x3b80000003037811 */ /* 0x000fc800078eb8ff */
[----:B------:R-:W-:-:S07]  /*0af0*/  LOP3.LUT R16, R3, R0, R7, 0xfe, !PT ;  /* 0x0000000003107212 */ /* 0x000fce00078efe07 */
.L_x_38510:
[----:B------:R-:W-:Y:S05]  /*0b00*/  BSYNC.RECONVERGENT B0 ;  /* 0x0000000000007941 */ /* 0x000fea0003800200 */
.L_x_38509:
[----:B------:R-:W0:Y:S01]  /*0b10*/  F2I.S64.TRUNC R16, R16 ;  /* 0x0000001000107311 */ /* 0x000e22000020d900 */
[----:B------:R-:W-:Y:S05]  /*0b20*/  BRA `(.L_x_38494) ;  /* 0x00000004000c7947 */ /* 0x000fea0003800000 */
.L_x_38507:
        /* <DEDUP_REMOVED lines=21> */
.L_x_38516:
[----:B------:R-:W-:Y:S05]  /*0c80*/  BSYNC.RECONVERGENT B1 ;  /* 0x0000000000017941 */ /* 0x000fea0003800200 */
.L_x_38515:
[----:B------:R-:W-:Y:S01]  /*0c90*/  IMAD.SHL.U32 R0, R0, 0x200000, RZ ;  /* 0x0020000000007824 */ /* 0x000fe200078e00ff */
[----:B------:R-:W-:-:S04]  /*0ca0*/  LEA R3, R3, 0x37800000, 0x17 ;  /* 0x3780000003037811 */ /* 0x000fc800078eb8ff */
[----:B------:R-:W-:-:S07]  /*0cb0*/  LOP3.LUT R16, R3, R0, R7, 0xfe, !PT ;  /* 0x0000000003107212 */ /* 0x000fce00078efe07 */
.L_x_38514:
[----:B------:R-:W-:Y:S05]  /*0cc0*/  BSYNC.RECONVERGENT B0 ;  /* 0x0000000000007941 */ /* 0x000fea0003800200 */
.L_x_38513:
[----:B------:R-:W0:Y:S01]  /*0cd0*/  F2I.S64.TRUNC R16, R16 ;  /* 0x0000001000107311 */ /* 0x000e22000020d900 */
[----:B------:R-:W-:Y:S05]  /*0ce0*/  BRA `(.L_x_38494) ;  /* 0x00000000009c7947 */ /* 0x000fea0003800000 */
.L_x_38506:
[----:B------:R-:W-:-:S09]  /*0cf0*/  UISETP.NE.AND UP0, UPT, UR4, 0x1c, UPT ;  /* 0x0000001c0400788c */ /* 0x000fd2000bf05270 */
[----:B------:R-:W-:Y:S05]  /*0d00*/  BRA.U !UP0, `(.L_x_38517) ;  /* 0x00000001088c7547 */ /* 0x000fea000b800000 */
[----:B------:R-:W-:-:S09]  /*0d10*/  UISETP.NE.AND UP0, UPT, UR4, 0x1d, UPT ;  /* 0x0000001d0400788c */ /* 0x000fd2000bf05270 */
[----:B------:R-:W-:Y:S05]  /*0d20*/  BRA.U !UP0, `(.L_x_38518) ;  /* 0x00000001087c7547 */ /* 0x000fea000b800000 */
[----:B------:R-:W-:-:S09]  /*0d30*/  UISETP.NE.AND UP0, UPT, UR4, 0x2c, UPT ;  /* 0x0000002c0400788c */ /* 0x000fd2000bf05270 */
[----:B------:R-:W-:Y:S05]  /*0d40*/  BRA.U !UP0, `(.L_x_38519) ;  /* 0x0000000108487547 */ /* 0x000fea000b800000 */
.L_x_38493:
        /* <DEDUP_REMOVED lines=16> */
.L_x_38520:
[----:B------:R-:W-:Y:S01]  /*0e50*/  CS2R R16, SRZ ;  /* 0x0000000000107805 */ /* 0x000fe2000001ff00 */
[----:B------:R-:W-:Y:S06]  /*0e60*/  BRA `(.L_x_38494) ;  /* 0x00000000003c7947 */ /* 0x000fec0003800000 */
.L_x_38519:
        /* <DEDUP_REMOVED lines=8> */
.L_x_38522:
[----:B------:R-:W-:Y:S05]  /*0ef0*/  BSYNC.RECONVERGENT B0 ;  /* 0x0000000000007941 */ /* 0x000fea0003800200 */
.L_x_38521:
[----:B------:R-:W0:Y:S01]  /*0f00*/  F2I.S64.TRUNC R16, R16 ;  /* 0x0000001000107311 */ /* 0x000e22000020d900 */
[----:B------:R-:W-:Y:S05]  /*0f10*/  BRA `(.L_x_38494) ;  /* 0x0000000000107947 */ /* 0x000fea0003800000 */
.L_x_38518:
[----:B------:R0:W5:Y:S01]  /*0f20*/  LDG.E.64 R16, desc[UR36][R4.64] ;  /* 0x0000002404107981 */ /* 0x000162000c1e1b00 */
[----:B------:R-:W-:Y:S05]  /*0f30*/  BRA `(.L_x_38494) ;  /* 0x0000000000087947 */ /* 0x000fea0003800000 */
.L_x_38517:
[----:B------:R0:W5:Y:S01]  /*0f40*/  LDG.E R16, desc[UR36][R4.64] ;  /* 0x0000002404107981 */ /* 0x000162000c1e1900 */
[----:B------:R-:W-:-:S07]  /*0f50*/  IMAD.MOV.U32 R17, RZ, RZ, RZ ;  /* 0x000000ffff117224 */ /* 0x000fce00078e00ff */
.L_x_38494:
        /* <DEDUP_REMOVED lines=19> */
.L_x_38526:
[----:B-1----:R0:W5:Y:S01]  /*1090*/  LDG.E.U8 R4, desc[UR36][R6.64] ;  /* 0x0000002406047981 */ /* 0x002162000c1e1100 */
[----:B------:R-:W-:Y:S01]  /*10a0*/  IMAD.MOV.U32 R5, RZ, RZ, RZ ;  /* 0x000000ffff057224 */ /* 0x000fe200078e00ff */
[----:B------:R-:W-:Y:S06]  /*10b0*/  BRA `(.L_x_38528) ;  /* 0x0000000c00447947 */ /* 0x000fec0003800000 */
.L_x_38525:
        /* <DEDUP_REMOVED lines=8> */
.L_x_38530:
[----:B-1----:R-:W2:Y:S02]  /*1140*/  LDG.E R4, desc[UR36][R6.64] ;  /* 0x0000002406047981 */ /* 0x002ea4000c1e1900 */
[----:B--2---:R-:W-:Y:S01]  /*1150*/  SHF.R.S32.HI R5, RZ, 0x1f, R4 ;  /* 0x0000001fff057819 */ /* 0x004fe20000011404 */
[----:B------:R-:W-:Y:S06]  /*1160*/  BRA `(.L_x_38528) ;  /* 0x0000000c00187947 */ /* 0x000fec0003800000 */
.L_x_38529:
[----:B-1----:R-:W2:Y:S02]  /*1170*/  LDG.E.S16 R4, desc[UR36][R6.64] ;  /* 0x0000002406047981 */ /* 0x002ea4000c1e1700 */
[----:B--2---:R-:W-:Y:S01]  /*1180*/  SHF.R.S32.HI R5, RZ, 0x1f, R4 ;  /* 0x0000001fff057819 */ /* 0x004fe20000011404 */
[----:B------:R-:W-:Y:S06]  /*1190*/  BRA `(.L_x_38528) ;  /* 0x0000000c000c7947 */ /* 0x000fec0003800000 */
.L_x_38524:
        /* <DEDUP_REMOVED lines=9> */
.L_x_38532:
[----:B------:R-:W1:Y:S02]  /*1230*/  LDG.E.U16 R6, desc[UR36][R6.64] ;  /* 0x0000002406067981 */ /* 0x000e64000c1e1500 */
[----:B-1----:R-:W-:-:S06]  /*1240*/  HADD2.F32 R4, -RZ, R6.H0_H0 ;  /* 0x20000006ff047230 */ /* 0x002fcc0000004100 */
[----:B------:R-:W0:Y:S01]  /*1250*/  F2I.S64.TRUNC R4, R4 ;  /* 0x0000000400047311 */ /* 0x000e22000020d900 */
[----:B------:R-:W-:Y:S05]  /*1260*/  BRA `(.L_x_38528) ;  /* 0x0000000800d87947 */ /* 0x000fea0003800000 */
.L_x_38531:
        /* <DEDUP_REMOVED lines=9> */
.L_x_38534:
[----:B------:R-:W1:Y:S02]  /*1300*/  LDG.E.U16 R6, desc[UR36][R6.64] ;  /* 0x0000002406067981 */ /* 0x000e64000c1e1500 */
[----:B-1----:R-:W-:-:S06]  /*1310*/  HADD2.F32 R4, -RZ, R6.H0_H0 ;  /* 0x20000006ff047230 */ /* 0x002fcc0000004100 */
[----:B------:R-:W0:Y:S01]  /*1320*/  F2I.S64.TRUNC R4, R4 ;  /* 0x0000000400047311 */ /* 0x000e22000020d900 */
[----:B------:R-:W-:Y:S05]  /*1330*/  BRA `(.L_x_38528) ;  /* 0x0000000800a47947 */ /* 0x000fea0003800000 */
.L_x_38533:
[----:B-1----:R-:W2:Y:S02]  /*1340*/  LDG.E.64 R4, desc[UR36][R6.64] ;  /* 0x0000002406047981 */ /* 0x002ea4000c1e1b00 */
[----:B--2---:R-:W0:Y:S01]  /*1350*/  F2I.S64.F64.TRUNC R4, R4 ;  /* 0x0000000400047311 */ /* 0x004e22000030d900 */
[----:B------:R-:W-:Y:S05]  /*1360*/  BRA `(.L_x_38528) ;  /* 0x0000000800987947 */ /* 0x000fea0003800000 */
.L_x_38523:
        /* <DEDUP_REMOVED lines=13> */
.L_x_38537:
[----:B-1----:R-:W2:Y:S02]  /*1440*/  LDG.E.64 R4, desc[UR36][R6.64] ;  /* 0x0000002406047981 */ /* 0x002ea4000c1e1b00 */
[----:B--2---:R-:W0:Y:S01]  /*1450*/  F2I.S64.F64.TRUNC R4, R4 ;  /* 0x0000000400047311 */ /* 0x004e22000030d900 */
[----:B------:R-:W-:Y:S05]  /*1460*/  BRA `(.L_x_38528) ;  /* 0x0000000800587947 */ /* 0x000fea0003800000 */
.L_x_38536:
        /* <DEDUP_REMOVED lines=26> */
.L_x_38539:
        /* <DEDUP_REMOVED lines=14> */
.L_x_38538:
[----:B-1----:R-:W2:Y:S02]  /*16f0*/  LDG.E.U16 R4, desc[UR36][R6.64] ;  /* 0x0000002406047981 */ /* 0x002ea4000c1e1500 */
[----:B--2---:R-:W-:-:S06]  /*1700*/  IMAD.U32 R4, R4, 0x10000, RZ ;  /* 0x0001000004047824 */ /* 0x004fcc00078e00ff */
[----:B------:R-:W0:Y:S01]  /*1710*/  F2I.S64.TRUNC R4, R4 ;  /* 0x0000000400047311 */ /* 0x000e22000020d900 */
[----:B------:R-:W-:Y:S05]  /*1720*/  BRA `(.L_x_38528) ;  /* 0x0000000400a87947 */ /* 0x000fea0003800000 */
.L_x_38535:
        /* <DEDUP_REMOVED lines=11> */
.L_x_38542:
        /* <DEDUP_REMOVED lines=21> */
.L_x_38546:
[----:B------:R-:W-:Y:S05]  /*1930*/  BSYNC.RECONVERGENT B1 ;  /* 0x0000000000017941 */ /* 0x000fea0003800200 */
.L_x_38545:
[----:B------:R-:W-:Y:S01]  /*1940*/  IMAD.SHL.U32 R0, R0, 0x100000, RZ ;  /* 0x0010000000007824 */ /* 0x000fe200078e00ff */
[----:B------:R-:W-:-:S04]  /*1950*/  LEA R3, R3, 0x3b800000, 0x17 ;  /* 0x3b80000003037811 */ /* 0x000fc800078eb8ff */
[----:B------:R-:W-:-:S07]  /*1960*/  LOP3.LUT R4, R3, R0, R7, 0xfe, !PT ;  /* 0x0000000003047212 */ /* 0x000fce00078efe07 */
.L_x_38544:
[----:B------:R-:W-:Y:S05]  /*1970*/  BSYNC.RECONVERGENT B0 ;  /* 0x0000000000007941 */ /* 0x000fea0003800200 */
.L_x_38543:
[----:B------:R-:W0:Y:S01]  /*1980*/  F2I.S64.TRUNC R4, R4 ;  /* 0x0000000400047311 */ /* 0x000e22000020d900 */
[----:B------:R-:W-:Y:S05]  /*1990*/  BRA `(.L_x_38528) ;  /* 0x00000004000c7947 */ /* 0x000fea0003800000 */
.L_x_38541:
        /* <DEDUP_REMOVED lines=21> */
.L_x_38550:
[----:B------:R-:W-:Y:S05]  /*1af0*/  BSYNC.RECONVERGENT B1 ;  /* 0x0000000000017941 */ /* 0x000fea0003800200 */
.L_x_38549:
[----:B------:R-:W-:Y:S01]  /*1b00*/  IMAD.SHL.U32 R0, R0, 0x200000, RZ ;  /* 0x0020000000007824 */ /* 0x000fe200078e00ff */
[----:B------:R-:W-:-:S04]  /*1b10*/  LEA R3, R3, 0x37800000, 0x17 ;  /* 0x3780000003037811 */ /* 0x000fc800078eb8ff */
[----:B------:R-:W-:-:S07]  /*1b20*/  LOP3.LUT R4, R3, R0, R7, 0xfe, !PT ;  /* 0x0000000003047212 */ /* 0x000fce00078efe07 */
.L_x_38548:
[----:B------:R-:W-:Y:S05]  /*1b30*/  BSYNC.RECONVERGENT B0 ;  /* 0x0000000000007941 */ /* 0x000fea0003800200 */
.L_x_38547:
[----:B------:R-:W0:Y:S01]  /*1b40*/  F2I.S64.TRUNC R4, R4 ;  /* 0x0000000400047311 */ /* 0x000e22000020d900 */
[----:B------:R-:W-:Y:S05]  /*1b50*/  BRA `(.L_x_38528) ;  /* 0x00000000009c7947 */ /* 0x000fea0003800000 */
.L_x_38540:
[----:B------:R-:W-:-:S09]  /*1b60*/  UISETP.NE.AND UP0, UPT, UR4, 0x1c, UPT ;  /* 0x0000001c0400788c */ /* 0x000fd2000bf05270 */
[----:B------:R-:W-:Y:S05]  /*1b70*/  BRA.U !UP0, `(.L_x_38551) ;  /* 0x00000001088c7547 */ /* 0x000fea000b800000 */
[----:B------:R-:W-:-:S09]  /*1b80*/  UISETP.NE.AND UP0, UPT, UR4, 0x1d, UPT ;  /* 0x0000001d0400788c */ /* 0x000fd2000bf05270 */
[----:B------:R-:W-:Y:S05]  /*1b90*/  BRA.U !UP0, `(.L_x_38552) ;  /* 0x00000001087c7547 */ /* 0x000fea000b800000 */
[----:B------:R-:W-:-:S09]  /*1ba0*/  UISETP.NE.AND UP0, UPT, UR4, 0x2c, UPT ;  /* 0x0000002c0400788c */ /* 0x000fd2000bf05270 */
[----:B------:R-:W-:Y:S05]  /*1bb0*/  BRA.U !UP0, `(.L_x_38553) ;  /* 0x0000000108487547 */ /* 0x000fea000b800000 */
.L_x_38527:
        /* <DEDUP_REMOVED lines=16> */
.L_x_38554:
[----:B------:R-:W-:Y:S01]  /*1cc0*/  CS2R R4, SRZ ;  /* 0x0000000000047805 */ /* 0x000fe2000001ff00 */
[----:B------:R-:W-:Y:S06]  /*1cd0*/  BRA `(.L_x_38528) ;  /* 0x00000000003c7947 */ /* 0x000fec0003800000 */
.L_x_38553:
        /* <DEDUP_REMOVED lines=8> */
.L_x_38556:
[----:B------:R-:W-:Y:S05]  /*1d60*/  BSYNC.RECONVERGENT B0 ;  /* 0x0000000000007941 */ /* 0x000fea0003800200 */
.L_x_38555:
[----:B------:R-:W0:Y:S01]  /*1d70*/  F2I.S64.TRUNC R4, R4 ;  /* 0x0000000400047311 */ /* 0x000e22000020d900 */
[----:B------:R-:W-:Y:S05]  /*1d80*/  BRA `(.L_x_38528) ;  /* 0x0000000000107947 */ /* 0x000fea0003800000 */
.L_x_38552:
[----:B-1----:R0:W5:Y:S01]  /*1d90*/  LDG.E.64 R4, desc[UR36][R6.64] ;  /* 0x0000002406047981 */ /* 0x002162000c1e1b00 */
[----:B------:R-:W-:Y:S05]  /*1da0*/  BRA `(.L_x_38528) ;  /* 0x0000000000087947 */ /* 0x000fea0003800000 */
.L_x_38551:
[----:B-1----:R0:W5:Y:S01]  /*1db0*/  LDG.E R4, desc[UR36][R6.64] ;  /* 0x0000002406047981 */ /* 0x002162000c1e1900 */
[----:B------:R-:W-:-:S07]  /*1dc0*/  IMAD.MOV.U32 R5, RZ, RZ, RZ ;  /* 0x000000ffff057224 */ /* 0x000fce00078e00ff */
.L_x_38528:
[----:B012--5:R-:W-:Y:S01]  /*1dd0*/  ISETP.NE.U32.AND P0, PT, R4, RZ, PT ;  /* 0x000000ff0400720c */ /* 0x027fe20003f05070 */
[----:B------:R-:W-:Y:S01]  /*1de0*/  VIADD R22, R2, 0x80 ;  /* 0x0000008002167836 */ /* 0x000fe20000000000 */
[----:B---34-:R-:W-:Y:S02]  /*1df0*/  ISETP.NE.U32.AND P1, PT, R16, RZ, PT ;  /* 0x000000ff1000720c */ /* 0x018fe40003f25070 */
[----:B------:R-:W-:-:S04]  /*1e00*/  ISETP.NE.AND.EX P0, PT, R5, RZ, PT, P0 ;  /* 0x000000ff0500720c */ /* 0x000fc80003f05300 */
[----:B------:R-:W-:-:S04]  /*1e10*/  ISETP.NE.AND.EX P0, PT, R17, RZ, P0, P1 ;  /* 0x000000ff1100720c */ /* 0x000fc80000705310 */
[----:B------:R-:W-:-:S09]  /*1e20*/  P2R R18, PR, RZ, 0x1 ;  /* 0x00000001ff127803 */ /* 0x000fd20000000000 */
.L_x_38488:
[----:B------:R-:W-:Y:S05]  /*1e30*/  BSYNC.RECONVERGENT B6 ;  /* 0x0000000000067941 */ /* 0x000fea0003800200 */
.L_x_38487:
        /* <DEDUP_REMOVED lines=25> */
.L_x_38562:
[----:B------:R0:W5:Y:S01]  /*1fd0*/  LDG.E.U8 R16, desc[UR36][R4.64] ;  /* 0x0000002404107981 */ /* 0x000162000c1e1100 */
[----:B------:R-:W-:Y:S01]  /*1fe0*/  IMAD.MOV.U32 R17, RZ, RZ, RZ ;  /* 0x000000ffff117224 */ /* 0x000fe200078e00ff */
[----:B------:R-:W-:Y:S06]  /*1ff0*/  BRA `(.L_x_38564) ;  /* 0x0000000c00447947 */ /* 0x000fec0003800000 */
.L_x_38561:
        /* <DEDUP_REMOVED lines=8> */
.L_x_38566:
[----:B------:R-:W2:Y:S02]  /*2080*/  LDG.E R16, desc[UR36][R4.64] ;  /* 0x0000002404107981 */ /* 0x000ea4000c1e1900 */
[----:B--2---:R-:W-:Y:S01]  /*2090*/  SHF.R.S32.HI R17, RZ, 0x1f, R16 ;  /* 0x0000001fff117819 */ /* 0x004fe20000011410 */
[----:B------:R-:W-:Y:S06]  /*20a0*/  BRA `(.L_x_38564) ;  /* 0x0000000c00187947 */ /* 0x000fec0003800000 */
.L_x_38565:
[----:B------:R-:W2:Y:S02]  /*20b0*/  LDG.E.S16 R16, desc[UR36][R4.64] ;  /* 0x0000002404107981 */ /* 0x000ea4000c1e1700 */
[----:B--2---:R-:W-:Y:S01]  /*20c0*/  SHF.R.S32.HI R17, RZ, 0x1f, R16 ;  /* 0x0000001fff117819 */ /* 0x004fe20000011410 */
[----:B------:R-:W-:Y:S06]  /*20d0*/  BRA `(.L_x_38564) ;  /* 0x0000000c000c7947 */ /* 0x000fec0003800000 */
.L_x_38560:
        /* <DEDUP_REMOVED lines=9> */
.L_x_38568:
[----:B------:R-:W2:Y:S02]  /*2170*/  LDG.E.U16 R4, desc[UR36][R4.64] ;  /* 0x0000002404047981 */ /* 0x000ea4000c1e1500 */
[----:B--2---:R-:W-:-:S06]  /*2180*/  HADD2.F32 R16, -RZ, R4.H0_H0 ;  /* 0x20000004ff107230 */ /* 0x004fcc0000004100 */
[----:B------:R-:W0:Y:S01]  /*2190*/  F2I.S64.TRUNC R16, R16 ;  /* 0x0000001000107311 */ /* 0x000e22000020d900 */
[----:B------:R-:W-:Y:S05]  /*21a0*/  BRA `(.L_x_38564) ;  /* 0x0000000800d87947 */ /* 0x000fea0003800000 */
.L_x_38567:
        /* <DEDUP_REMOVED lines=9> */
.L_x_38570:
[----:B------:R-:W2:Y:S02]  /*2240*/  LDG.E.U16 R4, desc[UR36][R4.64] ;  /* 0x0000002404047981 */ /* 0x000ea4000c1e1500 */
[----:B--2---:R-:W-:-:S06]  /*2250*/  HADD2.F32 R16, -RZ, R4.H0_H0 ;  /* 0x20000004ff107230 */ /* 0x004fcc0000004100 */
[----:B------:R-:W0:Y:S01]  /*2260*/  F2I.S64.TRUNC R16, R16 ;  /* 0x0000001000107311 */ /* 0x000e22000020d900 */
[----:B------:R-:W-:Y:S05]  /*2270*/  BRA `(.L_x_38564) ;  /* 0x0000000800a47947 */ /* 0x000fea0003800000 */
.L_x_38569:
[----:B------:R-:W2:Y:S02]  /*2280*/  LDG.E.64 R4, desc[UR36][R4.64] ;  /* 0x0000002404047981 */ /* 0x000ea4000c1e1b00 */
[----:B--2---:R0:W1:Y:S01]  /*2290*/  F2I.S64.F64.TRUNC R16, R4 ;  /* 0x0000000400107311 */ /* 0x004062000030d900 */
[----:B------:R-:W-:Y:S05]  /*22a0*/  BRA `(.L_x_38564) ;  /* 0x0000000800987947 */ /* 0x000fea0003800000 */
.L_x_38559:
        /* <DEDUP_REMOVED lines=13> */
.L_x_38573:
[----:B------:R-:W2:Y:S02]  /*2380*/  LDG.E.64 R4, desc[UR36][R4.64] ;  /* 0x0000002404047981 */ /* 0x000ea4000c1e1b00 */
[----:B--2---:R0:W1:Y:S01]  /*2390*/  F2I.S64.F64.TRUNC R16, R4 ;  /* 0x0000000400107311 */ /* 0x004062000030d900 */
[----:B------:R-:W-:Y:S05]  /*23a0*/  BRA `(.L_x_38564) ;  /* 0x0000000800587947 */ /* 0x000fea0003800000 */
.L_x_38572:
        /* <DEDUP_REMOVED lines=26> */
.L_x_38575:
        /* <DEDUP_REMOVED lines=14> */
.L_x_38574:
[----:B------:R-:W2:Y:S02]  /*2630*/  LDG.E.U16 R16, desc[UR36][R4.64] ;  /* 0x0000002404107981 */ /* 0x000ea4000c1e1500 */
[----:B--2---:R-:W-:-:S06]  /*2640*/  IMAD.U32 R16, R16, 0x10000, RZ ;  /* 0x0001000010107824 */ /* 0x004fcc00078e00ff */
[----:B------:R-:W2:Y:S01]  /*2650*/  F2I.S64.TRUNC R16, R16 ;  /* 0x0000001000107311 */ /* 0x000ea2000020d900 */
[----:B------:R-:W-:Y:S05]  /*2660*/  BRA `(.L_x_38564) ;  /* 0x0000000400a87947 */ /* 0x000fea0003800000 */
.L_x_38571:
        /* <DEDUP_REMOVED lines=11> */
.L_x_38578:
        /* <DEDUP_REMOVED lines=21> */
.L_x_38582:
[----:B------:R-:W-:Y:S05]  /*2870*/  BSYNC.RECONVERGENT B1 ;  /* 0x0000000000017941 */ /* 0x000fea0003800200 */
.L_x_38581:
[----:B------:R-:W-:Y:S01]  /*2880*/  IMAD.SHL.U32 R0, R0, 0x100000, RZ ;  /* 0x0010000000007824 */ /* 0x000fe200078e00ff */
[----:B------:R-:W-:-:S04]  /*2890*/  LEA R3, R3, 0x3b800000, 0x17 ;  /* 0x3b80000003037811 */ /* 0x000fc800078eb8ff */
[----:B------:R-:W-:-:S07]  /*28a0*/  LOP3.LUT R16, R3, R0, R7, 0xfe, !PT ;  /* 0x0000000003107212 */ /* 0x000fce00078efe07 */
.L_x_38580:
[----:B------:R-:W-:Y:S05]  /*28b0*/  BSYNC.RECONVERGENT B0 ;  /* 0x0000000000007941 */ /* 0x000fea0003800200 */
.L_x_38579:
[----:B------:R-:W0:Y:S01]  /*28c0*/  F2I.S64.TRUNC R16, R16 ;  /* 0x0000001000107311 */ /* 0x000e22000020d900 */
[----:B------:R-:W-:Y:S05]  /*28d0*/  BRA `(.L_x_38564) ;  /* 0x00000004000c7947 */ /* 0x000fea0003800000 */
.L_x_38577:
        /* <DEDUP_REMOVED lines=21> */
.L_x_38586:
[----:B------:R-:W-:Y:S05]  /*2a30*/  BSYNC.RECONVERGENT B1 ;  /* 0x0000000000017941 */ /* 0x000fea0003800200 */
.L_x_38585:
[----:B------:R-:W-:Y:S01]  /*2a40*/  IMAD.SHL.U32 R0, R0, 0x200000, RZ ;  /* 0x0020000000007824 */ /* 0x000fe200078e00ff */
[----:B------:R-:W-:-:S04]  /*2a50*/  LEA R3, R3, 0x37800000, 0x17 ;  /* 0x3780000003037811 */ /* 0x000fc800078eb8ff */
[----:B------:R-:W-:-:S07]  /*2a60*/  LOP3.LUT R16, R3, R0, R7, 0xfe, !PT ;  /* 0x0000000003107212 */ /* 0x000fce00078efe07 */
.L_x_38584:
[----:B------:R-:W-:Y:S05]  /*2a70*/  BSYNC.RECONVERGENT B0 ;  /* 0x0000000000007941 */ /* 0x000fea0003800200 */
.L_x_38583:
[----:B------:R-:W0:Y:S01]  /*2a80*/  F2I.S64.TRUNC R16, R16 ;  /* 0x0000001000107311 */ /* 0x000e22000020d900 */
[----:B------:R-:W-:Y:S05]  /*2a90*/  BRA `(.L_x_38564) ;  /* 0x00000000009c7947 */ /* 0x000fea0003800000 */
.L_x_38576:
        /* <DEDUP_REMOVED lines=14> */
.L_x_38590:
[----:B------:R-:W-:Y:S05]  /*2b80*/  BSYNC.RECONVERGENT B0 ;  /* 0x0000000000007941 */ /* 0x000fea0003800200 */
.L_x_38589:
[----:B------:R-:W0:Y:S01]  /*2b90*/  F2I.S64.TRUNC R16, R16 ;  /* 0x0000001000107311 */ /* 0x000e22000020d900 */
[----:B------:R-:W-:Y:S05]  /*2ba0*/  BRA `(.L_x_38564) ;  /* 0x0000000000587947 */ /* 0x000fea0003800000 */
.L_x_38563:
        /* <DEDUP_REMOVED lines=16> */
.L_x_38591:
[----:B------:R-:W-:Y:S01]  /*2cb0*/  CS2R R16, SRZ ;  /* 0x0000000000107805 */ /* 0x000fe2000001ff00 */
[----:B------:R-:W-:Y:S06]  /*2cc0*/  BRA `(.L_x_38564) ;  /* 0x0000000000107947 */ /* 0x000fec0003800000 */
.L_x_38588:
[----:B------:R0:W5:Y:S01]  /*2cd0*/  LDG.E.64 R16, desc[UR36][R4.64] ;  /* 0x0000002404107981 */ /* 0x000162000c1e1b00 */
[----:B------:R-:W-:Y:S05]  /*2ce0*/  BRA `(.L_x_38564) ;  /* 0x0000000000087947 */ /* 0x000fea0003800000 */
.L_x_38587:
[----:B------:R0:W5:Y:S01]  /*2cf0*/  LDG.E R16, desc[UR36][R4.64] ;  /* 0x0000002404107981 */ /* 0x000162000c1e1900 */
[----:B------:R-:W-:-:S07]  /*2d00*/  IMAD.MOV.U32 R17, RZ, RZ, RZ ;  /* 0x000000ffff117224 */ /* 0x000fce00078e00ff */
.L_x_38564:
        /* <DEDUP_REMOVED lines=19> */
.L_x_38595:
[----:B------:R0:W5:Y:S01]  /*2e40*/  LDG.E.U8 R4, desc[UR36][R6.64] ;  /* 0x0000002406047981 */ /* 0x000162000c1e1100 */
[----:B------:R-:W-:Y:S01]  /*2e50*/  IMAD.MOV.U32 R5, RZ, RZ, RZ ;  /* 0x000000ffff057224 */ /* 0x000fe200078e00ff */
[----:B------:R-:W-:Y:S06]  /*2e60*/  BRA `(.L_x_38597) ;  /* 0x0000000c00447947 */ /* 0x000fec0003800000 */
.L_x_38594:
        /* <DEDUP_REMOVED lines=8> */
.L_x_38599:
[----:B------:R-:W3:Y:S02]  /*2ef0*/  LDG.E R4, desc[UR36][R6.64] ;  /* 0x0000002406047981 */ /* 0x000ee4000c1e1900 */
[----:B---3--:R-:W-:Y:S01]  /*2f00*/  SHF.R.S32.HI R5, RZ, 0x1f, R4 ;  /* 0x0000001fff057819 */ /* 0x008fe20000011404 */
[----:B------:R-:W-:Y:S06]  /*2f10*/  BRA `(.L_x_38597) ;  /* 0x0000000c00187947 */ /* 0x000fec0003800000 */
.L_x_38598:
[----:B------:R-:W3:Y:S02]  /*2f20*/  LDG.E.S16 R4, desc[UR36][R6.64] ;  /* 0x0000002406047981 */ /* 0x000ee4000c1e1700 */
[----:B---3--:R-:W-:Y:S01]  /*2f30*/  SHF.R.S32.HI R5, RZ, 0x1f, R4 ;  /* 0x0000001fff057819 */ /* 0x008fe20000011404 */
[----:B------:R-:W-:Y:S06]  /*2f40*/  BRA `(.L_x_38597) ;  /* 0x0000000c000c7947 */ /* 0x000fec0003800000 */
.L_x_38593:
        /* <DEDUP_REMOVED lines=9> */
.L_x_38601:
[----:B------:R-:W3:Y:S02]  /*2fe0*/  LDG.E.U16 R6, desc[UR36][R6.64] ;  /* 0x0000002406067981 */ /* 0x000ee4000c1e1500 */
[----:B---3--:R-:W-:-:S06]  /*2ff0*/  HADD2.F32 R4, -RZ, R6.H0_H0 ;  /* 0x20000006ff047230 */ /* 0x008fcc0000004100 */
[----:B------:R-:W0:Y:S01]  /*3000*/  F2I.S64.TRUNC R4, R4 ;  /* 0x0000000400047311 */ /* 0x000e22000020d900 */
[----:B------:R-:W-:Y:S05]  /*3010*/  BRA `(.L_x_38597) ;  /* 0x0000000800d87947 */ /* 0x000fea0003800000 */
.L_x_38600:
        /* <DEDUP_REMOVED lines=9> */
.L_x_38603:
[----:B------:R-:W3:Y:S02]  /*30b0*/  LDG.E.U16 R6, desc[UR36][R6.64] ;  /* 0x0000002406067981 */ /* 0x000ee4000c1e1500 */
[----:B---3--:R-:W-:-:S06]  /*30c0*/  HADD2.F32 R4, -RZ, R6.H0_H0 ;  /* 0x20000006ff047230 */ /* 0x008fcc0000004100 */
[----:B------:R-:W0:Y:S01]  /*30d0*/  F2I.S64.TRUNC R4, R4 ;  /* 0x0000000400047311 */ /* 0x000e22000020d900 */
[----:B------:R-:W-:Y:S05]  /*30e0*/  BRA `(.L_x_38597) ;  /* 0x0000000800a47947 */ /* 0x000fea0003800000 */
.L_x_38602:
[----:B------:R-:W3:Y:S02]  /*30f0*/  LDG.E.64 R4, desc[UR36][R6.64] ;  /* 0x0000002406047981 */ /* 0x000ee4000c1e1b00 */
[----:B---3--:R-:W0:Y:S01]  /*3100*/  F2I.S64.F64.TRUNC R4, R4 ;  /* 0x0000000400047311 */ /* 0x008e22000030d900 */
[----:B------:R-:W-:Y:S05]  /*3110*/  BRA `(.L_x_38597) ;  /* 0x0000000800987947 */ /* 0x000fea0003800000 */
.L_x_38592:
        /* <DEDUP_REMOVED lines=13> */
.L_x_38606:
[----:B------:R-:W3:Y:S02]  /*31f0*/  LDG.E.64 R4, desc[UR36][R6.64] ;  /* 0x0000002406047981 */ /* 0x000ee4000c1e1b00 */
[----:B---3--:R-:W0:Y:S01]  /*3200*/  F2I.S64.F64.TRUNC R4, R4 ;  /* 0x0000000400047311 */ /* 0x008e22000030d900 */
[----:B------:R-:W-:Y:S05]  /*3210*/  BRA `(.L_x_38597) ;  /* 0x0000000800587947 */ /* 0x000fea0003800000 */
.L_x_38605:
        /* <DEDUP_REMOVED lines=26> */
.L_x_38608:
        /* <DEDUP_REMOVED lines=14> */
.L_x_38607:
[----:B------:R-:W3:Y:S02]  /*34a0*/  LDG.E.U16 R4, desc[UR36][R6.64] ;  /* 0x0000002406047981 */ /* 0x000ee4000c1e1500 */
[----:B---3--:R-:W-:-:S06]  /*34b0*/  IMAD.U32 R4, R4, 0x10000, RZ ;  /* 0x0001000004047824 */ /* 0x008fcc00078e00ff */
[----:B------:R-:W0:Y:S01]  /*34c0*/  F2I.S64.TRUNC R4, R4 ;  /* 0x0000000400047311 */ /* 0x000e22000020d900 */
[----:B------:R-:W-:Y:S05]  /*34d0*/  BRA `(.L_x_38597) ;  /* 0x0000000400a87947 */ /* 0x000fea0003800000 */
.L_x_38604:
        /* <DEDUP_REMOVED lines=11> */
.L_x_38611:
        /* <DEDUP_REMOVED lines=21> */
.L_x_38615:
[----:B------:R-:W-:Y:S05]  /*36e0*/  BSYNC.RECONVERGENT B1 ;  /* 0x0000000000017941 */ /* 0x000fea0003800200 */
.L_x_38614:
[----:B------:R-:W-:Y:S01]  /*36f0*/  IMAD.SHL.U32 R0, R0, 0x100000, RZ ;  /* 0x0010000000007824 */ /* 0x000fe200078e00ff */
[----:B------:R-:W-:-:S04]  /*3700*/  LEA R3, R3, 0x3b800000, 0x17 ;  /* 0x3b80000003037811 */ /* 0x000fc800078eb8ff */
[----:B------:R-:W-:-:S07]  /*3710*/  LOP3.LUT R4, R3, R0, R7, 0xfe, !PT ;  /* 0x0000000003047212 */ /* 0x000fce00078efe07 */
.L_x_38613:
[----:B------:R-:W-:Y:S05]  /*3720*/  BSYNC.RECONVERGENT B0 ;  /* 0x0000000000007941 */ /* 0x000fea0003800200 */
.L_x_38612:
[----:B------:R-:W3:Y:S01]  /*3730*/  F2I.S64.TRUNC R4, R4 ;  /* 0x0000000400047311 */ /* 0x000ee2000020d900 */
[----:B------:R-:W-:Y:S05]  /*3740*/  BRA `(.L_x_38597) ;  /* 0x00000004000c7947 */ /* 0x000fea0003800000 */
.L_x_38610:
        /* <DEDUP_REMOVED lines=21> */
.L_x_38619:
[----:B------:R-:W-:Y:S05]  /*38a0*/  BSYNC.RECONVERGENT B1 ;  /* 0x0000000000017941 */ /* 0x000fea0003800200 */
.L_x_38618:
[----:B------:R-:W-:Y:S01]  /*38b0*/  IMAD.SHL.U32 R0, R0, 0x200000, RZ ;  /* 0x0020000000007824 */ /* 0x000fe200078e00ff */
[----:B------:R-:W-:-:S04]  /*38c0*/  LEA R3, R3, 0x37800000, 0x17 ;  /* 0x3780000003037811 */ /* 0x000fc800078eb8ff */
[----:B------:R-:W-:-:S07]  /*38d0*/  LOP3.LUT R4, R3, R0, R7, 0xfe, !PT ;  /* 0x0000000003047212 */ /* 0x000fce00078efe07 */
.L_x_38617:
[----:B------:R-:W-:Y:S05]  /*38e0*/  BSYNC.RECONVERGENT B0 ;  /* 0x0000000000007941 */ /* 0x000fea0003800200 */
.L_x_38616:
[----:B------:R-:W0:Y:S01]  /*38f0*/  F2I.S64.TRUNC R4, R4 ;  /* 0x0000000400047311 */ /* 0x000e22000020d900 */
[----:B------:R-:W-:Y:S05]  /*3900*/  BRA `(.L_x_38597) ;  /* 0x00000000009c7947 */ /* 0x000fea0003800000 */
.L_x_38609:
        /* <DEDUP_REMOVED lines=14> */
.L_x_38623:
[----:B------:R-:W-:Y:S05]  /*39f0*/  BSYNC.RECONVERGENT B0 ;  /* 0x0000000000007941 */ /* 0x000fea0003800200 */
.L_x_38622:
[----:B------:R-:W0:Y:S01]  /*3a00*/  F2I.S64.TRUNC R4, R4 ;  /* 0x0000000400047311 */ /* 0x000e22000020d900 */
[----:B------:R-:W-:Y:S05]  /*3a10*/  BRA `(.L_x_38597) ;  /* 0x0000000000587947 */ /* 0x000fea0003800000 */
.L_x_38596:
        /* <DEDUP_REMOVED lines=16> */
.L_x_38624:
[----:B------:R-:W-:Y:S01]  /*3b20*/  CS2R R4, SRZ ;  /* 0x0000000000047805 */ /* 0x000fe2000001ff00 */
[----:B------:R-:W-:Y:S06]  /*3b30*/  BRA `(.L_x_38597) ;  /* 0x0000000000107947 */ /* 0x000fec0003800000 */
.L_x_38621:
[----:B------:R0:W5:Y:S01]  /*3b40*/  LDG.E.64 R4, desc[UR36][R6.64] ;  /* 0x0000002406047981 */ /* 0x000162000c1e1b00 */
[----:B------:R-:W-:Y:S05]  /*3b50*/  BRA `(.L_x_38597) ;  /* 0x0000000000087947 */ /* 0x000fea0003800000 */
.L_x_38620:
[----:B------:R0:W5:Y:S01]  /*3b60*/  LDG.E R4, desc[UR36][R6.64] ;  /* 0x0000002406047981 */ /* 0x000162000c1e1900 */
[----:B------:R-:W-:-:S07]  /*3b70*/  IMAD.MOV.U32 R5, RZ, RZ, RZ ;  /* 0x000000ffff057224 */ /* 0x000fce00078e00ff */
.L_x_38597:
[----:B0--3-5:R-:W-:Y:S01]  /*3b80*/  ISETP.NE.U32.AND P0, PT, R4, RZ, PT ;  /* 0x000000ff0400720c */ /* 0x029fe20003f05070 */
[----:B------:R-:W-:Y:S01]  /*3b90*/  VIADD R22, R22, 0x80 ;  /* 0x0000008016167836 */ /* 0x000fe20000000000 */
[----:B-12-4-:R-:W-:Y:S02]  /*3ba0*/  ISETP.NE.U32.AND P1, PT, R16, RZ, PT ;  /* 0x000000ff1000720c */ /* 0x016fe40003f25070 */
[----:B------:R-:W-:-:S04]  /*3bb0*/  ISETP.NE.AND.EX P0, PT, R5, RZ, PT, P0 ;  /* 0x000000ff0500720c */ /* 0x000fc80003f05300 */
[----:B------:R-:W-:-:S04]  /*3bc0*/  ISETP.NE.AND.EX P0, PT, R17, RZ, P0, P1 ;  /* 0x000000ff1100720c */ /* 0x000fc80000705310 */
[----:B------:R-:W-:-:S09]  /*3bd0*/  P2R R24, PR, RZ, 0x1 ;  /* 0x00000001ff187803 */ /* 0x000fd20000000000 */
.L_x_38558:
[----:B------:R-:W-:Y:S05]  /*3be0*/  BSYNC.RECONVERGENT B6 ;  /* 0x0000000000067941 */ /* 0x000fea0003800200 */
.L_x_38557:
        /* <DEDUP_REMOVED lines=25> */
.L_x_38630:
[----:B------:R0:W5:Y:S01]  /*3d80*/  LDG.E.U8 R16, desc[UR36][R4.64] ;  /* 0x0000002404107981 */ /* 0x000162000c1e1100 */
[----:B------:R-:W-:Y:S01]  /*3d90*/  IMAD.MOV.U32 R17, RZ, RZ, RZ ;  /* 0x000000ffff117224 */ /* 0x000fe200078e00ff */
[----:B------:R-:W-:Y:S06]  /*3da0*/  BRA `(.L_x_38632) ;  /* 0x0000000c00447947 */ /* 0x000fec0003800000 */
.L_x_38629:
        /* <DEDUP_REMOVED lines=8> */
.L_x_38634:
[----:B------:R-:W2:Y:S02]  /*3e30*/  LDG.E R16, desc[UR36][R4.64] ;  /* 0x0000002404107981 */ /* 0x000ea4000c1e1900 */
[----:B--2---:R-:W-:Y:S01]  /*3e40*/  SHF.R.S32.HI R17, RZ, 0x1f, R16 ;  /* 0x0000001fff117819 */ /* 0x004fe20000011410 */
[----:B------:R-:W-:Y:S06]  /*3e50*/  BRA `(.L_x_38632) ;  /* 0x0000000c00187947 */ /* 0x000fec0003800000 */
.L_x_38633:
[----:B------:R-:W2:Y:S02]  /*3e60*/  LDG.E.S16 R16, desc[UR36][R4.64] ;  /* 0x0000002404107981 */ /* 0x000ea4000c1e1700 */
[----:B--2---:R-:W-:Y:S01]  /*3e70*/  SHF.R.S32.HI R17, RZ, 0x1f, R16 ;  /* 0x0000001fff117819 */ /* 0x004fe20000011410 */
[----:B------:R-:W-:Y:S06]  /*3e80*/  BRA `(.L_x_38632) ;  /* 0x0000000c000c7947 */ /* 0x000fec0003800000 */
.L_x_38628:
        /* <DEDUP_REMOVED lines=9> */
.L_x_38636:
[----:B------:R-:W2:Y:S02]  /*3f20*/  LDG.E.U16 R4, desc[UR36][R4.64] ;  /* 0x0000002404047981 */ /* 0x000ea4000c1e1500 */
[----:B--2---:R-:W-:-:S06]  /*3f30*/  HADD2.F32 R16, -RZ, R4.H0_H0 ;  /* 0x20000004ff107230 */ /* 0x004fcc0000004100 */
[----:B------:R-:W0:Y:S01]  /*3f40*/  F2I.S64.TRUNC R16, R16 ;  /* 0x0000001000107311 */ /* 0x000e22000020d900 */
[----:B------:R-:W-:Y:S05]  /*3f50*/  BRA `(.L_x_38632) ;  /* 0x0000000800d87947 */ /* 0x000fea0003800000 */
.L_x_38635:
        /* <DEDUP_REMOVED lines=9> */
.L_x_38638:
[----:B------:R-:W2:Y:S02]  /*3ff0*/  LDG.E.U16 R4, desc[UR36][R4.64] ;  /* 0x0000002404047981 */ /* 0x000ea4000c1e1500 */
[----:B--2---:R-:W-:-:S06]  /*4000*/  HADD2.F32 R16, -RZ, R4.H0_H0 ;  /* 0x20000004ff107230 */ /* 0x004fcc0000004100 */
[----:B------:R-:W0:Y:S01]  /*4010*/  F2I.S64.TRUNC R16, R16 ;  /* 0x0000001000107311 */ /* 0x000e22000020d900 */
[----:B------:R-:W-:Y:S05]  /*4020*/  BRA `(.L_x_38632) ;  /* 0x0000000800a47947 */ /* 0x000fea0003800000 */
.L_x_38637:
[----:B------:R-:W2:Y:S02]  /*4030*/  LDG.E.64 R4, desc[UR36][R4.64] ;  /* 0x0000002404047981 */ /* 0x000ea4000c1e1b00 */
[----:B--2---:R0:W1:Y:S01]  /*4040*/  F2I.S64.F64.TRUNC R16, R4 ;  /* 0x0000000400107311 */ /* 0x004062000030d900 */
[----:B------:R-:W-:Y:S05]  /*4050*/  BRA `(.L_x_38632) ;  /* 0x0000000800987947 */ /* 0x000fea0003800000 */
.L_x_38627:
        /* <DEDUP_REMOVED lines=13> */
.L_x_38641:
[----:B------:R-:W2:Y:S02]  /*4130*/  LDG.E.64 R4, desc[UR36][R4.64] ;  /* 0x0000002404047981 */ /* 0x000ea4000c1e1b00 */
[----:B--2---:R0:W1:Y:S01]  /*4140*/  F2I.S64.F64.TRUNC R16, R4 ;  /* 0x0000000400107311 */ /* 0x004062000030d900 */
[----:B------:R-:W-:Y:S05]  /*4150*/  BRA `(.L_x_38632) ;  /* 0x0000000800587947 */ /* 0x000fea0003800000 */
.L_x_38640:
        /* <DEDUP_REMOVED lines=26> */
.L_x_38643:
        /* <DEDUP_REMOVED lines=14> */
.L_x_38642:
[----:B------:R-:W2:Y:S02]  /*43e0*/  LDG.E.U16 R16, desc[UR36][R4.64] ;  /* 0x0000002404107981 */ /* 0x000ea4000c1e1500 */
[----:B--2---:R-:W-:-:S06]  /*43f0*/  IMAD.U32 R16, R16, 0x10000, RZ ;  /* 0x0001000010107824 */ /* 0x004fcc00078e00ff */
[----:B------:R-:W2:Y:S01]  /*4400*/  F2I.S64.TRUNC R16, R16 ;  /* 0x0000001000107311 */ /* 0x000ea2000020d900 */
[----:B------:R-:W-:Y:S05]  /*4410*/  BRA `(.L_x_38632) ;  /* 0x0000000400a87947 */ /* 0x000fea0003800000 */
.L_x_38639:
        /* <DEDUP_REMOVED lines=11> */
.L_x_38646:
        /* <DEDUP_REMOVED lines=21> */
.L_x_38650:
[----:B------:R-:W-:Y:S05]  /*4620*/  BSYNC.RECONVERGENT B1 ;  /* 0x0000000000017941 */ /* 0x000fea0003800200 */
.L_x_38649:
[----:B------:R-:W-:Y:S01]  /*4630*/  IMAD.SHL.U32 R0, R0, 0x100000, RZ ;  /* 0x0010000000007824 */ /* 0x000fe200078e00ff */
[----:B------:R-:W-:-:S04]  /*4640*/  LEA R3, R3, 0x3b800000, 0x17 ;  /* 0x3b80000003037811 */ /* 0x000fc800078eb8ff */
[----:B------:R-:W-:-:S07]  /*4650*/  LOP3.LUT R16, R3, R0, R7, 0xfe, !PT ;  /* 0x0000000003107212 */ /* 0x000fce00078efe07 */
.L_x_38648:
[----:B------:R-:W-:Y:S05]  /*4660*/  BSYNC.RECONVERGENT B0 ;  /* 0x0000000000007941 */ /* 0x000fea0003800200 */
.L_x_38647:
[----:B------:R-:W0:Y:S01]  /*4670*/  F2I.S64.TRUNC R16, R16 ;  /* 0x0000001000107311 */ /* 0x000e22000020d900 */
[----:B------:R-:W-:Y:S05]  /*4680*/  BRA `(.L_x_38632) ;  /* 0x00000004000c7947 */ /* 0x000fea0003800000 */
.L_x_38645:
        /* <DEDUP_REMOVED lines=21> */
.L_x_38654:
[----:B------:R-:W-:Y:S05]  /*47e0*/  BSYNC.RECONVERGENT B1 ;  /* 0x0000000000017941 */ /* 0x000fea0003800200 */
.L_x_38653:
[----:B------:R-:W-:Y:S01]  /*47f0*/  IMAD.SHL.U32 R0, R0, 0x200000, RZ ;  /* 0x0020000000007824 */ /* 0x000fe200078e00ff */
[----:B------:R-:W-:-:S04]  /*4800*/  LEA R3, R3, 0x37800000, 0x17 ;  /* 0x3780000003037811 */ /* 0x000fc800078eb8ff */
[----:B------:R-:W-:-:S07]  /*4810*/  LOP3.LUT R16, R3, R0, R7, 0xfe, !PT ;  /* 0x0000000003107212 */ /* 0x000fce00078efe07 */
.L_x_38652:
[----:B------:R-:W-:Y:S05]  /*4820*/  BSYNC.RECONVERGENT B0 ;  /* 0x0000000000007941 */ /* 0x000fea0003800200 */
.L_x_38651:
[----:B------:R-:W0:Y:S01]  /*4830*/  F2I.S64.TRUNC R16, R16 ;  /* 0x0000001000107311 */ /* 0x000e22000020d900 */
[----:B------:R-:W-:Y:S05]  /*4840*/  BRA `(.L_x_38632) ;  /* 0x00000000009c7947 */ /* 0x000fea0003800000 */
.L_x_38644:
        /* <DEDUP_REMOVED lines=14> */
.L_x_38658:
[----:B------:R-:W-:Y:S05]  /*4930*/  BSYNC.RECONVERGENT B0 ;  /* 0x0000000000007941 */ /* 0x000fea0003800200 */
.L_x_38657:
[----:B------:R-:W0:Y:S01]  /*4940*/  F2I.S64.TRUNC R16, R16 ;  /* 0x0000001000107311 */ /* 0x000e22000020d900 */
[----:B------:R-:W-:Y:S05]  /*4950*/  BRA `(.L_x_38632) ;  /* 0x0000000000587947 */ /* 0x000fea0003800000 */
.L_x_38631:
        /* <DEDUP_REMOVED lines=16> */
.L_x_38659:
[----:B------:R-:W-:Y:S01]  /*4a60*/  CS2R R16, SRZ ;  /* 0x0000000000107805 */ /* 0x000fe2000001ff00 */
[----:B------:R-:W-:Y:S06]  /*4a70*/  BRA `(.L_x_38632) ;  /* 0x0000000000107947 */ /* 0x000fec0003800000 */
.L_x_38656:
[----:B------:R0:W5:Y:S01]  /*4a80*/  LDG.E.64 R16, desc[UR36][R4.64] ;  /* 0x0000002404107981 */ /* 0x000162000c1e1b00 */
[----:B------:R-:W-:Y:S05]  /*4a90*/  BRA `(.L_x_38632) ;  /* 0x0000000000087947 */ /* 0x000fea0003800000 */
.L_x_38655:
[----:B------:R0:W5:Y:S01]  /*4aa0*/  LDG.E R16, desc[UR36][R4.64] ;  /* 0x0000002404107981 */ /* 0x000162000c1e1900 */
[----:B------:R-:W-:-:S07]  /*4ab0*/  IMAD.MOV.U32 R17, RZ, RZ, RZ ;  /* 0x000000ffff117224 */ /* 0x000fce00078e00ff */
.L_x_38632:
        /* <DEDUP_REMOVED lines=19> */
.L_x_38663:
[----:B------:R0:W5:Y:S01]  /*4bf0*/  LDG.E.U8 R4, desc[UR36][R6.64] ;  /* 0x0000002406047981 */ /* 0x000162000c1e1100 */
[----:B------:R-:W-:Y:S01]  /*4c00*/  IMAD.MOV.U32 R5, RZ, RZ, RZ ;  /* 0x000000ffff057224 */ /* 0x000fe200078e00ff */
[----:B------:R-:W-:Y:S06]  /*4c10*/  BRA `(.L_x_38665) ;  /* 0x0000000c00447947 */ /* 0x000fec0003800000 */
.L_x_38662:
        /* <DEDUP_REMOVED lines=8> */
.L_x_38667:
[----:B------:R-:W3:Y:S02]  /*4ca0*/  LDG.E R4, desc[UR36][R6.64] ;  /* 0x0000002406047981 */ /* 0x000ee4000c1e1900 */
[----:B---3--:R-:W-:Y:S01]  /*4cb0*/  SHF.R.S32.HI R5, RZ, 0x1f, R4 ;  /* 0x0000001fff057819 */ /* 0x008fe20000011404 */
[----:B------:R-:W-:Y:S06]  /*4cc0*/  BRA `(.L_x_38665) ;  /* 0x0000000c00187947 */ /* 0x000fec0003800000 */
.L_x_38666:
[----:B------:R-:W3:Y:S02]  /*4cd0*/  LDG.E.S16 R4, desc[UR36][R6.64] ;  /* 0x0000002406047981 */ /* 0x000ee4000c1e1700 */
[----:B---3--:R-:W-:Y:S01]  /*4ce0*/  SHF.R.S32.HI R5, RZ, 0x1f, R4 ;  /* 0x0000001fff057819 */ /* 0x008fe20000011404 */
[----:B------:R-:W-:Y:S06]  /*4cf0*/  BRA `(.L_x_38665) ;  /* 0x0000000c000c7947 */ /* 0x000fec0003800000 */
.L_x_38661:
        /* <DEDUP_REMOVED lines=9> */
.L_x_38669:
[----:B------:R-:W3:Y:S02]  /*4d90*/  LDG.E.U16 R6, desc[UR36][R6.64] ;  /* 0x0000002406067981 */ /* 0x000ee4000c1e1500 */
[----:B---3--:R-:W-:-:S06]  /*4da0*/  HADD2.F32 R4, -RZ, R6.H0_H0 ;  /* 0x20000006ff047230 */ /* 0x008fcc0000004100 */
[----:B------:R-:W0:Y:S01]  /*4db0*/  F2I.S64.TRUNC R4, R4 ;  /* 0x0000000400047311 */ /* 0x000e22000020d900 */
[----:B------:R-:W-:Y:S05]  /*4dc0*/  BRA `(.L_x_38665) ;  /* 0x0000000800d87947 */ /* 0x000fea0003800000 */
.L_x_38668:
        /* <DEDUP_REMOVED lines=9> */
.L_x_38671:
[----:B------:R-:W3:Y:S02]  /*4e60*/  LDG.E.U16 R6, desc[UR36][R6.64] ;  /* 0x0000002406067981 */ /* 0x000ee4000c1e1500 */
[----:B---3--:R-:W-:-:S06]  /*4e70*/  HADD2.F32 R4, -RZ, R6.H0_H0 ;  /* 0x20000006ff047230 */ /* 0x008fcc0000004100 */
[----:B------:R-:W0:Y:S01]  /*4e80*/  F2I.S64.TRUNC R4, R4 ;  /* 0x0000000400047311 */ /* 0x000e22000020d900 */
[----:B------:R-:W-:Y:S05]  /*4e90*/  BRA `(.L_x_38665) ;  /* 0x0000000800a47947 */ /* 0x000fea0003800000 */
.L_x_38670:
[----:B------:R-:W3:Y:S02]  /*4ea0*/  LDG.E.64 R4, desc[UR36][R6.64] ;  /* 0x0000002406047981 */ /* 0x000ee4000c1e1b00 */
[----:B---3--:R-:W0:Y:S01]  /*4eb0*/  F2I.S64.F64.TRUNC R4, R4 ;  /* 0x0000000400047311 */ /* 0x008e22000030d900 */
[----:B------:R-:W-:Y:S05]  /*4ec0*/  BRA `(.L_x_38665) ;  /* 0x0000000800987947 */ /* 0x000fea0003800000 */
.L_x_38660:
        /* <DEDUP_REMOVED lines=13> */
.L_x_38674:
[----:B------:R-:W3:Y:S02]  /*4fa0*/  LDG.E.64 R4, desc[UR36][R6.64] ;  /* 0x0000002406047981 */ /* 0x000ee4000c1e1b00 */
[----:B---3--:R-:W0:Y:S01]  /*4fb0*/  F2I.S64.F64.TRUNC R4, R4 ;  /* 0x0000000400047311 */ /* 0x008e22000030d900 */
[----:B------:R-:W-:Y:S05]  /*4fc0*/  BRA `(.L_x_38665) ;  /* 0x0000000800587947 */ /* 0x000fea0003800000 */
.L_x_38673:
        /* <DEDUP_REMOVED lines=26> */
.L_x_38676:
        /* <DEDUP_REMOVED lines=14> */
.L_x_38675:
[----:B------:R-:W3:Y:S02]  /*5250*/  LDG.E.U16 R4, desc[UR36][R6.64] ;  /* 0x0000002406047981 */ /* 0x000ee4000c1e1500 */
[----:B---3--:R-:W-:-:S06]  /*5260*/  IMAD.U32 R4, R4, 0x10000, RZ ;  /* 0x0001000004047824 */ /* 0x008fcc00078e00ff */
[----:B------:R-:W0:Y:S01]  /*5270*/  F2I.S64.TRUNC R4, R4 ;  /* 0x0000000400047311 */ /* 0x000e22000020d900 */
[----:B------:R-:W-:Y:S05]  /*5280*/  BRA `(.L_x_38665) ;  /* 0x0000000400a87947 */ /* 0x000fea0003800000 */
.L_x_38672:
        /* <DEDUP_REMOVED lines=11> */
.L_x_38679:
        /* <DEDUP_REMOVED lines=21> */
.L_x_38683:
[----:B------:R-:W-:Y:S05]  /*5490*/  BSYNC.RECONVERGENT B1 ;  /* 0x0000000000017941 */ /* 0x000fea0003800200 */
.L_x_38682:
[----:B------:R-:W-:Y:S01]  /*54a0*/  IMAD.SHL.U32 R0, R0, 0x100000, RZ ;  /* 0x0010000000007824 */ /* 0x000fe200078e00ff */
[----:B------:R-:W-:-:S04]  /*54b0*/  LEA R3, R3, 0x3b800000, 0x17 ;  /* 0x3b80000003037811 */ /* 0x000fc800078eb8ff */
[----:B------:R-:W-:-:S07]  /*54c0*/  LOP3.LUT R4, R3, R0, R7, 0xfe, !PT ;  /* 0x0000000003047212 */ /* 0x000fce00078efe07 */
.L_x_38681:
[----:B------:R-:W-:Y:S05]  /*54d0*/  BSYNC.RECONVERGENT B0 ;  /* 0x0000000000007941 */ /* 0x000fea0003800200 */
.L_x_38680:
[----:B------:R-:W3:Y:S01]  /*54e0*/  F2I.S64.TRUNC R4, R4 ;  /* 0x0000000400047311 */ /* 0x000ee2000020d900 */
[----:B------:R-:W-:Y:S05]  /*54f0*/  BRA `(.L_x_38665) ;  /* 0x00000004000c7947 */ /* 0x000fea0003800000 */
.L_x_38678:
        /* <DEDUP_REMOVED lines=21> */
.L_x_38687:
[----:B------:R-:W-:Y:S05]  /*5650*/  BSYNC.RECONVERGENT B1 ;  /* 0x0000000000017941 */ /* 0x000fea0003800200 */
.L_x_38686:
[----:B------:R-:W-:Y:S01]  /*5660*/  IMAD.SHL.U32 R0, R0, 0x200000, RZ ;  /* 0x0020000000007824 */ /* 0x000fe200078e00ff */
[----:B------:R-:W-:-:S04]  /*5670*/  LEA R3, R3, 0x37800000, 0x17 ;  /* 0x3780000003037811 */ /* 0x000fc800078eb8ff */
[----:B------:R-:W-:-:S07]  /*5680*/  LOP3.LUT R4, R3, R0, R7, 0xfe, !PT ;  /* 0x0000000003047212 */ /* 0x000fce00078efe07 */
.L_x_38685:
[----:B------:R-:W-:Y:S05]  /*5690*/  BSYNC.RECONVERGENT B0 ;  /* 0x0000000000007941 */ /* 0x000fea0003800200 */
.L_x_38684:
[----:B------:R-:W0:Y:S01]  /*56a0*/  F2I.S64.TRUNC R4, R4 ;  /* 0x0000000400047311 */ /* 0x000e22000020d900 */
[----:B------:R-:W-:Y:S05]  /*56b0*/  BRA `(.L_x_38665) ;  /* 0x00000000009c7947 */ /* 0x000fea0003800000 */
.L_x_38677:
        /* <DEDUP_REMOVED lines=14> */
.L_x_38691:
[----:B------:R-:W-:Y:S05]  /*57a0*/  BSYNC.RECONVERGENT B0 ;  /* 0x0000000000007941 */ /* 0x000fea0003800200 */
.L_x_38690:
[----:B------:R-:W0:Y:S01]  /*57b0*/  F2I.S64.TRUNC R4, R4 ;  /* 0x0000000400047311 */ /* 0x000e22000020d900 */
[----:B------:R-:W-:Y:S05]  /*57c0*/  BRA `(.L_x_38665) ;  /* 0x0000000000587947 */ /* 0x000fea0003800000 */
.L_x_38664:
        /* <DEDUP_REMOVED lines=16> */
.L_x_38692:
[----:B------:R-:W-:Y:S01]  /*58d0*/  CS2R R4, SRZ ;  /* 0x0000000000047805 */ /* 0x000fe2000001ff00 */
[----:B------:R-:W-:Y:S06]  /*58e0*/  BRA `(.L_x_38665) ;  /* 0x0000000000107947 */ /* 0x000fec0003800000 */
.L_x_38689:
[----:B------:R0:W5:Y:S01]  /*58f0*/  LDG.E.64 R4, desc[UR36][R6.64] ;  /* 0x0000002406047981 */ /* 0x000162000c1e1b00 */
[----:B------:R-:W-:Y:S05]  /*5900*/  BRA `(.L_x_38665) ;  /* 0x0000000000087947 */ /* 0x000fea0003800000 */
.L_x_38688:
[----:B------:R0:W5:Y:S01]  /*5910*/  LDG.E R4, desc[UR36][R6.64] ;  /* 0x0000002406047981 */ /* 0x000162000c1e1900 */
[----:B------:R-:W-:-:S07]  /*5920*/  IMAD.MOV.U32 R5, RZ, RZ, RZ ;  /* 0x000000ffff057224 */ /* 0x000fce00078e00ff */
.L_x_38665:
[----:B0--3-5:R-:W-:Y:S01]  /*5930*/  ISETP.NE.U32.AND P0, PT, R4, RZ, PT ;  /* 0x000000ff0400720c */ /* 0x029fe20003f05070 */
[----:B------:R-:W-:Y:S01]  /*5940*/  VIADD R22, R22, 0x80 ;  /* 0x0000008016167836 */ /* 0x000fe20000000000 */
[----:B-12-4-:R-:W-:Y:S02]  /*5950*/  ISETP.NE.U32.AND P1, PT, R16, RZ, PT ;  /* 0x000000ff1000720c */ /* 0x016fe40003f25070 */
[----:B------:R-:W-:-:S04]  /*5960*/  ISETP.NE.AND.EX P0, PT, R5, RZ, PT, P0 ;  /* 0x000000ff0500720c */ /* 0x000fc80003f05300 */
[----:B------:R-:W-:-:S04]  /*5970*/  ISETP.NE.AND.EX P0, PT, R17, RZ, P0, P1 ;  /* 0x000000ff1100720c */ /* 0x000fc80000705310 */
[----:B------:R-:W-:-:S09]  /*5980*/  P2R R25, PR, RZ, 0x1 ;  /* 0x00000001ff197803 */ /* 0x000fd20000000000 */
.L_x_38626:
[----:B------:R-:W-:Y:S05]  /*5990*/  BSYNC.RECONVERGENT B6 ;  /* 0x0000000000067941 */ /* 0x000fea0003800200 */
.L_x_38625:
        /* <DEDUP_REMOVED lines=24> */
.L_x_38698:
[----:B------:R0:W5:Y:S01]  /*5b20*/  LDG.E.U8 R16, desc[UR36][R4.64] ;  /* 0x0000002404107981 */ /* 0x000162000c1e1100 */
[----:B------:R-:W-:Y:S01]  /*5b30*/  IMAD.MOV.U32 R17, RZ, RZ, RZ ;  /* 0x000000ffff117224 */ /* 0x000fe200078e00ff */
[----:B------:R-:W-:Y:S06]  /*5b40*/  BRA `(.L_x_38700) ;  /* 0x0000000c00447947 */ /* 0x000fec0003800000 */
.L_x_38697:
        /* <DEDUP_REMOVED lines=8> */
.L_x_38702:
[----:B------:R-:W2:Y:S02]  /*5bd0*/  LDG.E R16, desc[UR36][R4.64] ;  /* 0x0000002404107981 */ /* 0x000ea4000c1e1900 */
[----:B--2---:R-:W-:Y:S01]  /*5be0*/  SHF.R.S32.HI R17, RZ, 0x1f, R16 ;  /* 0x0000001fff117819 */ /* 0x004fe20000011410 */
[----:B------:R-:W-:Y:S06]  /*5bf0*/  BRA `(.L_x_38700) ;  /* 0x0000000c00187947 */ /* 0x000fec0003800000 */
.L_x_38701:
[----:B------:R-:W2:Y:S02]  /*5c00*/  LDG.E.S16 R16, desc[UR36][R4.64] ;  /* 0x0000002404107981 */ /* 0x000ea4000c1e1700 */
[----:B--2---:R-:W-:Y:S01]  /*5c10*/  SHF.R.S32.HI R17, RZ, 0x1f, R16 ;  /* 0x0000001fff117819 */ /* 0x004fe20000011410 */
[----:B------:R-:W-:Y:S06]  /*5c20*/  BRA `(.L_x_38700) ;  /* 0x0000000c000c7947 */ /* 0x000fec0003800000 */
.L_x_38696:
        /* <DEDUP_REMOVED lines=9> */
.L_x_38704:
[----:B------:R-:W2:Y:S02]  /*5cc0*/  LDG.E.U16 R4, desc[UR36][R4.64] ;  /* 0x0000002404047981 */ /* 0x000ea4000c1e1500 */
[----:B--2---:R-:W-:-:S06]  /*5cd0*/  HADD2.F32 R16, -RZ, R4.H0_H0 ;  /* 0x20000004ff107230 */ /* 0x004fcc0000004100 */
[----:B------:R-:W2:Y:S01]  /*5ce0*/  F2I.S64.TRUNC R16, R16 ;  /* 0x0000001000107311 */ /* 0x000ea2000020d900 */
[----:B------:R-:W-:Y:S05]  /*5cf0*/  BRA `(.L_x_38700) ;  /* 0x0000000800d87947 */ /* 0x000fea0003800000 */
.L_x_38703:
        /* <DEDUP_REMOVED lines=9> */
.L_x_38706:
[----:B------:R-:W2:Y:S02]  /*5d90*/  LDG.E.U16 R4, desc[UR36][R4.64] ;  /* 0x0000002404047981 */ /* 0x000ea4000c1e1500 */
[----:B--2---:R-:W-:-:S06]  /*5da0*/  HADD2.F32 R16, -RZ, R4.H0_H0 ;  /* 0x20000004ff107230 */ /* 0x004fcc0000004100 */
[----:B------:R-:W0:Y:S01]  /*5db0*/  F2I.S64.TRUNC R16, R16 ;  /* 0x0000001000107311 */ /* 0x000e22000020d900 */
[----:B------:R-:W-:Y:S05]  /*5dc0*/  BRA `(.L_x_38700) ;  /* 0x0000000800a47947 */ /* 0x000fea0003800000 */
.L_x_38705:
[----:B------:R-:W2:Y:S02]  /*5dd0*/  LDG.E.64 R4, desc[UR36][R4.64] ;  /* 0x0000002404047981 */ /* 0x000ea4000c1e1b00 */
[----:B--2---:R0:W1:Y:S01]  /*5de0*/  F2I.S64.F64.TRUNC R16, R4 ;  /* 0x0000000400107311 */ /* 0x004062000030d900 */
[----:B------:R-:W-:Y:S05]  /*5df0*/  BRA `(.L_x_38700) ;  /* 0x0000000800987947 */ /* 0x000fea0003800000 */
.L_x_38695:
        /* <DEDUP_REMOVED lines=13> */
.L_x_38709:
[----:B------:R-:W2:Y:S02]  /*5ed0*/  LDG.E.64 R4, desc[UR36][R4.64] ;  /* 0x0000002404047981 */ /* 0x000ea4000c1e1b00 */
[----:B--2---:R0:W1:Y:S01]  /*5ee0*/  F2I.S64.F64.TRUNC R16, R4 ;  /* 0x0000000400107311 */ /* 0x004062000030d900 */
[----:B------:R-:W-:Y:S05]  /*5ef0*/  BRA `(.L_x_38700) ;  /* 0x0000000800587947 */ /* 0x000fea0003800000 */
.L_x_38708:
        /* <DEDUP_REMOVED lines=26> */
.L_x_38711:
        /* <DEDUP_REMOVED lines=14> */
.L_x_38710:
[----:B------:R-:W2:Y:S02]  /*6180*/  LDG.E.U16 R16, desc[UR36][R4.64] ;  /* 0x0000002404107981 */ /* 0x000ea4000c1e1500 */
[----:B--2---:R-:W-:-:S06]  /*6190*/  IMAD.U32 R16, R16, 0x10000, RZ ;  /* 0x0001000010107824 */ /* 0x004fcc00078e00ff */
[----:B------:R-:W0:Y:S01]  /*61a0*/  F2I.S64.TRUNC R16, R16 ;  /* 0x0000001000107311 */ /* 0x000e22000020d900 */
[----:B------:R-:W-:Y:S05]  /*61b0*/  BRA `(.L_x_38700) ;  /* 0x0000000400a87947 */ /* 0x000fea0003800000 */
.L_x_38707:
        /* <DEDUP_REMOVED lines=11> */
.L_x_38714:
        /* <DEDUP_REMOVED lines=21> */
.L_x_38718:
[----:B------:R-:W-:Y:S05]  /*63c0*/  BSYNC.RECONVERGENT B1 ;  /* 0x0000000000017941 */ /* 0x000fea0003800200 */
.L_x_38717:
[----:B------:R-:W-:Y:S01]  /*63d0*/  IMAD.SHL.U32 R0, R0, 0x100000, RZ ;  /* 0x0010000000007824 */ /* 0x000fe200078e00ff */
[----:B------:R-:W-:-:S04]  /*63e0*/  LEA R3, R3, 0x3b800000, 0x17 ;  /* 0x3b80000003037811 */ /* 0x000fc800078eb8ff */
[----:B------:R-:W-:-:S07]  /*63f0*/  LOP3.LUT R16, R3, R0, R7, 0xfe, !PT ;  /* 0x0000000003107212 */ /* 0x000fce00078efe07 */
.L_x_38716:
[----:B------:R-:W-:Y:S05]  /*6400*/  BSYNC.RECONVERGENT B0 ;  /* 0x0000000000007941 */ /* 0x000fea0003800200 */
.L_x_38715:
[----:B------:R-:W0:Y:S01]  /*6410*/  F2I.S64.TRUNC R16, R16 ;  /* 0x0000001000107311 */ /* 0x000e22000020d900 */
[----:B------:R-:W-:Y:S05]  /*6420*/  BRA `(.L_x_38700) ;  /* 0x00000004000c7947 */ /* 0x000fea0003800000 */
.L_x_38713:
        /* <DEDUP_REMOVED lines=21> */
.L_x_38722:
[----:B------:R-:W-:Y:S05]  /*6580*/  BSYNC.RECONVERGENT B1 ;  /* 0x0000000000017941 */ /* 0x000fea0003800200 */
.L_x_38721:
[----:B------:R-:W-:Y:S01]  /*6590*/  IMAD.SHL.U32 R0, R0, 0x200000, RZ ;  /* 0x0020000000007824 */ /* 0x000fe200078e00ff */
[----:B------:R-:W-:-:S04]  /*65a0*/  LEA R3, R3, 0x37800000, 0x17 ;  /* 0x3780000003037811 */ /* 0x000fc800078eb8ff */
[----:B------:R-:W-:-:S07]  /*65b0*/  LOP3.LUT R16, R3, R0, R7, 0xfe, !PT ;  /* 0x0000000003107212 */ /* 0x000fce00078efe07 */
.L_x_38720:
[----:B------:R-:W-:Y:S05]  /*65c0*/  BSYNC.RECONVERGENT B0 ;  /* 0x0000000000007941 */ /* 0x000fea0003800200 */
.L_x_38719:
[----:B------:R-:W0:Y:S01]  /*65d0*/  F2I.S64.TRUNC R16, R16 ;  /* 0x0000001000107311 */ /* 0x000e22000020d900 */
[----:B------:R-:W-:Y:S05]  /*65e0*/  BRA `(.L_x_38700) ;  /* 0x00000000009c7947 */ /* 0x000fea0003800000 */
.L_x_38712:
        /* <DEDUP_REMOVED lines=14> */
.L_x_38726:
[----:B------:R-:W-:Y:S05]  /*66d0*/  BSYNC.RECONVERGENT B0 ;  /* 0x0000000000007941 */ /* 0x000fea0003800200 */
.L_x_38725:
[----:B------:R-:W0:Y:S01]  /*66e0*/  F2I.S64.TRUNC R16, R16 ;  /* 0x0000001000107311 */ /* 0x000e22000020d900 */
[----:B------:R-:W-:Y:S05]  /*66f0*/  BRA `(.L_x_38700) ;  /* 0x0000000000587947 */ /* 0x000fea0003800000 */
.L_x_38699:
        /* <DEDUP_REMOVED lines=16> */
.L_x_38727:
[----:B------:R-:W-:Y:S01]  /*6800*/  CS2R R16, SRZ ;  /* 0x0000000000107805 */ /* 0x000fe2000001ff00 */
[----:B------:R-:W-:Y:S06]  /*6810*/  BRA `(.L_x_38700) ;  /* 0x0000000000107947 */ /* 0x000fec0003800000 */
.L_x_38724:
[----:B------:R0:W5:Y:S01]  /*6820*/  LDG.E.64 R16, desc[UR36][R4.64] ;  /* 0x0000002404107981 */ /* 0x000162000c1e1b00 */
[----:B------:R-:W-:Y:S05]  /*6830*/  BRA `(.L_x_38700) ;  /* 0x0000000000087947 */ /* 0x000fea0003800000 */
.L_x_38723:
[----:B------:R0:W5:Y:S01]  /*6840*/  LDG.E R16, desc[UR36][R4.64] ;  /* 0x0000002404107981 */ /* 0x000162000c1e1900 */
[----:B------:R-:W-:-:S07]  /*6850*/  IMAD.MOV.U32 R17, RZ, RZ, RZ ;  /* 0x000000ffff117224 */ /* 0x000fce00078e00ff */
.L_x_38700:
        /* <DEDUP_REMOVED lines=20> */
.L_x_38731:
[----:B------:R0:W5:Y:S01]  /*69a0*/  LDG.E.U8 R4, desc[UR36][R6.64] ;  /* 0x0000002406047981 */ /* 0x000162000c1e1100 */
[----:B------:R-:W-:Y:S01]  /*69b0*/  IMAD.MOV.U32 R5, RZ, RZ, RZ ;  /* 0x000000ffff057224 */ /* 0x000fe200078e00ff */
[----:B------:R-:W-:Y:S06]  /*69c0*/  BRA `(.L_x_38733) ;  /* 0x0000000c00447947 */ /* 0x000fec0003800000 */
.L_x_38730:
        /* <DEDUP_REMOVED lines=8> */
.L_x_38735:
[----:B------:R-:W3:Y:S02]  /*6a50*/  LDG.E R4, desc[UR36][R6.64] ;  /* 0x0000002406047981 */ /* 0x000ee4000c1e1900 */
[----:B---3--:R-:W-:Y:S01]  /*6a60*/  SHF.R.S32.HI R5, RZ, 0x1f, R4 ;  /* 0x0000001fff057819 */ /* 0x008fe20000011404 */
[----:B------:R-:W-:Y:S06]  /*6a70*/  BRA `(.L_x_38733) ;  /* 0x0000000c00187947 */ /* 0x000fec0003800000 */
.L_x_38734:
[----:B------:R-:W3:Y:S02]  /*6a80*/  LDG.E.S16 R4, desc[UR36][R6.64] ;  /* 0x0000002406047981 */ /* 0x000ee4000c1e1700 */
[----:B---3--:R-:W-:Y:S01]  /*6a90*/  SHF.R.S32.HI R5, RZ, 0x1f, R4 ;  /* 0x0000001fff057819 */ /* 0x008fe20000011404 */
[----:B------:R-:W-:Y:S06]  /*6aa0*/  BRA `(.L_x_38733) ;  /* 0x0000000c000c7947 */ /* 0x000fec0003800000 */
.L_x_38729:
        /* <DEDUP_REMOVED lines=9> */
.L_x_38737:
[----:B------:R-:W3:Y:S02]  /*6b40*/  LDG.E.U16 R6, desc[UR36][R6.64] ;  /* 0x0000002406067981 */ /* 0x000ee4000c1e1500 */
[----:B---3--:R-:W-:-:S06]  /*6b50*/  HADD2.F32 R4, -RZ, R6.H0_H0 ;  /* 0x20000006ff047230 */ /* 0x008fcc0000004100 */
[----:B------:R-:W0:Y:S01]  /*6b60*/  F2I.S64.TRUNC R4, R4 ;  /* 0x0000000400047311 */ /* 0x000e22000020d900 */
[----:B------:R-:W-:Y:S05]  /*6b70*/  BRA `(.L_x_38733) ;  /* 0x0000000800d87947 */ /* 0x000fea0003800000 */
.L_x_38736:
        /* <DEDUP_REMOVED lines=9> */
.L_x_38739:
[----:B------:R-:W3:Y:S02]  /*6c10*/  LDG.E.U16 R6, desc[UR36][R6.64] ;  /* 0x0000002406067981 */ /* 0x000ee4000c1e1500 */
[----:B---3--:R-:W-:-:S06]  /*6c20*/  HADD2.F32 R4, -RZ, R6.H0_H0 ;  /* 0x20000006ff047230 */ /* 0x008fcc0000004100 */
[----:B------:R-:W0:Y:S01]  /*6c30*/  F2I.S64.TRUNC R4, R4 ;  /* 0x0000000400047311 */ /* 0x000e22000020d900 */
[----:B------:R-:W-:Y:S05]  /*6c40*/  BRA `(.L_x_38733) ;  /* 0x0000000800a47947 */ /* 0x000fea0003800000 */
.L_x_38738:
[----:B------:R-:W3:Y:S02]  /*6c50*/  LDG.E.64 R4, desc[UR36][R6.64] ;  /* 0x0000002406047981 */ /* 0x000ee4000c1e1b00 */
[----:B---3--:R-:W0:Y:S01]  /*6c60*/  F2I.S64.F64.TRUNC R4, R4 ;  /* 0x0000000400047311 */ /* 0x008e22000030d900 */
[----:B------:R-:W-:Y:S05]  /*6c70*/  BRA `(.L_x_38733) ;  /* 0x0000000800987947 */ /* 0x000fea0003800000 */
.L_x_38728:
        /* <DEDUP_REMOVED lines=13> */
.L_x_38742:
[----:B------:R-:W3:Y:S02]  /*6d50*/  LDG.E.64 R4, desc[UR36][R6.64] ;  /* 0x0000002406047981 */ /* 0x000ee4000c1e1b00 */
[----:B---3--:R-:W0:Y:S01]  /*6d60*/  F2I.S64.F64.TRUNC R4, R4 ;  /* 0x0000000400047311 */ /* 0x008e22000030d900 */
[----:B------:R-:W-:Y:S05]  /*6d70*/  BRA `(.L_x_38733) ;  /* 0x0000000800587947 */ /* 0x000fea0003800000 */
.L_x_38741:
        /* <DEDUP_REMOVED lines=26> */
.L_x_38744:
        /* <DEDUP_REMOVED lines=14> */
.L_x_38743:
[----:B------:R-:W3:Y:S02]  /*7000*/  LDG.E.U16 R4, desc[UR36][R6.64] ;  /* 0x0000002406047981 */ /* 0x000ee4000c1e1500 */
[----:B---3--:R-:W-:-:S06]  /*7010*/  IMAD.U32 R4, R4, 0x10000, RZ ;  /* 0x0001000004047824 */ /* 0x008fcc00078e00ff */
[----:B------:R-:W0:Y:S01]  /*7020*/  F2I.S64.TRUNC R4, R4 ;  /* 0x0000000400047311 */ /* 0x000e22000020d900 */
[----:B------:R-:W-:Y:S05]  /*7030*/  BRA `(.L_x_38733) ;  /* 0x0000000400a87947 */ /* 0x000fea0003800000 */
.L_x_38740:
        /* <DEDUP_REMOVED lines=11> */
.L_x_38747:
        /* <DEDUP_REMOVED lines=21> */
.L_x_38751:
[----:B------:R-:W-:Y:S05]  /*7240*/  BSYNC.RECONVERGENT B1 ;  /* 0x0000000000017941 */ /* 0x000fea0003800200 */
.L_x_38750:
[----:B------:R-:W-:Y:S01]  /*7250*/  IMAD.SHL.U32 R0, R0, 0x100000, RZ ;  /* 0x0010000000007824 */ /* 0x000fe200078e00ff */
[----:B------:R-:W-:-:S04]  /*7260*/  LEA R3, R3, 0x3b800000, 0x17 ;  /* 0x3b80000003037811 */ /* 0x000fc800078eb8ff */
[----:B------:R-:W-:-:S07]  /*7270*/  LOP3.LUT R4, R3, R0, R7, 0xfe, !PT ;  /* 0x0000000003047212 */ /* 0x000fce00078efe07 */
.L_x_38749:
[----:B------:R-:W-:Y:S05]  /*7280*/  BSYNC.RECONVERGENT B0 ;  /* 0x0000000000007941 */ /* 0x000fea0003800200 */
.L_x_38748:
[----:B------:R-:W0:Y:S01]  /*7290*/  F2I.S64.TRUNC R4, R4 ;  /* 0x0000000400047311 */ /* 0x000e22000020d900 */
[----:B------:R-:W-:Y:S05]  /*72a0*/  BRA `(.L_x_38733) ;  /* 0x00000004000c7947 */ /* 0x000fea0003800000 */
.L_x_38746:
        /* <DEDUP_REMOVED lines=21> */
.L_x_38755:
[----:B------:R-:W-:Y:S05]  /*7400*/  BSYNC.RECONVERGENT B1 ;  /* 0x0000000000017941 */ /* 0x000fea0003800200 */
.L_x_38754:
[----:B------:R-:W-:Y:S01]  /*7410*/  IMAD.SHL.U32 R0, R0, 0x200000, RZ ;  /* 0x0020000000007824 */ /* 0x000fe200078e00ff */
[----:B------:R-:W-:-:S04]  /*7420*/  LEA R3, R3, 0x37800000, 0x17 ;  /* 0x3780000003037811 */ /* 0x000fc800078eb8ff */
[----:B------:R-:W-:-:S07]  /*7430*/  LOP3.LUT R4, R3, R0, R7, 0xfe, !PT ;  /* 0x0000000003047212 */ /* 0x000fce00078efe07 */
.L_x_38753:
[----:B------:R-:W-:Y:S05]  /*7440*/  BSYNC.RECONVERGENT B0 ;  /* 0x0000000000007941 */ /* 0x000fea0003800200 */
.L_x_38752:
[----:B------:R-:W0:Y:S01]  /*7450*/  F2I.S64.TRUNC R4, R4 ;  /* 0x0000000400047311 */ /* 0x000e22000020d900 */
[----:B------:R-:W-:Y:S05]  /*7460*/  BRA `(.L_x_38733) ;  /* 0x00000000009c7947 */ /* 0x000fea0003800000 */
.L_x_38745:
        /* <DEDUP_REMOVED lines=14> */
.L_x_38759:
[----:B------:R-:W-:Y:S05]  /*7550*/  BSYNC.RECONVERGENT B0 ;  /* 0x0000000000007941 */ /* 0x000fea0003800200 */
.L_x_38758:
[----:B------:R-:W3:Y:S01]  /*7560*/  F2I.S64.TRUNC R4, R4 ;  /* 0x0000000400047311 */ /* 0x000ee2000020d900 */
[----:B------:R-:W-:Y:S05]  /*7570*/  BRA `(.L_x_38733) ;  /* 0x0000000000587947 */ /* 0x000fea0003800000 */
.L_x_38732:
        /* <DEDUP_REMOVED lines=16> */
.L_x_38760:
[----:B------:R-:W-:Y:S01]  /*7680*/  CS2R R4, SRZ ;  /* 0x0000000000047805 */ /* 0x000fe2000001ff00 */
[----:B------:R-:W-:Y:S06]  /*7690*/  BRA `(.L_x_38733) ;  /* 0x0000000000107947 */ /* 0x000fec0003800000 */
.L_x_38757:
[----:B------:R1:W5:Y:S01]  /*76a0*/  LDG.E.64 R4, desc[UR36][R6.64] ;  /* 0x0000002406047981 */ /* 0x000362000c1e1b00 */
[----:B------:R-:W-:Y:S05]  /*76b0*/  BRA `(.L_x_38733) ;  /* 0x0000000000087947 */ /* 0x000fea0003800000 */
.L_x_38756:
[----:B------:R0:W5:Y:S01]  /*76c0*/  LDG.E R4, desc[UR36][R6.64] ;  /* 0x0000002406047981 */ /* 0x000162000c1e1900 */
[----:B------:R-:W-:-:S07]  /*76d0*/  IMAD.MOV.U32 R5, RZ, RZ, RZ ;  /* 0x000000ffff057224 */ /* 0x000fce00078e00ff */
.L_x_38733:
[----:B01-3-5:R-:W-:Y:S02]  /*76e0*/  ISETP.NE.U32.AND P1, PT, R4, RZ, PT ;  /* 0x000000ff0400720c */ /* 0x02bfe40003f25070 */
[----:B--2-4-:R-:W-:Y:S02]  /*76f0*/  ISETP.NE.U32.AND P0, PT, R16, RZ, PT ;  /* 0x000000ff1000720c */ /* 0x014fe40003f05070 */
[----:B------:R-:W-:-:S04]  /*7700*/  ISETP.NE.AND.EX P1, PT, R5, RZ, PT, P1 ;  /* 0x000000ff0500720c */ /* 0x000fc80003f25310 */
[----:B------:R-:W-:-:S13]  /*7710*/  ISETP.NE.AND.EX P0, PT, R17, RZ, P1, P0 ;  /* 0x000000ff1100720c */ /* 0x000fda0000f05300 */
.L_x_38694:
[----:B------:R-:W-:Y:S05]  /*7720*/  BSYNC.RECONVERGENT B6 ;  /* 0x0000000000067941 */ /* 0x000fea0003800200 */
.L_x_38693:
        /* <DEDUP_REMOVED lines=34> */
.L_x_38768:
[----:B------:R0:W-:Y:S01]  /*7950*/  STG.E.U8 desc[UR36][R8.64], R11 ;  /* 0x0000000b08007986 */ /* 0x0001e2000c101124 */
[----:B------:R-:W-:Y:S05]  /*7960*/  BRA `(.L_x_38770) ;  /* 0x0000000c00087947 */ /* 0x000fea0003800000 */
.L_x_38767:
        /* <DEDUP_REMOVED lines=10> */
.L_x_38772:
[----:B------:R0:W-:Y:S01]  /*7a10*/  STG.E desc[UR36][R8.64], R11 ;  /* 0x0000000b08007986 */ /* 0x0001e2000c101924 */
[----:B------:R-:W-:Y:S05]  /*7a20*/  BRA `(.L_x_38770) ;  /* 0x0000000800d87947 */ /* 0x000fea0003800000 */
.L_x_38771:
[----:B------:R0:W-:Y:S01]  /*7a30*/  STG.E.U16 desc[UR36][R8.64], R11 ;  /* 0x0000000b08007986 */ /* 0x0001e2000c101524 */
[----:B------:R-:W-:Y:S05]  /*7a40*/  BRA `(.L_x_38770) ;  /* 0x0000000800d07947 */ /* 0x000fea0003800000 */
.L_x_38766:
        /* <DEDUP_REMOVED lines=9> */
.L_x_38774:
[----:B------:R-:W0:Y:S02]  /*7ae0*/  I2F.S16 R0, R11 ;  /* 0x0000000b00007306 */ /* 0x000e240000101400 */
[----:B0-----:R-:W-:-:S05]  /*7af0*/  F2FP.F16.F32.PACK_AB R0, RZ, R0 ;  /* 0x00000000ff00723e */ /* 0x001fca00000000ff */
[----:B------:R0:W-:Y:S01]  /*7b00*/  STG.E.U16 desc[UR36][R8.64], R0 ;  /* 0x0000000008007986 */ /* 0x0001e2000c101524 */
[----:B------:R-:W-:Y:S05]  /*7b10*/  BRA `(.L_x_38770) ;  /* 0x00000008009c7947 */ /* 0x000fea0003800000 */
.L_x_38773:
        /* <DEDUP_REMOVED lines=10> */
.L_x_38776:
[----:B------:R-:W0:Y:S02]  /*7bc0*/  I2F.S16 R11, R11 ;  /* 0x0000000b000b7306 */ /* 0x000e240000101400 */
[----:B0-----:R-:W-:-:S04]  /*7bd0*/  F2FP.F16.F32.PACK_AB R3, RZ, R11 ;  /* 0x0000000bff03723e */ /* 0x001fc800000000ff */
[----:B------:R-:W-:-:S05]  /*7be0*/  PRMT R3, R3, 0x5410, RZ ;  /* 0x0000541003037816 */ /* 0x000fca00000000ff */
[----:B------:R0:W-:Y:S01]  /*7bf0*/  STG.E desc[UR36][R8.64], R3 ;  /* 0x0000000308007986 */ /* 0x0001e2000c101924 */
[----:B------:R-:W-:Y:S05]  /*7c00*/  BRA `(.L_x_38770) ;  /* 0x0000000800607947 */ /* 0x000fea0003800000 */
.L_x_38775:
[----:B------:R-:W0:Y:S02]  /*7c10*/  I2F.F64.S16 R4, R11 ;  /* 0x0000000b00047312 */ /* 0x000e240000101c00 */
[----:B0-----:R0:W-:Y:S01]  /*7c20*/  STG.E.64 desc[UR36][R8.64], R4 ;  /* 0x0000000408007986 */ /* 0x0011e2000c101b24 */
[----:B------:R-:W-:Y:S05]  /*7c30*/  BRA `(.L_x_38770) ;  /* 0x0000000800547947 */ /* 0x000fea0003800000 */
.L_x_38765:
        /* <DEDUP_REMOVED lines=10> */
.L_x_38779:
[----:B------:R-:W0:Y:S01]  /*7ce0*/  I2F.F64.S16 R4, R11 ;  /* 0x0000000b00047312 */ /* 0x000e220000101c00 */
[----:B------:R-:W-:-:S05]  /*7cf0*/  CS2R R6, SRZ ;  /* 0x0000000000067805 */ /* 0x000fca000001ff00 */
[----:B0-----:R0:W-:Y:S01]  /*7d00*/  STG.E.128 desc[UR36][R8.64], R4 ;  /* 0x0000000408007986 */ /* 0x0011e2000c101d24 */
[----:B------:R-:W-:Y:S05]  /*7d10*/  BRA `(.L_x_38770) ;  /* 0x00000008001c7947 */ /* 0x000fea0003800000 */
.L_x_38778:
        /* <DEDUP_REMOVED lines=17> */
.L_x_38783:
[----:B------:R-:W-:Y:S05]  /*7e30*/  BSYNC.RECONVERGENT B0 ;  /* 0x0000000000007941 */ /* 0x000fea0003800200 */
.L_x_38782:
[----:B------:R0:W-:Y:S01]  /*7e40*/  STG.E.U8 desc[UR36][R8.64], R3 ;  /* 0x0000000308007986 */ /* 0x0001e2000c101124 */
[----:B------:R-:W-:Y:S05]  /*7e50*/  BRA `(.L_x_38770) ;  /* 0x0000000400cc7947 */ /* 0x000fea0003800000 */
.L_x_38781:
        /* <DEDUP_REMOVED lines=16> */
.L_x_38780:
[----:B------:R-:W0:Y:S02]  /*7f60*/  I2F.S16 R0, R11 ;  /* 0x0000000b00007306 */ /* 0x000e240000101400 */
[----:B0-----:R-:W-:-:S05]  /*7f70*/  F2FP.BF16.F32.PACK_AB R0, RZ, R0 ;  /* 0x00000000ff00723e */ /* 0x001fca00000010ff */
[----:B------:R0:W-:Y:S01]  /*7f80*/  STG.E.U16 desc[UR36][R8.64], R0 ;  /* 0x0000000008007986 */ /* 0x0001e2000c101524 */
[----:B------:R-:W-:Y:S05]  /*7f90*/  BRA `(.L_x_38770) ;  /* 0x00000004007c7947 */ /* 0x000fea0003800000 */
.L_x_38777:
        /* <DEDUP_REMOVED lines=10> */
.L_x_38786:
        /* <DEDUP_REMOVED lines=12> */
.L_x_38789:
[----:B------:R-:W-:-:S04]  /*8100*/  SHF.R.U32.HI R0, RZ, 0x14, R11 ;  /* 0x00000014ff007819 */ /* 0x000fc8000001160b */
[----:B------:R-:W-:-:S04]  /*8110*/  LOP3.LUT R0, R0, 0x1, RZ, 0xc0, !PT ;  /* 0x0000000100007812 */ /* 0x000fc800078ec0ff */
[----:B------:R-:W-:-:S04]  /*8120*/  IADD3 R0, PT, PT, R11, 0x487ffff, R0 ;  /* 0x0487ffff0b007810 */ /* 0x000fc80007ffe000 */
[----:B------:R-:W-:-:S04]  /*8130*/  SHF.R.U32.HI R0, RZ, 0x14, R0 ;  /* 0x00000014ff007819 */ /* 0x000fc80000011600 */
[----:B------:R-:W-:-:S07]  /*8140*/  LOP3.LUT R0, R0, 0xff, RZ, 0xc0, !PT ;  /* 0x000000ff00007812 */ /* 0x000fce00078ec0ff */
.L_x_38790:
[----:B------:R-:W-:-:S07]  /*8150*/  PRMT R4, R0, 0x7610, R4 ;  /* 0x0000761000047816 */ /* 0x000fce0000000004 */
.L_x_38788:
[----:B------:R-:W-:Y:S05]  /*8160*/  BSYNC.RECONVERGENT B0 ;  /* 0x0000000000007941 */ /* 0x000fea0003800200 */
.L_x_38787:
[----:B------:R0:W-:Y:S01]  /*8170*/  STG.E.U8 desc[UR36][R8.64], R4 ;  /* 0x0000000408007986 */ /* 0x0001e2000c101124 */
[----:B------:R-:W-:Y:S05]  /*8180*/  BRA `(.L_x_38770) ;  /* 0x0000000400007947 */ /* 0x000fea0003800000 */
.L_x_38785:
        /* <DEDUP_REMOVED lines=12> */
.L_x_38793:
[----:B------:R-:W-:-:S04]  /*8250*/  SHF.R.U32.HI R0, RZ, 0x15, R11 ;  /* 0x00000015ff007819 */ /* 0x000fc8000001160b */
[----:B------:R-:W-:-:S04]  /*8260*/  LOP3.LUT R0, R0, 0x1, RZ, 0xc0, !PT ;  /* 0x0000000100007812 */ /* 0x000fc800078ec0ff */
[----:B------:R-:W-:-:S04]  /*8270*/  IADD3 R0, PT, PT, R11, 0x88fffff, R0 ;  /* 0x088fffff0b007810 */ /* 0x000fc80007ffe000 */
[----:B------:R-:W-:-:S04]  /*8280*/  SHF.R.U32.HI R0, RZ, 0x15, R0 ;  /* 0x00000015ff007819 */ /* 0x000fc80000011600 */
[----:B------:R-:W-:-:S07]  /*8290*/  LOP3.LUT R0, R0, 0xff, RZ, 0xc0, !PT ;  /* 0x000000ff00007812 */ /* 0x000fce00078ec0ff */
.L_x_38794:
[----:B------:R-:W-:-:S07]  /*82a0*/  PRMT R4, R0, 0x7610, R4 ;  /* 0x0000761000047816 */ /* 0x000fce0000000004 */
.L_x_38792:
[----:B------:R-:W-:Y:S05]  /*82b0*/  BSYNC.RECONVERGENT B0 ;  /* 0x0000000000007941 */ /* 0x000fea0003800200 */
.L_x_38791:
[----:B------:R3:W-:Y:S01]  /*82c0*/  STG.E.U8 desc[UR36][R8.64], R4 ;  /* 0x0000000408007986 */ /* 0x0007e2000c101124 */
[----:B------:R-:W-:Y:S05]  /*82d0*/  BRA `(.L_x_38770) ;  /* 0x0000000000ac7947 */ /* 0x000fea0003800000 */
.L_x_38784:
[----:B------:R-:W-:-:S13]  /*82e0*/  ISETP.NE.AND P0, PT, R0, 0x1c, PT ;  /* 0x0000001c0000780c */ /* 0x000fda0003f05270 */
[----:B------:R-:W-:Y:S05]  /*82f0*/  @!P0 BRA `(.L_x_38795) ;  /* 0x0000000000a08947 */ /* 0x000fea0003800000 */
[----:B------:R-:W-:-:S13]  /*8300*/  ISETP.NE.AND P0, PT, R0, 0x1d, PT ;  /* 0x0000001d0000780c */ /* 0x000fda0003f05270 */
[----:B------:R-:W-:Y:S05]  /*8310*/  @!P0 BRA `(.L_x_38796) ;  /* 0x0000000000888947 */ /* 0x000fea0003800000 */
[----:B------:R-:W-:-:S13]  /*8320*/  ISETP.NE.AND P0, PT, R0, 0x2c, PT ;  /* 0x0000002c0000780c */ /* 0x000fda0003f05270 */
[----:B------:R-:W-:Y:S05]  /*8330*/  @!P0 BRA `(.L_x_38797) ;  /* 0x0000000000448947 */ /* 0x000fea0003800000 */
.L_x_38769:
        /* <DEDUP_REMOVED lines=16> */
.L_x_38798:
[----:B------:R-:W-:Y:S05]  /*8440*/  BRA `(.L_x_38770) ;  /* 0x0000000000507947 */ /* 0x000fea0003800000 */
.L_x_38797:
        /* <DEDUP_REMOVED lines=15> */
.L_x_38796:
[----:B------:R-:W-:Y:S02]  /*8540*/  IMAD.MOV.U32 R4, RZ, RZ, R11 ;  /* 0x000000ffff047224 */ /* 0x000fe400078e000b */
[----:B------:R-:W-:-:S05]  /*8550*/  IMAD.MOV.U32 R5, RZ, RZ, RZ ;  /* 0x000000ffff057224 */ /* 0x000fca00078e00ff */
[----:B------:R1:W-:Y:S01]  /*8560*/  STG.E.64 desc[UR36][R8.64], R4 ;  /* 0x0000000408007986 */ /* 0x0003e2000c101b24 */
[----:B------:R-:W-:Y:S05]  /*8570*/  BRA `(.L_x_38770) ;  /* 0x0000000000047947 */ /* 0x000fea0003800000 */
.L_x_38795:
[----:B------:R0:W-:Y:S02]  /*8580*/  STG.E desc[UR36][R8.64], R11 ;  /* 0x0000000b08007986 */ /* 0x0001e4000c101924 */
.L_x_38770:
[----:B------:R-:W-:Y:S05]  /*8590*/  BSYNC.RECONVERGENT B6 ;  /* 0x0000000000067941 */ /* 0x000fea0003800200 */
.L_x_38764:
        /* <DEDUP_REMOVED lines=24> */
.L_x_38804:
[----:B------:R4:W-:Y:S01]  /*8720*/  STG.E.U8 desc[UR36][R8.64], R22 ;  /* 0x0000001608007986 */ /* 0x0009e2000c101124 */
[----:B------:R-:W-:Y:S05]  /*8730*/  BRA `(.L_x_38806) ;  /* 0x0000000c00047947 */ /* 0x000fea0003800000 */
.L_x_38803:
        /* <DEDUP_REMOVED lines=10> */
.L_x_38808:
[----:B------:R2:W-:Y:S01]  /*87e0*/  STG.E desc[UR36][R8.64], R22 ;  /* 0x0000001608007986 */ /* 0x0005e2000c101924 */
[----:B------:R-:W-:Y:S05]  /*87f0*/  BRA `(.L_x_38806) ;  /* 0x0000000800d47947 */ /* 0x000fea0003800000 */
.L_x_38807:
[----:B------:R0:W-:Y:S01]  /*8800*/  STG.E.U16 desc[UR36][R8.64], R22 ;  /* 0x0000001608007986 */ /* 0x0001e2000c101524 */
[----:B------:R-:W-:Y:S05]  /*8810*/  BRA `(.L_x_38806) ;  /* 0x0000000800cc7947 */ /* 0x000fea0003800000 */
.L_x_38802:
        /* <DEDUP_REMOVED lines=9> */
.L_x_38810:
[----:B------:R-:W0:Y:S02]  /*88b0*/  I2F.S16 R0, R22 ;  /* 0x0000001600007306 */ /* 0x000e240000101400 */
[----:B0-----:R-:W-:-:S05]  /*88c0*/  F2FP.F16.F32.PACK_AB R0, RZ, R0 ;  /* 0x00000000ff00723e */ /* 0x001fca00000000ff */
[----:B------:R0:W-:Y:S01]  /*88d0*/  STG.E.U16 desc[UR36][R8.64], R0 ;  /* 0x0000000008007986 */ /* 0x0001e2000c101524 */
[----:B------:R-:W-:Y:S05]  /*88e0*/  BRA `(.L_x_38806) ;  /* 0x0000000800987947 */ /* 0x000fea0003800000 */
.L_x_38809:
        /* <DEDUP_REMOVED lines=10> */
.L_x_38812:
[----:B------:R-:W0:Y:S02]  /*8990*/  I2F.S16 R22, R22 ;  /* 0x0000001600167306 */ /* 0x000e240000101400 */
[----:B0-----:R-:W-:-:S04]  /*89a0*/  F2FP.F16.F32.PACK_AB R3, RZ, R22 ;  /* 0x00000016ff03723e */ /* 0x001fc800000000ff */
[----:B------:R-:W-:-:S05]  /*89b0*/  PRMT R3, R3, 0x5410, RZ ;  /* 0x0000541003037816 */ /* 0x000fca00000000ff */
[----:B------:R0:W-:Y:S01]  /*89c0*/  STG.E desc[UR36][R8.64], R3 ;  /* 0x0000000308007986 */ /* 0x0001e2000c101924 */
[----:B------:R-:W-:Y:S05]  /*89d0*/  BRA `(.L_x_38806) ;  /* 0x00000008005c7947 */ /* 0x000fea0003800000 */
.L_x_38811:
[----:B------:R-:W0:Y:S02]  /*89e0*/  I2F.F64.S16 R4, R22 ;  /* 0x0000001600047312 */ /* 0x000e240000101c00 */
[----:B0-----:R0:W-:Y:S01]  /*89f0*/  STG.E.64 desc[UR36][R8.64], R4 ;  /* 0x0000000408007986 */ /* 0x0011e2000c101b24 */
[----:B------:R-:W-:Y:S05]  /*8a00*/  BRA `(.L_x_38806) ;  /* 0x0000000800507947 */ /* 0x000fea0003800000 */
.L_x_38801:
        /* <DEDUP_REMOVED lines=12> */
.L_x_38816:
        /* <DEDUP_REMOVED lines=16> */
.L_x_38819:
[----:B------:R-:W-:-:S07]  /*8bd0*/  PRMT R4, R0, 0x7610, R4 ;  /* 0x0000761000047816 */ /* 0x000fce0000000004 */
.L_x_38818:
[----:B------:R-:W-:Y:S05]  /*8be0*/  BSYNC.RECONVERGENT B0 ;  /* 0x0000000000007941 */ /* 0x000fea0003800200 */
.L_x_38817:
[----:B------:R0:W-:Y:S01]  /*8bf0*/  STG.E.U8 desc[UR36][R8.64], R4 ;  /* 0x0000000408007986 */ /* 0x0001e2000c101124 */
[----:B------:R-:W-:Y:S05]  /*8c00*/  BRA `(.L_x_38806) ;  /* 0x0000000400d07947 */ /* 0x000fea0003800000 */
.L_x_38815:
        /* <DEDUP_REMOVED lines=16> */
.L_x_38822:
[----:B------:R-:W-:-:S07]  /*8d10*/  PRMT R4, R0, 0x7610, R4 ;  /* 0x0000761000047816 */ /* 0x000fce0000000004 */
.L_x_38821:
[----:B------:R-:W-:Y:S05]  /*8d20*/  BSYNC.RECONVERGENT B0 ;  /* 0x0000000000007941 */ /* 0x000fea0003800200 */
.L_x_38820:
[----:B------:R0:W-:Y:S01]  /*8d30*/  STG.E.U8 desc[UR36][R8.64], R4 ;  /* 0x0000000408007986 */ /* 0x0001e2000c101124 */
[----:B------:R-:W-:Y:S05]  /*8d40*/  BRA `(.L_x_38806) ;  /* 0x0000000400807947 */ /* 0x000fea0003800000 */
.L_x_38814:
        /* <DEDUP_REMOVED lines=21> */
.L_x_38824:
[----:B------:R-:W-:Y:S02]  /*8ea0*/  IMAD.MOV.U32 R4, RZ, RZ, R22 ;  /* 0x000000ffff047224 */ /* 0x000fe400078e0016 */
[----:B------:R-:W-:-:S05]  /*8eb0*/  IMAD.MOV.U32 R5, RZ, RZ, RZ ;  /* 0x000000ffff057224 */ /* 0x000fca00078e00ff */
[----:B------:R0:W-:Y:S01]  /*8ec0*/  STG.E.64 desc[UR36][R8.64], R4 ;  /* 0x0000000408007986 */ /* 0x0001e2000c101b24 */
[----:B------:R-:W-:Y:S05]  /*8ed0*/  BRA `(.L_x_38806) ;  /* 0x00000004001c7947 */ /* 0x000fea0003800000 */
.L_x_38823:
[----:B------:R0:W-:Y:S01]  /*8ee0*/  STG.E desc[UR36][R8.64], R22 ;  /* 0x0000001608007986 */ /* 0x0001e2000c101924 */
[----:B------:R-:W-:Y:S05]  /*8ef0*/  BRA `(.L_x_38806) ;  /* 0x0000000400147947 */ /* 0x000fea0003800000 */
.L_x_38813:
        /* <DEDUP_REMOVED lines=8> */
.L_x_38826:
[----:B------:R-:W0:Y:S01]  /*8f80*/  I2F.F64.S16 R4, R22 ;  /* 0x0000001600047312 */ /* 0x000e220000101c00 */
[----:B------:R-:W-:-:S05]  /*8f90*/  CS2R R6, SRZ ;  /* 0x0000000000067805 */ /* 0x000fca000001ff00 */
[----:B0-----:R0:W-:Y:S01]  /*8fa0*/  STG.E.128 desc[UR36][R8.64], R4 ;  /* 0x0000000408007986 */ /* 0x0011e2000c101d24 */
[----:B------:R-:W-:Y:S05]  /*8fb0*/  BRA `(.L_x_38806) ;  /* 0x0000000000e47947 */ /* 0x000fea0003800000 */
.L_x_38825:
[----:B------:R-:W-:-:S13]  /*8fc0*/  ISETP.NE.AND P0, PT, R0, 0xf, PT ;  /* 0x0000000f0000780c */ /* 0x000fda0003f05270 */
[----:B------:R-:W-:Y:S05]  /*8fd0*/  @!P0 BRA `(.L_x_38827) ;  /* 0x0000000000d08947 */ /* 0x000fea0003800000 */
[----:B------:R-:W-:-:S13]  /*8fe0*/  ISETP.NE.AND P0, PT, R0, 0x17, PT ;  /* 0x000000170000780c */ /* 0x000fda0003f05270 */
[----:B------:R-:W-:Y:S05]  /*8ff0*/  @!P0 BRA `(.L_x_38828) ;  /* 0x0000000000848947 */ /* 0x000fea0003800000 */
[----:B------:R-:W-:-:S13]  /*9000*/  ISETP.NE.AND P0, PT, R0, 0x18, PT ;  /* 0x000000180000780c */ /* 0x000fda0003f05270 */
[----:B------:R-:W-:Y:S05]  /*9010*/  @!P0 BRA `(.L_x_38829) ;  /* 0x0000000000448947 */ /* 0x000fea0003800000 */
.L_x_38805:
        /* <DEDUP_REMOVED lines=16> */
.L_x_38830:
[----:B------:R-:W-:Y:S05]  /*9120*/  BRA `(.L_x_38806) ;  /* 0x0000000000887947 */ /* 0x000fea0003800000 */
.L_x_38829:
        /* <DEDUP_REMOVED lines=11> */
.L_x_38832:
[----:B------:R-:W-:Y:S05]  /*91e0*/  BSYNC.RECONVERGENT B0 ;  /* 0x0000000000007941 */ /* 0x000fea0003800200 */
.L_x_38831:
[----:B------:R0:W-:Y:S01]  /*91f0*/  STG.E.U8 desc[UR36][R8.64], R3 ;  /* 0x0000000308007986 */ /* 0x0001e2000c101124 */
[----:B------:R-:W-:Y:S05]  /*9200*/  BRA `(.L_x_38806) ;  /* 0x0000000000507947 */ /* 0x000fea0003800000 */
.L_x_38828:
        /* <DEDUP_REMOVED lines=12> */
.L_x_38833:
[----:B------:R-:W-:Y:S01]  /*92d0*/  IMAD.MOV.U32 R3, RZ, RZ, 0x7f ;  /* 0x0000007fff037424 */ /* 0x000fe200078e00ff */
[----:B------:R-:W-:-:S04]  /*92e0*/  ISETP.GT.U32.AND P0, PT, R5, 0x7f800000, PT ;  /* 0x7f8000000500780c */ /* 0x000fc80003f04070 */
[----:B------:R-:W-:-:S05]  /*92f0*/  SEL R3, R3, 0x7c, P0 ;  /* 0x0000007c03037807 */ /* 0x000fca0000000000 */
[----:B------:R0:W-:Y:S01]  /*9300*/  STG.E.U8 desc[UR36][R8.64], R3 ;  /* 0x0000000308007986 */ /* 0x0001e2000c101124 */
[----:B------:R-:W-:Y:S05]  /*9310*/  BRA `(.L_x_38806) ;  /* 0x00000000000c7947 */ /* 0x000fea0003800000 */
.L_x_38827:
[----:B------:R-:W0:Y:S02]  /*9320*/  I2F.S16 R0, R22 ;  /* 0x0000001600007306 */ /* 0x000e240000101400 */
[----:B0-----:R-:W-:-:S05]  /*9330*/  F2FP.BF16.F32.PACK_AB R0, RZ, R0 ;  /* 0x00000000ff00723e */ /* 0x001fca00000010ff */
[----:B------:R0:W-:Y:S02]  /*9340*/  STG.E.U16 desc[UR36][R8.64], R0 ;  /* 0x0000000008007986 */ /* 0x0001e4000c101524 */
.L_x_38806:
[----:B------:R-:W-:Y:S05]  /*9350*/  BSYNC.RECONVERGENT B6 ;  /* 0x0000000000067941 */ /* 0x000fea0003800200 */
.L_x_38800:
[----:B------:R-:W-:-:S07]  /*9360*/  VIADD R2, R2, 0x80 ;  /* 0x0000008002027836 */ /* 0x000fce0000000000 */
.L_x_38763:
[----:B------:R-:W-:-:S13]  /*9370*/  ISETP.GE.AND P0, PT, R2, R19, PT ;  /* 0x000000130200720c */ /* 0x000fda0003f06270 */
[----:B------:R-:W-:Y:S05]  /*9380*/  @P0 BREAK.RELIABLE B7 ;  /* 0x0000000000070942 */ /* 0x000fea0003800100 */
[----:B------:R-:W-:Y:S05]  /*9390*/  @P0 BRA `(.L_x_38799) ;  /* 0x0000000c006c0947 */ /* 0x000fea0003800000 */
[----:B------:R-:W-:Y:S05]  /*93a0*/  BSYNC.RELIABLE B7 ;  /* 0x0000000000077941 */ /* 0x000fea0003800100 */
.L_x_38762:
        /* <DEDUP_REMOVED lines=21> */
.L_x_38838:
[----:B------:R4:W-:Y:S01]  /*9500*/  STG.E.U8 desc[UR36][R8.64], R18 ;  /* 0x0000001208007986 */ /* 0x0009e2000c101124 */
[----:B------:R-:W-:Y:S05]  /*9510*/  BRA `(.L_x_38840) ;  /* 0x0000000c00047947 */ /* 0x000fea0003800000 */
.L_x_38837:
        /* <DEDUP_REMOVED lines=10> */
.L_x_38842:
[----:B------:R2:W-:Y:S01]  /*95c0*/  STG.E desc[UR36][R8.64], R18 ;  /* 0x0000001208007986 */ /* 0x0005e2000c101924 */
[----:B------:R-:W-:Y:S05]  /*95d0*/  BRA `(.L_x_38840) ;  /* 0x0000000800d47947 */ /* 0x000fea0003800000 */
.L_x_38841:
[----:B------:R0:W-:Y:S01]  /*95e0*/  STG.E.U16 desc[UR36][R8.64], R18 ;  /* 0x0000001208007986 */ /* 0x0001e2000c101524 */
[----:B------:R-:W-:Y:S05]  /*95f0*/  BRA `(.L_x_38840) ;  /* 0x0000000800cc7947 */ /* 0x000fea0003800000 */
.L_x_38836:
        /* <DEDUP_REMOVED lines=9> */
.L_x_38844:
[----:B------:R-:W0:Y:S02]  /*9690*/  I2F.S16 R0, R18 ;  /* 0x0000001200007306 */ /* 0x000e240000101400 */
[----:B0-----:R-:W-:-:S05]  /*96a0*/  F2FP.F16.F32.PACK_AB R0, RZ, R0 ;  /* 0x00000000ff00723e */ /* 0x001fca00000000ff */
[----:B------:R0:W-:Y:S01]  /*96b0*/  STG.E.U16 desc[UR36][R8.64], R0 ;  /* 0x0000000008007986 */ /* 0x0001e2000c101524 */
[----:B------:R-:W-:Y:S05]  /*96c0*/  BRA `(.L_x_38840) ;  /* 0x0000000800987947 */ /* 0x000fea0003800000 */
.L_x_38843:
        /* <DEDUP_REMOVED lines=10> */
.L_x_38846:
[----:B------:R-:W0:Y:S02]  /*9770*/  I2F.S16 R18, R18 ;  /* 0x0000001200127306 */ /* 0x000e240000101400 */
[----:B0-----:R-:W-:-:S04]  /*9780*/  F2FP.F16.F32.PACK_AB R3, RZ, R18 ;  /* 0x00000012ff03723e */ /* 0x001fc800000000ff */
[----:B------:R-:W-:-:S05]  /*9790*/  PRMT R3, R3, 0x5410, RZ ;  /* 0x0000541003037816 */ /* 0x000fca00000000ff */
[----:B------:R0:W-:Y:S01]  /*97a0*/  STG.E desc[UR36][R8.64], R3 ;  /* 0x0000000308007986 */ /* 0x0001e2000c101924 */
[----:B------:R-:W-:Y:S05]  /*97b0*/  BRA `(.L_x_38840) ;  /* 0x00000008005c7947 */ /* 0x000fea0003800000 */
.L_x_38845:
[----:B------:R-:W0:Y:S02]  /*97c0*/  I2F.F64.S16 R4, R18 ;  /* 0x0000001200047312 */ /* 0x000e240000101c00 */
[----:B0-----:R0:W-:Y:S01]  /*97d0*/  STG.E.64 desc[UR36][R8.64], R4 ;  /* 0x0000000408007986 */ /* 0x0011e2000c101b24 */
[----:B------:R-:W-:Y:S05]  /*97e0*/  BRA `(.L_x_38840) ;  /* 0x0000000800507947 */ /* 0x000fea0003800000 */
.L_x_38835:
        /* <DEDUP_REMOVED lines=12> */
.L_x_38850:
        /* <DEDUP_REMOVED lines=16> */
.L_x_38853:
[----:B------:R-:W-:-:S07]  /*99b0*/  PRMT R4, R0, 0x7610, R4 ;  /* 0x0000761000047816 */ /* 0x000fce0000000004 */
.L_x_38852:
[----:B------:R-:W-:Y:S05]  /*99c0*/  BSYNC.RECONVERGENT B0 ;  /* 0x0000000000007941 */ /* 0x000fea0003800200 */
.L_x_38851:
[----:B------:R0:W-:Y:S01]  /*99d0*/  STG.E.U8 desc[UR36][R8.64], R4 ;  /* 0x0000000408007986 */ /* 0x0001e2000c101124 */
[----:B------:R-:W-:Y:S05]  /*99e0*/  BRA `(.L_x_38840) ;  /* 0x0000000400d07947 */ /* 0x000fea0003800000 */
.L_x_38849:
        /* <DEDUP_REMOVED lines=16> */
.L_x_38856:
[----:B------:R-:W-:-:S07]  /*9af0*/  PRMT R4, R0, 0x7610, R4 ;  /* 0x0000761000047816 */ /* 0x000fce0000000004 */
.L_x_38855:
[----:B------:R-:W-:Y:S05]  /*9b00*/  BSYNC.RECONVERGENT B0 ;  /* 0x0000000000007941 */ /* 0x000fea0003800200 */
.L_x_38854:
[----:B------:R0:W-:Y:S01]  /*9b10*/  STG.E.U8 desc[UR36][R8.64], R4 ;  /* 0x0000000408007986 */ /* 0x0001e2000c101124 */
[----:B------:R-:W-:Y:S05]  /*9b20*/  BRA `(.L_x_38840) ;  /* 0x0000000400807947 */ /* 0x000fea0003800000 */
.L_x_38848:
        /* <DEDUP_REMOVED lines=21> */
.L_x_38858:
[----:B------:R-:W-:Y:S02]  /*9c80*/  IMAD.MOV.U32 R4, RZ, RZ, R18 ;  /* 0x000000ffff047224 */ /* 0x000fe400078e0012 */
[----:B------:R-:W-:-:S05]  /*9c90*/  IMAD.MOV.U32 R5, RZ, RZ, RZ ;  /* 0x000000ffff057224 */ /* 0x000fca00078e00ff */
[----:B------:R0:W-:Y:S01]  /*9ca0*/  STG.E.64 desc[UR36][R8.64], R4 ;  /* 0x0000000408007986 */ /* 0x0001e2000c101b24 */
[----:B------:R-:W-:Y:S05]  /*9cb0*/  BRA `(.L_x_38840) ;  /* 0x00000004001c7947 */ /* 0x000fea0003800000 */
.L_x_38857:
[----:B------:R0:W-:Y:S01]  /*9cc0*/  STG.E desc[UR36][R8.64], R18 ;  /* 0x0000001208007986 */ /* 0x0001e2000c101924 */
[----:B------:R-:W-:Y:S05]  /*9cd0*/  BRA `(.L_x_38840) ;  /* 0x0000000400147947 */ /* 0x000fea0003800000 */
.L_x_38847:
        /* <DEDUP_REMOVED lines=8> */
.L_x_38860:
[----:B------:R-:W0:Y:S01]  /*9d60*/  I2F.F64.S16 R4, R18 ;  /* 0x0000001200047312 */ /* 0x000e220000101c00 */
[----:B------:R-:W-:-:S05]  /*9d70*/  CS2R R6, SRZ ;  /* 0x0000000000067805 */ /* 0x000fca000001ff00 */
[----:B0-----:R0:W-:Y:S01]  /*9d80*/  STG.E.128 desc[UR36][R8.64], R4 ;  /* 0x0000000408007986 */ /* 0x0011e2000c101d24 */
[----:B------:R-:W-:Y:S05]  /*9d90*/  BRA `(.L_x_38840) ;  /* 0x0000000000e47947 */ /* 0x000fea0003800000 */
.L_x_38859:
[----:B------:R-:W-:-:S13]  /*9da0*/  ISETP.NE.AND P0, PT, R0, 0xf, PT ;  /* 0x0000000f0000780c */ /* 0x000fda0003f05270 */
[----:B------:R-:W-:Y:S05]  /*9db0*/  @!P0 BRA `(.L_x_38861) ;  /* 0x0000000000d08947 */ /* 0x000fea0003800000 */
[----:B------:R-:W-:-:S13]  /*9dc0*/  ISETP.NE.AND P0, PT, R0, 0x17, PT ;  /* 0x000000170000780c */ /* 0x000fda0003f05270 */
[----:B------:R-:W-:Y:S05]  /*9dd0*/  @!P0 BRA `(.L_x_38862) ;  /* 0x0000000000848947 */ /* 0x000fea0003800000 */
[----:B------:R-:W-:-:S13]  /*9de0*/  ISETP.NE.AND P0, PT, R0, 0x18, PT ;  /* 0x000000180000780c */ /* 0x000fda0003f05270 */
[----:B------:R-:W-:Y:S05]  /*9df0*/  @!P0 BRA `(.L_x_38863) ;  /* 0x0000000000448947 */ /* 0x000fea0003800000 */
.L_x_38839:
        /* <DEDUP_REMOVED lines=16> */
.L_x_38864:
[----:B------:R-:W-:Y:S05]  /*9f00*/  BRA `(.L_x_38840) ;  /* 0x0000000000887947 */ /* 0x000fea0003800000 */
.L_x_38863:
        /* <DEDUP_REMOVED lines=11> */
.L_x_38866:
[----:B------:R-:W-:Y:S05]  /*9fc0*/  BSYNC.RECONVERGENT B0 ;  /* 0x0000000000007941 */ /* 0x000fea0003800200 */
.L_x_38865:
[----:B------:R0:W-:Y:S01]  /*9fd0*/  STG.E.U8 desc[UR36][R8.64], R3 ;  /* 0x0000000308007986 */ /* 0x0001e2000c101124 */
[----:B------:R-:W-:Y:S05]  /*9fe0*/  BRA `(.L_x_38840) ;  /* 0x0000000000507947 */ /* 0x000fea0003800000 */
.L_x_38862:
        /* <DEDUP_REMOVED lines=12> */
.L_x_38867:
[----:B------:R-:W-:Y:S01]  /*a0b0*/  IMAD.MOV.U32 R3, RZ, RZ, 0x7f ;  /* 0x0000007fff037424 */ /* 0x000fe200078e00ff */
[----:B------:R-:W-:-:S04]  /*a0c0*/  ISETP.GT.U32.AND P0, PT, R5, 0x7f800000, PT ;  /* 0x7f8000000500780c */ /* 0x000fc80003f04070 */
[----:B------:R-:W-:-:S05]  /*a0d0*/  SEL R3, R3, 0x7c, P0 ;  /* 0x0000007c03037807 */ /* 0x000fca0000000000 */
[----:B------:R0:W-:Y:S01]  /*a0e0*/  STG.E.U8 desc[UR36][R8.64], R3 ;  /* 0x0000000308007986 */ /* 0x0001e2000c101124 */
[----:B------:R-:W-:Y:S05]  /*a0f0*/  BRA `(.L_x_38840) ;  /* 0x00000000000c7947 */ /* 0x000fea0003800000 */
.L_x_38861:
[----:B------:R-:W0:Y:S02]  /*a100*/  I2F.S16 R0, R18 ;  /* 0x0000001200007306 */ /* 0x000e240000101400 */
[----:B0-----:R-:W-:-:S05]  /*a110*/  F2FP.BF16.F32.PACK_AB R0, RZ, R0 ;  /* 0x00000000ff00723e */ /* 0x001fca00000010ff */
[----:B------:R0:W-:Y:S02]  /*a120*/  STG.E.U16 desc[UR36][R8.64], R0 ;  /* 0x0000000008007986 */ /* 0x0001e4000c101524 */
.L_x_38840:
[----:B------:R-:W-:Y:S05]  /*a130*/  BSYNC.RECONVERGENT B6 ;  /* 0x0000000000067941 */ /* 0x000fea0003800200 */
.L_x_38834:
[----:B------:R-:W-:-:S07]  /*a140*/  VIADD R2, R2, 0x80 ;  /* 0x0000008002027836 */ /* 0x000fce0000000000 */
.L_x_38799:
[----:B------:R-:W-:Y:S05]  /*a150*/  BSYNC.RECONVERGENT B8 ;  /* 0x0000000000087941 */ /* 0x000fea0003800200 */
.L_x_38761:
        /* <DEDUP_REMOVED lines=21> */
.L_x_38871:
[----:B------:R-:W-:Y:S01]  /*a2b0*/  STG.E.U8 desc[UR36][R2.64], R16 ;  /* 0x0000001002007986 */ /* 0x000fe2000c101124 */
[----:B------:R-:W-:Y:S05]  /*a2c0*/  EXIT ;  /* 0x000000000000794d */ /* 0x000fea0003800000 */
.L_x_38870:
        /* <DEDUP_REMOVED lines=9> */
.L_x_38874:
[----:B------:R-:W-:Y:S01]  /*a360*/  STG.E desc[UR36][R2.64], R16 ;  /* 0x0000001002007986 */ /* 0x000fe2000c101924 */
[----:B------:R-:W-:Y:S05]  /*a370*/  EXIT ;  /* 0x000000000000794d */ /* 0x000fea0003800000 */
.L_x_38873:
[----:B------:R-:W-:Y:S01]  /*a380*/  STG.E.U16 desc[UR36][R2.64], R16 ;  /* 0x0000001002007986 */ /* 0x000fe2000c101524 */
[----:B------:R-:W-:Y:S05]  /*a390*/  EXIT ;  /* 0x000000000000794d */ /* 0x000fea0003800000 */
.L_x_38869:
        /* <DEDUP_REMOVED lines=9> */
.L_x_38876:
[----:B------:R-:W0:Y:S02]  /*a430*/  I2F.S16 R0, R16 ;  /* 0x0000001000007306 */ /* 0x000e240000101400 */
[----:B0-----:R-:W-:-:S05]  /*a440*/  F2FP.F16.F32.PACK_AB R0, RZ, R0 ;  /* 0x00000000ff00723e */ /* 0x001fca00000000ff */
[----:B------:R-:W-:Y:S01]  /*a450*/  STG.E.U16 desc[UR36][R2.64], R0 ;  /* 0x0000000002007986 */ /* 0x000fe2000c101524 */
[----:B------:R-:W-:Y:S05]  /*a460*/  EXIT ;  /* 0x000000000000794d */ /* 0x000fea0003800000 */
.L_x_38875:
        /* <DEDUP_REMOVED lines=10> */
.L_x_38878:
[----:B------:R-:W0:Y:S02]  /*a510*/  I2F.S16 R16, R16 ;  /* 0x0000001000107306 */ /* 0x000e240000101400 */
[----:B0-----:R-:W-:-:S04]  /*a520*/  F2FP.F16.F32.PACK_AB R5, RZ, R16 ;  /* 0x00000010ff05723e */ /* 0x001fc800000000ff */
[----:B------:R-:W-:-:S05]  /*a530*/  PRMT R5, R5, 0x5410, RZ ;  /* 0x0000541005057816 */ /* 0x000fca00000000ff */
[----:B------:R-:W-:Y:S01]  /*a540*/  STG.E desc[UR36][R2.64], R5 ;  /* 0x0000000502007986 */ /* 0x000fe2000c101924 */
[----:B------:R-:W-:Y:S05]  /*a550*/  EXIT ;  /* 0x000000000000794d */ /* 0x000fea0003800000 */
.L_x_38877:
[----:B------:R-:W0:Y:S02]  /*a560*/  I2F.F64.S16 R16, R16 ;  /* 0x0000001000107312 */ /* 0x000e240000101c00 */
[----:B0-----:R-:W-:Y:S01]  /*a570*/  STG.E.64 desc[UR36][R2.64], R16 ;  /* 0x0000001002007986 */ /* 0x001fe2000c101b24 */
[----:B------:R-:W-:Y:S05]  /*a580*/  EXIT ;  /* 0x000000000000794d */ /* 0x000fea0003800000 */
.L_x_38868:
        /* <DEDUP_REMOVED lines=12> */
.L_x_38882:
        /* <DEDUP_REMOVED lines=17> */
.L_x_38884:
[----:B------:R-:W-:Y:S05]  /*a760*/  BSYNC.RECONVERGENT B0 ;  /* 0x0000000000007941 */ /* 0x000fea0003800200 */
.L_x_38883:
[----:B------:R-:W-:Y:S01]  /*a770*/  STG.E.U8 desc[UR36][R2.64], R0 ;  /* 0x0000000002007986 */ /* 0x000fe2000c101124 */
[----:B------:R-:W-:Y:S05]  /*a780*/  EXIT ;  /* 0x000000000000794d */ /* 0x000fea0003800000 */
.L_x_38881:
        /* <DEDUP_REMOVED lines=17> */
.L_x_38886:
[----:B------:R-:W-:Y:S05]  /*a8a0*/  BSYNC.RECONVERGENT B0 ;  /* 0x0000000000007941 */ /* 0x000fea0003800200 */
.L_x_38885:
[----:B------:R-:W-:Y:S01]  /*a8b0*/  STG.E.U8 desc[UR36][R2.64], R0 ;  /* 0x0000000002007986 */ /* 0x000fe2000c101124 */
[----:B------:R-:W-:Y:S05]  /*a8c0*/  EXIT ;  /* 0x000000000000794d */ /* 0x000fea0003800000 */
.L_x_38880:
        /* <DEDUP_REMOVED lines=21> */
.L_x_38888:
[----:B------:R-:W-:-:S05]  /*aa20*/  IMAD.MOV.U32 R17, RZ, RZ, RZ ;  /* 0x000000ffff117224 */ /* 0x000fca00078e00ff */
[----:B------:R-:W-:Y:S01]  /*aa30*/  STG.E.64 desc[UR36][R2.64], R16 ;  /* 0x0000001002007986 */ /* 0x000fe2000c101b24 */
[----:B------:R-:W-:Y:S05]  /*aa40*/  EXIT ;  /* 0x000000000000794d */ /* 0x000fea0003800000 */
.L_x_38887:
[----:B------:R-:W-:Y:S01]  /*aa50*/  STG.E desc[UR36][R2.64], R16 ;  /* 0x0000001002007986 */ /* 0x000fe2000c101924 */
[----:B------:R-:W-:Y:S05]  /*aa60*/  EXIT ;  /* 0x000000000000794d */ /* 0x000fea0003800000 */
.L_x_38879:
        /* <DEDUP_REMOVED lines=8> */
.L_x_38890:
[----:B------:R-:W0:Y:S01]  /*aaf0*/  I2F.F64.S16 R16, R16 ;  /* 0x0000001000107312 */ /* 0x000e220000101c00 */
[----:B----4-:R-:W-:-:S05]  /*ab00*/  CS2R R18, SRZ ;  /* 0x0000000000127805 */ /* 0x010fca000001ff00 */
[----:B0-----:R-:W-:Y:S01]  /*ab10*/  STG.E.128 desc[UR36][R2.64], R16 ;  /* 0x0000001002007986 */ /* 0x001fe2000c101d24 */
[----:B------:R-:W-:Y:S05]  /*ab20*/  EXIT ;  /* 0x000000000000794d */ /* 0x000fea0003800000 */
.L_x_38889:
[----:B------:R-:W-:-:S13]  /*ab30*/  ISETP.NE.AND P0, PT, R0, 0xf, PT ;  /* 0x0000000f0000780c */ /* 0x000fda0003f05270 */
[----:B------:R-:W-:Y:S05]  /*ab40*/  @!P0 BRA `(.L_x_38891) ;  /* 0x0000000000d48947 */ /* 0x000fea0003800000 */
[----:B------:R-:W-:-:S13]  /*ab50*/  ISETP.NE.AND P0, PT, R0, 0x17, PT ;  /* 0x000000170000780c */ /* 0x000fda0003f05270 */
[----:B------:R-:W-:Y:S05]  /*ab60*/  @!P0 BRA `(.L_x_38892) ;  /* 0x0000000000848947 */ /* 0x000fea0003800000 */
[----:B------:R-:W-:-:S13]  /*ab70*/  ISETP.NE.AND P0, PT, R0, 0x18, PT ;  /* 0x000000180000780c */ /* 0x000fda0003f05270 */
[----:B------:R-:W-:Y:S05]  /*ab80*/  @!P0 BRA `(.L_x_38893) ;  /* 0x0000000000448947 */ /* 0x000fea0003800000 */
.L_x_38872:
        /* <DEDUP_REMOVED lines=16> */
.L_x_38894:
[----:B------:R-:W-:Y:S05]  /*ac90*/  EXIT ;  /* 0x000000000000794d */ /* 0x000fea0003800000 */
.L_x_38893:
        /* <DEDUP_REMOVED lines=11> */
.L_x_38896:
[----:B------:R-:W-:Y:S05]  /*ad50*/  BSYNC.RECONVERGENT B0 ;  /* 0x0000000000007941 */ /* 0x000fea0003800200 */
.L_x_38895:
[----:B------:R-:W-:Y:S01]  /*ad60*/  STG.E.U8 desc[UR36][R2.64], R5 ;  /* 0x0000000502007986 */ /* 0x000fe2000c101124 */
[----:B------:R-:W-:Y:S05]  /*ad70*/  EXIT ;  /* 0x000000000000794d */ /* 0x000fea0003800000 */
.L_x_38892:
        /* <DEDUP_REMOVED lines=13> */
.L_x_38897:
[----:B------:R-:W-:Y:S01]  /*ae50*/  IMAD.MOV.U32 R5, RZ, RZ, 0x7f ;  /* 0x0000007fff057424 */ /* 0x000fe200078e00ff */
[----:B------:R-:W-:-:S04]  /*ae60*/  ISETP.GT.U32.AND P0, PT, R7, 0x7f800000, PT ;  /* 0x7f8000000700780c */ /* 0x000fc80003f04070 */
[----:B------:R-:W-:-:S05]  /*ae70*/  SEL R5, R5, 0x7c, P0 ;  /* 0x0000007c05057807 */ /* 0x000fca0000000000 */
[----:B------:R-:W-:Y:S01]  /*ae80*/  STG.E.U8 desc[UR36][R2.64], R5 ;  /* 0x0000000502007986 */ /* 0x000fe2000c101124 */
[----:B------:R-:W-:Y:S05]  /*ae90*/  EXIT ;  /* 0x000000000000794d */ /* 0x000fea0003800000 */
.L_x_38891:
[----:B------:R-:W0:Y:S02]  /*aea0*/  I2F.S16 R0, R16 ;  /* 0x0000001000007306 */ /* 0x000e240000101400 */
[----:B0-----:R-:W-:-:S05]  /*aeb0*/  F2FP.BF16.F32.PACK_AB R0, RZ, R0 ;  /* 0x00000000ff00723e */ /* 0x001fca00000010ff */
[----:B------:R-:W-:Y:S01]  /*aec0*/  STG.E.U16 desc[UR36][R2.64], R0 ;  /* 0x0000000002007986 */ /* 0x000fe2000c101524 */
[----:B------:R-:W-:Y:S05]  /*aed0*/  EXIT ;  /* 0x000000000000794d */ /* 0x000fea0003800000 */
.L_x_38898:
        /* <DEDUP_REMOVED lines=10> */
.L_x_43736:


//--------------------- .text._ZN2at6native18elementwise_kernelILi128ELi4EZNS0_22gpu_kernel_impl_nocastINS0_13BinaryFunctorIllbZZZNS0_23logical_and_kernel_cudaERNS_14TensorIteratorEENKUlvE0_clEvENKUlvE2_clEvEUlllE_EEEEvRNS_18TensorIteratorBaseERKT_EUliE_EEviT1_ --------------------------
	.section	.text._ZN2at6native18elementwise_kernelILi128ELi4EZNS0_22gpu_kernel_impl_nocastINS0_13BinaryFunctorIllbZZZNS0_23logical_and_kernel_cudaERNS_14TensorIteratorEENKUlvE0_clEvENKUlvE2_clEvEUlllE_EEEEvRNS_18TensorIteratorBaseERKT_EUliE_EEviT1_,"ax",@progbits
	.align	128
        .global         _ZN2at6native18elementwise_kernelILi128ELi4EZNS0_22gpu_kernel_impl_nocastINS0_13BinaryFunctorIllbZZZNS0_23logical_and_kernel_cudaERNS_14TensorIteratorEENKUlvE0_clEvENKUlvE2_clEvEUlllE_EEEEvRNS_18TensorIteratorBaseERKT_EUliE_EEviT1_
        .type           _ZN2at6native18elementwise_kernelILi128ELi4EZNS0_22gpu_kernel_impl_nocastINS0_13BinaryFunctorIllbZZZNS0_23logical_and_kernel_cudaERNS_14TensorIteratorEENKUlvE0_clEvENKUlvE2_clEvEUlllE_EEEEvRNS_18TensorIteratorBaseERKT_EUliE_EEviT1_,@function
        .size           _ZN2at6native18elementwise_kernelILi128ELi4EZNS0_22gpu_kernel_impl_nocastINS0_13BinaryFunctorIllbZZZNS0_23logical_and_kernel_cudaERNS_14TensorIteratorEENKUlvE0_clEvENKUlvE2_clEvEUlllE_EEEEvRNS_18TensorIteratorBaseERKT_EUliE_EEviT1_,(.L_x_43737 - _ZN2at6native18elementwise_kernelILi128ELi4EZNS0_22gpu_kernel_impl_nocastINS0_13BinaryFunctorIllbZZZNS0_23logical_and_kernel_cudaERNS_14TensorIteratorEENKUlvE0_clEvENKUlvE2_clEvEUlllE_EEEEvRNS_18TensorIteratorBaseERKT_EUliE_EEviT1_)
        .other          _ZN2at6native18elementwise_kernelILi128ELi4EZNS0_22gpu_kernel_impl_nocastINS0_13BinaryFunctorIllbZZZNS0_23logical_and_kernel_cudaERNS_14TensorIteratorEENKUlvE0_clEvENKUlvE2_clEvEUlllE_EEEEvRNS_18TensorIteratorBaseERKT_EUliE_EEviT1_,@"STO_CUDA_ENTRY STV_DEFAULT"
_ZN2at6native18elementwise_kernelILi128ELi4EZNS0_22gpu_kernel_impl_nocastINS0_13BinaryFunctorIllbZZZNS0_23logical_and_kernel_cudaERNS_14TensorIteratorEENKUlvE0_clEvENKUlvE2_clEvEUlllE_EEEEvRNS_18TensorIteratorBaseERKT_EUliE_EEviT1_:
.text._ZN2at6native18elementwise_kernelILi128ELi4EZNS0_22gpu_kernel_impl_nocastINS0_13BinaryFunctorIllbZZZNS0_23logical_and_kernel_cudaERNS_14TensorIteratorEENKUlvE0_clEvENKUlvE2_clEvEUlllE_EEEEvRNS_18TensorIteratorBaseERKT_EUliE_EEviT1_:
        /* <DEDUP_REMOVED lines=23> */
[----:B------:R-:W-:-:S04]  /*0170*/  ISETP.NE.AND.EX P0, PT, R5, RZ, P0, P1 ;  /* 0x000000ff0500720c */ /* 0x000fc80000705310 */
        /* <DEDUP_REMOVED lines=14> */
[----:B------:R-:W-:-:S04]  /*0260*/  ISETP.NE.AND.EX P0, PT, R5, RZ, P0, P1 ;  /* 0x000000ff0500720c */ /* 0x000fc80000705310 */
[----:B------:R-:W-:-:S05]  /*0270*/  SEL R11, RZ, 0x1, !P0 ;  /* 0x00000001ff0b7807 */ /* 0x000fca0004000000 */
[----:B0-----:R0:W-:Y:S04]  /*0280*/  STG.E.U8 desc[UR6][R8.64], R11 ;  /* 0x0000000b08007986 */ /* 0x0011e8000c101106 */
.L_x_38902:
[----:B------:R-:W-:-:S13]  /*0290*/  ISETP.GE.AND P0, PT, R3, UR4, PT ;  /* 0x0000000403007c0c */ /* 0x000fda000bf06270 */
[----:B------:R-:W-:Y:S05]  /*02a0*/  @P0 BREAK.RELIABLE B1 ;  /* 0x0000000000010942 */ /* 0x000fea0003800100 */
[----:B------:R-:W-:Y:S05]  /*02b0*/  @P0 BRA `(.L_x_38903) ;  /* 0x0000000000340947 */ /* 0x000fea0003800000 */
[----:B------:R-:W-:Y:S05]  /*02c0*/  BSYNC.RELIABLE B1 ;  /* 0x0000000000017941 */ /* 0x000fea0003800100 */
.L_x_38901:
        /* <DEDUP_REMOVED lines=12> */
.L_x_38903:
[----:B------:R-:W-:Y:S05]  /*0390*/  BSYNC.RECONVERGENT B0 ;  /* 0x0000000000007941 */ /* 0x000fea0003800200 */
.L_x_38900:
        /* <DEDUP_REMOVED lines=11> */
[----:B------:R-:W-:-:S04]  /*0450*/  ISETP.NE.AND.EX P0, PT, R3, RZ, P0, P1 ;  /* 0x000000ff0300720c */ /* 0x000fc80000705310 */
[----:B01----:R-:W-:-:S05]  /*0460*/  SEL R9, RZ, 0x1, !P0 ;  /* 0x00000001ff097807 */ /* 0x003fca0004000000 */
[----:B----4-:R-:W-:Y:S01]  /*0470*/  STG.E.U8 desc[UR6][R6.64], R9 ;  /* 0x0000000906007986 */ /* 0x010fe2000c101106 */
[----:B------:R-:W-:Y:S05]  /*0480*/  EXIT ;  /* 0x000000000000794d */ /* 0x000fea0003800000 */
.L_x_38899:
        /* <DEDUP_REMOVED lines=356> */
.L_x_38907:
        /* <DEDUP_REMOVED lines=14> */
[----:B------:R-:W-:-:S04]  /*1bb0*/  ISETP.NE.AND.EX P0, PT, R7, RZ, P1, P0 ;  /* 0x000000ff0700720c */ /* 0x000fc80000f05300 */
        /* <DEDUP_REMOVED lines=353> */
.L_x_38909:
        /* <DEDUP_REMOVED lines=15> */
[----:B------:R-:W-:-:S05]  /*32c0*/  SEL R11, RZ, 0x1, !P0 ;  /* 0x00000001ff0b7807 */ /* 0x000fca0004000000 */
[----:B------:R0:W-:Y:S04]  /*32d0*/  STG.E.U8 desc[UR6][R4.64], R11 ;  /* 0x0000000b04007986 */ /* 0x0001e8000c101106 */
.L_x_38906:
[----:B------:R-:W-:-:S13]  /*32e0*/  ISETP.GE.AND P0, PT, R3, UR4, PT ;  /* 0x0000000403007c0c */ /* 0x000fda000bf06270 */
[----:B------:R-:W-:Y:S05]  /*32f0*/  @P0 BREAK.RELIABLE B1 ;  /* 0x0000000000010942 */ /* 0x000fea0003800100 */
[----:B------:R-:W-:Y:S05]  /*3300*/  @P0 BRA `(.L_x_38908) ;  /* 0x0000001400b80947 */ /* 0x000fea0003800000 */
[----:B------:R-:W-:Y:S05]  /*3310*/  BSYNC.RELIABLE B1 ;  /* 0x0000000000017941 */ /* 0x000fea0003800100 */
.L_x_38905:
        /* <DEDUP_REMOVED lines=348> */
.L_x_38910:
        /* <DEDUP_REMOVED lines=17> */
.L_x_38908:
[----:B------:R-:W-:Y:S05]  /*49f0*/  BSYNC.RECONVERGENT B0 ;  /* 0x0000000000007941 */ /* 0x000fea0003800200 */
.L_x_38904:
        /* <DEDUP_REMOVED lines=351> */
.L_x_38911:
        /* <DEDUP_REMOVED lines=13> */
[----:B------:R-:W-:-:S04]  /*60c0*/  ISETP.NE.AND.EX P0, PT, R5, RZ, P1, P0 ;  /* 0x000000ff0500720c */ /* 0x000fc80000f05300 */
[----:B------:R-:W-:-:S05]  /*60d0*/  SEL R9, RZ, 0x1, !P0 ;  /* 0x00000001ff097807 */ /* 0x000fca0004000000 */
[----:B------:R-:W-:Y:S01]  /*60e0*/  STG.E.U8 desc[UR6][R2.64], R9 ;  /* 0x0000000902007986 */ /* 0x000fe2000c101106 */
[----:B------:R-:W-:Y:S05]  /*60f0*/  EXIT ;  /* 0x000000000000794d */ /* 0x000fea0003800000 */
.L_x_38912:
        /* <DEDUP_REMOVED lines=16> */
.L_x_43737:


//--------------------- .text._ZN2at6native27unrolled_elementwise_kernelINS0_13BinaryFunctorIllbZZZNS0_23logical_and_kernel_cudaERNS_14TensorIteratorEENKUlvE0_clEvENKUlvE2_clEvEUlllE_EESt5arrayIPcLm3EELi4E23TrivialOffsetCalculatorILi2EjESC_ILi1EjENS0_6memory15LoadWithoutCastENSF_16StoreWithoutCastEEEviT_T0_T2_T3_T4_T5_ --------------------------
	.section	.text._ZN2at6native27unrolled_elementwise_kernelINS0_13BinaryFunctorIllbZZZNS0_23logical_and_kernel_cudaERNS_14TensorIteratorEENKUlvE0_clEvENKUlvE2_clEvEUlllE_EESt5arrayIPcLm3EELi4E23TrivialOffsetCalculatorILi2EjESC_ILi1EjENS0_6memory15LoadWithoutCastENSF_16StoreWithoutCastEEEviT_T0_T2_T3_T4_T5_,"ax",@progbits
	.align	128
        .global         _ZN2at6native27unrolled_elementwise_kernelINS0_13BinaryFunctorIllbZZZNS0_23logical_and_kernel_cudaERNS_14TensorIteratorEENKUlvE0_clEvENKUlvE2_clEvEUlllE_EESt5arrayIPcLm3EELi4E23TrivialOffsetCalculatorILi2EjESC_ILi1EjENS0_6memory15LoadWithoutCastENSF_16StoreWithoutCastEEEviT_T0_T2_T3_T4_T5_
        .type           _ZN2at6native27unrolled_elementwise_kernelINS0_13BinaryFunctorIllbZZZNS0_23logical_and_kernel_cudaERNS_14TensorIteratorEENKUlvE0_clEvENKUlvE2_clEvEUlllE_EESt5arrayIPcLm3EELi4E23TrivialOffsetCalculatorILi2EjESC_ILi1EjENS0_6memory15LoadWithoutCastENSF_16StoreWithoutCastEEEviT_T0_T2_T3_T4_T5_,@function
        .size           _ZN2at6native27unrolled_elementwise_kernelINS0_13BinaryFunctorIllbZZZNS0_23logical_and_kernel_cudaERNS_14TensorIteratorEENKUlvE0_clEvENKUlvE2_clEvEUlllE_EESt5arrayIPcLm3EELi4E23TrivialOffsetCalculatorILi2EjESC_ILi1EjENS0_6memory15LoadWithoutCastENSF_16StoreWithoutCastEEEviT_T0_T2_T3_T4_T5_,(.L_x_43738 - _ZN2at6native27unrolled_elementwise_kernelINS0_13BinaryFunctorIllbZZZNS0_23logical_and_kernel_cudaERNS_14TensorIteratorEENKUlvE0_clEvENKUlvE2_clEvEUlllE_EESt5arrayIPcLm3EELi4E23TrivialOffsetCalculatorILi2EjESC_ILi1EjENS0_6memory15LoadWithoutCastENSF_16StoreWithoutCastEEEviT_T0_T2_T3_T4_T5_)
        .other          _ZN2at6native27unrolled_elementwise_kernelINS0_13BinaryFunctorIllbZZZNS0_23logical_and_kernel_cudaERNS_14TensorIteratorEENKUlvE0_clEvENKUlvE2_clEvEUlllE_EESt5arrayIPcLm3EELi4E23TrivialOffsetCalculatorILi2EjESC_ILi1EjENS0_6memory15LoadWithoutCastENSF_16StoreWithoutCastEEEviT_T0_T2_T3_T4_T5_,@"STO_CUDA_ENTRY STV_DEFAULT"
_ZN2at6native27unrolled_elementwise_kernelINS0_13BinaryFunctorIllbZZZNS0_23logical_and_kernel_cudaERNS_14TensorIteratorEENKUlvE0_clEvENKUlvE2_clEvEUlllE_EESt5arrayIPcLm3EELi4E23TrivialOffsetCalculatorILi2EjESC_ILi1EjENS0_6memory15LoadWithoutCastENSF_16StoreWithoutCastEEEviT_T0_T2_T3_T4_T5_:
.text._ZN2at6native27unrolled_elementwise_kernelINS0_13BinaryFunctorIllbZZZNS0_23logical_and_kernel_cudaERNS_14TensorIteratorEENKUlvE0_clEvENKUlvE2_clEvEUlllE_EESt5arrayIPcLm3EELi4E23TrivialOffsetCalculatorILi2EjESC_ILi1EjENS0_6memory15LoadWithoutCastENSF_16StoreWithoutCastEEEviT_T0_T2_T3_T4_T5_:
        /* <DEDUP_REMOVED lines=18> */
[----:B------:R-:W3:Y:S05]  /*0120*/  LDC.64 R6, c[0x0][0x398] ;  /* 0x0000e600ff067b82 */ /* 0x000eea0000000a00 */
[----:B-1----:R-:W3:Y:S01]  /*0130*/  @!P5 LDG.E.64 R12, desc[UR4][R12.64] ;  /* 0x000000040c0cd981 */ /* 0x002ee2000c1e1b00 */
[----:B--2---:R-:W-:Y:S02]  /*0140*/  @!P5 IMAD.WIDE.U32 R2, R5, 0x8, R2 ;  /* 0x000000080502d825 */ /* 0x004fe400078e0002 */
[----:B------:R-:W1:Y:S03]  /*0150*/  LDC.64 R4, c[0x0][0x390] ;  /* 0x0000e400ff047b82 */ /* 0x000e660000000a00 */
[----:B------:R-:W-:-:S02]  /*0160*/  @!P4 IMAD R25, R15, 0x200, R0 ;  /* 0x000002000f19c824 */ /* 0x000fc400078e0200 */
[----:B------:R-:W-:Y:S01]  /*0170*/  @!P4 VIADD R0, R0, 0x80 ;  /* 0x000000800000c836 */ /* 0x000fe20000000000 */
[----:B------:R-:W2:Y:S04]  /*0180*/  @!P5 LDG.E.64 R2, desc[UR4][R2.64] ;  /* 0x000000040202d981 */ /* 0x000ea8000c1e1b00 */
[----:B------:R-:W-:Y:S01]  /*0190*/  ISETP.GE.AND P3, PT, R0, R17, PT ;  /* 0x000000110000720c */ /* 0x000fe20003f66270 */
[----:B----4-:R-:W-:-:S12]  /*01a0*/  @!P4 IMAD.WIDE.U32 R22, R25, 0x8, R22 ;  /* 0x000000081916c825 */ /* 0x010fd800078e0016 */
[----:B------:R-:W-:Y:S02]  /*01b0*/  @!P3 IMAD R21, R15, 0x200, R0 ;  /* 0x000002000f15b824 */ /* 0x000fe400078e0200 */
[----:B------:R-:W-:Y:S02]  /*01c0*/  @!P3 VIADD R0, R0, 0x80 ;  /* 0x000000800000b836 */ /* 0x000fe40000000000 */
[----:B-----5:R-:W-:Y:S02]  /*01d0*/  @!P4 IMAD.WIDE.U32 R24, R25, 0x8, R18 ;  /* 0x000000081918c825 */ /* 0x020fe400078e0012 */
[----:B------:R-:W4:Y:S01]  /*01e0*/  @!P4 LDG.E.64 R18, desc[UR4][R22.64] ;  /* 0x000000041612c981 */ /* 0x000f22000c1e1b00 */
[----:B------:R-:W-:Y:S01]  /*01f0*/  ISETP.GE.AND P1, PT, R0, R17, PT ;  /* 0x000000110000720c */ /* 0x000fe20003f26270 */
[C---:B0-----:R-:W-:Y:S02]  /*0200*/  @!P3 IMAD.WIDE.U32 R26, R21.reuse, 0x8, R10 ;  /* 0x00000008151ab825 */ /* 0x041fe400078e000a */
[----:B------:R-:W5:Y:S02]  /*0210*/  @!P4 LDG.E.64 R24, desc[UR4][R24.64] ;  /* 0x000000041818c981 */ /* 0x000f64000c1e1b00 */
[----:B------:R-:W-:-:S02]  /*0220*/  @!P3 IMAD.WIDE.U32 R10, R21, 0x8, R8 ;  /* 0x00000008150ab825 */ /* 0x000fc400078e0008 */
[----:B------:R-:W5:Y:S04]  /*0230*/  @!P3 LDG.E.64 R8, desc[UR4][R26.64] ;  /* 0x000000041a08b981 */ /* 0x000f68000c1e1b00 */
[----:B------:R-:W5:Y:S02]  /*0240*/  @!P3 LDG.E.64 R10, desc[UR4][R10.64] ;  /* 0x000000040a0ab981 */ /* 0x000f64000c1e1b00 */
[----:B------:R-:W-:-:S04]  /*0250*/  @!P1 IMAD R21, R15, 0x200, R0 ;  /* 0x000002000f159824 */ /* 0x000fc800078e0200 */
[----:B---3--:R-:W-:-:S04]  /*0260*/  @!P1 IMAD.WIDE.U32 R6, R21, 0x8, R6 ;  /* 0x0000000815069825 */ /* 0x008fc800078e0006 */
[----:B-1----:R-:W-:Y:S02]  /*0270*/  @!P1 IMAD.WIDE.U32 R4, R21, 0x8, R4 ;  /* 0x0000000815049825 */ /* 0x002fe400078e0004 */
[----:B------:R-:W3:Y:S04]  /*0280*/  @!P1 LDG.E.64 R6, desc[UR4][R6.64] ;  /* 0x0000000406069981 */ /* 0x000ee8000c1e1b00 */
[----:B------:R-:W3:Y:S01]  /*0290*/  @!P1 LDG.E.64 R4, desc[UR4][R4.64] ;  /* 0x0000000404049981 */ /* 0x000ee2000c1e1b00 */
[----:B------:R-:W-:Y:S01]  /*02a0*/  PLOP3.LUT P2, PT, PT, PT, PT, 0x8, 0x80 ;  /* 0x000000000080781c */ /* 0x000fe20003f4e170 */
[----:B------:R-:W-:Y:S04]  /*02b0*/  BSSY.RECONVERGENT B0, `(.L_x_38913) ;  /* 0x0000032000007945 */ /* 0x000fe80003800200 */
[----:B------:R-:W-:Y:S01]  /*02c0*/  BSSY.RELIABLE B1, `(.L_x_38914) ;  /* 0x0000029000017945 */ /* 0x000fe20003800100 */
[----:B------:R-:W-:-:S02]  /*02d0*/  @!P5 ISETP.NE.U32.AND P6, PT, R12, RZ, PT ;  /* 0x000000ff0c00d20c */ /* 0x000fc40003fc5070 */
[----:B--2---:R-:W-:-:S04]  /*02e0*/  @!P5 ISETP.NE.U32.AND P0, PT, R2, RZ, PT ;  /* 0x000000ff0200d20c */ /* 0x004fc80003f05070 */
[----:B------:R-:W-:-:S04]  /*02f0*/  @!P5 ISETP.NE.AND.EX P0, PT, R3, RZ, PT, P0 ;  /* 0x000000ff0300d20c */ /* 0x000fc80003f05300 */
[----:B------:R-:W-:Y:S02]  /*0300*/  @!P5 ISETP.NE.AND.EX P2, PT, R13, RZ, P0, P6 ;  /* 0x000000ff0d00d20c */ /* 0x000fe40000745360 */
[----:B------:R-:W-:Y:S02]  /*0310*/  PLOP3.LUT P5, PT, PT, PT, PT, 0x8, 0x80 ;  /* 0x000000000080781c */ /* 0x000fe40003fae170 */
[----:B----4-:R-:W-:-:S04]  /*0320*/  @!P4 ISETP.NE.U32.AND P0, PT, R18, RZ, PT ;  /* 0x000000ff1200c20c */ /* 0x010fc80003f05070 */
[----:B------:R-:W-:Y:S02]  /*0330*/  @!P4 ISETP.NE.AND.EX P0, PT, R19, RZ, PT, P0 ;  /* 0x000000ff1300c20c */ /* 0x000fe40003f05300 */
[----:B-----5:R-:W-:-:S04]  /*0340*/  @!P4 ISETP.NE.U32.AND P6, PT, R24, RZ, PT ;  /* 0x000000ff1800c20c */ /* 0x020fc80003fc5070 */
[----:B------:R-:W-:Y:S02]  /*0350*/  @!P4 ISETP.NE.AND.EX P5, PT, R25, RZ, P0, P6 ;  /* 0x000000ff1900c20c */ /* 0x000fe400007a5360 */
[----:B------:R-:W-:Y:S02]  /*0360*/  @!P3 ISETP.NE.U32.AND P0, PT, R8, RZ, PT ;  /* 0x000000ff0800b20c */ /* 0x000fe40003f05070 */
[----:B------:R-:W-:Y:S02]  /*0370*/  @!P3 ISETP.NE.U32.AND P6, PT, R10, RZ, PT ;  /* 0x000000ff0a00b20c */ /* 0x000fe40003fc5070 */
[----:B------:R-:W-:Y:S02]  /*0380*/  @!P3 ISETP.NE.AND.EX P0, PT, R9, RZ, PT, P0 ;  /* 0x000000ff0900b20c */ /* 0x000fe40003f05300 */
[----:B------:R-:W-:Y:S02]  /*0390*/  PLOP3.LUT P4, PT, PT, PT, PT, 0x8, 0x80 ;  /* 0x000000000080781c */ /* 0x000fe40003f8e170 */
[----:B------:R-:W-:-:S02]  /*03a0*/  @!P3 ISETP.NE.AND.EX P4, PT, R11, RZ, P0, P6 ;  /* 0x000000ff0b00b20c */ /* 0x000fc40000785360 */
[----:B---3--:R-:W-:-:S04]  /*03b0*/  @!P1 ISETP.NE.U32.AND P0, PT, R6, RZ, PT ;  /* 0x000000ff0600920c */ /* 0x008fc80003f05070 */
[----:B------:R-:W-:Y:S02]  /*03c0*/  @!P1 ISETP.NE.AND.EX P0, PT, R7, RZ, PT, P0 ;  /* 0x000000ff0700920c */ /* 0x000fe40003f05300 */
[----:B------:R-:W-:Y:S02]  /*03d0*/  @!P1 ISETP.NE.U32.AND P6, PT, R4, RZ, PT ;  /* 0x000000ff0400920c */ /* 0x000fe40003fc5070 */
[----:B------:R-:W-:Y:S02]  /*03e0*/  PLOP3.LUT P3, PT, PT, PT, PT, 0x8, 0x80 ;  /* 0x000000000080781c */ /* 0x000fe40003f6e170 */
[----:B------:R-:W-:Y:S02]  /*03f0*/  @!P1 ISETP.NE.AND.EX P3, PT, R5, RZ, P0, P6 ;  /* 0x000000ff0500920c */ /* 0x000fe40000765360 */
[----:B------:R-:W-:Y:S02]  /*0400*/  ISETP.GE.AND P0, PT, R14, R17, PT ;  /* 0x000000110e00720c */ /* 0x000fe40003f06270 */
[----:B------:R-:W-:-:S02]  /*0410*/  SEL R5, RZ, 0x1, !P2 ;  /* 0x00000001ff057807 */ /* 0x000fc40005000000 */
        /* <DEDUP_REMOVED lines=19> */
.L_x_38915:
[----:B------:R-:W-:Y:S05]  /*0550*/  BSYNC.RELIABLE B1 ;  /* 0x0000000000017941 */ /* 0x000fea0003800100 */
.L_x_38914:
[----:B------:R-:W-:-:S13]  /*0560*/  ISETP.GE.AND P0, PT, R14, R17, PT ;  /* 0x000000110e00720c */ /* 0x000fda0003f06270 */
[----:B------:R-:W1:Y:S01]  /*0570*/  @!P0 LDC.64 R4, c[0x0][0x388] ;  /* 0x0000e200ff048b82 */ /* 0x000e620000000a00 */
[----:B0-----:R-:W-:Y:S02]  /*0580*/  @!P0 IMAD R3, R15, 0x200, R14 ;  /* 0x000002000f038824 */ /* 0x001fe400078e020e */
[----:B------:R-:W-:-:S03]  /*0590*/  @!P0 VIADD R14, R14, 0x80 ;  /* 0x000000800e0e8836 */ /* 0x000fc60000000000 */
[----:B-1----:R-:W-:-:S05]  /*05a0*/  @!P0 IADD3 R2, P1, PT, R3, R4, RZ ;  /* 0x0000000403028210 */ /* 0x002fca0007f3e0ff */
[----:B------:R-:W-:-:S05]  /*05b0*/  @!P0 IMAD.X R3, RZ, RZ, R5, P1 ;  /* 0x000000ffff038224 */ /* 0x000fca00008e0605 */
[----:B------:R1:W-:Y:S03]  /*05c0*/  @!P0 STG.E.U8 desc[UR4][R2.64], R9 ;  /* 0x0000000902008986 */ /* 0x0003e6000c101104 */
.L_x_38916:
[----:B------:R-:W-:Y:S05]  /*05d0*/  BSYNC.RECONVERGENT B0 ;  /* 0x0000000000007941 */ /* 0x000fea0003800200 */
.L_x_38913:
        /* <DEDUP_REMOVED lines=9> */
.L_x_38917:
        /* <DEDUP_REMOVED lines=9> */
.L_x_43738:


//--------------------- .text._ZN2at6native29vectorized_elementwise_kernelILi2ENS0_13BinaryFunctorIllbZZZNS0_23logical_and_kernel_cudaERNS_14TensorIteratorEENKUlvE0_clEvENKUlvE2_clEvEUlllE_EESt5arrayIPcLm3EEEEviT0_T1_ --------------------------
	.section	.text._ZN2at6native29vectorized_elementwise_kernelILi2ENS0_13BinaryFunctorIllbZZZNS0_23logical_and_kernel_cudaERNS_14TensorIteratorEENKUlvE0_clEvENKUlvE2_clEvEUlllE_EESt5arrayIPcLm3EEEEviT0_T1_,"ax",@progbits
	.align	128
        .global         _ZN2at6native29vectorized_elementwise_kernelILi2ENS0_13BinaryFunctorIllbZZZNS0_23logical_and_kernel_cudaERNS_14TensorIteratorEENKUlvE0_clEvENKUlvE2_clEvEUlllE_EESt5arrayIPcLm3EEEEviT0_T1_
        .type           _ZN2at6native29vectorized_elementwise_kernelILi2ENS0_13BinaryFunctorIllbZZZNS0_23logical_and_kernel_cudaERNS_14TensorIteratorEENKUlvE0_clEvENKUlvE2_clEvEUlllE_EESt5arrayIPcLm3EEEEviT0_T1_,@function
        .size           _ZN2at6native29vectorized_elementwise_kernelILi2ENS0_13BinaryFunctorIllbZZZNS0_23logical_and_kernel_cudaERNS_14TensorIteratorEENKUlvE0_clEvENKUlvE2_clEvEUlllE_EESt5arrayIPcLm3EEEEviT0_T1_,(.L_x_43739 - _ZN2at6native29vectorized_elementwise_kernelILi2ENS0_13BinaryFunctorIllbZZZNS0_23logical_and_kernel_cudaERNS_14TensorIteratorEENKUlvE0_clEvENKUlvE2_clEvEUlllE_EESt5arrayIPcLm3EEEEviT0_T1_)
        .other          _ZN2at6native29vectorized_elementwise_kernelILi2ENS0_13BinaryFunctorIllbZZZNS0_23logical_and_kernel_cudaERNS_14TensorIteratorEENKUlvE0_clEvENKUlvE2_clEvEUlllE_EESt5arrayIPcLm3EEEEviT0_T1_,@"STO_CUDA_ENTRY STV_DEFAULT"
_ZN2at6native29vectorized_elementwise_kernelILi2ENS0_13BinaryFunctorIllbZZZNS0_23logical_and_kernel_cudaERNS_14TensorIteratorEENKUlvE0_clEvENKUlvE2_clEvEUlllE_EESt5arrayIPcLm3EEEEviT0_T1_:
.text._ZN2at6native29vectorized_elementwise_kernelILi2ENS0_13BinaryFunctorIllbZZZNS0_23logical_and_kernel_cudaERNS_14TensorIteratorEENKUlvE0_clEvENKUlvE2_clEvEUlllE_EESt5arrayIPcLm3EEEEviT0_T1_:
        /* <DEDUP_REMOVED lines=26> */
[----:B------:R-:W-:-:S05]  /*01a0*/  @!P3 VIADD R0, R0, 0x80 ;  /* 0x000000800000b836 */ /* 0x000fca0000000000 */
[----:B------:R-:W-:Y:S01]  /*01b0*/  ISETP.GE.U32.AND P2, PT, R0, R17, PT ;  /* 0x000000110000720c */ /* 0x000fe20003f46070 */
[----:B---3--:R-:W-:-:S04]  /*01c0*/  @!P3 IMAD.WIDE.U32 R22, R25, 0x8, R22 ;  /* 0x000000081916b825 */ /* 0x008fc800078e0016 */
[----:B----4-:R-:W-:Y:S02]  /*01d0*/  @!P3 IMAD.WIDE.U32 R18, R25, 0x8, R18 ;  /* 0x000000081912b825 */ /* 0x010fe400078e0012 */
[----:B------:R-:W3:Y:S04]  /*01e0*/  @!P3 LDG.E.64 R22, desc[UR4][R22.64] ;  /* 0x000000041616b981 */ /* 0x000ee8000c1e1b00 */
[----:B------:R-:W4:Y:S02]  /*01f0*/  @!P3 LDG.E.64 R18, desc[UR4][R18.64] ;  /* 0x000000041212b981 */ /* 0x000f24000c1e1b00 */
[----:B------:R-:W-:Y:S02]  /*0200*/  @!P2 IMAD R21, R15, 0x400, R0 ;  /* 0x000004000f15a824 */ /* 0x000fe400078e0200 */
[----:B------:R-:W-:-:S05]  /*0210*/  @!P2 VIADD R0, R0, 0x80 ;  /* 0x000000800000a836 */ /* 0x000fca0000000000 */
[----:B------:R-:W-:Y:S01]  /*0220*/  ISETP.GE.U32.AND P1, PT, R0, R17, PT ;  /* 0x000000110000720c */ /* 0x000fe20003f26070 */
[----:B0-----:R-:W-:-:S04]  /*0230*/  @!P2 IMAD.WIDE.U32 R10, R21, 0x8, R10 ;  /* 0x00000008150aa825 */ /* 0x001fc800078e000a */
[----:B-----5:R-:W-:Y:S02]  /*0240*/  @!P2 IMAD.WIDE.U32 R2, R21, 0x8, R2 ;  /* 0x000000081502a825 */ /* 0x020fe400078e0002 */
[----:B------:R-:W5:Y:S04]  /*0250*/  @!P2 LDG.E.64 R10, desc[UR4][R10.64] ;  /* 0x000000040a0aa981 */ /* 0x000f68000c1e1b00 */
[----:B------:R-:W5:Y:S02]  /*0260*/  @!P2 LDG.E.64 R2, desc[UR4][R2.64] ;  /* 0x000000040202a981 */ /* 0x000f64000c1e1b00 */
[----:B------:R-:W-:-:S04]  /*0270*/  @!P1 IMAD R25, R15, 0x400, R0 ;  /* 0x000004000f199824 */ /* 0x000fc800078e0200 */
[----:B-1----:R-:W-:-:S04]  /*0280*/  @!P1 IMAD.WIDE.U32 R20, R25, 0x8, R6 ;  /* 0x0000000819149825 */ /* 0x002fc800078e0006 */
[----:B------:R-:W-:Y:S02]  /*0290*/  @!P1 IMAD.WIDE.U32 R6, R25, 0x8, R8 ;  /* 0x0000000819069825 */ /* 0x000fe400078e0008 */
[----:B------:R-:W5:Y:S04]  /*02a0*/  @!P1 LDG.E.64 R20, desc[UR4][R20.64] ;  /* 0x0000000414149981 */ /* 0x000f68000c1e1b00 */
[----:B------:R-:W5:Y:S01]  /*02b0*/  @!P1 LDG.E.64 R6, desc[UR4][R6.64] ;  /* 0x0000000406069981 */ /* 0x000f62000c1e1b00 */
[----:B------:R-:W-:Y:S01]  /*02c0*/  PLOP3.LUT P6, PT, PT, PT, PT, 0x8, 0x80 ;  /* 0x000000000080781c */ /* 0x000fe20003fce170 */
[----:B------:R-:W-:Y:S01]  /*02d0*/  @!P1 VIADD R0, R0, 0x80 ;  /* 0x0000008000009836 */ /* 0x000fe20000000000 */
[----:B--2---:R-:W-:-:S04]  /*02e0*/  @!P4 ISETP.NE.U32.AND P0, PT, R4, RZ, PT ;  /* 0x000000ff0400c20c */ /* 0x004fc80003f05070 */
[----:B------:R-:W-:Y:S02]  /*02f0*/  @!P4 ISETP.NE.AND.EX P0, PT, R5, RZ, PT, P0 ;  /* 0x000000ff0500c20c */ /* 0x000fe40003f05300 */
[----:B------:R-:W-:Y:S01]  /*0300*/  @!P4 ISETP.NE.U32.AND P5, PT, R12, RZ, PT ;  /* 0x000000ff0c00c20c */ /* 0x000fe20003fa5070 */
[----:B------:R-:W0:Y:S03]  /*0310*/  LDC.64 R4, c[0x0][0x398] ;  /* 0x0000e600ff047b82 */ /* 0x000e260000000a00 */
[----:B------:R-:W-:-:S04]  /*0320*/  @!P4 ISETP.NE.AND.EX P6, PT, R13, RZ, P0, P5 ;  /* 0x000000ff0d00c20c */ /* 0x000fc800007c5350 */
[----:B------:R-:W-:Y:S02]  /*0330*/  P2R R12, PR, RZ, 0x40 ;  /* 0x00000040ff0c7803 */ /* 0x000fe40000000000 */
[----:B---3--:R-:W-:-:S04]  /*0340*/  @!P3 ISETP.NE.U32.AND P0, PT, R22, RZ, PT ;  /* 0x000000ff1600b20c */ /* 0x008fc80003f05070 */
[----:B------:R-:W-:Y:S02]  /*0350*/  @!P3 ISETP.NE.AND.EX P0, PT, R23, RZ, PT, P0 ;  /* 0x000000ff1700b20c */ /* 0x000fe40003f05300 */
[----:B----4-:R-:W-:Y:S02]  /*0360*/  @!P3 ISETP.NE.U32.AND P4, PT, R18, RZ, PT ;  /* 0x000000ff1200b20c */ /* 0x010fe40003f85070 */
[----:B------:R-:W-:Y:S02]  /*0370*/  PLOP3.LUT P6, PT, PT, PT, PT, 0x8, 0x80 ;  /* 0x000000000080781c */ /* 0x000fe40003fce170 */
[----:B------:R-:W-:Y:S02]  /*0380*/  @!P3 ISETP.NE.AND.EX P6, PT, R19, RZ, P0, P4 ;  /* 0x000000ff1300b20c */ /* 0x000fe400007c5340 */
[----:B------:R-:W-:Y:S02]  /*0390*/  PLOP3.LUT P5, PT, PT, PT, PT, 0x8, 0x80 ;  /* 0x000000000080781c */ /* 0x000fe40003fae170 */
[----:B-----5:R-:W-:-:S04]  /*03a0*/  @!P2 ISETP.NE.U32.AND P0, PT, R10, RZ, PT ;  /* 0x000000ff0a00a20c */ /* 0x020fc80003f05070 */
[----:B------:R-:W-:Y:S02]  /*03b0*/  @!P2 ISETP.NE.AND.EX P0, PT, R11, RZ, PT, P0 ;  /* 0x000000ff0b00a20c */ /* 0x000fe40003f05300 */
[----:B------:R-:W-:-:S04]  /*03c0*/  @!P2 ISETP.NE.U32.AND P3, PT, R2, RZ, PT ;  /* 0x000000ff0200a20c */ /* 0x000fc80003f65070 */
[----:B------:R-:W-:Y:S02]  /*03d0*/  @!P2 ISETP.NE.AND.EX P5, PT, R3, RZ, P0, P3 ;  /* 0x000000ff0300a20c */ /* 0x000fe400007a5330 */
[----:B------:R-:W1:Y:S01]  /*03e0*/  LDC.64 R2, c[0x0][0x390] ;  /* 0x0000e400ff027b82 */ /* 0x000e620000000a00 */
[----:B------:R-:W-:-:S04]  /*03f0*/  @!P1 ISETP.NE.U32.AND P0, PT, R20, RZ, PT ;  /* 0x000000ff1400920c */ /* 0x000fc80003f05070 */
[----:B------:R-:W-:Y:S02]  /*0400*/  @!P1 ISETP.NE.AND.EX P0, PT, R21, RZ, PT, P0 ;  /* 0x000000ff1500920c */ /* 0x000fe40003f05300 */
[----:B------:R-:W-:Y:S02]  /*0410*/  @!P1 ISETP.NE.U32.AND P2, PT, R6, RZ, PT ;  /* 0x000000ff0600920c */ /* 0x000fe40003f45070 */
[----:B------:R-:W-:Y:S02]  /*0420*/  PLOP3.LUT P3, PT, PT, PT, PT, 0x8, 0x80 ;  /* 0x000000000080781c */ /* 0x000fe40003f6e170 */
[----:B------:R-:W-:Y:S02]  /*0430*/  @!P1 ISETP.NE.AND.EX P3, PT, R7, RZ, P0, P2 ;  /* 0x000000ff0700920c */ /* 0x000fe40000765320 */
[----:B------:R-:W-:-:S13]  /*0440*/  ISETP.GE.U32.AND P1, PT, R0, R17, PT ;  /* 0x000000110000720c */ /* 0x000fda0003f26070 */
[----:B------:R-:W-:-:S04]  /*0450*/  @!P1 IMAD R11, R15, 0x400, R0 ;  /* 0x000004000f0b9824 */ /* 0x000fc800078e0200 */
[----:B0-----:R-:W-:-:S04]  /*0460*/  @!P1 IMAD.WIDE.U32 R4, R11, 0x8, R4 ;  /* 0x000000080b049825 */ /* 0x001fc800078e0004 */
[----:B-1----:R-:W-:Y:S02]  /*0470*/  @!P1 IMAD.WIDE.U32 R2, R11, 0x8, R2 ;  /* 0x000000080b029825 */ /* 0x002fe400078e0002 */
[----:B------:R-:W2:Y:S01]  /*0480*/  @!P1 LDG.E.64 R4, desc[UR4][R4.64] ;  /* 0x0000000404049981 */ /* 0x000ea2000c1e1b00 */
[----:B------:R-:W-:Y:S01]  /*0490*/  P2R R6, PR, RZ, 0x8 ;  /* 0x00000008ff067803 */ /* 0x000fe20000000000 */
[----:B------:R-:W-:Y:S01]  /*04a0*/  @!P1 VIADD R0, R0, 0x80 ;  /* 0x0000008000009836 */ /* 0x000fe20000000000 */
[----:B------:R-:W0:Y:S01]  /*04b0*/  LDC.64 R10, c[0x0][0x390] ;  /* 0x0000e400ff0a7b82 */ /* 0x000e220000000a00 */
[----:B------:R-:W3:Y:S01]  /*04c0*/  @!P1 LDG.E.64 R2, desc[UR4][R2.64] ;  /* 0x0000000402029981 */ /* 0x000ee2000c1e1b00 */
[----:B------:R-:W-:-:S06]  /*04d0*/  ISETP.NE.AND P3, PT, R12, RZ, PT ;  /* 0x000000ff0c00720c */ /* 0x000fcc0003f65270 */
[----:B------:R-:W1:Y:S01]  /*04e0*/  LDC.64 R12, c[0x0][0x398] ;  /* 0x0000e600ff0c7b82 */ /* 0x000e620000000a00 */
[----:B------:R-:W-:Y:S02]  /*04f0*/  PLOP3.LUT P2, PT, PT, PT, PT, 0x8, 0x80 ;  /* 0x000000000080781c */ /* 0x000fe40003f4e170 */
[----:B--2---:R-:W-:-:S04]  /*0500*/  @!P1 ISETP.NE.U32.AND P0, PT, R4, RZ, PT ;  /* 0x000000ff0400920c */ /* 0x004fc80003f05070 */
[----:B------:R-:W-:Y:S02]  /*0510*/  @!P1 ISETP.NE.AND.EX P0, PT, R5, RZ, PT, P0 ;  /* 0x000000ff0500920c */ /* 0x000fe40003f05300 */
[----:B---3--:R-:W-:-:S04]  /*0520*/  @!P1 ISETP.NE.U32.AND P4, PT, R2, RZ, PT ;  /* 0x000000ff0200920c */ /* 0x008fc80003f85070 */
[----:B------:R-:W-:Y:S02]  /*0530*/  @!P1 ISETP.NE.AND.EX P2, PT, R3, RZ, P0, P4 ;  /* 0x000000ff0300920c */ /* 0x000fe40000745340 */
[----:B------:R-:W-:Y:S01]  /*0540*/  ISETP.GE.U32.AND P0, PT, R0, R17, PT ;  /* 0x000000110000720c */ /* 0x000fe20003f06070 */
[----:B------:R-:W2:-:S12]  /*0550*/  LDC.64 R2, c[0x0][0x390] ;  /* 0x0000e400ff027b82 */ /* 0x000e980000000a00 */
[----:B------:R-:W-:-:S04]  /*0560*/  @!P0 IMAD R5, R15, 0x400, R0 ;  /* 0x000004000f058824 */ /* 0x000fc800078e0200 */
[----:B-1----:R-:W-:-:S04]  /*0570*/  @!P0 IMAD.WIDE.U32 R12, R5, 0x8, R12 ;  /* 0x00000008050c8825 */ /* 0x002fc800078e000c */
[----:B0-----:R-:W-:Y:S02]  /*0580*/  @!P0 IMAD.WIDE.U32 R10, R5, 0x8, R10 ;  /* 0x00000008050a8825 */ /* 0x001fe400078e000a */
[----:B------:R-:W3:Y:S01]  /*0590*/  @!P0 LDG.E.64 R12, desc[UR4][R12.64] ;  /* 0x000000040c0c8981 */ /* 0x000ee2000c1e1b00 */
[----:B------:R-:W0:Y:S03]  /*05a0*/  LDC.64 R4, c[0x0][0x398] ;  /* 0x0000e600ff047b82 */ /* 0x000e260000000a00 */
[----:B------:R-:W4:Y:S01]  /*05b0*/  @!P0 LDG.E.64 R10, desc[UR4][R10.64] ;  /* 0x000000040a0a8981 */ /* 0x000f22000c1e1b00 */
[----:B------:R-:W-:Y:S01]  /*05c0*/  P2R R9, PR, RZ, 0x20 ;  /* 0x00000020ff097803 */ /* 0x000fe20000000000 */
[----:B------:R-:W-:Y:S01]  /*05d0*/  @!P0 VIADD R0, R0, 0x80 ;  /* 0x0000008000008836 */ /* 0x000fe20000000000 */
[----:B------:R-:W-:Y:S02]  /*05e0*/  PLOP3.LUT P1, PT, PT, PT, PT, 0x8, 0x80 ;  /* 0x000000000080781c */ /* 0x000fe40003f2e170 */
[----:B---3--:R-:W-:-:S04]  /*05f0*/  @!P0 ISETP.NE.U32.AND P4, PT, R12, RZ, PT ;  /* 0x000000ff0c00820c */ /* 0x008fc80003f85070 */
[----:B------:R-:W-:Y:S02]  /*0600*/  @!P0 ISETP.NE.AND.EX P4, PT, R13, RZ, PT, P4 ;  /* 0x000000ff0d00820c */ /* 0x000fe40003f85340 */
[----:B----4-:R-:W-:-:S04]  /*0610*/  @!P0 ISETP.NE.U32.AND P5, PT, R10, RZ, PT ;  /* 0x000000ff0a00820c */ /* 0x010fc80003fa5070 */
[----:B------:R-:W-:Y:S02]  /*0620*/  @!P0 ISETP.NE.AND.EX P1, PT, R11, RZ, P4, P5 ;  /* 0x000000ff0b00820c */ /* 0x000fe40002725350 */
[----:B------:R-:W-:Y:S01]  /*0630*/  ISETP.GE.U32.AND P4, PT, R0, R17, PT ;  /* 0x000000110000720c */ /* 0x000fe20003f86070 */
[----:B------:R-:W1:-:S12]  /*0640*/  LDC.64 R10, c[0x0][0x390] ;  /* 0x0000e400ff0a7b82 */ /* 0x000e580000000a00 */
[----:B------:R-:W-:-:S04]  /*0650*/  @!P4 IMAD R13, R15, 0x400, R0 ;  /* 0x000004000f0dc824 */ /* 0x000fc800078e0200 */
[----:B0-----:R-:W-:-:S04]  /*0660*/  @!P4 IMAD.WIDE.U32 R4, R13, 0x8, R4 ;  /* 0x000000080d04c825 */ /* 0x001fc800078e0004 */
[----:B--2---:R-:W-:Y:S02]  /*0670*/  @!P4 IMAD.WIDE.U32 R2, R13, 0x8, R2 ;  /* 0x000000080d02c825 */ /* 0x004fe400078e0002 */
[----:B------:R-:W2:Y:S01]  /*0680*/  @!P4 LDG.E.64 R4, desc[UR4][R4.64] ;  /* 0x000000040404c981 */ /* 0x000ea2000c1e1b00 */
[----:B------:R-:W0:Y:S03]  /*0690*/  LDC.64 R12, c[0x0][0x398] ;  /* 0x0000e600ff0c7b82 */ /* 0x000e260000000a00 */
[----:B------:R-:W3:Y:S01]  /*06a0*/  @!P4 LDG.E.64 R2, desc[UR4][R2.64] ;  /* 0x000000040202c981 */ /* 0x000ee2000c1e1b00 */
[----:B------:R-:W-:Y:S01]  /*06b0*/  P2R R8, PR, RZ, 0x40 ;  /* 0x00000040ff087803 */ /* 0x000fe20000000000 */
[----:B------:R-:W-:Y:S01]  /*06c0*/  @!P4 VIADD R0, R0, 0x80 ;  /* 0x000000800000c836 */ /* 0x000fe20000000000 */
[----:B------:R-:W-:Y:S02]  /*06d0*/  PLOP3.LUT P0, PT, PT, PT, PT, 0x8, 0x80 ;  /* 0x000000000080781c */ /* 0x000fe40003f0e170 */
[----:B--2---:R-:W-:-:S04]  /*06e0*/  @!P4 ISETP.NE.U32.AND P5, PT, R4, RZ, PT ;  /* 0x000000ff0400c20c */ /* 0x004fc80003fa5070 */
[----:B------:R-:W-:Y:S02]  /*06f0*/  @!P4 ISETP.NE.AND.EX P5, PT, R5, RZ, PT, P5 ;  /* 0x000000ff0500c20c */ /* 0x000fe40003fa5350 */
[----:B---3--:R-:W-:-:S04]  /*0700*/  @!P4 ISETP.NE.U32.AND P6, PT, R2, RZ, PT ;  /* 0x000000ff0200c20c */ /* 0x008fc80003fc5070 */
[----:B------:R-:W-:Y:S02]  /*0710*/  @!P4 ISETP.NE.AND.EX P0, PT, R3, RZ, P5, P6 ;  /* 0x000000ff0300c20c */ /* 0x000fe40002f05360 */
[----:B------:R-:W-:-:S13]  /*0720*/  ISETP.GE.U32.AND P4, PT, R0, R17, PT ;  /* 0x000000110000720c */ /* 0x000fda0003f86070 */
[----:B------:R-:W-:-:S04]  /*0730*/  @!P4 IMAD R19, R15, 0x400, R0 ;  /* 0x000004000f13c824 */ /* 0x000fc800078e0200 */
[----:B0-----:R-:W-:-:S04]  /*0740*/  @!P4 IMAD.WIDE.U32 R4, R19, 0x8, R12 ;  /* 0x000000081304c825 */ /* 0x001fc800078e000c */
[----:B-1----:R-:W-:Y:S02]  /*0750*/  @!P4 IMAD.WIDE.U32 R2, R19, 0x8, R10 ;  /* 0x000000081302c825 */ /* 0x002fe400078e000a */
[----:B------:R-:W2:Y:S04]  /*0760*/  @!P4 LDG.E.64 R4, desc[UR4][R4.64] ;  /* 0x000000040404c981 */ /* 0x000ea8000c1e1b00 */
[----:B------:R-:W3:Y:S01]  /*0770*/  @!P4 LDG.E.64 R2, desc[UR4][R2.64] ;  /* 0x000000040202c981 */ /* 0x000ee2000c1e1b00 */
[----:B------:R-:W-:Y:S02]  /*0780*/  P2R R7, PR, RZ, 0x8 ;  /* 0x00000008ff077803 */ /* 0x000fe40000000000 */
[----:B------:R-:W-:Y:S01]  /*0790*/  PLOP3.LUT P6, PT, PT, PT, PT, 0x8, 0x80 ;  /* 0x000000000080781c */ /* 0x000fe20003fce170 */
[----:B------:R-:W-:Y:S04]  /*07a0*/  BSSY.RECONVERGENT B0, `(.L_x_38919) ;  /* 0x000004b000007945 */ /* 0x000fe80003800200 */
[----:B------:R-:W-:Y:S01]  /*07b0*/  BSSY.RELIABLE B1, `(.L_x_38920) ;  /* 0x0000042000017945 */ /* 0x000fe20003800100 */
[----:B------:R-:W-:-:S02]  /*07c0*/  SEL R19, RZ, 0x1, !P2 ;  /* 0x00000001ff137807 */ /* 0x000fc40005000000 */
[----:B--2---:R-:W-:-:S04]  /*07d0*/  @!P4 ISETP.NE.U32.AND P5, PT, R4, RZ, PT ;  /* 0x000000ff0400c20c */ /* 0x004fc80003fa5070 */
[----:B------:R-:W-:Y:S02]  /*07e0*/  @!P4 ISETP.NE.AND.EX P3, PT, R5, RZ, PT, P5 ;  /* 0x000000ff0500c20c */ /* 0x000fe40003f65350 */
[----:B---3--:R-:W-:-:S04]  /*07f0*/  @!P4 ISETP.NE.U32.AND P5, PT, R2, RZ, PT ;  /* 0x000000ff0200c20c */ /* 0x008fc80003fa5070 */
[----:B------:R-:W-:Y:S02]  /*0800*/  @!P4 ISETP.NE.AND.EX P6, PT, R3, RZ, P3, P5 ;  /* 0x000000ff0300c20c */ /* 0x000fe40001fc5350 */
        /* <DEDUP_REMOVED lines=10> */
[----:B------:R-:W-:-:S02]  /*08b0*/  SEL R2, RZ, 0x1, !P0 ;  /* 0x00000001ff027807 */ /* 0x000fc40004000000 */
        /* <DEDUP_REMOVED lines=16> */
.L_x_38921:
        /* <DEDUP_REMOVED lines=8> */
.L_x_38922:
        /* <DEDUP_REMOVED lines=8> */
.L_x_38923:
        /* <DEDUP_REMOVED lines=8> */
.L_x_38924:
        /* <DEDUP_REMOVED lines=9> */
.L_x_38925:
[----:B------:R-:W-:Y:S05]  /*0bd0*/  BSYNC.RELIABLE B1 ;  /* 0x0000000000017941 */ /* 0x000fea0003800100 */
.L_x_38920:
[----:B------:R-:W-:-:S13]  /*0be0*/  ISETP.GE.U32.AND P0, PT, R14, R17, PT ;  /* 0x000000110e00720c */ /* 0x000fda0003f06070 */
[----:B------:R-:W3:Y:S01]  /*0bf0*/  @!P0 LDC.64 R6, c[0x0][0x388] ;  /* 0x0000e200ff068b82 */ /* 0x000ee20000000a00 */
[----:B012---:R-:W-:Y:S02]  /*0c00*/  @!P0 IMAD R5, R15, 0x400, R14 ;  /* 0x000004000f058824 */ /* 0x007fe400078e020e */
[----:B------:R-:W-:-:S03]  /*0c10*/  @!P0 VIADD R14, R14, 0x80 ;  /* 0x000000800e0e8836 */ /* 0x000fc60000000000 */
[----:B---3--:R-:W-:-:S05]  /*0c20*/  @!P0 IADD3 R4, P1, PT, R5, R6, RZ ;  /* 0x0000000605048210 */ /* 0x008fca0007f3e0ff */
[----:B------:R-:W-:-:S05]  /*0c30*/  @!P0 IMAD.X R5, RZ, RZ, R7, P1 ;  /* 0x000000ffff058224 */ /* 0x000fca00008e0607 */
[----:B------:R3:W-:Y:S03]  /*0c40*/  @!P0 STG.E.U8 desc[UR4][R4.64], R2 ;  /* 0x0000000204008986 */ /* 0x0007e6000c101104 */
.L_x_38926:
[----:B------:R-:W-:Y:S05]  /*0c50*/  BSYNC.RECONVERGENT B0 ;  /* 0x0000000000007941 */ /* 0x000fea0003800200 */
.L_x_38919:
[----:B------:R-:W-:Y:S05]  /*0c60*/  WARPSYNC.ALL ;  /* 0x0000000000007948 */ /* 0x000fea0003800000 */
[----:B------:R-:W-:-:S13]  /*0c70*/  ISETP.GE.U32.AND P0, PT, R14, R17, PT ;  /* 0x000000110e00720c */ /* 0x000fda0003f06070 */
[----:B------:R-:W-:Y:S05]  /*0c80*/  @P0 EXIT ;  /* 0x000000000000094d */ /* 0x000fea0003800000 */
[----:B------:R-:W4:Y:S01]  /*0c90*/  LDCU.64 UR6, c[0x0][0x388] ;  /* 0x00007100ff0677ac */ /* 0x000f220008000a00 */
[----:B---3--:R-:W-:-:S05]  /*0ca0*/  IMAD R2, R15, 0x400, R14 ;  /* 0x000004000f027824 */ /* 0x008fca00078e020e */
[----:B----4-:R-:W-:-:S05]  /*0cb0*/  IADD3 R2, P0, PT, R2, UR6, RZ ;  /* 0x0000000602027c10 */ /* 0x010fca000ff1e0ff */
[----:B------:R-:W-:-:S05]  /*0cc0*/  IMAD.X R3, RZ, RZ, UR7, P0 ;  /* 0x00000007ff037e24 */ /* 0x000fca00080e06ff */
[----:B------:R-:W-:Y:S01]  /*0cd0*/  STG.E.U8 desc[UR4][R2.64], R0 ;  /* 0x0000000002007986 */ /* 0x000fe2000c101104 */
[----:B------:R-:W-:Y:S05]  /*0ce0*/  EXIT ;  /* 0x000000000000794d */ /* 0x000fea0003800000 */
.L_x_38918:
        /* <DEDUP_REMOVED lines=21> */
[----:B------:R-:W-:Y:S02]  /*0e40*/  ISETP.NE.AND.EX P2, PT, R27, RZ, P2, P0 ;  /* 0x000000ff1b00720c */ /* 0x000fe40001745300 */
[----:B------:R-:W-:-:S04]  /*0e50*/  ISETP.NE.U32.AND P0, PT, R24, RZ, PT ;  /* 0x000000ff1800720c */ /* 0x000fc80003f05070 */
[----:B------:R-:W-:Y:S02]  /*0e60*/  ISETP.NE.AND.EX P1, PT, R25, RZ, P1, P0 ;  /* 0x000000ff1900720c */ /* 0x000fe40000f25300 */
        /* <DEDUP_REMOVED lines=8> */
[----:B------:R-:W-:Y:S01]  /*0ef0*/  ISETP.NE.AND.EX P0, PT, R5, RZ, P0, P6 ;  /* 0x000000ff0500720c */ /* 0x000fe20000705360 */
[----:B------:R-:W1:Y:S01]  /*0f00*/  S2R R21, SR_TID.X ;  /* 0x0000000000157919 */ /* 0x000e620000002100 */
[----:B------:R-:W-:Y:S02]  /*0f10*/  ISETP.NE.AND.EX P3, PT, R7, RZ, P3, P5 ;  /* 0x000000ff0700720c */ /* 0x000fe40001f65350 */
[----:B------:R-:W-:Y:S02]  /*0f20*/  ISETP.NE.AND.EX P4, PT, R17, RZ, PT, P4 ;  /* 0x000000ff1100720c */ /* 0x000fe40003f85340 */
[----:B------:R-:W-:-:S02]  /*0f30*/  ISETP.NE.U32.AND P6, PT, R12, RZ, PT ;  /* 0x000000ff0c00720c */ /* 0x000fc40003fc5070 */
[----:B------:R-:W-:Y:S02]  /*0f40*/  ISETP.NE.U32.AND P5, PT, R18, RZ, PT ;  /* 0x000000ff1200720c */ /* 0x000fe40003fa5070 */
[----:B------:R-:W-:Y:S02]  /*0f50*/  ISETP.NE.AND.EX P4, PT, R13, RZ, P4, P6 ;  /* 0x000000ff0d00720c */ /* 0x000fe40002785360 */
[----:B------:R-:W-:Y:S02]  /*0f60*/  ISETP.NE.AND.EX P5, PT, R19, RZ, PT, P5 ;  /* 0x000000ff1300720c */ /* 0x000fe40003fa5350 */
[----:B------:R-:W-:Y:S02]  /*0f70*/  ISETP.NE.U32.AND P6, PT, R14, RZ, PT ;  /* 0x000000ff0e00720c */ /* 0x000fe40003fc5070 */
[----:B------:R-:W-:Y:S02]  /*0f80*/  SEL R5, RZ, 0x1, !P2 ;  /* 0x00000001ff057807 */ /* 0x000fe40005000000 */
[----:B------:R-:W-:-:S02]  /*0f90*/  ISETP.NE.AND.EX P5, PT, R15, RZ, P5, P6 ;  /* 0x000000ff0f00720c */ /* 0x000fc40002fa5360 */
        /* <DEDUP_REMOVED lines=16> */
[----:B------:R-:W-:Y:S02]  /*10a0*/  ISETP.NE.AND.EX P2, PT, R25, RZ, P2, P6 ;  /* 0x000000ff1900720c */ /* 0x000fe40001745360 */
[----:B------:R-:W-:-:S04]  /*10b0*/  ISETP.NE.U32.AND P6, PT, R26, RZ, PT ;  /* 0x000000ff1a00720c */ /* 0x000fc80003fc5070 */
[----:B------:R-:W-:Y:S02]  /*10c0*/  ISETP.NE.AND.EX P1, PT, R27, RZ, P1, P6 ;  /* 0x000000ff1b00720c */ /* 0x000fe40000f25360 */
        /* <DEDUP_REMOVED lines=8> */
.L_x_38927:
        /* <DEDUP_REMOVED lines=11> */
.L_x_43739:


//--------------------- .text._ZN2at6native29vectorized_elementwise_kernelILi4ENS0_13BinaryFunctorIllbZZZNS0_23logical_and_kernel_cudaERNS_14TensorIteratorEENKUlvE0_clEvENKUlvE2_clEvEUlllE_EESt5arrayIPcLm3EEEEviT0_T1_ --------------------------
	.section	.text._ZN2at6native29vectorized_elementwise_kernelILi4ENS0_13BinaryFunctorIllbZZZNS0_23logical_and_kernel_cudaERNS_14TensorIteratorEENKUlvE0_clEvENKUlvE2_clEvEUlllE_EESt5arrayIPcLm3EEEEviT0_T1_,"ax",@progbits
	.align	128
        .global         _ZN2at6native29vectorized_elementwise_kernelILi4ENS0_13BinaryFunctorIllbZZZNS0_23logical_and_kernel_cudaERNS_14TensorIteratorEENKUlvE0_clEvENKUlvE2_clEvEUlllE_EESt5arrayIPcLm3EEEEviT0_T1_
        .type           _ZN2at6native29vectorized_elementwise_kernelILi4ENS0_13BinaryFunctorIllbZZZNS0_23logical_and_kernel_cudaERNS_14TensorIteratorEENKUlvE0_clEvENKUlvE2_clEvEUlllE_EESt5arrayIPcLm3EEEEviT0_T1_,@function
        .size           _ZN2at6native29vectorized_elementwise_kernelILi4ENS0_13BinaryFunctorIllbZZZNS0_23logical_and_kernel_cudaERNS_14TensorIteratorEENKUlvE0_clEvENKUlvE2_clEvEUlllE_EESt5arrayIPcLm3EEEEviT0_T1_,(.L_x_43740 - _ZN2at6native29vectorized_elementwise_kernelILi4ENS0_13BinaryFunctorIllbZZZNS0_23logical_and_kernel_cudaERNS_14TensorIteratorEENKUlvE0_clEvENKUlvE2_clEvEUlllE_EESt5arrayIPcLm3EEEEviT0_T1_)
        .other          _ZN2at6native29vectorized_elementwise_kernelILi4ENS0_13BinaryFunctorIllbZZZNS0_23logical_and_kernel_cudaERNS_14TensorIteratorEENKUlvE0_clEvENKUlvE2_clEvEUlllE_EESt5arrayIPcLm3EEEEviT0_T1_,@"STO_CUDA_ENTRY STV_DEFAULT"
_ZN2at6native29vectorized_elementwise_kernelILi4ENS0_13BinaryFunctorIllbZZZNS0_23logical_and_kernel_cudaERNS_14TensorIteratorEENKUlvE0_clEvENKUlvE2_clEvEUlllE_EESt5arrayIPcLm3EEEEviT0_T1_:
.text._ZN2at6native29vectorized_elementwise_kernelILi4ENS0_13BinaryFunctorIllbZZZNS0_23logical_and_kernel_cudaERNS_14TensorIteratorEENKUlvE0_clEvENKUlvE2_clEvEUlllE_EESt5arrayIPcLm3EEEEviT0_T1_:
        /* <DEDUP_REMOVED lines=156> */
.L_x_38931:
        /* <DEDUP_REMOVED lines=8> */
.L_x_38932:
        /* <DEDUP_REMOVED lines=8> */
.L_x_38933:
        /* <DEDUP_REMOVED lines=8> */
.L_x_38934:
        /* <DEDUP_REMOVED lines=9> */
.L_x_38935:
[----:B------:R-:W-:Y:S05]  /*0bd0*/  BSYNC.RELIABLE B1 ;  /* 0x0000000000017941 */ /* 0x000fea0003800100 */
.L_x_38930:
[----:B------:R-:W-:-:S13]  /*0be0*/  ISETP.GE.U32.AND P0, PT, R14, R17, PT ;  /* 0x000000110e00720c */ /* 0x000fda0003f06070 */
[----:B------:R-:W3:Y:S01]  /*0bf0*/  @!P0 LDC.64 R6, c[0x0][0x388] ;  /* 0x0000e200ff068b82 */ /* 0x000ee20000000a00 */
[----:B012---:R-:W-:Y:S02]  /*0c00*/  @!P0 IMAD R5, R15, 0x400, R14 ;  /* 0x000004000f058824 */ /* 0x007fe400078e020e */
[----:B------:R-:W-:-:S03]  /*0c10*/  @!P0 VIADD R14, R14, 0x80 ;  /* 0x000000800e0e8836 */ /* 0x000fc60000000000 */
[----:B---3--:R-:W-:-:S05]  /*0c20*/  @!P0 IADD3 R4, P1, PT, R5, R6, RZ ;  /* 0x0000000605048210 */ /* 0x008fca0007f3e0ff */
[----:B------:R-:W-:-:S05]  /*0c30*/  @!P0 IMAD.X R5, RZ, RZ, R7, P1 ;  /* 0x000000ffff058224 */ /* 0x000fca00008e0607 */
[----:B------:R3:W-:Y:S03]  /*0c40*/  @!P0 STG.E.U8 desc[UR4][R4.64], R2 ;  /* 0x0000000204008986 */ /* 0x0007e6000c101104 */
.L_x_38936:
[----:B------:R-:W-:Y:S05]  /*0c50*/  BSYNC.RECONVERGENT B0 ;  /* 0x0000000000007941 */ /* 0x000fea0003800200 */
.L_x_38929:
        /* <DEDUP_REMOVED lines=9> */
.L_x_38928:
        /* <DEDUP_REMOVED lines=24> */
[----:B------:R-:W-:Y:S02]  /*0e70*/  ISETP.NE.AND.EX P1, PT, R29, RZ, P1, P4 ;  /* 0x000000ff1d00720c */ /* 0x000fe40000f25340 */
[----:B------:R-:W-:Y:S02]  /*0e80*/  ISETP.NE.AND.EX P0, PT, R31, RZ, P0, P6 ;  /* 0x000000ff1f00720c */ /* 0x000fe40000705360 */
[----:B----4-:R-:W-:Y:S02]  /*0e90*/  ISETP.NE.U32.AND P4, PT, R12, RZ, PT ;  /* 0x000000ff0c00720c */ /* 0x010fe40003f85070 */
[----:B--2---:R-:W-:Y:S02]  /*0ea0*/  IADD3 R2, P6, PT, R0, UR6, RZ ;  /* 0x0000000600027c10 */ /* 0x004fe4000ffde0ff */
[----:B------:R-:W-:Y:S02]  /*0eb0*/  ISETP.NE.AND.EX P2, PT, R11, RZ, P2, P5 ;  /* 0x000000ff0b00720c */ /* 0x000fe40001745350 */
[----:B------:R-:W-:Y:S01]  /*0ec0*/  ISETP.NE.U32.AND P5, PT, R8, RZ, PT ;  /* 0x000000ff0800720c */ /* 0x000fe20003fa5070 */
[----:B------:R-:W-:Y:S01]  /*0ed0*/  IMAD.X R3, RZ, RZ, UR7, P6 ;  /* 0x00000007ff037e24 */ /* 0x000fe2000b0e06ff */
[----:B------:R-:W-:-:S02]  /*0ee0*/  ISETP.NE.AND.EX P4, PT, R13, RZ, PT, P4 ;  /* 0x000000ff0d00720c */ /* 0x000fc40003f85340 */
[----:B------:R-:W0:Y:S01]  /*0ef0*/  S2R R13, SR_TID.X ;  /* 0x00000000000d7919 */ /* 0x000e220000002100 */
[----:B------:R-:W-:Y:S02]  /*0f00*/  ISETP.NE.AND.EX P3, PT, R9, RZ, P3, P5 ;  /* 0x000000ff0900720c */ /* 0x000fe40001f65350 */
        /* <DEDUP_REMOVED lines=16> */
[----:B------:R-:W-:Y:S02]  /*1010*/  ISETP.NE.AND.EX P4, PT, R21, RZ, P4, P6 ;  /* 0x000000ff1500720c */ /* 0x000fe40002785360 */
[----:B------:R-:W-:-:S04]  /*1020*/  ISETP.NE.U32.AND P6, PT, R22, RZ, PT ;  /* 0x000000ff1600720c */ /* 0x000fc80003fc5070 */
[----:B------:R-:W-:Y:S02]  /*1030*/  ISETP.NE.AND.EX P5, PT, R23, RZ, P5, P6 ;  /* 0x000000ff1700720c */ /* 0x000fe40002fa5360 */
[----:B------:R-:W-:-:S04]  /*1040*/  ISETP.NE.U32.AND P6, PT, R24, RZ, PT ;  /* 0x000000ff1800720c */ /* 0x000fc80003fc5070 */
[----:B------:R-:W-:Y:S02]  /*1050*/  ISETP.NE.AND.EX P2, PT, R25, RZ, P2, P6 ;  /* 0x000000ff1900720c */ /* 0x000fe40001745360 */
[----:B------:R-:W-:-:S04]  /*1060*/  ISETP.NE.U32.AND P6, PT, R26, RZ, PT ;  /* 0x000000ff1a00720c */ /* 0x000fc80003fc5070 */
[----:B------:R-:W-:Y:S02]  /*1070*/  ISETP.NE.AND.EX P1, PT, R27, RZ, P1, P6 ;  /* 0x000000ff1b00720c */ /* 0x000fe40000f25360 */
        /* <DEDUP_REMOVED lines=9> */
.L_x_38937:
        /* <DEDUP_REMOVED lines=15> */
.L_x_43740:


//--------------------- .text._ZN2at6native29vectorized_elementwise_kernelILi8ENS0_13BinaryFunctorIllbZZZNS0_23logical_and_kernel_cudaERNS_14TensorIteratorEENKUlvE0_clEvENKUlvE2_clEvEUlllE_EESt5arrayIPcLm3EEEEviT0_T1_ --------------------------
	.section	.text._ZN2at6native29vectorized_elementwise_kernelILi8ENS0_13BinaryFunctorIllbZZZNS0_23logical_and_kernel_cudaERNS_14TensorIteratorEENKUlvE0_clEvENKUlvE2_clEvEUlllE_EESt5arrayIPcLm3EEEEviT0_T1_,"ax",@progbits
	.align	128
        .global         _ZN2at6native29vectorized_elementwise_kernelILi8ENS0_13BinaryFunctorIllbZZZNS0_23logical_and_kernel_cudaERNS_14TensorIteratorEENKUlvE0_clEvENKUlvE2_clEvEUlllE_EESt5arrayIPcLm3EEEEviT0_T1_
        .type           _ZN2at6native29vectorized_elementwise_kernelILi8ENS0_13BinaryFunctorIllbZZZNS0_23logical_and_kernel_cudaERNS_14TensorIteratorEENKUlvE0_clEvENKUlvE2_clEvEUlllE_EESt5arrayIPcLm3EEEEviT0_T1_,@function
        .size           _ZN2at6native29vectorized_elementwise_kernelILi8ENS0_13BinaryFunctorIllbZZZNS0_23logical_and_kernel_cudaERNS_14TensorIteratorEENKUlvE0_clEvENKUlvE2_clEvEUlllE_EESt5arrayIPcLm3EEEEviT0_T1_,(.L_x_43741 - _ZN2at6native29vectorized_elementwise_kernelILi8ENS0_13BinaryFunctorIllbZZZNS0_23logical_and_kernel_cudaERNS_14TensorIteratorEENKUlvE0_clEvENKUlvE2_clEvEUlllE_EESt5arrayIPcLm3EEEEviT0_T1_)
        .other          _ZN2at6native29vectorized_elementwise_kernelILi8ENS0_13BinaryFunctorIllbZZZNS0_23logical_and_kernel_cudaERNS_14TensorIteratorEENKUlvE0_clEvENKUlvE2_clEvEUlllE_EESt5arrayIPcLm3EEEEviT0_T1_,@"STO_CUDA_ENTRY STV_DEFAULT"
_ZN2at6native29vectorized_elementwise_kernelILi8ENS0_13BinaryFunctorIllbZZZNS0_23logical_and_kernel_cudaERNS_14TensorIteratorEENKUlvE0_clEvENKUlvE2_clEvEUlllE_EESt5arrayIPcLm3EEEEviT0_T1_:
.text._ZN2at6native29vectorized_elementwise_kernelILi8ENS0_13BinaryFunctorIllbZZZNS0_23logical_and_kernel_cudaERNS_14TensorIteratorEENKUlvE0_clEvENKUlvE2_clEvEUlllE_EESt5arrayIPcLm3EEEEviT0_T1_:
        /* <DEDUP_REMOVED lines=156> */
.L_x_38941:
        /* <DEDUP_REMOVED lines=8> */
.L_x_38942:
        /* <DEDUP_REMOVED lines=8> */
.L_x_38943:
        /* <DEDUP_REMOVED lines=8> */
.L_x_38944:
        /* <DEDUP_REMOVED lines=9> */
.L_x_38945:
[----:B------:R-:W-:Y:S05]  /*0bd0*/  BSYNC.RELIABLE B1 ;  /* 0x0000000000017941 */ /* 0x000fea0003800100 */
.L_x_38940:
[----:B------:R-:W-:-:S13]  /*0be0*/  ISETP.GE.U32.AND P0, PT, R14, R17, PT ;  /* 0x000000110e00720c */ /* 0x000fda0003f06070 */
[----:B------:R-:W3:Y:S01]  /*0bf0*/  @!P0 LDC.64 R6, c[0x0][0x388] ;  /* 0x0000e200ff068b82 */ /* 0x000ee20000000a00 */
[----:B012---:R-:W-:Y:S02]  /*0c00*/  @!P0 IMAD R5, R15, 0x400, R14 ;  /* 0x000004000f058824 */ /* 0x007fe400078e020e */
[----:B------:R-:W-:-:S03]  /*0c10*/  @!P0 VIADD R14, R14, 0x80 ;  /* 0x000000800e0e8836 */ /* 0x000fc60000000000 */
[----:B---3--:R-:W-:-:S05]  /*0c20*/  @!P0 IADD3 R4, P1, PT, R5, R6, RZ ;  /* 0x0000000605048210 */ /* 0x008fca0007f3e0ff */
[----:B------:R-:W-:-:S05]  /*0c30*/  @!P0 IMAD.X R5, RZ, RZ, R7, P1 ;  /* 0x000000ffff058224 */ /* 0x000fca00008e0607 */
[----:B------:R3:W-:Y:S03]  /*0c40*/  @!P0 STG.E.U8 desc[UR4][R4.64], R2 ;  /* 0x0000000204008986 */ /* 0x0007e6000c101104 */
.L_x_38946:
[----:B------:R-:W-:Y:S05]  /*0c50*/  BSYNC.RECONVERGENT B0 ;  /* 0x0000000000007941 */ /* 0x000fea0003800200 */
.L_x_38939:
        /* <DEDUP_REMOVED lines=9> */
.L_x_38938:
        /* <DEDUP_REMOVED lines=22> */
[----:B------:R-:W-:Y:S02]  /*0e50*/  ISETP.NE.AND.EX P2, PT, R11, RZ, P2, P5 ;  /* 0x000000ff0b00720c */ /* 0x000fe40001745350 */
[----:B------:R-:W-:Y:S02]  /*0e60*/  ISETP.NE.U32.AND P5, PT, R8, RZ, PT ;  /* 0x000000ff0800720c */ /* 0x000fe40003fa5070 */
[----:B------:R-:W-:Y:S02]  /*0e70*/  ISETP.NE.U32.AND P4, PT, R28, RZ, PT ;  /* 0x000000ff1c00720c */ /* 0x000fe40003f85070 */
[----:B------:R-:W-:Y:S02]  /*0e80*/  ISETP.NE.AND.EX P3, PT, R9, RZ, P3, P5 ;  /* 0x000000ff0900720c */ /* 0x000fe40001f65350 */
[----:B----4-:R-:W-:Y:S02]  /*0e90*/  ISETP.NE.U32.AND P5, PT, R12, RZ, PT ;  /* 0x000000ff0c00720c */ /* 0x010fe40003fa5070 */
[----:B------:R-:W-:-:S02]  /*0ea0*/  ISETP.NE.AND.EX P0, PT, R29, RZ, P0, P4 ;  /* 0x000000ff1d00720c */ /* 0x000fc40000705340 */
[----:B------:R-:W-:Y:S02]  /*0eb0*/  ISETP.NE.U32.AND P6, PT, R30, RZ, PT ;  /* 0x000000ff1e00720c */ /* 0x000fe40003fc5070 */
[----:B------:R-:W-:Y:S02]  /*0ec0*/  ISETP.NE.U32.AND P4, PT, R16, RZ, PT ;  /* 0x000000ff1000720c */ /* 0x000fe40003f85070 */
[----:B------:R-:W-:Y:S02]  /*0ed0*/  ISETP.NE.AND.EX P5, PT, R13, RZ, PT, P5 ;  /* 0x000000ff0d00720c */ /* 0x000fe40003fa5350 */
[----:B------:R-:W-:Y:S01]  /*0ee0*/  ISETP.NE.AND.EX P1, PT, R31, RZ, P1, P6 ;  /* 0x000000ff1f00720c */ /* 0x000fe20000f25360 */
        /* <DEDUP_REMOVED lines=33> */
.L_x_38947:
        /* <DEDUP_REMOVED lines=16> */
.L_x_43741:


//--------------------- .text._ZN2at6native18elementwise_kernelILi128ELi4EZNS0_15gpu_kernel_implINS0_13AUnaryFunctorIiibZZZNS0_23logical_and_kernel_cudaERNS_14TensorIteratorEENKUlvE0_clEvENKUlvE1_clEvEUliiE_EEEEvRNS_18TensorIteratorBaseERKT_EUliE_EEviT1_ --------------------------
	.section	.text._ZN2at6native18elementwise_kernelILi128ELi4EZNS0_15gpu_kernel_implINS0_13AUnaryFunctorIiibZZZNS0_23logical_and_kernel_cudaERNS_14TensorIteratorEENKUlvE0_clEvENKUlvE1_clEvEUliiE_EEEEvRNS_18TensorIteratorBaseERKT_EUliE_EEviT1_,"ax",@progbits
	.align	128
        .global         _ZN2at6native18elementwise_kernelILi128ELi4EZNS0_15gpu_kernel_implINS0_13AUnaryFunctorIiibZZZNS0_23logical_and_kernel_cudaERNS_14TensorIteratorEENKUlvE0_clEvENKUlvE1_clEvEUliiE_EEEEvRNS_18TensorIteratorBaseERKT_EUliE_EEviT1_
        .type           _ZN2at6native18elementwise_kernelILi128ELi4EZNS0_15gpu_kernel_implINS0_13AUnaryFunctorIiibZZZNS0_23logical_and_kernel_cudaERNS_14TensorIteratorEENKUlvE0_clEvENKUlvE1_clEvEUliiE_EEEEvRNS_18TensorIteratorBaseERKT_EUliE_EEviT1_,@function
        .size           _ZN2at6native18elementwise_kernelILi128ELi4EZNS0_15gpu_kernel_implINS0_13AUnaryFunctorIiibZZZNS0_23logical_and_kernel_cudaERNS_14TensorIteratorEENKUlvE0_clEvENKUlvE1_clEvEUliiE_EEEEvRNS_18TensorIteratorBaseERKT_EUliE_EEviT1_,(.L_x_43742 - _ZN2at6native18elementwise_kernelILi128ELi4EZNS0_15gpu_kernel_implINS0_13AUnaryFunctorIiibZZZNS0_23logical_and_kernel_cudaERNS_14TensorIteratorEENKUlvE0_clEvENKUlvE1_clEvEUliiE_EEEEvRNS_18TensorIteratorBaseERKT_EUliE_EEviT1_)
        .other          _ZN2at6native18elementwise_kernelILi128ELi4EZNS0_15gpu_kernel_implINS0_13AUnaryFunctorIiibZZZNS0_23logical_and_kernel_cudaERNS_14TensorIteratorEENKUlvE0_clEvENKUlvE1_clEvEUliiE_EEEEvRNS_18TensorIteratorBaseERKT_EUliE_EEviT1_,@"STO_CUDA_ENTRY STV_DEFAULT"
_ZN2at6native18elementwise_kernelILi128ELi4EZNS0_15gpu_kernel_implINS0_13AUnaryFunctorIiibZZZNS0_23logical_and_kernel_cudaERNS_14TensorIteratorEENKUlvE0_clEvENKUlvE1_clEvEUliiE_EEEEvRNS_18TensorIteratorBaseERKT_EUliE_EEviT1_:
.text._ZN2at6native18elementwise_kernelILi128ELi4EZNS0_15gpu_kernel_implINS0_13AUnaryFunctorIiibZZZNS0_23logical_and_kernel_cudaERNS_14TensorIteratorEENKUlvE0_clEvENKUlvE1_clEvEUliiE_EEEEvRNS_18TensorIteratorBaseERKT_EUliE_EEviT1_:
        /* <DEDUP_REMOVED lines=319> */
.L_x_38950:
        /* <DEDUP_REMOVED lines=16> */
.L_x_38954:
[----:B------:R0:W5:Y:S01]  /*14f0*/  LDG.E.U8 R0, desc[UR36][R2.64] ;  /* 0x0000002402007981 */ /* 0x000162000c1e1100 */
[----:B------:R-:W-:Y:S05]  /*1500*/  BRA `(.L_x_38956) ;  /* 0x0000000c002c7947 */ /* 0x000fea0003800000 */
.L_x_38953:
        /* <DEDUP_REMOVED lines=8> */
.L_x_38958:
[----:B------:R0:W5:Y:S01]  /*1590*/  LDG.E R0, desc[UR36][R2.64] ;  /* 0x0000002402007981 */ /* 0x000162000c1e1900 */
[----:B------:R-:W-:Y:S05]  /*15a0*/  BRA `(.L_x_38956) ;  /* 0x0000000c00047947 */ /* 0x000fea0003800000 */
.L_x_38957:
[----:B------:R0:W5:Y:S01]  /*15b0*/  LDG.E.S16 R0, desc[UR36][R2.64] ;  /* 0x0000002402007981 */ /* 0x000162000c1e1700 */
[----:B------:R-:W-:Y:S05]  /*15c0*/  BRA `(.L_x_38956) ;  /* 0x0000000800fc7947 */ /* 0x000fea0003800000 */
.L_x_38952:
        /* <DEDUP_REMOVED lines=9> */
.L_x_38960:
[----:B------:R-:W2:Y:S02]  /*1660*/  LDG.E.U16 R2, desc[UR36][R2.64] ;  /* 0x0000002402027981 */ /* 0x000ea4000c1e1500 */
[----:B--2---:R-:W-:-:S06]  /*1670*/  HADD2.F32 R0, -RZ, R2.H0_H0 ;  /* 0x20000002ff007230 */ /* 0x004fcc0000004100 */
[----:B------:R-:W0:Y:S01]  /*1680*/  F2I.FTZ.TRUNC.NTZ R0, R0 ;  /* 0x0000000000007305 */ /* 0x000e22000021f100 */
[----:B------:R-:W-:Y:S05]  /*1690*/  BRA `(.L_x_38956) ;  /* 0x0000000800c87947 */ /* 0x000fea0003800000 */
.L_x_38959:
        /* <DEDUP_REMOVED lines=9> */
.L_x_38962:
[----:B------:R-:W2:Y:S02]  /*1730*/  LDG.E.U16 R2, desc[UR36][R2.64] ;  /* 0x0000002402027981 */ /* 0x000ea4000c1e1500 */
[----:B--2---:R-:W-:-:S06]  /*1740*/  HADD2.F32 R0, -RZ, R2.H0_H0 ;  /* 0x20000002ff007230 */ /* 0x004fcc0000004100 */
[----:B------:R-:W0:Y:S01]  /*1750*/  F2I.FTZ.TRUNC.NTZ R0, R0 ;  /* 0x0000000000007305 */ /* 0x000e22000021f100 */
[----:B------:R-:W-:Y:S05]  /*1760*/  BRA `(.L_x_38956) ;  /* 0x0000000800947947 */ /* 0x000fea0003800000 */
.L_x_38961:
[----:B------:R-:W2:Y:S02]  /*1770*/  LDG.E.64 R2, desc[UR36][R2.64] ;  /* 0x0000002402027981 */ /* 0x000ea4000c1e1b00 */
[----:B--2---:R0:W1:Y:S01]  /*1780*/  F2I.F64.TRUNC R0, R2 ;  /* 0x0000000200007311 */ /* 0x004062000030d100 */
[----:B------:R-:W-:Y:S05]  /*1790*/  BRA `(.L_x_38956) ;  /* 0x0000000800887947 */ /* 0x000fea0003800000 */
.L_x_38951:
        /* <DEDUP_REMOVED lines=12> */
.L_x_38965:
[----:B------:R-:W2:Y:S02]  /*1860*/  LDG.E.64 R2, desc[UR36][R2.64] ;  /* 0x0000002402027981 */ /* 0x000ea4000c1e1b00 */
[----:B--2---:R0:W1:Y:S01]  /*1870*/  F2I.F64.TRUNC R0, R2 ;  /* 0x0000000200007311 */ /* 0x004062000030d100 */
[----:B------:R-:W-:Y:S05]  /*1880*/  BRA `(.L_x_38956) ;  /* 0x00000008004c7947 */ /* 0x000fea0003800000 */
.L_x_38964:
        /* <DEDUP_REMOVED lines=26> */
.L_x_38967:
        /* <DEDUP_REMOVED lines=13> */
.L_x_38966:
[----:B------:R-:W2:Y:S02]  /*1b00*/  LDG.E.U16 R0, desc[UR36][R2.64] ;  /* 0x0000002402007981 */ /* 0x000ea4000c1e1500 */
[----:B--2---:R-:W-:-:S06]  /*1b10*/  SHF.L.U32 R0, R0, 0x10, RZ ;  /* 0x0000001000007819 */ /* 0x004fcc00000006ff */
[----:B------:R-:W0:Y:S01]  /*1b20*/  F2I.FTZ.TRUNC.NTZ R0, R0 ;  /* 0x0000000000007305 */ /* 0x000e22000021f100 */
[----:B------:R-:W-:Y:S05]  /*1b30*/  BRA `(.L_x_38956) ;  /* 0x0000000400a07947 */ /* 0x000fea0003800000 */
.L_x_38963:
        /* <DEDUP_REMOVED lines=10> */
.L_x_38970:
        /* <DEDUP_REMOVED lines=21> */
.L_x_38974:
[----:B------:R-:W-:Y:S05]  /*1d30*/  BSYNC.RECONVERGENT B1 ;  /* 0x0000000000017941 */ /* 0x000fea0003800200 */
.L_x_38973:
[----:B------:R-:W-:Y:S01]  /*1d40*/  IMAD.SHL.U32 R0, R0, 0x100000, RZ ;  /* 0x0010000000007824 */ /* 0x000fe200078e00ff */
[----:B------:R-:W-:-:S04]  /*1d50*/  LEA R2, R2, 0x3b800000, 0x17 ;  /* 0x3b80000002027811 */ /* 0x000fc800078eb8ff */
[----:B------:R-:W-:-:S07]  /*1d60*/  LOP3.LUT R0, R2, R0, R7, 0xfe, !PT ;  /* 0x0000000002007212 */ /* 0x000fce00078efe07 */
.L_x_38972:
[----:B------:R-:W-:Y:S05]  /*1d70*/  BSYNC.RECONVERGENT B0 ;  /* 0x0000000000007941 */ /* 0x000fea0003800200 */
.L_x_38971:
[----:B------:R-:W1:Y:S01]  /*1d80*/  F2I.FTZ.TRUNC.NTZ R0, R0 ;  /* 0x0000000000007305 */ /* 0x000e62000021f100 */
[----:B------:R-:W-:Y:S05]  /*1d90*/  BRA `(.L_x_38956) ;  /* 0x0000000400087947 */ /* 0x000fea0003800000 */
.L_x_38969:
        /* <DEDUP_REMOVED lines=21> */
.L_x_38978:
[----:B------:R-:W-:Y:S05]  /*1ef0*/  BSYNC.RECONVERGENT B1 ;  /* 0x0000000000017941 */ /* 0x000fea0003800200 */
.L_x_38977:
[----:B------:R-:W-:Y:S01]  /*1f00*/  IMAD.SHL.U32 R0, R0, 0x200000, RZ ;  /* 0x0020000000007824 */ /* 0x000fe200078e00ff */
[----:B------:R-:W-:-:S04]  /*1f10*/  LEA R2, R2, 0x37800000, 0x17 ;  /* 0x3780000002027811 */ /* 0x000fc800078eb8ff */
[----:B------:R-:W-:-:S07]  /*1f20*/  LOP3.LUT R0, R2, R0, R7, 0xfe, !PT ;  /* 0x0000000002007212 */ /* 0x000fce00078efe07 */
.L_x_38976:
[----:B------:R-:W-:Y:S05]  /*1f30*/  BSYNC.RECONVERGENT B0 ;  /* 0x0000000000007941 */ /* 0x000fea0003800200 */
.L_x_38975:
[----:B------:R-:W2:Y:S01]  /*1f40*/  F2I.FTZ.TRUNC.NTZ R0, R0 ;  /* 0x0000000000007305 */ /* 0x000ea2000021f100 */
[----:B------:R-:W-:Y:S05]  /*1f50*/  BRA `(.L_x_38956) ;  /* 0x0000000000987947 */ /* 0x000fea0003800000 */
.L_x_38968:
[----:B------:R-:W-:-:S09]  /*1f60*/  UISETP.NE.AND UP0, UPT, UR4, 0x1c, UPT ;  /* 0x0000001c0400788c */ /* 0x000fd2000bf05270 */
[----:B------:R-:W-:Y:S05]  /*1f70*/  BRA.U !UP0, `(.L_x_38979) ;  /* 0x00000001088c7547 */ /* 0x000fea000b800000 */
[----:B------:R-:W-:-:S09]  /*1f80*/  UISETP.NE.AND UP0, UPT, UR4, 0x1d, UPT ;  /* 0x0000001d0400788c */ /* 0x000fd2000bf05270 */
[----:B------:R-:W-:Y:S05]  /*1f90*/  BRA.U !UP0, `(.L_x_38980) ;  /* 0x00000001087c7547 */ /* 0x000fea000b800000 */
[----:B------:R-:W-:-:S09]  /*1fa0*/  UISETP.NE.AND UP0, UPT, UR4, 0x2c, UPT ;  /* 0x0000002c0400788c */ /* 0x000fd2000bf05270 */
[----:B------:R-:W-:Y:S05]  /*1fb0*/  BRA.U !UP0, `(.L_x_38981) ;  /* 0x0000000108487547 */ /* 0x000fea000b800000 */
.L_x_38955:
        /* <DEDUP_REMOVED lines=16> */
.L_x_38982:
[----:B------:R-:W-:Y:S01]  /*20c0*/  IMAD.MOV.U32 R0, RZ, RZ, RZ ;  /* 0x000000ffff007224 */ /* 0x000fe200078e00ff */
[----:B------:R-:W-:Y:S06]  /*20d0*/  BRA `(.L_x_38956) ;  /* 0x0000000000387947 */ /* 0x000fec0003800000 */
.L_x_38981:
        /* <DEDUP_REMOVED lines=8> */
.L_x_38984:
[----:B------:R-:W-:Y:S05]  /*2160*/  BSYNC.RECONVERGENT B0 ;  /* 0x0000000000007941 */ /* 0x000fea0003800200 */
.L_x_38983:
[----:B------:R-:W4:Y:S01]  /*2170*/  F2I.FTZ.TRUNC.NTZ R0, R0 ;  /* 0x0000000000007305 */ /* 0x000f22000021f100 */
[----:B------:R-:W-:Y:S05]  /*2180*/  BRA `(.L_x_38956) ;  /* 0x00000000000c7947 */ /* 0x000fea0003800000 */
.L_x_38980:
[----:B------:R0:W5:Y:S01]  /*2190*/  LDG.E R0, desc[UR36][R2.64] ;  /* 0x0000002402007981 */ /* 0x000162000c1e1900 */
[----:B------:R-:W-:Y:S05]  /*21a0*/  BRA `(.L_x_38956) ;  /* 0x0000000000047947 */ /* 0x000fea0003800000 */
.L_x_38979:
[----:B------:R3:W5:Y:S02]  /*21b0*/  LDG.E R0, desc[UR36][R2.64] ;  /* 0x0000002402007981 */ /* 0x000764000c1e1900 */
.L_x_38956:
[----:B------:R-:W3:Y:S01]  /*21c0*/  LDCU.64 UR6, c[0x0][0x580] ;  /* 0x0000b000ff0677ac */ /* 0x000ee20008000a00 */
[----:B012-45:R-:W-:Y:S01]  /*21d0*/  ISETP.NE.AND P0, PT, R0, RZ, PT ;  /* 0x000000ff0000720c */ /* 0x037fe20003f05270 */
[----:B------:R-:W-:Y:S01]  /*21e0*/  BSSY.RECONVERGENT B6, `(.L_x_38985) ;  /* 0x00000d5000067945 */ /* 0x000fe20003800200 */
[----:B------:R-:W0:Y:S01]  /*21f0*/  LDCU UR5, c[0x0][0x594] ;  /* 0x0000b280ff0577ac */ /* 0x000e220008000800 */
[----:B------:R-:W-:-:S04]  /*2200*/  UPRMT UR4, UR41, 0x9910, URZ ;  /* 0x0000991029047896 */ /* 0x000fc800080000ff */
[----:B------:R-:W-:Y:S01]  /*2210*/  UISETP.GT.AND UP0, UPT, UR4, 0x9, UPT ;  /* 0x000000090400788c */ /* 0x000fe2000bf04270 */
[----:B---3--:R-:W-:Y:S02]  /*2220*/  IADD3 R2, P1, PT, R16, UR6, RZ ;  /* 0x0000000610027c10 */ /* 0x008fe4000ff3e0ff */
[----:B0-----:R-:W-:Y:S02]  /*2230*/  ISETP.NE.AND P0, PT, RZ, UR5, P0 ;  /* 0x00000005ff007c0c */ /* 0x001fe40008705270 */
        /* <DEDUP_REMOVED lines=13> */
.L_x_38989:
[----:B------:R3:W-:Y:S01]  /*2310*/  STG.E.U8 desc[UR36][R2.64], R4 ;  /* 0x0000000402007986 */ /* 0x0007e2000c101124 */
[----:B------:R-:W-:Y:S05]  /*2320*/  BRA `(.L_x_38991) ;  /* 0x0000000c00007947 */ /* 0x000fea0003800000 */
.L_x_38988:
        /* <DEDUP_REMOVED lines=9> */
.L_x_38993:
[----:B------:R1:W-:Y:S01]  /*23c0*/  STG.E desc[UR36][R2.64], R4 ;  /* 0x0000000402007986 */ /* 0x0003e2000c101924 */
[----:B------:R-:W-:Y:S05]  /*23d0*/  BRA `(.L_x_38991) ;  /* 0x0000000800d47947 */ /* 0x000fea0003800000 */
.L_x_38992:
[----:B------:R2:W-:Y:S01]  /*23e0*/  STG.E.U16 desc[UR36][R2.64], R4 ;  /* 0x0000000402007986 */ /* 0x0005e2000c101524 */
[----:B------:R-:W-:Y:S05]  /*23f0*/  BRA `(.L_x_38991) ;  /* 0x0000000800cc7947 */ /* 0x000fea0003800000 */
.L_x_38987:
        /* <DEDUP_REMOVED lines=9> */
.L_x_38995:
[----:B------:R-:W-:-:S04]  /*2490*/  I2FP.F32.U32 R0, R4 ;  /* 0x0000000400007245 */ /* 0x000fc80000201000 */
[----:B------:R-:W-:-:S05]  /*24a0*/  F2FP.F16.F32.PACK_AB R0, RZ, R0 ;  /* 0x00000000ff00723e */ /* 0x000fca00000000ff */
[----:B------:R0:W-:Y:S01]  /*24b0*/  STG.E.U16 desc[UR36][R2.64], R0 ;  /* 0x0000000002007986 */ /* 0x0001e2000c101524 */
[----:B------:R-:W-:Y:S05]  /*24c0*/  BRA `(.L_x_38991) ;  /* 0x0000000800987947 */ /* 0x000fea0003800000 */
.L_x_38994:
        /* <DEDUP_REMOVED lines=10> */
.L_x_38997:
[----:B------:R-:W-:-:S04]  /*2570*/  I2FP.F32.U32 R4, R4 ;  /* 0x0000000400047245 */ /* 0x000fc80000201000 */
[----:B------:R-:W-:-:S04]  /*2580*/  F2FP.F16.F32.PACK_AB R5, RZ, R4 ;  /* 0x00000004ff05723e */ /* 0x000fc800000000ff */
[----:B------:R-:W-:-:S05]  /*2590*/  PRMT R5, R5, 0x5410, RZ ;  /* 0x0000541005057816 */ /* 0x000fca00000000ff */
[----:B------:R0:W-:Y:S01]  /*25a0*/  STG.E desc[UR36][R2.64], R5 ;  /* 0x0000000502007986 */ /* 0x0001e2000c101924 */
[----:B------:R-:W-:Y:S05]  /*25b0*/  BRA `(.L_x_38991) ;  /* 0x00000008005c7947 */ /* 0x000fea0003800000 */
.L_x_38996:
[----:B------:R-:W0:Y:S02]  /*25c0*/  I2F.F64.U32 R4, R4 ;  /* 0x0000000400047312 */ /* 0x000e240000201800 */
[----:B0-----:R0:W-:Y:S01]  /*25d0*/  STG.E.64 desc[UR36][R2.64], R4 ;  /* 0x0000000402007986 */ /* 0x0011e2000c101b24 */
[----:B------:R-:W-:Y:S05]  /*25e0*/  BRA `(.L_x_38991) ;  /* 0x0000000800507947 */ /* 0x000fea0003800000 */
.L_x_38986:
        /* <DEDUP_REMOVED lines=10> */
.L_x_39000:
[----:B------:R-:W0:Y:S01]  /*2690*/  I2F.F64.U32 R4, R4 ;  /* 0x0000000400047312 */ /* 0x000e220000201800 */
[----:B------:R-:W-:-:S05]  /*26a0*/  CS2R R6, SRZ ;  /* 0x0000000000067805 */ /* 0x000fca000001ff00 */
[----:B0-----:R0:W-:Y:S01]  /*26b0*/  STG.E.128 desc[UR36][R2.64], R4 ;  /* 0x0000000402007986 */ /* 0x0011e2000c101d24 */
[----:B------:R-:W-:Y:S05]  /*26c0*/  BRA `(.L_x_38991) ;  /* 0x0000000800187947 */ /* 0x000fea0003800000 */
.L_x_38999:
        /* <DEDUP_REMOVED lines=17> */
.L_x_39004:
[----:B------:R-:W-:Y:S05]  /*27e0*/  BSYNC.RECONVERGENT B0 ;  /* 0x0000000000007941 */ /* 0x000fea0003800200 */
.L_x_39003:
[----:B------:R0:W-:Y:S01]  /*27f0*/  STG.E.U8 desc[UR36][R2.64], R5 ;  /* 0x0000000502007986 */ /* 0x0001e2000c101124 */
[----:B------:R-:W-:Y:S05]  /*2800*/  BRA `(.L_x_38991) ;  /* 0x0000000400c87947 */ /* 0x000fea0003800000 */
.L_x_39002:
        /* <DEDUP_REMOVED lines=16> */
.L_x_39001:
[----:B------:R-:W-:-:S04]  /*2910*/  I2FP.F32.U32 R0, R4 ;  /* 0x0000000400007245 */ /* 0x000fc80000201000 */
[----:B------:R-:W-:-:S05]  /*2920*/  F2FP.BF16.F32.PACK_AB R0, RZ, R0 ;  /* 0x00000000ff00723e */ /* 0x000fca00000010ff */
[----:B------:R0:W-:Y:S01]  /*2930*/  STG.E.U16 desc[UR36][R2.64], R0 ;  /* 0x0000000002007986 */ /* 0x0001e2000c101524 */
[----:B------:R-:W-:Y:S05]  /*2940*/  BRA `(.L_x_38991) ;  /* 0x0000000400787947 */ /* 0x000fea0003800000 */
.L_x_38998:
        /* <DEDUP_REMOVED lines=10> */
.L_x_39007:
        /* <DEDUP_REMOVED lines=12> */
.L_x_39010:
[----:B------:R-:W-:-:S04]  /*2ab0*/  SHF.R.U32.HI R0, RZ, 0x14, R5 ;  /* 0x00000014ff007819 */ /* 0x000fc80000011605 */
[----:B------:R-:W-:-:S04]  /*2ac0*/  LOP3.LUT R0, R0, 0x1, RZ, 0xc0, !PT ;  /* 0x0000000100007812 */ /* 0x000fc800078ec0ff */
[----:B------:R-:W-:-:S04]  /*2ad0*/  IADD3 R0, PT, PT, R5, 0x487ffff, R0 ;  /* 0x0487ffff05007810 */ /* 0x000fc80007ffe000 */
[----:B------:R-:W-:-:S04]  /*2ae0*/  SHF.R.U32.HI R0, RZ, 0x14, R0 ;  /* 0x00000014ff007819 */ /* 0x000fc80000011600 */
[----:B------:R-:W-:-:S07]  /*2af0*/  LOP3.LUT R4, R0, 0xff, RZ, 0xc0, !PT ;  /* 0x000000ff00047812 */ /* 0x000fce00078ec0ff */
.L_x_39011:
[----:B------:R-:W-:-:S07]  /*2b00*/  PRMT R0, R4, 0x7610, R0 ;  /* 0x0000761004007816 */ /* 0x000fce0000000000 */
.L_x_39009:
[----:B------:R-:W-:Y:S05]  /*2b10*/  BSYNC.RECONVERGENT B0 ;  /* 0x0000000000007941 */ /* 0x000fea0003800200 */
.L_x_39008:
[----:B------:R0:W-:Y:S01]  /*2b20*/  STG.E.U8 desc[UR36][R2.64], R0 ;  /* 0x0000000002007986 */ /* 0x0001e2000c101124 */
[----:B------:R-:W-:Y:S05]  /*2b30*/  BRA `(.L_x_38991) ;  /* 0x0000000000fc7947 */ /* 0x000fea0003800000 */
.L_x_39006:
        /* <DEDUP_REMOVED lines=12> */
.L_x_39014:
[----:B------:R-:W-:-:S04]  /*2c00*/  SHF.R.U32.HI R0, RZ, 0x15, R5 ;  /* 0x00000015ff007819 */ /* 0x000fc80000011605 */
[----:B------:R-:W-:-:S04]  /*2c10*/  LOP3.LUT R0, R0, 0x1, RZ, 0xc0, !PT ;  /* 0x0000000100007812 */ /* 0x000fc800078ec0ff */
[----:B------:R-:W-:-:S04]  /*2c20*/  IADD3 R0, PT, PT, R5, 0x88fffff, R0 ;  /* 0x088fffff05007810 */ /* 0x000fc80007ffe000 */
[----:B------:R-:W-:-:S04]  /*2c30*/  SHF.R.U32.HI R0, RZ, 0x15, R0 ;  /* 0x00000015ff007819 */ /* 0x000fc80000011600 */
[----:B------:R-:W-:-:S07]  /*2c40*/  LOP3.LUT R4, R0, 0xff, RZ, 0xc0, !PT ;  /* 0x000000ff00047812 */ /* 0x000fce00078ec0ff */
.L_x_39015:
[----:B------:R-:W-:-:S07]  /*2c50*/  PRMT R0, R4, 0x7610, R0 ;  /* 0x0000761004007816 */ /* 0x000fce0000000000 */
.L_x_39013:
[----:B------:R-:W-:Y:S05]  /*2c60*/  BSYNC.RECONVERGENT B0 ;  /* 0x0000000000007941 */ /* 0x000fea0003800200 */
.L_x_39012:
[----:B------:R0:W-:Y:S01]  /*2c70*/  STG.E.U8 desc[UR36][R2.64], R0 ;  /* 0x0000000002007986 */ /* 0x0001e2000c101124 */
[----:B------:R-:W-:Y:S05]  /*2c80*/  BRA `(.L_x_38991) ;  /* 0x0000000000a87947 */ /* 0x000fea0003800000 */
.L_x_39005:
[----:B------:R-:W-:-:S09]  /*2c90*/  UISETP.NE.AND UP0, UPT, UR4, 0x1c, UPT ;  /* 0x0000001c0400788c */ /* 0x000fd2000bf05270 */
[----:B------:R-:W-:Y:S05]  /*2ca0*/  BRA.U !UP0, `(.L_x_39016) ;  /* 0x00000001089c7547 */ /* 0x000fea000b800000 */
[----:B------:R-:W-:-:S09]  /*2cb0*/  UISETP.NE.AND UP0, UPT, UR4, 0x1d, UPT ;  /* 0x0000001d0400788c */ /* 0x000fd2000bf05270 */
[----:B------:R-:W-:Y:S05]  /*2cc0*/  BRA.U !UP0, `(.L_x_39017) ;  /* 0x0000000108887547 */ /* 0x000fea000b800000 */
[----:B------:R-:W-:-:S09]  /*2cd0*/  UISETP.NE.AND UP0, UPT, UR4, 0x2c, UPT ;  /* 0x0000002c0400788c */ /* 0x000fd2000bf05270 */
[----:B------:R-:W-:Y:S05]  /*2ce0*/  BRA.U !UP0, `(.L_x_39018) ;  /* 0x0000000108447547 */ /* 0x000fea000b800000 */
.L_x_38990:
        /* <DEDUP_REMOVED lines=16> */
.L_x_39019:
[----:B------:R-:W-:Y:S05]  /*2df0*/  BRA `(.L_x_38991) ;  /* 0x00000000004c7947 */ /* 0x000fea0003800000 */
.L_x_39018:
        /* <DEDUP_REMOVED lines=15> */
.L_x_39017:
[----:B------:R-:W-:-:S05]  /*2ef0*/  IMAD.MOV.U32 R5, RZ, RZ, RZ ;  /* 0x000000ffff057224 */ /* 0x000fca00078e00ff */
[----:B------:R0:W-:Y:S01]  /*2f00*/  STG.E.64 desc[UR36][R2.64], R4 ;  /* 0x0000000402007986 */ /* 0x0001e2000c101b24 */
[----:B------:R-:W-:Y:S05]  /*2f10*/  BRA `(.L_x_38991) ;  /* 0x0000000000047947 */ /* 0x000fea0003800000 */
.L_x_39016:
[----:B------:R0:W-:Y:S02]  /*2f20*/  STG.E desc[UR36][R2.64], R4 ;  /* 0x0000000402007986 */ /* 0x0001e4000c101924 */
.L_x_38991:
[----:B------:R-:W-:Y:S05]  /*2f30*/  BSYNC.RECONVERGENT B6 ;  /* 0x0000000000067941 */ /* 0x000fea0003800200 */
.L_x_38985:
[----:B------:R-:W-:-:S07]  /*2f40*/  IADD3 R17, PT, PT, R17, 0x80, RZ ;  /* 0x0000008011117810 */ /* 0x000fce0007ffe0ff */
.L_x_38949:
[----:B------:R-:W-:Y:S05]  /*2f50*/  BSYNC.RECONVERGENT B7 ;  /* 0x0000000000077941 */ /* 0x000fea0003800200 */
.L_x_38948:
        /* <DEDUP_REMOVED lines=307> */
.L_x_39022:
        /* <DEDUP_REMOVED lines=16> */
.L_x_39026:
[----:B------:R0:W5:Y:S01]  /*4390*/  LDG.E.U8 R0, desc[UR36][R2.64] ;  /* 0x0000002402007981 */ /* 0x000162000c1e1100 */
[----:B------:R-:W-:Y:S05]  /*43a0*/  BRA `(.L_x_39028) ;  /* 0x0000000c002c7947 */ /* 0x000fea0003800000 */
.L_x_39025:
        /* <DEDUP_REMOVED lines=8> */
.L_x_39030:
[----:B------:R0:W5:Y:S01]  /*4430*/  LDG.E R0, desc[UR36][R2.64] ;  /* 0x0000002402007981 */ /* 0x000162000c1e1900 */
[----:B------:R-:W-:Y:S05]  /*4440*/  BRA `(.L_x_39028) ;  /* 0x0000000c00047947 */ /* 0x000fea0003800000 */
.L_x_39029:
[----:B------:R0:W5:Y:S01]  /*4450*/  LDG.E.S16 R0, desc[UR36][R2.64] ;  /* 0x0000002402007981 */ /* 0x000162000c1e1700 */
[----:B------:R-:W-:Y:S05]  /*4460*/  BRA `(.L_x_39028) ;  /* 0x0000000800fc7947 */ /* 0x000fea0003800000 */
.L_x_39024:
        /* <DEDUP_REMOVED lines=9> */
.L_x_39032:
[----:B------:R-:W2:Y:S02]  /*4500*/  LDG.E.U16 R2, desc[UR36][R2.64] ;  /* 0x0000002402027981 */ /* 0x000ea4000c1e1500 */
[----:B--2---:R-:W-:-:S06]  /*4510*/  HADD2.F32 R0, -RZ, R2.H0_H0 ;  /* 0x20000002ff007230 */ /* 0x004fcc0000004100 */
[----:B------:R-:W0:Y:S01]  /*4520*/  F2I.FTZ.TRUNC.NTZ R0, R0 ;  /* 0x0000000000007305 */ /* 0x000e22000021f100 */
[----:B------:R-:W-:Y:S05]  /*4530*/  BRA `(.L_x_39028) ;  /* 0x0000000800c87947 */ /* 0x000fea0003800000 */
.L_x_39031:
        /* <DEDUP_REMOVED lines=9> */
.L_x_39034:
[----:B------:R-:W2:Y:S02]  /*45d0*/  LDG.E.U16 R2, desc[UR36][R2.64] ;  /* 0x0000002402027981 */ /* 0x000ea4000c1e1500 */
[----:B--2---:R-:W-:-:S06]  /*45e0*/  HADD2.F32 R0, -RZ, R2.H0_H0 ;  /* 0x20000002ff007230 */ /* 0x004fcc0000004100 */
[----:B------:R-:W0:Y:S01]  /*45f0*/  F2I.FTZ.TRUNC.NTZ R0, R0 ;  /* 0x0000000000007305 */ /* 0x000e22000021f100 */
[----:B------:R-:W-:Y:S05]  /*4600*/  BRA `(.L_x_39028) ;  /* 0x0000000800947947 */ /* 0x000fea0003800000 */
.L_x_39033:
[----:B------:R-:W2:Y:S02]  /*4610*/  LDG.E.64 R2, desc[UR36][R2.64] ;  /* 0x0000002402027981 */ /* 0x000ea4000c1e1b00 */
[----:B--2---:R0:W1:Y:S01]  /*4620*/  F2I.F64.TRUNC R0, R2 ;  /* 0x0000000200007311 */ /* 0x004062000030d100 */
[----:B------:R-:W-:Y:S05]  /*4630*/  BRA `(.L_x_39028) ;  /* 0x0000000800887947 */ /* 0x000fea0003800000 */
.L_x_39023:
        /* <DEDUP_REMOVED lines=12> */
.L_x_39037:
[----:B------:R-:W2:Y:S02]  /*4700*/  LDG.E.64 R2, desc[UR36][R2.64] ;  /* 0x0000002402027981 */ /* 0x000ea4000c1e1b00 */
[----:B--2---:R0:W1:Y:S01]  /*4710*/  F2I.F64.TRUNC R0, R2 ;  /* 0x0000000200007311 */ /* 0x004062000030d100 */
[----:B------:R-:W-:Y:S05]  /*4720*/  BRA `(.L_x_39028) ;  /* 0x00000008004c7947 */ /* 0x000fea0003800000 */
.L_x_39036:
        /* <DEDUP_REMOVED lines=26> */
.L_x_39039:
        /* <DEDUP_REMOVED lines=13> */
.L_x_39038:
[----:B------:R-:W2:Y:S02]  /*49a0*/  LDG.E.U16 R0, desc[UR36][R2.64] ;  /* 0x0000002402007981 */ /* 0x000ea4000c1e1500 */
[----:B--2---:R-:W-:-:S06]  /*49b0*/  SHF.L.U32 R0, R0, 0x10, RZ ;  /* 0x0000001000007819 */ /* 0x004fcc00000006ff */
[----:B------:R-:W0:Y:S01]  /*49c0*/  F2I.FTZ.TRUNC.NTZ R0, R0 ;  /* 0x0000000000007305 */ /* 0x000e22000021f100 */
[----:B------:R-:W-:Y:S05]  /*49d0*/  BRA `(.L_x_39028) ;  /* 0x0000000400a07947 */ /* 0x000fea0003800000 */
.L_x_39035:
        /* <DEDUP_REMOVED lines=10> */
.L_x_39042:
        /* <DEDUP_REMOVED lines=21> */
.L_x_39046:
[----:B------:R-:W-:Y:S05]  /*4bd0*/  BSYNC.RECONVERGENT B1 ;  /* 0x0000000000017941 */ /* 0x000fea0003800200 */
.L_x_39045:
[----:B------:R-:W-:Y:S01]  /*4be0*/  IMAD.SHL.U32 R0, R0, 0x100000, RZ ;  /* 0x0010000000007824 */ /* 0x000fe200078e00ff */
[----:B------:R-:W-:-:S04]  /*4bf0*/  LEA R2, R2, 0x3b800000, 0x17 ;  /* 0x3b80000002027811 */ /* 0x000fc800078eb8ff */
[----:B------:R-:W-:-:S07]  /*4c00*/  LOP3.LUT R0, R2, R0, R7, 0xfe, !PT ;  /* 0x0000000002007212 */ /* 0x000fce00078efe07 */
.L_x_39044:
[----:B------:R-:W-:Y:S05]  /*4c10*/  BSYNC.RECONVERGENT B0 ;  /* 0x0000000000007941 */ /* 0x000fea0003800200 */
.L_x_39043:
[----:B------:R-:W1:Y:S01]  /*4c20*/  F2I.FTZ.TRUNC.NTZ R0, R0 ;  /* 0x0000000000007305 */ /* 0x000e62000021f100 */
[----:B------:R-:W-:Y:S05]  /*4c30*/  BRA `(.L_x_39028) ;  /* 0x0000000400087947 */ /* 0x000fea0003800000 */
.L_x_39041:
        /* <DEDUP_REMOVED lines=21> */
.L_x_39050:
[----:B------:R-:W-:Y:S05]  /*4d90*/  BSYNC.RECONVERGENT B1 ;  /* 0x0000000000017941 */ /* 0x000fea0003800200 */
.L_x_39049:
[----:B------:R-:W-:Y:S01]  /*4da0*/  IMAD.SHL.U32 R0, R0, 0x200000, RZ ;  /* 0x0020000000007824 */ /* 0x000fe200078e00ff */
[----:B------:R-:W-:-:S04]  /*4db0*/  LEA R2, R2, 0x37800000, 0x17 ;  /* 0x3780000002027811 */ /* 0x000fc800078eb8ff */
[----:B------:R-:W-:-:S07]  /*4dc0*/  LOP3.LUT R0, R2, R0, R7, 0xfe, !PT ;  /* 0x0000000002007212 */ /* 0x000fce00078efe07 */
.L_x_39048:
[----:B------:R-:W-:Y:S05]  /*4dd0*/  BSYNC.RECONVERGENT B0 ;  /* 0x0000000000007941 */ /* 0x000fea0003800200 */
.L_x_39047:
[----:B------:R-:W0:Y:S01]  /*4de0*/  F2I.FTZ.TRUNC.NTZ R0, R0 ;  /* 0x0000000000007305 */ /* 0x000e22000021f100 */
[----:B------:R-:W-:Y:S05]  /*4df0*/  BRA `(.L_x_39028) ;  /* 0x0000000000987947 */ /* 0x000fea0003800000 */
.L_x_39040:
        /* <DEDUP_REMOVED lines=14> */
.L_x_39054:
[----:B------:R-:W-:Y:S05]  /*4ee0*/  BSYNC.RECONVERGENT B0 ;  /* 0x0000000000007941 */ /* 0x000fea0003800200 */
.L_x_39053:
[----:B------:R-:W3:Y:S01]  /*4ef0*/  F2I.FTZ.TRUNC.NTZ R0, R0 ;  /* 0x0000000000007305 */ /* 0x000ee2000021f100 */
[----:B------:R-:W-:Y:S05]  /*4f00*/  BRA `(.L_x_39028) ;  /* 0x0000000000547947 */ /* 0x000fea0003800000 */
.L_x_39027:
        /* <DEDUP_REMOVED lines=16> */
.L_x_39055:
[----:B------:R-:W-:Y:S01]  /*5010*/  IMAD.MOV.U32 R0, RZ, RZ, RZ ;  /* 0x000000ffff007224 */ /* 0x000fe200078e00ff */
[----:B------:R-:W-:Y:S06]  /*5020*/  BRA `(.L_x_39028) ;  /* 0x00000000000c7947 */ /* 0x000fec0003800000 */
.L_x_39052:
[----:B------:R4:W5:Y:S01]  /*5030*/  LDG.E R0, desc[UR36][R2.64] ;  /* 0x0000002402007981 */ /* 0x000962000c1e1900 */
[----:B------:R-:W-:Y:S05]  /*5040*/  BRA `(.L_x_39028) ;  /* 0x0000000000047947 */ /* 0x000fea0003800000 */
.L_x_39051:
[----:B------:R0:W5:Y:S02]  /*5050*/  LDG.E R0, desc[UR36][R2.64] ;  /* 0x0000002402007981 */ /* 0x000164000c1e1900 */
.L_x_39028:
[----:B------:R-:W2:Y:S01]  /*5060*/  LDCU.64 UR6, c[0x0][0x580] ;  /* 0x0000b000ff0677ac */ /* 0x000ea20008000a00 */
[----:B01-3-5:R-:W-:Y:S01]  /*5070*/  ISETP.NE.AND P0, PT, R0, RZ, PT ;  /* 0x000000ff0000720c */ /* 0x02bfe20003f05270 */
[----:B------:R-:W-:Y:S01]  /*5080*/  BSSY.RECONVERGENT B6, `(.L_x_39056) ;  /* 0x00000d4000067945 */ /* 0x000fe20003800200 */
[----:B------:R-:W0:Y:S01]  /*5090*/  LDCU UR5, c[0x0][0x594] ;  /* 0x0000b280ff0577ac */ /* 0x000e220008000800 */
[----:B------:R-:W-:-:S04]  /*50a0*/  UPRMT UR4, UR41, 0x9910, URZ ;  /* 0x0000991029047896 */ /* 0x000fc800080000ff */
[----:B------:R-:W-:Y:S01]  /*50b0*/  UISETP.GT.AND UP0, UPT, UR4, 0x9, UPT ;  /* 0x000000090400788c */ /* 0x000fe2000bf04270 */
[----:B--2-4-:R-:W-:Y:S02]  /*50c0*/  IADD3 R2, P1, PT, R16, UR6, RZ ;  /* 0x0000000610027c10 */ /* 0x014fe4000ff3e0ff */
        /* <DEDUP_REMOVED lines=14> */
.L_x_39060:
[----:B------:R0:W-:Y:S01]  /*51b0*/  STG.E.U8 desc[UR36][R2.64], R4 ;  /* 0x0000000402007986 */ /* 0x0001e2000c101124 */
[----:B------:R-:W-:Y:S05]  /*51c0*/  BRA `(.L_x_39062) ;  /* 0x0000000800fc7947 */ /* 0x000fea0003800000 */
.L_x_39059:
        /* <DEDUP_REMOVED lines=9> */
.L_x_39064:
[----:B------:R0:W-:Y:S01]  /*5260*/  STG.E desc[UR36][R2.64], R4 ;  /* 0x0000000402007986 */ /* 0x0001e2000c101924 */
[----:B------:R-:W-:Y:S05]  /*5270*/  BRA `(.L_x_39062) ;  /* 0x0000000800d07947 */ /* 0x000fea0003800000 */
.L_x_39063:
[----:B------:R0:W-:Y:S01]  /*5280*/  STG.E.U16 desc[UR36][R2.64], R4 ;  /* 0x0000000402007986 */ /* 0x0001e2000c101524 */
[----:B------:R-:W-:Y:S05]  /*5290*/  BRA `(.L_x_39062) ;  /* 0x0000000800c87947 */ /* 0x000fea0003800000 */
.L_x_39058:
        /* <DEDUP_REMOVED lines=9> */
.L_x_39066:
[----:B------:R-:W-:-:S04]  /*5330*/  I2FP.F32.U32 R0, R4 ;  /* 0x0000000400007245 */ /* 0x000fc80000201000 */
[----:B------:R-:W-:-:S05]  /*5340*/  F2FP.F16.F32.PACK_AB R0, RZ, R0 ;  /* 0x00000000ff00723e */ /* 0x000fca00000000ff */
[----:B------:R0:W-:Y:S01]  /*5350*/  STG.E.U16 desc[UR36][R2.64], R0 ;  /* 0x0000000002007986 */ /* 0x0001e2000c101524 */
[----:B------:R-:W-:Y:S05]  /*5360*/  BRA `(.L_x_39062) ;  /* 0x0000000800947947 */ /* 0x000fea0003800000 */
.L_x_39065:
        /* <DEDUP_REMOVED lines=10> */
.L_x_39068:
[----:B------:R-:W-:-:S04]  /*5410*/  I2FP.F32.U32 R4, R4 ;  /* 0x0000000400047245 */ /* 0x000fc80000201000 */
[----:B------:R-:W-:-:S04]  /*5420*/  F2FP.F16.F32.PACK_AB R5, RZ, R4 ;  /* 0x00000004ff05723e */ /* 0x000fc800000000ff */
[----:B------:R-:W-:-:S05]  /*5430*/  PRMT R5, R5, 0x5410, RZ ;  /* 0x0000541005057816 */ /* 0x000fca00000000ff */
[----:B------:R0:W-:Y:S01]  /*5440*/  STG.E desc[UR36][R2.64], R5 ;  /* 0x0000000502007986 */ /* 0x0001e2000c101924 */
[----:B------:R-:W-:Y:S05]  /*5450*/  BRA `(.L_x_39062) ;  /* 0x0000000800587947 */ /* 0x000fea0003800000 */
.L_x_39067:
[----:B------:R-:W0:Y:S02]  /*5460*/  I2F.F64.U32 R4, R4 ;  /* 0x0000000400047312 */ /* 0x000e240000201800 */
[----:B0-----:R0:W-:Y:S01]  /*5470*/  STG.E.64 desc[UR36][R2.64], R4 ;  /* 0x0000000402007986 */ /* 0x0011e2000c101b24 */
[----:B------:R-:W-:Y:S05]  /*5480*/  BRA `(.L_x_39062) ;  /* 0x00000008004c7947 */ /* 0x000fea0003800000 */
.L_x_39057:
        /* <DEDUP_REMOVED lines=12> */
.L_x_39072:
        /* <DEDUP_REMOVED lines=17> */
.L_x_39074:
[----:B------:R-:W-:Y:S05]  /*5660*/  BSYNC.RECONVERGENT B0 ;  /* 0x0000000000007941 */ /* 0x000fea0003800200 */
.L_x_39073:
[----:B------:R0:W-:Y:S01]  /*5670*/  STG.E.U8 desc[UR36][R2.64], R0 ;  /* 0x0000000002007986 */ /* 0x0001e2000c101124 */
[----:B------:R-:W-:Y:S05]  /*5680*/  BRA `(.L_x_39062) ;  /* 0x0000000400cc7947 */ /* 0x000fea0003800000 */
.L_x_39071:
        /* <DEDUP_REMOVED lines=17> */
.L_x_39076:
[----:B------:R-:W-:Y:S05]  /*57a0*/  BSYNC.RECONVERGENT B0 ;  /* 0x0000000000007941 */ /* 0x000fea0003800200 */
.L_x_39075:
[----:B------:R0:W-:Y:S01]  /*57b0*/  STG.E.U8 desc[UR36][R2.64], R0 ;  /* 0x0000000002007986 */ /* 0x0001e2000c101124 */
[----:B------:R-:W-:Y:S05]  /*57c0*/  BRA `(.L_x_39062) ;  /* 0x00000004007c7947 */ /* 0x000fea0003800000 */
.L_x_39070:
        /* <DEDUP_REMOVED lines=21> */
.L_x_39078:
[----:B------:R-:W-:-:S05]  /*5920*/  IMAD.MOV.U32 R5, RZ, RZ, RZ ;  /* 0x000000ffff057224 */ /* 0x000fca00078e00ff */
[----:B------:R0:W-:Y:S01]  /*5930*/  STG.E.64 desc[UR36][R2.64], R4 ;  /* 0x0000000402007986 */ /* 0x0001e2000c101b24 */
[----:B------:R-:W-:Y:S05]  /*5940*/  BRA `(.L_x_39062) ;  /* 0x00000004001c7947 */ /* 0x000fea0003800000 */
.L_x_39077:
[----:B------:R0:W-:Y:S01]  /*5950*/  STG.E desc[UR36][R2.64], R4 ;  /* 0x0000000402007986 */ /* 0x0001e2000c101924 */
[----:B------:R-:W-:Y:S05]  /*5960*/  BRA `(.L_x_39062) ;  /* 0x0000000400147947 */ /* 0x000fea0003800000 */
.L_x_39069:
        /* <DEDUP_REMOVED lines=8> */
.L_x_39080:
[----:B------:R-:W0:Y:S01]  /*59f0*/  I2F.F64.U32 R4, R4 ;  /* 0x0000000400047312 */ /* 0x000e220000201800 */
[----:B------:R-:W-:-:S05]  /*5a00*/  CS2R R6, SRZ ;  /* 0x0000000000067805 */ /* 0x000fca000001ff00 */
[----:B0-----:R4:W-:Y:S01]  /*5a10*/  STG.E.128 desc[UR36][R2.64], R4 ;  /* 0x0000000402007986 */ /* 0x0019e2000c101d24 */
[----:B------:R-:W-:Y:S05]  /*5a20*/  BRA `(.L_x_39062) ;  /* 0x0000000000e47947 */ /* 0x000fea0003800000 */
.L_x_39079:
[----:B------:R-:W-:-:S09]  /*5a30*/  UISETP.NE.AND UP0, UPT, UR4, 0xf, UPT ;  /* 0x0000000f0400788c */ /* 0x000fd2000bf05270 */
[----:B------:R-:W-:Y:S05]  /*5a40*/  BRA.U !UP0, `(.L_x_39081) ;  /* 0x0000000108d07547 */ /* 0x000fea000b800000 */
[----:B------:R-:W-:-:S09]  /*5a50*/  UISETP.NE.AND UP0, UPT, UR4, 0x17, UPT ;  /* 0x000000170400788c */ /* 0x000fd2000bf05270 */
[----:B------:R-:W-:Y:S05]  /*5a60*/  BRA.U !UP0, `(.L_x_39082) ;  /* 0x0000000108847547 */ /* 0x000fea000b800000 */
[----:B------:R-:W-:-:S09]  /*5a70*/  UISETP.NE.AND UP0, UPT, UR4, 0x18, UPT ;  /* 0x000000180400788c */ /* 0x000fd2000bf05270 */
[----:B------:R-:W-:Y:S05]  /*5a80*/  BRA.U !UP0, `(.L_x_39083) ;  /* 0x0000000108447547 */ /* 0x000fea000b800000 */
.L_x_39061:
        /* <DEDUP_REMOVED lines=16> */
.L_x_39084:
[----:B------:R-:W-:Y:S05]  /*5b90*/  BRA `(.L_x_39062) ;  /* 0x0000000000887947 */ /* 0x000fea0003800000 */
.L_x_39083:
        /* <DEDUP_REMOVED lines=11> */
.L_x_39086:
[----:B------:R-:W-:Y:S05]  /*5c50*/  BSYNC.RECONVERGENT B0 ;  /* 0x0000000000007941 */ /* 0x000fea0003800200 */
.L_x_39085:
[----:B------:R3:W-:Y:S01]  /*5c60*/  STG.E.U8 desc[UR36][R2.64], R5 ;  /* 0x0000000502007986 */ /* 0x0007e2000c101124 */
[----:B------:R-:W-:Y:S05]  /*5c70*/  BRA `(.L_x_39062) ;  /* 0x0000000000507947 */ /* 0x000fea0003800000 */
.L_x_39082:
        /* <DEDUP_REMOVED lines=12> */
.L_x_39087:
[----:B------:R-:W-:Y:S01]  /*5d40*/  IMAD.MOV.U32 R5, RZ, RZ, 0x7f ;  /* 0x0000007fff057424 */ /* 0x000fe200078e00ff */
[----:B------:R-:W-:-:S04]  /*5d50*/  ISETP.GT.U32.AND P0, PT, R7, 0x7f800000, PT ;  /* 0x7f8000000700780c */ /* 0x000fc80003f04070 */
[----:B------:R-:W-:-:S05]  /*5d60*/  SEL R5, R5, 0x7c, P0 ;  /* 0x0000007c05057807 */ /* 0x000fca0000000000 */
[----:B------:R2:W-:Y:S01]  /*5d70*/  STG.E.U8 desc[UR36][R2.64], R5 ;  /* 0x0000000502007986 */ /* 0x0005e2000c101124 */
[----:B------:R-:W-:Y:S05]  /*5d80*/  BRA `(.L_x_39062) ;  /* 0x00000000000c7947 */ /* 0x000fea0003800000 */
.L_x_39081:
[----:B------:R-:W-:-:S04]  /*5d90*/  I2FP.F32.U32 R0, R4 ;  /* 0x0000000400007245 */ /* 0x000fc80000201000 */
[----:B------:R-:W-:-:S05]  /*5da0*/  F2FP.BF16.F32.PACK_AB R0, RZ, R0 ;  /* 0x00000000ff00723e */ /* 0x000fca00000010ff */
[----:B------:R0:W-:Y:S02]  /*5db0*/  STG.E.U16 desc[UR36][R2.64], R0 ;  /* 0x0000000002007986 */ /* 0x0001e4000c101524 */
.L_x_39062:
[----:B------:R-:W-:Y:S05]  /*5dc0*/  BSYNC.RECONVERGENT B6 ;  /* 0x0000000000067941 */ /* 0x000fea0003800200 */
.L_x_39056:
[----:B------:R-:W-:-:S07]  /*5dd0*/  VIADD R17, R17, 0x80 ;  /* 0x0000008011117836 */ /* 0x000fce0000000000 */
.L_x_39021:
[----:B------:R-:W-:Y:S05]  /*5de0*/  BSYNC.RECONVERGENT B7 ;  /* 0x0000000000077941 */ /* 0x000fea0003800200 */
.L_x_39020:
        /* <DEDUP_REMOVED lines=307> */
.L_x_39090:
        /* <DEDUP_REMOVED lines=16> */
.L_x_39094:
[----:B------:R0:W5:Y:S01]  /*7220*/  LDG.E.U8 R0, desc[UR36][R2.64] ;  /* 0x0000002402007981 */ /* 0x000162000c1e1100 */
[----:B------:R-:W-:Y:S05]  /*7230*/  BRA `(.L_x_39096) ;  /* 0x0000000c002c7947 */ /* 0x000fea0003800000 */
.L_x_39093:
        /* <DEDUP_REMOVED lines=8> */
.L_x_39098:
[----:B------:R3:W5:Y:S01]  /*72c0*/  LDG.E R0, desc[UR36][R2.64] ;  /* 0x0000002402007981 */ /* 0x000762000c1e1900 */
[----:B------:R-:W-:Y:S05]  /*72d0*/  BRA `(.L_x_39096) ;  /* 0x0000000c00047947 */ /* 0x000fea0003800000 */
.L_x_39097:
[----:B------:R2:W5:Y:S01]  /*72e0*/  LDG.E.S16 R0, desc[UR36][R2.64] ;  /* 0x0000002402007981 */ /* 0x000562000c1e1700 */
[----:B------:R-:W-:Y:S05]  /*72f0*/  BRA `(.L_x_39096) ;  /* 0x0000000800fc7947 */ /* 0x000fea0003800000 */
.L_x_39092:
        /* <DEDUP_REMOVED lines=9> */
.L_x_39100:
[----:B------:R-:W2:Y:S02]  /*7390*/  LDG.E.U16 R2, desc[UR36][R2.64] ;  /* 0x0000002402027981 */ /* 0x000ea4000c1e1500 */
[----:B--2---:R-:W-:-:S06]  /*73a0*/  HADD2.F32 R0, -RZ, R2.H0_H0 ;  /* 0x20000002ff007230 */ /* 0x004fcc0000004100 */
[----:B------:R-:W0:Y:S01]  /*73b0*/  F2I.FTZ.TRUNC.NTZ R0, R0 ;  /* 0x0000000000007305 */ /* 0x000e22000021f100 */
[----:B------:R-:W-:Y:S05]  /*73c0*/  BRA `(.L_x_39096) ;  /* 0x0000000800c87947 */ /* 0x000fea0003800000 */
.L_x_39099:
        /* <DEDUP_REMOVED lines=9> */
.L_x_39102:
[----:B------:R-:W2:Y:S02]  /*7460*/  LDG.E.U16 R2, desc[UR36][R2.64] ;  /* 0x0000002402027981 */ /* 0x000ea4000c1e1500 */
[----:B--2---:R-:W-:-:S06]  /*7470*/  HADD2.F32 R0, -RZ, R2.H0_H0 ;  /* 0x20000002ff007230 */ /* 0x004fcc0000004100 */
[----:B------:R-:W0:Y:S01]  /*7480*/  F2I.FTZ.TRUNC.NTZ R0, R0 ;  /* 0x0000000000007305 */ /* 0x000e22000021f100 */
[----:B------:R-:W-:Y:S05]  /*7490*/  BRA `(.L_x_39096) ;  /* 0x0000000800947947 */ /* 0x000fea0003800000 */
.L_x_39101:
[----:B------:R-:W2:Y:S02]  /*74a0*/  LDG.E.64 R2, desc[UR36][R2.64] ;  /* 0x0000002402027981 */ /* 0x000ea4000c1e1b00 */
[----:B--2---:R0:W1:Y:S01]  /*74b0*/  F2I.F64.TRUNC R0, R2 ;  /* 0x0000000200007311 */ /* 0x004062000030d100 */
[----:B------:R-:W-:Y:S05]  /*74c0*/  BRA `(.L_x_39096) ;  /* 0x0000000800887947 */ /* 0x000fea0003800000 */
.L_x_39091:
        /* <DEDUP_REMOVED lines=12> */
.L_x_39105:
[----:B------:R-:W2:Y:S02]  /*7590*/  LDG.E.64 R2, desc[UR36][R2.64] ;  /* 0x0000002402027981 */ /* 0x000ea4000c1e1b00 */
[----:B--2---:R0:W1:Y:S01]  /*75a0*/  F2I.F64.TRUNC R0, R2 ;  /* 0x0000000200007311 */ /* 0x004062000030d100 */
[----:B------:R-:W-:Y:S05]  /*75b0*/  BRA `(.L_x_39096) ;  /* 0x00000008004c7947 */ /* 0x000fea0003800000 */
.L_x_39104:
        /* <DEDUP_REMOVED lines=26> */
.L_x_39107:
        /* <DEDUP_REMOVED lines=13> */
.L_x_39106:
[----:B------:R-:W2:Y:S02]  /*7830*/  LDG.E.U16 R0, desc[UR36][R2.64] ;  /* 0x0000002402007981 */ /* 0x000ea4000c1e1500 */
[----:B--2---:R-:W-:-:S06]  /*7840*/  IMAD.U32 R0, R0, 0x10000, RZ ;  /* 0x0001000000007824 */ /* 0x004fcc00078e00ff */
[----:B------:R-:W0:Y:S01]  /*7850*/  F2I.FTZ.TRUNC.NTZ R0, R0 ;  /* 0x0000000000007305 */ /* 0x000e22000021f100 */
[----:B------:R-:W-:Y:S05]  /*7860*/  BRA `(.L_x_39096) ;  /* 0x0000000400a07947 */ /* 0x000fea0003800000 */
.L_x_39103:
        /* <DEDUP_REMOVED lines=10> */
.L_x_39110:
        /* <DEDUP_REMOVED lines=21> */
.L_x_39114:
[----:B------:R-:W-:Y:S05]  /*7a60*/  BSYNC.RECONVERGENT B1 ;  /* 0x0000000000017941 */ /* 0x000fea0003800200 */
.L_x_39113:
[----:B------:R-:W-:Y:S01]  /*7a70*/  IMAD.SHL.U32 R0, R0, 0x100000, RZ ;  /* 0x0010000000007824 */ /* 0x000fe200078e00ff */
[----:B------:R-:W-:-:S04]  /*7a80*/  LEA R2, R2, 0x3b800000, 0x17 ;  /* 0x3b80000002027811 */ /* 0x000fc800078eb8ff */
[----:B------:R-:W-:-:S07]  /*7a90*/  LOP3.LUT R0, R2, R0, R7, 0xfe, !PT ;  /* 0x0000000002007212 */ /* 0x000fce00078efe07 */
.L_x_39112:
[----:B------:R-:W-:Y:S05]  /*7aa0*/  BSYNC.RECONVERGENT B0 ;  /* 0x0000000000007941 */ /* 0x000fea0003800200 */
.L_x_39111:
[----:B------:R-:W0:Y:S01]  /*7ab0*/  F2I.FTZ.TRUNC.NTZ R0, R0 ;  /* 0x0000000000007305 */ /* 0x000e22000021f100 */
[----:B------:R-:W-:Y:S05]  /*7ac0*/  BRA `(.L_x_39096) ;  /* 0x0000000400087947 */ /* 0x000fea0003800000 */
.L_x_39109:
        /* <DEDUP_REMOVED lines=21> */
.L_x_39118:
[----:B------:R-:W-:Y:S05]  /*7c20*/  BSYNC.RECONVERGENT B1 ;  /* 0x0000000000017941 */ /* 0x000fea0003800200 */
.L_x_39117:
[----:B------:R-:W-:Y:S02]  /*7c30*/  SHF.L.U32 R0, R0, 0x15, RZ ;  /* 0x0000001500007819 */ /* 0x000fe400000006ff */
[----:B------:R-:W-:-:S04]  /*7c40*/  LEA R2, R2, 0x37800000, 0x17 ;  /* 0x3780000002027811 */ /* 0x000fc800078eb8ff */
[----:B------:R-:W-:-:S07]  /*7c50*/  LOP3.LUT R0, R2, R0, R7, 0xfe, !PT ;  /* 0x0000000002007212 */ /* 0x000fce00078efe07 */
.L_x_39116:
[----:B------:R-:W-:Y:S05]  /*7c60*/  BSYNC.RECONVERGENT B0 ;  /* 0x0000000000007941 */ /* 0x000fea0003800200 */
.L_x_39115:
[----:B------:R-:W0:Y:S01]  /*7c70*/  F2I.FTZ.TRUNC.NTZ R0, R0 ;  /* 0x0000000000007305 */ /* 0x000e22000021f100 */
[----:B------:R-:W-:Y:S05]  /*7c80*/  BRA `(.L_x_39096) ;  /* 0x0000000000987947 */ /* 0x000fea0003800000 */
.L_x_39108:
        /* <DEDUP_REMOVED lines=14> */
.L_x_39122:
[----:B------:R-:W-:Y:S05]  /*7d70*/  BSYNC.RECONVERGENT B0 ;  /* 0x0000000000007941 */ /* 0x000fea0003800200 */
.L_x_39121:
[----:B------:R-:W0:Y:S01]  /*7d80*/  F2I.FTZ.TRUNC.NTZ R0, R0 ;  /* 0x0000000000007305 */ /* 0x000e22000021f100 */
[----:B------:R-:W-:Y:S05]  /*7d90*/  BRA `(.L_x_39096) ;  /* 0x0000000000547947 */ /* 0x000fea0003800000 */
.L_x_39095:
        /* <DEDUP_REMOVED lines=16> */
.L_x_39123:
[----:B------:R-:W-:Y:S01]  /*7ea0*/  IMAD.MOV.U32 R0, RZ, RZ, RZ ;  /* 0x000000ffff007224 */ /* 0x000fe200078e00ff */
[----:B------:R-:W-:Y:S06]  /*7eb0*/  BRA `(.L_x_39096) ;  /* 0x00000000000c7947 */ /* 0x000fec0003800000 */
.L_x_39120:
[----:B------:R0:W5:Y:S01]  /*7ec0*/  LDG.E R0, desc[UR36][R2.64] ;  /* 0x0000002402007981 */ /* 0x000162000c1e1900 */
[----:B------:R-:W-:Y:S05]  /*7ed0*/  BRA `(.L_x_39096) ;  /* 0x0000000000047947 */ /* 0x000fea0003800000 */
.L_x_39119:
[----:B------:R0:W5:Y:S02]  /*7ee0*/  LDG.E R0, desc[UR36][R2.64] ;  /* 0x0000002402007981 */ /* 0x000164000c1e1900 */
.L_x_39096:
[----:B------:R-:W2:Y:S01]  /*7ef0*/  LDCU.64 UR6, c[0x0][0x580] ;  /* 0x0000b000ff0677ac */ /* 0x000ea20008000a00 */
[----:B01---5:R-:W-:Y:S01]  /*7f00*/  ISETP.NE.AND P0, PT, R0, RZ, PT ;  /* 0x000000ff0000720c */ /* 0x023fe20003f05270 */
[----:B------:R-:W-:Y:S01]  /*7f10*/  BSSY.RECONVERGENT B6, `(.L_x_39124) ;  /* 0x00000d4000067945 */ /* 0x000fe20003800200 */
[----:B------:R-:W0:Y:S01]  /*7f20*/  LDCU UR5, c[0x0][0x594] ;  /* 0x0000b280ff0577ac */ /* 0x000e220008000800 */
[----:B------:R-:W-:-:S04]  /*7f30*/  UPRMT UR4, UR41, 0x9910, URZ ;  /* 0x0000991029047896 */ /* 0x000fc800080000ff */
[----:B------:R-:W-:Y:S01]  /*7f40*/  UISETP.GT.AND UP0, UPT, UR4, 0x9, UPT ;  /* 0x000000090400788c */ /* 0x000fe2000bf04270 */
[----:B--234-:R-:W-:Y:S02]  /*7f50*/  IADD3 R2, P1, PT, R16, UR6, RZ ;  /* 0x0000000610027c10 */ /* 0x01cfe4000ff3e0ff */
[----:B0-----:R-:W-:-:S03]  /*7f60*/  ISETP.NE.AND P0, PT, RZ, UR5, P0 ;  /* 0x00000005ff007c0c */ /* 0x001fc60008705270 */
[----:B------:R-:W-:Y:S01]  /*7f70*/  IMAD.X R3, RZ, RZ, UR7, P1 ;  /* 0x00000007ff037e24 */ /* 0x000fe200088e06ff */
        /* <DEDUP_REMOVED lines=12> */
.L_x_39128:
[----:B------:R0:W-:Y:S01]  /*8040*/  STG.E.U8 desc[UR36][R2.64], R4 ;  /* 0x0000000402007986 */ /* 0x0001e2000c101124 */
[----:B------:R-:W-:Y:S05]  /*8050*/  BRA `(.L_x_39130) ;  /* 0x0000000800fc7947 */ /* 0x000fea0003800000 */
.L_x_39127:
        /* <DEDUP_REMOVED lines=9> */
.L_x_39132:
[----:B------:R0:W-:Y:S01]  /*80f0*/  STG.E desc[UR36][R2.64], R4 ;  /* 0x0000000402007986 */ /* 0x0001e2000c101924 */
[----:B------:R-:W-:Y:S05]  /*8100*/  BRA `(.L_x_39130) ;  /* 0x0000000800d07947 */ /* 0x000fea0003800000 */
.L_x_39131:
[----:B------:R0:W-:Y:S01]  /*8110*/  STG.E.U16 desc[UR36][R2.64], R4 ;  /* 0x0000000402007986 */ /* 0x0001e2000c101524 */
[----:B------:R-:W-:Y:S05]  /*8120*/  BRA `(.L_x_39130) ;  /* 0x0000000800c87947 */ /* 0x000fea0003800000 */
.L_x_39126:
        /* <DEDUP_REMOVED lines=9> */
.L_x_39134:
[----:B------:R-:W-:-:S04]  /*81c0*/  I2FP.F32.U32 R0, R4 ;  /* 0x0000000400007245 */ /* 0x000fc80000201000 */
[----:B------:R-:W-:-:S05]  /*81d0*/  F2FP.F16.F32.PACK_AB R0, RZ, R0 ;  /* 0x00000000ff00723e */ /* 0x000fca00000000ff */
[----:B------:R0:W-:Y:S01]  /*81e0*/  STG.E.U16 desc[UR36][R2.64], R0 ;  /* 0x0000000002007986 */ /* 0x0001e2000c101524 */
[----:B------:R-:W-:Y:S05]  /*81f0*/  BRA `(.L_x_39130) ;  /* 0x0000000800947947 */ /* 0x000fea0003800000 */
.L_x_39133:
        /* <DEDUP_REMOVED lines=10> */
.L_x_39136:
[----:B------:R-:W-:-:S04]  /*82a0*/  I2FP.F32.U32 R4, R4 ;  /* 0x0000000400047245 */ /* 0x000fc80000201000 */
[----:B------:R-:W-:-:S04]  /*82b0*/  F2FP.F16.F32.PACK_AB R5, RZ, R4 ;  /* 0x00000004ff05723e */ /* 0x000fc800000000ff */
[----:B------:R-:W-:-:S05]  /*82c0*/  PRMT R5, R5, 0x5410, RZ ;  /* 0x0000541005057816 */ /* 0x000fca00000000ff */
[----:B------:R0:W-:Y:S01]  /*82d0*/  STG.E desc[UR36][R2.64], R5 ;  /* 0x0000000502007986 */ /* 0x0001e2000c101924 */
[----:B------:R-:W-:Y:S05]  /*82e0*/  BRA `(.L_x_39130) ;  /* 0x0000000800587947 */ /* 0x000fea0003800000 */
.L_x_39135:
[----:B------:R-:W0:Y:S02]  /*82f0*/  I2F.F64.U32 R4, R4 ;  /* 0x0000000400047312 */ /* 0x000e240000201800 */
[----:B0-----:R0:W-:Y:S01]  /*8300*/  STG.E.64 desc[UR36][R2.64], R4 ;  /* 0x0000000402007986 */ /* 0x0011e2000c101b24 */
[----:B------:R-:W-:Y:S05]  /*8310*/  BRA `(.L_x_39130) ;  /* 0x00000008004c7947 */ /* 0x000fea0003800000 */
.L_x_39125:
        /* <DEDUP_REMOVED lines=12> */
.L_x_39140:
        /* <DEDUP_REMOVED lines=17> */
.L_x_39142:
[----:B------:R-:W-:Y:S05]  /*84f0*/  BSYNC.RECONVERGENT B0 ;  /* 0x0000000000007941 */ /* 0x000fea0003800200 */
.L_x_39141:
[----:B------:R0:W-:Y:S01]  /*8500*/  STG.E.U8 desc[UR36][R2.64], R0 ;  /* 0x0000000002007986 */ /* 0x0001e2000c101124 */
[----:B------:R-:W-:Y:S05]  /*8510*/  BRA `(.L_x_39130) ;  /* 0x0000000400cc7947 */ /* 0x000fea0003800000 */
.L_x_39139:
        /* <DEDUP_REMOVED lines=17> */
.L_x_39144:
[----:B------:R-:W-:Y:S05]  /*8630*/  BSYNC.RECONVERGENT B0 ;  /* 0x0000000000007941 */ /* 0x000fea0003800200 */
.L_x_39143:
[----:B------:R0:W-:Y:S01]  /*8640*/  STG.E.U8 desc[UR36][R2.64], R0 ;  /* 0x0000000002007986 */ /* 0x0001e2000c101124 */
[----:B------:R-:W-:Y:S05]  /*8650*/  BRA `(.L_x_39130) ;  /* 0x00000004007c7947 */ /* 0x000fea0003800000 */
.L_x_39138:
        /* <DEDUP_REMOVED lines=21> */
.L_x_39146:
[----:B------:R-:W-:-:S05]  /*87b0*/  IMAD.MOV.U32 R5, RZ, RZ, RZ ;  /* 0x000000ffff057224 */ /* 0x000fca00078e00ff */
[----:B------:R0:W-:Y:S01]  /*87c0*/  STG.E.64 desc[UR36][R2.64], R4 ;  /* 0x0000000402007986 */ /* 0x0001e2000c101b24 */
[----:B------:R-:W-:Y:S05]  /*87d0*/  BRA `(.L_x_39130) ;  /* 0x00000004001c7947 */ /* 0x000fea0003800000 */
.L_x_39145:
[----:B------:R0:W-:Y:S01]  /*87e0*/  STG.E desc[UR36][R2.64], R4 ;  /* 0x0000000402007986 */ /* 0x0001e2000c101924 */
[----:B------:R-:W-:Y:S05]  /*87f0*/  BRA `(.L_x_39130) ;  /* 0x0000000400147947 */ /* 0x000fea0003800000 */
.L_x_39137:
        /* <DEDUP_REMOVED lines=8> */
.L_x_39148:
[----:B------:R-:W0:Y:S01]  /*8880*/  I2F.F64.U32 R4, R4 ;  /* 0x0000000400047312 */ /* 0x000e220000201800 */
[----:B------:R-:W-:-:S05]  /*8890*/  CS2R R6, SRZ ;  /* 0x0000000000067805 */ /* 0x000fca000001ff00 */
[----:B0-----:R4:W-:Y:S01]  /*88a0*/  STG.E.128 desc[UR36][R2.64], R4 ;  /* 0x0000000402007986 */ /* 0x0019e2000c101d24 */
[----:B------:R-:W-:Y:S05]  /*88b0*/  BRA `(.L_x_39130) ;  /* 0x0000000000e47947 */ /* 0x000fea0003800000 */
.L_x_39147:
[----:B------:R-:W-:-:S09]  /*88c0*/  UISETP.NE.AND UP0, UPT, UR4, 0xf, UPT ;  /* 0x0000000f0400788c */ /* 0x000fd2000bf05270 */
[----:B------:R-:W-:Y:S05]  /*88d0*/  BRA.U !UP0, `(.L_x_39149) ;  /* 0x0000000108d07547 */ /* 0x000fea000b800000 */
[----:B------:R-:W-:-:S09]  /*88e0*/  UISETP.NE.AND UP0, UPT, UR4, 0x17, UPT ;  /* 0x000000170400788c */ /* 0x000fd2000bf05270 */
[----:B------:R-:W-:Y:S05]  /*88f0*/  BRA.U !UP0, `(.L_x_39150) ;  /* 0x0000000108847547 */ /* 0x000fea000b800000 */
[----:B------:R-:W-:-:S09]  /*8900*/  UISETP.NE.AND UP0, UPT, UR4, 0x18, UPT ;  /* 0x000000180400788c */ /* 0x000fd2000bf05270 */
[----:B------:R-:W-:Y:S05]  /*8910*/  BRA.U !UP0, `(.L_x_39151) ;  /* 0x0000000108447547 */ /* 0x000fea000b800000 */
.L_x_39129:
        /* <DEDUP_REMOVED lines=16> */
.L_x_39152:
[----:B------:R-:W-:Y:S05]  /*8a20*/  BRA `(.L_x_39130) ;  /* 0x0000000000887947 */ /* 0x000fea0003800000 */
.L_x_39151:
        /* <DEDUP_REMOVED lines=11> */
.L_x_39154:
[----:B------:R-:W-:Y:S05]  /*8ae0*/  BSYNC.RECONVERGENT B0 ;  /* 0x0000000000007941 */ /* 0x000fea0003800200 */
.L_x_39153:
[----:B------:R3:W-:Y:S01]  /*8af0*/  STG.E.U8 desc[UR36][R2.64], R5 ;  /* 0x0000000502007986 */ /* 0x0007e2000c101124 */
[----:B------:R-:W-:Y:S05]  /*8b00*/  BRA `(.L_x_39130) ;  /* 0x0000000000507947 */ /* 0x000fea0003800000 */
.L_x_39150:
        /* <DEDUP_REMOVED lines=12> */
.L_x_39155:
[----:B------:R-:W-:Y:S01]  /*8bd0*/  HFMA2 R5, -RZ, RZ, 0, 7.569789886474609375e-06 ;  /* 0x0000007fff057431 */ /* 0x000fe200000001ff */
[----:B------:R-:W-:-:S04]  /*8be0*/  ISETP.GT.U32.AND P0, PT, R7, 0x7f800000, PT ;  /* 0x7f8000000700780c */ /* 0x000fc80003f04070 */
[----:B------:R-:W-:-:S05]  /*8bf0*/  SEL R5, R5, 0x7c, P0 ;  /* 0x0000007c05057807 */ /* 0x000fca0000000000 */
[----:B------:R2:W-:Y:S01]  /*8c00*/  STG.E.U8 desc[UR36][R2.64], R5 ;  /* 0x0000000502007986 */ /* 0x0005e2000c101124 */
[----:B------:R-:W-:Y:S05]  /*8c10*/  BRA `(.L_x_39130) ;  /* 0x00000000000c7947 */ /* 0x000fea0003800000 */
.L_x_39149:
[----:B------:R-:W-:-:S04]  /*8c20*/  I2FP.F32.U32 R0, R4 ;  /* 0x0000000400007245 */ /* 0x000fc80000201000 */
[----:B------:R-:W-:-:S05]  /*8c30*/  F2FP.BF16.F32.PACK_AB R0, RZ, R0 ;  /* 0x00000000ff00723e */ /* 0x000fca00000010ff */
[----:B------:R0:W-:Y:S02]  /*8c40*/  STG.E.U16 desc[UR36][R2.64], R0 ;  /* 0x0000000002007986 */ /* 0x0001e4000c101524 */
.L_x_39130:
[----:B------:R-:W-:Y:S05]  /*8c50*/  BSYNC.RECONVERGENT B6 ;  /* 0x0000000000067941 */ /* 0x000fea0003800200 */
.L_x_39124:
[----:B------:R-:W-:-:S07]  /*8c60*/  VIADD R17, R17, 0x80 ;  /* 0x0000008011117836 */ /* 0x000fce0000000000 */
.L_x_39089:
[----:B------:R-:W-:Y:S05]  /*8c70*/  BSYNC.RECONVERGENT B7 ;  /* 0x0000000000077941 */ /* 0x000fea0003800200 */
.L_x_39088:
        /* <DEDUP_REMOVED lines=306> */
.L_x_39156:
        /* <DEDUP_REMOVED lines=18> */
.L_x_39160:
[----:B------:R4:W5:Y:S01]  /*a0c0*/  LDG.E.U8 R0, desc[UR36][R2.64] ;  /* 0x0000002402007981 */ /* 0x000962000c1e1100 */
[----:B------:R-:W-:Y:S05]  /*a0d0*/  BRA `(.L_x_39162) ;  /* 0x0000000c002c7947 */ /* 0x000fea0003800000 */
.L_x_39159:
        /* <DEDUP_REMOVED lines=8> */
.L_x_39164:
[----:B------:R2:W5:Y:S01]  /*a160*/  LDG.E R0, desc[UR36][R2.64] ;  /* 0x0000002402007981 */ /* 0x000562000c1e1900 */
[----:B------:R-:W-:Y:S05]  /*a170*/  BRA `(.L_x_39162) ;  /* 0x0000000c00047947 */ /* 0x000fea0003800000 */
.L_x_39163:
[----:B------:R0:W5:Y:S01]  /*a180*/  LDG.E.S16 R0, desc[UR36][R2.64] ;  /* 0x0000002402007981 */ /* 0x000162000c1e1700 */
[----:B------:R-:W-:Y:S05]  /*a190*/  BRA `(.L_x_39162) ;  /* 0x0000000800fc7947 */ /* 0x000fea0003800000 */
.L_x_39158:
        /* <DEDUP_REMOVED lines=9> */
.L_x_39166:
[----:B------:R-:W2:Y:S02]  /*a230*/  LDG.E.U16 R2, desc[UR36][R2.64] ;  /* 0x0000002402027981 */ /* 0x000ea4000c1e1500 */
[----:B--2---:R-:W-:-:S06]  /*a240*/  HADD2.F32 R0, -RZ, R2.H0_H0 ;  /* 0x20000002ff007230 */ /* 0x004fcc0000004100 */
[----:B------:R-:W0:Y:S01]  /*a250*/  F2I.FTZ.TRUNC.NTZ R0, R0 ;  /* 0x0000000000007305 */ /* 0x000e22000021f100 */
[----:B------:R-:W-:Y:S05]  /*a260*/  BRA `(.L_x_39162) ;  /* 0x0000000800c87947 */ /* 0x000fea0003800000 */
.L_x_39165:
        /* <DEDUP_REMOVED lines=9> */
.L_x_39168:
[----:B------:R-:W2:Y:S02]  /*a300*/  LDG.E.U16 R2, desc[UR36][R2.64] ;  /* 0x0000002402027981 */ /* 0x000ea4000c1e1500 */
[----:B--2---:R-:W-:-:S06]  /*a310*/  HADD2.F32 R0, -RZ, R2.H0_H0 ;  /* 0x20000002ff007230 */ /* 0x004fcc0000004100 */
[----:B------:R-:W0:Y:S01]  /*a320*/  F2I.FTZ.TRUNC.NTZ R0, R0 ;  /* 0x0000000000007305 */ /* 0x000e22000021f100 */
[----:B------:R-:W-:Y:S05]  /*a330*/  BRA `(.L_x_39162) ;  /* 0x0000000800947947 */ /* 0x000fea0003800000 */
.L_x_39167:
[----:B------:R-:W2:Y:S02]  /*a340*/  LDG.E.64 R2, desc[UR36][R2.64] ;  /* 0x0000002402027981 */ /* 0x000ea4000c1e1b00 */
[----:B--2---:R0:W1:Y:S01]  /*a350*/  F2I.F64.TRUNC R0, R2 ;  /* 0x0000000200007311 */ /* 0x004062000030d100 */
[----:B------:R-:W-:Y:S05]  /*a360*/  BRA `(.L_x_39162) ;  /* 0x0000000800887947 */ /* 0x000fea0003800000 */
.L_x_39157:
        /* <DEDUP_REMOVED lines=12> */
.L_x_39171:
[----:B------:R-:W2:Y:S02]  /*a430*/  LDG.E.64 R2, desc[UR36][R2.64] ;  /* 0x0000002402027981 */ /* 0x000ea4000c1e1b00 */
[----:B--2---:R0:W1:Y:S01]  /*a440*/  F2I.F64.TRUNC R0, R2 ;  /* 0x0000000200007311 */ /* 0x004062000030d100 */
[----:B------:R-:W-:Y:S05]  /*a450*/  BRA `(.L_x_39162) ;  /* 0x00000008004c7947 */ /* 0x000fea0003800000 */
.L_x_39170:
        /* <DEDUP_REMOVED lines=26> */
.L_x_39173:
        /* <DEDUP_REMOVED lines=13> */
.L_x_39172:
[----:B------:R-:W2:Y:S02]  /*a6d0*/  LDG.E.U16 R0, desc[UR36][R2.64] ;  /* 0x0000002402007981 */ /* 0x000ea4000c1e1500 */
[----:B--2---:R-:W-:-:S06]  /*a6e0*/  IMAD.U32 R0, R0, 0x10000, RZ ;  /* 0x0001000000007824 */ /* 0x004fcc00078e00ff */
[----:B------:R-:W0:Y:S01]  /*a6f0*/  F2I.FTZ.TRUNC.NTZ R0, R0 ;  /* 0x0000000000007305 */ /* 0x000e22000021f100 */
[----:B------:R-:W-:Y:S05]  /*a700*/  BRA `(.L_x_39162) ;  /* 0x0000000400a07947 */ /* 0x000fea0003800000 */
.L_x_39169:
        /* <DEDUP_REMOVED lines=10> */
.L_x_39176:
        /* <DEDUP_REMOVED lines=21> */
.L_x_39180:
[----:B------:R-:W-:Y:S05]  /*a900*/  BSYNC.RECONVERGENT B1 ;  /* 0x0000000000017941 */ /* 0x000fea0003800200 */
.L_x_39179:
[----:B------:R-:W-:Y:S02]  /*a910*/  SHF.L.U32 R0, R0, 0x14, RZ ;  /* 0x0000001400007819 */ /* 0x000fe400000006ff */
[----:B------:R-:W-:-:S04]  /*a920*/  LEA R2, R2, 0x3b800000, 0x17 ;  /* 0x3b80000002027811 */ /* 0x000fc800078eb8ff */
[----:B------:R-:W-:-:S07]  /*a930*/  LOP3.LUT R0, R2, R0, R7, 0xfe, !PT ;  /* 0x0000000002007212 */ /* 0x000fce00078efe07 */
.L_x_39178:
[----:B------:R-:W-:Y:S05]  /*a940*/  BSYNC.RECONVERGENT B0 ;  /* 0x0000000000007941 */ /* 0x000fea0003800200 */
.L_x_39177:
[----:B------:R-:W0:Y:S01]  /*a950*/  F2I.FTZ.TRUNC.NTZ R0, R0 ;  /* 0x0000000000007305 */ /* 0x000e22000021f100 */
[----:B------:R-:W-:Y:S05]  /*a960*/  BRA `(.L_x_39162) ;  /* 0x0000000400087947 */ /* 0x000fea0003800000 */
.L_x_39175:
        /* <DEDUP_REMOVED lines=21> */
.L_x_39184:
[----:B------:R-:W-:Y:S05]  /*aac0*/  BSYNC.RECONVERGENT B1 ;  /* 0x0000000000017941 */ /* 0x000fea0003800200 */
.L_x_39183:
[----:B------:R-:W-:Y:S01]  /*aad0*/  IMAD.SHL.U32 R0, R0, 0x200000, RZ ;  /* 0x0020000000007824 */ /* 0x000fe200078e00ff */
[----:B------:R-:W-:-:S04]  /*aae0*/  LEA R2, R2, 0x37800000, 0x17 ;  /* 0x3780000002027811 */ /* 0x000fc800078eb8ff */
[----:B------:R-:W-:-:S07]  /*aaf0*/  LOP3.LUT R0, R2, R0, R7, 0xfe, !PT ;  /* 0x0000000002007212 */ /* 0x000fce00078efe07 */
.L_x_39182:
[----:B------:R-:W-:Y:S05]  /*ab00*/  BSYNC.RECONVERGENT B0 ;  /* 0x0000000000007941 */ /* 0x000fea0003800200 */
.L_x_39181:
[----:B------:R-:W0:Y:S01]  /*ab10*/  F2I.FTZ.TRUNC.NTZ R0, R0 ;  /* 0x0000000000007305 */ /* 0x000e22000021f100 */
[----:B------:R-:W-:Y:S05]  /*ab20*/  BRA `(.L_x_39162) ;  /* 0x0000000000987947 */ /* 0x000fea0003800000 */
.L_x_39174:
        /* <DEDUP_REMOVED lines=14> */
.L_x_39188:
[----:B------:R-:W-:Y:S05]  /*ac10*/  BSYNC.RECONVERGENT B0 ;  /* 0x0000000000007941 */ /* 0x000fea0003800200 */
.L_x_39187:
[----:B------:R-:W0:Y:S01]  /*ac20*/  F2I.FTZ.TRUNC.NTZ R0, R0 ;  /* 0x0000000000007305 */ /* 0x000e22000021f100 */
[----:B------:R-:W-:Y:S05]  /*ac30*/  BRA `(.L_x_39162) ;  /* 0x0000000000547947 */ /* 0x000fea0003800000 */
.L_x_39161:
        /* <DEDUP_REMOVED lines=16> */
.L_x_39189:
[----:B------:R-:W-:Y:S01]  /*ad40*/  MOV R0, RZ ;  /* 0x000000ff00007202 */ /* 0x000fe20000000f00 */
[----:B------:R-:W-:Y:S06]  /*ad50*/  BRA `(.L_x_39162) ;  /* 0x00000000000c7947 */ /* 0x000fec0003800000 */
.L_x_39186:
[----:B------:R0:W5:Y:S01]  /*ad60*/  LDG.E R0, desc[UR36][R2.64] ;  /* 0x0000002402007981 */ /* 0x000162000c1e1900 */
[----:B------:R-:W-:Y:S05]  /*ad70*/  BRA `(.L_x_39162) ;  /* 0x0000000000047947 */ /* 0x000fea0003800000 */
.L_x_39185:
[----:B------:R0:W5:Y:S02]  /*ad80*/  LDG.E R0, desc[UR36][R2.64] ;  /* 0x0000002402007981 */ /* 0x000164000c1e1900 */
.L_x_39162:
[----:B------:R-:W2:Y:S01]  /*ad90*/  LDCU UR5, c[0x0][0x594] ;  /* 0x0000b280ff0577ac */ /* 0x000ea20008000800 */
[----:B01---5:R-:W-:Y:S01]  /*ada0*/  ISETP.NE.AND P0, PT, R0, RZ, PT ;  /* 0x000000ff0000720c */ /* 0x023fe20003f05270 */
[----:B------:R-:W-:-:S04]  /*adb0*/  UPRMT UR4, UR41, 0x9910, URZ ;  /* 0x0000991029047896 */ /* 0x000fc800080000ff */
[----:B------:R-:W-:Y:S01]  /*adc0*/  UISETP.GT.AND UP0, UPT, UR4, 0x9, UPT ;  /* 0x000000090400788c */ /* 0x000fe2000bf04270 */
[----:B--2---:R-:W-:-:S04]  /*add0*/  ISETP.NE.AND P0, PT, RZ, UR5, P0 ;  /* 0x00000005ff007c0c */ /* 0x004fc80008705270 */
[----:B---34-:R-:W-:-:S04]  /*ade0*/  SEL R2, RZ, 0x1, !P0 ;  /* 0x00000001ff027807 */ /* 0x018fc80004000000 */
        /* <DEDUP_REMOVED lines=11> */
.L_x_39193:
[----:B------:R-:W-:Y:S01]  /*aea0*/  STG.E.U8 desc[UR36][R16.64], R2 ;  /* 0x0000000210007986 */ /* 0x000fe2000c101124 */
[----:B------:R-:W-:Y:S05]  /*aeb0*/  EXIT ;  /* 0x000000000000794d */ /* 0x000fea0003800000 */
.L_x_39192:
        /* <DEDUP_REMOVED lines=9> */
.L_x_39196:
[----:B------:R-:W-:Y:S01]  /*af50*/  STG.E desc[UR36][R16.64], R2 ;  /* 0x0000000210007986 */ /* 0x000fe2000c101924 */
[----:B------:R-:W-:Y:S05]  /*af60*/  EXIT ;  /* 0x000000000000794d */ /* 0x000fea0003800000 */
.L_x_39195:
[----:B------:R-:W-:Y:S01]  /*af70*/  STG.E.U16 desc[UR36][R16.64], R2 ;  /* 0x0000000210007986 */ /* 0x000fe2000c101524 */
[----:B------:R-:W-:Y:S05]  /*af80*/  EXIT ;  /* 0x000000000000794d */ /* 0x000fea0003800000 */
.L_x_39191:
        /* <DEDUP_REMOVED lines=9> */
.L_x_39198:
[----:B------:R-:W-:-:S04]  /*b020*/  I2FP.F32.U32 R0, R2 ;  /* 0x0000000200007245 */ /* 0x000fc80000201000 */
[----:B------:R-:W-:-:S05]  /*b030*/  F2FP.F16.F32.PACK_AB R0, RZ, R0 ;  /* 0x00000000ff00723e */ /* 0x000fca00000000ff */
[----:B------:R-:W-:Y:S01]  /*b040*/  STG.E.U16 desc[UR36][R16.64], R0 ;  /* 0x0000000010007986 */ /* 0x000fe2000c101524 */
[----:B------:R-:W-:Y:S05]  /*b050*/  EXIT ;  /* 0x000000000000794d */ /* 0x000fea0003800000 */
.L_x_39197:
        /* <DEDUP_REMOVED lines=10> */
.L_x_39200:
[----:B------:R-:W-:-:S04]  /*b100*/  I2FP.F32.U32 R2, R2 ;  /* 0x0000000200027245 */ /* 0x000fc80000201000 */
[----:B------:R-:W-:-:S04]  /*b110*/  F2FP.F16.F32.PACK_AB R3, RZ, R2 ;  /* 0x00000002ff03723e */ /* 0x000fc800000000ff */
[----:B------:R-:W-:-:S05]  /*b120*/  PRMT R3, R3, 0x5410, RZ ;  /* 0x0000541003037816 */ /* 0x000fca00000000ff */
[----:B------:R-:W-:Y:S01]  /*b130*/  STG.E desc[UR36][R16.64], R3 ;  /* 0x0000000310007986 */ /* 0x000fe2000c101924 */
[----:B------:R-:W-:Y:S05]  /*b140*/  EXIT ;  /* 0x000000000000794d */ /* 0x000fea0003800000 */
.L_x_39199:
[----:B------:R-:W0:Y:S02]  /*b150*/  I2F.F64.U32 R2, R2 ;  /* 0x0000000200027312 */ /* 0x000e240000201800 */
[----:B0-----:R-:W-:Y:S01]  /*b160*/  STG.E.64 desc[UR36][R16.64], R2 ;  /* 0x0000000210007986 */ /* 0x001fe2000c101b24 */
[----:B------:R-:W-:Y:S05]  /*b170*/  EXIT ;  /* 0x000000000000794d */ /* 0x000fea0003800000 */
.L_x_39190:
        /* <DEDUP_REMOVED lines=12> */
.L_x_39204:
        /* <DEDUP_REMOVED lines=16> */
.L_x_39207:
[----:B------:R-:W-:-:S07]  /*b340*/  PRMT R8, R0, 0x7610, R8 ;  /* 0x0000761000087816 */ /* 0x000fce0000000008 */
.L_x_39206:
[----:B------:R-:W-:Y:S05]  /*b350*/  BSYNC.RECONVERGENT B0 ;  /* 0x0000000000007941 */ /* 0x000fea0003800200 */
.L_x_39205:
[----:B------:R-:W-:Y:S01]  /*b360*/  STG.E.U8 desc[UR36][R16.64], R8 ;  /* 0x0000000810007986 */ /* 0x000fe2000c101124 */
[----:B------:R-:W-:Y:S05]  /*b370*/  EXIT ;  /* 0x000000000000794d */ /* 0x000fea0003800000 */
.L_x_39203:
        /* <DEDUP_REMOVED lines=16> */
.L_x_39210:
[----:B------:R-:W-:-:S07]  /*b480*/  PRMT R8, R0, 0x7610, R8 ;  /* 0x0000761000087816 */ /* 0x000fce0000000008 */
.L_x_39209:
[----:B------:R-:W-:Y:S05]  /*b490*/  BSYNC.RECONVERGENT B0 ;  /* 0x0000000000007941 */ /* 0x000fea0003800200 */
.L_x_39208:
[----:B------:R-:W-:Y:S01]  /*b4a0*/  STG.E.U8 desc[UR36][R16.64], R8 ;  /* 0x0000000810007986 */ /* 0x000fe2000c101124 */
[----:B------:R-:W-:Y:S05]  /*b4b0*/  EXIT ;  /* 0x000000000000794d */ /* 0x000fea0003800000 */
.L_x_39202:
        /* <DEDUP_REMOVED lines=21> */
.L_x_39212:
[----:B------:R-:W-:-:S05]  /*b610*/  IMAD.MOV.U32 R3, RZ, RZ, RZ ;  /* 0x000000ffff037224 */ /* 0x000fca00078e00ff */
[----:B------:R-:W-:Y:S01]  /*b620*/  STG.E.64 desc[UR36][R16.64], R2 ;  /* 0x0000000210007986 */ /* 0x000fe2000c101b24 */
[----:B------:R-:W-:Y:S05]  /*b630*/  EXIT ;  /* 0x000000000000794d */ /* 0x000fea0003800000 */
.L_x_39211:
[----:B------:R-:W-:Y:S01]  /*b640*/  STG.E desc[UR36][R16.64], R2 ;  /* 0x0000000210007986 */ /* 0x000fe2000c101924 */
[----:B------:R-:W-:Y:S05]  /*b650*/  EXIT ;  /* 0x000000000000794d */ /* 0x000fea0003800000 */
.L_x_39201:
        /* <DEDUP_REMOVED lines=8> */
.L_x_39214:
[----:B------:R-:W0:Y:S01]  /*b6e0*/  I2F.F64.U32 R4, R2 ;  /* 0x0000000200047312 */ /* 0x000e220000201800 */
[----:B------:R-:W-:-:S05]  /*b6f0*/  CS2R R6, SRZ ;  /* 0x0000000000067805 */ /* 0x000fca000001ff00 */
[----:B0-----:R-:W-:Y:S01]  /*b700*/  STG.E.128 desc[UR36][R16.64], R4 ;  /* 0x0000000410007986 */ /* 0x001fe2000c101d24 */
[----:B------:R-:W-:Y:S05]  /*b710*/  EXIT ;  /* 0x000000000000794d */ /* 0x000fea0003800000 */
.L_x_39213:
[----:B------:R-:W-:-:S09]  /*b720*/  UISETP.NE.AND UP0, UPT, UR4, 0xf, UPT ;  /* 0x0000000f0400788c */ /* 0x000fd2000bf05270 */
[----:B------:R-:W-:Y:S05]  /*b730*/  BRA.U !UP0, `(.L_x_39215) ;  /* 0x0000000108d47547 */ /* 0x000fea000b800000 */
[----:B------:R-:W-:-:S09]  /*b740*/  UISETP.NE.AND UP0, UPT, UR4, 0x17, UPT ;  /* 0x000000170400788c */ /* 0x000fd2000bf05270 */
[----:B------:R-:W-:Y:S05]  /*b750*/  BRA.U !UP0, `(.L_x_39216) ;  /* 0x0000000108847547 */ /* 0x000fea000b800000 */
[----:B------:R-:W-:-:S09]  /*b760*/  UISETP.NE.AND UP0, UPT, UR4, 0x18, UPT ;  /* 0x000000180400788c */ /* 0x000fd2000bf05270 */
[----:B------:R-:W-:Y:S05]  /*b770*/  BRA.U !UP0, `(.L_x_39217) ;  /* 0x0000000108447547 */ /* 0x000fea000b800000 */
.L_x_39194:
        /* <DEDUP_REMOVED lines=16> */
.L_x_39218:
[----:B------:R-:W-:Y:S05]  /*b880*/  EXIT ;  /* 0x000000000000794d */ /* 0x000fea0003800000 */
.L_x_39217:
        /* <DEDUP_REMOVED lines=11> */
.L_x_39220:
[----:B------:R-:W-:Y:S05]  /*b940*/  BSYNC.RECONVERGENT B0 ;  /* 0x0000000000007941 */ /* 0x000fea0003800200 */
.L_x_39219:
[----:B------:R-:W-:Y:S01]  /*b950*/  STG.E.U8 desc[UR36][R16.64], R3 ;  /* 0x0000000310007986 */ /* 0x000fe2000c101124 */
[----:B------:R-:W-:Y:S05]  /*b960*/  EXIT ;  /* 0x000000000000794d */ /* 0x000fea0003800000 */
.L_x_39216:
        /* <DEDUP_REMOVED lines=13> */
.L_x_39221:
[----:B------:R-:W-:Y:S01]  /*ba40*/  HFMA2 R3, -RZ, RZ, 0, 7.569789886474609375e-06 ;  /* 0x0000007fff037431 */ /* 0x000fe200000001ff */
[----:B------:R-:W-:-:S04]  /*ba50*/  ISETP.GT.U32.AND P0, PT, R5, 0x7f800000, PT ;  /* 0x7f8000000500780c */ /* 0x000fc80003f04070 */
[----:B------:R-:W-:-:S05]  /*ba60*/  SEL R3, R3, 0x7c, P0 ;  /* 0x0000007c03037807 */ /* 0x000fca0000000000 */
[----:B------:R-:W-:Y:S01]  /*ba70*/  STG.E.U8 desc[UR36][R16.64], R3 ;  /* 0x0000000310007986 */ /* 0x000fe2000c101124 */
[----:B------:R-:W-:Y:S05]  /*ba80*/  EXIT ;  /* 0x000000000000794d */ /* 0x000fea0003800000 */
.L_x_39215:
[----:B------:R-:W-:-:S04]  /*ba90*/  I2FP.F32.U32 R0, R2 ;  /* 0x0000000200007245 */ /* 0x000fc80000201000 */
[----:B------:R-:W-:-:S05]  /*baa0*/  F2FP.BF16.F32.PACK_AB R0, RZ, R0 ;  /* 0x00000000ff00723e */ /* 0x000fca00000010ff */
[----:B------:R-:W-:Y:S01]  /*bab0*/  STG.E.U16 desc[UR36][R16.64], R0 ;  /* 0x0000000010007986 */ /* 0x000fe2000c101524 */
[----:B------:R-:W-:Y:S05]  /*bac0*/  EXIT ;  /* 0x000000000000794d */ /* 0x000fea0003800000 */
.L_x_39222:
        /* <DEDUP_REMOVED lines=11> */
.L_x_43742:


//--------------------- .text._ZN2at6native27unrolled_elementwise_kernelINS0_13AUnaryFunctorIiibZZZNS0_23logical_and_kernel_cudaERNS_14TensorIteratorEENKUlvE0_clEvENKUlvE1_clEvEUliiE_EESt5arrayIPcLm2EELi4E23TrivialOffsetCalculatorILi1EjESD_NS0_6memory12LoadWithCastILi1EEENSE_13StoreWithCastILi1EEEEEviT_T0_T2_T3_T4_T5_ --------------------------
	.section	.text._ZN2at6native27unrolled_elementwise_kernelINS0_13AUnaryFunctorIiibZZZNS0_23logical_and_kernel_cudaERNS_14TensorIteratorEENKUlvE0_clEvENKUlvE1_clEvEUliiE_EESt5arrayIPcLm2EELi4E23TrivialOffsetCalculatorILi1EjESD_NS0_6memory12LoadWithCastILi1EEENSE_13StoreWithCastILi1EEEEEviT_T0_T2_T3_T4_T5_,"ax",@progbits
	.align	128
        .global         _ZN2at6native27unrolled_elementwise_kernelINS0_13AUnaryFunctorIiibZZZNS0_23logical_and_kernel_cudaERNS_14TensorIteratorEENKUlvE0_clEvENKUlvE1_clEvEUliiE_EESt5arrayIPcLm2EELi4E23TrivialOffsetCalculatorILi1EjESD_NS0_6memory12LoadWithCastILi1EEENSE_13StoreWithCastILi1EEEEEviT_T0_T2_T3_T4_T5_
        .type           _ZN2at6native27unrolled_elementwise_kernelINS0_13AUnaryFunctorIiibZZZNS0_23logical_and_kernel_cudaERNS_14TensorIteratorEENKUlvE0_clEvENKUlvE1_clEvEUliiE_EESt5arrayIPcLm2EELi4E23TrivialOffsetCalculatorILi1EjESD_NS0_6memory12LoadWithCastILi1EEENSE_13StoreWithCastILi1EEEEEviT_T0_T2_T3_T4_T5_,@function
        .size           _ZN2at6native27unrolled_elementwise_kernelINS0_13AUnaryFunctorIiibZZZNS0_23logical_and_kernel_cudaERNS_14TensorIteratorEENKUlvE0_clEvENKUlvE1_clEvEUliiE_EESt5arrayIPcLm2EELi4E23TrivialOffsetCalculatorILi1EjESD_NS0_6memory12LoadWithCastILi1EEENSE_13StoreWithCastILi1EEEEEviT_T0_T2_T3_T4_T5_,(.L_x_43743 - _ZN2at6native27unrolled_elementwise_kernelINS0_13AUnaryFunctorIiibZZZNS0_23logical_and_kernel_cudaERNS_14TensorIteratorEENKUlvE0_clEvENKUlvE1_clEvEUliiE_EESt5arrayIPcLm2EELi4E23TrivialOffsetCalculatorILi1EjESD_NS0_6memory12LoadWithCastILi1EEENSE_13StoreWithCastILi1EEEEEviT_T0_T2_T3_T4_T5_)
        .other          _ZN2at6native27unrolled_elementwise_kernelINS0_13AUnaryFunctorIiibZZZNS0_23logical_and_kernel_cudaERNS_14TensorIteratorEENKUlvE0_clEvENKUlvE1_clEvEUliiE_EESt5arrayIPcLm2EELi4E23TrivialOffsetCalculatorILi1EjESD_NS0_6memory12LoadWithCastILi1EEENSE_13StoreWithCastILi1EEEEEviT_T0_T2_T3_T4_T5_,@"STO_CUDA_ENTRY STV_DEFAULT"
_ZN2at6native27unrolled_elementwise_kernelINS0_13AUnaryFunctorIiibZZZNS0_23logical_and_kernel_cudaERNS_14TensorIteratorEENKUlvE0_clEvENKUlvE1_clEvEUliiE_EESt5arrayIPcLm2EELi4E23TrivialOffsetCalculatorILi1EjESD_NS0_6memory12LoadWithCastILi1EEENSE_13StoreWithCastILi1EEEEEviT_T0_T2_T3_T4_T5_:
.text._ZN2at6native27unrolled_elementwise_kernelINS0_13AUnaryFunctorIiibZZZNS0_23logical_and_kernel_cudaERNS_14TensorIteratorEENKUlvE0_clEvENKUlvE1_clEvEUliiE_EESt5arrayIPcLm2EELi4E23TrivialOffsetCalculatorILi1EjESD_NS0_6memory12LoadWithCastILi1EEENSE_13StoreWithCastILi1EEEEEviT_T0_T2_T3_T4_T5_:
        /* <DEDUP_REMOVED lines=32> */
.L_x_39228:
[----:B------:R3:W5:Y:S01]  /*0200*/  LDG.E.U8 R0, desc[UR36][R4.64] ;  /* 0x0000002404007981 */ /* 0x000762000c1e1100 */
[----:B------:R-:W-:Y:S05]  /*0210*/  BRA `(.L_x_39230) ;  /* 0x0000000c00307947 */ /* 0x000fea0003800000 */
.L_x_39227:
        /* <DEDUP_REMOVED lines=8> */
.L_x_39232:
[----:B------:R1:W5:Y:S01]  /*02a0*/  LDG.E R0, desc[UR36][R4.64] ;  /* 0x0000002404007981 */ /* 0x000362000c1e1900 */
[----:B------:R-:W-:Y:S05]  /*02b0*/  BRA `(.L_x_39230) ;  /* 0x0000000c00087947 */ /* 0x000fea0003800000 */
.L_x_39231:
[----:B------:R2:W5:Y:S01]  /*02c0*/  LDG.E.S16 R0, desc[UR36][R4.64] ;  /* 0x0000002404007981 */ /* 0x000562000c1e1700 */
[----:B------:R-:W-:Y:S05]  /*02d0*/  BRA `(.L_x_39230) ;  /* 0x0000000c00007947 */ /* 0x000fea0003800000 */
.L_x_39226:
        /* <DEDUP_REMOVED lines=9> */
.L_x_39234:
[----:B------:R-:W2:Y:S02]  /*0370*/  LDG.E.U16 R4, desc[UR36][R4.64] ;  /* 0x0000002404047981 */ /* 0x000ea4000c1e1500 */
[----:B--2---:R-:W-:-:S06]  /*0380*/  HADD2.F32 R0, -RZ, R4.H0_H0 ;  /* 0x20000004ff007230 */ /* 0x004fcc0000004100 */
[----:B------:R-:W0:Y:S01]  /*0390*/  F2I.FTZ.TRUNC.NTZ R0, R0 ;  /* 0x0000000000007305 */ /* 0x000e22000021f100 */
[----:B------:R-:W-:Y:S05]  /*03a0*/  BRA `(.L_x_39230) ;  /* 0x0000000800cc7947 */ /* 0x000fea0003800000 */
.L_x_39233:
        /* <DEDUP_REMOVED lines=9> */
.L_x_39236:
[----:B------:R-:W2:Y:S02]  /*0440*/  LDG.E.U16 R4, desc[UR36][R4.64] ;  /* 0x0000002404047981 */ /* 0x000ea4000c1e1500 */
[----:B--2---:R-:W-:-:S06]  /*0450*/  HADD2.F32 R0, -RZ, R4.H0_H0 ;  /* 0x20000004ff007230 */ /* 0x004fcc0000004100 */
[----:B------:R-:W0:Y:S01]  /*0460*/  F2I.FTZ.TRUNC.NTZ R0, R0 ;  /* 0x0000000000007305 */ /* 0x000e22000021f100 */
[----:B------:R-:W-:Y:S05]  /*0470*/  BRA `(.L_x_39230) ;  /* 0x0000000800987947 */ /* 0x000fea0003800000 */
.L_x_39235:
[----:B------:R-:W2:Y:S02]  /*0480*/  LDG.E.64 R4, desc[UR36][R4.64] ;  /* 0x0000002404047981 */ /* 0x000ea4000c1e1b00 */
[----:B--2---:R0:W1:Y:S01]  /*0490*/  F2I.F64.TRUNC R0, R4 ;  /* 0x0000000400007311 */ /* 0x004062000030d100 */
[----:B------:R-:W-:Y:S05]  /*04a0*/  BRA `(.L_x_39230) ;  /* 0x00000008008c7947 */ /* 0x000fea0003800000 */
.L_x_39225:
        /* <DEDUP_REMOVED lines=12> */
.L_x_39239:
[----:B------:R-:W2:Y:S02]  /*0570*/  LDG.E.64 R4, desc[UR36][R4.64] ;  /* 0x0000002404047981 */ /* 0x000ea4000c1e1b00 */
[----:B--2---:R0:W1:Y:S01]  /*0580*/  F2I.F64.TRUNC R0, R4 ;  /* 0x0000000400007311 */ /* 0x004062000030d100 */
[----:B------:R-:W-:Y:S05]  /*0590*/  BRA `(.L_x_39230) ;  /* 0x0000000800507947 */ /* 0x000fea0003800000 */
.L_x_39238:
        /* <DEDUP_REMOVED lines=26> */
.L_x_39241:
        /* <DEDUP_REMOVED lines=14> */
.L_x_39240:
[----:B------:R-:W2:Y:S02]  /*0820*/  LDG.E.U16 R0, desc[UR36][R4.64] ;  /* 0x0000002404007981 */ /* 0x000ea4000c1e1500 */
[----:B--2---:R-:W-:-:S06]  /*0830*/  IMAD.U32 R0, R0, 0x10000, RZ ;  /* 0x0001000000007824 */ /* 0x004fcc00078e00ff */
[----:B------:R-:W0:Y:S01]  /*0840*/  F2I.FTZ.TRUNC.NTZ R0, R0 ;  /* 0x0000000000007305 */ /* 0x000e22000021f100 */
[----:B------:R-:W-:Y:S05]  /*0850*/  BRA `(.L_x_39230) ;  /* 0x0000000400a07947 */ /* 0x000fea0003800000 */
.L_x_39237:
        /* <DEDUP_REMOVED lines=10> */
.L_x_39244:
        /* <DEDUP_REMOVED lines=21> */
.L_x_39248:
[----:B------:R-:W-:Y:S05]  /*0a50*/  BSYNC.RECONVERGENT B1 ;  /* 0x0000000000017941 */ /* 0x000fea0003800200 */
.L_x_39247:
[----:B------:R-:W-:Y:S01]  /*0a60*/  IMAD.SHL.U32 R0, R0, 0x100000, RZ ;  /* 0x0010000000007824 */ /* 0x000fe200078e00ff */
[----:B------:R-:W-:-:S04]  /*0a70*/  LEA R3, R3, 0x3b800000, 0x17 ;  /* 0x3b80000003037811 */ /* 0x000fc800078eb8ff */
[----:B------:R-:W-:-:S07]  /*0a80*/  LOP3.LUT R0, R3, R0, R7, 0xfe, !PT ;  /* 0x0000000003007212 */ /* 0x000fce00078efe07 */
.L_x_39246:
[----:B------:R-:W-:Y:S05]  /*0a90*/  BSYNC.RECONVERGENT B0 ;  /* 0x0000000000007941 */ /* 0x000fea0003800200 */
.L_x_39245:
[----:B------:R-:W0:Y:S01]  /*0aa0*/  F2I.FTZ.TRUNC.NTZ R0, R0 ;  /* 0x0000000000007305 */ /* 0x000e22000021f100 */
[----:B------:R-:W-:Y:S05]  /*0ab0*/  BRA `(.L_x_39230) ;  /* 0x0000000400087947 */ /* 0x000fea0003800000 */
.L_x_39243:
        /* <DEDUP_REMOVED lines=21> */
.L_x_39252:
[----:B------:R-:W-:Y:S05]  /*0c10*/  BSYNC.RECONVERGENT B1 ;  /* 0x0000000000017941 */ /* 0x000fea0003800200 */
.L_x_39251:
[----:B------:R-:W-:Y:S01]  /*0c20*/  IMAD.SHL.U32 R0, R0, 0x200000, RZ ;  /* 0x0020000000007824 */ /* 0x000fe200078e00ff */
[----:B------:R-:W-:-:S04]  /*0c30*/  LEA R3, R3, 0x37800000, 0x17 ;  /* 0x3780000003037811 */ /* 0x000fc800078eb8ff */
[----:B------:R-:W-:-:S07]  /*0c40*/  LOP3.LUT R0, R3, R0, R7, 0xfe, !PT ;  /* 0x0000000003007212 */ /* 0x000fce00078efe07 */
.L_x_39250:
[----:B------:R-:W-:Y:S05]  /*0c50*/  BSYNC.RECONVERGENT B0 ;  /* 0x0000000000007941 */ /* 0x000fea0003800200 */
.L_x_39249:
[----:B------:R-:W0:Y:S01]  /*0c60*/  F2I.FTZ.TRUNC.NTZ R0, R0 ;  /* 0x0000000000007305 */ /* 0x000e22000021f100 */
[----:B------:R-:W-:Y:S05]  /*0c70*/  BRA `(.L_x_39230) ;  /* 0x0000000000987947 */ /* 0x000fea0003800000 */
.L_x_39242:
[----:B------:R-:W-:-:S09]  /*0c80*/  UISETP.NE.AND UP0, UPT, UR4, 0x1c, UPT ;  /* 0x0000001c0400788c */ /* 0x000fd2000bf05270 */
[----:B------:R-:W-:Y:S05]  /*0c90*/  BRA.U !UP0, `(.L_x_39253) ;  /* 0x00000001088c7547 */ /* 0x000fea000b800000 */
[----:B------:R-:W-:-:S09]  /*0ca0*/  UISETP.NE.AND UP0, UPT, UR4, 0x1d, UPT ;  /* 0x0000001d0400788c */ /* 0x000fd2000bf05270 */
[----:B------:R-:W-:Y:S05]  /*0cb0*/  BRA.U !UP0, `(.L_x_39254) ;  /* 0x00000001087c7547 */ /* 0x000fea000b800000 */
[----:B------:R-:W-:-:S09]  /*0cc0*/  UISETP.NE.AND UP0, UPT, UR4, 0x2c, UPT ;  /* 0x0000002c0400788c */ /* 0x000fd2000bf05270 */
[----:B------:R-:W-:Y:S05]  /*0cd0*/  BRA.U !UP0, `(.L_x_39255) ;  /* 0x0000000108487547 */ /* 0x000fea000b800000 */
.L_x_39229:
        /* <DEDUP_REMOVED lines=16> */
.L_x_39256:
[----:B------:R-:W-:Y:S01]  /*0de0*/  IMAD.MOV.U32 R0, RZ, RZ, RZ ;  /* 0x000000ffff007224 */ /* 0x000fe200078e00ff */
[----:B------:R-:W-:Y:S06]  /*0df0*/  BRA `(.L_x_39230) ;  /* 0x0000000000387947 */ /* 0x000fec0003800000 */
.L_x_39255:
        /* <DEDUP_REMOVED lines=8> */
.L_x_39258:
[----:B------:R-:W-:Y:S05]  /*0e80*/  BSYNC.RECONVERGENT B0 ;  /* 0x0000000000007941 */ /* 0x000fea0003800200 */
.L_x_39257:
[----:B------:R-:W0:Y:S01]  /*0e90*/  F2I.FTZ.TRUNC.NTZ R0, R0 ;  /* 0x0000000000007305 */ /* 0x000e22000021f100 */
[----:B------:R-:W-:Y:S05]  /*0ea0*/  BRA `(.L_x_39230) ;  /* 0x00000000000c7947 */ /* 0x000fea0003800000 */
.L_x_39254:
[----:B------:R0:W5:Y:S01]  /*0eb0*/  LDG.E R0, desc[UR36][R4.64] ;  /* 0x0000002404007981 */ /* 0x000162000c1e1900 */
[----:B------:R-:W-:Y:S05]  /*0ec0*/  BRA `(.L_x_39230) ;  /* 0x0000000000047947 */ /* 0x000fea0003800000 */
.L_x_39253:
[----:B------:R0:W5:Y:S02]  /*0ed0*/  LDG.E R0, desc[UR36][R4.64] ;  /* 0x0000002404007981 */ /* 0x000164000c1e1900 */
.L_x_39230:
[----:B01---5:R-:W-:Y:S01]  /*0ee0*/  ISETP.NE.AND P0, PT, R0, RZ, PT ;  /* 0x000000ff0000720c */ /* 0x023fe20003f05270 */
[----:B------:R-:W-:-:S03]  /*0ef0*/  VIADD R18, R2, 0x80 ;  /* 0x0000008002127836 */ /* 0x000fc60000000000 */
[----:B------:R-:W-:-:S09]  /*0f00*/  P2R R16, PR, RZ, 0x1 ;  /* 0x00000001ff107803 */ /* 0x000fd20000000000 */
.L_x_39224:
[----:B------:R-:W-:Y:S05]  /*0f10*/  BSYNC.RECONVERGENT B6 ;  /* 0x0000000000067941 */ /* 0x000fea0003800200 */
.L_x_39223:
        /* <DEDUP_REMOVED lines=24> */
.L_x_39264:
[----:B------:R0:W5:Y:S01]  /*10a0*/  LDG.E.U8 R0, desc[UR36][R4.64] ;  /* 0x0000002404007981 */ /* 0x000162000c1e1100 */
[----:B------:R-:W-:Y:S05]  /*10b0*/  BRA `(.L_x_39266) ;  /* 0x0000000c00307947 */ /* 0x000fea0003800000 */
.L_x_39263:
        /* <DEDUP_REMOVED lines=8> */
.L_x_39268:
[----:B------:R0:W5:Y:S01]  /*1140*/  LDG.E R0, desc[UR36][R4.64] ;  /* 0x0000002404007981 */ /* 0x000162000c1e1900 */
[----:B------:R-:W-:Y:S05]  /*1150*/  BRA `(.L_x_39266) ;  /* 0x0000000c00087947 */ /* 0x000fea0003800000 */
.L_x_39267:
[----:B------:R0:W5:Y:S01]  /*1160*/  LDG.E.S16 R0, desc[UR36][R4.64] ;  /* 0x0000002404007981 */ /* 0x000162000c1e1700 */
[----:B------:R-:W-:Y:S05]  /*1170*/  BRA `(.L_x_39266) ;  /* 0x0000000c00007947 */ /* 0x000fea0003800000 */
.L_x_39262:
        /* <DEDUP_REMOVED lines=9> */
.L_x_39270:
[----:B------:R-:W2:Y:S02]  /*1210*/  LDG.E.U16 R4, desc[UR36][R4.64] ;  /* 0x0000002404047981 */ /* 0x000ea4000c1e1500 */
[----:B--2---:R-:W-:-:S06]  /*1220*/  HADD2.F32 R0, -RZ, R4.H0_H0 ;  /* 0x20000004ff007230 */ /* 0x004fcc0000004100 */
[----:B------:R-:W0:Y:S01]  /*1230*/  F2I.FTZ.TRUNC.NTZ R0, R0 ;  /* 0x0000000000007305 */ /* 0x000e22000021f100 */
[----:B------:R-:W-:Y:S05]  /*1240*/  BRA `(.L_x_39266) ;  /* 0x0000000800cc7947 */ /* 0x000fea0003800000 */
.L_x_39269:
        /* <DEDUP_REMOVED lines=9> */
.L_x_39272:
[----:B------:R-:W2:Y:S02]  /*12e0*/  LDG.E.U16 R4, desc[UR36][R4.64] ;  /* 0x0000002404047981 */ /* 0x000ea4000c1e1500 */
[----:B--2---:R-:W-:-:S06]  /*12f0*/  HADD2.F32 R0, -RZ, R4.H0_H0 ;  /* 0x20000004ff007230 */ /* 0x004fcc0000004100 */
[----:B------:R-:W0:Y:S01]  /*1300*/  F2I.FTZ.TRUNC.NTZ R0, R0 ;  /* 0x0000000000007305 */ /* 0x000e22000021f100 */
[----:B------:R-:W-:Y:S05]  /*1310*/  BRA `(.L_x_39266) ;  /* 0x0000000800987947 */ /* 0x000fea0003800000 */
.L_x_39271:
[----:B------:R-:W2:Y:S02]  /*1320*/  LDG.E.64 R4, desc[UR36][R4.64] ;  /* 0x0000002404047981 */ /* 0x000ea4000c1e1b00 */
[----:B--2---:R0:W1:Y:S01]  /*1330*/  F2I.F64.TRUNC R0, R4 ;  /* 0x0000000400007311 */ /* 0x004062000030d100 */
[----:B------:R-:W-:Y:S05]  /*1340*/  BRA `(.L_x_39266) ;  /* 0x00000008008c7947 */ /* 0x000fea0003800000 */
.L_x_39261:
        /* <DEDUP_REMOVED lines=12> */
.L_x_39275:
[----:B------:R-:W2:Y:S02]  /*1410*/  LDG.E.64 R4, desc[UR36][R4.64] ;  /* 0x0000002404047981 */ /* 0x000ea4000c1e1b00 */
[----:B--2---:R3:W4:Y:S01]  /*1420*/  F2I.F64.TRUNC R0, R4 ;  /* 0x0000000400007311 */ /* 0x004722000030d100 */
[----:B------:R-:W-:Y:S05]  /*1430*/  BRA `(.L_x_39266) ;  /* 0x0000000800507947 */ /* 0x000fea0003800000 */
.L_x_39274:
        /* <DEDUP_REMOVED lines=26> */
.L_x_39277:
        /* <DEDUP_REMOVED lines=14> */
.L_x_39276:
[----:B------:R-:W2:Y:S02]  /*16c0*/  LDG.E.U16 R0, desc[UR36][R4.64] ;  /* 0x0000002404007981 */ /* 0x000ea4000c1e1500 */
[----:B--2---:R-:W-:-:S06]  /*16d0*/  IMAD.U32 R0, R0, 0x10000, RZ ;  /* 0x0001000000007824 */ /* 0x004fcc00078e00ff */
[----:B------:R-:W2:Y:S01]  /*16e0*/  F2I.FTZ.TRUNC.NTZ R0, R0 ;  /* 0x0000000000007305 */ /* 0x000ea2000021f100 */
[----:B------:R-:W-:Y:S05]  /*16f0*/  BRA `(.L_x_39266) ;  /* 0x0000000400a07947 */ /* 0x000fea0003800000 */
.L_x_39273:
        /* <DEDUP_REMOVED lines=10> */
.L_x_39280:
        /* <DEDUP_REMOVED lines=21> */
.L_x_39284:
[----:B------:R-:W-:Y:S05]  /*18f0*/  BSYNC.RECONVERGENT B1 ;  /* 0x0000000000017941 */ /* 0x000fea0003800200 */
.L_x_39283:
[----:B------:R-:W-:Y:S01]  /*1900*/  IMAD.SHL.U32 R0, R0, 0x100000, RZ ;  /* 0x0010000000007824 */ /* 0x000fe200078e00ff */
[----:B------:R-:W-:-:S04]  /*1910*/  LEA R3, R3, 0x3b800000, 0x17 ;  /* 0x3b80000003037811 */ /* 0x000fc800078eb8ff */
[----:B------:R-:W-:-:S07]  /*1920*/  LOP3.LUT R0, R3, R0, R7, 0xfe, !PT ;  /* 0x0000000003007212 */ /* 0x000fce00078efe07 */
.L_x_39282:
[----:B------:R-:W-:Y:S05]  /*1930*/  BSYNC.RECONVERGENT B0 ;  /* 0x0000000000007941 */ /* 0x000fea0003800200 */
.L_x_39281:
[----:B------:R-:W0:Y:S01]  /*1940*/  F2I.FTZ.TRUNC.NTZ R0, R0 ;  /* 0x0000000000007305 */ /* 0x000e22000021f100 */
[----:B------:R-:W-:Y:S05]  /*1950*/  BRA `(.L_x_39266) ;  /* 0x0000000400087947 */ /* 0x000fea0003800000 */
.L_x_39279:
        /* <DEDUP_REMOVED lines=21> */
.L_x_39288:
[----:B------:R-:W-:Y:S05]  /*1ab0*/  BSYNC.RECONVERGENT B1 ;  /* 0x0000000000017941 */ /* 0x000fea0003800200 */
.L_x_39287:
[----:B------:R-:W-:Y:S01]  /*1ac0*/  IMAD.SHL.U32 R0, R0, 0x200000, RZ ;  /* 0x0020000000007824 */ /* 0x000fe200078e00ff */
[----:B------:R-:W-:-:S04]  /*1ad0*/  LEA R3, R3, 0x37800000, 0x17 ;  /* 0x3780000003037811 */ /* 0x000fc800078eb8ff */
[----:B------:R-:W-:-:S07]  /*1ae0*/  LOP3.LUT R0, R3, R0, R7, 0xfe, !PT ;  /* 0x0000000003007212 */ /* 0x000fce00078efe07 */
.L_x_39286:
[----:B------:R-:W-:Y:S05]  /*1af0*/  BSYNC.RECONVERGENT B0 ;  /* 0x0000000000007941 */ /* 0x000fea0003800200 */
.L_x_39285:
[----:B------:R-:W0:Y:S01]  /*1b00*/  F2I.FTZ.TRUNC.NTZ R0, R0 ;  /* 0x0000000000007305 */ /* 0x000e22000021f100 */
[----:B------:R-:W-:Y:S05]  /*1b10*/  BRA `(.L_x_39266) ;  /* 0x0000000000987947 */ /* 0x000fea0003800000 */
.L_x_39278:
        /* <DEDUP_REMOVED lines=14> */
.L_x_39292:
[----:B------:R-:W-:Y:S05]  /*1c00*/  BSYNC.RECONVERGENT B0 ;  /* 0x0000000000007941 */ /* 0x000fea0003800200 */
.L_x_39291:
[----:B------:R-:W0:Y:S01]  /*1c10*/  F2I.FTZ.TRUNC.NTZ R0, R0 ;  /* 0x0000000000007305 */ /* 0x000e22000021f100 */
[----:B------:R-:W-:Y:S05]  /*1c20*/  BRA `(.L_x_39266) ;  /* 0x0000000000547947 */ /* 0x000fea0003800000 */
.L_x_39265:
        /* <DEDUP_REMOVED lines=16> */
.L_x_39293:
[----:B------:R-:W-:Y:S01]  /*1d30*/  IMAD.MOV.U32 R0, RZ, RZ, RZ ;  /* 0x000000ffff007224 */ /* 0x000fe200078e00ff */
[----:B------:R-:W-:Y:S06]  /*1d40*/  BRA `(.L_x_39266) ;  /* 0x00000000000c7947 */ /* 0x000fec0003800000 */
.L_x_39290:
[----:B------:R0:W5:Y:S01]  /*1d50*/  LDG.E R0, desc[UR36][R4.64] ;  /* 0x0000002404007981 */ /* 0x000162000c1e1900 */
[----:B------:R-:W-:Y:S05]  /*1d60*/  BRA `(.L_x_39266) ;  /* 0x0000000000047947 */ /* 0x000fea0003800000 */
.L_x_39289:
[----:B------:R0:W5:Y:S02]  /*1d70*/  LDG.E R0, desc[UR36][R4.64] ;  /* 0x0000002404007981 */ /* 0x000164000c1e1900 */
.L_x_39266:
[----:B012-45:R-:W-:Y:S01]  /*1d80*/  ISETP.NE.AND P0, PT, R0, RZ, PT ;  /* 0x000000ff0000720c */ /* 0x037fe20003f05270 */
[----:B------:R-:W-:-:S03]  /*1d90*/  VIADD R18, R18, 0x80 ;  /* 0x0000008012127836 */ /* 0x000fc60000000000 */
[----:B------:R-:W-:-:S09]  /*1da0*/  P2R R17, PR, RZ, 0x1 ;  /* 0x00000001ff117803 */ /* 0x000fd20000000000 */
.L_x_39260:
[----:B------:R-:W-:Y:S05]  /*1db0*/  BSYNC.RECONVERGENT B6 ;  /* 0x0000000000067941 */ /* 0x000fea0003800200 */
.L_x_39259:
        /* <DEDUP_REMOVED lines=24> */
.L_x_39299:
[----:B------:R0:W5:Y:S01]  /*1f40*/  LDG.E.U8 R0, desc[UR36][R4.64] ;  /* 0x0000002404007981 */ /* 0x000162000c1e1100 */
[----:B------:R-:W-:Y:S05]  /*1f50*/  BRA `(.L_x_39301) ;  /* 0x0000000c00307947 */ /* 0x000fea0003800000 */
.L_x_39298:
        /* <DEDUP_REMOVED lines=8> */
.L_x_39303:
[----:B------:R0:W5:Y:S01]  /*1fe0*/  LDG.E R0, desc[UR36][R4.64] ;  /* 0x0000002404007981 */ /* 0x000162000c1e1900 */
[----:B------:R-:W-:Y:S05]  /*1ff0*/  BRA `(.L_x_39301) ;  /* 0x0000000c00087947 */ /* 0x000fea0003800000 */
.L_x_39302:
[----:B------:R0:W5:Y:S01]  /*2000*/  LDG.E.S16 R0, desc[UR36][R4.64] ;  /* 0x0000002404007981 */ /* 0x000162000c1e1700 */
[----:B------:R-:W-:Y:S05]  /*2010*/  BRA `(.L_x_39301) ;  /* 0x0000000c00007947 */ /* 0x000fea0003800000 */
.L_x_39297:
        /* <DEDUP_REMOVED lines=9> */
.L_x_39305:
[----:B------:R-:W2:Y:S02]  /*20b0*/  LDG.E.U16 R4, desc[UR36][R4.64] ;  /* 0x0000002404047981 */ /* 0x000ea4000c1e1500 */
[----:B--2---:R-:W-:-:S06]  /*20c0*/  HADD2.F32 R0, -RZ, R4.H0_H0 ;  /* 0x20000004ff007230 */ /* 0x004fcc0000004100 */
[----:B------:R-:W0:Y:S01]  /*20d0*/  F2I.FTZ.TRUNC.NTZ R0, R0 ;  /* 0x0000000000007305 */ /* 0x000e22000021f100 */
[----:B------:R-:W-:Y:S05]  /*20e0*/  BRA `(.L_x_39301) ;  /* 0x0000000800cc7947 */ /* 0x000fea0003800000 */
.L_x_39304:
        /* <DEDUP_REMOVED lines=9> */
.L_x_39307:
[----:B------:R-:W2:Y:S02]  /*2180*/  LDG.E.U16 R4, desc[UR36][R4.64] ;  /* 0x0000002404047981 */ /* 0x000ea4000c1e1500 */
[----:B--2---:R-:W-:-:S06]  /*2190*/  HADD2.F32 R0, -RZ, R4.H0_H0 ;  /* 0x20000004ff007230 */ /* 0x004fcc0000004100 */
[----:B------:R-:W0:Y:S01]  /*21a0*/  F2I.FTZ.TRUNC.NTZ R0, R0 ;  /* 0x0000000000007305 */ /* 0x000e22000021f100 */
[----:B------:R-:W-:Y:S05]  /*21b0*/  BRA `(.L_x_39301) ;  /* 0x0000000800987947 */ /* 0x000fea0003800000 */
.L_x_39306:
[----:B------:R-:W2:Y:S02]  /*21c0*/  LDG.E.64 R4, desc[UR36][R4.64] ;  /* 0x0000002404047981 */ /* 0x000ea4000c1e1b00 */
[----:B--2---:R0:W1:Y:S01]  /*21d0*/  F2I.F64.TRUNC R0, R4 ;  /* 0x0000000400007311 */ /* 0x004062000030d100 */
[----:B------:R-:W-:Y:S05]  /*21e0*/  BRA `(.L_x_39301) ;  /* 0x00000008008c7947 */ /* 0x000fea0003800000 */
.L_x_39296:
        /* <DEDUP_REMOVED lines=12> */
.L_x_39310:
[----:B------:R-:W2:Y:S02]  /*22b0*/  LDG.E.64 R4, desc[UR36][R4.64] ;  /* 0x0000002404047981 */ /* 0x000ea4000c1e1b00 */
[----:B--2---:R0:W1:Y:S01]  /*22c0*/  F2I.F64.TRUNC R0, R4 ;  /* 0x0000000400007311 */ /* 0x004062000030d100 */
[----:B------:R-:W-:Y:S05]  /*22d0*/  BRA `(.L_x_39301) ;  /* 0x0000000800507947 */ /* 0x000fea0003800000 */
.L_x_39309:
        /* <DEDUP_REMOVED lines=26> */
.L_x_39312:
        /* <DEDUP_REMOVED lines=14> */
.L_x_39311:
[----:B------:R-:W2:Y:S02]  /*2560*/  LDG.E.U16 R0, desc[UR36][R4.64] ;  /* 0x0000002404007981 */ /* 0x000ea4000c1e1500 */
[----:B--2---:R-:W-:-:S06]  /*2570*/  IMAD.U32 R0, R0, 0x10000, RZ ;  /* 0x0001000000007824 */ /* 0x004fcc00078e00ff */
[----:B------:R-:W0:Y:S01]  /*2580*/  F2I.FTZ.TRUNC.NTZ R0, R0 ;  /* 0x0000000000007305 */ /* 0x000e22000021f100 */
[----:B------:R-:W-:Y:S05]  /*2590*/  BRA `(.L_x_39301) ;  /* 0x0000000400a07947 */ /* 0x000fea0003800000 */
.L_x_39308:
        /* <DEDUP_REMOVED lines=10> */
.L_x_39315:
        /* <DEDUP_REMOVED lines=21> */
.L_x_39319:
[----:B------:R-:W-:Y:S05]  /*2790*/  BSYNC.RECONVERGENT B1 ;  /* 0x0000000000017941 */ /* 0x000fea0003800200 */
.L_x_39318:
[----:B------:R-:W-:Y:S01]  /*27a0*/  IMAD.SHL.U32 R0, R0, 0x100000, RZ ;  /* 0x0010000000007824 */ /* 0x000fe200078e00ff */
[----:B------:R-:W-:-:S04]  /*27b0*/  LEA R3, R3, 0x3b800000, 0x17 ;  /* 0x3b80000003037811 */ /* 0x000fc800078eb8ff */
[----:B------:R-:W-:-:S07]  /*27c0*/  LOP3.LUT R0, R3, R0, R7, 0xfe, !PT ;  /* 0x0000000003007212 */ /* 0x000fce00078efe07 */
.L_x_39317:
[----:B------:R-:W-:Y:S05]  /*27d0*/  BSYNC.RECONVERGENT B0 ;  /* 0x0000000000007941 */ /* 0x000fea0003800200 */
.L_x_39316:
[----:B------:R-:W1:Y:S01]  /*27e0*/  F2I.FTZ.TRUNC.NTZ R0, R0 ;  /* 0x0000000000007305 */ /* 0x000e62000021f100 */
[----:B------:R-:W-:Y:S05]  /*27f0*/  BRA `(.L_x_39301) ;  /* 0x0000000400087947 */ /* 0x000fea0003800000 */
.L_x_39314:
        /* <DEDUP_REMOVED lines=21> */
.L_x_39323:
[----:B------:R-:W-:Y:S05]  /*2950*/  BSYNC.RECONVERGENT B1 ;  /* 0x0000000000017941 */ /* 0x000fea0003800200 */
.L_x_39322:
[----:B------:R-:W-:Y:S01]  /*2960*/  IMAD.SHL.U32 R0, R0, 0x200000, RZ ;  /* 0x0020000000007824 */ /* 0x000fe200078e00ff */
[----:B------:R-:W-:-:S04]  /*2970*/  LEA R3, R3, 0x37800000, 0x17 ;  /* 0x3780000003037811 */ /* 0x000fc800078eb8ff */
[----:B------:R-:W-:-:S07]  /*2980*/  LOP3.LUT R0, R3, R0, R7, 0xfe, !PT ;  /* 0x0000000003007212 */ /* 0x000fce00078efe07 */
.L_x_39321:
[----:B------:R-:W-:Y:S05]  /*2990*/  BSYNC.RECONVERGENT B0 ;  /* 0x0000000000007941 */ /* 0x000fea0003800200 */
.L_x_39320:
[----:B------:R-:W2:Y:S01]  /*29a0*/  F2I.FTZ.TRUNC.NTZ R0, R0 ;  /* 0x0000000000007305 */ /* 0x000ea2000021f100 */
[----:B------:R-:W-:Y:S05]  /*29b0*/  BRA `(.L_x_39301) ;  /* 0x0000000000987947 */ /* 0x000fea0003800000 */
.L_x_39313:
        /* <DEDUP_REMOVED lines=14> */
.L_x_39327:
[----:B------:R-:W-:Y:S05]  /*2aa0*/  BSYNC.RECONVERGENT B0 ;  /* 0x0000000000007941 */ /* 0x000fea0003800200 */
.L_x_39326:
[----:B------:R-:W4:Y:S01]  /*2ab0*/  F2I.FTZ.TRUNC.NTZ R0, R0 ;  /* 0x0000000000007305 */ /* 0x000f22000021f100 */
[----:B------:R-:W-:Y:S05]  /*2ac0*/  BRA `(.L_x_39301) ;  /* 0x0000000000547947 */ /* 0x000fea0003800000 */
.L_x_39300:
        /* <DEDUP_REMOVED lines=16> */
.L_x_39328:
[----:B------:R-:W-:Y:S01]  /*2bd0*/  IMAD.MOV.U32 R0, RZ, RZ, RZ ;  /* 0x000000ffff007224 */ /* 0x000fe200078e00ff */
[----:B------:R-:W-:Y:S06]  /*2be0*/  BRA `(.L_x_39301) ;  /* 0x00000000000c7947 */ /* 0x000fec0003800000 */
.L_x_39325:
[----:B------:R0:W5:Y:S01]  /*2bf0*/  LDG.E R0, desc[UR36][R4.64] ;  /* 0x0000002404007981 */ /* 0x000162000c1e1900 */
[----:B------:R-:W-:Y:S05]  /*2c00*/  BRA `(.L_x_39301) ;  /* 0x0000000000047947 */ /* 0x000fea0003800000 */
.L_x_39324:
[----:B------:R3:W5:Y:S02]  /*2c10*/  LDG.E R0, desc[UR36][R4.64] ;  /* 0x0000002404007981 */ /* 0x000764000c1e1900 */
.L_x_39301:
[----:B012-45:R-:W-:Y:S01]  /*2c20*/  ISETP.NE.AND P0, PT, R0, RZ, PT ;  /* 0x000000ff0000720c */ /* 0x037fe20003f05270 */
[----:B------:R-:W-:-:S03]  /*2c30*/  VIADD R18, R18, 0x80 ;  /* 0x0000008012127836 */ /* 0x000fc60000000000 */
[----:B------:R-:W-:-:S09]  /*2c40*/  P2R R22, PR, RZ, 0x1 ;  /* 0x00000001ff167803 */ /* 0x000fd20000000000 */
.L_x_39295:
[----:B------:R-:W-:Y:S05]  /*2c50*/  BSYNC.RECONVERGENT B6 ;  /* 0x0000000000067941 */ /* 0x000fea0003800200 */
.L_x_39294:
        /* <DEDUP_REMOVED lines=23> */
.L_x_39334:
[----:B------:R0:W5:Y:S01]  /*2dd0*/  LDG.E.U8 R0, desc[UR36][R4.64] ;  /* 0x0000002404007981 */ /* 0x000162000c1e1100 */
[----:B------:R-:W-:Y:S05]  /*2de0*/  BRA `(.L_x_39336) ;  /* 0x0000000c00307947 */ /* 0x000fea0003800000 */
.L_x_39333:
        /* <DEDUP_REMOVED lines=8> */
.L_x_39338:
[----:B------:R0:W5:Y:S01]  /*2e70*/  LDG.E R0, desc[UR36][R4.64] ;  /* 0x0000002404007981 */ /* 0x000162000c1e1900 */
[----:B------:R-:W-:Y:S05]  /*2e80*/  BRA `(.L_x_39336) ;  /* 0x0000000c00087947 */ /* 0x000fea0003800000 */
.L_x_39337:
[----:B------:R0:W5:Y:S01]  /*2e90*/  LDG.E.S16 R0, desc[UR36][R4.64] ;  /* 0x0000002404007981 */ /* 0x000162000c1e1700 */
[----:B------:R-:W-:Y:S05]  /*2ea0*/  BRA `(.L_x_39336) ;  /* 0x0000000c00007947 */ /* 0x000fea0003800000 */
.L_x_39332:
        /* <DEDUP_REMOVED lines=9> */
.L_x_39340:
[----:B------:R-:W2:Y:S02]  /*2f40*/  LDG.E.U16 R4, desc[UR36][R4.64] ;  /* 0x0000002404047981 */ /* 0x000ea4000c1e1500 */
[----:B--2---:R-:W-:-:S06]  /*2f50*/  HADD2.F32 R0, -RZ, R4.H0_H0 ;  /* 0x20000004ff007230 */ /* 0x004fcc0000004100 */
[----:B------:R-:W0:Y:S01]  /*2f60*/  F2I.FTZ.TRUNC.NTZ R0, R0 ;  /* 0x0000000000007305 */ /* 0x000e22000021f100 */
[----:B------:R-:W-:Y:S05]  /*2f70*/  BRA `(.L_x_39336) ;  /* 0x0000000800cc7947 */ /* 0x000fea0003800000 */
.L_x_39339:
        /* <DEDUP_REMOVED lines=9> */
.L_x_39342:
[----:B------:R-:W2:Y:S02]  /*3010*/  LDG.E.U16 R4, desc[UR36][R4.64] ;  /* 0x0000002404047981 */ /* 0x000ea4000c1e1500 */
[----:B--2---:R-:W-:-:S06]  /*3020*/  HADD2.F32 R0, -RZ, R4.H0_H0 ;  /* 0x20000004ff007230 */ /* 0x004fcc0000004100 */
[----:B------:R-:W0:Y:S01]  /*3030*/  F2I.FTZ.TRUNC.NTZ R0, R0 ;  /* 0x0000000000007305 */ /* 0x000e22000021f100 */
[----:B------:R-:W-:Y:S05]  /*3040*/  BRA `(.L_x_39336) ;  /* 0x0000000800987947 */ /* 0x000fea0003800000 */
.L_x_39341:
[----:B------:R-:W2:Y:S02]  /*3050*/  LDG.E.64 R4, desc[UR36][R4.64] ;  /* 0x0000002404047981 */ /* 0x000ea4000c1e1b00 */
[----:B--2---:R0:W1:Y:S01]  /*3060*/  F2I.F64.TRUNC R0, R4 ;  /* 0x0000000400007311 */ /* 0x004062000030d100 */
[----:B------:R-:W-:Y:S05]  /*3070*/  BRA `(.L_x_39336) ;  /* 0x00000008008c7947 */ /* 0x000fea0003800000 */
.L_x_39331:
        /* <DEDUP_REMOVED lines=12> */
.L_x_39345:
[----:B------:R-:W2:Y:S02]  /*3140*/  LDG.E.64 R4, desc[UR36][R4.64] ;  /* 0x0000002404047981 */ /* 0x000ea4000c1e1b00 */
[----:B--2---:R0:W1:Y:S01]  /*3150*/  F2I.F64.TRUNC R0, R4 ;  /* 0x0000000400007311 */ /* 0x004062000030d100 */
[----:B------:R-:W-:Y:S05]  /*3160*/  BRA `(.L_x_39336) ;  /* 0x0000000800507947 */ /* 0x000fea0003800000 */
.L_x_39344:
        /* <DEDUP_REMOVED lines=26> */
.L_x_39347:
        /* <DEDUP_REMOVED lines=14> */
.L_x_39346:
[----:B------:R-:W2:Y:S02]  /*33f0*/  LDG.E.U16 R0, desc[UR36][R4.64] ;  /* 0x0000002404007981 */ /* 0x000ea4000c1e1500 */
[----:B--2---:R-:W-:-:S06]  /*3400*/  IMAD.U32 R0, R0, 0x10000, RZ ;  /* 0x0001000000007824 */ /* 0x004fcc00078e00ff */
[----:B------:R-:W0:Y:S01]  /*3410*/  F2I.FTZ.TRUNC.NTZ R0, R0 ;  /* 0x0000000000007305 */ /* 0x000e22000021f100 */
[----:B------:R-:W-:Y:S05]  /*3420*/  BRA `(.L_x_39336) ;  /* 0x0000000400a07947 */ /* 0x000fea0003800000 */
.L_x_39343:
        /* <DEDUP_REMOVED lines=10> */
.L_x_39350:
        /* <DEDUP_REMOVED lines=21> */
.L_x_39354:
[----:B------:R-:W-:Y:S05]  /*3620*/  BSYNC.RECONVERGENT B1 ;  /* 0x0000000000017941 */ /* 0x000fea0003800200 */
.L_x_39353:
[----:B------:R-:W-:Y:S01]  /*3630*/  IMAD.SHL.U32 R0, R0, 0x100000, RZ ;  /* 0x0010000000007824 */ /* 0x000fe200078e00ff */
[----:B------:R-:W-:-:S04]  /*3640*/  LEA R3, R3, 0x3b800000, 0x17 ;  /* 0x3b80000003037811 */ /* 0x000fc800078eb8ff */
[----:B------:R-:W-:-:S07]  /*3650*/  LOP3.LUT R0, R3, R0, R7, 0xfe, !PT ;  /* 0x0000000003007212 */ /* 0x000fce00078efe07 */
.L_x_39352:
[----:B------:R-:W-:Y:S05]  /*3660*/  BSYNC.RECONVERGENT B0 ;  /* 0x0000000000007941 */ /* 0x000fea0003800200 */
.L_x_39351:
[----:B------:R-:W0:Y:S01]  /*3670*/  F2I.FTZ.TRUNC.NTZ R0, R0 ;  /* 0x0000000000007305 */ /* 0x000e22000021f100 */
[----:B------:R-:W-:Y:S05]  /*3680*/  BRA `(.L_x_39336) ;  /* 0x0000000400087947 */ /* 0x000fea0003800000 */
.L_x_39349:
        /* <DEDUP_REMOVED lines=21> */
.L_x_39358:
[----:B------:R-:W-:Y:S05]  /*37e0*/  BSYNC.RECONVERGENT B1 ;  /* 0x0000000000017941 */ /* 0x000fea0003800200 */
.L_x_39357:
[----:B------:R-:W-:Y:S01]  /*37f0*/  IMAD.SHL.U32 R0, R0, 0x200000, RZ ;  /* 0x0020000000007824 */ /* 0x000fe200078e00ff */
[----:B------:R-:W-:-:S04]  /*3800*/  LEA R3, R3, 0x37800000, 0x17 ;  /* 0x3780000003037811 */ /* 0x000fc800078eb8ff */
[----:B------:R-:W-:-:S07]  /*3810*/  LOP3.LUT R0, R3, R0, R7, 0xfe, !PT ;  /* 0x0000000003007212 */ /* 0x000fce00078efe07 */
.L_x_39356:
[----:B------:R-:W-:Y:S05]  /*3820*/  BSYNC.RECONVERGENT B0 ;  /* 0x0000000000007941 */ /* 0x000fea0003800200 */
.L_x_39355:
[----:B------:R-:W2:Y:S01]  /*3830*/  F2I.FTZ.TRUNC.NTZ R0, R0 ;  /* 0x0000000000007305 */ /* 0x000ea2000021f100 */
[----:B------:R-:W-:Y:S05]  /*3840*/  BRA `(.L_x_39336) ;  /* 0x0000000000987947 */ /* 0x000fea0003800000 */
.L_x_39348:
        /* <DEDUP_REMOVED lines=14> */
.L_x_39362:
[----:B------:R-:W-:Y:S05]  /*3930*/  BSYNC.RECONVERGENT B0 ;  /* 0x0000000000007941 */ /* 0x000fea0003800200 */
.L_x_39361:
[----:B------:R-:W4:Y:S01]  /*3940*/  F2I.FTZ.TRUNC.NTZ R0, R0 ;  /* 0x0000000000007305 */ /* 0x000f22000021f100 */
[----:B------:R-:W-:Y:S05]  /*3950*/  BRA `(.L_x_39336) ;  /* 0x0000000000547947 */ /* 0x000fea0003800000 */
.L_x_39335:
        /* <DEDUP_REMOVED lines=16> */
.L_x_39363:
[----:B------:R-:W-:Y:S01]  /*3a60*/  IMAD.MOV.U32 R0, RZ, RZ, RZ ;  /* 0x000000ffff007224 */ /* 0x000fe200078e00ff */
[----:B------:R-:W-:Y:S06]  /*3a70*/  BRA `(.L_x_39336) ;  /* 0x00000000000c7947 */ /* 0x000fec0003800000 */
.L_x_39360:
[----:B------:R0:W5:Y:S01]  /*3a80*/  LDG.E R0, desc[UR36][R4.64] ;  /* 0x0000002404007981 */ /* 0x000162000c1e1900 */
[----:B------:R-:W-:Y:S05]  /*3a90*/  BRA `(.L_x_39336) ;  /* 0x0000000000047947 */ /* 0x000fea0003800000 */
.L_x_39359:
[----:B------:R3:W5:Y:S02]  /*3aa0*/  LDG.E R0, desc[UR36][R4.64] ;  /* 0x0000002404007981 */ /* 0x000764000c1e1900 */
.L_x_39336:
[----:B012-45:R-:W-:-:S13]  /*3ab0*/  ISETP.NE.AND P0, PT, R0, RZ, PT ;  /* 0x000000ff0000720c */ /* 0x037fda0003f05270 */
.L_x_39330:
[----:B------:R-:W-:Y:S05]  /*3ac0*/  BSYNC.RECONVERGENT B6 ;  /* 0x0000000000067941 */ /* 0x000fea0003800200 */
.L_x_39329:
        /* <DEDUP_REMOVED lines=8> */
[----:B0-----:R-:W-:-:S02]  /*3b50*/  ISETP.NE.AND P2, PT, RZ, UR4, P2 ;  /* 0x00000004ff007c0c */ /* 0x001fc40009745270 */
[----:B------:R-:W-:Y:S02]  /*3b60*/  ISETP.NE.AND P3, PT, RZ, UR4, P3 ;  /* 0x00000004ff007c0c */ /* 0x000fe40009f65270 */
[----:B------:R-:W-:Y:S02]  /*3b70*/  ISETP.NE.AND P4, PT, RZ, UR4, P4 ;  /* 0x00000004ff007c0c */ /* 0x000fe4000a785270 */
[----:B------:R-:W-:Y:S02]  /*3b80*/  ISETP.NE.AND P0, PT, RZ, UR4, P0 ;  /* 0x00000004ff007c0c */ /* 0x000fe40008705270 */
        /* <DEDUP_REMOVED lines=27> */
.L_x_39371:
[----:B------:R0:W-:Y:S01]  /*3d40*/  STG.E.U8 desc[UR36][R8.64], R11 ;  /* 0x0000000b08007986 */ /* 0x0001e2000c101124 */
[----:B------:R-:W-:Y:S05]  /*3d50*/  BRA `(.L_x_39373) ;  /* 0x0000000c00087947 */ /* 0x000fea0003800000 */
.L_x_39370:
        /* <DEDUP_REMOVED lines=10> */
.L_x_39375:
[----:B------:R0:W-:Y:S01]  /*3e00*/  STG.E desc[UR36][R8.64], R11 ;  /* 0x0000000b08007986 */ /* 0x0001e2000c101924 */
[----:B------:R-:W-:Y:S05]  /*3e10*/  BRA `(.L_x_39373) ;  /* 0x0000000800d87947 */ /* 0x000fea0003800000 */
.L_x_39374:
[----:B------:R0:W-:Y:S01]  /*3e20*/  STG.E.U16 desc[UR36][R8.64], R11 ;  /* 0x0000000b08007986 */ /* 0x0001e2000c101524 */
[----:B------:R-:W-:Y:S05]  /*3e30*/  BRA `(.L_x_39373) ;  /* 0x0000000800d07947 */ /* 0x000fea0003800000 */
.L_x_39369:
        /* <DEDUP_REMOVED lines=9> */
.L_x_39377:
[----:B------:R-:W0:Y:S02]  /*3ed0*/  I2F.S16 R0, R11 ;  /* 0x0000000b00007306 */ /* 0x000e240000101400 */
[----:B0-----:R-:W-:-:S05]  /*3ee0*/  F2FP.F16.F32.PACK_AB R0, RZ, R0 ;  /* 0x00000000ff00723e */ /* 0x001fca00000000ff */
[----:B------:R0:W-:Y:S01]  /*3ef0*/  STG.E.U16 desc[UR36][R8.64], R0 ;  /* 0x0000000008007986 */ /* 0x0001e2000c101524 */
[----:B------:R-:W-:Y:S05]  /*3f00*/  BRA `(.L_x_39373) ;  /* 0x00000008009c7947 */ /* 0x000fea0003800000 */
.L_x_39376:
        /* <DEDUP_REMOVED lines=10> */
.L_x_39379:
[----:B------:R-:W0:Y:S02]  /*3fb0*/  I2F.S16 R11, R11 ;  /* 0x0000000b000b7306 */ /* 0x000e240000101400 */
[----:B0-----:R-:W-:-:S04]  /*3fc0*/  F2FP.F16.F32.PACK_AB R3, RZ, R11 ;  /* 0x0000000bff03723e */ /* 0x001fc800000000ff */
[----:B------:R-:W-:-:S05]  /*3fd0*/  PRMT R3, R3, 0x5410, RZ ;  /* 0x0000541003037816 */ /* 0x000fca00000000ff */
[----:B------:R0:W-:Y:S01]  /*3fe0*/  STG.E desc[UR36][R8.64], R3 ;  /* 0x0000000308007986 */ /* 0x0001e2000c101924 */
[----:B------:R-:W-:Y:S05]  /*3ff0*/  BRA `(.L_x_39373) ;  /* 0x0000000800607947 */ /* 0x000fea0003800000 */
.L_x_39378:
[----:B------:R-:W0:Y:S02]  /*4000*/  I2F.F64.S16 R4, R11 ;  /* 0x0000000b00047312 */ /* 0x000e240000101c00 */
[----:B0-----:R0:W-:Y:S01]  /*4010*/  STG.E.64 desc[UR36][R8.64], R4 ;  /* 0x0000000408007986 */ /* 0x0011e2000c101b24 */
[----:B------:R-:W-:Y:S05]  /*4020*/  BRA `(.L_x_39373) ;  /* 0x0000000800547947 */ /* 0x000fea0003800000 */
.L_x_39368:
        /* <DEDUP_REMOVED lines=10> */
.L_x_39382:
[----:B------:R-:W0:Y:S01]  /*40d0*/  I2F.F64.S16 R4, R11 ;  /* 0x0000000b00047312 */ /* 0x000e220000101c00 */
[----:B------:R-:W-:-:S05]  /*40e0*/  CS2R R6, SRZ ;  /* 0x0000000000067805 */ /* 0x000fca000001ff00 */
[----:B0-----:R0:W-:Y:S01]  /*40f0*/  STG.E.128 desc[UR36][R8.64], R4 ;  /* 0x0000000408007986 */ /* 0x0011e2000c101d24 */
[----:B------:R-:W-:Y:S05]  /*4100*/  BRA `(.L_x_39373) ;  /* 0x00000008001c7947 */ /* 0x000fea0003800000 */
.L_x_39381:
        /* <DEDUP_REMOVED lines=17> */
.L_x_39386:
[----:B------:R-:W-:Y:S05]  /*4220*/  BSYNC.RECONVERGENT B0 ;  /* 0x0000000000007941 */ /* 0x000fea0003800200 */
.L_x_39385:
[----:B------:R0:W-:Y:S01]  /*4230*/  STG.E.U8 desc[UR36][R8.64], R3 ;  /* 0x0000000308007986 */ /* 0x0001e2000c101124 */
[----:B------:R-:W-:Y:S05]  /*4240*/  BRA `(.L_x_39373) ;  /* 0x0000000400cc7947 */ /* 0x000fea0003800000 */
.L_x_39384:
        /* <DEDUP_REMOVED lines=16> */
.L_x_39383:
[----:B------:R-:W0:Y:S02]  /*4350*/  I2F.S16 R0, R11 ;  /* 0x0000000b00007306 */ /* 0x000e240000101400 */
[----:B0-----:R-:W-:-:S05]  /*4360*/  F2FP.BF16.F32.PACK_AB R0, RZ, R0 ;  /* 0x00000000ff00723e */ /* 0x001fca00000010ff */
[----:B------:R0:W-:Y:S01]  /*4370*/  STG.E.U16 desc[UR36][R8.64], R0 ;  /* 0x0000000008007986 */ /* 0x0001e2000c101524 */
[----:B------:R-:W-:Y:S05]  /*4380*/  BRA `(.L_x_39373) ;  /* 0x00000004007c7947 */ /* 0x000fea0003800000 */
.L_x_39380:
        /* <DEDUP_REMOVED lines=10> */
.L_x_39389:
        /* <DEDUP_REMOVED lines=12> */
.L_x_39392:
[----:B------:R-:W-:-:S04]  /*44f0*/  SHF.R.U32.HI R0, RZ, 0x14, R11 ;  /* 0x00000014ff007819 */ /* 0x000fc8000001160b */
[----:B------:R-:W-:-:S04]  /*4500*/  LOP3.LUT R0, R0, 0x1, RZ, 0xc0, !PT ;  /* 0x0000000100007812 */ /* 0x000fc800078ec0ff */
[----:B------:R-:W-:-:S04]  /*4510*/  IADD3 R0, PT, PT, R11, 0x487ffff, R0 ;  /* 0x0487ffff0b007810 */ /* 0x000fc80007ffe000 */
[----:B------:R-:W-:-:S04]  /*4520*/  SHF.R.U32.HI R0, RZ, 0x14, R0 ;  /* 0x00000014ff007819 */ /* 0x000fc80000011600 */
[----:B------:R-:W-:-:S07]  /*4530*/  LOP3.LUT R0, R0, 0xff, RZ, 0xc0, !PT ;  /* 0x000000ff00007812 */ /* 0x000fce00078ec0ff */
.L_x_39393:
[----:B------:R-:W-:-:S07]  /*4540*/  PRMT R4, R0, 0x7610, R4 ;  /* 0x0000761000047816 */ /* 0x000fce0000000004 */
.L_x_39391:
[----:B------:R-:W-:Y:S05]  /*4550*/  BSYNC.RECONVERGENT B0 ;  /* 0x0000000000007941 */ /* 0x000fea0003800200 */
.L_x_39390:
[----:B------:R3:W-:Y:S01]  /*4560*/  STG.E.U8 desc[UR36][R8.64], R4 ;  /* 0x0000000408007986 */ /* 0x0007e2000c101124 */
[----:B------:R-:W-:Y:S05]  /*4570*/  BRA `(.L_x_39373) ;  /* 0x0000000400007947 */ /* 0x000fea0003800000 */
.L_x_39388:
        /* <DEDUP_REMOVED lines=12> */
.L_x_39396:
[----:B------:R-:W-:-:S04]  /*4640*/  SHF.R.U32.HI R0, RZ, 0x15, R11 ;  /* 0x00000015ff007819 */ /* 0x000fc8000001160b */
[----:B------:R-:W-:-:S04]  /*4650*/  LOP3.LUT R0, R0, 0x1, RZ, 0xc0, !PT ;  /* 0x0000000100007812 */ /* 0x000fc800078ec0ff */
[----:B------:R-:W-:-:S04]  /*4660*/  IADD3 R0, PT, PT, R11, 0x88fffff, R0 ;  /* 0x088fffff0b007810 */ /* 0x000fc80007ffe000 */
[----:B------:R-:W-:-:S04]  /*4670*/  SHF.R.U32.HI R0, RZ, 0x15, R0 ;  /* 0x00000015ff007819 */ /* 0x000fc80000011600 */
[----:B------:R-:W-:-:S07]  /*4680*/  LOP3.LUT R0, R0, 0xff, RZ, 0xc0, !PT ;  /* 0x000000ff00007812 */ /* 0x000fce00078ec0ff */
.L_x_39397:
[----:B------:R-:W-:-:S07]  /*4690*/  PRMT R4, R0, 0x7610, R4 ;  /* 0x0000761000047816 */ /* 0x000fce0000000004 */
.L_x_39395:
[----:B------:R-:W-:Y:S05]  /*46a0*/  BSYNC.RECONVERGENT B0 ;  /* 0x0000000000007941 */ /* 0x000fea0003800200 */
.L_x_39394:
[----:B------:R0:W-:Y:S01]  /*46b0*/  STG.E.U8 desc[UR36][R8.64], R4 ;  /* 0x0000000408007986 */ /* 0x0001e2000c101124 */
[----:B------:R-:W-:Y:S05]  /*46c0*/  BRA `(.L_x_39373) ;  /* 0x0000000000ac7947 */ /* 0x000fea0003800000 */
.L_x_39387:
[----:B------:R-:W-:-:S13]  /*46d0*/  ISETP.NE.AND P0, PT, R0, 0x1c, PT ;  /* 0x0000001c0000780c */ /* 0x000fda0003f05270 */
[----:B------:R-:W-:Y:S05]  /*46e0*/  @!P0 BRA `(.L_x_39398) ;  /* 0x0000000000a08947 */ /* 0x000fea0003800000 */
[----:B------:R-:W-:-:S13]  /*46f0*/  ISETP.NE.AND P0, PT, R0, 0x1d, PT ;  /* 0x0000001d0000780c */ /* 0x000fda0003f05270 */
[----:B------:R-:W-:Y:S05]  /*4700*/  @!P0 BRA `(.L_x_39399) ;  /* 0x0000000000888947 */ /* 0x000fea0003800000 */
[----:B------:R-:W-:-:S13]  /*4710*/  ISETP.NE.AND P0, PT, R0, 0x2c, PT ;  /* 0x0000002c0000780c */ /* 0x000fda0003f05270 */
[----:B------:R-:W-:Y:S05]  /*4720*/  @!P0 BRA `(.L_x_39400) ;  /* 0x0000000000448947 */ /* 0x000fea0003800000 */
.L_x_39372:
        /* <DEDUP_REMOVED lines=16> */
.L_x_39401:
[----:B------:R-:W-:Y:S05]  /*4830*/  BRA `(.L_x_39373) ;  /* 0x0000000000507947 */ /* 0x000fea0003800000 */
.L_x_39400:
        /* <DEDUP_REMOVED lines=15> */
.L_x_39399:
[----:B------:R-:W-:Y:S02]  /*4930*/  IMAD.MOV.U32 R4, RZ, RZ, R11 ;  /* 0x000000ffff047224 */ /* 0x000fe400078e000b */
[----:B------:R-:W-:-:S05]  /*4940*/  IMAD.MOV.U32 R5, RZ, RZ, RZ ;  /* 0x000000ffff057224 */ /* 0x000fca00078e00ff */
[----:B------:R2:W-:Y:S01]  /*4950*/  STG.E.64 desc[UR36][R8.64], R4 ;  /* 0x0000000408007986 */ /* 0x0005e2000c101b24 */
[----:B------:R-:W-:Y:S05]  /*4960*/  BRA `(.L_x_39373) ;  /* 0x0000000000047947 */ /* 0x000fea0003800000 */
.L_x_39398:
[----:B------:R0:W-:Y:S02]  /*4970*/  STG.E desc[UR36][R8.64], R11 ;  /* 0x0000000b08007986 */ /* 0x0001e4000c101924 */
.L_x_39373:
[----:B------:R-:W-:Y:S05]  /*4980*/  BSYNC.RECONVERGENT B6 ;  /* 0x0000000000067941 */ /* 0x000fea0003800200 */
.L_x_39367:
        /* <DEDUP_REMOVED lines=24> */
.L_x_39407:
[----:B------:R0:W-:Y:S01]  /*4b10*/  STG.E.U8 desc[UR36][R8.64], R22 ;  /* 0x0000001608007986 */ /* 0x0001e2000c101124 */
[----:B------:R-:W-:Y:S05]  /*4b20*/  BRA `(.L_x_39409) ;  /* 0x0000000c00047947 */ /* 0x000fea0003800000 */
.L_x_39406:
        /* <DEDUP_REMOVED lines=10> */
.L_x_39411:
[----:B------:R3:W-:Y:S01]  /*4bd0*/  STG.E desc[UR36][R8.64], R22 ;  /* 0x0000001608007986 */ /* 0x0007e2000c101924 */
[----:B------:R-:W-:Y:S05]  /*4be0*/  BRA `(.L_x_39409) ;  /* 0x0000000800d47947 */ /* 0x000fea0003800000 */
.L_x_39410:
[----:B------:R2:W-:Y:S01]  /*4bf0*/  STG.E.U16 desc[UR36][R8.64], R22 ;  /* 0x0000001608007986 */ /* 0x0005e2000c101524 */
[----:B------:R-:W-:Y:S05]  /*4c00*/  BRA `(.L_x_39409) ;  /* 0x0000000800cc7947 */ /* 0x000fea0003800000 */
.L_x_39405:
        /* <DEDUP_REMOVED lines=9> */
.L_x_39413:
[----:B------:R-:W0:Y:S02]  /*4ca0*/  I2F.S16 R0, R22 ;  /* 0x0000001600007306 */ /* 0x000e240000101400 */
[----:B0-----:R-:W-:-:S05]  /*4cb0*/  F2FP.F16.F32.PACK_AB R0, RZ, R0 ;  /* 0x00000000ff00723e */ /* 0x001fca00000000ff */
[----:B------:R0:W-:Y:S01]  /*4cc0*/  STG.E.U16 desc[UR36][R8.64], R0 ;  /* 0x0000000008007986 */ /* 0x0001e2000c101524 */
[----:B------:R-:W-:Y:S05]  /*4cd0*/  BRA `(.L_x_39409) ;  /* 0x0000000800987947 */ /* 0x000fea0003800000 */
.L_x_39412:
        /* <DEDUP_REMOVED lines=10> */
.L_x_39415:
[----:B------:R-:W0:Y:S02]  /*4d80*/  I2F.S16 R22, R22 ;  /* 0x0000001600167306 */ /* 0x000e240000101400 */
[----:B0-----:R-:W-:-:S04]  /*4d90*/  F2FP.F16.F32.PACK_AB R3, RZ, R22 ;  /* 0x00000016ff03723e */ /* 0x001fc800000000ff */
[----:B------:R-:W-:-:S05]  /*4da0*/  PRMT R3, R3, 0x5410, RZ ;  /* 0x0000541003037816 */ /* 0x000fca00000000ff */
[----:B------:R0:W-:Y:S01]  /*4db0*/  STG.E desc[UR36][R8.64], R3 ;  /* 0x0000000308007986 */ /* 0x0001e2000c101924 */
[----:B------:R-:W-:Y:S05]  /*4dc0*/  BRA `(.L_x_39409) ;  /* 0x00000008005c7947 */ /* 0x000fea0003800000 */
.L_x_39414:
[----:B------:R-:W0:Y:S02]  /*4dd0*/  I2F.F64.S16 R4, R22 ;  /* 0x0000001600047312 */ /* 0x000e240000101c00 */
[----:B0-----:R0:W-:Y:S01]  /*4de0*/  STG.E.64 desc[UR36][R8.64], R4 ;  /* 0x0000000408007986 */ /* 0x0011e2000c101b24 */
[----:B------:R-:W-:Y:S05]  /*4df0*/  BRA `(.L_x_39409) ;  /* 0x0000000800507947 */ /* 0x000fea0003800000 */
.L_x_39404:
        /* <DEDUP_REMOVED lines=12> */
.L_x_39419:
        /* <DEDUP_REMOVED lines=16> */
.L_x_39422:
[----:B------:R-:W-:-:S07]  /*4fc0*/  PRMT R4, R0, 0x7610, R4 ;  /* 0x0000761000047816 */ /* 0x000fce0000000004 */
.L_x_39421:
[----:B------:R-:W-:Y:S05]  /*4fd0*/  BSYNC.RECONVERGENT B0 ;  /* 0x0000000000007941 */ /* 0x000fea0003800200 */
.L_x_39420:
[----:B------:R0:W-:Y:S01]  /*4fe0*/  STG.E.U8 desc[UR36][R8.64], R4 ;  /* 0x0000000408007986 */ /* 0x0001e2000c101124 */
[----:B------:R-:W-:Y:S05]  /*4ff0*/  BRA `(.L_x_39409) ;  /* 0x0000000400d07947 */ /* 0x000fea0003800000 */
.L_x_39418:
        /* <DEDUP_REMOVED lines=16> */
.L_x_39425:
[----:B------:R-:W-:-:S07]  /*5100*/  PRMT R4, R0, 0x7610, R4 ;  /* 0x0000761000047816 */ /* 0x000fce0000000004 */
.L_x_39424:
[----:B------:R-:W-:Y:S05]  /*5110*/  BSYNC.RECONVERGENT B0 ;  /* 0x0000000000007941 */ /* 0x000fea0003800200 */
.L_x_39423:
[----:B------:R0:W-:Y:S01]  /*5120*/  STG.E.U8 desc[UR36][R8.64], R4 ;  /* 0x0000000408007986 */ /* 0x0001e2000c101124 */
[----:B------:R-:W-:Y:S05]  /*5130*/  BRA `(.L_x_39409) ;  /* 0x0000000400807947 */ /* 0x000fea0003800000 */
.L_x_39417:
        /* <DEDUP_REMOVED lines=21> */
.L_x_39427:
[----:B------:R-:W-:Y:S02]  /*5290*/  IMAD.MOV.U32 R4, RZ, RZ, R22 ;  /* 0x000000ffff047224 */ /* 0x000fe400078e0016 */
[----:B------:R-:W-:-:S05]  /*52a0*/  IMAD.MOV.U32 R5, RZ, RZ, RZ ;  /* 0x000000ffff057224 */ /* 0x000fca00078e00ff */
[----:B------:R0:W-:Y:S01]  /*52b0*/  STG.E.64 desc[UR36][R8.64], R4 ;  /* 0x0000000408007986 */ /* 0x0001e2000c101b24 */
[----:B------:R-:W-:Y:S05]  /*52c0*/  BRA `(.L_x_39409) ;  /* 0x00000004001c7947 */ /* 0x000fea0003800000 */
.L_x_39426:
[----:B------:R0:W-:Y:S01]  /*52d0*/  STG.E desc[UR36][R8.64], R22 ;  /* 0x0000001608007986 */ /* 0x0001e2000c101924 */
[----:B------:R-:W-:Y:S05]  /*52e0*/  BRA `(.L_x_39409) ;  /* 0x0000000400147947 */ /* 0x000fea0003800000 */
.L_x_39416:
        /* <DEDUP_REMOVED lines=8> */
.L_x_39429:
[----:B------:R-:W0:Y:S01]  /*5370*/  I2F.F64.S16 R4, R22 ;  /* 0x0000001600047312 */ /* 0x000e220000101c00 */
[----:B------:R-:W-:-:S05]  /*5380*/  CS2R R6, SRZ ;  /* 0x0000000000067805 */ /* 0x000fca000001ff00 */
[----:B0-----:R0:W-:Y:S01]  /*5390*/  STG.E.128 desc[UR36][R8.64], R4 ;  /* 0x0000000408007986 */ /* 0x0011e2000c101d24 */
[----:B------:R-:W-:Y:S05]  /*53a0*/  BRA `(.L_x_39409) ;  /* 0x0000000000e47947 */ /* 0x000fea0003800000 */
.L_x_39428:
[----:B------:R-:W-:-:S13]  /*53b0*/  ISETP.NE.AND P0, PT, R0, 0xf, PT ;  /* 0x0000000f0000780c */ /* 0x000fda0003f05270 */
[----:B------:R-:W-:Y:S05]  /*53c0*/  @!P0 BRA `(.L_x_39430) ;  /* 0x0000000000d08947 */ /* 0x000fea0003800000 */
[----:B------:R-:W-:-:S13]  /*53d0*/  ISETP.NE.AND P0, PT, R0, 0x17, PT ;  /* 0x000000170000780c */ /* 0x000fda0003f05270 */
[----:B------:R-:W-:Y:S05]  /*53e0*/  @!P0 BRA `(.L_x_39431) ;  /* 0x0000000000848947 */ /* 0x000fea0003800000 */
[----:B------:R-:W-:-:S13]  /*53f0*/  ISETP.NE.AND P0, PT, R0, 0x18, PT ;  /* 0x000000180000780c */ /* 0x000fda0003f05270 */
[----:B------:R-:W-:Y:S05]  /*5400*/  @!P0 BRA `(.L_x_39432) ;  /* 0x0000000000448947 */ /* 0x000fea0003800000 */
.L_x_39408:
        /* <DEDUP_REMOVED lines=16> */
.L_x_39433:
[----:B------:R-:W-:Y:S05]  /*5510*/  BRA `(.L_x_39409) ;  /* 0x0000000000887947 */ /* 0x000fea0003800000 */
.L_x_39432:
        /* <DEDUP_REMOVED lines=11> */
.L_x_39435:
[----:B------:R-:W-:Y:S05]  /*55d0*/  BSYNC.RECONVERGENT B0 ;  /* 0x0000000000007941 */ /* 0x000fea0003800200 */
.L_x_39434:
[----:B------:R0:W-:Y:S01]  /*55e0*/  STG.E.U8 desc[UR36][R8.64], R3 ;  /* 0x0000000308007986 */ /* 0x0001e2000c101124 */
[----:B------:R-:W-:Y:S05]  /*55f0*/  BRA `(.L_x_39409) ;  /* 0x0000000000507947 */ /* 0x000fea0003800000 */
.L_x_39431:
        /* <DEDUP_REMOVED lines=12> */
.L_x_39436:
[----:B------:R-:W-:Y:S01]  /*56c0*/  IMAD.MOV.U32 R3, RZ, RZ, 0x7f ;  /* 0x0000007fff037424 */ /* 0x000fe200078e00ff */
[----:B------:R-:W-:-:S04]  /*56d0*/  ISETP.GT.U32.AND P0, PT, R5, 0x7f800000, PT ;  /* 0x7f8000000500780c */ /* 0x000fc80003f04070 */
[----:B------:R-:W-:-:S05]  /*56e0*/  SEL R3, R3, 0x7c, P0 ;  /* 0x0000007c03037807 */ /* 0x000fca0000000000 */
[----:B------:R0:W-:Y:S01]  /*56f0*/  STG.E.U8 desc[UR36][R8.64], R3 ;  /* 0x0000000308007986 */ /* 0x0001e2000c101124 */
[----:B------:R-:W-:Y:S05]  /*5700*/  BRA `(.L_x_39409) ;  /* 0x00000000000c7947 */ /* 0x000fea0003800000 */
.L_x_39430:
[----:B------:R-:W0:Y:S02]  /*5710*/  I2F.S16 R0, R22 ;  /* 0x0000001600007306 */ /* 0x000e240000101400 */
[----:B0-----:R-:W-:-:S05]  /*5720*/  F2FP.BF16.F32.PACK_AB R0, RZ, R0 ;  /* 0x00000000ff00723e */ /* 0x001fca00000010ff */
[----:B------:R0:W-:Y:S02]  /*5730*/  STG.E.U16 desc[UR36][R8.64], R0 ;  /* 0x0000000008007986 */ /* 0x0001e4000c101524 */
.L_x_39409:
[----:B------:R-:W-:Y:S05]  /*5740*/  BSYNC.RECONVERGENT B6 ;  /* 0x0000000000067941 */ /* 0x000fea0003800200 */
.L_x_39403:
[----:B------:R-:W-:-:S07]  /*5750*/  VIADD R2, R2, 0x80 ;  /* 0x0000008002027836 */ /* 0x000fce0000000000 */
.L_x_39366:
[----:B------:R-:W-:-:S13]  /*5760*/  ISETP.GE.AND P0, PT, R2, R19, PT ;  /* 0x000000130200720c */ /* 0x000fda0003f06270 */
[----:B------:R-:W-:Y:S05]  /*5770*/  @P0 BREAK.RELIABLE B7 ;  /* 0x0000000000070942 */ /* 0x000fea0003800100 */
[----:B------:R-:W-:Y:S05]  /*5780*/  @P0 BRA `(.L_x_39402) ;  /* 0x0000000c006c0947 */ /* 0x000fea0003800000 */
[----:B------:R-:W-:Y:S05]  /*5790*/  BSYNC.RELIABLE B7 ;  /* 0x0000000000077941 */ /* 0x000fea0003800100 */
.L_x_39365:
        /* <DEDUP_REMOVED lines=21> */
.L_x_39441:
[----:B------:R0:W-:Y:S01]  /*58f0*/  STG.E.U8 desc[UR36][R8.64], R18 ;  /* 0x0000001208007986 */ /* 0x0001e2000c101124 */
[----:B------:R-:W-:Y:S05]  /*5900*/  BRA `(.L_x_39443) ;  /* 0x0000000c00047947 */ /* 0x000fea0003800000 */
.L_x_39440:
        /* <DEDUP_REMOVED lines=10> */
.L_x_39445:
[----:B------:R3:W-:Y:S01]  /*59b0*/  STG.E desc[UR36][R8.64], R18 ;  /* 0x0000001208007986 */ /* 0x0007e2000c101924 */
[----:B------:R-:W-:Y:S05]  /*59c0*/  BRA `(.L_x_39443) ;  /* 0x0000000800d47947 */ /* 0x000fea0003800000 */
.L_x_39444:
[----:B------:R2:W-:Y:S01]  /*59d0*/  STG.E.U16 desc[UR36][R8.64], R18 ;  /* 0x0000001208007986 */ /* 0x0005e2000c101524 */
[----:B------:R-:W-:Y:S05]  /*59e0*/  BRA `(.L_x_39443) ;  /* 0x0000000800cc7947 */ /* 0x000fea0003800000 */
.L_x_39439:
        /* <DEDUP_REMOVED lines=9> */
.L_x_39447:
[----:B------:R-:W0:Y:S02]  /*5a80*/  I2F.S16 R0, R18 ;  /* 0x0000001200007306 */ /* 0x000e240000101400 */
[----:B0-----:R-:W-:-:S05]  /*5a90*/  F2FP.F16.F32.PACK_AB R0, RZ, R0 ;  /* 0x00000000ff00723e */ /* 0x001fca00000000ff */
[----:B------:R0:W-:Y:S01]  /*5aa0*/  STG.E.U16 desc[UR36][R8.64], R0 ;  /* 0x0000000008007986 */ /* 0x0001e2000c101524 */
[----:B------:R-:W-:Y:S05]  /*5ab0*/  BRA `(.L_x_39443) ;  /* 0x0000000800987947 */ /* 0x000fea0003800000 */
.L_x_39446:
        /* <DEDUP_REMOVED lines=10> */
.L_x_39449:
[----:B------:R-:W0:Y:S02]  /*5b60*/  I2F.S16 R18, R18 ;  /* 0x0000001200127306 */ /* 0x000e240000101400 */
[----:B0-----:R-:W-:-:S04]  /*5b70*/  F2FP.F16.F32.PACK_AB R3, RZ, R18 ;  /* 0x00000012ff03723e */ /* 0x001fc800000000ff */
[----:B------:R-:W-:-:S05]  /*5b80*/  PRMT R3, R3, 0x5410, RZ ;  /* 0x0000541003037816 */ /* 0x000fca00000000ff */
[----:B------:R0:W-:Y:S01]  /*5b90*/  STG.E desc[UR36][R8.64], R3 ;  /* 0x0000000308007986 */ /* 0x0001e2000c101924 */
[----:B------:R-:W-:Y:S05]  /*5ba0*/  BRA `(.L_x_39443) ;  /* 0x00000008005c7947 */ /* 0x000fea0003800000 */
.L_x_39448:
[----:B------:R-:W0:Y:S02]  /*5bb0*/  I2F.F64.S16 R4, R18 ;  /* 0x0000001200047312 */ /* 0x000e240000101c00 */
[----:B0-----:R0:W-:Y:S01]  /*5bc0*/  STG.E.64 desc[UR36][R8.64], R4 ;  /* 0x0000000408007986 */ /* 0x0011e2000c101b24 */
[----:B------:R-:W-:Y:S05]  /*5bd0*/  BRA `(.L_x_39443) ;  /* 0x0000000800507947 */ /* 0x000fea0003800000 */
.L_x_39438:
        /* <DEDUP_REMOVED lines=12> */
.L_x_39453:
        /* <DEDUP_REMOVED lines=16> */
.L_x_39456:
[----:B------:R-:W-:-:S07]  /*5da0*/  PRMT R4, R0, 0x7610, R4 ;  /* 0x0000761000047816 */ /* 0x000fce0000000004 */
.L_x_39455:
[----:B------:R-:W-:Y:S05]  /*5db0*/  BSYNC.RECONVERGENT B0 ;  /* 0x0000000000007941 */ /* 0x000fea0003800200 */
.L_x_39454:
[----:B------:R0:W-:Y:S01]  /*5dc0*/  STG.E.U8 desc[UR36][R8.64], R4 ;  /* 0x0000000408007986 */ /* 0x0001e2000c101124 */
[----:B------:R-:W-:Y:S05]  /*5dd0*/  BRA `(.L_x_39443) ;  /* 0x0000000400d07947 */ /* 0x000fea0003800000 */
.L_x_39452:
        /* <DEDUP_REMOVED lines=16> */
.L_x_39459:
[----:B------:R-:W-:-:S07]  /*5ee0*/  PRMT R4, R0, 0x7610, R4 ;  /* 0x0000761000047816 */ /* 0x000fce0000000004 */
.L_x_39458:
[----:B------:R-:W-:Y:S05]  /*5ef0*/  BSYNC.RECONVERGENT B0 ;  /* 0x0000000000007941 */ /* 0x000fea0003800200 */
.L_x_39457:
[----:B------:R0:W-:Y:S01]  /*5f00*/  STG.E.U8 desc[UR36][R8.64], R4 ;  /* 0x0000000408007986 */ /* 0x0001e2000c101124 */
[----:B------:R-:W-:Y:S05]  /*5f10*/  BRA `(.L_x_39443) ;  /* 0x0000000400807947 */ /* 0x000fea0003800000 */
.L_x_39451:
        /* <DEDUP_REMOVED lines=21> */
.L_x_39461:
[----:B------:R-:W-:Y:S02]  /*6070*/  IMAD.MOV.U32 R4, RZ, RZ, R18 ;  /* 0x000000ffff047224 */ /* 0x000fe400078e0012 */
[----:B------:R-:W-:-:S05]  /*6080*/  IMAD.MOV.U32 R5, RZ, RZ, RZ ;  /* 0x000000ffff057224 */ /* 0x000fca00078e00ff */
[----:B------:R0:W-:Y:S01]  /*6090*/  STG.E.64 desc[UR36][R8.64], R4 ;  /* 0x0000000408007986 */ /* 0x0001e2000c101b24 */
[----:B------:R-:W-:Y:S05]  /*60a0*/  BRA `(.L_x_39443) ;  /* 0x00000004001c7947 */ /* 0x000fea0003800000 */
.L_x_39460:
[----:B------:R0:W-:Y:S01]  /*60b0*/  STG.E desc[UR36][R8.64], R18 ;  /* 0x0000001208007986 */ /* 0x0001e2000c101924 */
[----:B------:R-:W-:Y:S05]  /*60c0*/  BRA `(.L_x_39443) ;  /* 0x0000000400147947 */ /* 0x000fea0003800000 */
.L_x_39450:
        /* <DEDUP_REMOVED lines=8> */
.L_x_39463:
[----:B------:R-:W0:Y:S01]  /*6150*/  I2F.F64.S16 R4, R18 ;  /* 0x0000001200047312 */ /* 0x000e220000101c00 */
[----:B------:R-:W-:-:S05]  /*6160*/  CS2R R6, SRZ ;  /* 0x0000000000067805 */ /* 0x000fca000001ff00 */
[----:B0-----:R0:W-:Y:S01]  /*6170*/  STG.E.128 desc[UR36][R8.64], R4 ;  /* 0x0000000408007986 */ /* 0x0011e2000c101d24 */
[----:B------:R-:W-:Y:S05]  /*6180*/  BRA `(.L_x_39443) ;  /* 0x0000000000e47947 */ /* 0x000fea0003800000 */
.L_x_39462:
[----:B------:R-:W-:-:S13]  /*6190*/  ISETP.NE.AND P0, PT, R0, 0xf, PT ;  /* 0x0000000f0000780c */ /* 0x000fda0003f05270 */
[----:B------:R-:W-:Y:S05]  /*61a0*/  @!P0 BRA `(.L_x_39464) ;  /* 0x0000000000d08947 */ /* 0x000fea0003800000 */
[----:B------:R-:W-:-:S13]  /*61b0*/  ISETP.NE.AND P0, PT, R0, 0x17, PT ;  /* 0x000000170000780c */ /* 0x000fda0003f05270 */
[----:B------:R-:W-:Y:S05]  /*61c0*/  @!P0 BRA `(.L_x_39465) ;  /* 0x0000000000848947 */ /* 0x000fea0003800000 */
[----:B------:R-:W-:-:S13]  /*61d0*/  ISETP.NE.AND P0, PT, R0, 0x18, PT ;  /* 0x000000180000780c */ /* 0x000fda0003f05270 */
[----:B------:R-:W-:Y:S05]  /*61e0*/  @!P0 BRA `(.L_x_39466) ;  /* 0x0000000000448947 */ /* 0x000fea0003800000 */
.L_x_39442:
        /* <DEDUP_REMOVED lines=16> */
.L_x_39467:
[----:B------:R-:W-:Y:S05]  /*62f0*/  BRA `(.L_x_39443) ;  /* 0x0000000000887947 */ /* 0x000fea0003800000 */
.L_x_39466:
        /* <DEDUP_REMOVED lines=11> */
.L_x_39469:
[----:B------:R-:W-:Y:S05]  /*63b0*/  BSYNC.RECONVERGENT B0 ;  /* 0x0000000000007941 */ /* 0x000fea0003800200 */
.L_x_39468:
[----:B------:R0:W-:Y:S01]  /*63c0*/  STG.E.U8 desc[UR36][R8.64], R3 ;  /* 0x0000000308007986 */ /* 0x0001e2000c101124 */
[----:B------:R-:W-:Y:S05]  /*63d0*/  BRA `(.L_x_39443) ;  /* 0x0000000000507947 */ /* 0x000fea0003800000 */
.L_x_39465:
        /* <DEDUP_REMOVED lines=12> */
.L_x_39470:
[----:B------:R-:W-:Y:S01]  /*64a0*/  IMAD.MOV.U32 R3, RZ, RZ, 0x7f ;  /* 0x0000007fff037424 */ /* 0x000fe200078e00ff */
[----:B------:R-:W-:-:S04]  /*64b0*/  ISETP.GT.U32.AND P0, PT, R5, 0x7f800000, PT ;  /* 0x7f8000000500780c */ /* 0x000fc80003f04070 */
[----:B------:R-:W-:-:S05]  /*64c0*/  SEL R3, R3, 0x7c, P0 ;  /* 0x0000007c03037807 */ /* 0x000fca0000000000 */
[----:B------:R0:W-:Y:S01]  /*64d0*/  STG.E.U8 desc[UR36][R8.64], R3 ;  /* 0x0000000308007986 */ /* 0x0001e2000c101124 */
[----:B------:R-:W-:Y:S05]  /*64e0*/  BRA `(.L_x_39443) ;  /* 0x00000000000c7947 */ /* 0x000fea0003800000 */
.L_x_39464:
[----:B------:R-:W0:Y:S02]  /*64f0*/  I2F.S16 R0, R18 ;  /* 0x0000001200007306 */ /* 0x000e240000101400 */
[----:B0-----:R-:W-:-:S05]  /*6500*/  F2FP.BF16.F32.PACK_AB R0, RZ, R0 ;  /* 0x00000000ff00723e */ /* 0x001fca00000010ff */
[----:B------:R0:W-:Y:S02]  /*6510*/  STG.E.U16 desc[UR36][R8.64], R0 ;  /* 0x0000000008007986 */ /* 0x0001e4000c101524 */
.L_x_39443:
[----:B------:R-:W-:Y:S05]  /*6520*/  BSYNC.RECONVERGENT B6 ;  /* 0x0000000000067941 */ /* 0x000fea0003800200 */
.L_x_39437:
[----:B------:R-:W-:-:S07]  /*6530*/  VIADD R2, R2, 0x80 ;  /* 0x0000008002027836 */ /* 0x000fce0000000000 */
.L_x_39402:
[----:B------:R-:W-:Y:S05]  /*6540*/  BSYNC.RECONVERGENT B8 ;  /* 0x0000000000087941 */ /* 0x000fea0003800200 */
.L_x_39364:
        /* <DEDUP_REMOVED lines=21> */
.L_x_39474:
[----:B------:R-:W-:Y:S01]  /*66a0*/  STG.E.U8 desc[UR36][R2.64], R16 ;  /* 0x0000001002007986 */ /* 0x000fe2000c101124 */
[----:B------:R-:W-:Y:S05]  /*66b0*/  EXIT ;  /* 0x000000000000794d */ /* 0x000fea0003800000 */
.L_x_39473:
        /* <DEDUP_REMOVED lines=9> */
.L_x_39477:
[----:B------:R-:W-:Y:S01]  /*6750*/  STG.E desc[UR36][R2.64], R16 ;  /* 0x0000001002007986 */ /* 0x000fe2000c101924 */
[----:B------:R-:W-:Y:S05]  /*6760*/  EXIT ;  /* 0x000000000000794d */ /* 0x000fea0003800000 */
.L_x_39476:
[----:B------:R-:W-:Y:S01]  /*6770*/  STG.E.U16 desc[UR36][R2.64], R16 ;  /* 0x0000001002007986 */ /* 0x000fe2000c101524 */
[----:B------:R-:W-:Y:S05]  /*6780*/  EXIT ;  /* 0x000000000000794d */ /* 0x000fea0003800000 */
.L_x_39472:
        /* <DEDUP_REMOVED lines=9> */
.L_x_39479:
[----:B------:R-:W0:Y:S02]  /*6820*/  I2F.S16 R0, R16 ;  /* 0x0000001000007306 */ /* 0x000e240000101400 */
[----:B0-----:R-:W-:-:S05]  /*6830*/  F2FP.F16.F32.PACK_AB R0, RZ, R0 ;  /* 0x00000000ff00723e */ /* 0x001fca00000000ff */
[----:B------:R-:W-:Y:S01]  /*6840*/  STG.E.U16 desc[UR36][R2.64], R0 ;  /* 0x0000000002007986 */ /* 0x000fe2000c101524 */
[----:B------:R-:W-:Y:S05]  /*6850*/  EXIT ;  /* 0x000000000000794d */ /* 0x000fea0003800000 */
.L_x_39478:
        /* <DEDUP_REMOVED lines=10> */
.L_x_39481:
[----:B------:R-:W0:Y:S02]  /*6900*/  I2F.S16 R16, R16 ;  /* 0x0000001000107306 */ /* 0x000e240000101400 */
[----:B0-----:R-:W-:-:S04]  /*6910*/  F2FP.F16.F32.PACK_AB R5, RZ, R16 ;  /* 0x00000010ff05723e */ /* 0x001fc800000000ff */
[----:B------:R-:W-:-:S05]  /*6920*/  PRMT R5, R5, 0x5410, RZ ;  /* 0x0000541005057816 */ /* 0x000fca00000000ff */
[----:B------:R-:W-:Y:S01]  /*6930*/  STG.E desc[UR36][R2.64], R5 ;  /* 0x0000000502007986 */ /* 0x000fe2000c101924 */
[----:B------:R-:W-:Y:S05]  /*6940*/  EXIT ;  /* 0x000000000000794d */ /* 0x000fea0003800000 */
.L_x_39480:
[----:B------:R-:W0:Y:S02]  /*6950*/  I2F.F64.S16 R16, R16 ;  /* 0x0000001000107312 */ /* 0x000e240000101c00 */
[----:B0-----:R-:W-:Y:S01]  /*6960*/  STG.E.64 desc[UR36][R2.64], R16 ;  /* 0x0000001002007986 */ /* 0x001fe2000c101b24 */
[----:B------:R-:W-:Y:S05]  /*6970*/  EXIT ;  /* 0x000000000000794d */ /* 0x000fea0003800000 */
.L_x_39471:
        /* <DEDUP_REMOVED lines=12> */
.L_x_39485:
        /* <DEDUP_REMOVED lines=17> */
.L_x_39487:
[----:B------:R-:W-:Y:S05]  /*6b50*/  BSYNC.RECONVERGENT B0 ;  /* 0x0000000000007941 */ /* 0x000fea0003800200 */
.L_x_39486:
[----:B------:R-:W-:Y:S01]  /*6b60*/  STG.E.U8 desc[UR36][R2.64], R0 ;  /* 0x0000000002007986 */ /* 0x000fe2000c101124 */
[----:B------:R-:W-:Y:S05]  /*6b70*/  EXIT ;  /* 0x000000000000794d */ /* 0x000fea0003800000 */
.L_x_39484:
        /* <DEDUP_REMOVED lines=17> */
.L_x_39489:
[----:B------:R-:W-:Y:S05]  /*6c90*/  BSYNC.RECONVERGENT B0 ;  /* 0x0000000000007941 */ /* 0x000fea0003800200 */
.L_x_39488:
[----:B------:R-:W-:Y:S01]  /*6ca0*/  STG.E.U8 desc[UR36][R2.64], R0 ;  /* 0x0000000002007986 */ /* 0x000fe2000c101124 */
[----:B------:R-:W-:Y:S05]  /*6cb0*/  EXIT ;  /* 0x000000000000794d */ /* 0x000fea0003800000 */
.L_x_39483:
        /* <DEDUP_REMOVED lines=21> */
.L_x_39491:
[----:B------:R-:W-:-:S05]  /*6e10*/  IMAD.MOV.U32 R17, RZ, RZ, RZ ;  /* 0x000000ffff117224 */ /* 0x000fca00078e00ff */
[----:B------:R-:W-:Y:S01]  /*6e20*/  STG.E.64 desc[UR36][R2.64], R16 ;  /* 0x0000001002007986 */ /* 0x000fe2000c101b24 */
[----:B------:R-:W-:Y:S05]  /*6e30*/  EXIT ;  /* 0x000000000000794d */ /* 0x000fea0003800000 */
.L_x_39490:
[----:B------:R-:W-:Y:S01]  /*6e40*/  STG.E desc[UR36][R2.64], R16 ;  /* 0x0000001002007986 */ /* 0x000fe2000c101924 */
[----:B------:R-:W-:Y:S05]  /*6e50*/  EXIT ;  /* 0x000000000000794d */ /* 0x000fea0003800000 */
.L_x_39482:
        /* <DEDUP_REMOVED lines=8> */
.L_x_39493:
[----:B------:R-:W0:Y:S01]  /*6ee0*/  I2F.F64.S16 R16, R16 ;  /* 0x0000001000107312 */ /* 0x000e220000101c00 */
[----:B------:R-:W-:-:S05]  /*6ef0*/  CS2R R18, SRZ ;  /* 0x0000000000127805 */ /* 0x000fca000001ff00 */
[----:B0-----:R-:W-:Y:S01]  /*6f00*/  STG.E.128 desc[UR36][R2.64], R16 ;  /* 0x0000001002007986 */ /* 0x001fe2000c101d24 */
[----:B------:R-:W-:Y:S05]  /*6f10*/  EXIT ;  /* 0x000000000000794d */ /* 0x000fea0003800000 */
.L_x_39492:
[----:B------:R-:W-:-:S13]  /*6f20*/  ISETP.NE.AND P0, PT, R0, 0xf, PT ;  /* 0x0000000f0000780c */ /* 0x000fda0003f05270 */
[----:B------:R-:W-:Y:S05]  /*6f30*/  @!P0 BRA `(.L_x_39494) ;  /* 0x0000000000d48947 */ /* 0x000fea0003800000 */
[----:B------:R-:W-:-:S13]  /*6f40*/  ISETP.NE.AND P0, PT, R0, 0x17, PT ;  /* 0x000000170000780c */ /* 0x000fda0003f05270 */
[----:B------:R-:W-:Y:S05]  /*6f50*/  @!P0 BRA `(.L_x_39495) ;  /* 0x0000000000848947 */ /* 0x000fea0003800000 */
[----:B------:R-:W-:-:S13]  /*6f60*/  ISETP.NE.AND P0, PT, R0, 0x18, PT ;  /* 0x000000180000780c */ /* 0x000fda0003f05270 */
[----:B------:R-:W-:Y:S05]  /*6f70*/  @!P0 BRA `(.L_x_39496) ;  /* 0x0000000000448947 */ /* 0x000fea0003800000 */
.L_x_39475:
        /* <DEDUP_REMOVED lines=16> */
.L_x_39497:
[----:B------:R-:W-:Y:S05]  /*7080*/  EXIT ;  /* 0x000000000000794d */ /* 0x000fea0003800000 */
.L_x_39496:
        /* <DEDUP_REMOVED lines=11> */
.L_x_39499:
[----:B------:R-:W-:Y:S05]  /*7140*/  BSYNC.RECONVERGENT B0 ;  /* 0x0000000000007941 */ /* 0x000fea0003800200 */
.L_x_39498:
[----:B------:R-:W-:Y:S01]  /*7150*/  STG.E.U8 desc[UR36][R2.64], R5 ;  /* 0x0000000502007986 */ /* 0x000fe2000c101124 */
[----:B------:R-:W-:Y:S05]  /*7160*/  EXIT ;  /* 0x000000000000794d */ /* 0x000fea0003800000 */
.L_x_39495:
        /* <DEDUP_REMOVED lines=13> */
.L_x_39500:
[----:B------:R-:W-:Y:S01]  /*7240*/  IMAD.MOV.U32 R5, RZ, RZ, 0x7f ;  /* 0x0000007fff057424 */ /* 0x000fe200078e00ff */
[----:B------:R-:W-:-:S04]  /*7250*/  ISETP.GT.U32.AND P0, PT, R7, 0x7f800000, PT ;  /* 0x7f8000000700780c */ /* 0x000fc80003f04070 */
[----:B------:R-:W-:-:S05]  /*7260*/  SEL R5, R5, 0x7c, P0 ;  /* 0x0000007c05057807 */ /* 0x000fca0000000000 */
[----:B------:R-:W-:Y:S01]  /*7270*/  STG.E.U8 desc[UR36][R2.64], R5 ;  /* 0x0000000502007986 */ /* 0x000fe2000c101124 */
[----:B------:R-:W-:Y:S05]  /*7280*/  EXIT ;  /* 0x000000000000794d */ /* 0x000fea0003800000 */
.L_x_39494:
[----:B------:R-:W0:Y:S02]  /*7290*/  I2F.S16 R0, R16 ;  /* 0x0000001000007306 */ /* 0x000e240000101400 */
[----:B0-----:R-:W-:-:S05]  /*72a0*/  F2FP.BF16.F32.PACK_AB R0, RZ, R0 ;  /* 0x00000000ff00723e */ /* 0x001fca00000010ff */
[----:B------:R-:W-:Y:S01]  /*72b0*/  STG.E.U16 desc[UR36][R2.64], R0 ;  /* 0x0000000002007986 */ /* 0x000fe2000c101524 */
[----:B------:R-:W-:Y:S05]  /*72c0*/  EXIT ;  /* 0x000000000000794d */ /* 0x000fea0003800000 */
.L_x_39501:
        /* <DEDUP_REMOVED lines=11> */
.L_x_43743:


//--------------------- .text._ZN2at6native18elementwise_kernelILi128ELi4EZNS0_22gpu_kernel_impl_nocastINS0_13AUnaryFunctorIiibZZZNS0_23logical_and_kernel_cudaERNS_14TensorIteratorEENKUlvE0_clEvENKUlvE1_clEvEUliiE_EEEEvRNS_18TensorIteratorBaseERKT_EUliE_EEviT1_ --------------------------
	.section	.text._ZN2at6native18elementwise_kernelILi128ELi4EZNS0_22gpu_kernel_impl_nocastINS0_13AUnaryFunctorIiibZZZNS0_23logical_and_kernel_cudaERNS_14TensorIteratorEENKUlvE0_clEvENKUlvE1_clEvEUliiE_EEEEvRNS_18TensorIteratorBaseERKT_EUliE_EEviT1_,"ax",@progbits
	.align	128
        .global         _ZN2at6native18elementwise_kernelILi128ELi4EZNS0_22gpu_kernel_impl_nocastINS0_13AUnaryFunctorIiibZZZNS0_23logical_and_kernel_cudaERNS_14TensorIteratorEENKUlvE0_clEvENKUlvE1_clEvEUliiE_EEEEvRNS_18TensorIteratorBaseERKT_EUliE_EEviT1_
        .type           _ZN2at6native18elementwise_kernelILi128ELi4EZNS0_22gpu_kernel_impl_nocastINS0_13AUnaryFunctorIiibZZZNS0_23logical_and_kernel_cudaERNS_14TensorIteratorEENKUlvE0_clEvENKUlvE1_clEvEUliiE_EEEEvRNS_18TensorIteratorBaseERKT_EUliE_EEviT1_,@function
        .size           _ZN2at6native18elementwise_kernelILi128ELi4EZNS0_22gpu_kernel_impl_nocastINS0_13AUnaryFunctorIiibZZZNS0_23logical_and_kernel_cudaERNS_14TensorIteratorEENKUlvE0_clEvENKUlvE1_clEvEUliiE_EEEEvRNS_18TensorIteratorBaseERKT_EUliE_EEviT1_,(.L_x_43744 - _ZN2at6native18elementwise_kernelILi128ELi4EZNS0_22gpu_kernel_impl_nocastINS0_13AUnaryFunctorIiibZZZNS0_23logical_and_kernel_cudaERNS_14TensorIteratorEENKUlvE0_clEvENKUlvE1_clEvEUliiE_EEEEvRNS_18TensorIteratorBaseERKT_EUliE_EEviT1_)
        .other          _ZN2at6native18elementwise_kernelILi128ELi4EZNS0_22gpu_kernel_impl_nocastINS0_13AUnaryFunctorIiibZZZNS0_23logical_and_kernel_cudaERNS_14TensorIteratorEENKUlvE0_clEvENKUlvE1_clEvEUliiE_EEEEvRNS_18TensorIteratorBaseERKT_EUliE_EEviT1_,@"STO_CUDA_ENTRY STV_DEFAULT"
_ZN2at6native18elementwise_kernelILi128ELi4EZNS0_22gpu_kernel_impl_nocastINS0_13AUnaryFunctorIiibZZZNS0_23logical_and_kernel_cudaERNS_14TensorIteratorEENKUlvE0_clEvENKUlvE1_clEvEUliiE_EEEEvRNS_18TensorIteratorBaseERKT_EUliE_EEviT1_:
.text._ZN2at6native18elementwise_kernelILi128ELi4EZNS0_22gpu_kernel_impl_nocastINS0_13AUnaryFunctorIiibZZZNS0_23logical_and_kernel_cudaERNS_14TensorIteratorEENKUlvE0_clEvENKUlvE1_clEvEUliiE_EEEEvRNS_18TensorIteratorBaseERKT_EUliE_EEviT1_:
        /* <DEDUP_REMOVED lines=15> */
[----:B------:R-:W1:Y:S01]  /*00f0*/  LDC R0, c[0x0][0x594] ;  /* 0x00016500ff007b82 */ /* 0x000e620000000800 */
[----:B0-----:R-:W2:Y:S07]  /*0100*/  LDG.E R4, desc[UR6][R4.64] ;  /* 0x0000000604047981 */ /* 0x001eae000c1e1900 */
[----:B------:R-:W0:Y:S01]  /*0110*/  LDC.64 R6, c[0x0][0x580] ;  /* 0x00016000ff067b82 */ /* 0x000e220000000a00 */
[----:B------:R-:W-:-:S02]  /*0120*/  IADD3 R3, PT, PT, R3, 0x80, RZ ;  /* 0x0000008003037810 */ /* 0x000fc40007ffe0ff */
[----:B--2---:R-:W-:-:S04]  /*0130*/  ISETP.NE.AND P0, PT, R4, RZ, PT ;  /* 0x000000ff0400720c */ /* 0x004fc80003f05270 */
[----:B-1----:R-:W-:-:S04]  /*0140*/  ISETP.NE.AND P0, PT, R0, RZ, P0 ;  /* 0x000000ff0000720c */ /* 0x002fc80000705270 */
[----:B------:R-:W-:Y:S02]  /*0150*/  SEL R9, RZ, 0x1, !P0 ;  /* 0x00000001ff097807 */ /* 0x000fe40004000000 */
[----:B------:R-:W-:-:S03]  /*0160*/  ISETP.GE.AND P0, PT, R3, UR4, PT ;  /* 0x0000000403007c0c */ /* 0x000fc6000bf06270 */
[----:B0-----:R0:W-:Y:S10]  /*0170*/  STG.E.U8 desc[UR6][R6.64], R9 ;  /* 0x0000000906007986 */ /* 0x0011f4000c101106 */
[----:B------:R-:W-:Y:S05]  /*0180*/  @P0 BREAK.RELIABLE B1 ;  /* 0x0000000000010942 */ /* 0x000fea0003800100 */
[----:B------:R-:W-:Y:S05]  /*0190*/  @P0 BRA `(.L_x_39506) ;  /* 0x0000000000580947 */ /* 0x000fea0003800000 */
[----:B------:R-:W1:Y:S08]  /*01a0*/  LDC.64 R4, c[0x0][0x588] ;  /* 0x00016200ff047b82 */ /* 0x000e700000000a00 */
[----:B------:R-:W2:Y:S01]  /*01b0*/  LDC R0, c[0x0][0x594] ;  /* 0x00016500ff007b82 */ /* 0x000ea20000000800 */
[----:B-1----:R-:W3:Y:S07]  /*01c0*/  LDG.E R4, desc[UR6][R4.64] ;  /* 0x0000000604047981 */ /* 0x002eee000c1e1900 */
[----:B0-----:R-:W0:Y:S01]  /*01d0*/  LDC.64 R6, c[0x0][0x580] ;  /* 0x00016000ff067b82 */ /* 0x001e220000000a00 */
[----:B------:R-:W-:-:S02]  /*01e0*/  IADD3 R3, PT, PT, R3, 0x80, RZ ;  /* 0x0000008003037810 */ /* 0x000fc40007ffe0ff */
[----:B---3--:R-:W-:-:S04]  /*01f0*/  ISETP.NE.AND P0, PT, R4, RZ, PT ;  /* 0x000000ff0400720c */ /* 0x008fc80003f05270 */
[----:B--2---:R-:W-:-:S04]  /*0200*/  ISETP.NE.AND P0, PT, R0, RZ, P0 ;  /* 0x000000ff0000720c */ /* 0x004fc80000705270 */
[----:B------:R-:W-:-:S05]  /*0210*/  SEL R9, RZ, 0x1, !P0 ;  /* 0x00000001ff097807 */ /* 0x000fca0004000000 */
[----:B0-----:R0:W-:Y:S04]  /*0220*/  STG.E.U8 desc[UR6][R6.64], R9 ;  /* 0x0000000906007986 */ /* 0x0011e8000c101106 */
.L_x_39505:
[----:B------:R-:W-:-:S13]  /*0230*/  ISETP.GE.AND P0, PT, R3, UR4, PT ;  /* 0x0000000403007c0c */ /* 0x000fda000bf06270 */
[----:B------:R-:W-:Y:S05]  /*0240*/  @P0 BREAK.RELIABLE B1 ;  /* 0x0000000000010942 */ /* 0x000fea0003800100 */
[----:B------:R-:W-:Y:S05]  /*0250*/  @P0 BRA `(.L_x_39506) ;  /* 0x0000000000280947 */ /* 0x000fea0003800000 */
[----:B------:R-:W-:Y:S05]  /*0260*/  BSYNC.RELIABLE B1 ;  /* 0x0000000000017941 */ /* 0x000fea0003800100 */
.L_x_39504:
        /* <DEDUP_REMOVED lines=9> */
.L_x_39506:
[----:B------:R-:W-:Y:S05]  /*0300*/  BSYNC.RECONVERGENT B0 ;  /* 0x0000000000007941 */ /* 0x000fea0003800200 */
.L_x_39503:
[----:B------:R-:W-:Y:S05]  /*0310*/  WARPSYNC.ALL ;  /* 0x0000000000007948 */ /* 0x000fea0003800000 */
[----:B------:R-:W-:-:S13]  /*0320*/  ISETP.GE.AND P0, PT, R3, UR4, PT ;  /* 0x0000000403007c0c */ /* 0x000fda000bf06270 */
[----:B------:R-:W-:Y:S05]  /*0330*/  @P0 EXIT ;  /* 0x000000000000094d */ /* 0x000fea0003800000 */
[----:B------:R-:W2:Y:S08]  /*0340*/  LDC.64 R2, c[0x0][0x588] ;  /* 0x00016200ff027b82 */ /* 0x000eb00000000a00 */
[----:B------:R-:W3:Y:S01]  /*0350*/  LDC R0, c[0x0][0x594] ;  /* 0x00016500ff007b82 */ /* 0x000ee20000000800 */
[----:B--2---:R-:W2:Y:S07]  /*0360*/  LDG.E R2, desc[UR6][R2.64] ;  /* 0x0000000602027981 */ /* 0x004eae000c1e1900 */
[----:B------:R-:W4:Y:S01]  /*0370*/  LDC.64 R4, c[0x0][0x580] ;  /* 0x00016000ff047b82 */ /* 0x000f220000000a00 */
[----:B--2---:R-:W-:-:S04]  /*0380*/  ISETP.NE.AND P0, PT, R2, RZ, PT ;  /* 0x000000ff0200720c */ /* 0x004fc80003f05270 */
[----:B---3--:R-:W-:-:S04]  /*0390*/  ISETP.NE.AND P0, PT, R0, RZ, P0 ;  /* 0x000000ff0000720c */ /* 0x008fc80000705270 */
[----:B01----:R-:W-:-:S05]  /*03a0*/  SEL R7, RZ, 0x1, !P0 ;  /* 0x00000001ff077807 */ /* 0x003fca0004000000 */
[----:B----4-:R-:W-:Y:S01]  /*03b0*/  STG.E.U8 desc[UR6][R4.64], R7 ;  /* 0x0000000704007986 */ /* 0x010fe2000c101106 */
[----:B------:R-:W-:Y:S05]  /*03c0*/  EXIT ;  /* 0x000000000000794d */ /* 0x000fea0003800000 */
.L_x_39502:
        /* <DEDUP_REMOVED lines=306> */
.L_x_39510:
[----:B------:R-:W0:Y:S01]  /*16f0*/  LDCU.128 UR8, c[0x0][0x580] ;  /* 0x0000b000ff0877ac */ /* 0x000e220008000c00 */
[----:B------:R-:W1:Y:S01]  /*1700*/  LDCU UR5, c[0x0][0x594] ;  /* 0x0000b280ff0577ac */ /* 0x000e620008000800 */
[----:B0-----:R-:W-:-:S04]  /*1710*/  IADD3 R6, P0, PT, R4, UR10, RZ ;  /* 0x0000000a04067c10 */ /* 0x001fc8000ff1e0ff */
[----:B------:R-:W-:-:S05]  /*1720*/  IADD3.X R7, PT, PT, RZ, UR11, RZ, P0, !PT ;  /* 0x0000000bff077c10 */ /* 0x000fca00087fe4ff */
[----:B------:R-:W2:Y:S01]  /*1730*/  LDG.E R6, desc[UR6][R6.64] ;  /* 0x0000000606067981 */ /* 0x000ea2000c1e1900 */
[----:B------:R-:W-:Y:S02]  /*1740*/  IADD3 R4, P1, PT, R5, UR8, RZ ;  /* 0x0000000805047c10 */ /* 0x000fe4000ff3e0ff */
[----:B------:R-:W-:Y:S02]  /*1750*/  IADD3 R3, PT, PT, R3, 0x80, RZ ;  /* 0x0000008003037810 */ /* 0x000fe40007ffe0ff */
[----:B------:R-:W-:Y:S02]  /*1760*/  IADD3.X R5, PT, PT, RZ, UR9, RZ, P1, !PT ;  /* 0x00000009ff057c10 */ /* 0x000fe40008ffe4ff */
[----:B--2---:R-:W-:-:S04]  /*1770*/  ISETP.NE.AND P0, PT, R6, RZ, PT ;  /* 0x000000ff0600720c */ /* 0x004fc80003f05270 */
[----:B-1----:R-:W-:-:S04]  /*1780*/  ISETP.NE.AND P0, PT, RZ, UR5, P0 ;  /* 0x00000005ff007c0c */ /* 0x002fc80008705270 */
        /* <DEDUP_REMOVED lines=303> */
.L_x_39512:
[----:B------:R-:W0:Y:S01]  /*2a80*/  LDCU.128 UR8, c[0x0][0x580] ;  /* 0x0000b000ff0877ac */ /* 0x000e220008000c00 */
[----:B------:R-:W1:Y:S01]  /*2a90*/  LDCU UR5, c[0x0][0x594] ;  /* 0x0000b280ff0577ac */ /* 0x000e620008000800 */
[----:B0-----:R-:W-:-:S04]  /*2aa0*/  IADD3 R6, P0, PT, R4, UR10, RZ ;  /* 0x0000000a04067c10 */ /* 0x001fc8000ff1e0ff */
[----:B------:R-:W-:-:S05]  /*2ab0*/  IADD3.X R7, PT, PT, RZ, UR11, RZ, P0, !PT ;  /* 0x0000000bff077c10 */ /* 0x000fca00087fe4ff */
[----:B------:R-:W2:Y:S01]  /*2ac0*/  LDG.E R6, desc[UR6][R6.64] ;  /* 0x0000000606067981 */ /* 0x000ea2000c1e1900 */
[----:B------:R-:W-:Y:S02]  /*2ad0*/  IADD3 R4, P1, PT, R5, UR8, RZ ;  /* 0x0000000805047c10 */ /* 0x000fe4000ff3e0ff */
[----:B------:R-:W-:-:S03]  /*2ae0*/  IADD3 R3, PT, PT, R3, 0x80, RZ ;  /* 0x0000008003037810 */ /* 0x000fc60007ffe0ff */
[----:B------:R-:W-:Y:S01]  /*2af0*/  IMAD.X R5, RZ, RZ, UR9, P1 ;  /* 0x00000009ff057e24 */ /* 0x000fe200088e06ff */
[----:B--2---:R-:W-:-:S04]  /*2b00*/  ISETP.NE.AND P0, PT, R6, RZ, PT ;  /* 0x000000ff0600720c */ /* 0x004fc80003f05270 */
[----:B-1----:R-:W-:-:S04]  /*2b10*/  ISETP.NE.AND P0, PT, RZ, UR5, P0 ;  /* 0x00000005ff007c0c */ /* 0x002fc80008705270 */
[----:B------:R-:W-:-:S05]  /*2b20*/  SEL R9, RZ, 0x1, !P0 ;  /* 0x00000001ff097807 */ /* 0x000fca0004000000 */
[----:B------:R0:W-:Y:S04]  /*2b30*/  STG.E.U8 desc[UR6][R4.64], R9 ;  /* 0x0000000904007986 */ /* 0x0001e8000c101106 */
.L_x_39509:
[----:B------:R-:W-:-:S13]  /*2b40*/  ISETP.GE.AND P0, PT, R3, UR4, PT ;  /* 0x0000000403007c0c */ /* 0x000fda000bf06270 */
[----:B------:R-:W-:Y:S05]  /*2b50*/  @P0 BREAK.RELIABLE B1 ;  /* 0x0000000000010942 */ /* 0x000fea0003800100 */
[----:B------:R-:W-:Y:S05]  /*2b60*/  @P0 BRA `(.L_x_39511) ;  /* 0x0000001000dc0947 */ /* 0x000fea0003800000 */
[----:B------:R-:W-:Y:S05]  /*2b70*/  BSYNC.RELIABLE B1 ;  /* 0x0000000000017941 */ /* 0x000fea0003800100 */
.L_x_39508:
        /* <DEDUP_REMOVED lines=298> */
.L_x_39513:
[----:B------:R-:W0:Y:S01]  /*3e20*/  LDCU.128 UR8, c[0x0][0x580] ;  /* 0x0000b000ff0877ac */ /* 0x000e220008000c00 */
[----:B------:R-:W1:Y:S01]  /*3e30*/  LDCU UR5, c[0x0][0x594] ;  /* 0x0000b280ff0577ac */ /* 0x000e620008000800 */
[----:B0-----:R-:W-:-:S05]  /*3e40*/  IADD3 R6, P0, PT, R4, UR10, RZ ;  /* 0x0000000a04067c10 */ /* 0x001fca000ff1e0ff */
[----:B------:R-:W-:-:S05]  /*3e50*/  IMAD.X R7, RZ, RZ, UR11, P0 ;  /* 0x0000000bff077e24 */ /* 0x000fca00080e06ff */
[----:B------:R-:W2:Y:S01]  /*3e60*/  LDG.E R6, desc[UR6][R6.64] ;  /* 0x0000000606067981 */ /* 0x000ea2000c1e1900 */
[----:B------:R-:W-:Y:S02]  /*3e70*/  IADD3 R4, P1, PT, R5, UR8, RZ ;  /* 0x0000000805047c10 */ /* 0x000fe4000ff3e0ff */
[----:B------:R-:W-:Y:S02]  /*3e80*/  IADD3 R3, PT, PT, R3, 0x80, RZ ;  /* 0x0000008003037810 */ /* 0x000fe40007ffe0ff */
[----:B------:R-:W-:Y:S02]  /*3e90*/  IADD3.X R5, PT, PT, RZ, UR9, RZ, P1, !PT ;  /* 0x00000009ff057c10 */ /* 0x000fe40008ffe4ff */
[----:B--2---:R-:W-:-:S04]  /*3ea0*/  ISETP.NE.AND P0, PT, R6, RZ, PT ;  /* 0x000000ff0600720c */ /* 0x004fc80003f05270 */
[----:B-1----:R-:W-:-:S04]  /*3eb0*/  ISETP.NE.AND P0, PT, RZ, UR5, P0 ;  /* 0x00000005ff007c0c */ /* 0x002fc80008705270 */
[----:B------:R-:W-:-:S05]  /*3ec0*/  SEL R9, RZ, 0x1, !P0 ;  /* 0x00000001ff097807 */ /* 0x000fca0004000000 */
[----:B------:R1:W-:Y:S04]  /*3ed0*/  STG.E.U8 desc[UR6][R4.64], R9 ;  /* 0x0000000904007986 */ /* 0x0003e8000c101106 */
.L_x_39511:
[----:B------:R-:W-:Y:S05]  /*3ee0*/  BSYNC.RECONVERGENT B0 ;  /* 0x0000000000007941 */ /* 0x000fea0003800200 */
.L_x_39507:
        /* <DEDUP_REMOVED lines=301> */
.L_x_39514:
[----:B------:R-:W0:Y:S01]  /*51c0*/  LDCU.128 UR8, c[0x0][0x580] ;  /* 0x0000b000ff0877ac */ /* 0x000e220008000c00 */
[----:B------:R-:W1:Y:S01]  /*51d0*/  LDCU UR4, c[0x0][0x594] ;  /* 0x0000b280ff0477ac */ /* 0x000e620008000800 */
[----:B0-----:R-:W-:-:S04]  /*51e0*/  IADD3 R4, P0, PT, R2, UR10, RZ ;  /* 0x0000000a02047c10 */ /* 0x001fc8000ff1e0ff */
[----:B------:R-:W-:-:S05]  /*51f0*/  IADD3.X R5, PT, PT, RZ, UR11, RZ, P0, !PT ;  /* 0x0000000bff057c10 */ /* 0x000fca00087fe4ff */
[----:B------:R-:W2:Y:S01]  /*5200*/  LDG.E R4, desc[UR6][R4.64] ;  /* 0x0000000604047981 */ /* 0x000ea2000c1e1900 */
[----:B------:R-:W-:-:S04]  /*5210*/  IADD3 R2, P1, PT, R3, UR8, RZ ;  /* 0x0000000803027c10 */ /* 0x000fc8000ff3e0ff */
[----:B------:R-:W-:Y:S02]  /*5220*/  IADD3.X R3, PT, PT, RZ, UR9, RZ, P1, !PT ;  /* 0x00000009ff037c10 */ /* 0x000fe40008ffe4ff */
[----:B--2---:R-:W-:-:S04]  /*5230*/  ISETP.NE.AND P0, PT, R4, RZ, PT ;  /* 0x000000ff0400720c */ /* 0x004fc80003f05270 */
[----:B-1----:R-:W-:-:S04]  /*5240*/  ISETP.NE.AND P0, PT, RZ, UR4, P0 ;  /* 0x00000004ff007c0c */ /* 0x002fc80008705270 */
[----:B------:R-:W-:-:S05]  /*5250*/  SEL R7, RZ, 0x1, !P0 ;  /* 0x00000001ff077807 */ /* 0x000fca0004000000 */
[----:B------:R-:W-:Y:S01]  /*5260*/  STG.E.U8 desc[UR6][R2.64], R7 ;  /* 0x0000000702007986 */ /* 0x000fe2000c101106 */
[----:B------:R-:W-:Y:S05]  /*5270*/  EXIT ;  /* 0x000000000000794d */ /* 0x000fea0003800000 */
.L_x_39515:
        /* <DEDUP_REMOVED lines=16> */
.L_x_43744:


//--------------------- .text._ZN2at6native27unrolled_elementwise_kernelINS0_13AUnaryFunctorIiibZZZNS0_23logical_and_kernel_cudaERNS_14TensorIteratorEENKUlvE0_clEvENKUlvE1_clEvEUliiE_EESt5arrayIPcLm2EELi4E23TrivialOffsetCalculatorILi1EjESD_NS0_6memory15LoadWithoutCastENSE_16StoreWithoutCastEEEviT_T0_T2_T3_T4_T5_ --------------------------
	.section	.text._ZN2at6native27unrolled_elementwise_kernelINS0_13AUnaryFunctorIiibZZZNS0_23logical_and_kernel_cudaERNS_14TensorIteratorEENKUlvE0_clEvENKUlvE1_clEvEUliiE_EESt5arrayIPcLm2EELi4E23TrivialOffsetCalculatorILi1EjESD_NS0_6memory15LoadWithoutCastENSE_16StoreWithoutCastEEEviT_T0_T2_T3_T4_T5_,"ax",@progbits
	.align	128
        .global         _ZN2at6native27unrolled_elementwise_kernelINS0_13AUnaryFunctorIiibZZZNS0_23logical_and_kernel_cudaERNS_14TensorIteratorEENKUlvE0_clEvENKUlvE1_clEvEUliiE_EESt5arrayIPcLm2EELi4E23TrivialOffsetCalculatorILi1EjESD_NS0_6memory15LoadWithoutCastENSE_16StoreWithoutCastEEEviT_T0_T2_T3_T4_T5_
        .type           _ZN2at6native27unrolled_elementwise_kernelINS0_13AUnaryFunctorIiibZZZNS0_23logical_and_kernel_cudaERNS_14TensorIteratorEENKUlvE0_clEvENKUlvE1_clEvEUliiE_EESt5arrayIPcLm2EELi4E23TrivialOffsetCalculatorILi1EjESD_NS0_6memory15LoadWithoutCastENSE_16StoreWithoutCastEEEviT_T0_T2_T3_T4_T5_,@function
        .size           _ZN2at6native27unrolled_elementwise_kernelINS0_13AUnaryFunctorIiibZZZNS0_23logical_and_kernel_cudaERNS_14TensorIteratorEENKUlvE0_clEvENKUlvE1_clEvEUliiE_EESt5arrayIPcLm2EELi4E23TrivialOffsetCalculatorILi1EjESD_NS0_6memory15LoadWithoutCastENSE_16StoreWithoutCastEEEviT_T0_T2_T3_T4_T5_,(.L_x_43745 - _ZN2at6native27unrolled_elementwise_kernelINS0_13AUnaryFunctorIiibZZZNS0_23logical_and_kernel_cudaERNS_14TensorIteratorEENKUlvE0_clEvENKUlvE1_clEvEUliiE_EESt5arrayIPcLm2EELi4E23TrivialOffsetCalculatorILi1EjESD_NS0_6memory15LoadWithoutCastENSE_16StoreWithoutCastEEEviT_T0_T2_T3_T4_T5_)
        .other          _ZN2at6native27unrolled_elementwise_kernelINS0_13AUnaryFunctorIiibZZZNS0_23logical_and_kernel_cudaERNS_14TensorIteratorEENKUlvE0_clEvENKUlvE1_clEvEUliiE_EESt5arrayIPcLm2EELi4E23TrivialOffsetCalculatorILi1EjESD_NS0_6memory15LoadWithoutCastENSE_16StoreWithoutCastEEEviT_T0_T2_T3_T4_T5_,@"STO_CUDA_ENTRY STV_DEFAULT"
_ZN2at6native27unrolled_elementwise_kernelINS0_13AUnaryFunctorIiibZZZNS0_23logical_and_kernel_cudaERNS_14TensorIteratorEENKUlvE0_clEvENKUlvE1_clEvEUliiE_EESt5arrayIPcLm2EELi4E23TrivialOffsetCalculatorILi1EjESD_NS0_6memory15LoadWithoutCastENSE_16StoreWithoutCastEEEviT_T0_T2_T3_T4_T5_:
.text._ZN2at6native27unrolled_elementwise_kernelINS0_13AUnaryFunctorIiibZZZNS0_23logical_and_kernel_cudaERNS_14TensorIteratorEENKUlvE0_clEvENKUlvE1_clEvEUliiE_EESt5arrayIPcLm2EELi4E23TrivialOffsetCalculatorILi1EjESD_NS0_6memory15LoadWithoutCastENSE_16StoreWithoutCastEEEviT_T0_T2_T3_T4_T5_:
        /* <DEDUP_REMOVED lines=35> */
[----:B---3--:R-:W-:-:S04]  /*0230*/  ISETP.NE.AND P0, PT, RZ, UR6, P0 ;  /* 0x00000006ff007c0c */ /* 0x008fc80008705270 */
[----:B------:R-:W-:Y:S02]  /*0240*/  SEL R7, RZ, 0x1, !P0 ;  /* 0x00000001ff077807 */ /* 0x000fe40004000000 */
[----:B--2---:R-:W-:-:S04]  /*0250*/  ISETP.NE.AND P3, PT, R8, RZ, !P3 ;  /* 0x000000ff0800720c */ /* 0x004fc80005f65270 */
[----:B------:R-:W-:-:S04]  /*0260*/  ISETP.NE.AND P3, PT, RZ, UR6, P3 ;  /* 0x00000006ff007c0c */ /* 0x000fc80009f65270 */
[----:B------:R-:W-:Y:S02]  /*0270*/  SEL R9, RZ, 0x1, !P3 ;  /* 0x00000001ff097807 */ /* 0x000fe40005800000 */
[----:B-----5:R-:W-:-:S04]  /*0280*/  ISETP.NE.AND P2, PT, R10, RZ, !P2 ;  /* 0x000000ff0a00720c */ /* 0x020fc80005745270 */
[----:B------:R-:W-:-:S04]  /*0290*/  ISETP.NE.AND P2, PT, RZ, UR6, P2 ;  /* 0x00000006ff007c0c */ /* 0x000fc80009745270 */
[----:B------:R-:W-:Y:S02]  /*02a0*/  SEL R11, RZ, 0x1, !P2 ;  /* 0x00000001ff0b7807 */ /* 0x000fe40005000000 */
[----:B------:R-:W-:-:S04]  /*02b0*/  ISETP.NE.AND P1, PT, R4, RZ, !P1 ;  /* 0x000000ff0400720c */ /* 0x000fc80004f25270 */
        /* <DEDUP_REMOVED lines=18> */
.L_x_39518:
[----:B------:R-:W-:Y:S05]  /*03e0*/  BSYNC.RELIABLE B1 ;  /* 0x0000000000017941 */ /* 0x000fea0003800100 */
.L_x_39517:
[----:B------:R-:W-:-:S13]  /*03f0*/  ISETP.GE.AND P0, PT, R3, R2, PT ;  /* 0x000000020300720c */ /* 0x000fda0003f06270 */
[----:B------:R-:W1:Y:S01]  /*0400*/  @!P0 LDC.64 R6, c[0x0][0x390] ;  /* 0x0000e400ff068b82 */ /* 0x000e620000000a00 */
[----:B0-----:R-:W-:Y:S02]  /*0410*/  @!P0 IMAD R5, R0, 0x200, R3 ;  /* 0x0000020000058824 */ /* 0x001fe400078e0203 */
[----:B------:R-:W-:-:S03]  /*0420*/  @!P0 VIADD R3, R3, 0x80 ;  /* 0x0000008003038836 */ /* 0x000fc60000000000 */
[----:B-1----:R-:W-:-:S05]  /*0430*/  @!P0 IADD3 R4, P1, PT, R5, R6, RZ ;  /* 0x0000000605048210 */ /* 0x002fca0007f3e0ff */
[----:B------:R-:W-:-:S05]  /*0440*/  @!P0 IMAD.X R5, RZ, RZ, R7, P1 ;  /* 0x000000ffff058224 */ /* 0x000fca00008e0607 */
[----:B------:R1:W-:Y:S03]  /*0450*/  @!P0 STG.E.U8 desc[UR4][R4.64], R11 ;  /* 0x0000000b04008986 */ /* 0x0003e6000c101104 */
.L_x_39519:
[----:B------:R-:W-:Y:S05]  /*0460*/  BSYNC.RECONVERGENT B0 ;  /* 0x0000000000007941 */ /* 0x000fea0003800200 */
.L_x_39516:
        /* <DEDUP_REMOVED lines=9> */
.L_x_39520:
        /* <DEDUP_REMOVED lines=16> */
.L_x_43745:


//--------------------- .text._ZN2at6native29vectorized_elementwise_kernelILi2ENS0_13AUnaryFunctorIiibZZZNS0_23logical_and_kernel_cudaERNS_14TensorIteratorEENKUlvE0_clEvENKUlvE1_clEvEUliiE_EESt5arrayIPcLm2EEEEviT0_T1_ --------------------------
	.section	.text._ZN2at6native29vectorized_elementwise_kernelILi2ENS0_13AUnaryFunctorIiibZZZNS0_23logical_and_kernel_cudaERNS_14TensorIteratorEENKUlvE0_clEvENKUlvE1_clEvEUliiE_EESt5arrayIPcLm2EEEEviT0_T1_,"ax",@progbits
	.align	128
        .global         _ZN2at6native29vectorized_elementwise_kernelILi2ENS0_13AUnaryFunctorIiibZZZNS0_23logical_and_kernel_cudaERNS_14TensorIteratorEENKUlvE0_clEvENKUlvE1_clEvEUliiE_EESt5arrayIPcLm2EEEEviT0_T1_
        .type           _ZN2at6native29vectorized_elementwise_kernelILi2ENS0_13AUnaryFunctorIiibZZZNS0_23logical_and_kernel_cudaERNS_14TensorIteratorEENKUlvE0_clEvENKUlvE1_clEvEUliiE_EESt5arrayIPcLm2EEEEviT0_T1_,@function
        .size           _ZN2at6native29vectorized_elementwise_kernelILi2ENS0_13AUnaryFunctorIiibZZZNS0_23logical_and_kernel_cudaERNS_14TensorIteratorEENKUlvE0_clEvENKUlvE1_clEvEUliiE_EESt5arrayIPcLm2EEEEviT0_T1_,(.L_x_43746 - _ZN2at6native29vectorized_elementwise_kernelILi2ENS0_13AUnaryFunctorIiibZZZNS0_23logical_and_kernel_cudaERNS_14TensorIteratorEENKUlvE0_clEvENKUlvE1_clEvEUliiE_EESt5arrayIPcLm2EEEEviT0_T1_)
        .other          _ZN2at6native29vectorized_elementwise_kernelILi2ENS0_13AUnaryFunctorIiibZZZNS0_23logical_and_kernel_cudaERNS_14TensorIteratorEENKUlvE0_clEvENKUlvE1_clEvEUliiE_EESt5arrayIPcLm2EEEEviT0_T1_,@"STO_CUDA_ENTRY STV_DEFAULT"
_ZN2at6native29vectorized_elementwise_kernelILi2ENS0_13AUnaryFunctorIiibZZZNS0_23logical_and_kernel_cudaERNS_14TensorIteratorEENKUlvE0_clEvENKUlvE1_clEvEUliiE_EESt5arrayIPcLm2EEEEviT0_T1_:
.text._ZN2at6native29vectorized_elementwise_kernelILi2ENS0_13AUnaryFunctorIiibZZZNS0_23logical_and_kernel_cudaERNS_14TensorIteratorEENKUlvE0_clEvENKUlvE1_clEvEUliiE_EESt5arrayIPcLm2EEEEviT0_T1_:
        /* <DEDUP_REMOVED lines=62> */
[----:B------:R-:W-:-:S04]  /*03e0*/  ISETP.NE.AND P2, PT, RZ, UR6, P2 ;  /* 0x00000006ff007c0c */ /* 0x000fc80009745270 */
[----:B0-----:R-:W-:Y:S02]  /*03f0*/  SEL R5, RZ, 0x1, !P2 ;  /* 0x00000001ff057807 */ /* 0x001fe40005000000 */
[----:B------:R-:W-:Y:S01]  /*0400*/  ISETP.GE.U32.AND P2, PT, R17, R16, PT ;  /* 0x000000101100720c */ /* 0x000fe20003f46070 */
[----:B------:R-:W-:Y:S01]  /*0410*/  BSSY.RECONVERGENT B0, `(.L_x_39522) ;  /* 0x000004c000007945 */ /* 0x000fe20003800200 */
[----:B---3--:R-:W-:-:S03]  /*0420*/  ISETP.NE.AND P0, PT, R14, RZ, !P0 ;  /* 0x000000ff0e00720c */ /* 0x008fc60004705270 */
        /* <DEDUP_REMOVED lines=33> */
.L_x_39524:
        /* <DEDUP_REMOVED lines=8> */
.L_x_39525:
        /* <DEDUP_REMOVED lines=8> */
.L_x_39526:
        /* <DEDUP_REMOVED lines=8> */
.L_x_39527:
        /* <DEDUP_REMOVED lines=9> */
.L_x_39528:
[----:B------:R-:W-:Y:S05]  /*0850*/  BSYNC.RELIABLE B1 ;  /* 0x0000000000017941 */ /* 0x000fea0003800100 */
.L_x_39523:
[----:B------:R-:W-:-:S13]  /*0860*/  ISETP.GE.U32.AND P0, PT, R17, R16, PT ;  /* 0x000000101100720c */ /* 0x000fda0003f06070 */
[----:B012---:R-:W0:Y:S01]  /*0870*/  @!P0 LDC.64 R6, c[0x0][0x390] ;  /* 0x0000e400ff068b82 */ /* 0x007e220000000a00 */
[----:B------:R-:W-:Y:S02]  /*0880*/  @!P0 IMAD.IADD R5, R0, 0x1, R17 ;  /* 0x0000000100058824 */ /* 0x000fe400078e0211 */
[----:B------:R-:W-:-:S03]  /*0890*/  @!P0 VIADD R17, R17, 0x80 ;  /* 0x0000008011118836 */ /* 0x000fc60000000000 */
[----:B0-----:R-:W-:-:S05]  /*08a0*/  @!P0 IADD3 R4, P1, PT, R5, R6, RZ ;  /* 0x0000000605048210 */ /* 0x001fca0007f3e0ff */
[----:B------:R-:W-:-:S05]  /*08b0*/  @!P0 IMAD.X R5, RZ, RZ, R7, P1 ;  /* 0x000000ffff058224 */ /* 0x000fca00008e0607 */
[----:B------:R3:W-:Y:S03]  /*08c0*/  @!P0 STG.E.U8 desc[UR4][R4.64], R3 ;  /* 0x0000000304008986 */ /* 0x0007e6000c101104 */
.L_x_39529:
[----:B------:R-:W-:Y:S05]  /*08d0*/  BSYNC.RECONVERGENT B0 ;  /* 0x0000000000007941 */ /* 0x000fea0003800200 */
.L_x_39522:
        /* <DEDUP_REMOVED lines=9> */
.L_x_39521:
        /* <DEDUP_REMOVED lines=14> */
[----:B----4-:R-:W-:Y:S02]  /*0a50*/  ISETP.NE.AND P1, PT, R14, RZ, P0 ;  /* 0x000000ff0e00720c */ /* 0x010fe40000725270 */
[----:B------:R-:W-:Y:S02]  /*0a60*/  ISETP.NE.AND P6, PT, R15, RZ, P0 ;  /* 0x000000ff0f00720c */ /* 0x000fe400007c5270 */
[----:B------:R-:W-:Y:S02]  /*0a70*/  SEL R0, RZ, 0x1, !P1 ;  /* 0x00000001ff007807 */ /* 0x000fe40004800000 */
[----:B-----5:R-:W-:Y:S02]  /*0a80*/  ISETP.NE.AND P5, PT, R6, RZ, P0 ;  /* 0x000000ff0600720c */ /* 0x020fe400007a5270 */
        /* <DEDUP_REMOVED lines=21> */
.L_x_39530:
        /* <DEDUP_REMOVED lines=10> */
.L_x_43746:


//--------------------- .text._ZN2at6native29vectorized_elementwise_kernelILi4ENS0_13AUnaryFunctorIiibZZZNS0_23logical_and_kernel_cudaERNS_14TensorIteratorEENKUlvE0_clEvENKUlvE1_clEvEUliiE_EESt5arrayIPcLm2EEEEviT0_T1_ --------------------------
	.section	.text._ZN2at6native29vectorized_elementwise_kernelILi4ENS0_13AUnaryFunctorIiibZZZNS0_23logical_and_kernel_cudaERNS_14TensorIteratorEENKUlvE0_clEvENKUlvE1_clEvEUliiE_EESt5arrayIPcLm2EEEEviT0_T1_,"ax",@progbits
	.align	128
        .global         _ZN2at6native29vectorized_elementwise_kernelILi4ENS0_13AUnaryFunctorIiibZZZNS0_23logical_and_kernel_cudaERNS_14TensorIteratorEENKUlvE0_clEvENKUlvE1_clEvEUliiE_EESt5arrayIPcLm2EEEEviT0_T1_
        .type           _ZN2at6native29vectorized_elementwise_kernelILi4ENS0_13AUnaryFunctorIiibZZZNS0_23logical_and_kernel_cudaERNS_14TensorIteratorEENKUlvE0_clEvENKUlvE1_clEvEUliiE_EESt5arrayIPcLm2EEEEviT0_T1_,@function
        .size           _ZN2at6native29vectorized_elementwise_kernelILi4ENS0_13AUnaryFunctorIiibZZZNS0_23logical_and_kernel_cudaERNS_14TensorIteratorEENKUlvE0_clEvENKUlvE1_clEvEUliiE_EESt5arrayIPcLm2EEEEviT0_T1_,(.L_x_43747 - _ZN2at6native29vectorized_elementwise_kernelILi4ENS0_13AUnaryFunctorIiibZZZNS0_23logical_and_kernel_cudaERNS_14TensorIteratorEENKUlvE0_clEvENKUlvE1_clEvEUliiE_EESt5arrayIPcLm2EEEEviT0_T1_)
        .other          _ZN2at6native29vectorized_elementwise_kernelILi4ENS0_13AUnaryFunctorIiibZZZNS0_23logical_and_kernel_cudaERNS_14TensorIteratorEENKUlvE0_clEvENKUlvE1_clEvEUliiE_EESt5arrayIPcLm2EEEEviT0_T1_,@"STO_CUDA_ENTRY STV_DEFAULT"
_ZN2at6native29vectorized_elementwise_kernelILi4ENS0_13AUnaryFunctorIiibZZZNS0_23logical_and_kernel_cudaERNS_14TensorIteratorEENKUlvE0_clEvENKUlvE1_clEvEUliiE_EESt5arrayIPcLm2EEEEviT0_T1_:
.text._ZN2at6native29vectorized_elementwise_kernelILi4ENS0_13AUnaryFunctorIiibZZZNS0_23logical_and_kernel_cudaERNS_14TensorIteratorEENKUlvE0_clEvENKUlvE1_clEvEUliiE_EESt5arrayIPcLm2EEEEviT0_T1_:
        /* <DEDUP_REMOVED lines=100> */
.L_x_39534:
        /* <DEDUP_REMOVED lines=8> */
.L_x_39535:
        /* <DEDUP_REMOVED lines=8> */
.L_x_39536:
        /* <DEDUP_REMOVED lines=8> */
.L_x_39537:
        /* <DEDUP_REMOVED lines=9> */
.L_x_39538:
[----:B------:R-:W-:Y:S05]  /*0850*/  BSYNC.RELIABLE B1 ;  /* 0x0000000000017941 */ /* 0x000fea0003800100 */
.L_x_39533:
[----:B------:R-:W-:-:S13]  /*0860*/  ISETP.GE.U32.AND P0, PT, R17, R16, PT ;  /* 0x000000101100720c */ /* 0x000fda0003f06070 */
[----:B012---:R-:W0:Y:S01]  /*0870*/  @!P0 LDC.64 R6, c[0x0][0x390] ;  /* 0x0000e400ff068b82 */ /* 0x007e220000000a00 */
[----:B------:R-:W-:Y:S02]  /*0880*/  @!P0 IMAD.IADD R5, R0, 0x1, R17 ;  /* 0x0000000100058824 */ /* 0x000fe400078e0211 */
[----:B------:R-:W-:-:S03]  /*0890*/  @!P0 VIADD R17, R17, 0x80 ;  /* 0x0000008011118836 */ /* 0x000fc60000000000 */
[----:B0-----:R-:W-:-:S05]  /*08a0*/  @!P0 IADD3 R4, P1, PT, R5, R6, RZ ;  /* 0x0000000605048210 */ /* 0x001fca0007f3e0ff */
[----:B------:R-:W-:-:S05]  /*08b0*/  @!P0 IMAD.X R5, RZ, RZ, R7, P1 ;  /* 0x000000ffff058224 */ /* 0x000fca00008e0607 */
[----:B------:R3:W-:Y:S03]  /*08c0*/  @!P0 STG.E.U8 desc[UR4][R4.64], R3 ;  /* 0x0000000304008986 */ /* 0x0007e6000c101104 */
.L_x_39539:
[----:B------:R-:W-:Y:S05]  /*08d0*/  BSYNC.RECONVERGENT B0 ;  /* 0x0000000000007941 */ /* 0x000fea0003800200 */
.L_x_39532:
        /* <DEDUP_REMOVED lines=9> */
.L_x_39531:
        /* <DEDUP_REMOVED lines=9> */
[----:B----4-:R-:W-:Y:S02]  /*0a00*/  ISETP.NE.AND P3, PT, R14, RZ, P0 ;  /* 0x000000ff0e00720c */ /* 0x010fe40000765270 */
[----:B------:R-:W-:Y:S02]  /*0a10*/  ISETP.NE.AND P6, PT, R15, RZ, P0 ;  /* 0x000000ff0f00720c */ /* 0x000fe400007c5270 */
[----:B------:R-:W-:Y:S02]  /*0a20*/  SEL R7, RZ, 0x1, !P3 ;  /* 0x00000001ff077807 */ /* 0x000fe40005800000 */
[----:B------:R-:W-:Y:S02]  /*0a30*/  ISETP.NE.AND P4, PT, R12, RZ, P0 ;  /* 0x000000ff0c00720c */ /* 0x000fe40000785270 */
[----:B------:R-:W-:Y:S02]  /*0a40*/  ISETP.NE.AND P5, PT, R13, RZ, P0 ;  /* 0x000000ff0d00720c */ /* 0x000fe400007a5270 */
[----:B-----5:R-:W-:-:S02]  /*0a50*/  ISETP.NE.AND P1, PT, R8, RZ, P0 ;  /* 0x000000ff0800720c */ /* 0x020fc40000725270 */
[----:B------:R-:W-:Y:S02]  /*0a60*/  ISETP.NE.AND P2, PT, R9, RZ, P0 ;  /* 0x000000ff0900720c */ /* 0x000fe40000745270 */
[----:B------:R-:W-:Y:S02]  /*0a70*/  ISETP.NE.AND P3, PT, R10, RZ, P0 ;  /* 0x000000ff0a00720c */ /* 0x000fe40000765270 */
[----:B------:R-:W-:Y:S02]  /*0a80*/  ISETP.NE.AND P0, PT, R11, RZ, P0 ;  /* 0x000000ff0b00720c */ /* 0x000fe40000705270 */
        /* <DEDUP_REMOVED lines=19> */
.L_x_39540:
        /* <DEDUP_REMOVED lines=12> */
.L_x_43747:


//--------------------- .text._ZN2at6native29vectorized_elementwise_kernelILi8ENS0_13AUnaryFunctorIiibZZZNS0_23logical_and_kernel_cudaERNS_14TensorIteratorEENKUlvE0_clEvENKUlvE1_clEvEUliiE_EESt5arrayIPcLm2EEEEviT0_T1_ --------------------------
	.section	.text._ZN2at6native29vectorized_elementwise_kernelILi8ENS0_13AUnaryFunctorIiibZZZNS0_23logical_and_kernel_cudaERNS_14TensorIteratorEENKUlvE0_clEvENKUlvE1_clEvEUliiE_EESt5arrayIPcLm2EEEEviT0_T1_,"ax",@progbits
	.align	128
        .global         _ZN2at6native29vectorized_elementwise_kernelILi8ENS0_13AUnaryFunctorIiibZZZNS0_23logical_and_kernel_cudaERNS_14TensorIteratorEENKUlvE0_clEvENKUlvE1_clEvEUliiE_EESt5arrayIPcLm2EEEEviT0_T1_
        .type           _ZN2at6native29vectorized_elementwise_kernelILi8ENS0_13AUnaryFunctorIiibZZZNS0_23logical_and_kernel_cudaERNS_14TensorIteratorEENKUlvE0_clEvENKUlvE1_clEvEUliiE_EESt5arrayIPcLm2EEEEviT0_T1_,@function
        .size           _ZN2at6native29vectorized_elementwise_kernelILi8ENS0_13AUnaryFunctorIiibZZZNS0_23logical_and_kernel_cudaERNS_14TensorIteratorEENKUlvE0_clEvENKUlvE1_clEvEUliiE_EESt5arrayIPcLm2EEEEviT0_T1_,(.L_x_43748 - _ZN2at6native29vectorized_elementwise_kernelILi8ENS0_13AUnaryFunctorIiibZZZNS0_23logical_and_kernel_cudaERNS_14TensorIteratorEENKUlvE0_clEvENKUlvE1_clEvEUliiE_EESt5arrayIPcLm2EEEEviT0_T1_)
        .other          _ZN2at6native29vectorized_elementwise_kernelILi8ENS0_13AUnaryFunctorIiibZZZNS0_23logical_and_kernel_cudaERNS_14TensorIteratorEENKUlvE0_clEvENKUlvE1_clEvEUliiE_EESt5arrayIPcLm2EEEEviT0_T1_,@"STO_CUDA_ENTRY STV_DEFAULT"
_ZN2at6native29vectorized_elementwise_kernelILi8ENS0_13AUnaryFunctorIiibZZZNS0_23logical_and_kernel_cudaERNS_14TensorIteratorEENKUlvE0_clEvENKUlvE1_clEvEUliiE_EESt5arrayIPcLm2EEEEviT0_T1_:
.text._ZN2at6native29vectorized_elementwise_kernelILi8ENS0_13AUnaryFunctorIiibZZZNS0_23logical_and_kernel_cudaERNS_14TensorIteratorEENKUlvE0_clEvENKUlvE1_clEvEUliiE_EESt5arrayIPcLm2EEEEviT0_T1_:
        /* <DEDUP_REMOVED lines=100> */
.L_x_39544:
        /* <DEDUP_REMOVED lines=8> */
.L_x_39545:
        /* <DEDUP_REMOVED lines=8> */
.L_x_39546:
        /* <DEDUP_REMOVED lines=8> */
.L_x_39547:
        /* <DEDUP_REMOVED lines=9> */
.L_x_39548:
[----:B------:R-:W-:Y:S05]  /*0850*/  BSYNC.RELIABLE B1 ;  /* 0x0000000000017941 */ /* 0x000fea0003800100 */
.L_x_39543:
[----:B------:R-:W-:-:S13]  /*0860*/  ISETP.GE.U32.AND P0, PT, R17, R16, PT ;  /* 0x000000101100720c */ /* 0x000fda0003f06070 */
[----:B012---:R-:W0:Y:S01]  /*0870*/  @!P0 LDC.64 R6, c[0x0][0x390] ;  /* 0x0000e400ff068b82 */ /* 0x007e220000000a00 */
[----:B------:R-:W-:Y:S02]  /*0880*/  @!P0 IMAD.IADD R5, R0, 0x1, R17 ;  /* 0x0000000100058824 */ /* 0x000fe400078e0211 */
[----:B------:R-:W-:-:S03]  /*0890*/  @!P0 VIADD R17, R17, 0x80 ;  /* 0x0000008011118836 */ /* 0x000fc60000000000 */
[----:B0-----:R-:W-:-:S05]  /*08a0*/  @!P0 IADD3 R4, P1, PT, R5, R6, RZ ;  /* 0x0000000605048210 */ /* 0x001fca0007f3e0ff */
[----:B------:R-:W-:-:S05]  /*08b0*/  @!P0 IMAD.X R5, RZ, RZ, R7, P1 ;  /* 0x000000ffff058224 */ /* 0x000fca00008e0607 */
[----:B------:R3:W-:Y:S03]  /*08c0*/  @!P0 STG.E.U8 desc[UR4][R4.64], R3 ;  /* 0x0000000304008986 */ /* 0x0007e6000c101104 */
.L_x_39549:
[----:B------:R-:W-:Y:S05]  /*08d0*/  BSYNC.RECONVERGENT B0 ;  /* 0x0000000000007941 */ /* 0x000fea0003800200 */
.L_x_39542:
        /* <DEDUP_REMOVED lines=9> */
.L_x_39541:
        /* <DEDUP_REMOVED lines=8> */
[----:B----4-:R-:W-:Y:S02]  /*09f0*/  ISETP.NE.AND P4, PT, R10, RZ, P0 ;  /* 0x000000ff0a00720c */ /* 0x010fe40000785270 */
[----:B------:R-:W-:Y:S02]  /*0a00*/  ISETP.NE.AND P2, PT, R5, RZ, P0 ;  /* 0x000000ff0500720c */ /* 0x000fe40000745270 */
[----:B------:R-:W-:Y:S02]  /*0a10*/  ISETP.NE.AND P6, PT, R11, RZ, P0 ;  /* 0x000000ff0b00720c */ /* 0x000fe400007c5270 */
[----:B------:R-:W-:Y:S02]  /*0a20*/  SEL R5, RZ, 0x1, !P4 ;  /* 0x00000001ff057807 */ /* 0x000fe40006000000 */
[----:B------:R-:W-:Y:S02]  /*0a30*/  ISETP.NE.AND P1, PT, R4, RZ, P0 ;  /* 0x000000ff0400720c */ /* 0x000fe40000725270 */
[----:B------:R-:W-:-:S02]  /*0a40*/  ISETP.NE.AND P3, PT, R6, RZ, P0 ;  /* 0x000000ff0600720c */ /* 0x000fc40000765270 */
        /* <DEDUP_REMOVED lines=21> */
.L_x_39550:
        /* <DEDUP_REMOVED lines=14> */
.L_x_43748:


//--------------------- .text._ZN2at6native18elementwise_kernelILi128ELi4EZNS0_15gpu_kernel_implINS0_13BinaryFunctorIiibZZZNS0_23logical_and_kernel_cudaERNS_14TensorIteratorEENKUlvE0_clEvENKUlvE1_clEvEUliiE_EEEEvRNS_18TensorIteratorBaseERKT_EUliE_EEviT1_ --------------------------
	.section	.text._ZN2at6native18elementwise_kernelILi128ELi4EZNS0_15gpu_kernel_implINS0_13BinaryFunctorIiibZZZNS0_23logical_and_kernel_cudaERNS_14TensorIteratorEENKUlvE0_clEvENKUlvE1_clEvEUliiE_EEEEvRNS_18TensorIteratorBaseERKT_EUliE_EEviT1_,"ax",@progbits
	.align	128
        .global         _ZN2at6native18elementwise_kernelILi128ELi4EZNS0_15gpu_kernel_implINS0_13BinaryFunctorIiibZZZNS0_23logical_and_kernel_cudaERNS_14TensorIteratorEENKUlvE0_clEvENKUlvE1_clEvEUliiE_EEEEvRNS_18TensorIteratorBaseERKT_EUliE_EEviT1_
        .type           _ZN2at6native18elementwise_kernelILi128ELi4EZNS0_15gpu_kernel_implINS0_13BinaryFunctorIiibZZZNS0_23logical_and_kernel_cudaERNS_14TensorIteratorEENKUlvE0_clEvENKUlvE1_clEvEUliiE_EEEEvRNS_18TensorIteratorBaseERKT_EUliE_EEviT1_,@function
        .size           _ZN2at6native18elementwise_kernelILi128ELi4EZNS0_15gpu_kernel_implINS0_13BinaryFunctorIiibZZZNS0_23logical_and_kernel_cudaERNS_14TensorIteratorEENKUlvE0_clEvENKUlvE1_clEvEUliiE_EEEEvRNS_18TensorIteratorBaseERKT_EUliE_EEviT1_,(.L_x_43749 - _ZN2at6native18elementwise_kernelILi128ELi4EZNS0_15gpu_kernel_implINS0_13BinaryFunctorIiibZZZNS0_23logical_and_kernel_cudaERNS_14TensorIteratorEENKUlvE0_clEvENKUlvE1_clEvEUliiE_EEEEvRNS_18TensorIteratorBaseERKT_EUliE_EEviT1_)
        .other          _ZN2at6native18elementwise_kernelILi128ELi4EZNS0_15gpu_kernel_implINS0_13BinaryFunctorIiibZZZNS0_23logical_and_kernel_cudaERNS_14TensorIteratorEENKUlvE0_clEvENKUlvE1_clEvEUliiE_EEEEvRNS_18TensorIteratorBaseERKT_EUliE_EEviT1_,@"STO_CUDA_ENTRY STV_DEFAULT"
_ZN2at6native18elementwise_kernelILi128ELi4EZNS0_15gpu_kernel_implINS0_13BinaryFunctorIiibZZZNS0_23logical_and_kernel_cudaERNS_14TensorIteratorEENKUlvE0_clEvENKUlvE1_clEvEUliiE_EEEEvRNS_18TensorIteratorBaseERKT_EUliE_EEviT1_:
.text._ZN2at6native18elementwise_kernelILi128ELi4EZNS0_15gpu_kernel_implINS0_13BinaryFunctorIiibZZZNS0_23logical_and_kernel_cudaERNS_14TensorIteratorEENKUlvE0_clEvENKUlvE1_clEvEUliiE_EEEEvRNS_18TensorIteratorBaseERKT_EUliE_EEviT1_:
        /* <DEDUP_REMOVED lines=371> */
.L_x_39553:
        /* <DEDUP_REMOVED lines=16> */
.L_x_39557:
[----:B------:R0:W5:Y:S01]  /*1830*/  LDG.E.U8 R19, desc[UR36][R2.64] ;  /* 0x0000002402137981 */ /* 0x000162000c1e1100 */
[----:B------:R-:W-:Y:S05]  /*1840*/  BRA `(.L_x_39559) ;  /* 0x0000000c002c7947 */ /* 0x000fea0003800000 */
.L_x_39556:
        /* <DEDUP_REMOVED lines=8> */
.L_x_39561:
[----:B------:R0:W5:Y:S01]  /*18d0*/  LDG.E R19, desc[UR36][R2.64] ;  /* 0x0000002402137981 */ /* 0x000162000c1e1900 */
[----:B------:R-:W-:Y:S05]  /*18e0*/  BRA `(.L_x_39559) ;  /* 0x0000000c00047947 */ /* 0x000fea0003800000 */
.L_x_39560:
[----:B------:R0:W5:Y:S01]  /*18f0*/  LDG.E.S16 R19, desc[UR36][R2.64] ;  /* 0x0000002402137981 */ /* 0x000162000c1e1700 */
[----:B------:R-:W-:Y:S05]  /*1900*/  BRA `(.L_x_39559) ;  /* 0x0000000800fc7947 */ /* 0x000fea0003800000 */
.L_x_39555:
        /* <DEDUP_REMOVED lines=9> */
.L_x_39563:
[----:B------:R-:W2:Y:S02]  /*19a0*/  LDG.E.U16 R2, desc[UR36][R2.64] ;  /* 0x0000002402027981 */ /* 0x000ea4000c1e1500 */
[----:B--2---:R-:W-:-:S06]  /*19b0*/  HADD2.F32 R19, -RZ, R2.H0_H0 ;  /* 0x20000002ff137230 */ /* 0x004fcc0000004100 */
[----:B------:R-:W0:Y:S01]  /*19c0*/  F2I.FTZ.TRUNC.NTZ R19, R19 ;  /* 0x0000001300137305 */ /* 0x000e22000021f100 */
[----:B------:R-:W-:Y:S05]  /*19d0*/  BRA `(.L_x_39559) ;  /* 0x0000000800c87947 */ /* 0x000fea0003800000 */
.L_x_39562:
        /* <DEDUP_REMOVED lines=9> */
.L_x_39565:
[----:B------:R-:W2:Y:S02]  /*1a70*/  LDG.E.U16 R2, desc[UR36][R2.64] ;  /* 0x0000002402027981 */ /* 0x000ea4000c1e1500 */
[----:B--2---:R-:W-:-:S06]  /*1a80*/  HADD2.F32 R19, -RZ, R2.H0_H0 ;  /* 0x20000002ff137230 */ /* 0x004fcc0000004100 */
[----:B------:R-:W0:Y:S01]  /*1a90*/  F2I.FTZ.TRUNC.NTZ R19, R19 ;  /* 0x0000001300137305 */ /* 0x000e22000021f100 */
[----:B------:R-:W-:Y:S05]  /*1aa0*/  BRA `(.L_x_39559) ;  /* 0x0000000800947947 */ /* 0x000fea0003800000 */
.L_x_39564:
[----:B------:R-:W2:Y:S02]  /*1ab0*/  LDG.E.64 R2, desc[UR36][R2.64] ;  /* 0x0000002402027981 */ /* 0x000ea4000c1e1b00 */
[----:B--2---:R0:W1:Y:S01]  /*1ac0*/  F2I.F64.TRUNC R19, R2 ;  /* 0x0000000200137311 */ /* 0x004062000030d100 */
[----:B------:R-:W-:Y:S05]  /*1ad0*/  BRA `(.L_x_39559) ;  /* 0x0000000800887947 */ /* 0x000fea0003800000 */
.L_x_39554:
        /* <DEDUP_REMOVED lines=12> */
.L_x_39568:
[----:B------:R-:W2:Y:S02]  /*1ba0*/  LDG.E.64 R2, desc[UR36][R2.64] ;  /* 0x0000002402027981 */ /* 0x000ea4000c1e1b00 */
[----:B--2---:R0:W1:Y:S01]  /*1bb0*/  F2I.F64.TRUNC R19, R2 ;  /* 0x0000000200137311 */ /* 0x004062000030d100 */
[----:B------:R-:W-:Y:S05]  /*1bc0*/  BRA `(.L_x_39559) ;  /* 0x00000008004c7947 */ /* 0x000fea0003800000 */
.L_x_39567:
        /* <DEDUP_REMOVED lines=26> */
.L_x_39570:
        /* <DEDUP_REMOVED lines=13> */
.L_x_39569:
[----:B------:R-:W2:Y:S02]  /*1e40*/  LDG.E.U16 R19, desc[UR36][R2.64] ;  /* 0x0000002402137981 */ /* 0x000ea4000c1e1500 */
[----:B--2---:R-:W-:-:S06]  /*1e50*/  IMAD.U32 R19, R19, 0x10000, RZ ;  /* 0x0001000013137824 */ /* 0x004fcc00078e00ff */
[----:B------:R-:W0:Y:S01]  /*1e60*/  F2I.FTZ.TRUNC.NTZ R19, R19 ;  /* 0x0000001300137305 */ /* 0x000e22000021f100 */
[----:B------:R-:W-:Y:S05]  /*1e70*/  BRA `(.L_x_39559) ;  /* 0x0000000400a07947 */ /* 0x000fea0003800000 */
.L_x_39566:
        /* <DEDUP_REMOVED lines=10> */
.L_x_39573:
        /* <DEDUP_REMOVED lines=21> */
.L_x_39577:
[----:B------:R-:W-:Y:S05]  /*2070*/  BSYNC.RECONVERGENT B1 ;  /* 0x0000000000017941 */ /* 0x000fea0003800200 */
.L_x_39576:
[----:B------:R-:W-:Y:S02]  /*2080*/  SHF.L.U32 R0, R0, 0x14, RZ ;  /* 0x0000001400007819 */ /* 0x000fe400000006ff */
[----:B------:R-:W-:-:S04]  /*2090*/  LEA R2, R2, 0x3b800000, 0x17 ;  /* 0x3b80000002027811 */ /* 0x000fc800078eb8ff */
[----:B------:R-:W-:-:S07]  /*20a0*/  LOP3.LUT R19, R2, R0, R19, 0xfe, !PT ;  /* 0x0000000002137212 */ /* 0x000fce00078efe13 */
.L_x_39575:
[----:B------:R-:W-:Y:S05]  /*20b0*/  BSYNC.RECONVERGENT B0 ;  /* 0x0000000000007941 */ /* 0x000fea0003800200 */
.L_x_39574:
[----:B------:R-:W1:Y:S01]  /*20c0*/  F2I.FTZ.TRUNC.NTZ R19, R19 ;  /* 0x0000001300137305 */ /* 0x000e62000021f100 */
[----:B------:R-:W-:Y:S05]  /*20d0*/  BRA `(.L_x_39559) ;  /* 0x0000000400087947 */ /* 0x000fea0003800000 */
.L_x_39572:
        /* <DEDUP_REMOVED lines=21> */
.L_x_39581:
[----:B------:R-:W-:Y:S05]  /*2230*/  BSYNC.RECONVERGENT B1 ;  /* 0x0000000000017941 */ /* 0x000fea0003800200 */
.L_x_39580:
[----:B------:R-:W-:Y:S01]  /*2240*/  IMAD.SHL.U32 R0, R0, 0x200000, RZ ;  /* 0x0020000000007824 */ /* 0x000fe200078e00ff */
[----:B------:R-:W-:-:S04]  /*2250*/  LEA R2, R2, 0x37800000, 0x17 ;  /* 0x3780000002027811 */ /* 0x000fc800078eb8ff */
[----:B------:R-:W-:-:S07]  /*2260*/  LOP3.LUT R19, R2, R0, R19, 0xfe, !PT ;  /* 0x0000000002137212 */ /* 0x000fce00078efe13 */
.L_x_39579:
[----:B------:R-:W-:Y:S05]  /*2270*/  BSYNC.RECONVERGENT B0 ;  /* 0x0000000000007941 */ /* 0x000fea0003800200 */
.L_x_39578:
[----:B------:R-:W2:Y:S01]  /*2280*/  F2I.FTZ.TRUNC.NTZ R19, R19 ;  /* 0x0000001300137305 */ /* 0x000ea2000021f100 */
[----:B------:R-:W-:Y:S05]  /*2290*/  BRA `(.L_x_39559) ;  /* 0x0000000000987947 */ /* 0x000fea0003800000 */
.L_x_39571:
[----:B------:R-:W-:-:S09]  /*22a0*/  UISETP.NE.AND UP0, UPT, UR4, 0x1c, UPT ;  /* 0x0000001c0400788c */ /* 0x000fd2000bf05270 */
[----:B------:R-:W-:Y:S05]  /*22b0*/  BRA.U !UP0, `(.L_x_39582) ;  /* 0x00000001088c7547 */ /* 0x000fea000b800000 */
[----:B------:R-:W-:-:S09]  /*22c0*/  UISETP.NE.AND UP0, UPT, UR4, 0x1d, UPT ;  /* 0x0000001d0400788c */ /* 0x000fd2000bf05270 */
[----:B------:R-:W-:Y:S05]  /*22d0*/  BRA.U !UP0, `(.L_x_39583) ;  /* 0x00000001087c7547 */ /* 0x000fea000b800000 */
[----:B------:R-:W-:-:S09]  /*22e0*/  UISETP.NE.AND UP0, UPT, UR4, 0x2c, UPT ;  /* 0x0000002c0400788c */ /* 0x000fd2000bf05270 */
[----:B------:R-:W-:Y:S05]  /*22f0*/  BRA.U !UP0, `(.L_x_39584) ;  /* 0x0000000108487547 */ /* 0x000fea000b800000 */
.L_x_39558:
        /* <DEDUP_REMOVED lines=16> */
.L_x_39585:
[----:B------:R-:W-:Y:S01]  /*2400*/  MOV R19, RZ ;  /* 0x000000ff00137202 */ /* 0x000fe20000000f00 */
[----:B------:R-:W-:Y:S06]  /*2410*/  BRA `(.L_x_39559) ;  /* 0x0000000000387947 */ /* 0x000fec0003800000 */
.L_x_39584:
        /* <DEDUP_REMOVED lines=8> */
.L_x_39587:
[----:B------:R-:W-:Y:S05]  /*24a0*/  BSYNC.RECONVERGENT B0 ;  /* 0x0000000000007941 */ /* 0x000fea0003800200 */
.L_x_39586:
[----:B------:R-:W4:Y:S01]  /*24b0*/  F2I.FTZ.TRUNC.NTZ R19, R19 ;  /* 0x0000001300137305 */ /* 0x000f22000021f100 */
[----:B------:R-:W-:Y:S05]  /*24c0*/  BRA `(.L_x_39559) ;  /* 0x00000000000c7947 */ /* 0x000fea0003800000 */
.L_x_39583:
[----:B------:R0:W5:Y:S01]  /*24d0*/  LDG.E R19, desc[UR36][R2.64] ;  /* 0x0000002402137981 */ /* 0x000162000c1e1900 */
[----:B------:R-:W-:Y:S05]  /*24e0*/  BRA `(.L_x_39559) ;  /* 0x0000000000047947 */ /* 0x000fea0003800000 */
.L_x_39582:
[----:B------:R3:W5:Y:S02]  /*24f0*/  LDG.E R19, desc[UR36][R2.64] ;  /* 0x0000002402137981 */ /* 0x000764000c1e1900 */
.L_x_39559:
        /* <DEDUP_REMOVED lines=16> */
.L_x_39591:
[----:B------:R0:W5:Y:S01]  /*2600*/  LDG.E.U8 R0, desc[UR36][R2.64] ;  /* 0x0000002402007981 */ /* 0x000162000c1e1100 */
[----:B------:R-:W-:Y:S05]  /*2610*/  BRA `(.L_x_39593) ;  /* 0x0000000c002c7947 */ /* 0x000fea0003800000 */
.L_x_39590:
        /* <DEDUP_REMOVED lines=8> */
.L_x_39595:
[----:B------:R3:W5:Y:S01]  /*26a0*/  LDG.E R0, desc[UR36][R2.64] ;  /* 0x0000002402007981 */ /* 0x000762000c1e1900 */
[----:B------:R-:W-:Y:S05]  /*26b0*/  BRA `(.L_x_39593) ;  /* 0x0000000c00047947 */ /* 0x000fea0003800000 */
.L_x_39594:
[----:B------:R0:W5:Y:S01]  /*26c0*/  LDG.E.S16 R0, desc[UR36][R2.64] ;  /* 0x0000002402007981 */ /* 0x000162000c1e1700 */
[----:B------:R-:W-:Y:S05]  /*26d0*/  BRA `(.L_x_39593) ;  /* 0x0000000800fc7947 */ /* 0x000fea0003800000 */
.L_x_39589:
        /* <DEDUP_REMOVED lines=9> */
.L_x_39597:
[----:B------:R-:W3:Y:S02]  /*2770*/  LDG.E.U16 R2, desc[UR36][R2.64] ;  /* 0x0000002402027981 */ /* 0x000ee4000c1e1500 */
[----:B---3--:R-:W-:-:S06]  /*2780*/  HADD2.F32 R0, -RZ, R2.H0_H0 ;  /* 0x20000002ff007230 */ /* 0x008fcc0000004100 */
[----:B------:R-:W0:Y:S01]  /*2790*/  F2I.FTZ.TRUNC.NTZ R0, R0 ;  /* 0x0000000000007305 */ /* 0x000e22000021f100 */
[----:B------:R-:W-:Y:S05]  /*27a0*/  BRA `(.L_x_39593) ;  /* 0x0000000800c87947 */ /* 0x000fea0003800000 */
.L_x_39596:
        /* <DEDUP_REMOVED lines=9> */
.L_x_39599:
[----:B------:R-:W3:Y:S02]  /*2840*/  LDG.E.U16 R2, desc[UR36][R2.64] ;  /* 0x0000002402027981 */ /* 0x000ee4000c1e1500 */
[----:B---3--:R-:W-:-:S06]  /*2850*/  HADD2.F32 R0, -RZ, R2.H0_H0 ;  /* 0x20000002ff007230 */ /* 0x008fcc0000004100 */
[----:B------:R-:W0:Y:S01]  /*2860*/  F2I.FTZ.TRUNC.NTZ R0, R0 ;  /* 0x0000000000007305 */ /* 0x000e22000021f100 */
[----:B------:R-:W-:Y:S05]  /*2870*/  BRA `(.L_x_39593) ;  /* 0x0000000800947947 */ /* 0x000fea0003800000 */
.L_x_39598:
[----:B------:R-:W3:Y:S02]  /*2880*/  LDG.E.64 R2, desc[UR36][R2.64] ;  /* 0x0000002402027981 */ /* 0x000ee4000c1e1b00 */
[----:B---3--:R0:W3:Y:S01]  /*2890*/  F2I.F64.TRUNC R0, R2 ;  /* 0x0000000200007311 */ /* 0x0080e2000030d100 */
[----:B------:R-:W-:Y:S05]  /*28a0*/  BRA `(.L_x_39593) ;  /* 0x0000000800887947 */ /* 0x000fea0003800000 */
.L_x_39588:
        /* <DEDUP_REMOVED lines=12> */
.L_x_39602:
[----:B------:R-:W3:Y:S02]  /*2970*/  LDG.E.64 R2, desc[UR36][R2.64] ;  /* 0x0000002402027981 */ /* 0x000ee4000c1e1b00 */
[----:B---3--:R0:W3:Y:S01]  /*2980*/  F2I.F64.TRUNC R0, R2 ;  /* 0x0000000200007311 */ /* 0x0080e2000030d100 */
[----:B------:R-:W-:Y:S05]  /*2990*/  BRA `(.L_x_39593) ;  /* 0x00000008004c7947 */ /* 0x000fea0003800000 */
.L_x_39601:
        /* <DEDUP_REMOVED lines=26> */
.L_x_39604:
        /* <DEDUP_REMOVED lines=13> */
.L_x_39603:
[----:B------:R-:W3:Y:S02]  /*2c10*/  LDG.E.U16 R0, desc[UR36][R2.64] ;  /* 0x0000002402007981 */ /* 0x000ee4000c1e1500 */
[----:B---3--:R-:W-:-:S06]  /*2c20*/  IMAD.U32 R0, R0, 0x10000, RZ ;  /* 0x0001000000007824 */ /* 0x008fcc00078e00ff */
[----:B------:R-:W0:Y:S01]  /*2c30*/  F2I.FTZ.TRUNC.NTZ R0, R0 ;  /* 0x0000000000007305 */ /* 0x000e22000021f100 */
[----:B------:R-:W-:Y:S05]  /*2c40*/  BRA `(.L_x_39593) ;  /* 0x0000000400a07947 */ /* 0x000fea0003800000 */
.L_x_39600:
        /* <DEDUP_REMOVED lines=10> */
.L_x_39607:
        /* <DEDUP_REMOVED lines=21> */
.L_x_39611:
[----:B------:R-:W-:Y:S05]  /*2e40*/  BSYNC.RECONVERGENT B1 ;  /* 0x0000000000017941 */ /* 0x000fea0003800200 */
.L_x_39610:
[----:B------:R-:W-:Y:S01]  /*2e50*/  IMAD.SHL.U32 R0, R0, 0x100000, RZ ;  /* 0x0010000000007824 */ /* 0x000fe200078e00ff */
[----:B------:R-:W-:-:S04]  /*2e60*/  LEA R2, R2, 0x3b800000, 0x17 ;  /* 0x3b80000002027811 */ /* 0x000fc800078eb8ff */
[----:B------:R-:W-:-:S07]  /*2e70*/  LOP3.LUT R0, R2, R0, R7, 0xfe, !PT ;  /* 0x0000000002007212 */ /* 0x000fce00078efe07 */
.L_x_39609:
[----:B------:R-:W-:Y:S05]  /*2e80*/  BSYNC.RECONVERGENT B0 ;  /* 0x0000000000007941 */ /* 0x000fea0003800200 */
.L_x_39608:
[----:B------:R-:W0:Y:S01]  /*2e90*/  F2I.FTZ.TRUNC.NTZ R0, R0 ;  /* 0x0000000000007305 */ /* 0x000e22000021f100 */
[----:B------:R-:W-:Y:S05]  /*2ea0*/  BRA `(.L_x_39593) ;  /* 0x0000000400087947 */ /* 0x000fea0003800000 */
.L_x_39606:
        /* <DEDUP_REMOVED lines=21> */
.L_x_39615:
[----:B------:R-:W-:Y:S05]  /*3000*/  BSYNC.RECONVERGENT B1 ;  /* 0x0000000000017941 */ /* 0x000fea0003800200 */
.L_x_39614:
[----:B------:R-:W-:Y:S02]  /*3010*/  SHF.L.U32 R0, R0, 0x15, RZ ;  /* 0x0000001500007819 */ /* 0x000fe400000006ff */
[----:B------:R-:W-:-:S04]  /*3020*/  LEA R2, R2, 0x37800000, 0x17 ;  /* 0x3780000002027811 */ /* 0x000fc800078eb8ff */
[----:B------:R-:W-:-:S07]  /*3030*/  LOP3.LUT R0, R2, R0, R7, 0xfe, !PT ;  /* 0x0000000002007212 */ /* 0x000fce00078efe07 */
.L_x_39613:
[----:B------:R-:W-:Y:S05]  /*3040*/  BSYNC.RECONVERGENT B0 ;  /* 0x0000000000007941 */ /* 0x000fea0003800200 */
.L_x_39612:
[----:B------:R-:W0:Y:S01]  /*3050*/  F2I.FTZ.TRUNC.NTZ R0, R0 ;  /* 0x0000000000007305 */ /* 0x000e22000021f100 */
[----:B------:R-:W-:Y:S05]  /*3060*/  BRA `(.L_x_39593) ;  /* 0x0000000000987947 */ /* 0x000fea0003800000 */
.L_x_39605:
[----:B------:R-:W-:-:S09]  /*3070*/  UISETP.NE.AND UP0, UPT, UR4, 0x1c, UPT ;  /* 0x0000001c0400788c */ /* 0x000fd2000bf05270 */
[----:B------:R-:W-:Y:S05]  /*3080*/  BRA.U !UP0, `(.L_x_39616) ;  /* 0x00000001088c7547 */ /* 0x000fea000b800000 */
[----:B------:R-:W-:-:S09]  /*3090*/  UISETP.NE.AND UP0, UPT, UR4, 0x1d, UPT ;  /* 0x0000001d0400788c */ /* 0x000fd2000bf05270 */
[----:B------:R-:W-:Y:S05]  /*30a0*/  BRA.U !UP0, `(.L_x_39617) ;  /* 0x00000001087c7547 */ /* 0x000fea000b800000 */
[----:B------:R-:W-:-:S09]  /*30b0*/  UISETP.NE.AND UP0, UPT, UR4, 0x2c, UPT ;  /* 0x0000002c0400788c */ /* 0x000fd2000bf05270 */
[----:B------:R-:W-:Y:S05]  /*30c0*/  BRA.U !UP0, `(.L_x_39618) ;  /* 0x0000000108487547 */ /* 0x000fea000b800000 */
.L_x_39592:
        /* <DEDUP_REMOVED lines=16> */
.L_x_39619:
[----:B------:R-:W-:Y:S01]  /*31d0*/  IMAD.MOV.U32 R0, RZ, RZ, RZ ;  /* 0x000000ffff007224 */ /* 0x000fe200078e00ff */
[----:B------:R-:W-:Y:S06]  /*31e0*/  BRA `(.L_x_39593) ;  /* 0x0000000000387947 */ /* 0x000fec0003800000 */
.L_x_39618:
        /* <DEDUP_REMOVED lines=8> */
.L_x_39621:
[----:B------:R-:W-:Y:S05]  /*3270*/  BSYNC.RECONVERGENT B0 ;  /* 0x0000000000007941 */ /* 0x000fea0003800200 */
.L_x_39620:
[----:B------:R-:W0:Y:S01]  /*3280*/  F2I.FTZ.TRUNC.NTZ R0, R0 ;  /* 0x0000000000007305 */ /* 0x000e22000021f100 */
[----:B------:R-:W-:Y:S05]  /*3290*/  BRA `(.L_x_39593) ;  /* 0x00000000000c7947 */ /* 0x000fea0003800000 */
.L_x_39617:
[----:B------:R0:W5:Y:S01]  /*32a0*/  LDG.E R0, desc[UR36][R2.64] ;  /* 0x0000002402007981 */ /* 0x000162000c1e1900 */
[----:B------:R-:W-:Y:S05]  /*32b0*/  BRA `(.L_x_39593) ;  /* 0x0000000000047947 */ /* 0x000fea0003800000 */
.L_x_39616:
[----:B------:R0:W5:Y:S02]  /*32c0*/  LDG.E R0, desc[UR36][R2.64] ;  /* 0x0000002402007981 */ /* 0x000164000c1e1900 */
.L_x_39593:
[----:B------:R-:W1:Y:S01]  /*32d0*/  LDCU.64 UR6, c[0x0][0x5e8] ;  /* 0x0000bd00ff0677ac */ /* 0x000e620008000a00 */
[----:B0--3-5:R-:W-:Y:S01]  /*32e0*/  ISETP.NE.AND P0, PT, R0, RZ, PT ;  /* 0x000000ff0000720c */ /* 0x029fe20003f05270 */
[----:B------:R-:W-:Y:S01]  /*32f0*/  BSSY.RECONVERGENT B6, `(.L_x_39622) ;  /* 0x00000d4000067945 */ /* 0x000fe20003800200 */
[----:B------:R-:W-:Y:S02]  /*3300*/  UPRMT UR4, UR43, 0x9910, URZ ;  /* 0x000099102b047896 */ /* 0x000fe400080000ff */
[----:B-12-4-:R-:W-:Y:S02]  /*3310*/  ISETP.NE.AND P0, PT, R19, RZ, P0 ;  /* 0x000000ff1300720c */ /* 0x016fe40000705270 */
        /* <DEDUP_REMOVED lines=15> */
.L_x_39626:
[----:B------:R1:W-:Y:S01]  /*3410*/  STG.E.U8 desc[UR36][R2.64], R4 ;  /* 0x0000000402007986 */ /* 0x0003e2000c101124 */
[----:B------:R-:W-:Y:S05]  /*3420*/  BRA `(.L_x_39628) ;  /* 0x0000000c00007947 */ /* 0x000fea0003800000 */
.L_x_39625:
        /* <DEDUP_REMOVED lines=9> */
.L_x_39630:
[----:B------:R3:W-:Y:S01]  /*34c0*/  STG.E desc[UR36][R2.64], R4 ;  /* 0x0000000402007986 */ /* 0x0007e2000c101924 */
[----:B------:R-:W-:Y:S05]  /*34d0*/  BRA `(.L_x_39628) ;  /* 0x0000000800d47947 */ /* 0x000fea0003800000 */
.L_x_39629:
[----:B------:R2:W-:Y:S01]  /*34e0*/  STG.E.U16 desc[UR36][R2.64], R4 ;  /* 0x0000000402007986 */ /* 0x0005e2000c101524 */
[----:B------:R-:W-:Y:S05]  /*34f0*/  BRA `(.L_x_39628) ;  /* 0x0000000800cc7947 */ /* 0x000fea0003800000 */
.L_x_39624:
        /* <DEDUP_REMOVED lines=9> */
.L_x_39632:
[----:B------:R-:W-:-:S04]  /*3590*/  I2FP.F32.U32 R0, R4 ;  /* 0x0000000400007245 */ /* 0x000fc80000201000 */
[----:B------:R-:W-:-:S05]  /*35a0*/  F2FP.F16.F32.PACK_AB R0, RZ, R0 ;  /* 0x00000000ff00723e */ /* 0x000fca00000000ff */
[----:B------:R0:W-:Y:S01]  /*35b0*/  STG.E.U16 desc[UR36][R2.64], R0 ;  /* 0x0000000002007986 */ /* 0x0001e2000c101524 */
[----:B------:R-:W-:Y:S05]  /*35c0*/  BRA `(.L_x_39628) ;  /* 0x0000000800987947 */ /* 0x000fea0003800000 */
.L_x_39631:
        /* <DEDUP_REMOVED lines=10> */
.L_x_39634:
[----:B------:R-:W-:-:S04]  /*3670*/  I2FP.F32.U32 R4, R4 ;  /* 0x0000000400047245 */ /* 0x000fc80000201000 */
[----:B------:R-:W-:-:S04]  /*3680*/  F2FP.F16.F32.PACK_AB R5, RZ, R4 ;  /* 0x00000004ff05723e */ /* 0x000fc800000000ff */
[----:B------:R-:W-:-:S05]  /*3690*/  PRMT R5, R5, 0x5410, RZ ;  /* 0x0000541005057816 */ /* 0x000fca00000000ff */
[----:B------:R0:W-:Y:S01]  /*36a0*/  STG.E desc[UR36][R2.64], R5 ;  /* 0x0000000502007986 */ /* 0x0001e2000c101924 */
[----:B------:R-:W-:Y:S05]  /*36b0*/  BRA `(.L_x_39628) ;  /* 0x00000008005c7947 */ /* 0x000fea0003800000 */
.L_x_39633:
[----:B------:R-:W0:Y:S02]  /*36c0*/  I2F.F64.U32 R4, R4 ;  /* 0x0000000400047312 */ /* 0x000e240000201800 */
[----:B0-----:R0:W-:Y:S01]  /*36d0*/  STG.E.64 desc[UR36][R2.64], R4 ;  /* 0x0000000402007986 */ /* 0x0011e2000c101b24 */
[----:B------:R-:W-:Y:S05]  /*36e0*/  BRA `(.L_x_39628) ;  /* 0x0000000800507947 */ /* 0x000fea0003800000 */
.L_x_39623:
        /* <DEDUP_REMOVED lines=10> */
.L_x_39637:
[----:B------:R-:W0:Y:S01]  /*3790*/  I2F.F64.U32 R4, R4 ;  /* 0x0000000400047312 */ /* 0x000e220000201800 */
[----:B------:R-:W-:-:S05]  /*37a0*/  CS2R R6, SRZ ;  /* 0x0000000000067805 */ /* 0x000fca000001ff00 */
[----:B0-----:R0:W-:Y:S01]  /*37b0*/  STG.E.128 desc[UR36][R2.64], R4 ;  /* 0x0000000402007986 */ /* 0x0011e2000c101d24 */
[----:B------:R-:W-:Y:S05]  /*37c0*/  BRA `(.L_x_39628) ;  /* 0x0000000800187947 */ /* 0x000fea0003800000 */
.L_x_39636:
        /* <DEDUP_REMOVED lines=17> */
.L_x_39641:
[----:B------:R-:W-:Y:S05]  /*38e0*/  BSYNC.RECONVERGENT B0 ;  /* 0x0000000000007941 */ /* 0x000fea0003800200 */
.L_x_39640:
[----:B------:R0:W-:Y:S01]  /*38f0*/  STG.E.U8 desc[UR36][R2.64], R5 ;  /* 0x0000000502007986 */ /* 0x0001e2000c101124 */
[----:B------:R-:W-:Y:S05]  /*3900*/  BRA `(.L_x_39628) ;  /* 0x0000000400c87947 */ /* 0x000fea0003800000 */
.L_x_39639:
        /* <DEDUP_REMOVED lines=16> */
.L_x_39638:
[----:B------:R-:W-:-:S04]  /*3a10*/  I2FP.F32.U32 R0, R4 ;  /* 0x0000000400007245 */ /* 0x000fc80000201000 */
[----:B------:R-:W-:-:S05]  /*3a20*/  F2FP.BF16.F32.PACK_AB R0, RZ, R0 ;  /* 0x00000000ff00723e */ /* 0x000fca00000010ff */
[----:B------:R0:W-:Y:S01]  /*3a30*/  STG.E.U16 desc[UR36][R2.64], R0 ;  /* 0x0000000002007986 */ /* 0x0001e2000c101524 */
[----:B------:R-:W-:Y:S05]  /*3a40*/  BRA `(.L_x_39628) ;  /* 0x0000000400787947 */ /* 0x000fea0003800000 */
.L_x_39635:
        /* <DEDUP_REMOVED lines=10> */
.L_x_39644:
        /* <DEDUP_REMOVED lines=12> */
.L_x_39647:
[----:B------:R-:W-:-:S04]  /*3bb0*/  SHF.R.U32.HI R0, RZ, 0x14, R5 ;  /* 0x00000014ff007819 */ /* 0x000fc80000011605 */
[----:B------:R-:W-:-:S04]  /*3bc0*/  LOP3.LUT R0, R0, 0x1, RZ, 0xc0, !PT ;  /* 0x0000000100007812 */ /* 0x000fc800078ec0ff */
[----:B------:R-:W-:-:S04]  /*3bd0*/  IADD3 R0, PT, PT, R5, 0x487ffff, R0 ;  /* 0x0487ffff05007810 */ /* 0x000fc80007ffe000 */
[----:B------:R-:W-:-:S04]  /*3be0*/  SHF.R.U32.HI R0, RZ, 0x14, R0 ;  /* 0x00000014ff007819 */ /* 0x000fc80000011600 */
[----:B------:R-:W-:-:S07]  /*3bf0*/  LOP3.LUT R4, R0, 0xff, RZ, 0xc0, !PT ;  /* 0x000000ff00047812 */ /* 0x000fce00078ec0ff */
.L_x_39648:
[----:B------:R-:W-:-:S07]  /*3c00*/  PRMT R0, R4, 0x7610, R0 ;  /* 0x0000761004007816 */ /* 0x000fce0000000000 */
.L_x_39646:
[----:B------:R-:W-:Y:S05]  /*3c10*/  BSYNC.RECONVERGENT B0 ;  /* 0x0000000000007941 */ /* 0x000fea0003800200 */
.L_x_39645:
[----:B------:R0:W-:Y:S01]  /*3c20*/  STG.E.U8 desc[UR36][R2.64], R0 ;  /* 0x0000000002007986 */ /* 0x0001e2000c101124 */
[----:B------:R-:W-:Y:S05]  /*3c30*/  BRA `(.L_x_39628) ;  /* 0x0000000000fc7947 */ /* 0x000fea0003800000 */
.L_x_39643:
        /* <DEDUP_REMOVED lines=12> */
.L_x_39651:
[----:B------:R-:W-:-:S04]  /*3d00*/  SHF.R.U32.HI R0, RZ, 0x15, R5 ;  /* 0x00000015ff007819 */ /* 0x000fc80000011605 */
[----:B------:R-:W-:-:S04]  /*3d10*/  LOP3.LUT R0, R0, 0x1, RZ, 0xc0, !PT ;  /* 0x0000000100007812 */ /* 0x000fc800078ec0ff */
[----:B------:R-:W-:-:S04]  /*3d20*/  IADD3 R0, PT, PT, R5, 0x88fffff, R0 ;  /* 0x088fffff05007810 */ /* 0x000fc80007ffe000 */
[----:B------:R-:W-:-:S04]  /*3d30*/  SHF.R.U32.HI R0, RZ, 0x15, R0 ;  /* 0x00000015ff007819 */ /* 0x000fc80000011600 */
[----:B------:R-:W-:-:S07]  /*3d40*/  LOP3.LUT R4, R0, 0xff, RZ, 0xc0, !PT ;  /* 0x000000ff00047812 */ /* 0x000fce00078ec0ff */
.L_x_39652:
[----:B------:R-:W-:-:S07]  /*3d50*/  PRMT R0, R4, 0x7610, R0 ;  /* 0x0000761004007816 */ /* 0x000fce0000000000 */
.L_x_39650:
[----:B------:R-:W-:Y:S05]  /*3d60*/  BSYNC.RECONVERGENT B0 ;  /* 0x0000000000007941 */ /* 0x000fea0003800200 */
.L_x_39649:
[----:B------:R0:W-:Y:S01]  /*3d70*/  STG.E.U8 desc[UR36][R2.64], R0 ;  /* 0x0000000002007986 */ /* 0x0001e2000c101124 */
[----:B------:R-:W-:Y:S05]  /*3d80*/  BRA `(.L_x_39628) ;  /* 0x0000000000a87947 */ /* 0x000fea0003800000 */
.L_x_39642:
[----:B------:R-:W-:-:S09]  /*3d90*/  UISETP.NE.AND UP0, UPT, UR4, 0x1c, UPT ;  /* 0x0000001c0400788c */ /* 0x000fd2000bf05270 */
[----:B------:R-:W-:Y:S05]  /*3da0*/  BRA.U !UP0, `(.L_x_39653) ;  /* 0x00000001089c7547 */ /* 0x000fea000b800000 */
[----:B------:R-:W-:-:S09]  /*3db0*/  UISETP.NE.AND UP0, UPT, UR4, 0x1d, UPT ;  /* 0x0000001d0400788c */ /* 0x000fd2000bf05270 */
[----:B------:R-:W-:Y:S05]  /*3dc0*/  BRA.U !UP0, `(.L_x_39654) ;  /* 0x0000000108887547 */ /* 0x000fea000b800000 */
[----:B------:R-:W-:-:S09]  /*3dd0*/  UISETP.NE.AND UP0, UPT, UR4, 0x2c, UPT ;  /* 0x0000002c0400788c */ /* 0x000fd2000bf05270 */
[----:B------:R-:W-:Y:S05]  /*3de0*/  BRA.U !UP0, `(.L_x_39655) ;  /* 0x0000000108447547 */ /* 0x000fea000b800000 */
.L_x_39627:
        /* <DEDUP_REMOVED lines=16> */
.L_x_39656:
[----:B------:R-:W-:Y:S05]  /*3ef0*/  BRA `(.L_x_39628) ;  /* 0x00000000004c7947 */ /* 0x000fea0003800000 */
.L_x_39655:
        /* <DEDUP_REMOVED lines=15> */
.L_x_39654:
[----:B------:R-:W-:-:S05]  /*3ff0*/  IMAD.MOV.U32 R5, RZ, RZ, RZ ;  /* 0x000000ffff057224 */ /* 0x000fca00078e00ff */
[----:B------:R0:W-:Y:S01]  /*4000*/  STG.E.64 desc[UR36][R2.64], R4 ;  /* 0x0000000402007986 */ /* 0x0001e2000c101b24 */
[----:B------:R-:W-:Y:S05]  /*4010*/  BRA `(.L_x_39628) ;  /* 0x0000000000047947 */ /* 0x000fea0003800000 */
.L_x_39653:
[----:B------:R0:W-:Y:S02]  /*4020*/  STG.E desc[UR36][R2.64], R4 ;  /* 0x0000000402007986 */ /* 0x0001e4000c101924 */
.L_x_39628:
[----:B------:R-:W-:Y:S05]  /*4030*/  BSYNC.RECONVERGENT B6 ;  /* 0x0000000000067941 */ /* 0x000fea0003800200 */
.L_x_39622:
[----:B------:R-:W-:-:S07]  /*4040*/  VIADD R17, R17, 0x80 ;  /* 0x0000008011117836 */ /* 0x000fce0000000000 */
.L_x_39552:
[----:B------:R-:W-:Y:S05]  /*4050*/  BSYNC.RECONVERGENT B7 ;  /* 0x0000000000077941 */ /* 0x000fea0003800200 */
.L_x_39551:
        /* <DEDUP_REMOVED lines=358> */
.L_x_39659:
        /* <DEDUP_REMOVED lines=16> */
.L_x_39663:
[----:B------:R0:W5:Y:S01]  /*57c0*/  LDG.E.U8 R19, desc[UR36][R2.64] ;  /* 0x0000002402137981 */ /* 0x000162000c1e1100 */
[----:B------:R-:W-:Y:S05]  /*57d0*/  BRA `(.L_x_39665) ;  /* 0x0000000c002c7947 */ /* 0x000fea0003800000 */
.L_x_39662:
        /* <DEDUP_REMOVED lines=8> */
.L_x_39667:
[----:B------:R0:W5:Y:S01]  /*5860*/  LDG.E R19, desc[UR36][R2.64] ;  /* 0x0000002402137981 */ /* 0x000162000c1e1900 */
[----:B------:R-:W-:Y:S05]  /*5870*/  BRA `(.L_x_39665) ;  /* 0x0000000c00047947 */ /* 0x000fea0003800000 */
.L_x_39666:
[----:B------:R0:W5:Y:S01]  /*5880*/  LDG.E.S16 R19, desc[UR36][R2.64] ;  /* 0x0000002402137981 */ /* 0x000162000c1e1700 */
[----:B------:R-:W-:Y:S05]  /*5890*/  BRA `(.L_x_39665) ;  /* 0x0000000800fc7947 */ /* 0x000fea0003800000 */
.L_x_39661:
        /* <DEDUP_REMOVED lines=9> */
.L_x_39669:
[----:B------:R-:W2:Y:S02]  /*5930*/  LDG.E.U16 R2, desc[UR36][R2.64] ;  /* 0x0000002402027981 */ /* 0x000ea4000c1e1500 */
[----:B--2---:R-:W-:-:S06]  /*5940*/  HADD2.F32 R19, -RZ, R2.H0_H0 ;  /* 0x20000002ff137230 */ /* 0x004fcc0000004100 */
[----:B------:R-:W0:Y:S01]  /*5950*/  F2I.FTZ.TRUNC.NTZ R19, R19 ;  /* 0x0000001300137305 */ /* 0x000e22000021f100 */
[----:B------:R-:W-:Y:S05]  /*5960*/  BRA `(.L_x_39665) ;  /* 0x0000000800c87947 */ /* 0x000fea0003800000 */
.L_x_39668:
        /* <DEDUP_REMOVED lines=9> */
.L_x_39671:
[----:B------:R-:W2:Y:S02]  /*5a00*/  LDG.E.U16 R2, desc[UR36][R2.64] ;  /* 0x0000002402027981 */ /* 0x000ea4000c1e1500 */
[----:B--2---:R-:W-:-:S06]  /*5a10*/  HADD2.F32 R19, -RZ, R2.H0_H0 ;  /* 0x20000002ff137230 */ /* 0x004fcc0000004100 */
[----:B------:R-:W0:Y:S01]  /*5a20*/  F2I.FTZ.TRUNC.NTZ R19, R19 ;  /* 0x0000001300137305 */ /* 0x000e22000021f100 */
[----:B------:R-:W-:Y:S05]  /*5a30*/  BRA `(.L_x_39665) ;  /* 0x0000000800947947 */ /* 0x000fea0003800000 */
.L_x_39670:
[----:B------:R-:W2:Y:S02]  /*5a40*/  LDG.E.64 R2, desc[UR36][R2.64] ;  /* 0x0000002402027981 */ /* 0x000ea4000c1e1b00 */
[----:B--2---:R0:W1:Y:S01]  /*5a50*/  F2I.F64.TRUNC R19, R2 ;  /* 0x0000000200137311 */ /* 0x004062000030d100 */
[----:B------:R-:W-:Y:S05]  /*5a60*/  BRA `(.L_x_39665) ;  /* 0x0000000800887947 */ /* 0x000fea0003800000 */
.L_x_39660:
        /* <DEDUP_REMOVED lines=12> */
.L_x_39674:
[----:B------:R-:W2:Y:S02]  /*5b30*/  LDG.E.64 R2, desc[UR36][R2.64] ;  /* 0x0000002402027981 */ /* 0x000ea4000c1e1b00 */
[----:B--2---:R0:W1:Y:S01]  /*5b40*/  F2I.F64.TRUNC R19, R2 ;  /* 0x0000000200137311 */ /* 0x004062000030d100 */
[----:B------:R-:W-:Y:S05]  /*5b50*/  BRA `(.L_x_39665) ;  /* 0x00000008004c7947 */ /* 0x000fea0003800000 */
.L_x_39673:
        /* <DEDUP_REMOVED lines=26> */
.L_x_39676:
        /* <DEDUP_REMOVED lines=13> */
.L_x_39675:
[----:B------:R-:W2:Y:S02]  /*5dd0*/  LDG.E.U16 R19, desc[UR36][R2.64] ;  /* 0x0000002402137981 */ /* 0x000ea4000c1e1500 */
[----:B--2---:R-:W-:-:S06]  /*5de0*/  SHF.L.U32 R19, R19, 0x10, RZ ;  /* 0x0000001013137819 */ /* 0x004fcc00000006ff */
[----:B------:R-:W0:Y:S01]  /*5df0*/  F2I.FTZ.TRUNC.NTZ R19, R19 ;  /* 0x0000001300137305 */ /* 0x000e22000021f100 */
[----:B------:R-:W-:Y:S05]  /*5e00*/  BRA `(.L_x_39665) ;  /* 0x0000000400a07947 */ /* 0x000fea0003800000 */
.L_x_39672:
        /* <DEDUP_REMOVED lines=10> */
.L_x_39679:
        /* <DEDUP_REMOVED lines=21> */
.L_x_39683:
[----:B------:R-:W-:Y:S05]  /*6000*/  BSYNC.RECONVERGENT B1 ;  /* 0x0000000000017941 */ /* 0x000fea0003800200 */
.L_x_39682:
[----:B------:R-:W-:Y:S01]  /*6010*/  IMAD.SHL.U32 R0, R0, 0x100000, RZ ;  /* 0x0010000000007824 */ /* 0x000fe200078e00ff */
[----:B------:R-:W-:-:S04]  /*6020*/  LEA R2, R2, 0x3b800000, 0x17 ;  /* 0x3b80000002027811 */ /* 0x000fc800078eb8ff */
[----:B------:R-:W-:-:S07]  /*6030*/  LOP3.LUT R19, R2, R0, R19, 0xfe, !PT ;  /* 0x0000000002137212 */ /* 0x000fce00078efe13 */
.L_x_39681:
[----:B------:R-:W-:Y:S05]  /*6040*/  BSYNC.RECONVERGENT B0 ;  /* 0x0000000000007941 */ /* 0x000fea0003800200 */
.L_x_39680:
[----:B------:R-:W0:Y:S01]  /*6050*/  F2I.FTZ.TRUNC.NTZ R19, R19 ;  /* 0x0000001300137305 */ /* 0x000e22000021f100 */
[----:B------:R-:W-:Y:S05]  /*6060*/  BRA `(.L_x_39665) ;  /* 0x0000000400087947 */ /* 0x000fea0003800000 */
.L_x_39678:
        /* <DEDUP_REMOVED lines=21> */
.L_x_39687:
[----:B------:R-:W-:Y:S05]  /*61c0*/  BSYNC.RECONVERGENT B1 ;  /* 0x0000000000017941 */ /* 0x000fea0003800200 */
.L_x_39686:
[----:B------:R-:W-:Y:S01]  /*61d0*/  IMAD.SHL.U32 R0, R0, 0x200000, RZ ;  /* 0x0020000000007824 */ /* 0x000fe200078e00ff */
[----:B------:R-:W-:-:S04]  /*61e0*/  LEA R2, R2, 0x37800000, 0x17 ;  /* 0x3780000002027811 */ /* 0x000fc800078eb8ff */
[----:B------:R-:W-:-:S07]  /*61f0*/  LOP3.LUT R19, R2, R0, R19, 0xfe, !PT ;  /* 0x0000000002137212 */ /* 0x000fce00078efe13 */
.L_x_39685:
[----:B------:R-:W-:Y:S05]  /*6200*/  BSYNC.RECONVERGENT B0 ;  /* 0x0000000000007941 */ /* 0x000fea0003800200 */
.L_x_39684:
[----:B------:R-:W0:Y:S01]  /*6210*/  F2I.FTZ.TRUNC.NTZ R19, R19 ;  /* 0x0000001300137305 */ /* 0x000e22000021f100 */
[----:B------:R-:W-:Y:S05]  /*6220*/  BRA `(.L_x_39665) ;  /* 0x0000000000987947 */ /* 0x000fea0003800000 */
.L_x_39677:
        /* <DEDUP_REMOVED lines=14> */
.L_x_39691:
[----:B------:R-:W-:Y:S05]  /*6310*/  BSYNC.RECONVERGENT B0 ;  /* 0x0000000000007941 */ /* 0x000fea0003800200 */
.L_x_39690:
[----:B------:R-:W0:Y:S01]  /*6320*/  F2I.FTZ.TRUNC.NTZ R19, R19 ;  /* 0x0000001300137305 */ /* 0x000e22000021f100 */
[----:B------:R-:W-:Y:S05]  /*6330*/  BRA `(.L_x_39665) ;  /* 0x0000000000547947 */ /* 0x000fea0003800000 */
.L_x_39664:
        /* <DEDUP_REMOVED lines=16> */
.L_x_39692:
[----:B------:R-:W-:Y:S01]  /*6440*/  IMAD.MOV.U32 R19, RZ, RZ, RZ ;  /* 0x000000ffff137224 */ /* 0x000fe200078e00ff */
[----:B------:R-:W-:Y:S06]  /*6450*/  BRA `(.L_x_39665) ;  /* 0x00000000000c7947 */ /* 0x000fec0003800000 */
.L_x_39689:
[----:B------:R0:W5:Y:S01]  /*6460*/  LDG.E R19, desc[UR36][R2.64] ;  /* 0x0000002402137981 */ /* 0x000162000c1e1900 */
[----:B------:R-:W-:Y:S05]  /*6470*/  BRA `(.L_x_39665) ;  /* 0x0000000000047947 */ /* 0x000fea0003800000 */
.L_x_39688:
[----:B------:R0:W5:Y:S02]  /*6480*/  LDG.E R19, desc[UR36][R2.64] ;  /* 0x0000002402137981 */ /* 0x000164000c1e1900 */
.L_x_39665:
        /* <DEDUP_REMOVED lines=16> */
.L_x_39696:
[----:B---3--:R0:W5:Y:S01]  /*6590*/  LDG.E.U8 R0, desc[UR36][R2.64] ;  /* 0x0000002402007981 */ /* 0x008162000c1e1100 */
[----:B------:R-:W-:Y:S05]  /*65a0*/  BRA `(.L_x_39698) ;  /* 0x0000000c002c7947 */ /* 0x000fea0003800000 */
.L_x_39695:
        /* <DEDUP_REMOVED lines=8> */
.L_x_39700:
[----:B---3--:R0:W5:Y:S01]  /*6630*/  LDG.E R0, desc[UR36][R2.64] ;  /* 0x0000002402007981 */ /* 0x008162000c1e1900 */
[----:B------:R-:W-:Y:S05]  /*6640*/  BRA `(.L_x_39698) ;  /* 0x0000000c00047947 */ /* 0x000fea0003800000 */
.L_x_39699:
[----:B---3--:R0:W5:Y:S01]  /*6650*/  LDG.E.S16 R0, desc[UR36][R2.64] ;  /* 0x0000002402007981 */ /* 0x008162000c1e1700 */
[----:B------:R-:W-:Y:S05]  /*6660*/  BRA `(.L_x_39698) ;  /* 0x0000000800fc7947 */ /* 0x000fea0003800000 */
.L_x_39694:
        /* <DEDUP_REMOVED lines=9> */
.L_x_39702:
[----:B------:R-:W3:Y:S02]  /*6700*/  LDG.E.U16 R2, desc[UR36][R2.64] ;  /* 0x0000002402027981 */ /* 0x000ee4000c1e1500 */
[----:B---3--:R-:W-:-:S06]  /*6710*/  HADD2.F32 R0, -RZ, R2.H0_H0 ;  /* 0x20000002ff007230 */ /* 0x008fcc0000004100 */
[----:B------:R-:W0:Y:S01]  /*6720*/  F2I.FTZ.TRUNC.NTZ R0, R0 ;  /* 0x0000000000007305 */ /* 0x000e22000021f100 */
[----:B------:R-:W-:Y:S05]  /*6730*/  BRA `(.L_x_39698) ;  /* 0x0000000800c87947 */ /* 0x000fea0003800000 */
.L_x_39701:
        /* <DEDUP_REMOVED lines=9> */
.L_x_39704:
[----:B------:R-:W3:Y:S02]  /*67d0*/  LDG.E.U16 R2, desc[UR36][R2.64] ;  /* 0x0000002402027981 */ /* 0x000ee4000c1e1500 */
[----:B---3--:R-:W-:-:S06]  /*67e0*/  HADD2.F32 R0, -RZ, R2.H0_H0 ;  /* 0x20000002ff007230 */ /* 0x008fcc0000004100 */
[----:B------:R-:W0:Y:S01]  /*67f0*/  F2I.FTZ.TRUNC.NTZ R0, R0 ;  /* 0x0000000000007305 */ /* 0x000e22000021f100 */
[----:B------:R-:W-:Y:S05]  /*6800*/  BRA `(.L_x_39698) ;  /* 0x0000000800947947 */ /* 0x000fea0003800000 */
.L_x_39703:
[----:B------:R-:W3:Y:S02]  /*6810*/  LDG.E.64 R2, desc[UR36][R2.64] ;  /* 0x0000002402027981 */ /* 0x000ee4000c1e1b00 */
[----:B---3--:R0:W3:Y:S01]  /*6820*/  F2I.F64.TRUNC R0, R2 ;  /* 0x0000000200007311 */ /* 0x0080e2000030d100 */
[----:B------:R-:W-:Y:S05]  /*6830*/  BRA `(.L_x_39698) ;  /* 0x0000000800887947 */ /* 0x000fea0003800000 */
.L_x_39693:
        /* <DEDUP_REMOVED lines=12> */
.L_x_39707:
[----:B------:R-:W3:Y:S02]  /*6900*/  LDG.E.64 R2, desc[UR36][R2.64] ;  /* 0x0000002402027981 */ /* 0x000ee4000c1e1b00 */
[----:B---3--:R0:W3:Y:S01]  /*6910*/  F2I.F64.TRUNC R0, R2 ;  /* 0x0000000200007311 */ /* 0x0080e2000030d100 */
[----:B------:R-:W-:Y:S05]  /*6920*/  BRA `(.L_x_39698) ;  /* 0x00000008004c7947 */ /* 0x000fea0003800000 */
.L_x_39706:
        /* <DEDUP_REMOVED lines=26> */
.L_x_39709:
        /* <DEDUP_REMOVED lines=13> */
.L_x_39708:
[----:B---3--:R-:W3:Y:S02]  /*6ba0*/  LDG.E.U16 R0, desc[UR36][R2.64] ;  /* 0x0000002402007981 */ /* 0x008ee4000c1e1500 */
[----:B---3--:R-:W-:-:S06]  /*6bb0*/  IMAD.U32 R0, R0, 0x10000, RZ ;  /* 0x0001000000007824 */ /* 0x008fcc00078e00ff */
[----:B------:R-:W0:Y:S01]  /*6bc0*/  F2I.FTZ.TRUNC.NTZ R0, R0 ;  /* 0x0000000000007305 */ /* 0x000e22000021f100 */
[----:B------:R-:W-:Y:S05]  /*6bd0*/  BRA `(.L_x_39698) ;  /* 0x0000000400a07947 */ /* 0x000fea0003800000 */
.L_x_39705:
        /* <DEDUP_REMOVED lines=10> */
.L_x_39712:
        /* <DEDUP_REMOVED lines=21> */
.L_x_39716:
[----:B------:R-:W-:Y:S05]  /*6dd0*/  BSYNC.RECONVERGENT B1 ;  /* 0x0000000000017941 */ /* 0x000fea0003800200 */
.L_x_39715:
[----:B------:R-:W-:Y:S02]  /*6de0*/  SHF.L.U32 R0, R0, 0x14, RZ ;  /* 0x0000001400007819 */ /* 0x000fe400000006ff */
[----:B------:R-:W-:-:S04]  /*6df0*/  LEA R2, R2, 0x3b800000, 0x17 ;  /* 0x3b80000002027811 */ /* 0x000fc800078eb8ff */
[----:B------:R-:W-:-:S07]  /*6e00*/  LOP3.LUT R0, R2, R0, R7, 0xfe, !PT ;  /* 0x0000000002007212 */ /* 0x000fce00078efe07 */
.L_x_39714:
[----:B------:R-:W-:Y:S05]  /*6e10*/  BSYNC.RECONVERGENT B0 ;  /* 0x0000000000007941 */ /* 0x000fea0003800200 */
.L_x_39713:
[----:B------:R-:W0:Y:S01]  /*6e20*/  F2I.FTZ.TRUNC.NTZ R0, R0 ;  /* 0x0000000000007305 */ /* 0x000e22000021f100 */
[----:B------:R-:W-:Y:S05]  /*6e30*/  BRA `(.L_x_39698) ;  /* 0x0000000400087947 */ /* 0x000fea0003800000 */
.L_x_39711:
        /* <DEDUP_REMOVED lines=21> */
.L_x_39720:
[----:B------:R-:W-:Y:S05]  /*6f90*/  BSYNC.RECONVERGENT B1 ;  /* 0x0000000000017941 */ /* 0x000fea0003800200 */
.L_x_39719:
[----:B------:R-:W-:Y:S01]  /*6fa0*/  IMAD.SHL.U32 R0, R0, 0x200000, RZ ;  /* 0x0020000000007824 */ /* 0x000fe200078e00ff */
[----:B------:R-:W-:-:S04]  /*6fb0*/  LEA R2, R2, 0x37800000, 0x17 ;  /* 0x3780000002027811 */ /* 0x000fc800078eb8ff */
[----:B------:R-:W-:-:S07]  /*6fc0*/  LOP3.LUT R0, R2, R0, R7, 0xfe, !PT ;  /* 0x0000000002007212 */ /* 0x000fce00078efe07 */
.L_x_39718:
[----:B------:R-:W-:Y:S05]  /*6fd0*/  BSYNC.RECONVERGENT B0 ;  /* 0x0000000000007941 */ /* 0x000fea0003800200 */
.L_x_39717:
[----:B------:R-:W0:Y:S01]  /*6fe0*/  F2I.FTZ.TRUNC.NTZ R0, R0 ;  /* 0x0000000000007305 */ /* 0x000e22000021f100 */
[----:B------:R-:W-:Y:S05]  /*6ff0*/  BRA `(.L_x_39698) ;  /* 0x0000000000987947 */ /* 0x000fea0003800000 */
.L_x_39710:
        /* <DEDUP_REMOVED lines=14> */
.L_x_39724:
[----:B------:R-:W-:Y:S05]  /*70e0*/  BSYNC.RECONVERGENT B0 ;  /* 0x0000000000007941 */ /* 0x000fea0003800200 */
.L_x_39723:
[----:B------:R-:W0:Y:S01]  /*70f0*/  F2I.FTZ.TRUNC.NTZ R0, R0 ;  /* 0x0000000000007305 */ /* 0x000e22000021f100 */
[----:B------:R-:W-:Y:S05]  /*7100*/  BRA `(.L_x_39698) ;  /* 0x0000000000547947 */ /* 0x000fea0003800000 */
.L_x_39697:
        /* <DEDUP_REMOVED lines=16> */
.L_x_39725:
[----:B------:R-:W-:Y:S01]  /*7210*/  MOV R0, RZ ;  /* 0x000000ff00007202 */ /* 0x000fe20000000f00 */
[----:B------:R-:W-:Y:S06]  /*7220*/  BRA `(.L_x_39698) ;  /* 0x00000000000c7947 */ /* 0x000fec0003800000 */
.L_x_39722:
[----:B---3--:R0:W5:Y:S01]  /*7230*/  LDG.E R0, desc[UR36][R2.64] ;  /* 0x0000002402007981 */ /* 0x008162000c1e1900 */
[----:B------:R-:W-:Y:S05]  /*7240*/  BRA `(.L_x_39698) ;  /* 0x0000000000047947 */ /* 0x000fea0003800000 */
.L_x_39721:
[----:B---3--:R0:W5:Y:S02]  /*7250*/  LDG.E R0, desc[UR36][R2.64] ;  /* 0x0000002402007981 */ /* 0x008164000c1e1900 */
.L_x_39698:
        /* <DEDUP_REMOVED lines=20> */
.L_x_39730:
[----:B------:R4:W-:Y:S01]  /*73a0*/  STG.E.U8 desc[UR36][R2.64], R4 ;  /* 0x0000000402007986 */ /* 0x0009e2000c101124 */
[----:B------:R-:W-:Y:S05]  /*73b0*/  BRA `(.L_x_39732) ;  /* 0x0000000800fc7947 */ /* 0x000fea0003800000 */
.L_x_39729:
        /* <DEDUP_REMOVED lines=9> */
.L_x_39734:
[----:B------:R2:W-:Y:S01]  /*7450*/  STG.E desc[UR36][R2.64], R4 ;  /* 0x0000000402007986 */ /* 0x0005e2000c101924 */
[----:B------:R-:W-:Y:S05]  /*7460*/  BRA `(.L_x_39732) ;  /* 0x0000000800d07947 */ /* 0x000fea0003800000 */
.L_x_39733:
[----:B------:R0:W-:Y:S01]  /*7470*/  STG.E.U16 desc[UR36][R2.64], R4 ;  /* 0x0000000402007986 */ /* 0x0001e2000c101524 */
[----:B------:R-:W-:Y:S05]  /*7480*/  BRA `(.L_x_39732) ;  /* 0x0000000800c87947 */ /* 0x000fea0003800000 */
.L_x_39728:
        /* <DEDUP_REMOVED lines=9> */
.L_x_39736:
[----:B------:R-:W-:-:S04]  /*7520*/  I2FP.F32.U32 R0, R4 ;  /* 0x0000000400007245 */ /* 0x000fc80000201000 */
[----:B------:R-:W-:-:S05]  /*7530*/  F2FP.F16.F32.PACK_AB R0, RZ, R0 ;  /* 0x00000000ff00723e */ /* 0x000fca00000000ff */
[----:B------:R0:W-:Y:S01]  /*7540*/  STG.E.U16 desc[UR36][R2.64], R0 ;  /* 0x0000000002007986 */ /* 0x0001e2000c101524 */
[----:B------:R-:W-:Y:S05]  /*7550*/  BRA `(.L_x_39732) ;  /* 0x0000000800947947 */ /* 0x000fea0003800000 */
.L_x_39735:
        /* <DEDUP_REMOVED lines=10> */
.L_x_39738:
[----:B------:R-:W-:-:S04]  /*7600*/  I2FP.F32.U32 R4, R4 ;  /* 0x0000000400047245 */ /* 0x000fc80000201000 */
[----:B------:R-:W-:-:S04]  /*7610*/  F2FP.F16.F32.PACK_AB R5, RZ, R4 ;  /* 0x00000004ff05723e */ /* 0x000fc800000000ff */
[----:B------:R-:W-:-:S05]  /*7620*/  PRMT R5, R5, 0x5410, RZ ;  /* 0x0000541005057816 */ /* 0x000fca00000000ff */
[----:B------:R0:W-:Y:S01]  /*7630*/  STG.E desc[UR36][R2.64], R5 ;  /* 0x0000000502007986 */ /* 0x0001e2000c101924 */
[----:B------:R-:W-:Y:S05]  /*7640*/  BRA `(.L_x_39732) ;  /* 0x0000000800587947 */ /* 0x000fea0003800000 */
.L_x_39737:
[----:B------:R-:W0:Y:S02]  /*7650*/  I2F.F64.U32 R4, R4 ;  /* 0x0000000400047312 */ /* 0x000e240000201800 */
[----:B0-----:R0:W-:Y:S01]  /*7660*/  STG.E.64 desc[UR36][R2.64], R4 ;  /* 0x0000000402007986 */ /* 0x0011e2000c101b24 */
[----:B------:R-:W-:Y:S05]  /*7670*/  BRA `(.L_x_39732) ;  /* 0x00000008004c7947 */ /* 0x000fea0003800000 */
.L_x_39727:
        /* <DEDUP_REMOVED lines=12> */
.L_x_39742:
        /* <DEDUP_REMOVED lines=17> */
.L_x_39744:
[----:B------:R-:W-:Y:S05]  /*7850*/  BSYNC.RECONVERGENT B0 ;  /* 0x0000000000007941 */ /* 0x000fea0003800200 */
.L_x_39743:
[----:B------:R0:W-:Y:S01]  /*7860*/  STG.E.U8 desc[UR36][R2.64], R0 ;  /* 0x0000000002007986 */ /* 0x0001e2000c101124 */
[----:B------:R-:W-:Y:S05]  /*7870*/  BRA `(.L_x_39732) ;  /* 0x0000000400cc7947 */ /* 0x000fea0003800000 */
.L_x_39741:
        /* <DEDUP_REMOVED lines=17> */
.L_x_39746:
[----:B------:R-:W-:Y:S05]  /*7990*/  BSYNC.RECONVERGENT B0 ;  /* 0x0000000000007941 */ /* 0x000fea0003800200 */
.L_x_39745:
[----:B------:R0:W-:Y:S01]  /*79a0*/  STG.E.U8 desc[UR36][R2.64], R0 ;  /* 0x0000000002007986 */ /* 0x0001e2000c101124 */
[----:B------:R-:W-:Y:S05]  /*79b0*/  BRA `(.L_x_39732) ;  /* 0x00000004007c7947 */ /* 0x000fea0003800000 */
.L_x_39740:
        /* <DEDUP_REMOVED lines=21> */
.L_x_39748:
[----:B------:R-:W-:-:S05]  /*7b10*/  HFMA2 R5, -RZ, RZ, 0, 0 ;  /* 0x00000000ff057431 */ /* 0x000fca00000001ff */
[----:B------:R0:W-:Y:S01]  /*7b20*/  STG.E.64 desc[UR36][R2.64], R4 ;  /* 0x0000000402007986 */ /* 0x0001e2000c101b24 */
[----:B------:R-:W-:Y:S05]  /*7b30*/  BRA `(.L_x_39732) ;  /* 0x00000004001c7947 */ /* 0x000fea0003800000 */
.L_x_39747:
[----:B------:R0:W-:Y:S01]  /*7b40*/  STG.E desc[UR36][R2.64], R4 ;  /* 0x0000000402007986 */ /* 0x0001e2000c101924 */
[----:B------:R-:W-:Y:S05]  /*7b50*/  BRA `(.L_x_39732) ;  /* 0x0000000400147947 */ /* 0x000fea0003800000 */
.L_x_39739:
        /* <DEDUP_REMOVED lines=8> */
.L_x_39750:
[----:B------:R-:W0:Y:S01]  /*7be0*/  I2F.F64.U32 R4, R4 ;  /* 0x0000000400047312 */ /* 0x000e220000201800 */
[----:B------:R-:W-:-:S05]  /*7bf0*/  CS2R R6, SRZ ;  /* 0x0000000000067805 */ /* 0x000fca000001ff00 */
[----:B0-----:R0:W-:Y:S01]  /*7c00*/  STG.E.128 desc[UR36][R2.64], R4 ;  /* 0x0000000402007986 */ /* 0x0011e2000c101d24 */
[----:B------:R-:W-:Y:S05]  /*7c10*/  BRA `(.L_x_39732) ;  /* 0x0000000000e47947 */ /* 0x000fea0003800000 */
.L_x_39749:
[----:B------:R-:W-:-:S09]  /*7c20*/  UISETP.NE.AND UP0, UPT, UR4, 0xf, UPT ;  /* 0x0000000f0400788c */ /* 0x000fd2000bf05270 */
[----:B------:R-:W-:Y:S05]  /*7c30*/  BRA.U !UP0, `(.L_x_39751) ;  /* 0x0000000108d07547 */ /* 0x000fea000b800000 */
[----:B------:R-:W-:-:S09]  /*7c40*/  UISETP.NE.AND UP0, UPT, UR4, 0x17, UPT ;  /* 0x000000170400788c */ /* 0x000fd2000bf05270 */
[----:B------:R-:W-:Y:S05]  /*7c50*/  BRA.U !UP0, `(.L_x_39752) ;  /* 0x0000000108847547 */ /* 0x000fea000b800000 */
[----:B------:R-:W-:-:S09]  /*7c60*/  UISETP.NE.AND UP0, UPT, UR4, 0x18, UPT ;  /* 0x000000180400788c */ /* 0x000fd2000bf05270 */
[----:B------:R-:W-:Y:S05]  /*7c70*/  BRA.U !UP0, `(.L_x_39753) ;  /* 0x0000000108447547 */ /* 0x000fea000b800000 */
.L_x_39731:
        /* <DEDUP_REMOVED lines=16> */
.L_x_39754:
[----:B------:R-:W-:Y:S05]  /*7d80*/  BRA `(.L_x_39732) ;  /* 0x0000000000887947 */ /* 0x000fea0003800000 */
.L_x_39753:
        /* <DEDUP_REMOVED lines=11> */
.L_x_39756:
[----:B------:R-:W-:Y:S05]  /*7e40*/  BSYNC.RECONVERGENT B0 ;  /* 0x0000000000007941 */ /* 0x000fea0003800200 */
.L_x_39755:
[----:B------:R0:W-:Y:S01]  /*7e50*/  STG.E.U8 desc[UR36][R2.64], R5 ;  /* 0x0000000502007986 */ /* 0x0001e2000c101124 */
[----:B------:R-:W-:Y:S05]  /*7e60*/  BRA `(.L_x_39732) ;  /* 0x0000000000507947 */ /* 0x000fea0003800000 */
.L_x_39752:
        /* <DEDUP_REMOVED lines=12> */
.L_x_39757:
[----:B------:R-:W-:Y:S01]  /*7f30*/  IMAD.MOV.U32 R5, RZ, RZ, 0x7f ;  /* 0x0000007fff057424 */ /* 0x000fe200078e00ff */
[----:B------:R-:W-:-:S04]  /*7f40*/  ISETP.GT.U32.AND P0, PT, R7, 0x7f800000, PT ;  /* 0x7f8000000700780c */ /* 0x000fc80003f04070 */
[----:B------:R-:W-:-:S05]  /*7f50*/  SEL R5, R5, 0x7c, P0 ;  /* 0x0000007c05057807 */ /* 0x000fca0000000000 */
[----:B------:R0:W-:Y:S01]  /*7f60*/  STG.E.U8 desc[UR36][R2.64], R5 ;  /* 0x0000000502007986 */ /* 0x0001e2000c101124 */
[----:B------:R-:W-:Y:S05]  /*7f70*/  BRA `(.L_x_39732) ;  /* 0x00000000000c7947 */ /* 0x000fea0003800000 */
.L_x_39751:
[----:B------:R-:W-:-:S04]  /*7f80*/  I2FP.F32.U32 R0, R4 ;  /* 0x0000000400007245 */ /* 0x000fc80000201000 */
[----:B------:R-:W-:-:S05]  /*7f90*/  F2FP.BF16.F32.PACK_AB R0, RZ, R0 ;  /* 0x00000000ff00723e */ /* 0x000fca00000010ff */
[----:B------:R0:W-:Y:S02]  /*7fa0*/  STG.E.U16 desc[UR36][R2.64], R0 ;  /* 0x0000000002007986 */ /* 0x0001e4000c101524 */
.L_x_39732:
[----:B------:R-:W-:Y:S05]  /*7fb0*/  BSYNC.RECONVERGENT B6 ;  /* 0x0000000000067941 */ /* 0x000fea0003800200 */
.L_x_39726:
[----:B------:R-:W-:-:S07]  /*7fc0*/  IADD3 R17, PT, PT, R17, 0x80, RZ ;  /* 0x0000008011117810 */ /* 0x000fce0007ffe0ff */
.L_x_39658:
[----:B------:R-:W-:Y:S05]  /*7fd0*/  BSYNC.RECONVERGENT B7 ;  /* 0x0000000000077941 */ /* 0x000fea0003800200 */
.L_x_39657:
        /* <DEDUP_REMOVED lines=358> */
.L_x_39760:
        /* <DEDUP_REMOVED lines=16> */
.L_x_39764:
[----:B------:R0:W5:Y:S01]  /*9740*/  LDG.E.U8 R19, desc[UR36][R2.64] ;  /* 0x0000002402137981 */ /* 0x000162000c1e1100 */
[----:B------:R-:W-:Y:S05]  /*9750*/  BRA `(.L_x_39766) ;  /* 0x0000000c002c7947 */ /* 0x000fea0003800000 */
.L_x_39763:
        /* <DEDUP_REMOVED lines=8> */
.L_x_39768:
[----:B------:R0:W5:Y:S01]  /*97e0*/  LDG.E R19, desc[UR36][R2.64] ;  /* 0x0000002402137981 */ /* 0x000162000c1e1900 */
[----:B------:R-:W-:Y:S05]  /*97f0*/  BRA `(.L_x_39766) ;  /* 0x0000000c00047947 */ /* 0x000fea0003800000 */
.L_x_39767:
[----:B------:R0:W5:Y:S01]  /*9800*/  LDG.E.S16 R19, desc[UR36][R2.64] ;  /* 0x0000002402137981 */ /* 0x000162000c1e1700 */
[----:B------:R-:W-:Y:S05]  /*9810*/  BRA `(.L_x_39766) ;  /* 0x0000000800fc7947 */ /* 0x000fea0003800000 */
.L_x_39762:
        /* <DEDUP_REMOVED lines=9> */
.L_x_39770:
[----:B------:R-:W2:Y:S02]  /*98b0*/  LDG.E.U16 R2, desc[UR36][R2.64] ;  /* 0x0000002402027981 */ /* 0x000ea4000c1e1500 */
[----:B--2---:R-:W-:-:S06]  /*98c0*/  HADD2.F32 R19, -RZ, R2.H0_H0 ;  /* 0x20000002ff137230 */ /* 0x004fcc0000004100 */
[----:B------:R-:W0:Y:S01]  /*98d0*/  F2I.FTZ.TRUNC.NTZ R19, R19 ;  /* 0x0000001300137305 */ /* 0x000e22000021f100 */
[----:B------:R-:W-:Y:S05]  /*98e0*/  BRA `(.L_x_39766) ;  /* 0x0000000800c87947 */ /* 0x000fea0003800000 */
.L_x_39769:
        /* <DEDUP_REMOVED lines=9> */
.L_x_39772:
[----:B------:R-:W2:Y:S02]  /*9980*/  LDG.E.U16 R2, desc[UR36][R2.64] ;  /* 0x0000002402027981 */ /* 0x000ea4000c1e1500 */
[----:B--2---:R-:W-:-:S06]  /*9990*/  HADD2.F32 R19, -RZ, R2.H0_H0 ;  /* 0x20000002ff137230 */ /* 0x004fcc0000004100 */
[----:B------:R-:W0:Y:S01]  /*99a0*/  F2I.FTZ.TRUNC.NTZ R19, R19 ;  /* 0x0000001300137305 */ /* 0x000e22000021f100 */
[----:B------:R-:W-:Y:S05]  /*99b0*/  BRA `(.L_x_39766) ;  /* 0x0000000800947947 */ /* 0x000fea0003800000 */
.L_x_39771:
[----:B------:R-:W2:Y:S02]  /*99c0*/  LDG.E.64 R2, desc[UR36][R2.64] ;  /* 0x0000002402027981 */ /* 0x000ea4000c1e1b00 */
[----:B--2---:R0:W1:Y:S01]  /*99d0*/  F2I.F64.TRUNC R19, R2 ;  /* 0x0000000200137311 */ /* 0x004062000030d100 */
[----:B------:R-:W-:Y:S05]  /*99e0*/  BRA `(.L_x_39766) ;  /* 0x0000000800887947 */ /* 0x000fea0003800000 */
.L_x_39761:
        /* <DEDUP_REMOVED lines=12> */
.L_x_39775:
[----:B------:R-:W2:Y:S02]  /*9ab0*/  LDG.E.64 R2, desc[UR36][R2.64] ;  /* 0x0000002402027981 */ /* 0x000ea4000c1e1b00 */
[----:B--2---:R0:W1:Y:S01]  /*9ac0*/  F2I.F64.TRUNC R19, R2 ;  /* 0x0000000200137311 */ /* 0x004062000030d100 */
[----:B------:R-:W-:Y:S05]  /*9ad0*/  BRA `(.L_x_39766) ;  /* 0x00000008004c7947 */ /* 0x000fea0003800000 */
.L_x_39774:
        /* <DEDUP_REMOVED lines=26> */
.L_x_39777:
        /* <DEDUP_REMOVED lines=13> */
.L_x_39776:
[----:B------:R-:W2:Y:S02]  /*9d50*/  LDG.E.U16 R19, desc[UR36][R2.64] ;  /* 0x0000002402137981 */ /* 0x000ea4000c1e1500 */
[----:B--2---:R-:W-:-:S06]  /*9d60*/  IMAD.U32 R19, R19, 0x10000, RZ ;  /* 0x0001000013137824 */ /* 0x004fcc00078e00ff */
[----:B------:R-:W0:Y:S01]  /*9d70*/  F2I.FTZ.TRUNC.NTZ R19, R19 ;  /* 0x0000001300137305 */ /* 0x000e22000021f100 */
[----:B------:R-:W-:Y:S05]  /*9d80*/  BRA `(.L_x_39766) ;  /* 0x0000000400a07947 */ /* 0x000fea0003800000 */
.L_x_39773:
        /* <DEDUP_REMOVED lines=10> */
.L_x_39780:
        /* <DEDUP_REMOVED lines=21> */
.L_x_39784:
[----:B------:R-:W-:Y:S05]  /*9f80*/  BSYNC.RECONVERGENT B1 ;  /* 0x0000000000017941 */ /* 0x000fea0003800200 */
.L_x_39783:
[----:B------:R-:W-:Y:S02]  /*9f90*/  SHF.L.U32 R0, R0, 0x14, RZ ;  /* 0x0000001400007819 */ /* 0x000fe400000006ff */
[----:B------:R-:W-:-:S04]  /*9fa0*/  LEA R2, R2, 0x3b800000, 0x17 ;  /* 0x3b80000002027811 */ /* 0x000fc800078eb8ff */
[----:B------:R-:W-:-:S07]  /*9fb0*/  LOP3.LUT R19, R2, R0, R19, 0xfe, !PT ;  /* 0x0000000002137212 */ /* 0x000fce00078efe13 */
.L_x_39782:
[----:B------:R-:W-:Y:S05]  /*9fc0*/  BSYNC.RECONVERGENT B0 ;  /* 0x0000000000007941 */ /* 0x000fea0003800200 */
.L_x_39781:
[----:B------:R-:W1:Y:S01]  /*9fd0*/  F2I.FTZ.TRUNC.NTZ R19, R19 ;  /* 0x0000001300137305 */ /* 0x000e62000021f100 */
[----:B------:R-:W-:Y:S05]  /*9fe0*/  BRA `(.L_x_39766) ;  /* 0x0000000400087947 */ /* 0x000fea0003800000 */
.L_x_39779:
        /* <DEDUP_REMOVED lines=21> */
.L_x_39788:
[----:B------:R-:W-:Y:S05]  /*a140*/  BSYNC.RECONVERGENT B1 ;  /* 0x0000000000017941 */ /* 0x000fea0003800200 */
.L_x_39787:
[----:B------:R-:W-:Y:S01]  /*a150*/  IMAD.SHL.U32 R0, R0, 0x200000, RZ ;  /* 0x0020000000007824 */ /* 0x000fe200078e00ff */
[----:B------:R-:W-:-:S04]  /*a160*/  LEA R2, R2, 0x37800000, 0x17 ;  /* 0x3780000002027811 */ /* 0x000fc800078eb8ff */
[----:B------:R-:W-:-:S07]  /*a170*/  LOP3.LUT R19, R2, R0, R19, 0xfe, !PT ;  /* 0x0000000002137212 */ /* 0x000fce00078efe13 */
.L_x_39786:
[----:B------:R-:W-:Y:S05]  /*a180*/  BSYNC.RECONVERGENT B0 ;  /* 0x0000000000007941 */ /* 0x000fea0003800200 */
.L_x_39785:
[----:B------:R-:W2:Y:S01]  /*a190*/  F2I.FTZ.TRUNC.NTZ R19, R19 ;  /* 0x0000001300137305 */ /* 0x000ea2000021f100 */
[----:B------:R-:W-:Y:S05]  /*a1a0*/  BRA `(.L_x_39766) ;  /* 0x0000000000987947 */ /* 0x000fea0003800000 */
.L_x_39778:
        /* <DEDUP_REMOVED lines=14> */
.L_x_39792:
[----:B------:R-:W-:Y:S05]  /*a290*/  BSYNC.RECONVERGENT B0 ;  /* 0x0000000000007941 */ /* 0x000fea0003800200 */
.L_x_39791:
[----:B------:R-:W4:Y:S01]  /*a2a0*/  F2I.FTZ.TRUNC.NTZ R19, R19 ;  /* 0x0000001300137305 */ /* 0x000f22000021f100 */
[----:B------:R-:W-:Y:S05]  /*a2b0*/  BRA `(.L_x_39766) ;  /* 0x0000000000547947 */ /* 0x000fea0003800000 */
.L_x_39765:
        /* <DEDUP_REMOVED lines=16> */
.L_x_39793:
[----:B------:R-:W-:Y:S01]  /*a3c0*/  MOV R19, RZ ;  /* 0x000000ff00137202 */ /* 0x000fe20000000f00 */
[----:B------:R-:W-:Y:S06]  /*a3d0*/  BRA `(.L_x_39766) ;  /* 0x00000000000c7947 */ /* 0x000fec0003800000 */
.L_x_39790:
[----:B------:R0:W5:Y:S01]  /*a3e0*/  LDG.E R19, desc[UR36][R2.64] ;  /* 0x0000002402137981 */ /* 0x000162000c1e1900 */
[----:B------:R-:W-:Y:S05]  /*a3f0*/  BRA `(.L_x_39766) ;  /* 0x0000000000047947 */ /* 0x000fea0003800000 */
.L_x_39789:
[----:B------:R3:W5:Y:S02]  /*a400*/  LDG.E R19, desc[UR36][R2.64] ;  /* 0x0000002402137981 */ /* 0x000764000c1e1900 */
.L_x_39766:
        /* <DEDUP_REMOVED lines=16> */
.L_x_39797:
[----:B------:R0:W5:Y:S01]  /*a510*/  LDG.E.U8 R0, desc[UR36][R2.64] ;  /* 0x0000002402007981 */ /* 0x000162000c1e1100 */
[----:B------:R-:W-:Y:S05]  /*a520*/  BRA `(.L_x_39799) ;  /* 0x0000000c002c7947 */ /* 0x000fea0003800000 */
.L_x_39796:
        /* <DEDUP_REMOVED lines=8> */
.L_x_39801:
[----:B------:R0:W5:Y:S01]  /*a5b0*/  LDG.E R0, desc[UR36][R2.64] ;  /* 0x0000002402007981 */ /* 0x000162000c1e1900 */
[----:B------:R-:W-:Y:S05]  /*a5c0*/  BRA `(.L_x_39799) ;  /* 0x0000000c00047947 */ /* 0x000fea0003800000 */
.L_x_39800:
[----:B------:R0:W5:Y:S01]  /*a5d0*/  LDG.E.S16 R0, desc[UR36][R2.64] ;  /* 0x0000002402007981 */ /* 0x000162000c1e1700 */
[----:B------:R-:W-:Y:S05]  /*a5e0*/  BRA `(.L_x_39799) ;  /* 0x0000000800fc7947 */ /* 0x000fea0003800000 */
.L_x_39795:
        /* <DEDUP_REMOVED lines=9> */
.L_x_39803:
[----:B------:R-:W3:Y:S02]  /*a680*/  LDG.E.U16 R2, desc[UR36][R2.64] ;  /* 0x0000002402027981 */ /* 0x000ee4000c1e1500 */
[----:B---3--:R-:W-:-:S06]  /*a690*/  HADD2.F32 R0, -RZ, R2.H0_H0 ;  /* 0x20000002ff007230 */ /* 0x008fcc0000004100 */
[----:B------:R-:W0:Y:S01]  /*a6a0*/  F2I.FTZ.TRUNC.NTZ R0, R0 ;  /* 0x0000000000007305 */ /* 0x000e22000021f100 */
[----:B------:R-:W-:Y:S05]  /*a6b0*/  BRA `(.L_x_39799) ;  /* 0x0000000800c87947 */ /* 0x000fea0003800000 */
.L_x_39802:
        /* <DEDUP_REMOVED lines=9> */
.L_x_39805:
[----:B------:R-:W3:Y:S02]  /*a750*/  LDG.E.U16 R2, desc[UR36][R2.64] ;  /* 0x0000002402027981 */ /* 0x000ee4000c1e1500 */
[----:B---3--:R-:W-:-:S06]  /*a760*/  HADD2.F32 R0, -RZ, R2.H0_H0 ;  /* 0x20000002ff007230 */ /* 0x008fcc0000004100 */
[----:B------:R-:W0:Y:S01]  /*a770*/  F2I.FTZ.TRUNC.NTZ R0, R0 ;  /* 0x0000000000007305 */ /* 0x000e22000021f100 */
[----:B------:R-:W-:Y:S05]  /*a780*/  BRA `(.L_x_39799) ;  /* 0x0000000800947947 */ /* 0x000fea0003800000 */
.L_x_39804:
[----:B------:R-:W3:Y:S02]  /*a790*/  LDG.E.64 R2, desc[UR36][R2.64] ;  /* 0x0000002402027981 */ /* 0x000ee4000c1e1b00 */
[----:B---3--:R0:W3:Y:S01]  /*a7a0*/  F2I.F64.TRUNC R0, R2 ;  /* 0x0000000200007311 */ /* 0x0080e2000030d100 */
[----:B------:R-:W-:Y:S05]  /*a7b0*/  BRA `(.L_x_39799) ;  /* 0x0000000800887947 */ /* 0x000fea0003800000 */
.L_x_39794:
        /* <DEDUP_REMOVED lines=12> */
.L_x_39808:
[----:B------:R-:W3:Y:S02]  /*a880*/  LDG.E.64 R2, desc[UR36][R2.64] ;  /* 0x0000002402027981 */ /* 0x000ee4000c1e1b00 */
[----:B---3--:R0:W3:Y:S01]  /*a890*/  F2I.F64.TRUNC R0, R2 ;  /* 0x0000000200007311 */ /* 0x0080e2000030d100 */
[----:B------:R-:W-:Y:S05]  /*a8a0*/  BRA `(.L_x_39799) ;  /* 0x00000008004c7947 */ /* 0x000fea0003800000 */
.L_x_39807:
        /* <DEDUP_REMOVED lines=26> */
.L_x_39810:
        /* <DEDUP_REMOVED lines=13> */
.L_x_39809:
[----:B------:R-:W3:Y:S02]  /*ab20*/  LDG.E.U16 R0, desc[UR36][R2.64] ;  /* 0x0000002402007981 */ /* 0x000ee4000c1e1500 */
[----:B---3--:R-:W-:-:S06]  /*ab30*/  IMAD.U32 R0, R0, 0x10000, RZ ;  /* 0x0001000000007824 */ /* 0x008fcc00078e00ff */
[----:B------:R-:W0:Y:S01]  /*ab40*/  F2I.FTZ.TRUNC.NTZ R0, R0 ;  /* 0x0000000000007305 */ /* 0x000e22000021f100 */
[----:B------:R-:W-:Y:S05]  /*ab50*/  BRA `(.L_x_39799) ;  /* 0x0000000400a07947 */ /* 0x000fea0003800000 */
.L_x_39806:
        /* <DEDUP_REMOVED lines=10> */
.L_x_39813:
        /* <DEDUP_REMOVED lines=21> */
.L_x_39817:
[----:B------:R-:W-:Y:S05]  /*ad50*/  BSYNC.RECONVERGENT B1 ;  /* 0x0000000000017941 */ /* 0x000fea0003800200 */
.L_x_39816:
[----:B------:R-:W-:Y:S01]  /*ad60*/  IMAD.SHL.U32 R0, R0, 0x100000, RZ ;  /* 0x0010000000007824 */ /* 0x000fe200078e00ff */
[----:B------:R-:W-:-:S04]  /*ad70*/  LEA R2, R2, 0x3b800000, 0x17 ;  /* 0x3b80000002027811 */ /* 0x000fc800078eb8ff */
[----:B------:R-:W-:-:S07]  /*ad80*/  LOP3.LUT R0, R2, R0, R7, 0xfe, !PT ;  /* 0x0000000002007212 */ /* 0x000fce00078efe07 */
.L_x_39815:
[----:B------:R-:W-:Y:S05]  /*ad90*/  BSYNC.RECONVERGENT B0 ;  /* 0x0000000000007941 */ /* 0x000fea0003800200 */
.L_x_39814:
[----:B------:R-:W0:Y:S01]  /*ada0*/  F2I.FTZ.TRUNC.NTZ R0, R0 ;  /* 0x0000000000007305 */ /* 0x000e22000021f100 */
[----:B------:R-:W-:Y:S05]  /*adb0*/  BRA `(.L_x_39799) ;  /* 0x0000000400087947 */ /* 0x000fea0003800000 */
.L_x_39812:
        /* <DEDUP_REMOVED lines=21> */
.L_x_39821:
[----:B------:R-:W-:Y:S05]  /*af10*/  BSYNC.RECONVERGENT B1 ;  /* 0x0000000000017941 */ /* 0x000fea0003800200 */
.L_x_39820:
[----:B------:R-:W-:Y:S02]  /*af20*/  SHF.L.U32 R0, R0, 0x15, RZ ;  /* 0x0000001500007819 */ /* 0x000fe400000006ff */
[----:B------:R-:W-:-:S04]  /*af30*/  LEA R2, R2, 0x37800000, 0x17 ;  /* 0x3780000002027811 */ /* 0x000fc800078eb8ff */
[----:B------:R-:W-:-:S07]  /*af40*/  LOP3.LUT R0, R2, R0, R7, 0xfe, !PT ;  /* 0x0000000002007212 */ /* 0x000fce00078efe07 */
.L_x_39819:
[----:B------:R-:W-:Y:S05]  /*af50*/  BSYNC.RECONVERGENT B0 ;  /* 0x0000000000007941 */ /* 0x000fea0003800200 */
.L_x_39818:
[----:B------:R-:W0:Y:S01]  /*af60*/  F2I.FTZ.TRUNC.NTZ R0, R0 ;  /* 0x0000000000007305 */ /* 0x000e22000021f100 */
[----:B------:R-:W-:Y:S05]  /*af70*/  BRA `(.L_x_39799) ;  /* 0x0000000000987947 */ /* 0x000fea0003800000 */
.L_x_39811:
        /* <DEDUP_REMOVED lines=14> */
.L_x_39825:
[----:B------:R-:W-:Y:S05]  /*b060*/  BSYNC.RECONVERGENT B0 ;  /* 0x0000000000007941 */ /* 0x000fea0003800200 */
.L_x_39824:
[----:B------:R-:W0:Y:S01]  /*b070*/  F2I.FTZ.TRUNC.NTZ R0, R0 ;  /* 0x0000000000007305 */ /* 0x000e22000021f100 */
[----:B------:R-:W-:Y:S05]  /*b080*/  BRA `(.L_x_39799) ;  /* 0x0000000000547947 */ /* 0x000fea0003800000 */
.L_x_39798:
        /* <DEDUP_REMOVED lines=16> */
.L_x_39826:
[----:B------:R-:W-:Y:S01]  /*b190*/  IMAD.MOV.U32 R0, RZ, RZ, RZ ;  /* 0x000000ffff007224 */ /* 0x000fe200078e00ff */
[----:B------:R-:W-:Y:S06]  /*b1a0*/  BRA `(.L_x_39799) ;  /* 0x00000000000c7947 */ /* 0x000fec0003800000 */
.L_x_39823:
[----:B------:R0:W5:Y:S01]  /*b1b0*/  LDG.E R0, desc[UR36][R2.64] ;  /* 0x0000002402007981 */ /* 0x000162000c1e1900 */
[----:B------:R-:W-:Y:S05]  /*b1c0*/  BRA `(.L_x_39799) ;  /* 0x0000000000047947 */ /* 0x000fea0003800000 */
.L_x_39822:
[----:B------:R0:W5:Y:S02]  /*b1d0*/  LDG.E R0, desc[UR36][R2.64] ;  /* 0x0000002402007981 */ /* 0x000164000c1e1900 */
.L_x_39799:
        /* <DEDUP_REMOVED lines=20> */
.L_x_39831:
[----:B------:R4:W-:Y:S01]  /*b320*/  STG.E.U8 desc[UR36][R2.64], R4 ;  /* 0x0000000402007986 */ /* 0x0009e2000c101124 */
[----:B------:R-:W-:Y:S05]  /*b330*/  BRA `(.L_x_39833) ;  /* 0x0000000800fc7947 */ /* 0x000fea0003800000 */
.L_x_39830:
        /* <DEDUP_REMOVED lines=9> */
.L_x_39835:
[----:B------:R2:W-:Y:S01]  /*b3d0*/  STG.E desc[UR36][R2.64], R4 ;  /* 0x0000000402007986 */ /* 0x0005e2000c101924 */
[----:B------:R-:W-:Y:S05]  /*b3e0*/  BRA `(.L_x_39833) ;  /* 0x0000000800d07947 */ /* 0x000fea0003800000 */
.L_x_39834:
[----:B------:R0:W-:Y:S01]  /*b3f0*/  STG.E.U16 desc[UR36][R2.64], R4 ;  /* 0x0000000402007986 */ /* 0x0001e2000c101524 */
[----:B------:R-:W-:Y:S05]  /*b400*/  BRA `(.L_x_39833) ;  /* 0x0000000800c87947 */ /* 0x000fea0003800000 */
.L_x_39829:
        /* <DEDUP_REMOVED lines=9> */
.L_x_39837:
[----:B------:R-:W-:-:S04]  /*b4a0*/  I2FP.F32.U32 R0, R4 ;  /* 0x0000000400007245 */ /* 0x000fc80000201000 */
[----:B------:R-:W-:-:S05]  /*b4b0*/  F2FP.F16.F32.PACK_AB R0, RZ, R0 ;  /* 0x00000000ff00723e */ /* 0x000fca00000000ff */
[----:B------:R0:W-:Y:S01]  /*b4c0*/  STG.E.U16 desc[UR36][R2.64], R0 ;  /* 0x0000000002007986 */ /* 0x0001e2000c101524 */
[----:B------:R-:W-:Y:S05]  /*b4d0*/  BRA `(.L_x_39833) ;  /* 0x0000000800947947 */ /* 0x000fea0003800000 */
.L_x_39836:
        /* <DEDUP_REMOVED lines=10> */
.L_x_39839:
[----:B------:R-:W-:-:S04]  /*b580*/  I2FP.F32.U32 R4, R4 ;  /* 0x0000000400047245 */ /* 0x000fc80000201000 */
[----:B------:R-:W-:-:S04]  /*b590*/  F2FP.F16.F32.PACK_AB R5, RZ, R4 ;  /* 0x00000004ff05723e */ /* 0x000fc800000000ff */
[----:B------:R-:W-:-:S05]  /*b5a0*/  PRMT R5, R5, 0x5410, RZ ;  /* 0x0000541005057816 */ /* 0x000fca00000000ff */
[----:B------:R0:W-:Y:S01]  /*b5b0*/  STG.E desc[UR36][R2.64], R5 ;  /* 0x0000000502007986 */ /* 0x0001e2000c101924 */
[----:B------:R-:W-:Y:S05]  /*b5c0*/  BRA `(.L_x_39833) ;  /* 0x0000000800587947 */ /* 0x000fea0003800000 */
.L_x_39838:
[----:B------:R-:W0:Y:S02]  /*b5d0*/  I2F.F64.U32 R4, R4 ;  /* 0x0000000400047312 */ /* 0x000e240000201800 */
[----:B0-----:R0:W-:Y:S01]  /*b5e0*/  STG.E.64 desc[UR36][R2.64], R4 ;  /* 0x0000000402007986 */ /* 0x0011e2000c101b24 */
[----:B------:R-:W-:Y:S05]  /*b5f0*/  BRA `(.L_x_39833) ;  /* 0x00000008004c7947 */ /* 0x000fea0003800000 */
.L_x_39828:
        /* <DEDUP_REMOVED lines=12> */
.L_x_39843:
        /* <DEDUP_REMOVED lines=17> */
.L_x_39845:
[----:B------:R-:W-:Y:S05]  /*b7d0*/  BSYNC.RECONVERGENT B0 ;  /* 0x0000000000007941 */ /* 0x000fea0003800200 */
.L_x_39844:
[----:B------:R0:W-:Y:S01]  /*b7e0*/  STG.E.U8 desc[UR36][R2.64], R0 ;  /* 0x0000000002007986 */ /* 0x0001e2000c101124 */
[----:B------:R-:W-:Y:S05]  /*b7f0*/  BRA `(.L_x_39833) ;  /* 0x0000000400cc7947 */ /* 0x000fea0003800000 */
.L_x_39842:
        /* <DEDUP_REMOVED lines=17> */
.L_x_39847:
[----:B------:R-:W-:Y:S05]  /*b910*/  BSYNC.RECONVERGENT B0 ;  /* 0x0000000000007941 */ /* 0x000fea0003800200 */
.L_x_39846:
[----:B------:R0:W-:Y:S01]  /*b920*/  STG.E.U8 desc[UR36][R2.64], R0 ;  /* 0x0000000002007986 */ /* 0x0001e2000c101124 */
[----:B------:R-:W-:Y:S05]  /*b930*/  BRA `(.L_x_39833) ;  /* 0x00000004007c7947 */ /* 0x000fea0003800000 */
.L_x_39841:
        /* <DEDUP_REMOVED lines=21> */
.L_x_39849:
[----:B------:R-:W-:-:S05]  /*ba90*/  IMAD.MOV.U32 R5, RZ, RZ, RZ ;  /* 0x000000ffff057224 */ /* 0x000fca00078e00ff */
[----:B------:R0:W-:Y:S01]  /*baa0*/  STG.E.64 desc[UR36][R2.64], R4 ;  /* 0x0000000402007986 */ /* 0x0001e2000c101b24 */
[----:B------:R-:W-:Y:S05]  /*bab0*/  BRA `(.L_x_39833) ;  /* 0x00000004001c7947 */ /* 0x000fea0003800000 */
.L_x_39848:
[----:B------:R0:W-:Y:S01]  /*bac0*/  STG.E desc[UR36][R2.64], R4 ;  /* 0x0000000402007986 */ /* 0x0001e2000c101924 */
[----:B------:R-:W-:Y:S05]  /*bad0*/  BRA `(.L_x_39833) ;  /* 0x0000000400147947 */ /* 0x000fea0003800000 */
.L_x_39840:
        /* <DEDUP_REMOVED lines=8> */
.L_x_39851:
[----:B------:R-:W0:Y:S01]  /*bb60*/  I2F.F64.U32 R4, R4 ;  /* 0x0000000400047312 */ /* 0x000e220000201800 */
[----:B------:R-:W-:-:S05]  /*bb70*/  CS2R R6, SRZ ;  /* 0x0000000000067805 */ /* 0x000fca000001ff00 */
[----:B0-----:R0:W-:Y:S01]  /*bb80*/  STG.E.128 desc[UR36][R2.64], R4 ;  /* 0x0000000402007986 */ /* 0x0011e2000c101d24 */
[----:B------:R-:W-:Y:S05]  /*bb90*/  BRA `(.L_x_39833) ;  /* 0x0000000000e47947 */ /* 0x000fea0003800000 */
.L_x_39850:
[----:B------:R-:W-:-:S09]  /*bba0*/  UISETP.NE.AND UP0, UPT, UR4, 0xf, UPT ;  /* 0x0000000f0400788c */ /* 0x000fd2000bf05270 */
[----:B------:R-:W-:Y:S05]  /*bbb0*/  BRA.U !UP0, `(.L_x_39852) ;  /* 0x0000000108d07547 */ /* 0x000fea000b800000 */
[----:B------:R-:W-:-:S09]  /*bbc0*/  UISETP.NE.AND UP0, UPT, UR4, 0x17, UPT ;  /* 0x000000170400788c */ /* 0x000fd2000bf05270 */
[----:B------:R-:W-:Y:S05]  /*bbd0*/  BRA.U !UP0, `(.L_x_39853) ;  /* 0x0000000108847547 */ /* 0x000fea000b800000 */
[----:B------:R-:W-:-:S09]  /*bbe0*/  UISETP.NE.AND UP0, UPT, UR4, 0x18, UPT ;  /* 0x000000180400788c */ /* 0x000fd2000bf05270 */
[----:B------:R-:W-:Y:S05]  /*bbf0*/  BRA.U !UP0, `(.L_x_39854) ;  /* 0x0000000108447547 */ /* 0x000fea000b800000 */
.L_x_39832:
        /* <DEDUP_REMOVED lines=16> */
.L_x_39855:
[----:B------:R-:W-:Y:S05]  /*bd00*/  BRA `(.L_x_39833) ;  /* 0x0000000000887947 */ /* 0x000fea0003800000 */
.L_x_39854:
        /* <DEDUP_REMOVED lines=11> */
.L_x_39857:
[----:B------:R-:W-:Y:S05]  /*bdc0*/  BSYNC.RECONVERGENT B0 ;  /* 0x0000000000007941 */ /* 0x000fea0003800200 */
.L_x_39856:
[----:B------:R0:W-:Y:S01]  /*bdd0*/  STG.E.U8 desc[UR36][R2.64], R5 ;  /* 0x0000000502007986 */ /* 0x0001e2000c101124 */
[----:B------:R-:W-:Y:S05]  /*bde0*/  BRA `(.L_x_39833) ;  /* 0x0000000000507947 */ /* 0x000fea0003800000 */
.L_x_39853:
        /* <DEDUP_REMOVED lines=12> */
.L_x_39858:
[----:B------:R-:W-:Y:S02]  /*beb0*/  ISETP.GT.U32.AND P0, PT, R7, 0x7f800000, PT ;  /* 0x7f8000000700780c */ /* 0x000fe40003f04070 */
[----:B------:R-:W-:-:S04]  /*bec0*/  MOV R5, 0x7f ;  /* 0x0000007f00057802 */ /* 0x000fc80000000f00 */
[----:B------:R-:W-:-:S05]  /*bed0*/  SEL R5, R5, 0x7c, P0 ;  /* 0x0000007c05057807 */ /* 0x000fca0000000000 */
[----:B------:R0:W-:Y:S01]  /*bee0*/  STG.E.U8 desc[UR36][R2.64], R5 ;  /* 0x0000000502007986 */ /* 0x0001e2000c101124 */
[----:B------:R-:W-:Y:S05]  /*bef0*/  BRA `(.L_x_39833) ;  /* 0x00000000000c7947 */ /* 0x000fea0003800000 */
.L_x_39852:
[----:B------:R-:W-:-:S04]  /*bf00*/  I2FP.F32.U32 R0, R4 ;  /* 0x0000000400007245 */ /* 0x000fc80000201000 */
[----:B------:R-:W-:-:S05]  /*bf10*/  F2FP.BF16.F32.PACK_AB R0, RZ, R0 ;  /* 0x00000000ff00723e */ /* 0x000fca00000010ff */
[----:B------:R0:W-:Y:S02]  /*bf20*/  STG.E.U16 desc[UR36][R2.64], R0 ;  /* 0x0000000002007986 */ /* 0x0001e4000c101524 */
.L_x_39833:
[----:B------:R-:W-:Y:S05]  /*bf30*/  BSYNC.RECONVERGENT B6 ;  /* 0x0000000000067941 */ /* 0x000fea0003800200 */
.L_x_39827:
[----:B------:R-:W-:-:S07]  /*bf40*/  VIADD R17, R17, 0x80 ;  /* 0x0000008011117836 */ /* 0x000fce0000000000 */
.L_x_39759:
[----:B------:R-:W-:Y:S05]  /*bf50*/  BSYNC.RECONVERGENT B7 ;  /* 0x0000000000077941 */ /* 0x000fea0003800200 */
.L_x_39758:
        /* <DEDUP_REMOVED lines=357> */
.L_x_39859:
        /* <DEDUP_REMOVED lines=19> */
.L_x_39863:
[----:B------:R0:W5:Y:S01]  /*d6e0*/  LDG.E.U8 R19, desc[UR36][R2.64] ;  /* 0x0000002402137981 */ /* 0x000162000c1e1100 */
[----:B------:R-:W-:Y:S05]  /*d6f0*/  BRA `(.L_x_39865) ;  /* 0x0000000c002c7947 */ /* 0x000fea0003800000 */
.L_x_39862:
        /* <DEDUP_REMOVED lines=8> */
.L_x_39867:
[----:B------:R0:W5:Y:S01]  /*d780*/  LDG.E R19, desc[UR36][R2.64] ;  /* 0x0000002402137981 */ /* 0x000162000c1e1900 */
[----:B------:R-:W-:Y:S05]  /*d790*/  BRA `(.L_x_39865) ;  /* 0x0000000c00047947 */ /* 0x000fea0003800000 */
.L_x_39866:
[----:B------:R0:W5:Y:S01]  /*d7a0*/  LDG.E.S16 R19, desc[UR36][R2.64] ;  /* 0x0000002402137981 */ /* 0x000162000c1e1700 */
[----:B------:R-:W-:Y:S05]  /*d7b0*/  BRA `(.L_x_39865) ;  /* 0x0000000800fc7947 */ /* 0x000fea0003800000 */
.L_x_39861:
        /* <DEDUP_REMOVED lines=9> */
.L_x_39869:
[----:B------:R-:W2:Y:S02]  /*d850*/  LDG.E.U16 R2, desc[UR36][R2.64] ;  /* 0x0000002402027981 */ /* 0x000ea4000c1e1500 */
[----:B--2---:R-:W-:-:S06]  /*d860*/  HADD2.F32 R19, -RZ, R2.H0_H0 ;  /* 0x20000002ff137230 */ /* 0x004fcc0000004100 */
[----:B------:R-:W0:Y:S01]  /*d870*/  F2I.FTZ.TRUNC.NTZ R19, R19 ;  /* 0x0000001300137305 */ /* 0x000e22000021f100 */
[----:B------:R-:W-:Y:S05]  /*d880*/  BRA `(.L_x_39865) ;  /* 0x0000000800c87947 */ /* 0x000fea0003800000 */
.L_x_39868:
        /* <DEDUP_REMOVED lines=9> */
.L_x_39871:
[----:B------:R-:W2:Y:S02]  /*d920*/  LDG.E.U16 R2, desc[UR36][R2.64] ;  /* 0x0000002402027981 */ /* 0x000ea4000c1e1500 */
[----:B--2---:R-:W-:-:S06]  /*d930*/  HADD2.F32 R19, -RZ, R2.H0_H0 ;  /* 0x20000002ff137230 */ /* 0x004fcc0000004100 */
[----:B------:R-:W0:Y:S01]  /*d940*/  F2I.FTZ.TRUNC.NTZ R19, R19 ;  /* 0x0000001300137305 */ /* 0x000e22000021f100 */
[----:B------:R-:W-:Y:S05]  /*d950*/  BRA `(.L_x_39865) ;  /* 0x0000000800947947 */ /* 0x000fea0003800000 */
.L_x_39870:
[----:B------:R-:W2:Y:S02]  /*d960*/  LDG.E.64 R2, desc[UR36][R2.64] ;  /* 0x0000002402027981 */ /* 0x000ea4000c1e1b00 */
[----:B--2---:R0:W1:Y:S01]  /*d970*/  F2I.F64.TRUNC R19, R2 ;  /* 0x0000000200137311 */ /* 0x004062000030d100 */
[----:B------:R-:W-:Y:S05]  /*d980*/  BRA `(.L_x_39865) ;  /* 0x0000000800887947 */ /* 0x000fea0003800000 */
.L_x_39860:
        /* <DEDUP_REMOVED lines=12> */
.L_x_39874:
[----:B------:R-:W2:Y:S02]  /*da50*/  LDG.E.64 R2, desc[UR36][R2.64] ;  /* 0x0000002402027981 */ /* 0x000ea4000c1e1b00 */
[----:B--2---:R0:W1:Y:S01]  /*da60*/  F2I.F64.TRUNC R19, R2 ;  /* 0x0000000200137311 */ /* 0x004062000030d100 */
[----:B------:R-:W-:Y:S05]  /*da70*/  BRA `(.L_x_39865) ;  /* 0x00000008004c7947 */ /* 0x000fea0003800000 */
.L_x_39873:
        /* <DEDUP_REMOVED lines=26> */
.L_x_39876:
        /* <DEDUP_REMOVED lines=13> */
.L_x_39875:
[----:B------:R-:W2:Y:S02]  /*dcf0*/  LDG.E.U16 R19, desc[UR36][R2.64] ;  /* 0x0000002402137981 */ /* 0x000ea4000c1e1500 */
[----:B--2---:R-:W-:-:S06]  /*dd00*/  SHF.L.U32 R19, R19, 0x10, RZ ;  /* 0x0000001013137819 */ /* 0x004fcc00000006ff */
[----:B------:R-:W4:Y:S01]  /*dd10*/  F2I.FTZ.TRUNC.NTZ R19, R19 ;  /* 0x0000001300137305 */ /* 0x000f22000021f100 */
[----:B------:R-:W-:Y:S05]  /*dd20*/  BRA `(.L_x_39865) ;  /* 0x0000000400a07947 */ /* 0x000fea0003800000 */
.L_x_39872:
        /* <DEDUP_REMOVED lines=10> */
.L_x_39879:
        /* <DEDUP_REMOVED lines=21> */
.L_x_39883:
[----:B------:R-:W-:Y:S05]  /*df20*/  BSYNC.RECONVERGENT B1 ;  /* 0x0000000000017941 */ /* 0x000fea0003800200 */
.L_x_39882:
[----:B------:R-:W-:Y:S01]  /*df30*/  IMAD.SHL.U32 R0, R0, 0x100000, RZ ;  /* 0x0010000000007824 */ /* 0x000fe200078e00ff */
[----:B------:R-:W-:-:S04]  /*df40*/  LEA R2, R2, 0x3b800000, 0x17 ;  /* 0x3b80000002027811 */ /* 0x000fc800078eb8ff */
[----:B------:R-:W-:-:S07]  /*df50*/  LOP3.LUT R19, R2, R0, R19, 0xfe, !PT ;  /* 0x0000000002137212 */ /* 0x000fce00078efe13 */
.L_x_39881:
[----:B------:R-:W-:Y:S05]  /*df60*/  BSYNC.RECONVERGENT B0 ;  /* 0x0000000000007941 */ /* 0x000fea0003800200 */
.L_x_39880:
[----:B------:R-:W0:Y:S01]  /*df70*/  F2I.FTZ.TRUNC.NTZ R19, R19 ;  /* 0x0000001300137305 */ /* 0x000e22000021f100 */
[----:B------:R-:W-:Y:S05]  /*df80*/  BRA `(.L_x_39865) ;  /* 0x0000000400087947 */ /* 0x000fea0003800000 */
.L_x_39878:
        /* <DEDUP_REMOVED lines=21> */
.L_x_39887:
[----:B------:R-:W-:Y:S05]  /*e0e0*/  BSYNC.RECONVERGENT B1 ;  /* 0x0000000000017941 */ /* 0x000fea0003800200 */
.L_x_39886:
[----:B------:R-:W-:Y:S01]  /*e0f0*/  IMAD.SHL.U32 R0, R0, 0x200000, RZ ;  /* 0x0020000000007824 */ /* 0x000fe200078e00ff */
[----:B------:R-:W-:-:S04]  /*e100*/  LEA R2, R2, 0x37800000, 0x17 ;  /* 0x3780000002027811 */ /* 0x000fc800078eb8ff */
[----:B------:R-:W-:-:S07]  /*e110*/  LOP3.LUT R19, R2, R0, R19, 0xfe, !PT ;  /* 0x0000000002137212 */ /* 0x000fce00078efe13 */
.L_x_39885:
[----:B------:R-:W-:Y:S05]  /*e120*/  BSYNC.RECONVERGENT B0 ;  /* 0x0000000000007941 */ /* 0x000fea0003800200 */
.L_x_39884:
[----:B------:R-:W0:Y:S01]  /*e130*/  F2I.FTZ.TRUNC.NTZ R19, R19 ;  /* 0x0000001300137305 */ /* 0x000e22000021f100 */
[----:B------:R-:W-:Y:S05]  /*e140*/  BRA `(.L_x_39865) ;  /* 0x0000000000987947 */ /* 0x000fea0003800000 */
.L_x_39877:
        /* <DEDUP_REMOVED lines=14> */
.L_x_39891:
[----:B------:R-:W-:Y:S05]  /*e230*/  BSYNC.RECONVERGENT B0 ;  /* 0x0000000000007941 */ /* 0x000fea0003800200 */
.L_x_39890:
[----:B------:R-:W0:Y:S01]  /*e240*/  F2I.FTZ.TRUNC.NTZ R19, R19 ;  /* 0x0000001300137305 */ /* 0x000e22000021f100 */
[----:B------:R-:W-:Y:S05]  /*e250*/  BRA `(.L_x_39865) ;  /* 0x0000000000547947 */ /* 0x000fea0003800000 */
.L_x_39864:
        /* <DEDUP_REMOVED lines=16> */
.L_x_39892:
[----:B------:R-:W-:Y:S01]  /*e360*/  MOV R19, RZ ;  /* 0x000000ff00137202 */ /* 0x000fe20000000f00 */
[----:B------:R-:W-:Y:S06]  /*e370*/  BRA `(.L_x_39865) ;  /* 0x00000000000c7947 */ /* 0x000fec0003800000 */
.L_x_39889:
[----:B------:R0:W5:Y:S01]  /*e380*/  LDG.E R19, desc[UR36][R2.64] ;  /* 0x0000002402137981 */ /* 0x000162000c1e1900 */
[----:B------:R-:W-:Y:S05]  /*e390*/  BRA `(.L_x_39865) ;  /* 0x0000000000047947 */ /* 0x000fea0003800000 */
.L_x_39888:
[----:B------:R0:W5:Y:S02]  /*e3a0*/  LDG.E R19, desc[UR36][R2.64] ;  /* 0x0000002402137981 */ /* 0x000164000c1e1900 */
.L_x_39865:
        /* <DEDUP_REMOVED lines=16> */
.L_x_39896:
[----:B--2---:R2:W5:Y:S01]  /*e4b0*/  LDG.E.U8 R0, desc[UR36][R2.64] ;  /* 0x0000002402007981 */ /* 0x004562000c1e1100 */
[----:B------:R-:W-:Y:S05]  /*e4c0*/  BRA `(.L_x_39898) ;  /* 0x0000000c002c7947 */ /* 0x000fea0003800000 */
.L_x_39895:
        /* <DEDUP_REMOVED lines=8> */
.L_x_39900:
[----:B--2---:R0:W5:Y:S01]  /*e550*/  LDG.E R0, desc[UR36][R2.64] ;  /* 0x0000002402007981 */ /* 0x004162000c1e1900 */
[----:B------:R-:W-:Y:S05]  /*e560*/  BRA `(.L_x_39898) ;  /* 0x0000000c00047947 */ /* 0x000fea0003800000 */
.L_x_39899:
[----:B--2---:R0:W5:Y:S01]  /*e570*/  LDG.E.S16 R0, desc[UR36][R2.64] ;  /* 0x0000002402007981 */ /* 0x004162000c1e1700 */
[----:B------:R-:W-:Y:S05]  /*e580*/  BRA `(.L_x_39898) ;  /* 0x0000000800fc7947 */ /* 0x000fea0003800000 */
.L_x_39894:
        /* <DEDUP_REMOVED lines=9> */
.L_x_39902:
[----:B------:R-:W2:Y:S02]  /*e620*/  LDG.E.U16 R2, desc[UR36][R2.64] ;  /* 0x0000002402027981 */ /* 0x000ea4000c1e1500 */
[----:B--2---:R-:W-:-:S06]  /*e630*/  HADD2.F32 R0, -RZ, R2.H0_H0 ;  /* 0x20000002ff007230 */ /* 0x004fcc0000004100 */
[----:B------:R-:W0:Y:S01]  /*e640*/  F2I.FTZ.TRUNC.NTZ R0, R0 ;  /* 0x0000000000007305 */ /* 0x000e22000021f100 */
[----:B------:R-:W-:Y:S05]  /*e650*/  BRA `(.L_x_39898) ;  /* 0x0000000800c87947 */ /* 0x000fea0003800000 */
.L_x_39901:
        /* <DEDUP_REMOVED lines=9> */
.L_x_39904:
[----:B------:R-:W2:Y:S02]  /*e6f0*/  LDG.E.U16 R2, desc[UR36][R2.64] ;  /* 0x0000002402027981 */ /* 0x000ea4000c1e1500 */
[----:B--2---:R-:W-:-:S06]  /*e700*/  HADD2.F32 R0, -RZ, R2.H0_H0 ;  /* 0x20000002ff007230 */ /* 0x004fcc0000004100 */
[----:B------:R-:W0:Y:S01]  /*e710*/  F2I.FTZ.TRUNC.NTZ R0, R0 ;  /* 0x0000000000007305 */ /* 0x000e22000021f100 */
[----:B------:R-:W-:Y:S05]  /*e720*/  BRA `(.L_x_39898) ;  /* 0x0000000800947947 */ /* 0x000fea0003800000 */
.L_x_39903:
[----:B------:R-:W2:Y:S02]  /*e730*/  LDG.E.64 R2, desc[UR36][R2.64] ;  /* 0x0000002402027981 */ /* 0x000ea4000c1e1b00 */
[----:B--2---:R0:W2:Y:S01]  /*e740*/  F2I.F64.TRUNC R0, R2 ;  /* 0x0000000200007311 */ /* 0x0040a2000030d100 */
[----:B------:R-:W-:Y:S05]  /*e750*/  BRA `(.L_x_39898) ;  /* 0x0000000800887947 */ /* 0x000fea0003800000 */
.L_x_39893:
        /* <DEDUP_REMOVED lines=12> */
.L_x_39907:
[----:B------:R-:W2:Y:S02]  /*e820*/  LDG.E.64 R2, desc[UR36][R2.64] ;  /* 0x0000002402027981 */ /* 0x000ea4000c1e1b00 */
[----:B--2---:R0:W2:Y:S01]  /*e830*/  F2I.F64.TRUNC R0, R2 ;  /* 0x0000000200007311 */ /* 0x0040a2000030d100 */
[----:B------:R-:W-:Y:S05]  /*e840*/  BRA `(.L_x_39898) ;  /* 0x00000008004c7947 */ /* 0x000fea0003800000 */
.L_x_39906:
        /* <DEDUP_REMOVED lines=26> */
.L_x_39909:
        /* <DEDUP_REMOVED lines=13> */
.L_x_39908:
[----:B--2---:R-:W2:Y:S02]  /*eac0*/  LDG.E.U16 R0, desc[UR36][R2.64] ;  /* 0x0000002402007981 */ /* 0x004ea4000c1e1500 */
[----:B--2---:R-:W-:-:S06]  /*ead0*/  IMAD.U32 R0, R0, 0x10000, RZ ;  /* 0x0001000000007824 */ /* 0x004fcc00078e00ff */
[----:B------:R-:W0:Y:S01]  /*eae0*/  F2I.FTZ.TRUNC.NTZ R0, R0 ;  /* 0x0000000000007305 */ /* 0x000e22000021f100 */
[----:B------:R-:W-:Y:S05]  /*eaf0*/  BRA `(.L_x_39898) ;  /* 0x0000000400a07947 */ /* 0x000fea0003800000 */
.L_x_39905:
        /* <DEDUP_REMOVED lines=10> */
.L_x_39912:
        /* <DEDUP_REMOVED lines=21> */
.L_x_39916:
[----:B------:R-:W-:Y:S05]  /*ecf0*/  BSYNC.RECONVERGENT B1 ;  /* 0x0000000000017941 */ /* 0x000fea0003800200 */
.L_x_39915:
[----:B------:R-:W-:Y:S02]  /*ed00*/  SHF.L.U32 R0, R0, 0x14, RZ ;  /* 0x0000001400007819 */ /* 0x000fe400000006ff */
[----:B------:R-:W-:-:S04]  /*ed10*/  LEA R2, R2, 0x3b800000, 0x17 ;  /* 0x3b80000002027811 */ /* 0x000fc800078eb8ff */
[----:B------:R-:W-:-:S07]  /*ed20*/  LOP3.LUT R0, R2, R0, R7, 0xfe, !PT ;  /* 0x0000000002007212 */ /* 0x000fce00078efe07 */
.L_x_39914:
[----:B------:R-:W-:Y:S05]  /*ed30*/  BSYNC.RECONVERGENT B0 ;  /* 0x0000000000007941 */ /* 0x000fea0003800200 */
.L_x_39913:
[----:B------:R-:W0:Y:S01]  /*ed40*/  F2I.FTZ.TRUNC.NTZ R0, R0 ;  /* 0x0000000000007305 */ /* 0x000e22000021f100 */
[----:B------:R-:W-:Y:S05]  /*ed50*/  BRA `(.L_x_39898) ;  /* 0x0000000400087947 */ /* 0x000fea0003800000 */
.L_x_39911:
        /* <DEDUP_REMOVED lines=21> */
.L_x_39920:
[----:B------:R-:W-:Y:S05]  /*eeb0*/  BSYNC.RECONVERGENT B1 ;  /* 0x0000000000017941 */ /* 0x000fea0003800200 */
.L_x_39919:
[----:B------:R-:W-:Y:S01]  /*eec0*/  IMAD.SHL.U32 R0, R0, 0x200000, RZ ;  /* 0x0020000000007824 */ /* 0x000fe200078e00ff */
[----:B------:R-:W-:-:S04]  /*eed0*/  LEA R2, R2, 0x37800000, 0x17 ;  /* 0x3780000002027811 */ /* 0x000fc800078eb8ff */
[----:B------:R-:W-:-:S07]  /*eee0*/  LOP3.LUT R0, R2, R0, R7, 0xfe, !PT ;  /* 0x0000000002007212 */ /* 0x000fce00078efe07 */
.L_x_39918:
[----:B------:R-:W-:Y:S05]  /*eef0*/  BSYNC.RECONVERGENT B0 ;  /* 0x0000000000007941 */ /* 0x000fea0003800200 */
.L_x_39917:
[----:B------:R-:W0:Y:S01]  /*ef00*/  F2I.FTZ.TRUNC.NTZ R0, R0 ;  /* 0x0000000000007305 */ /* 0x000e22000021f100 */
[----:B------:R-:W-:Y:S05]  /*ef10*/  BRA `(.L_x_39898) ;  /* 0x0000000000987947 */ /* 0x000fea0003800000 */
.L_x_39910:
        /* <DEDUP_REMOVED lines=14> */
.L_x_39924:
[----:B------:R-:W-:Y:S05]  /*f000*/  BSYNC.RECONVERGENT B0 ;  /* 0x0000000000007941 */ /* 0x000fea0003800200 */
.L_x_39923:
[----:B------:R-:W0:Y:S01]  /*f010*/  F2I.FTZ.TRUNC.NTZ R0, R0 ;  /* 0x0000000000007305 */ /* 0x000e22000021f100 */
[----:B------:R-:W-:Y:S05]  /*f020*/  BRA `(.L_x_39898) ;  /* 0x0000000000547947 */ /* 0x000fea0003800000 */
.L_x_39897:
        /* <DEDUP_REMOVED lines=16> */
.L_x_39925:
[----:B------:R-:W-:Y:S01]  /*f130*/  MOV R0, RZ ;  /* 0x000000ff00007202 */ /* 0x000fe20000000f00 */
[----:B------:R-:W-:Y:S06]  /*f140*/  BRA `(.L_x_39898) ;  /* 0x00000000000c7947 */ /* 0x000fec0003800000 */
.L_x_39922:
[----:B--2---:R0:W5:Y:S01]  /*f150*/  LDG.E R0, desc[UR36][R2.64] ;  /* 0x0000002402007981 */ /* 0x004162000c1e1900 */
[----:B------:R-:W-:Y:S05]  /*f160*/  BRA `(.L_x_39898) ;  /* 0x0000000000047947 */ /* 0x000fea0003800000 */
.L_x_39921:
[----:B--2---:R0:W5:Y:S02]  /*f170*/  LDG.E R0, desc[UR36][R2.64] ;  /* 0x0000002402007981 */ /* 0x004164000c1e1900 */
.L_x_39898:
[----:B------:R-:W-:Y:S01]  /*f180*/  UPRMT UR4, UR43, 0x9910, URZ ;  /* 0x000099102b047896 */ /* 0x000fe200080000ff */
[----:B0-2--5:R-:W-:-:S03]  /*f190*/  ISETP.NE.AND P0, PT, R0, RZ, PT ;  /* 0x000000ff0000720c */ /* 0x025fc60003f05270 */
[----:B------:R-:W-:Y:S01]  /*f1a0*/  UISETP.GT.AND UP0, UPT, UR4, 0x9, UPT ;  /* 0x000000090400788c */ /* 0x000fe2000bf04270 */
[----:B-1-34-:R-:W-:-:S04]  /*f1b0*/  ISETP.NE.AND P0, PT, R19, RZ, P0 ;  /* 0x000000ff1300720c */ /* 0x01afc80000705270 */
        /* <DEDUP_REMOVED lines=12> */
.L_x_39929:
[----:B------:R-:W-:Y:S01]  /*f280*/  STG.E.U8 desc[UR36][R16.64], R2 ;  /* 0x0000000210007986 */ /* 0x000fe2000c101124 */
[----:B------:R-:W-:Y:S05]  /*f290*/  EXIT ;  /* 0x000000000000794d */ /* 0x000fea0003800000 */
.L_x_39928:
        /* <DEDUP_REMOVED lines=9> */
.L_x_39932:
[----:B------:R-:W-:Y:S01]  /*f330*/  STG.E desc[UR36][R16.64], R2 ;  /* 0x0000000210007986 */ /* 0x000fe2000c101924 */
[----:B------:R-:W-:Y:S05]  /*f340*/  EXIT ;  /* 0x000000000000794d */ /* 0x000fea0003800000 */
.L_x_39931:
[----:B------:R-:W-:Y:S01]  /*f350*/  STG.E.U16 desc[UR36][R16.64], R2 ;  /* 0x0000000210007986 */ /* 0x000fe2000c101524 */
[----:B------:R-:W-:Y:S05]  /*f360*/  EXIT ;  /* 0x000000000000794d */ /* 0x000fea0003800000 */
.L_x_39927:
        /* <DEDUP_REMOVED lines=9> */
.L_x_39934:
[----:B------:R-:W-:-:S04]  /*f400*/  I2FP.F32.U32 R0, R2 ;  /* 0x0000000200007245 */ /* 0x000fc80000201000 */
[----:B------:R-:W-:-:S05]  /*f410*/  F2FP.F16.F32.PACK_AB R0, RZ, R0 ;  /* 0x00000000ff00723e */ /* 0x000fca00000000ff */
[----:B------:R-:W-:Y:S01]  /*f420*/  STG.E.U16 desc[UR36][R16.64], R0 ;  /* 0x0000000010007986 */ /* 0x000fe2000c101524 */
[----:B------:R-:W-:Y:S05]  /*f430*/  EXIT ;  /* 0x000000000000794d */ /* 0x000fea0003800000 */
.L_x_39933:
        /* <DEDUP_REMOVED lines=10> */
.L_x_39936:
[----:B------:R-:W-:-:S04]  /*f4e0*/  I2FP.F32.U32 R2, R2 ;  /* 0x0000000200027245 */ /* 0x000fc80000201000 */
[----:B------:R-:W-:-:S04]  /*f4f0*/  F2FP.F16.F32.PACK_AB R3, RZ, R2 ;  /* 0x00000002ff03723e */ /* 0x000fc800000000ff */
[----:B------:R-:W-:-:S05]  /*f500*/  PRMT R3, R3, 0x5410, RZ ;  /* 0x0000541003037816 */ /* 0x000fca00000000ff */
[----:B------:R-:W-:Y:S01]  /*f510*/  STG.E desc[UR36][R16.64], R3 ;  /* 0x0000000310007986 */ /* 0x000fe2000c101924 */
[----:B------:R-:W-:Y:S05]  /*f520*/  EXIT ;  /* 0x000000000000794d */ /* 0x000fea0003800000 */
.L_x_39935:
[----:B------:R-:W0:Y:S02]  /*f530*/  I2F.F64.U32 R2, R2 ;  /* 0x0000000200027312 */ /* 0x000e240000201800 */
[----:B0-----:R-:W-:Y:S01]  /*f540*/  STG.E.64 desc[UR36][R16.64], R2 ;  /* 0x0000000210007986 */ /* 0x001fe2000c101b24 */
[----:B------:R-:W-:Y:S05]  /*f550*/  EXIT ;  /* 0x000000000000794d */ /* 0x000fea0003800000 */
.L_x_39926:
        /* <DEDUP_REMOVED lines=12> */
.L_x_39940:
        /* <DEDUP_REMOVED lines=16> */
.L_x_39943:
[----:B------:R-:W-:-:S07]  /*f720*/  PRMT R8, R0, 0x7610, R8 ;  /* 0x0000761000087816 */ /* 0x000fce0000000008 */
.L_x_39942:
[----:B------:R-:W-:Y:S05]  /*f730*/  BSYNC.RECONVERGENT B0 ;  /* 0x0000000000007941 */ /* 0x000fea0003800200 */
.L_x_39941:
[----:B------:R-:W-:Y:S01]  /*f740*/  STG.E.U8 desc[UR36][R16.64], R8 ;  /* 0x0000000810007986 */ /* 0x000fe2000c101124 */
[----:B------:R-:W-:Y:S05]  /*f750*/  EXIT ;  /* 0x000000000000794d */ /* 0x000fea0003800000 */
.L_x_39939:
        /* <DEDUP_REMOVED lines=16> */
.L_x_39946:
[----:B------:R-:W-:-:S07]  /*f860*/  PRMT R8, R0, 0x7610, R8 ;  /* 0x0000761000087816 */ /* 0x000fce0000000008 */
.L_x_39945:
[----:B------:R-:W-:Y:S05]  /*f870*/  BSYNC.RECONVERGENT B0 ;  /* 0x0000000000007941 */ /* 0x000fea0003800200 */
.L_x_39944:
[----:B------:R-:W-:Y:S01]  /*f880*/  STG.E.U8 desc[UR36][R16.64], R8 ;  /* 0x0000000810007986 */ /* 0x000fe2000c101124 */
[----:B------:R-:W-:Y:S05]  /*f890*/  EXIT ;  /* 0x000000000000794d */ /* 0x000fea0003800000 */
.L_x_39938:
        /* <DEDUP_REMOVED lines=21> */
.L_x_39948:
[----:B------:R-:W-:-:S05]  /*f9f0*/  IMAD.MOV.U32 R3, RZ, RZ, RZ ;  /* 0x000000ffff037224 */ /* 0x000fca00078e00ff */
[----:B------:R-:W-:Y:S01]  /*fa00*/  STG.E.64 desc[UR36][R16.64], R2 ;  /* 0x0000000210007986 */ /* 0x000fe2000c101b24 */
[----:B------:R-:W-:Y:S05]  /*fa10*/  EXIT ;  /* 0x000000000000794d */ /* 0x000fea0003800000 */
.L_x_39947:
[----:B------:R-:W-:Y:S01]  /*fa20*/  STG.E desc[UR36][R16.64], R2 ;  /* 0x0000000210007986 */ /* 0x000fe2000c101924 */
[----:B------:R-:W-:Y:S05]  /*fa30*/  EXIT ;  /* 0x000000000000794d */ /* 0x000fea0003800000 */
.L_x_39937:
        /* <DEDUP_REMOVED lines=8> */
.L_x_39950:
[----:B------:R-:W0:Y:S01]  /*fac0*/  I2F.F64.U32 R4, R2 ;  /* 0x0000000200047312 */ /* 0x000e220000201800 */
[----:B------:R-:W-:-:S05]  /*fad0*/  CS2R R6, SRZ ;  /* 0x0000000000067805 */ /* 0x000fca000001ff00 */
[----:B0-----:R-:W-:Y:S01]  /*fae0*/  STG.E.128 desc[UR36][R16.64], R4 ;  /* 0x0000000410007986 */ /* 0x001fe2000c101d24 */
[----:B------:R-:W-:Y:S05]  /*faf0*/  EXIT ;  /* 0x000000000000794d */ /* 0x000fea0003800000 */
.L_x_39949:
[----:B------:R-:W-:-:S09]  /*fb00*/  UISETP.NE.AND UP0, UPT, UR4, 0xf, UPT ;  /* 0x0000000f0400788c */ /* 0x000fd2000bf05270 */
[----:B------:R-:W-:Y:S05]  /*fb10*/  BRA.U !UP0, `(.L_x_39951) ;  /* 0x0000000108d47547 */ /* 0x000fea000b800000 */
[----:B------:R-:W-:-:S09]  /*fb20*/  UISETP.NE.AND UP0, UPT, UR4, 0x17, UPT ;  /* 0x000000170400788c */ /* 0x000fd2000bf05270 */
[----:B------:R-:W-:Y:S05]  /*fb30*/  BRA.U !UP0, `(.L_x_39952) ;  /* 0x0000000108847547 */ /* 0x000fea000b800000 */
[----:B------:R-:W-:-:S09]  /*fb40*/  UISETP.NE.AND UP0, UPT, UR4, 0x18, UPT ;  /* 0x000000180400788c */ /* 0x000fd2000bf05270 */
[----:B------:R-:W-:Y:S05]  /*fb50*/  BRA.U !UP0, `(.L_x_39953) ;  /* 0x0000000108447547 */ /* 0x000fea000b800000 */
.L_x_39930:
        /* <DEDUP_REMOVED lines=16> */
.L_x_39954:
[----:B------:R-:W-:Y:S05]  /*fc60*/  EXIT ;  /* 0x000000000000794d */ /* 0x000fea0003800000 */
.L_x_39953:
        /* <DEDUP_REMOVED lines=11> */
.L_x_39956:
[----:B------:R-:W-:Y:S05]  /*fd20*/  BSYNC.RECONVERGENT B0 ;  /* 0x0000000000007941 */ /* 0x000fea0003800200 */
.L_x_39955:
[----:B------:R-:W-:Y:S01]  /*fd30*/  STG.E.U8 desc[UR36][R16.64], R3 ;  /* 0x0000000310007986 */ /* 0x000fe2000c101124 */
[----:B------:R-:W-:Y:S05]  /*fd40*/  EXIT ;  /* 0x000000000000794d */ /* 0x000fea0003800000 */
.L_x_39952:
        /* <DEDUP_REMOVED lines=13> */
.L_x_39957:
[----:B------:R-:W-:Y:S01]  /*fe20*/  HFMA2 R3, -RZ, RZ, 0, 7.569789886474609375e-06 ;  /* 0x0000007fff037431 */ /* 0x000fe200000001ff */
[----:B------:R-:W-:-:S04]  /*fe30*/  ISETP.GT.U32.AND P0, PT, R5, 0x7f800000, PT ;  /* 0x7f8000000500780c */ /* 0x000fc80003f04070 */
[----:B------:R-:W-:-:S05]  /*fe40*/  SEL R3, R3, 0x7c, P0 ;  /* 0x0000007c03037807 */ /* 0x000fca0000000000 */
[----:B------:R-:W-:Y:S01]  /*fe50*/  STG.E.U8 desc[UR36][R16.64], R3 ;  /* 0x0000000310007986 */ /* 0x000fe2000c101124 */
[----:B------:R-:W-:Y:S05]  /*fe60*/  EXIT ;  /* 0x000000000000794d */ /* 0x000fea0003800000 */
.L_x_39951:
[----:B------:R-:W-:-:S04]  /*fe70*/  I2FP.F32.U32 R0, R2 ;  /* 0x0000000200007245 */ /* 0x000fc80000201000 */
[----:B------:R-:W-:-:S05]  /*fe80*/  F2FP.BF16.F32.PACK_AB R0, RZ, R0 ;  /* 0x00000000ff00723e */ /* 0x000fca00000010ff */
[----:B------:R-:W-:Y:S01]  /*fe90*/  STG.E.U16 desc[UR36][R16.64], R0 ;  /* 0x0000000010007986 */ /* 0x000fe2000c101524 */
[----:B------:R-:W-:Y:S05]  /*fea0*/  EXIT ;  /* 0x000000000000794d */ /* 0x000fea0003800000 */
.L_x_39958:
        /* <DEDUP_REMOVED lines=13> */
.L_x_43749:


//--------------------- .text._ZN2at6native27unrolled_elementwise_kernelINS0_13BinaryFunctorIiibZZZNS0_23logical_and_kernel_cudaERNS_14TensorIteratorEENKUlvE0_clEvENKUlvE1_clEvEUliiE_EESt5arrayIPcLm3EELi4E23TrivialOffsetCalculatorILi2EjESC_ILi1EjENS0_6memory12LoadWithCastILi2EEENSF_13StoreWithCastILi1EEEEEviT_T0_T2_T3_T4_T5_ --------------------------
	.section	.text._ZN2at6native27unrolled_elementwise_kernelINS0_13BinaryFunctorIiibZZZNS0_23logical_and_kernel_cudaERNS_14TensorIteratorEENKUlvE0_clEvENKUlvE1_clEvEUliiE_EESt5arrayIPcLm3EELi4E23TrivialOffsetCalculatorILi2EjESC_ILi1EjENS0_6memory12LoadWithCastILi2EEENSF_13StoreWithCastILi1EEEEEviT_T0_T2_T3_T4_T5_,"ax",@progbits
	.align	128
        .global         _ZN2at6native27unrolled_elementwise_kernelINS0_13BinaryFunctorIiibZZZNS0_23logical_and_kernel_cudaERNS_14TensorIteratorEENKUlvE0_clEvENKUlvE1_clEvEUliiE_EESt5arrayIPcLm3EELi4E23TrivialOffsetCalculatorILi2EjESC_ILi1EjENS0_6memory12LoadWithCastILi2EEENSF_13StoreWithCastILi1EEEEEviT_T0_T2_T3_T4_T5_
        .type           _ZN2at6native27unrolled_elementwise_kernelINS0_13BinaryFunctorIiibZZZNS0_23logical_and_kernel_cudaERNS_14TensorIteratorEENKUlvE0_clEvENKUlvE1_clEvEUliiE_EESt5arrayIPcLm3EELi4E23TrivialOffsetCalculatorILi2EjESC_ILi1EjENS0_6memory12LoadWithCastILi2EEENSF_13StoreWithCastILi1EEEEEviT_T0_T2_T3_T4_T5_,@function
        .size           _ZN2at6native27unrolled_elementwise_kernelINS0_13BinaryFunctorIiibZZZNS0_23logical_and_kernel_cudaERNS_14TensorIteratorEENKUlvE0_clEvENKUlvE1_clEvEUliiE_EESt5arrayIPcLm3EELi4E23TrivialOffsetCalculatorILi2EjESC_ILi1EjENS0_6memory12LoadWithCastILi2EEENSF_13StoreWithCastILi1EEEEEviT_T0_T2_T3_T4_T5_,(.L_x_43750 - _ZN2at6native27unrolled_elementwise_kernelINS0_13BinaryFunctorIiibZZZNS0_23logical_and_kernel_cudaERNS_14TensorIteratorEENKUlvE0_clEvENKUlvE1_clEvEUliiE_EESt5arrayIPcLm3EELi4E23TrivialOffsetCalculatorILi2EjESC_ILi1EjENS0_6memory12LoadWithCastILi2EEENSF_13StoreWithCastILi1EEEEEviT_T0_T2_T3_T4_T5_)
        .other          _ZN2at6native27unrolled_elementwise_kernelINS0_13BinaryFunctorIiibZZZNS0_23logical_and_kernel_cudaERNS_14TensorIteratorEENKUlvE0_clEvENKUlvE1_clEvEUliiE_EESt5arrayIPcLm3EELi4E23TrivialOffsetCalculatorILi2EjESC_ILi1EjENS0_6memory12LoadWithCastILi2EEENSF_13StoreWithCastILi1EEEEEviT_T0_T2_T3_T4_T5_,@"STO_CUDA_ENTRY STV_DEFAULT"
_ZN2at6native27unrolled_elementwise_kernelINS0_13BinaryFunctorIiibZZZNS0_23logical_and_kernel_cudaERNS_14TensorIteratorEENKUlvE0_clEvENKUlvE1_clEvEUliiE_EESt5arrayIPcLm3EELi4E23TrivialOffsetCalculatorILi2EjESC_ILi1EjENS0_6memory12LoadWithCastILi2EEENSF_13StoreWithCastILi1EEEEEviT_T0_T2_T3_T4_T5_:
.text._ZN2at6native27unrolled_elementwise_kernelINS0_13BinaryFunctorIiibZZZNS0_23logical_and_kernel_cudaERNS_14TensorIteratorEENKUlvE0_clEvENKUlvE1_clEvEUliiE_EESt5arrayIPcLm3EELi4E23TrivialOffsetCalculatorILi2EjESC_ILi1EjENS0_6memory12LoadWithCastILi2EEENSF_13StoreWithCastILi1EEEEEviT_T0_T2_T3_T4_T5_:
        /* <DEDUP_REMOVED lines=33> */
.L_x_39964:
[----:B------:R3:W5:Y:S01]  /*0210*/  LDG.E.U8 R17, desc[UR36][R4.64] ;  /* 0x0000002404117981 */ /* 0x000762000c1e1100 */
[----:B------:R-:W-:Y:S05]  /*0220*/  BRA `(.L_x_39966) ;  /* 0x0000000c00307947 */ /* 0x000fea0003800000 */
.L_x_39963:
        /* <DEDUP_REMOVED lines=8> */
.L_x_39968:
[----:B------:R1:W5:Y:S01]  /*02b0*/  LDG.E R17, desc[UR36][R4.64] ;  /* 0x0000002404117981 */ /* 0x000362000c1e1900 */
[----:B------:R-:W-:Y:S05]  /*02c0*/  BRA `(.L_x_39966) ;  /* 0x0000000c00087947 */ /* 0x000fea0003800000 */
.L_x_39967:
[----:B------:R2:W5:Y:S01]  /*02d0*/  LDG.E.S16 R17, desc[UR36][R4.64] ;  /* 0x0000002404117981 */ /* 0x000562000c1e1700 */
[----:B------:R-:W-:Y:S05]  /*02e0*/  BRA `(.L_x_39966) ;  /* 0x0000000c00007947 */ /* 0x000fea0003800000 */
.L_x_39962:
        /* <DEDUP_REMOVED lines=9> */
.L_x_39970:
[----:B------:R-:W2:Y:S02]  /*0380*/  LDG.E.U16 R4, desc[UR36][R4.64] ;  /* 0x0000002404047981 */ /* 0x000ea4000c1e1500 */
[----:B--2---:R-:W-:-:S06]  /*0390*/  HADD2.F32 R17, -RZ, R4.H0_H0 ;  /* 0x20000004ff117230 */ /* 0x004fcc0000004100 */
[----:B------:R-:W0:Y:S01]  /*03a0*/  F2I.FTZ.TRUNC.NTZ R17, R17 ;  /* 0x0000001100117305 */ /* 0x000e22000021f100 */
[----:B------:R-:W-:Y:S05]  /*03b0*/  BRA `(.L_x_39966) ;  /* 0x0000000800cc7947 */ /* 0x000fea0003800000 */
.L_x_39969:
        /* <DEDUP_REMOVED lines=9> */
.L_x_39972:
[----:B------:R-:W2:Y:S02]  /*0450*/  LDG.E.U16 R4, desc[UR36][R4.64] ;  /* 0x0000002404047981 */ /* 0x000ea4000c1e1500 */
[----:B--2---:R-:W-:-:S06]  /*0460*/  HADD2.F32 R17, -RZ, R4.H0_H0 ;  /* 0x20000004ff117230 */ /* 0x004fcc0000004100 */
[----:B------:R-:W0:Y:S01]  /*0470*/  F2I.FTZ.TRUNC.NTZ R17, R17 ;  /* 0x0000001100117305 */ /* 0x000e22000021f100 */
[----:B------:R-:W-:Y:S05]  /*0480*/  BRA `(.L_x_39966) ;  /* 0x0000000800987947 */ /* 0x000fea0003800000 */
.L_x_39971:
[----:B------:R-:W2:Y:S02]  /*0490*/  LDG.E.64 R4, desc[UR36][R4.64] ;  /* 0x0000002404047981 */ /* 0x000ea4000c1e1b00 */
[----:B--2---:R0:W1:Y:S01]  /*04a0*/  F2I.F64.TRUNC R17, R4 ;  /* 0x0000000400117311 */ /* 0x004062000030d100 */
[----:B------:R-:W-:Y:S05]  /*04b0*/  BRA `(.L_x_39966) ;  /* 0x00000008008c7947 */ /* 0x000fea0003800000 */
.L_x_39961:
        /* <DEDUP_REMOVED lines=12> */
.L_x_39975:
[----:B------:R-:W2:Y:S02]  /*0580*/  LDG.E.64 R4, desc[UR36][R4.64] ;  /* 0x0000002404047981 */ /* 0x000ea4000c1e1b00 */
[----:B--2---:R0:W1:Y:S01]  /*0590*/  F2I.F64.TRUNC R17, R4 ;  /* 0x0000000400117311 */ /* 0x004062000030d100 */
[----:B------:R-:W-:Y:S05]  /*05a0*/  BRA `(.L_x_39966) ;  /* 0x0000000800507947 */ /* 0x000fea0003800000 */
.L_x_39974:
        /* <DEDUP_REMOVED lines=26> */
.L_x_39977:
        /* <DEDUP_REMOVED lines=14> */
.L_x_39976:
[----:B------:R-:W2:Y:S02]  /*0830*/  LDG.E.U16 R17, desc[UR36][R4.64] ;  /* 0x0000002404117981 */ /* 0x000ea4000c1e1500 */
[----:B--2---:R-:W-:-:S06]  /*0840*/  IMAD.U32 R17, R17, 0x10000, RZ ;  /* 0x0001000011117824 */ /* 0x004fcc00078e00ff */
[----:B------:R-:W0:Y:S01]  /*0850*/  F2I.FTZ.TRUNC.NTZ R17, R17 ;  /* 0x0000001100117305 */ /* 0x000e22000021f100 */
[----:B------:R-:W-:Y:S05]  /*0860*/  BRA `(.L_x_39966) ;  /* 0x0000000400a07947 */ /* 0x000fea0003800000 */
.L_x_39973:
        /* <DEDUP_REMOVED lines=10> */
.L_x_39980:
        /* <DEDUP_REMOVED lines=21> */
.L_x_39984:
[----:B------:R-:W-:Y:S05]  /*0a60*/  BSYNC.RECONVERGENT B1 ;  /* 0x0000000000017941 */ /* 0x000fea0003800200 */
.L_x_39983:
[----:B------:R-:W-:Y:S01]  /*0a70*/  IMAD.SHL.U32 R0, R0, 0x100000, RZ ;  /* 0x0010000000007824 */ /* 0x000fe200078e00ff */
[----:B------:R-:W-:-:S04]  /*0a80*/  LEA R3, R3, 0x3b800000, 0x17 ;  /* 0x3b80000003037811 */ /* 0x000fc800078eb8ff */
[----:B------:R-:W-:-:S07]  /*0a90*/  LOP3.LUT R17, R3, R0, R17, 0xfe, !PT ;  /* 0x0000000003117212 */ /* 0x000fce00078efe11 */
.L_x_39982:
[----:B------:R-:W-:Y:S05]  /*0aa0*/  BSYNC.RECONVERGENT B0 ;  /* 0x0000000000007941 */ /* 0x000fea0003800200 */
.L_x_39981:
[----:B------:R-:W0:Y:S01]  /*0ab0*/  F2I.FTZ.TRUNC.NTZ R17, R17 ;  /* 0x0000001100117305 */ /* 0x000e22000021f100 */
[----:B------:R-:W-:Y:S05]  /*0ac0*/  BRA `(.L_x_39966) ;  /* 0x0000000400087947 */ /* 0x000fea0003800000 */
.L_x_39979:
        /* <DEDUP_REMOVED lines=21> */
.L_x_39988:
[----:B------:R-:W-:Y:S05]  /*0c20*/  BSYNC.RECONVERGENT B1 ;  /* 0x0000000000017941 */ /* 0x000fea0003800200 */
.L_x_39987:
[----:B------:R-:W-:Y:S01]  /*0c30*/  IMAD.SHL.U32 R0, R0, 0x200000, RZ ;  /* 0x0020000000007824 */ /* 0x000fe200078e00ff */
[----:B------:R-:W-:-:S04]  /*0c40*/  LEA R3, R3, 0x37800000, 0x17 ;  /* 0x3780000003037811 */ /* 0x000fc800078eb8ff */
[----:B------:R-:W-:-:S07]  /*0c50*/  LOP3.LUT R17, R3, R0, R17, 0xfe, !PT ;  /* 0x0000000003117212 */ /* 0x000fce00078efe11 */
.L_x_39986:
[----:B------:R-:W-:Y:S05]  /*0c60*/  BSYNC.RECONVERGENT B0 ;  /* 0x0000000000007941 */ /* 0x000fea0003800200 */
.L_x_39985:
[----:B------:R-:W0:Y:S01]  /*0c70*/  F2I.FTZ.TRUNC.NTZ R17, R17 ;  /* 0x0000001100117305 */ /* 0x000e22000021f100 */
[----:B------:R-:W-:Y:S05]  /*0c80*/  BRA `(.L_x_39966) ;  /* 0x0000000000987947 */ /* 0x000fea0003800000 */
.L_x_39978:
[----:B------:R-:W-:-:S09]  /*0c90*/  UISETP.NE.AND UP0, UPT, UR4, 0x1c, UPT ;  /* 0x0000001c0400788c */ /* 0x000fd2000bf05270 */
[----:B------:R-:W-:Y:S05]  /*0ca0*/  BRA.U !UP0, `(.L_x_39989) ;  /* 0x00000001088c7547 */ /* 0x000fea000b800000 */
[----:B------:R-:W-:-:S09]  /*0cb0*/  UISETP.NE.AND UP0, UPT, UR4, 0x1d, UPT ;  /* 0x0000001d0400788c */ /* 0x000fd2000bf05270 */
[----:B------:R-:W-:Y:S05]  /*0cc0*/  BRA.U !UP0, `(.L_x_39990) ;  /* 0x00000001087c7547 */ /* 0x000fea000b800000 */
[----:B------:R-:W-:-:S09]  /*0cd0*/  UISETP.NE.AND UP0, UPT, UR4, 0x2c, UPT ;  /* 0x0000002c0400788c */ /* 0x000fd2000bf05270 */
[----:B------:R-:W-:Y:S05]  /*0ce0*/  BRA.U !UP0, `(.L_x_39991) ;  /* 0x0000000108487547 */ /* 0x000fea000b800000 */
.L_x_39965:
        /* <DEDUP_REMOVED lines=16> */
.L_x_39992:
[----:B------:R-:W-:Y:S01]  /*0df0*/  IMAD.MOV.U32 R17, RZ, RZ, RZ ;  /* 0x000000ffff117224 */ /* 0x000fe200078e00ff */
[----:B------:R-:W-:Y:S06]  /*0e00*/  BRA `(.L_x_39966) ;  /* 0x0000000000387947 */ /* 0x000fec0003800000 */
.L_x_39991:
        /* <DEDUP_REMOVED lines=8> */
.L_x_39994:
[----:B------:R-:W-:Y:S05]  /*0e90*/  BSYNC.RECONVERGENT B0 ;  /* 0x0000000000007941 */ /* 0x000fea0003800200 */
.L_x_39993:
[----:B------:R-:W0:Y:S01]  /*0ea0*/  F2I.FTZ.TRUNC.NTZ R17, R17 ;  /* 0x0000001100117305 */ /* 0x000e22000021f100 */
[----:B------:R-:W-:Y:S05]  /*0eb0*/  BRA `(.L_x_39966) ;  /* 0x00000000000c7947 */ /* 0x000fea0003800000 */
.L_x_39990:
[----:B------:R0:W5:Y:S01]  /*0ec0*/  LDG.E R17, desc[UR36][R4.64] ;  /* 0x0000002404117981 */ /* 0x000162000c1e1900 */
[----:B------:R-:W-:Y:S05]  /*0ed0*/  BRA `(.L_x_39966) ;  /* 0x0000000000047947 */ /* 0x000fea0003800000 */
.L_x_39989:
[----:B------:R0:W5:Y:S02]  /*0ee0*/  LDG.E R17, desc[UR36][R4.64] ;  /* 0x0000002404117981 */ /* 0x000164000c1e1900 */
.L_x_39966:
        /* <DEDUP_REMOVED lines=18> */
.L_x_39998:
[----:B------:R1:W5:Y:S01]  /*1010*/  LDG.E.U8 R0, desc[UR36][R4.64] ;  /* 0x0000002404007981 */ /* 0x000362000c1e1100 */
[----:B------:R-:W-:Y:S05]  /*1020*/  BRA `(.L_x_40000) ;  /* 0x0000000c00307947 */ /* 0x000fea0003800000 */
.L_x_39997:
        /* <DEDUP_REMOVED lines=8> */
.L_x_40002:
[----:B------:R3:W5:Y:S01]  /*10b0*/  LDG.E R0, desc[UR36][R4.64] ;  /* 0x0000002404007981 */ /* 0x000762000c1e1900 */
[----:B------:R-:W-:Y:S05]  /*10c0*/  BRA `(.L_x_40000) ;  /* 0x0000000c00087947 */ /* 0x000fea0003800000 */
.L_x_40001:
[----:B------:R2:W5:Y:S01]  /*10d0*/  LDG.E.S16 R0, desc[UR36][R4.64] ;  /* 0x0000002404007981 */ /* 0x000562000c1e1700 */
[----:B------:R-:W-:Y:S05]  /*10e0*/  BRA `(.L_x_40000) ;  /* 0x0000000c00007947 */ /* 0x000fea0003800000 */
.L_x_39996:
        /* <DEDUP_REMOVED lines=9> */
.L_x_40004:
[----:B------:R-:W2:Y:S02]  /*1180*/  LDG.E.U16 R4, desc[UR36][R4.64] ;  /* 0x0000002404047981 */ /* 0x000ea4000c1e1500 */
[----:B--2---:R-:W-:-:S06]  /*1190*/  HADD2.F32 R0, -RZ, R4.H0_H0 ;  /* 0x20000004ff007230 */ /* 0x004fcc0000004100 */
[----:B------:R-:W0:Y:S01]  /*11a0*/  F2I.FTZ.TRUNC.NTZ R0, R0 ;  /* 0x0000000000007305 */ /* 0x000e22000021f100 */
[----:B------:R-:W-:Y:S05]  /*11b0*/  BRA `(.L_x_40000) ;  /* 0x0000000800cc7947 */ /* 0x000fea0003800000 */
.L_x_40003:
        /* <DEDUP_REMOVED lines=9> */
.L_x_40006:
[----:B------:R-:W2:Y:S02]  /*1250*/  LDG.E.U16 R4, desc[UR36][R4.64] ;  /* 0x0000002404047981 */ /* 0x000ea4000c1e1500 */
[----:B--2---:R-:W-:-:S06]  /*1260*/  HADD2.F32 R0, -RZ, R4.H0_H0 ;  /* 0x20000004ff007230 */ /* 0x004fcc0000004100 */
[----:B------:R-:W0:Y:S01]  /*1270*/  F2I.FTZ.TRUNC.NTZ R0, R0 ;  /* 0x0000000000007305 */ /* 0x000e22000021f100 */
[----:B------:R-:W-:Y:S05]  /*1280*/  BRA `(.L_x_40000) ;  /* 0x0000000800987947 */ /* 0x000fea0003800000 */
.L_x_40005:
[----:B------:R-:W2:Y:S02]  /*1290*/  LDG.E.64 R4, desc[UR36][R4.64] ;  /* 0x0000002404047981 */ /* 0x000ea4000c1e1b00 */
[----:B--2---:R0:W1:Y:S01]  /*12a0*/  F2I.F64.TRUNC R0, R4 ;  /* 0x0000000400007311 */ /* 0x004062000030d100 */
[----:B------:R-:W-:Y:S05]  /*12b0*/  BRA `(.L_x_40000) ;  /* 0x00000008008c7947 */ /* 0x000fea0003800000 */
.L_x_39995:
        /* <DEDUP_REMOVED lines=12> */
.L_x_40009:
[----:B------:R-:W2:Y:S02]  /*1380*/  LDG.E.64 R4, desc[UR36][R4.64] ;  /* 0x0000002404047981 */ /* 0x000ea4000c1e1b00 */
[----:B--2---:R0:W1:Y:S01]  /*1390*/  F2I.F64.TRUNC R0, R4 ;  /* 0x0000000400007311 */ /* 0x004062000030d100 */
[----:B------:R-:W-:Y:S05]  /*13a0*/  BRA `(.L_x_40000) ;  /* 0x0000000800507947 */ /* 0x000fea0003800000 */
.L_x_40008:
        /* <DEDUP_REMOVED lines=26> */
.L_x_40011:
        /* <DEDUP_REMOVED lines=14> */
.L_x_40010:
[----:B------:R-:W2:Y:S02]  /*1630*/  LDG.E.U16 R0, desc[UR36][R4.64] ;  /* 0x0000002404007981 */ /* 0x000ea4000c1e1500 */
[----:B--2---:R-:W-:-:S06]  /*1640*/  IMAD.U32 R0, R0, 0x10000, RZ ;  /* 0x0001000000007824 */ /* 0x004fcc00078e00ff */
[----:B------:R-:W0:Y:S01]  /*1650*/  F2I.FTZ.TRUNC.NTZ R0, R0 ;  /* 0x0000000000007305 */ /* 0x000e22000021f100 */
[----:B------:R-:W-:Y:S05]  /*1660*/  BRA `(.L_x_40000) ;  /* 0x0000000400a07947 */ /* 0x000fea0003800000 */
.L_x_40007:
        /* <DEDUP_REMOVED lines=10> */
.L_x_40014:
        /* <DEDUP_REMOVED lines=21> */
.L_x_40018:
[----:B------:R-:W-:Y:S05]  /*1860*/  BSYNC.RECONVERGENT B1 ;  /* 0x0000000000017941 */ /* 0x000fea0003800200 */
.L_x_40017:
[----:B------:R-:W-:Y:S01]  /*1870*/  IMAD.SHL.U32 R0, R0, 0x100000, RZ ;  /* 0x0010000000007824 */ /* 0x000fe200078e00ff */
[----:B------:R-:W-:-:S04]  /*1880*/  LEA R3, R3, 0x3b800000, 0x17 ;  /* 0x3b80000003037811 */ /* 0x000fc800078eb8ff */
[----:B------:R-:W-:-:S07]  /*1890*/  LOP3.LUT R0, R3, R0, R7, 0xfe, !PT ;  /* 0x0000000003007212 */ /* 0x000fce00078efe07 */
.L_x_40016:
[----:B------:R-:W-:Y:S05]  /*18a0*/  BSYNC.RECONVERGENT B0 ;  /* 0x0000000000007941 */ /* 0x000fea0003800200 */
.L_x_40015:
[----:B------:R-:W0:Y:S01]  /*18b0*/  F2I.FTZ.TRUNC.NTZ R0, R0 ;  /* 0x0000000000007305 */ /* 0x000e22000021f100 */
[----:B------:R-:W-:Y:S05]  /*18c0*/  BRA `(.L_x_40000) ;  /* 0x0000000400087947 */ /* 0x000fea0003800000 */
.L_x_40013:
        /* <DEDUP_REMOVED lines=21> */
.L_x_40022:
[----:B------:R-:W-:Y:S05]  /*1a20*/  BSYNC.RECONVERGENT B1 ;  /* 0x0000000000017941 */ /* 0x000fea0003800200 */
.L_x_40021:
[----:B------:R-:W-:Y:S01]  /*1a30*/  IMAD.SHL.U32 R0, R0, 0x200000, RZ ;  /* 0x0020000000007824 */ /* 0x000fe200078e00ff */
[----:B------:R-:W-:-:S04]  /*1a40*/  LEA R3, R3, 0x37800000, 0x17 ;  /* 0x3780000003037811 */ /* 0x000fc800078eb8ff */
[----:B------:R-:W-:-:S07]  /*1a50*/  LOP3.LUT R0, R3, R0, R7, 0xfe, !PT ;  /* 0x0000000003007212 */ /* 0x000fce00078efe07 */
.L_x_40020:
[----:B------:R-:W-:Y:S05]  /*1a60*/  BSYNC.RECONVERGENT B0 ;  /* 0x0000000000007941 */ /* 0x000fea0003800200 */
.L_x_40019:
[----:B------:R-:W0:Y:S01]  /*1a70*/  F2I.FTZ.TRUNC.NTZ R0, R0 ;  /* 0x0000000000007305 */ /* 0x000e22000021f100 */
[----:B------:R-:W-:Y:S05]  /*1a80*/  BRA `(.L_x_40000) ;  /* 0x0000000000987947 */ /* 0x000fea0003800000 */
.L_x_40012:
[----:B------:R-:W-:-:S09]  /*1a90*/  UISETP.NE.AND UP0, UPT, UR4, 0x1c, UPT ;  /* 0x0000001c0400788c */ /* 0x000fd2000bf05270 */
[----:B------:R-:W-:Y:S05]  /*1aa0*/  BRA.U !UP0, `(.L_x_40023) ;  /* 0x00000001088c7547 */ /* 0x000fea000b800000 */
[----:B------:R-:W-:-:S09]  /*1ab0*/  UISETP.NE.AND UP0, UPT, UR4, 0x1d, UPT ;  /* 0x0000001d0400788c */ /* 0x000fd2000bf05270 */
[----:B------:R-:W-:Y:S05]  /*1ac0*/  BRA.U !UP0, `(.L_x_40024) ;  /* 0x00000001087c7547 */ /* 0x000fea000b800000 */
[----:B------:R-:W-:-:S09]  /*1ad0*/  UISETP.NE.AND UP0, UPT, UR4, 0x2c, UPT ;  /* 0x0000002c0400788c */ /* 0x000fd2000bf05270 */
[----:B------:R-:W-:Y:S05]  /*1ae0*/  BRA.U !UP0, `(.L_x_40025) ;  /* 0x0000000108487547 */ /* 0x000fea000b800000 */
.L_x_39999:
        /* <DEDUP_REMOVED lines=16> */
.L_x_40026:
[----:B------:R-:W-:Y:S01]  /*1bf0*/  IMAD.MOV.U32 R0, RZ, RZ, RZ ;  /* 0x000000ffff007224 */ /* 0x000fe200078e00ff */
[----:B------:R-:W-:Y:S06]  /*1c00*/  BRA `(.L_x_40000) ;  /* 0x0000000000387947 */ /* 0x000fec0003800000 */
.L_x_40025:
        /* <DEDUP_REMOVED lines=8> */
.L_x_40028:
[----:B------:R-:W-:Y:S05]  /*1c90*/  BSYNC.RECONVERGENT B0 ;  /* 0x0000000000007941 */ /* 0x000fea0003800200 */
.L_x_40027:
[----:B------:R-:W0:Y:S01]  /*1ca0*/  F2I.FTZ.TRUNC.NTZ R0, R0 ;  /* 0x0000000000007305 */ /* 0x000e22000021f100 */
[----:B------:R-:W-:Y:S05]  /*1cb0*/  BRA `(.L_x_40000) ;  /* 0x00000000000c7947 */ /* 0x000fea0003800000 */
.L_x_40024:
[----:B------:R0:W5:Y:S01]  /*1cc0*/  LDG.E R0, desc[UR36][R4.64] ;  /* 0x0000002404007981 */ /* 0x000162000c1e1900 */
[----:B------:R-:W-:Y:S05]  /*1cd0*/  BRA `(.L_x_40000) ;  /* 0x0000000000047947 */ /* 0x000fea0003800000 */
.L_x_40023:
[----:B------:R0:W5:Y:S02]  /*1ce0*/  LDG.E R0, desc[UR36][R4.64] ;  /* 0x0000002404007981 */ /* 0x000164000c1e1900 */
.L_x_40000:
[----:B01---5:R-:W-:Y:S01]  /*1cf0*/  ISETP.NE.AND P0, PT, R0, RZ, PT ;  /* 0x000000ff0000720c */ /* 0x023fe20003f05270 */
[----:B------:R-:W-:-:S03]  /*1d00*/  VIADD R22, R2, 0x80 ;  /* 0x0000008002167836 */ /* 0x000fc60000000000 */
[----:B------:R-:W-:-:S04]  /*1d10*/  ISETP.NE.AND P0, PT, R17, RZ, P0 ;  /* 0x000000ff1100720c */ /* 0x000fc80000705270 */
[----:B------:R-:W-:-:S09]  /*1d20*/  P2R R16, PR, RZ, 0x1 ;  /* 0x00000001ff107803 */ /* 0x000fd20000000000 */
.L_x_39960:
[----:B------:R-:W-:Y:S05]  /*1d30*/  BSYNC.RECONVERGENT B6 ;  /* 0x0000000000067941 */ /* 0x000fea0003800200 */
.L_x_39959:
        /* <DEDUP_REMOVED lines=24> */
.L_x_40034:
[----:B------:R0:W5:Y:S01]  /*1ec0*/  LDG.E.U8 R18, desc[UR36][R4.64] ;  /* 0x0000002404127981 */ /* 0x000162000c1e1100 */
[----:B------:R-:W-:Y:S05]  /*1ed0*/  BRA `(.L_x_40036) ;  /* 0x0000000c00307947 */ /* 0x000fea0003800000 */
.L_x_40033:
        /* <DEDUP_REMOVED lines=8> */
.L_x_40038:
[----:B------:R0:W5:Y:S01]  /*1f60*/  LDG.E R18, desc[UR36][R4.64] ;  /* 0x0000002404127981 */ /* 0x000162000c1e1900 */
[----:B------:R-:W-:Y:S05]  /*1f70*/  BRA `(.L_x_40036) ;  /* 0x0000000c00087947 */ /* 0x000fea0003800000 */
.L_x_40037:
[----:B------:R0:W5:Y:S01]  /*1f80*/  LDG.E.S16 R18, desc[UR36][R4.64] ;  /* 0x0000002404127981 */ /* 0x000162000c1e1700 */
[----:B------:R-:W-:Y:S05]  /*1f90*/  BRA `(.L_x_40036) ;  /* 0x0000000c00007947 */ /* 0x000fea0003800000 */
.L_x_40032:
        /* <DEDUP_REMOVED lines=9> */
.L_x_40040:
[----:B------:R-:W2:Y:S02]  /*2030*/  LDG.E.U16 R4, desc[UR36][R4.64] ;  /* 0x0000002404047981 */ /* 0x000ea4000c1e1500 */
[----:B--2---:R-:W-:-:S06]  /*2040*/  HADD2.F32 R18, -RZ, R4.H0_H0 ;  /* 0x20000004ff127230 */ /* 0x004fcc0000004100 */
[----:B------:R-:W0:Y:S01]  /*2050*/  F2I.FTZ.TRUNC.NTZ R18, R18 ;  /* 0x0000001200127305 */ /* 0x000e22000021f100 */
[----:B------:R-:W-:Y:S05]  /*2060*/  BRA `(.L_x_40036) ;  /* 0x0000000800cc7947 */ /* 0x000fea0003800000 */
.L_x_40039:
        /* <DEDUP_REMOVED lines=9> */
.L_x_40042:
[----:B------:R-:W2:Y:S02]  /*2100*/  LDG.E.U16 R4, desc[UR36][R4.64] ;  /* 0x0000002404047981 */ /* 0x000ea4000c1e1500 */
[----:B--2---:R-:W-:-:S06]  /*2110*/  HADD2.F32 R18, -RZ, R4.H0_H0 ;  /* 0x20000004ff127230 */ /* 0x004fcc0000004100 */
[----:B------:R-:W0:Y:S01]  /*2120*/  F2I.FTZ.TRUNC.NTZ R18, R18 ;  /* 0x0000001200127305 */ /* 0x000e22000021f100 */
[----:B------:R-:W-:Y:S05]  /*2130*/  BRA `(.L_x_40036) ;  /* 0x0000000800987947 */ /* 0x000fea0003800000 */
.L_x_40041:
[----:B------:R-:W2:Y:S02]  /*2140*/  LDG.E.64 R4, desc[UR36][R4.64] ;  /* 0x0000002404047981 */ /* 0x000ea4000c1e1b00 */
[----:B--2---:R0:W1:Y:S01]  /*2150*/  F2I.F64.TRUNC R18, R4 ;  /* 0x0000000400127311 */ /* 0x004062000030d100 */
[----:B------:R-:W-:Y:S05]  /*2160*/  BRA `(.L_x_40036) ;  /* 0x00000008008c7947 */ /* 0x000fea0003800000 */
.L_x_40031:
        /* <DEDUP_REMOVED lines=12> */
.L_x_40045:
[----:B------:R-:W2:Y:S02]  /*2230*/  LDG.E.64 R4, desc[UR36][R4.64] ;  /* 0x0000002404047981 */ /* 0x000ea4000c1e1b00 */
[----:B--2---:R0:W1:Y:S01]  /*2240*/  F2I.F64.TRUNC R18, R4 ;  /* 0x0000000400127311 */ /* 0x004062000030d100 */
[----:B------:R-:W-:Y:S05]  /*2250*/  BRA `(.L_x_40036) ;  /* 0x0000000800507947 */ /* 0x000fea0003800000 */
.L_x_40044:
        /* <DEDUP_REMOVED lines=26> */
.L_x_40047:
        /* <DEDUP_REMOVED lines=14> */
.L_x_40046:
[----:B------:R-:W2:Y:S02]  /*24e0*/  LDG.E.U16 R18, desc[UR36][R4.64] ;  /* 0x0000002404127981 */ /* 0x000ea4000c1e1500 */
[----:B--2---:R-:W-:-:S06]  /*24f0*/  IMAD.U32 R18, R18, 0x10000, RZ ;  /* 0x0001000012127824 */ /* 0x004fcc00078e00ff */
[----:B------:R-:W2:Y:S01]  /*2500*/  F2I.FTZ.TRUNC.NTZ R18, R18 ;  /* 0x0000001200127305 */ /* 0x000ea2000021f100 */
[----:B------:R-:W-:Y:S05]  /*2510*/  BRA `(.L_x_40036) ;  /* 0x0000000400a07947 */ /* 0x000fea0003800000 */
.L_x_40043:
        /* <DEDUP_REMOVED lines=10> */
.L_x_40050:
        /* <DEDUP_REMOVED lines=21> */
.L_x_40054:
[----:B------:R-:W-:Y:S05]  /*2710*/  BSYNC.RECONVERGENT B1 ;  /* 0x0000000000017941 */ /* 0x000fea0003800200 */
.L_x_40053:
[----:B------:R-:W-:Y:S01]  /*2720*/  IMAD.SHL.U32 R0, R0, 0x100000, RZ ;  /* 0x0010000000007824 */ /* 0x000fe200078e00ff */
[----:B------:R-:W-:-:S04]  /*2730*/  LEA R3, R3, 0x3b800000, 0x17 ;  /* 0x3b80000003037811 */ /* 0x000fc800078eb8ff */
[----:B------:R-:W-:-:S07]  /*2740*/  LOP3.LUT R18, R3, R0, R7, 0xfe, !PT ;  /* 0x0000000003127212 */ /* 0x000fce00078efe07 */
.L_x_40052:
[----:B------:R-:W-:Y:S05]  /*2750*/  BSYNC.RECONVERGENT B0 ;  /* 0x0000000000007941 */ /* 0x000fea0003800200 */
.L_x_40051:
[----:B------:R-:W0:Y:S01]  /*2760*/  F2I.FTZ.TRUNC.NTZ R18, R18 ;  /* 0x0000001200127305 */ /* 0x000e22000021f100 */
[----:B------:R-:W-:Y:S05]  /*2770*/  BRA `(.L_x_40036) ;  /* 0x0000000400087947 */ /* 0x000fea0003800000 */
.L_x_40049:
        /* <DEDUP_REMOVED lines=21> */
.L_x_40058:
[----:B------:R-:W-:Y:S05]  /*28d0*/  BSYNC.RECONVERGENT B1 ;  /* 0x0000000000017941 */ /* 0x000fea0003800200 */
.L_x_40057:
[----:B------:R-:W-:Y:S01]  /*28e0*/  IMAD.SHL.U32 R0, R0, 0x200000, RZ ;  /* 0x0020000000007824 */ /* 0x000fe200078e00ff */
[----:B------:R-:W-:-:S04]  /*28f0*/  LEA R3, R3, 0x37800000, 0x17 ;  /* 0x3780000003037811 */ /* 0x000fc800078eb8ff */
[----:B------:R-:W-:-:S07]  /*2900*/  LOP3.LUT R18, R3, R0, R7, 0xfe, !PT ;  /* 0x0000000003127212 */ /* 0x000fce00078efe07 */
.L_x_40056:
[----:B------:R-:W-:Y:S05]  /*2910*/  BSYNC.RECONVERGENT B0 ;  /* 0x0000000000007941 */ /* 0x000fea0003800200 */
.L_x_40055:
[----:B------:R-:W0:Y:S01]  /*2920*/  F2I.FTZ.TRUNC.NTZ R18, R18 ;  /* 0x0000001200127305 */ /* 0x000e22000021f100 */
[----:B------:R-:W-:Y:S05]  /*2930*/  BRA `(.L_x_40036) ;  /* 0x0000000000987947 */ /* 0x000fea0003800000 */
.L_x_40048:
        /* <DEDUP_REMOVED lines=14> */
.L_x_40062:
[----:B------:R-:W-:Y:S05]  /*2a20*/  BSYNC.RECONVERGENT B0 ;  /* 0x0000000000007941 */ /* 0x000fea0003800200 */
.L_x_40061:
[----:B------:R-:W0:Y:S01]  /*2a30*/  F2I.FTZ.TRUNC.NTZ R18, R18 ;  /* 0x0000001200127305 */ /* 0x000e22000021f100 */
[----:B------:R-:W-:Y:S05]  /*2a40*/  BRA `(.L_x_40036) ;  /* 0x0000000000547947 */ /* 0x000fea0003800000 */
.L_x_40035:
        /* <DEDUP_REMOVED lines=16> */
.L_x_40063:
[----:B------:R-:W-:Y:S01]  /*2b50*/  IMAD.MOV.U32 R18, RZ, RZ, RZ ;  /* 0x000000ffff127224 */ /* 0x000fe200078e00ff */
[----:B------:R-:W-:Y:S06]  /*2b60*/  BRA `(.L_x_40036) ;  /* 0x00000000000c7947 */ /* 0x000fec0003800000 */
.L_x_40060:
[----:B------:R0:W5:Y:S01]  /*2b70*/  LDG.E R18, desc[UR36][R4.64] ;  /* 0x0000002404127981 */ /* 0x000162000c1e1900 */
[----:B------:R-:W-:Y:S05]  /*2b80*/  BRA `(.L_x_40036) ;  /* 0x0000000000047947 */ /* 0x000fea0003800000 */
.L_x_40059:
[----:B------:R0:W5:Y:S02]  /*2b90*/  LDG.E R18, desc[UR36][R4.64] ;  /* 0x0000002404127981 */ /* 0x000164000c1e1900 */
.L_x_40036:
        /* <DEDUP_REMOVED lines=18> */
.L_x_40067:
[----:B------:R0:W5:Y:S01]  /*2cc0*/  LDG.E.U8 R0, desc[UR36][R4.64] ;  /* 0x0000002404007981 */ /* 0x000162000c1e1100 */
[----:B------:R-:W-:Y:S05]  /*2cd0*/  BRA `(.L_x_40069) ;  /* 0x0000000c00307947 */ /* 0x000fea0003800000 */
.L_x_40066:
        /* <DEDUP_REMOVED lines=8> */
.L_x_40071:
[----:B------:R0:W5:Y:S01]  /*2d60*/  LDG.E R0, desc[UR36][R4.64] ;  /* 0x0000002404007981 */ /* 0x000162000c1e1900 */
[----:B------:R-:W-:Y:S05]  /*2d70*/  BRA `(.L_x_40069) ;  /* 0x0000000c00087947 */ /* 0x000fea0003800000 */
.L_x_40070:
[----:B------:R0:W5:Y:S01]  /*2d80*/  LDG.E.S16 R0, desc[UR36][R4.64] ;  /* 0x0000002404007981 */ /* 0x000162000c1e1700 */
[----:B------:R-:W-:Y:S05]  /*2d90*/  BRA `(.L_x_40069) ;  /* 0x0000000c00007947 */ /* 0x000fea0003800000 */
.L_x_40065:
        /* <DEDUP_REMOVED lines=9> */
.L_x_40073:
[----:B------:R-:W3:Y:S02]  /*2e30*/  LDG.E.U16 R4, desc[UR36][R4.64] ;  /* 0x0000002404047981 */ /* 0x000ee4000c1e1500 */
[----:B---3--:R-:W-:-:S06]  /*2e40*/  HADD2.F32 R0, -RZ, R4.H0_H0 ;  /* 0x20000004ff007230 */ /* 0x008fcc0000004100 */
[----:B------:R-:W0:Y:S01]  /*2e50*/  F2I.FTZ.TRUNC.NTZ R0, R0 ;  /* 0x0000000000007305 */ /* 0x000e22000021f100 */
[----:B------:R-:W-:Y:S05]  /*2e60*/  BRA `(.L_x_40069) ;  /* 0x0000000800cc7947 */ /* 0x000fea0003800000 */
.L_x_40072:
        /* <DEDUP_REMOVED lines=9> */
.L_x_40075:
[----:B------:R-:W3:Y:S02]  /*2f00*/  LDG.E.U16 R4, desc[UR36][R4.64] ;  /* 0x0000002404047981 */ /* 0x000ee4000c1e1500 */
[----:B---3--:R-:W-:-:S06]  /*2f10*/  HADD2.F32 R0, -RZ, R4.H0_H0 ;  /* 0x20000004ff007230 */ /* 0x008fcc0000004100 */
[----:B------:R-:W0:Y:S01]  /*2f20*/  F2I.FTZ.TRUNC.NTZ R0, R0 ;  /* 0x0000000000007305 */ /* 0x000e22000021f100 */
[----:B------:R-:W-:Y:S05]  /*2f30*/  BRA `(.L_x_40069) ;  /* 0x0000000800987947 */ /* 0x000fea0003800000 */
.L_x_40074:
[----:B------:R-:W3:Y:S02]  /*2f40*/  LDG.E.64 R4, desc[UR36][R4.64] ;  /* 0x0000002404047981 */ /* 0x000ee4000c1e1b00 */
[----:B---3--:R0:W3:Y:S01]  /*2f50*/  F2I.F64.TRUNC R0, R4 ;  /* 0x0000000400007311 */ /* 0x0080e2000030d100 */
[----:B------:R-:W-:Y:S05]  /*2f60*/  BRA `(.L_x_40069) ;  /* 0x00000008008c7947 */ /* 0x000fea0003800000 */
.L_x_40064:
        /* <DEDUP_REMOVED lines=12> */
.L_x_40078:
[----:B------:R-:W3:Y:S02]  /*3030*/  LDG.E.64 R4, desc[UR36][R4.64] ;  /* 0x0000002404047981 */ /* 0x000ee4000c1e1b00 */
[----:B---3--:R0:W3:Y:S01]  /*3040*/  F2I.F64.TRUNC R0, R4 ;  /* 0x0000000400007311 */ /* 0x0080e2000030d100 */
[----:B------:R-:W-:Y:S05]  /*3050*/  BRA `(.L_x_40069) ;  /* 0x0000000800507947 */ /* 0x000fea0003800000 */
.L_x_40077:
        /* <DEDUP_REMOVED lines=26> */
.L_x_40080:
        /* <DEDUP_REMOVED lines=14> */
.L_x_40079:
[----:B------:R-:W3:Y:S02]  /*32e0*/  LDG.E.U16 R0, desc[UR36][R4.64] ;  /* 0x0000002404007981 */ /* 0x000ee4000c1e1500 */
[----:B---3--:R-:W-:-:S06]  /*32f0*/  IMAD.U32 R0, R0, 0x10000, RZ ;  /* 0x0001000000007824 */ /* 0x008fcc00078e00ff */
[----:B------:R-:W0:Y:S01]  /*3300*/  F2I.FTZ.TRUNC.NTZ R0, R0 ;  /* 0x0000000000007305 */ /* 0x000e22000021f100 */
[----:B------:R-:W-:Y:S05]  /*3310*/  BRA `(.L_x_40069) ;  /* 0x0000000400a07947 */ /* 0x000fea0003800000 */
.L_x_40076:
        /* <DEDUP_REMOVED lines=10> */
.L_x_40083:
        /* <DEDUP_REMOVED lines=21> */
.L_x_40087:
[----:B------:R-:W-:Y:S05]  /*3510*/  BSYNC.RECONVERGENT B1 ;  /* 0x0000000000017941 */ /* 0x000fea0003800200 */
.L_x_40086:
[----:B------:R-:W-:Y:S01]  /*3520*/  IMAD.SHL.U32 R0, R0, 0x100000, RZ ;  /* 0x0010000000007824 */ /* 0x000fe200078e00ff */
[----:B------:R-:W-:-:S04]  /*3530*/  LEA R3, R3, 0x3b800000, 0x17 ;  /* 0x3b80000003037811 */ /* 0x000fc800078eb8ff */
[----:B------:R-:W-:-:S07]  /*3540*/  LOP3.LUT R0, R3, R0, R7, 0xfe, !PT ;  /* 0x0000000003007212 */ /* 0x000fce00078efe07 */
.L_x_40085:
[----:B------:R-:W-:Y:S05]  /*3550*/  BSYNC.RECONVERGENT B0 ;  /* 0x0000000000007941 */ /* 0x000fea0003800200 */
.L_x_40084:
[----:B------:R-:W3:Y:S01]  /*3560*/  F2I.FTZ.TRUNC.NTZ R0, R0 ;  /* 0x0000000000007305 */ /* 0x000ee2000021f100 */
[----:B------:R-:W-:Y:S05]  /*3570*/  BRA `(.L_x_40069) ;  /* 0x0000000400087947 */ /* 0x000fea0003800000 */
.L_x_40082:
        /* <DEDUP_REMOVED lines=21> */
.L_x_40091:
[----:B------:R-:W-:Y:S05]  /*36d0*/  BSYNC.RECONVERGENT B1 ;  /* 0x0000000000017941 */ /* 0x000fea0003800200 */
.L_x_40090:
[----:B------:R-:W-:Y:S01]  /*36e0*/  IMAD.SHL.U32 R0, R0, 0x200000, RZ ;  /* 0x0020000000007824 */ /* 0x000fe200078e00ff */
[----:B------:R-:W-:-:S04]  /*36f0*/  LEA R3, R3, 0x37800000, 0x17 ;  /* 0x3780000003037811 */ /* 0x000fc800078eb8ff */
[----:B------:R-:W-:-:S07]  /*3700*/  LOP3.LUT R0, R3, R0, R7, 0xfe, !PT ;  /* 0x0000000003007212 */ /* 0x000fce00078efe07 */
.L_x_40089:
[----:B------:R-:W-:Y:S05]  /*3710*/  BSYNC.RECONVERGENT B0 ;  /* 0x0000000000007941 */ /* 0x000fea0003800200 */
.L_x_40088:
[----:B------:R-:W0:Y:S01]  /*3720*/  F2I.FTZ.TRUNC.NTZ R0, R0 ;  /* 0x0000000000007305 */ /* 0x000e22000021f100 */
[----:B------:R-:W-:Y:S05]  /*3730*/  BRA `(.L_x_40069) ;  /* 0x0000000000987947 */ /* 0x000fea0003800000 */
.L_x_40081:
        /* <DEDUP_REMOVED lines=14> */
.L_x_40095:
[----:B------:R-:W-:Y:S05]  /*3820*/  BSYNC.RECONVERGENT B0 ;  /* 0x0000000000007941 */ /* 0x000fea0003800200 */
.L_x_40094:
[----:B------:R-:W0:Y:S01]  /*3830*/  F2I.FTZ.TRUNC.NTZ R0, R0 ;  /* 0x0000000000007305 */ /* 0x000e22000021f100 */
[----:B------:R-:W-:Y:S05]  /*3840*/  BRA `(.L_x_40069) ;  /* 0x0000000000547947 */ /* 0x000fea0003800000 */
.L_x_40068:
        /* <DEDUP_REMOVED lines=16> */
.L_x_40096:
[----:B------:R-:W-:Y:S01]  /*3950*/  IMAD.MOV.U32 R0, RZ, RZ, RZ ;  /* 0x000000ffff007224 */ /* 0x000fe200078e00ff */
[----:B------:R-:W-:Y:S06]  /*3960*/  BRA `(.L_x_40069) ;  /* 0x00000000000c7947 */ /* 0x000fec0003800000 */
.L_x_40093:
[----:B------:R0:W5:Y:S01]  /*3970*/  LDG.E R0, desc[UR36][R4.64] ;  /* 0x0000002404007981 */ /* 0x000162000c1e1900 */
[----:B------:R-:W-:Y:S05]  /*3980*/  BRA `(.L_x_40069) ;  /* 0x0000000000047947 */ /* 0x000fea0003800000 */
.L_x_40092:
[----:B------:R0:W5:Y:S02]  /*3990*/  LDG.E R0, desc[UR36][R4.64] ;  /* 0x0000002404007981 */ /* 0x000164000c1e1900 */
.L_x_40069:
[----:B0--3-5:R-:W-:Y:S01]  /*39a0*/  ISETP.NE.AND P0, PT, R0, RZ, PT ;  /* 0x000000ff0000720c */ /* 0x029fe20003f05270 */
[----:B------:R-:W-:-:S03]  /*39b0*/  VIADD R22, R22, 0x80 ;  /* 0x0000008016167836 */ /* 0x000fc60000000000 */
[----:B-12-4-:R-:W-:-:S04]  /*39c0*/  ISETP.NE.AND P0, PT, R18, RZ, P0 ;  /* 0x000000ff1200720c */ /* 0x016fc80000705270 */
[----:B------:R-:W-:-:S09]  /*39d0*/  P2R R17, PR, RZ, 0x1 ;  /* 0x00000001ff117803 */ /* 0x000fd20000000000 */
.L_x_40030:
[----:B------:R-:W-:Y:S05]  /*39e0*/  BSYNC.RECONVERGENT B6 ;  /* 0x0000000000067941 */ /* 0x000fea0003800200 */
.L_x_40029:
        /* <DEDUP_REMOVED lines=24> */
.L_x_40102:
[----:B------:R0:W5:Y:S01]  /*3b70*/  LDG.E.U8 R18, desc[UR36][R4.64] ;  /* 0x0000002404127981 */ /* 0x000162000c1e1100 */
[----:B------:R-:W-:Y:S05]  /*3b80*/  BRA `(.L_x_40104) ;  /* 0x0000000c00307947 */ /* 0x000fea0003800000 */
.L_x_40101:
        /* <DEDUP_REMOVED lines=8> */
.L_x_40106:
[----:B------:R0:W5:Y:S01]  /*3c10*/  LDG.E R18, desc[UR36][R4.64] ;  /* 0x0000002404127981 */ /* 0x000162000c1e1900 */
[----:B------:R-:W-:Y:S05]  /*3c20*/  BRA `(.L_x_40104) ;  /* 0x0000000c00087947 */ /* 0x000fea0003800000 */
.L_x_40105:
[----:B------:R0:W5:Y:S01]  /*3c30*/  LDG.E.S16 R18, desc[UR36][R4.64] ;  /* 0x0000002404127981 */ /* 0x000162000c1e1700 */
[----:B------:R-:W-:Y:S05]  /*3c40*/  BRA `(.L_x_40104) ;  /* 0x0000000c00007947 */ /* 0x000fea0003800000 */
.L_x_40100:
        /* <DEDUP_REMOVED lines=9> */
.L_x_40108:
[----:B------:R-:W2:Y:S02]  /*3ce0*/  LDG.E.U16 R4, desc[UR36][R4.64] ;  /* 0x0000002404047981 */ /* 0x000ea4000c1e1500 */
[----:B--2---:R-:W-:-:S06]  /*3cf0*/  HADD2.F32 R18, -RZ, R4.H0_H0 ;  /* 0x20000004ff127230 */ /* 0x004fcc0000004100 */
[----:B------:R-:W0:Y:S01]  /*3d00*/  F2I.FTZ.TRUNC.NTZ R18, R18 ;  /* 0x0000001200127305 */ /* 0x000e22000021f100 */
[----:B------:R-:W-:Y:S05]  /*3d10*/  BRA `(.L_x_40104) ;  /* 0x0000000800cc7947 */ /* 0x000fea0003800000 */
.L_x_40107:
        /* <DEDUP_REMOVED lines=9> */
.L_x_40110:
[----:B------:R-:W2:Y:S02]  /*3db0*/  LDG.E.U16 R4, desc[UR36][R4.64] ;  /* 0x0000002404047981 */ /* 0x000ea4000c1e1500 */
[----:B--2---:R-:W-:-:S06]  /*3dc0*/  HADD2.F32 R18, -RZ, R4.H0_H0 ;  /* 0x20000004ff127230 */ /* 0x004fcc0000004100 */
[----:B------:R-:W0:Y:S01]  /*3dd0*/  F2I.FTZ.TRUNC.NTZ R18, R18 ;  /* 0x0000001200127305 */ /* 0x000e22000021f100 */
[----:B------:R-:W-:Y:S05]  /*3de0*/  BRA `(.L_x_40104) ;  /* 0x0000000800987947 */ /* 0x000fea0003800000 */
.L_x_40109:
[----:B------:R-:W2:Y:S02]  /*3df0*/  LDG.E.64 R4, desc[UR36][R4.64] ;  /* 0x0000002404047981 */ /* 0x000ea4000c1e1b00 */
[----:B--2---:R0:W1:Y:S01]  /*3e00*/  F2I.F64.TRUNC R18, R4 ;  /* 0x0000000400127311 */ /* 0x004062000030d100 */
[----:B------:R-:W-:Y:S05]  /*3e10*/  BRA `(.L_x_40104) ;  /* 0x00000008008c7947 */ /* 0x000fea0003800000 */
.L_x_40099:
        /* <DEDUP_REMOVED lines=12> */
.L_x_40113:
[----:B------:R-:W2:Y:S02]  /*3ee0*/  LDG.E.64 R4, desc[UR36][R4.64] ;  /* 0x0000002404047981 */ /* 0x000ea4000c1e1b00 */
[----:B--2---:R0:W1:Y:S01]  /*3ef0*/  F2I.F64.TRUNC R18, R4 ;  /* 0x0000000400127311 */ /* 0x004062000030d100 */
[----:B------:R-:W-:Y:S05]  /*3f00*/  BRA `(.L_x_40104) ;  /* 0x0000000800507947 */ /* 0x000fea0003800000 */
.L_x_40112:
        /* <DEDUP_REMOVED lines=26> */
.L_x_40115:
        /* <DEDUP_REMOVED lines=14> */
.L_x_40114:
[----:B------:R-:W2:Y:S02]  /*4190*/  LDG.E.U16 R18, desc[UR36][R4.64] ;  /* 0x0000002404127981 */ /* 0x000ea4000c1e1500 */
[----:B--2---:R-:W-:-:S06]  /*41a0*/  IMAD.U32 R18, R18, 0x10000, RZ ;  /* 0x0001000012127824 */ /* 0x004fcc00078e00ff */
[----:B------:R-:W2:Y:S01]  /*41b0*/  F2I.FTZ.TRUNC.NTZ R18, R18 ;  /* 0x0000001200127305 */ /* 0x000ea2000021f100 */
[----:B------:R-:W-:Y:S05]  /*41c0*/  BRA `(.L_x_40104) ;  /* 0x0000000400a07947 */ /* 0x000fea0003800000 */
.L_x_40111:
        /* <DEDUP_REMOVED lines=10> */
.L_x_40118:
        /* <DEDUP_REMOVED lines=21> */
.L_x_40122:
[----:B------:R-:W-:Y:S05]  /*43c0*/  BSYNC.RECONVERGENT B1 ;  /* 0x0000000000017941 */ /* 0x000fea0003800200 */
.L_x_40121:
[----:B------:R-:W-:Y:S01]  /*43d0*/  IMAD.SHL.U32 R0, R0, 0x100000, RZ ;  /* 0x0010000000007824 */ /* 0x000fe200078e00ff */
[----:B------:R-:W-:-:S04]  /*43e0*/  LEA R3, R3, 0x3b800000, 0x17 ;  /* 0x3b80000003037811 */ /* 0x000fc800078eb8ff */
[----:B------:R-:W-:-:S07]  /*43f0*/  LOP3.LUT R18, R3, R0, R7, 0xfe, !PT ;  /* 0x0000000003127212 */ /* 0x000fce00078efe07 */
.L_x_40120:
[----:B------:R-:W-:Y:S05]  /*4400*/  BSYNC.RECONVERGENT B0 ;  /* 0x0000000000007941 */ /* 0x000fea0003800200 */
.L_x_40119:
[----:B------:R-:W0:Y:S01]  /*4410*/  F2I.FTZ.TRUNC.NTZ R18, R18 ;  /* 0x0000001200127305 */ /* 0x000e22000021f100 */
[----:B------:R-:W-:Y:S05]  /*4420*/  BRA `(.L_x_40104) ;  /* 0x0000000400087947 */ /* 0x000fea0003800000 */
.L_x_40117:
        /* <DEDUP_REMOVED lines=21> */
.L_x_40126:
[----:B------:R-:W-:Y:S05]  /*4580*/  BSYNC.RECONVERGENT B1 ;  /* 0x0000000000017941 */ /* 0x000fea0003800200 */
.L_x_40125:
[----:B------:R-:W-:Y:S01]  /*4590*/  IMAD.SHL.U32 R0, R0, 0x200000, RZ ;  /* 0x0020000000007824 */ /* 0x000fe200078e00ff */
[----:B------:R-:W-:-:S04]  /*45a0*/  LEA R3, R3, 0x37800000, 0x17 ;  /* 0x3780000003037811 */ /* 0x000fc800078eb8ff */
[----:B------:R-:W-:-:S07]  /*45b0*/  LOP3.LUT R18, R3, R0, R7, 0xfe, !PT ;  /* 0x0000000003127212 */ /* 0x000fce00078efe07 */
.L_x_40124:
[----:B------:R-:W-:Y:S05]  /*45c0*/  BSYNC.RECONVERGENT B0 ;  /* 0x0000000000007941 */ /* 0x000fea0003800200 */
.L_x_40123:
[----:B------:R-:W0:Y:S01]  /*45d0*/  F2I.FTZ.TRUNC.NTZ R18, R18 ;  /* 0x0000001200127305 */ /* 0x000e22000021f100 */
[----:B------:R-:W-:Y:S05]  /*45e0*/  BRA `(.L_x_40104) ;  /* 0x0000000000987947 */ /* 0x000fea0003800000 */
.L_x_40116:
        /* <DEDUP_REMOVED lines=14> */
.L_x_40130:
[----:B------:R-:W-:Y:S05]  /*46d0*/  BSYNC.RECONVERGENT B0 ;  /* 0x0000000000007941 */ /* 0x000fea0003800200 */
.L_x_40129:
[----:B------:R-:W0:Y:S01]  /*46e0*/  F2I.FTZ.TRUNC.NTZ R18, R18 ;  /* 0x0000001200127305 */ /* 0x000e22000021f100 */
[----:B------:R-:W-:Y:S05]  /*46f0*/  BRA `(.L_x_40104) ;  /* 0x0000000000547947 */ /* 0x000fea0003800000 */
.L_x_40103:
        /* <DEDUP_REMOVED lines=16> */
.L_x_40131:
[----:B------:R-:W-:Y:S01]  /*4800*/  IMAD.MOV.U32 R18, RZ, RZ, RZ ;  /* 0x000000ffff127224 */ /* 0x000fe200078e00ff */
[----:B------:R-:W-:Y:S06]  /*4810*/  BRA `(.L_x_40104) ;  /* 0x00000000000c7947 */ /* 0x000fec0003800000 */
.L_x_40128:
[----:B------:R0:W5:Y:S01]  /*4820*/  LDG.E R18, desc[UR36][R4.64] ;  /* 0x0000002404127981 */ /* 0x000162000c1e1900 */
[----:B------:R-:W-:Y:S05]  /*4830*/  BRA `(.L_x_40104) ;  /* 0x0000000000047947 */ /* 0x000fea0003800000 */
.L_x_40127:
[----:B------:R0:W5:Y:S02]  /*4840*/  LDG.E R18, desc[UR36][R4.64] ;  /* 0x0000002404127981 */ /* 0x000164000c1e1900 */
.L_x_40104:
        /* <DEDUP_REMOVED lines=19> */
.L_x_40135:
[----:B------:R0:W5:Y:S01]  /*4980*/  LDG.E.U8 R0, desc[UR36][R4.64] ;  /* 0x0000002404007981 */ /* 0x000162000c1e1100 */
[----:B------:R-:W-:Y:S05]  /*4990*/  BRA `(.L_x_40137) ;  /* 0x0000000c00307947 */ /* 0x000fea0003800000 */
.L_x_40134:
        /* <DEDUP_REMOVED lines=8> */
.L_x_40139:
[----:B------:R0:W5:Y:S01]  /*4a20*/  LDG.E R0, desc[UR36][R4.64] ;  /* 0x0000002404007981 */ /* 0x000162000c1e1900 */
[----:B------:R-:W-:Y:S05]  /*4a30*/  BRA `(.L_x_40137) ;  /* 0x0000000c00087947 */ /* 0x000fea0003800000 */
.L_x_40138:
[----:B------:R0:W5:Y:S01]  /*4a40*/  LDG.E.S16 R0, desc[UR36][R4.64] ;  /* 0x0000002404007981 */ /* 0x000162000c1e1700 */
[----:B------:R-:W-:Y:S05]  /*4a50*/  BRA `(.L_x_40137) ;  /* 0x0000000c00007947 */ /* 0x000fea0003800000 */
.L_x_40133:
        /* <DEDUP_REMOVED lines=9> */
.L_x_40141:
[----:B------:R-:W3:Y:S02]  /*4af0*/  LDG.E.U16 R4, desc[UR36][R4.64] ;  /* 0x0000002404047981 */ /* 0x000ee4000c1e1500 */
[----:B---3--:R-:W-:-:S06]  /*4b00*/  HADD2.F32 R0, -RZ, R4.H0_H0 ;  /* 0x20000004ff007230 */ /* 0x008fcc0000004100 */
[----:B------:R-:W0:Y:S01]  /*4b10*/  F2I.FTZ.TRUNC.NTZ R0, R0 ;  /* 0x0000000000007305 */ /* 0x000e22000021f100 */
[----:B------:R-:W-:Y:S05]  /*4b20*/  BRA `(.L_x_40137) ;  /* 0x0000000800cc7947 */ /* 0x000fea0003800000 */
.L_x_40140:
        /* <DEDUP_REMOVED lines=9> */
.L_x_40143:
[----:B------:R-:W3:Y:S02]  /*4bc0*/  LDG.E.U16 R4, desc[UR36][R4.64] ;  /* 0x0000002404047981 */ /* 0x000ee4000c1e1500 */
[----:B---3--:R-:W-:-:S06]  /*4bd0*/  HADD2.F32 R0, -RZ, R4.H0_H0 ;  /* 0x20000004ff007230 */ /* 0x008fcc0000004100 */
[----:B------:R-:W0:Y:S01]  /*4be0*/  F2I.FTZ.TRUNC.NTZ R0, R0 ;  /* 0x0000000000007305 */ /* 0x000e22000021f100 */
[----:B------:R-:W-:Y:S05]  /*4bf0*/  BRA `(.L_x_40137) ;  /* 0x0000000800987947 */ /* 0x000fea0003800000 */
.L_x_40142:
[----:B------:R-:W3:Y:S02]  /*4c00*/  LDG.E.64 R4, desc[UR36][R4.64] ;  /* 0x0000002404047981 */ /* 0x000ee4000c1e1b00 */
[----:B---3--:R0:W1:Y:S01]  /*4c10*/  F2I.F64.TRUNC R0, R4 ;  /* 0x0000000400007311 */ /* 0x008062000030d100 */
[----:B------:R-:W-:Y:S05]  /*4c20*/  BRA `(.L_x_40137) ;  /* 0x00000008008c7947 */ /* 0x000fea0003800000 */
.L_x_40132:
        /* <DEDUP_REMOVED lines=12> */
.L_x_40146:
[----:B------:R-:W3:Y:S02]  /*4cf0*/  LDG.E.64 R4, desc[UR36][R4.64] ;  /* 0x0000002404047981 */ /* 0x000ee4000c1e1b00 */
[----:B---3--:R0:W1:Y:S01]  /*4d00*/  F2I.F64.TRUNC R0, R4 ;  /* 0x0000000400007311 */ /* 0x008062000030d100 */
[----:B------:R-:W-:Y:S05]  /*4d10*/  BRA `(.L_x_40137) ;  /* 0x0000000800507947 */ /* 0x000fea0003800000 */
.L_x_40145:
        /* <DEDUP_REMOVED lines=26> */
.L_x_40148:
        /* <DEDUP_REMOVED lines=14> */
.L_x_40147:
[----:B------:R-:W3:Y:S02]  /*4fa0*/  LDG.E.U16 R0, desc[UR36][R4.64] ;  /* 0x0000002404007981 */ /* 0x000ee4000c1e1500 */
[----:B---3--:R-:W-:-:S06]  /*4fb0*/  IMAD.U32 R0, R0, 0x10000, RZ ;  /* 0x0001000000007824 */ /* 0x008fcc00078e00ff */
[----:B------:R-:W0:Y:S01]  /*4fc0*/  F2I.FTZ.TRUNC.NTZ R0, R0 ;  /* 0x0000000000007305 */ /* 0x000e22000021f100 */
[----:B------:R-:W-:Y:S05]  /*4fd0*/  BRA `(.L_x_40137) ;  /* 0x0000000400a07947 */ /* 0x000fea0003800000 */
.L_x_40144:
        /* <DEDUP_REMOVED lines=10> */
.L_x_40151:
        /* <DEDUP_REMOVED lines=21> */
.L_x_40155:
[----:B------:R-:W-:Y:S05]  /*51d0*/  BSYNC.RECONVERGENT B1 ;  /* 0x0000000000017941 */ /* 0x000fea0003800200 */
.L_x_40154:
[----:B------:R-:W-:Y:S01]  /*51e0*/  IMAD.SHL.U32 R0, R0, 0x100000, RZ ;  /* 0x0010000000007824 */ /* 0x000fe200078e00ff */
[----:B------:R-:W-:-:S04]  /*51f0*/  LEA R3, R3, 0x3b800000, 0x17 ;  /* 0x3b80000003037811 */ /* 0x000fc800078eb8ff */
[----:B------:R-:W-:-:S07]  /*5200*/  LOP3.LUT R0, R3, R0, R7, 0xfe, !PT ;  /* 0x0000000003007212 */ /* 0x000fce00078efe07 */
.L_x_40153:
[----:B------:R-:W-:Y:S05]  /*5210*/  BSYNC.RECONVERGENT B0 ;  /* 0x0000000000007941 */ /* 0x000fea0003800200 */
.L_x_40152:
[----:B------:R-:W1:Y:S01]  /*5220*/  F2I.FTZ.TRUNC.NTZ R0, R0 ;  /* 0x0000000000007305 */ /* 0x000e62000021f100 */
[----:B------:R-:W-:Y:S05]  /*5230*/  BRA `(.L_x_40137) ;  /* 0x0000000400087947 */ /* 0x000fea0003800000 */
.L_x_40150:
        /* <DEDUP_REMOVED lines=21> */
.L_x_40159:
[----:B------:R-:W-:Y:S05]  /*5390*/  BSYNC.RECONVERGENT B1 ;  /* 0x0000000000017941 */ /* 0x000fea0003800200 */
.L_x_40158:
[----:B------:R-:W-:Y:S01]  /*53a0*/  IMAD.SHL.U32 R0, R0, 0x200000, RZ ;  /* 0x0020000000007824 */ /* 0x000fe200078e00ff */
[----:B------:R-:W-:-:S04]  /*53b0*/  LEA R3, R3, 0x37800000, 0x17 ;  /* 0x3780000003037811 */ /* 0x000fc800078eb8ff */
[----:B------:R-:W-:-:S07]  /*53c0*/  LOP3.LUT R0, R3, R0, R7, 0xfe, !PT ;  /* 0x0000000003007212 */ /* 0x000fce00078efe07 */
.L_x_40157:
[----:B------:R-:W-:Y:S05]  /*53d0*/  BSYNC.RECONVERGENT B0 ;  /* 0x0000000000007941 */ /* 0x000fea0003800200 */
.L_x_40156:
[----:B------:R-:W3:Y:S01]  /*53e0*/  F2I.FTZ.TRUNC.NTZ R0, R0 ;  /* 0x0000000000007305 */ /* 0x000ee2000021f100 */
[----:B------:R-:W-:Y:S05]  /*53f0*/  BRA `(.L_x_40137) ;  /* 0x0000000000987947 */ /* 0x000fea0003800000 */
.L_x_40149:
        /* <DEDUP_REMOVED lines=14> */
.L_x_40163:
[----:B------:R-:W-:Y:S05]  /*54e0*/  BSYNC.RECONVERGENT B0 ;  /* 0x0000000000007941 */ /* 0x000fea0003800200 */
.L_x_40162:
[----:B------:R-:W0:Y:S01]  /*54f0*/  F2I.FTZ.TRUNC.NTZ R0, R0 ;  /* 0x0000000000007305 */ /* 0x000e22000021f100 */
[----:B------:R-:W-:Y:S05]  /*5500*/  BRA `(.L_x_40137) ;  /* 0x0000000000547947 */ /* 0x000fea0003800000 */
.L_x_40136:
        /* <DEDUP_REMOVED lines=16> */
.L_x_40164:
[----:B------:R-:W-:Y:S01]  /*5610*/  IMAD.MOV.U32 R0, RZ, RZ, RZ ;  /* 0x000000ffff007224 */ /* 0x000fe200078e00ff */
[----:B------:R-:W-:Y:S06]  /*5620*/  BRA `(.L_x_40137) ;  /* 0x00000000000c7947 */ /* 0x000fec0003800000 */
.L_x_40161:
[----:B------:R0:W5:Y:S01]  /*5630*/  LDG.E R0, desc[UR36][R4.64] ;  /* 0x0000002404007981 */ /* 0x000162000c1e1900 */
[----:B------:R-:W-:Y:S05]  /*5640*/  BRA `(.L_x_40137) ;  /* 0x0000000000047947 */ /* 0x000fea0003800000 */
.L_x_40160:
[----:B------:R0:W5:Y:S02]  /*5650*/  LDG.E R0, desc[UR36][R4.64] ;  /* 0x0000002404007981 */ /* 0x000164000c1e1900 */
.L_x_40137:
[----:B01-3-5:R-:W-:Y:S01]  /*5660*/  ISETP.NE.AND P0, PT, R0, RZ, PT ;  /* 0x000000ff0000720c */ /* 0x02bfe20003f05270 */
[----:B------:R-:W-:-:S03]  /*5670*/  VIADD R22, R22, 0x80 ;  /* 0x0000008016167836 */ /* 0x000fc60000000000 */
[----:B--2-4-:R-:W-:-:S04]  /*5680*/  ISETP.NE.AND P0, PT, R18, RZ, P0 ;  /* 0x000000ff1200720c */ /* 0x014fc80000705270 */
[----:B------:R-:W-:-:S09]  /*5690*/  P2R R18, PR, RZ, 0x1 ;  /* 0x00000001ff127803 */ /* 0x000fd20000000000 */
.L_x_40098:
[----:B------:R-:W-:Y:S05]  /*56a0*/  BSYNC.RECONVERGENT B6 ;  /* 0x0000000000067941 */ /* 0x000fea0003800200 */
.L_x_40097:
        /* <DEDUP_REMOVED lines=23> */
.L_x_40170:
[----:B------:R0:W5:Y:S01]  /*5820*/  LDG.E.U8 R22, desc[UR36][R4.64] ;  /* 0x0000002404167981 */ /* 0x000162000c1e1100 */
[----:B------:R-:W-:Y:S05]  /*5830*/  BRA `(.L_x_40172) ;  /* 0x0000000c00307947 */ /* 0x000fea0003800000 */
.L_x_40169:
        /* <DEDUP_REMOVED lines=8> */
.L_x_40174:
[----:B------:R3:W5:Y:S01]  /*58c0*/  LDG.E R22, desc[UR36][R4.64] ;  /* 0x0000002404167981 */ /* 0x000762000c1e1900 */
[----:B------:R-:W-:Y:S05]  /*58d0*/  BRA `(.L_x_40172) ;  /* 0x0000000c00087947 */ /* 0x000fea0003800000 */
.L_x_40173:
[----:B------:R2:W5:Y:S01]  /*58e0*/  LDG.E.S16 R22, desc[UR36][R4.64] ;  /* 0x0000002404167981 */ /* 0x000562000c1e1700 */
[----:B------:R-:W-:Y:S05]  /*58f0*/  BRA `(.L_x_40172) ;  /* 0x0000000c00007947 */ /* 0x000fea0003800000 */
.L_x_40168:
        /* <DEDUP_REMOVED lines=9> */
.L_x_40176:
[----:B------:R-:W2:Y:S02]  /*5990*/  LDG.E.U16 R4, desc[UR36][R4.64] ;  /* 0x0000002404047981 */ /* 0x000ea4000c1e1500 */
[----:B--2---:R-:W-:-:S06]  /*59a0*/  HADD2.F32 R22, -RZ, R4.H0_H0 ;  /* 0x20000004ff167230 */ /* 0x004fcc0000004100 */
[----:B------:R-:W0:Y:S01]  /*59b0*/  F2I.FTZ.TRUNC.NTZ R22, R22 ;  /* 0x0000001600167305 */ /* 0x000e22000021f100 */
[----:B------:R-:W-:Y:S05]  /*59c0*/  BRA `(.L_x_40172) ;  /* 0x0000000800cc7947 */ /* 0x000fea0003800000 */
.L_x_40175:
        /* <DEDUP_REMOVED lines=9> */
.L_x_40178:
[----:B------:R-:W2:Y:S02]  /*5a60*/  LDG.E.U16 R4, desc[UR36][R4.64] ;  /* 0x0000002404047981 */ /* 0x000ea4000c1e1500 */
[----:B--2---:R-:W-:-:S06]  /*5a70*/  HADD2.F32 R22, -RZ, R4.H0_H0 ;  /* 0x20000004ff167230 */ /* 0x004fcc0000004100 */
[----:B------:R-:W0:Y:S01]  /*5a80*/  F2I.FTZ.TRUNC.NTZ R22, R22 ;  /* 0x0000001600167305 */ /* 0x000e22000021f100 */
[----:B------:R-:W-:Y:S05]  /*5a90*/  BRA `(.L_x_40172) ;  /* 0x0000000800987947 */ /* 0x000fea0003800000 */
.L_x_40177:
[----:B------:R-:W2:Y:S02]  /*5aa0*/  LDG.E.64 R4, desc[UR36][R4.64] ;  /* 0x0000002404047981 */ /* 0x000ea4000c1e1b00 */
[----:B--2---:R0:W1:Y:S01]  /*5ab0*/  F2I.F64.TRUNC R22, R4 ;  /* 0x0000000400167311 */ /* 0x004062000030d100 */
[----:B------:R-:W-:Y:S05]  /*5ac0*/  BRA `(.L_x_40172) ;  /* 0x00000008008c7947 */ /* 0x000fea0003800000 */
.L_x_40167:
        /* <DEDUP_REMOVED lines=12> */
.L_x_40181:
[----:B------:R-:W2:Y:S02]  /*5b90*/  LDG.E.64 R4, desc[UR36][R4.64] ;  /* 0x0000002404047981 */ /* 0x000ea4000c1e1b00 */
[----:B--2---:R0:W1:Y:S01]  /*5ba0*/  F2I.F64.TRUNC R22, R4 ;  /* 0x0000000400167311 */ /* 0x004062000030d100 */
[----:B------:R-:W-:Y:S05]  /*5bb0*/  BRA `(.L_x_40172) ;  /* 0x0000000800507947 */ /* 0x000fea0003800000 */
.L_x_40180:
        /* <DEDUP_REMOVED lines=26> */
.L_x_40183:
        /* <DEDUP_REMOVED lines=14> */
.L_x_40182:
[----:B------:R-:W2:Y:S02]  /*5e40*/  LDG.E.U16 R22, desc[UR36][R4.64] ;  /* 0x0000002404167981 */ /* 0x000ea4000c1e1500 */
[----:B--2---:R-:W-:-:S06]  /*5e50*/  IMAD.U32 R22, R22, 0x10000, RZ ;  /* 0x0001000016167824 */ /* 0x004fcc00078e00ff */
[----:B------:R-:W0:Y:S01]  /*5e60*/  F2I.FTZ.TRUNC.NTZ R22, R22 ;  /* 0x0000001600167305 */ /* 0x000e22000021f100 */
[----:B------:R-:W-:Y:S05]  /*5e70*/  BRA `(.L_x_40172) ;  /* 0x0000000400a07947 */ /* 0x000fea0003800000 */
.L_x_40179:
        /* <DEDUP_REMOVED lines=10> */
.L_x_40186:
        /* <DEDUP_REMOVED lines=21> */
.L_x_40190:
[----:B------:R-:W-:Y:S05]  /*6070*/  BSYNC.RECONVERGENT B1 ;  /* 0x0000000000017941 */ /* 0x000fea0003800200 */
.L_x_40189:
[----:B------:R-:W-:Y:S01]  /*6080*/  IMAD.SHL.U32 R0, R0, 0x100000, RZ ;  /* 0x0010000000007824 */ /* 0x000fe200078e00ff */
[----:B------:R-:W-:-:S04]  /*6090*/  LEA R3, R3, 0x3b800000, 0x17 ;  /* 0x3b80000003037811 */ /* 0x000fc800078eb8ff */
[----:B------:R-:W-:-:S07]  /*60a0*/  LOP3.LUT R22, R3, R0, R7, 0xfe, !PT ;  /* 0x0000000003167212 */ /* 0x000fce00078efe07 */
.L_x_40188:
[----:B------:R-:W-:Y:S05]  /*60b0*/  BSYNC.RECONVERGENT B0 ;  /* 0x0000000000007941 */ /* 0x000fea0003800200 */
.L_x_40187:
[----:B------:R-:W0:Y:S01]  /*60c0*/  F2I.FTZ.TRUNC.NTZ R22, R22 ;  /* 0x0000001600167305 */ /* 0x000e22000021f100 */
[----:B------:R-:W-:Y:S05]  /*60d0*/  BRA `(.L_x_40172) ;  /* 0x0000000400087947 */ /* 0x000fea0003800000 */
.L_x_40185:
        /* <DEDUP_REMOVED lines=21> */
.L_x_40194:
[----:B------:R-:W-:Y:S05]  /*6230*/  BSYNC.RECONVERGENT B1 ;  /* 0x0000000000017941 */ /* 0x000fea0003800200 */
.L_x_40193:
[----:B------:R-:W-:Y:S01]  /*6240*/  IMAD.SHL.U32 R0, R0, 0x200000, RZ ;  /* 0x0020000000007824 */ /* 0x000fe200078e00ff */
[----:B------:R-:W-:-:S04]  /*6250*/  LEA R3, R3, 0x37800000, 0x17 ;  /* 0x3780000003037811 */ /* 0x000fc800078eb8ff */
[----:B------:R-:W-:-:S07]  /*6260*/  LOP3.LUT R22, R3, R0, R7, 0xfe, !PT ;  /* 0x0000000003167212 */ /* 0x000fce00078efe07 */
.L_x_40192:
[----:B------:R-:W-:Y:S05]  /*6270*/  BSYNC.RECONVERGENT B0 ;  /* 0x0000000000007941 */ /* 0x000fea0003800200 */
.L_x_40191:
[----:B------:R-:W0:Y:S01]  /*6280*/  F2I.FTZ.TRUNC.NTZ R22, R22 ;  /* 0x0000001600167305 */ /* 0x000e22000021f100 */
[----:B------:R-:W-:Y:S05]  /*6290*/  BRA `(.L_x_40172) ;  /* 0x0000000000987947 */ /* 0x000fea0003800000 */
.L_x_40184:
        /* <DEDUP_REMOVED lines=14> */
.L_x_40198:
[----:B------:R-:W-:Y:S05]  /*6380*/  BSYNC.RECONVERGENT B0 ;  /* 0x0000000000007941 */ /* 0x000fea0003800200 */
.L_x_40197:
[----:B------:R-:W0:Y:S01]  /*6390*/  F2I.FTZ.TRUNC.NTZ R22, R22 ;  /* 0x0000001600167305 */ /* 0x000e22000021f100 */
[----:B------:R-:W-:Y:S05]  /*63a0*/  BRA `(.L_x_40172) ;  /* 0x0000000000547947 */ /* 0x000fea0003800000 */
.L_x_40171:
        /* <DEDUP_REMOVED lines=16> */
.L_x_40199:
[----:B------:R-:W-:Y:S01]  /*64b0*/  IMAD.MOV.U32 R22, RZ, RZ, RZ ;  /* 0x000000ffff167224 */ /* 0x000fe200078e00ff */
[----:B------:R-:W-:Y:S06]  /*64c0*/  BRA `(.L_x_40172) ;  /* 0x00000000000c7947 */ /* 0x000fec0003800000 */
.L_x_40196:
[----:B------:R0:W5:Y:S01]  /*64d0*/  LDG.E R22, desc[UR36][R4.64] ;  /* 0x0000002404167981 */ /* 0x000162000c1e1900 */
[----:B------:R-:W-:Y:S05]  /*64e0*/  BRA `(.L_x_40172) ;  /* 0x0000000000047947 */ /* 0x000fea0003800000 */
.L_x_40195:
[----:B------:R0:W5:Y:S02]  /*64f0*/  LDG.E R22, desc[UR36][R4.64] ;  /* 0x0000002404167981 */ /* 0x000164000c1e1900 */
.L_x_40172:
        /* <DEDUP_REMOVED lines=19> */
.L_x_40203:
[----:B------:R0:W5:Y:S01]  /*6630*/  LDG.E.U8 R0, desc[UR36][R4.64] ;  /* 0x0000002404007981 */ /* 0x000162000c1e1100 */
[----:B------:R-:W-:Y:S05]  /*6640*/  BRA `(.L_x_40205) ;  /* 0x0000000c00307947 */ /* 0x000fea0003800000 */
.L_x_40202:
        /* <DEDUP_REMOVED lines=8> */
.L_x_40207:
[----:B------:R0:W5:Y:S01]  /*66d0*/  LDG.E R0, desc[UR36][R4.64] ;  /* 0x0000002404007981 */ /* 0x000162000c1e1900 */
[----:B------:R-:W-:Y:S05]  /*66e0*/  BRA `(.L_x_40205) ;  /* 0x0000000c00087947 */ /* 0x000fea0003800000 */
.L_x_40206:
[----:B------:R0:W5:Y:S01]  /*66f0*/  LDG.E.S16 R0, desc[UR36][R4.64] ;  /* 0x0000002404007981 */ /* 0x000162000c1e1700 */
[----:B------:R-:W-:Y:S05]  /*6700*/  BRA `(.L_x_40205) ;  /* 0x0000000c00007947 */ /* 0x000fea0003800000 */
.L_x_40201:
        /* <DEDUP_REMOVED lines=9> */
.L_x_40209:
[----:B------:R-:W2:Y:S02]  /*67a0*/  LDG.E.U16 R4, desc[UR36][R4.64] ;  /* 0x0000002404047981 */ /* 0x000ea4000c1e1500 */
[----:B--2---:R-:W-:-:S06]  /*67b0*/  HADD2.F32 R0, -RZ, R4.H0_H0 ;  /* 0x20000004ff007230 */ /* 0x004fcc0000004100 */
[----:B------:R-:W0:Y:S01]  /*67c0*/  F2I.FTZ.TRUNC.NTZ R0, R0 ;  /* 0x0000000000007305 */ /* 0x000e22000021f100 */
[----:B------:R-:W-:Y:S05]  /*67d0*/  BRA `(.L_x_40205) ;  /* 0x0000000800cc7947 */ /* 0x000fea0003800000 */
.L_x_40208:
        /* <DEDUP_REMOVED lines=9> */
.L_x_40211:
[----:B------:R-:W2:Y:S02]  /*6870*/  LDG.E.U16 R4, desc[UR36][R4.64] ;  /* 0x0000002404047981 */ /* 0x000ea4000c1e1500 */
[----:B--2---:R-:W-:-:S06]  /*6880*/  HADD2.F32 R0, -RZ, R4.H0_H0 ;  /* 0x20000004ff007230 */ /* 0x004fcc0000004100 */
[----:B------:R-:W0:Y:S01]  /*6890*/  F2I.FTZ.TRUNC.NTZ R0, R0 ;  /* 0x0000000000007305 */ /* 0x000e22000021f100 */
[----:B------:R-:W-:Y:S05]  /*68a0*/  BRA `(.L_x_40205) ;  /* 0x0000000800987947 */ /* 0x000fea0003800000 */
.L_x_40210:
[----:B------:R-:W2:Y:S02]  /*68b0*/  LDG.E.64 R4, desc[UR36][R4.64] ;  /* 0x0000002404047981 */ /* 0x000ea4000c1e1b00 */
[----:B--2---:R0:W1:Y:S01]  /*68c0*/  F2I.F64.TRUNC R0, R4 ;  /* 0x0000000400007311 */ /* 0x004062000030d100 */
[----:B------:R-:W-:Y:S05]  /*68d0*/  BRA `(.L_x_40205) ;  /* 0x00000008008c7947 */ /* 0x000fea0003800000 */
.L_x_40200:
        /* <DEDUP_REMOVED lines=12> */
.L_x_40214:
[----:B------:R-:W2:Y:S02]  /*69a0*/  LDG.E.64 R4, desc[UR36][R4.64] ;  /* 0x0000002404047981 */ /* 0x000ea4000c1e1b00 */
[----:B--2---:R0:W1:Y:S01]  /*69b0*/  F2I.F64.TRUNC R0, R4 ;  /* 0x0000000400007311 */ /* 0x004062000030d100 */
[----:B------:R-:W-:Y:S05]  /*69c0*/  BRA `(.L_x_40205) ;  /* 0x0000000800507947 */ /* 0x000fea0003800000 */
.L_x_40213:
        /* <DEDUP_REMOVED lines=26> */
.L_x_40216:
        /* <DEDUP_REMOVED lines=14> */
.L_x_40215:
[----:B------:R-:W2:Y:S02]  /*6c50*/  LDG.E.U16 R0, desc[UR36][R4.64] ;  /* 0x0000002404007981 */ /* 0x000ea4000c1e1500 */
[----:B--2---:R-:W-:-:S06]  /*6c60*/  IMAD.U32 R0, R0, 0x10000, RZ ;  /* 0x0001000000007824 */ /* 0x004fcc00078e00ff */
[----:B------:R-:W0:Y:S01]  /*6c70*/  F2I.FTZ.TRUNC.NTZ R0, R0 ;  /* 0x0000000000007305 */ /* 0x000e22000021f100 */
[----:B------:R-:W-:Y:S05]  /*6c80*/  BRA `(.L_x_40205) ;  /* 0x0000000400a07947 */ /* 0x000fea0003800000 */
.L_x_40212:
        /* <DEDUP_REMOVED lines=10> */
.L_x_40219:
        /* <DEDUP_REMOVED lines=21> */
.L_x_40223:
[----:B------:R-:W-:Y:S05]  /*6e80*/  BSYNC.RECONVERGENT B1 ;  /* 0x0000000000017941 */ /* 0x000fea0003800200 */
.L_x_40222:
[----:B------:R-:W-:Y:S01]  /*6e90*/  IMAD.SHL.U32 R0, R0, 0x100000, RZ ;  /* 0x0010000000007824 */ /* 0x000fe200078e00ff */
[----:B------:R-:W-:-:S04]  /*6ea0*/  LEA R3, R3, 0x3b800000, 0x17 ;  /* 0x3b80000003037811 */ /* 0x000fc800078eb8ff */
[----:B------:R-:W-:-:S07]  /*6eb0*/  LOP3.LUT R0, R3, R0, R7, 0xfe, !PT ;  /* 0x0000000003007212 */ /* 0x000fce00078efe07 */
.L_x_40221:
[----:B------:R-:W-:Y:S05]  /*6ec0*/  BSYNC.RECONVERGENT B0 ;  /* 0x0000000000007941 */ /* 0x000fea0003800200 */
.L_x_40220:
[----:B------:R-:W4:Y:S01]  /*6ed0*/  F2I.FTZ.TRUNC.NTZ R0, R0 ;  /* 0x0000000000007305 */ /* 0x000f22000021f100 */
[----:B------:R-:W-:Y:S05]  /*6ee0*/  BRA `(.L_x_40205) ;  /* 0x0000000400087947 */ /* 0x000fea0003800000 */
.L_x_40218:
        /* <DEDUP_REMOVED lines=21> */
.L_x_40227:
[----:B------:R-:W-:Y:S05]  /*7040*/  BSYNC.RECONVERGENT B1 ;  /* 0x0000000000017941 */ /* 0x000fea0003800200 */
.L_x_40226:
[----:B------:R-:W-:Y:S01]  /*7050*/  IMAD.SHL.U32 R0, R0, 0x200000, RZ ;  /* 0x0020000000007824 */ /* 0x000fe200078e00ff */
[----:B------:R-:W-:-:S04]  /*7060*/  LEA R3, R3, 0x37800000, 0x17 ;  /* 0x3780000003037811 */ /* 0x000fc800078eb8ff */
[----:B------:R-:W-:-:S07]  /*7070*/  LOP3.LUT R0, R3, R0, R7, 0xfe, !PT ;  /* 0x0000000003007212 */ /* 0x000fce00078efe07 */
.L_x_40225:
[----:B------:R-:W-:Y:S05]  /*7080*/  BSYNC.RECONVERGENT B0 ;  /* 0x0000000000007941 */ /* 0x000fea0003800200 */
.L_x_40224:
[----:B------:R-:W3:Y:S01]  /*7090*/  F2I.FTZ.TRUNC.NTZ R0, R0 ;  /* 0x0000000000007305 */ /* 0x000ee2000021f100 */
[----:B------:R-:W-:Y:S05]  /*70a0*/  BRA `(.L_x_40205) ;  /* 0x0000000000987947 */ /* 0x000fea0003800000 */
.L_x_40217:
        /* <DEDUP_REMOVED lines=14> */
.L_x_40231:
[----:B------:R-:W-:Y:S05]  /*7190*/  BSYNC.RECONVERGENT B0 ;  /* 0x0000000000007941 */ /* 0x000fea0003800200 */
.L_x_40230:
[----:B------:R-:W2:Y:S01]  /*71a0*/  F2I.FTZ.TRUNC.NTZ R0, R0 ;  /* 0x0000000000007305 */ /* 0x000ea2000021f100 */
[----:B------:R-:W-:Y:S05]  /*71b0*/  BRA `(.L_x_40205) ;  /* 0x0000000000547947 */ /* 0x000fea0003800000 */
.L_x_40204:
        /* <DEDUP_REMOVED lines=16> */
.L_x_40232:
[----:B------:R-:W-:Y:S01]  /*72c0*/  IMAD.MOV.U32 R0, RZ, RZ, RZ ;  /* 0x000000ffff007224 */ /* 0x000fe200078e00ff */
[----:B------:R-:W-:Y:S06]  /*72d0*/  BRA `(.L_x_40205) ;  /* 0x00000000000c7947 */ /* 0x000fec0003800000 */
.L_x_40229:
[----:B------:R1:W5:Y:S01]  /*72e0*/  LDG.E R0, desc[UR36][R4.64] ;  /* 0x0000002404007981 */ /* 0x000362000c1e1900 */
[----:B------:R-:W-:Y:S05]  /*72f0*/  BRA `(.L_x_40205) ;  /* 0x0000000000047947 */ /* 0x000fea0003800000 */
.L_x_40228:
[----:B------:R0:W5:Y:S02]  /*7300*/  LDG.E R0, desc[UR36][R4.64] ;  /* 0x0000002404007981 */ /* 0x000164000c1e1900 */
.L_x_40205:
[----:B012345:R-:W-:-:S04]  /*7310*/  ISETP.NE.AND P0, PT, R0, RZ, PT ;  /* 0x000000ff0000720c */ /* 0x03ffc80003f05270 */
[----:B------:R-:W-:-:S13]  /*7320*/  ISETP.NE.AND P0, PT, R22, RZ, P0 ;  /* 0x000000ff1600720c */ /* 0x000fda0000705270 */
.L_x_40166:
[----:B------:R-:W-:Y:S05]  /*7330*/  BSYNC.RECONVERGENT B6 ;  /* 0x0000000000067941 */ /* 0x000fea0003800200 */
.L_x_40165:
        /* <DEDUP_REMOVED lines=34> */
.L_x_40240:
[----:B------:R0:W-:Y:S01]  /*7560*/  STG.E.U8 desc[UR36][R8.64], R11 ;  /* 0x0000000b08007986 */ /* 0x0001e2000c101124 */
[----:B------:R-:W-:Y:S05]  /*7570*/  BRA `(.L_x_40242) ;  /* 0x0000000c00087947 */ /* 0x000fea0003800000 */
.L_x_40239:
        /* <DEDUP_REMOVED lines=10> */
.L_x_40244:
[----:B------:R0:W-:Y:S01]  /*7620*/  STG.E desc[UR36][R8.64], R11 ;  /* 0x0000000b08007986 */ /* 0x0001e2000c101924 */
[----:B------:R-:W-:Y:S05]  /*7630*/  BRA `(.L_x_40242) ;  /* 0x0000000800d87947 */ /* 0x000fea0003800000 */
.L_x_40243:
[----:B------:R0:W-:Y:S01]  /*7640*/  STG.E.U16 desc[UR36][R8.64], R11 ;  /* 0x0000000b08007986 */ /* 0x0001e2000c101524 */
[----:B------:R-:W-:Y:S05]  /*7650*/  BRA `(.L_x_40242) ;  /* 0x0000000800d07947 */ /* 0x000fea0003800000 */
.L_x_40238:
        /* <DEDUP_REMOVED lines=9> */
.L_x_40246:
[----:B------:R-:W0:Y:S02]  /*76f0*/  I2F.S16 R0, R11 ;  /* 0x0000000b00007306 */ /* 0x000e240000101400 */
[----:B0-----:R-:W-:-:S05]  /*7700*/  F2FP.F16.F32.PACK_AB R0, RZ, R0 ;  /* 0x00000000ff00723e */ /* 0x001fca00000000ff */
[----:B------:R0:W-:Y:S01]  /*7710*/  STG.E.U16 desc[UR36][R8.64], R0 ;  /* 0x0000000008007986 */ /* 0x0001e2000c101524 */
[----:B------:R-:W-:Y:S05]  /*7720*/  BRA `(.L_x_40242) ;  /* 0x00000008009c7947 */ /* 0x000fea0003800000 */
.L_x_40245:
        /* <DEDUP_REMOVED lines=10> */
.L_x_40248:
[----:B------:R-:W0:Y:S02]  /*77d0*/  I2F.S16 R11, R11 ;  /* 0x0000000b000b7306 */ /* 0x000e240000101400 */
[----:B0-----:R-:W-:-:S04]  /*77e0*/  F2FP.F16.F32.PACK_AB R3, RZ, R11 ;  /* 0x0000000bff03723e */ /* 0x001fc800000000ff */
[----:B------:R-:W-:-:S05]  /*77f0*/  PRMT R3, R3, 0x5410, RZ ;  /* 0x0000541003037816 */ /* 0x000fca00000000ff */
[----:B------:R0:W-:Y:S01]  /*7800*/  STG.E desc[UR36][R8.64], R3 ;  /* 0x0000000308007986 */ /* 0x0001e2000c101924 */
[----:B------:R-:W-:Y:S05]  /*7810*/  BRA `(.L_x_40242) ;  /* 0x0000000800607947 */ /* 0x000fea0003800000 */
.L_x_40247:
[----:B------:R-:W0:Y:S02]  /*7820*/  I2F.F64.S16 R4, R11 ;  /* 0x0000000b00047312 */ /* 0x000e240000101c00 */
[----:B0-----:R0:W-:Y:S01]  /*7830*/  STG.E.64 desc[UR36][R8.64], R4 ;  /* 0x0000000408007986 */ /* 0x0011e2000c101b24 */
[----:B------:R-:W-:Y:S05]  /*7840*/  BRA `(.L_x_40242) ;  /* 0x0000000800547947 */ /* 0x000fea0003800000 */
.L_x_40237:
        /* <DEDUP_REMOVED lines=10> */
.L_x_40251:
[----:B------:R-:W0:Y:S01]  /*78f0*/  I2F.F64.S16 R4, R11 ;  /* 0x0000000b00047312 */ /* 0x000e220000101c00 */
[----:B------:R-:W-:-:S05]  /*7900*/  CS2R R6, SRZ ;  /* 0x0000000000067805 */ /* 0x000fca000001ff00 */
[----:B0-----:R0:W-:Y:S01]  /*7910*/  STG.E.128 desc[UR36][R8.64], R4 ;  /* 0x0000000408007986 */ /* 0x0011e2000c101d24 */
[----:B------:R-:W-:Y:S05]  /*7920*/  BRA `(.L_x_40242) ;  /* 0x00000008001c7947 */ /* 0x000fea0003800000 */
.L_x_40250:
        /* <DEDUP_REMOVED lines=17> */
.L_x_40255:
[----:B------:R-:W-:Y:S05]  /*7a40*/  BSYNC.RECONVERGENT B0 ;  /* 0x0000000000007941 */ /* 0x000fea0003800200 */
.L_x_40254:
[----:B------:R0:W-:Y:S01]  /*7a50*/  STG.E.U8 desc[UR36][R8.64], R3 ;  /* 0x0000000308007986 */ /* 0x0001e2000c101124 */
[----:B------:R-:W-:Y:S05]  /*7a60*/  BRA `(.L_x_40242) ;  /* 0x0000000400cc7947 */ /* 0x000fea0003800000 */
.L_x_40253:
        /* <DEDUP_REMOVED lines=16> */
.L_x_40252:
[----:B------:R-:W0:Y:S02]  /*7b70*/  I2F.S16 R0, R11 ;  /* 0x0000000b00007306 */ /* 0x000e240000101400 */
[----:B0-----:R-:W-:-:S05]  /*7b80*/  F2FP.BF16.F32.PACK_AB R0, RZ, R0 ;  /* 0x00000000ff00723e */ /* 0x001fca00000010ff */
[----:B------:R0:W-:Y:S01]  /*7b90*/  STG.E.U16 desc[UR36][R8.64], R0 ;  /* 0x0000000008007986 */ /* 0x0001e2000c101524 */
[----:B------:R-:W-:Y:S05]  /*7ba0*/  BRA `(.L_x_40242) ;  /* 0x00000004007c7947 */ /* 0x000fea0003800000 */
.L_x_40249:
        /* <DEDUP_REMOVED lines=10> */
.L_x_40258:
        /* <DEDUP_REMOVED lines=12> */
.L_x_40261:
[----:B------:R-:W-:-:S04]  /*7d10*/  SHF.R.U32.HI R0, RZ, 0x14, R11 ;  /* 0x00000014ff007819 */ /* 0x000fc8000001160b */
[----:B------:R-:W-:-:S04]  /*7d20*/  LOP3.LUT R0, R0, 0x1, RZ, 0xc0, !PT ;  /* 0x0000000100007812 */ /* 0x000fc800078ec0ff */
[----:B------:R-:W-:-:S04]  /*7d30*/  IADD3 R0, PT, PT, R11, 0x487ffff, R0 ;  /* 0x0487ffff0b007810 */ /* 0x000fc80007ffe000 */
[----:B------:R-:W-:-:S04]  /*7d40*/  SHF.R.U32.HI R0, RZ, 0x14, R0 ;  /* 0x00000014ff007819 */ /* 0x000fc80000011600 */
[----:B------:R-:W-:-:S07]  /*7d50*/  LOP3.LUT R0, R0, 0xff, RZ, 0xc0, !PT ;  /* 0x000000ff00007812 */ /* 0x000fce00078ec0ff */
.L_x_40262:
[----:B------:R-:W-:-:S07]  /*7d60*/  PRMT R4, R0, 0x7610, R4 ;  /* 0x0000761000047816 */ /* 0x000fce0000000004 */
.L_x_40260:
[----:B------:R-:W-:Y:S05]  /*7d70*/  BSYNC.RECONVERGENT B0 ;  /* 0x0000000000007941 */ /* 0x000fea0003800200 */
.L_x_40259:
[----:B------:R0:W-:Y:S01]  /*7d80*/  STG.E.U8 desc[UR36][R8.64], R4 ;  /* 0x0000000408007986 */ /* 0x0001e2000c101124 */
[----:B------:R-:W-:Y:S05]  /*7d90*/  BRA `(.L_x_40242) ;  /* 0x0000000400007947 */ /* 0x000fea0003800000 */
.L_x_40257:
        /* <DEDUP_REMOVED lines=12> */
.L_x_40265:
[----:B------:R-:W-:-:S04]  /*7e60*/  SHF.R.U32.HI R0, RZ, 0x15, R11 ;  /* 0x00000015ff007819 */ /* 0x000fc8000001160b */
[----:B------:R-:W-:-:S04]  /*7e70*/  LOP3.LUT R0, R0, 0x1, RZ, 0xc0, !PT ;  /* 0x0000000100007812 */ /* 0x000fc800078ec0ff */
[----:B------:R-:W-:-:S04]  /*7e80*/  IADD3 R0, PT, PT, R11, 0x88fffff, R0 ;  /* 0x088fffff0b007810 */ /* 0x000fc80007ffe000 */
[----:B------:R-:W-:-:S04]  /*7e90*/  SHF.R.U32.HI R0, RZ, 0x15, R0 ;  /* 0x00000015ff007819 */ /* 0x000fc80000011600 */
[----:B------:R-:W-:-:S07]  /*7ea0*/  LOP3.LUT R0, R0, 0xff, RZ, 0xc0, !PT ;  /* 0x000000ff00007812 */ /* 0x000fce00078ec0ff */
.L_x_40266:
[----:B------:R-:W-:-:S07]  /*7eb0*/  PRMT R4, R0, 0x7610, R4 ;  /* 0x0000761000047816 */ /* 0x000fce0000000004 */
.L_x_40264:
[----:B------:R-:W-:Y:S05]  /*7ec0*/  BSYNC.RECONVERGENT B0 ;  /* 0x0000000000007941 */ /* 0x000fea0003800200 */
.L_x_40263:
[----:B------:R3:W-:Y:S01]  /*7ed0*/  STG.E.U8 desc[UR36][R8.64], R4 ;  /* 0x0000000408007986 */ /* 0x0007e2000c101124 */
[----:B------:R-:W-:Y:S05]  /*7ee0*/  BRA `(.L_x_40242) ;  /* 0x0000000000ac7947 */ /* 0x000fea0003800000 */
.L_x_40256:
[----:B------:R-:W-:-:S13]  /*7ef0*/  ISETP.NE.AND P0, PT, R0, 0x1c, PT ;  /* 0x0000001c0000780c */ /* 0x000fda0003f05270 */
[----:B------:R-:W-:Y:S05]  /*7f00*/  @!P0 BRA `(.L_x_40267) ;  /* 0x0000000000a08947 */ /* 0x000fea0003800000 */
[----:B------:R-:W-:-:S13]  /*7f10*/  ISETP.NE.AND P0, PT, R0, 0x1d, PT ;  /* 0x0000001d0000780c */ /* 0x000fda0003f05270 */
[----:B------:R-:W-:Y:S05]  /*7f20*/  @!P0 BRA `(.L_x_40268) ;  /* 0x0000000000888947 */ /* 0x000fea0003800000 */
[----:B------:R-:W-:-:S13]  /*7f30*/  ISETP.NE.AND P0, PT, R0, 0x2c, PT ;  /* 0x0000002c0000780c */ /* 0x000fda0003f05270 */
[----:B------:R-:W-:Y:S05]  /*7f40*/  @!P0 BRA `(.L_x_40269) ;  /* 0x0000000000448947 */ /* 0x000fea0003800000 */
.L_x_40241:
        /* <DEDUP_REMOVED lines=16> */
.L_x_40270:
[----:B------:R-:W-:Y:S05]  /*8050*/  BRA `(.L_x_40242) ;  /* 0x0000000000507947 */ /* 0x000fea0003800000 */
.L_x_40269:
        /* <DEDUP_REMOVED lines=15> */
.L_x_40268:
[----:B------:R-:W-:Y:S02]  /*8150*/  IMAD.MOV.U32 R4, RZ, RZ, R11 ;  /* 0x000000ffff047224 */ /* 0x000fe400078e000b */
[----:B------:R-:W-:-:S05]  /*8160*/  IMAD.MOV.U32 R5, RZ, RZ, RZ ;  /* 0x000000ffff057224 */ /* 0x000fca00078e00ff */
[----:B------:R1:W-:Y:S01]  /*8170*/  STG.E.64 desc[UR36][R8.64], R4 ;  /* 0x0000000408007986 */ /* 0x0003e2000c101b24 */
[----:B------:R-:W-:Y:S05]  /*8180*/  BRA `(.L_x_40242) ;  /* 0x0000000000047947 */ /* 0x000fea0003800000 */
.L_x_40267:
[----:B------:R0:W-:Y:S02]  /*8190*/  STG.E desc[UR36][R8.64], R11 ;  /* 0x0000000b08007986 */ /* 0x0001e4000c101924 */
.L_x_40242:
[----:B------:R-:W-:Y:S05]  /*81a0*/  BSYNC.RECONVERGENT B6 ;  /* 0x0000000000067941 */ /* 0x000fea0003800200 */
.L_x_40236:
        /* <DEDUP_REMOVED lines=24> */
.L_x_40276:
[----:B------:R4:W-:Y:S01]  /*8330*/  STG.E.U8 desc[UR36][R8.64], R22 ;  /* 0x0000001608007986 */ /* 0x0009e2000c101124 */
[----:B------:R-:W-:Y:S05]  /*8340*/  BRA `(.L_x_40278) ;  /* 0x0000000c00047947 */ /* 0x000fea0003800000 */
.L_x_40275:
        /* <DEDUP_REMOVED lines=10> */
.L_x_40280:
[----:B------:R2:W-:Y:S01]  /*83f0*/  STG.E desc[UR36][R8.64], R22 ;  /* 0x0000001608007986 */ /* 0x0005e2000c101924 */
[----:B------:R-:W-:Y:S05]  /*8400*/  BRA `(.L_x_40278) ;  /* 0x0000000800d47947 */ /* 0x000fea0003800000 */
.L_x_40279:
[----:B------:R0:W-:Y:S01]  /*8410*/  STG.E.U16 desc[UR36][R8.64], R22 ;  /* 0x0000001608007986 */ /* 0x0001e2000c101524 */
[----:B------:R-:W-:Y:S05]  /*8420*/  BRA `(.L_x_40278) ;  /* 0x0000000800cc7947 */ /* 0x000fea0003800000 */
.L_x_40274:
        /* <DEDUP_REMOVED lines=9> */
.L_x_40282:
[----:B------:R-:W0:Y:S02]  /*84c0*/  I2F.S16 R0, R22 ;  /* 0x0000001600007306 */ /* 0x000e240000101400 */
[----:B0-----:R-:W-:-:S05]  /*84d0*/  F2FP.F16.F32.PACK_AB R0, RZ, R0 ;  /* 0x00000000ff00723e */ /* 0x001fca00000000ff */
[----:B------:R0:W-:Y:S01]  /*84e0*/  STG.E.U16 desc[UR36][R8.64], R0 ;  /* 0x0000000008007986 */ /* 0x0001e2000c101524 */
[----:B------:R-:W-:Y:S05]  /*84f0*/  BRA `(.L_x_40278) ;  /* 0x0000000800987947 */ /* 0x000fea0003800000 */
.L_x_40281:
        /* <DEDUP_REMOVED lines=10> */
.L_x_40284:
[----:B------:R-:W0:Y:S02]  /*85a0*/  I2F.S16 R22, R22 ;  /* 0x0000001600167306 */ /* 0x000e240000101400 */
[----:B0-----:R-:W-:-:S04]  /*85b0*/  F2FP.F16.F32.PACK_AB R3, RZ, R22 ;  /* 0x00000016ff03723e */ /* 0x001fc800000000ff */
[----:B------:R-:W-:-:S05]  /*85c0*/  PRMT R3, R3, 0x5410, RZ ;  /* 0x0000541003037816 */ /* 0x000fca00000000ff */
[----:B------:R0:W-:Y:S01]  /*85d0*/  STG.E desc[UR36][R8.64], R3 ;  /* 0x0000000308007986 */ /* 0x0001e2000c101924 */
[----:B------:R-:W-:Y:S05]  /*85e0*/  BRA `(.L_x_40278) ;  /* 0x00000008005c7947 */ /* 0x000fea0003800000 */
.L_x_40283:
[----:B------:R-:W0:Y:S02]  /*85f0*/  I2F.F64.S16 R4, R22 ;  /* 0x0000001600047312 */ /* 0x000e240000101c00 */
[----:B0-----:R0:W-:Y:S01]  /*8600*/  STG.E.64 desc[UR36][R8.64], R4 ;  /* 0x0000000408007986 */ /* 0x0011e2000c101b24 */
[----:B------:R-:W-:Y:S05]  /*8610*/  BRA `(.L_x_40278) ;  /* 0x0000000800507947 */ /* 0x000fea0003800000 */
.L_x_40273:
        /* <DEDUP_REMOVED lines=12> */
.L_x_40288:
        /* <DEDUP_REMOVED lines=16> */
.L_x_40291:
[----:B------:R-:W-:-:S07]  /*87e0*/  PRMT R4, R0, 0x7610, R4 ;  /* 0x0000761000047816 */ /* 0x000fce0000000004 */
.L_x_40290:
[----:B------:R-:W-:Y:S05]  /*87f0*/  BSYNC.RECONVERGENT B0 ;  /* 0x0000000000007941 */ /* 0x000fea0003800200 */
.L_x_40289:
[----:B------:R0:W-:Y:S01]  /*8800*/  STG.E.U8 desc[UR36][R8.64], R4 ;  /* 0x0000000408007986 */ /* 0x0001e2000c101124 */
[----:B------:R-:W-:Y:S05]  /*8810*/  BRA `(.L_x_40278) ;  /* 0x0000000400d07947 */ /* 0x000fea0003800000 */
.L_x_40287:
        /* <DEDUP_REMOVED lines=16> */
.L_x_40294:
[----:B------:R-:W-:-:S07]  /*8920*/  PRMT R4, R0, 0x7610, R4 ;  /* 0x0000761000047816 */ /* 0x000fce0000000004 */
.L_x_40293:
[----:B------:R-:W-:Y:S05]  /*8930*/  BSYNC.RECONVERGENT B0 ;  /* 0x0000000000007941 */ /* 0x000fea0003800200 */
.L_x_40292:
[----:B------:R0:W-:Y:S01]  /*8940*/  STG.E.U8 desc[UR36][R8.64], R4 ;  /* 0x0000000408007986 */ /* 0x0001e2000c101124 */
[----:B------:R-:W-:Y:S05]  /*8950*/  BRA `(.L_x_40278) ;  /* 0x0000000400807947 */ /* 0x000fea0003800000 */
.L_x_40286:
        /* <DEDUP_REMOVED lines=21> */
.L_x_40296:
[----:B------:R-:W-:Y:S02]  /*8ab0*/  IMAD.MOV.U32 R4, RZ, RZ, R22 ;  /* 0x000000ffff047224 */ /* 0x000fe400078e0016 */
[----:B------:R-:W-:-:S05]  /*8ac0*/  IMAD.MOV.U32 R5, RZ, RZ, RZ ;  /* 0x000000ffff057224 */ /* 0x000fca00078e00ff */
[----:B------:R0:W-:Y:S01]  /*8ad0*/  STG.E.64 desc[UR36][R8.64], R4 ;  /* 0x0000000408007986 */ /* 0x0001e2000c101b24 */
[----:B------:R-:W-:Y:S05]  /*8ae0*/  BRA `(.L_x_40278) ;  /* 0x00000004001c7947 */ /* 0x000fea0003800000 */
.L_x_40295:
[----:B------:R0:W-:Y:S01]  /*8af0*/  STG.E desc[UR36][R8.64], R22 ;  /* 0x0000001608007986 */ /* 0x0001e2000c101924 */
[----:B------:R-:W-:Y:S05]  /*8b00*/  BRA `(.L_x_40278) ;  /* 0x0000000400147947 */ /* 0x000fea0003800000 */
.L_x_40285:
        /* <DEDUP_REMOVED lines=8> */
.L_x_40298:
[----:B------:R-:W0:Y:S01]  /*8b90*/  I2F.F64.S16 R4, R22 ;  /* 0x0000001600047312 */ /* 0x000e220000101c00 */
[----:B------:R-:W-:-:S05]  /*8ba0*/  CS2R R6, SRZ ;  /* 0x0000000000067805 */ /* 0x000fca000001ff00 */
[----:B0-----:R0:W-:Y:S01]  /*8bb0*/  STG.E.128 desc[UR36][R8.64], R4 ;  /* 0x0000000408007986 */ /* 0x0011e2000c101d24 */
[----:B------:R-:W-:Y:S05]  /*8bc0*/  BRA `(.L_x_40278) ;  /* 0x0000000000e47947 */ /* 0x000fea0003800000 */
.L_x_40297:
[----:B------:R-:W-:-:S13]  /*8bd0*/  ISETP.NE.AND P0, PT, R0, 0xf, PT ;  /* 0x0000000f0000780c */ /* 0x000fda0003f05270 */
[----:B------:R-:W-:Y:S05]  /*8be0*/  @!P0 BRA `(.L_x_40299) ;  /* 0x0000000000d08947 */ /* 0x000fea0003800000 */
[----:B------:R-:W-:-:S13]  /*8bf0*/  ISETP.NE.AND P0, PT, R0, 0x17, PT ;  /* 0x000000170000780c */ /* 0x000fda0003f05270 */
[----:B------:R-:W-:Y:S05]  /*8c00*/  @!P0 BRA `(.L_x_40300) ;  /* 0x0000000000848947 */ /* 0x000fea0003800000 */
[----:B------:R-:W-:-:S13]  /*8c10*/  ISETP.NE.AND P0, PT, R0, 0x18, PT ;  /* 0x000000180000780c */ /* 0x000fda0003f05270 */
[----:B------:R-:W-:Y:S05]  /*8c20*/  @!P0 BRA `(.L_x_40301) ;  /* 0x0000000000448947 */ /* 0x000fea0003800000 */
.L_x_40277:
        /* <DEDUP_REMOVED lines=16> */
.L_x_40302:
[----:B------:R-:W-:Y:S05]  /*8d30*/  BRA `(.L_x_40278) ;  /* 0x0000000000887947 */ /* 0x000fea0003800000 */
.L_x_40301:
        /* <DEDUP_REMOVED lines=11> */
.L_x_40304:
[----:B------:R-:W-:Y:S05]  /*8df0*/  BSYNC.RECONVERGENT B0 ;  /* 0x0000000000007941 */ /* 0x000fea0003800200 */
.L_x_40303:
[----:B------:R0:W-:Y:S01]  /*8e00*/  STG.E.U8 desc[UR36][R8.64], R3 ;  /* 0x0000000308007986 */ /* 0x0001e2000c101124 */
[----:B------:R-:W-:Y:S05]  /*8e10*/  BRA `(.L_x_40278) ;  /* 0x0000000000507947 */ /* 0x000fea0003800000 */
.L_x_40300:
        /* <DEDUP_REMOVED lines=12> */
.L_x_40305:
[----:B------:R-:W-:Y:S01]  /*8ee0*/  IMAD.MOV.U32 R3, RZ, RZ, 0x7f ;  /* 0x0000007fff037424 */ /* 0x000fe200078e00ff */
[----:B------:R-:W-:-:S04]  /*8ef0*/  ISETP.GT.U32.AND P0, PT, R5, 0x7f800000, PT ;  /* 0x7f8000000500780c */ /* 0x000fc80003f04070 */
[----:B------:R-:W-:-:S05]  /*8f00*/  SEL R3, R3, 0x7c, P0 ;  /* 0x0000007c03037807 */ /* 0x000fca0000000000 */
[----:B------:R0:W-:Y:S01]  /*8f10*/  STG.E.U8 desc[UR36][R8.64], R3 ;  /* 0x0000000308007986 */ /* 0x0001e2000c101124 */
[----:B------:R-:W-:Y:S05]  /*8f20*/  BRA `(.L_x_40278) ;  /* 0x00000000000c7947 */ /* 0x000fea0003800000 */
.L_x_40299:
[----:B------:R-:W0:Y:S02]  /*8f30*/  I2F.S16 R0, R22 ;  /* 0x0000001600007306 */ /* 0x000e240000101400 */
[----:B0-----:R-:W-:-:S05]  /*8f40*/  F2FP.BF16.F32.PACK_AB R0, RZ, R0 ;  /* 0x00000000ff00723e */ /* 0x001fca00000010ff */
[----:B------:R0:W-:Y:S02]  /*8f50*/  STG.E.U16 desc[UR36][R8.64], R0 ;  /* 0x0000000008007986 */ /* 0x0001e4000c101524 */
.L_x_40278:
[----:B------:R-:W-:Y:S05]  /*8f60*/  BSYNC.RECONVERGENT B6 ;  /* 0x0000000000067941 */ /* 0x000fea0003800200 */
.L_x_40272:
[----:B------:R-:W-:-:S07]  /*8f70*/  VIADD R2, R2, 0x80 ;  /* 0x0000008002027836 */ /* 0x000fce0000000000 */
.L_x_40235:
[----:B------:R-:W-:-:S13]  /*8f80*/  ISETP.GE.AND P0, PT, R2, R19, PT ;  /* 0x000000130200720c */ /* 0x000fda0003f06270 */
[----:B------:R-:W-:Y:S05]  /*8f90*/  @P0 BREAK.RELIABLE B7 ;  /* 0x0000000000070942 */ /* 0x000fea0003800100 */
[----:B------:R-:W-:Y:S05]  /*8fa0*/  @P0 BRA `(.L_x_40271) ;  /* 0x0000000c006c0947 */ /* 0x000fea0003800000 */
[----:B------:R-:W-:Y:S05]  /*8fb0*/  BSYNC.RELIABLE B7 ;  /* 0x0000000000077941 */ /* 0x000fea0003800100 */
.L_x_40234:
        /* <DEDUP_REMOVED lines=21> */
.L_x_40310:
[----:B------:R4:W-:Y:S01]  /*9110*/  STG.E.U8 desc[UR36][R8.64], R18 ;  /* 0x0000001208007986 */ /* 0x0009e2000c101124 */
[----:B------:R-:W-:Y:S05]  /*9120*/  BRA `(.L_x_40312) ;  /* 0x0000000c00047947 */ /* 0x000fea0003800000 */
.L_x_40309:
        /* <DEDUP_REMOVED lines=10> */
.L_x_40314:
[----:B------:R2:W-:Y:S01]  /*91d0*/  STG.E desc[UR36][R8.64], R18 ;  /* 0x0000001208007986 */ /* 0x0005e2000c101924 */
[----:B------:R-:W-:Y:S05]  /*91e0*/  BRA `(.L_x_40312) ;  /* 0x0000000800d47947 */ /* 0x000fea0003800000 */
.L_x_40313:
[----:B------:R0:W-:Y:S01]  /*91f0*/  STG.E.U16 desc[UR36][R8.64], R18 ;  /* 0x0000001208007986 */ /* 0x0001e2000c101524 */
[----:B------:R-:W-:Y:S05]  /*9200*/  BRA `(.L_x_40312) ;  /* 0x0000000800cc7947 */ /* 0x000fea0003800000 */
.L_x_40308:
        /* <DEDUP_REMOVED lines=9> */
.L_x_40316:
[----:B------:R-:W0:Y:S02]  /*92a0*/  I2F.S16 R0, R18 ;  /* 0x0000001200007306 */ /* 0x000e240000101400 */
[----:B0-----:R-:W-:-:S05]  /*92b0*/  F2FP.F16.F32.PACK_AB R0, RZ, R0 ;  /* 0x00000000ff00723e */ /* 0x001fca00000000ff */
[----:B------:R0:W-:Y:S01]  /*92c0*/  STG.E.U16 desc[UR36][R8.64], R0 ;  /* 0x0000000008007986 */ /* 0x0001e2000c101524 */
[----:B------:R-:W-:Y:S05]  /*92d0*/  BRA `(.L_x_40312) ;  /* 0x0000000800987947 */ /* 0x000fea0003800000 */
.L_x_40315:
        /* <DEDUP_REMOVED lines=10> */
.L_x_40318:
[----:B------:R-:W0:Y:S02]  /*9380*/  I2F.S16 R18, R18 ;  /* 0x0000001200127306 */ /* 0x000e240000101400 */
[----:B0-----:R-:W-:-:S04]  /*9390*/  F2FP.F16.F32.PACK_AB R3, RZ, R18 ;  /* 0x00000012ff03723e */ /* 0x001fc800000000ff */
[----:B------:R-:W-:-:S05]  /*93a0*/  PRMT R3, R3, 0x5410, RZ ;  /* 0x0000541003037816 */ /* 0x000fca00000000ff */
[----:B------:R0:W-:Y:S01]  /*93b0*/  STG.E desc[UR36][R8.64], R3 ;  /* 0x0000000308007986 */ /* 0x0001e2000c101924 */
[----:B------:R-:W-:Y:S05]  /*93c0*/  BRA `(.L_x_40312) ;  /* 0x00000008005c7947 */ /* 0x000fea0003800000 */
.L_x_40317:
[----:B------:R-:W0:Y:S02]  /*93d0*/  I2F.F64.S16 R4, R18 ;  /* 0x0000001200047312 */ /* 0x000e240000101c00 */
[----:B0-----:R0:W-:Y:S01]  /*93e0*/  STG.E.64 desc[UR36][R8.64], R4 ;  /* 0x0000000408007986 */ /* 0x0011e2000c101b24 */
[----:B------:R-:W-:Y:S05]  /*93f0*/  BRA `(.L_x_40312) ;  /* 0x0000000800507947 */ /* 0x000fea0003800000 */
.L_x_40307:
        /* <DEDUP_REMOVED lines=12> */
.L_x_40322:
        /* <DEDUP_REMOVED lines=16> */
.L_x_40325:
[----:B------:R-:W-:-:S07]  /*95c0*/  PRMT R4, R0, 0x7610, R4 ;  /* 0x0000761000047816 */ /* 0x000fce0000000004 */
.L_x_40324:
[----:B------:R-:W-:Y:S05]  /*95d0*/  BSYNC.RECONVERGENT B0 ;  /* 0x0000000000007941 */ /* 0x000fea0003800200 */
.L_x_40323:
[----:B------:R0:W-:Y:S01]  /*95e0*/  STG.E.U8 desc[UR36][R8.64], R4 ;  /* 0x0000000408007986 */ /* 0x0001e2000c101124 */
[----:B------:R-:W-:Y:S05]  /*95f0*/  BRA `(.L_x_40312) ;  /* 0x0000000400d07947 */ /* 0x000fea0003800000 */
.L_x_40321:
        /* <DEDUP_REMOVED lines=16> */
.L_x_40328:
[----:B------:R-:W-:-:S07]  /*9700*/  PRMT R4, R0, 0x7610, R4 ;  /* 0x0000761000047816 */ /* 0x000fce0000000004 */
.L_x_40327:
[----:B------:R-:W-:Y:S05]  /*9710*/  BSYNC.RECONVERGENT B0 ;  /* 0x0000000000007941 */ /* 0x000fea0003800200 */
.L_x_40326:
[----:B------:R0:W-:Y:S01]  /*9720*/  STG.E.U8 desc[UR36][R8.64], R4 ;  /* 0x0000000408007986 */ /* 0x0001e2000c101124 */
[----:B------:R-:W-:Y:S05]  /*9730*/  BRA `(.L_x_40312) ;  /* 0x0000000400807947 */ /* 0x000fea0003800000 */
.L_x_40320:
        /* <DEDUP_REMOVED lines=21> */
.L_x_40330:
[----:B------:R-:W-:Y:S02]  /*9890*/  IMAD.MOV.U32 R4, RZ, RZ, R18 ;  /* 0x000000ffff047224 */ /* 0x000fe400078e0012 */
[----:B------:R-:W-:-:S05]  /*98a0*/  IMAD.MOV.U32 R5, RZ, RZ, RZ ;  /* 0x000000ffff057224 */ /* 0x000fca00078e00ff */
[----:B------:R0:W-:Y:S01]  /*98b0*/  STG.E.64 desc[UR36][R8.64], R4 ;  /* 0x0000000408007986 */ /* 0x0001e2000c101b24 */
[----:B------:R-:W-:Y:S05]  /*98c0*/  BRA `(.L_x_40312) ;  /* 0x00000004001c7947 */ /* 0x000fea0003800000 */
.L_x_40329:
[----:B------:R0:W-:Y:S01]  /*98d0*/  STG.E desc[UR36][R8.64], R18 ;  /* 0x0000001208007986 */ /* 0x0001e2000c101924 */
[----:B------:R-:W-:Y:S05]  /*98e0*/  BRA `(.L_x_40312) ;  /* 0x0000000400147947 */ /* 0x000fea0003800000 */
.L_x_40319:
        /* <DEDUP_REMOVED lines=8> */
.L_x_40332:
[----:B------:R-:W0:Y:S01]  /*9970*/  I2F.F64.S16 R4, R18 ;  /* 0x0000001200047312 */ /* 0x000e220000101c00 */
[----:B------:R-:W-:-:S05]  /*9980*/  CS2R R6, SRZ ;  /* 0x0000000000067805 */ /* 0x000fca000001ff00 */
[----:B0-----:R0:W-:Y:S01]  /*9990*/  STG.E.128 desc[UR36][R8.64], R4 ;  /* 0x0000000408007986 */ /* 0x0011e2000c101d24 */
[----:B------:R-:W-:Y:S05]  /*99a0*/  BRA `(.L_x_40312) ;  /* 0x0000000000e47947 */ /* 0x000fea0003800000 */
.L_x_40331:
[----:B------:R-:W-:-:S13]  /*99b0*/  ISETP.NE.AND P0, PT, R0, 0xf, PT ;  /* 0x0000000f0000780c */ /* 0x000fda0003f05270 */
[----:B------:R-:W-:Y:S05]  /*99c0*/  @!P0 BRA `(.L_x_40333) ;  /* 0x0000000000d08947 */ /* 0x000fea0003800000 */
[----:B------:R-:W-:-:S13]  /*99d0*/  ISETP.NE.AND P0, PT, R0, 0x17, PT ;  /* 0x000000170000780c */ /* 0x000fda0003f05270 */
[----:B------:R-:W-:Y:S05]  /*99e0*/  @!P0 BRA `(.L_x_40334) ;  /* 0x0000000000848947 */ /* 0x000fea0003800000 */
[----:B------:R-:W-:-:S13]  /*99f0*/  ISETP.NE.AND P0, PT, R0, 0x18, PT ;  /* 0x000000180000780c */ /* 0x000fda0003f05270 */
[----:B------:R-:W-:Y:S05]  /*9a00*/  @!P0 BRA `(.L_x_40335) ;  /* 0x0000000000448947 */ /* 0x000fea0003800000 */
.L_x_40311:
        /* <DEDUP_REMOVED lines=16> */
.L_x_40336:
[----:B------:R-:W-:Y:S05]  /*9b10*/  BRA `(.L_x_40312) ;  /* 0x0000000000887947 */ /* 0x000fea0003800000 */
.L_x_40335:
        /* <DEDUP_REMOVED lines=11> */
.L_x_40338:
[----:B------:R-:W-:Y:S05]  /*9bd0*/  BSYNC.RECONVERGENT B0 ;  /* 0x0000000000007941 */ /* 0x000fea0003800200 */
.L_x_40337:
[----:B------:R0:W-:Y:S01]  /*9be0*/  STG.E.U8 desc[UR36][R8.64], R3 ;  /* 0x0000000308007986 */ /* 0x0001e2000c101124 */
[----:B------:R-:W-:Y:S05]  /*9bf0*/  BRA `(.L_x_40312) ;  /* 0x0000000000507947 */ /* 0x000fea0003800000 */
.L_x_40334:
        /* <DEDUP_REMOVED lines=12> */
.L_x_40339:
[----:B------:R-:W-:Y:S01]  /*9cc0*/  IMAD.MOV.U32 R3, RZ, RZ, 0x7f ;  /* 0x0000007fff037424 */ /* 0x000fe200078e00ff */
[----:B------:R-:W-:-:S04]  /*9cd0*/  ISETP.GT.U32.AND P0, PT, R5, 0x7f800000, PT ;  /* 0x7f8000000500780c */ /* 0x000fc80003f04070 */
[----:B------:R-:W-:-:S05]  /*9ce0*/  SEL R3, R3, 0x7c, P0 ;  /* 0x0000007c03037807 */ /* 0x000fca0000000000 */
[----:B------:R0:W-:Y:S01]  /*9cf0*/  STG.E.U8 desc[UR36][R8.64], R3 ;  /* 0x0000000308007986 */ /* 0x0001e2000c101124 */
[----:B------:R-:W-:Y:S05]  /*9d00*/  BRA `(.L_x_40312) ;  /* 0x00000000000c7947 */ /* 0x000fea0003800000 */
.L_x_40333:
[----:B------:R-:W0:Y:S02]  /*9d10*/  I2F.S16 R0, R18 ;  /* 0x0000001200007306 */ /* 0x000e240000101400 */
[----:B0-----:R-:W-:-:S05]  /*9d20*/  F2FP.BF16.F32.PACK_AB R0, RZ, R0 ;  /* 0x00000000ff00723e */ /* 0x001fca00000010ff */
[----:B------:R0:W-:Y:S02]  /*9d30*/  STG.E.U16 desc[UR36][R8.64], R0 ;  /* 0x0000000008007986 */ /* 0x0001e4000c101524 */
.L_x_40312:
[----:B------:R-:W-:Y:S05]  /*9d40*/  BSYNC.RECONVERGENT B6 ;  /* 0x0000000000067941 */ /* 0x000fea0003800200 */
.L_x_40306:
[----:B------:R-:W-:-:S07]  /*9d50*/  VIADD R2, R2, 0x80 ;  /* 0x0000008002027836 */ /* 0x000fce0000000000 */
.L_x_40271:
[----:B------:R-:W-:Y:S05]  /*9d60*/  BSYNC.RECONVERGENT B8 ;  /* 0x0000000000087941 */ /* 0x000fea0003800200 */
.L_x_40233:
        /* <DEDUP_REMOVED lines=21> */
.L_x_40343:
[----:B------:R-:W-:Y:S01]  /*9ec0*/  STG.E.U8 desc[UR36][R2.64], R16 ;  /* 0x0000001002007986 */ /* 0x000fe2000c101124 */
[----:B------:R-:W-:Y:S05]  /*9ed0*/  EXIT ;  /* 0x000000000000794d */ /* 0x000fea0003800000 */
.L_x_40342:
        /* <DEDUP_REMOVED lines=9> */
.L_x_40346:
[----:B------:R-:W-:Y:S01]  /*9f70*/  STG.E desc[UR36][R2.64], R16 ;  /* 0x0000001002007986 */ /* 0x000fe2000c101924 */
[----:B------:R-:W-:Y:S05]  /*9f80*/  EXIT ;  /* 0x000000000000794d */ /* 0x000fea0003800000 */
.L_x_40345:
[----:B------:R-:W-:Y:S01]  /*9f90*/  STG.E.U16 desc[UR36][R2.64], R16 ;  /* 0x0000001002007986 */ /* 0x000fe2000c101524 */
[----:B------:R-:W-:Y:S05]  /*9fa0*/  EXIT ;  /* 0x000000000000794d */ /* 0x000fea0003800000 */
.L_x_40341:
        /* <DEDUP_REMOVED lines=9> */
.L_x_40348:
[----:B------:R-:W0:Y:S02]  /*a040*/  I2F.S16 R0, R16 ;  /* 0x0000001000007306 */ /* 0x000e240000101400 */
[----:B0-----:R-:W-:-:S05]  /*a050*/  F2FP.F16.F32.PACK_AB R0, RZ, R0 ;  /* 0x00000000ff00723e */ /* 0x001fca00000000ff */
[----:B------:R-:W-:Y:S01]  /*a060*/  STG.E.U16 desc[UR36][R2.64], R0 ;  /* 0x0000000002007986 */ /* 0x000fe2000c101524 */
[----:B------:R-:W-:Y:S05]  /*a070*/  EXIT ;  /* 0x000000000000794d */ /* 0x000fea0003800000 */
.L_x_40347:
        /* <DEDUP_REMOVED lines=10> */
.L_x_40350:
[----:B------:R-:W0:Y:S02]  /*a120*/  I2F.S16 R16, R16 ;  /* 0x0000001000107306 */ /* 0x000e240000101400 */
[----:B0-----:R-:W-:-:S04]  /*a130*/  F2FP.F16.F32.PACK_AB R5, RZ, R16 ;  /* 0x00000010ff05723e */ /* 0x001fc800000000ff */
[----:B------:R-:W-:-:S05]  /*a140*/  PRMT R5, R5, 0x5410, RZ ;  /* 0x0000541005057816 */ /* 0x000fca00000000ff */
[----:B------:R-:W-:Y:S01]  /*a150*/  STG.E desc[UR36][R2.64], R5 ;  /* 0x0000000502007986 */ /* 0x000fe2000c101924 */
[----:B------:R-:W-:Y:S05]  /*a160*/  EXIT ;  /* 0x000000000000794d */ /* 0x000fea0003800000 */
.L_x_40349:
[----:B------:R-:W0:Y:S02]  /*a170*/  I2F.F64.S16 R16, R16 ;  /* 0x0000001000107312 */ /* 0x000e240000101c00 */
[----:B0-----:R-:W-:Y:S01]  /*a180*/  STG.E.64 desc[UR36][R2.64], R16 ;  /* 0x0000001002007986 */ /* 0x001fe2000c101b24 */
[----:B------:R-:W-:Y:S05]  /*a190*/  EXIT ;  /* 0x000000000000794d */ /* 0x000fea0003800000 */
.L_x_40340:
        /* <DEDUP_REMOVED lines=12> */
.L_x_40354:
        /* <DEDUP_REMOVED lines=17> */
.L_x_40356:
[----:B------:R-:W-:Y:S05]  /*a370*/  BSYNC.RECONVERGENT B0 ;  /* 0x0000000000007941 */ /* 0x000fea0003800200 */
.L_x_40355:
[----:B------:R-:W-:Y:S01]  /*a380*/  STG.E.U8 desc[UR36][R2.64], R0 ;  /* 0x0000000002007986 */ /* 0x000fe2000c101124 */
[----:B------:R-:W-:Y:S05]  /*a390*/  EXIT ;  /* 0x000000000000794d */ /* 0x000fea0003800000 */
.L_x_40353:
        /* <DEDUP_REMOVED lines=17> */
.L_x_40358:
[----:B------:R-:W-:Y:S05]  /*a4b0*/  BSYNC.RECONVERGENT B0 ;  /* 0x0000000000007941 */ /* 0x000fea0003800200 */
.L_x_40357:
[----:B------:R-:W-:Y:S01]  /*a4c0*/  STG.E.U8 desc[UR36][R2.64], R0 ;  /* 0x0000000002007986 */ /* 0x000fe2000c101124 */
[----:B------:R-:W-:Y:S05]  /*a4d0*/  EXIT ;  /* 0x000000000000794d */ /* 0x000fea0003800000 */
.L_x_40352:
        /* <DEDUP_REMOVED lines=21> */
.L_x_40360:
[----:B------:R-:W-:-:S05]  /*a630*/  IMAD.MOV.U32 R17, RZ, RZ, RZ ;  /* 0x000000ffff117224 */ /* 0x000fca00078e00ff */
[----:B------:R-:W-:Y:S01]  /*a640*/  STG.E.64 desc[UR36][R2.64], R16 ;  /* 0x0000001002007986 */ /* 0x000fe2000c101b24 */
[----:B------:R-:W-:Y:S05]  /*a650*/  EXIT ;  /* 0x000000000000794d */ /* 0x000fea0003800000 */
.L_x_40359:
[----:B------:R-:W-:Y:S01]  /*a660*/  STG.E desc[UR36][R2.64], R16 ;  /* 0x0000001002007986 */ /* 0x000fe2000c101924 */
[----:B------:R-:W-:Y:S05]  /*a670*/  EXIT ;  /* 0x000000000000794d */ /* 0x000fea0003800000 */
.L_x_40351:
        /* <DEDUP_REMOVED lines=8> */
.L_x_40362:
[----:B------:R-:W0:Y:S01]  /*a700*/  I2F.F64.S16 R16, R16 ;  /* 0x0000001000107312 */ /* 0x000e220000101c00 */
[----:B------:R-:W-:-:S05]  /*a710*/  CS2R R18, SRZ ;  /* 0x0000000000127805 */ /* 0x000fca000001ff00 */
[----:B0-----:R-:W-:Y:S01]  /*a720*/  STG.E.128 desc[UR36][R2.64], R16 ;  /* 0x0000001002007986 */ /* 0x001fe2000c101d24 */
[----:B------:R-:W-:Y:S05]  /*a730*/  EXIT ;  /* 0x000000000000794d */ /* 0x000fea0003800000 */
.L_x_40361:
[----:B------:R-:W-:-:S13]  /*a740*/  ISETP.NE.AND P0, PT, R0, 0xf, PT ;  /* 0x0000000f0000780c */ /* 0x000fda0003f05270 */
[----:B------:R-:W-:Y:S05]  /*a750*/  @!P0 BRA `(.L_x_40363) ;  /* 0x0000000000d48947 */ /* 0x000fea0003800000 */
[----:B------:R-:W-:-:S13]  /*a760*/  ISETP.NE.AND P0, PT, R0, 0x17, PT ;  /* 0x000000170000780c */ /* 0x000fda0003f05270 */
[----:B------:R-:W-:Y:S05]  /*a770*/  @!P0 BRA `(.L_x_40364) ;  /* 0x0000000000848947 */ /* 0x000fea0003800000 */
[----:B------:R-:W-:-:S13]  /*a780*/  ISETP.NE.AND P0, PT, R0, 0x18, PT ;  /* 0x000000180000780c */ /* 0x000fda0003f05270 */
[----:B------:R-:W-:Y:S05]  /*a790*/  @!P0 BRA `(.L_x_40365) ;  /* 0x0000000000448947 */ /* 0x000fea0003800000 */
.L_x_40344:
        /* <DEDUP_REMOVED lines=16> */
.L_x_40366:
[----:B------:R-:W-:Y:S05]  /*a8a0*/  EXIT ;  /* 0x000000000000794d */ /* 0x000fea0003800000 */
.L_x_40365:
        /* <DEDUP_REMOVED lines=11> */
.L_x_40368:
[----:B------:R-:W-:Y:S05]  /*a960*/  BSYNC.RECONVERGENT B0 ;  /* 0x0000000000007941 */ /* 0x000fea0003800200 */
.L_x_40367:
[----:B------:R-:W-:Y:S01]  /*a970*/  STG.E.U8 desc[UR36][R2.64], R5 ;  /* 0x0000000502007986 */ /* 0x000fe2000c101124 */
[----:B------:R-:W-:Y:S05]  /*a980*/  EXIT ;  /* 0x000000000000794d */ /* 0x000fea0003800000 */
.L_x_40364:
        /* <DEDUP_REMOVED lines=13> */
.L_x_40369:
[----:B------:R-:W-:Y:S01]  /*aa60*/  IMAD.MOV.U32 R5, RZ, RZ, 0x7f ;  /* 0x0000007fff057424 */ /* 0x000fe200078e00ff */
[----:B------:R-:W-:-:S04]  /*aa70*/  ISETP.GT.U32.AND P0, PT, R7, 0x7f800000, PT ;  /* 0x7f8000000700780c */ /* 0x000fc80003f04070 */
[----:B------:R-:W-:-:S05]  /*aa80*/  SEL R5, R5, 0x7c, P0 ;  /* 0x0000007c05057807 */ /* 0x000fca0000000000 */
[----:B------:R-:W-:Y:S01]  /*aa90*/  STG.E.U8 desc[UR36][R2.64], R5 ;  /* 0x0000000502007986 */ /* 0x000fe2000c101124 */
[----:B------:R-:W-:Y:S05]  /*aaa0*/  EXIT ;  /* 0x000000000000794d */ /* 0x000fea0003800000 */
.L_x_40363:
[----:B------:R-:W0:Y:S02]  /*aab0*/  I2F.S16 R0, R16 ;  /* 0x0000001000007306 */ /* 0x000e240000101400 */
[----:B0-----:R-:W-:-:S05]  /*aac0*/  F2FP.BF16.F32.PACK_AB R0, RZ, R0 ;  /* 0x00000000ff00723e */ /* 0x001fca00000010ff */
[----:B------:R-:W-:Y:S01]  /*aad0*/  STG.E.U16 desc[UR36][R2.64], R0 ;  /* 0x0000000002007986 */ /* 0x000fe2000c101524 */
[----:B------:R-:W-:Y:S05]  /*aae0*/  EXIT ;  /* 0x000000000000794d */ /* 0x000fea0003800000 */
.L_x_40370:
        /* <DEDUP_REMOVED lines=9> */
.L_x_43750:


//--------------------- .text._ZN2at6native18elementwise_kernelILi128ELi4EZNS0_22gpu_kernel_impl_nocastINS0_13BinaryFunctorIiibZZZNS0_23logical_and_kernel_cudaERNS_14TensorIteratorEENKUlvE0_clEvENKUlvE1_clEvEUliiE_EEEEvRNS_18TensorIteratorBaseERKT_EUliE_EEviT1_ --------------------------
	.section	.text._ZN2at6native18elementwise_kernelILi128ELi4EZNS0_22gpu_kernel_impl_nocastINS0_13BinaryFunctorIiibZZZNS0_23logical_and_kernel_cudaERNS_14TensorIteratorEENKUlvE0_clEvENKUlvE1_clEvEUliiE_EEEEvRNS_18TensorIteratorBaseERKT_EUliE_EEviT1_,"ax",@progbits
	.align	128
        .global         _ZN2at6native18elementwise_kernelILi128ELi4EZNS0_22gpu_kernel_impl_nocastINS0_13BinaryFunctorIiibZZZNS0_23logical_and_kernel_cudaERNS_14TensorIteratorEENKUlvE0_clEvENKUlvE1_clEvEUliiE_EEEEvRNS_18TensorIteratorBaseERKT_EUliE_EEviT1_
        .type           _ZN2at6native18elementwise_kernelILi128ELi4EZNS0_22gpu_kernel_impl_nocastINS0_13BinaryFunctorIiibZZZNS0_23logical_and_kernel_cudaERNS_14TensorIteratorEENKUlvE0_clEvENKUlvE1_clEvEUliiE_EEEEvRNS_18TensorIteratorBaseERKT_EUliE_EEviT1_,@function
        .size           _ZN2at6native18elementwise_kernelILi128ELi4EZNS0_22gpu_kernel_impl_nocastINS0_13BinaryFunctorIiibZZZNS0_23logical_and_kernel_cudaERNS_14TensorIteratorEENKUlvE0_clEvENKUlvE1_clEvEUliiE_EEEEvRNS_18TensorIteratorBaseERKT_EUliE_EEviT1_,(.L_x_43751 - _ZN2at6native18elementwise_kernelILi128ELi4EZNS0_22gpu_kernel_impl_nocastINS0_13BinaryFunctorIiibZZZNS0_23logical_and_kernel_cudaERNS_14TensorIteratorEENKUlvE0_clEvENKUlvE1_clEvEUliiE_EEEEvRNS_18TensorIteratorBaseERKT_EUliE_EEviT1_)
        .other          _ZN2at6native18elementwise_kernelILi128ELi4EZNS0_22gpu_kernel_impl_nocastINS0_13BinaryFunctorIiibZZZNS0_23logical_and_kernel_cudaERNS_14TensorIteratorEENKUlvE0_clEvENKUlvE1_clEvEUliiE_EEEEvRNS_18TensorIteratorBaseERKT_EUliE_EEviT1_,@"STO_CUDA_ENTRY STV_DEFAULT"
_ZN2at6native18elementwise_kernelILi128ELi4EZNS0_22gpu_kernel_impl_nocastINS0_13BinaryFunctorIiibZZZNS0_23logical_and_kernel_cudaERNS_14TensorIteratorEENKUlvE0_clEvENKUlvE1_clEvEUliiE_EEEEvRNS_18TensorIteratorBaseERKT_EUliE_EEviT1_:
.text._ZN2at6native18elementwise_kernelILi128ELi4EZNS0_22gpu_kernel_impl_nocastINS0_13BinaryFunctorIiibZZZNS0_23logical_and_kernel_cudaERNS_14TensorIteratorEENKUlvE0_clEvENKUlvE1_clEvEUliiE_EEEEvRNS_18TensorIteratorBaseERKT_EUliE_EEviT1_:
        /* <DEDUP_REMOVED lines=34> */
[----:B--2---:R-:W-:-:S04]  /*0220*/  ISETP.NE.AND P0, PT, R4, RZ, P0 ;  /* 0x000000ff0400720c */ /* 0x004fc80000705270 */
[----:B------:R-:W-:-:S05]  /*0230*/  SEL R11, RZ, 0x1, !P0 ;  /* 0x00000001ff0b7807 */ /* 0x000fca0004000000 */
[----:B0-----:R0:W-:Y:S04]  /*0240*/  STG.E.U8 desc[UR6][R8.64], R11 ;  /* 0x0000000b08007986 */ /* 0x0011e8000c101106 */
.L_x_40374:
[----:B------:R-:W-:-:S13]  /*0250*/  ISETP.GE.AND P0, PT, R3, UR4, PT ;  /* 0x0000000403007c0c */ /* 0x000fda000bf06270 */
[----:B------:R-:W-:Y:S05]  /*0260*/  @P0 BREAK.RELIABLE B1 ;  /* 0x0000000000010942 */ /* 0x000fea0003800100 */
[----:B------:R-:W-:Y:S05]  /*0270*/  @P0 BRA `(.L_x_40375) ;  /* 0x00000000002c0947 */ /* 0x000fea0003800000 */
[----:B------:R-:W-:Y:S05]  /*0280*/  BSYNC.RELIABLE B1 ;  /* 0x0000000000017941 */ /* 0x000fea0003800100 */
.L_x_40373:
        /* <DEDUP_REMOVED lines=10> */
.L_x_40375:
[----:B------:R-:W-:Y:S05]  /*0330*/  BSYNC.RECONVERGENT B0 ;  /* 0x0000000000007941 */ /* 0x000fea0003800200 */
.L_x_40372:
        /* <DEDUP_REMOVED lines=9> */
[----:B---3--:R-:W-:-:S04]  /*03d0*/  ISETP.NE.AND P0, PT, R2, RZ, P0 ;  /* 0x000000ff0200720c */ /* 0x008fc80000705270 */
[----:B01----:R-:W-:-:S05]  /*03e0*/  SEL R9, RZ, 0x1, !P0 ;  /* 0x00000001ff097807 */ /* 0x003fca0004000000 */
[----:B----4-:R-:W-:Y:S01]  /*03f0*/  STG.E.U8 desc[UR6][R6.64], R9 ;  /* 0x0000000906007986 */ /* 0x010fe2000c101106 */
[----:B------:R-:W-:Y:S05]  /*0400*/  EXIT ;  /* 0x000000000000794d */ /* 0x000fea0003800000 */
.L_x_40371:
        /* <DEDUP_REMOVED lines=356> */
.L_x_40379:
        /* <DEDUP_REMOVED lines=366> */
.L_x_40381:
        /* <DEDUP_REMOVED lines=13> */
[----:B------:R-:W-:-:S05]  /*3200*/  SEL R11, RZ, 0x1, !P0 ;  /* 0x00000001ff0b7807 */ /* 0x000fca0004000000 */
[----:B------:R0:W-:Y:S04]  /*3210*/  STG.E.U8 desc[UR6][R4.64], R11 ;  /* 0x0000000b04007986 */ /* 0x0001e8000c101106 */
.L_x_40378:
[----:B------:R-:W-:-:S13]  /*3220*/  ISETP.GE.AND P0, PT, R3, UR4, PT ;  /* 0x0000000403007c0c */ /* 0x000fda000bf06270 */
[----:B------:R-:W-:Y:S05]  /*3230*/  @P0 BREAK.RELIABLE B1 ;  /* 0x0000000000010942 */ /* 0x000fea0003800100 */
[----:B------:R-:W-:Y:S05]  /*3240*/  @P0 BRA `(.L_x_40380) ;  /* 0x0000001400b00947 */ /* 0x000fea0003800000 */
[----:B------:R-:W-:Y:S05]  /*3250*/  BSYNC.RELIABLE B1 ;  /* 0x0000000000017941 */ /* 0x000fea0003800100 */
.L_x_40377:
        /* <DEDUP_REMOVED lines=348> */
.L_x_40382:
        /* <DEDUP_REMOVED lines=15> */
.L_x_40380:
[----:B------:R-:W-:Y:S05]  /*4910*/  BSYNC.RECONVERGENT B0 ;  /* 0x0000000000007941 */ /* 0x000fea0003800200 */
.L_x_40376:
        /* <DEDUP_REMOVED lines=351> */
.L_x_40383:
        /* <DEDUP_REMOVED lines=11> */
[----:B---3--:R-:W-:-:S04]  /*5fc0*/  ISETP.NE.AND P0, PT, R4, RZ, P0 ;  /* 0x000000ff0400720c */ /* 0x008fc80000705270 */
[----:B------:R-:W-:-:S05]  /*5fd0*/  SEL R9, RZ, 0x1, !P0 ;  /* 0x00000001ff097807 */ /* 0x000fca0004000000 */
[----:B------:R-:W-:Y:S01]  /*5fe0*/  STG.E.U8 desc[UR6][R2.64], R9 ;  /* 0x0000000902007986 */ /* 0x000fe2000c101106 */
[----:B------:R-:W-:Y:S05]  /*5ff0*/  EXIT ;  /* 0x000000000000794d */ /* 0x000fea0003800000 */
.L_x_40384:
        /* <DEDUP_REMOVED lines=16> */
.L_x_43751:


//--------------------- .text._ZN2at6native27unrolled_elementwise_kernelINS0_13BinaryFunctorIiibZZZNS0_23logical_and_kernel_cudaERNS_14TensorIteratorEENKUlvE0_clEvENKUlvE1_clEvEUliiE_EESt5arrayIPcLm3EELi4E23TrivialOffsetCalculatorILi2EjESC_ILi1EjENS0_6memory15LoadWithoutCastENSF_16StoreWithoutCastEEEviT_T0_T2_T3_T4_T5_ --------------------------
	.section	.text._ZN2at6native27unrolled_elementwise_kernelINS0_13BinaryFunctorIiibZZZNS0_23logical_and_kernel_cudaERNS_14TensorIteratorEENKUlvE0_clEvENKUlvE1_clEvEUliiE_EESt5arrayIPcLm3EELi4E23TrivialOffsetCalculatorILi2EjESC_ILi1EjENS0_6memory15LoadWithoutCastENSF_16StoreWithoutCastEEEviT_T0_T2_T3_T4_T5_,"ax",@progbits
	.align	128
        .global         _ZN2at6native27unrolled_elementwise_kernelINS0_13BinaryFunctorIiibZZZNS0_23logical_and_kernel_cudaERNS_14TensorIteratorEENKUlvE0_clEvENKUlvE1_clEvEUliiE_EESt5arrayIPcLm3EELi4E23TrivialOffsetCalculatorILi2EjESC_ILi1EjENS0_6memory15LoadWithoutCastENSF_16StoreWithoutCastEEEviT_T0_T2_T3_T4_T5_
        .type           _ZN2at6native27unrolled_elementwise_kernelINS0_13BinaryFunctorIiibZZZNS0_23logical_and_kernel_cudaERNS_14TensorIteratorEENKUlvE0_clEvENKUlvE1_clEvEUliiE_EESt5arrayIPcLm3EELi4E23TrivialOffsetCalculatorILi2EjESC_ILi1EjENS0_6memory15LoadWithoutCastENSF_16StoreWithoutCastEEEviT_T0_T2_T3_T4_T5_,@function
        .size           _ZN2at6native27unrolled_elementwise_kernelINS0_13BinaryFunctorIiibZZZNS0_23logical_and_kernel_cudaERNS_14TensorIteratorEENKUlvE0_clEvENKUlvE1_clEvEUliiE_EESt5arrayIPcLm3EELi4E23TrivialOffsetCalculatorILi2EjESC_ILi1EjENS0_6memory15LoadWithoutCastENSF_16StoreWithoutCastEEEviT_T0_T2_T3_T4_T5_,(.L_x_43752 - _ZN2at6native27unrolled_elementwise_kernelINS0_13BinaryFunctorIiibZZZNS0_23logical_and_kernel_cudaERNS_14TensorIteratorEENKUlvE0_clEvENKUlvE1_clEvEUliiE_EESt5arrayIPcLm3EELi4E23TrivialOffsetCalculatorILi2EjESC_ILi1EjENS0_6memory15LoadWithoutCastENSF_16StoreWithoutCastEEEviT_T0_T2_T3_T4_T5_)
        .other          _ZN2at6native27unrolled_elementwise_kernelINS0_13BinaryFunctorIiibZZZNS0_23logical_and_kernel_cudaERNS_14TensorIteratorEENKUlvE0_clEvENKUlvE1_clEvEUliiE_EESt5arrayIPcLm3EELi4E23TrivialOffsetCalculatorILi2EjESC_ILi1EjENS0_6memory15LoadWithoutCastENSF_16StoreWithoutCastEEEviT_T0_T2_T3_T4_T5_,@"STO_CUDA_ENTRY STV_DEFAULT"
_ZN2at6native27unrolled_elementwise_kernelINS0_13BinaryFunctorIiibZZZNS0_23logical_and_kernel_cudaERNS_14TensorIteratorEENKUlvE0_clEvENKUlvE1_clEvEUliiE_EESt5arrayIPcLm3EELi4E23TrivialOffsetCalculatorILi2EjESC_ILi1EjENS0_6memory15LoadWithoutCastENSF_16StoreWithoutCastEEEviT_T0_T2_T3_T4_T5_:
.text._ZN2at6native27unrolled_elementwise_kernelINS0_13BinaryFunctorIiibZZZNS0_23logical_and_kernel_cudaERNS_14TensorIteratorEENKUlvE0_clEvENKUlvE1_clEvEUliiE_EESt5arrayIPcLm3EELi4E23TrivialOffsetCalculatorILi2EjESC_ILi1EjENS0_6memory15LoadWithoutCastENSF_16StoreWithoutCastEEEviT_T0_T2_T3_T4_T5_:
        /* <DEDUP_REMOVED lines=20> */
[----:B-1----:R-:W5:Y:S03]  /*0140*/  @!P3 LDG.E R12, desc[UR4][R12.64] ;  /* 0x000000040c0cb981 */ /* 0x002f66000c1e1900 */
[----:B------:R-:W1:Y:S01]  /*0150*/  LDC.64 R6, c[0x0][0x390] ;  /* 0x0000e400ff067b82 */ /* 0x000e620000000a00 */
[----:B------:R-:W5:Y:S02]  /*0160*/  @!P3 LDG.E R22, desc[UR4][R22.64] ;  /* 0x000000041616b981 */ /* 0x000f64000c1e1900 */
        /* <DEDUP_REMOVED lines=8> */
[----:B------:R-:W4:Y:S02]  /*01f0*/  @!P5 LDG.E R14, desc[UR4][R14.64] ;  /* 0x000000040e0ed981 */ /* 0x000f24000c1e1900 */
[----:B--2---:R-:W-:Y:S02]  /*0200*/  @!P5 IMAD.WIDE.U32 R4, R21, 0x4, R4 ;  /* 0x000000041504d825 */ /* 0x004fe400078e0004 */
[----:B------:R-:W2:Y:S02]  /*0210*/  @!P4 LDG.E R10, desc[UR4][R10.64] ;  /* 0x000000040a0ac981 */ /* 0x000ea4000c1e1900 */
[----:B------:R-:W-:Y:S02]  /*0220*/  @!P1 IMAD R25, R0, 0x200, R25 ;  /* 0x0000020000199824 */ /* 0x000fe400078e0219 */
[----:B---3--:R-:W-:Y:S01]  /*0230*/  @!P4 IMAD.WIDE.U32 R2, R19, 0x4, R2 ;  /* 0x000000041302c825 */ /* 0x008fe200078e0002 */
[----:B------:R0:W3:Y:S03]  /*0240*/  @!P5 LDG.E R4, desc[UR4][R4.64] ;  /* 0x000000040404d981 */ /* 0x0000e6000c1e1900 */
[----:B------:R-:W-:-:S02]  /*0250*/  @!P1 IMAD.WIDE.U32 R8, R25, 0x4, R8 ;  /* 0x0000000419089825 */ /* 0x000fc400078e0008 */
[----:B------:R-:W3:Y:S02]  /*0260*/  @!P4 LDG.E R2, desc[UR4][R2.64] ;  /* 0x000000040202c981 */ /* 0x000ee4000c1e1900 */
[----:B-1----:R-:W-:Y:S02]  /*0270*/  @!P1 IMAD.WIDE.U32 R6, R25, 0x4, R6 ;  /* 0x0000000419069825 */ /* 0x002fe400078e0006 */
[----:B------:R-:W3:Y:S04]  /*0280*/  @!P1 LDG.E R8, desc[UR4][R8.64] ;  /* 0x0000000408089981 */ /* 0x000ee8000c1e1900 */
[----:B------:R-:W3:Y:S01]  /*0290*/  @!P1 LDG.E R6, desc[UR4][R6.64] ;  /* 0x0000000406069981 */ /* 0x000ee2000c1e1900 */
        /* <DEDUP_REMOVED lines=35> */
.L_x_40387:
[----:B------:R-:W-:Y:S05]  /*04d0*/  BSYNC.RELIABLE B1 ;  /* 0x0000000000017941 */ /* 0x000fea0003800100 */
.L_x_40386:
[----:B------:R-:W-:-:S13]  /*04e0*/  ISETP.GE.AND P0, PT, R17, R16, PT ;  /* 0x000000101100720c */ /* 0x000fda0003f06270 */
[----:B------:R-:W1:Y:S01]  /*04f0*/  @!P0 LDC.64 R4, c[0x0][0x388] ;  /* 0x0000e200ff048b82 */ /* 0x000e620000000a00 */
[----:B0-----:R-:W-:Y:S02]  /*0500*/  @!P0 IMAD R3, R0, 0x200, R17 ;  /* 0x0000020000038824 */ /* 0x001fe400078e0211 */
[----:B------:R-:W-:-:S03]  /*0510*/  @!P0 VIADD R17, R17, 0x80 ;  /* 0x0000008011118836 */ /* 0x000fc60000000000 */
[----:B-1----:R-:W-:-:S05]  /*0520*/  @!P0 IADD3 R2, P1, PT, R3, R4, RZ ;  /* 0x0000000403028210 */ /* 0x002fca0007f3e0ff */
[----:B------:R-:W-:-:S05]  /*0530*/  @!P0 IMAD.X R3, RZ, RZ, R5, P1 ;  /* 0x000000ffff038224 */ /* 0x000fca00008e0605 */
[----:B------:R1:W-:Y:S03]  /*0540*/  @!P0 STG.E.U8 desc[UR4][R2.64], R9 ;  /* 0x0000000902008986 */ /* 0x0003e6000c101104 */
.L_x_40388:
[----:B------:R-:W-:Y:S05]  /*0550*/  BSYNC.RECONVERGENT B0 ;  /* 0x0000000000007941 */ /* 0x000fea0003800200 */
.L_x_40385:
        /* <DEDUP_REMOVED lines=9> */
.L_x_40389:
        /* <DEDUP_REMOVED lines=9> */
.L_x_43752:


//--------------------- .text._ZN2at6native29vectorized_elementwise_kernelILi2ENS0_13BinaryFunctorIiibZZZNS0_23logical_and_kernel_cudaERNS_14TensorIteratorEENKUlvE0_clEvENKUlvE1_clEvEUliiE_EESt5arrayIPcLm3EEEEviT0_T1_ --------------------------
	.section	.text._ZN2at6native29vectorized_elementwise_kernelILi2ENS0_13BinaryFunctorIiibZZZNS0_23logical_and_kernel_cudaERNS_14TensorIteratorEENKUlvE0_clEvENKUlvE1_clEvEUliiE_EESt5arrayIPcLm3EEEEviT0_T1_,"ax",@progbits
	.align	128
        .global         _ZN2at6native29vectorized_elementwise_kernelILi2ENS0_13BinaryFunctorIiibZZZNS0_23logical_and_kernel_cudaERNS_14TensorIteratorEENKUlvE0_clEvENKUlvE1_clEvEUliiE_EESt5arrayIPcLm3EEEEviT0_T1_
        .type           _ZN2at6native29vectorized_elementwise_kernelILi2ENS0_13BinaryFunctorIiibZZZNS0_23logical_and_kernel_cudaERNS_14TensorIteratorEENKUlvE0_clEvENKUlvE1_clEvEUliiE_EESt5arrayIPcLm3EEEEviT0_T1_,@function
        .size           _ZN2at6native29vectorized_elementwise_kernelILi2ENS0_13BinaryFunctorIiibZZZNS0_23logical_and_kernel_cudaERNS_14TensorIteratorEENKUlvE0_clEvENKUlvE1_clEvEUliiE_EESt5arrayIPcLm3EEEEviT0_T1_,(.L_x_43753 - _ZN2at6native29vectorized_elementwise_kernelILi2ENS0_13BinaryFunctorIiibZZZNS0_23logical_and_kernel_cudaERNS_14TensorIteratorEENKUlvE0_clEvENKUlvE1_clEvEUliiE_EESt5arrayIPcLm3EEEEviT0_T1_)
        .other          _ZN2at6native29vectorized_elementwise_kernelILi2ENS0_13BinaryFunctorIiibZZZNS0_23logical_and_kernel_cudaERNS_14TensorIteratorEENKUlvE0_clEvENKUlvE1_clEvEUliiE_EESt5arrayIPcLm3EEEEviT0_T1_,@"STO_CUDA_ENTRY STV_DEFAULT"
_ZN2at6native29vectorized_elementwise_kernelILi2ENS0_13BinaryFunctorIiibZZZNS0_23logical_and_kernel_cudaERNS_14TensorIteratorEENKUlvE0_clEvENKUlvE1_clEvEUliiE_EESt5arrayIPcLm3EEEEviT0_T1_:
.text._ZN2at6native29vectorized_elementwise_kernelILi2ENS0_13BinaryFunctorIiibZZZNS0_23logical_and_kernel_cudaERNS_14TensorIteratorEENKUlvE0_clEvENKUlvE1_clEvEUliiE_EESt5arrayIPcLm3EEEEviT0_T1_:
        /* <DEDUP_REMOVED lines=24> */
[----:B------:R2:W2:Y:S03]  /*0180*/  @!P5 LDG.E R24, desc[UR4][R28.64] ;  /* 0x000000041c18d981 */ /* 0x0004a6000c1e1900 */
[----:B------:R-:W-:Y:S02]  /*0190*/  @!P0 IMAD.IADD R4, R3, 0x1, R0 ;  /* 0x0000000103048824 */ /* 0x000fe400078e0200 */
[----:B------:R-:W-:Y:S01]  /*01a0*/  @!P0 VIADD R0, R0, 0x80 ;  /* 0x0000008000008836 */ /* 0x000fe20000000000 */
[----:B------:R-:W2:Y:S01]  /*01b0*/  LDC.64 R10, c[0x0][0x398] ;  /* 0x0000e600ff0a7b82 */ /* 0x000ea20000000a00 */
[----:B------:R-:W2:Y:S03]  /*01c0*/  @!P5 LDG.E R16, desc[UR4][R16.64] ;  /* 0x000000041010d981 */ /* 0x000ea6000c1e1900 */
[----:B------:R-:W-:-:S04]  /*01d0*/  ISETP.GE.U32.AND P1, PT, R0, R5, PT ;  /* 0x000000050000720c */ /* 0x000fc80003f26070 */
[----:B------:R-:W2:Y:S09]  /*01e0*/  LDC.64 R8, c[0x0][0x390] ;  /* 0x0000e400ff087b82 */ /* 0x000eb20000000a00 */
[----:B------:R-:W-:Y:S02]  /*01f0*/  @!P1 IMAD.IADD R25, R3, 0x1, R0 ;  /* 0x0000000103199824 */ /* 0x000fe400078e0200 */
[----:B------:R-:W-:-:S05]  /*0200*/  @!P1 VIADD R0, R0, 0x80 ;  /* 0x0000008000009836 */ /* 0x000fca0000000000 */
[----:B------:R-:W-:Y:S01]  /*0210*/  ISETP.GE.U32.AND P2, PT, R0, R5, PT ;  /* 0x000000050000720c */ /* 0x000fe20003f46070 */
[----:B---3--:R-:W-:-:S04]  /*0220*/  @!P0 IMAD.WIDE.U32 R22, R4, 0x4, R22 ;  /* 0x0000000404168825 */ /* 0x008fc800078e0016 */
[----:B----4-:R-:W-:Y:S02]  /*0230*/  @!P0 IMAD.WIDE.U32 R20, R4, 0x4, R20 ;  /* 0x0000000404148825 */ /* 0x010fe400078e0014 */
[----:B------:R-:W3:Y:S02]  /*0240*/  @!P0 LDG.E R22, desc[UR4][R22.64] ;  /* 0x0000000416168981 */ /* 0x000ee4000c1e1900 */
[----:B0-----:R-:W-:Y:S02]  /*0250*/  @!P1 IMAD.WIDE.U32 R18, R25, 0x4, R18 ;  /* 0x0000000419129825 */ /* 0x001fe400078e0012 */
[----:B------:R-:W4:Y:S02]  /*0260*/  @!P0 LDG.E R20, desc[UR4][R20.64] ;  /* 0x0000000414148981 */ /* 0x000f24000c1e1900 */
[----:B------:R-:W-:Y:S02]  /*0270*/  @!P2 IMAD.IADD R27, R3, 0x1, R0 ;  /* 0x00000001031ba824 */ /* 0x000fe400078e0200 */
[----:B------:R-:W-:Y:S01]  /*0280*/  @!P2 VIADD R0, R0, 0x80 ;  /* 0x000000800000a836 */ /* 0x000fe20000000000 */
[----:B------:R-:W4:Y:S04]  /*0290*/  @!P1 LDG.E R18, desc[UR4][R18.64] ;  /* 0x0000000412129981 */ /* 0x000f28000c1e1900 */
[----:B------:R-:W-:Y:S01]  /*02a0*/  ISETP.GE.U32.AND P3, PT, R0, R5, PT ;  /* 0x000000050000720c */ /* 0x000fe20003f66070 */
[----:B-----5:R-:W-:-:S04]  /*02b0*/  @!P1 IMAD.WIDE.U32 R6, R25, 0x4, R6 ;  /* 0x0000000419069825 */ /* 0x020fc800078e0006 */
[C---:B------:R-:W-:Y:S02]  /*02c0*/  @!P2 IMAD.WIDE.U32 R14, R27.reuse, 0x4, R14 ;  /* 0x000000041b0ea825 */ /* 0x040fe400078e000e */
[----:B------:R-:W5:Y:S02]  /*02d0*/  @!P1 LDG.E R6, desc[UR4][R6.64] ;  /* 0x0000000406069981 */ /* 0x000f64000c1e1900 */
[----:B-1----:R-:W-:Y:S02]  /*02e0*/  @!P2 IMAD.WIDE.U32 R12, R27, 0x4, R12 ;  /* 0x000000041b0ca825 */ /* 0x002fe400078e000c */
[----:B------:R-:W5:Y:S02]  /*02f0*/  @!P2 LDG.E R25, desc[UR4][R14.64] ;  /* 0x000000040e19a981 */ /* 0x000f64000c1e1900 */
[----:B--2---:R-:W-:Y:S02]  /*0300*/  @!P3 IMAD.IADD R29, R3, 0x1, R0 ;  /* 0x00000001031db824 */ /* 0x004fe400078e0200 */
[----:B------:R-:W2:Y:S02]  /*0310*/  @!P2 LDG.E R12, desc[UR4][R12.64] ;  /* 0x000000040c0ca981 */ /* 0x000ea4000c1e1900 */
[----:B------:R-:W-:-:S04]  /*0320*/  @!P3 IMAD.WIDE.U32 R10, R29, 0x4, R10 ;  /* 0x000000041d0ab825 */ /* 0x000fc800078e000a */
[----:B------:R-:W-:Y:S02]  /*0330*/  @!P3 IMAD.WIDE.U32 R8, R29, 0x4, R8 ;  /* 0x000000041d08b825 */ /* 0x000fe400078e0008 */
[----:B------:R-:W2:Y:S04]  /*0340*/  @!P3 LDG.E R10, desc[UR4][R10.64] ;  /* 0x000000040a0ab981 */ /* 0x000ea8000c1e1900 */
[----:B------:R0:W2:Y:S01]  /*0350*/  @!P3 LDG.E R17, desc[UR4][R8.64] ;  /* 0x000000040811b981 */ /* 0x0000a2000c1e1900 */
        /* <DEDUP_REMOVED lines=26> */
[----:B------:R-:W2:Y:S01]  /*0500*/  @!P4 LDG.E R8, desc[UR4][R8.64] ;  /* 0x000000040808c981 */ /* 0x000ea2000c1e1900 */
[----:B------:R-:W0:Y:S03]  /*0510*/  LDC.64 R10, c[0x0][0x390] ;  /* 0x0000e400ff0a7b82 */ /* 0x000e260000000a00 */
[----:B------:R-:W3:Y:S01]  /*0520*/  @!P4 LDG.E R6, desc[UR4][R6.64] ;  /* 0x000000040606c981 */ /* 0x000ee2000c1e1900 */
        /* <DEDUP_REMOVED lines=11> */
[----:B------:R-:W4:Y:S04]  /*05e0*/  @!P5 LDG.E R12, desc[UR4][R12.64] ;  /* 0x000000040c0cd981 */ /* 0x000f28000c1e1900 */
[----:B------:R-:W5:Y:S01]  /*05f0*/  @!P5 LDG.E R10, desc[UR4][R10.64] ;  /* 0x000000040a0ad981 */ /* 0x000f62000c1e1900 */
        /* <DEDUP_REMOVED lines=8> */
[----:B------:R-:W2:Y:S04]  /*0680*/  @!P5 LDG.E R6, desc[UR4][R6.64] ;  /* 0x000000040606d981 */ /* 0x000ea8000c1e1900 */
[----:B------:R-:W3:Y:S01]  /*0690*/  @!P5 LDG.E R8, desc[UR4][R8.64] ;  /* 0x000000040808d981 */ /* 0x000ee2000c1e1900 */
        /* <DEDUP_REMOVED lines=33> */
.L_x_40393:
        /* <DEDUP_REMOVED lines=8> */
.L_x_40394:
        /* <DEDUP_REMOVED lines=8> */
.L_x_40395:
        /* <DEDUP_REMOVED lines=8> */
.L_x_40396:
        /* <DEDUP_REMOVED lines=9> */
.L_x_40397:
[----:B------:R-:W-:Y:S05]  /*0ac0*/  BSYNC.RELIABLE B1 ;  /* 0x0000000000017941 */ /* 0x000fea0003800100 */
.L_x_40392:
[----:B------:R-:W-:-:S13]  /*0ad0*/  ISETP.GE.U32.AND P0, PT, R2, R5, PT ;  /* 0x000000050200720c */ /* 0x000fda0003f06070 */
[----:B012---:R-:W0:Y:S01]  /*0ae0*/  @!P0 LDC.64 R8, c[0x0][0x388] ;  /* 0x0000e200ff088b82 */ /* 0x007e220000000a00 */
[----:B------:R-:W-:Y:S02]  /*0af0*/  @!P0 IMAD.IADD R7, R3, 0x1, R2 ;  /* 0x0000000103078824 */ /* 0x000fe400078e0202 */
[----:B------:R-:W-:-:S03]  /*0b00*/  @!P0 VIADD R2, R2, 0x80 ;  /* 0x0000008002028836 */ /* 0x000fc60000000000 */
[----:B0-----:R-:W-:-:S05]  /*0b10*/  @!P0 IADD3 R6, P1, PT, R7, R8, RZ ;  /* 0x0000000807068210 */ /* 0x001fca0007f3e0ff */
[----:B------:R-:W-:-:S05]  /*0b20*/  @!P0 IMAD.X R7, RZ, RZ, R9, P1 ;  /* 0x000000ffff078224 */ /* 0x000fca00008e0609 */
[----:B------:R3:W-:Y:S03]  /*0b30*/  @!P0 STG.E.U8 desc[UR4][R6.64], R4 ;  /* 0x0000000406008986 */ /* 0x0007e6000c101104 */
.L_x_40398:
[----:B------:R-:W-:Y:S05]  /*0b40*/  BSYNC.RECONVERGENT B0 ;  /* 0x0000000000007941 */ /* 0x000fea0003800200 */
.L_x_40391:
        /* <DEDUP_REMOVED lines=9> */
.L_x_40390:
        /* <DEDUP_REMOVED lines=23> */
[----:B-----5:R-:W-:-:S02]  /*0d50*/  ISETP.NE.AND P5, PT, R8, RZ, P5 ;  /* 0x000000ff0800720c */ /* 0x020fc40002fa5270 */
[----:B------:R-:W-:Y:S02]  /*0d60*/  ISETP.NE.AND P6, PT, R18, RZ, PT ;  /* 0x000000ff1200720c */ /* 0x000fe40003fc5270 */
[----:B------:R-:W-:Y:S02]  /*0d70*/  SEL R0, RZ, 0x1, !P5 ;  /* 0x00000001ff007807 */ /* 0x000fe40006800000 */
[----:B------:R-:W-:Y:S02]  /*0d80*/  ISETP.NE.AND P3, PT, R19, RZ, PT ;  /* 0x000000ff1300720c */ /* 0x000fe40003f65270 */
[----:B------:R-:W-:Y:S02]  /*0d90*/  ISETP.NE.AND P4, PT, R20, RZ, PT ;  /* 0x000000ff1400720c */ /* 0x000fe40003f85270 */
[----:B------:R-:W-:Y:S02]  /*0da0*/  ISETP.NE.AND P5, PT, R21, RZ, PT ;  /* 0x000000ff1500720c */ /* 0x000fe40003fa5270 */
[----:B------:R-:W-:-:S02]  /*0db0*/  ISETP.NE.AND P0, PT, R9, RZ, P0 ;  /* 0x000000ff0900720c */ /* 0x000fc40000705270 */
[----:B------:R-:W-:Y:S02]  /*0dc0*/  ISETP.NE.AND P1, PT, R10, RZ, P1 ;  /* 0x000000ff0a00720c */ /* 0x000fe40000f25270 */
[----:B------:R-:W-:Y:S02]  /*0dd0*/  ISETP.NE.AND P2, PT, R11, RZ, P2 ;  /* 0x000000ff0b00720c */ /* 0x000fe40001745270 */
[----:B------:R-:W-:Y:S02]  /*0de0*/  ISETP.NE.AND P6, PT, R12, RZ, P6 ;  /* 0x000000ff0c00720c */ /* 0x000fe400037c5270 */
        /* <DEDUP_REMOVED lines=19> */
.L_x_40399:
        /* <DEDUP_REMOVED lines=14> */
.L_x_43753:


//--------------------- .text._ZN2at6native29vectorized_elementwise_kernelILi4ENS0_13BinaryFunctorIiibZZZNS0_23logical_and_kernel_cudaERNS_14TensorIteratorEENKUlvE0_clEvENKUlvE1_clEvEUliiE_EESt5arrayIPcLm3EEEEviT0_T1_ --------------------------
	.section	.text._ZN2at6native29vectorized_elementwise_kernelILi4ENS0_13BinaryFunctorIiibZZZNS0_23logical_and_kernel_cudaERNS_14TensorIteratorEENKUlvE0_clEvENKUlvE1_clEvEUliiE_EESt5arrayIPcLm3EEEEviT0_T1_,"ax",@progbits
	.align	128
        .global         _ZN2at6native29vectorized_elementwise_kernelILi4ENS0_13BinaryFunctorIiibZZZNS0_23logical_and_kernel_cudaERNS_14TensorIteratorEENKUlvE0_clEvENKUlvE1_clEvEUliiE_EESt5arrayIPcLm3EEEEviT0_T1_
        .type           _ZN2at6native29vectorized_elementwise_kernelILi4ENS0_13BinaryFunctorIiibZZZNS0_23logical_and_kernel_cudaERNS_14TensorIteratorEENKUlvE0_clEvENKUlvE1_clEvEUliiE_EESt5arrayIPcLm3EEEEviT0_T1_,@function
        .size           _ZN2at6native29vectorized_elementwise_kernelILi4ENS0_13BinaryFunctorIiibZZZNS0_23logical_and_kernel_cudaERNS_14TensorIteratorEENKUlvE0_clEvENKUlvE1_clEvEUliiE_EESt5arrayIPcLm3EEEEviT0_T1_,(.L_x_43754 - _ZN2at6native29vectorized_elementwise_kernelILi4ENS0_13BinaryFunctorIiibZZZNS0_23logical_and_kernel_cudaERNS_14TensorIteratorEENKUlvE0_clEvENKUlvE1_clEvEUliiE_EESt5arrayIPcLm3EEEEviT0_T1_)
        .other          _ZN2at6native29vectorized_elementwise_kernelILi4ENS0_13BinaryFunctorIiibZZZNS0_23logical_and_kernel_cudaERNS_14TensorIteratorEENKUlvE0_clEvENKUlvE1_clEvEUliiE_EESt5arrayIPcLm3EEEEviT0_T1_,@"STO_CUDA_ENTRY STV_DEFAULT"
_ZN2at6native29vectorized_elementwise_kernelILi4ENS0_13BinaryFunctorIiibZZZNS0_23logical_and_kernel_cudaERNS_14TensorIteratorEENKUlvE0_clEvENKUlvE1_clEvEUliiE_EESt5arrayIPcLm3EEEEviT0_T1_:
.text._ZN2at6native29vectorized_elementwise_kernelILi4ENS0_13BinaryFunctorIiibZZZNS0_23logical_and_kernel_cudaERNS_14TensorIteratorEENKUlvE0_clEvENKUlvE1_clEvEUliiE_EESt5arrayIPcLm3EEEEviT0_T1_:
        /* <DEDUP_REMOVED lines=139> */
.L_x_40403:
        /* <DEDUP_REMOVED lines=8> */
.L_x_40404:
        /* <DEDUP_REMOVED lines=8> */
.L_x_40405:
        /* <DEDUP_REMOVED lines=8> */
.L_x_40406:
        /* <DEDUP_REMOVED lines=9> */
.L_x_40407:
[----:B------:R-:W-:Y:S05]  /*0ac0*/  BSYNC.RELIABLE B1 ;  /* 0x0000000000017941 */ /* 0x000fea0003800100 */
.L_x_40402:
[----:B------:R-:W-:-:S13]  /*0ad0*/  ISETP.GE.U32.AND P0, PT, R2, R5, PT ;  /* 0x000000050200720c */ /* 0x000fda0003f06070 */
[----:B012---:R-:W0:Y:S01]  /*0ae0*/  @!P0 LDC.64 R8, c[0x0][0x388] ;  /* 0x0000e200ff088b82 */ /* 0x007e220000000a00 */
[----:B------:R-:W-:Y:S02]  /*0af0*/  @!P0 IMAD.IADD R7, R3, 0x1, R2 ;  /* 0x0000000103078824 */ /* 0x000fe400078e0202 */
[----:B------:R-:W-:-:S03]  /*0b00*/  @!P0 VIADD R2, R2, 0x80 ;  /* 0x0000008002028836 */ /* 0x000fc60000000000 */
[----:B0-----:R-:W-:-:S05]  /*0b10*/  @!P0 IADD3 R6, P1, PT, R7, R8, RZ ;  /* 0x0000000807068210 */ /* 0x001fca0007f3e0ff */
[----:B------:R-:W-:-:S05]  /*0b20*/  @!P0 IMAD.X R7, RZ, RZ, R9, P1 ;  /* 0x000000ffff078224 */ /* 0x000fca00008e0609 */
[----:B------:R3:W-:Y:S03]  /*0b30*/  @!P0 STG.E.U8 desc[UR4][R6.64], R4 ;  /* 0x0000000406008986 */ /* 0x0007e6000c101104 */
.L_x_40408:
[----:B------:R-:W-:Y:S05]  /*0b40*/  BSYNC.RECONVERGENT B0 ;  /* 0x0000000000007941 */ /* 0x000fea0003800200 */
.L_x_40401:
        /* <DEDUP_REMOVED lines=9> */
.L_x_40400:
        /* <DEDUP_REMOVED lines=11> */
[----:B------:R-:W2:Y:S01]  /*0c90*/  LDG.E.128 R4, desc[UR4][R20.64+0x800] ;  /* 0x0008000414047981 */ /* 0x000ea2000c1e1d00 */
[----:B---3--:R-:W-:Y:S02]  /*0ca0*/  ISETP.NE.AND P0, PT, R19, RZ, PT ;  /* 0x000000ff1300720c */ /* 0x008fe40003f05270 */
[----:B------:R-:W-:Y:S02]  /*0cb0*/  ISETP.NE.AND P3, PT, R16, RZ, PT ;  /* 0x000000ff1000720c */ /* 0x000fe40003f65270 */
[----:B------:R-:W-:Y:S02]  /*0cc0*/  ISETP.NE.AND P6, PT, R18, RZ, PT ;  /* 0x000000ff1200720c */ /* 0x000fe40003fc5270 */
[----:B-----5:R-:W-:-:S02]  /*0cd0*/  ISETP.NE.AND P2, PT, R11, RZ, P0 ;  /* 0x000000ff0b00720c */ /* 0x020fc40000745270 */
[----:B------:R-:W-:Y:S02]  /*0ce0*/  ISETP.NE.AND P3, PT, R8, RZ, P3 ;  /* 0x000000ff0800720c */ /* 0x000fe40001f65270 */
[----:B------:R-:W-:Y:S02]  /*0cf0*/  SEL R8, RZ, 0x1, !P2 ;  /* 0x00000001ff087807 */ /* 0x000fe40005000000 */
[----:B------:R-:W-:Y:S02]  /*0d00*/  ISETP.NE.AND P4, PT, R17, RZ, PT ;  /* 0x000000ff1100720c */ /* 0x000fe40003f85270 */
[----:B----4-:R-:W-:Y:S02]  /*0d10*/  ISETP.NE.AND P0, PT, R12, RZ, PT ;  /* 0x000000ff0c00720c */ /* 0x010fe40003f05270 */
[----:B------:R-:W-:Y:S02]  /*0d20*/  ISETP.NE.AND P5, PT, R13, RZ, PT ;  /* 0x000000ff0d00720c */ /* 0x000fe40003fa5270 */
[----:B------:R-:W-:-:S02]  /*0d30*/  ISETP.NE.AND P1, PT, R14, RZ, PT ;  /* 0x000000ff0e00720c */ /* 0x000fc40003f25270 */
[----:B------:R-:W-:Y:S02]  /*0d40*/  ISETP.NE.AND P2, PT, R15, RZ, PT ;  /* 0x000000ff0f00720c */ /* 0x000fe40003f45270 */
[----:B------:R-:W-:Y:S02]  /*0d50*/  ISETP.NE.AND P6, PT, R10, RZ, P6 ;  /* 0x000000ff0a00720c */ /* 0x000fe400037c5270 */
[----:B------:R-:W-:Y:S02]  /*0d60*/  ISETP.NE.AND P4, PT, R9, RZ, P4 ;  /* 0x000000ff0900720c */ /* 0x000fe40002785270 */
[----:B--2---:R-:W-:Y:S02]  /*0d70*/  ISETP.NE.AND P0, PT, R4, RZ, P0 ;  /* 0x000000ff0400720c */ /* 0x004fe40000705270 */
[----:B------:R-:W-:Y:S02]  /*0d80*/  ISETP.NE.AND P5, PT, R5, RZ, P5 ;  /* 0x000000ff0500720c */ /* 0x000fe40002fa5270 */
[----:B------:R-:W-:-:S02]  /*0d90*/  ISETP.NE.AND P1, PT, R6, RZ, P1 ;  /* 0x000000ff0600720c */ /* 0x000fc40000f25270 */
[----:B------:R-:W-:Y:S02]  /*0da0*/  ISETP.NE.AND P2, PT, R7, RZ, P2 ;  /* 0x000000ff0700720c */ /* 0x000fe40001745270 */
        /* <DEDUP_REMOVED lines=19> */
.L_x_40409:
        /* <DEDUP_REMOVED lines=10> */
.L_x_43754:


//--------------------- .text._ZN2at6native29vectorized_elementwise_kernelILi8ENS0_13BinaryFunctorIiibZZZNS0_23logical_and_kernel_cudaERNS_14TensorIteratorEENKUlvE0_clEvENKUlvE1_clEvEUliiE_EESt5arrayIPcLm3EEEEviT0_T1_ --------------------------
	.section	.text._ZN2at6native29vectorized_elementwise_kernelILi8ENS0_13BinaryFunctorIiibZZZNS0_23logical_and_kernel_cudaERNS_14TensorIteratorEENKUlvE0_clEvENKUlvE1_clEvEUliiE_EESt5arrayIPcLm3EEEEviT0_T1_,"ax",@progbits
	.align	128
        .global         _ZN2at6native29vectorized_elementwise_kernelILi8ENS0_13BinaryFunctorIiibZZZNS0_23logical_and_kernel_cudaERNS_14TensorIteratorEENKUlvE0_clEvENKUlvE1_clEvEUliiE_EESt5arrayIPcLm3EEEEviT0_T1_
        .type           _ZN2at6native29vectorized_elementwise_kernelILi8ENS0_13BinaryFunctorIiibZZZNS0_23logical_and_kernel_cudaERNS_14TensorIteratorEENKUlvE0_clEvENKUlvE1_clEvEUliiE_EESt5arrayIPcLm3EEEEviT0_T1_,@function
        .size           _ZN2at6native29vectorized_elementwise_kernelILi8ENS0_13BinaryFunctorIiibZZZNS0_23logical_and_kernel_cudaERNS_14TensorIteratorEENKUlvE0_clEvENKUlvE1_clEvEUliiE_EESt5arrayIPcLm3EEEEviT0_T1_,(.L_x_43755 - _ZN2at6native29vectorized_elementwise_kernelILi8ENS0_13BinaryFunctorIiibZZZNS0_23logical_and_kernel_cudaERNS_14TensorIteratorEENKUlvE0_clEvENKUlvE1_clEvEUliiE_EESt5arrayIPcLm3EEEEviT0_T1_)
        .other          _ZN2at6native29vectorized_elementwise_kernelILi8ENS0_13BinaryFunctorIiibZZZNS0_23logical_and_kernel_cudaERNS_14TensorIteratorEENKUlvE0_clEvENKUlvE1_clEvEUliiE_EESt5arrayIPcLm3EEEEviT0_T1_,@"STO_CUDA_ENTRY STV_DEFAULT"
_ZN2at6native29vectorized_elementwise_kernelILi8ENS0_13BinaryFunctorIiibZZZNS0_23logical_and_kernel_cudaERNS_14TensorIteratorEENKUlvE0_clEvENKUlvE1_clEvEUliiE_EESt5arrayIPcLm3EEEEviT0_T1_:
.text._ZN2at6native29vectorized_elementwise_kernelILi8ENS0_13BinaryFunctorIiibZZZNS0_23logical_and_kernel_cudaERNS_14TensorIteratorEENKUlvE0_clEvENKUlvE1_clEvEUliiE_EESt5arrayIPcLm3EEEEviT0_T1_:
        /* <DEDUP_REMOVED lines=139> */
.L_x_40413:
        /* <DEDUP_REMOVED lines=8> */
.L_x_40414:
        /* <DEDUP_REMOVED lines=8> */
.L_x_40415:
        /* <DEDUP_REMOVED lines=8> */
.L_x_40416:
        /* <DEDUP_REMOVED lines=9> */
.L_x_40417:
[----:B------:R-:W-:Y:S05]  /*0ac0*/  BSYNC.RELIABLE B1 ;  /* 0x0000000000017941 */ /* 0x000fea0003800100 */
.L_x_40412:
[----:B------:R-:W-:-:S13]  /*0ad0*/  ISETP.GE.U32.AND P0, PT, R2, R5, PT ;  /* 0x000000050200720c */ /* 0x000fda0003f06070 */
[----:B012---:R-:W0:Y:S01]  /*0ae0*/  @!P0 LDC.64 R8, c[0x0][0x388] ;  /* 0x0000e200ff088b82 */ /* 0x007e220000000a00 */
[----:B------:R-:W-:Y:S02]  /*0af0*/  @!P0 IMAD.IADD R7, R3, 0x1, R2 ;  /* 0x0000000103078824 */ /* 0x000fe400078e0202 */
[----:B------:R-:W-:-:S03]  /*0b00*/  @!P0 VIADD R2, R2, 0x80 ;  /* 0x0000008002028836 */ /* 0x000fc60000000000 */
[----:B0-----:R-:W-:-:S05]  /*0b10*/  @!P0 IADD3 R6, P1, PT, R7, R8, RZ ;  /* 0x0000000807068210 */ /* 0x001fca0007f3e0ff */
[----:B------:R-:W-:-:S05]  /*0b20*/  @!P0 IMAD.X R7, RZ, RZ, R9, P1 ;  /* 0x000000ffff078224 */ /* 0x000fca00008e0609 */
[----:B------:R3:W-:Y:S03]  /*0b30*/  @!P0 STG.E.U8 desc[UR4][R6.64], R4 ;  /* 0x0000000406008986 */ /* 0x0007e6000c101104 */
.L_x_40418:
[----:B------:R-:W-:Y:S05]  /*0b40*/  BSYNC.RECONVERGENT B0 ;  /* 0x0000000000007941 */ /* 0x000fea0003800200 */
.L_x_40411:
        /* <DEDUP_REMOVED lines=9> */
.L_x_40410:
        /* <DEDUP_REMOVED lines=9> */
[----:B------:R-:W4:Y:S01]  /*0c70*/  LDG.E.ENL2.256 R8, R4, desc[UR4][R4.64] ;  /* 0xfe0000040404797e */ /* 0x000f220008121908 */
[----:B---3--:R-:W-:Y:S02]  /*0c80*/  ISETP.NE.AND P2, PT, R19, RZ, PT ;  /* 0x000000ff1300720c */ /* 0x008fe40003f45270 */
[----:B------:R-:W-:Y:S02]  /*0c90*/  ISETP.NE.AND P5, PT, R18, RZ, PT ;  /* 0x000000ff1200720c */ /* 0x000fe40003fa5270 */
[----:B------:R-:W-:Y:S02]  /*0ca0*/  ISETP.NE.AND P4, PT, R16, RZ, PT ;  /* 0x000000ff1000720c */ /* 0x000fe40003f85270 */
[----:B----4-:R-:W-:Y:S02]  /*0cb0*/  ISETP.NE.AND P2, PT, R11, RZ, P2 ;  /* 0x000000ff0b00720c */ /* 0x010fe40001745270 */
[----:B------:R-:W-:Y:S02]  /*0cc0*/  ISETP.NE.AND P0, PT, R12, RZ, PT ;  /* 0x000000ff0c00720c */ /* 0x000fe40003f05270 */
[----:B------:R-:W-:-:S02]  /*0cd0*/  SEL R11, RZ, 0x1, !P2 ;  /* 0x00000001ff0b7807 */ /* 0x000fc40005000000 */
[----:B------:R-:W-:Y:S02]  /*0ce0*/  ISETP.NE.AND P2, PT, R17, RZ, PT ;  /* 0x000000ff1100720c */ /* 0x000fe40003f45270 */
[----:B------:R-:W-:Y:S02]  /*0cf0*/  ISETP.NE.AND P1, PT, R13, RZ, PT ;  /* 0x000000ff0d00720c */ /* 0x000fe40003f25270 */
[----:B------:R-:W-:Y:S02]  /*0d00*/  ISETP.NE.AND P6, PT, R14, RZ, PT ;  /* 0x000000ff0e00720c */ /* 0x000fe40003fc5270 */
[----:B------:R-:W-:Y:S02]  /*0d10*/  ISETP.NE.AND P3, PT, R15, RZ, PT ;  /* 0x000000ff0f00720c */ /* 0x000fe40003f65270 */
[----:B------:R-:W-:Y:S02]  /*0d20*/  ISETP.NE.AND P5, PT, R10, RZ, P5 ;  /* 0x000000ff0a00720c */ /* 0x000fe40002fa5270 */
[----:B------:R-:W-:-:S02]  /*0d30*/  ISETP.NE.AND P2, PT, R9, RZ, P2 ;  /* 0x000000ff0900720c */ /* 0x000fc40001745270 */
[----:B------:R-:W-:Y:S02]  /*0d40*/  ISETP.NE.AND P4, PT, R8, RZ, P4 ;  /* 0x000000ff0800720c */ /* 0x000fe40002785270 */
[----:B------:R-:W-:Y:S02]  /*0d50*/  ISETP.NE.AND P0, PT, R4, RZ, P0 ;  /* 0x000000ff0400720c */ /* 0x000fe40000705270 */
[----:B------:R-:W-:Y:S02]  /*0d60*/  ISETP.NE.AND P1, PT, R5, RZ, P1 ;  /* 0x000000ff0500720c */ /* 0x000fe40000f25270 */
[----:B------:R-:W-:Y:S02]  /*0d70*/  ISETP.NE.AND P6, PT, R6, RZ, P6 ;  /* 0x000000ff0600720c */ /* 0x000fe400037c5270 */
[----:B------:R-:W-:Y:S02]  /*0d80*/  ISETP.NE.AND P3, PT, R7, RZ, P3 ;  /* 0x000000ff0700720c */ /* 0x000fe40001f65270 */
        /* <DEDUP_REMOVED lines=18> */
.L_x_40419:
        /* <DEDUP_REMOVED lines=13> */
.L_x_43755:


//--------------------- .text._ZN2at6native18elementwise_kernelILi128ELi4EZNS0_15gpu_kernel_implINS0_13AUnaryFunctorIaabZZZNS0_23logical_and_kernel_cudaERNS_14TensorIteratorEENKUlvE0_clEvENKUlvE0_clEvEUlaaE_EEEEvRNS_18TensorIteratorBaseERKT_EUliE_EEviT1_ --------------------------
	.section	.text._ZN2at6native18elementwise_kernelILi128ELi4EZNS0_15gpu_kernel_implINS0_13AUnaryFunctorIaabZZZNS0_23logical_and_kernel_cudaERNS_14TensorIteratorEENKUlvE0_clEvENKUlvE0_clEvEUlaaE_EEEEvRNS_18TensorIteratorBaseERKT_EUliE_EEviT1_,"ax",@progbits
	.align	128
        .global         _ZN2at6native18elementwise_kernelILi128ELi4EZNS0_15gpu_kernel_implINS0_13AUnaryFunctorIaabZZZNS0_23logical_and_kernel_cudaERNS_14TensorIteratorEENKUlvE0_clEvENKUlvE0_clEvEUlaaE_EEEEvRNS_18TensorIteratorBaseERKT_EUliE_EEviT1_
        .type           _ZN2at6native18elementwise_kernelILi128ELi4EZNS0_15gpu_kernel_implINS0_13AUnaryFunctorIaabZZZNS0_23logical_and_kernel_cudaERNS_14TensorIteratorEENKUlvE0_clEvENKUlvE0_clEvEUlaaE_EEEEvRNS_18TensorIteratorBaseERKT_EUliE_EEviT1_,@function
        .size           _ZN2at6native18elementwise_kernelILi128ELi4EZNS0_15gpu_kernel_implINS0_13AUnaryFunctorIaabZZZNS0_23logical_and_kernel_cudaERNS_14TensorIteratorEENKUlvE0_clEvENKUlvE0_clEvEUlaaE_EEEEvRNS_18TensorIteratorBaseERKT_EUliE_EEviT1_,(.L_x_43756 - _ZN2at6native18elementwise_kernelILi128ELi4EZNS0_15gpu_kernel_implINS0_13AUnaryFunctorIaabZZZNS0_23logical_and_kernel_cudaERNS_14TensorIteratorEENKUlvE0_clEvENKUlvE0_clEvEUlaaE_EEEEvRNS_18TensorIteratorBaseERKT_EUliE_EEviT1_)
        .other          _ZN2at6native18elementwise_kernelILi128ELi4EZNS0_15gpu_kernel_implINS0_13AUnaryFunctorIaabZZZNS0_23logical_and_kernel_cudaERNS_14TensorIteratorEENKUlvE0_clEvENKUlvE0_clEvEUlaaE_EEEEvRNS_18TensorIteratorBaseERKT_EUliE_EEviT1_,@"STO_CUDA_ENTRY STV_DEFAULT"
_ZN2at6native18elementwise_kernelILi128ELi4EZNS0_15gpu_kernel_implINS0_13AUnaryFunctorIaabZZZNS0_23logical_and_kernel_cudaERNS_14TensorIteratorEENKUlvE0_clEvENKUlvE0_clEvEUlaaE_EEEEvRNS_18TensorIteratorBaseERKT_EUliE_EEviT1_:
.text._ZN2at6native18elementwise_kernelILi128ELi4EZNS0_15gpu_kernel_implINS0_13AUnaryFunctorIaabZZZNS0_23logical_and_kernel_cudaERNS_14TensorIteratorEENKUlvE0_clEvENKUlvE0_clEvEUlaaE_EEEEvRNS_18TensorIteratorBaseERKT_EUliE_EEviT1_:
        /* <DEDUP_REMOVED lines=320> */
.L_x_40422:
        /* <DEDUP_REMOVED lines=16> */
.L_x_40426:
[----:B------:R0:W5:Y:S01]  /*1500*/  LDG.E.U8 R0, desc[UR36][R2.64] ;  /* 0x0000002402007981 */ /* 0x000162000c1e1100 */
[----:B------:R-:W-:Y:S05]  /*1510*/  BRA `(.L_x_40428) ;  /* 0x0000000c004c7947 */ /* 0x000fea0003800000 */
.L_x_40425:
        /* <DEDUP_REMOVED lines=8> */
.L_x_40430:
[----:B------:R0:W5:Y:S01]  /*15a0*/  LDG.E.U8 R0, desc[UR36][R2.64] ;  /* 0x0000002402007981 */ /* 0x000162000c1e1100 */
[----:B------:R-:W-:Y:S05]  /*15b0*/  BRA `(.L_x_40428) ;  /* 0x0000000c00247947 */ /* 0x000fea0003800000 */
.L_x_40429:
[----:B------:R0:W5:Y:S01]  /*15c0*/  LDG.E.U16 R0, desc[UR36][R2.64] ;  /* 0x0000002402007981 */ /* 0x000162000c1e1500 */
[----:B------:R-:W-:Y:S05]  /*15d0*/  BRA `(.L_x_40428) ;  /* 0x0000000c001c7947 */ /* 0x000fea0003800000 */
.L_x_40424:
        /* <DEDUP_REMOVED lines=9> */
.L_x_40432:
[----:B------:R-:W2:Y:S02]  /*1670*/  LDG.E.U16 R4, desc[UR36][R2.64] ;  /* 0x0000002402047981 */ /* 0x000ea4000c1e1500 */
[----:B--2---:R-:W-:-:S06]  /*1680*/  HADD2.F32 R4, -RZ, R4.H0_H0 ;  /* 0x20000004ff047230 */ /* 0x004fcc0000004100 */
[----:B------:R-:W0:Y:S02]  /*1690*/  F2I.FTZ.TRUNC.NTZ R4, R4 ;  /* 0x0000000400047305 */ /* 0x000e24000021f100 */
[----:B0-----:R-:W-:Y:S01]  /*16a0*/  PRMT R0, R4, 0x7610, R0 ;  /* 0x0000761004007816 */ /* 0x001fe20000000000 */
[----:B------:R-:W-:Y:S06]  /*16b0*/  BRA `(.L_x_40428) ;  /* 0x0000000800e47947 */ /* 0x000fec0003800000 */
.L_x_40431:
        /* <DEDUP_REMOVED lines=9> */
.L_x_40434:
[----:B------:R-:W2:Y:S02]  /*1750*/  LDG.E.U16 R2, desc[UR36][R2.64] ;  /* 0x0000002402027981 */ /* 0x000ea4000c1e1500 */
[----:B--2---:R-:W-:-:S06]  /*1760*/  HADD2.F32 R4, -RZ, R2.H0_H0 ;  /* 0x20000002ff047230 */ /* 0x004fcc0000004100 */
[----:B------:R-:W0:Y:S02]  /*1770*/  F2I.FTZ.TRUNC.NTZ R4, R4 ;  /* 0x0000000400047305 */ /* 0x000e24000021f100 */
[----:B0-----:R-:W-:Y:S01]  /*1780*/  PRMT R0, R4, 0x7610, R0 ;  /* 0x0000761004007816 */ /* 0x001fe20000000000 */
[----:B------:R-:W-:Y:S06]  /*1790*/  BRA `(.L_x_40428) ;  /* 0x0000000800ac7947 */ /* 0x000fec0003800000 */
.L_x_40433:
[----:B------:R-:W2:Y:S02]  /*17a0*/  LDG.E.64 R2, desc[UR36][R2.64] ;  /* 0x0000002402027981 */ /* 0x000ea4000c1e1b00 */
[----:B--2---:R0:W1:Y:S01]  /*17b0*/  F2I.F64.TRUNC R0, R2 ;  /* 0x0000000200007311 */ /* 0x004062000030d100 */
[----:B------:R-:W-:Y:S05]  /*17c0*/  BRA `(.L_x_40428) ;  /* 0x0000000800a07947 */ /* 0x000fea0003800000 */
.L_x_40423:
        /* <DEDUP_REMOVED lines=12> */
.L_x_40437:
[----:B------:R-:W2:Y:S02]  /*1890*/  LDG.E.64 R2, desc[UR36][R2.64] ;  /* 0x0000002402027981 */ /* 0x000ea4000c1e1b00 */
[----:B--2---:R3:W4:Y:S01]  /*18a0*/  F2I.F64.TRUNC R0, R2 ;  /* 0x0000000200007311 */ /* 0x004722000030d100 */
[----:B------:R-:W-:Y:S05]  /*18b0*/  BRA `(.L_x_40428) ;  /* 0x0000000800647947 */ /* 0x000fea0003800000 */
.L_x_40436:
        /* <DEDUP_REMOVED lines=27> */
.L_x_40439:
        /* <DEDUP_REMOVED lines=14> */
.L_x_40438:
[----:B------:R-:W2:Y:S02]  /*1b50*/  LDG.E.U16 R4, desc[UR36][R2.64] ;  /* 0x0000002402047981 */ /* 0x000ea4000c1e1500 */
[----:B--2---:R-:W-:-:S06]  /*1b60*/  SHF.L.U32 R4, R4, 0x10, RZ ;  /* 0x0000001004047819 */ /* 0x004fcc00000006ff */
[----:B------:R-:W0:Y:S02]  /*1b70*/  F2I.FTZ.TRUNC.NTZ R4, R4 ;  /* 0x0000000400047305 */ /* 0x000e24000021f100 */
[----:B0-----:R-:W-:Y:S01]  /*1b80*/  PRMT R0, R4, 0x7610, R0 ;  /* 0x0000761004007816 */ /* 0x001fe20000000000 */
[----:B------:R-:W-:Y:S06]  /*1b90*/  BRA `(.L_x_40428) ;  /* 0x0000000400ac7947 */ /* 0x000fec0003800000 */
.L_x_40435:
        /* <DEDUP_REMOVED lines=10> */
.L_x_40442:
        /* <DEDUP_REMOVED lines=21> */
.L_x_40446:
[----:B------:R-:W-:Y:S05]  /*1d90*/  BSYNC.RECONVERGENT B1 ;  /* 0x0000000000017941 */ /* 0x000fea0003800200 */
.L_x_40445:
[----:B------:R-:W-:Y:S01]  /*1da0*/  IMAD.SHL.U32 R0, R0, 0x100000, RZ ;  /* 0x0010000000007824 */ /* 0x000fe200078e00ff */
[----:B------:R-:W-:-:S04]  /*1db0*/  LEA R2, R2, 0x3b800000, 0x17 ;  /* 0x3b80000002027811 */ /* 0x000fc800078eb8ff */
[----:B------:R-:W-:-:S07]  /*1dc0*/  LOP3.LUT R4, R2, R0, R7, 0xfe, !PT ;  /* 0x0000000002047212 */ /* 0x000fce00078efe07 */
.L_x_40444:
[----:B------:R-:W-:Y:S05]  /*1dd0*/  BSYNC.RECONVERGENT B0 ;  /* 0x0000000000007941 */ /* 0x000fea0003800200 */
.L_x_40443:
[----:B------:R-:W0:Y:S02]  /*1de0*/  F2I.FTZ.TRUNC.NTZ R4, R4 ;  /* 0x0000000400047305 */ /* 0x000e24000021f100 */
[----:B0-----:R-:W-:Y:S01]  /*1df0*/  PRMT R0, R4, 0x7610, R0 ;  /* 0x0000761004007816 */ /* 0x001fe20000000000 */
[----:B------:R-:W-:Y:S06]  /*1e00*/  BRA `(.L_x_40428) ;  /* 0x0000000400107947 */ /* 0x000fec0003800000 */
.L_x_40441:
        /* <DEDUP_REMOVED lines=21> */
.L_x_40450:
[----:B------:R-:W-:Y:S05]  /*1f60*/  BSYNC.RECONVERGENT B1 ;  /* 0x0000000000017941 */ /* 0x000fea0003800200 */
.L_x_40449:
[----:B------:R-:W-:Y:S01]  /*1f70*/  IMAD.SHL.U32 R0, R0, 0x200000, RZ ;  /* 0x0020000000007824 */ /* 0x000fe200078e00ff */
[----:B------:R-:W-:-:S04]  /*1f80*/  LEA R2, R2, 0x37800000, 0x17 ;  /* 0x3780000002027811 */ /* 0x000fc800078eb8ff */
[----:B------:R-:W-:-:S07]  /*1f90*/  LOP3.LUT R4, R2, R0, R7, 0xfe, !PT ;  /* 0x0000000002047212 */ /* 0x000fce00078efe07 */
.L_x_40448:
[----:B------:R-:W-:Y:S05]  /*1fa0*/  BSYNC.RECONVERGENT B0 ;  /* 0x0000000000007941 */ /* 0x000fea0003800200 */
.L_x_40447:
[----:B------:R-:W0:Y:S02]  /*1fb0*/  F2I.FTZ.TRUNC.NTZ R4, R4 ;  /* 0x0000000400047305 */ /* 0x000e24000021f100 */
[----:B0-----:R-:W-:Y:S01]  /*1fc0*/  PRMT R0, R4, 0x7610, R0 ;  /* 0x0000761004007816 */ /* 0x001fe20000000000 */
[----:B------:R-:W-:Y:S06]  /*1fd0*/  BRA `(.L_x_40428) ;  /* 0x00000000009c7947 */ /* 0x000fec0003800000 */
.L_x_40440:
[----:B------:R-:W-:-:S09]  /*1fe0*/  UISETP.NE.AND UP0, UPT, UR4, 0x1c, UPT ;  /* 0x0000001c0400788c */ /* 0x000fd2000bf05270 */
[----:B------:R-:W-:Y:S05]  /*1ff0*/  BRA.U !UP0, `(.L_x_40451) ;  /* 0x0000000108907547 */ /* 0x000fea000b800000 */
[----:B------:R-:W-:-:S09]  /*2000*/  UISETP.NE.AND UP0, UPT, UR4, 0x1d, UPT ;  /* 0x0000001d0400788c */ /* 0x000fd2000bf05270 */
[----:B------:R-:W-:Y:S05]  /*2010*/  BRA.U !UP0, `(.L_x_40452) ;  /* 0x0000000108807547 */ /* 0x000fea000b800000 */
[----:B------:R-:W-:-:S09]  /*2020*/  UISETP.NE.AND UP0, UPT, UR4, 0x2c, UPT ;  /* 0x0000002c0400788c */ /* 0x000fd2000bf05270 */
[----:B------:R-:W-:Y:S05]  /*2030*/  BRA.U !UP0, `(.L_x_40453) ;  /* 0x0000000108487547 */ /* 0x000fea000b800000 */
.L_x_40427:
        /* <DEDUP_REMOVED lines=16> */
.L_x_40454:
[----:B------:R-:W-:Y:S01]  /*2140*/  PRMT R0, RZ, 0x7610, R0 ;  /* 0x00007610ff007816 */ /* 0x000fe20000000000 */
[----:B------:R-:W-:Y:S06]  /*2150*/  BRA `(.L_x_40428) ;  /* 0x00000000003c7947 */ /* 0x000fec0003800000 */
.L_x_40453:
        /* <DEDUP_REMOVED lines=8> */
.L_x_40456:
[----:B------:R-:W-:Y:S05]  /*21e0*/  BSYNC.RECONVERGENT B0 ;  /* 0x0000000000007941 */ /* 0x000fea0003800200 */
.L_x_40455:
[----:B------:R-:W0:Y:S02]  /*21f0*/  F2I.FTZ.TRUNC.NTZ R4, R4 ;  /* 0x0000000400047305 */ /* 0x000e24000021f100 */
[----:B0-----:R-:W-:Y:S01]  /*2200*/  PRMT R0, R4, 0x7610, R0 ;  /* 0x0000761004007816 */ /* 0x001fe20000000000 */
[----:B------:R-:W-:Y:S06]  /*2210*/  BRA `(.L_x_40428) ;  /* 0x00000000000c7947 */ /* 0x000fec0003800000 */
.L_x_40452:
[----:B------:R2:W5:Y:S01]  /*2220*/  LDG.E.U8 R0, desc[UR36][R2.64] ;  /* 0x0000002402007981 */ /* 0x000562000c1e1100 */
[----:B------:R-:W-:Y:S05]  /*2230*/  BRA `(.L_x_40428) ;  /* 0x0000000000047947 */ /* 0x000fea0003800000 */
.L_x_40451:
[----:B------:R1:W5:Y:S02]  /*2240*/  LDG.E.U8 R0, desc[UR36][R2.64] ;  /* 0x0000002402007981 */ /* 0x000364000c1e1100 */
.L_x_40428:
[----:B------:R-:W0:Y:S01]  /*2250*/  LDCU.64 UR6, c[0x0][0x580] ;  /* 0x0000b000ff0677ac */ /* 0x000e220008000a00 */
[----:B-1--45:R-:W-:Y:S01]  /*2260*/  LOP3.LUT P0, RZ, R0, 0xff, RZ, 0xc0, !PT ;  /* 0x000000ff00ff7812 */ /* 0x032fe2000780c0ff */
[----:B------:R-:W-:Y:S01]  /*2270*/  BSSY.RECONVERGENT B6, `(.L_x_40457) ;  /* 0x00000d4000067945 */ /* 0x000fe20003800200 */
[----:B------:R-:W-:Y:S02]  /*2280*/  UPRMT UR4, UR40, 0x9910, URZ ;  /* 0x0000991028047896 */ /* 0x000fe400080000ff */
[----:B------:R-:W-:Y:S02]  /*2290*/  ISETP.NE.AND P0, PT, RZ, UR43, P0 ;  /* 0x0000002bff007c0c */ /* 0x000fe40008705270 */
        /* <DEDUP_REMOVED lines=15> */
.L_x_40461:
[----:B------:R3:W-:Y:S01]  /*2390*/  STG.E.U8 desc[UR36][R2.64], R4 ;  /* 0x0000000402007986 */ /* 0x0007e2000c101124 */
[----:B------:R-:W-:Y:S05]  /*23a0*/  BRA `(.L_x_40463) ;  /* 0x0000000c00007947 */ /* 0x000fea0003800000 */
.L_x_40460:
        /* <DEDUP_REMOVED lines=9> */
.L_x_40465:
[----:B------:R1:W-:Y:S01]  /*2440*/  STG.E desc[UR36][R2.64], R4 ;  /* 0x0000000402007986 */ /* 0x0003e2000c101924 */
[----:B------:R-:W-:Y:S05]  /*2450*/  BRA `(.L_x_40463) ;  /* 0x0000000800d47947 */ /* 0x000fea0003800000 */
.L_x_40464:
[----:B------:R2:W-:Y:S01]  /*2460*/  STG.E.U16 desc[UR36][R2.64], R4 ;  /* 0x0000000402007986 */ /* 0x0005e2000c101524 */
[----:B------:R-:W-:Y:S05]  /*2470*/  BRA `(.L_x_40463) ;  /* 0x0000000800cc7947 */ /* 0x000fea0003800000 */
.L_x_40459:
        /* <DEDUP_REMOVED lines=9> */
.L_x_40467:
[----:B------:R-:W-:-:S04]  /*2510*/  I2FP.F32.U32 R0, R4 ;  /* 0x0000000400007245 */ /* 0x000fc80000201000 */
[----:B------:R-:W-:-:S05]  /*2520*/  F2FP.F16.F32.PACK_AB R0, RZ, R0 ;  /* 0x00000000ff00723e */ /* 0x000fca00000000ff */
[----:B------:R0:W-:Y:S01]  /*2530*/  STG.E.U16 desc[UR36][R2.64], R0 ;  /* 0x0000000002007986 */ /* 0x0001e2000c101524 */
[----:B------:R-:W-:Y:S05]  /*2540*/  BRA `(.L_x_40463) ;  /* 0x0000000800987947 */ /* 0x000fea0003800000 */
.L_x_40466:
        /* <DEDUP_REMOVED lines=10> */
.L_x_40469:
[----:B------:R-:W-:-:S04]  /*25f0*/  I2FP.F32.U32 R4, R4 ;  /* 0x0000000400047245 */ /* 0x000fc80000201000 */
[----:B------:R-:W-:-:S04]  /*2600*/  F2FP.F16.F32.PACK_AB R5, RZ, R4 ;  /* 0x00000004ff05723e */ /* 0x000fc800000000ff */
[----:B------:R-:W-:-:S05]  /*2610*/  PRMT R5, R5, 0x5410, RZ ;  /* 0x0000541005057816 */ /* 0x000fca00000000ff */
[----:B------:R0:W-:Y:S01]  /*2620*/  STG.E desc[UR36][R2.64], R5 ;  /* 0x0000000502007986 */ /* 0x0001e2000c101924 */
[----:B------:R-:W-:Y:S05]  /*2630*/  BRA `(.L_x_40463) ;  /* 0x00000008005c7947 */ /* 0x000fea0003800000 */
.L_x_40468:
[----:B------:R-:W0:Y:S02]  /*2640*/  I2F.F64.U32 R4, R4 ;  /* 0x0000000400047312 */ /* 0x000e240000201800 */
[----:B0-----:R0:W-:Y:S01]  /*2650*/  STG.E.64 desc[UR36][R2.64], R4 ;  /* 0x0000000402007986 */ /* 0x0011e2000c101b24 */
[----:B------:R-:W-:Y:S05]  /*2660*/  BRA `(.L_x_40463) ;  /* 0x0000000800507947 */ /* 0x000fea0003800000 */
.L_x_40458:
        /* <DEDUP_REMOVED lines=10> */
.L_x_40472:
[----:B------:R-:W0:Y:S01]  /*2710*/  I2F.F64.U32 R4, R4 ;  /* 0x0000000400047312 */ /* 0x000e220000201800 */
[----:B------:R-:W-:-:S05]  /*2720*/  CS2R R6, SRZ ;  /* 0x0000000000067805 */ /* 0x000fca000001ff00 */
[----:B0-----:R0:W-:Y:S01]  /*2730*/  STG.E.128 desc[UR36][R2.64], R4 ;  /* 0x0000000402007986 */ /* 0x0011e2000c101d24 */
[----:B------:R-:W-:Y:S05]  /*2740*/  BRA `(.L_x_40463) ;  /* 0x0000000800187947 */ /* 0x000fea0003800000 */
.L_x_40471:
        /* <DEDUP_REMOVED lines=17> */
.L_x_40476:
[----:B------:R-:W-:Y:S05]  /*2860*/  BSYNC.RECONVERGENT B0 ;  /* 0x0000000000007941 */ /* 0x000fea0003800200 */
.L_x_40475:
[----:B------:R0:W-:Y:S01]  /*2870*/  STG.E.U8 desc[UR36][R2.64], R5 ;  /* 0x0000000502007986 */ /* 0x0001e2000c101124 */
[----:B------:R-:W-:Y:S05]  /*2880*/  BRA `(.L_x_40463) ;  /* 0x0000000400c87947 */ /* 0x000fea0003800000 */
.L_x_40474:
        /* <DEDUP_REMOVED lines=16> */
.L_x_40473:
[----:B------:R-:W-:-:S04]  /*2990*/  I2FP.F32.U32 R0, R4 ;  /* 0x0000000400007245 */ /* 0x000fc80000201000 */
[----:B------:R-:W-:-:S05]  /*29a0*/  F2FP.BF16.F32.PACK_AB R0, RZ, R0 ;  /* 0x00000000ff00723e */ /* 0x000fca00000010ff */
[----:B------:R0:W-:Y:S01]  /*29b0*/  STG.E.U16 desc[UR36][R2.64], R0 ;  /* 0x0000000002007986 */ /* 0x0001e2000c101524 */
[----:B------:R-:W-:Y:S05]  /*29c0*/  BRA `(.L_x_40463) ;  /* 0x0000000400787947 */ /* 0x000fea0003800000 */
.L_x_40470:
        /* <DEDUP_REMOVED lines=10> */
.L_x_40479:
        /* <DEDUP_REMOVED lines=12> */
.L_x_40482:
[----:B------:R-:W-:-:S04]  /*2b30*/  SHF.R.U32.HI R0, RZ, 0x14, R5 ;  /* 0x00000014ff007819 */ /* 0x000fc80000011605 */
[----:B------:R-:W-:-:S04]  /*2b40*/  LOP3.LUT R0, R0, 0x1, RZ, 0xc0, !PT ;  /* 0x0000000100007812 */ /* 0x000fc800078ec0ff */
[----:B------:R-:W-:-:S04]  /*2b50*/  IADD3 R0, PT, PT, R5, 0x487ffff, R0 ;  /* 0x0487ffff05007810 */ /* 0x000fc80007ffe000 */
[----:B------:R-:W-:-:S04]  /*2b60*/  SHF.R.U32.HI R0, RZ, 0x14, R0 ;  /* 0x00000014ff007819 */ /* 0x000fc80000011600 */
[----:B------:R-:W-:-:S07]  /*2b70*/  LOP3.LUT R4, R0, 0xff, RZ, 0xc0, !PT ;  /* 0x000000ff00047812 */ /* 0x000fce00078ec0ff */
.L_x_40483:
[----:B------:R-:W-:-:S07]  /*2b80*/  PRMT R0, R4, 0x7610, R0 ;  /* 0x0000761004007816 */ /* 0x000fce0000000000 */
.L_x_40481:
[----:B------:R-:W-:Y:S05]  /*2b90*/  BSYNC.RECONVERGENT B0 ;  /* 0x0000000000007941 */ /* 0x000fea0003800200 */
.L_x_40480:
[----:B------:R0:W-:Y:S01]  /*2ba0*/  STG.E.U8 desc[UR36][R2.64], R0 ;  /* 0x0000000002007986 */ /* 0x0001e2000c101124 */
[----:B------:R-:W-:Y:S05]  /*2bb0*/  BRA `(.L_x_40463) ;  /* 0x0000000000fc7947 */ /* 0x000fea0003800000 */
.L_x_40478:
        /* <DEDUP_REMOVED lines=12> */
.L_x_40486:
[----:B------:R-:W-:-:S04]  /*2c80*/  SHF.R.U32.HI R0, RZ, 0x15, R5 ;  /* 0x00000015ff007819 */ /* 0x000fc80000011605 */
[----:B------:R-:W-:-:S04]  /*2c90*/  LOP3.LUT R0, R0, 0x1, RZ, 0xc0, !PT ;  /* 0x0000000100007812 */ /* 0x000fc800078ec0ff */
[----:B------:R-:W-:-:S04]  /*2ca0*/  IADD3 R0, PT, PT, R5, 0x88fffff, R0 ;  /* 0x088fffff05007810 */ /* 0x000fc80007ffe000 */
[----:B------:R-:W-:-:S04]  /*2cb0*/  SHF.R.U32.HI R0, RZ, 0x15, R0 ;  /* 0x00000015ff007819 */ /* 0x000fc80000011600 */
[----:B------:R-:W-:-:S07]  /*2cc0*/  LOP3.LUT R4, R0, 0xff, RZ, 0xc0, !PT ;  /* 0x000000ff00047812 */ /* 0x000fce00078ec0ff */
.L_x_40487:
[----:B------:R-:W-:-:S07]  /*2cd0*/  PRMT R0, R4, 0x7610, R0 ;  /* 0x0000761004007816 */ /* 0x000fce0000000000 */
.L_x_40485:
[----:B------:R-:W-:Y:S05]  /*2ce0*/  BSYNC.RECONVERGENT B0 ;  /* 0x0000000000007941 */ /* 0x000fea0003800200 */
.L_x_40484:
[----:B------:R0:W-:Y:S01]  /*2cf0*/  STG.E.U8 desc[UR36][R2.64], R0 ;  /* 0x0000000002007986 */ /* 0x0001e2000c101124 */
[----:B------:R-:W-:Y:S05]  /*2d00*/  BRA `(.L_x_40463) ;  /* 0x0000000000a87947 */ /* 0x000fea0003800000 */
.L_x_40477:
[----:B------:R-:W-:-:S09]  /*2d10*/  UISETP.NE.AND UP0, UPT, UR4, 0x1c, UPT ;  /* 0x0000001c0400788c */ /* 0x000fd2000bf05270 */
[----:B------:R-:W-:Y:S05]  /*2d20*/  BRA.U !UP0, `(.L_x_40488) ;  /* 0x00000001089c7547 */ /* 0x000fea000b800000 */
[----:B------:R-:W-:-:S09]  /*2d30*/  UISETP.NE.AND UP0, UPT, UR4, 0x1d, UPT ;  /* 0x0000001d0400788c */ /* 0x000fd2000bf05270 */
[----:B------:R-:W-:Y:S05]  /*2d40*/  BRA.U !UP0, `(.L_x_40489) ;  /* 0x0000000108887547 */ /* 0x000fea000b800000 */
[----:B------:R-:W-:-:S09]  /*2d50*/  UISETP.NE.AND UP0, UPT, UR4, 0x2c, UPT ;  /* 0x0000002c0400788c */ /* 0x000fd2000bf05270 */
[----:B------:R-:W-:Y:S05]  /*2d60*/  BRA.U !UP0, `(.L_x_40490) ;  /* 0x0000000108447547 */ /* 0x000fea000b800000 */
.L_x_40462:
        /* <DEDUP_REMOVED lines=16> */
.L_x_40491:
[----:B------:R-:W-:Y:S05]  /*2e70*/  BRA `(.L_x_40463) ;  /* 0x00000000004c7947 */ /* 0x000fea0003800000 */
.L_x_40490:
        /* <DEDUP_REMOVED lines=15> */
.L_x_40489:
[----:B------:R-:W-:-:S05]  /*2f70*/  IMAD.MOV.U32 R5, RZ, RZ, RZ ;  /* 0x000000ffff057224 */ /* 0x000fca00078e00ff */
[----:B------:R0:W-:Y:S01]  /*2f80*/  STG.E.64 desc[UR36][R2.64], R4 ;  /* 0x0000000402007986 */ /* 0x0001e2000c101b24 */
[----:B------:R-:W-:Y:S05]  /*2f90*/  BRA `(.L_x_40463) ;  /* 0x0000000000047947 */ /* 0x000fea0003800000 */
.L_x_40488:
[----:B------:R0:W-:Y:S02]  /*2fa0*/  STG.E desc[UR36][R2.64], R4 ;  /* 0x0000000402007986 */ /* 0x0001e4000c101924 */
.L_x_40463:
[----:B------:R-:W-:Y:S05]  /*2fb0*/  BSYNC.RECONVERGENT B6 ;  /* 0x0000000000067941 */ /* 0x000fea0003800200 */
.L_x_40457:
[----:B------:R-:W-:-:S07]  /*2fc0*/  VIADD R17, R17, 0x80 ;  /* 0x0000008011117836 */ /* 0x000fce0000000000 */
.L_x_40421:
[----:B------:R-:W-:Y:S05]  /*2fd0*/  BSYNC.RECONVERGENT B7 ;  /* 0x0000000000077941 */ /* 0x000fea0003800200 */
.L_x_40420:
        /* <DEDUP_REMOVED lines=307> */
.L_x_40494:
        /* <DEDUP_REMOVED lines=16> */
.L_x_40498:
[----:B------:R0:W5:Y:S01]  /*4410*/  LDG.E.U8 R0, desc[UR36][R2.64] ;  /* 0x0000002402007981 */ /* 0x000162000c1e1100 */
[----:B------:R-:W-:Y:S05]  /*4420*/  BRA `(.L_x_40500) ;  /* 0x0000000c004c7947 */ /* 0x000fea0003800000 */
.L_x_40497:
        /* <DEDUP_REMOVED lines=8> */
.L_x_40502:
[----:B------:R0:W5:Y:S01]  /*44b0*/  LDG.E.U8 R0, desc[UR36][R2.64] ;  /* 0x0000002402007981 */ /* 0x000162000c1e1100 */
[----:B------:R-:W-:Y:S05]  /*44c0*/  BRA `(.L_x_40500) ;  /* 0x0000000c00247947 */ /* 0x000fea0003800000 */
.L_x_40501:
[----:B------:R0:W5:Y:S01]  /*44d0*/  LDG.E.U16 R0, desc[UR36][R2.64] ;  /* 0x0000002402007981 */ /* 0x000162000c1e1500 */
[----:B------:R-:W-:Y:S05]  /*44e0*/  BRA `(.L_x_40500) ;  /* 0x0000000c001c7947 */ /* 0x000fea0003800000 */
.L_x_40496:
        /* <DEDUP_REMOVED lines=9> */
.L_x_40504:
[----:B------:R-:W2:Y:S02]  /*4580*/  LDG.E.U16 R4, desc[UR36][R2.64] ;  /* 0x0000002402047981 */ /* 0x000ea4000c1e1500 */
[----:B--2---:R-:W-:-:S06]  /*4590*/  HADD2.F32 R4, -RZ, R4.H0_H0 ;  /* 0x20000004ff047230 */ /* 0x004fcc0000004100 */
[----:B------:R-:W0:Y:S02]  /*45a0*/  F2I.FTZ.TRUNC.NTZ R4, R4 ;  /* 0x0000000400047305 */ /* 0x000e24000021f100 */
[----:B0-----:R-:W-:Y:S01]  /*45b0*/  PRMT R0, R4, 0x7610, R0 ;  /* 0x0000761004007816 */ /* 0x001fe20000000000 */
[----:B------:R-:W-:Y:S06]  /*45c0*/  BRA `(.L_x_40500) ;  /* 0x0000000800e47947 */ /* 0x000fec0003800000 */
.L_x_40503:
        /* <DEDUP_REMOVED lines=9> */
.L_x_40506:
[----:B------:R-:W2:Y:S02]  /*4660*/  LDG.E.U16 R2, desc[UR36][R2.64] ;  /* 0x0000002402027981 */ /* 0x000ea4000c1e1500 */
[----:B--2---:R-:W-:-:S06]  /*4670*/  HADD2.F32 R4, -RZ, R2.H0_H0 ;  /* 0x20000002ff047230 */ /* 0x004fcc0000004100 */
[----:B------:R-:W0:Y:S02]  /*4680*/  F2I.FTZ.TRUNC.NTZ R4, R4 ;  /* 0x0000000400047305 */ /* 0x000e24000021f100 */
[----:B0-----:R-:W-:Y:S01]  /*4690*/  PRMT R0, R4, 0x7610, R0 ;  /* 0x0000761004007816 */ /* 0x001fe20000000000 */
[----:B------:R-:W-:Y:S06]  /*46a0*/  BRA `(.L_x_40500) ;  /* 0x0000000800ac7947 */ /* 0x000fec0003800000 */
.L_x_40505:
[----:B------:R-:W2:Y:S02]  /*46b0*/  LDG.E.64 R2, desc[UR36][R2.64] ;  /* 0x0000002402027981 */ /* 0x000ea4000c1e1b00 */
[----:B--2---:R0:W1:Y:S01]  /*46c0*/  F2I.F64.TRUNC R0, R2 ;  /* 0x0000000200007311 */ /* 0x004062000030d100 */
[----:B------:R-:W-:Y:S05]  /*46d0*/  BRA `(.L_x_40500) ;  /* 0x0000000800a07947 */ /* 0x000fea0003800000 */
.L_x_40495:
        /* <DEDUP_REMOVED lines=12> */
.L_x_40509:
[----:B------:R-:W2:Y:S02]  /*47a0*/  LDG.E.64 R2, desc[UR36][R2.64] ;  /* 0x0000002402027981 */ /* 0x000ea4000c1e1b00 */
[----:B--2---:R3:W4:Y:S01]  /*47b0*/  F2I.F64.TRUNC R0, R2 ;  /* 0x0000000200007311 */ /* 0x004722000030d100 */
[----:B------:R-:W-:Y:S05]  /*47c0*/  BRA `(.L_x_40500) ;  /* 0x0000000800647947 */ /* 0x000fea0003800000 */
.L_x_40508:
        /* <DEDUP_REMOVED lines=27> */
.L_x_40511:
        /* <DEDUP_REMOVED lines=14> */
.L_x_40510:
[----:B------:R-:W2:Y:S02]  /*4a60*/  LDG.E.U16 R4, desc[UR36][R2.64] ;  /* 0x0000002402047981 */ /* 0x000ea4000c1e1500 */
[----:B--2---:R-:W-:-:S06]  /*4a70*/  IMAD.U32 R4, R4, 0x10000, RZ ;  /* 0x0001000004047824 */ /* 0x004fcc00078e00ff */
[----:B------:R-:W0:Y:S02]  /*4a80*/  F2I.FTZ.TRUNC.NTZ R4, R4 ;  /* 0x0000000400047305 */ /* 0x000e24000021f100 */
[----:B0-----:R-:W-:Y:S01]  /*4a90*/  PRMT R0, R4, 0x7610, R0 ;  /* 0x0000761004007816 */ /* 0x001fe20000000000 */
[----:B------:R-:W-:Y:S06]  /*4aa0*/  BRA `(.L_x_40500) ;  /* 0x0000000400ac7947 */ /* 0x000fec0003800000 */
.L_x_40507:
        /* <DEDUP_REMOVED lines=10> */
.L_x_40514:
        /* <DEDUP_REMOVED lines=21> */
.L_x_40518:
[----:B------:R-:W-:Y:S05]  /*4ca0*/  BSYNC.RECONVERGENT B1 ;  /* 0x0000000000017941 */ /* 0x000fea0003800200 */
.L_x_40517:
[----:B------:R-:W-:Y:S01]  /*4cb0*/  IMAD.SHL.U32 R0, R0, 0x100000, RZ ;  /* 0x0010000000007824 */ /* 0x000fe200078e00ff */
[----:B------:R-:W-:-:S04]  /*4cc0*/  LEA R2, R2, 0x3b800000, 0x17 ;  /* 0x3b80000002027811 */ /* 0x000fc800078eb8ff */
[----:B------:R-:W-:-:S07]  /*4cd0*/  LOP3.LUT R4, R2, R0, R7, 0xfe, !PT ;  /* 0x0000000002047212 */ /* 0x000fce00078efe07 */
.L_x_40516:
[----:B------:R-:W-:Y:S05]  /*4ce0*/  BSYNC.RECONVERGENT B0 ;  /* 0x0000000000007941 */ /* 0x000fea0003800200 */
.L_x_40515:
[----:B------:R-:W0:Y:S02]  /*4cf0*/  F2I.FTZ.TRUNC.NTZ R4, R4 ;  /* 0x0000000400047305 */ /* 0x000e24000021f100 */
[----:B0-----:R-:W-:Y:S01]  /*4d00*/  PRMT R0, R4, 0x7610, R0 ;  /* 0x0000761004007816 */ /* 0x001fe20000000000 */
[----:B------:R-:W-:Y:S06]  /*4d10*/  BRA `(.L_x_40500) ;  /* 0x0000000400107947 */ /* 0x000fec0003800000 */
.L_x_40513:
        /* <DEDUP_REMOVED lines=21> */
.L_x_40522:
[----:B------:R-:W-:Y:S05]  /*4e70*/  BSYNC.RECONVERGENT B1 ;  /* 0x0000000000017941 */ /* 0x000fea0003800200 */
.L_x_40521:
[----:B------:R-:W-:Y:S02]  /*4e80*/  SHF.L.U32 R0, R0, 0x15, RZ ;  /* 0x0000001500007819 */ /* 0x000fe400000006ff */
[----:B------:R-:W-:-:S04]  /*4e90*/  LEA R2, R2, 0x37800000, 0x17 ;  /* 0x3780000002027811 */ /* 0x000fc800078eb8ff */
[----:B------:R-:W-:-:S07]  /*4ea0*/  LOP3.LUT R4, R2, R0, R7, 0xfe, !PT ;  /* 0x0000000002047212 */ /* 0x000fce00078efe07 */
.L_x_40520:
[----:B------:R-:W-:Y:S05]  /*4eb0*/  BSYNC.RECONVERGENT B0 ;  /* 0x0000000000007941 */ /* 0x000fea0003800200 */
.L_x_40519:
[----:B------:R-:W0:Y:S02]  /*4ec0*/  F2I.FTZ.TRUNC.NTZ R4, R4 ;  /* 0x0000000400047305 */ /* 0x000e24000021f100 */
[----:B0-----:R-:W-:Y:S01]  /*4ed0*/  PRMT R0, R4, 0x7610, R0 ;  /* 0x0000761004007816 */ /* 0x001fe20000000000 */
[----:B------:R-:W-:Y:S06]  /*4ee0*/  BRA `(.L_x_40500) ;  /* 0x00000000009c7947 */ /* 0x000fec0003800000 */
.L_x_40512:
        /* <DEDUP_REMOVED lines=14> */
.L_x_40526:
[----:B------:R-:W-:Y:S05]  /*4fd0*/  BSYNC.RECONVERGENT B0 ;  /* 0x0000000000007941 */ /* 0x000fea0003800200 */
.L_x_40525:
[----:B------:R-:W0:Y:S02]  /*4fe0*/  F2I.FTZ.TRUNC.NTZ R4, R4 ;  /* 0x0000000400047305 */ /* 0x000e24000021f100 */
[----:B0-----:R-:W-:Y:S01]  /*4ff0*/  PRMT R0, R4, 0x7610, R0 ;  /* 0x0000761004007816 */ /* 0x001fe20000000000 */
[----:B------:R-:W-:Y:S06]  /*5000*/  BRA `(.L_x_40500) ;  /* 0x0000000000547947 */ /* 0x000fec0003800000 */
.L_x_40499:
        /* <DEDUP_REMOVED lines=16> */
.L_x_40527:
[----:B------:R-:W-:Y:S01]  /*5110*/  PRMT R0, RZ, 0x7610, R0 ;  /* 0x00007610ff007816 */ /* 0x000fe20000000000 */
[----:B------:R-:W-:Y:S06]  /*5120*/  BRA `(.L_x_40500) ;  /* 0x00000000000c7947 */ /* 0x000fec0003800000 */
.L_x_40524:
[----:B------:R1:W5:Y:S01]  /*5130*/  LDG.E.U8 R0, desc[UR36][R2.64] ;  /* 0x0000002402007981 */ /* 0x000362000c1e1100 */
[----:B------:R-:W-:Y:S05]  /*5140*/  BRA `(.L_x_40500) ;  /* 0x0000000000047947 */ /* 0x000fea0003800000 */
.L_x_40523:
[----:B------:R2:W5:Y:S02]  /*5150*/  LDG.E.U8 R0, desc[UR36][R2.64] ;  /* 0x0000002402007981 */ /* 0x000564000c1e1100 */
.L_x_40500:
        /* <DEDUP_REMOVED lines=20> */
.L_x_40532:
[----:B------:R0:W-:Y:S01]  /*52a0*/  STG.E.U8 desc[UR36][R2.64], R4 ;  /* 0x0000000402007986 */ /* 0x0001e2000c101124 */
[----:B------:R-:W-:Y:S05]  /*52b0*/  BRA `(.L_x_40534) ;  /* 0x0000000800fc7947 */ /* 0x000fea0003800000 */
.L_x_40531:
        /* <DEDUP_REMOVED lines=9> */
.L_x_40536:
[----:B------:R0:W-:Y:S01]  /*5350*/  STG.E desc[UR36][R2.64], R4 ;  /* 0x0000000402007986 */ /* 0x0001e2000c101924 */
[----:B------:R-:W-:Y:S05]  /*5360*/  BRA `(.L_x_40534) ;  /* 0x0000000800d07947 */ /* 0x000fea0003800000 */
.L_x_40535:
[----:B------:R0:W-:Y:S01]  /*5370*/  STG.E.U16 desc[UR36][R2.64], R4 ;  /* 0x0000000402007986 */ /* 0x0001e2000c101524 */
[----:B------:R-:W-:Y:S05]  /*5380*/  BRA `(.L_x_40534) ;  /* 0x0000000800c87947 */ /* 0x000fea0003800000 */
.L_x_40530:
        /* <DEDUP_REMOVED lines=9> */
.L_x_40538:
[----:B------:R-:W-:-:S04]  /*5420*/  I2FP.F32.U32 R0, R4 ;  /* 0x0000000400007245 */ /* 0x000fc80000201000 */
[----:B------:R-:W-:-:S05]  /*5430*/  F2FP.F16.F32.PACK_AB R0, RZ, R0 ;  /* 0x00000000ff00723e */ /* 0x000fca00000000ff */
[----:B------:R0:W-:Y:S01]  /*5440*/  STG.E.U16 desc[UR36][R2.64], R0 ;  /* 0x0000000002007986 */ /* 0x0001e2000c101524 */
[----:B------:R-:W-:Y:S05]  /*5450*/  BRA `(.L_x_40534) ;  /* 0x0000000800947947 */ /* 0x000fea0003800000 */
.L_x_40537:
        /* <DEDUP_REMOVED lines=10> */
.L_x_40540:
[----:B------:R-:W-:-:S04]  /*5500*/  I2FP.F32.U32 R4, R4 ;  /* 0x0000000400047245 */ /* 0x000fc80000201000 */
[----:B------:R-:W-:-:S04]  /*5510*/  F2FP.F16.F32.PACK_AB R5, RZ, R4 ;  /* 0x00000004ff05723e */ /* 0x000fc800000000ff */
[----:B------:R-:W-:-:S05]  /*5520*/  PRMT R5, R5, 0x5410, RZ ;  /* 0x0000541005057816 */ /* 0x000fca00000000ff */
[----:B------:R0:W-:Y:S01]  /*5530*/  STG.E desc[UR36][R2.64], R5 ;  /* 0x0000000502007986 */ /* 0x0001e2000c101924 */
[----:B------:R-:W-:Y:S05]  /*5540*/  BRA `(.L_x_40534) ;  /* 0x0000000800587947 */ /* 0x000fea0003800000 */
.L_x_40539:
[----:B------:R-:W0:Y:S02]  /*5550*/  I2F.F64.U32 R4, R4 ;  /* 0x0000000400047312 */ /* 0x000e240000201800 */
[----:B0-----:R0:W-:Y:S01]  /*5560*/  STG.E.64 desc[UR36][R2.64], R4 ;  /* 0x0000000402007986 */ /* 0x0011e2000c101b24 */
[----:B------:R-:W-:Y:S05]  /*5570*/  BRA `(.L_x_40534) ;  /* 0x00000008004c7947 */ /* 0x000fea0003800000 */
.L_x_40529:
        /* <DEDUP_REMOVED lines=12> */
.L_x_40544:
        /* <DEDUP_REMOVED lines=17> */
.L_x_40546:
[----:B------:R-:W-:Y:S05]  /*5750*/  BSYNC.RECONVERGENT B0 ;  /* 0x0000000000007941 */ /* 0x000fea0003800200 */
.L_x_40545:
[----:B------:R0:W-:Y:S01]  /*5760*/  STG.E.U8 desc[UR36][R2.64], R0 ;  /* 0x0000000002007986 */ /* 0x0001e2000c101124 */
[----:B------:R-:W-:Y:S05]  /*5770*/  BRA `(.L_x_40534) ;  /* 0x0000000400cc7947 */ /* 0x000fea0003800000 */
.L_x_40543:
        /* <DEDUP_REMOVED lines=17> */
.L_x_40548:
[----:B------:R-:W-:Y:S05]  /*5890*/  BSYNC.RECONVERGENT B0 ;  /* 0x0000000000007941 */ /* 0x000fea0003800200 */
.L_x_40547:
[----:B------:R0:W-:Y:S01]  /*58a0*/  STG.E.U8 desc[UR36][R2.64], R0 ;  /* 0x0000000002007986 */ /* 0x0001e2000c101124 */
[----:B------:R-:W-:Y:S05]  /*58b0*/  BRA `(.L_x_40534) ;  /* 0x00000004007c7947 */ /* 0x000fea0003800000 */
.L_x_40542:
        /* <DEDUP_REMOVED lines=21> */
.L_x_40550:
[----:B------:R-:W-:-:S05]  /*5a10*/  HFMA2 R5, -RZ, RZ, 0, 0 ;  /* 0x00000000ff057431 */ /* 0x000fca00000001ff */
[----:B------:R0:W-:Y:S01]  /*5a20*/  STG.E.64 desc[UR36][R2.64], R4 ;  /* 0x0000000402007986 */ /* 0x0001e2000c101b24 */
[----:B------:R-:W-:Y:S05]  /*5a30*/  BRA `(.L_x_40534) ;  /* 0x00000004001c7947 */ /* 0x000fea0003800000 */
.L_x_40549:
[----:B------:R0:W-:Y:S01]  /*5a40*/  STG.E desc[UR36][R2.64], R4 ;  /* 0x0000000402007986 */ /* 0x0001e2000c101924 */
[----:B------:R-:W-:Y:S05]  /*5a50*/  BRA `(.L_x_40534) ;  /* 0x0000000400147947 */ /* 0x000fea0003800000 */
.L_x_40541:
        /* <DEDUP_REMOVED lines=8> */
.L_x_40552:
[----:B------:R-:W0:Y:S01]  /*5ae0*/  I2F.F64.U32 R4, R4 ;  /* 0x0000000400047312 */ /* 0x000e220000201800 */
[----:B------:R-:W-:-:S05]  /*5af0*/  CS2R R6, SRZ ;  /* 0x0000000000067805 */ /* 0x000fca000001ff00 */
[----:B0-----:R4:W-:Y:S01]  /*5b00*/  STG.E.128 desc[UR36][R2.64], R4 ;  /* 0x0000000402007986 */ /* 0x0019e2000c101d24 */
[----:B------:R-:W-:Y:S05]  /*5b10*/  BRA `(.L_x_40534) ;  /* 0x0000000000e47947 */ /* 0x000fea0003800000 */
.L_x_40551:
[----:B------:R-:W-:-:S09]  /*5b20*/  UISETP.NE.AND UP0, UPT, UR4, 0xf, UPT ;  /* 0x0000000f0400788c */ /* 0x000fd2000bf05270 */
[----:B------:R-:W-:Y:S05]  /*5b30*/  BRA.U !UP0, `(.L_x_40553) ;  /* 0x0000000108d07547 */ /* 0x000fea000b800000 */
[----:B------:R-:W-:-:S09]  /*5b40*/  UISETP.NE.AND UP0, UPT, UR4, 0x17, UPT ;  /* 0x000000170400788c */ /* 0x000fd2000bf05270 */
[----:B------:R-:W-:Y:S05]  /*5b50*/  BRA.U !UP0, `(.L_x_40554) ;  /* 0x0000000108847547 */ /* 0x000fea000b800000 */
[----:B------:R-:W-:-:S09]  /*5b60*/  UISETP.NE.AND UP0, UPT, UR4, 0x18, UPT ;  /* 0x000000180400788c */ /* 0x000fd2000bf05270 */
[----:B------:R-:W-:Y:S05]  /*5b70*/  BRA.U !UP0, `(.L_x_40555) ;  /* 0x0000000108447547 */ /* 0x000fea000b800000 */
.L_x_40533:
        /* <DEDUP_REMOVED lines=16> */
.L_x_40556:
[----:B------:R-:W-:Y:S05]  /*5c80*/  BRA `(.L_x_40534) ;  /* 0x0000000000887947 */ /* 0x000fea0003800000 */
.L_x_40555:
        /* <DEDUP_REMOVED lines=11> */
.L_x_40558:
[----:B------:R-:W-:Y:S05]  /*5d40*/  BSYNC.RECONVERGENT B0 ;  /* 0x0000000000007941 */ /* 0x000fea0003800200 */
.L_x_40557:
[----:B------:R3:W-:Y:S01]  /*5d50*/  STG.E.U8 desc[UR36][R2.64], R5 ;  /* 0x0000000502007986 */ /* 0x0007e2000c101124 */
[----:B------:R-:W-:Y:S05]  /*5d60*/  BRA `(.L_x_40534) ;  /* 0x0000000000507947 */ /* 0x000fea0003800000 */
.L_x_40554:
        /* <DEDUP_REMOVED lines=12> */
.L_x_40559:
[----:B------:R-:W-:Y:S01]  /*5e30*/  IMAD.MOV.U32 R5, RZ, RZ, 0x7f ;  /* 0x0000007fff057424 */ /* 0x000fe200078e00ff */
[----:B------:R-:W-:-:S04]  /*5e40*/  ISETP.GT.U32.AND P0, PT, R7, 0x7f800000, PT ;  /* 0x7f8000000700780c */ /* 0x000fc80003f04070 */
[----:B------:R-:W-:-:S05]  /*5e50*/  SEL R5, R5, 0x7c, P0 ;  /* 0x0000007c05057807 */ /* 0x000fca0000000000 */
[----:B------:R2:W-:Y:S01]  /*5e60*/  STG.E.U8 desc[UR36][R2.64], R5 ;  /* 0x0000000502007986 */ /* 0x0005e2000c101124 */
[----:B------:R-:W-:Y:S05]  /*5e70*/  BRA `(.L_x_40534) ;  /* 0x00000000000c7947 */ /* 0x000fea0003800000 */
.L_x_40553:
[----:B------:R-:W-:-:S04]  /*5e80*/  I2FP.F32.U32 R0, R4 ;  /* 0x0000000400007245 */ /* 0x000fc80000201000 */
[----:B------:R-:W-:-:S05]  /*5e90*/  F2FP.BF16.F32.PACK_AB R0, RZ, R0 ;  /* 0x00000000ff00723e */ /* 0x000fca00000010ff */
[----:B------:R0:W-:Y:S02]  /*5ea0*/  STG.E.U16 desc[UR36][R2.64], R0 ;  /* 0x0000000002007986 */ /* 0x0001e4000c101524 */
.L_x_40534:
[----:B------:R-:W-:Y:S05]  /*5eb0*/  BSYNC.RECONVERGENT B6 ;  /* 0x0000000000067941 */ /* 0x000fea0003800200 */
.L_x_40528:
[----:B------:R-:W-:-:S07]  /*5ec0*/  IADD3 R17, PT, PT, R17, 0x80, RZ ;  /* 0x0000008011117810 */ /* 0x000fce0007ffe0ff */
.L_x_40493:
[----:B------:R-:W-:Y:S05]  /*5ed0*/  BSYNC.RECONVERGENT B7 ;  /* 0x0000000000077941 */ /* 0x000fea0003800200 */
.L_x_40492:
        /* <DEDUP_REMOVED lines=307> */
.L_x_40562:
        /* <DEDUP_REMOVED lines=16> */
.L_x_40566:
[----:B------:R0:W5:Y:S01]  /*7310*/  LDG.E.U8 R0, desc[UR36][R2.64] ;  /* 0x0000002402007981 */ /* 0x000162000c1e1100 */
[----:B------:R-:W-:Y:S05]  /*7320*/  BRA `(.L_x_40568) ;  /* 0x0000000c004c7947 */ /* 0x000fea0003800000 */
.L_x_40565:
        /* <DEDUP_REMOVED lines=8> */
.L_x_40570:
[----:B------:R3:W5:Y:S01]  /*73b0*/  LDG.E.U8 R0, desc[UR36][R2.64] ;  /* 0x0000002402007981 */ /* 0x000762000c1e1100 */
[----:B------:R-:W-:Y:S05]  /*73c0*/  BRA `(.L_x_40568) ;  /* 0x0000000c00247947 */ /* 0x000fea0003800000 */
.L_x_40569:
[----:B------:R2:W5:Y:S01]  /*73d0*/  LDG.E.U16 R0, desc[UR36][R2.64] ;  /* 0x0000002402007981 */ /* 0x000562000c1e1500 */
[----:B------:R-:W-:Y:S05]  /*73e0*/  BRA `(.L_x_40568) ;  /* 0x0000000c001c7947 */ /* 0x000fea0003800000 */
.L_x_40564:
        /* <DEDUP_REMOVED lines=9> */
.L_x_40572:
[----:B------:R-:W2:Y:S02]  /*7480*/  LDG.E.U16 R4, desc[UR36][R2.64] ;  /* 0x0000002402047981 */ /* 0x000ea4000c1e1500 */
[----:B--2---:R-:W-:-:S06]  /*7490*/  HADD2.F32 R4, -RZ, R4.H0_H0 ;  /* 0x20000004ff047230 */ /* 0x004fcc0000004100 */
[----:B------:R-:W0:Y:S02]  /*74a0*/  F2I.FTZ.TRUNC.NTZ R4, R4 ;  /* 0x0000000400047305 */ /* 0x000e24000021f100 */
[----:B0-----:R-:W-:Y:S01]  /*74b0*/  PRMT R0, R4, 0x7610, R0 ;  /* 0x0000761004007816 */ /* 0x001fe20000000000 */
[----:B------:R-:W-:Y:S06]  /*74c0*/  BRA `(.L_x_40568) ;  /* 0x0000000800e47947 */ /* 0x000fec0003800000 */
.L_x_40571:
        /* <DEDUP_REMOVED lines=9> */
.L_x_40574:
[----:B------:R-:W2:Y:S02]  /*7560*/  LDG.E.U16 R2, desc[UR36][R2.64] ;  /* 0x0000002402027981 */ /* 0x000ea4000c1e1500 */
[----:B--2---:R-:W-:-:S06]  /*7570*/  HADD2.F32 R4, -RZ, R2.H0_H0 ;  /* 0x20000002ff047230 */ /* 0x004fcc0000004100 */
[----:B------:R-:W0:Y:S02]  /*7580*/  F2I.FTZ.TRUNC.NTZ R4, R4 ;  /* 0x0000000400047305 */ /* 0x000e24000021f100 */
[----:B0-----:R-:W-:Y:S01]  /*7590*/  PRMT R0, R4, 0x7610, R0 ;  /* 0x0000761004007816 */ /* 0x001fe20000000000 */
[----:B------:R-:W-:Y:S06]  /*75a0*/  BRA `(.L_x_40568) ;  /* 0x0000000800ac7947 */ /* 0x000fec0003800000 */
.L_x_40573:
[----:B------:R-:W2:Y:S02]  /*75b0*/  LDG.E.64 R2, desc[UR36][R2.64] ;  /* 0x0000002402027981 */ /* 0x000ea4000c1e1b00 */
[----:B--2---:R0:W1:Y:S01]  /*75c0*/  F2I.F64.TRUNC R0, R2 ;  /* 0x0000000200007311 */ /* 0x004062000030d100 */
[----:B------:R-:W-:Y:S05]  /*75d0*/  BRA `(.L_x_40568) ;  /* 0x0000000800a07947 */ /* 0x000fea0003800000 */
.L_x_40563:
        /* <DEDUP_REMOVED lines=12> */
.L_x_40577:
[----:B------:R-:W2:Y:S02]  /*76a0*/  LDG.E.64 R2, desc[UR36][R2.64] ;  /* 0x0000002402027981 */ /* 0x000ea4000c1e1b00 */
[----:B--2---:R0:W1:Y:S01]  /*76b0*/  F2I.F64.TRUNC R0, R2 ;  /* 0x0000000200007311 */ /* 0x004062000030d100 */
[----:B------:R-:W-:Y:S05]  /*76c0*/  BRA `(.L_x_40568) ;  /* 0x0000000800647947 */ /* 0x000fea0003800000 */
.L_x_40576:
        /* <DEDUP_REMOVED lines=27> */
.L_x_40579:
        /* <DEDUP_REMOVED lines=14> */
.L_x_40578:
[----:B------:R-:W2:Y:S02]  /*7960*/  LDG.E.U16 R4, desc[UR36][R2.64] ;  /* 0x0000002402047981 */ /* 0x000ea4000c1e1500 */
[----:B--2---:R-:W-:-:S06]  /*7970*/  SHF.L.U32 R4, R4, 0x10, RZ ;  /* 0x0000001004047819 */ /* 0x004fcc00000006ff */
[----:B------:R-:W0:Y:S02]  /*7980*/  F2I.FTZ.TRUNC.NTZ R4, R4 ;  /* 0x0000000400047305 */ /* 0x000e24000021f100 */
[----:B0-----:R-:W-:Y:S01]  /*7990*/  PRMT R0, R4, 0x7610, R0 ;  /* 0x0000761004007816 */ /* 0x001fe20000000000 */
[----:B------:R-:W-:Y:S06]  /*79a0*/  BRA `(.L_x_40568) ;  /* 0x0000000400ac7947 */ /* 0x000fec0003800000 */
.L_x_40575:
        /* <DEDUP_REMOVED lines=10> */
.L_x_40582:
        /* <DEDUP_REMOVED lines=21> */
.L_x_40586:
[----:B------:R-:W-:Y:S05]  /*7ba0*/  BSYNC.RECONVERGENT B1 ;  /* 0x0000000000017941 */ /* 0x000fea0003800200 */
.L_x_40585:
[----:B------:R-:W-:Y:S01]  /*7bb0*/  IMAD.SHL.U32 R0, R0, 0x100000, RZ ;  /* 0x0010000000007824 */ /* 0x000fe200078e00ff */
[----:B------:R-:W-:-:S04]  /*7bc0*/  LEA R2, R2, 0x3b800000, 0x17 ;  /* 0x3b80000002027811 */ /* 0x000fc800078eb8ff */
[----:B------:R-:W-:-:S07]  /*7bd0*/  LOP3.LUT R4, R2, R0, R7, 0xfe, !PT ;  /* 0x0000000002047212 */ /* 0x000fce00078efe07 */
.L_x_40584:
[----:B------:R-:W-:Y:S05]  /*7be0*/  BSYNC.RECONVERGENT B0 ;  /* 0x0000000000007941 */ /* 0x000fea0003800200 */
.L_x_40583:
[----:B------:R-:W0:Y:S02]  /*7bf0*/  F2I.FTZ.TRUNC.NTZ R4, R4 ;  /* 0x0000000400047305 */ /* 0x000e24000021f100 */
[----:B0-----:R-:W-:Y:S01]  /*7c00*/  PRMT R0, R4, 0x7610, R0 ;  /* 0x0000761004007816 */ /* 0x001fe20000000000 */
[----:B------:R-:W-:Y:S06]  /*7c10*/  BRA `(.L_x_40568) ;  /* 0x0000000400107947 */ /* 0x000fec0003800000 */
.L_x_40581:
        /* <DEDUP_REMOVED lines=21> */
.L_x_40590:
[----:B------:R-:W-:Y:S05]  /*7d70*/  BSYNC.RECONVERGENT B1 ;  /* 0x0000000000017941 */ /* 0x000fea0003800200 */
.L_x_40589:
[----:B------:R-:W-:Y:S01]  /*7d80*/  IMAD.SHL.U32 R0, R0, 0x200000, RZ ;  /* 0x0020000000007824 */ /* 0x000fe200078e00ff */
[----:B------:R-:W-:-:S04]  /*7d90*/  LEA R2, R2, 0x37800000, 0x17 ;  /* 0x3780000002027811 */ /* 0x000fc800078eb8ff */
[----:B------:R-:W-:-:S07]  /*7da0*/  LOP3.LUT R4, R2, R0, R7, 0xfe, !PT ;  /* 0x0000000002047212 */ /* 0x000fce00078efe07 */
.L_x_40588:
[----:B------:R-:W-:Y:S05]  /*7db0*/  BSYNC.RECONVERGENT B0 ;  /* 0x0000000000007941 */ /* 0x000fea0003800200 */
.L_x_40587:
[----:B------:R-:W0:Y:S02]  /*7dc0*/  F2I.FTZ.TRUNC.NTZ R4, R4 ;  /* 0x0000000400047305 */ /* 0x000e24000021f100 */
[----:B0-----:R-:W-:Y:S01]  /*7dd0*/  PRMT R0, R4, 0x7610, R0 ;  /* 0x0000761004007816 */ /* 0x001fe20000000000 */
[----:B------:R-:W-:Y:S06]  /*7de0*/  BRA `(.L_x_40568) ;  /* 0x00000000009c7947 */ /* 0x000fec0003800000 */
.L_x_40580:
        /* <DEDUP_REMOVED lines=14> */
.L_x_40594:
[----:B------:R-:W-:Y:S05]  /*7ed0*/  BSYNC.RECONVERGENT B0 ;  /* 0x0000000000007941 */ /* 0x000fea0003800200 */
.L_x_40593:
[----:B------:R-:W0:Y:S02]  /*7ee0*/  F2I.FTZ.TRUNC.NTZ R4, R4 ;  /* 0x0000000400047305 */ /* 0x000e24000021f100 */
[----:B0-----:R-:W-:Y:S01]  /*7ef0*/  PRMT R0, R4, 0x7610, R0 ;  /* 0x0000761004007816 */ /* 0x001fe20000000000 */
[----:B------:R-:W-:Y:S06]  /*7f00*/  BRA `(.L_x_40568) ;  /* 0x0000000000547947 */ /* 0x000fec0003800000 */
.L_x_40567:
        /* <DEDUP_REMOVED lines=16> */
.L_x_40595:
[----:B------:R-:W-:Y:S01]  /*8010*/  PRMT R0, RZ, 0x7610, R0 ;  /* 0x00007610ff007816 */ /* 0x000fe20000000000 */
[----:B------:R-:W-:Y:S06]  /*8020*/  BRA `(.L_x_40568) ;  /* 0x00000000000c7947 */ /* 0x000fec0003800000 */
.L_x_40592:
[----:B------:R0:W5:Y:S01]  /*8030*/  LDG.E.U8 R0, desc[UR36][R2.64] ;  /* 0x0000002402007981 */ /* 0x000162000c1e1100 */
[----:B------:R-:W-:Y:S05]  /*8040*/  BRA `(.L_x_40568) ;  /* 0x0000000000047947 */ /* 0x000fea0003800000 */
.L_x_40591:
[----:B------:R0:W5:Y:S02]  /*8050*/  LDG.E.U8 R0, desc[UR36][R2.64] ;  /* 0x0000002402007981 */ /* 0x000164000c1e1100 */
.L_x_40568:
[----:B------:R-:W0:Y:S01]  /*8060*/  LDCU.64 UR6, c[0x0][0x580] ;  /* 0x0000b000ff0677ac */ /* 0x000e220008000a00 */
[----:B-1---5:R-:W-:Y:S01]  /*8070*/  LOP3.LUT P0, RZ, R0, 0xff, RZ, 0xc0, !PT ;  /* 0x000000ff00ff7812 */ /* 0x022fe2000780c0ff */
[----:B------:R-:W-:Y:S01]  /*8080*/  BSSY.RECONVERGENT B6, `(.L_x_40596) ;  /* 0x00000d3000067945 */ /* 0x000fe20003800200 */
[----:B------:R-:W-:Y:S02]  /*8090*/  UPRMT UR4, UR40, 0x9910, URZ ;  /* 0x0000991028047896 */ /* 0x000fe400080000ff */
[----:B------:R-:W-:Y:S02]  /*80a0*/  ISETP.NE.AND P0, PT, RZ, UR43, P0 ;  /* 0x0000002bff007c0c */ /* 0x000fe40008705270 */
        /* <DEDUP_REMOVED lines=15> */
.L_x_40600:
[----:B------:R0:W-:Y:S01]  /*81a0*/  STG.E.U8 desc[UR36][R2.64], R4 ;  /* 0x0000000402007986 */ /* 0x0001e2000c101124 */
[----:B------:R-:W-:Y:S05]  /*81b0*/  BRA `(.L_x_40602) ;  /* 0x0000000800fc7947 */ /* 0x000fea0003800000 */
.L_x_40599:
        /* <DEDUP_REMOVED lines=9> */
.L_x_40604:
[----:B------:R0:W-:Y:S01]  /*8250*/  STG.E desc[UR36][R2.64], R4 ;  /* 0x0000000402007986 */ /* 0x0001e2000c101924 */
[----:B------:R-:W-:Y:S05]  /*8260*/  BRA `(.L_x_40602) ;  /* 0x0000000800d07947 */ /* 0x000fea0003800000 */
.L_x_40603:
[----:B------:R0:W-:Y:S01]  /*8270*/  STG.E.U16 desc[UR36][R2.64], R4 ;  /* 0x0000000402007986 */ /* 0x0001e2000c101524 */
[----:B------:R-:W-:Y:S05]  /*8280*/  BRA `(.L_x_40602) ;  /* 0x0000000800c87947 */ /* 0x000fea0003800000 */
.L_x_40598:
        /* <DEDUP_REMOVED lines=9> */
.L_x_40606:
[----:B------:R-:W-:-:S04]  /*8320*/  I2FP.F32.U32 R0, R4 ;  /* 0x0000000400007245 */ /* 0x000fc80000201000 */
[----:B------:R-:W-:-:S05]  /*8330*/  F2FP.F16.F32.PACK_AB R0, RZ, R0 ;  /* 0x00000000ff00723e */ /* 0x000fca00000000ff */
[----:B------:R0:W-:Y:S01]  /*8340*/  STG.E.U16 desc[UR36][R2.64], R0 ;  /* 0x0000000002007986 */ /* 0x0001e2000c101524 */
[----:B------:R-:W-:Y:S05]  /*8350*/  BRA `(.L_x_40602) ;  /* 0x0000000800947947 */ /* 0x000fea0003800000 */
.L_x_40605:
        /* <DEDUP_REMOVED lines=10> */
.L_x_40608:
[----:B------:R-:W-:-:S04]  /*8400*/  I2FP.F32.U32 R4, R4 ;  /* 0x0000000400047245 */ /* 0x000fc80000201000 */
[----:B------:R-:W-:-:S04]  /*8410*/  F2FP.F16.F32.PACK_AB R5, RZ, R4 ;  /* 0x00000004ff05723e */ /* 0x000fc800000000ff */
[----:B------:R-:W-:-:S05]  /*8420*/  PRMT R5, R5, 0x5410, RZ ;  /* 0x0000541005057816 */ /* 0x000fca00000000ff */
[----:B------:R0:W-:Y:S01]  /*8430*/  STG.E desc[UR36][R2.64], R5 ;  /* 0x0000000502007986 */ /* 0x0001e2000c101924 */
[----:B------:R-:W-:Y:S05]  /*8440*/  BRA `(.L_x_40602) ;  /* 0x0000000800587947 */ /* 0x000fea0003800000 */
.L_x_40607:
[----:B------:R-:W0:Y:S02]  /*8450*/  I2F.F64.U32 R4, R4 ;  /* 0x0000000400047312 */ /* 0x000e240000201800 */
[----:B0-----:R0:W-:Y:S01]  /*8460*/  STG.E.64 desc[UR36][R2.64], R4 ;  /* 0x0000000402007986 */ /* 0x0011e2000c101b24 */
[----:B------:R-:W-:Y:S05]  /*8470*/  BRA `(.L_x_40602) ;  /* 0x00000008004c7947 */ /* 0x000fea0003800000 */
.L_x_40597:
        /* <DEDUP_REMOVED lines=12> */
.L_x_40612:
        /* <DEDUP_REMOVED lines=17> */
.L_x_40614:
[----:B------:R-:W-:Y:S05]  /*8650*/  BSYNC.RECONVERGENT B0 ;  /* 0x0000000000007941 */ /* 0x000fea0003800200 */
.L_x_40613:
[----:B------:R0:W-:Y:S01]  /*8660*/  STG.E.U8 desc[UR36][R2.64], R0 ;  /* 0x0000000002007986 */ /* 0x0001e2000c101124 */
[----:B------:R-:W-:Y:S05]  /*8670*/  BRA `(.L_x_40602) ;  /* 0x0000000400cc7947 */ /* 0x000fea0003800000 */
.L_x_40611:
        /* <DEDUP_REMOVED lines=17> */
.L_x_40616:
[----:B------:R-:W-:Y:S05]  /*8790*/  BSYNC.RECONVERGENT B0 ;  /* 0x0000000000007941 */ /* 0x000fea0003800200 */
.L_x_40615:
[----:B------:R0:W-:Y:S01]  /*87a0*/  STG.E.U8 desc[UR36][R2.64], R0 ;  /* 0x0000000002007986 */ /* 0x0001e2000c101124 */
[----:B------:R-:W-:Y:S05]  /*87b0*/  BRA `(.L_x_40602) ;  /* 0x00000004007c7947 */ /* 0x000fea0003800000 */
.L_x_40610:
        /* <DEDUP_REMOVED lines=21> */
.L_x_40618:
[----:B------:R-:W-:-:S05]  /*8910*/  IMAD.MOV.U32 R5, RZ, RZ, RZ ;  /* 0x000000ffff057224 */ /* 0x000fca00078e00ff */
[----:B------:R0:W-:Y:S01]  /*8920*/  STG.E.64 desc[UR36][R2.64], R4 ;  /* 0x0000000402007986 */ /* 0x0001e2000c101b24 */
[----:B------:R-:W-:Y:S05]  /*8930*/  BRA `(.L_x_40602) ;  /* 0x00000004001c7947 */ /* 0x000fea0003800000 */
.L_x_40617:
[----:B------:R0:W-:Y:S01]  /*8940*/  STG.E desc[UR36][R2.64], R4 ;  /* 0x0000000402007986 */ /* 0x0001e2000c101924 */
[----:B------:R-:W-:Y:S05]  /*8950*/  BRA `(.L_x_40602) ;  /* 0x0000000400147947 */ /* 0x000fea0003800000 */
.L_x_40609:
        /* <DEDUP_REMOVED lines=8> */
.L_x_40620:
[----:B------:R-:W0:Y:S01]  /*89e0*/  I2F.F64.U32 R4, R4 ;  /* 0x0000000400047312 */ /* 0x000e220000201800 */
[----:B------:R-:W-:-:S05]  /*89f0*/  CS2R R6, SRZ ;  /* 0x0000000000067805 */ /* 0x000fca000001ff00 */
[----:B0-----:R4:W-:Y:S01]  /*8a00*/  STG.E.128 desc[UR36][R2.64], R4 ;  /* 0x0000000402007986 */ /* 0x0019e2000c101d24 */
[----:B------:R-:W-:Y:S05]  /*8a10*/  BRA `(.L_x_40602) ;  /* 0x0000000000e47947 */ /* 0x000fea0003800000 */
.L_x_40619:
[----:B------:R-:W-:-:S09]  /*8a20*/  UISETP.NE.AND UP0, UPT, UR4, 0xf, UPT ;  /* 0x0000000f0400788c */ /* 0x000fd2000bf05270 */
[----:B------:R-:W-:Y:S05]  /*8a30*/  BRA.U !UP0, `(.L_x_40621) ;  /* 0x0000000108d07547 */ /* 0x000fea000b800000 */
[----:B------:R-:W-:-:S09]  /*8a40*/  UISETP.NE.AND UP0, UPT, UR4, 0x17, UPT ;  /* 0x000000170400788c */ /* 0x000fd2000bf05270 */
[----:B------:R-:W-:Y:S05]  /*8a50*/  BRA.U !UP0, `(.L_x_40622) ;  /* 0x0000000108847547 */ /* 0x000fea000b800000 */
[----:B------:R-:W-:-:S09]  /*8a60*/  UISETP.NE.AND UP0, UPT, UR4, 0x18, UPT ;  /* 0x000000180400788c */ /* 0x000fd2000bf05270 */
[----:B------:R-:W-:Y:S05]  /*8a70*/  BRA.U !UP0, `(.L_x_40623) ;  /* 0x0000000108447547 */ /* 0x000fea000b800000 */
.L_x_40601:
        /* <DEDUP_REMOVED lines=16> */
.L_x_40624:
[----:B------:R-:W-:Y:S05]  /*8b80*/  BRA `(.L_x_40602) ;  /* 0x0000000000887947 */ /* 0x000fea0003800000 */
.L_x_40623:
        /* <DEDUP_REMOVED lines=11> */
.L_x_40626:
[----:B------:R-:W-:Y:S05]  /*8c40*/  BSYNC.RECONVERGENT B0 ;  /* 0x0000000000007941 */ /* 0x000fea0003800200 */
.L_x_40625:
[----:B------:R3:W-:Y:S01]  /*8c50*/  STG.E.U8 desc[UR36][R2.64], R5 ;  /* 0x0000000502007986 */ /* 0x0007e2000c101124 */
[----:B------:R-:W-:Y:S05]  /*8c60*/  BRA `(.L_x_40602) ;  /* 0x0000000000507947 */ /* 0x000fea0003800000 */
.L_x_40622:
        /* <DEDUP_REMOVED lines=12> */
.L_x_40627:
[----:B------:R-:W-:Y:S02]  /*8d30*/  ISETP.GT.U32.AND P0, PT, R7, 0x7f800000, PT ;  /* 0x7f8000000700780c */ /* 0x000fe40003f04070 */
[----:B------:R-:W-:-:S04]  /*8d40*/  MOV R5, 0x7f ;  /* 0x0000007f00057802 */ /* 0x000fc80000000f00 */
[----:B------:R-:W-:-:S05]  /*8d50*/  SEL R5, R5, 0x7c, P0 ;  /* 0x0000007c05057807 */ /* 0x000fca0000000000 */
[----:B------:R2:W-:Y:S01]  /*8d60*/  STG.E.U8 desc[UR36][R2.64], R5 ;  /* 0x0000000502007986 */ /* 0x0005e2000c101124 */
[----:B------:R-:W-:Y:S05]  /*8d70*/  BRA `(.L_x_40602) ;  /* 0x00000000000c7947 */ /* 0x000fea0003800000 */
.L_x_40621:
[----:B------:R-:W-:-:S04]  /*8d80*/  I2FP.F32.U32 R0, R4 ;  /* 0x0000000400007245 */ /* 0x000fc80000201000 */
[----:B------:R-:W-:-:S05]  /*8d90*/  F2FP.BF16.F32.PACK_AB R0, RZ, R0 ;  /* 0x00000000ff00723e */ /* 0x000fca00000010ff */
[----:B------:R0:W-:Y:S02]  /*8da0*/  STG.E.U16 desc[UR36][R2.64], R0 ;  /* 0x0000000002007986 */ /* 0x0001e4000c101524 */
.L_x_40602:
[----:B------:R-:W-:Y:S05]  /*8db0*/  BSYNC.RECONVERGENT B6 ;  /* 0x0000000000067941 */ /* 0x000fea0003800200 */
.L_x_40596:
[----:B------:R-:W-:-:S07]  /*8dc0*/  VIADD R17, R17, 0x80 ;  /* 0x0000008011117836 */ /* 0x000fce0000000000 */
.L_x_40561:
[----:B------:R-:W-:Y:S05]  /*8dd0*/  BSYNC.RECONVERGENT B7 ;  /* 0x0000000000077941 */ /* 0x000fea0003800200 */
.L_x_40560:
        /* <DEDUP_REMOVED lines=306> */
.L_x_40628:
        /* <DEDUP_REMOVED lines=18> */
.L_x_40632:
[----:B------:R4:W5:Y:S01]  /*a220*/  LDG.E.U8 R0, desc[UR36][R2.64] ;  /* 0x0000002402007981 */ /* 0x000962000c1e1100 */
[----:B------:R-:W-:Y:S05]  /*a230*/  BRA `(.L_x_40634) ;  /* 0x0000000c004c7947 */ /* 0x000fea0003800000 */
.L_x_40631:
        /* <DEDUP_REMOVED lines=8> */
.L_x_40636:
[----:B------:R2:W5:Y:S01]  /*a2c0*/  LDG.E.U8 R0, desc[UR36][R2.64] ;  /* 0x0000002402007981 */ /* 0x000562000c1e1100 */
[----:B------:R-:W-:Y:S05]  /*a2d0*/  BRA `(.L_x_40634) ;  /* 0x0000000c00247947 */ /* 0x000fea0003800000 */
.L_x_40635:
[----:B------:R0:W5:Y:S01]  /*a2e0*/  LDG.E.U16 R0, desc[UR36][R2.64] ;  /* 0x0000002402007981 */ /* 0x000162000c1e1500 */
[----:B------:R-:W-:Y:S05]  /*a2f0*/  BRA `(.L_x_40634) ;  /* 0x0000000c001c7947 */ /* 0x000fea0003800000 */
.L_x_40630:
        /* <DEDUP_REMOVED lines=9> */
.L_x_40638:
[----:B------:R-:W2:Y:S02]  /*a390*/  LDG.E.U16 R4, desc[UR36][R2.64] ;  /* 0x0000002402047981 */ /* 0x000ea4000c1e1500 */
[----:B--2---:R-:W-:-:S06]  /*a3a0*/  HADD2.F32 R4, -RZ, R4.H0_H0 ;  /* 0x20000004ff047230 */ /* 0x004fcc0000004100 */
[----:B------:R-:W0:Y:S02]  /*a3b0*/  F2I.FTZ.TRUNC.NTZ R4, R4 ;  /* 0x0000000400047305 */ /* 0x000e24000021f100 */
[----:B0-----:R-:W-:Y:S01]  /*a3c0*/  PRMT R0, R4, 0x7610, R0 ;  /* 0x0000761004007816 */ /* 0x001fe20000000000 */
[----:B------:R-:W-:Y:S06]  /*a3d0*/  BRA `(.L_x_40634) ;  /* 0x0000000800e47947 */ /* 0x000fec0003800000 */
.L_x_40637:
        /* <DEDUP_REMOVED lines=9> */
.L_x_40640:
[----:B------:R-:W2:Y:S02]  /*a470*/  LDG.E.U16 R2, desc[UR36][R2.64] ;  /* 0x0000002402027981 */ /* 0x000ea4000c1e1500 */
[----:B--2---:R-:W-:-:S06]  /*a480*/  HADD2.F32 R4, -RZ, R2.H0_H0 ;  /* 0x20000002ff047230 */ /* 0x004fcc0000004100 */
[----:B------:R-:W0:Y:S02]  /*a490*/  F2I.FTZ.TRUNC.NTZ R4, R4 ;  /* 0x0000000400047305 */ /* 0x000e24000021f100 */
[----:B0-----:R-:W-:Y:S01]  /*a4a0*/  PRMT R0, R4, 0x7610, R0 ;  /* 0x0000761004007816 */ /* 0x001fe20000000000 */
[----:B------:R-:W-:Y:S06]  /*a4b0*/  BRA `(.L_x_40634) ;  /* 0x0000000800ac7947 */ /* 0x000fec0003800000 */
.L_x_40639:
[----:B------:R-:W2:Y:S02]  /*a4c0*/  LDG.E.64 R2, desc[UR36][R2.64] ;  /* 0x0000002402027981 */ /* 0x000ea4000c1e1b00 */
[----:B--2---:R0:W1:Y:S01]  /*a4d0*/  F2I.F64.TRUNC R0, R2 ;  /* 0x0000000200007311 */ /* 0x004062000030d100 */
[----:B------:R-:W-:Y:S05]  /*a4e0*/  BRA `(.L_x_40634) ;  /* 0x0000000800a07947 */ /* 0x000fea0003800000 */
.L_x_40629:
        /* <DEDUP_REMOVED lines=12> */
.L_x_40643:
[----:B------:R-:W2:Y:S02]  /*a5b0*/  LDG.E.64 R2, desc[UR36][R2.64] ;  /* 0x0000002402027981 */ /* 0x000ea4000c1e1b00 */
[----:B--2---:R0:W1:Y:S01]  /*a5c0*/  F2I.F64.TRUNC R0, R2 ;  /* 0x0000000200007311 */ /* 0x004062000030d100 */
[----:B------:R-:W-:Y:S05]  /*a5d0*/  BRA `(.L_x_40634) ;  /* 0x0000000800647947 */ /* 0x000fea0003800000 */
.L_x_40642:
        /* <DEDUP_REMOVED lines=27> */
.L_x_40645:
        /* <DEDUP_REMOVED lines=14> */
.L_x_40644:
[----:B------:R-:W2:Y:S02]  /*a870*/  LDG.E.U16 R4, desc[UR36][R2.64] ;  /* 0x0000002402047981 */ /* 0x000ea4000c1e1500 */
[----:B--2---:R-:W-:-:S06]  /*a880*/  IMAD.U32 R4, R4, 0x10000, RZ ;  /* 0x0001000004047824 */ /* 0x004fcc00078e00ff */
[----:B------:R-:W0:Y:S02]  /*a890*/  F2I.FTZ.TRUNC.NTZ R4, R4 ;  /* 0x0000000400047305 */ /* 0x000e24000021f100 */
[----:B0-----:R-:W-:Y:S01]  /*a8a0*/  PRMT R0, R4, 0x7610, R0 ;  /* 0x0000761004007816 */ /* 0x001fe20000000000 */
[----:B------:R-:W-:Y:S06]  /*a8b0*/  BRA `(.L_x_40634) ;  /* 0x0000000400ac7947 */ /* 0x000fec0003800000 */
.L_x_40641:
        /* <DEDUP_REMOVED lines=10> */
.L_x_40648:
        /* <DEDUP_REMOVED lines=21> */
.L_x_40652:
[----:B------:R-:W-:Y:S05]  /*aab0*/  BSYNC.RECONVERGENT B1 ;  /* 0x0000000000017941 */ /* 0x000fea0003800200 */
.L_x_40651:
[----:B------:R-:W-:Y:S01]  /*aac0*/  IMAD.SHL.U32 R0, R0, 0x100000, RZ ;  /* 0x0010000000007824 */ /* 0x000fe200078e00ff */
[----:B------:R-:W-:-:S04]  /*aad0*/  LEA R2, R2, 0x3b800000, 0x17 ;  /* 0x3b80000002027811 */ /* 0x000fc800078eb8ff */
[----:B------:R-:W-:-:S07]  /*aae0*/  LOP3.LUT R4, R2, R0, R7, 0xfe, !PT ;  /* 0x0000000002047212 */ /* 0x000fce00078efe07 */
.L_x_40650:
[----:B------:R-:W-:Y:S05]  /*aaf0*/  BSYNC.RECONVERGENT B0 ;  /* 0x0000000000007941 */ /* 0x000fea0003800200 */
.L_x_40649:
[----:B------:R-:W0:Y:S02]  /*ab00*/  F2I.FTZ.TRUNC.NTZ R4, R4 ;  /* 0x0000000400047305 */ /* 0x000e24000021f100 */
[----:B0-----:R-:W-:Y:S01]  /*ab10*/  PRMT R0, R4, 0x7610, R0 ;  /* 0x0000761004007816 */ /* 0x001fe20000000000 */
[----:B------:R-:W-:Y:S06]  /*ab20*/  BRA `(.L_x_40634) ;  /* 0x0000000400107947 */ /* 0x000fec0003800000 */
.L_x_40647:
        /* <DEDUP_REMOVED lines=21> */
.L_x_40656:
[----:B------:R-:W-:Y:S05]  /*ac80*/  BSYNC.RECONVERGENT B1 ;  /* 0x0000000000017941 */ /* 0x000fea0003800200 */
.L_x_40655:
[----:B------:R-:W-:Y:S02]  /*ac90*/  SHF.L.U32 R0, R0, 0x15, RZ ;  /* 0x0000001500007819 */ /* 0x000fe400000006ff */
[----:B------:R-:W-:-:S04]  /*aca0*/  LEA R2, R2, 0x37800000, 0x17 ;  /* 0x3780000002027811 */ /* 0x000fc800078eb8ff */
[----:B------:R-:W-:-:S07]  /*acb0*/  LOP3.LUT R4, R2, R0, R7, 0xfe, !PT ;  /* 0x0000000002047212 */ /* 0x000fce00078efe07 */
.L_x_40654:
[----:B------:R-:W-:Y:S05]  /*acc0*/  BSYNC.RECONVERGENT B0 ;  /* 0x0000000000007941 */ /* 0x000fea0003800200 */
.L_x_40653:
[----:B------:R-:W0:Y:S02]  /*acd0*/  F2I.FTZ.TRUNC.NTZ R4, R4 ;  /* 0x0000000400047305 */ /* 0x000e24000021f100 */
[----:B0-----:R-:W-:Y:S01]  /*ace0*/  PRMT R0, R4, 0x7610, R0 ;  /* 0x0000761004007816 */ /* 0x001fe20000000000 */
[----:B------:R-:W-:Y:S06]  /*acf0*/  BRA `(.L_x_40634) ;  /* 0x00000000009c7947 */ /* 0x000fec0003800000 */
.L_x_40646:
        /* <DEDUP_REMOVED lines=14> */
.L_x_40660:
[----:B------:R-:W-:Y:S05]  /*ade0*/  BSYNC.RECONVERGENT B0 ;  /* 0x0000000000007941 */ /* 0x000fea0003800200 */
.L_x_40659:
[----:B------:R-:W0:Y:S02]  /*adf0*/  F2I.FTZ.TRUNC.NTZ R4, R4 ;  /* 0x0000000400047305 */ /* 0x000e24000021f100 */
[----:B0-----:R-:W-:Y:S01]  /*ae00*/  PRMT R0, R4, 0x7610, R0 ;  /* 0x0000761004007816 */ /* 0x001fe20000000000 */
[----:B------:R-:W-:Y:S06]  /*ae10*/  BRA `(.L_x_40634) ;  /* 0x0000000000547947 */ /* 0x000fec0003800000 */
.L_x_40633:
        /* <DEDUP_REMOVED lines=16> */
.L_x_40661:
[----:B------:R-:W-:Y:S01]  /*af20*/  PRMT R0, RZ, 0x7610, R0 ;  /* 0x00007610ff007816 */ /* 0x000fe20000000000 */
[----:B------:R-:W-:Y:S06]  /*af30*/  BRA `(.L_x_40634) ;  /* 0x00000000000c7947 */ /* 0x000fec0003800000 */
.L_x_40658:
[----:B------:R0:W5:Y:S01]  /*af40*/  LDG.E.U8 R0, desc[UR36][R2.64] ;  /* 0x0000002402007981 */ /* 0x000162000c1e1100 */
[----:B------:R-:W-:Y:S05]  /*af50*/  BRA `(.L_x_40634) ;  /* 0x0000000000047947 */ /* 0x000fea0003800000 */
.L_x_40657:
[----:B------:R0:W5:Y:S02]  /*af60*/  LDG.E.U8 R0, desc[UR36][R2.64] ;  /* 0x0000002402007981 */ /* 0x000164000c1e1100 */
.L_x_40634:
[----:B------:R-:W-:Y:S01]  /*af70*/  UPRMT UR4, UR40, 0x9910, URZ ;  /* 0x0000991028047896 */ /* 0x000fe200080000ff */
[----:B-1---5:R-:W-:-:S03]  /*af80*/  LOP3.LUT P0, RZ, R0, 0xff, RZ, 0xc0, !PT ;  /* 0x000000ff00ff7812 */ /* 0x022fc6000780c0ff */
[----:B------:R-:W-:Y:S01]  /*af90*/  UISETP.GT.AND UP0, UPT, UR4, 0x9, UPT ;  /* 0x000000090400788c */ /* 0x000fe2000bf04270 */
[----:B------:R-:W-:-:S04]  /*afa0*/  ISETP.NE.AND P0, PT, RZ, UR43, P0 ;  /* 0x0000002bff007c0c */ /* 0x000fc80008705270 */
        /* <DEDUP_REMOVED lines=12> */
.L_x_40665:
[----:B------:R-:W-:Y:S01]  /*b070*/  STG.E.U8 desc[UR36][R16.64], R2 ;  /* 0x0000000210007986 */ /* 0x000fe2000c101124 */
[----:B------:R-:W-:Y:S05]  /*b080*/  EXIT ;  /* 0x000000000000794d */ /* 0x000fea0003800000 */
.L_x_40664:
        /* <DEDUP_REMOVED lines=9> */
.L_x_40668:
[----:B------:R-:W-:Y:S01]  /*b120*/  STG.E desc[UR36][R16.64], R2 ;  /* 0x0000000210007986 */ /* 0x000fe2000c101924 */
[----:B------:R-:W-:Y:S05]  /*b130*/  EXIT ;  /* 0x000000000000794d */ /* 0x000fea0003800000 */
.L_x_40667:
[----:B------:R-:W-:Y:S01]  /*b140*/  STG.E.U16 desc[UR36][R16.64], R2 ;  /* 0x0000000210007986 */ /* 0x000fe2000c101524 */
[----:B------:R-:W-:Y:S05]  /*b150*/  EXIT ;  /* 0x000000000000794d */ /* 0x000fea0003800000 */
.L_x_40663:
        /* <DEDUP_REMOVED lines=9> */
.L_x_40670:
[----:B------:R-:W-:-:S04]  /*b1f0*/  I2FP.F32.U32 R0, R2 ;  /* 0x0000000200007245 */ /* 0x000fc80000201000 */
[----:B------:R-:W-:-:S05]  /*b200*/  F2FP.F16.F32.PACK_AB R0, RZ, R0 ;  /* 0x00000000ff00723e */ /* 0x000fca00000000ff */
[----:B------:R-:W-:Y:S01]  /*b210*/  STG.E.U16 desc[UR36][R16.64], R0 ;  /* 0x0000000010007986 */ /* 0x000fe2000c101524 */
[----:B------:R-:W-:Y:S05]  /*b220*/  EXIT ;  /* 0x000000000000794d */ /* 0x000fea0003800000 */
.L_x_40669:
        /* <DEDUP_REMOVED lines=10> */
.L_x_40672:
[----:B------:R-:W-:-:S04]  /*b2d0*/  I2FP.F32.U32 R2, R2 ;  /* 0x0000000200027245 */ /* 0x000fc80000201000 */
[----:B------:R-:W-:-:S04]  /*b2e0*/  F2FP.F16.F32.PACK_AB R3, RZ, R2 ;  /* 0x00000002ff03723e */ /* 0x000fc800000000ff */
[----:B------:R-:W-:-:S05]  /*b2f0*/  PRMT R3, R3, 0x5410, RZ ;  /* 0x0000541003037816 */ /* 0x000fca00000000ff */
[----:B------:R-:W-:Y:S01]  /*b300*/  STG.E desc[UR36][R16.64], R3 ;  /* 0x0000000310007986 */ /* 0x000fe2000c101924 */
[----:B------:R-:W-:Y:S05]  /*b310*/  EXIT ;  /* 0x000000000000794d */ /* 0x000fea0003800000 */
.L_x_40671:
[----:B------:R-:W0:Y:S02]  /*b320*/  I2F.F64.U32 R2, R2 ;  /* 0x0000000200027312 */ /* 0x000e240000201800 */
[----:B0-----:R-:W-:Y:S01]  /*b330*/  STG.E.64 desc[UR36][R16.64], R2 ;  /* 0x0000000210007986 */ /* 0x001fe2000c101b24 */
[----:B------:R-:W-:Y:S05]  /*b340*/  EXIT ;  /* 0x000000000000794d */ /* 0x000fea0003800000 */
.L_x_40662:
        /* <DEDUP_REMOVED lines=12> */
.L_x_40676:
        /* <DEDUP_REMOVED lines=16> */
.L_x_40679:
[----:B------:R-:W-:-:S07]  /*b510*/  PRMT R8, R0, 0x7610, R8 ;  /* 0x0000761000087816 */ /* 0x000fce0000000008 */
.L_x_40678:
[----:B------:R-:W-:Y:S05]  /*b520*/  BSYNC.RECONVERGENT B0 ;  /* 0x0000000000007941 */ /* 0x000fea0003800200 */
.L_x_40677:
[----:B------:R-:W-:Y:S01]  /*b530*/  STG.E.U8 desc[UR36][R16.64], R8 ;  /* 0x0000000810007986 */ /* 0x000fe2000c101124 */
[----:B------:R-:W-:Y:S05]  /*b540*/  EXIT ;  /* 0x000000000000794d */ /* 0x000fea0003800000 */
.L_x_40675:
        /* <DEDUP_REMOVED lines=16> */
.L_x_40682:
[----:B------:R-:W-:-:S07]  /*b650*/  PRMT R8, R0, 0x7610, R8 ;  /* 0x0000761000087816 */ /* 0x000fce0000000008 */
.L_x_40681:
[----:B------:R-:W-:Y:S05]  /*b660*/  BSYNC.RECONVERGENT B0 ;  /* 0x0000000000007941 */ /* 0x000fea0003800200 */
.L_x_40680:
[----:B------:R-:W-:Y:S01]  /*b670*/  STG.E.U8 desc[UR36][R16.64], R8 ;  /* 0x0000000810007986 */ /* 0x000fe2000c101124 */
[----:B------:R-:W-:Y:S05]  /*b680*/  EXIT ;  /* 0x000000000000794d */ /* 0x000fea0003800000 */
.L_x_40674:
        /* <DEDUP_REMOVED lines=21> */
.L_x_40684:
[----:B------:R-:W-:-:S05]  /*b7e0*/  IMAD.MOV.U32 R3, RZ, RZ, RZ ;  /* 0x000000ffff037224 */ /* 0x000fca00078e00ff */
[----:B------:R-:W-:Y:S01]  /*b7f0*/  STG.E.64 desc[UR36][R16.64], R2 ;  /* 0x0000000210007986 */ /* 0x000fe2000c101b24 */
[----:B------:R-:W-:Y:S05]  /*b800*/  EXIT ;  /* 0x000000000000794d */ /* 0x000fea0003800000 */
.L_x_40683:
[----:B------:R-:W-:Y:S01]  /*b810*/  STG.E desc[UR36][R16.64], R2 ;  /* 0x0000000210007986 */ /* 0x000fe2000c101924 */
[----:B------:R-:W-:Y:S05]  /*b820*/  EXIT ;  /* 0x000000000000794d */ /* 0x000fea0003800000 */
.L_x_40673:
        /* <DEDUP_REMOVED lines=8> */
.L_x_40686:
[----:B------:R-:W0:Y:S01]  /*b8b0*/  I2F.F64.U32 R4, R2 ;  /* 0x0000000200047312 */ /* 0x000e220000201800 */
[----:B------:R-:W-:-:S05]  /*b8c0*/  CS2R R6, SRZ ;  /* 0x0000000000067805 */ /* 0x000fca000001ff00 */
[----:B0-----:R-:W-:Y:S01]  /*b8d0*/  STG.E.128 desc[UR36][R16.64], R4 ;  /* 0x0000000410007986 */ /* 0x001fe2000c101d24 */
[----:B------:R-:W-:Y:S05]  /*b8e0*/  EXIT ;  /* 0x000000000000794d */ /* 0x000fea0003800000 */
.L_x_40685:
[----:B------:R-:W-:-:S09]  /*b8f0*/  UISETP.NE.AND UP0, UPT, UR4, 0xf, UPT ;  /* 0x0000000f0400788c */ /* 0x000fd2000bf05270 */
[----:B------:R-:W-:Y:S05]  /*b900*/  BRA.U !UP0, `(.L_x_40687) ;  /* 0x0000000108d47547 */ /* 0x000fea000b800000 */
[----:B------:R-:W-:-:S09]  /*b910*/  UISETP.NE.AND UP0, UPT, UR4, 0x17, UPT ;  /* 0x000000170400788c */ /* 0x000fd2000bf05270 */
[----:B------:R-:W-:Y:S05]  /*b920*/  BRA.U !UP0, `(.L_x_40688) ;  /* 0x0000000108847547 */ /* 0x000fea000b800000 */
[----:B------:R-:W-:-:S09]  /*b930*/  UISETP.NE.AND UP0, UPT, UR4, 0x18, UPT ;  /* 0x000000180400788c */ /* 0x000fd2000bf05270 */
[----:B------:R-:W-:Y:S05]  /*b940*/  BRA.U !UP0, `(.L_x_40689) ;  /* 0x0000000108447547 */ /* 0x000fea000b800000 */
.L_x_40666:
        /* <DEDUP_REMOVED lines=16> */
.L_x_40690:
[----:B------:R-:W-:Y:S05]  /*ba50*/  EXIT ;  /* 0x000000000000794d */ /* 0x000fea0003800000 */
.L_x_40689:
        /* <DEDUP_REMOVED lines=11> */
.L_x_40692:
[----:B------:R-:W-:Y:S05]  /*bb10*/  BSYNC.RECONVERGENT B0 ;  /* 0x0000000000007941 */ /* 0x000fea0003800200 */
.L_x_40691:
[----:B------:R-:W-:Y:S01]  /*bb20*/  STG.E.U8 desc[UR36][R16.64], R3 ;  /* 0x0000000310007986 */ /* 0x000fe2000c101124 */
[----:B------:R-:W-:Y:S05]  /*bb30*/  EXIT ;  /* 0x000000000000794d */ /* 0x000fea0003800000 */
.L_x_40688:
        /* <DEDUP_REMOVED lines=13> */
.L_x_40693:
[----:B------:R-:W-:Y:S01]  /*bc10*/  HFMA2 R3, -RZ, RZ, 0, 7.569789886474609375e-06 ;  /* 0x0000007fff037431 */ /* 0x000fe200000001ff */
[----:B------:R-:W-:-:S04]  /*bc20*/  ISETP.GT.U32.AND P0, PT, R5, 0x7f800000, PT ;  /* 0x7f8000000500780c */ /* 0x000fc80003f04070 */
[----:B------:R-:W-:-:S05]  /*bc30*/  SEL R3, R3, 0x7c, P0 ;  /* 0x0000007c03037807 */ /* 0x000fca0000000000 */
[----:B------:R-:W-:Y:S01]  /*bc40*/  STG.E.U8 desc[UR36][R16.64], R3 ;  /* 0x0000000310007986 */ /* 0x000fe2000c101124 */
[----:B------:R-:W-:Y:S05]  /*bc50*/  EXIT ;  /* 0x000000000000794d */ /* 0x000fea0003800000 */
.L_x_40687:
[----:B------:R-:W-:-:S04]  /*bc60*/  I2FP.F32.U32 R0, R2 ;  /* 0x0000000200007245 */ /* 0x000fc80000201000 */
[----:B------:R-:W-:-:S05]  /*bc70*/  F2FP.BF16.F32.PACK_AB R0, RZ, R0 ;  /* 0x00000000ff00723e */ /* 0x000fca00000010ff */
[----:B------:R-:W-:Y:S01]  /*bc80*/  STG.E.U16 desc[UR36][R16.64], R0 ;  /* 0x0000000010007986 */ /* 0x000fe2000c101524 */
[----:B------:R-:W-:Y:S05]  /*bc90*/  EXIT ;  /* 0x000000000000794d */ /* 0x000fea0003800000 */
.L_x_40694:
        /* <DEDUP_REMOVED lines=14> */
.L_x_43756:


//--------------------- .text._ZN2at6native27unrolled_elementwise_kernelINS0_13AUnaryFunctorIaabZZZNS0_23logical_and_kernel_cudaERNS_14TensorIteratorEENKUlvE0_clEvENKUlvE0_clEvEUlaaE_EESt5arrayIPcLm2EELi4E23TrivialOffsetCalculatorILi1EjESD_NS0_6memory12LoadWithCastILi1EEENSE_13StoreWithCastILi1EEEEEviT_T0_T2_T3_T4_T5_ --------------------------
	.section	.text._ZN2at6native27unrolled_elementwise_kernelINS0_13AUnaryFunctorIaabZZZNS0_23logical_and_kernel_cudaERNS_14TensorIteratorEENKUlvE0_clEvENKUlvE0_clEvEUlaaE_EESt5arrayIPcLm2EELi4E23TrivialOffsetCalculatorILi1EjESD_NS0_6memory12LoadWithCastILi1EEENSE_13StoreWithCastILi1EEEEEviT_T0_T2_T3_T4_T5_,"ax",@progbits
	.align	128
        .global         _ZN2at6native27unrolled_elementwise_kernelINS0_13AUnaryFunctorIaabZZZNS0_23logical_and_kernel_cudaERNS_14TensorIteratorEENKUlvE0_clEvENKUlvE0_clEvEUlaaE_EESt5arrayIPcLm2EELi4E23TrivialOffsetCalculatorILi1EjESD_NS0_6memory12LoadWithCastILi1EEENSE_13StoreWithCastILi1EEEEEviT_T0_T2_T3_T4_T5_
        .type           _ZN2at6native27unrolled_elementwise_kernelINS0_13AUnaryFunctorIaabZZZNS0_23logical_and_kernel_cudaERNS_14TensorIteratorEENKUlvE0_clEvENKUlvE0_clEvEUlaaE_EESt5arrayIPcLm2EELi4E23TrivialOffsetCalculatorILi1EjESD_NS0_6memory12LoadWithCastILi1EEENSE_13StoreWithCastILi1EEEEEviT_T0_T2_T3_T4_T5_,@function
        .size           _ZN2at6native27unrolled_elementwise_kernelINS0_13AUnaryFunctorIaabZZZNS0_23logical_and_kernel_cudaERNS_14TensorIteratorEENKUlvE0_clEvENKUlvE0_clEvEUlaaE_EESt5arrayIPcLm2EELi4E23TrivialOffsetCalculatorILi1EjESD_NS0_6memory12LoadWithCastILi1EEENSE_13StoreWithCastILi1EEEEEviT_T0_T2_T3_T4_T5_,(.L_x_43757 - _ZN2at6native27unrolled_elementwise_kernelINS0_13AUnaryFunctorIaabZZZNS0_23logical_and_kernel_cudaERNS_14TensorIteratorEENKUlvE0_clEvENKUlvE0_clEvEUlaaE_EESt5arrayIPcLm2EELi4E23TrivialOffsetCalculatorILi1EjESD_NS0_6memory12LoadWithCastILi1EEENSE_13StoreWithCastILi1EEEEEviT_T0_T2_T3_T4_T5_)
        .other          _ZN2at6native27unrolled_elementwise_kernelINS0_13AUnaryFunctorIaabZZZNS0_23logical_and_kernel_cudaERNS_14TensorIteratorEENKUlvE0_clEvENKUlvE0_clEvEUlaaE_EESt5arrayIPcLm2EELi4E23TrivialOffsetCalculatorILi1EjESD_NS0_6memory12LoadWithCastILi1EEENSE_13StoreWithCastILi1EEEEEviT_T0_T2_T3_T4_T5_,@"STO_CUDA_ENTRY STV_DEFAULT"
_ZN2at6native27unrolled_elementwise_kernelINS0_13AUnaryFunctorIaabZZZNS0_23logical_and_kernel_cudaERNS_14TensorIteratorEENKUlvE0_clEvENKUlvE0_clEvEUlaaE_EESt5arrayIPcLm2EELi4E23TrivialOffsetCalculatorILi1EjESD_NS0_6memory12LoadWithCastILi1EEENSE_13StoreWithCastILi1EEEEEviT_T0_T2_T3_T4_T5_:
.text._ZN2at6native27unrolled_elementwise_kernelINS0_13AUnaryFunctorIaabZZZNS0_23logical_and_kernel_cudaERNS_14TensorIteratorEENKUlvE0_clEvENKUlvE0_clEvEUlaaE_EESt5arrayIPcLm2EELi4E23TrivialOffsetCalculatorILi1EjESD_NS0_6memory12LoadWithCastILi1EEENSE_13StoreWithCastILi1EEEEEviT_T0_T2_T3_T4_T5_:
        /* <DEDUP_REMOVED lines=32> */
.L_x_40700:
[----:B------:R3:W5:Y:S01]  /*0200*/  LDG.E.U8 R0, desc[UR36][R4.64] ;  /* 0x0000002404007981 */ /* 0x000762000c1e1100 */
[----:B------:R-:W-:Y:S05]  /*0210*/  BRA `(.L_x_40702) ;  /* 0x0000000c00507947 */ /* 0x000fea0003800000 */
.L_x_40699:
        /* <DEDUP_REMOVED lines=8> */
.L_x_40704:
[----:B------:R1:W5:Y:S01]  /*02a0*/  LDG.E.U8 R0, desc[UR36][R4.64] ;  /* 0x0000002404007981 */ /* 0x000362000c1e1100 */
[----:B------:R-:W-:Y:S05]  /*02b0*/  BRA `(.L_x_40702) ;  /* 0x0000000c00287947 */ /* 0x000fea0003800000 */
.L_x_40703:
[----:B------:R2:W5:Y:S01]  /*02c0*/  LDG.E.U16 R0, desc[UR36][R4.64] ;  /* 0x0000002404007981 */ /* 0x000562000c1e1500 */
[----:B------:R-:W-:Y:S05]  /*02d0*/  BRA `(.L_x_40702) ;  /* 0x0000000c00207947 */ /* 0x000fea0003800000 */
.L_x_40698:
        /* <DEDUP_REMOVED lines=9> */
.L_x_40706:
[----:B------:R-:W2:Y:S02]  /*0370*/  LDG.E.U16 R3, desc[UR36][R4.64] ;  /* 0x0000002404037981 */ /* 0x000ea4000c1e1500 */
[----:B--2---:R-:W-:-:S06]  /*0380*/  HADD2.F32 R3, -RZ, R3.H0_H0 ;  /* 0x20000003ff037230 */ /* 0x004fcc0000004100 */
[----:B------:R-:W0:Y:S02]  /*0390*/  F2I.FTZ.TRUNC.NTZ R3, R3 ;  /* 0x0000000300037305 */ /* 0x000e24000021f100 */
[----:B0-----:R-:W-:Y:S01]  /*03a0*/  PRMT R0, R3, 0x7610, R0 ;  /* 0x0000761003007816 */ /* 0x001fe20000000000 */
[----:B------:R-:W-:Y:S06]  /*03b0*/  BRA `(.L_x_40702) ;  /* 0x0000000800e87947 */ /* 0x000fec0003800000 */
.L_x_40705:
        /* <DEDUP_REMOVED lines=9> */
.L_x_40708:
[----:B------:R-:W2:Y:S02]  /*0450*/  LDG.E.U16 R4, desc[UR36][R4.64] ;  /* 0x0000002404047981 */ /* 0x000ea4000c1e1500 */
[----:B--2---:R-:W-:-:S06]  /*0460*/  HADD2.F32 R3, -RZ, R4.H0_H0 ;  /* 0x20000004ff037230 */ /* 0x004fcc0000004100 */
[----:B------:R-:W0:Y:S02]  /*0470*/  F2I.FTZ.TRUNC.NTZ R3, R3 ;  /* 0x0000000300037305 */ /* 0x000e24000021f100 */
[----:B0-----:R-:W-:Y:S01]  /*0480*/  PRMT R0, R3, 0x7610, R0 ;  /* 0x0000761003007816 */ /* 0x001fe20000000000 */
[----:B------:R-:W-:Y:S06]  /*0490*/  BRA `(.L_x_40702) ;  /* 0x0000000800b07947 */ /* 0x000fec0003800000 */
.L_x_40707:
[----:B------:R-:W2:Y:S02]  /*04a0*/  LDG.E.64 R4, desc[UR36][R4.64] ;  /* 0x0000002404047981 */ /* 0x000ea4000c1e1b00 */
[----:B--2---:R0:W1:Y:S01]  /*04b0*/  F2I.F64.TRUNC R0, R4 ;  /* 0x0000000400007311 */ /* 0x004062000030d100 */
[----:B------:R-:W-:Y:S05]  /*04c0*/  BRA `(.L_x_40702) ;  /* 0x0000000800a47947 */ /* 0x000fea0003800000 */
.L_x_40697:
        /* <DEDUP_REMOVED lines=12> */
.L_x_40711:
[----:B------:R-:W2:Y:S02]  /*0590*/  LDG.E.64 R4, desc[UR36][R4.64] ;  /* 0x0000002404047981 */ /* 0x000ea4000c1e1b00 */
[----:B--2---:R0:W1:Y:S01]  /*05a0*/  F2I.F64.TRUNC R0, R4 ;  /* 0x0000000400007311 */ /* 0x004062000030d100 */
[----:B------:R-:W-:Y:S05]  /*05b0*/  BRA `(.L_x_40702) ;  /* 0x0000000800687947 */ /* 0x000fea0003800000 */
.L_x_40710:
        /* <DEDUP_REMOVED lines=27> */
.L_x_40713:
        /* <DEDUP_REMOVED lines=15> */
.L_x_40712:
[----:B------:R-:W2:Y:S02]  /*0860*/  LDG.E.U16 R3, desc[UR36][R4.64] ;  /* 0x0000002404037981 */ /* 0x000ea4000c1e1500 */
[----:B--2---:R-:W-:-:S06]  /*0870*/  IMAD.U32 R3, R3, 0x10000, RZ ;  /* 0x0001000003037824 */ /* 0x004fcc00078e00ff */
[----:B------:R-:W0:Y:S02]  /*0880*/  F2I.FTZ.TRUNC.NTZ R3, R3 ;  /* 0x0000000300037305 */ /* 0x000e24000021f100 */
[----:B0-----:R-:W-:Y:S01]  /*0890*/  PRMT R0, R3, 0x7610, R0 ;  /* 0x0000761003007816 */ /* 0x001fe20000000000 */
[----:B------:R-:W-:Y:S06]  /*08a0*/  BRA `(.L_x_40702) ;  /* 0x0000000400ac7947 */ /* 0x000fec0003800000 */
.L_x_40709:
        /* <DEDUP_REMOVED lines=10> */
.L_x_40716:
        /* <DEDUP_REMOVED lines=21> */
.L_x_40720:
[----:B------:R-:W-:Y:S05]  /*0aa0*/  BSYNC.RECONVERGENT B1 ;  /* 0x0000000000017941 */ /* 0x000fea0003800200 */
.L_x_40719:
[----:B------:R-:W-:Y:S01]  /*0ab0*/  IMAD.SHL.U32 R0, R0, 0x100000, RZ ;  /* 0x0010000000007824 */ /* 0x000fe200078e00ff */
[----:B------:R-:W-:-:S04]  /*0ac0*/  LEA R3, R3, 0x3b800000, 0x17 ;  /* 0x3b80000003037811 */ /* 0x000fc800078eb8ff */
[----:B------:R-:W-:-:S07]  /*0ad0*/  LOP3.LUT R3, R3, R0, R7, 0xfe, !PT ;  /* 0x0000000003037212 */ /* 0x000fce00078efe07 */
.L_x_40718:
[----:B------:R-:W-:Y:S05]  /*0ae0*/  BSYNC.RECONVERGENT B0 ;  /* 0x0000000000007941 */ /* 0x000fea0003800200 */
.L_x_40717:
[----:B------:R-:W0:Y:S02]  /*0af0*/  F2I.FTZ.TRUNC.NTZ R3, R3 ;  /* 0x0000000300037305 */ /* 0x000e24000021f100 */
[----:B0-----:R-:W-:Y:S01]  /*0b00*/  PRMT R0, R3, 0x7610, R0 ;  /* 0x0000761003007816 */ /* 0x001fe20000000000 */
[----:B------:R-:W-:Y:S06]  /*0b10*/  BRA `(.L_x_40702) ;  /* 0x0000000400107947 */ /* 0x000fec0003800000 */
.L_x_40715:
        /* <DEDUP_REMOVED lines=21> */
.L_x_40724:
[----:B------:R-:W-:Y:S05]  /*0c70*/  BSYNC.RECONVERGENT B1 ;  /* 0x0000000000017941 */ /* 0x000fea0003800200 */
.L_x_40723:
[----:B------:R-:W-:Y:S01]  /*0c80*/  IMAD.SHL.U32 R0, R0, 0x200000, RZ ;  /* 0x0020000000007824 */ /* 0x000fe200078e00ff */
[----:B------:R-:W-:-:S04]  /*0c90*/  LEA R3, R3, 0x37800000, 0x17 ;  /* 0x3780000003037811 */ /* 0x000fc800078eb8ff */
[----:B------:R-:W-:-:S07]  /*0ca0*/  LOP3.LUT R3, R3, R0, R7, 0xfe, !PT ;  /* 0x0000000003037212 */ /* 0x000fce00078efe07 */
.L_x_40722:
[----:B------:R-:W-:Y:S05]  /*0cb0*/  BSYNC.RECONVERGENT B0 ;  /* 0x0000000000007941 */ /* 0x000fea0003800200 */
.L_x_40721:
[----:B------:R-:W0:Y:S02]  /*0cc0*/  F2I.FTZ.TRUNC.NTZ R3, R3 ;  /* 0x0000000300037305 */ /* 0x000e24000021f100 */
[----:B0-----:R-:W-:Y:S01]  /*0cd0*/  PRMT R0, R3, 0x7610, R0 ;  /* 0x0000761003007816 */ /* 0x001fe20000000000 */
[----:B------:R-:W-:Y:S06]  /*0ce0*/  BRA `(.L_x_40702) ;  /* 0x00000000009c7947 */ /* 0x000fec0003800000 */
.L_x_40714:
[----:B------:R-:W-:-:S09]  /*0cf0*/  UISETP.NE.AND UP0, UPT, UR4, 0x1c, UPT ;  /* 0x0000001c0400788c */ /* 0x000fd2000bf05270 */
[----:B------:R-:W-:Y:S05]  /*0d00*/  BRA.U !UP0, `(.L_x_40725) ;  /* 0x0000000108907547 */ /* 0x000fea000b800000 */
[----:B------:R-:W-:-:S09]  /*0d10*/  UISETP.NE.AND UP0, UPT, UR4, 0x1d, UPT ;  /* 0x0000001d0400788c */ /* 0x000fd2000bf05270 */
[----:B------:R-:W-:Y:S05]  /*0d20*/  BRA.U !UP0, `(.L_x_40726) ;  /* 0x0000000108807547 */ /* 0x000fea000b800000 */
[----:B------:R-:W-:-:S09]  /*0d30*/  UISETP.NE.AND UP0, UPT, UR4, 0x2c, UPT ;  /* 0x0000002c0400788c */ /* 0x000fd2000bf05270 */
[----:B------:R-:W-:Y:S05]  /*0d40*/  BRA.U !UP0, `(.L_x_40727) ;  /* 0x0000000108487547 */ /* 0x000fea000b800000 */
.L_x_40701:
        /* <DEDUP_REMOVED lines=16> */
.L_x_40728:
[----:B------:R-:W-:Y:S01]  /*0e50*/  PRMT R0, RZ, 0x7610, R0 ;  /* 0x00007610ff007816 */ /* 0x000fe20000000000 */
[----:B------:R-:W-:Y:S06]  /*0e60*/  BRA `(.L_x_40702) ;  /* 0x00000000003c7947 */ /* 0x000fec0003800000 */
.L_x_40727:
        /* <DEDUP_REMOVED lines=8> */
.L_x_40730:
[----:B------:R-:W-:Y:S05]  /*0ef0*/  BSYNC.RECONVERGENT B0 ;  /* 0x0000000000007941 */ /* 0x000fea0003800200 */
.L_x_40729:
[----:B------:R-:W0:Y:S02]  /*0f00*/  F2I.FTZ.TRUNC.NTZ R3, R3 ;  /* 0x0000000300037305 */ /* 0x000e24000021f100 */
[----:B0-----:R-:W-:Y:S01]  /*0f10*/  PRMT R0, R3, 0x7610, R0 ;  /* 0x0000761003007816 */ /* 0x001fe20000000000 */
[----:B------:R-:W-:Y:S06]  /*0f20*/  BRA `(.L_x_40702) ;  /* 0x00000000000c7947 */ /* 0x000fec0003800000 */
.L_x_40726:
[----:B------:R0:W5:Y:S01]  /*0f30*/  LDG.E.U8 R0, desc[UR36][R4.64] ;  /* 0x0000002404007981 */ /* 0x000162000c1e1100 */
[----:B------:R-:W-:Y:S05]  /*0f40*/  BRA `(.L_x_40702) ;  /* 0x0000000000047947 */ /* 0x000fea0003800000 */
.L_x_40725:
[----:B------:R0:W5:Y:S02]  /*0f50*/  LDG.E.U8 R0, desc[UR36][R4.64] ;  /* 0x0000002404007981 */ /* 0x000164000c1e1100 */
.L_x_40702:
[----:B-1---5:R-:W-:Y:S01]  /*0f60*/  LOP3.LUT P0, RZ, R0, 0xff, RZ, 0xc0, !PT ;  /* 0x000000ff00ff7812 */ /* 0x022fe2000780c0ff */
[----:B------:R-:W-:-:S03]  /*0f70*/  VIADD R24, R2, 0x80 ;  /* 0x0000008002187836 */ /* 0x000fc60000000000 */
[----:B------:R-:W-:-:S09]  /*0f80*/  P2R R16, PR, RZ, 0x1 ;  /* 0x00000001ff107803 */ /* 0x000fd20000000000 */
.L_x_40696:
[----:B------:R-:W-:Y:S05]  /*0f90*/  BSYNC.RECONVERGENT B6 ;  /* 0x0000000000067941 */ /* 0x000fea0003800200 */
.L_x_40695:
        /* <DEDUP_REMOVED lines=24> */
.L_x_40736:
[----:B------:R0:W5:Y:S01]  /*1120*/  LDG.E.U8 R0, desc[UR36][R4.64] ;  /* 0x0000002404007981 */ /* 0x000162000c1e1100 */
[----:B------:R-:W-:Y:S05]  /*1130*/  BRA `(.L_x_40738) ;  /* 0x0000000c00507947 */ /* 0x000fea0003800000 */
.L_x_40735:
        /* <DEDUP_REMOVED lines=8> */
.L_x_40740:
[----:B------:R0:W5:Y:S01]  /*11c0*/  LDG.E.U8 R0, desc[UR36][R4.64] ;  /* 0x0000002404007981 */ /* 0x000162000c1e1100 */
[----:B------:R-:W-:Y:S05]  /*11d0*/  BRA `(.L_x_40738) ;  /* 0x0000000c00287947 */ /* 0x000fea0003800000 */
.L_x_40739:
[----:B------:R0:W5:Y:S01]  /*11e0*/  LDG.E.U16 R0, desc[UR36][R4.64] ;  /* 0x0000002404007981 */ /* 0x000162000c1e1500 */
[----:B------:R-:W-:Y:S05]  /*11f0*/  BRA `(.L_x_40738) ;  /* 0x0000000c00207947 */ /* 0x000fea0003800000 */
.L_x_40734:
        /* <DEDUP_REMOVED lines=9> */
.L_x_40742:
[----:B------:R-:W2:Y:S02]  /*1290*/  LDG.E.U16 R3, desc[UR36][R4.64] ;  /* 0x0000002404037981 */ /* 0x000ea4000c1e1500 */
[----:B--2---:R-:W-:-:S06]  /*12a0*/  HADD2.F32 R3, -RZ, R3.H0_H0 ;  /* 0x20000003ff037230 */ /* 0x004fcc0000004100 */
[----:B------:R-:W0:Y:S02]  /*12b0*/  F2I.FTZ.TRUNC.NTZ R3, R3 ;  /* 0x0000000300037305 */ /* 0x000e24000021f100 */
[----:B0-----:R-:W-:Y:S01]  /*12c0*/  PRMT R0, R3, 0x7610, R0 ;  /* 0x0000761003007816 */ /* 0x001fe20000000000 */
[----:B------:R-:W-:Y:S06]  /*12d0*/  BRA `(.L_x_40738) ;  /* 0x0000000800e87947 */ /* 0x000fec0003800000 */
.L_x_40741:
        /* <DEDUP_REMOVED lines=9> */
.L_x_40744:
[----:B------:R-:W2:Y:S02]  /*1370*/  LDG.E.U16 R4, desc[UR36][R4.64] ;  /* 0x0000002404047981 */ /* 0x000ea4000c1e1500 */
[----:B--2---:R-:W-:-:S06]  /*1380*/  HADD2.F32 R3, -RZ, R4.H0_H0 ;  /* 0x20000004ff037230 */ /* 0x004fcc0000004100 */
[----:B------:R-:W0:Y:S02]  /*1390*/  F2I.FTZ.TRUNC.NTZ R3, R3 ;  /* 0x0000000300037305 */ /* 0x000e24000021f100 */
[----:B0-----:R-:W-:Y:S01]  /*13a0*/  PRMT R0, R3, 0x7610, R0 ;  /* 0x0000761003007816 */ /* 0x001fe20000000000 */
[----:B------:R-:W-:Y:S06]  /*13b0*/  BRA `(.L_x_40738) ;  /* 0x0000000800b07947 */ /* 0x000fec0003800000 */
.L_x_40743:
[----:B------:R-:W2:Y:S02]  /*13c0*/  LDG.E.64 R4, desc[UR36][R4.64] ;  /* 0x0000002404047981 */ /* 0x000ea4000c1e1b00 */
[----:B--2---:R0:W1:Y:S01]  /*13d0*/  F2I.F64.TRUNC R0, R4 ;  /* 0x0000000400007311 */ /* 0x004062000030d100 */
[----:B------:R-:W-:Y:S05]  /*13e0*/  BRA `(.L_x_40738) ;  /* 0x0000000800a47947 */ /* 0x000fea0003800000 */
.L_x_40733:
        /* <DEDUP_REMOVED lines=12> */
.L_x_40747:
[----:B------:R-:W2:Y:S02]  /*14b0*/  LDG.E.64 R4, desc[UR36][R4.64] ;  /* 0x0000002404047981 */ /* 0x000ea4000c1e1b00 */
[----:B--2---:R0:W1:Y:S01]  /*14c0*/  F2I.F64.TRUNC R0, R4 ;  /* 0x0000000400007311 */ /* 0x004062000030d100 */
[----:B------:R-:W-:Y:S05]  /*14d0*/  BRA `(.L_x_40738) ;  /* 0x0000000800687947 */ /* 0x000fea0003800000 */
.L_x_40746:
        /* <DEDUP_REMOVED lines=27> */
.L_x_40749:
        /* <DEDUP_REMOVED lines=15> */
.L_x_40748:
[----:B------:R-:W2:Y:S02]  /*1780*/  LDG.E.U16 R3, desc[UR36][R4.64] ;  /* 0x0000002404037981 */ /* 0x000ea4000c1e1500 */
[----:B--2---:R-:W-:-:S06]  /*1790*/  IMAD.U32 R3, R3, 0x10000, RZ ;  /* 0x0001000003037824 */ /* 0x004fcc00078e00ff */
[----:B------:R-:W0:Y:S02]  /*17a0*/  F2I.FTZ.TRUNC.NTZ R3, R3 ;  /* 0x0000000300037305 */ /* 0x000e24000021f100 */
[----:B0-----:R-:W-:Y:S01]  /*17b0*/  PRMT R0, R3, 0x7610, R0 ;  /* 0x0000761003007816 */ /* 0x001fe20000000000 */
[----:B------:R-:W-:Y:S06]  /*17c0*/  BRA `(.L_x_40738) ;  /* 0x0000000400ac7947 */ /* 0x000fec0003800000 */
.L_x_40745:
        /* <DEDUP_REMOVED lines=10> */
.L_x_40752:
        /* <DEDUP_REMOVED lines=21> */
.L_x_40756:
[----:B------:R-:W-:Y:S05]  /*19c0*/  BSYNC.RECONVERGENT B1 ;  /* 0x0000000000017941 */ /* 0x000fea0003800200 */
.L_x_40755:
[----:B------:R-:W-:Y:S01]  /*19d0*/  IMAD.SHL.U32 R0, R0, 0x100000, RZ ;  /* 0x0010000000007824 */ /* 0x000fe200078e00ff */
[----:B------:R-:W-:-:S04]  /*19e0*/  LEA R3, R3, 0x3b800000, 0x17 ;  /* 0x3b80000003037811 */ /* 0x000fc800078eb8ff */
[----:B------:R-:W-:-:S07]  /*19f0*/  LOP3.LUT R3, R3, R0, R7, 0xfe, !PT ;  /* 0x0000000003037212 */ /* 0x000fce00078efe07 */
.L_x_40754:
[----:B------:R-:W-:Y:S05]  /*1a00*/  BSYNC.RECONVERGENT B0 ;  /* 0x0000000000007941 */ /* 0x000fea0003800200 */
.L_x_40753:
[----:B------:R-:W0:Y:S02]  /*1a10*/  F2I.FTZ.TRUNC.NTZ R3, R3 ;  /* 0x0000000300037305 */ /* 0x000e24000021f100 */
[----:B0-----:R-:W-:Y:S01]  /*1a20*/  PRMT R0, R3, 0x7610, R0 ;  /* 0x0000761003007816 */ /* 0x001fe20000000000 */
[----:B------:R-:W-:Y:S06]  /*1a30*/  BRA `(.L_x_40738) ;  /* 0x0000000400107947 */ /* 0x000fec0003800000 */
.L_x_40751:
        /* <DEDUP_REMOVED lines=21> */
.L_x_40760:
[----:B------:R-:W-:Y:S05]  /*1b90*/  BSYNC.RECONVERGENT B1 ;  /* 0x0000000000017941 */ /* 0x000fea0003800200 */
.L_x_40759:
[----:B------:R-:W-:Y:S01]  /*1ba0*/  IMAD.SHL.U32 R0, R0, 0x200000, RZ ;  /* 0x0020000000007824 */ /* 0x000fe200078e00ff */
[----:B------:R-:W-:-:S04]  /*1bb0*/  LEA R3, R3, 0x37800000, 0x17 ;  /* 0x3780000003037811 */ /* 0x000fc800078eb8ff */
[----:B------:R-:W-:-:S07]  /*1bc0*/  LOP3.LUT R3, R3, R0, R7, 0xfe, !PT ;  /* 0x0000000003037212 */ /* 0x000fce00078efe07 */
.L_x_40758:
[----:B------:R-:W-:Y:S05]  /*1bd0*/  BSYNC.RECONVERGENT B0 ;  /* 0x0000000000007941 */ /* 0x000fea0003800200 */
.L_x_40757:
[----:B------:R-:W0:Y:S02]  /*1be0*/  F2I.FTZ.TRUNC.NTZ R3, R3 ;  /* 0x0000000300037305 */ /* 0x000e24000021f100 */
[----:B0-----:R-:W-:Y:S01]  /*1bf0*/  PRMT R0, R3, 0x7610, R0 ;  /* 0x0000761003007816 */ /* 0x001fe20000000000 */
[----:B------:R-:W-:Y:S06]  /*1c00*/  BRA `(.L_x_40738) ;  /* 0x00000000009c7947 */ /* 0x000fec0003800000 */
.L_x_40750:
        /* <DEDUP_REMOVED lines=14> */
.L_x_40764:
[----:B------:R-:W-:Y:S05]  /*1cf0*/  BSYNC.RECONVERGENT B0 ;  /* 0x0000000000007941 */ /* 0x000fea0003800200 */
.L_x_40763:
[----:B------:R-:W0:Y:S02]  /*1d00*/  F2I.FTZ.TRUNC.NTZ R3, R3 ;  /* 0x0000000300037305 */ /* 0x000e24000021f100 */
[----:B0-----:R-:W-:Y:S01]  /*1d10*/  PRMT R0, R3, 0x7610, R0 ;  /* 0x0000761003007816 */ /* 0x001fe20000000000 */
[----:B------:R-:W-:Y:S06]  /*1d20*/  BRA `(.L_x_40738) ;  /* 0x0000000000547947 */ /* 0x000fec0003800000 */
.L_x_40737:
        /* <DEDUP_REMOVED lines=16> */
.L_x_40765:
[----:B------:R-:W-:Y:S01]  /*1e30*/  PRMT R0, RZ, 0x7610, R0 ;  /* 0x00007610ff007816 */ /* 0x000fe20000000000 */
[----:B------:R-:W-:Y:S06]  /*1e40*/  BRA `(.L_x_40738) ;  /* 0x00000000000c7947 */ /* 0x000fec0003800000 */
.L_x_40762:
[----:B------:R3:W5:Y:S01]  /*1e50*/  LDG.E.U8 R0, desc[UR36][R4.64] ;  /* 0x0000002404007981 */ /* 0x000762000c1e1100 */
[----:B------:R-:W-:Y:S05]  /*1e60*/  BRA `(.L_x_40738) ;  /* 0x0000000000047947 */ /* 0x000fea0003800000 */
.L_x_40761:
[----:B------:R2:W5:Y:S02]  /*1e70*/  LDG.E.U8 R0, desc[UR36][R4.64] ;  /* 0x0000002404007981 */ /* 0x000564000c1e1100 */
.L_x_40738:
[----:B-1---5:R-:W-:Y:S01]  /*1e80*/  LOP3.LUT P0, RZ, R0, 0xff, RZ, 0xc0, !PT ;  /* 0x000000ff00ff7812 */ /* 0x022fe2000780c0ff */
[----:B------:R-:W-:-:S03]  /*1e90*/  VIADD R24, R24, 0x80 ;  /* 0x0000008018187836 */ /* 0x000fc60000000000 */
[----:B------:R-:W-:-:S09]  /*1ea0*/  P2R R17, PR, RZ, 0x1 ;  /* 0x00000001ff117803 */ /* 0x000fd20000000000 */
.L_x_40732:
[----:B------:R-:W-:Y:S05]  /*1eb0*/  BSYNC.RECONVERGENT B6 ;  /* 0x0000000000067941 */ /* 0x000fea0003800200 */
.L_x_40731:
        /* <DEDUP_REMOVED lines=24> */
.L_x_40771:
[----:B------:R0:W5:Y:S01]  /*2040*/  LDG.E.U8 R0, desc[UR36][R4.64] ;  /* 0x0000002404007981 */ /* 0x000162000c1e1100 */
[----:B------:R-:W-:Y:S05]  /*2050*/  BRA `(.L_x_40773) ;  /* 0x0000000c00507947 */ /* 0x000fea0003800000 */
.L_x_40770:
        /* <DEDUP_REMOVED lines=8> */
.L_x_40775:
[----:B------:R0:W5:Y:S01]  /*20e0*/  LDG.E.U8 R0, desc[UR36][R4.64] ;  /* 0x0000002404007981 */ /* 0x000162000c1e1100 */
[----:B------:R-:W-:Y:S05]  /*20f0*/  BRA `(.L_x_40773) ;  /* 0x0000000c00287947 */ /* 0x000fea0003800000 */
.L_x_40774:
[----:B------:R0:W5:Y:S01]  /*2100*/  LDG.E.U16 R0, desc[UR36][R4.64] ;  /* 0x0000002404007981 */ /* 0x000162000c1e1500 */
[----:B------:R-:W-:Y:S05]  /*2110*/  BRA `(.L_x_40773) ;  /* 0x0000000c00207947 */ /* 0x000fea0003800000 */
.L_x_40769:
        /* <DEDUP_REMOVED lines=9> */
.L_x_40777:
[----:B------:R-:W2:Y:S02]  /*21b0*/  LDG.E.U16 R3, desc[UR36][R4.64] ;  /* 0x0000002404037981 */ /* 0x000ea4000c1e1500 */
[----:B--2---:R-:W-:-:S06]  /*21c0*/  HADD2.F32 R3, -RZ, R3.H0_H0 ;  /* 0x20000003ff037230 */ /* 0x004fcc0000004100 */
[----:B------:R-:W0:Y:S02]  /*21d0*/  F2I.FTZ.TRUNC.NTZ R3, R3 ;  /* 0x0000000300037305 */ /* 0x000e24000021f100 */
[----:B0-----:R-:W-:Y:S01]  /*21e0*/  PRMT R0, R3, 0x7610, R0 ;  /* 0x0000761003007816 */ /* 0x001fe20000000000 */
[----:B------:R-:W-:Y:S06]  /*21f0*/  BRA `(.L_x_40773) ;  /* 0x0000000800e87947 */ /* 0x000fec0003800000 */
.L_x_40776:
        /* <DEDUP_REMOVED lines=9> */
.L_x_40779:
[----:B------:R-:W2:Y:S02]  /*2290*/  LDG.E.U16 R4, desc[UR36][R4.64] ;  /* 0x0000002404047981 */ /* 0x000ea4000c1e1500 */
[----:B--2---:R-:W-:-:S06]  /*22a0*/  HADD2.F32 R3, -RZ, R4.H0_H0 ;  /* 0x20000004ff037230 */ /* 0x004fcc0000004100 */
[----:B------:R-:W0:Y:S02]  /*22b0*/  F2I.FTZ.TRUNC.NTZ R3, R3 ;  /* 0x0000000300037305 */ /* 0x000e24000021f100 */
[----:B0-----:R-:W-:Y:S01]  /*22c0*/  PRMT R0, R3, 0x7610, R0 ;  /* 0x0000761003007816 */ /* 0x001fe20000000000 */
[----:B------:R-:W-:Y:S06]  /*22d0*/  BRA `(.L_x_40773) ;  /* 0x0000000800b07947 */ /* 0x000fec0003800000 */
.L_x_40778:
[----:B------:R-:W2:Y:S02]  /*22e0*/  LDG.E.64 R4, desc[UR36][R4.64] ;  /* 0x0000002404047981 */ /* 0x000ea4000c1e1b00 */
[----:B--2---:R0:W1:Y:S01]  /*22f0*/  F2I.F64.TRUNC R0, R4 ;  /* 0x0000000400007311 */ /* 0x004062000030d100 */
[----:B------:R-:W-:Y:S05]  /*2300*/  BRA `(.L_x_40773) ;  /* 0x0000000800a47947 */ /* 0x000fea0003800000 */
.L_x_40768:
        /* <DEDUP_REMOVED lines=12> */
.L_x_40782:
[----:B------:R-:W2:Y:S02]  /*23d0*/  LDG.E.64 R4, desc[UR36][R4.64] ;  /* 0x0000002404047981 */ /* 0x000ea4000c1e1b00 */
[----:B--2---:R3:W4:Y:S01]  /*23e0*/  F2I.F64.TRUNC R0, R4 ;  /* 0x0000000400007311 */ /* 0x004722000030d100 */
[----:B------:R-:W-:Y:S05]  /*23f0*/  BRA `(.L_x_40773) ;  /* 0x0000000800687947 */ /* 0x000fea0003800000 */
.L_x_40781:
        /* <DEDUP_REMOVED lines=27> */
.L_x_40784:
        /* <DEDUP_REMOVED lines=15> */
.L_x_40783:
[----:B------:R-:W2:Y:S02]  /*26a0*/  LDG.E.U16 R3, desc[UR36][R4.64] ;  /* 0x0000002404037981 */ /* 0x000ea4000c1e1500 */
[----:B--2---:R-:W-:-:S06]  /*26b0*/  IMAD.U32 R3, R3, 0x10000, RZ ;  /* 0x0001000003037824 */ /* 0x004fcc00078e00ff */
[----:B------:R-:W0:Y:S02]  /*26c0*/  F2I.FTZ.TRUNC.NTZ R3, R3 ;  /* 0x0000000300037305 */ /* 0x000e24000021f100 */
[----:B0-----:R-:W-:Y:S01]  /*26d0*/  PRMT R0, R3, 0x7610, R0 ;  /* 0x0000761003007816 */ /* 0x001fe20000000000 */
[----:B------:R-:W-:Y:S06]  /*26e0*/  BRA `(.L_x_40773) ;  /* 0x0000000400ac7947 */ /* 0x000fec0003800000 */
.L_x_40780:
        /* <DEDUP_REMOVED lines=10> */
.L_x_40787:
        /* <DEDUP_REMOVED lines=21> */
.L_x_40791:
[----:B------:R-:W-:Y:S05]  /*28e0*/  BSYNC.RECONVERGENT B1 ;  /* 0x0000000000017941 */ /* 0x000fea0003800200 */
.L_x_40790:
[----:B------:R-:W-:Y:S01]  /*28f0*/  IMAD.SHL.U32 R0, R0, 0x100000, RZ ;  /* 0x0010000000007824 */ /* 0x000fe200078e00ff */
[----:B------:R-:W-:-:S04]  /*2900*/  LEA R3, R3, 0x3b800000, 0x17 ;  /* 0x3b80000003037811 */ /* 0x000fc800078eb8ff */
[----:B------:R-:W-:-:S07]  /*2910*/  LOP3.LUT R3, R3, R0, R7, 0xfe, !PT ;  /* 0x0000000003037212 */ /* 0x000fce00078efe07 */
.L_x_40789:
[----:B------:R-:W-:Y:S05]  /*2920*/  BSYNC.RECONVERGENT B0 ;  /* 0x0000000000007941 */ /* 0x000fea0003800200 */
.L_x_40788:
[----:B------:R-:W0:Y:S02]  /*2930*/  F2I.FTZ.TRUNC.NTZ R3, R3 ;  /* 0x0000000300037305 */ /* 0x000e24000021f100 */
[----:B0-----:R-:W-:Y:S01]  /*2940*/  PRMT R0, R3, 0x7610, R0 ;  /* 0x0000761003007816 */ /* 0x001fe20000000000 */
[----:B------:R-:W-:Y:S06]  /*2950*/  BRA `(.L_x_40773) ;  /* 0x0000000400107947 */ /* 0x000fec0003800000 */
.L_x_40786:
        /* <DEDUP_REMOVED lines=21> */
.L_x_40795:
[----:B------:R-:W-:Y:S05]  /*2ab0*/  BSYNC.RECONVERGENT B1 ;  /* 0x0000000000017941 */ /* 0x000fea0003800200 */
.L_x_40794:
[----:B------:R-:W-:Y:S01]  /*2ac0*/  IMAD.SHL.U32 R0, R0, 0x200000, RZ ;  /* 0x0020000000007824 */ /* 0x000fe200078e00ff */
[----:B------:R-:W-:-:S04]  /*2ad0*/  LEA R3, R3, 0x37800000, 0x17 ;  /* 0x3780000003037811 */ /* 0x000fc800078eb8ff */
[----:B------:R-:W-:-:S07]  /*2ae0*/  LOP3.LUT R3, R3, R0, R7, 0xfe, !PT ;  /* 0x0000000003037212 */ /* 0x000fce00078efe07 */
.L_x_40793:
[----:B------:R-:W-:Y:S05]  /*2af0*/  BSYNC.RECONVERGENT B0 ;  /* 0x0000000000007941 */ /* 0x000fea0003800200 */
.L_x_40792:
[----:B------:R-:W0:Y:S02]  /*2b00*/  F2I.FTZ.TRUNC.NTZ R3, R3 ;  /* 0x0000000300037305 */ /* 0x000e24000021f100 */
[----:B0-----:R-:W-:Y:S01]  /*2b10*/  PRMT R0, R3, 0x7610, R0 ;  /* 0x0000761003007816 */ /* 0x001fe20000000000 */
[----:B------:R-:W-:Y:S06]  /*2b20*/  BRA `(.L_x_40773) ;  /* 0x00000000009c7947 */ /* 0x000fec0003800000 */
.L_x_40785:
        /* <DEDUP_REMOVED lines=14> */
.L_x_40799:
[----:B------:R-:W-:Y:S05]  /*2c10*/  BSYNC.RECONVERGENT B0 ;  /* 0x0000000000007941 */ /* 0x000fea0003800200 */
.L_x_40798:
[----:B------:R-:W0:Y:S02]  /*2c20*/  F2I.FTZ.TRUNC.NTZ R3, R3 ;  /* 0x0000000300037305 */ /* 0x000e24000021f100 */
[----:B0-----:R-:W-:Y:S01]  /*2c30*/  PRMT R0, R3, 0x7610, R0 ;  /* 0x0000761003007816 */ /* 0x001fe20000000000 */
[----:B------:R-:W-:Y:S06]  /*2c40*/  BRA `(.L_x_40773) ;  /* 0x0000000000547947 */ /* 0x000fec0003800000 */
.L_x_40772:
        /* <DEDUP_REMOVED lines=16> */
.L_x_40800:
[----:B------:R-:W-:Y:S01]  /*2d50*/  PRMT R0, RZ, 0x7610, R0 ;  /* 0x00007610ff007816 */ /* 0x000fe20000000000 */
[----:B------:R-:W-:Y:S06]  /*2d60*/  BRA `(.L_x_40773) ;  /* 0x00000000000c7947 */ /* 0x000fec0003800000 */
.L_x_40797:
[----:B------:R2:W5:Y:S01]  /*2d70*/  LDG.E.U8 R0, desc[UR36][R4.64] ;  /* 0x0000002404007981 */ /* 0x000562000c1e1100 */
[----:B------:R-:W-:Y:S05]  /*2d80*/  BRA `(.L_x_40773) ;  /* 0x0000000000047947 */ /* 0x000fea0003800000 */
.L_x_40796:
[----:B------:R1:W5:Y:S02]  /*2d90*/  LDG.E.U8 R0, desc[UR36][R4.64] ;  /* 0x0000002404007981 */ /* 0x000364000c1e1100 */
.L_x_40773:
[----:B-1--45:R-:W-:Y:S01]  /*2da0*/  LOP3.LUT P0, RZ, R0, 0xff, RZ, 0xc0, !PT ;  /* 0x000000ff00ff7812 */ /* 0x032fe2000780c0ff */
[----:B------:R-:W-:-:S03]  /*2db0*/  VIADD R24, R24, 0x80 ;  /* 0x0000008018187836 */ /* 0x000fc60000000000 */
[----:B------:R-:W-:-:S09]  /*2dc0*/  P2R R22, PR, RZ, 0x1 ;  /* 0x00000001ff167803 */ /* 0x000fd20000000000 */
.L_x_40767:
[----:B------:R-:W-:Y:S05]  /*2dd0*/  BSYNC.RECONVERGENT B6 ;  /* 0x0000000000067941 */ /* 0x000fea0003800200 */
.L_x_40766:
        /* <DEDUP_REMOVED lines=24> */
.L_x_40806:
[----:B------:R0:W5:Y:S01]  /*2f60*/  LDG.E.U8 R0, desc[UR36][R4.64] ;  /* 0x0000002404007981 */ /* 0x000162000c1e1100 */
[----:B------:R-:W-:Y:S05]  /*2f70*/  BRA `(.L_x_40808) ;  /* 0x0000000c00507947 */ /* 0x000fea0003800000 */
.L_x_40805:
        /* <DEDUP_REMOVED lines=8> */
.L_x_40810:
[----:B------:R0:W5:Y:S01]  /*3000*/  LDG.E.U8 R0, desc[UR36][R4.64] ;  /* 0x0000002404007981 */ /* 0x000162000c1e1100 */
[----:B------:R-:W-:Y:S05]  /*3010*/  BRA `(.L_x_40808) ;  /* 0x0000000c00287947 */ /* 0x000fea0003800000 */
.L_x_40809:
[----:B------:R0:W5:Y:S01]  /*3020*/  LDG.E.U16 R0, desc[UR36][R4.64] ;  /* 0x0000002404007981 */ /* 0x000162000c1e1500 */
[----:B------:R-:W-:Y:S05]  /*3030*/  BRA `(.L_x_40808) ;  /* 0x0000000c00207947 */ /* 0x000fea0003800000 */
.L_x_40804:
        /* <DEDUP_REMOVED lines=9> */
.L_x_40812:
[----:B------:R-:W2:Y:S02]  /*30d0*/  LDG.E.U16 R3, desc[UR36][R4.64] ;  /* 0x0000002404037981 */ /* 0x000ea4000c1e1500 */
[----:B--2---:R-:W-:-:S06]  /*30e0*/  HADD2.F32 R3, -RZ, R3.H0_H0 ;  /* 0x20000003ff037230 */ /* 0x004fcc0000004100 */
[----:B------:R-:W0:Y:S02]  /*30f0*/  F2I.FTZ.TRUNC.NTZ R3, R3 ;  /* 0x0000000300037305 */ /* 0x000e24000021f100 */
[----:B0-----:R-:W-:Y:S01]  /*3100*/  PRMT R0, R3, 0x7610, R0 ;  /* 0x0000761003007816 */ /* 0x001fe20000000000 */
[----:B------:R-:W-:Y:S06]  /*3110*/  BRA `(.L_x_40808) ;  /* 0x0000000800e87947 */ /* 0x000fec0003800000 */
.L_x_40811:
        /* <DEDUP_REMOVED lines=9> */
.L_x_40814:
[----:B------:R-:W2:Y:S02]  /*31b0*/  LDG.E.U16 R4, desc[UR36][R4.64] ;  /* 0x0000002404047981 */ /* 0x000ea4000c1e1500 */
[----:B--2---:R-:W-:-:S06]  /*31c0*/  HADD2.F32 R3, -RZ, R4.H0_H0 ;  /* 0x20000004ff037230 */ /* 0x004fcc0000004100 */
[----:B------:R-:W0:Y:S02]  /*31d0*/  F2I.FTZ.TRUNC.NTZ R3, R3 ;  /* 0x0000000300037305 */ /* 0x000e24000021f100 */
[----:B0-----:R-:W-:Y:S01]  /*31e0*/  PRMT R0, R3, 0x7610, R0 ;  /* 0x0000761003007816 */ /* 0x001fe20000000000 */
[----:B------:R-:W-:Y:S06]  /*31f0*/  BRA `(.L_x_40808) ;  /* 0x0000000800b07947 */ /* 0x000fec0003800000 */
.L_x_40813:
[----:B------:R-:W2:Y:S02]  /*3200*/  LDG.E.64 R4, desc[UR36][R4.64] ;  /* 0x0000002404047981 */ /* 0x000ea4000c1e1b00 */
[----:B--2---:R0:W2:Y:S01]  /*3210*/  F2I.F64.TRUNC R0, R4 ;  /* 0x0000000400007311 */ /* 0x0040a2000030d100 */
[----:B------:R-:W-:Y:S05]  /*3220*/  BRA `(.L_x_40808) ;  /* 0x0000000800a47947 */ /* 0x000fea0003800000 */
.L_x_40803:
        /* <DEDUP_REMOVED lines=12> */
.L_x_40817:
[----:B------:R-:W2:Y:S02]  /*32f0*/  LDG.E.64 R4, desc[UR36][R4.64] ;  /* 0x0000002404047981 */ /* 0x000ea4000c1e1b00 */
[----:B--2---:R4:W0:Y:S01]  /*3300*/  F2I.F64.TRUNC R0, R4 ;  /* 0x0000000400007311 */ /* 0x004822000030d100 */
[----:B------:R-:W-:Y:S05]  /*3310*/  BRA `(.L_x_40808) ;  /* 0x0000000800687947 */ /* 0x000fea0003800000 */
.L_x_40816:
        /* <DEDUP_REMOVED lines=27> */
.L_x_40819:
        /* <DEDUP_REMOVED lines=15> */
.L_x_40818:
[----:B------:R-:W2:Y:S02]  /*35c0*/  LDG.E.U16 R3, desc[UR36][R4.64] ;  /* 0x0000002404037981 */ /* 0x000ea4000c1e1500 */
[----:B--2---:R-:W-:-:S06]  /*35d0*/  IMAD.U32 R3, R3, 0x10000, RZ ;  /* 0x0001000003037824 */ /* 0x004fcc00078e00ff */
[----:B------:R-:W0:Y:S02]  /*35e0*/  F2I.FTZ.TRUNC.NTZ R3, R3 ;  /* 0x0000000300037305 */ /* 0x000e24000021f100 */
[----:B0-----:R-:W-:Y:S01]  /*35f0*/  PRMT R0, R3, 0x7610, R0 ;  /* 0x0000761003007816 */ /* 0x001fe20000000000 */
[----:B------:R-:W-:Y:S06]  /*3600*/  BRA `(.L_x_40808) ;  /* 0x0000000400ac7947 */ /* 0x000fec0003800000 */
.L_x_40815:
        /* <DEDUP_REMOVED lines=10> */
.L_x_40822:
        /* <DEDUP_REMOVED lines=21> */
.L_x_40826:
[----:B------:R-:W-:Y:S05]  /*3800*/  BSYNC.RECONVERGENT B1 ;  /* 0x0000000000017941 */ /* 0x000fea0003800200 */
.L_x_40825:
[----:B------:R-:W-:Y:S01]  /*3810*/  IMAD.SHL.U32 R0, R0, 0x100000, RZ ;  /* 0x0010000000007824 */ /* 0x000fe200078e00ff */
[----:B------:R-:W-:-:S04]  /*3820*/  LEA R3, R3, 0x3b800000, 0x17 ;  /* 0x3b80000003037811 */ /* 0x000fc800078eb8ff */
[----:B------:R-:W-:-:S07]  /*3830*/  LOP3.LUT R3, R3, R0, R7, 0xfe, !PT ;  /* 0x0000000003037212 */ /* 0x000fce00078efe07 */
.L_x_40824:
[----:B------:R-:W-:Y:S05]  /*3840*/  BSYNC.RECONVERGENT B0 ;  /* 0x0000000000007941 */ /* 0x000fea0003800200 */
.L_x_40823:
[----:B------:R-:W0:Y:S02]  /*3850*/  F2I.FTZ.TRUNC.NTZ R3, R3 ;  /* 0x0000000300037305 */ /* 0x000e24000021f100 */
[----:B0-----:R-:W-:Y:S01]  /*3860*/  PRMT R0, R3, 0x7610, R0 ;  /* 0x0000761003007816 */ /* 0x001fe20000000000 */
[----:B------:R-:W-:Y:S06]  /*3870*/  BRA `(.L_x_40808) ;  /* 0x0000000400107947 */ /* 0x000fec0003800000 */
.L_x_40821:
        /* <DEDUP_REMOVED lines=21> */
.L_x_40830:
[----:B------:R-:W-:Y:S05]  /*39d0*/  BSYNC.RECONVERGENT B1 ;  /* 0x0000000000017941 */ /* 0x000fea0003800200 */
.L_x_40829:
[----:B------:R-:W-:Y:S01]  /*39e0*/  IMAD.SHL.U32 R0, R0, 0x200000, RZ ;  /* 0x0020000000007824 */ /* 0x000fe200078e00ff */
[----:B------:R-:W-:-:S04]  /*39f0*/  LEA R3, R3, 0x37800000, 0x17 ;  /* 0x3780000003037811 */ /* 0x000fc800078eb8ff */
[----:B------:R-:W-:-:S07]  /*3a00*/  LOP3.LUT R3, R3, R0, R7, 0xfe, !PT ;  /* 0x0000000003037212 */ /* 0x000fce00078efe07 */
.L_x_40828:
[----:B------:R-:W-:Y:S05]  /*3a10*/  BSYNC.RECONVERGENT B0 ;  /* 0x0000000000007941 */ /* 0x000fea0003800200 */
.L_x_40827:
[----:B------:R-:W0:Y:S02]  /*3a20*/  F2I.FTZ.TRUNC.NTZ R3, R3 ;  /* 0x0000000300037305 */ /* 0x000e24000021f100 */
[----:B0-----:R-:W-:Y:S01]  /*3a30*/  PRMT R0, R3, 0x7610, R0 ;  /* 0x0000761003007816 */ /* 0x001fe20000000000 */
[----:B------:R-:W-:Y:S06]  /*3a40*/  BRA `(.L_x_40808) ;  /* 0x00000000009c7947 */ /* 0x000fec0003800000 */
.L_x_40820:
        /* <DEDUP_REMOVED lines=14> */
.L_x_40834:
[----:B------:R-:W-:Y:S05]  /*3b30*/  BSYNC.RECONVERGENT B0 ;  /* 0x0000000000007941 */ /* 0x000fea0003800200 */
.L_x_40833:
[----:B------:R-:W0:Y:S02]  /*3b40*/  F2I.FTZ.TRUNC.NTZ R3, R3 ;  /* 0x0000000300037305 */ /* 0x000e24000021f100 */
[----:B0-----:R-:W-:Y:S01]  /*3b50*/  PRMT R0, R3, 0x7610, R0 ;  /* 0x0000761003007816 */ /* 0x001fe20000000000 */
[----:B------:R-:W-:Y:S06]  /*3b60*/  BRA `(.L_x_40808) ;  /* 0x0000000000547947 */ /* 0x000fec0003800000 */
.L_x_40807:
        /* <DEDUP_REMOVED lines=16> */
.L_x_40835:
[----:B------:R-:W-:Y:S01]  /*3c70*/  PRMT R0, RZ, 0x7610, R0 ;  /* 0x00007610ff007816 */ /* 0x000fe20000000000 */
[----:B------:R-:W-:Y:S06]  /*3c80*/  BRA `(.L_x_40808) ;  /* 0x00000000000c7947 */ /* 0x000fec0003800000 */
.L_x_40832:
[----:B------:R3:W5:Y:S01]  /*3c90*/  LDG.E.U8 R0, desc[UR36][R4.64] ;  /* 0x0000002404007981 */ /* 0x000762000c1e1100 */
[----:B------:R-:W-:Y:S05]  /*3ca0*/  BRA `(.L_x_40808) ;  /* 0x0000000000047947 */ /* 0x000fea0003800000 */
.L_x_40831:
[----:B------:R2:W5:Y:S02]  /*3cb0*/  LDG.E.U8 R0, desc[UR36][R4.64] ;  /* 0x0000002404007981 */ /* 0x000564000c1e1100 */
.L_x_40808:
[----:B0-2--5:R-:W-:-:S13]  /*3cc0*/  LOP3.LUT P0, RZ, R0, 0xff, RZ, 0xc0, !PT ;  /* 0x000000ff00ff7812 */ /* 0x025fda000780c0ff */
.L_x_40802:
[----:B------:R-:W-:Y:S05]  /*3cd0*/  BSYNC.RECONVERGENT B6 ;  /* 0x0000000000067941 */ /* 0x000fea0003800200 */
.L_x_40801:
[----:B------:R-:W-:Y:S01]  /*3ce0*/  ISETP.NE.AND P2, PT, R17, RZ, PT ;  /* 0x000000ff1100720c */ /* 0x000fe20003f45270 */
[----:B------:R-:W-:Y:S01]  /*3cf0*/  BSSY.RECONVERGENT B8, `(.L_x_40836) ;  /* 0x00002a5000087945 */ /* 0x000fe20003800200 */
[----:B------:R-:W0:Y:S01]  /*3d00*/  LDC.U8 R17, c[0x0][0x3a4] ;  /* 0x0000e900ff117b82 */ /* 0x000e220000000000 */
[----:B------:R-:W-:Y:S02]  /*3d10*/  ISETP.GE.AND P4, PT, R2, R19, PT ;  /* 0x000000130200720c */ /* 0x000fe40003f86270 */
[----:B------:R-:W-:Y:S01]  /*3d20*/  BSSY.RELIABLE B7, `(.L_x_40837) ;  /* 0x00001c7000077945 */ /* 0x000fe20003800100 */
[----:B------:R-:W-:Y:S02]  /*3d30*/  ISETP.NE.AND P1, PT, R16, RZ, PT ;  /* 0x000000ff1000720c */ /* 0x000fe40003f25270 */
[----:B------:R-:W-:Y:S02]  /*3d40*/  ISETP.NE.AND P3, PT, R22, RZ, PT ;  /* 0x000000ff1600720c */ /* 0x000fe40003f65270 */
[----:B-1----:R-:W-:-:S02]  /*3d50*/  ISETP.NE.AND P1, PT, R18, RZ, P1 ;  /* 0x000000ff1200720c */ /* 0x002fc40000f25270 */
[C---:B------:R-:W-:Y:S02]  /*3d60*/  ISETP.NE.AND P2, PT, R18.reuse, RZ, P2 ;  /* 0x000000ff1200720c */ /* 0x040fe40001745270 */
[C---:B------:R-:W-:Y:S02]  /*3d70*/  ISETP.NE.AND P3, PT, R18.reuse, RZ, P3 ;  /* 0x000000ff1200720c */ /* 0x040fe40001f65270 */
[----:B------:R-:W-:Y:S02]  /*3d80*/  ISETP.NE.AND P0, PT, R18, RZ, P0 ;  /* 0x000000ff1200720c */ /* 0x000fe40000705270 */
        /* <DEDUP_REMOVED lines=27> */
.L_x_40843:
[----:B------:R0:W-:Y:S01]  /*3f40*/  STG.E.U8 desc[UR36][R8.64], R11 ;  /* 0x0000000b08007986 */ /* 0x0001e2000c101124 */
[----:B------:R-:W-:Y:S05]  /*3f50*/  BRA `(.L_x_40845) ;  /* 0x0000000c00087947 */ /* 0x000fea0003800000 */
.L_x_40842:
        /* <DEDUP_REMOVED lines=10> */
.L_x_40847:
[----:B------:R0:W-:Y:S01]  /*4000*/  STG.E desc[UR36][R8.64], R11 ;  /* 0x0000000b08007986 */ /* 0x0001e2000c101924 */
[----:B------:R-:W-:Y:S05]  /*4010*/  BRA `(.L_x_40845) ;  /* 0x0000000800d87947 */ /* 0x000fea0003800000 */
.L_x_40846:
[----:B------:R0:W-:Y:S01]  /*4020*/  STG.E.U16 desc[UR36][R8.64], R11 ;  /* 0x0000000b08007986 */ /* 0x0001e2000c101524 */
[----:B------:R-:W-:Y:S05]  /*4030*/  BRA `(.L_x_40845) ;  /* 0x0000000800d07947 */ /* 0x000fea0003800000 */
.L_x_40841:
        /* <DEDUP_REMOVED lines=9> */
.L_x_40849:
[----:B------:R-:W0:Y:S02]  /*40d0*/  I2F.S16 R0, R11 ;  /* 0x0000000b00007306 */ /* 0x000e240000101400 */
[----:B0-----:R-:W-:-:S05]  /*40e0*/  F2FP.F16.F32.PACK_AB R0, RZ, R0 ;  /* 0x00000000ff00723e */ /* 0x001fca00000000ff */
[----:B------:R0:W-:Y:S01]  /*40f0*/  STG.E.U16 desc[UR36][R8.64], R0 ;  /* 0x0000000008007986 */ /* 0x0001e2000c101524 */
[----:B------:R-:W-:Y:S05]  /*4100*/  BRA `(.L_x_40845) ;  /* 0x00000008009c7947 */ /* 0x000fea0003800000 */
.L_x_40848:
        /* <DEDUP_REMOVED lines=10> */
.L_x_40851:
[----:B------:R-:W0:Y:S02]  /*41b0*/  I2F.S16 R11, R11 ;  /* 0x0000000b000b7306 */ /* 0x000e240000101400 */
[----:B0-----:R-:W-:-:S04]  /*41c0*/  F2FP.F16.F32.PACK_AB R3, RZ, R11 ;  /* 0x0000000bff03723e */ /* 0x001fc800000000ff */
[----:B------:R-:W-:-:S05]  /*41d0*/  PRMT R3, R3, 0x5410, RZ ;  /* 0x0000541003037816 */ /* 0x000fca00000000ff */
[----:B------:R0:W-:Y:S01]  /*41e0*/  STG.E desc[UR36][R8.64], R3 ;  /* 0x0000000308007986 */ /* 0x0001e2000c101924 */
[----:B------:R-:W-:Y:S05]  /*41f0*/  BRA `(.L_x_40845) ;  /* 0x0000000800607947 */ /* 0x000fea0003800000 */
.L_x_40850:
[----:B------:R-:W0:Y:S02]  /*4200*/  I2F.F64.S16 R4, R11 ;  /* 0x0000000b00047312 */ /* 0x000e240000101c00 */
[----:B0-----:R0:W-:Y:S01]  /*4210*/  STG.E.64 desc[UR36][R8.64], R4 ;  /* 0x0000000408007986 */ /* 0x0011e2000c101b24 */
[----:B------:R-:W-:Y:S05]  /*4220*/  BRA `(.L_x_40845) ;  /* 0x0000000800547947 */ /* 0x000fea0003800000 */
.L_x_40840:
        /* <DEDUP_REMOVED lines=10> */
.L_x_40854:
[----:B------:R-:W0:Y:S01]  /*42d0*/  I2F.F64.S16 R4, R11 ;  /* 0x0000000b00047312 */ /* 0x000e220000101c00 */
[----:B------:R-:W-:-:S05]  /*42e0*/  CS2R R6, SRZ ;  /* 0x0000000000067805 */ /* 0x000fca000001ff00 */
[----:B0-----:R0:W-:Y:S01]  /*42f0*/  STG.E.128 desc[UR36][R8.64], R4 ;  /* 0x0000000408007986 */ /* 0x0011e2000c101d24 */
[----:B------:R-:W-:Y:S05]  /*4300*/  BRA `(.L_x_40845) ;  /* 0x00000008001c7947 */ /* 0x000fea0003800000 */
.L_x_40853:
        /* <DEDUP_REMOVED lines=17> */
.L_x_40858:
[----:B------:R-:W-:Y:S05]  /*4420*/  BSYNC.RECONVERGENT B0 ;  /* 0x0000000000007941 */ /* 0x000fea0003800200 */
.L_x_40857:
[----:B------:R0:W-:Y:S01]  /*4430*/  STG.E.U8 desc[UR36][R8.64], R3 ;  /* 0x0000000308007986 */ /* 0x0001e2000c101124 */
[----:B------:R-:W-:Y:S05]  /*4440*/  BRA `(.L_x_40845) ;  /* 0x0000000400cc7947 */ /* 0x000fea0003800000 */
.L_x_40856:
        /* <DEDUP_REMOVED lines=16> */
.L_x_40855:
[----:B------:R-:W0:Y:S02]  /*4550*/  I2F.S16 R0, R11 ;  /* 0x0000000b00007306 */ /* 0x000e240000101400 */
[----:B0-----:R-:W-:-:S05]  /*4560*/  F2FP.BF16.F32.PACK_AB R0, RZ, R0 ;  /* 0x00000000ff00723e */ /* 0x001fca00000010ff */
[----:B------:R0:W-:Y:S01]  /*4570*/  STG.E.U16 desc[UR36][R8.64], R0 ;  /* 0x0000000008007986 */ /* 0x0001e2000c101524 */
[----:B------:R-:W-:Y:S05]  /*4580*/  BRA `(.L_x_40845) ;  /* 0x00000004007c7947 */ /* 0x000fea0003800000 */
.L_x_40852:
        /* <DEDUP_REMOVED lines=10> */
.L_x_40861:
        /* <DEDUP_REMOVED lines=12> */
.L_x_40864:
[----:B------:R-:W-:-:S04]  /*46f0*/  SHF.R.U32.HI R0, RZ, 0x14, R11 ;  /* 0x00000014ff007819 */ /* 0x000fc8000001160b */
[----:B------:R-:W-:-:S04]  /*4700*/  LOP3.LUT R0, R0, 0x1, RZ, 0xc0, !PT ;  /* 0x0000000100007812 */ /* 0x000fc800078ec0ff */
[----:B------:R-:W-:-:S04]  /*4710*/  IADD3 R0, PT, PT, R11, 0x487ffff, R0 ;  /* 0x0487ffff0b007810 */ /* 0x000fc80007ffe000 */
[----:B------:R-:W-:-:S04]  /*4720*/  SHF.R.U32.HI R0, RZ, 0x14, R0 ;  /* 0x00000014ff007819 */ /* 0x000fc80000011600 */
[----:B------:R-:W-:-:S07]  /*4730*/  LOP3.LUT R0, R0, 0xff, RZ, 0xc0, !PT ;  /* 0x000000ff00007812 */ /* 0x000fce00078ec0ff */
.L_x_40865:
[----:B------:R-:W-:-:S07]  /*4740*/  PRMT R4, R0, 0x7610, R4 ;  /* 0x0000761000047816 */ /* 0x000fce0000000004 */
.L_x_40863:
[----:B------:R-:W-:Y:S05]  /*4750*/  BSYNC.RECONVERGENT B0 ;  /* 0x0000000000007941 */ /* 0x000fea0003800200 */
.L_x_40862:
[----:B------:R3:W-:Y:S01]  /*4760*/  STG.E.U8 desc[UR36][R8.64], R4 ;  /* 0x0000000408007986 */ /* 0x0007e2000c101124 */
[----:B------:R-:W-:Y:S05]  /*4770*/  BRA `(.L_x_40845) ;  /* 0x0000000400007947 */ /* 0x000fea0003800000 */
.L_x_40860:
        /* <DEDUP_REMOVED lines=12> */
.L_x_40868:
[----:B------:R-:W-:-:S04]  /*4840*/  SHF.R.U32.HI R0, RZ, 0x15, R11 ;  /* 0x00000015ff007819 */ /* 0x000fc8000001160b */
[----:B------:R-:W-:-:S04]  /*4850*/  LOP3.LUT R0, R0, 0x1, RZ, 0xc0, !PT ;  /* 0x0000000100007812 */ /* 0x000fc800078ec0ff */
[----:B------:R-:W-:-:S04]  /*4860*/  IADD3 R0, PT, PT, R11, 0x88fffff, R0 ;  /* 0x088fffff0b007810 */ /* 0x000fc80007ffe000 */
[----:B------:R-:W-:-:S04]  /*4870*/  SHF.R.U32.HI R0, RZ, 0x15, R0 ;  /* 0x00000015ff007819 */ /* 0x000fc80000011600 */
[----:B------:R-:W-:-:S07]  /*4880*/  LOP3.LUT R0, R0, 0xff, RZ, 0xc0, !PT ;  /* 0x000000ff00007812 */ /* 0x000fce00078ec0ff */
.L_x_40869:
[----:B------:R-:W-:-:S07]  /*4890*/  PRMT R4, R0, 0x7610, R4 ;  /* 0x0000761000047816 */ /* 0x000fce0000000004 */
.L_x_40867:
[----:B------:R-:W-:Y:S05]  /*48a0*/  BSYNC.RECONVERGENT B0 ;  /* 0x0000000000007941 */ /* 0x000fea0003800200 */
.L_x_40866:
[----:B------:R0:W-:Y:S01]  /*48b0*/  STG.E.U8 desc[UR36][R8.64], R4 ;  /* 0x0000000408007986 */ /* 0x0001e2000c101124 */
[----:B------:R-:W-:Y:S05]  /*48c0*/  BRA `(.L_x_40845) ;  /* 0x0000000000ac7947 */ /* 0x000fea0003800000 */
.L_x_40859:
[----:B------:R-:W-:-:S13]  /*48d0*/  ISETP.NE.AND P0, PT, R0, 0x1c, PT ;  /* 0x0000001c0000780c */ /* 0x000fda0003f05270 */
[----:B------:R-:W-:Y:S05]  /*48e0*/  @!P0 BRA `(.L_x_40870) ;  /* 0x0000000000a08947 */ /* 0x000fea0003800000 */
[----:B------:R-:W-:-:S13]  /*48f0*/  ISETP.NE.AND P0, PT, R0, 0x1d, PT ;  /* 0x0000001d0000780c */ /* 0x000fda0003f05270 */
[----:B------:R-:W-:Y:S05]  /*4900*/  @!P0 BRA `(.L_x_40871) ;  /* 0x0000000000888947 */ /* 0x000fea0003800000 */
[----:B------:R-:W-:-:S13]  /*4910*/  ISETP.NE.AND P0, PT, R0, 0x2c, PT ;  /* 0x0000002c0000780c */ /* 0x000fda0003f05270 */
[----:B------:R-:W-:Y:S05]  /*4920*/  @!P0 BRA `(.L_x_40872) ;  /* 0x0000000000448947 */ /* 0x000fea0003800000 */
.L_x_40844:
        /* <DEDUP_REMOVED lines=16> */
.L_x_40873:
[----:B------:R-:W-:Y:S05]  /*4a30*/  BRA `(.L_x_40845) ;  /* 0x0000000000507947 */ /* 0x000fea0003800000 */
.L_x_40872:
        /* <DEDUP_REMOVED lines=15> */
.L_x_40871:
[----:B------:R-:W-:Y:S02]  /*4b30*/  IMAD.MOV.U32 R4, RZ, RZ, R11 ;  /* 0x000000ffff047224 */ /* 0x000fe400078e000b */
[----:B------:R-:W-:-:S05]  /*4b40*/  IMAD.MOV.U32 R5, RZ, RZ, RZ ;  /* 0x000000ffff057224 */ /* 0x000fca00078e00ff */
[----:B------:R2:W-:Y:S01]  /*4b50*/  STG.E.64 desc[UR36][R8.64], R4 ;  /* 0x0000000408007986 */ /* 0x0005e2000c101b24 */
[----:B------:R-:W-:Y:S05]  /*4b60*/  BRA `(.L_x_40845) ;  /* 0x0000000000047947 */ /* 0x000fea0003800000 */
.L_x_40870:
[----:B------:R0:W-:Y:S02]  /*4b70*/  STG.E desc[UR36][R8.64], R11 ;  /* 0x0000000b08007986 */ /* 0x0001e4000c101924 */
.L_x_40845:
[----:B------:R-:W-:Y:S05]  /*4b80*/  BSYNC.RECONVERGENT B6 ;  /* 0x0000000000067941 */ /* 0x000fea0003800200 */
.L_x_40839:
        /* <DEDUP_REMOVED lines=24> */
.L_x_40879:
[----:B------:R0:W-:Y:S01]  /*4d10*/  STG.E.U8 desc[UR36][R8.64], R22 ;  /* 0x0000001608007986 */ /* 0x0001e2000c101124 */
[----:B------:R-:W-:Y:S05]  /*4d20*/  BRA `(.L_x_40881) ;  /* 0x0000000c00047947 */ /* 0x000fea0003800000 */
.L_x_40878:
        /* <DEDUP_REMOVED lines=10> */
.L_x_40883:
[----:B------:R3:W-:Y:S01]  /*4dd0*/  STG.E desc[UR36][R8.64], R22 ;  /* 0x0000001608007986 */ /* 0x0007e2000c101924 */
[----:B------:R-:W-:Y:S05]  /*4de0*/  BRA `(.L_x_40881) ;  /* 0x0000000800d47947 */ /* 0x000fea0003800000 */
.L_x_40882:
[----:B------:R2:W-:Y:S01]  /*4df0*/  STG.E.U16 desc[UR36][R8.64], R22 ;  /* 0x0000001608007986 */ /* 0x0005e2000c101524 */
[----:B------:R-:W-:Y:S05]  /*4e00*/  BRA `(.L_x_40881) ;  /* 0x0000000800cc7947 */ /* 0x000fea0003800000 */
.L_x_40877:
        /* <DEDUP_REMOVED lines=9> */
.L_x_40885:
[----:B------:R-:W0:Y:S02]  /*4ea0*/  I2F.S16 R0, R22 ;  /* 0x0000001600007306 */ /* 0x000e240000101400 */
[----:B0-----:R-:W-:-:S05]  /*4eb0*/  F2FP.F16.F32.PACK_AB R0, RZ, R0 ;  /* 0x00000000ff00723e */ /* 0x001fca00000000ff */
[----:B------:R0:W-:Y:S01]  /*4ec0*/  STG.E.U16 desc[UR36][R8.64], R0 ;  /* 0x0000000008007986 */ /* 0x0001e2000c101524 */
[----:B------:R-:W-:Y:S05]  /*4ed0*/  BRA `(.L_x_40881) ;  /* 0x0000000800987947 */ /* 0x000fea0003800000 */
.L_x_40884:
        /* <DEDUP_REMOVED lines=10> */
.L_x_40887:
[----:B------:R-:W0:Y:S02]  /*4f80*/  I2F.S16 R22, R22 ;  /* 0x0000001600167306 */ /* 0x000e240000101400 */
[----:B0-----:R-:W-:-:S04]  /*4f90*/  F2FP.F16.F32.PACK_AB R3, RZ, R22 ;  /* 0x00000016ff03723e */ /* 0x001fc800000000ff */
[----:B------:R-:W-:-:S05]  /*4fa0*/  PRMT R3, R3, 0x5410, RZ ;  /* 0x0000541003037816 */ /* 0x000fca00000000ff */
[----:B------:R0:W-:Y:S01]  /*4fb0*/  STG.E desc[UR36][R8.64], R3 ;  /* 0x0000000308007986 */ /* 0x0001e2000c101924 */
[----:B------:R-:W-:Y:S05]  /*4fc0*/  BRA `(.L_x_40881) ;  /* 0x00000008005c7947 */ /* 0x000fea0003800000 */
.L_x_40886:
[----:B------:R-:W0:Y:S02]  /*4fd0*/  I2F.F64.S16 R4, R22 ;  /* 0x0000001600047312 */ /* 0x000e240000101c00 */
[----:B0-----:R0:W-:Y:S01]  /*4fe0*/  STG.E.64 desc[UR36][R8.64], R4 ;  /* 0x0000000408007986 */ /* 0x0011e2000c101b24 */
[----:B------:R-:W-:Y:S05]  /*4ff0*/  BRA `(.L_x_40881) ;  /* 0x0000000800507947 */ /* 0x000fea0003800000 */
.L_x_40876:
        /* <DEDUP_REMOVED lines=12> */
.L_x_40891:
        /* <DEDUP_REMOVED lines=16> */
.L_x_40894:
[----:B------:R-:W-:-:S07]  /*51c0*/  PRMT R4, R0, 0x7610, R4 ;  /* 0x0000761000047816 */ /* 0x000fce0000000004 */
.L_x_40893:
[----:B------:R-:W-:Y:S05]  /*51d0*/  BSYNC.RECONVERGENT B0 ;  /* 0x0000000000007941 */ /* 0x000fea0003800200 */
.L_x_40892:
[----:B------:R0:W-:Y:S01]  /*51e0*/  STG.E.U8 desc[UR36][R8.64], R4 ;  /* 0x0000000408007986 */ /* 0x0001e2000c101124 */
[----:B------:R-:W-:Y:S05]  /*51f0*/  BRA `(.L_x_40881) ;  /* 0x0000000400d07947 */ /* 0x000fea0003800000 */
.L_x_40890:
        /* <DEDUP_REMOVED lines=16> */
.L_x_40897:
[----:B------:R-:W-:-:S07]  /*5300*/  PRMT R4, R0, 0x7610, R4 ;  /* 0x0000761000047816 */ /* 0x000fce0000000004 */
.L_x_40896:
[----:B------:R-:W-:Y:S05]  /*5310*/  BSYNC.RECONVERGENT B0 ;  /* 0x0000000000007941 */ /* 0x000fea0003800200 */
.L_x_40895:
[----:B------:R0:W-:Y:S01]  /*5320*/  STG.E.U8 desc[UR36][R8.64], R4 ;  /* 0x0000000408007986 */ /* 0x0001e2000c101124 */
[----:B------:R-:W-:Y:S05]  /*5330*/  BRA `(.L_x_40881) ;  /* 0x0000000400807947 */ /* 0x000fea0003800000 */
.L_x_40889:
        /* <DEDUP_REMOVED lines=21> */
.L_x_40899:
[----:B------:R-:W-:Y:S02]  /*5490*/  IMAD.MOV.U32 R4, RZ, RZ, R22 ;  /* 0x000000ffff047224 */ /* 0x000fe400078e0016 */
[----:B------:R-:W-:-:S05]  /*54a0*/  IMAD.MOV.U32 R5, RZ, RZ, RZ ;  /* 0x000000ffff057224 */ /* 0x000fca00078e00ff */
[----:B------:R0:W-:Y:S01]  /*54b0*/  STG.E.64 desc[UR36][R8.64], R4 ;  /* 0x0000000408007986 */ /* 0x0001e2000c101b24 */
[----:B------:R-:W-:Y:S05]  /*54c0*/  BRA `(.L_x_40881) ;  /* 0x00000004001c7947 */ /* 0x000fea0003800000 */
.L_x_40898:
[----:B------:R0:W-:Y:S01]  /*54d0*/  STG.E desc[UR36][R8.64], R22 ;  /* 0x0000001608007986 */ /* 0x0001e2000c101924 */
[----:B------:R-:W-:Y:S05]  /*54e0*/  BRA `(.L_x_40881) ;  /* 0x0000000400147947 */ /* 0x000fea0003800000 */
.L_x_40888:
        /* <DEDUP_REMOVED lines=8> */
.L_x_40901:
[----:B------:R-:W0:Y:S01]  /*5570*/  I2F.F64.S16 R4, R22 ;  /* 0x0000001600047312 */ /* 0x000e220000101c00 */
[----:B------:R-:W-:-:S05]  /*5580*/  CS2R R6, SRZ ;  /* 0x0000000000067805 */ /* 0x000fca000001ff00 */
[----:B0-----:R0:W-:Y:S01]  /*5590*/  STG.E.128 desc[UR36][R8.64], R4 ;  /* 0x0000000408007986 */ /* 0x0011e2000c101d24 */
[----:B------:R-:W-:Y:S05]  /*55a0*/  BRA `(.L_x_40881) ;  /* 0x0000000000e47947 */ /* 0x000fea0003800000 */
.L_x_40900:
[----:B------:R-:W-:-:S13]  /*55b0*/  ISETP.NE.AND P0, PT, R0, 0xf, PT ;  /* 0x0000000f0000780c */ /* 0x000fda0003f05270 */
[----:B------:R-:W-:Y:S05]  /*55c0*/  @!P0 BRA `(.L_x_40902) ;  /* 0x0000000000d08947 */ /* 0x000fea0003800000 */
[----:B------:R-:W-:-:S13]  /*55d0*/  ISETP.NE.AND P0, PT, R0, 0x17, PT ;  /* 0x000000170000780c */ /* 0x000fda0003f05270 */
[----:B------:R-:W-:Y:S05]  /*55e0*/  @!P0 BRA `(.L_x_40903) ;  /* 0x0000000000848947 */ /* 0x000fea0003800000 */
[----:B------:R-:W-:-:S13]  /*55f0*/  ISETP.NE.AND P0, PT, R0, 0x18, PT ;  /* 0x000000180000780c */ /* 0x000fda0003f05270 */
[----:B------:R-:W-:Y:S05]  /*5600*/  @!P0 BRA `(.L_x_40904) ;  /* 0x0000000000448947 */ /* 0x000fea0003800000 */
.L_x_40880:
        /* <DEDUP_REMOVED lines=16> */
.L_x_40905:
[----:B------:R-:W-:Y:S05]  /*5710*/  BRA `(.L_x_40881) ;  /* 0x0000000000887947 */ /* 0x000fea0003800000 */
.L_x_40904:
        /* <DEDUP_REMOVED lines=11> */
.L_x_40907:
[----:B------:R-:W-:Y:S05]  /*57d0*/  BSYNC.RECONVERGENT B0 ;  /* 0x0000000000007941 */ /* 0x000fea0003800200 */
.L_x_40906:
[----:B------:R0:W-:Y:S01]  /*57e0*/  STG.E.U8 desc[UR36][R8.64], R3 ;  /* 0x0000000308007986 */ /* 0x0001e2000c101124 */
[----:B------:R-:W-:Y:S05]  /*57f0*/  BRA `(.L_x_40881) ;  /* 0x0000000000507947 */ /* 0x000fea0003800000 */
.L_x_40903:
        /* <DEDUP_REMOVED lines=12> */
.L_x_40908:
[----:B------:R-:W-:Y:S01]  /*58c0*/  IMAD.MOV.U32 R3, RZ, RZ, 0x7f ;  /* 0x0000007fff037424 */ /* 0x000fe200078e00ff */
[----:B------:R-:W-:-:S04]  /*58d0*/  ISETP.GT.U32.AND P0, PT, R5, 0x7f800000, PT ;  /* 0x7f8000000500780c */ /* 0x000fc80003f04070 */
[----:B------:R-:W-:-:S05]  /*58e0*/  SEL R3, R3, 0x7c, P0 ;  /* 0x0000007c03037807 */ /* 0x000fca0000000000 */
[----:B------:R0:W-:Y:S01]  /*58f0*/  STG.E.U8 desc[UR36][R8.64], R3 ;  /* 0x0000000308007986 */ /* 0x0001e2000c101124 */
[----:B------:R-:W-:Y:S05]  /*5900*/  BRA `(.L_x_40881) ;  /* 0x00000000000c7947 */ /* 0x000fea0003800000 */
.L_x_40902:
[----:B------:R-:W0:Y:S02]  /*5910*/  I2F.S16 R0, R22 ;  /* 0x0000001600007306 */ /* 0x000e240000101400 */
[----:B0-----:R-:W-:-:S05]  /*5920*/  F2FP.BF16.F32.PACK_AB R0, RZ, R0 ;  /* 0x00000000ff00723e */ /* 0x001fca00000010ff */
[----:B------:R0:W-:Y:S02]  /*5930*/  STG.E.U16 desc[UR36][R8.64], R0 ;  /* 0x0000000008007986 */ /* 0x0001e4000c101524 */
.L_x_40881:
[----:B------:R-:W-:Y:S05]  /*5940*/  BSYNC.RECONVERGENT B6 ;  /* 0x0000000000067941 */ /* 0x000fea0003800200 */
.L_x_40875:
[----:B------:R-:W-:-:S07]  /*5950*/  VIADD R2, R2, 0x80 ;  /* 0x0000008002027836 */ /* 0x000fce0000000000 */
.L_x_40838:
[----:B------:R-:W-:-:S13]  /*5960*/  ISETP.GE.AND P0, PT, R2, R19, PT ;  /* 0x000000130200720c */ /* 0x000fda0003f06270 */
[----:B------:R-:W-:Y:S05]  /*5970*/  @P0 BREAK.RELIABLE B7 ;  /* 0x0000000000070942 */ /* 0x000fea0003800100 */
[----:B------:R-:W-:Y:S05]  /*5980*/  @P0 BRA `(.L_x_40874) ;  /* 0x0000000c006c0947 */ /* 0x000fea0003800000 */
[----:B------:R-:W-:Y:S05]  /*5990*/  BSYNC.RELIABLE B7 ;  /* 0x0000000000077941 */ /* 0x000fea0003800100 */
.L_x_40837:
        /* <DEDUP_REMOVED lines=21> */
.L_x_40913:
[----:B------:R0:W-:Y:S01]  /*5af0*/  STG.E.U8 desc[UR36][R8.64], R18 ;  /* 0x0000001208007986 */ /* 0x0001e2000c101124 */
[----:B------:R-:W-:Y:S05]  /*5b00*/  BRA `(.L_x_40915) ;  /* 0x0000000c00047947 */ /* 0x000fea0003800000 */
.L_x_40912:
        /* <DEDUP_REMOVED lines=10> */
.L_x_40917:
[----:B------:R3:W-:Y:S01]  /*5bb0*/  STG.E desc[UR36][R8.64], R18 ;  /* 0x0000001208007986 */ /* 0x0007e2000c101924 */
[----:B------:R-:W-:Y:S05]  /*5bc0*/  BRA `(.L_x_40915) ;  /* 0x0000000800d47947 */ /* 0x000fea0003800000 */
.L_x_40916:
[----:B------:R2:W-:Y:S01]  /*5bd0*/  STG.E.U16 desc[UR36][R8.64], R18 ;  /* 0x0000001208007986 */ /* 0x0005e2000c101524 */
[----:B------:R-:W-:Y:S05]  /*5be0*/  BRA `(.L_x_40915) ;  /* 0x0000000800cc7947 */ /* 0x000fea0003800000 */
.L_x_40911:
        /* <DEDUP_REMOVED lines=9> */
.L_x_40919:
[----:B------:R-:W0:Y:S02]  /*5c80*/  I2F.S16 R0, R18 ;  /* 0x0000001200007306 */ /* 0x000e240000101400 */
[----:B0-----:R-:W-:-:S05]  /*5c90*/  F2FP.F16.F32.PACK_AB R0, RZ, R0 ;  /* 0x00000000ff00723e */ /* 0x001fca00000000ff */
[----:B------:R0:W-:Y:S01]  /*5ca0*/  STG.E.U16 desc[UR36][R8.64], R0 ;  /* 0x0000000008007986 */ /* 0x0001e2000c101524 */
[----:B------:R-:W-:Y:S05]  /*5cb0*/  BRA `(.L_x_40915) ;  /* 0x0000000800987947 */ /* 0x000fea0003800000 */
.L_x_40918:
        /* <DEDUP_REMOVED lines=10> */
.L_x_40921:
[----:B------:R-:W0:Y:S02]  /*5d60*/  I2F.S16 R18, R18 ;  /* 0x0000001200127306 */ /* 0x000e240000101400 */
[----:B0-----:R-:W-:-:S04]  /*5d70*/  F2FP.F16.F32.PACK_AB R3, RZ, R18 ;  /* 0x00000012ff03723e */ /* 0x001fc800000000ff */
[----:B------:R-:W-:-:S05]  /*5d80*/  PRMT R3, R3, 0x5410, RZ ;  /* 0x0000541003037816 */ /* 0x000fca00000000ff */
[----:B------:R0:W-:Y:S01]  /*5d90*/  STG.E desc[UR36][R8.64], R3 ;  /* 0x0000000308007986 */ /* 0x0001e2000c101924 */
[----:B------:R-:W-:Y:S05]  /*5da0*/  BRA `(.L_x_40915) ;  /* 0x00000008005c7947 */ /* 0x000fea0003800000 */
.L_x_40920:
[----:B------:R-:W0:Y:S02]  /*5db0*/  I2F.F64.S16 R4, R18 ;  /* 0x0000001200047312 */ /* 0x000e240000101c00 */
[----:B0-----:R0:W-:Y:S01]  /*5dc0*/  STG.E.64 desc[UR36][R8.64], R4 ;  /* 0x0000000408007986 */ /* 0x0011e2000c101b24 */
[----:B------:R-:W-:Y:S05]  /*5dd0*/  BRA `(.L_x_40915) ;  /* 0x0000000800507947 */ /* 0x000fea0003800000 */
.L_x_40910:
        /* <DEDUP_REMOVED lines=12> */
.L_x_40925:
        /* <DEDUP_REMOVED lines=16> */
.L_x_40928:
[----:B------:R-:W-:-:S07]  /*5fa0*/  PRMT R4, R0, 0x7610, R4 ;  /* 0x0000761000047816 */ /* 0x000fce0000000004 */
.L_x_40927:
[----:B------:R-:W-:Y:S05]  /*5fb0*/  BSYNC.RECONVERGENT B0 ;  /* 0x0000000000007941 */ /* 0x000fea0003800200 */
.L_x_40926:
[----:B------:R0:W-:Y:S01]  /*5fc0*/  STG.E.U8 desc[UR36][R8.64], R4 ;  /* 0x0000000408007986 */ /* 0x0001e2000c101124 */
[----:B------:R-:W-:Y:S05]  /*5fd0*/  BRA `(.L_x_40915) ;  /* 0x0000000400d07947 */ /* 0x000fea0003800000 */
.L_x_40924:
        /* <DEDUP_REMOVED lines=16> */
.L_x_40931:
[----:B------:R-:W-:-:S07]  /*60e0*/  PRMT R4, R0, 0x7610, R4 ;  /* 0x0000761000047816 */ /* 0x000fce0000000004 */
.L_x_40930:
[----:B------:R-:W-:Y:S05]  /*60f0*/  BSYNC.RECONVERGENT B0 ;  /* 0x0000000000007941 */ /* 0x000fea0003800200 */
.L_x_40929:
[----:B------:R0:W-:Y:S01]  /*6100*/  STG.E.U8 desc[UR36][R8.64], R4 ;  /* 0x0000000408007986 */ /* 0x0001e2000c101124 */
[----:B------:R-:W-:Y:S05]  /*6110*/  BRA `(.L_x_40915) ;  /* 0x0000000400807947 */ /* 0x000fea0003800000 */
.L_x_40923:
        /* <DEDUP_REMOVED lines=21> */
.L_x_40933:
[----:B------:R-:W-:Y:S02]  /*6270*/  IMAD.MOV.U32 R4, RZ, RZ, R18 ;  /* 0x000000ffff047224 */ /* 0x000fe400078e0012 */
[----:B------:R-:W-:-:S05]  /*6280*/  IMAD.MOV.U32 R5, RZ, RZ, RZ ;  /* 0x000000ffff057224 */ /* 0x000fca00078e00ff */
[----:B------:R0:W-:Y:S01]  /*6290*/  STG.E.64 desc[UR36][R8.64], R4 ;  /* 0x0000000408007986 */ /* 0x0001e2000c101b24 */
[----:B------:R-:W-:Y:S05]  /*62a0*/  BRA `(.L_x_40915) ;  /* 0x00000004001c7947 */ /* 0x000fea0003800000 */
.L_x_40932:
[----:B------:R0:W-:Y:S01]  /*62b0*/  STG.E desc[UR36][R8.64], R18 ;  /* 0x0000001208007986 */ /* 0x0001e2000c101924 */
[----:B------:R-:W-:Y:S05]  /*62c0*/  BRA `(.L_x_40915) ;  /* 0x0000000400147947 */ /* 0x000fea0003800000 */
.L_x_40922:
        /* <DEDUP_REMOVED lines=8> */
.L_x_40935:
[----:B------:R-:W0:Y:S01]  /*6350*/  I2F.F64.S16 R4, R18 ;  /* 0x0000001200047312 */ /* 0x000e220000101c00 */
[----:B------:R-:W-:-:S05]  /*6360*/  CS2R R6, SRZ ;  /* 0x0000000000067805 */ /* 0x000fca000001ff00 */
[----:B0-----:R0:W-:Y:S01]  /*6370*/  STG.E.128 desc[UR36][R8.64], R4 ;  /* 0x0000000408007986 */ /* 0x0011e2000c101d24 */
[----:B------:R-:W-:Y:S05]  /*6380*/  BRA `(.L_x_40915) ;  /* 0x0000000000e47947 */ /* 0x000fea0003800000 */
.L_x_40934:
[----:B------:R-:W-:-:S13]  /*6390*/  ISETP.NE.AND P0, PT, R0, 0xf, PT ;  /* 0x0000000f0000780c */ /* 0x000fda0003f05270 */
[----:B------:R-:W-:Y:S05]  /*63a0*/  @!P0 BRA `(.L_x_40936) ;  /* 0x0000000000d08947 */ /* 0x000fea0003800000 */
[----:B------:R-:W-:-:S13]  /*63b0*/  ISETP.NE.AND P0, PT, R0, 0x17, PT ;  /* 0x000000170000780c */ /* 0x000fda0003f05270 */
[----:B------:R-:W-:Y:S05]  /*63c0*/  @!P0 BRA `(.L_x_40937) ;  /* 0x0000000000848947 */ /* 0x000fea0003800000 */
[----:B------:R-:W-:-:S13]  /*63d0*/  ISETP.NE.AND P0, PT, R0, 0x18, PT ;  /* 0x000000180000780c */ /* 0x000fda0003f05270 */
[----:B------:R-:W-:Y:S05]  /*63e0*/  @!P0 BRA `(.L_x_40938) ;  /* 0x0000000000448947 */ /* 0x000fea0003800000 */
.L_x_40914:
        /* <DEDUP_REMOVED lines=16> */
.L_x_40939:
[----:B------:R-:W-:Y:S05]  /*64f0*/  BRA `(.L_x_40915) ;  /* 0x0000000000887947 */ /* 0x000fea0003800000 */
.L_x_40938:
        /* <DEDUP_REMOVED lines=11> */
.L_x_40941:
[----:B------:R-:W-:Y:S05]  /*65b0*/  BSYNC.RECONVERGENT B0 ;  /* 0x0000000000007941 */ /* 0x000fea0003800200 */
.L_x_40940:
[----:B------:R0:W-:Y:S01]  /*65c0*/  STG.E.U8 desc[UR36][R8.64], R3 ;  /* 0x0000000308007986 */ /* 0x0001e2000c101124 */
[----:B------:R-:W-:Y:S05]  /*65d0*/  BRA `(.L_x_40915) ;  /* 0x0000000000507947 */ /* 0x000fea0003800000 */
.L_x_40937:
        /* <DEDUP_REMOVED lines=12> */
.L_x_40942:
[----:B------:R-:W-:Y:S01]  /*66a0*/  IMAD.MOV.U32 R3, RZ, RZ, 0x7f ;  /* 0x0000007fff037424 */ /* 0x000fe200078e00ff */
[----:B------:R-:W-:-:S04]  /*66b0*/  ISETP.GT.U32.AND P0, PT, R5, 0x7f800000, PT ;  /* 0x7f8000000500780c */ /* 0x000fc80003f04070 */
[----:B------:R-:W-:-:S05]  /*66c0*/  SEL R3, R3, 0x7c, P0 ;  /* 0x0000007c03037807 */ /* 0x000fca0000000000 */
[----:B------:R0:W-:Y:S01]  /*66d0*/  STG.E.U8 desc[UR36][R8.64], R3 ;  /* 0x0000000308007986 */ /* 0x0001e2000c101124 */
[----:B------:R-:W-:Y:S05]  /*66e0*/  BRA `(.L_x_40915) ;  /* 0x00000000000c7947 */ /* 0x000fea0003800000 */
.L_x_40936:
[----:B------:R-:W0:Y:S02]  /*66f0*/  I2F.S16 R0, R18 ;  /* 0x0000001200007306 */ /* 0x000e240000101400 */
[----:B0-----:R-:W-:-:S05]  /*6700*/  F2FP.BF16.F32.PACK_AB R0, RZ, R0 ;  /* 0x00000000ff00723e */ /* 0x001fca00000010ff */
[----:B------:R0:W-:Y:S02]  /*6710*/  STG.E.U16 desc[UR36][R8.64], R0 ;  /* 0x0000000008007986 */ /* 0x0001e4000c101524 */
.L_x_40915:
[----:B------:R-:W-:Y:S05]  /*6720*/  BSYNC.RECONVERGENT B6 ;  /* 0x0000000000067941 */ /* 0x000fea0003800200 */
.L_x_40909:
[----:B------:R-:W-:-:S07]  /*6730*/  VIADD R2, R2, 0x80 ;  /* 0x0000008002027836 */ /* 0x000fce0000000000 */
.L_x_40874:
[----:B------:R-:W-:Y:S05]  /*6740*/  BSYNC.RECONVERGENT B8 ;  /* 0x0000000000087941 */ /* 0x000fea0003800200 */
.L_x_40836:
        /* <DEDUP_REMOVED lines=21> */
.L_x_40946:
[----:B------:R-:W-:Y:S01]  /*68a0*/  STG.E.U8 desc[UR36][R2.64], R16 ;  /* 0x0000001002007986 */ /* 0x000fe2000c101124 */
[----:B------:R-:W-:Y:S05]  /*68b0*/  EXIT ;  /* 0x000000000000794d */ /* 0x000fea0003800000 */
.L_x_40945:
        /* <DEDUP_REMOVED lines=9> */
.L_x_40949:
[----:B------:R-:W-:Y:S01]  /*6950*/  STG.E desc[UR36][R2.64], R16 ;  /* 0x0000001002007986 */ /* 0x000fe2000c101924 */
[----:B------:R-:W-:Y:S05]  /*6960*/  EXIT ;  /* 0x000000000000794d */ /* 0x000fea0003800000 */
.L_x_40948:
[----:B------:R-:W-:Y:S01]  /*6970*/  STG.E.U16 desc[UR36][R2.64], R16 ;  /* 0x0000001002007986 */ /* 0x000fe2000c101524 */
[----:B------:R-:W-:Y:S05]  /*6980*/  EXIT ;  /* 0x000000000000794d */ /* 0x000fea0003800000 */
.L_x_40944:
        /* <DEDUP_REMOVED lines=9> */
.L_x_40951:
[----:B------:R-:W0:Y:S02]  /*6a20*/  I2F.S16 R0, R16 ;  /* 0x0000001000007306 */ /* 0x000e240000101400 */
[----:B0-----:R-:W-:-:S05]  /*6a30*/  F2FP.F16.F32.PACK_AB R0, RZ, R0 ;  /* 0x00000000ff00723e */ /* 0x001fca00000000ff */
[----:B------:R-:W-:Y:S01]  /*6a40*/  STG.E.U16 desc[UR36][R2.64], R0 ;  /* 0x0000000002007986 */ /* 0x000fe2000c101524 */
[----:B------:R-:W-:Y:S05]  /*6a50*/  EXIT ;  /* 0x000000000000794d */ /* 0x000fea0003800000 */
.L_x_40950:
        /* <DEDUP_REMOVED lines=10> */
.L_x_40953:
[----:B------:R-:W0:Y:S02]  /*6b00*/  I2F.S16 R16, R16 ;  /* 0x0000001000107306 */ /* 0x000e240000101400 */
[----:B0-----:R-:W-:-:S04]  /*6b10*/  F2FP.F16.F32.PACK_AB R5, RZ, R16 ;  /* 0x00000010ff05723e */ /* 0x001fc800000000ff */
[----:B------:R-:W-:-:S05]  /*6b20*/  PRMT R5, R5, 0x5410, RZ ;  /* 0x0000541005057816 */ /* 0x000fca00000000ff */
[----:B------:R-:W-:Y:S01]  /*6b30*/  STG.E desc[UR36][R2.64], R5 ;  /* 0x0000000502007986 */ /* 0x000fe2000c101924 */
[----:B------:R-:W-:Y:S05]  /*6b40*/  EXIT ;  /* 0x000000000000794d */ /* 0x000fea0003800000 */
.L_x_40952:
[----:B------:R-:W0:Y:S02]  /*6b50*/  I2F.F64.S16 R16, R16 ;  /* 0x0000001000107312 */ /* 0x000e240000101c00 */
[----:B0-----:R-:W-:Y:S01]  /*6b60*/  STG.E.64 desc[UR36][R2.64], R16 ;  /* 0x0000001002007986 */ /* 0x001fe2000c101b24 */
[----:B------:R-:W-:Y:S05]  /*6b70*/  EXIT ;  /* 0x000000000000794d */ /* 0x000fea0003800000 */
.L_x_40943:
        /* <DEDUP_REMOVED lines=12> */
.L_x_40957:
        /* <DEDUP_REMOVED lines=17> */
.L_x_40959:
[----:B------:R-:W-:Y:S05]  /*6d50*/  BSYNC.RECONVERGENT B0 ;  /* 0x0000000000007941 */ /* 0x000fea0003800200 */
.L_x_40958:
[----:B------:R-:W-:Y:S01]  /*6d60*/  STG.E.U8 desc[UR36][R2.64], R0 ;  /* 0x0000000002007986 */ /* 0x000fe2000c101124 */
[----:B------:R-:W-:Y:S05]  /*6d70*/  EXIT ;  /* 0x000000000000794d */ /* 0x000fea0003800000 */
.L_x_40956:
        /* <DEDUP_REMOVED lines=17> */
.L_x_40961:
[----:B------:R-:W-:Y:S05]  /*6e90*/  BSYNC.RECONVERGENT B0 ;  /* 0x0000000000007941 */ /* 0x000fea0003800200 */
.L_x_40960:
[----:B------:R-:W-:Y:S01]  /*6ea0*/  STG.E.U8 desc[UR36][R2.64], R0 ;  /* 0x0000000002007986 */ /* 0x000fe2000c101124 */
[----:B------:R-:W-:Y:S05]  /*6eb0*/  EXIT ;  /* 0x000000000000794d */ /* 0x000fea0003800000 */
.L_x_40955:
        /* <DEDUP_REMOVED lines=21> */
.L_x_40963:
[----:B------:R-:W-:-:S05]  /*7010*/  IMAD.MOV.U32 R17, RZ, RZ, RZ ;  /* 0x000000ffff117224 */ /* 0x000fca00078e00ff */
[----:B------:R-:W-:Y:S01]  /*7020*/  STG.E.64 desc[UR36][R2.64], R16 ;  /* 0x0000001002007986 */ /* 0x000fe2000c101b24 */
[----:B------:R-:W-:Y:S05]  /*7030*/  EXIT ;  /* 0x000000000000794d */ /* 0x000fea0003800000 */
.L_x_40962:
[----:B------:R-:W-:Y:S01]  /*7040*/  STG.E desc[UR36][R2.64], R16 ;  /* 0x0000001002007986 */ /* 0x000fe2000c101924 */
[----:B------:R-:W-:Y:S05]  /*7050*/  EXIT ;  /* 0x000000000000794d */ /* 0x000fea0003800000 */
.L_x_40954:
        /* <DEDUP_REMOVED lines=8> */
.L_x_40965:
[----:B------:R-:W0:Y:S01]  /*70e0*/  I2F.F64.S16 R16, R16 ;  /* 0x0000001000107312 */ /* 0x000e220000101c00 */
[----:B------:R-:W-:-:S05]  /*70f0*/  CS2R R18, SRZ ;  /* 0x0000000000127805 */ /* 0x000fca000001ff00 */
[----:B0-----:R-:W-:Y:S01]  /*7100*/  STG.E.128 desc[UR36][R2.64], R16 ;  /* 0x0000001002007986 */ /* 0x001fe2000c101d24 */
[----:B------:R-:W-:Y:S05]  /*7110*/  EXIT ;  /* 0x000000000000794d */ /* 0x000fea0003800000 */
.L_x_40964:
[----:B------:R-:W-:-:S13]  /*7120*/  ISETP.NE.AND P0, PT, R0, 0xf, PT ;  /* 0x0000000f0000780c */ /* 0x000fda0003f05270 */
[----:B------:R-:W-:Y:S05]  /*7130*/  @!P0 BRA `(.L_x_40966) ;  /* 0x0000000000d48947 */ /* 0x000fea0003800000 */
[----:B------:R-:W-:-:S13]  /*7140*/  ISETP.NE.AND P0, PT, R0, 0x17, PT ;  /* 0x000000170000780c */ /* 0x000fda0003f05270 */
[----:B------:R-:W-:Y:S05]  /*7150*/  @!P0 BRA `(.L_x_40967) ;  /* 0x0000000000848947 */ /* 0x000fea0003800000 */
[----:B------:R-:W-:-:S13]  /*7160*/  ISETP.NE.AND P0, PT, R0, 0x18, PT ;  /* 0x000000180000780c */ /* 0x000fda0003f05270 */
[----:B------:R-:W-:Y:S05]  /*7170*/  @!P0 BRA `(.L_x_40968) ;  /* 0x0000000000448947 */ /* 0x000fea0003800000 */
.L_x_40947:
        /* <DEDUP_REMOVED lines=16> */
.L_x_40969:
[----:B------:R-:W-:Y:S05]  /*7280*/  EXIT ;  /* 0x000000000000794d */ /* 0x000fea0003800000 */
.L_x_40968:
        /* <DEDUP_REMOVED lines=11> */
.L_x_40971:
[----:B------:R-:W-:Y:S05]  /*7340*/  BSYNC.RECONVERGENT B0 ;  /* 0x0000000000007941 */ /* 0x000fea0003800200 */
.L_x_40970:
[----:B------:R-:W-:Y:S01]  /*7350*/  STG.E.U8 desc[UR36][R2.64], R5 ;  /* 0x0000000502007986 */ /* 0x000fe2000c101124 */
[----:B------:R-:W-:Y:S05]  /*7360*/  EXIT ;  /* 0x000000000000794d */ /* 0x000fea0003800000 */
.L_x_40967:
        /* <DEDUP_REMOVED lines=13> */
.L_x_40972:
[----:B------:R-:W-:Y:S01]  /*7440*/  IMAD.MOV.U32 R5, RZ, RZ, 0x7f ;  /* 0x0000007fff057424 */ /* 0x000fe200078e00ff */
[----:B------:R-:W-:-:S04]  /*7450*/  ISETP.GT.U32.AND P0, PT, R7, 0x7f800000, PT ;  /* 0x7f8000000700780c */ /* 0x000fc80003f04070 */
[----:B------:R-:W-:-:S05]  /*7460*/  SEL R5, R5, 0x7c, P0 ;  /* 0x0000007c05057807 */ /* 0x000fca0000000000 */
[----:B------:R-:W-:Y:S01]  /*7470*/  STG.E.U8 desc[UR36][R2.64], R5 ;  /* 0x0000000502007986 */ /* 0x000fe2000c101124 */
[----:B------:R-:W-:Y:S05]  /*7480*/  EXIT ;  /* 0x000000000000794d */ /* 0x000fea0003800000 */
.L_x_40966:
[----:B------:R-:W0:Y:S02]  /*7490*/  I2F.S16 R0, R16 ;  /* 0x0000001000007306 */ /* 0x000e240000101400 */
[----:B0-----:R-:W-:-:S05]  /*74a0*/  F2FP.BF16.F32.PACK_AB R0, RZ, R0 ;  /* 0x00000000ff00723e */ /* 0x001fca00000010ff */
[----:B------:R-:W-:Y:S01]  /*74b0*/  STG.E.U16 desc[UR36][R2.64], R0 ;  /* 0x0000000002007986 */ /* 0x000fe2000c101524 */
[----:B------:R-:W-:Y:S05]  /*74c0*/  EXIT ;  /* 0x000000000000794d */ /* 0x000fea0003800000 */
.L_x_40973:
        /* <DEDUP_REMOVED lines=11> */
.L_x_43757:


//--------------------- .text._ZN2at6native18elementwise_kernelILi128ELi4EZNS0_22gpu_kernel_impl_nocastINS0_13AUnaryFunctorIaabZZZNS0_23logical_and_kernel_cudaERNS_14TensorIteratorEENKUlvE0_clEvENKUlvE0_clEvEUlaaE_EEEEvRNS_18TensorIteratorBaseERKT_EUliE_EEviT1_ --------------------------
	.section	.text._ZN2at6native18elementwise_kernelILi128ELi4EZNS0_22gpu_kernel_impl_nocastINS0_13AUnaryFunctorIaabZZZNS0_23logical_and_kernel_cudaERNS_14TensorIteratorEENKUlvE0_clEvENKUlvE0_clEvEUlaaE_EEEEvRNS_18TensorIteratorBaseERKT_EUliE_EEviT1_,"ax",@progbits
	.align	128
        .global         _ZN2at6native18elementwise_kernelILi128ELi4EZNS0_22gpu_kernel_impl_nocastINS0_13AUnaryFunctorIaabZZZNS0_23logical_and_kernel_cudaERNS_14TensorIteratorEENKUlvE0_clEvENKUlvE0_clEvEUlaaE_EEEEvRNS_18TensorIteratorBaseERKT_EUliE_EEviT1_
        .type           _ZN2at6native18elementwise_kernelILi128ELi4EZNS0_22gpu_kernel_impl_nocastINS0_13AUnaryFunctorIaabZZZNS0_23logical_and_kernel_cudaERNS_14TensorIteratorEENKUlvE0_clEvENKUlvE0_clEvEUlaaE_EEEEvRNS_18TensorIteratorBaseERKT_EUliE_EEviT1_,@function
        .size           _ZN2at6native18elementwise_kernelILi128ELi4EZNS0_22gpu_kernel_impl_nocastINS0_13AUnaryFunctorIaabZZZNS0_23logical_and_kernel_cudaERNS_14TensorIteratorEENKUlvE0_clEvENKUlvE0_clEvEUlaaE_EEEEvRNS_18TensorIteratorBaseERKT_EUliE_EEviT1_,(.L_x_43758 - _ZN2at6native18elementwise_kernelILi128ELi4EZNS0_22gpu_kernel_impl_nocastINS0_13AUnaryFunctorIaabZZZNS0_23logical_and_kernel_cudaERNS_14TensorIteratorEENKUlvE0_clEvENKUlvE0_clEvEUlaaE_EEEEvRNS_18TensorIteratorBaseERKT_EUliE_EEviT1_)
        .other          _ZN2at6native18elementwise_kernelILi128ELi4EZNS0_22gpu_kernel_impl_nocastINS0_13AUnaryFunctorIaabZZZNS0_23logical_and_kernel_cudaERNS_14TensorIteratorEENKUlvE0_clEvENKUlvE0_clEvEUlaaE_EEEEvRNS_18TensorIteratorBaseERKT_EUliE_EEviT1_,@"STO_CUDA_ENTRY STV_DEFAULT"
_ZN2at6native18elementwise_kernelILi128ELi4EZNS0_22gpu_kernel_impl_nocastINS0_13AUnaryFunctorIaabZZZNS0_23logical_and_kernel_cudaERNS_14TensorIteratorEENKUlvE0_clEvENKUlvE0_clEvEUlaaE_EEEEvRNS_18TensorIteratorBaseERKT_EUliE_EEviT1_:
.text._ZN2at6native18elementwise_kernelILi128ELi4EZNS0_22gpu_kernel_impl_nocastINS0_13AUnaryFunctorIaabZZZNS0_23logical_and_kernel_cudaERNS_14TensorIteratorEENKUlvE0_clEvENKUlvE0_clEvEUlaaE_EEEEvRNS_18TensorIteratorBaseERKT_EUliE_EEviT1_:
        /* <DEDUP_REMOVED lines=34> */
.L_x_40977:
[----:B------:R-:W-:-:S13]  /*0220*/  ISETP.GE.AND P0, PT, R3, UR4, PT ;  /* 0x0000000403007c0c */ /* 0x000fda000bf06270 */
[----:B------:R-:W-:Y:S05]  /*0230*/  @P0 BREAK.RELIABLE B1 ;  /* 0x0000000000010942 */ /* 0x000fea0003800100 */
[----:B------:R-:W-:Y:S05]  /*0240*/  @P0 BRA `(.L_x_40978) ;  /* 0x0000000000240947 */ /* 0x000fea0003800000 */
[----:B------:R-:W-:Y:S05]  /*0250*/  BSYNC.RELIABLE B1 ;  /* 0x0000000000017941 */ /* 0x000fea0003800100 */
.L_x_40976:
        /* <DEDUP_REMOVED lines=8> */
.L_x_40978:
[----:B------:R-:W-:Y:S05]  /*02e0*/  BSYNC.RECONVERGENT B0 ;  /* 0x0000000000007941 */ /* 0x000fea0003800200 */
.L_x_40975:
        /* <DEDUP_REMOVED lines=11> */
.L_x_40974:
        /* <DEDUP_REMOVED lines=306> */
.L_x_40982:
        /* <DEDUP_REMOVED lines=312> */
.L_x_40984:
        /* <DEDUP_REMOVED lines=11> */
.L_x_40981:
[----:B------:R-:W-:-:S13]  /*2af0*/  ISETP.GE.AND P0, PT, R3, UR4, PT ;  /* 0x0000000403007c0c */ /* 0x000fda000bf06270 */
[----:B------:R-:W-:Y:S05]  /*2b00*/  @P0 BREAK.RELIABLE B1 ;  /* 0x0000000000010942 */ /* 0x000fea0003800100 */
[----:B------:R-:W-:Y:S05]  /*2b10*/  @P0 BRA `(.L_x_40983) ;  /* 0x0000001000d80947 */ /* 0x000fea0003800000 */
[----:B------:R-:W-:Y:S05]  /*2b20*/  BSYNC.RELIABLE B1 ;  /* 0x0000000000017941 */ /* 0x000fea0003800100 */
.L_x_40980:
        /* <DEDUP_REMOVED lines=298> */
.L_x_40985:
        /* <DEDUP_REMOVED lines=11> */
.L_x_40983:
[----:B------:R-:W-:Y:S05]  /*3e80*/  BSYNC.RECONVERGENT B0 ;  /* 0x0000000000007941 */ /* 0x000fea0003800200 */
.L_x_40979:
        /* <DEDUP_REMOVED lines=301> */
.L_x_40986:
        /* <DEDUP_REMOVED lines=11> */
.L_x_40987:
        /* <DEDUP_REMOVED lines=15> */
.L_x_43758:


//--------------------- .text._ZN2at6native27unrolled_elementwise_kernelINS0_13AUnaryFunctorIaabZZZNS0_23logical_and_kernel_cudaERNS_14TensorIteratorEENKUlvE0_clEvENKUlvE0_clEvEUlaaE_EESt5arrayIPcLm2EELi4E23TrivialOffsetCalculatorILi1EjESD_NS0_6memory15LoadWithoutCastENSE_16StoreWithoutCastEEEviT_T0_T2_T3_T4_T5_ --------------------------
	.section	.text._ZN2at6native27unrolled_elementwise_kernelINS0_13AUnaryFunctorIaabZZZNS0_23logical_and_kernel_cudaERNS_14TensorIteratorEENKUlvE0_clEvENKUlvE0_clEvEUlaaE_EESt5arrayIPcLm2EELi4E23TrivialOffsetCalculatorILi1EjESD_NS0_6memory15LoadWithoutCastENSE_16StoreWithoutCastEEEviT_T0_T2_T3_T4_T5_,"ax",@progbits
	.align	128
        .global         _ZN2at6native27unrolled_elementwise_kernelINS0_13AUnaryFunctorIaabZZZNS0_23logical_and_kernel_cudaERNS_14TensorIteratorEENKUlvE0_clEvENKUlvE0_clEvEUlaaE_EESt5arrayIPcLm2EELi4E23TrivialOffsetCalculatorILi1EjESD_NS0_6memory15LoadWithoutCastENSE_16StoreWithoutCastEEEviT_T0_T2_T3_T4_T5_
        .type           _ZN2at6native27unrolled_elementwise_kernelINS0_13AUnaryFunctorIaabZZZNS0_23logical_and_kernel_cudaERNS_14TensorIteratorEENKUlvE0_clEvENKUlvE0_clEvEUlaaE_EESt5arrayIPcLm2EELi4E23TrivialOffsetCalculatorILi1EjESD_NS0_6memory15LoadWithoutCastENSE_16StoreWithoutCastEEEviT_T0_T2_T3_T4_T5_,@function
        .size           _ZN2at6native27unrolled_elementwise_kernelINS0_13AUnaryFunctorIaabZZZNS0_23logical_and_kernel_cudaERNS_14TensorIteratorEENKUlvE0_clEvENKUlvE0_clEvEUlaaE_EESt5arrayIPcLm2EELi4E23TrivialOffsetCalculatorILi1EjESD_NS0_6memory15LoadWithoutCastENSE_16StoreWithoutCastEEEviT_T0_T2_T3_T4_T5_,(.L_x_43759 - _ZN2at6native27unrolled_elementwise_kernelINS0_13AUnaryFunctorIaabZZZNS0_23logical_and_kernel_cudaERNS_14TensorIteratorEENKUlvE0_clEvENKUlvE0_clEvEUlaaE_EESt5arrayIPcLm2EELi4E23TrivialOffsetCalculatorILi1EjESD_NS0_6memory15LoadWithoutCastENSE_16StoreWithoutCastEEEviT_T0_T2_T3_T4_T5_)
        .other          _ZN2at6native27unrolled_elementwise_kernelINS0_13AUnaryFunctorIaabZZZNS0_23logical_and_kernel_cudaERNS_14TensorIteratorEENKUlvE0_clEvENKUlvE0_clEvEUlaaE_EESt5arrayIPcLm2EELi4E23TrivialOffsetCalculatorILi1EjESD_NS0_6memory15LoadWithoutCastENSE_16StoreWithoutCastEEEviT_T0_T2_T3_T4_T5_,@"STO_CUDA_ENTRY STV_DEFAULT"
_ZN2at6native27unrolled_elementwise_kernelINS0_13AUnaryFunctorIaabZZZNS0_23logical_and_kernel_cudaERNS_14TensorIteratorEENKUlvE0_clEvENKUlvE0_clEvEUlaaE_EESt5arrayIPcLm2EELi4E23TrivialOffsetCalculatorILi1EjESD_NS0_6memory15LoadWithoutCastENSE_16StoreWithoutCastEEEviT_T0_T2_T3_T4_T5_:
.text._ZN2at6native27unrolled_elementwise_kernelINS0_13AUnaryFunctorIaabZZZNS0_23logical_and_kernel_cudaERNS_14TensorIteratorEENKUlvE0_clEvENKUlvE0_clEvEUlaaE_EESt5arrayIPcLm2EELi4E23TrivialOffsetCalculatorILi1EjESD_NS0_6memory15LoadWithoutCastENSE_16StoreWithoutCastEEEviT_T0_T2_T3_T4_T5_:
        /* <DEDUP_REMOVED lines=66> */
.L_x_40990:
[----:B------:R-:W-:Y:S05]  /*0420*/  BSYNC.RELIABLE B1 ;  /* 0x0000000000017941 */ /* 0x000fea0003800100 */
.L_x_40989:
[----:B------:R-:W-:-:S13]  /*0430*/  ISETP.GE.AND P0, PT, R5, R4, PT ;  /* 0x000000040500720c */ /* 0x000fda0003f06270 */
[----:B------:R-:W1:Y:S01]  /*0440*/  @!P0 LDC.64 R6, c[0x0][0x388] ;  /* 0x0000e200ff068b82 */ /* 0x000e620000000a00 */
[----:B0-----:R-:W-:Y:S02]  /*0450*/  @!P0 IMAD R3, R0, 0x200, R5 ;  /* 0x0000020000038824 */ /* 0x001fe400078e0205 */
[----:B------:R-:W-:-:S03]  /*0460*/  @!P0 VIADD R5, R5, 0x80 ;  /* 0x0000008005058836 */ /* 0x000fc60000000000 */
[----:B-1----:R-:W-:-:S05]  /*0470*/  @!P0 IADD3 R2, P1, PT, R3, R6, RZ ;  /* 0x0000000603028210 */ /* 0x002fca0007f3e0ff */
[----:B------:R-:W-:-:S05]  /*0480*/  @!P0 IMAD.X R3, RZ, RZ, R7, P1 ;  /* 0x000000ffff038224 */ /* 0x000fca00008e0607 */
[----:B------:R1:W-:Y:S03]  /*0490*/  @!P0 STG.E.U8 desc[UR4][R2.64], R11 ;  /* 0x0000000b02008986 */ /* 0x0003e6000c101104 */
.L_x_40991:
[----:B------:R-:W-:Y:S05]  /*04a0*/  BSYNC.RECONVERGENT B0 ;  /* 0x0000000000007941 */ /* 0x000fea0003800200 */
.L_x_40988:
        /* <DEDUP_REMOVED lines=9> */
.L_x_40992:
        /* <DEDUP_REMOVED lines=12> */
.L_x_43759:


//--------------------- .text._ZN2at6native29vectorized_elementwise_kernelILi2ENS0_13AUnaryFunctorIaabZZZNS0_23logical_and_kernel_cudaERNS_14TensorIteratorEENKUlvE0_clEvENKUlvE0_clEvEUlaaE_EESt5arrayIPcLm2EEEEviT0_T1_ --------------------------
	.section	.text._ZN2at6native29vectorized_elementwise_kernelILi2ENS0_13AUnaryFunctorIaabZZZNS0_23logical_and_kernel_cudaERNS_14TensorIteratorEENKUlvE0_clEvENKUlvE0_clEvEUlaaE_EESt5arrayIPcLm2EEEEviT0_T1_,"ax",@progbits
	.align	128
        .global         _ZN2at6native29vectorized_elementwise_kernelILi2ENS0_13AUnaryFunctorIaabZZZNS0_23logical_and_kernel_cudaERNS_14TensorIteratorEENKUlvE0_clEvENKUlvE0_clEvEUlaaE_EESt5arrayIPcLm2EEEEviT0_T1_
        .type           _ZN2at6native29vectorized_elementwise_kernelILi2ENS0_13AUnaryFunctorIaabZZZNS0_23logical_and_kernel_cudaERNS_14TensorIteratorEENKUlvE0_clEvENKUlvE0_clEvEUlaaE_EESt5arrayIPcLm2EEEEviT0_T1_,@function
        .size           _ZN2at6native29vectorized_elementwise_kernelILi2ENS0_13AUnaryFunctorIaabZZZNS0_23logical_and_kernel_cudaERNS_14TensorIteratorEENKUlvE0_clEvENKUlvE0_clEvEUlaaE_EESt5arrayIPcLm2EEEEviT0_T1_,(.L_x_43760 - _ZN2at6native29vectorized_elementwise_kernelILi2ENS0_13AUnaryFunctorIaabZZZNS0_23logical_and_kernel_cudaERNS_14TensorIteratorEENKUlvE0_clEvENKUlvE0_clEvEUlaaE_EESt5arrayIPcLm2EEEEviT0_T1_)
        .other          _ZN2at6native29vectorized_elementwise_kernelILi2ENS0_13AUnaryFunctorIaabZZZNS0_23logical_and_kernel_cudaERNS_14TensorIteratorEENKUlvE0_clEvENKUlvE0_clEvEUlaaE_EESt5arrayIPcLm2EEEEviT0_T1_,@"STO_CUDA_ENTRY STV_DEFAULT"
_ZN2at6native29vectorized_elementwise_kernelILi2ENS0_13AUnaryFunctorIaabZZZNS0_23logical_and_kernel_cudaERNS_14TensorIteratorEENKUlvE0_clEvENKUlvE0_clEvEUlaaE_EESt5arrayIPcLm2EEEEviT0_T1_:
.text._ZN2at6native29vectorized_elementwise_kernelILi2ENS0_13AUnaryFunctorIaabZZZNS0_23logical_and_kernel_cudaERNS_14TensorIteratorEENKUlvE0_clEvENKUlvE0_clEvEUlaaE_EESt5arrayIPcLm2EEEEviT0_T1_:
        /* <DEDUP_REMOVED lines=114> */
.L_x_40996:
        /* <DEDUP_REMOVED lines=8> */
.L_x_40997:
        /* <DEDUP_REMOVED lines=8> */
.L_x_40998:
        /* <DEDUP_REMOVED lines=8> */
.L_x_40999:
        /* <DEDUP_REMOVED lines=9> */
.L_x_41000:
[----:B------:R-:W-:Y:S05]  /*0930*/  BSYNC.RELIABLE B1 ;  /* 0x0000000000017941 */ /* 0x000fea0003800100 */
.L_x_40995:
[----:B------:R-:W-:-:S13]  /*0940*/  ISETP.GE.U32.AND P0, PT, R0, UR5, PT ;  /* 0x0000000500007c0c */ /* 0x000fda000bf06070 */
[----:B0-----:R-:W0:Y:S01]  /*0950*/  @!P0 LDC.64 R6, c[0x0][0x388] ;  /* 0x0000e200ff068b82 */ /* 0x001e220000000a00 */
[C---:B-12---:R-:W-:Y:S02]  /*0960*/  @!P0 VIADD R5, R0.reuse, UR4 ;  /* 0x0000000400058c36 */ /* 0x046fe40008000000 */
[----:B------:R-:W-:-:S03]  /*0970*/  @!P0 VIADD R0, R0, 0x80 ;  /* 0x0000008000008836 */ /* 0x000fc60000000000 */
[----:B0-----:R-:W-:-:S05]  /*0980*/  @!P0 IADD3 R4, P1, PT, R5, R6, RZ ;  /* 0x0000000605048210 */ /* 0x001fca0007f3e0ff */
[----:B------:R-:W-:-:S05]  /*0990*/  @!P0 IMAD.X R5, RZ, RZ, R7, P1 ;  /* 0x000000ffff058224 */ /* 0x000fca00008e0607 */
[----:B------:R3:W-:Y:S03]  /*09a0*/  @!P0 STG.E.U8 desc[UR8][R4.64], R3 ;  /* 0x0000000304008986 */ /* 0x0007e6000c101108 */
.L_x_41001:
[----:B------:R-:W-:Y:S05]  /*09b0*/  BSYNC.RECONVERGENT B0 ;  /* 0x0000000000007941 */ /* 0x000fea0003800200 */
.L_x_40994:
        /* <DEDUP_REMOVED lines=9> */
.L_x_40993:
        /* <DEDUP_REMOVED lines=51> */
.L_x_41002:
        /* <DEDUP_REMOVED lines=16> */
.L_x_43760:


//--------------------- .text._ZN2at6native29vectorized_elementwise_kernelILi4ENS0_13AUnaryFunctorIaabZZZNS0_23logical_and_kernel_cudaERNS_14TensorIteratorEENKUlvE0_clEvENKUlvE0_clEvEUlaaE_EESt5arrayIPcLm2EEEEviT0_T1_ --------------------------
	.section	.text._ZN2at6native29vectorized_elementwise_kernelILi4ENS0_13AUnaryFunctorIaabZZZNS0_23logical_and_kernel_cudaERNS_14TensorIteratorEENKUlvE0_clEvENKUlvE0_clEvEUlaaE_EESt5arrayIPcLm2EEEEviT0_T1_,"ax",@progbits
	.align	128
        .global         _ZN2at6native29vectorized_elementwise_kernelILi4ENS0_13AUnaryFunctorIaabZZZNS0_23logical_and_kernel_cudaERNS_14TensorIteratorEENKUlvE0_clEvENKUlvE0_clEvEUlaaE_EESt5arrayIPcLm2EEEEviT0_T1_
        .type           _ZN2at6native29vectorized_elementwise_kernelILi4ENS0_13AUnaryFunctorIaabZZZNS0_23logical_and_kernel_cudaERNS_14TensorIteratorEENKUlvE0_clEvENKUlvE0_clEvEUlaaE_EESt5arrayIPcLm2EEEEviT0_T1_,@function
        .size           _ZN2at6native29vectorized_elementwise_kernelILi4ENS0_13AUnaryFunctorIaabZZZNS0_23logical_and_kernel_cudaERNS_14TensorIteratorEENKUlvE0_clEvENKUlvE0_clEvEUlaaE_EESt5arrayIPcLm2EEEEviT0_T1_,(.L_x_43761 - _ZN2at6native29vectorized_elementwise_kernelILi4ENS0_13AUnaryFunctorIaabZZZNS0_23logical_and_kernel_cudaERNS_14TensorIteratorEENKUlvE0_clEvENKUlvE0_clEvEUlaaE_EESt5arrayIPcLm2EEEEviT0_T1_)
        .other          _ZN2at6native29vectorized_elementwise_kernelILi4ENS0_13AUnaryFunctorIaabZZZNS0_23logical_and_kernel_cudaERNS_14TensorIteratorEENKUlvE0_clEvENKUlvE0_clEvEUlaaE_EESt5arrayIPcLm2EEEEviT0_T1_,@"STO_CUDA_ENTRY STV_DEFAULT"
_ZN2at6native29vectorized_elementwise_kernelILi4ENS0_13AUnaryFunctorIaabZZZNS0_23logical_and_kernel_cudaERNS_14TensorIteratorEENKUlvE0_clEvENKUlvE0_clEvEUlaaE_EESt5arrayIPcLm2EEEEviT0_T1_:
.text._ZN2at6native29vectorized_elementwise_kernelILi4ENS0_13AUnaryFunctorIaabZZZNS0_23logical_and_kernel_cudaERNS_14TensorIteratorEENKUlvE0_clEvENKUlvE0_clEvEUlaaE_EESt5arrayIPcLm2EEEEviT0_T1_:
        /* <DEDUP_REMOVED lines=114> */
.L_x_41006:
        /* <DEDUP_REMOVED lines=8> */
.L_x_41007:
        /* <DEDUP_REMOVED lines=8> */
.L_x_41008:
        /* <DEDUP_REMOVED lines=8> */
.L_x_41009:
        /* <DEDUP_REMOVED lines=9> */
.L_x_41010:
[----:B------:R-:W-:Y:S05]  /*0930*/  BSYNC.RELIABLE B1 ;  /* 0x0000000000017941 */ /* 0x000fea0003800100 */
.L_x_41005:
[----:B------:R-:W-:-:S13]  /*0940*/  ISETP.GE.U32.AND P0, PT, R0, UR5, PT ;  /* 0x0000000500007c0c */ /* 0x000fda000bf06070 */
[----:B0-----:R-:W0:Y:S01]  /*0950*/  @!P0 LDC.64 R6, c[0x0][0x388] ;  /* 0x0000e200ff068b82 */ /* 0x001e220000000a00 */
[C---:B-12---:R-:W-:Y:S02]  /*0960*/  @!P0 VIADD R5, R0.reuse, UR4 ;  /* 0x0000000400058c36 */ /* 0x046fe40008000000 */
[----:B------:R-:W-:-:S03]  /*0970*/  @!P0 VIADD R0, R0, 0x80 ;  /* 0x0000008000008836 */ /* 0x000fc60000000000 */
[----:B0-----:R-:W-:-:S05]  /*0980*/  @!P0 IADD3 R4, P1, PT, R5, R6, RZ ;  /* 0x0000000605048210 */ /* 0x001fca0007f3e0ff */
[----:B------:R-:W-:-:S05]  /*0990*/  @!P0 IMAD.X R5, RZ, RZ, R7, P1 ;  /* 0x000000ffff058224 */ /* 0x000fca00008e0607 */
[----:B------:R3:W-:Y:S03]  /*09a0*/  @!P0 STG.E.U8 desc[UR8][R4.64], R3 ;  /* 0x0000000304008986 */ /* 0x0007e6000c101108 */
.L_x_41011:
[----:B------:R-:W-:Y:S05]  /*09b0*/  BSYNC.RECONVERGENT B0 ;  /* 0x0000000000007941 */ /* 0x000fea0003800200 */
.L_x_41004:
        /* <DEDUP_REMOVED lines=9> */
.L_x_41003:
        /* <DEDUP_REMOVED lines=49> */
.L_x_41012:
        /* <DEDUP_REMOVED lines=10> */
.L_x_43761:


//--------------------- .text._ZN2at6native29vectorized_elementwise_kernelILi8ENS0_13AUnaryFunctorIaabZZZNS0_23logical_and_kernel_cudaERNS_14TensorIteratorEENKUlvE0_clEvENKUlvE0_clEvEUlaaE_EESt5arrayIPcLm2EEEEviT0_T1_ --------------------------
	.section	.text._ZN2at6native29vectorized_elementwise_kernelILi8ENS0_13AUnaryFunctorIaabZZZNS0_23logical_and_kernel_cudaERNS_14TensorIteratorEENKUlvE0_clEvENKUlvE0_clEvEUlaaE_EESt5arrayIPcLm2EEEEviT0_T1_,"ax",@progbits
	.align	128
        .global         _ZN2at6native29vectorized_elementwise_kernelILi8ENS0_13AUnaryFunctorIaabZZZNS0_23logical_and_kernel_cudaERNS_14TensorIteratorEENKUlvE0_clEvENKUlvE0_clEvEUlaaE_EESt5arrayIPcLm2EEEEviT0_T1_
        .type           _ZN2at6native29vectorized_elementwise_kernelILi8ENS0_13AUnaryFunctorIaabZZZNS0_23logical_and_kernel_cudaERNS_14TensorIteratorEENKUlvE0_clEvENKUlvE0_clEvEUlaaE_EESt5arrayIPcLm2EEEEviT0_T1_,@function
        .size           _ZN2at6native29vectorized_elementwise_kernelILi8ENS0_13AUnaryFunctorIaabZZZNS0_23logical_and_kernel_cudaERNS_14TensorIteratorEENKUlvE0_clEvENKUlvE0_clEvEUlaaE_EESt5arrayIPcLm2EEEEviT0_T1_,(.L_x_43762 - _ZN2at6native29vectorized_elementwise_kernelILi8ENS0_13AUnaryFunctorIaabZZZNS0_23logical_and_kernel_cudaERNS_14TensorIteratorEENKUlvE0_clEvENKUlvE0_clEvEUlaaE_EESt5arrayIPcLm2EEEEviT0_T1_)
        .other          _ZN2at6native29vectorized_elementwise_kernelILi8ENS0_13AUnaryFunctorIaabZZZNS0_23logical_and_kernel_cudaERNS_14TensorIteratorEENKUlvE0_clEvENKUlvE0_clEvEUlaaE_EESt5arrayIPcLm2EEEEviT0_T1_,@"STO_CUDA_ENTRY STV_DEFAULT"
_ZN2at6native29vectorized_elementwise_kernelILi8ENS0_13AUnaryFunctorIaabZZZNS0_23logical_and_kernel_cudaERNS_14TensorIteratorEENKUlvE0_clEvENKUlvE0_clEvEUlaaE_EESt5arrayIPcLm2EEEEviT0_T1_:
.text._ZN2at6native29vectorized_elementwise_kernelILi8ENS0_13AUnaryFunctorIaabZZZNS0_23logical_and_kernel_cudaERNS_14TensorIteratorEENKUlvE0_clEvENKUlvE0_clEvEUlaaE_EESt5arrayIPcLm2EEEEviT0_T1_:
        /* <DEDUP_REMOVED lines=114> */
.L_x_41016:
        /* <DEDUP_REMOVED lines=8> */
.L_x_41017:
        /* <DEDUP_REMOVED lines=8> */
.L_x_41018:
        /* <DEDUP_REMOVED lines=8> */
.L_x_41019:
        /* <DEDUP_REMOVED lines=9> */
.L_x_41020:
[----:B------:R-:W-:Y:S05]  /*0930*/  BSYNC.RELIABLE B1 ;  /* 0x0000000000017941 */ /* 0x000fea0003800100 */
.L_x_41015:
[----:B------:R-:W-:-:S13]  /*0940*/  ISETP.GE.U32.AND P0, PT, R0, UR5, PT ;  /* 0x0000000500007c0c */ /* 0x000fda000bf06070 */
[----:B0-----:R-:W0:Y:S01]  /*0950*/  @!P0 LDC.64 R6, c[0x0][0x388] ;  /* 0x0000e200ff068b82 */ /* 0x001e220000000a00 */
[C---:B-12---:R-:W-:Y:S02]  /*0960*/  @!P0 VIADD R5, R0.reuse, UR4 ;  /* 0x0000000400058c36 */ /* 0x046fe40008000000 */
[----:B------:R-:W-:-:S03]  /*0970*/  @!P0 VIADD R0, R0, 0x80 ;  /* 0x0000008000008836 */ /* 0x000fc60000000000 */
[----:B0-----:R-:W-:-:S05]  /*0980*/  @!P0 IADD3 R4, P1, PT, R5, R6, RZ ;  /* 0x0000000605048210 */ /* 0x001fca0007f3e0ff */
[----:B------:R-:W-:-:S05]  /*0990*/  @!P0 IMAD.X R5, RZ, RZ, R7, P1 ;  /* 0x000000ffff058224 */ /* 0x000fca00008e0607 */
[----:B------:R3:W-:Y:S03]  /*09a0*/  @!P0 STG.E.U8 desc[UR8][R4.64], R3 ;  /* 0x0000000304008986 */ /* 0x0007e6000c101108 */
.L_x_41021:
[----:B------:R-:W-:Y:S05]  /*09b0*/  BSYNC.RECONVERGENT B0 ;  /* 0x0000000000007941 */ /* 0x000fea0003800200 */
.L_x_41014:
        /* <DEDUP_REMOVED lines=9> */
.L_x_41013:
        /* <DEDUP_REMOVED lines=47> */
.L_x_41022:
        /* <DEDUP_REMOVED lines=12> */
.L_x_43762:


//--------------------- .text._ZN2at6native18elementwise_kernelILi128ELi4EZNS0_15gpu_kernel_implINS0_13BinaryFunctorIaabZZZNS0_23logical_and_kernel_cudaERNS_14TensorIteratorEENKUlvE0_clEvENKUlvE0_clEvEUlaaE_EEEEvRNS_18TensorIteratorBaseERKT_EUliE_EEviT1_ --------------------------
	.section	.text._ZN2at6native18elementwise_kernelILi128ELi4EZNS0_15gpu_kernel_implINS0_13BinaryFunctorIaabZZZNS0_23logical_and_kernel_cudaERNS_14TensorIteratorEENKUlvE0_clEvENKUlvE0_clEvEUlaaE_EEEEvRNS_18TensorIteratorBaseERKT_EUliE_EEviT1_,"ax",@progbits
	.align	128
        .global         _ZN2at6native18elementwise_kernelILi128ELi4EZNS0_15gpu_kernel_implINS0_13BinaryFunctorIaabZZZNS0_23logical_and_kernel_cudaERNS_14TensorIteratorEENKUlvE0_clEvENKUlvE0_clEvEUlaaE_EEEEvRNS_18TensorIteratorBaseERKT_EUliE_EEviT1_
        .type           _ZN2at6native18elementwise_kernelILi128ELi4EZNS0_15gpu_kernel_implINS0_13BinaryFunctorIaabZZZNS0_23logical_and_kernel_cudaERNS_14TensorIteratorEENKUlvE0_clEvENKUlvE0_clEvEUlaaE_EEEEvRNS_18TensorIteratorBaseERKT_EUliE_EEviT1_,@function
        .size           _ZN2at6native18elementwise_kernelILi128ELi4EZNS0_15gpu_kernel_implINS0_13BinaryFunctorIaabZZZNS0_23logical_and_kernel_cudaERNS_14TensorIteratorEENKUlvE0_clEvENKUlvE0_clEvEUlaaE_EEEEvRNS_18TensorIteratorBaseERKT_EUliE_EEviT1_,(.L_x_43763 - _ZN2at6native18elementwise_kernelILi128ELi4EZNS0_15gpu_kernel_implINS0_13BinaryFunctorIaabZZZNS0_23logical_and_kernel_cudaERNS_14TensorIteratorEENKUlvE0_clEvENKUlvE0_clEvEUlaaE_EEEEvRNS_18TensorIteratorBaseERKT_EUliE_EEviT1_)
        .other          _ZN2at6native18elementwise_kernelILi128ELi4EZNS0_15gpu_kernel_implINS0_13BinaryFunctorIaabZZZNS0_23logical_and_kernel_cudaERNS_14TensorIteratorEENKUlvE0_clEvENKUlvE0_clEvEUlaaE_EEEEvRNS_18TensorIteratorBaseERKT_EUliE_EEviT1_,@"STO_CUDA_ENTRY STV_DEFAULT"
_ZN2at6native18elementwise_kernelILi128ELi4EZNS0_15gpu_kernel_implINS0_13BinaryFunctorIaabZZZNS0_23logical_and_kernel_cudaERNS_14TensorIteratorEENKUlvE0_clEvENKUlvE0_clEvEUlaaE_EEEEvRNS_18TensorIteratorBaseERKT_EUliE_EEviT1_:
.text._ZN2at6native18elementwise_kernelILi128ELi4EZNS0_15gpu_kernel_implINS0_13BinaryFunctorIaabZZZNS0_23logical_and_kernel_cudaERNS_14TensorIteratorEENKUlvE0_clEvENKUlvE0_clEvEUlaaE_EEEEvRNS_18TensorIteratorBaseERKT_EUliE_EEviT1_:
        /* <DEDUP_REMOVED lines=371> */
.L_x_41025:
        /* <DEDUP_REMOVED lines=16> */
.L_x_41029:
[----:B------:R0:W5:Y:S01]  /*1830*/  LDG.E.U8 R19, desc[UR36][R2.64] ;  /* 0x0000002402137981 */ /* 0x000162000c1e1100 */
[----:B------:R-:W-:Y:S05]  /*1840*/  BRA `(.L_x_41031) ;  /* 0x0000000c004c7947 */ /* 0x000fea0003800000 */
.L_x_41028:
        /* <DEDUP_REMOVED lines=8> */
.L_x_41033:
[----:B------:R0:W5:Y:S01]  /*18d0*/  LDG.E.U8 R19, desc[UR36][R2.64] ;  /* 0x0000002402137981 */ /* 0x000162000c1e1100 */
[----:B------:R-:W-:Y:S05]  /*18e0*/  BRA `(.L_x_41031) ;  /* 0x0000000c00247947 */ /* 0x000fea0003800000 */
.L_x_41032:
[----:B------:R0:W5:Y:S01]  /*18f0*/  LDG.E.U16 R19, desc[UR36][R2.64] ;  /* 0x0000002402137981 */ /* 0x000162000c1e1500 */
[----:B------:R-:W-:Y:S05]  /*1900*/  BRA `(.L_x_41031) ;  /* 0x0000000c001c7947 */ /* 0x000fea0003800000 */
.L_x_41027:
        /* <DEDUP_REMOVED lines=9> */
.L_x_41035:
[----:B------:R-:W2:Y:S02]  /*19a0*/  LDG.E.U16 R0, desc[UR36][R2.64] ;  /* 0x0000002402007981 */ /* 0x000ea4000c1e1500 */
[----:B--2---:R-:W-:-:S06]  /*19b0*/  HADD2.F32 R0, -RZ, R0.H0_H0 ;  /* 0x20000000ff007230 */ /* 0x004fcc0000004100 */
[----:B------:R-:W0:Y:S02]  /*19c0*/  F2I.FTZ.TRUNC.NTZ R0, R0 ;  /* 0x0000000000007305 */ /* 0x000e24000021f100 */
[----:B0-----:R-:W-:Y:S01]  /*19d0*/  PRMT R19, R0, 0x7610, R19 ;  /* 0x0000761000137816 */ /* 0x001fe20000000013 */
[----:B------:R-:W-:Y:S06]  /*19e0*/  BRA `(.L_x_41031) ;  /* 0x0000000800e47947 */ /* 0x000fec0003800000 */
.L_x_41034:
        /* <DEDUP_REMOVED lines=9> */
.L_x_41037:
[----:B------:R-:W2:Y:S02]  /*1a80*/  LDG.E.U16 R2, desc[UR36][R2.64] ;  /* 0x0000002402027981 */ /* 0x000ea4000c1e1500 */
[----:B--2---:R-:W-:-:S06]  /*1a90*/  HADD2.F32 R0, -RZ, R2.H0_H0 ;  /* 0x20000002ff007230 */ /* 0x004fcc0000004100 */
[----:B------:R-:W0:Y:S02]  /*1aa0*/  F2I.FTZ.TRUNC.NTZ R0, R0 ;  /* 0x0000000000007305 */ /* 0x000e24000021f100 */
[----:B0-----:R-:W-:Y:S01]  /*1ab0*/  PRMT R19, R0, 0x7610, R19 ;  /* 0x0000761000137816 */ /* 0x001fe20000000013 */
[----:B------:R-:W-:Y:S06]  /*1ac0*/  BRA `(.L_x_41031) ;  /* 0x0000000800ac7947 */ /* 0x000fec0003800000 */
.L_x_41036:
[----:B------:R-:W2:Y:S02]  /*1ad0*/  LDG.E.64 R2, desc[UR36][R2.64] ;  /* 0x0000002402027981 */ /* 0x000ea4000c1e1b00 */
[----:B--2---:R0:W1:Y:S01]  /*1ae0*/  F2I.F64.TRUNC R19, R2 ;  /* 0x0000000200137311 */ /* 0x004062000030d100 */
[----:B------:R-:W-:Y:S05]  /*1af0*/  BRA `(.L_x_41031) ;  /* 0x0000000800a07947 */ /* 0x000fea0003800000 */
.L_x_41026:
        /* <DEDUP_REMOVED lines=12> */
.L_x_41040:
[----:B------:R-:W2:Y:S02]  /*1bc0*/  LDG.E.64 R2, desc[UR36][R2.64] ;  /* 0x0000002402027981 */ /* 0x000ea4000c1e1b00 */
[----:B--2---:R3:W4:Y:S01]  /*1bd0*/  F2I.F64.TRUNC R19, R2 ;  /* 0x0000000200137311 */ /* 0x004722000030d100 */
[----:B------:R-:W-:Y:S05]  /*1be0*/  BRA `(.L_x_41031) ;  /* 0x0000000800647947 */ /* 0x000fea0003800000 */
.L_x_41039:
        /* <DEDUP_REMOVED lines=27> */
.L_x_41042:
        /* <DEDUP_REMOVED lines=14> */
.L_x_41041:
[----:B------:R-:W2:Y:S02]  /*1e80*/  LDG.E.U16 R0, desc[UR36][R2.64] ;  /* 0x0000002402007981 */ /* 0x000ea4000c1e1500 */
[----:B--2---:R-:W-:-:S06]  /*1e90*/  SHF.L.U32 R0, R0, 0x10, RZ ;  /* 0x0000001000007819 */ /* 0x004fcc00000006ff */
[----:B------:R-:W0:Y:S02]  /*1ea0*/  F2I.FTZ.TRUNC.NTZ R0, R0 ;  /* 0x0000000000007305 */ /* 0x000e24000021f100 */
[----:B0-----:R-:W-:Y:S01]  /*1eb0*/  PRMT R19, R0, 0x7610, R19 ;  /* 0x0000761000137816 */ /* 0x001fe20000000013 */
[----:B------:R-:W-:Y:S06]  /*1ec0*/  BRA `(.L_x_41031) ;  /* 0x0000000400ac7947 */ /* 0x000fec0003800000 */
.L_x_41038:
        /* <DEDUP_REMOVED lines=10> */
.L_x_41045:
        /* <DEDUP_REMOVED lines=21> */
.L_x_41049:
[----:B------:R-:W-:Y:S05]  /*20c0*/  BSYNC.RECONVERGENT B1 ;  /* 0x0000000000017941 */ /* 0x000fea0003800200 */
.L_x_41048:
[----:B------:R-:W-:Y:S01]  /*20d0*/  IMAD.SHL.U32 R0, R0, 0x100000, RZ ;  /* 0x0010000000007824 */ /* 0x000fe200078e00ff */
[----:B------:R-:W-:-:S04]  /*20e0*/  LEA R2, R2, 0x3b800000, 0x17 ;  /* 0x3b80000002027811 */ /* 0x000fc800078eb8ff */
[----:B------:R-:W-:-:S07]  /*20f0*/  LOP3.LUT R0, R2, R0, R7, 0xfe, !PT ;  /* 0x0000000002007212 */ /* 0x000fce00078efe07 */
.L_x_41047:
[----:B------:R-:W-:Y:S05]  /*2100*/  BSYNC.RECONVERGENT B0 ;  /* 0x0000000000007941 */ /* 0x000fea0003800200 */
.L_x_41046:
[----:B------:R-:W0:Y:S02]  /*2110*/  F2I.FTZ.TRUNC.NTZ R0, R0 ;  /* 0x0000000000007305 */ /* 0x000e24000021f100 */
[----:B0-----:R-:W-:Y:S01]  /*2120*/  PRMT R19, R0, 0x7610, R19 ;  /* 0x0000761000137816 */ /* 0x001fe20000000013 */
[----:B------:R-:W-:Y:S06]  /*2130*/  BRA `(.L_x_41031) ;  /* 0x0000000400107947 */ /* 0x000fec0003800000 */
.L_x_41044:
        /* <DEDUP_REMOVED lines=21> */
.L_x_41053:
[----:B------:R-:W-:Y:S05]  /*2290*/  BSYNC.RECONVERGENT B1 ;  /* 0x0000000000017941 */ /* 0x000fea0003800200 */
.L_x_41052:
[----:B------:R-:W-:Y:S01]  /*22a0*/  IMAD.SHL.U32 R0, R0, 0x200000, RZ ;  /* 0x0020000000007824 */ /* 0x000fe200078e00ff */
[----:B------:R-:W-:-:S04]  /*22b0*/  LEA R2, R2, 0x37800000, 0x17 ;  /* 0x3780000002027811 */ /* 0x000fc800078eb8ff */
[----:B------:R-:W-:-:S07]  /*22c0*/  LOP3.LUT R0, R2, R0, R7, 0xfe, !PT ;  /* 0x0000000002007212 */ /* 0x000fce00078efe07 */
.L_x_41051:
[----:B------:R-:W-:Y:S05]  /*22d0*/  BSYNC.RECONVERGENT B0 ;  /* 0x0000000000007941 */ /* 0x000fea0003800200 */
.L_x_41050:
[----:B------:R-:W0:Y:S02]  /*22e0*/  F2I.FTZ.TRUNC.NTZ R0, R0 ;  /* 0x0000000000007305 */ /* 0x000e24000021f100 */
[----:B0-----:R-:W-:Y:S01]  /*22f0*/  PRMT R19, R0, 0x7610, R19 ;  /* 0x0000761000137816 */ /* 0x001fe20000000013 */
[----:B------:R-:W-:Y:S06]  /*2300*/  BRA `(.L_x_41031) ;  /* 0x00000000009c7947 */ /* 0x000fec0003800000 */
.L_x_41043:
[----:B------:R-:W-:-:S09]  /*2310*/  UISETP.NE.AND UP0, UPT, UR4, 0x1c, UPT ;  /* 0x0000001c0400788c */ /* 0x000fd2000bf05270 */
[----:B------:R-:W-:Y:S05]  /*2320*/  BRA.U !UP0, `(.L_x_41054) ;  /* 0x0000000108907547 */ /* 0x000fea000b800000 */
[----:B------:R-:W-:-:S09]  /*2330*/  UISETP.NE.AND UP0, UPT, UR4, 0x1d, UPT ;  /* 0x0000001d0400788c */ /* 0x000fd2000bf05270 */
[----:B------:R-:W-:Y:S05]  /*2340*/  BRA.U !UP0, `(.L_x_41055) ;  /* 0x0000000108807547 */ /* 0x000fea000b800000 */
[----:B------:R-:W-:-:S09]  /*2350*/  UISETP.NE.AND UP0, UPT, UR4, 0x2c, UPT ;  /* 0x0000002c0400788c */ /* 0x000fd2000bf05270 */
[----:B------:R-:W-:Y:S05]  /*2360*/  BRA.U !UP0, `(.L_x_41056) ;  /* 0x0000000108487547 */ /* 0x000fea000b800000 */
.L_x_41030:
        /* <DEDUP_REMOVED lines=16> */
.L_x_41057:
[----:B------:R-:W-:Y:S01]  /*2470*/  PRMT R19, RZ, 0x7610, R19 ;  /* 0x00007610ff137816 */ /* 0x000fe20000000013 */
[----:B------:R-:W-:Y:S06]  /*2480*/  BRA `(.L_x_41031) ;  /* 0x00000000003c7947 */ /* 0x000fec0003800000 */
.L_x_41056:
        /* <DEDUP_REMOVED lines=8> */
.L_x_41059:
[----:B------:R-:W-:Y:S05]  /*2510*/  BSYNC.RECONVERGENT B0 ;  /* 0x0000000000007941 */ /* 0x000fea0003800200 */
.L_x_41058:
[----:B------:R-:W0:Y:S02]  /*2520*/  F2I.FTZ.TRUNC.NTZ R0, R0 ;  /* 0x0000000000007305 */ /* 0x000e24000021f100 */
[----:B0-----:R-:W-:Y:S01]  /*2530*/  PRMT R19, R0, 0x7610, R19 ;  /* 0x0000761000137816 */ /* 0x001fe20000000013 */
[----:B------:R-:W-:Y:S06]  /*2540*/  BRA `(.L_x_41031) ;  /* 0x00000000000c7947 */ /* 0x000fec0003800000 */
.L_x_41055:
[----:B------:R2:W5:Y:S01]  /*2550*/  LDG.E.U8 R19, desc[UR36][R2.64] ;  /* 0x0000002402137981 */ /* 0x000562000c1e1100 */
[----:B------:R-:W-:Y:S05]  /*2560*/  BRA `(.L_x_41031) ;  /* 0x0000000000047947 */ /* 0x000fea0003800000 */
.L_x_41054:
[----:B------:R1:W5:Y:S02]  /*2570*/  LDG.E.U8 R19, desc[UR36][R2.64] ;  /* 0x0000002402137981 */ /* 0x000364000c1e1100 */
.L_x_41031:
        /* <DEDUP_REMOVED lines=16> */
.L_x_41063:
[----:B------:R3:W5:Y:S01]  /*2680*/  LDG.E.U8 R0, desc[UR36][R2.64] ;  /* 0x0000002402007981 */ /* 0x000762000c1e1100 */
[----:B------:R-:W-:Y:S05]  /*2690*/  BRA `(.L_x_41065) ;  /* 0x0000000c004c7947 */ /* 0x000fea0003800000 */
.L_x_41062:
        /* <DEDUP_REMOVED lines=8> */
.L_x_41067:
[----:B------:R1:W5:Y:S01]  /*2720*/  LDG.E.U8 R0, desc[UR36][R2.64] ;  /* 0x0000002402007981 */ /* 0x000362000c1e1100 */
[----:B------:R-:W-:Y:S05]  /*2730*/  BRA `(.L_x_41065) ;  /* 0x0000000c00247947 */ /* 0x000fea0003800000 */
.L_x_41066:
[----:B------:R2:W5:Y:S01]  /*2740*/  LDG.E.U16 R0, desc[UR36][R2.64] ;  /* 0x0000002402007981 */ /* 0x000562000c1e1500 */
[----:B------:R-:W-:Y:S05]  /*2750*/  BRA `(.L_x_41065) ;  /* 0x0000000c001c7947 */ /* 0x000fea0003800000 */
.L_x_41061:
        /* <DEDUP_REMOVED lines=9> */
.L_x_41069:
[----:B------:R-:W2:Y:S02]  /*27f0*/  LDG.E.U16 R4, desc[UR36][R2.64] ;  /* 0x0000002402047981 */ /* 0x000ea4000c1e1500 */
[----:B--2---:R-:W-:-:S06]  /*2800*/  HADD2.F32 R4, -RZ, R4.H0_H0 ;  /* 0x20000004ff047230 */ /* 0x004fcc0000004100 */
[----:B------:R-:W0:Y:S02]  /*2810*/  F2I.FTZ.TRUNC.NTZ R4, R4 ;  /* 0x0000000400047305 */ /* 0x000e24000021f100 */
[----:B0-----:R-:W-:Y:S01]  /*2820*/  PRMT R0, R4, 0x7610, R0 ;  /* 0x0000761004007816 */ /* 0x001fe20000000000 */
[----:B------:R-:W-:Y:S06]  /*2830*/  BRA `(.L_x_41065) ;  /* 0x0000000800e47947 */ /* 0x000fec0003800000 */
.L_x_41068:
        /* <DEDUP_REMOVED lines=9> */
.L_x_41071:
[----:B------:R-:W2:Y:S02]  /*28d0*/  LDG.E.U16 R2, desc[UR36][R2.64] ;  /* 0x0000002402027981 */ /* 0x000ea4000c1e1500 */
[----:B--2---:R-:W-:-:S06]  /*28e0*/  HADD2.F32 R4, -RZ, R2.H0_H0 ;  /* 0x20000002ff047230 */ /* 0x004fcc0000004100 */
[----:B------:R-:W0:Y:S02]  /*28f0*/  F2I.FTZ.TRUNC.NTZ R4, R4 ;  /* 0x0000000400047305 */ /* 0x000e24000021f100 */
[----:B0-----:R-:W-:Y:S01]  /*2900*/  PRMT R0, R4, 0x7610, R0 ;  /* 0x0000761004007816 */ /* 0x001fe20000000000 */
[----:B------:R-:W-:Y:S06]  /*2910*/  BRA `(.L_x_41065) ;  /* 0x0000000800ac7947 */ /* 0x000fec0003800000 */
.L_x_41070:
[----:B------:R-:W2:Y:S02]  /*2920*/  LDG.E.64 R2, desc[UR36][R2.64] ;  /* 0x0000002402027981 */ /* 0x000ea4000c1e1b00 */
[----:B--2---:R0:W1:Y:S01]  /*2930*/  F2I.F64.TRUNC R0, R2 ;  /* 0x0000000200007311 */ /* 0x004062000030d100 */
[----:B------:R-:W-:Y:S05]  /*2940*/  BRA `(.L_x_41065) ;  /* 0x0000000800a07947 */ /* 0x000fea0003800000 */
.L_x_41060:
        /* <DEDUP_REMOVED lines=12> */
.L_x_41074:
[----:B------:R-:W2:Y:S02]  /*2a10*/  LDG.E.64 R2, desc[UR36][R2.64] ;  /* 0x0000002402027981 */ /* 0x000ea4000c1e1b00 */
[----:B--2---:R0:W1:Y:S01]  /*2a20*/  F2I.F64.TRUNC R0, R2 ;  /* 0x0000000200007311 */ /* 0x004062000030d100 */
[----:B------:R-:W-:Y:S05]  /*2a30*/  BRA `(.L_x_41065) ;  /* 0x0000000800647947 */ /* 0x000fea0003800000 */
.L_x_41073:
        /* <DEDUP_REMOVED lines=27> */
.L_x_41076:
        /* <DEDUP_REMOVED lines=14> */
.L_x_41075:
[----:B------:R-:W2:Y:S02]  /*2cd0*/  LDG.E.U16 R4, desc[UR36][R2.64] ;  /* 0x0000002402047981 */ /* 0x000ea4000c1e1500 */
[----:B--2---:R-:W-:-:S06]  /*2ce0*/  IMAD.U32 R4, R4, 0x10000, RZ ;  /* 0x0001000004047824 */ /* 0x004fcc00078e00ff */
[----:B------:R-:W0:Y:S02]  /*2cf0*/  F2I.FTZ.TRUNC.NTZ R4, R4 ;  /* 0x0000000400047305 */ /* 0x000e24000021f100 */
[----:B0-----:R-:W-:Y:S01]  /*2d00*/  PRMT R0, R4, 0x7610, R0 ;  /* 0x0000761004007816 */ /* 0x001fe20000000000 */
[----:B------:R-:W-:Y:S06]  /*2d10*/  BRA `(.L_x_41065) ;  /* 0x0000000400ac7947 */ /* 0x000fec0003800000 */
.L_x_41072:
        /* <DEDUP_REMOVED lines=10> */
.L_x_41079:
        /* <DEDUP_REMOVED lines=21> */
.L_x_41083:
[----:B------:R-:W-:Y:S05]  /*2f10*/  BSYNC.RECONVERGENT B1 ;  /* 0x0000000000017941 */ /* 0x000fea0003800200 */
.L_x_41082:
[----:B------:R-:W-:Y:S01]  /*2f20*/  IMAD.SHL.U32 R0, R0, 0x100000, RZ ;  /* 0x0010000000007824 */ /* 0x000fe200078e00ff */
[----:B------:R-:W-:-:S04]  /*2f30*/  LEA R2, R2, 0x3b800000, 0x17 ;  /* 0x3b80000002027811 */ /* 0x000fc800078eb8ff */
[----:B------:R-:W-:-:S07]  /*2f40*/  LOP3.LUT R4, R2, R0, R7, 0xfe, !PT ;  /* 0x0000000002047212 */ /* 0x000fce00078efe07 */
.L_x_41081:
[----:B------:R-:W-:Y:S05]  /*2f50*/  BSYNC.RECONVERGENT B0 ;  /* 0x0000000000007941 */ /* 0x000fea0003800200 */
.L_x_41080:
[----:B------:R-:W0:Y:S02]  /*2f60*/  F2I.FTZ.TRUNC.NTZ R4, R4 ;  /* 0x0000000400047305 */ /* 0x000e24000021f100 */
[----:B0-----:R-:W-:Y:S01]  /*2f70*/  PRMT R0, R4, 0x7610, R0 ;  /* 0x0000761004007816 */ /* 0x001fe20000000000 */
[----:B------:R-:W-:Y:S06]  /*2f80*/  BRA `(.L_x_41065) ;  /* 0x0000000400107947 */ /* 0x000fec0003800000 */
.L_x_41078:
        /* <DEDUP_REMOVED lines=21> */
.L_x_41087:
[----:B------:R-:W-:Y:S05]  /*30e0*/  BSYNC.RECONVERGENT B1 ;  /* 0x0000000000017941 */ /* 0x000fea0003800200 */
.L_x_41086:
[----:B------:R-:W-:Y:S01]  /*30f0*/  IMAD.SHL.U32 R0, R0, 0x200000, RZ ;  /* 0x0020000000007824 */ /* 0x000fe200078e00ff */
[----:B------:R-:W-:-:S04]  /*3100*/  LEA R2, R2, 0x37800000, 0x17 ;  /* 0x3780000002027811 */ /* 0x000fc800078eb8ff */
[----:B------:R-:W-:-:S07]  /*3110*/  LOP3.LUT R4, R2, R0, R7, 0xfe, !PT ;  /* 0x0000000002047212 */ /* 0x000fce00078efe07 */
.L_x_41085:
[----:B------:R-:W-:Y:S05]  /*3120*/  BSYNC.RECONVERGENT B0 ;  /* 0x0000000000007941 */ /* 0x000fea0003800200 */
.L_x_41084:
[----:B------:R-:W0:Y:S02]  /*3130*/  F2I.FTZ.TRUNC.NTZ R4, R4 ;  /* 0x0000000400047305 */ /* 0x000e24000021f100 */
[----:B0-----:R-:W-:Y:S01]  /*3140*/  PRMT R0, R4, 0x7610, R0 ;  /* 0x0000761004007816 */ /* 0x001fe20000000000 */
[----:B------:R-:W-:Y:S06]  /*3150*/  BRA `(.L_x_41065) ;  /* 0x00000000009c7947 */ /* 0x000fec0003800000 */
.L_x_41077:
[----:B------:R-:W-:-:S09]  /*3160*/  UISETP.NE.AND UP0, UPT, UR4, 0x1c, UPT ;  /* 0x0000001c0400788c */ /* 0x000fd2000bf05270 */
[----:B------:R-:W-:Y:S05]  /*3170*/  BRA.U !UP0, `(.L_x_41088) ;  /* 0x0000000108907547 */ /* 0x000fea000b800000 */
[----:B------:R-:W-:-:S09]  /*3180*/  UISETP.NE.AND UP0, UPT, UR4, 0x1d, UPT ;  /* 0x0000001d0400788c */ /* 0x000fd2000bf05270 */
[----:B------:R-:W-:Y:S05]  /*3190*/  BRA.U !UP0, `(.L_x_41089) ;  /* 0x0000000108807547 */ /* 0x000fea000b800000 */
[----:B------:R-:W-:-:S09]  /*31a0*/  UISETP.NE.AND UP0, UPT, UR4, 0x2c, UPT ;  /* 0x0000002c0400788c */ /* 0x000fd2000bf05270 */
[----:B------:R-:W-:Y:S05]  /*31b0*/  BRA.U !UP0, `(.L_x_41090) ;  /* 0x0000000108487547 */ /* 0x000fea000b800000 */
.L_x_41064:
        /* <DEDUP_REMOVED lines=16> */
.L_x_41091:
[----:B------:R-:W-:Y:S01]  /*32c0*/  PRMT R0, RZ, 0x7610, R0 ;  /* 0x00007610ff007816 */ /* 0x000fe20000000000 */
[----:B------:R-:W-:Y:S06]  /*32d0*/  BRA `(.L_x_41065) ;  /* 0x00000000003c7947 */ /* 0x000fec0003800000 */
.L_x_41090:
        /* <DEDUP_REMOVED lines=8> */
.L_x_41093:
[----:B------:R-:W-:Y:S05]  /*3360*/  BSYNC.RECONVERGENT B0 ;  /* 0x0000000000007941 */ /* 0x000fea0003800200 */
.L_x_41092:
[----:B------:R-:W0:Y:S02]  /*3370*/  F2I.FTZ.TRUNC.NTZ R4, R4 ;  /* 0x0000000400047305 */ /* 0x000e24000021f100 */
[----:B0-----:R-:W-:Y:S01]  /*3380*/  PRMT R0, R4, 0x7610, R0 ;  /* 0x0000761004007816 */ /* 0x001fe20000000000 */
[----:B------:R-:W-:Y:S06]  /*3390*/  BRA `(.L_x_41065) ;  /* 0x00000000000c7947 */ /* 0x000fec0003800000 */
.L_x_41089:
[----:B------:R0:W5:Y:S01]  /*33a0*/  LDG.E.U8 R0, desc[UR36][R2.64] ;  /* 0x0000002402007981 */ /* 0x000162000c1e1100 */
[----:B------:R-:W-:Y:S05]  /*33b0*/  BRA `(.L_x_41065) ;  /* 0x0000000000047947 */ /* 0x000fea0003800000 */
.L_x_41088:
[----:B------:R0:W5:Y:S02]  /*33c0*/  LDG.E.U8 R0, desc[UR36][R2.64] ;  /* 0x0000002402007981 */ /* 0x000164000c1e1100 */
.L_x_41065:
        /* <DEDUP_REMOVED lines=21> */
.L_x_41098:
[----:B------:R1:W-:Y:S01]  /*3520*/  STG.E.U8 desc[UR36][R2.64], R4 ;  /* 0x0000000402007986 */ /* 0x0003e2000c101124 */
[----:B------:R-:W-:Y:S05]  /*3530*/  BRA `(.L_x_41100) ;  /* 0x0000000c00007947 */ /* 0x000fea0003800000 */
.L_x_41097:
        /* <DEDUP_REMOVED lines=9> */
.L_x_41102:
[----:B------:R3:W-:Y:S01]  /*35d0*/  STG.E desc[UR36][R2.64], R4 ;  /* 0x0000000402007986 */ /* 0x0007e2000c101924 */
[----:B------:R-:W-:Y:S05]  /*35e0*/  BRA `(.L_x_41100) ;  /* 0x0000000800d47947 */ /* 0x000fea0003800000 */
.L_x_41101:
[----:B------:R2:W-:Y:S01]  /*35f0*/  STG.E.U16 desc[UR36][R2.64], R4 ;  /* 0x0000000402007986 */ /* 0x0005e2000c101524 */
[----:B------:R-:W-:Y:S05]  /*3600*/  BRA `(.L_x_41100) ;  /* 0x0000000800cc7947 */ /* 0x000fea0003800000 */
.L_x_41096:
        /* <DEDUP_REMOVED lines=9> */
.L_x_41104:
[----:B------:R-:W-:-:S04]  /*36a0*/  I2FP.F32.U32 R0, R4 ;  /* 0x0000000400007245 */ /* 0x000fc80000201000 */
[----:B------:R-:W-:-:S05]  /*36b0*/  F2FP.F16.F32.PACK_AB R0, RZ, R0 ;  /* 0x00000000ff00723e */ /* 0x000fca00000000ff */
[----:B------:R0:W-:Y:S01]  /*36c0*/  STG.E.U16 desc[UR36][R2.64], R0 ;  /* 0x0000000002007986 */ /* 0x0001e2000c101524 */
[----:B------:R-:W-:Y:S05]  /*36d0*/  BRA `(.L_x_41100) ;  /* 0x0000000800987947 */ /* 0x000fea0003800000 */
.L_x_41103:
        /* <DEDUP_REMOVED lines=10> */
.L_x_41106:
[----:B------:R-:W-:-:S04]  /*3780*/  I2FP.F32.U32 R4, R4 ;  /* 0x0000000400047245 */ /* 0x000fc80000201000 */
[----:B------:R-:W-:-:S04]  /*3790*/  F2FP.F16.F32.PACK_AB R5, RZ, R4 ;  /* 0x00000004ff05723e */ /* 0x000fc800000000ff */
[----:B------:R-:W-:-:S05]  /*37a0*/  PRMT R5, R5, 0x5410, RZ ;  /* 0x0000541005057816 */ /* 0x000fca00000000ff */
[----:B------:R0:W-:Y:S01]  /*37b0*/  STG.E desc[UR36][R2.64], R5 ;  /* 0x0000000502007986 */ /* 0x0001e2000c101924 */
[----:B------:R-:W-:Y:S05]  /*37c0*/  BRA `(.L_x_41100) ;  /* 0x00000008005c7947 */ /* 0x000fea0003800000 */
.L_x_41105:
[----:B------:R-:W0:Y:S02]  /*37d0*/  I2F.F64.U32 R4, R4 ;  /* 0x0000000400047312 */ /* 0x000e240000201800 */
[----:B0-----:R0:W-:Y:S01]  /*37e0*/  STG.E.64 desc[UR36][R2.64], R4 ;  /* 0x0000000402007986 */ /* 0x0011e2000c101b24 */
[----:B------:R-:W-:Y:S05]  /*37f0*/  BRA `(.L_x_41100) ;  /* 0x0000000800507947 */ /* 0x000fea0003800000 */
.L_x_41095:
        /* <DEDUP_REMOVED lines=10> */
.L_x_41109:
[----:B------:R-:W0:Y:S01]  /*38a0*/  I2F.F64.U32 R4, R4 ;  /* 0x0000000400047312 */ /* 0x000e220000201800 */
[----:B------:R-:W-:-:S05]  /*38b0*/  CS2R R6, SRZ ;  /* 0x0000000000067805 */ /* 0x000fca000001ff00 */
[----:B0-----:R0:W-:Y:S01]  /*38c0*/  STG.E.128 desc[UR36][R2.64], R4 ;  /* 0x0000000402007986 */ /* 0x0011e2000c101d24 */
[----:B------:R-:W-:Y:S05]  /*38d0*/  BRA `(.L_x_41100) ;  /* 0x0000000800187947 */ /* 0x000fea0003800000 */
.L_x_41108:
        /* <DEDUP_REMOVED lines=17> */
.L_x_41113:
[----:B------:R-:W-:Y:S05]  /*39f0*/  BSYNC.RECONVERGENT B0 ;  /* 0x0000000000007941 */ /* 0x000fea0003800200 */
.L_x_41112:
[----:B------:R0:W-:Y:S01]  /*3a00*/  STG.E.U8 desc[UR36][R2.64], R5 ;  /* 0x0000000502007986 */ /* 0x0001e2000c101124 */
[----:B------:R-:W-:Y:S05]  /*3a10*/  BRA `(.L_x_41100) ;  /* 0x0000000400c87947 */ /* 0x000fea0003800000 */
.L_x_41111:
        /* <DEDUP_REMOVED lines=16> */
.L_x_41110:
[----:B------:R-:W-:-:S04]  /*3b20*/  I2FP.F32.U32 R0, R4 ;  /* 0x0000000400007245 */ /* 0x000fc80000201000 */
[----:B------:R-:W-:-:S05]  /*3b30*/  F2FP.BF16.F32.PACK_AB R0, RZ, R0 ;  /* 0x00000000ff00723e */ /* 0x000fca00000010ff */
[----:B------:R0:W-:Y:S01]  /*3b40*/  STG.E.U16 desc[UR36][R2.64], R0 ;  /* 0x0000000002007986 */ /* 0x0001e2000c101524 */
[----:B------:R-:W-:Y:S05]  /*3b50*/  BRA `(.L_x_41100) ;  /* 0x0000000400787947 */ /* 0x000fea0003800000 */
.L_x_41107:
        /* <DEDUP_REMOVED lines=10> */
.L_x_41116:
        /* <DEDUP_REMOVED lines=12> */
.L_x_41119:
[----:B------:R-:W-:-:S04]  /*3cc0*/  SHF.R.U32.HI R0, RZ, 0x14, R5 ;  /* 0x00000014ff007819 */ /* 0x000fc80000011605 */
[----:B------:R-:W-:-:S04]  /*3cd0*/  LOP3.LUT R0, R0, 0x1, RZ, 0xc0, !PT ;  /* 0x0000000100007812 */ /* 0x000fc800078ec0ff */
[----:B------:R-:W-:-:S04]  /*3ce0*/  IADD3 R0, PT, PT, R5, 0x487ffff, R0 ;  /* 0x0487ffff05007810 */ /* 0x000fc80007ffe000 */
[----:B------:R-:W-:-:S04]  /*3cf0*/  SHF.R.U32.HI R0, RZ, 0x14, R0 ;  /* 0x00000014ff007819 */ /* 0x000fc80000011600 */
[----:B------:R-:W-:-:S07]  /*3d00*/  LOP3.LUT R4, R0, 0xff, RZ, 0xc0, !PT ;  /* 0x000000ff00047812 */ /* 0x000fce00078ec0ff */
.L_x_41120:
[----:B------:R-:W-:-:S07]  /*3d10*/  PRMT R0, R4, 0x7610, R0 ;  /* 0x0000761004007816 */ /* 0x000fce0000000000 */
.L_x_41118:
[----:B------:R-:W-:Y:S05]  /*3d20*/  BSYNC.RECONVERGENT B0 ;  /* 0x0000000000007941 */ /* 0x000fea0003800200 */
.L_x_41117:
[----:B------:R0:W-:Y:S01]  /*3d30*/  STG.E.U8 desc[UR36][R2.64], R0 ;  /* 0x0000000002007986 */ /* 0x0001e2000c101124 */
[----:B------:R-:W-:Y:S05]  /*3d40*/  BRA `(.L_x_41100) ;  /* 0x0000000000fc7947 */ /* 0x000fea0003800000 */
.L_x_41115:
        /* <DEDUP_REMOVED lines=12> */
.L_x_41123:
[----:B------:R-:W-:-:S04]  /*3e10*/  SHF.R.U32.HI R0, RZ, 0x15, R5 ;  /* 0x00000015ff007819 */ /* 0x000fc80000011605 */
[----:B------:R-:W-:-:S04]  /*3e20*/  LOP3.LUT R0, R0, 0x1, RZ, 0xc0, !PT ;  /* 0x0000000100007812 */ /* 0x000fc800078ec0ff */
[----:B------:R-:W-:-:S04]  /*3e30*/  IADD3 R0, PT, PT, R5, 0x88fffff, R0 ;  /* 0x088fffff05007810 */ /* 0x000fc80007ffe000 */
[----:B------:R-:W-:-:S04]  /*3e40*/  SHF.R.U32.HI R0, RZ, 0x15, R0 ;  /* 0x00000015ff007819 */ /* 0x000fc80000011600 */
[----:B------:R-:W-:-:S07]  /*3e50*/  LOP3.LUT R4, R0, 0xff, RZ, 0xc0, !PT ;  /* 0x000000ff00047812 */ /* 0x000fce00078ec0ff */
.L_x_41124:
[----:B------:R-:W-:-:S07]  /*3e60*/  PRMT R0, R4, 0x7610, R0 ;  /* 0x0000761004007816 */ /* 0x000fce0000000000 */
.L_x_41122:
[----:B------:R-:W-:Y:S05]  /*3e70*/  BSYNC.RECONVERGENT B0 ;  /* 0x0000000000007941 */ /* 0x000fea0003800200 */
.L_x_41121:
[----:B------:R0:W-:Y:S01]  /*3e80*/  STG.E.U8 desc[UR36][R2.64], R0 ;  /* 0x0000000002007986 */ /* 0x0001e2000c101124 */
[----:B------:R-:W-:Y:S05]  /*3e90*/  BRA `(.L_x_41100) ;  /* 0x0000000000a87947 */ /* 0x000fea0003800000 */
.L_x_41114:
[----:B------:R-:W-:-:S09]  /*3ea0*/  UISETP.NE.AND UP0, UPT, UR4, 0x1c, UPT ;  /* 0x0000001c0400788c */ /* 0x000fd2000bf05270 */
[----:B------:R-:W-:Y:S05]  /*3eb0*/  BRA.U !UP0, `(.L_x_41125) ;  /* 0x00000001089c7547 */ /* 0x000fea000b800000 */
[----:B------:R-:W-:-:S09]  /*3ec0*/  UISETP.NE.AND UP0, UPT, UR4, 0x1d, UPT ;  /* 0x0000001d0400788c */ /* 0x000fd2000bf05270 */
[----:B------:R-:W-:Y:S05]  /*3ed0*/  BRA.U !UP0, `(.L_x_41126) ;  /* 0x0000000108887547 */ /* 0x000fea000b800000 */
[----:B------:R-:W-:-:S09]  /*3ee0*/  UISETP.NE.AND UP0, UPT, UR4, 0x2c, UPT ;  /* 0x0000002c0400788c */ /* 0x000fd2000bf05270 */
[----:B------:R-:W-:Y:S05]  /*3ef0*/  BRA.U !UP0, `(.L_x_41127) ;  /* 0x0000000108447547 */ /* 0x000fea000b800000 */
.L_x_41099:
        /* <DEDUP_REMOVED lines=16> */
.L_x_41128:
[----:B------:R-:W-:Y:S05]  /*4000*/  BRA `(.L_x_41100) ;  /* 0x00000000004c7947 */ /* 0x000fea0003800000 */
.L_x_41127:
        /* <DEDUP_REMOVED lines=15> */
.L_x_41126:
[----:B------:R-:W-:-:S05]  /*4100*/  MOV R5, RZ ;  /* 0x000000ff00057202 */ /* 0x000fca0000000f00 */
[----:B------:R0:W-:Y:S01]  /*4110*/  STG.E.64 desc[UR36][R2.64], R4 ;  /* 0x0000000402007986 */ /* 0x0001e2000c101b24 */
[----:B------:R-:W-:Y:S05]  /*4120*/  BRA `(.L_x_41100) ;  /* 0x0000000000047947 */ /* 0x000fea0003800000 */
.L_x_41125:
[----:B------:R0:W-:Y:S02]  /*4130*/  STG.E desc[UR36][R2.64], R4 ;  /* 0x0000000402007986 */ /* 0x0001e4000c101924 */
.L_x_41100:
[----:B------:R-:W-:Y:S05]  /*4140*/  BSYNC.RECONVERGENT B6 ;  /* 0x0000000000067941 */ /* 0x000fea0003800200 */
.L_x_41094:
[----:B------:R-:W-:-:S07]  /*4150*/  VIADD R17, R17, 0x80 ;  /* 0x0000008011117836 */ /* 0x000fce0000000000 */
.L_x_41024:
[----:B------:R-:W-:Y:S05]  /*4160*/  BSYNC.RECONVERGENT B7 ;  /* 0x0000000000077941 */ /* 0x000fea0003800200 */
.L_x_41023:
        /* <DEDUP_REMOVED lines=358> */
.L_x_41131:
        /* <DEDUP_REMOVED lines=16> */
.L_x_41135:
[----:B------:R0:W5:Y:S01]  /*58d0*/  LDG.E.U8 R19, desc[UR36][R2.64] ;  /* 0x0000002402137981 */ /* 0x000162000c1e1100 */
[----:B------:R-:W-:Y:S05]  /*58e0*/  BRA `(.L_x_41137) ;  /* 0x0000000c004c7947 */ /* 0x000fea0003800000 */
.L_x_41134:
        /* <DEDUP_REMOVED lines=8> */
.L_x_41139:
[----:B------:R0:W5:Y:S01]  /*5970*/  LDG.E.U8 R19, desc[UR36][R2.64] ;  /* 0x0000002402137981 */ /* 0x000162000c1e1100 */
[----:B------:R-:W-:Y:S05]  /*5980*/  BRA `(.L_x_41137) ;  /* 0x0000000c00247947 */ /* 0x000fea0003800000 */
.L_x_41138:
[----:B------:R0:W5:Y:S01]  /*5990*/  LDG.E.U16 R19, desc[UR36][R2.64] ;  /* 0x0000002402137981 */ /* 0x000162000c1e1500 */
[----:B------:R-:W-:Y:S05]  /*59a0*/  BRA `(.L_x_41137) ;  /* 0x0000000c001c7947 */ /* 0x000fea0003800000 */
.L_x_41133:
        /* <DEDUP_REMOVED lines=9> */
.L_x_41141:
[----:B------:R-:W2:Y:S02]  /*5a40*/  LDG.E.U16 R0, desc[UR36][R2.64] ;  /* 0x0000002402007981 */ /* 0x000ea4000c1e1500 */
[----:B--2---:R-:W-:-:S06]  /*5a50*/  HADD2.F32 R0, -RZ, R0.H0_H0 ;  /* 0x20000000ff007230 */ /* 0x004fcc0000004100 */
[----:B------:R-:W0:Y:S02]  /*5a60*/  F2I.FTZ.TRUNC.NTZ R0, R0 ;  /* 0x0000000000007305 */ /* 0x000e24000021f100 */
[----:B0-----:R-:W-:Y:S01]  /*5a70*/  PRMT R19, R0, 0x7610, R19 ;  /* 0x0000761000137816 */ /* 0x001fe20000000013 */
[----:B------:R-:W-:Y:S06]  /*5a80*/  BRA `(.L_x_41137) ;  /* 0x0000000800e47947 */ /* 0x000fec0003800000 */
.L_x_41140:
        /* <DEDUP_REMOVED lines=9> */
.L_x_41143:
[----:B------:R-:W2:Y:S02]  /*5b20*/  LDG.E.U16 R2, desc[UR36][R2.64] ;  /* 0x0000002402027981 */ /* 0x000ea4000c1e1500 */
[----:B--2---:R-:W-:-:S06]  /*5b30*/  HADD2.F32 R0, -RZ, R2.H0_H0 ;  /* 0x20000002ff007230 */ /* 0x004fcc0000004100 */
[----:B------:R-:W0:Y:S02]  /*5b40*/  F2I.FTZ.TRUNC.NTZ R0, R0 ;  /* 0x0000000000007305 */ /* 0x000e24000021f100 */
[----:B0-----:R-:W-:Y:S01]  /*5b50*/  PRMT R19, R0, 0x7610, R19 ;  /* 0x0000761000137816 */ /* 0x001fe20000000013 */
[----:B------:R-:W-:Y:S06]  /*5b60*/  BRA `(.L_x_41137) ;  /* 0x0000000800ac7947 */ /* 0x000fec0003800000 */
.L_x_41142:
[----:B------:R-:W2:Y:S02]  /*5b70*/  LDG.E.64 R2, desc[UR36][R2.64] ;  /* 0x0000002402027981 */ /* 0x000ea4000c1e1b00 */
[----:B--2---:R0:W1:Y:S01]  /*5b80*/  F2I.F64.TRUNC R19, R2 ;  /* 0x0000000200137311 */ /* 0x004062000030d100 */
[----:B------:R-:W-:Y:S05]  /*5b90*/  BRA `(.L_x_41137) ;  /* 0x0000000800a07947 */ /* 0x000fea0003800000 */
.L_x_41132:
        /* <DEDUP_REMOVED lines=12> */
.L_x_41146:
[----:B------:R-:W2:Y:S02]  /*5c60*/  LDG.E.64 R2, desc[UR36][R2.64] ;  /* 0x0000002402027981 */ /* 0x000ea4000c1e1b00 */
[----:B--2---:R0:W1:Y:S01]  /*5c70*/  F2I.F64.TRUNC R19, R2 ;  /* 0x0000000200137311 */ /* 0x004062000030d100 */
[----:B------:R-:W-:Y:S05]  /*5c80*/  BRA `(.L_x_41137) ;  /* 0x0000000800647947 */ /* 0x000fea0003800000 */
.L_x_41145:
        /* <DEDUP_REMOVED lines=27> */
.L_x_41148:
        /* <DEDUP_REMOVED lines=14> */
.L_x_41147:
[----:B------:R-:W2:Y:S02]  /*5f20*/  LDG.E.U16 R0, desc[UR36][R2.64] ;  /* 0x0000002402007981 */ /* 0x000ea4000c1e1500 */
[----:B--2---:R-:W-:-:S06]  /*5f30*/  IMAD.U32 R0, R0, 0x10000, RZ ;  /* 0x0001000000007824 */ /* 0x004fcc00078e00ff */
[----:B------:R-:W0:Y:S02]  /*5f40*/  F2I.FTZ.TRUNC.NTZ R0, R0 ;  /* 0x0000000000007305 */ /* 0x000e24000021f100 */
[----:B0-----:R-:W-:Y:S01]  /*5f50*/  PRMT R19, R0, 0x7610, R19 ;  /* 0x0000761000137816 */ /* 0x001fe20000000013 */
[----:B------:R-:W-:Y:S06]  /*5f60*/  BRA `(.L_x_41137) ;  /* 0x0000000400ac7947 */ /* 0x000fec0003800000 */
.L_x_41144:
        /* <DEDUP_REMOVED lines=10> */
.L_x_41151:
        /* <DEDUP_REMOVED lines=21> */
.L_x_41155:
[----:B------:R-:W-:Y:S05]  /*6160*/  BSYNC.RECONVERGENT B1 ;  /* 0x0000000000017941 */ /* 0x000fea0003800200 */
.L_x_41154:
[----:B------:R-:W-:Y:S01]  /*6170*/  IMAD.SHL.U32 R0, R0, 0x100000, RZ ;  /* 0x0010000000007824 */ /* 0x000fe200078e00ff */
[----:B------:R-:W-:-:S04]  /*6180*/  LEA R2, R2, 0x3b800000, 0x17 ;  /* 0x3b80000002027811 */ /* 0x000fc800078eb8ff */
[----:B------:R-:W-:-:S07]  /*6190*/  LOP3.LUT R0, R2, R0, R7, 0xfe, !PT ;  /* 0x0000000002007212 */ /* 0x000fce00078efe07 */
.L_x_41153:
[----:B------:R-:W-:Y:S05]  /*61a0*/  BSYNC.RECONVERGENT B0 ;  /* 0x0000000000007941 */ /* 0x000fea0003800200 */
.L_x_41152:
[----:B------:R-:W0:Y:S02]  /*61b0*/  F2I.FTZ.TRUNC.NTZ R0, R0 ;  /* 0x0000000000007305 */ /* 0x000e24000021f100 */
[----:B0-----:R-:W-:Y:S01]  /*61c0*/  PRMT R19, R0, 0x7610, R19 ;  /* 0x0000761000137816 */ /* 0x001fe20000000013 */
[----:B------:R-:W-:Y:S06]  /*61d0*/  BRA `(.L_x_41137) ;  /* 0x0000000400107947 */ /* 0x000fec0003800000 */
.L_x_41150:
        /* <DEDUP_REMOVED lines=21> */
.L_x_41159:
[----:B------:R-:W-:Y:S05]  /*6330*/  BSYNC.RECONVERGENT B1 ;  /* 0x0000000000017941 */ /* 0x000fea0003800200 */
.L_x_41158:
[----:B------:R-:W-:Y:S01]  /*6340*/  IMAD.SHL.U32 R0, R0, 0x200000, RZ ;  /* 0x0020000000007824 */ /* 0x000fe200078e00ff */
[----:B------:R-:W-:-:S04]  /*6350*/  LEA R2, R2, 0x37800000, 0x17 ;  /* 0x3780000002027811 */ /* 0x000fc800078eb8ff */
[----:B------:R-:W-:-:S07]  /*6360*/  LOP3.LUT R0, R2, R0, R7, 0xfe, !PT ;  /* 0x0000000002007212 */ /* 0x000fce00078efe07 */
.L_x_41157:
[----:B------:R-:W-:Y:S05]  /*6370*/  BSYNC.RECONVERGENT B0 ;  /* 0x0000000000007941 */ /* 0x000fea0003800200 */
.L_x_41156:
[----:B------:R-:W0:Y:S02]  /*6380*/  F2I.FTZ.TRUNC.NTZ R0, R0 ;  /* 0x0000000000007305 */ /* 0x000e24000021f100 */
[----:B0-----:R-:W-:Y:S01]  /*6390*/  PRMT R19, R0, 0x7610, R19 ;  /* 0x0000761000137816 */ /* 0x001fe20000000013 */
[----:B------:R-:W-:Y:S06]  /*63a0*/  BRA `(.L_x_41137) ;  /* 0x00000000009c7947 */ /* 0x000fec0003800000 */
.L_x_41149:
        /* <DEDUP_REMOVED lines=14> */
.L_x_41163:
[----:B------:R-:W-:Y:S05]  /*6490*/  BSYNC.RECONVERGENT B0 ;  /* 0x0000000000007941 */ /* 0x000fea0003800200 */
.L_x_41162:
[----:B------:R-:W0:Y:S02]  /*64a0*/  F2I.FTZ.TRUNC.NTZ R0, R0 ;  /* 0x0000000000007305 */ /* 0x000e24000021f100 */
[----:B0-----:R-:W-:Y:S01]  /*64b0*/  PRMT R19, R0, 0x7610, R19 ;  /* 0x0000761000137816 */ /* 0x001fe20000000013 */
[----:B------:R-:W-:Y:S06]  /*64c0*/  BRA `(.L_x_41137) ;  /* 0x0000000000547947 */ /* 0x000fec0003800000 */
.L_x_41136:
        /* <DEDUP_REMOVED lines=16> */
.L_x_41164:
[----:B------:R-:W-:Y:S01]  /*65d0*/  PRMT R19, RZ, 0x7610, R19 ;  /* 0x00007610ff137816 */ /* 0x000fe20000000013 */
[----:B------:R-:W-:Y:S06]  /*65e0*/  BRA `(.L_x_41137) ;  /* 0x00000000000c7947 */ /* 0x000fec0003800000 */
.L_x_41161:
[----:B------:R4:W5:Y:S01]  /*65f0*/  LDG.E.U8 R19, desc[UR36][R2.64] ;  /* 0x0000002402137981 */ /* 0x000962000c1e1100 */
[----:B------:R-:W-:Y:S05]  /*6600*/  BRA `(.L_x_41137) ;  /* 0x0000000000047947 */ /* 0x000fea0003800000 */
.L_x_41160:
[----:B------:R3:W5:Y:S02]  /*6610*/  LDG.E.U8 R19, desc[UR36][R2.64] ;  /* 0x0000002402137981 */ /* 0x000764000c1e1100 */
.L_x_41137:
        /* <DEDUP_REMOVED lines=16> */
.L_x_41168:
[----:B------:R0:W5:Y:S01]  /*6720*/  LDG.E.U8 R0, desc[UR36][R2.64] ;  /* 0x0000002402007981 */ /* 0x000162000c1e1100 */
[----:B------:R-:W-:Y:S05]  /*6730*/  BRA `(.L_x_41170) ;  /* 0x0000000c004c7947 */ /* 0x000fea0003800000 */
.L_x_41167:
        /* <DEDUP_REMOVED lines=8> */
.L_x_41172:
[----:B------:R0:W5:Y:S01]  /*67c0*/  LDG.E.U8 R0, desc[UR36][R2.64] ;  /* 0x0000002402007981 */ /* 0x000162000c1e1100 */
[----:B------:R-:W-:Y:S05]  /*67d0*/  BRA `(.L_x_41170) ;  /* 0x0000000c00247947 */ /* 0x000fea0003800000 */
.L_x_41171:
[----:B------:R0:W5:Y:S01]  /*67e0*/  LDG.E.U16 R0, desc[UR36][R2.64] ;  /* 0x0000002402007981 */ /* 0x000162000c1e1500 */
[----:B------:R-:W-:Y:S05]  /*67f0*/  BRA `(.L_x_41170) ;  /* 0x0000000c001c7947 */ /* 0x000fea0003800000 */
.L_x_41166:
        /* <DEDUP_REMOVED lines=9> */
.L_x_41174:
[----:B------:R-:W2:Y:S02]  /*6890*/  LDG.E.U16 R4, desc[UR36][R2.64] ;  /* 0x0000002402047981 */ /* 0x000ea4000c1e1500 */
[----:B--2---:R-:W-:-:S06]  /*68a0*/  HADD2.F32 R4, -RZ, R4.H0_H0 ;  /* 0x20000004ff047230 */ /* 0x004fcc0000004100 */
[----:B------:R-:W0:Y:S02]  /*68b0*/  F2I.FTZ.TRUNC.NTZ R4, R4 ;  /* 0x0000000400047305 */ /* 0x000e24000021f100 */
[----:B0-----:R-:W-:Y:S01]  /*68c0*/  PRMT R0, R4, 0x7610, R0 ;  /* 0x0000761004007816 */ /* 0x001fe20000000000 */
[----:B------:R-:W-:Y:S06]  /*68d0*/  BRA `(.L_x_41170) ;  /* 0x0000000800e47947 */ /* 0x000fec0003800000 */
.L_x_41173:
        /* <DEDUP_REMOVED lines=9> */
.L_x_41176:
[----:B------:R-:W2:Y:S02]  /*6970*/  LDG.E.U16 R2, desc[UR36][R2.64] ;  /* 0x0000002402027981 */ /* 0x000ea4000c1e1500 */
[----:B--2---:R-:W-:-:S06]  /*6980*/  HADD2.F32 R4, -RZ, R2.H0_H0 ;  /* 0x20000002ff047230 */ /* 0x004fcc0000004100 */
[----:B------:R-:W0:Y:S02]  /*6990*/  F2I.FTZ.TRUNC.NTZ R4, R4 ;  /* 0x0000000400047305 */ /* 0x000e24000021f100 */
[----:B0-----:R-:W-:Y:S01]  /*69a0*/  PRMT R0, R4, 0x7610, R0 ;  /* 0x0000761004007816 */ /* 0x001fe20000000000 */
[----:B------:R-:W-:Y:S06]  /*69b0*/  BRA `(.L_x_41170) ;  /* 0x0000000800ac7947 */ /* 0x000fec0003800000 */
.L_x_41175:
[----:B------:R-:W2:Y:S02]  /*69c0*/  LDG.E.64 R2, desc[UR36][R2.64] ;  /* 0x0000002402027981 */ /* 0x000ea4000c1e1b00 */
[----:B--2---:R0:W2:Y:S01]  /*69d0*/  F2I.F64.TRUNC R0, R2 ;  /* 0x0000000200007311 */ /* 0x0040a2000030d100 */
[----:B------:R-:W-:Y:S05]  /*69e0*/  BRA `(.L_x_41170) ;  /* 0x0000000800a07947 */ /* 0x000fea0003800000 */
.L_x_41165:
        /* <DEDUP_REMOVED lines=12> */
.L_x_41179:
[----:B------:R-:W2:Y:S02]  /*6ab0*/  LDG.E.64 R2, desc[UR36][R2.64] ;  /* 0x0000002402027981 */ /* 0x000ea4000c1e1b00 */
[----:B--2---:R0:W2:Y:S01]  /*6ac0*/  F2I.F64.TRUNC R0, R2 ;  /* 0x0000000200007311 */ /* 0x0040a2000030d100 */
[----:B------:R-:W-:Y:S05]  /*6ad0*/  BRA `(.L_x_41170) ;  /* 0x0000000800647947 */ /* 0x000fea0003800000 */
.L_x_41178:
        /* <DEDUP_REMOVED lines=27> */
.L_x_41181:
        /* <DEDUP_REMOVED lines=14> */
.L_x_41180:
[----:B------:R-:W2:Y:S02]  /*6d70*/  LDG.E.U16 R4, desc[UR36][R2.64] ;  /* 0x0000002402047981 */ /* 0x000ea4000c1e1500 */
[----:B--2---:R-:W-:-:S06]  /*6d80*/  IMAD.U32 R4, R4, 0x10000, RZ ;  /* 0x0001000004047824 */ /* 0x004fcc00078e00ff */
[----:B------:R-:W0:Y:S02]  /*6d90*/  F2I.FTZ.TRUNC.NTZ R4, R4 ;  /* 0x0000000400047305 */ /* 0x000e24000021f100 */
[----:B0-----:R-:W-:Y:S01]  /*6da0*/  PRMT R0, R4, 0x7610, R0 ;  /* 0x0000761004007816 */ /* 0x001fe20000000000 */
[----:B------:R-:W-:Y:S06]  /*6db0*/  BRA `(.L_x_41170) ;  /* 0x0000000400ac7947 */ /* 0x000fec0003800000 */
.L_x_41177:
        /* <DEDUP_REMOVED lines=10> */
.L_x_41184:
        /* <DEDUP_REMOVED lines=21> */
.L_x_41188:
[----:B------:R-:W-:Y:S05]  /*6fb0*/  BSYNC.RECONVERGENT B1 ;  /* 0x0000000000017941 */ /* 0x000fea0003800200 */
.L_x_41187:
[----:B------:R-:W-:Y:S01]  /*6fc0*/  IMAD.SHL.U32 R0, R0, 0x100000, RZ ;  /* 0x0010000000007824 */ /* 0x000fe200078e00ff */
[----:B------:R-:W-:-:S04]  /*6fd0*/  LEA R2, R2, 0x3b800000, 0x17 ;  /* 0x3b80000002027811 */ /* 0x000fc800078eb8ff */
[----:B------:R-:W-:-:S07]  /*6fe0*/  LOP3.LUT R4, R2, R0, R7, 0xfe, !PT ;  /* 0x0000000002047212 */ /* 0x000fce00078efe07 */
.L_x_41186:
[----:B------:R-:W-:Y:S05]  /*6ff0*/  BSYNC.RECONVERGENT B0 ;  /* 0x0000000000007941 */ /* 0x000fea0003800200 */
.L_x_41185:
[----:B------:R-:W0:Y:S02]  /*7000*/  F2I.FTZ.TRUNC.NTZ R4, R4 ;  /* 0x0000000400047305 */ /* 0x000e24000021f100 */
[----:B0-----:R-:W-:Y:S01]  /*7010*/  PRMT R0, R4, 0x7610, R0 ;  /* 0x0000761004007816 */ /* 0x001fe20000000000 */
[----:B------:R-:W-:Y:S06]  /*7020*/  BRA `(.L_x_41170) ;  /* 0x0000000400107947 */ /* 0x000fec0003800000 */
.L_x_41183:
        /* <DEDUP_REMOVED lines=21> */
.L_x_41192:
[----:B------:R-:W-:Y:S05]  /*7180*/  BSYNC.RECONVERGENT B1 ;  /* 0x0000000000017941 */ /* 0x000fea0003800200 */
.L_x_41191:
[----:B------:R-:W-:Y:S02]  /*7190*/  SHF.L.U32 R0, R0, 0x15, RZ ;  /* 0x0000001500007819 */ /* 0x000fe400000006ff */
[----:B------:R-:W-:-:S04]  /*71a0*/  LEA R2, R2, 0x37800000, 0x17 ;  /* 0x3780000002027811 */ /* 0x000fc800078eb8ff */
[----:B------:R-:W-:-:S07]  /*71b0*/  LOP3.LUT R4, R2, R0, R7, 0xfe, !PT ;  /* 0x0000000002047212 */ /* 0x000fce00078efe07 */
.L_x_41190:
[----:B------:R-:W-:Y:S05]  /*71c0*/  BSYNC.RECONVERGENT B0 ;  /* 0x0000000000007941 */ /* 0x000fea0003800200 */
.L_x_41189:
[----:B------:R-:W0:Y:S02]  /*71d0*/  F2I.FTZ.TRUNC.NTZ R4, R4 ;  /* 0x0000000400047305 */ /* 0x000e24000021f100 */
[----:B0-----:R-:W-:Y:S01]  /*71e0*/  PRMT R0, R4, 0x7610, R0 ;  /* 0x0000761004007816 */ /* 0x001fe20000000000 */
[----:B------:R-:W-:Y:S06]  /*71f0*/  BRA `(.L_x_41170) ;  /* 0x00000000009c7947 */ /* 0x000fec0003800000 */
.L_x_41182:
        /* <DEDUP_REMOVED lines=14> */
.L_x_41196:
[----:B------:R-:W-:Y:S05]  /*72e0*/  BSYNC.RECONVERGENT B0 ;  /* 0x0000000000007941 */ /* 0x000fea0003800200 */
.L_x_41195:
[----:B------:R-:W0:Y:S02]  /*72f0*/  F2I.FTZ.TRUNC.NTZ R4, R4 ;  /* 0x0000000400047305 */ /* 0x000e24000021f100 */
[----:B0-----:R-:W-:Y:S01]  /*7300*/  PRMT R0, R4, 0x7610, R0 ;  /* 0x0000761004007816 */ /* 0x001fe20000000000 */
[----:B------:R-:W-:Y:S06]  /*7310*/  BRA `(.L_x_41170) ;  /* 0x0000000000547947 */ /* 0x000fec0003800000 */
.L_x_41169:
        /* <DEDUP_REMOVED lines=16> */
.L_x_41197:
[----:B------:R-:W-:Y:S01]  /*7420*/  PRMT R0, RZ, 0x7610, R0 ;  /* 0x00007610ff007816 */ /* 0x000fe20000000000 */
[----:B------:R-:W-:Y:S06]  /*7430*/  BRA `(.L_x_41170) ;  /* 0x00000000000c7947 */ /* 0x000fec0003800000 */
.L_x_41194:
[----:B------:R4:W5:Y:S01]  /*7440*/  LDG.E.U8 R0, desc[UR36][R2.64] ;  /* 0x0000002402007981 */ /* 0x000962000c1e1100 */
[----:B------:R-:W-:Y:S05]  /*7450*/  BRA `(.L_x_41170) ;  /* 0x0000000000047947 */ /* 0x000fea0003800000 */
.L_x_41193:
[----:B------:R0:W5:Y:S02]  /*7460*/  LDG.E.U8 R0, desc[UR36][R2.64] ;  /* 0x0000002402007981 */ /* 0x000164000c1e1100 */
.L_x_41170:
        /* <DEDUP_REMOVED lines=21> */
.L_x_41202:
[----:B------:R4:W-:Y:S01]  /*75c0*/  STG.E.U8 desc[UR36][R2.64], R4 ;  /* 0x0000000402007986 */ /* 0x0009e2000c101124 */
[----:B------:R-:W-:Y:S05]  /*75d0*/  BRA `(.L_x_41204) ;  /* 0x0000000800fc7947 */ /* 0x000fea0003800000 */
.L_x_41201:
        /* <DEDUP_REMOVED lines=9> */
.L_x_41206:
[----:B------:R2:W-:Y:S01]  /*7670*/  STG.E desc[UR36][R2.64], R4 ;  /* 0x0000000402007986 */ /* 0x0005e2000c101924 */
[----:B------:R-:W-:Y:S05]  /*7680*/  BRA `(.L_x_41204) ;  /* 0x0000000800d07947 */ /* 0x000fea0003800000 */
.L_x_41205:
[----:B------:R0:W-:Y:S01]  /*7690*/  STG.E.U16 desc[UR36][R2.64], R4 ;  /* 0x0000000402007986 */ /* 0x0001e2000c101524 */
[----:B------:R-:W-:Y:S05]  /*76a0*/  BRA `(.L_x_41204) ;  /* 0x0000000800c87947 */ /* 0x000fea0003800000 */
.L_x_41200:
        /* <DEDUP_REMOVED lines=9> */
.L_x_41208:
[----:B------:R-:W-:-:S04]  /*7740*/  I2FP.F32.U32 R0, R4 ;  /* 0x0000000400007245 */ /* 0x000fc80000201000 */
[----:B------:R-:W-:-:S05]  /*7750*/  F2FP.F16.F32.PACK_AB R0, RZ, R0 ;  /* 0x00000000ff00723e */ /* 0x000fca00000000ff */
[----:B------:R0:W-:Y:S01]  /*7760*/  STG.E.U16 desc[UR36][R2.64], R0 ;  /* 0x0000000002007986 */ /* 0x0001e2000c101524 */
[----:B------:R-:W-:Y:S05]  /*7770*/  BRA `(.L_x_41204) ;  /* 0x0000000800947947 */ /* 0x000fea0003800000 */
.L_x_41207:
        /* <DEDUP_REMOVED lines=10> */
.L_x_41210:
[----:B------:R-:W-:-:S04]  /*7820*/  I2FP.F32.U32 R4, R4 ;  /* 0x0000000400047245 */ /* 0x000fc80000201000 */
[----:B------:R-:W-:-:S04]  /*7830*/  F2FP.F16.F32.PACK_AB R5, RZ, R4 ;  /* 0x00000004ff05723e */ /* 0x000fc800000000ff */
[----:B------:R-:W-:-:S05]  /*7840*/  PRMT R5, R5, 0x5410, RZ ;  /* 0x0000541005057816 */ /* 0x000fca00000000ff */
[----:B------:R0:W-:Y:S01]  /*7850*/  STG.E desc[UR36][R2.64], R5 ;  /* 0x0000000502007986 */ /* 0x0001e2000c101924 */
[----:B------:R-:W-:Y:S05]  /*7860*/  BRA `(.L_x_41204) ;  /* 0x0000000800587947 */ /* 0x000fea0003800000 */
.L_x_41209:
[----:B------:R-:W0:Y:S02]  /*7870*/  I2F.F64.U32 R4, R4 ;  /* 0x0000000400047312 */ /* 0x000e240000201800 */
[----:B0-----:R0:W-:Y:S01]  /*7880*/  STG.E.64 desc[UR36][R2.64], R4 ;  /* 0x0000000402007986 */ /* 0x0011e2000c101b24 */
[----:B------:R-:W-:Y:S05]  /*7890*/  BRA `(.L_x_41204) ;  /* 0x00000008004c7947 */ /* 0x000fea0003800000 */
.L_x_41199:
        /* <DEDUP_REMOVED lines=12> */
.L_x_41214:
        /* <DEDUP_REMOVED lines=17> */
.L_x_41216:
[----:B------:R-:W-:Y:S05]  /*7a70*/  BSYNC.RECONVERGENT B0 ;  /* 0x0000000000007941 */ /* 0x000fea0003800200 */
.L_x_41215:
[----:B------:R0:W-:Y:S01]  /*7a80*/  STG.E.U8 desc[UR36][R2.64], R0 ;  /* 0x0000000002007986 */ /* 0x0001e2000c101124 */
[----:B------:R-:W-:Y:S05]  /*7a90*/  BRA `(.L_x_41204) ;  /* 0x0000000400cc7947 */ /* 0x000fea0003800000 */
.L_x_41213:
        /* <DEDUP_REMOVED lines=17> */
.L_x_41218:
[----:B------:R-:W-:Y:S05]  /*7bb0*/  BSYNC.RECONVERGENT B0 ;  /* 0x0000000000007941 */ /* 0x000fea0003800200 */
.L_x_41217:
[----:B------:R0:W-:Y:S01]  /*7bc0*/  STG.E.U8 desc[UR36][R2.64], R0 ;  /* 0x0000000002007986 */ /* 0x0001e2000c101124 */
[----:B------:R-:W-:Y:S05]  /*7bd0*/  BRA `(.L_x_41204) ;  /* 0x00000004007c7947 */ /* 0x000fea0003800000 */
.L_x_41212:
        /* <DEDUP_REMOVED lines=21> */
.L_x_41220:
[----:B------:R-:W-:-:S05]  /*7d30*/  MOV R5, RZ ;  /* 0x000000ff00057202 */ /* 0x000fca0000000f00 */
[----:B------:R0:W-:Y:S01]  /*7d40*/  STG.E.64 desc[UR36][R2.64], R4 ;  /* 0x0000000402007986 */ /* 0x0001e2000c101b24 */
[----:B------:R-:W-:Y:S05]  /*7d50*/  BRA `(.L_x_41204) ;  /* 0x00000004001c7947 */ /* 0x000fea0003800000 */
.L_x_41219:
[----:B------:R0:W-:Y:S01]  /*7d60*/  STG.E desc[UR36][R2.64], R4 ;  /* 0x0000000402007986 */ /* 0x0001e2000c101924 */
[----:B------:R-:W-:Y:S05]  /*7d70*/  BRA `(.L_x_41204) ;  /* 0x0000000400147947 */ /* 0x000fea0003800000 */
.L_x_41211:
        /* <DEDUP_REMOVED lines=8> */
.L_x_41222:
[----:B------:R-:W0:Y:S01]  /*7e00*/  I2F.F64.U32 R4, R4 ;  /* 0x0000000400047312 */ /* 0x000e220000201800 */
[----:B------:R-:W-:-:S05]  /*7e10*/  CS2R R6, SRZ ;  /* 0x0000000000067805 */ /* 0x000fca000001ff00 */
[----:B0-----:R0:W-:Y:S01]  /*7e20*/  STG.E.128 desc[UR36][R2.64], R4 ;  /* 0x0000000402007986 */ /* 0x0011e2000c101d24 */
[----:B------:R-:W-:Y:S05]  /*7e30*/  BRA `(.L_x_41204) ;  /* 0x0000000000e47947 */ /* 0x000fea0003800000 */
.L_x_41221:
[----:B------:R-:W-:-:S09]  /*7e40*/  UISETP.NE.AND UP0, UPT, UR4, 0xf, UPT ;  /* 0x0000000f0400788c */ /* 0x000fd2000bf05270 */
[----:B------:R-:W-:Y:S05]  /*7e50*/  BRA.U !UP0, `(.L_x_41223) ;  /* 0x0000000108d07547 */ /* 0x000fea000b800000 */
[----:B------:R-:W-:-:S09]  /*7e60*/  UISETP.NE.AND UP0, UPT, UR4, 0x17, UPT ;  /* 0x000000170400788c */ /* 0x000fd2000bf05270 */
[----:B------:R-:W-:Y:S05]  /*7e70*/  BRA.U !UP0, `(.L_x_41224) ;  /* 0x0000000108847547 */ /* 0x000fea000b800000 */
[----:B------:R-:W-:-:S09]  /*7e80*/  UISETP.NE.AND UP0, UPT, UR4, 0x18, UPT ;  /* 0x000000180400788c */ /* 0x000fd2000bf05270 */
[----:B------:R-:W-:Y:S05]  /*7e90*/  BRA.U !UP0, `(.L_x_41225) ;  /* 0x0000000108447547 */ /* 0x000fea000b800000 */
.L_x_41203:
        /* <DEDUP_REMOVED lines=16> */
.L_x_41226:
[----:B------:R-:W-:Y:S05]  /*7fa0*/  BRA `(.L_x_41204) ;  /* 0x0000000000887947 */ /* 0x000fea0003800000 */
.L_x_41225:
        /* <DEDUP_REMOVED lines=11> */
.L_x_41228:
[----:B------:R-:W-:Y:S05]  /*8060*/  BSYNC.RECONVERGENT B0 ;  /* 0x0000000000007941 */ /* 0x000fea0003800200 */
.L_x_41227:
[----:B------:R0:W-:Y:S01]  /*8070*/  STG.E.U8 desc[UR36][R2.64], R5 ;  /* 0x0000000502007986 */ /* 0x0001e2000c101124 */
[----:B------:R-:W-:Y:S05]  /*8080*/  BRA `(.L_x_41204) ;  /* 0x0000000000507947 */ /* 0x000fea0003800000 */
.L_x_41224:
        /* <DEDUP_REMOVED lines=12> */
.L_x_41229:
[----:B------:R-:W-:Y:S01]  /*8150*/  IMAD.MOV.U32 R5, RZ, RZ, 0x7f ;  /* 0x0000007fff057424 */ /* 0x000fe200078e00ff */
[----:B------:R-:W-:-:S04]  /*8160*/  ISETP.GT.U32.AND P0, PT, R7, 0x7f800000, PT ;  /* 0x7f8000000700780c */ /* 0x000fc80003f04070 */
[----:B------:R-:W-:-:S05]  /*8170*/  SEL R5, R5, 0x7c, P0 ;  /* 0x0000007c05057807 */ /* 0x000fca0000000000 */
[----:B------:R0:W-:Y:S01]  /*8180*/  STG.E.U8 desc[UR36][R2.64], R5 ;  /* 0x0000000502007986 */ /* 0x0001e2000c101124 */
[----:B------:R-:W-:Y:S05]  /*8190*/  BRA `(.L_x_41204) ;  /* 0x00000000000c7947 */ /* 0x000fea0003800000 */
.L_x_41223:
[----:B------:R-:W-:-:S04]  /*81a0*/  I2FP.F32.U32 R0, R4 ;  /* 0x0000000400007245 */ /* 0x000fc80000201000 */
[----:B------:R-:W-:-:S05]  /*81b0*/  F2FP.BF16.F32.PACK_AB R0, RZ, R0 ;  /* 0x00000000ff00723e */ /* 0x000fca00000010ff */
[----:B------:R0:W-:Y:S02]  /*81c0*/  STG.E.U16 desc[UR36][R2.64], R0 ;  /* 0x0000000002007986 */ /* 0x0001e4000c101524 */
.L_x_41204:
[----:B------:R-:W-:Y:S05]  /*81d0*/  BSYNC.RECONVERGENT B6 ;  /* 0x0000000000067941 */ /* 0x000fea0003800200 */
.L_x_41198:
[----:B------:R-:W-:-:S07]  /*81e0*/  IADD3 R17, PT, PT, R17, 0x80, RZ ;  /* 0x0000008011117810 */ /* 0x000fce0007ffe0ff */
.L_x_41130:
[----:B------:R-:W-:Y:S05]  /*81f0*/  BSYNC.RECONVERGENT B7 ;  /* 0x0000000000077941 */ /* 0x000fea0003800200 */
.L_x_41129:
        /* <DEDUP_REMOVED lines=358> */
.L_x_41232:
        /* <DEDUP_REMOVED lines=16> */
.L_x_41236:
[----:B------:R0:W5:Y:S01]  /*9960*/  LDG.E.U8 R19, desc[UR36][R2.64] ;  /* 0x0000002402137981 */ /* 0x000162000c1e1100 */
[----:B------:R-:W-:Y:S05]  /*9970*/  BRA `(.L_x_41238) ;  /* 0x0000000c004c7947 */ /* 0x000fea0003800000 */
.L_x_41235:
        /* <DEDUP_REMOVED lines=8> */
.L_x_41240:
[----:B------:R0:W5:Y:S01]  /*9a00*/  LDG.E.U8 R19, desc[UR36][R2.64] ;  /* 0x0000002402137981 */ /* 0x000162000c1e1100 */
[----:B------:R-:W-:Y:S05]  /*9a10*/  BRA `(.L_x_41238) ;  /* 0x0000000c00247947 */ /* 0x000fea0003800000 */
.L_x_41239:
[----:B------:R0:W5:Y:S01]  /*9a20*/  LDG.E.U16 R19, desc[UR36][R2.64] ;  /* 0x0000002402137981 */ /* 0x000162000c1e1500 */
[----:B------:R-:W-:Y:S05]  /*9a30*/  BRA `(.L_x_41238) ;  /* 0x0000000c001c7947 */ /* 0x000fea0003800000 */
.L_x_41234:
        /* <DEDUP_REMOVED lines=9> */
.L_x_41242:
[----:B------:R-:W2:Y:S02]  /*9ad0*/  LDG.E.U16 R0, desc[UR36][R2.64] ;  /* 0x0000002402007981 */ /* 0x000ea4000c1e1500 */
[----:B--2---:R-:W-:-:S06]  /*9ae0*/  HADD2.F32 R0, -RZ, R0.H0_H0 ;  /* 0x20000000ff007230 */ /* 0x004fcc0000004100 */
[----:B------:R-:W0:Y:S02]  /*9af0*/  F2I.FTZ.TRUNC.NTZ R0, R0 ;  /* 0x0000000000007305 */ /* 0x000e24000021f100 */
[----:B0-----:R-:W-:Y:S01]  /*9b00*/  PRMT R19, R0, 0x7610, R19 ;  /* 0x0000761000137816 */ /* 0x001fe20000000013 */
[----:B------:R-:W-:Y:S06]  /*9b10*/  BRA `(.L_x_41238) ;  /* 0x0000000800e47947 */ /* 0x000fec0003800000 */
.L_x_41241:
        /* <DEDUP_REMOVED lines=9> */
.L_x_41244:
[----:B------:R-:W2:Y:S02]  /*9bb0*/  LDG.E.U16 R2, desc[UR36][R2.64] ;  /* 0x0000002402027981 */ /* 0x000ea4000c1e1500 */
[----:B--2---:R-:W-:-:S06]  /*9bc0*/  HADD2.F32 R0, -RZ, R2.H0_H0 ;  /* 0x20000002ff007230 */ /* 0x004fcc0000004100 */
[----:B------:R-:W0:Y:S02]  /*9bd0*/  F2I.FTZ.TRUNC.NTZ R0, R0 ;  /* 0x0000000000007305 */ /* 0x000e24000021f100 */
[----:B0-----:R-:W-:Y:S01]  /*9be0*/  PRMT R19, R0, 0x7610, R19 ;  /* 0x0000761000137816 */ /* 0x001fe20000000013 */
[----:B------:R-:W-:Y:S06]  /*9bf0*/  BRA `(.L_x_41238) ;  /* 0x0000000800ac7947 */ /* 0x000fec0003800000 */
.L_x_41243:
[----:B------:R-:W2:Y:S02]  /*9c00*/  LDG.E.64 R2, desc[UR36][R2.64] ;  /* 0x0000002402027981 */ /* 0x000ea4000c1e1b00 */
[----:B--2---:R0:W1:Y:S01]  /*9c10*/  F2I.F64.TRUNC R19, R2 ;  /* 0x0000000200137311 */ /* 0x004062000030d100 */
[----:B------:R-:W-:Y:S05]  /*9c20*/  BRA `(.L_x_41238) ;  /* 0x0000000800a07947 */ /* 0x000fea0003800000 */
.L_x_41233:
        /* <DEDUP_REMOVED lines=12> */
.L_x_41247:
[----:B------:R-:W2:Y:S02]  /*9cf0*/  LDG.E.64 R2, desc[UR36][R2.64] ;  /* 0x0000002402027981 */ /* 0x000ea4000c1e1b00 */
[----:B--2---:R3:W4:Y:S01]  /*9d00*/  F2I.F64.TRUNC R19, R2 ;  /* 0x0000000200137311 */ /* 0x004722000030d100 */
[----:B------:R-:W-:Y:S05]  /*9d10*/  BRA `(.L_x_41238) ;  /* 0x0000000800647947 */ /* 0x000fea0003800000 */
.L_x_41246:
        /* <DEDUP_REMOVED lines=27> */
.L_x_41249:
        /* <DEDUP_REMOVED lines=14> */
.L_x_41248:
[----:B------:R-:W2:Y:S02]  /*9fb0*/  LDG.E.U16 R0, desc[UR36][R2.64] ;  /* 0x0000002402007981 */ /* 0x000ea4000c1e1500 */
[----:B--2---:R-:W-:-:S06]  /*9fc0*/  IMAD.U32 R0, R0, 0x10000, RZ ;  /* 0x0001000000007824 */ /* 0x004fcc00078e00ff */
[----:B------:R-:W0:Y:S02]  /*9fd0*/  F2I.FTZ.TRUNC.NTZ R0, R0 ;  /* 0x0000000000007305 */ /* 0x000e24000021f100 */
[----:B0-----:R-:W-:Y:S01]  /*9fe0*/  PRMT R19, R0, 0x7610, R19 ;  /* 0x0000761000137816 */ /* 0x001fe20000000013 */
[----:B------:R-:W-:Y:S06]  /*9ff0*/  BRA `(.L_x_41238) ;  /* 0x0000000400ac7947 */ /* 0x000fec0003800000 */
.L_x_41245:
        /* <DEDUP_REMOVED lines=10> */
.L_x_41252:
        /* <DEDUP_REMOVED lines=21> */
.L_x_41256:
[----:B------:R-:W-:Y:S05]  /*a1f0*/  BSYNC.RECONVERGENT B1 ;  /* 0x0000000000017941 */ /* 0x000fea0003800200 */
.L_x_41255:
[----:B------:R-:W-:Y:S02]  /*a200*/  SHF.L.U32 R0, R0, 0x14, RZ ;  /* 0x0000001400007819 */ /* 0x000fe400000006ff */
[----:B------:R-:W-:-:S04]  /*a210*/  LEA R2, R2, 0x3b800000, 0x17 ;  /* 0x3b80000002027811 */ /* 0x000fc800078eb8ff */
[----:B------:R-:W-:-:S07]  /*a220*/  LOP3.LUT R0, R2, R0, R7, 0xfe, !PT ;  /* 0x0000000002007212 */ /* 0x000fce00078efe07 */
.L_x_41254:
[----:B------:R-:W-:Y:S05]  /*a230*/  BSYNC.RECONVERGENT B0 ;  /* 0x0000000000007941 */ /* 0x000fea0003800200 */
.L_x_41253:
[----:B------:R-:W0:Y:S02]  /*a240*/  F2I.FTZ.TRUNC.NTZ R0, R0 ;  /* 0x0000000000007305 */ /* 0x000e24000021f100 */
[----:B0-----:R-:W-:Y:S01]  /*a250*/  PRMT R19, R0, 0x7610, R19 ;  /* 0x0000761000137816 */ /* 0x001fe20000000013 */
[----:B------:R-:W-:Y:S06]  /*a260*/  BRA `(.L_x_41238) ;  /* 0x0000000400107947 */ /* 0x000fec0003800000 */
.L_x_41251:
        /* <DEDUP_REMOVED lines=21> */
.L_x_41260:
[----:B------:R-:W-:Y:S05]  /*a3c0*/  BSYNC.RECONVERGENT B1 ;  /* 0x0000000000017941 */ /* 0x000fea0003800200 */
.L_x_41259:
[----:B------:R-:W-:Y:S01]  /*a3d0*/  IMAD.SHL.U32 R0, R0, 0x200000, RZ ;  /* 0x0020000000007824 */ /* 0x000fe200078e00ff */
[----:B------:R-:W-:-:S04]  /*a3e0*/  LEA R2, R2, 0x37800000, 0x17 ;  /* 0x3780000002027811 */ /* 0x000fc800078eb8ff */
[----:B------:R-:W-:-:S07]  /*a3f0*/  LOP3.LUT R0, R2, R0, R7, 0xfe, !PT ;  /* 0x0000000002007212 */ /* 0x000fce00078efe07 */
.L_x_41258:
[----:B------:R-:W-:Y:S05]  /*a400*/  BSYNC.RECONVERGENT B0 ;  /* 0x0000000000007941 */ /* 0x000fea0003800200 */
.L_x_41257:
[----:B------:R-:W0:Y:S02]  /*a410*/  F2I.FTZ.TRUNC.NTZ R0, R0 ;  /* 0x0000000000007305 */ /* 0x000e24000021f100 */
[----:B0-----:R-:W-:Y:S01]  /*a420*/  PRMT R19, R0, 0x7610, R19 ;  /* 0x0000761000137816 */ /* 0x001fe20000000013 */
[----:B------:R-:W-:Y:S06]  /*a430*/  BRA `(.L_x_41238) ;  /* 0x00000000009c7947 */ /* 0x000fec0003800000 */
.L_x_41250:
        /* <DEDUP_REMOVED lines=14> */
.L_x_41264:
[----:B------:R-:W-:Y:S05]  /*a520*/  BSYNC.RECONVERGENT B0 ;  /* 0x0000000000007941 */ /* 0x000fea0003800200 */
.L_x_41263:
[----:B------:R-:W0:Y:S02]  /*a530*/  F2I.FTZ.TRUNC.NTZ R0, R0 ;  /* 0x0000000000007305 */ /* 0x000e24000021f100 */
[----:B0-----:R-:W-:Y:S01]  /*a540*/  PRMT R19, R0, 0x7610, R19 ;  /* 0x0000761000137816 */ /* 0x001fe20000000013 */
[----:B------:R-:W-:Y:S06]  /*a550*/  BRA `(.L_x_41238) ;  /* 0x0000000000547947 */ /* 0x000fec0003800000 */
.L_x_41237:
        /* <DEDUP_REMOVED lines=16> */
.L_x_41265:
[----:B------:R-:W-:Y:S01]  /*a660*/  PRMT R19, RZ, 0x7610, R19 ;  /* 0x00007610ff137816 */ /* 0x000fe20000000013 */
[----:B------:R-:W-:Y:S06]  /*a670*/  BRA `(.L_x_41238) ;  /* 0x00000000000c7947 */ /* 0x000fec0003800000 */
.L_x_41262:
[----:B------:R2:W5:Y:S01]  /*a680*/  LDG.E.U8 R19, desc[UR36][R2.64] ;  /* 0x0000002402137981 */ /* 0x000562000c1e1100 */
[----:B------:R-:W-:Y:S05]  /*a690*/  BRA `(.L_x_41238) ;  /* 0x0000000000047947 */ /* 0x000fea0003800000 */
.L_x_41261:
[----:B------:R1:W5:Y:S02]  /*a6a0*/  LDG.E.U8 R19, desc[UR36][R2.64] ;  /* 0x0000002402137981 */ /* 0x000364000c1e1100 */
.L_x_41238:
        /* <DEDUP_REMOVED lines=16> */
.L_x_41269:
[----:B------:R0:W5:Y:S01]  /*a7b0*/  LDG.E.U8 R0, desc[UR36][R2.64] ;  /* 0x0000002402007981 */ /* 0x000162000c1e1100 */
[----:B------:R-:W-:Y:S05]  /*a7c0*/  BRA `(.L_x_41271) ;  /* 0x0000000c004c7947 */ /* 0x000fea0003800000 */
.L_x_41268:
        /* <DEDUP_REMOVED lines=8> */
.L_x_41273:
[----:B------:R0:W5:Y:S01]  /*a850*/  LDG.E.U8 R0, desc[UR36][R2.64] ;  /* 0x0000002402007981 */ /* 0x000162000c1e1100 */
[----:B------:R-:W-:Y:S05]  /*a860*/  BRA `(.L_x_41271) ;  /* 0x0000000c00247947 */ /* 0x000fea0003800000 */
.L_x_41272:
[----:B------:R0:W5:Y:S01]  /*a870*/  LDG.E.U16 R0, desc[UR36][R2.64] ;  /* 0x0000002402007981 */ /* 0x000162000c1e1500 */
[----:B------:R-:W-:Y:S05]  /*a880*/  BRA `(.L_x_41271) ;  /* 0x0000000c001c7947 */ /* 0x000fea0003800000 */
.L_x_41267:
        /* <DEDUP_REMOVED lines=9> */
.L_x_41275:
[----:B------:R-:W2:Y:S02]  /*a920*/  LDG.E.U16 R4, desc[UR36][R2.64] ;  /* 0x0000002402047981 */ /* 0x000ea4000c1e1500 */
[----:B--2---:R-:W-:-:S06]  /*a930*/  HADD2.F32 R4, -RZ, R4.H0_H0 ;  /* 0x20000004ff047230 */ /* 0x004fcc0000004100 */
[----:B------:R-:W0:Y:S02]  /*a940*/  F2I.FTZ.TRUNC.NTZ R4, R4 ;  /* 0x0000000400047305 */ /* 0x000e24000021f100 */
[----:B0-----:R-:W-:Y:S01]  /*a950*/  PRMT R0, R4, 0x7610, R0 ;  /* 0x0000761004007816 */ /* 0x001fe20000000000 */
[----:B------:R-:W-:Y:S06]  /*a960*/  BRA `(.L_x_41271) ;  /* 0x0000000800e47947 */ /* 0x000fec0003800000 */
.L_x_41274:
        /* <DEDUP_REMOVED lines=9> */
.L_x_41277:
[----:B------:R-:W2:Y:S02]  /*aa00*/  LDG.E.U16 R2, desc[UR36][R2.64] ;  /* 0x0000002402027981 */ /* 0x000ea4000c1e1500 */
[----:B--2---:R-:W-:-:S06]  /*aa10*/  HADD2.F32 R4, -RZ, R2.H0_H0 ;  /* 0x20000002ff047230 */ /* 0x004fcc0000004100 */
[----:B------:R-:W0:Y:S02]  /*aa20*/  F2I.FTZ.TRUNC.NTZ R4, R4 ;  /* 0x0000000400047305 */ /* 0x000e24000021f100 */
[----:B0-----:R-:W-:Y:S01]  /*aa30*/  PRMT R0, R4, 0x7610, R0 ;  /* 0x0000761004007816 */ /* 0x001fe20000000000 */
[----:B------:R-:W-:Y:S06]  /*aa40*/  BRA `(.L_x_41271) ;  /* 0x0000000800ac7947 */ /* 0x000fec0003800000 */
.L_x_41276:
[----:B------:R-:W2:Y:S02]  /*aa50*/  LDG.E.64 R2, desc[UR36][R2.64] ;  /* 0x0000002402027981 */ /* 0x000ea4000c1e1b00 */
[----:B--2---:R0:W1:Y:S01]  /*aa60*/  F2I.F64.TRUNC R0, R2 ;  /* 0x0000000200007311 */ /* 0x004062000030d100 */
[----:B------:R-:W-:Y:S05]  /*aa70*/  BRA `(.L_x_41271) ;  /* 0x0000000800a07947 */ /* 0x000fea0003800000 */
.L_x_41266:
        /* <DEDUP_REMOVED lines=12> */
.L_x_41280:
[----:B------:R-:W2:Y:S02]  /*ab40*/  LDG.E.64 R2, desc[UR36][R2.64] ;  /* 0x0000002402027981 */ /* 0x000ea4000c1e1b00 */
[----:B--2---:R3:W0:Y:S01]  /*ab50*/  F2I.F64.TRUNC R0, R2 ;  /* 0x0000000200007311 */ /* 0x004622000030d100 */
[----:B------:R-:W-:Y:S05]  /*ab60*/  BRA `(.L_x_41271) ;  /* 0x0000000800647947 */ /* 0x000fea0003800000 */
.L_x_41279:
        /* <DEDUP_REMOVED lines=27> */
.L_x_41282:
        /* <DEDUP_REMOVED lines=14> */
.L_x_41281:
[----:B------:R-:W2:Y:S02]  /*ae00*/  LDG.E.U16 R4, desc[UR36][R2.64] ;  /* 0x0000002402047981 */ /* 0x000ea4000c1e1500 */
[----:B--2---:R-:W-:-:S06]  /*ae10*/  IMAD.U32 R4, R4, 0x10000, RZ ;  /* 0x0001000004047824 */ /* 0x004fcc00078e00ff */
[----:B------:R-:W0:Y:S02]  /*ae20*/  F2I.FTZ.TRUNC.NTZ R4, R4 ;  /* 0x0000000400047305 */ /* 0x000e24000021f100 */
[----:B0-----:R-:W-:Y:S01]  /*ae30*/  PRMT R0, R4, 0x7610, R0 ;  /* 0x0000761004007816 */ /* 0x001fe20000000000 */
[----:B------:R-:W-:Y:S06]  /*ae40*/  BRA `(.L_x_41271) ;  /* 0x0000000400ac7947 */ /* 0x000fec0003800000 */
.L_x_41278:
        /* <DEDUP_REMOVED lines=10> */
.L_x_41285:
        /* <DEDUP_REMOVED lines=21> */
.L_x_41289:
[----:B------:R-:W-:Y:S05]  /*b040*/  BSYNC.RECONVERGENT B1 ;  /* 0x0000000000017941 */ /* 0x000fea0003800200 */
.L_x_41288:
[----:B------:R-:W-:Y:S02]  /*b050*/  SHF.L.U32 R0, R0, 0x14, RZ ;  /* 0x0000001400007819 */ /* 0x000fe400000006ff */
[----:B------:R-:W-:-:S04]  /*b060*/  LEA R2, R2, 0x3b800000, 0x17 ;  /* 0x3b80000002027811 */ /* 0x000fc800078eb8ff */
[----:B------:R-:W-:-:S07]  /*b070*/  LOP3.LUT R4, R2, R0, R7, 0xfe, !PT ;  /* 0x0000000002047212 */ /* 0x000fce00078efe07 */
.L_x_41287:
[----:B------:R-:W-:Y:S05]  /*b080*/  BSYNC.RECONVERGENT B0 ;  /* 0x0000000000007941 */ /* 0x000fea0003800200 */
.L_x_41286:
[----:B------:R-:W0:Y:S02]  /*b090*/  F2I.FTZ.TRUNC.NTZ R4, R4 ;  /* 0x0000000400047305 */ /* 0x000e24000021f100 */
[----:B0-----:R-:W-:Y:S01]  /*b0a0*/  PRMT R0, R4, 0x7610, R0 ;  /* 0x0000761004007816 */ /* 0x001fe20000000000 */
[----:B------:R-:W-:Y:S06]  /*b0b0*/  BRA `(.L_x_41271) ;  /* 0x0000000400107947 */ /* 0x000fec0003800000 */
.L_x_41284:
        /* <DEDUP_REMOVED lines=21> */
.L_x_41293:
[----:B------:R-:W-:Y:S05]  /*b210*/  BSYNC.RECONVERGENT B1 ;  /* 0x0000000000017941 */ /* 0x000fea0003800200 */
.L_x_41292:
[----:B------:R-:W-:Y:S01]  /*b220*/  IMAD.SHL.U32 R0, R0, 0x200000, RZ ;  /* 0x0020000000007824 */ /* 0x000fe200078e00ff */
[----:B------:R-:W-:-:S04]  /*b230*/  LEA R2, R2, 0x37800000, 0x17 ;  /* 0x3780000002027811 */ /* 0x000fc800078eb8ff */
[----:B------:R-:W-:-:S07]  /*b240*/  LOP3.LUT R4, R2, R0, R7, 0xfe, !PT ;  /* 0x0000000002047212 */ /* 0x000fce00078efe07 */
.L_x_41291:
[----:B------:R-:W-:Y:S05]  /*b250*/  BSYNC.RECONVERGENT B0 ;  /* 0x0000000000007941 */ /* 0x000fea0003800200 */
.L_x_41290:
[----:B------:R-:W0:Y:S02]  /*b260*/  F2I.FTZ.TRUNC.NTZ R4, R4 ;  /* 0x0000000400047305 */ /* 0x000e24000021f100 */
[----:B0-----:R-:W-:Y:S01]  /*b270*/  PRMT R0, R4, 0x7610, R0 ;  /* 0x0000761004007816 */ /* 0x001fe20000000000 */
[----:B------:R-:W-:Y:S06]  /*b280*/  BRA `(.L_x_41271) ;  /* 0x00000000009c7947 */ /* 0x000fec0003800000 */
.L_x_41283:
        /* <DEDUP_REMOVED lines=14> */
.L_x_41297:
[----:B------:R-:W-:Y:S05]  /*b370*/  BSYNC.RECONVERGENT B0 ;  /* 0x0000000000007941 */ /* 0x000fea0003800200 */
.L_x_41296:
[----:B------:R-:W0:Y:S02]  /*b380*/  F2I.FTZ.TRUNC.NTZ R4, R4 ;  /* 0x0000000400047305 */ /* 0x000e24000021f100 */
[----:B0-----:R-:W-:Y:S01]  /*b390*/  PRMT R0, R4, 0x7610, R0 ;  /* 0x0000761004007816 */ /* 0x001fe20000000000 */
[----:B------:R-:W-:Y:S06]  /*b3a0*/  BRA `(.L_x_41271) ;  /* 0x0000000000547947 */ /* 0x000fec0003800000 */
.L_x_41270:
        /* <DEDUP_REMOVED lines=16> */
.L_x_41298:
[----:B------:R-:W-:Y:S01]  /*b4b0*/  PRMT R0, RZ, 0x7610, R0 ;  /* 0x00007610ff007816 */ /* 0x000fe20000000000 */
[----:B------:R-:W-:Y:S06]  /*b4c0*/  BRA `(.L_x_41271) ;  /* 0x00000000000c7947 */ /* 0x000fec0003800000 */
.L_x_41295:
[----:B------:R2:W5:Y:S01]  /*b4d0*/  LDG.E.U8 R0, desc[UR36][R2.64] ;  /* 0x0000002402007981 */ /* 0x000562000c1e1100 */
[----:B------:R-:W-:Y:S05]  /*b4e0*/  BRA `(.L_x_41271) ;  /* 0x0000000000047947 */ /* 0x000fea0003800000 */
.L_x_41294:
[----:B------:R1:W5:Y:S02]  /*b4f0*/  LDG.E.U8 R0, desc[UR36][R2.64] ;  /* 0x0000002402007981 */ /* 0x000364000c1e1100 */
.L_x_41271:
        /* <DEDUP_REMOVED lines=21> */
.L_x_41303:
[----:B------:R4:W-:Y:S01]  /*b650*/  STG.E.U8 desc[UR36][R2.64], R4 ;  /* 0x0000000402007986 */ /* 0x0009e2000c101124 */
[----:B------:R-:W-:Y:S05]  /*b660*/  BRA `(.L_x_41305) ;  /* 0x0000000800fc7947 */ /* 0x000fea0003800000 */
.L_x_41302:
        /* <DEDUP_REMOVED lines=9> */
.L_x_41307:
[----:B------:R2:W-:Y:S01]  /*b700*/  STG.E desc[UR36][R2.64], R4 ;  /* 0x0000000402007986 */ /* 0x0005e2000c101924 */
[----:B------:R-:W-:Y:S05]  /*b710*/  BRA `(.L_x_41305) ;  /* 0x0000000800d07947 */ /* 0x000fea0003800000 */
.L_x_41306:
[----:B------:R0:W-:Y:S01]  /*b720*/  STG.E.U16 desc[UR36][R2.64], R4 ;  /* 0x0000000402007986 */ /* 0x0001e2000c101524 */
[----:B------:R-:W-:Y:S05]  /*b730*/  BRA `(.L_x_41305) ;  /* 0x0000000800c87947 */ /* 0x000fea0003800000 */
.L_x_41301:
        /* <DEDUP_REMOVED lines=9> */
.L_x_41309:
[----:B------:R-:W-:-:S04]  /*b7d0*/  I2FP.F32.U32 R0, R4 ;  /* 0x0000000400007245 */ /* 0x000fc80000201000 */
[----:B------:R-:W-:-:S05]  /*b7e0*/  F2FP.F16.F32.PACK_AB R0, RZ, R0 ;  /* 0x00000000ff00723e */ /* 0x000fca00000000ff */
[----:B------:R0:W-:Y:S01]  /*b7f0*/  STG.E.U16 desc[UR36][R2.64], R0 ;  /* 0x0000000002007986 */ /* 0x0001e2000c101524 */
[----:B------:R-:W-:Y:S05]  /*b800*/  BRA `(.L_x_41305) ;  /* 0x0000000800947947 */ /* 0x000fea0003800000 */
.L_x_41308:
        /* <DEDUP_REMOVED lines=10> */
.L_x_41311:
[----:B------:R-:W-:-:S04]  /*b8b0*/  I2FP.F32.U32 R4, R4 ;  /* 0x0000000400047245 */ /* 0x000fc80000201000 */
[----:B------:R-:W-:-:S04]  /*b8c0*/  F2FP.F16.F32.PACK_AB R5, RZ, R4 ;  /* 0x00000004ff05723e */ /* 0x000fc800000000ff */
[----:B------:R-:W-:-:S05]  /*b8d0*/  PRMT R5, R5, 0x5410, RZ ;  /* 0x0000541005057816 */ /* 0x000fca00000000ff */
[----:B------:R0:W-:Y:S01]  /*b8e0*/  STG.E desc[UR36][R2.64], R5 ;  /* 0x0000000502007986 */ /* 0x0001e2000c101924 */
[----:B------:R-:W-:Y:S05]  /*b8f0*/  BRA `(.L_x_41305) ;  /* 0x0000000800587947 */ /* 0x000fea0003800000 */
.L_x_41310:
[----:B------:R-:W0:Y:S02]  /*b900*/  I2F.F64.U32 R4, R4 ;  /* 0x0000000400047312 */ /* 0x000e240000201800 */
[----:B0-----:R0:W-:Y:S01]  /*b910*/  STG.E.64 desc[UR36][R2.64], R4 ;  /* 0x0000000402007986 */ /* 0x0011e2000c101b24 */
[----:B------:R-:W-:Y:S05]  /*b920*/  BRA `(.L_x_41305) ;  /* 0x00000008004c7947 */ /* 0x000fea0003800000 */
.L_x_41300:
        /* <DEDUP_REMOVED lines=12> */
.L_x_41315:
        /* <DEDUP_REMOVED lines=17> */
.L_x_41317:
[----:B------:R-:W-:Y:S05]  /*bb00*/  BSYNC.RECONVERGENT B0 ;  /* 0x0000000000007941 */ /* 0x000fea0003800200 */
.L_x_41316:
[----:B------:R0:W-:Y:S01]  /*bb10*/  STG.E.U8 desc[UR36][R2.64], R0 ;  /* 0x0000000002007986 */ /* 0x0001e2000c101124 */
[----:B------:R-:W-:Y:S05]  /*bb20*/  BRA `(.L_x_41305) ;  /* 0x0000000400cc7947 */ /* 0x000fea0003800000 */
.L_x_41314:
        /* <DEDUP_REMOVED lines=17> */
.L_x_41319:
[----:B------:R-:W-:Y:S05]  /*bc40*/  BSYNC.RECONVERGENT B0 ;  /* 0x0000000000007941 */ /* 0x000fea0003800200 */
.L_x_41318:
[----:B------:R0:W-:Y:S01]  /*bc50*/  STG.E.U8 desc[UR36][R2.64], R0 ;  /* 0x0000000002007986 */ /* 0x0001e2000c101124 */
[----:B------:R-:W-:Y:S05]  /*bc60*/  BRA `(.L_x_41305) ;  /* 0x00000004007c7947 */ /* 0x000fea0003800000 */
.L_x_41313:
        /* <DEDUP_REMOVED lines=21> */
.L_x_41321:
[----:B------:R-:W-:-:S05]  /*bdc0*/  IMAD.MOV.U32 R5, RZ, RZ, RZ ;  /* 0x000000ffff057224 */ /* 0x000fca00078e00ff */
[----:B------:R0:W-:Y:S01]  /*bdd0*/  STG.E.64 desc[UR36][R2.64], R4 ;  /* 0x0000000402007986 */ /* 0x0001e2000c101b24 */
[----:B------:R-:W-:Y:S05]  /*bde0*/  BRA `(.L_x_41305) ;  /* 0x00000004001c7947 */ /* 0x000fea0003800000 */
.L_x_41320:
[----:B------:R0:W-:Y:S01]  /*bdf0*/  STG.E desc[UR36][R2.64], R4 ;  /* 0x0000000402007986 */ /* 0x0001e2000c101924 */
[----:B------:R-:W-:Y:S05]  /*be00*/  BRA `(.L_x_41305) ;  /* 0x0000000400147947 */ /* 0x000fea0003800000 */
.L_x_41312:
        /* <DEDUP_REMOVED lines=8> */
.L_x_41323:
[----:B------:R-:W0:Y:S01]  /*be90*/  I2F.F64.U32 R4, R4 ;  /* 0x0000000400047312 */ /* 0x000e220000201800 */
[----:B------:R-:W-:-:S05]  /*bea0*/  CS2R R6, SRZ ;  /* 0x0000000000067805 */ /* 0x000fca000001ff00 */
[----:B0-----:R0:W-:Y:S01]  /*beb0*/  STG.E.128 desc[UR36][R2.64], R4 ;  /* 0x0000000402007986 */ /* 0x0011e2000c101d24 */
[----:B------:R-:W-:Y:S05]  /*bec0*/  BRA `(.L_x_41305) ;  /* 0x0000000000e47947 */ /* 0x000fea0003800000 */
.L_x_41322:
[----:B------:R-:W-:-:S09]  /*bed0*/  UISETP.NE.AND UP0, UPT, UR4, 0xf, UPT ;  /* 0x0000000f0400788c */ /* 0x000fd2000bf05270 */
[----:B------:R-:W-:Y:S05]  /*bee0*/  BRA.U !UP0, `(.L_x_41324) ;  /* 0x0000000108d07547 */ /* 0x000fea000b800000 */
[----:B------:R-:W-:-:S09]  /*bef0*/  UISETP.NE.AND UP0, UPT, UR4, 0x17, UPT ;  /* 0x000000170400788c */ /* 0x000fd2000bf05270 */
[----:B------:R-:W-:Y:S05]  /*bf00*/  BRA.U !UP0, `(.L_x_41325) ;  /* 0x0000000108847547 */ /* 0x000fea000b800000 */
[----:B------:R-:W-:-:S09]  /*bf10*/  UISETP.NE.AND UP0, UPT, UR4, 0x18, UPT ;  /* 0x000000180400788c */ /* 0x000fd2000bf05270 */
[----:B------:R-:W-:Y:S05]  /*bf20*/  BRA.U !UP0, `(.L_x_41326) ;  /* 0x0000000108447547 */ /* 0x000fea000b800000 */
.L_x_41304:
        /* <DEDUP_REMOVED lines=16> */
.L_x_41327:
[----:B------:R-:W-:Y:S05]  /*c030*/  BRA `(.L_x_41305) ;  /* 0x0000000000887947 */ /* 0x000fea0003800000 */
.L_x_41326:
        /* <DEDUP_REMOVED lines=11> */
.L_x_41329:
[----:B------:R-:W-:Y:S05]  /*c0f0*/  BSYNC.RECONVERGENT B0 ;  /* 0x0000000000007941 */ /* 0x000fea0003800200 */
.L_x_41328:
[----:B------:R0:W-:Y:S01]  /*c100*/  STG.E.U8 desc[UR36][R2.64], R5 ;  /* 0x0000000502007986 */ /* 0x0001e2000c101124 */
[----:B------:R-:W-:Y:S05]  /*c110*/  BRA `(.L_x_41305) ;  /* 0x0000000000507947 */ /* 0x000fea0003800000 */
.L_x_41325:
        /* <DEDUP_REMOVED lines=12> */
.L_x_41330:
[----:B------:R-:W-:Y:S01]  /*c1e0*/  IMAD.MOV.U32 R5, RZ, RZ, 0x7f ;  /* 0x0000007fff057424 */ /* 0x000fe200078e00ff */
[----:B------:R-:W-:-:S04]  /*c1f0*/  ISETP.GT.U32.AND P0, PT, R7, 0x7f800000, PT ;  /* 0x7f8000000700780c */ /* 0x000fc80003f04070 */
[----:B------:R-:W-:-:S05]  /*c200*/  SEL R5, R5, 0x7c, P0 ;  /* 0x0000007c05057807 */ /* 0x000fca0000000000 */
[----:B------:R0:W-:Y:S01]  /*c210*/  STG.E.U8 desc[UR36][R2.64], R5 ;  /* 0x0000000502007986 */ /* 0x0001e2000c101124 */
[----:B------:R-:W-:Y:S05]  /*c220*/  BRA `(.L_x_41305) ;  /* 0x00000000000c7947 */ /* 0x000fea0003800000 */
.L_x_41324:
[----:B------:R-:W-:-:S04]  /*c230*/  I2FP.F32.U32 R0, R4 ;  /* 0x0000000400007245 */ /* 0x000fc80000201000 */
[----:B------:R-:W-:-:S05]  /*c240*/  F2FP.BF16.F32.PACK_AB R0, RZ, R0 ;  /* 0x00000000ff00723e */ /* 0x000fca00000010ff */
[----:B------:R0:W-:Y:S02]  /*c250*/  STG.E.U16 desc[UR36][R2.64], R0 ;  /* 0x0000000002007986 */ /* 0x0001e4000c101524 */
.L_x_41305:
[----:B------:R-:W-:Y:S05]  /*c260*/  BSYNC.RECONVERGENT B6 ;  /* 0x0000000000067941 */ /* 0x000fea0003800200 */
.L_x_41299:
[----:B------:R-:W-:-:S07]  /*c270*/  VIADD R17, R17, 0x80 ;  /* 0x0000008011117836 */ /* 0x000fce0000000000 */
.L_x_41231:
[----:B------:R-:W-:Y:S05]  /*c280*/  BSYNC.RECONVERGENT B7 ;  /* 0x0000000000077941 */ /* 0x000fea0003800200 */
.L_x_41230:
        /* <DEDUP_REMOVED lines=357> */
.L_x_41331:
        /* <DEDUP_REMOVED lines=19> */
.L_x_41335:
[----:B------:R0:W5:Y:S01]  /*da10*/  LDG.E.U8 R19, desc[UR36][R2.64] ;  /* 0x0000002402137981 */ /* 0x000162000c1e1100 */
[----:B------:R-:W-:Y:S05]  /*da20*/  BRA `(.L_x_41337) ;  /* 0x0000000c004c7947 */ /* 0x000fea0003800000 */
.L_x_41334:
        /* <DEDUP_REMOVED lines=8> */
.L_x_41339:
[----:B------:R0:W5:Y:S01]  /*dab0*/  LDG.E.U8 R19, desc[UR36][R2.64] ;  /* 0x0000002402137981 */ /* 0x000162000c1e1100 */
[----:B------:R-:W-:Y:S05]  /*dac0*/  BRA `(.L_x_41337) ;  /* 0x0000000c00247947 */ /* 0x000fea0003800000 */
.L_x_41338:
[----:B------:R0:W5:Y:S01]  /*dad0*/  LDG.E.U16 R19, desc[UR36][R2.64] ;  /* 0x0000002402137981 */ /* 0x000162000c1e1500 */
[----:B------:R-:W-:Y:S05]  /*dae0*/  BRA `(.L_x_41337) ;  /* 0x0000000c001c7947 */ /* 0x000fea0003800000 */
.L_x_41333:
        /* <DEDUP_REMOVED lines=9> */
.L_x_41341:
[----:B------:R-:W2:Y:S02]  /*db80*/  LDG.E.U16 R0, desc[UR36][R2.64] ;  /* 0x0000002402007981 */ /* 0x000ea4000c1e1500 */
[----:B--2---:R-:W-:-:S06]  /*db90*/  HADD2.F32 R0, -RZ, R0.H0_H0 ;  /* 0x20000000ff007230 */ /* 0x004fcc0000004100 */
[----:B------:R-:W0:Y:S02]  /*dba0*/  F2I.FTZ.TRUNC.NTZ R0, R0 ;  /* 0x0000000000007305 */ /* 0x000e24000021f100 */
[----:B0-----:R-:W-:Y:S01]  /*dbb0*/  PRMT R19, R0, 0x7610, R19 ;  /* 0x0000761000137816 */ /* 0x001fe20000000013 */
[----:B------:R-:W-:Y:S06]  /*dbc0*/  BRA `(.L_x_41337) ;  /* 0x0000000800e47947 */ /* 0x000fec0003800000 */
.L_x_41340:
        /* <DEDUP_REMOVED lines=9> */
.L_x_41343:
[----:B------:R-:W2:Y:S02]  /*dc60*/  LDG.E.U16 R2, desc[UR36][R2.64] ;  /* 0x0000002402027981 */ /* 0x000ea4000c1e1500 */
[----:B--2---:R-:W-:-:S06]  /*dc70*/  HADD2.F32 R0, -RZ, R2.H0_H0 ;  /* 0x20000002ff007230 */ /* 0x004fcc0000004100 */
[----:B------:R-:W0:Y:S02]  /*dc80*/  F2I.FTZ.TRUNC.NTZ R0, R0 ;  /* 0x0000000000007305 */ /* 0x000e24000021f100 */
[----:B0-----:R-:W-:Y:S01]  /*dc90*/  PRMT R19, R0, 0x7610, R19 ;  /* 0x0000761000137816 */ /* 0x001fe20000000013 */
[----:B------:R-:W-:Y:S06]  /*dca0*/  BRA `(.L_x_41337) ;  /* 0x0000000800ac7947 */ /* 0x000fec0003800000 */
.L_x_41342:
[----:B------:R-:W2:Y:S02]  /*dcb0*/  LDG.E.64 R2, desc[UR36][R2.64] ;  /* 0x0000002402027981 */ /* 0x000ea4000c1e1b00 */
[----:B--2---:R0:W1:Y:S01]  /*dcc0*/  F2I.F64.TRUNC R19, R2 ;  /* 0x0000000200137311 */ /* 0x004062000030d100 */
[----:B------:R-:W-:Y:S05]  /*dcd0*/  BRA `(.L_x_41337) ;  /* 0x0000000800a07947 */ /* 0x000fea0003800000 */
.L_x_41332:
        /* <DEDUP_REMOVED lines=12> */
.L_x_41346:
[----:B------:R-:W2:Y:S02]  /*dda0*/  LDG.E.64 R2, desc[UR36][R2.64] ;  /* 0x0000002402027981 */ /* 0x000ea4000c1e1b00 */
[----:B--2---:R0:W1:Y:S01]  /*ddb0*/  F2I.F64.TRUNC R19, R2 ;  /* 0x0000000200137311 */ /* 0x004062000030d100 */
[----:B------:R-:W-:Y:S05]  /*ddc0*/  BRA `(.L_x_41337) ;  /* 0x0000000800647947 */ /* 0x000fea0003800000 */
.L_x_41345:
        /* <DEDUP_REMOVED lines=27> */
.L_x_41348:
        /* <DEDUP_REMOVED lines=14> */
.L_x_41347:
[----:B------:R-:W2:Y:S02]  /*e060*/  LDG.E.U16 R0, desc[UR36][R2.64] ;  /* 0x0000002402007981 */ /* 0x000ea4000c1e1500 */
[----:B--2---:R-:W-:-:S06]  /*e070*/  IMAD.U32 R0, R0, 0x10000, RZ ;  /* 0x0001000000007824 */ /* 0x004fcc00078e00ff */
[----:B------:R-:W0:Y:S02]  /*e080*/  F2I.FTZ.TRUNC.NTZ R0, R0 ;  /* 0x0000000000007305 */ /* 0x000e24000021f100 */
[----:B0-----:R-:W-:Y:S01]  /*e090*/  PRMT R19, R0, 0x7610, R19 ;  /* 0x0000761000137816 */ /* 0x001fe20000000013 */
[----:B------:R-:W-:Y:S06]  /*e0a0*/  BRA `(.L_x_41337) ;  /* 0x0000000400ac7947 */ /* 0x000fec0003800000 */
.L_x_41344:
        /* <DEDUP_REMOVED lines=10> */
.L_x_41351:
        /* <DEDUP_REMOVED lines=21> */
.L_x_41355:
[----:B------:R-:W-:Y:S05]  /*e2a0*/  BSYNC.RECONVERGENT B1 ;  /* 0x0000000000017941 */ /* 0x000fea0003800200 */
.L_x_41354:
[----:B------:R-:W-:Y:S02]  /*e2b0*/  SHF.L.U32 R0, R0, 0x14, RZ ;  /* 0x0000001400007819 */ /* 0x000fe400000006ff */
[----:B------:R-:W-:-:S04]  /*e2c0*/  LEA R2, R2, 0x3b800000, 0x17 ;  /* 0x3b80000002027811 */ /* 0x000fc800078eb8ff */
[----:B------:R-:W-:-:S07]  /*e2d0*/  LOP3.LUT R0, R2, R0, R7, 0xfe, !PT ;  /* 0x0000000002007212 */ /* 0x000fce00078efe07 */
.L_x_41353:
[----:B------:R-:W-:Y:S05]  /*e2e0*/  BSYNC.RECONVERGENT B0 ;  /* 0x0000000000007941 */ /* 0x000fea0003800200 */
.L_x_41352:
[----:B------:R-:W0:Y:S02]  /*e2f0*/  F2I.FTZ.TRUNC.NTZ R0, R0 ;  /* 0x0000000000007305 */ /* 0x000e24000021f100 */
[----:B0-----:R-:W-:Y:S01]  /*e300*/  PRMT R19, R0, 0x7610, R19 ;  /* 0x0000761000137816 */ /* 0x001fe20000000013 */
[----:B------:R-:W-:Y:S06]  /*e310*/  BRA `(.L_x_41337) ;  /* 0x0000000400107947 */ /* 0x000fec0003800000 */
.L_x_41350:
        /* <DEDUP_REMOVED lines=21> */
.L_x_41359:
[----:B------:R-:W-:Y:S05]  /*e470*/  BSYNC.RECONVERGENT B1 ;  /* 0x0000000000017941 */ /* 0x000fea0003800200 */
.L_x_41358:
[----:B------:R-:W-:Y:S01]  /*e480*/  IMAD.SHL.U32 R0, R0, 0x200000, RZ ;  /* 0x0020000000007824 */ /* 0x000fe200078e00ff */
[----:B------:R-:W-:-:S04]  /*e490*/  LEA R2, R2, 0x37800000, 0x17 ;  /* 0x3780000002027811 */ /* 0x000fc800078eb8ff */
[----:B------:R-:W-:-:S07]  /*e4a0*/  LOP3.LUT R0, R2, R0, R7, 0xfe, !PT ;  /* 0x0000000002007212 */ /* 0x000fce00078efe07 */
.L_x_41357:
[----:B------:R-:W-:Y:S05]  /*e4b0*/  BSYNC.RECONVERGENT B0 ;  /* 0x0000000000007941 */ /* 0x000fea0003800200 */
.L_x_41356:
[----:B------:R-:W0:Y:S02]  /*e4c0*/  F2I.FTZ.TRUNC.NTZ R0, R0 ;  /* 0x0000000000007305 */ /* 0x000e24000021f100 */
[----:B0-----:R-:W-:Y:S01]  /*e4d0*/  PRMT R19, R0, 0x7610, R19 ;  /* 0x0000761000137816 */ /* 0x001fe20000000013 */
[----:B------:R-:W-:Y:S06]  /*e4e0*/  BRA `(.L_x_41337) ;  /* 0x00000000009c7947 */ /* 0x000fec0003800000 */
.L_x_41349:
        /* <DEDUP_REMOVED lines=14> */
.L_x_41363:
[----:B------:R-:W-:Y:S05]  /*e5d0*/  BSYNC.RECONVERGENT B0 ;  /* 0x0000000000007941 */ /* 0x000fea0003800200 */
.L_x_41362:
[----:B------:R-:W0:Y:S02]  /*e5e0*/  F2I.FTZ.TRUNC.NTZ R0, R0 ;  /* 0x0000000000007305 */ /* 0x000e24000021f100 */
[----:B0-----:R-:W-:Y:S01]  /*e5f0*/  PRMT R19, R0, 0x7610, R19 ;  /* 0x0000761000137816 */ /* 0x001fe20000000013 */
[----:B------:R-:W-:Y:S06]  /*e600*/  BRA `(.L_x_41337) ;  /* 0x0000000000547947 */ /* 0x000fec0003800000 */
.L_x_41336:
        /* <DEDUP_REMOVED lines=16> */
.L_x_41364:
[----:B------:R-:W-:Y:S01]  /*e710*/  PRMT R19, RZ, 0x7610, R19 ;  /* 0x00007610ff137816 */ /* 0x000fe20000000013 */
[----:B------:R-:W-:Y:S06]  /*e720*/  BRA `(.L_x_41337) ;  /* 0x00000000000c7947 */ /* 0x000fec0003800000 */
.L_x_41361:
[----:B------:R2:W5:Y:S01]  /*e730*/  LDG.E.U8 R19, desc[UR36][R2.64] ;  /* 0x0000002402137981 */ /* 0x000562000c1e1100 */
[----:B------:R-:W-:Y:S05]  /*e740*/  BRA `(.L_x_41337) ;  /* 0x0000000000047947 */ /* 0x000fea0003800000 */
.L_x_41360:
[----:B------:R3:W5:Y:S02]  /*e750*/  LDG.E.U8 R19, desc[UR36][R2.64] ;  /* 0x0000002402137981 */ /* 0x000764000c1e1100 */
.L_x_41337:
        /* <DEDUP_REMOVED lines=16> */
.L_x_41368:
[----:B------:R2:W5:Y:S01]  /*e860*/  LDG.E.U8 R0, desc[UR36][R2.64] ;  /* 0x0000002402007981 */ /* 0x000562000c1e1100 */
[----:B------:R-:W-:Y:S05]  /*e870*/  BRA `(.L_x_41370) ;  /* 0x0000000c004c7947 */ /* 0x000fea0003800000 */
.L_x_41367:
        /* <DEDUP_REMOVED lines=8> */
.L_x_41372:
[----:B------:R4:W5:Y:S01]  /*e900*/  LDG.E.U8 R0, desc[UR36][R2.64] ;  /* 0x0000002402007981 */ /* 0x000962000c1e1100 */
[----:B------:R-:W-:Y:S05]  /*e910*/  BRA `(.L_x_41370) ;  /* 0x0000000c00247947 */ /* 0x000fea0003800000 */
.L_x_41371:
[----:B------:R0:W5:Y:S01]  /*e920*/  LDG.E.U16 R0, desc[UR36][R2.64] ;  /* 0x0000002402007981 */ /* 0x000162000c1e1500 */
[----:B------:R-:W-:Y:S05]  /*e930*/  BRA `(.L_x_41370) ;  /* 0x0000000c001c7947 */ /* 0x000fea0003800000 */
.L_x_41366:
        /* <DEDUP_REMOVED lines=9> */
.L_x_41374:
[----:B------:R-:W2:Y:S02]  /*e9d0*/  LDG.E.U16 R4, desc[UR36][R2.64] ;  /* 0x0000002402047981 */ /* 0x000ea4000c1e1500 */
[----:B--2---:R-:W-:-:S06]  /*e9e0*/  HADD2.F32 R4, -RZ, R4.H0_H0 ;  /* 0x20000004ff047230 */ /* 0x004fcc0000004100 */
[----:B------:R-:W0:Y:S02]  /*e9f0*/  F2I.FTZ.TRUNC.NTZ R4, R4 ;  /* 0x0000000400047305 */ /* 0x000e24000021f100 */
[----:B0-----:R-:W-:Y:S01]  /*ea00*/  PRMT R0, R4, 0x7610, R0 ;  /* 0x0000761004007816 */ /* 0x001fe20000000000 */
[----:B------:R-:W-:Y:S06]  /*ea10*/  BRA `(.L_x_41370) ;  /* 0x0000000800e47947 */ /* 0x000fec0003800000 */
.L_x_41373:
        /* <DEDUP_REMOVED lines=9> */
.L_x_41376:
[----:B------:R-:W2:Y:S02]  /*eab0*/  LDG.E.U16 R2, desc[UR36][R2.64] ;  /* 0x0000002402027981 */ /* 0x000ea4000c1e1500 */
[----:B--2---:R-:W-:-:S06]  /*eac0*/  HADD2.F32 R4, -RZ, R2.H0_H0 ;  /* 0x20000002ff047230 */ /* 0x004fcc0000004100 */
[----:B------:R-:W0:Y:S02]  /*ead0*/  F2I.FTZ.TRUNC.NTZ R4, R4 ;  /* 0x0000000400047305 */ /* 0x000e24000021f100 */
[----:B0-----:R-:W-:Y:S01]  /*eae0*/  PRMT R0, R4, 0x7610, R0 ;  /* 0x0000761004007816 */ /* 0x001fe20000000000 */
[----:B------:R-:W-:Y:S06]  /*eaf0*/  BRA `(.L_x_41370) ;  /* 0x0000000800ac7947 */ /* 0x000fec0003800000 */
.L_x_41375:
[----:B------:R-:W2:Y:S02]  /*eb00*/  LDG.E.64 R2, desc[UR36][R2.64] ;  /* 0x0000002402027981 */ /* 0x000ea4000c1e1b00 */
[----:B--2---:R0:W2:Y:S01]  /*eb10*/  F2I.F64.TRUNC R0, R2 ;  /* 0x0000000200007311 */ /* 0x0040a2000030d100 */
[----:B------:R-:W-:Y:S05]  /*eb20*/  BRA `(.L_x_41370) ;  /* 0x0000000800a07947 */ /* 0x000fea0003800000 */
.L_x_41365:
        /* <DEDUP_REMOVED lines=12> */
.L_x_41379:
[----:B------:R-:W2:Y:S02]  /*ebf0*/  LDG.E.64 R2, desc[UR36][R2.64] ;  /* 0x0000002402027981 */ /* 0x000ea4000c1e1b00 */
[----:B--2---:R0:W2:Y:S01]  /*ec00*/  F2I.F64.TRUNC R0, R2 ;  /* 0x0000000200007311 */ /* 0x0040a2000030d100 */
[----:B------:R-:W-:Y:S05]  /*ec10*/  BRA `(.L_x_41370) ;  /* 0x0000000800647947 */ /* 0x000fea0003800000 */
.L_x_41378:
        /* <DEDUP_REMOVED lines=27> */
.L_x_41381:
        /* <DEDUP_REMOVED lines=14> */
.L_x_41380:
[----:B------:R-:W2:Y:S02]  /*eeb0*/  LDG.E.U16 R4, desc[UR36][R2.64] ;  /* 0x0000002402047981 */ /* 0x000ea4000c1e1500 */
[----:B--2---:R-:W-:-:S06]  /*eec0*/  IMAD.U32 R4, R4, 0x10000, RZ ;  /* 0x0001000004047824 */ /* 0x004fcc00078e00ff */
[----:B------:R-:W0:Y:S02]  /*eed0*/  F2I.FTZ.TRUNC.NTZ R4, R4 ;  /* 0x0000000400047305 */ /* 0x000e24000021f100 */
[----:B0-----:R-:W-:Y:S01]  /*eee0*/  PRMT R0, R4, 0x7610, R0 ;  /* 0x0000761004007816 */ /* 0x001fe20000000000 */
[----:B------:R-:W-:Y:S06]  /*eef0*/  BRA `(.L_x_41370) ;  /* 0x0000000400ac7947 */ /* 0x000fec0003800000 */
.L_x_41377:
        /* <DEDUP_REMOVED lines=10> */
.L_x_41384:
        /* <DEDUP_REMOVED lines=21> */
.L_x_41388:
[----:B------:R-:W-:Y:S05]  /*f0f0*/  BSYNC.RECONVERGENT B1 ;  /* 0x0000000000017941 */ /* 0x000fea0003800200 */
.L_x_41387:
[----:B------:R-:W-:Y:S02]  /*f100*/  SHF.L.U32 R0, R0, 0x14, RZ ;  /* 0x0000001400007819 */ /* 0x000fe400000006ff */
[----:B------:R-:W-:-:S04]  /*f110*/  LEA R2, R2, 0x3b800000, 0x17 ;  /* 0x3b80000002027811 */ /* 0x000fc800078eb8ff */
[----:B------:R-:W-:-:S07]  /*f120*/  LOP3.LUT R4, R2, R0, R7, 0xfe, !PT ;  /* 0x0000000002047212 */ /* 0x000fce00078efe07 */
.L_x_41386:
[----:B------:R-:W-:Y:S05]  /*f130*/  BSYNC.RECONVERGENT B0 ;  /* 0x0000000000007941 */ /* 0x000fea0003800200 */
.L_x_41385:
[----:B------:R-:W0:Y:S02]  /*f140*/  F2I.FTZ.TRUNC.NTZ R4, R4 ;  /* 0x0000000400047305 */ /* 0x000e24000021f100 */
[----:B0-----:R-:W-:Y:S01]  /*f150*/  PRMT R0, R4, 0x7610, R0 ;  /* 0x0000761004007816 */ /* 0x001fe20000000000 */
[----:B------:R-:W-:Y:S06]  /*f160*/  BRA `(.L_x_41370) ;  /* 0x0000000400107947 */ /* 0x000fec0003800000 */
.L_x_41383:
        /* <DEDUP_REMOVED lines=21> */
.L_x_41392:
[----:B------:R-:W-:Y:S05]  /*f2c0*/  BSYNC.RECONVERGENT B1 ;  /* 0x0000000000017941 */ /* 0x000fea0003800200 */
.L_x_41391:
[----:B------:R-:W-:Y:S01]  /*f2d0*/  IMAD.SHL.U32 R0, R0, 0x200000, RZ ;  /* 0x0020000000007824 */ /* 0x000fe200078e00ff */
[----:B------:R-:W-:-:S04]  /*f2e0*/  LEA R2, R2, 0x37800000, 0x17 ;  /* 0x3780000002027811 */ /* 0x000fc800078eb8ff */
[----:B------:R-:W-:-:S07]  /*f2f0*/  LOP3.LUT R4, R2, R0, R7, 0xfe, !PT ;  /* 0x0000000002047212 */ /* 0x000fce00078efe07 */
.L_x_41390:
[----:B------:R-:W-:Y:S05]  /*f300*/  BSYNC.RECONVERGENT B0 ;  /* 0x0000000000007941 */ /* 0x000fea0003800200 */
.L_x_41389:
[----:B------:R-:W0:Y:S02]  /*f310*/  F2I.FTZ.TRUNC.NTZ R4, R4 ;  /* 0x0000000400047305 */ /* 0x000e24000021f100 */
[----:B0-----:R-:W-:Y:S01]  /*f320*/  PRMT R0, R4, 0x7610, R0 ;  /* 0x0000761004007816 */ /* 0x001fe20000000000 */
[----:B------:R-:W-:Y:S06]  /*f330*/  BRA `(.L_x_41370) ;  /* 0x00000000009c7947 */ /* 0x000fec0003800000 */
.L_x_41382:
        /* <DEDUP_REMOVED lines=14> */
.L_x_41396:
[----:B------:R-:W-:Y:S05]  /*f420*/  BSYNC.RECONVERGENT B0 ;  /* 0x0000000000007941 */ /* 0x000fea0003800200 */
.L_x_41395:
[----:B------:R-:W0:Y:S02]  /*f430*/  F2I.FTZ.TRUNC.NTZ R4, R4 ;  /* 0x0000000400047305 */ /* 0x000e24000021f100 */
[----:B0-----:R-:W-:Y:S01]  /*f440*/  PRMT R0, R4, 0x7610, R0 ;  /* 0x0000761004007816 */ /* 0x001fe20000000000 */
[----:B------:R-:W-:Y:S06]  /*f450*/  BRA `(.L_x_41370) ;  /* 0x0000000000547947 */ /* 0x000fec0003800000 */
.L_x_41369:
        /* <DEDUP_REMOVED lines=16> */
.L_x_41397:
[----:B------:R-:W-:Y:S01]  /*f560*/  PRMT R0, RZ, 0x7610, R0 ;  /* 0x00007610ff007816 */ /* 0x000fe20000000000 */
[----:B------:R-:W-:Y:S06]  /*f570*/  BRA `(.L_x_41370) ;  /* 0x00000000000c7947 */ /* 0x000fec0003800000 */
.L_x_41394:
[----:B------:R0:W5:Y:S01]  /*f580*/  LDG.E.U8 R0, desc[UR36][R2.64] ;  /* 0x0000002402007981 */ /* 0x000162000c1e1100 */
[----:B------:R-:W-:Y:S05]  /*f590*/  BRA `(.L_x_41370) ;  /* 0x0000000000047947 */ /* 0x000fea0003800000 */
.L_x_41393:
[----:B------:R0:W5:Y:S02]  /*f5a0*/  LDG.E.U8 R0, desc[UR36][R2.64] ;  /* 0x0000002402007981 */ /* 0x000164000c1e1100 */
.L_x_41370:
        /* <DEDUP_REMOVED lines=17> */
.L_x_41401:
[----:B------:R-:W-:Y:S01]  /*f6c0*/  STG.E.U8 desc[UR36][R16.64], R2 ;  /* 0x0000000210007986 */ /* 0x000fe2000c101124 */
[----:B------:R-:W-:Y:S05]  /*f6d0*/  EXIT ;  /* 0x000000000000794d */ /* 0x000fea0003800000 */
.L_x_41400:
        /* <DEDUP_REMOVED lines=9> */
.L_x_41404:
[----:B------:R-:W-:Y:S01]  /*f770*/  STG.E desc[UR36][R16.64], R2 ;  /* 0x0000000210007986 */ /* 0x000fe2000c101924 */
[----:B------:R-:W-:Y:S05]  /*f780*/  EXIT ;  /* 0x000000000000794d */ /* 0x000fea0003800000 */
.L_x_41403:
[----:B------:R-:W-:Y:S01]  /*f790*/  STG.E.U16 desc[UR36][R16.64], R2 ;  /* 0x0000000210007986 */ /* 0x000fe2000c101524 */
[----:B------:R-:W-:Y:S05]  /*f7a0*/  EXIT ;  /* 0x000000000000794d */ /* 0x000fea0003800000 */
.L_x_41399:
        /* <DEDUP_REMOVED lines=9> */
.L_x_41406:
[----:B------:R-:W-:-:S04]  /*f840*/  I2FP.F32.U32 R0, R2 ;  /* 0x0000000200007245 */ /* 0x000fc80000201000 */
[----:B------:R-:W-:-:S05]  /*f850*/  F2FP.F16.F32.PACK_AB R0, RZ, R0 ;  /* 0x00000000ff00723e */ /* 0x000fca00000000ff */
[----:B------:R-:W-:Y:S01]  /*f860*/  STG.E.U16 desc[UR36][R16.64], R0 ;  /* 0x0000000010007986 */ /* 0x000fe2000c101524 */
[----:B------:R-:W-:Y:S05]  /*f870*/  EXIT ;  /* 0x000000000000794d */ /* 0x000fea0003800000 */
.L_x_41405:
        /* <DEDUP_REMOVED lines=10> */
.L_x_41408:
[----:B------:R-:W-:-:S04]  /*f920*/  I2FP.F32.U32 R2, R2 ;  /* 0x0000000200027245 */ /* 0x000fc80000201000 */
[----:B------:R-:W-:-:S04]  /*f930*/  F2FP.F16.F32.PACK_AB R3, RZ, R2 ;  /* 0x00000002ff03723e */ /* 0x000fc800000000ff */
[----:B------:R-:W-:-:S05]  /*f940*/  PRMT R3, R3, 0x5410, RZ ;  /* 0x0000541003037816 */ /* 0x000fca00000000ff */
[----:B------:R-:W-:Y:S01]  /*f950*/  STG.E desc[UR36][R16.64], R3 ;  /* 0x0000000310007986 */ /* 0x000fe2000c101924 */
[----:B------:R-:W-:Y:S05]  /*f960*/  EXIT ;  /* 0x000000000000794d */ /* 0x000fea0003800000 */
.L_x_41407:
[----:B------:R-:W0:Y:S02]  /*f970*/  I2F.F64.U32 R2, R2 ;  /* 0x0000000200027312 */ /* 0x000e240000201800 */
[----:B0-----:R-:W-:Y:S01]  /*f980*/  STG.E.64 desc[UR36][R16.64], R2 ;  /* 0x0000000210007986 */ /* 0x001fe2000c101b24 */
[----:B------:R-:W-:Y:S05]  /*f990*/  EXIT ;  /* 0x000000000000794d */ /* 0x000fea0003800000 */
.L_x_41398:
        /* <DEDUP_REMOVED lines=12> */
.L_x_41412:
        /* <DEDUP_REMOVED lines=16> */
.L_x_41415:
[----:B------:R-:W-:-:S07]  /*fb60*/  PRMT R8, R0, 0x7610, R8 ;  /* 0x0000761000087816 */ /* 0x000fce0000000008 */
.L_x_41414:
[----:B------:R-:W-:Y:S05]  /*fb70*/  BSYNC.RECONVERGENT B0 ;  /* 0x0000000000007941 */ /* 0x000fea0003800200 */
.L_x_41413:
[----:B------:R-:W-:Y:S01]  /*fb80*/  STG.E.U8 desc[UR36][R16.64], R8 ;  /* 0x0000000810007986 */ /* 0x000fe2000c101124 */
[----:B------:R-:W-:Y:S05]  /*fb90*/  EXIT ;  /* 0x000000000000794d */ /* 0x000fea0003800000 */
.L_x_41411:
        /* <DEDUP_REMOVED lines=16> */
.L_x_41418:
[----:B------:R-:W-:-:S07]  /*fca0*/  PRMT R8, R0, 0x7610, R8 ;  /* 0x0000761000087816 */ /* 0x000fce0000000008 */
.L_x_41417:
[----:B------:R-:W-:Y:S05]  /*fcb0*/  BSYNC.RECONVERGENT B0 ;  /* 0x0000000000007941 */ /* 0x000fea0003800200 */
.L_x_41416:
[----:B------:R-:W-:Y:S01]  /*fcc0*/  STG.E.U8 desc[UR36][R16.64], R8 ;  /* 0x0000000810007986 */ /* 0x000fe2000c101124 */
[----:B------:R-:W-:Y:S05]  /*fcd0*/  EXIT ;  /* 0x000000000000794d */ /* 0x000fea0003800000 */
.L_x_41410:
        /* <DEDUP_REMOVED lines=21> */
.L_x_41420:
[----:B------:R-:W-:-:S05]  /*fe30*/  IMAD.MOV.U32 R3, RZ, RZ, RZ ;  /* 0x000000ffff037224 */ /* 0x000fca00078e00ff */
[----:B------:R-:W-:Y:S01]  /*fe40*/  STG.E.64 desc[UR36][R16.64], R2 ;  /* 0x0000000210007986 */ /* 0x000fe2000c101b24 */
[----:B------:R-:W-:Y:S05]  /*fe50*/  EXIT ;  /* 0x000000000000794d */ /* 0x000fea0003800000 */
.L_x_41419:
[----:B------:R-:W-:Y:S01]  /*fe60*/  STG.E desc[UR36][R16.64], R2 ;  /* 0x0000000210007986 */ /* 0x000fe2000c101924 */
[----:B------:R-:W-:Y:S05]  /*fe70*/  EXIT ;  /* 0x000000000000794d */ /* 0x000fea0003800000 */
.L_x_41409:
        /* <DEDUP_REMOVED lines=8> */
.L_x_41422:
[----:B------:R-:W0:Y:S01]  /*ff00*/  I2F.F64.U32 R4, R2 ;  /* 0x0000000200047312 */ /* 0x000e220000201800 */
[----:B------:R-:W-:-:S05]  /*ff10*/  CS2R R6, SRZ ;  /* 0x0000000000067805 */ /* 0x000fca000001ff00 */
[----:B0-----:R-:W-:Y:S01]  /*ff20*/  STG.E.128 desc[UR36][R16.64], R4 ;  /* 0x0000000410007986 */ /* 0x001fe2000c101d24 */
[----:B------:R-:W-:Y:S05]  /*ff30*/  EXIT ;  /* 0x000000000000794d */ /* 0x000fea0003800000 */
.L_x_41421:
[----:B------:R-:W-:-:S09]  /*ff40*/  UISETP.NE.AND UP0, UPT, UR4, 0xf, UPT ;  /* 0x0000000f0400788c */ /* 0x000fd2000bf05270 */
[----:B------:R-:W-:Y:S05]  /*ff50*/  BRA.U !UP0, `(.L_x_41423) ;  /* 0x0000000108d47547 */ /* 0x000fea000b800000 */
[----:B------:R-:W-:-:S09]  /*ff60*/  UISETP.NE.AND UP0, UPT, UR4, 0x17, UPT ;  /* 0x000000170400788c */ /* 0x000fd2000bf05270 */
[----:B------:R-:W-:Y:S05]  /*ff70*/  BRA.U !UP0, `(.L_x_41424) ;  /* 0x0000000108847547 */ /* 0x000fea000b800000 */
[----:B------:R-:W-:-:S09]  /*ff80*/  UISETP.NE.AND UP0, UPT, UR4, 0x18, UPT ;  /* 0x000000180400788c */ /* 0x000fd2000bf05270 */
[----:B------:R-:W-:Y:S05]  /*ff90*/  BRA.U !UP0, `(.L_x_41425) ;  /* 0x0000000108447547 */ /* 0x000fea000b800000 */
.L_x_41402:
        /* <DEDUP_REMOVED lines=16> */
.L_x_41426:
[----:B------:R-:W-:Y:S05]  /*100a0*/  EXIT ;  /* 0x000000000000794d */ /* 0x000fea0003800000 */
.L_x_41425:
        /* <DEDUP_REMOVED lines=11> */
.L_x_41428:
[----:B------:R-:W-:Y:S05]  /*10160*/  BSYNC.RECONVERGENT B0 ;  /* 0x0000000000007941 */ /* 0x000fea0003800200 */
.L_x_41427:
[----:B------:R-:W-:Y:S01]  /*10170*/  STG.E.U8 desc[UR36][R16.64], R3 ;  /* 0x0000000310007986 */ /* 0x000fe2000c101124 */
[----:B------:R-:W-:Y:S05]  /*10180*/  EXIT ;  /* 0x000000000000794d */ /* 0x000fea0003800000 */
.L_x_41424:
        /* <DEDUP_REMOVED lines=13> */
.L_x_41429:
[----:B------:R-:W-:Y:S01]  /*10260*/  IMAD.MOV.U32 R3, RZ, RZ, 0x7f ;  /* 0x0000007fff037424 */ /* 0x000fe200078e00ff */
[----:B------:R-:W-:-:S04]  /*10270*/  ISETP.GT.U32.AND P0, PT, R5, 0x7f800000, PT ;  /* 0x7f8000000500780c */ /* 0x000fc80003f04070 */
[----:B------:R-:W-:-:S05]  /*10280*/  SEL R3, R3, 0x7c, P0 ;  /* 0x0000007c03037807 */ /* 0x000fca0000000000 */
[----:B------:R-:W-:Y:S01]  /*10290*/  STG.E.U8 desc[UR36][R16.64], R3 ;  /* 0x0000000310007986 */ /* 0x000fe2000c101124 */
[----:B------:R-:W-:Y:S05]  /*102a0*/  EXIT ;  /* 0x000000000000794d */ /* 0x000fea0003800000 */
.L_x_41423:
[----:B------:R-:W-:-:S04]  /*102b0*/  I2FP.F32.U32 R0, R2 ;  /* 0x0000000200007245 */ /* 0x000fc80000201000 */
[----:B------:R-:W-:-:S05]  /*102c0*/  F2FP.BF16.F32.PACK_AB R0, RZ, R0 ;  /* 0x00000000ff00723e */ /* 0x000fca00000010ff */
[----:B------:R-:W-:Y:S01]  /*102d0*/  STG.E.U16 desc[UR36][R16.64], R0 ;  /* 0x0000000010007986 */ /* 0x000fe2000c101524 */
[----:B------:R-:W-:Y:S05]  /*102e0*/  EXIT ;  /* 0x000000000000794d */ /* 0x000fea0003800000 */
.L_x_41430:
        /* <DEDUP_REMOVED lines=9> */
.L_x_43763:


//--------------------- .text._ZN2at6native27unrolled_elementwise_kernelINS0_13BinaryFunctorIaabZZZNS0_23logical_and_kernel_cudaERNS_14TensorIteratorEENKUlvE0_clEvENKUlvE0_clEvEUlaaE_EESt5arrayIPcLm3EELi4E23TrivialOffsetCalculatorILi2EjESC_ILi1EjENS0_6memory12LoadWithCastILi2EEENSF_13StoreWithCastILi1EEEEEviT_T0_T2_T3_T4_T5_ --------------------------
	.section	.text._ZN2at6native27unrolled_elementwise_kernelINS0_13BinaryFunctorIaabZZZNS0_23logical_and_kernel_cudaERNS_14TensorIteratorEENKUlvE0_clEvENKUlvE0_clEvEUlaaE_EESt5arrayIPcLm3EELi4E23TrivialOffsetCalculatorILi2EjESC_ILi1EjENS0_6memory12LoadWithCastILi2EEENSF_13StoreWithCastILi1EEEEEviT_T0_T2_T3_T4_T5_,"ax",@progbits
	.align	128
        .global         _ZN2at6native27unrolled_elementwise_kernelINS0_13BinaryFunctorIaabZZZNS0_23logical_and_kernel_cudaERNS_14TensorIteratorEENKUlvE0_clEvENKUlvE0_clEvEUlaaE_EESt5arrayIPcLm3EELi4E23TrivialOffsetCalculatorILi2EjESC_ILi1EjENS0_6memory12LoadWithCastILi2EEENSF_13StoreWithCastILi1EEEEEviT_T0_T2_T3_T4_T5_
        .type           _ZN2at6native27unrolled_elementwise_kernelINS0_13BinaryFunctorIaabZZZNS0_23logical_and_kernel_cudaERNS_14TensorIteratorEENKUlvE0_clEvENKUlvE0_clEvEUlaaE_EESt5arrayIPcLm3EELi4E23TrivialOffsetCalculatorILi2EjESC_ILi1EjENS0_6memory12LoadWithCastILi2EEENSF_13StoreWithCastILi1EEEEEviT_T0_T2_T3_T4_T5_,@function
        .size           _ZN2at6native27unrolled_elementwise_kernelINS0_13BinaryFunctorIaabZZZNS0_23logical_and_kernel_cudaERNS_14TensorIteratorEENKUlvE0_clEvENKUlvE0_clEvEUlaaE_EESt5arrayIPcLm3EELi4E23TrivialOffsetCalculatorILi2EjESC_ILi1EjENS0_6memory12LoadWithCastILi2EEENSF_13StoreWithCastILi1EEEEEviT_T0_T2_T3_T4_T5_,(.L_x_43764 - _ZN2at6native27unrolled_elementwise_kernelINS0_13BinaryFunctorIaabZZZNS0_23logical_and_kernel_cudaERNS_14TensorIteratorEENKUlvE0_clEvENKUlvE0_clEvEUlaaE_EESt5arrayIPcLm3EELi4E23TrivialOffsetCalculatorILi2EjESC_ILi1EjENS0_6memory12LoadWithCastILi2EEENSF_13StoreWithCastILi1EEEEEviT_T0_T2_T3_T4_T5_)
        .other          _ZN2at6native27unrolled_elementwise_kernelINS0_13BinaryFunctorIaabZZZNS0_23logical_and_kernel_cudaERNS_14TensorIteratorEENKUlvE0_clEvENKUlvE0_clEvEUlaaE_EESt5arrayIPcLm3EELi4E23TrivialOffsetCalculatorILi2EjESC_ILi1EjENS0_6memory12LoadWithCastILi2EEENSF_13StoreWithCastILi1EEEEEviT_T0_T2_T3_T4_T5_,@"STO_CUDA_ENTRY STV_DEFAULT"
_ZN2at6native27unrolled_elementwise_kernelINS0_13BinaryFunctorIaabZZZNS0_23logical_and_kernel_cudaERNS_14TensorIteratorEENKUlvE0_clEvENKUlvE0_clEvEUlaaE_EESt5arrayIPcLm3EELi4E23TrivialOffsetCalculatorILi2EjESC_ILi1EjENS0_6memory12LoadWithCastILi2EEENSF_13StoreWithCastILi1EEEEEviT_T0_T2_T3_T4_T5_:
.text._ZN2at6native27unrolled_elementwise_kernelINS0_13BinaryFunctorIaabZZZNS0_23logical_and_kernel_cudaERNS_14TensorIteratorEENKUlvE0_clEvENKUlvE0_clEvEUlaaE_EESt5arrayIPcLm3EELi4E23TrivialOffsetCalculatorILi2EjESC_ILi1EjENS0_6memory12LoadWithCastILi2EEENSF_13StoreWithCastILi1EEEEEviT_T0_T2_T3_T4_T5_:
        /* <DEDUP_REMOVED lines=33> */
.L_x_41436:
[----:B------:R3:W5:Y:S01]  /*0210*/  LDG.E.U8 R17, desc[UR36][R4.64] ;  /* 0x0000002404117981 */ /* 0x000762000c1e1100 */
[----:B------:R-:W-:Y:S05]  /*0220*/  BRA `(.L_x_41438) ;  /* 0x0000000c00507947 */ /* 0x000fea0003800000 */
.L_x_41435:
        /* <DEDUP_REMOVED lines=8> */
.L_x_41440:
[----:B------:R1:W5:Y:S01]  /*02b0*/  LDG.E.U8 R17, desc[UR36][R4.64] ;  /* 0x0000002404117981 */ /* 0x000362000c1e1100 */
[----:B------:R-:W-:Y:S05]  /*02c0*/  BRA `(.L_x_41438) ;  /* 0x0000000c00287947 */ /* 0x000fea0003800000 */
.L_x_41439:
[----:B------:R2:W5:Y:S01]  /*02d0*/  LDG.E.U16 R17, desc[UR36][R4.64] ;  /* 0x0000002404117981 */ /* 0x000562000c1e1500 */
[----:B------:R-:W-:Y:S05]  /*02e0*/  BRA `(.L_x_41438) ;  /* 0x0000000c00207947 */ /* 0x000fea0003800000 */
.L_x_41434:
        /* <DEDUP_REMOVED lines=9> */
.L_x_41442:
[----:B------:R-:W2:Y:S02]  /*0380*/  LDG.E.U16 R0, desc[UR36][R4.64] ;  /* 0x0000002404007981 */ /* 0x000ea4000c1e1500 */
[----:B--2---:R-:W-:-:S06]  /*0390*/  HADD2.F32 R0, -RZ, R0.H0_H0 ;  /* 0x20000000ff007230 */ /* 0x004fcc0000004100 */
[----:B------:R-:W0:Y:S02]  /*03a0*/  F2I.FTZ.TRUNC.NTZ R0, R0 ;  /* 0x0000000000007305 */ /* 0x000e24000021f100 */
[----:B0-----:R-:W-:Y:S01]  /*03b0*/  PRMT R17, R0, 0x7610, R17 ;  /* 0x0000761000117816 */ /* 0x001fe20000000011 */
[----:B------:R-:W-:Y:S06]  /*03c0*/  BRA `(.L_x_41438) ;  /* 0x0000000800e87947 */ /* 0x000fec0003800000 */
.L_x_41441:
        /* <DEDUP_REMOVED lines=9> */
.L_x_41444:
[----:B------:R-:W2:Y:S02]  /*0460*/  LDG.E.U16 R4, desc[UR36][R4.64] ;  /* 0x0000002404047981 */ /* 0x000ea4000c1e1500 */
[----:B--2---:R-:W-:-:S06]  /*0470*/  HADD2.F32 R0, -RZ, R4.H0_H0 ;  /* 0x20000004ff007230 */ /* 0x004fcc0000004100 */
[----:B------:R-:W0:Y:S02]  /*0480*/  F2I.FTZ.TRUNC.NTZ R0, R0 ;  /* 0x0000000000007305 */ /* 0x000e24000021f100 */
[----:B0-----:R-:W-:Y:S01]  /*0490*/  PRMT R17, R0, 0x7610, R17 ;  /* 0x0000761000117816 */ /* 0x001fe20000000011 */
[----:B------:R-:W-:Y:S06]  /*04a0*/  BRA `(.L_x_41438) ;  /* 0x0000000800b07947 */ /* 0x000fec0003800000 */
.L_x_41443:
[----:B------:R-:W2:Y:S02]  /*04b0*/  LDG.E.64 R4, desc[UR36][R4.64] ;  /* 0x0000002404047981 */ /* 0x000ea4000c1e1b00 */
[----:B--2---:R0:W1:Y:S01]  /*04c0*/  F2I.F64.TRUNC R17, R4 ;  /* 0x0000000400117311 */ /* 0x004062000030d100 */
[----:B------:R-:W-:Y:S05]  /*04d0*/  BRA `(.L_x_41438) ;  /* 0x0000000800a47947 */ /* 0x000fea0003800000 */
.L_x_41433:
        /* <DEDUP_REMOVED lines=12> */
.L_x_41447:
[----:B------:R-:W2:Y:S02]  /*05a0*/  LDG.E.64 R4, desc[UR36][R4.64] ;  /* 0x0000002404047981 */ /* 0x000ea4000c1e1b00 */
[----:B--2---:R0:W1:Y:S01]  /*05b0*/  F2I.F64.TRUNC R17, R4 ;  /* 0x0000000400117311 */ /* 0x004062000030d100 */
[----:B------:R-:W-:Y:S05]  /*05c0*/  BRA `(.L_x_41438) ;  /* 0x0000000800687947 */ /* 0x000fea0003800000 */
.L_x_41446:
        /* <DEDUP_REMOVED lines=27> */
.L_x_41449:
        /* <DEDUP_REMOVED lines=15> */
.L_x_41448:
[----:B------:R-:W2:Y:S02]  /*0870*/  LDG.E.U16 R0, desc[UR36][R4.64] ;  /* 0x0000002404007981 */ /* 0x000ea4000c1e1500 */
[----:B--2---:R-:W-:-:S06]  /*0880*/  IMAD.U32 R0, R0, 0x10000, RZ ;  /* 0x0001000000007824 */ /* 0x004fcc00078e00ff */
[----:B------:R-:W0:Y:S02]  /*0890*/  F2I.FTZ.TRUNC.NTZ R0, R0 ;  /* 0x0000000000007305 */ /* 0x000e24000021f100 */
[----:B0-----:R-:W-:Y:S01]  /*08a0*/  PRMT R17, R0, 0x7610, R17 ;  /* 0x0000761000117816 */ /* 0x001fe20000000011 */
[----:B------:R-:W-:Y:S06]  /*08b0*/  BRA `(.L_x_41438) ;  /* 0x0000000400ac7947 */ /* 0x000fec0003800000 */
.L_x_41445:
        /* <DEDUP_REMOVED lines=10> */
.L_x_41452:
        /* <DEDUP_REMOVED lines=21> */
.L_x_41456:
[----:B------:R-:W-:Y:S05]  /*0ab0*/  BSYNC.RECONVERGENT B1 ;  /* 0x0000000000017941 */ /* 0x000fea0003800200 */
.L_x_41455:
[----:B------:R-:W-:Y:S01]  /*0ac0*/  IMAD.SHL.U32 R0, R0, 0x100000, RZ ;  /* 0x0010000000007824 */ /* 0x000fe200078e00ff */
[----:B------:R-:W-:-:S04]  /*0ad0*/  LEA R3, R3, 0x3b800000, 0x17 ;  /* 0x3b80000003037811 */ /* 0x000fc800078eb8ff */
[----:B------:R-:W-:-:S07]  /*0ae0*/  LOP3.LUT R0, R3, R0, R7, 0xfe, !PT ;  /* 0x0000000003007212 */ /* 0x000fce00078efe07 */
.L_x_41454:
[----:B------:R-:W-:Y:S05]  /*0af0*/  BSYNC.RECONVERGENT B0 ;  /* 0x0000000000007941 */ /* 0x000fea0003800200 */
.L_x_41453:
[----:B------:R-:W0:Y:S02]  /*0b00*/  F2I.FTZ.TRUNC.NTZ R0, R0 ;  /* 0x0000000000007305 */ /* 0x000e24000021f100 */
[----:B0-----:R-:W-:Y:S01]  /*0b10*/  PRMT R17, R0, 0x7610, R17 ;  /* 0x0000761000117816 */ /* 0x001fe20000000011 */
[----:B------:R-:W-:Y:S06]  /*0b20*/  BRA `(.L_x_41438) ;  /* 0x0000000400107947 */ /* 0x000fec0003800000 */
.L_x_41451:
        /* <DEDUP_REMOVED lines=21> */
.L_x_41460:
[----:B------:R-:W-:Y:S05]  /*0c80*/  BSYNC.RECONVERGENT B1 ;  /* 0x0000000000017941 */ /* 0x000fea0003800200 */
.L_x_41459:
[----:B------:R-:W-:Y:S01]  /*0c90*/  IMAD.SHL.U32 R0, R0, 0x200000, RZ ;  /* 0x0020000000007824 */ /* 0x000fe200078e00ff */
[----:B------:R-:W-:-:S04]  /*0ca0*/  LEA R3, R3, 0x37800000, 0x17 ;  /* 0x3780000003037811 */ /* 0x000fc800078eb8ff */
[----:B------:R-:W-:-:S07]  /*0cb0*/  LOP3.LUT R0, R3, R0, R7, 0xfe, !PT ;  /* 0x0000000003007212 */ /* 0x000fce00078efe07 */
.L_x_41458:
[----:B------:R-:W-:Y:S05]  /*0cc0*/  BSYNC.RECONVERGENT B0 ;  /* 0x0000000000007941 */ /* 0x000fea0003800200 */
.L_x_41457:
[----:B------:R-:W0:Y:S02]  /*0cd0*/  F2I.FTZ.TRUNC.NTZ R0, R0 ;  /* 0x0000000000007305 */ /* 0x000e24000021f100 */
[----:B0-----:R-:W-:Y:S01]  /*0ce0*/  PRMT R17, R0, 0x7610, R17 ;  /* 0x0000761000117816 */ /* 0x001fe20000000011 */
[----:B------:R-:W-:Y:S06]  /*0cf0*/  BRA `(.L_x_41438) ;  /* 0x00000000009c7947 */ /* 0x000fec0003800000 */
.L_x_41450:
[----:B------:R-:W-:-:S09]  /*0d00*/  UISETP.NE.AND UP0, UPT, UR4, 0x1c, UPT ;  /* 0x0000001c0400788c */ /* 0x000fd2000bf05270 */
[----:B------:R-:W-:Y:S05]  /*0d10*/  BRA.U !UP0, `(.L_x_41461) ;  /* 0x0000000108907547 */ /* 0x000fea000b800000 */
[----:B------:R-:W-:-:S09]  /*0d20*/  UISETP.NE.AND UP0, UPT, UR4, 0x1d, UPT ;  /* 0x0000001d0400788c */ /* 0x000fd2000bf05270 */
[----:B------:R-:W-:Y:S05]  /*0d30*/  BRA.U !UP0, `(.L_x_41462) ;  /* 0x0000000108807547 */ /* 0x000fea000b800000 */
[----:B------:R-:W-:-:S09]  /*0d40*/  UISETP.NE.AND UP0, UPT, UR4, 0x2c, UPT ;  /* 0x0000002c0400788c */ /* 0x000fd2000bf05270 */
[----:B------:R-:W-:Y:S05]  /*0d50*/  BRA.U !UP0, `(.L_x_41463) ;  /* 0x0000000108487547 */ /* 0x000fea000b800000 */
.L_x_41437:
        /* <DEDUP_REMOVED lines=16> */
.L_x_41464:
[----:B------:R-:W-:Y:S01]  /*0e60*/  PRMT R17, RZ, 0x7610, R17 ;  /* 0x00007610ff117816 */ /* 0x000fe20000000011 */
[----:B------:R-:W-:Y:S06]  /*0e70*/  BRA `(.L_x_41438) ;  /* 0x00000000003c7947 */ /* 0x000fec0003800000 */
.L_x_41463:
        /* <DEDUP_REMOVED lines=8> */
.L_x_41466:
[----:B------:R-:W-:Y:S05]  /*0f00*/  BSYNC.RECONVERGENT B0 ;  /* 0x0000000000007941 */ /* 0x000fea0003800200 */
.L_x_41465:
[----:B------:R-:W0:Y:S02]  /*0f10*/  F2I.FTZ.TRUNC.NTZ R0, R0 ;  /* 0x0000000000007305 */ /* 0x000e24000021f100 */
[----:B0-----:R-:W-:Y:S01]  /*0f20*/  PRMT R17, R0, 0x7610, R17 ;  /* 0x0000761000117816 */ /* 0x001fe20000000011 */
[----:B------:R-:W-:Y:S06]  /*0f30*/  BRA `(.L_x_41438) ;  /* 0x00000000000c7947 */ /* 0x000fec0003800000 */
.L_x_41462:
[----:B------:R0:W5:Y:S01]  /*0f40*/  LDG.E.U8 R17, desc[UR36][R4.64] ;  /* 0x0000002404117981 */ /* 0x000162000c1e1100 */
[----:B------:R-:W-:Y:S05]  /*0f50*/  BRA `(.L_x_41438) ;  /* 0x0000000000047947 */ /* 0x000fea0003800000 */
.L_x_41461:
[----:B------:R0:W5:Y:S02]  /*0f60*/  LDG.E.U8 R17, desc[UR36][R4.64] ;  /* 0x0000002404117981 */ /* 0x000164000c1e1100 */
.L_x_41438:
        /* <DEDUP_REMOVED lines=18> */
.L_x_41470:
[----:B------:R1:W5:Y:S01]  /*1090*/  LDG.E.U8 R0, desc[UR36][R4.64] ;  /* 0x0000002404007981 */ /* 0x000362000c1e1100 */
[----:B------:R-:W-:Y:S05]  /*10a0*/  BRA `(.L_x_41472) ;  /* 0x0000000c00507947 */ /* 0x000fea0003800000 */
.L_x_41469:
        /* <DEDUP_REMOVED lines=8> */
.L_x_41474:
[----:B------:R3:W5:Y:S01]  /*1130*/  LDG.E.U8 R0, desc[UR36][R4.64] ;  /* 0x0000002404007981 */ /* 0x000762000c1e1100 */
[----:B------:R-:W-:Y:S05]  /*1140*/  BRA `(.L_x_41472) ;  /* 0x0000000c00287947 */ /* 0x000fea0003800000 */
.L_x_41473:
[----:B------:R2:W5:Y:S01]  /*1150*/  LDG.E.U16 R0, desc[UR36][R4.64] ;  /* 0x0000002404007981 */ /* 0x000562000c1e1500 */
[----:B------:R-:W-:Y:S05]  /*1160*/  BRA `(.L_x_41472) ;  /* 0x0000000c00207947 */ /* 0x000fea0003800000 */
.L_x_41468:
        /* <DEDUP_REMOVED lines=9> */
.L_x_41476:
[----:B------:R-:W2:Y:S02]  /*1200*/  LDG.E.U16 R3, desc[UR36][R4.64] ;  /* 0x0000002404037981 */ /* 0x000ea4000c1e1500 */
[----:B--2---:R-:W-:-:S06]  /*1210*/  HADD2.F32 R3, -RZ, R3.H0_H0 ;  /* 0x20000003ff037230 */ /* 0x004fcc0000004100 */
[----:B------:R-:W0:Y:S02]  /*1220*/  F2I.FTZ.TRUNC.NTZ R3, R3 ;  /* 0x0000000300037305 */ /* 0x000e24000021f100 */
[----:B0-----:R-:W-:Y:S01]  /*1230*/  PRMT R0, R3, 0x7610, R0 ;  /* 0x0000761003007816 */ /* 0x001fe20000000000 */
[----:B------:R-:W-:Y:S06]  /*1240*/  BRA `(.L_x_41472) ;  /* 0x0000000800e87947 */ /* 0x000fec0003800000 */
.L_x_41475:
        /* <DEDUP_REMOVED lines=9> */
.L_x_41478:
[----:B------:R-:W2:Y:S02]  /*12e0*/  LDG.E.U16 R4, desc[UR36][R4.64] ;  /* 0x0000002404047981 */ /* 0x000ea4000c1e1500 */
[----:B--2---:R-:W-:-:S06]  /*12f0*/  HADD2.F32 R3, -RZ, R4.H0_H0 ;  /* 0x20000004ff037230 */ /* 0x004fcc0000004100 */
[----:B------:R-:W0:Y:S02]  /*1300*/  F2I.FTZ.TRUNC.NTZ R3, R3 ;  /* 0x0000000300037305 */ /* 0x000e24000021f100 */
[----:B0-----:R-:W-:Y:S01]  /*1310*/  PRMT R0, R3, 0x7610, R0 ;  /* 0x0000761003007816 */ /* 0x001fe20000000000 */
[----:B------:R-:W-:Y:S06]  /*1320*/  BRA `(.L_x_41472) ;  /* 0x0000000800b07947 */ /* 0x000fec0003800000 */
.L_x_41477:
[----:B------:R-:W2:Y:S02]  /*1330*/  LDG.E.64 R4, desc[UR36][R4.64] ;  /* 0x0000002404047981 */ /* 0x000ea4000c1e1b00 */
[----:B--2---:R0:W1:Y:S01]  /*1340*/  F2I.F64.TRUNC R0, R4 ;  /* 0x0000000400007311 */ /* 0x004062000030d100 */
[----:B------:R-:W-:Y:S05]  /*1350*/  BRA `(.L_x_41472) ;  /* 0x0000000800a47947 */ /* 0x000fea0003800000 */
.L_x_41467:
        /* <DEDUP_REMOVED lines=12> */
.L_x_41481:
[----:B------:R-:W2:Y:S02]  /*1420*/  LDG.E.64 R4, desc[UR36][R4.64] ;  /* 0x0000002404047981 */ /* 0x000ea4000c1e1b00 */
[----:B--2---:R0:W1:Y:S01]  /*1430*/  F2I.F64.TRUNC R0, R4 ;  /* 0x0000000400007311 */ /* 0x004062000030d100 */
[----:B------:R-:W-:Y:S05]  /*1440*/  BRA `(.L_x_41472) ;  /* 0x0000000800687947 */ /* 0x000fea0003800000 */
.L_x_41480:
        /* <DEDUP_REMOVED lines=27> */
.L_x_41483:
        /* <DEDUP_REMOVED lines=15> */
.L_x_41482:
[----:B------:R-:W2:Y:S02]  /*16f0*/  LDG.E.U16 R3, desc[UR36][R4.64] ;  /* 0x0000002404037981 */ /* 0x000ea4000c1e1500 */
[----:B--2---:R-:W-:-:S06]  /*1700*/  IMAD.U32 R3, R3, 0x10000, RZ ;  /* 0x0001000003037824 */ /* 0x004fcc00078e00ff */
[----:B------:R-:W0:Y:S02]  /*1710*/  F2I.FTZ.TRUNC.NTZ R3, R3 ;  /* 0x0000000300037305 */ /* 0x000e24000021f100 */
[----:B0-----:R-:W-:Y:S01]  /*1720*/  PRMT R0, R3, 0x7610, R0 ;  /* 0x0000761003007816 */ /* 0x001fe20000000000 */
[----:B------:R-:W-:Y:S06]  /*1730*/  BRA `(.L_x_41472) ;  /* 0x0000000400ac7947 */ /* 0x000fec0003800000 */
.L_x_41479:
        /* <DEDUP_REMOVED lines=10> */
.L_x_41486:
        /* <DEDUP_REMOVED lines=21> */
.L_x_41490:
[----:B------:R-:W-:Y:S05]  /*1930*/  BSYNC.RECONVERGENT B1 ;  /* 0x0000000000017941 */ /* 0x000fea0003800200 */
.L_x_41489:
[----:B------:R-:W-:Y:S01]  /*1940*/  IMAD.SHL.U32 R0, R0, 0x100000, RZ ;  /* 0x0010000000007824 */ /* 0x000fe200078e00ff */
[----:B------:R-:W-:-:S04]  /*1950*/  LEA R3, R3, 0x3b800000, 0x17 ;  /* 0x3b80000003037811 */ /* 0x000fc800078eb8ff */
[----:B------:R-:W-:-:S07]  /*1960*/  LOP3.LUT R3, R3, R0, R7, 0xfe, !PT ;  /* 0x0000000003037212 */ /* 0x000fce00078efe07 */
.L_x_41488:
[----:B------:R-:W-:Y:S05]  /*1970*/  BSYNC.RECONVERGENT B0 ;  /* 0x0000000000007941 */ /* 0x000fea0003800200 */
.L_x_41487:
[----:B------:R-:W0:Y:S02]  /*1980*/  F2I.FTZ.TRUNC.NTZ R3, R3 ;  /* 0x0000000300037305 */ /* 0x000e24000021f100 */
[----:B0-----:R-:W-:Y:S01]  /*1990*/  PRMT R0, R3, 0x7610, R0 ;  /* 0x0000761003007816 */ /* 0x001fe20000000000 */
[----:B------:R-:W-:Y:S06]  /*19a0*/  BRA `(.L_x_41472) ;  /* 0x0000000400107947 */ /* 0x000fec0003800000 */
.L_x_41485:
        /* <DEDUP_REMOVED lines=21> */
.L_x_41494:
[----:B------:R-:W-:Y:S05]  /*1b00*/  BSYNC.RECONVERGENT B1 ;  /* 0x0000000000017941 */ /* 0x000fea0003800200 */
.L_x_41493:
[----:B------:R-:W-:Y:S01]  /*1b10*/  IMAD.SHL.U32 R0, R0, 0x200000, RZ ;  /* 0x0020000000007824 */ /* 0x000fe200078e00ff */
[----:B------:R-:W-:-:S04]  /*1b20*/  LEA R3, R3, 0x37800000, 0x17 ;  /* 0x3780000003037811 */ /* 0x000fc800078eb8ff */
[----:B------:R-:W-:-:S07]  /*1b30*/  LOP3.LUT R3, R3, R0, R7, 0xfe, !PT ;  /* 0x0000000003037212 */ /* 0x000fce00078efe07 */
.L_x_41492:
[----:B------:R-:W-:Y:S05]  /*1b40*/  BSYNC.RECONVERGENT B0 ;  /* 0x0000000000007941 */ /* 0x000fea0003800200 */
.L_x_41491:
[----:B------:R-:W0:Y:S02]  /*1b50*/  F2I.FTZ.TRUNC.NTZ R3, R3 ;  /* 0x0000000300037305 */ /* 0x000e24000021f100 */
[----:B0-----:R-:W-:Y:S01]  /*1b60*/  PRMT R0, R3, 0x7610, R0 ;  /* 0x0000761003007816 */ /* 0x001fe20000000000 */
[----:B------:R-:W-:Y:S06]  /*1b70*/  BRA `(.L_x_41472) ;  /* 0x00000000009c7947 */ /* 0x000fec0003800000 */
.L_x_41484:
[----:B------:R-:W-:-:S09]  /*1b80*/  UISETP.NE.AND UP0, UPT, UR4, 0x1c, UPT ;  /* 0x0000001c0400788c */ /* 0x000fd2000bf05270 */
[----:B------:R-:W-:Y:S05]  /*1b90*/  BRA.U !UP0, `(.L_x_41495) ;  /* 0x0000000108907547 */ /* 0x000fea000b800000 */
[----:B------:R-:W-:-:S09]  /*1ba0*/  UISETP.NE.AND UP0, UPT, UR4, 0x1d, UPT ;  /* 0x0000001d0400788c */ /* 0x000fd2000bf05270 */
[----:B------:R-:W-:Y:S05]  /*1bb0*/  BRA.U !UP0, `(.L_x_41496) ;  /* 0x0000000108807547 */ /* 0x000fea000b800000 */
[----:B------:R-:W-:-:S09]  /*1bc0*/  UISETP.NE.AND UP0, UPT, UR4, 0x2c, UPT ;  /* 0x0000002c0400788c */ /* 0x000fd2000bf05270 */
[----:B------:R-:W-:Y:S05]  /*1bd0*/  BRA.U !UP0, `(.L_x_41497) ;  /* 0x0000000108487547 */ /* 0x000fea000b800000 */
.L_x_41471:
        /* <DEDUP_REMOVED lines=16> */
.L_x_41498:
[----:B------:R-:W-:Y:S01]  /*1ce0*/  PRMT R0, RZ, 0x7610, R0 ;  /* 0x00007610ff007816 */ /* 0x000fe20000000000 */
[----:B------:R-:W-:Y:S06]  /*1cf0*/  BRA `(.L_x_41472) ;  /* 0x00000000003c7947 */ /* 0x000fec0003800000 */
.L_x_41497:
        /* <DEDUP_REMOVED lines=8> */
.L_x_41500:
[----:B------:R-:W-:Y:S05]  /*1d80*/  BSYNC.RECONVERGENT B0 ;  /* 0x0000000000007941 */ /* 0x000fea0003800200 */
.L_x_41499:
[----:B------:R-:W0:Y:S02]  /*1d90*/  F2I.FTZ.TRUNC.NTZ R3, R3 ;  /* 0x0000000300037305 */ /* 0x000e24000021f100 */
[----:B0-----:R-:W-:Y:S01]  /*1da0*/  PRMT R0, R3, 0x7610, R0 ;  /* 0x0000761003007816 */ /* 0x001fe20000000000 */
[----:B------:R-:W-:Y:S06]  /*1db0*/  BRA `(.L_x_41472) ;  /* 0x00000000000c7947 */ /* 0x000fec0003800000 */
.L_x_41496:
[----:B------:R0:W5:Y:S01]  /*1dc0*/  LDG.E.U8 R0, desc[UR36][R4.64] ;  /* 0x0000002404007981 */ /* 0x000162000c1e1100 */
[----:B------:R-:W-:Y:S05]  /*1dd0*/  BRA `(.L_x_41472) ;  /* 0x0000000000047947 */ /* 0x000fea0003800000 */
.L_x_41495:
[----:B------:R0:W5:Y:S02]  /*1de0*/  LDG.E.U8 R0, desc[UR36][R4.64] ;  /* 0x0000002404007981 */ /* 0x000164000c1e1100 */
.L_x_41472:
[----:B-----5:R-:W-:Y:S01]  /*1df0*/  LOP3.LUT P0, RZ, R17, 0xff, RZ, 0xc0, !PT ;  /* 0x000000ff11ff7812 */ /* 0x020fe2000780c0ff */
[----:B------:R-:W-:Y:S01]  /*1e00*/  VIADD R22, R2, 0x80 ;  /* 0x0000008002167836 */ /* 0x000fe20000000000 */
[----:B-1----:R-:W-:-:S04]  /*1e10*/  LOP3.LUT P1, RZ, R0, 0xff, RZ, 0xc0, !PT ;  /* 0x000000ff00ff7812 */ /* 0x002fc8000782c0ff */
[----:B------:R-:W-:-:S04]  /*1e20*/  PLOP3.LUT P0, PT, P0, P1, PT, 0x80, 0x8 ;  /* 0x000000000008781c */ /* 0x000fc80000703070 */
[----:B------:R-:W-:-:S09]  /*1e30*/  P2R R16, PR, RZ, 0x1 ;  /* 0x00000001ff107803 */ /* 0x000fd20000000000 */
.L_x_41432:
[----:B------:R-:W-:Y:S05]  /*1e40*/  BSYNC.RECONVERGENT B6 ;  /* 0x0000000000067941 */ /* 0x000fea0003800200 */
.L_x_41431:
        /* <DEDUP_REMOVED lines=24> */
.L_x_41506:
[----:B------:R0:W5:Y:S01]  /*1fd0*/  LDG.E.U8 R18, desc[UR36][R4.64] ;  /* 0x0000002404127981 */ /* 0x000162000c1e1100 */
[----:B------:R-:W-:Y:S05]  /*1fe0*/  BRA `(.L_x_41508) ;  /* 0x0000000c00507947 */ /* 0x000fea0003800000 */
.L_x_41505:
        /* <DEDUP_REMOVED lines=8> */
.L_x_41510:
[----:B------:R0:W5:Y:S01]  /*2070*/  LDG.E.U8 R18, desc[UR36][R4.64] ;  /* 0x0000002404127981 */ /* 0x000162000c1e1100 */
[----:B------:R-:W-:Y:S05]  /*2080*/  BRA `(.L_x_41508) ;  /* 0x0000000c00287947 */ /* 0x000fea0003800000 */
.L_x_41509:
[----:B------:R0:W5:Y:S01]  /*2090*/  LDG.E.U16 R18, desc[UR36][R4.64] ;  /* 0x0000002404127981 */ /* 0x000162000c1e1500 */
[----:B------:R-:W-:Y:S05]  /*20a0*/  BRA `(.L_x_41508) ;  /* 0x0000000c00207947 */ /* 0x000fea0003800000 */
.L_x_41504:
        /* <DEDUP_REMOVED lines=9> */
.L_x_41512:
[----:B------:R-:W2:Y:S02]  /*2140*/  LDG.E.U16 R0, desc[UR36][R4.64] ;  /* 0x0000002404007981 */ /* 0x000ea4000c1e1500 */
[----:B--2---:R-:W-:-:S06]  /*2150*/  HADD2.F32 R0, -RZ, R0.H0_H0 ;  /* 0x20000000ff007230 */ /* 0x004fcc0000004100 */
[----:B------:R-:W0:Y:S02]  /*2160*/  F2I.FTZ.TRUNC.NTZ R0, R0 ;  /* 0x0000000000007305 */ /* 0x000e24000021f100 */
[----:B0-----:R-:W-:Y:S01]  /*2170*/  PRMT R18, R0, 0x7610, R18 ;  /* 0x0000761000127816 */ /* 0x001fe20000000012 */
[----:B------:R-:W-:Y:S06]  /*2180*/  BRA `(.L_x_41508) ;  /* 0x0000000800e87947 */ /* 0x000fec0003800000 */
.L_x_41511:
        /* <DEDUP_REMOVED lines=9> */
.L_x_41514:
[----:B------:R-:W2:Y:S02]  /*2220*/  LDG.E.U16 R4, desc[UR36][R4.64] ;  /* 0x0000002404047981 */ /* 0x000ea4000c1e1500 */
[----:B--2---:R-:W-:-:S06]  /*2230*/  HADD2.F32 R0, -RZ, R4.H0_H0 ;  /* 0x20000004ff007230 */ /* 0x004fcc0000004100 */
[----:B------:R-:W0:Y:S02]  /*2240*/  F2I.FTZ.TRUNC.NTZ R0, R0 ;  /* 0x0000000000007305 */ /* 0x000e24000021f100 */
[----:B0-----:R-:W-:Y:S01]  /*2250*/  PRMT R18, R0, 0x7610, R18 ;  /* 0x0000761000127816 */ /* 0x001fe20000000012 */
[----:B------:R-:W-:Y:S06]  /*2260*/  BRA `(.L_x_41508) ;  /* 0x0000000800b07947 */ /* 0x000fec0003800000 */
.L_x_41513:
[----:B------:R-:W2:Y:S02]  /*2270*/  LDG.E.64 R4, desc[UR36][R4.64] ;  /* 0x0000002404047981 */ /* 0x000ea4000c1e1b00 */
[----:B--2---:R0:W1:Y:S01]  /*2280*/  F2I.F64.TRUNC R18, R4 ;  /* 0x0000000400127311 */ /* 0x004062000030d100 */
[----:B------:R-:W-:Y:S05]  /*2290*/  BRA `(.L_x_41508) ;  /* 0x0000000800a47947 */ /* 0x000fea0003800000 */
.L_x_41503:
        /* <DEDUP_REMOVED lines=12> */
.L_x_41517:
[----:B------:R-:W2:Y:S02]  /*2360*/  LDG.E.64 R4, desc[UR36][R4.64] ;  /* 0x0000002404047981 */ /* 0x000ea4000c1e1b00 */
[----:B--2---:R0:W1:Y:S01]  /*2370*/  F2I.F64.TRUNC R18, R4 ;  /* 0x0000000400127311 */ /* 0x004062000030d100 */
[----:B------:R-:W-:Y:S05]  /*2380*/  BRA `(.L_x_41508) ;  /* 0x0000000800687947 */ /* 0x000fea0003800000 */
.L_x_41516:
        /* <DEDUP_REMOVED lines=27> */
.L_x_41519:
        /* <DEDUP_REMOVED lines=15> */
.L_x_41518:
[----:B------:R-:W2:Y:S02]  /*2630*/  LDG.E.U16 R0, desc[UR36][R4.64] ;  /* 0x0000002404007981 */ /* 0x000ea4000c1e1500 */
[----:B--2---:R-:W-:-:S06]  /*2640*/  IMAD.U32 R0, R0, 0x10000, RZ ;  /* 0x0001000000007824 */ /* 0x004fcc00078e00ff */
[----:B------:R-:W0:Y:S02]  /*2650*/  F2I.FTZ.TRUNC.NTZ R0, R0 ;  /* 0x0000000000007305 */ /* 0x000e24000021f100 */
[----:B0-----:R-:W-:Y:S01]  /*2660*/  PRMT R18, R0, 0x7610, R18 ;  /* 0x0000761000127816 */ /* 0x001fe20000000012 */
[----:B------:R-:W-:Y:S06]  /*2670*/  BRA `(.L_x_41508) ;  /* 0x0000000400ac7947 */ /* 0x000fec0003800000 */
.L_x_41515:
        /* <DEDUP_REMOVED lines=10> */
.L_x_41522:
        /* <DEDUP_REMOVED lines=21> */
.L_x_41526:
[----:B------:R-:W-:Y:S05]  /*2870*/  BSYNC.RECONVERGENT B1 ;  /* 0x0000000000017941 */ /* 0x000fea0003800200 */
.L_x_41525:
[----:B------:R-:W-:Y:S01]  /*2880*/  IMAD.SHL.U32 R0, R0, 0x100000, RZ ;  /* 0x0010000000007824 */ /* 0x000fe200078e00ff */
[----:B------:R-:W-:-:S04]  /*2890*/  LEA R3, R3, 0x3b800000, 0x17 ;  /* 0x3b80000003037811 */ /* 0x000fc800078eb8ff */
[----:B------:R-:W-:-:S07]  /*28a0*/  LOP3.LUT R0, R3, R0, R7, 0xfe, !PT ;  /* 0x0000000003007212 */ /* 0x000fce00078efe07 */
.L_x_41524:
[----:B------:R-:W-:Y:S05]  /*28b0*/  BSYNC.RECONVERGENT B0 ;  /* 0x0000000000007941 */ /* 0x000fea0003800200 */
.L_x_41523:
[----:B------:R-:W0:Y:S02]  /*28c0*/  F2I.FTZ.TRUNC.NTZ R0, R0 ;  /* 0x0000000000007305 */ /* 0x000e24000021f100 */
[----:B0-----:R-:W-:Y:S01]  /*28d0*/  PRMT R18, R0, 0x7610, R18 ;  /* 0x0000761000127816 */ /* 0x001fe20000000012 */
[----:B------:R-:W-:Y:S06]  /*28e0*/  BRA `(.L_x_41508) ;  /* 0x0000000400107947 */ /* 0x000fec0003800000 */
.L_x_41521:
        /* <DEDUP_REMOVED lines=21> */
.L_x_41530:
[----:B------:R-:W-:Y:S05]  /*2a40*/  BSYNC.RECONVERGENT B1 ;  /* 0x0000000000017941 */ /* 0x000fea0003800200 */
.L_x_41529:
[----:B------:R-:W-:Y:S01]  /*2a50*/  IMAD.SHL.U32 R0, R0, 0x200000, RZ ;  /* 0x0020000000007824 */ /* 0x000fe200078e00ff */
[----:B------:R-:W-:-:S04]  /*2a60*/  LEA R3, R3, 0x37800000, 0x17 ;  /* 0x3780000003037811 */ /* 0x000fc800078eb8ff */
[----:B------:R-:W-:-:S07]  /*2a70*/  LOP3.LUT R0, R3, R0, R7, 0xfe, !PT ;  /* 0x0000000003007212 */ /* 0x000fce00078efe07 */
.L_x_41528:
[----:B------:R-:W-:Y:S05]  /*2a80*/  BSYNC.RECONVERGENT B0 ;  /* 0x0000000000007941 */ /* 0x000fea0003800200 */
.L_x_41527:
[----:B------:R-:W0:Y:S02]  /*2a90*/  F2I.FTZ.TRUNC.NTZ R0, R0 ;  /* 0x0000000000007305 */ /* 0x000e24000021f100 */
[----:B0-----:R-:W-:Y:S01]  /*2aa0*/  PRMT R18, R0, 0x7610, R18 ;  /* 0x0000761000127816 */ /* 0x001fe20000000012 */
[----:B------:R-:W-:Y:S06]  /*2ab0*/  BRA `(.L_x_41508) ;  /* 0x00000000009c7947 */ /* 0x000fec0003800000 */
.L_x_41520:
        /* <DEDUP_REMOVED lines=14> */
.L_x_41534:
[----:B------:R-:W-:Y:S05]  /*2ba0*/  BSYNC.RECONVERGENT B0 ;  /* 0x0000000000007941 */ /* 0x000fea0003800200 */
.L_x_41533:
[----:B------:R-:W0:Y:S02]  /*2bb0*/  F2I.FTZ.TRUNC.NTZ R0, R0 ;  /* 0x0000000000007305 */ /* 0x000e24000021f100 */
[----:B0-----:R-:W-:Y:S01]  /*2bc0*/  PRMT R18, R0, 0x7610, R18 ;  /* 0x0000761000127816 */ /* 0x001fe20000000012 */
[----:B------:R-:W-:Y:S06]  /*2bd0*/  BRA `(.L_x_41508) ;  /* 0x0000000000547947 */ /* 0x000fec0003800000 */
.L_x_41507:
        /* <DEDUP_REMOVED lines=16> */
.L_x_41535:
[----:B------:R-:W-:Y:S01]  /*2ce0*/  PRMT R18, RZ, 0x7610, R18 ;  /* 0x00007610ff127816 */ /* 0x000fe20000000012 */
[----:B------:R-:W-:Y:S06]  /*2cf0*/  BRA `(.L_x_41508) ;  /* 0x00000000000c7947 */ /* 0x000fec0003800000 */
.L_x_41532:
[----:B------:R2:W5:Y:S01]  /*2d00*/  LDG.E.U8 R18, desc[UR36][R4.64] ;  /* 0x0000002404127981 */ /* 0x000562000c1e1100 */
[----:B------:R-:W-:Y:S05]  /*2d10*/  BRA `(.L_x_41508) ;  /* 0x0000000000047947 */ /* 0x000fea0003800000 */
.L_x_41531:
[----:B------:R3:W5:Y:S02]  /*2d20*/  LDG.E.U8 R18, desc[UR36][R4.64] ;  /* 0x0000002404127981 */ /* 0x000764000c1e1100 */
.L_x_41508:
        /* <DEDUP_REMOVED lines=18> */
.L_x_41539:
[----:B------:R0:W5:Y:S01]  /*2e50*/  LDG.E.U8 R0, desc[UR36][R4.64] ;  /* 0x0000002404007981 */ /* 0x000162000c1e1100 */
[----:B------:R-:W-:Y:S05]  /*2e60*/  BRA `(.L_x_41541) ;  /* 0x0000000c00507947 */ /* 0x000fea0003800000 */
.L_x_41538:
        /* <DEDUP_REMOVED lines=8> */
.L_x_41543:
[----:B------:R0:W5:Y:S01]  /*2ef0*/  LDG.E.U8 R0, desc[UR36][R4.64] ;  /* 0x0000002404007981 */ /* 0x000162000c1e1100 */
[----:B------:R-:W-:Y:S05]  /*2f00*/  BRA `(.L_x_41541) ;  /* 0x0000000c00287947 */ /* 0x000fea0003800000 */
.L_x_41542:
[----:B------:R0:W5:Y:S01]  /*2f10*/  LDG.E.U16 R0, desc[UR36][R4.64] ;  /* 0x0000002404007981 */ /* 0x000162000c1e1500 */
[----:B------:R-:W-:Y:S05]  /*2f20*/  BRA `(.L_x_41541) ;  /* 0x0000000c00207947 */ /* 0x000fea0003800000 */
.L_x_41537:
        /* <DEDUP_REMOVED lines=9> */
.L_x_41545:
[----:B------:R-:W2:Y:S02]  /*2fc0*/  LDG.E.U16 R3, desc[UR36][R4.64] ;  /* 0x0000002404037981 */ /* 0x000ea4000c1e1500 */
[----:B--2---:R-:W-:-:S06]  /*2fd0*/  HADD2.F32 R3, -RZ, R3.H0_H0 ;  /* 0x20000003ff037230 */ /* 0x004fcc0000004100 */
[----:B------:R-:W0:Y:S02]  /*2fe0*/  F2I.FTZ.TRUNC.NTZ R3, R3 ;  /* 0x0000000300037305 */ /* 0x000e24000021f100 */
[----:B0-----:R-:W-:Y:S01]  /*2ff0*/  PRMT R0, R3, 0x7610, R0 ;  /* 0x0000761003007816 */ /* 0x001fe20000000000 */
[----:B------:R-:W-:Y:S06]  /*3000*/  BRA `(.L_x_41541) ;  /* 0x0000000800e87947 */ /* 0x000fec0003800000 */
.L_x_41544:
        /* <DEDUP_REMOVED lines=9> */
.L_x_41547:
[----:B------:R-:W2:Y:S02]  /*30a0*/  LDG.E.U16 R4, desc[UR36][R4.64] ;  /* 0x0000002404047981 */ /* 0x000ea4000c1e1500 */
[----:B--2---:R-:W-:-:S06]  /*30b0*/  HADD2.F32 R3, -RZ, R4.H0_H0 ;  /* 0x20000004ff037230 */ /* 0x004fcc0000004100 */
[----:B------:R-:W0:Y:S02]  /*30c0*/  F2I.FTZ.TRUNC.NTZ R3, R3 ;  /* 0x0000000300037305 */ /* 0x000e24000021f100 */
[----:B0-----:R-:W-:Y:S01]  /*30d0*/  PRMT R0, R3, 0x7610, R0 ;  /* 0x0000761003007816 */ /* 0x001fe20000000000 */
[----:B------:R-:W-:Y:S06]  /*30e0*/  BRA `(.L_x_41541) ;  /* 0x0000000800b07947 */ /* 0x000fec0003800000 */
.L_x_41546:
[----:B------:R-:W2:Y:S02]  /*30f0*/  LDG.E.64 R4, desc[UR36][R4.64] ;  /* 0x0000002404047981 */ /* 0x000ea4000c1e1b00 */
[----:B--2---:R0:W2:Y:S01]  /*3100*/  F2I.F64.TRUNC R0, R4 ;  /* 0x0000000400007311 */ /* 0x0040a2000030d100 */
[----:B------:R-:W-:Y:S05]  /*3110*/  BRA `(.L_x_41541) ;  /* 0x0000000800a47947 */ /* 0x000fea0003800000 */
.L_x_41536:
        /* <DEDUP_REMOVED lines=12> */
.L_x_41550:
[----:B------:R-:W2:Y:S02]  /*31e0*/  LDG.E.64 R4, desc[UR36][R4.64] ;  /* 0x0000002404047981 */ /* 0x000ea4000c1e1b00 */
[----:B--2---:R4:W0:Y:S01]  /*31f0*/  F2I.F64.TRUNC R0, R4 ;  /* 0x0000000400007311 */ /* 0x004822000030d100 */
[----:B------:R-:W-:Y:S05]  /*3200*/  BRA `(.L_x_41541) ;  /* 0x0000000800687947 */ /* 0x000fea0003800000 */
.L_x_41549:
        /* <DEDUP_REMOVED lines=27> */
.L_x_41552:
        /* <DEDUP_REMOVED lines=15> */
.L_x_41551:
[----:B------:R-:W2:Y:S02]  /*34b0*/  LDG.E.U16 R3, desc[UR36][R4.64] ;  /* 0x0000002404037981 */ /* 0x000ea4000c1e1500 */
[----:B--2---:R-:W-:-:S06]  /*34c0*/  IMAD.U32 R3, R3, 0x10000, RZ ;  /* 0x0001000003037824 */ /* 0x004fcc00078e00ff */
[----:B------:R-:W0:Y:S02]  /*34d0*/  F2I.FTZ.TRUNC.NTZ R3, R3 ;  /* 0x0000000300037305 */ /* 0x000e24000021f100 */
[----:B0-----:R-:W-:Y:S01]  /*34e0*/  PRMT R0, R3, 0x7610, R0 ;  /* 0x0000761003007816 */ /* 0x001fe20000000000 */
[----:B------:R-:W-:Y:S06]  /*34f0*/  BRA `(.L_x_41541) ;  /* 0x0000000400ac7947 */ /* 0x000fec0003800000 */
.L_x_41548:
        /* <DEDUP_REMOVED lines=10> */
.L_x_41555:
        /* <DEDUP_REMOVED lines=21> */
.L_x_41559:
[----:B------:R-:W-:Y:S05]  /*36f0*/  BSYNC.RECONVERGENT B1 ;  /* 0x0000000000017941 */ /* 0x000fea0003800200 */
.L_x_41558:
[----:B------:R-:W-:Y:S01]  /*3700*/  IMAD.SHL.U32 R0, R0, 0x100000, RZ ;  /* 0x0010000000007824 */ /* 0x000fe200078e00ff */
[----:B------:R-:W-:-:S04]  /*3710*/  LEA R3, R3, 0x3b800000, 0x17 ;  /* 0x3b80000003037811 */ /* 0x000fc800078eb8ff */
[----:B------:R-:W-:-:S07]  /*3720*/  LOP3.LUT R3, R3, R0, R7, 0xfe, !PT ;  /* 0x0000000003037212 */ /* 0x000fce00078efe07 */
.L_x_41557:
[----:B------:R-:W-:Y:S05]  /*3730*/  BSYNC.RECONVERGENT B0 ;  /* 0x0000000000007941 */ /* 0x000fea0003800200 */
.L_x_41556:
[----:B------:R-:W0:Y:S02]  /*3740*/  F2I.FTZ.TRUNC.NTZ R3, R3 ;  /* 0x0000000300037305 */ /* 0x000e24000021f100 */
[----:B0-----:R-:W-:Y:S01]  /*3750*/  PRMT R0, R3, 0x7610, R0 ;  /* 0x0000761003007816 */ /* 0x001fe20000000000 */
[----:B------:R-:W-:Y:S06]  /*3760*/  BRA `(.L_x_41541) ;  /* 0x0000000400107947 */ /* 0x000fec0003800000 */
.L_x_41554:
        /* <DEDUP_REMOVED lines=21> */
.L_x_41563:
[----:B------:R-:W-:Y:S05]  /*38c0*/  BSYNC.RECONVERGENT B1 ;  /* 0x0000000000017941 */ /* 0x000fea0003800200 */
.L_x_41562:
[----:B------:R-:W-:Y:S01]  /*38d0*/  IMAD.SHL.U32 R0, R0, 0x200000, RZ ;  /* 0x0020000000007824 */ /* 0x000fe200078e00ff */
[----:B------:R-:W-:-:S04]  /*38e0*/  LEA R3, R3, 0x37800000, 0x17 ;  /* 0x3780000003037811 */ /* 0x000fc800078eb8ff */
[----:B------:R-:W-:-:S07]  /*38f0*/  LOP3.LUT R3, R3, R0, R7, 0xfe, !PT ;  /* 0x0000000003037212 */ /* 0x000fce00078efe07 */
.L_x_41561:
[----:B------:R-:W-:Y:S05]  /*3900*/  BSYNC.RECONVERGENT B0 ;  /* 0x0000000000007941 */ /* 0x000fea0003800200 */
.L_x_41560:
[----:B------:R-:W0:Y:S02]  /*3910*/  F2I.FTZ.TRUNC.NTZ R3, R3 ;  /* 0x0000000300037305 */ /* 0x000e24000021f100 */
[----:B0-----:R-:W-:Y:S01]  /*3920*/  PRMT R0, R3, 0x7610, R0 ;  /* 0x0000761003007816 */ /* 0x001fe20000000000 */
[----:B------:R-:W-:Y:S06]  /*3930*/  BRA `(.L_x_41541) ;  /* 0x00000000009c7947 */ /* 0x000fec0003800000 */
.L_x_41553:
        /* <DEDUP_REMOVED lines=14> */
.L_x_41567:
[----:B------:R-:W-:Y:S05]  /*3a20*/  BSYNC.RECONVERGENT B0 ;  /* 0x0000000000007941 */ /* 0x000fea0003800200 */
.L_x_41566:
[----:B------:R-:W0:Y:S02]  /*3a30*/  F2I.FTZ.TRUNC.NTZ R3, R3 ;  /* 0x0000000300037305 */ /* 0x000e24000021f100 */
[----:B0-----:R-:W-:Y:S01]  /*3a40*/  PRMT R0, R3, 0x7610, R0 ;  /* 0x0000761003007816 */ /* 0x001fe20000000000 */
[----:B------:R-:W-:Y:S06]  /*3a50*/  BRA `(.L_x_41541) ;  /* 0x0000000000547947 */ /* 0x000fec0003800000 */
.L_x_41540:
        /* <DEDUP_REMOVED lines=16> */
.L_x_41568:
[----:B------:R-:W-:Y:S01]  /*3b60*/  PRMT R0, RZ, 0x7610, R0 ;  /* 0x00007610ff007816 */ /* 0x000fe20000000000 */
[----:B------:R-:W-:Y:S06]  /*3b70*/  BRA `(.L_x_41541) ;  /* 0x00000000000c7947 */ /* 0x000fec0003800000 */
.L_x_41565:
[----:B------:R2:W5:Y:S01]  /*3b80*/  LDG.E.U8 R0, desc[UR36][R4.64] ;  /* 0x0000002404007981 */ /* 0x000562000c1e1100 */
[----:B------:R-:W-:Y:S05]  /*3b90*/  BRA `(.L_x_41541) ;  /* 0x0000000000047947 */ /* 0x000fea0003800000 */
.L_x_41564:
[----:B------:R3:W5:Y:S02]  /*3ba0*/  LDG.E.U8 R0, desc[UR36][R4.64] ;  /* 0x0000002404007981 */ /* 0x000764000c1e1100 */
.L_x_41541:
[----:B-1---5:R-:W-:Y:S01]  /*3bb0*/  LOP3.LUT P0, RZ, R18, 0xff, RZ, 0xc0, !PT ;  /* 0x000000ff12ff7812 */ /* 0x022fe2000780c0ff */
[----:B------:R-:W-:Y:S01]  /*3bc0*/  VIADD R22, R22, 0x80 ;  /* 0x0000008016167836 */ /* 0x000fe20000000000 */
[----:B0-2---:R-:W-:-:S04]  /*3bd0*/  LOP3.LUT P1, RZ, R0, 0xff, RZ, 0xc0, !PT ;  /* 0x000000ff00ff7812 */ /* 0x005fc8000782c0ff */
[----:B------:R-:W-:-:S04]  /*3be0*/  PLOP3.LUT P0, PT, P0, P1, PT, 0x80, 0x8 ;  /* 0x000000000008781c */ /* 0x000fc80000703070 */
[----:B------:R-:W-:-:S09]  /*3bf0*/  P2R R17, PR, RZ, 0x1 ;  /* 0x00000001ff117803 */ /* 0x000fd20000000000 */
.L_x_41502:
[----:B------:R-:W-:Y:S05]  /*3c00*/  BSYNC.RECONVERGENT B6 ;  /* 0x0000000000067941 */ /* 0x000fea0003800200 */
.L_x_41501:
        /* <DEDUP_REMOVED lines=24> */
.L_x_41574:
[----:B------:R0:W5:Y:S01]  /*3d90*/  LDG.E.U8 R18, desc[UR36][R4.64] ;  /* 0x0000002404127981 */ /* 0x000162000c1e1100 */
[----:B------:R-:W-:Y:S05]  /*3da0*/  BRA `(.L_x_41576) ;  /* 0x0000000c00507947 */ /* 0x000fea0003800000 */
.L_x_41573:
        /* <DEDUP_REMOVED lines=8> */
.L_x_41578:
[----:B------:R0:W5:Y:S01]  /*3e30*/  LDG.E.U8 R18, desc[UR36][R4.64] ;  /* 0x0000002404127981 */ /* 0x000162000c1e1100 */
[----:B------:R-:W-:Y:S05]  /*3e40*/  BRA `(.L_x_41576) ;  /* 0x0000000c00287947 */ /* 0x000fea0003800000 */
.L_x_41577:
[----:B------:R0:W5:Y:S01]  /*3e50*/  LDG.E.U16 R18, desc[UR36][R4.64] ;  /* 0x0000002404127981 */ /* 0x000162000c1e1500 */
[----:B------:R-:W-:Y:S05]  /*3e60*/  BRA `(.L_x_41576) ;  /* 0x0000000c00207947 */ /* 0x000fea0003800000 */
.L_x_41572:
        /* <DEDUP_REMOVED lines=9> */
.L_x_41580:
[----:B------:R-:W2:Y:S02]  /*3f00*/  LDG.E.U16 R0, desc[UR36][R4.64] ;  /* 0x0000002404007981 */ /* 0x000ea4000c1e1500 */
[----:B--2---:R-:W-:-:S06]  /*3f10*/  HADD2.F32 R0, -RZ, R0.H0_H0 ;  /* 0x20000000ff007230 */ /* 0x004fcc0000004100 */
[----:B------:R-:W0:Y:S02]  /*3f20*/  F2I.FTZ.TRUNC.NTZ R0, R0 ;  /* 0x0000000000007305 */ /* 0x000e24000021f100 */
[----:B0-----:R-:W-:Y:S01]  /*3f30*/  PRMT R18, R0, 0x7610, R18 ;  /* 0x0000761000127816 */ /* 0x001fe20000000012 */
[----:B------:R-:W-:Y:S06]  /*3f40*/  BRA `(.L_x_41576) ;  /* 0x0000000800e87947 */ /* 0x000fec0003800000 */
.L_x_41579:
        /* <DEDUP_REMOVED lines=9> */
.L_x_41582:
[----:B------:R-:W2:Y:S02]  /*3fe0*/  LDG.E.U16 R4, desc[UR36][R4.64] ;  /* 0x0000002404047981 */ /* 0x000ea4000c1e1500 */
[----:B--2---:R-:W-:-:S06]  /*3ff0*/  HADD2.F32 R0, -RZ, R4.H0_H0 ;  /* 0x20000004ff007230 */ /* 0x004fcc0000004100 */
[----:B------:R-:W0:Y:S02]  /*4000*/  F2I.FTZ.TRUNC.NTZ R0, R0 ;  /* 0x0000000000007305 */ /* 0x000e24000021f100 */
[----:B0-----:R-:W-:Y:S01]  /*4010*/  PRMT R18, R0, 0x7610, R18 ;  /* 0x0000761000127816 */ /* 0x001fe20000000012 */
[----:B------:R-:W-:Y:S06]  /*4020*/  BRA `(.L_x_41576) ;  /* 0x0000000800b07947 */ /* 0x000fec0003800000 */
.L_x_41581:
[----:B------:R-:W2:Y:S02]  /*4030*/  LDG.E.64 R4, desc[UR36][R4.64] ;  /* 0x0000002404047981 */ /* 0x000ea4000c1e1b00 */
[----:B--2---:R0:W1:Y:S01]  /*4040*/  F2I.F64.TRUNC R18, R4 ;  /* 0x0000000400127311 */ /* 0x004062000030d100 */
[----:B------:R-:W-:Y:S05]  /*4050*/  BRA `(.L_x_41576) ;  /* 0x0000000800a47947 */ /* 0x000fea0003800000 */
.L_x_41571:
        /* <DEDUP_REMOVED lines=12> */
.L_x_41585:
[----:B------:R-:W2:Y:S02]  /*4120*/  LDG.E.64 R4, desc[UR36][R4.64] ;  /* 0x0000002404047981 */ /* 0x000ea4000c1e1b00 */
[----:B--2---:R0:W1:Y:S01]  /*4130*/  F2I.F64.TRUNC R18, R4 ;  /* 0x0000000400127311 */ /* 0x004062000030d100 */
[----:B------:R-:W-:Y:S05]  /*4140*/  BRA `(.L_x_41576) ;  /* 0x0000000800687947 */ /* 0x000fea0003800000 */
.L_x_41584:
        /* <DEDUP_REMOVED lines=27> */
.L_x_41587:
        /* <DEDUP_REMOVED lines=15> */
.L_x_41586:
[----:B------:R-:W2:Y:S02]  /*43f0*/  LDG.E.U16 R0, desc[UR36][R4.64] ;  /* 0x0000002404007981 */ /* 0x000ea4000c1e1500 */
[----:B--2---:R-:W-:-:S06]  /*4400*/  IMAD.U32 R0, R0, 0x10000, RZ ;  /* 0x0001000000007824 */ /* 0x004fcc00078e00ff */
[----:B------:R-:W0:Y:S02]  /*4410*/  F2I.FTZ.TRUNC.NTZ R0, R0 ;  /* 0x0000000000007305 */ /* 0x000e24000021f100 */
[----:B0-----:R-:W-:Y:S01]  /*4420*/  PRMT R18, R0, 0x7610, R18 ;  /* 0x0000761000127816 */ /* 0x001fe20000000012 */
[----:B------:R-:W-:Y:S06]  /*4430*/  BRA `(.L_x_41576) ;  /* 0x0000000400ac7947 */ /* 0x000fec0003800000 */
.L_x_41583:
        /* <DEDUP_REMOVED lines=10> */
.L_x_41590:
        /* <DEDUP_REMOVED lines=21> */
.L_x_41594:
[----:B------:R-:W-:Y:S05]  /*4630*/  BSYNC.RECONVERGENT B1 ;  /* 0x0000000000017941 */ /* 0x000fea0003800200 */
.L_x_41593:
[----:B------:R-:W-:Y:S01]  /*4640*/  IMAD.SHL.U32 R0, R0, 0x100000, RZ ;  /* 0x0010000000007824 */ /* 0x000fe200078e00ff */
[----:B------:R-:W-:-:S04]  /*4650*/  LEA R3, R3, 0x3b800000, 0x17 ;  /* 0x3b80000003037811 */ /* 0x000fc800078eb8ff */
[----:B------:R-:W-:-:S07]  /*4660*/  LOP3.LUT R0, R3, R0, R7, 0xfe, !PT ;  /* 0x0000000003007212 */ /* 0x000fce00078efe07 */
.L_x_41592:
[----:B------:R-:W-:Y:S05]  /*4670*/  BSYNC.RECONVERGENT B0 ;  /* 0x0000000000007941 */ /* 0x000fea0003800200 */
.L_x_41591:
[----:B------:R-:W0:Y:S02]  /*4680*/  F2I.FTZ.TRUNC.NTZ R0, R0 ;  /* 0x0000000000007305 */ /* 0x000e24000021f100 */
[----:B0-----:R-:W-:Y:S01]  /*4690*/  PRMT R18, R0, 0x7610, R18 ;  /* 0x0000761000127816 */ /* 0x001fe20000000012 */
[----:B------:R-:W-:Y:S06]  /*46a0*/  BRA `(.L_x_41576) ;  /* 0x0000000400107947 */ /* 0x000fec0003800000 */
.L_x_41589:
        /* <DEDUP_REMOVED lines=21> */
.L_x_41598:
[----:B------:R-:W-:Y:S05]  /*4800*/  BSYNC.RECONVERGENT B1 ;  /* 0x0000000000017941 */ /* 0x000fea0003800200 */
.L_x_41597:
[----:B------:R-:W-:Y:S01]  /*4810*/  IMAD.SHL.U32 R0, R0, 0x200000, RZ ;  /* 0x0020000000007824 */ /* 0x000fe200078e00ff */
[----:B------:R-:W-:-:S04]  /*4820*/  LEA R3, R3, 0x37800000, 0x17 ;  /* 0x3780000003037811 */ /* 0x000fc800078eb8ff */
[----:B------:R-:W-:-:S07]  /*4830*/  LOP3.LUT R0, R3, R0, R7, 0xfe, !PT ;  /* 0x0000000003007212 */ /* 0x000fce00078efe07 */
.L_x_41596:
[----:B------:R-:W-:Y:S05]  /*4840*/  BSYNC.RECONVERGENT B0 ;  /* 0x0000000000007941 */ /* 0x000fea0003800200 */
.L_x_41595:
[----:B------:R-:W0:Y:S02]  /*4850*/  F2I.FTZ.TRUNC.NTZ R0, R0 ;  /* 0x0000000000007305 */ /* 0x000e24000021f100 */
[----:B0-----:R-:W-:Y:S01]  /*4860*/  PRMT R18, R0, 0x7610, R18 ;  /* 0x0000761000127816 */ /* 0x001fe20000000012 */
[----:B------:R-:W-:Y:S06]  /*4870*/  BRA `(.L_x_41576) ;  /* 0x00000000009c7947 */ /* 0x000fec0003800000 */
.L_x_41588:
        /* <DEDUP_REMOVED lines=14> */
.L_x_41602:
[----:B------:R-:W-:Y:S05]  /*4960*/  BSYNC.RECONVERGENT B0 ;  /* 0x0000000000007941 */ /* 0x000fea0003800200 */
.L_x_41601:
[----:B------:R-:W0:Y:S02]  /*4970*/  F2I.FTZ.TRUNC.NTZ R0, R0 ;  /* 0x0000000000007305 */ /* 0x000e24000021f100 */
[----:B0-----:R-:W-:Y:S01]  /*4980*/  PRMT R18, R0, 0x7610, R18 ;  /* 0x0000761000127816 */ /* 0x001fe20000000012 */
[----:B------:R-:W-:Y:S06]  /*4990*/  BRA `(.L_x_41576) ;  /* 0x0000000000547947 */ /* 0x000fec0003800000 */
.L_x_41575:
        /* <DEDUP_REMOVED lines=16> */
.L_x_41603:
[----:B------:R-:W-:Y:S01]  /*4aa0*/  PRMT R18, RZ, 0x7610, R18 ;  /* 0x00007610ff127816 */ /* 0x000fe20000000012 */
[----:B------:R-:W-:Y:S06]  /*4ab0*/  BRA `(.L_x_41576) ;  /* 0x00000000000c7947 */ /* 0x000fec0003800000 */
.L_x_41600:
[----:B------:R3:W5:Y:S01]  /*4ac0*/  LDG.E.U8 R18, desc[UR36][R4.64] ;  /* 0x0000002404127981 */ /* 0x000762000c1e1100 */
[----:B------:R-:W-:Y:S05]  /*4ad0*/  BRA `(.L_x_41576) ;  /* 0x0000000000047947 */ /* 0x000fea0003800000 */
.L_x_41599:
[----:B------:R4:W5:Y:S02]  /*4ae0*/  LDG.E.U8 R18, desc[UR36][R4.64] ;  /* 0x0000002404127981 */ /* 0x000964000c1e1100 */
.L_x_41576:
        /* <DEDUP_REMOVED lines=19> */
.L_x_41607:
[----:B------:R0:W5:Y:S01]  /*4c20*/  LDG.E.U8 R0, desc[UR36][R4.64] ;  /* 0x0000002404007981 */ /* 0x000162000c1e1100 */
[----:B------:R-:W-:Y:S05]  /*4c30*/  BRA `(.L_x_41609) ;  /* 0x0000000c00507947 */ /* 0x000fea0003800000 */
.L_x_41606:
        /* <DEDUP_REMOVED lines=8> */
.L_x_41611:
[----:B------:R0:W5:Y:S01]  /*4cc0*/  LDG.E.U8 R0, desc[UR36][R4.64] ;  /* 0x0000002404007981 */ /* 0x000162000c1e1100 */
[----:B------:R-:W-:Y:S05]  /*4cd0*/  BRA `(.L_x_41609) ;  /* 0x0000000c00287947 */ /* 0x000fea0003800000 */
.L_x_41610:
[----:B------:R0:W5:Y:S01]  /*4ce0*/  LDG.E.U16 R0, desc[UR36][R4.64] ;  /* 0x0000002404007981 */ /* 0x000162000c1e1500 */
[----:B------:R-:W-:Y:S05]  /*4cf0*/  BRA `(.L_x_41609) ;  /* 0x0000000c00207947 */ /* 0x000fea0003800000 */
.L_x_41605:
        /* <DEDUP_REMOVED lines=9> */
.L_x_41613:
[----:B------:R-:W2:Y:S02]  /*4d90*/  LDG.E.U16 R3, desc[UR36][R4.64] ;  /* 0x0000002404037981 */ /* 0x000ea4000c1e1500 */
[----:B--2---:R-:W-:-:S06]  /*4da0*/  HADD2.F32 R3, -RZ, R3.H0_H0 ;  /* 0x20000003ff037230 */ /* 0x004fcc0000004100 */
[----:B------:R-:W0:Y:S02]  /*4db0*/  F2I.FTZ.TRUNC.NTZ R3, R3 ;  /* 0x0000000300037305 */ /* 0x000e24000021f100 */
[----:B0-----:R-:W-:Y:S01]  /*4dc0*/  PRMT R0, R3, 0x7610, R0 ;  /* 0x0000761003007816 */ /* 0x001fe20000000000 */
[----:B------:R-:W-:Y:S06]  /*4dd0*/  BRA `(.L_x_41609) ;  /* 0x0000000800e87947 */ /* 0x000fec0003800000 */
.L_x_41612:
        /* <DEDUP_REMOVED lines=9> */
.L_x_41615:
[----:B------:R-:W2:Y:S02]  /*4e70*/  LDG.E.U16 R4, desc[UR36][R4.64] ;  /* 0x0000002404047981 */ /* 0x000ea4000c1e1500 */
[----:B--2---:R-:W-:-:S06]  /*4e80*/  HADD2.F32 R3, -RZ, R4.H0_H0 ;  /* 0x20000004ff037230 */ /* 0x004fcc0000004100 */
[----:B------:R-:W0:Y:S02]  /*4e90*/  F2I.FTZ.TRUNC.NTZ R3, R3 ;  /* 0x0000000300037305 */ /* 0x000e24000021f100 */
[----:B0-----:R-:W-:Y:S01]  /*4ea0*/  PRMT R0, R3, 0x7610, R0 ;  /* 0x0000761003007816 */ /* 0x001fe20000000000 */
[----:B------:R-:W-:Y:S06]  /*4eb0*/  BRA `(.L_x_41609) ;  /* 0x0000000800b07947 */ /* 0x000fec0003800000 */
.L_x_41614:
[----:B------:R-:W2:Y:S02]  /*4ec0*/  LDG.E.64 R4, desc[UR36][R4.64] ;  /* 0x0000002404047981 */ /* 0x000ea4000c1e1b00 */
[----:B--2---:R0:W1:Y:S01]  /*4ed0*/  F2I.F64.TRUNC R0, R4 ;  /* 0x0000000400007311 */ /* 0x004062000030d100 */
[----:B------:R-:W-:Y:S05]  /*4ee0*/  BRA `(.L_x_41609) ;  /* 0x0000000800a47947 */ /* 0x000fea0003800000 */
.L_x_41604:
        /* <DEDUP_REMOVED lines=12> */
.L_x_41618:
[----:B------:R-:W2:Y:S02]  /*4fb0*/  LDG.E.64 R4, desc[UR36][R4.64] ;  /* 0x0000002404047981 */ /* 0x000ea4000c1e1b00 */
[----:B--2---:R3:W4:Y:S01]  /*4fc0*/  F2I.F64.TRUNC R0, R4 ;  /* 0x0000000400007311 */ /* 0x004722000030d100 */
[----:B------:R-:W-:Y:S05]  /*4fd0*/  BRA `(.L_x_41609) ;  /* 0x0000000800687947 */ /* 0x000fea0003800000 */
.L_x_41617:
        /* <DEDUP_REMOVED lines=27> */
.L_x_41620:
        /* <DEDUP_REMOVED lines=15> */
.L_x_41619:
[----:B------:R-:W2:Y:S02]  /*5280*/  LDG.E.U16 R3, desc[UR36][R4.64] ;  /* 0x0000002404037981 */ /* 0x000ea4000c1e1500 */
[----:B--2---:R-:W-:-:S06]  /*5290*/  IMAD.U32 R3, R3, 0x10000, RZ ;  /* 0x0001000003037824 */ /* 0x004fcc00078e00ff */
[----:B------:R-:W0:Y:S02]  /*52a0*/  F2I.FTZ.TRUNC.NTZ R3, R3 ;  /* 0x0000000300037305 */ /* 0x000e24000021f100 */
[----:B0-----:R-:W-:Y:S01]  /*52b0*/  PRMT R0, R3, 0x7610, R0 ;  /* 0x0000761003007816 */ /* 0x001fe20000000000 */
[----:B------:R-:W-:Y:S06]  /*52c0*/  BRA `(.L_x_41609) ;  /* 0x0000000400ac7947 */ /* 0x000fec0003800000 */
.L_x_41616:
        /* <DEDUP_REMOVED lines=10> */
.L_x_41623:
        /* <DEDUP_REMOVED lines=21> */
.L_x_41627:
[----:B------:R-:W-:Y:S05]  /*54c0*/  BSYNC.RECONVERGENT B1 ;  /* 0x0000000000017941 */ /* 0x000fea0003800200 */
.L_x_41626:
[----:B------:R-:W-:Y:S01]  /*54d0*/  IMAD.SHL.U32 R0, R0, 0x100000, RZ ;  /* 0x0010000000007824 */ /* 0x000fe200078e00ff */
[----:B------:R-:W-:-:S04]  /*54e0*/  LEA R3, R3, 0x3b800000, 0x17 ;  /* 0x3b80000003037811 */ /* 0x000fc800078eb8ff */
[----:B------:R-:W-:-:S07]  /*54f0*/  LOP3.LUT R3, R3, R0, R7, 0xfe, !PT ;  /* 0x0000000003037212 */ /* 0x000fce00078efe07 */
.L_x_41625:
[----:B------:R-:W-:Y:S05]  /*5500*/  BSYNC.RECONVERGENT B0 ;  /* 0x0000000000007941 */ /* 0x000fea0003800200 */
.L_x_41624:
[----:B------:R-:W0:Y:S02]  /*5510*/  F2I.FTZ.TRUNC.NTZ R3, R3 ;  /* 0x0000000300037305 */ /* 0x000e24000021f100 */
[----:B0-----:R-:W-:Y:S01]  /*5520*/  PRMT R0, R3, 0x7610, R0 ;  /* 0x0000761003007816 */ /* 0x001fe20000000000 */
[----:B------:R-:W-:Y:S06]  /*5530*/  BRA `(.L_x_41609) ;  /* 0x0000000400107947 */ /* 0x000fec0003800000 */
.L_x_41622:
        /* <DEDUP_REMOVED lines=21> */
.L_x_41631:
[----:B------:R-:W-:Y:S05]  /*5690*/  BSYNC.RECONVERGENT B1 ;  /* 0x0000000000017941 */ /* 0x000fea0003800200 */
.L_x_41630:
[----:B------:R-:W-:Y:S01]  /*56a0*/  IMAD.SHL.U32 R0, R0, 0x200000, RZ ;  /* 0x0020000000007824 */ /* 0x000fe200078e00ff */
[----:B------:R-:W-:-:S04]  /*56b0*/  LEA R3, R3, 0x37800000, 0x17 ;  /* 0x3780000003037811 */ /* 0x000fc800078eb8ff */
[----:B------:R-:W-:-:S07]  /*56c0*/  LOP3.LUT R3, R3, R0, R7, 0xfe, !PT ;  /* 0x0000000003037212 */ /* 0x000fce00078efe07 */
.L_x_41629:
[----:B------:R-:W-:Y:S05]  /*56d0*/  BSYNC.RECONVERGENT B0 ;  /* 0x0000000000007941 */ /* 0x000fea0003800200 */
.L_x_41628:
[----:B------:R-:W0:Y:S02]  /*56e0*/  F2I.FTZ.TRUNC.NTZ R3, R3 ;  /* 0x0000000300037305 */ /* 0x000e24000021f100 */
[----:B0-----:R-:W-:Y:S01]  /*56f0*/  PRMT R0, R3, 0x7610, R0 ;  /* 0x0000761003007816 */ /* 0x001fe20000000000 */
[----:B------:R-:W-:Y:S06]  /*5700*/  BRA `(.L_x_41609) ;  /* 0x00000000009c7947 */ /* 0x000fec0003800000 */
.L_x_41621:
        /* <DEDUP_REMOVED lines=14> */
.L_x_41635:
[----:B------:R-:W-:Y:S05]  /*57f0*/  BSYNC.RECONVERGENT B0 ;  /* 0x0000000000007941 */ /* 0x000fea0003800200 */
.L_x_41634:
[----:B------:R-:W0:Y:S02]  /*5800*/  F2I.FTZ.TRUNC.NTZ R3, R3 ;  /* 0x0000000300037305 */ /* 0x000e24000021f100 */
[----:B0-----:R-:W-:Y:S01]  /*5810*/  PRMT R0, R3, 0x7610, R0 ;  /* 0x0000761003007816 */ /* 0x001fe20000000000 */
[----:B------:R-:W-:Y:S06]  /*5820*/  BRA `(.L_x_41609) ;  /* 0x0000000000547947 */ /* 0x000fec0003800000 */
.L_x_41608:
        /* <DEDUP_REMOVED lines=16> */
.L_x_41636:
[----:B------:R-:W-:Y:S01]  /*5930*/  PRMT R0, RZ, 0x7610, R0 ;  /* 0x00007610ff007816 */ /* 0x000fe20000000000 */
[----:B------:R-:W-:Y:S06]  /*5940*/  BRA `(.L_x_41609) ;  /* 0x00000000000c7947 */ /* 0x000fec0003800000 */
.L_x_41633:
[----:B------:R1:W5:Y:S01]  /*5950*/  LDG.E.U8 R0, desc[UR36][R4.64] ;  /* 0x0000002404007981 */ /* 0x000362000c1e1100 */
[----:B------:R-:W-:Y:S05]  /*5960*/  BRA `(.L_x_41609) ;  /* 0x0000000000047947 */ /* 0x000fea0003800000 */
.L_x_41632:
[----:B------:R2:W5:Y:S02]  /*5970*/  LDG.E.U8 R0, desc[UR36][R4.64] ;  /* 0x0000002404007981 */ /* 0x000564000c1e1100 */
.L_x_41609:
[----:B-----5:R-:W-:Y:S01]  /*5980*/  LOP3.LUT P0, RZ, R18, 0xff, RZ, 0xc0, !PT ;  /* 0x000000ff12ff7812 */ /* 0x020fe2000780c0ff */
[----:B------:R-:W-:Y:S01]  /*5990*/  VIADD R22, R22, 0x80 ;  /* 0x0000008016167836 */ /* 0x000fe20000000000 */
[----:B-1--4-:R-:W-:-:S04]  /*59a0*/  LOP3.LUT P1, RZ, R0, 0xff, RZ, 0xc0, !PT ;  /* 0x000000ff00ff7812 */ /* 0x012fc8000782c0ff */
[----:B------:R-:W-:-:S04]  /*59b0*/  PLOP3.LUT P0, PT, P0, P1, PT, 0x80, 0x8 ;  /* 0x000000000008781c */ /* 0x000fc80000703070 */
[----:B------:R-:W-:-:S09]  /*59c0*/  P2R R18, PR, RZ, 0x1 ;  /* 0x00000001ff127803 */ /* 0x000fd20000000000 */
.L_x_41570:
[----:B------:R-:W-:Y:S05]  /*59d0*/  BSYNC.RECONVERGENT B6 ;  /* 0x0000000000067941 */ /* 0x000fea0003800200 */
.L_x_41569:
        /* <DEDUP_REMOVED lines=23> */
.L_x_41642:
[----:B------:R0:W5:Y:S01]  /*5b50*/  LDG.E.U8 R22, desc[UR36][R4.64] ;  /* 0x0000002404167981 */ /* 0x000162000c1e1100 */
[----:B------:R-:W-:Y:S05]  /*5b60*/  BRA `(.L_x_41644) ;  /* 0x0000000c00507947 */ /* 0x000fea0003800000 */
.L_x_41641:
        /* <DEDUP_REMOVED lines=8> */
.L_x_41646:
[----:B------:R3:W5:Y:S01]  /*5bf0*/  LDG.E.U8 R22, desc[UR36][R4.64] ;  /* 0x0000002404167981 */ /* 0x000762000c1e1100 */
[----:B------:R-:W-:Y:S05]  /*5c00*/  BRA `(.L_x_41644) ;  /* 0x0000000c00287947 */ /* 0x000fea0003800000 */
.L_x_41645:
[----:B------:R2:W5:Y:S01]  /*5c10*/  LDG.E.U16 R22, desc[UR36][R4.64] ;  /* 0x0000002404167981 */ /* 0x000562000c1e1500 */
[----:B------:R-:W-:Y:S05]  /*5c20*/  BRA `(.L_x_41644) ;  /* 0x0000000c00207947 */ /* 0x000fea0003800000 */
.L_x_41640:
        /* <DEDUP_REMOVED lines=9> */
.L_x_41648:
[----:B------:R-:W2:Y:S02]  /*5cc0*/  LDG.E.U16 R0, desc[UR36][R4.64] ;  /* 0x0000002404007981 */ /* 0x000ea4000c1e1500 */
[----:B--2---:R-:W-:-:S06]  /*5cd0*/  HADD2.F32 R0, -RZ, R0.H0_H0 ;  /* 0x20000000ff007230 */ /* 0x004fcc0000004100 */
[----:B------:R-:W0:Y:S02]  /*5ce0*/  F2I.FTZ.TRUNC.NTZ R0, R0 ;  /* 0x0000000000007305 */ /* 0x000e24000021f100 */
[----:B0-----:R-:W-:Y:S01]  /*5cf0*/  PRMT R22, R0, 0x7610, R22 ;  /* 0x0000761000167816 */ /* 0x001fe20000000016 */
[----:B------:R-:W-:Y:S06]  /*5d00*/  BRA `(.L_x_41644) ;  /* 0x0000000800e87947 */ /* 0x000fec0003800000 */
.L_x_41647:
        /* <DEDUP_REMOVED lines=9> */
.L_x_41650:
[----:B------:R-:W2:Y:S02]  /*5da0*/  LDG.E.U16 R4, desc[UR36][R4.64] ;  /* 0x0000002404047981 */ /* 0x000ea4000c1e1500 */
[----:B--2---:R-:W-:-:S06]  /*5db0*/  HADD2.F32 R0, -RZ, R4.H0_H0 ;  /* 0x20000004ff007230 */ /* 0x004fcc0000004100 */
[----:B------:R-:W0:Y:S02]  /*5dc0*/  F2I.FTZ.TRUNC.NTZ R0, R0 ;  /* 0x0000000000007305 */ /* 0x000e24000021f100 */
[----:B0-----:R-:W-:Y:S01]  /*5dd0*/  PRMT R22, R0, 0x7610, R22 ;  /* 0x0000761000167816 */ /* 0x001fe20000000016 */
[----:B------:R-:W-:Y:S06]  /*5de0*/  BRA `(.L_x_41644) ;  /* 0x0000000800b07947 */ /* 0x000fec0003800000 */
.L_x_41649:
[----:B------:R-:W2:Y:S02]  /*5df0*/  LDG.E.64 R4, desc[UR36][R4.64] ;  /* 0x0000002404047981 */ /* 0x000ea4000c1e1b00 */
[----:B--2---:R0:W1:Y:S01]  /*5e00*/  F2I.F64.TRUNC R22, R4 ;  /* 0x0000000400167311 */ /* 0x004062000030d100 */
[----:B------:R-:W-:Y:S05]  /*5e10*/  BRA `(.L_x_41644) ;  /* 0x0000000800a47947 */ /* 0x000fea0003800000 */
.L_x_41639:
        /* <DEDUP_REMOVED lines=12> */
.L_x_41653:
[----:B------:R-:W2:Y:S02]  /*5ee0*/  LDG.E.64 R4, desc[UR36][R4.64] ;  /* 0x0000002404047981 */ /* 0x000ea4000c1e1b00 */
[----:B--2---:R0:W1:Y:S01]  /*5ef0*/  F2I.F64.TRUNC R22, R4 ;  /* 0x0000000400167311 */ /* 0x004062000030d100 */
[----:B------:R-:W-:Y:S05]  /*5f00*/  BRA `(.L_x_41644) ;  /* 0x0000000800687947 */ /* 0x000fea0003800000 */
.L_x_41652:
        /* <DEDUP_REMOVED lines=27> */
.L_x_41655:
        /* <DEDUP_REMOVED lines=15> */
.L_x_41654:
[----:B------:R-:W2:Y:S02]  /*61b0*/  LDG.E.U16 R0, desc[UR36][R4.64] ;  /* 0x0000002404007981 */ /* 0x000ea4000c1e1500 */
[----:B--2---:R-:W-:-:S06]  /*61c0*/  IMAD.U32 R0, R0, 0x10000, RZ ;  /* 0x0001000000007824 */ /* 0x004fcc00078e00ff */
[----:B------:R-:W0:Y:S02]  /*61d0*/  F2I.FTZ.TRUNC.NTZ R0, R0 ;  /* 0x0000000000007305 */ /* 0x000e24000021f100 */
[----:B0-----:R-:W-:Y:S01]  /*61e0*/  PRMT R22, R0, 0x7610, R22 ;  /* 0x0000761000167816 */ /* 0x001fe20000000016 */
[----:B------:R-:W-:Y:S06]  /*61f0*/  BRA `(.L_x_41644) ;  /* 0x0000000400ac7947 */ /* 0x000fec0003800000 */
.L_x_41651:
        /* <DEDUP_REMOVED lines=10> */
.L_x_41658:
        /* <DEDUP_REMOVED lines=21> */
.L_x_41662:
[----:B------:R-:W-:Y:S05]  /*63f0*/  BSYNC.RECONVERGENT B1 ;  /* 0x0000000000017941 */ /* 0x000fea0003800200 */
.L_x_41661:
[----:B------:R-:W-:Y:S01]  /*6400*/  IMAD.SHL.U32 R0, R0, 0x100000, RZ ;  /* 0x0010000000007824 */ /* 0x000fe200078e00ff */
[----:B------:R-:W-:-:S04]  /*6410*/  LEA R3, R3, 0x3b800000, 0x17 ;  /* 0x3b80000003037811 */ /* 0x000fc800078eb8ff */
[----:B------:R-:W-:-:S07]  /*6420*/  LOP3.LUT R0, R3, R0, R7, 0xfe, !PT ;  /* 0x0000000003007212 */ /* 0x000fce00078efe07 */
.L_x_41660:
[----:B------:R-:W-:Y:S05]  /*6430*/  BSYNC.RECONVERGENT B0 ;  /* 0x0000000000007941 */ /* 0x000fea0003800200 */
.L_x_41659:
[----:B------:R-:W0:Y:S02]  /*6440*/  F2I.FTZ.TRUNC.NTZ R0, R0 ;  /* 0x0000000000007305 */ /* 0x000e24000021f100 */
[----:B0-----:R-:W-:Y:S01]  /*6450*/  PRMT R22, R0, 0x7610, R22 ;  /* 0x0000761000167816 */ /* 0x001fe20000000016 */
[----:B------:R-:W-:Y:S06]  /*6460*/  BRA `(.L_x_41644) ;  /* 0x0000000400107947 */ /* 0x000fec0003800000 */
.L_x_41657:
        /* <DEDUP_REMOVED lines=21> */
.L_x_41666:
[----:B------:R-:W-:Y:S05]  /*65c0*/  BSYNC.RECONVERGENT B1 ;  /* 0x0000000000017941 */ /* 0x000fea0003800200 */
.L_x_41665:
[----:B------:R-:W-:Y:S01]  /*65d0*/  IMAD.SHL.U32 R0, R0, 0x200000, RZ ;  /* 0x0020000000007824 */ /* 0x000fe200078e00ff */
[----:B------:R-:W-:-:S04]  /*65e0*/  LEA R3, R3, 0x37800000, 0x17 ;  /* 0x3780000003037811 */ /* 0x000fc800078eb8ff */
[----:B------:R-:W-:-:S07]  /*65f0*/  LOP3.LUT R0, R3, R0, R7, 0xfe, !PT ;  /* 0x0000000003007212 */ /* 0x000fce00078efe07 */
.L_x_41664:
[----:B------:R-:W-:Y:S05]  /*6600*/  BSYNC.RECONVERGENT B0 ;  /* 0x0000000000007941 */ /* 0x000fea0003800200 */
.L_x_41663:
[----:B------:R-:W0:Y:S02]  /*6610*/  F2I.FTZ.TRUNC.NTZ R0, R0 ;  /* 0x0000000000007305 */ /* 0x000e24000021f100 */
[----:B0-----:R-:W-:Y:S01]  /*6620*/  PRMT R22, R0, 0x7610, R22 ;  /* 0x0000761000167816 */ /* 0x001fe20000000016 */
[----:B------:R-:W-:Y:S06]  /*6630*/  BRA `(.L_x_41644) ;  /* 0x00000000009c7947 */ /* 0x000fec0003800000 */
.L_x_41656:
        /* <DEDUP_REMOVED lines=14> */
.L_x_41670:
[----:B------:R-:W-:Y:S05]  /*6720*/  BSYNC.RECONVERGENT B0 ;  /* 0x0000000000007941 */ /* 0x000fea0003800200 */
.L_x_41669:
[----:B------:R-:W0:Y:S02]  /*6730*/  F2I.FTZ.TRUNC.NTZ R0, R0 ;  /* 0x0000000000007305 */ /* 0x000e24000021f100 */
[----:B0-----:R-:W-:Y:S01]  /*6740*/  PRMT R22, R0, 0x7610, R22 ;  /* 0x0000761000167816 */ /* 0x001fe20000000016 */
[----:B------:R-:W-:Y:S06]  /*6750*/  BRA `(.L_x_41644) ;  /* 0x0000000000547947 */ /* 0x000fec0003800000 */
.L_x_41643:
        /* <DEDUP_REMOVED lines=16> */
.L_x_41671:
[----:B------:R-:W-:Y:S01]  /*6860*/  PRMT R22, RZ, 0x7610, R22 ;  /* 0x00007610ff167816 */ /* 0x000fe20000000016 */
[----:B------:R-:W-:Y:S06]  /*6870*/  BRA `(.L_x_41644) ;  /* 0x00000000000c7947 */ /* 0x000fec0003800000 */
.L_x_41668:
[----:B------:R0:W5:Y:S01]  /*6880*/  LDG.E.U8 R22, desc[UR36][R4.64] ;  /* 0x0000002404167981 */ /* 0x000162000c1e1100 */
[----:B------:R-:W-:Y:S05]  /*6890*/  BRA `(.L_x_41644) ;  /* 0x0000000000047947 */ /* 0x000fea0003800000 */
.L_x_41667:
[----:B------:R0:W5:Y:S02]  /*68a0*/  LDG.E.U8 R22, desc[UR36][R4.64] ;  /* 0x0000002404167981 */ /* 0x000164000c1e1100 */
.L_x_41644:
        /* <DEDUP_REMOVED lines=19> */
.L_x_41675:
[----:B------:R0:W5:Y:S01]  /*69e0*/  LDG.E.U8 R0, desc[UR36][R4.64] ;  /* 0x0000002404007981 */ /* 0x000162000c1e1100 */
[----:B------:R-:W-:Y:S05]  /*69f0*/  BRA `(.L_x_41677) ;  /* 0x0000000c00507947 */ /* 0x000fea0003800000 */
.L_x_41674:
        /* <DEDUP_REMOVED lines=8> */
.L_x_41679:
[----:B------:R0:W5:Y:S01]  /*6a80*/  LDG.E.U8 R0, desc[UR36][R4.64] ;  /* 0x0000002404007981 */ /* 0x000162000c1e1100 */
[----:B------:R-:W-:Y:S05]  /*6a90*/  BRA `(.L_x_41677) ;  /* 0x0000000c00287947 */ /* 0x000fea0003800000 */
.L_x_41678:
[----:B------:R0:W5:Y:S01]  /*6aa0*/  LDG.E.U16 R0, desc[UR36][R4.64] ;  /* 0x0000002404007981 */ /* 0x000162000c1e1500 */
[----:B------:R-:W-:Y:S05]  /*6ab0*/  BRA `(.L_x_41677) ;  /* 0x0000000c00207947 */ /* 0x000fea0003800000 */
.L_x_41673:
        /* <DEDUP_REMOVED lines=9> */
.L_x_41681:
[----:B------:R-:W2:Y:S02]  /*6b50*/  LDG.E.U16 R3, desc[UR36][R4.64] ;  /* 0x0000002404037981 */ /* 0x000ea4000c1e1500 */
[----:B--2---:R-:W-:-:S06]  /*6b60*/  HADD2.F32 R3, -RZ, R3.H0_H0 ;  /* 0x20000003ff037230 */ /* 0x004fcc0000004100 */
[----:B------:R-:W0:Y:S02]  /*6b70*/  F2I.FTZ.TRUNC.NTZ R3, R3 ;  /* 0x0000000300037305 */ /* 0x000e24000021f100 */
[----:B0-----:R-:W-:Y:S01]  /*6b80*/  PRMT R0, R3, 0x7610, R0 ;  /* 0x0000761003007816 */ /* 0x001fe20000000000 */
[----:B------:R-:W-:Y:S06]  /*6b90*/  BRA `(.L_x_41677) ;  /* 0x0000000800e87947 */ /* 0x000fec0003800000 */
.L_x_41680:
        /* <DEDUP_REMOVED lines=9> */
.L_x_41683:
[----:B------:R-:W2:Y:S02]  /*6c30*/  LDG.E.U16 R4, desc[UR36][R4.64] ;  /* 0x0000002404047981 */ /* 0x000ea4000c1e1500 */
[----:B--2---:R-:W-:-:S06]  /*6c40*/  HADD2.F32 R3, -RZ, R4.H0_H0 ;  /* 0x20000004ff037230 */ /* 0x004fcc0000004100 */
[----:B------:R-:W0:Y:S02]  /*6c50*/  F2I.FTZ.TRUNC.NTZ R3, R3 ;  /* 0x0000000300037305 */ /* 0x000e24000021f100 */
[----:B0-----:R-:W-:Y:S01]  /*6c60*/  PRMT R0, R3, 0x7610, R0 ;  /* 0x0000761003007816 */ /* 0x001fe20000000000 */
[----:B------:R-:W-:Y:S06]  /*6c70*/  BRA `(.L_x_41677) ;  /* 0x0000000800b07947 */ /* 0x000fec0003800000 */
.L_x_41682:
[----:B------:R-:W2:Y:S02]  /*6c80*/  LDG.E.64 R4, desc[UR36][R4.64] ;  /* 0x0000002404047981 */ /* 0x000ea4000c1e1b00 */
[----:B--2---:R0:W1:Y:S01]  /*6c90*/  F2I.F64.TRUNC R0, R4 ;  /* 0x0000000400007311 */ /* 0x004062000030d100 */
[----:B------:R-:W-:Y:S05]  /*6ca0*/  BRA `(.L_x_41677) ;  /* 0x0000000800a47947 */ /* 0x000fea0003800000 */
.L_x_41672:
        /* <DEDUP_REMOVED lines=12> */
.L_x_41686:
[----:B------:R-:W2:Y:S02]  /*6d70*/  LDG.E.64 R4, desc[UR36][R4.64] ;  /* 0x0000002404047981 */ /* 0x000ea4000c1e1b00 */
[----:B--2---:R3:W4:Y:S01]  /*6d80*/  F2I.F64.TRUNC R0, R4 ;  /* 0x0000000400007311 */ /* 0x004722000030d100 */
[----:B------:R-:W-:Y:S05]  /*6d90*/  BRA `(.L_x_41677) ;  /* 0x0000000800687947 */ /* 0x000fea0003800000 */
.L_x_41685:
        /* <DEDUP_REMOVED lines=27> */
.L_x_41688:
        /* <DEDUP_REMOVED lines=15> */
.L_x_41687:
[----:B------:R-:W2:Y:S02]  /*7040*/  LDG.E.U16 R3, desc[UR36][R4.64] ;  /* 0x0000002404037981 */ /* 0x000ea4000c1e1500 */
[----:B--2---:R-:W-:-:S06]  /*7050*/  IMAD.U32 R3, R3, 0x10000, RZ ;  /* 0x0001000003037824 */ /* 0x004fcc00078e00ff */
[----:B------:R-:W0:Y:S02]  /*7060*/  F2I.FTZ.TRUNC.NTZ R3, R3 ;  /* 0x0000000300037305 */ /* 0x000e24000021f100 */
[----:B0-----:R-:W-:Y:S01]  /*7070*/  PRMT R0, R3, 0x7610, R0 ;  /* 0x0000761003007816 */ /* 0x001fe20000000000 */
[----:B------:R-:W-:Y:S06]  /*7080*/  BRA `(.L_x_41677) ;  /* 0x0000000400ac7947 */ /* 0x000fec0003800000 */
.L_x_41684:
        /* <DEDUP_REMOVED lines=10> */
.L_x_41691:
        /* <DEDUP_REMOVED lines=21> */
.L_x_41695:
[----:B------:R-:W-:Y:S05]  /*7280*/  BSYNC.RECONVERGENT B1 ;  /* 0x0000000000017941 */ /* 0x000fea0003800200 */
.L_x_41694:
[----:B------:R-:W-:Y:S01]  /*7290*/  IMAD.SHL.U32 R0, R0, 0x100000, RZ ;  /* 0x0010000000007824 */ /* 0x000fe200078e00ff */
[----:B------:R-:W-:-:S04]  /*72a0*/  LEA R3, R3, 0x3b800000, 0x17 ;  /* 0x3b80000003037811 */ /* 0x000fc800078eb8ff */
[----:B------:R-:W-:-:S07]  /*72b0*/  LOP3.LUT R3, R3, R0, R7, 0xfe, !PT ;  /* 0x0000000003037212 */ /* 0x000fce00078efe07 */
.L_x_41693:
[----:B------:R-:W-:Y:S05]  /*72c0*/  BSYNC.RECONVERGENT B0 ;  /* 0x0000000000007941 */ /* 0x000fea0003800200 */
.L_x_41692:
[----:B------:R-:W0:Y:S02]  /*72d0*/  F2I.FTZ.TRUNC.NTZ R3, R3 ;  /* 0x0000000300037305 */ /* 0x000e24000021f100 */
[----:B0-----:R-:W-:Y:S01]  /*72e0*/  PRMT R0, R3, 0x7610, R0 ;  /* 0x0000761003007816 */ /* 0x001fe20000000000 */
[----:B------:R-:W-:Y:S06]  /*72f0*/  BRA `(.L_x_41677) ;  /* 0x0000000400107947 */ /* 0x000fec0003800000 */
.L_x_41690:
        /* <DEDUP_REMOVED lines=21> */
.L_x_41699:
[----:B------:R-:W-:Y:S05]  /*7450*/  BSYNC.RECONVERGENT B1 ;  /* 0x0000000000017941 */ /* 0x000fea0003800200 */
.L_x_41698:
[----:B------:R-:W-:Y:S01]  /*7460*/  IMAD.SHL.U32 R0, R0, 0x200000, RZ ;  /* 0x0020000000007824 */ /* 0x000fe200078e00ff */
[----:B------:R-:W-:-:S04]  /*7470*/  LEA R3, R3, 0x37800000, 0x17 ;  /* 0x3780000003037811 */ /* 0x000fc800078eb8ff */
[----:B------:R-:W-:-:S07]  /*7480*/  LOP3.LUT R3, R3, R0, R7, 0xfe, !PT ;  /* 0x0000000003037212 */ /* 0x000fce00078efe07 */
.L_x_41697:
[----:B------:R-:W-:Y:S05]  /*7490*/  BSYNC.RECONVERGENT B0 ;  /* 0x0000000000007941 */ /* 0x000fea0003800200 */
.L_x_41696:
[----:B------:R-:W0:Y:S02]  /*74a0*/  F2I.FTZ.TRUNC.NTZ R3, R3 ;  /* 0x0000000300037305 */ /* 0x000e24000021f100 */
[----:B0-----:R-:W-:Y:S01]  /*74b0*/  PRMT R0, R3, 0x7610, R0 ;  /* 0x0000761003007816 */ /* 0x001fe20000000000 */
[----:B------:R-:W-:Y:S06]  /*74c0*/  BRA `(.L_x_41677) ;  /* 0x00000000009c7947 */ /* 0x000fec0003800000 */
.L_x_41689:
        /* <DEDUP_REMOVED lines=14> */
.L_x_41703:
[----:B------:R-:W-:Y:S05]  /*75b0*/  BSYNC.RECONVERGENT B0 ;  /* 0x0000000000007941 */ /* 0x000fea0003800200 */
.L_x_41702:
[----:B------:R-:W0:Y:S02]  /*75c0*/  F2I.FTZ.TRUNC.NTZ R3, R3 ;  /* 0x0000000300037305 */ /* 0x000e24000021f100 */
[----:B0-----:R-:W-:Y:S01]  /*75d0*/  PRMT R0, R3, 0x7610, R0 ;  /* 0x0000761003007816 */ /* 0x001fe20000000000 */
[----:B------:R-:W-:Y:S06]  /*75e0*/  BRA `(.L_x_41677) ;  /* 0x0000000000547947 */ /* 0x000fec0003800000 */
.L_x_41676:
        /* <DEDUP_REMOVED lines=16> */
.L_x_41704:
[----:B------:R-:W-:Y:S01]  /*76f0*/  PRMT R0, RZ, 0x7610, R0 ;  /* 0x00007610ff007816 */ /* 0x000fe20000000000 */
[----:B------:R-:W-:Y:S06]  /*7700*/  BRA `(.L_x_41677) ;  /* 0x00000000000c7947 */ /* 0x000fec0003800000 */
.L_x_41701:
[----:B------:R1:W5:Y:S01]  /*7710*/  LDG.E.U8 R0, desc[UR36][R4.64] ;  /* 0x0000002404007981 */ /* 0x000362000c1e1100 */
[----:B------:R-:W-:Y:S05]  /*7720*/  BRA `(.L_x_41677) ;  /* 0x0000000000047947 */ /* 0x000fea0003800000 */
.L_x_41700:
[----:B------:R0:W5:Y:S02]  /*7730*/  LDG.E.U8 R0, desc[UR36][R4.64] ;  /* 0x0000002404007981 */ /* 0x000164000c1e1100 */
.L_x_41677:
[----:B-----5:R-:W-:Y:S02]  /*7740*/  LOP3.LUT P0, RZ, R22, 0xff, RZ, 0xc0, !PT ;  /* 0x000000ff16ff7812 */ /* 0x020fe4000780c0ff */
[----:B-1--4-:R-:W-:-:S04]  /*7750*/  LOP3.LUT P1, RZ, R0, 0xff, RZ, 0xc0, !PT ;  /* 0x000000ff00ff7812 */ /* 0x012fc8000782c0ff */
[----:B------:R-:W-:-:S13]  /*7760*/  PLOP3.LUT P0, PT, P0, P1, PT, 0x80, 0x8 ;  /* 0x000000000008781c */ /* 0x000fda0000703070 */
.L_x_41638:
[----:B------:R-:W-:Y:S05]  /*7770*/  BSYNC.RECONVERGENT B6 ;  /* 0x0000000000067941 */ /* 0x000fea0003800200 */
.L_x_41637:
        /* <DEDUP_REMOVED lines=34> */
.L_x_41712:
[----:B------:R0:W-:Y:S01]  /*79a0*/  STG.E.U8 desc[UR36][R8.64], R11 ;  /* 0x0000000b08007986 */ /* 0x0001e2000c101124 */
[----:B------:R-:W-:Y:S05]  /*79b0*/  BRA `(.L_x_41714) ;  /* 0x0000000c00087947 */ /* 0x000fea0003800000 */
.L_x_41711:
        /* <DEDUP_REMOVED lines=10> */
.L_x_41716:
[----:B------:R0:W-:Y:S01]  /*7a60*/  STG.E desc[UR36][R8.64], R11 ;  /* 0x0000000b08007986 */ /* 0x0001e2000c101924 */
[----:B------:R-:W-:Y:S05]  /*7a70*/  BRA `(.L_x_41714) ;  /* 0x0000000800d87947 */ /* 0x000fea0003800000 */
.L_x_41715:
[----:B------:R0:W-:Y:S01]  /*7a80*/  STG.E.U16 desc[UR36][R8.64], R11 ;  /* 0x0000000b08007986 */ /* 0x0001e2000c101524 */
[----:B------:R-:W-:Y:S05]  /*7a90*/  BRA `(.L_x_41714) ;  /* 0x0000000800d07947 */ /* 0x000fea0003800000 */
.L_x_41710:
        /* <DEDUP_REMOVED lines=9> */
.L_x_41718:
[----:B------:R-:W0:Y:S02]  /*7b30*/  I2F.S16 R0, R11 ;  /* 0x0000000b00007306 */ /* 0x000e240000101400 */
[----:B0-----:R-:W-:-:S05]  /*7b40*/  F2FP.F16.F32.PACK_AB R0, RZ, R0 ;  /* 0x00000000ff00723e */ /* 0x001fca00000000ff */
[----:B------:R0:W-:Y:S01]  /*7b50*/  STG.E.U16 desc[UR36][R8.64], R0 ;  /* 0x0000000008007986 */ /* 0x0001e2000c101524 */
[----:B------:R-:W-:Y:S05]  /*7b60*/  BRA `(.L_x_41714) ;  /* 0x00000008009c7947 */ /* 0x000fea0003800000 */
.L_x_41717:
        /* <DEDUP_REMOVED lines=10> */
.L_x_41720:
[----:B------:R-:W0:Y:S02]  /*7c10*/  I2F.S16 R11, R11 ;  /* 0x0000000b000b7306 */ /* 0x000e240000101400 */
[----:B0-----:R-:W-:-:S04]  /*7c20*/  F2FP.F16.F32.PACK_AB R3, RZ, R11 ;  /* 0x0000000bff03723e */ /* 0x001fc800000000ff */
[----:B------:R-:W-:-:S05]  /*7c30*/  PRMT R3, R3, 0x5410, RZ ;  /* 0x0000541003037816 */ /* 0x000fca00000000ff */
[----:B------:R0:W-:Y:S01]  /*7c40*/  STG.E desc[UR36][R8.64], R3 ;  /* 0x0000000308007986 */ /* 0x0001e2000c101924 */
[----:B------:R-:W-:Y:S05]  /*7c50*/  BRA `(.L_x_41714) ;  /* 0x0000000800607947 */ /* 0x000fea0003800000 */
.L_x_41719:
[----:B------:R-:W0:Y:S02]  /*7c60*/  I2F.F64.S16 R4, R11 ;  /* 0x0000000b00047312 */ /* 0x000e240000101c00 */
[----:B0-----:R0:W-:Y:S01]  /*7c70*/  STG.E.64 desc[UR36][R8.64], R4 ;  /* 0x0000000408007986 */ /* 0x0011e2000c101b24 */
[----:B------:R-:W-:Y:S05]  /*7c80*/  BRA `(.L_x_41714) ;  /* 0x0000000800547947 */ /* 0x000fea0003800000 */
.L_x_41709:
        /* <DEDUP_REMOVED lines=10> */
.L_x_41723:
[----:B------:R-:W0:Y:S01]  /*7d30*/  I2F.F64.S16 R4, R11 ;  /* 0x0000000b00047312 */ /* 0x000e220000101c00 */
[----:B------:R-:W-:-:S05]  /*7d40*/  CS2R R6, SRZ ;  /* 0x0000000000067805 */ /* 0x000fca000001ff00 */
[----:B0-----:R0:W-:Y:S01]  /*7d50*/  STG.E.128 desc[UR36][R8.64], R4 ;  /* 0x0000000408007986 */ /* 0x0011e2000c101d24 */
[----:B------:R-:W-:Y:S05]  /*7d60*/  BRA `(.L_x_41714) ;  /* 0x00000008001c7947 */ /* 0x000fea0003800000 */
.L_x_41722:
        /* <DEDUP_REMOVED lines=17> */
.L_x_41727:
[----:B------:R-:W-:Y:S05]  /*7e80*/  BSYNC.RECONVERGENT B0 ;  /* 0x0000000000007941 */ /* 0x000fea0003800200 */
.L_x_41726:
[----:B------:R0:W-:Y:S01]  /*7e90*/  STG.E.U8 desc[UR36][R8.64], R3 ;  /* 0x0000000308007986 */ /* 0x0001e2000c101124 */
[----:B------:R-:W-:Y:S05]  /*7ea0*/  BRA `(.L_x_41714) ;  /* 0x0000000400cc7947 */ /* 0x000fea0003800000 */
.L_x_41725:
        /* <DEDUP_REMOVED lines=16> */
.L_x_41724:
[----:B------:R-:W0:Y:S02]  /*7fb0*/  I2F.S16 R0, R11 ;  /* 0x0000000b00007306 */ /* 0x000e240000101400 */
[----:B0-----:R-:W-:-:S05]  /*7fc0*/  F2FP.BF16.F32.PACK_AB R0, RZ, R0 ;  /* 0x00000000ff00723e */ /* 0x001fca00000010ff */
[----:B------:R0:W-:Y:S01]  /*7fd0*/  STG.E.U16 desc[UR36][R8.64], R0 ;  /* 0x0000000008007986 */ /* 0x0001e2000c101524 */
[----:B------:R-:W-:Y:S05]  /*7fe0*/  BRA `(.L_x_41714) ;  /* 0x00000004007c7947 */ /* 0x000fea0003800000 */
.L_x_41721:
        /* <DEDUP_REMOVED lines=10> */
.L_x_41730:
        /* <DEDUP_REMOVED lines=12> */
.L_x_41733:
[----:B------:R-:W-:-:S04]  /*8150*/  SHF.R.U32.HI R0, RZ, 0x14, R11 ;  /* 0x00000014ff007819 */ /* 0x000fc8000001160b */
[----:B------:R-:W-:-:S04]  /*8160*/  LOP3.LUT R0, R0, 0x1, RZ, 0xc0, !PT ;  /* 0x0000000100007812 */ /* 0x000fc800078ec0ff */
[----:B------:R-:W-:-:S04]  /*8170*/  IADD3 R0, PT, PT, R11, 0x487ffff, R0 ;  /* 0x0487ffff0b007810 */ /* 0x000fc80007ffe000 */
[----:B------:R-:W-:-:S04]  /*8180*/  SHF.R.U32.HI R0, RZ, 0x14, R0 ;  /* 0x00000014ff007819 */ /* 0x000fc80000011600 */
[----:B------:R-:W-:-:S07]  /*8190*/  LOP3.LUT R0, R0, 0xff, RZ, 0xc0, !PT ;  /* 0x000000ff00007812 */ /* 0x000fce00078ec0ff */
.L_x_41734:
[----:B------:R-:W-:-:S07]  /*81a0*/  PRMT R4, R0, 0x7610, R4 ;  /* 0x0000761000047816 */ /* 0x000fce0000000004 */
.L_x_41732:
[----:B------:R-:W-:Y:S05]  /*81b0*/  BSYNC.RECONVERGENT B0 ;  /* 0x0000000000007941 */ /* 0x000fea0003800200 */
.L_x_41731:
[----:B------:R0:W-:Y:S01]  /*81c0*/  STG.E.U8 desc[UR36][R8.64], R4 ;  /* 0x0000000408007986 */ /* 0x0001e2000c101124 */
[----:B------:R-:W-:Y:S05]  /*81d0*/  BRA `(.L_x_41714) ;  /* 0x0000000400007947 */ /* 0x000fea0003800000 */
.L_x_41729:
        /* <DEDUP_REMOVED lines=12> */
.L_x_41737:
[----:B------:R-:W-:-:S04]  /*82a0*/  SHF.R.U32.HI R0, RZ, 0x15, R11 ;  /* 0x00000015ff007819 */ /* 0x000fc8000001160b */
[----:B------:R-:W-:-:S04]  /*82b0*/  LOP3.LUT R0, R0, 0x1, RZ, 0xc0, !PT ;  /* 0x0000000100007812 */ /* 0x000fc800078ec0ff */
[----:B------:R-:W-:-:S04]  /*82c0*/  IADD3 R0, PT, PT, R11, 0x88fffff, R0 ;  /* 0x088fffff0b007810 */ /* 0x000fc80007ffe000 */
[----:B------:R-:W-:-:S04]  /*82d0*/  SHF.R.U32.HI R0, RZ, 0x15, R0 ;  /* 0x00000015ff007819 */ /* 0x000fc80000011600 */
[----:B------:R-:W-:-:S07]  /*82e0*/  LOP3.LUT R0, R0, 0xff, RZ, 0xc0, !PT ;  /* 0x000000ff00007812 */ /* 0x000fce00078ec0ff */
.L_x_41738:
[----:B------:R-:W-:-:S07]  /*82f0*/  PRMT R4, R0, 0x7610, R4 ;  /* 0x0000761000047816 */ /* 0x000fce0000000004 */
.L_x_41736:
[----:B------:R-:W-:Y:S05]  /*8300*/  BSYNC.RECONVERGENT B0 ;  /* 0x0000000000007941 */ /* 0x000fea0003800200 */
.L_x_41735:
[----:B------:R3:W-:Y:S01]  /*8310*/  STG.E.U8 desc[UR36][R8.64], R4 ;  /* 0x0000000408007986 */ /* 0x0007e2000c101124 */
[----:B------:R-:W-:Y:S05]  /*8320*/  BRA `(.L_x_41714) ;  /* 0x0000000000ac7947 */ /* 0x000fea0003800000 */
.L_x_41728:
[----:B------:R-:W-:-:S13]  /*8330*/  ISETP.NE.AND P0, PT, R0, 0x1c, PT ;  /* 0x0000001c0000780c */ /* 0x000fda0003f05270 */
[----:B------:R-:W-:Y:S05]  /*8340*/  @!P0 BRA `(.L_x_41739) ;  /* 0x0000000000a08947 */ /* 0x000fea0003800000 */
[----:B------:R-:W-:-:S13]  /*8350*/  ISETP.NE.AND P0, PT, R0, 0x1d, PT ;  /* 0x0000001d0000780c */ /* 0x000fda0003f05270 */
[----:B------:R-:W-:Y:S05]  /*8360*/  @!P0 BRA `(.L_x_41740) ;  /* 0x0000000000888947 */ /* 0x000fea0003800000 */
[----:B------:R-:W-:-:S13]  /*8370*/  ISETP.NE.AND P0, PT, R0, 0x2c, PT ;  /* 0x0000002c0000780c */ /* 0x000fda0003f05270 */
[----:B------:R-:W-:Y:S05]  /*8380*/  @!P0 BRA `(.L_x_41741) ;  /* 0x0000000000448947 */ /* 0x000fea0003800000 */
.L_x_41713:
        /* <DEDUP_REMOVED lines=16> */
.L_x_41742:
[----:B------:R-:W-:Y:S05]  /*8490*/  BRA `(.L_x_41714) ;  /* 0x0000000000507947 */ /* 0x000fea0003800000 */
.L_x_41741:
        /* <DEDUP_REMOVED lines=15> */
.L_x_41740:
[----:B------:R-:W-:Y:S02]  /*8590*/  IMAD.MOV.U32 R4, RZ, RZ, R11 ;  /* 0x000000ffff047224 */ /* 0x000fe400078e000b */
[----:B------:R-:W-:-:S05]  /*85a0*/  IMAD.MOV.U32 R5, RZ, RZ, RZ ;  /* 0x000000ffff057224 */ /* 0x000fca00078e00ff */
[----:B------:R1:W-:Y:S01]  /*85b0*/  STG.E.64 desc[UR36][R8.64], R4 ;  /* 0x0000000408007986 */ /* 0x0003e2000c101b24 */
[----:B------:R-:W-:Y:S05]  /*85c0*/  BRA `(.L_x_41714) ;  /* 0x0000000000047947 */ /* 0x000fea0003800000 */
.L_x_41739:
[----:B------:R0:W-:Y:S02]  /*85d0*/  STG.E desc[UR36][R8.64], R11 ;  /* 0x0000000b08007986 */ /* 0x0001e4000c101924 */
.L_x_41714:
[----:B------:R-:W-:Y:S05]  /*85e0*/  BSYNC.RECONVERGENT B6 ;  /* 0x0000000000067941 */ /* 0x000fea0003800200 */
.L_x_41708:
        /* <DEDUP_REMOVED lines=24> */
.L_x_41748:
[----:B------:R4:W-:Y:S01]  /*8770*/  STG.E.U8 desc[UR36][R8.64], R22 ;  /* 0x0000001608007986 */ /* 0x0009e2000c101124 */
[----:B------:R-:W-:Y:S05]  /*8780*/  BRA `(.L_x_41750) ;  /* 0x0000000c00047947 */ /* 0x000fea0003800000 */
.L_x_41747:
        /* <DEDUP_REMOVED lines=10> */
.L_x_41752:
[----:B------:R2:W-:Y:S01]  /*8830*/  STG.E desc[UR36][R8.64], R22 ;  /* 0x0000001608007986 */ /* 0x0005e2000c101924 */
[----:B------:R-:W-:Y:S05]  /*8840*/  BRA `(.L_x_41750) ;  /* 0x0000000800d47947 */ /* 0x000fea0003800000 */
.L_x_41751:
[----:B------:R0:W-:Y:S01]  /*8850*/  STG.E.U16 desc[UR36][R8.64], R22 ;  /* 0x0000001608007986 */ /* 0x0001e2000c101524 */
[----:B------:R-:W-:Y:S05]  /*8860*/  BRA `(.L_x_41750) ;  /* 0x0000000800cc7947 */ /* 0x000fea0003800000 */
.L_x_41746:
        /* <DEDUP_REMOVED lines=9> */
.L_x_41754:
[----:B------:R-:W0:Y:S02]  /*8900*/  I2F.S16 R0, R22 ;  /* 0x0000001600007306 */ /* 0x000e240000101400 */
[----:B0-----:R-:W-:-:S05]  /*8910*/  F2FP.F16.F32.PACK_AB R0, RZ, R0 ;  /* 0x00000000ff00723e */ /* 0x001fca00000000ff */
[----:B------:R0:W-:Y:S01]  /*8920*/  STG.E.U16 desc[UR36][R8.64], R0 ;  /* 0x0000000008007986 */ /* 0x0001e2000c101524 */
[----:B------:R-:W-:Y:S05]  /*8930*/  BRA `(.L_x_41750) ;  /* 0x0000000800987947 */ /* 0x000fea0003800000 */
.L_x_41753:
        /* <DEDUP_REMOVED lines=10> */
.L_x_41756:
[----:B------:R-:W0:Y:S02]  /*89e0*/  I2F.S16 R22, R22 ;  /* 0x0000001600167306 */ /* 0x000e240000101400 */
[----:B0-----:R-:W-:-:S04]  /*89f0*/  F2FP.F16.F32.PACK_AB R3, RZ, R22 ;  /* 0x00000016ff03723e */ /* 0x001fc800000000ff */
[----:B------:R-:W-:-:S05]  /*8a00*/  PRMT R3, R3, 0x5410, RZ ;  /* 0x0000541003037816 */ /* 0x000fca00000000ff */
[----:B------:R0:W-:Y:S01]  /*8a10*/  STG.E desc[UR36][R8.64], R3 ;  /* 0x0000000308007986 */ /* 0x0001e2000c101924 */
[----:B------:R-:W-:Y:S05]  /*8a20*/  BRA `(.L_x_41750) ;  /* 0x00000008005c7947 */ /* 0x000fea0003800000 */
.L_x_41755:
[----:B------:R-:W0:Y:S02]  /*8a30*/  I2F.F64.S16 R4, R22 ;  /* 0x0000001600047312 */ /* 0x000e240000101c00 */
[----:B0-----:R0:W-:Y:S01]  /*8a40*/  STG.E.64 desc[UR36][R8.64], R4 ;  /* 0x0000000408007986 */ /* 0x0011e2000c101b24 */
[----:B------:R-:W-:Y:S05]  /*8a50*/  BRA `(.L_x_41750) ;  /* 0x0000000800507947 */ /* 0x000fea0003800000 */
.L_x_41745:
        /* <DEDUP_REMOVED lines=12> */
.L_x_41760:
        /* <DEDUP_REMOVED lines=16> */
.L_x_41763:
[----:B------:R-:W-:-:S07]  /*8c20*/  PRMT R4, R0, 0x7610, R4 ;  /* 0x0000761000047816 */ /* 0x000fce0000000004 */
.L_x_41762:
[----:B------:R-:W-:Y:S05]  /*8c30*/  BSYNC.RECONVERGENT B0 ;  /* 0x0000000000007941 */ /* 0x000fea0003800200 */
.L_x_41761:
[----:B------:R0:W-:Y:S01]  /*8c40*/  STG.E.U8 desc[UR36][R8.64], R4 ;  /* 0x0000000408007986 */ /* 0x0001e2000c101124 */
[----:B------:R-:W-:Y:S05]  /*8c50*/  BRA `(.L_x_41750) ;  /* 0x0000000400d07947 */ /* 0x000fea0003800000 */
.L_x_41759:
        /* <DEDUP_REMOVED lines=16> */
.L_x_41766:
[----:B------:R-:W-:-:S07]  /*8d60*/  PRMT R4, R0, 0x7610, R4 ;  /* 0x0000761000047816 */ /* 0x000fce0000000004 */
.L_x_41765:
[----:B------:R-:W-:Y:S05]  /*8d70*/  BSYNC.RECONVERGENT B0 ;  /* 0x0000000000007941 */ /* 0x000fea0003800200 */
.L_x_41764:
[----:B------:R0:W-:Y:S01]  /*8d80*/  STG.E.U8 desc[UR36][R8.64], R4 ;  /* 0x0000000408007986 */ /* 0x0001e2000c101124 */
[----:B------:R-:W-:Y:S05]  /*8d90*/  BRA `(.L_x_41750) ;  /* 0x0000000400807947 */ /* 0x000fea0003800000 */
.L_x_41758:
        /* <DEDUP_REMOVED lines=21> */
.L_x_41768:
[----:B------:R-:W-:Y:S02]  /*8ef0*/  IMAD.MOV.U32 R4, RZ, RZ, R22 ;  /* 0x000000ffff047224 */ /* 0x000fe400078e0016 */
[----:B------:R-:W-:-:S05]  /*8f00*/  IMAD.MOV.U32 R5, RZ, RZ, RZ ;  /* 0x000000ffff057224 */ /* 0x000fca00078e00ff */
[----:B------:R0:W-:Y:S01]  /*8f10*/  STG.E.64 desc[UR36][R8.64], R4 ;  /* 0x0000000408007986 */ /* 0x0001e2000c101b24 */
[----:B------:R-:W-:Y:S05]  /*8f20*/  BRA `(.L_x_41750) ;  /* 0x00000004001c7947 */ /* 0x000fea0003800000 */
.L_x_41767:
[----:B------:R0:W-:Y:S01]  /*8f30*/  STG.E desc[UR36][R8.64], R22 ;  /* 0x0000001608007986 */ /* 0x0001e2000c101924 */
[----:B------:R-:W-:Y:S05]  /*8f40*/  BRA `(.L_x_41750) ;  /* 0x0000000400147947 */ /* 0x000fea0003800000 */
.L_x_41757:
        /* <DEDUP_REMOVED lines=8> */
.L_x_41770:
[----:B------:R-:W0:Y:S01]  /*8fd0*/  I2F.F64.S16 R4, R22 ;  /* 0x0000001600047312 */ /* 0x000e220000101c00 */
[----:B------:R-:W-:-:S05]  /*8fe0*/  CS2R R6, SRZ ;  /* 0x0000000000067805 */ /* 0x000fca000001ff00 */
[----:B0-----:R0:W-:Y:S01]  /*8ff0*/  STG.E.128 desc[UR36][R8.64], R4 ;  /* 0x0000000408007986 */ /* 0x0011e2000c101d24 */
[----:B------:R-:W-:Y:S05]  /*9000*/  BRA `(.L_x_41750) ;  /* 0x0000000000e47947 */ /* 0x000fea0003800000 */
.L_x_41769:
[----:B------:R-:W-:-:S13]  /*9010*/  ISETP.NE.AND P0, PT, R0, 0xf, PT ;  /* 0x0000000f0000780c */ /* 0x000fda0003f05270 */
[----:B------:R-:W-:Y:S05]  /*9020*/  @!P0 BRA `(.L_x_41771) ;  /* 0x0000000000d08947 */ /* 0x000fea0003800000 */
[----:B------:R-:W-:-:S13]  /*9030*/  ISETP.NE.AND P0, PT, R0, 0x17, PT ;  /* 0x000000170000780c */ /* 0x000fda0003f05270 */
[----:B------:R-:W-:Y:S05]  /*9040*/  @!P0 BRA `(.L_x_41772) ;  /* 0x0000000000848947 */ /* 0x000fea0003800000 */
[----:B------:R-:W-:-:S13]  /*9050*/  ISETP.NE.AND P0, PT, R0, 0x18, PT ;  /* 0x000000180000780c */ /* 0x000fda0003f05270 */
[----:B------:R-:W-:Y:S05]  /*9060*/  @!P0 BRA `(.L_x_41773) ;  /* 0x0000000000448947 */ /* 0x000fea0003800000 */
.L_x_41749:
        /* <DEDUP_REMOVED lines=16> */
.L_x_41774:
[----:B------:R-:W-:Y:S05]  /*9170*/  BRA `(.L_x_41750) ;  /* 0x0000000000887947 */ /* 0x000fea0003800000 */
.L_x_41773:
        /* <DEDUP_REMOVED lines=11> */
.L_x_41776:
[----:B------:R-:W-:Y:S05]  /*9230*/  BSYNC.RECONVERGENT B0 ;  /* 0x0000000000007941 */ /* 0x000fea0003800200 */
.L_x_41775:
[----:B------:R0:W-:Y:S01]  /*9240*/  STG.E.U8 desc[UR36][R8.64], R3 ;  /* 0x0000000308007986 */ /* 0x0001e2000c101124 */
[----:B------:R-:W-:Y:S05]  /*9250*/  BRA `(.L_x_41750) ;  /* 0x0000000000507947 */ /* 0x000fea0003800000 */
.L_x_41772:
        /* <DEDUP_REMOVED lines=12> */
.L_x_41777:
[----:B------:R-:W-:Y:S01]  /*9320*/  IMAD.MOV.U32 R3, RZ, RZ, 0x7f ;  /* 0x0000007fff037424 */ /* 0x000fe200078e00ff */
[----:B------:R-:W-:-:S04]  /*9330*/  ISETP.GT.U32.AND P0, PT, R5, 0x7f800000, PT ;  /* 0x7f8000000500780c */ /* 0x000fc80003f04070 */
[----:B------:R-:W-:-:S05]  /*9340*/  SEL R3, R3, 0x7c, P0 ;  /* 0x0000007c03037807 */ /* 0x000fca0000000000 */
[----:B------:R0:W-:Y:S01]  /*9350*/  STG.E.U8 desc[UR36][R8.64], R3 ;  /* 0x0000000308007986 */ /* 0x0001e2000c101124 */
[----:B------:R-:W-:Y:S05]  /*9360*/  BRA `(.L_x_41750) ;  /* 0x00000000000c7947 */ /* 0x000fea0003800000 */
.L_x_41771:
[----:B------:R-:W0:Y:S02]  /*9370*/  I2F.S16 R0, R22 ;  /* 0x0000001600007306 */ /* 0x000e240000101400 */
[----:B0-----:R-:W-:-:S05]  /*9380*/  F2FP.BF16.F32.PACK_AB R0, RZ, R0 ;  /* 0x00000000ff00723e */ /* 0x001fca00000010ff */
[----:B------:R0:W-:Y:S02]  /*9390*/  STG.E.U16 desc[UR36][R8.64], R0 ;  /* 0x0000000008007986 */ /* 0x0001e4000c101524 */
.L_x_41750:
[----:B------:R-:W-:Y:S05]  /*93a0*/  BSYNC.RECONVERGENT B6 ;  /* 0x0000000000067941 */ /* 0x000fea0003800200 */
.L_x_41744:
[----:B------:R-:W-:-:S07]  /*93b0*/  VIADD R2, R2, 0x80 ;  /* 0x0000008002027836 */ /* 0x000fce0000000000 */
.L_x_41707:
[----:B------:R-:W-:-:S13]  /*93c0*/  ISETP.GE.AND P0, PT, R2, R19, PT ;  /* 0x000000130200720c */ /* 0x000fda0003f06270 */
[----:B------:R-:W-:Y:S05]  /*93d0*/  @P0 BREAK.RELIABLE B7 ;  /* 0x0000000000070942 */ /* 0x000fea0003800100 */
[----:B------:R-:W-:Y:S05]  /*93e0*/  @P0 BRA `(.L_x_41743) ;  /* 0x0000000c006c0947 */ /* 0x000fea0003800000 */
[----:B------:R-:W-:Y:S05]  /*93f0*/  BSYNC.RELIABLE B7 ;  /* 0x0000000000077941 */ /* 0x000fea0003800100 */
.L_x_41706:
        /* <DEDUP_REMOVED lines=21> */
.L_x_41782:
[----:B------:R4:W-:Y:S01]  /*9550*/  STG.E.U8 desc[UR36][R8.64], R18 ;  /* 0x0000001208007986 */ /* 0x0009e2000c101124 */
[----:B------:R-:W-:Y:S05]  /*9560*/  BRA `(.L_x_41784) ;  /* 0x0000000c00047947 */ /* 0x000fea0003800000 */
.L_x_41781:
        /* <DEDUP_REMOVED lines=10> */
.L_x_41786:
[----:B------:R2:W-:Y:S01]  /*9610*/  STG.E desc[UR36][R8.64], R18 ;  /* 0x0000001208007986 */ /* 0x0005e2000c101924 */
[----:B------:R-:W-:Y:S05]  /*9620*/  BRA `(.L_x_41784) ;  /* 0x0000000800d47947 */ /* 0x000fea0003800000 */
.L_x_41785:
[----:B------:R0:W-:Y:S01]  /*9630*/  STG.E.U16 desc[UR36][R8.64], R18 ;  /* 0x0000001208007986 */ /* 0x0001e2000c101524 */
[----:B------:R-:W-:Y:S05]  /*9640*/  BRA `(.L_x_41784) ;  /* 0x0000000800cc7947 */ /* 0x000fea0003800000 */
.L_x_41780:
        /* <DEDUP_REMOVED lines=9> */
.L_x_41788:
[----:B------:R-:W0:Y:S02]  /*96e0*/  I2F.S16 R0, R18 ;  /* 0x0000001200007306 */ /* 0x000e240000101400 */
[----:B0-----:R-:W-:-:S05]  /*96f0*/  F2FP.F16.F32.PACK_AB R0, RZ, R0 ;  /* 0x00000000ff00723e */ /* 0x001fca00000000ff */
[----:B------:R0:W-:Y:S01]  /*9700*/  STG.E.U16 desc[UR36][R8.64], R0 ;  /* 0x0000000008007986 */ /* 0x0001e2000c101524 */
[----:B------:R-:W-:Y:S05]  /*9710*/  BRA `(.L_x_41784) ;  /* 0x0000000800987947 */ /* 0x000fea0003800000 */
.L_x_41787:
        /* <DEDUP_REMOVED lines=10> */
.L_x_41790:
[----:B------:R-:W0:Y:S02]  /*97c0*/  I2F.S16 R18, R18 ;  /* 0x0000001200127306 */ /* 0x000e240000101400 */
[----:B0-----:R-:W-:-:S04]  /*97d0*/  F2FP.F16.F32.PACK_AB R3, RZ, R18 ;  /* 0x00000012ff03723e */ /* 0x001fc800000000ff */
[----:B------:R-:W-:-:S05]  /*97e0*/  PRMT R3, R3, 0x5410, RZ ;  /* 0x0000541003037816 */ /* 0x000fca00000000ff */
[----:B------:R0:W-:Y:S01]  /*97f0*/  STG.E desc[UR36][R8.64], R3 ;  /* 0x0000000308007986 */ /* 0x0001e2000c101924 */
[----:B------:R-:W-:Y:S05]  /*9800*/  BRA `(.L_x_41784) ;  /* 0x00000008005c7947 */ /* 0x000fea0003800000 */
.L_x_41789:
[----:B------:R-:W0:Y:S02]  /*9810*/  I2F.F64.S16 R4, R18 ;  /* 0x0000001200047312 */ /* 0x000e240000101c00 */
[----:B0-----:R0:W-:Y:S01]  /*9820*/  STG.E.64 desc[UR36][R8.64], R4 ;  /* 0x0000000408007986 */ /* 0x0011e2000c101b24 */
[----:B------:R-:W-:Y:S05]  /*9830*/  BRA `(.L_x_41784) ;  /* 0x0000000800507947 */ /* 0x000fea0003800000 */
.L_x_41779:
        /* <DEDUP_REMOVED lines=12> */
.L_x_41794:
        /* <DEDUP_REMOVED lines=16> */
.L_x_41797:
[----:B------:R-:W-:-:S07]  /*9a00*/  PRMT R4, R0, 0x7610, R4 ;  /* 0x0000761000047816 */ /* 0x000fce0000000004 */
.L_x_41796:
[----:B------:R-:W-:Y:S05]  /*9a10*/  BSYNC.RECONVERGENT B0 ;  /* 0x0000000000007941 */ /* 0x000fea0003800200 */
.L_x_41795:
[----:B------:R0:W-:Y:S01]  /*9a20*/  STG.E.U8 desc[UR36][R8.64], R4 ;  /* 0x0000000408007986 */ /* 0x0001e2000c101124 */
[----:B------:R-:W-:Y:S05]  /*9a30*/  BRA `(.L_x_41784) ;  /* 0x0000000400d07947 */ /* 0x000fea0003800000 */
.L_x_41793:
        /* <DEDUP_REMOVED lines=16> */
.L_x_41800:
[----:B------:R-:W-:-:S07]  /*9b40*/  PRMT R4, R0, 0x7610, R4 ;  /* 0x0000761000047816 */ /* 0x000fce0000000004 */
.L_x_41799:
[----:B------:R-:W-:Y:S05]  /*9b50*/  BSYNC.RECONVERGENT B0 ;  /* 0x0000000000007941 */ /* 0x000fea0003800200 */
.L_x_41798:
[----:B------:R0:W-:Y:S01]  /*9b60*/  STG.E.U8 desc[UR36][R8.64], R4 ;  /* 0x0000000408007986 */ /* 0x0001e2000c101124 */
[----:B------:R-:W-:Y:S05]  /*9b70*/  BRA `(.L_x_41784) ;  /* 0x0000000400807947 */ /* 0x000fea0003800000 */
.L_x_41792:
        /* <DEDUP_REMOVED lines=21> */
.L_x_41802:
[----:B------:R-:W-:Y:S02]  /*9cd0*/  IMAD.MOV.U32 R4, RZ, RZ, R18 ;  /* 0x000000ffff047224 */ /* 0x000fe400078e0012 */
[----:B------:R-:W-:-:S05]  /*9ce0*/  IMAD.MOV.U32 R5, RZ, RZ, RZ ;  /* 0x000000ffff057224 */ /* 0x000fca00078e00ff */
[----:B------:R0:W-:Y:S01]  /*9cf0*/  STG.E.64 desc[UR36][R8.64], R4 ;  /* 0x0000000408007986 */ /* 0x0001e2000c101b24 */
[----:B------:R-:W-:Y:S05]  /*9d00*/  BRA `(.L_x_41784) ;  /* 0x00000004001c7947 */ /* 0x000fea0003800000 */
.L_x_41801:
[----:B------:R0:W-:Y:S01]  /*9d10*/  STG.E desc[UR36][R8.64], R18 ;  /* 0x0000001208007986 */ /* 0x0001e2000c101924 */
[----:B------:R-:W-:Y:S05]  /*9d20*/  BRA `(.L_x_41784) ;  /* 0x0000000400147947 */ /* 0x000fea0003800000 */
.L_x_41791:
        /* <DEDUP_REMOVED lines=8> */
.L_x_41804:
[----:B------:R-:W0:Y:S01]  /*9db0*/  I2F.F64.S16 R4, R18 ;  /* 0x0000001200047312 */ /* 0x000e220000101c00 */
[----:B------:R-:W-:-:S05]  /*9dc0*/  CS2R R6, SRZ ;  /* 0x0000000000067805 */ /* 0x000fca000001ff00 */
[----:B0-----:R0:W-:Y:S01]  /*9dd0*/  STG.E.128 desc[UR36][R8.64], R4 ;  /* 0x0000000408007986 */ /* 0x0011e2000c101d24 */
[----:B------:R-:W-:Y:S05]  /*9de0*/  BRA `(.L_x_41784) ;  /* 0x0000000000e47947 */ /* 0x000fea0003800000 */
.L_x_41803:
[----:B------:R-:W-:-:S13]  /*9df0*/  ISETP.NE.AND P0, PT, R0, 0xf, PT ;  /* 0x0000000f0000780c */ /* 0x000fda0003f05270 */
[----:B------:R-:W-:Y:S05]  /*9e00*/  @!P0 BRA `(.L_x_41805) ;  /* 0x0000000000d08947 */ /* 0x000fea0003800000 */
[----:B------:R-:W-:-:S13]  /*9e10*/  ISETP.NE.AND P0, PT, R0, 0x17, PT ;  /* 0x000000170000780c */ /* 0x000fda0003f05270 */
[----:B------:R-:W-:Y:S05]  /*9e20*/  @!P0 BRA `(.L_x_41806) ;  /* 0x0000000000848947 */ /* 0x000fea0003800000 */
[----:B------:R-:W-:-:S13]  /*9e30*/  ISETP.NE.AND P0, PT, R0, 0x18, PT ;  /* 0x000000180000780c */ /* 0x000fda0003f05270 */
[----:B------:R-:W-:Y:S05]  /*9e40*/  @!P0 BRA `(.L_x_41807) ;  /* 0x0000000000448947 */ /* 0x000fea0003800000 */
.L_x_41783:
        /* <DEDUP_REMOVED lines=16> */
.L_x_41808:
[----:B------:R-:W-:Y:S05]  /*9f50*/  BRA `(.L_x_41784) ;  /* 0x0000000000887947 */ /* 0x000fea0003800000 */
.L_x_41807:
        /* <DEDUP_REMOVED lines=11> */
.L_x_41810:
[----:B------:R-:W-:Y:S05]  /*a010*/  BSYNC.RECONVERGENT B0 ;  /* 0x0000000000007941 */ /* 0x000fea0003800200 */
.L_x_41809:
[----:B------:R0:W-:Y:S01]  /*a020*/  STG.E.U8 desc[UR36][R8.64], R3 ;  /* 0x0000000308007986 */ /* 0x0001e2000c101124 */
[----:B------:R-:W-:Y:S05]  /*a030*/  BRA `(.L_x_41784) ;  /* 0x0000000000507947 */ /* 0x000fea0003800000 */
.L_x_41806:
        /* <DEDUP_REMOVED lines=12> */
.L_x_41811:
[----:B------:R-:W-:Y:S01]  /*a100*/  IMAD.MOV.U32 R3, RZ, RZ, 0x7f ;  /* 0x0000007fff037424 */ /* 0x000fe200078e00ff */
[----:B------:R-:W-:-:S04]  /*a110*/  ISETP.GT.U32.AND P0, PT, R5, 0x7f800000, PT ;  /* 0x7f8000000500780c */ /* 0x000fc80003f04070 */
[----:B------:R-:W-:-:S05]  /*a120*/  SEL R3, R3, 0x7c, P0 ;  /* 0x0000007c03037807 */ /* 0x000fca0000000000 */
[----:B------:R0:W-:Y:S01]  /*a130*/  STG.E.U8 desc[UR36][R8.64], R3 ;  /* 0x0000000308007986 */ /* 0x0001e2000c101124 */
[----:B------:R-:W-:Y:S05]  /*a140*/  BRA `(.L_x_41784) ;  /* 0x00000000000c7947 */ /* 0x000fea0003800000 */
.L_x_41805:
[----:B------:R-:W0:Y:S02]  /*a150*/  I2F.S16 R0, R18 ;  /* 0x0000001200007306 */ /* 0x000e240000101400 */
[----:B0-----:R-:W-:-:S05]  /*a160*/  F2FP.BF16.F32.PACK_AB R0, RZ, R0 ;  /* 0x00000000ff00723e */ /* 0x001fca00000010ff */
[----:B------:R0:W-:Y:S02]  /*a170*/  STG.E.U16 desc[UR36][R8.64], R0 ;  /* 0x0000000008007986 */ /* 0x0001e4000c101524 */
.L_x_41784:
[----:B------:R-:W-:Y:S05]  /*a180*/  BSYNC.RECONVERGENT B6 ;  /* 0x0000000000067941 */ /* 0x000fea0003800200 */
.L_x_41778:
[----:B------:R-:W-:-:S07]  /*a190*/  VIADD R2, R2, 0x80 ;  /* 0x0000008002027836 */ /* 0x000fce0000000000 */
.L_x_41743:
[----:B------:R-:W-:Y:S05]  /*a1a0*/  BSYNC.RECONVERGENT B8 ;  /* 0x0000000000087941 */ /* 0x000fea0003800200 */
.L_x_41705:
        /* <DEDUP_REMOVED lines=21> */
.L_x_41815:
[----:B------:R-:W-:Y:S01]  /*a300*/  STG.E.U8 desc[UR36][R2.64], R16 ;  /* 0x0000001002007986 */ /* 0x000fe2000c101124 */
[----:B------:R-:W-:Y:S05]  /*a310*/  EXIT ;  /* 0x000000000000794d */ /* 0x000fea0003800000 */
.L_x_41814:
        /* <DEDUP_REMOVED lines=9> */
.L_x_41818:
[----:B------:R-:W-:Y:S01]  /*a3b0*/  STG.E desc[UR36][R2.64], R16 ;  /* 0x0000001002007986 */ /* 0x000fe2000c101924 */
[----:B------:R-:W-:Y:S05]  /*a3c0*/  EXIT ;  /* 0x000000000000794d */ /* 0x000fea0003800000 */
.L_x_41817:
[----:B------:R-:W-:Y:S01]  /*a3d0*/  STG.E.U16 desc[UR36][R2.64], R16 ;  /* 0x0000001002007986 */ /* 0x000fe2000c101524 */
[----:B------:R-:W-:Y:S05]  /*a3e0*/  EXIT ;  /* 0x000000000000794d */ /* 0x000fea0003800000 */
.L_x_41813:
        /* <DEDUP_REMOVED lines=9> */
.L_x_41820:
[----:B------:R-:W0:Y:S02]  /*a480*/  I2F.S16 R0, R16 ;  /* 0x0000001000007306 */ /* 0x000e240000101400 */
[----:B0-----:R-:W-:-:S05]  /*a490*/  F2FP.F16.F32.PACK_AB R0, RZ, R0 ;  /* 0x00000000ff00723e */ /* 0x001fca00000000ff */
[----:B------:R-:W-:Y:S01]  /*a4a0*/  STG.E.U16 desc[UR36][R2.64], R0 ;  /* 0x0000000002007986 */ /* 0x000fe2000c101524 */
[----:B------:R-:W-:Y:S05]  /*a4b0*/  EXIT ;  /* 0x000000000000794d */ /* 0x000fea0003800000 */
.L_x_41819:
        /* <DEDUP_REMOVED lines=10> */
.L_x_41822:
[----:B------:R-:W0:Y:S02]  /*a560*/  I2F.S16 R16, R16 ;  /* 0x0000001000107306 */ /* 0x000e240000101400 */
[----:B0-----:R-:W-:-:S04]  /*a570*/  F2FP.F16.F32.PACK_AB R5, RZ, R16 ;  /* 0x00000010ff05723e */ /* 0x001fc800000000ff */
[----:B------:R-:W-:-:S05]  /*a580*/  PRMT R5, R5, 0x5410, RZ ;  /* 0x0000541005057816 */ /* 0x000fca00000000ff */
[----:B------:R-:W-:Y:S01]  /*a590*/  STG.E desc[UR36][R2.64], R5 ;  /* 0x0000000502007986 */ /* 0x000fe2000c101924 */
[----:B------:R-:W-:Y:S05]  /*a5a0*/  EXIT ;  /* 0x000000000000794d */ /* 0x000fea0003800000 */
.L_x_41821:
[----:B------:R-:W0:Y:S02]  /*a5b0*/  I2F.F64.S16 R16, R16 ;  /* 0x0000001000107312 */ /* 0x000e240000101c00 */
[----:B0-----:R-:W-:Y:S01]  /*a5c0*/  STG.E.64 desc[UR36][R2.64], R16 ;  /* 0x0000001002007986 */ /* 0x001fe2000c101b24 */
[----:B------:R-:W-:Y:S05]  /*a5d0*/  EXIT ;  /* 0x000000000000794d */ /* 0x000fea0003800000 */
.L_x_41812:
        /* <DEDUP_REMOVED lines=12> */
.L_x_41826:
        /* <DEDUP_REMOVED lines=17> */
.L_x_41828:
[----:B------:R-:W-:Y:S05]  /*a7b0*/  BSYNC.RECONVERGENT B0 ;  /* 0x0000000000007941 */ /* 0x000fea0003800200 */
.L_x_41827:
[----:B------:R-:W-:Y:S01]  /*a7c0*/  STG.E.U8 desc[UR36][R2.64], R0 ;  /* 0x0000000002007986 */ /* 0x000fe2000c101124 */
[----:B------:R-:W-:Y:S05]  /*a7d0*/  EXIT ;  /* 0x000000000000794d */ /* 0x000fea0003800000 */
.L_x_41825:
        /* <DEDUP_REMOVED lines=17> */
.L_x_41830:
[----:B------:R-:W-:Y:S05]  /*a8f0*/  BSYNC.RECONVERGENT B0 ;  /* 0x0000000000007941 */ /* 0x000fea0003800200 */
.L_x_41829:
[----:B------:R-:W-:Y:S01]  /*a900*/  STG.E.U8 desc[UR36][R2.64], R0 ;  /* 0x0000000002007986 */ /* 0x000fe2000c101124 */
[----:B------:R-:W-:Y:S05]  /*a910*/  EXIT ;  /* 0x000000000000794d */ /* 0x000fea0003800000 */
.L_x_41824:
        /* <DEDUP_REMOVED lines=21> */
.L_x_41832:
[----:B------:R-:W-:-:S05]  /*aa70*/  IMAD.MOV.U32 R17, RZ, RZ, RZ ;  /* 0x000000ffff117224 */ /* 0x000fca00078e00ff */
[----:B------:R-:W-:Y:S01]  /*aa80*/  STG.E.64 desc[UR36][R2.64], R16 ;  /* 0x0000001002007986 */ /* 0x000fe2000c101b24 */
[----:B------:R-:W-:Y:S05]  /*aa90*/  EXIT ;  /* 0x000000000000794d */ /* 0x000fea0003800000 */
.L_x_41831:
[----:B------:R-:W-:Y:S01]  /*aaa0*/  STG.E desc[UR36][R2.64], R16 ;  /* 0x0000001002007986 */ /* 0x000fe2000c101924 */
[----:B------:R-:W-:Y:S05]  /*aab0*/  EXIT ;  /* 0x000000000000794d */ /* 0x000fea0003800000 */
.L_x_41823:
        /* <DEDUP_REMOVED lines=8> */
.L_x_41834:
[----:B------:R-:W0:Y:S01]  /*ab40*/  I2F.F64.S16 R16, R16 ;  /* 0x0000001000107312 */ /* 0x000e220000101c00 */
[----:B------:R-:W-:-:S05]  /*ab50*/  CS2R R18, SRZ ;  /* 0x0000000000127805 */ /* 0x000fca000001ff00 */
[----:B0-----:R-:W-:Y:S01]  /*ab60*/  STG.E.128 desc[UR36][R2.64], R16 ;  /* 0x0000001002007986 */ /* 0x001fe2000c101d24 */
[----:B------:R-:W-:Y:S05]  /*ab70*/  EXIT ;  /* 0x000000000000794d */ /* 0x000fea0003800000 */
.L_x_41833:
[----:B------:R-:W-:-:S13]  /*ab80*/  ISETP.NE.AND P0, PT, R0, 0xf, PT ;  /* 0x0000000f0000780c */ /* 0x000fda0003f05270 */
[----:B------:R-:W-:Y:S05]  /*ab90*/  @!P0 BRA `(.L_x_41835) ;  /* 0x0000000000d48947 */ /* 0x000fea0003800000 */
[----:B------:R-:W-:-:S13]  /*aba0*/  ISETP.NE.AND P0, PT, R0, 0x17, PT ;  /* 0x000000170000780c */ /* 0x000fda0003f05270 */
[----:B------:R-:W-:Y:S05]  /*abb0*/  @!P0 BRA `(.L_x_41836) ;  /* 0x0000000000848947 */ /* 0x000fea0003800000 */
[----:B------:R-:W-:-:S13]  /*abc0*/  ISETP.NE.AND P0, PT, R0, 0x18, PT ;  /* 0x000000180000780c */ /* 0x000fda0003f05270 */
[----:B------:R-:W-:Y:S05]  /*abd0*/  @!P0 BRA `(.L_x_41837) ;  /* 0x0000000000448947 */ /* 0x000fea0003800000 */
.L_x_41816:
        /* <DEDUP_REMOVED lines=16> */
.L_x_41838:
[----:B------:R-:W-:Y:S05]  /*ace0*/  EXIT ;  /* 0x000000000000794d */ /* 0x000fea0003800000 */
.L_x_41837:
        /* <DEDUP_REMOVED lines=11> */
.L_x_41840:
[----:B------:R-:W-:Y:S05]  /*ada0*/  BSYNC.RECONVERGENT B0 ;  /* 0x0000000000007941 */ /* 0x000fea0003800200 */
.L_x_41839:
[----:B------:R-:W-:Y:S01]  /*adb0*/  STG.E.U8 desc[UR36][R2.64], R5 ;  /* 0x0000000502007986 */ /* 0x000fe2000c101124 */
[----:B------:R-:W-:Y:S05]  /*adc0*/  EXIT ;  /* 0x000000000000794d */ /* 0x000fea0003800000 */
.L_x_41836:
        /* <DEDUP_REMOVED lines=13> */
.L_x_41841:
[----:B------:R-:W-:Y:S01]  /*aea0*/  IMAD.MOV.U32 R5, RZ, RZ, 0x7f ;  /* 0x0000007fff057424 */ /* 0x000fe200078e00ff */
[----:B------:R-:W-:-:S04]  /*aeb0*/  ISETP.GT.U32.AND P0, PT, R7, 0x7f800000, PT ;  /* 0x7f8000000700780c */ /* 0x000fc80003f04070 */
[----:B------:R-:W-:-:S05]  /*aec0*/  SEL R5, R5, 0x7c, P0 ;  /* 0x0000007c05057807 */ /* 0x000fca0000000000 */
[----:B------:R-:W-:Y:S01]  /*aed0*/  STG.E.U8 desc[UR36][R2.64], R5 ;  /* 0x0000000502007986 */ /* 0x000fe2000c101124 */
[----:B------:R-:W-:Y:S05]  /*aee0*/  EXIT ;  /* 0x000000000000794d */ /* 0x000fea0003800000 */
.L_x_41835:
[----:B------:R-:W0:Y:S02]  /*aef0*/  I2F.S16 R0, R16 ;  /* 0x0000001000007306 */ /* 0x000e240000101400 */
[----:B0-----:R-:W-:-:S05]  /*af00*/  F2FP.BF16.F32.PACK_AB R0, RZ, R0 ;  /* 0x00000000ff00723e */ /* 0x001fca00000010ff */
[----:B------:R-:W-:Y:S01]  /*af10*/  STG.E.U16 desc[UR36][R2.64], R0 ;  /* 0x0000000002007986 */ /* 0x000fe2000c101524 */
[----:B------:R-:W-:Y:S05]  /*af20*/  EXIT ;  /* 0x000000000000794d */ /* 0x000fea0003800000 */
.L_x_41842:
        /* <DEDUP_REMOVED lines=13> */
.L_x_43764:


//--------------------- .text._ZN2at6native18elementwise_kernelILi128ELi4EZNS0_22gpu_kernel_impl_nocastINS0_13BinaryFunctorIaabZZZNS0_23logical_and_kernel_cudaERNS_14TensorIteratorEENKUlvE0_clEvENKUlvE0_clEvEUlaaE_EEEEvRNS_18TensorIteratorBaseERKT_EUliE_EEviT1_ --------------------------
	.section	.text._ZN2at6native18elementwise_kernelILi128ELi4EZNS0_22gpu_kernel_impl_nocastINS0_13BinaryFunctorIaabZZZNS0_23logical_and_kernel_cudaERNS_14TensorIteratorEENKUlvE0_clEvENKUlvE0_clEvEUlaaE_EEEEvRNS_18TensorIteratorBaseERKT_EUliE_EEviT1_,"ax",@progbits
	.align	128
        .global         _ZN2at6native18elementwise_kernelILi128ELi4EZNS0_22gpu_kernel_impl_nocastINS0_13BinaryFunctorIaabZZZNS0_23logical_and_kernel_cudaERNS_14TensorIteratorEENKUlvE0_clEvENKUlvE0_clEvEUlaaE_EEEEvRNS_18TensorIteratorBaseERKT_EUliE_EEviT1_
        .type           _ZN2at6native18elementwise_kernelILi128ELi4EZNS0_22gpu_kernel_impl_nocastINS0_13BinaryFunctorIaabZZZNS0_23logical_and_kernel_cudaERNS_14TensorIteratorEENKUlvE0_clEvENKUlvE0_clEvEUlaaE_EEEEvRNS_18TensorIteratorBaseERKT_EUliE_EEviT1_,@function
        .size           _ZN2at6native18elementwise_kernelILi128ELi4EZNS0_22gpu_kernel_impl_nocastINS0_13BinaryFunctorIaabZZZNS0_23logical_and_kernel_cudaERNS_14TensorIteratorEENKUlvE0_clEvENKUlvE0_clEvEUlaaE_EEEEvRNS_18TensorIteratorBaseERKT_EUliE_EEviT1_,(.L_x_43765 - _ZN2at6native18elementwise_kernelILi128ELi4EZNS0_22gpu_kernel_impl_nocastINS0_13BinaryFunctorIaabZZZNS0_23logical_and_kernel_cudaERNS_14TensorIteratorEENKUlvE0_clEvENKUlvE0_clEvEUlaaE_EEEEvRNS_18TensorIteratorBaseERKT_EUliE_EEviT1_)
        .other          _ZN2at6native18elementwise_kernelILi128ELi4EZNS0_22gpu_kernel_impl_nocastINS0_13BinaryFunctorIaabZZZNS0_23logical_and_kernel_cudaERNS_14TensorIteratorEENKUlvE0_clEvENKUlvE0_clEvEUlaaE_EEEEvRNS_18TensorIteratorBaseERKT_EUliE_EEviT1_,@"STO_CUDA_ENTRY STV_DEFAULT"
_ZN2at6native18elementwise_kernelILi128ELi4EZNS0_22gpu_kernel_impl_nocastINS0_13BinaryFunctorIaabZZZNS0_23logical_and_kernel_cudaERNS_14TensorIteratorEENKUlvE0_clEvENKUlvE0_clEvEUlaaE_EEEEvRNS_18TensorIteratorBaseERKT_EUliE_EEviT1_:
.text._ZN2at6native18elementwise_kernelILi128ELi4EZNS0_22gpu_kernel_impl_nocastINS0_13BinaryFunctorIaabZZZNS0_23logical_and_kernel_cudaERNS_14TensorIteratorEENKUlvE0_clEvENKUlvE0_clEvEUlaaE_EEEEvRNS_18TensorIteratorBaseERKT_EUliE_EEviT1_:
        /* <DEDUP_REMOVED lines=37> */
.L_x_41846:
[----:B------:R-:W-:-:S13]  /*0250*/  ISETP.GE.AND P0, PT, R3, UR4, PT ;  /* 0x0000000403007c0c */ /* 0x000fda000bf06270 */
[----:B------:R-:W-:Y:S05]  /*0260*/  @P0 BREAK.RELIABLE B1 ;  /* 0x0000000000010942 */ /* 0x000fea0003800100 */
[----:B------:R-:W-:Y:S05]  /*0270*/  @P0 BRA `(.L_x_41847) ;  /* 0x00000000002c0947 */ /* 0x000fea0003800000 */
[----:B------:R-:W-:Y:S05]  /*0280*/  BSYNC.RELIABLE B1 ;  /* 0x0000000000017941 */ /* 0x000fea0003800100 */
.L_x_41845:
        /* <DEDUP_REMOVED lines=10> */
.L_x_41847:
[----:B------:R-:W-:Y:S05]  /*0330*/  BSYNC.RECONVERGENT B0 ;  /* 0x0000000000007941 */ /* 0x000fea0003800200 */
.L_x_41844:
        /* <DEDUP_REMOVED lines=13> */
.L_x_41843:
        /* <DEDUP_REMOVED lines=356> */
.L_x_41851:
        /* <DEDUP_REMOVED lines=366> */
.L_x_41853:
        /* <DEDUP_REMOVED lines=15> */
.L_x_41850:
[----:B------:R-:W-:-:S13]  /*3220*/  ISETP.GE.AND P0, PT, R3, UR4, PT ;  /* 0x0000000403007c0c */ /* 0x000fda000bf06270 */
[----:B------:R-:W-:Y:S05]  /*3230*/  @P0 BREAK.RELIABLE B1 ;  /* 0x0000000000010942 */ /* 0x000fea0003800100 */
[----:B------:R-:W-:Y:S05]  /*3240*/  @P0 BRA `(.L_x_41852) ;  /* 0x0000001400b00947 */ /* 0x000fea0003800000 */
[----:B------:R-:W-:Y:S05]  /*3250*/  BSYNC.RELIABLE B1 ;  /* 0x0000000000017941 */ /* 0x000fea0003800100 */
.L_x_41849:
        /* <DEDUP_REMOVED lines=348> */
.L_x_41854:
        /* <DEDUP_REMOVED lines=15> */
.L_x_41852:
[----:B------:R-:W-:Y:S05]  /*4910*/  BSYNC.RECONVERGENT B0 ;  /* 0x0000000000007941 */ /* 0x000fea0003800200 */
.L_x_41848:
        /* <DEDUP_REMOVED lines=351> */
.L_x_41855:
        /* <DEDUP_REMOVED lines=15> */
.L_x_41856:
        /* <DEDUP_REMOVED lines=16> */
.L_x_43765:


//--------------------- .text._ZN2at6native27unrolled_elementwise_kernelINS0_13BinaryFunctorIaabZZZNS0_23logical_and_kernel_cudaERNS_14TensorIteratorEENKUlvE0_clEvENKUlvE0_clEvEUlaaE_EESt5arrayIPcLm3EELi4E23TrivialOffsetCalculatorILi2EjESC_ILi1EjENS0_6memory15LoadWithoutCastENSF_16StoreWithoutCastEEEviT_T0_T2_T3_T4_T5_ --------------------------
	.section	.text._ZN2at6native27unrolled_elementwise_kernelINS0_13BinaryFunctorIaabZZZNS0_23logical_and_kernel_cudaERNS_14TensorIteratorEENKUlvE0_clEvENKUlvE0_clEvEUlaaE_EESt5arrayIPcLm3EELi4E23TrivialOffsetCalculatorILi2EjESC_ILi1EjENS0_6memory15LoadWithoutCastENSF_16StoreWithoutCastEEEviT_T0_T2_T3_T4_T5_,"ax",@progbits
	.align	128
        .global         _ZN2at6native27unrolled_elementwise_kernelINS0_13BinaryFunctorIaabZZZNS0_23logical_and_kernel_cudaERNS_14TensorIteratorEENKUlvE0_clEvENKUlvE0_clEvEUlaaE_EESt5arrayIPcLm3EELi4E23TrivialOffsetCalculatorILi2EjESC_ILi1EjENS0_6memory15LoadWithoutCastENSF_16StoreWithoutCastEEEviT_T0_T2_T3_T4_T5_
        .type           _ZN2at6native27unrolled_elementwise_kernelINS0_13BinaryFunctorIaabZZZNS0_23logical_and_kernel_cudaERNS_14TensorIteratorEENKUlvE0_clEvENKUlvE0_clEvEUlaaE_EESt5arrayIPcLm3EELi4E23TrivialOffsetCalculatorILi2EjESC_ILi1EjENS0_6memory15LoadWithoutCastENSF_16StoreWithoutCastEEEviT_T0_T2_T3_T4_T5_,@function
        .size           _ZN2at6native27unrolled_elementwise_kernelINS0_13BinaryFunctorIaabZZZNS0_23logical_and_kernel_cudaERNS_14TensorIteratorEENKUlvE0_clEvENKUlvE0_clEvEUlaaE_EESt5arrayIPcLm3EELi4E23TrivialOffsetCalculatorILi2EjESC_ILi1EjENS0_6memory15LoadWithoutCastENSF_16StoreWithoutCastEEEviT_T0_T2_T3_T4_T5_,(.L_x_43766 - _ZN2at6native27unrolled_elementwise_kernelINS0_13BinaryFunctorIaabZZZNS0_23logical_and_kernel_cudaERNS_14TensorIteratorEENKUlvE0_clEvENKUlvE0_clEvEUlaaE_EESt5arrayIPcLm3EELi4E23TrivialOffsetCalculatorILi2EjESC_ILi1EjENS0_6memory15LoadWithoutCastENSF_16StoreWithoutCastEEEviT_T0_T2_T3_T4_T5_)
        .other          _ZN2at6native27unrolled_elementwise_kernelINS0_13BinaryFunctorIaabZZZNS0_23logical_and_kernel_cudaERNS_14TensorIteratorEENKUlvE0_clEvENKUlvE0_clEvEUlaaE_EESt5arrayIPcLm3EELi4E23TrivialOffsetCalculatorILi2EjESC_ILi1EjENS0_6memory15LoadWithoutCastENSF_16StoreWithoutCastEEEviT_T0_T2_T3_T4_T5_,@"STO_CUDA_ENTRY STV_DEFAULT"
_ZN2at6native27unrolled_elementwise_kernelINS0_13BinaryFunctorIaabZZZNS0_23logical_and_kernel_cudaERNS_14TensorIteratorEENKUlvE0_clEvENKUlvE0_clEvEUlaaE_EESt5arrayIPcLm3EELi4E23TrivialOffsetCalculatorILi2EjESC_ILi1EjENS0_6memory15LoadWithoutCastENSF_16StoreWithoutCastEEEviT_T0_T2_T3_T4_T5_:
.text._ZN2at6native27unrolled_elementwise_kernelINS0_13BinaryFunctorIaabZZZNS0_23logical_and_kernel_cudaERNS_14TensorIteratorEENKUlvE0_clEvENKUlvE0_clEvEUlaaE_EESt5arrayIPcLm3EELi4E23TrivialOffsetCalculatorILi2EjESC_ILi1EjENS0_6memory15LoadWithoutCastENSF_16StoreWithoutCastEEEviT_T0_T2_T3_T4_T5_:
        /* <DEDUP_REMOVED lines=85> */
.L_x_41859:
[----:B------:R-:W-:Y:S05]  /*0550*/  BSYNC.RELIABLE B1 ;  /* 0x0000000000017941 */ /* 0x000fea0003800100 */
.L_x_41858:
[----:B------:R-:W-:-:S13]  /*0560*/  ISETP.GE.AND P0, PT, R19, R18, PT ;  /* 0x000000121300720c */ /* 0x000fda0003f06270 */
[----:B------:R-:W1:Y:S01]  /*0570*/  @!P0 LDC.64 R4, c[0x0][0x388] ;  /* 0x0000e200ff048b82 */ /* 0x000e620000000a00 */
[----:B0-----:R-:W-:Y:S02]  /*0580*/  @!P0 IMAD R3, R0, 0x200, R19 ;  /* 0x0000020000038824 */ /* 0x001fe400078e0213 */
[----:B------:R-:W-:-:S03]  /*0590*/  @!P0 VIADD R19, R19, 0x80 ;  /* 0x0000008013138836 */ /* 0x000fc60000000000 */
[----:B-1----:R-:W-:-:S05]  /*05a0*/  @!P0 IADD3 R2, P1, PT, R3, R4, RZ ;  /* 0x0000000403028210 */ /* 0x002fca0007f3e0ff */
[----:B------:R-:W-:-:S05]  /*05b0*/  @!P0 IMAD.X R3, RZ, RZ, R5, P1 ;  /* 0x000000ffff038224 */ /* 0x000fca00008e0605 */
[----:B------:R1:W-:Y:S03]  /*05c0*/  @!P0 STG.E.U8 desc[UR4][R2.64], R9 ;  /* 0x0000000902008986 */ /* 0x0003e6000c101104 */
.L_x_41860:
[----:B------:R-:W-:Y:S05]  /*05d0*/  BSYNC.RECONVERGENT B0 ;  /* 0x0000000000007941 */ /* 0x000fea0003800200 */
.L_x_41857:
        /* <DEDUP_REMOVED lines=9> */
.L_x_41861:
        /* <DEDUP_REMOVED lines=9> */
.L_x_43766:


//--------------------- .text._ZN2at6native29vectorized_elementwise_kernelILi2ENS0_13BinaryFunctorIaabZZZNS0_23logical_and_kernel_cudaERNS_14TensorIteratorEENKUlvE0_clEvENKUlvE0_clEvEUlaaE_EESt5arrayIPcLm3EEEEviT0_T1_ --------------------------
	.section	.text._ZN2at6native29vectorized_elementwise_kernelILi2ENS0_13BinaryFunctorIaabZZZNS0_23logical_and_kernel_cudaERNS_14TensorIteratorEENKUlvE0_clEvENKUlvE0_clEvEUlaaE_EESt5arrayIPcLm3EEEEviT0_T1_,"ax",@progbits
	.align	128
        .global         _ZN2at6native29vectorized_elementwise_kernelILi2ENS0_13BinaryFunctorIaabZZZNS0_23logical_and_kernel_cudaERNS_14TensorIteratorEENKUlvE0_clEvENKUlvE0_clEvEUlaaE_EESt5arrayIPcLm3EEEEviT0_T1_
        .type           _ZN2at6native29vectorized_elementwise_kernelILi2ENS0_13BinaryFunctorIaabZZZNS0_23logical_and_kernel_cudaERNS_14TensorIteratorEENKUlvE0_clEvENKUlvE0_clEvEUlaaE_EESt5arrayIPcLm3EEEEviT0_T1_,@function
        .size           _ZN2at6native29vectorized_elementwise_kernelILi2ENS0_13BinaryFunctorIaabZZZNS0_23logical_and_kernel_cudaERNS_14TensorIteratorEENKUlvE0_clEvENKUlvE0_clEvEUlaaE_EESt5arrayIPcLm3EEEEviT0_T1_,(.L_x_43767 - _ZN2at6native29vectorized_elementwise_kernelILi2ENS0_13BinaryFunctorIaabZZZNS0_23logical_and_kernel_cudaERNS_14TensorIteratorEENKUlvE0_clEvENKUlvE0_clEvEUlaaE_EESt5arrayIPcLm3EEEEviT0_T1_)
        .other          _ZN2at6native29vectorized_elementwise_kernelILi2ENS0_13BinaryFunctorIaabZZZNS0_23logical_and_kernel_cudaERNS_14TensorIteratorEENKUlvE0_clEvENKUlvE0_clEvEUlaaE_EESt5arrayIPcLm3EEEEviT0_T1_,@"STO_CUDA_ENTRY STV_DEFAULT"
_ZN2at6native29vectorized_elementwise_kernelILi2ENS0_13BinaryFunctorIaabZZZNS0_23logical_and_kernel_cudaERNS_14TensorIteratorEENKUlvE0_clEvENKUlvE0_clEvEUlaaE_EESt5arrayIPcLm3EEEEviT0_T1_:
.text._ZN2at6native29vectorized_elementwise_kernelILi2ENS0_13BinaryFunctorIaabZZZNS0_23logical_and_kernel_cudaERNS_14TensorIteratorEENKUlvE0_clEvENKUlvE0_clEvEUlaaE_EESt5arrayIPcLm3EEEEviT0_T1_:
        /* <DEDUP_REMOVED lines=155> */
.L_x_41865:
        /* <DEDUP_REMOVED lines=8> */
.L_x_41866:
        /* <DEDUP_REMOVED lines=8> */
.L_x_41867:
        /* <DEDUP_REMOVED lines=8> */
.L_x_41868:
        /* <DEDUP_REMOVED lines=9> */
.L_x_41869:
[----:B------:R-:W-:Y:S05]  /*0bc0*/  BSYNC.RELIABLE B1 ;  /* 0x0000000000017941 */ /* 0x000fea0003800100 */
.L_x_41864:
[----:B------:R-:W-:-:S13]  /*0bd0*/  ISETP.GE.U32.AND P0, PT, R0, UR5, PT ;  /* 0x0000000500007c0c */ /* 0x000fda000bf06070 */
[----:B------:R-:W3:Y:S01]  /*0be0*/  @!P0 LDC.64 R6, c[0x0][0x388] ;  /* 0x0000e200ff068b82 */ /* 0x000ee20000000a00 */
[C---:B012---:R-:W-:Y:S02]  /*0bf0*/  @!P0 VIADD R5, R0.reuse, UR4 ;  /* 0x0000000400058c36 */ /* 0x047fe40008000000 */
[----:B------:R-:W-:-:S03]  /*0c00*/  @!P0 VIADD R0, R0, 0x80 ;  /* 0x0000008000008836 */ /* 0x000fc60000000000 */
[----:B---3--:R-:W-:-:S05]  /*0c10*/  @!P0 IADD3 R4, P1, PT, R5, R6, RZ ;  /* 0x0000000605048210 */ /* 0x008fca0007f3e0ff */
[----:B------:R-:W-:-:S05]  /*0c20*/  @!P0 IMAD.X R5, RZ, RZ, R7, P1 ;  /* 0x000000ffff058224 */ /* 0x000fca00008e0607 */
[----:B------:R3:W-:Y:S03]  /*0c30*/  @!P0 STG.E.U8 desc[UR12][R4.64], R3 ;  /* 0x0000000304008986 */ /* 0x0007e6000c10110c */
.L_x_41870:
[----:B------:R-:W-:Y:S05]  /*0c40*/  BSYNC.RECONVERGENT B0 ;  /* 0x0000000000007941 */ /* 0x000fea0003800200 */
.L_x_41863:
        /* <DEDUP_REMOVED lines=9> */
.L_x_41862:
        /* <DEDUP_REMOVED lines=75> */
.L_x_41871:
        /* <DEDUP_REMOVED lines=15> */
.L_x_43767:


//--------------------- .text._ZN2at6native29vectorized_elementwise_kernelILi4ENS0_13BinaryFunctorIaabZZZNS0_23logical_and_kernel_cudaERNS_14TensorIteratorEENKUlvE0_clEvENKUlvE0_clEvEUlaaE_EESt5arrayIPcLm3EEEEviT0_T1_ --------------------------
	.section	.text._ZN2at6native29vectorized_elementwise_kernelILi4ENS0_13BinaryFunctorIaabZZZNS0_23logical_and_kernel_cudaERNS_14TensorIteratorEENKUlvE0_clEvENKUlvE0_clEvEUlaaE_EESt5arrayIPcLm3EEEEviT0_T1_,"ax",@progbits
	.align	128
        .global         _ZN2at6native29vectorized_elementwise_kernelILi4ENS0_13BinaryFunctorIaabZZZNS0_23logical_and_kernel_cudaERNS_14TensorIteratorEENKUlvE0_clEvENKUlvE0_clEvEUlaaE_EESt5arrayIPcLm3EEEEviT0_T1_
        .type           _ZN2at6native29vectorized_elementwise_kernelILi4ENS0_13BinaryFunctorIaabZZZNS0_23logical_and_kernel_cudaERNS_14TensorIteratorEENKUlvE0_clEvENKUlvE0_clEvEUlaaE_EESt5arrayIPcLm3EEEEviT0_T1_,@function
        .size           _ZN2at6native29vectorized_elementwise_kernelILi4ENS0_13BinaryFunctorIaabZZZNS0_23logical_and_kernel_cudaERNS_14TensorIteratorEENKUlvE0_clEvENKUlvE0_clEvEUlaaE_EESt5arrayIPcLm3EEEEviT0_T1_,(.L_x_43768 - _ZN2at6native29vectorized_elementwise_kernelILi4ENS0_13BinaryFunctorIaabZZZNS0_23logical_and_kernel_cudaERNS_14TensorIteratorEENKUlvE0_clEvENKUlvE0_clEvEUlaaE_EESt5arrayIPcLm3EEEEviT0_T1_)
        .other          _ZN2at6native29vectorized_elementwise_kernelILi4ENS0_13BinaryFunctorIaabZZZNS0_23logical_and_kernel_cudaERNS_14TensorIteratorEENKUlvE0_clEvENKUlvE0_clEvEUlaaE_EESt5arrayIPcLm3EEEEviT0_T1_,@"STO_CUDA_ENTRY STV_DEFAULT"
_ZN2at6native29vectorized_elementwise_kernelILi4ENS0_13BinaryFunctorIaabZZZNS0_23logical_and_kernel_cudaERNS_14TensorIteratorEENKUlvE0_clEvENKUlvE0_clEvEUlaaE_EESt5arrayIPcLm3EEEEviT0_T1_:
.text._ZN2at6native29vectorized_elementwise_kernelILi4ENS0_13BinaryFunctorIaabZZZNS0_23logical_and_kernel_cudaERNS_14TensorIteratorEENKUlvE0_clEvENKUlvE0_clEvEUlaaE_EESt5arrayIPcLm3EEEEviT0_T1_:
        /* <DEDUP_REMOVED lines=155> */
.L_x_41875:
        /* <DEDUP_REMOVED lines=8> */
.L_x_41876:
        /* <DEDUP_REMOVED lines=8> */
.L_x_41877:
        /* <DEDUP_REMOVED lines=8> */
.L_x_41878:
        /* <DEDUP_REMOVED lines=9> */
.L_x_41879:
[----:B------:R-:W-:Y:S05]  /*0bc0*/  BSYNC.RELIABLE B1 ;  /* 0x0000000000017941 */ /* 0x000fea0003800100 */
.L_x_41874:
[----:B------:R-:W-:-:S13]  /*0bd0*/  ISETP.GE.U32.AND P0, PT, R0, UR5, PT ;  /* 0x0000000500007c0c */ /* 0x000fda000bf06070 */
[----:B------:R-:W3:Y:S01]  /*0be0*/  @!P0 LDC.64 R6, c[0x0][0x388] ;  /* 0x0000e200ff068b82 */ /* 0x000ee20000000a00 */
[C---:B012---:R-:W-:Y:S02]  /*0bf0*/  @!P0 VIADD R5, R0.reuse, UR4 ;  /* 0x0000000400058c36 */ /* 0x047fe40008000000 */
[----:B------:R-:W-:-:S03]  /*0c00*/  @!P0 VIADD R0, R0, 0x80 ;  /* 0x0000008000008836 */ /* 0x000fc60000000000 */
[----:B---3--:R-:W-:-:S05]  /*0c10*/  @!P0 IADD3 R4, P1, PT, R5, R6, RZ ;  /* 0x0000000605048210 */ /* 0x008fca0007f3e0ff */
[----:B------:R-:W-:-:S05]  /*0c20*/  @!P0 IMAD.X R5, RZ, RZ, R7, P1 ;  /* 0x000000ffff058224 */ /* 0x000fca00008e0607 */
[----:B------:R3:W-:Y:S03]  /*0c30*/  @!P0 STG.E.U8 desc[UR12][R4.64], R3 ;  /* 0x0000000304008986 */ /* 0x0007e6000c10110c */
.L_x_41880:
[----:B------:R-:W-:Y:S05]  /*0c40*/  BSYNC.RECONVERGENT B0 ;  /* 0x0000000000007941 */ /* 0x000fea0003800200 */
.L_x_41873:
        /* <DEDUP_REMOVED lines=9> */
.L_x_41872:
        /* <DEDUP_REMOVED lines=71> */
.L_x_41881:
        /* <DEDUP_REMOVED lines=11> */
.L_x_43768:


//--------------------- .text._ZN2at6native29vectorized_elementwise_kernelILi8ENS0_13BinaryFunctorIaabZZZNS0_23logical_and_kernel_cudaERNS_14TensorIteratorEENKUlvE0_clEvENKUlvE0_clEvEUlaaE_EESt5arrayIPcLm3EEEEviT0_T1_ --------------------------
	.section	.text._ZN2at6native29vectorized_elementwise_kernelILi8ENS0_13BinaryFunctorIaabZZZNS0_23logical_and_kernel_cudaERNS_14TensorIteratorEENKUlvE0_clEvENKUlvE0_clEvEUlaaE_EESt5arrayIPcLm3EEEEviT0_T1_,"ax",@progbits
	.align	128
        .global         _ZN2at6native29vectorized_elementwise_kernelILi8ENS0_13BinaryFunctorIaabZZZNS0_23logical_and_kernel_cudaERNS_14TensorIteratorEENKUlvE0_clEvENKUlvE0_clEvEUlaaE_EESt5arrayIPcLm3EEEEviT0_T1_
        .type           _ZN2at6native29vectorized_elementwise_kernelILi8ENS0_13BinaryFunctorIaabZZZNS0_23logical_and_kernel_cudaERNS_14TensorIteratorEENKUlvE0_clEvENKUlvE0_clEvEUlaaE_EESt5arrayIPcLm3EEEEviT0_T1_,@function
        .size           _ZN2at6native29vectorized_elementwise_kernelILi8ENS0_13BinaryFunctorIaabZZZNS0_23logical_and_kernel_cudaERNS_14TensorIteratorEENKUlvE0_clEvENKUlvE0_clEvEUlaaE_EESt5arrayIPcLm3EEEEviT0_T1_,(.L_x_43769 - _ZN2at6native29vectorized_elementwise_kernelILi8ENS0_13BinaryFunctorIaabZZZNS0_23logical_and_kernel_cudaERNS_14TensorIteratorEENKUlvE0_clEvENKUlvE0_clEvEUlaaE_EESt5arrayIPcLm3EEEEviT0_T1_)
        .other          _ZN2at6native29vectorized_elementwise_kernelILi8ENS0_13BinaryFunctorIaabZZZNS0_23logical_and_kernel_cudaERNS_14TensorIteratorEENKUlvE0_clEvENKUlvE0_clEvEUlaaE_EESt5arrayIPcLm3EEEEviT0_T1_,@"STO_CUDA_ENTRY STV_DEFAULT"
_ZN2at6native29vectorized_elementwise_kernelILi8ENS0_13BinaryFunctorIaabZZZNS0_23logical_and_kernel_cudaERNS_14TensorIteratorEENKUlvE0_clEvENKUlvE0_clEvEUlaaE_EESt5arrayIPcLm3EEEEviT0_T1_:
.text._ZN2at6native29vectorized_elementwise_kernelILi8ENS0_13BinaryFunctorIaabZZZNS0_23logical_and_kernel_cudaERNS_14TensorIteratorEENKUlvE0_clEvENKUlvE0_clEvEUlaaE_EESt5arrayIPcLm3EEEEviT0_T1_:
        /* <DEDUP_REMOVED lines=155> */
.L_x_41885:
        /* <DEDUP_REMOVED lines=8> */
.L_x_41886:
        /* <DEDUP_REMOVED lines=8> */
.L_x_41887:
        /* <DEDUP_REMOVED lines=8> */
.L_x_41888:
        /* <DEDUP_REMOVED lines=9> */
.L_x_41889:
[----:B------:R-:W-:Y:S05]  /*0bc0*/  BSYNC.RELIABLE B1 ;  /* 0x0000000000017941 */ /* 0x000fea0003800100 */
.L_x_41884:
[----:B------:R-:W-:-:S13]  /*0bd0*/  ISETP.GE.U32.AND P0, PT, R0, UR5, PT ;  /* 0x0000000500007c0c */ /* 0x000fda000bf06070 */
[----:B------:R-:W3:Y:S01]  /*0be0*/  @!P0 LDC.64 R6, c[0x0][0x388] ;  /* 0x0000e200ff068b82 */ /* 0x000ee20000000a00 */
[C---:B012---:R-:W-:Y:S02]  /*0bf0*/  @!P0 VIADD R5, R0.reuse, UR4 ;  /* 0x0000000400058c36 */ /* 0x047fe40008000000 */
[----:B------:R-:W-:-:S03]  /*0c00*/  @!P0 VIADD R0, R0, 0x80 ;  /* 0x0000008000008836 */ /* 0x000fc60000000000 */
[----:B---3--:R-:W-:-:S05]  /*0c10*/  @!P0 IADD3 R4, P1, PT, R5, R6, RZ ;  /* 0x0000000605048210 */ /* 0x008fca0007f3e0ff */
[----:B------:R-:W-:-:S05]  /*0c20*/  @!P0 IMAD.X R5, RZ, RZ, R7, P1 ;  /* 0x000000ffff058224 */ /* 0x000fca00008e0607 */
[----:B------:R3:W-:Y:S03]  /*0c30*/  @!P0 STG.E.U8 desc[UR12][R4.64], R3 ;  /* 0x0000000304008986 */ /* 0x0007e6000c10110c */
.L_x_41890:
[----:B------:R-:W-:Y:S05]  /*0c40*/  BSYNC.RECONVERGENT B0 ;  /* 0x0000000000007941 */ /* 0x000fea0003800200 */
.L_x_41883:
        /* <DEDUP_REMOVED lines=9> */
.L_x_41882:
        /* <DEDUP_REMOVED lines=68> */
.L_x_41891:
        /* <DEDUP_REMOVED lines=14> */
.L_x_43769:


//--------------------- .text._ZN2at6native18elementwise_kernelILi128ELi4EZNS0_15gpu_kernel_implINS0_13AUnaryFunctorIhhbZZZNS0_23logical_and_kernel_cudaERNS_14TensorIteratorEENKUlvE0_clEvENKUlvE_clEvEUlhhE_EEEEvRNS_18TensorIteratorBaseERKT_EUliE_EEviT1_ --------------------------
	.section	.text._ZN2at6native18elementwise_kernelILi128ELi4EZNS0_15gpu_kernel_implINS0_13AUnaryFunctorIhhbZZZNS0_23logical_and_kernel_cudaERNS_14TensorIteratorEENKUlvE0_clEvENKUlvE_clEvEUlhhE_EEEEvRNS_18TensorIteratorBaseERKT_EUliE_EEviT1_,"ax",@progbits
	.align	128
        .global         _ZN2at6native18elementwise_kernelILi128ELi4EZNS0_15gpu_kernel_implINS0_13AUnaryFunctorIhhbZZZNS0_23logical_and_kernel_cudaERNS_14TensorIteratorEENKUlvE0_clEvENKUlvE_clEvEUlhhE_EEEEvRNS_18TensorIteratorBaseERKT_EUliE_EEviT1_
        .type           _ZN2at6native18elementwise_kernelILi128ELi4EZNS0_15gpu_kernel_implINS0_13AUnaryFunctorIhhbZZZNS0_23logical_and_kernel_cudaERNS_14TensorIteratorEENKUlvE0_clEvENKUlvE_clEvEUlhhE_EEEEvRNS_18TensorIteratorBaseERKT_EUliE_EEviT1_,@function
        .size           _ZN2at6native18elementwise_kernelILi128ELi4EZNS0_15gpu_kernel_implINS0_13AUnaryFunctorIhhbZZZNS0_23logical_and_kernel_cudaERNS_14TensorIteratorEENKUlvE0_clEvENKUlvE_clEvEUlhhE_EEEEvRNS_18TensorIteratorBaseERKT_EUliE_EEviT1_,(.L_x_43770 - _ZN2at6native18elementwise_kernelILi128ELi4EZNS0_15gpu_kernel_implINS0_13AUnaryFunctorIhhbZZZNS0_23logical_and_kernel_cudaERNS_14TensorIteratorEENKUlvE0_clEvENKUlvE_clEvEUlhhE_EEEEvRNS_18TensorIteratorBaseERKT_EUliE_EEviT1_)
        .other          _ZN2at6native18elementwise_kernelILi128ELi4EZNS0_15gpu_kernel_implINS0_13AUnaryFunctorIhhbZZZNS0_23logical_and_kernel_cudaERNS_14TensorIteratorEENKUlvE0_clEvENKUlvE_clEvEUlhhE_EEEEvRNS_18TensorIteratorBaseERKT_EUliE_EEviT1_,@"STO_CUDA_ENTRY STV_DEFAULT"
_ZN2at6native18elementwise_kernelILi128ELi4EZNS0_15gpu_kernel_implINS0_13AUnaryFunctorIhhbZZZNS0_23logical_and_kernel_cudaERNS_14TensorIteratorEENKUlvE0_clEvENKUlvE_clEvEUlhhE_EEEEvRNS_18TensorIteratorBaseERKT_EUliE_EEviT1_:
.text._ZN2at6native18elementwise_kernelILi128ELi4EZNS0_15gpu_kernel_implINS0_13AUnaryFunctorIhhbZZZNS0_23logical_and_kernel_cudaERNS_14TensorIteratorEENKUlvE0_clEvENKUlvE_clEvEUlhhE_EEEEvRNS_18TensorIteratorBaseERKT_EUliE_EEviT1_:
        /* <DEDUP_REMOVED lines=320> */
.L_x_41894:
        /* <DEDUP_REMOVED lines=16> */
.L_x_41898:
[----:B------:R0:W5:Y:S01]  /*1500*/  LDG.E.U8 R0, desc[UR36][R4.64] ;  /* 0x0000002404007981 */ /* 0x000162000c1e1100 */
[----:B------:R-:W-:Y:S05]  /*1510*/  BRA `(.L_x_41900) ;  /* 0x0000000c005c7947 */ /* 0x000fea0003800000 */
.L_x_41897:
        /* <DEDUP_REMOVED lines=8> */
.L_x_41902:
[----:B------:R3:W5:Y:S01]  /*15a0*/  LDG.E.U8 R0, desc[UR36][R4.64] ;  /* 0x0000002404007981 */ /* 0x000762000c1e1100 */
[----:B------:R-:W-:Y:S05]  /*15b0*/  BRA `(.L_x_41900) ;  /* 0x0000000c00347947 */ /* 0x000fea0003800000 */
.L_x_41901:
[----:B------:R0:W5:Y:S01]  /*15c0*/  LDG.E.U16 R0, desc[UR36][R4.64] ;  /* 0x0000002404007981 */ /* 0x000162000c1e1500 */
[----:B------:R-:W-:Y:S05]  /*15d0*/  BRA `(.L_x_41900) ;  /* 0x0000000c002c7947 */ /* 0x000fea0003800000 */
.L_x_41896:
        /* <DEDUP_REMOVED lines=10> */
.L_x_41904:
[----:B------:R-:W2:Y:S02]  /*1680*/  LDG.E.U16 R2, desc[UR36][R4.64] ;  /* 0x0000002404027981 */ /* 0x000ea4000c1e1500 */
[----:B--2---:R-:W-:-:S06]  /*1690*/  HADD2.F32 R2, -RZ, R2.H0_H0 ;  /* 0x20000002ff027230 */ /* 0x004fcc0000004100 */
[----:B------:R-:W0:Y:S02]  /*16a0*/  F2I.S64.TRUNC R2, R2 ;  /* 0x0000000200027311 */ /* 0x000e24000020d900 */
[----:B0-----:R-:W-:Y:S01]  /*16b0*/  PRMT R0, R2, 0x7610, R0 ;  /* 0x0000761002007816 */ /* 0x001fe20000000000 */
[----:B------:R-:W-:Y:S06]  /*16c0*/  BRA `(.L_x_41900) ;  /* 0x0000000800f07947 */ /* 0x000fec0003800000 */
.L_x_41903:
        /* <DEDUP_REMOVED lines=10> */
.L_x_41906:
[----:B------:R-:W2:Y:S02]  /*1770*/  LDG.E.U16 R4, desc[UR36][R4.64] ;  /* 0x0000002404047981 */ /* 0x000ea4000c1e1500 */
[----:B--2---:R-:W-:-:S06]  /*1780*/  HADD2.F32 R2, -RZ, R4.H0_H0 ;  /* 0x20000004ff027230 */ /* 0x004fcc0000004100 */
[----:B------:R-:W0:Y:S02]  /*1790*/  F2I.S64.TRUNC R2, R2 ;  /* 0x0000000200027311 */ /* 0x000e24000020d900 */
[----:B0-----:R-:W-:Y:S01]  /*17a0*/  PRMT R0, R2, 0x7610, R0 ;  /* 0x0000761002007816 */ /* 0x001fe20000000000 */
[----:B------:R-:W-:Y:S06]  /*17b0*/  BRA `(.L_x_41900) ;  /* 0x0000000800b47947 */ /* 0x000fec0003800000 */
.L_x_41905:
[----:B------:R-:W2:Y:S02]  /*17c0*/  LDG.E.64 R2, desc[UR36][R4.64] ;  /* 0x0000002404027981 */ /* 0x000ea4000c1e1b00 */
[----:B--2---:R-:W0:Y:S02]  /*17d0*/  F2I.S64.F64.TRUNC R2, R2 ;  /* 0x0000000200027311 */ /* 0x004e24000030d900 */
[----:B0-----:R-:W-:Y:S01]  /*17e0*/  PRMT R0, R2, 0x7610, R0 ;  /* 0x0000761002007816 */ /* 0x001fe20000000000 */
[----:B------:R-:W-:Y:S06]  /*17f0*/  BRA `(.L_x_41900) ;  /* 0x0000000800a47947 */ /* 0x000fec0003800000 */
.L_x_41895:
        /* <DEDUP_REMOVED lines=12> */
.L_x_41909:
[----:B------:R-:W2:Y:S02]  /*18c0*/  LDG.E.64 R4, desc[UR36][R4.64] ;  /* 0x0000002404047981 */ /* 0x000ea4000c1e1b00 */
[----:B--2---:R-:W0:Y:S02]  /*18d0*/  F2I.S64.F64.TRUNC R2, R4 ;  /* 0x0000000400027311 */ /* 0x004e24000030d900 */
[----:B0-----:R-:W-:Y:S01]  /*18e0*/  PRMT R0, R2, 0x7610, R0 ;  /* 0x0000761002007816 */ /* 0x001fe20000000000 */
[----:B------:R-:W-:Y:S06]  /*18f0*/  BRA `(.L_x_41900) ;  /* 0x0000000800647947 */ /* 0x000fec0003800000 */
.L_x_41908:
        /* <DEDUP_REMOVED lines=27> */
.L_x_41911:
        /* <DEDUP_REMOVED lines=14> */
.L_x_41910:
[----:B------:R-:W2:Y:S02]  /*1b90*/  LDG.E.U16 R2, desc[UR36][R4.64] ;  /* 0x0000002404027981 */ /* 0x000ea4000c1e1500 */
[----:B--2---:R-:W-:-:S06]  /*1ba0*/  IMAD.U32 R2, R2, 0x10000, RZ ;  /* 0x0001000002027824 */ /* 0x004fcc00078e00ff */
[----:B------:R-:W0:Y:S02]  /*1bb0*/  F2I.S64.TRUNC R2, R2 ;  /* 0x0000000200027311 */ /* 0x000e24000020d900 */
[----:B0-----:R-:W-:Y:S01]  /*1bc0*/  PRMT R0, R2, 0x7610, R0 ;  /* 0x0000761002007816 */ /* 0x001fe20000000000 */
[----:B------:R-:W-:Y:S06]  /*1bd0*/  BRA `(.L_x_41900) ;  /* 0x0000000400ac7947 */ /* 0x000fec0003800000 */
.L_x_41907:
        /* <DEDUP_REMOVED lines=10> */
.L_x_41914:
        /* <DEDUP_REMOVED lines=21> */
.L_x_41918:
[----:B------:R-:W-:Y:S05]  /*1dd0*/  BSYNC.RECONVERGENT B1 ;  /* 0x0000000000017941 */ /* 0x000fea0003800200 */
.L_x_41917:
[----:B------:R-:W-:Y:S01]  /*1de0*/  IMAD.SHL.U32 R0, R0, 0x100000, RZ ;  /* 0x0010000000007824 */ /* 0x000fe200078e00ff */
[----:B------:R-:W-:-:S04]  /*1df0*/  LEA R2, R2, 0x3b800000, 0x17 ;  /* 0x3b80000002027811 */ /* 0x000fc800078eb8ff */
[----:B------:R-:W-:-:S07]  /*1e00*/  LOP3.LUT R2, R2, R0, R7, 0xfe, !PT ;  /* 0x0000000002027212 */ /* 0x000fce00078efe07 */
.L_x_41916:
[----:B------:R-:W-:Y:S05]  /*1e10*/  BSYNC.RECONVERGENT B0 ;  /* 0x0000000000007941 */ /* 0x000fea0003800200 */
.L_x_41915:
[----:B------:R-:W0:Y:S02]  /*1e20*/  F2I.S64.TRUNC R2, R2 ;  /* 0x0000000200027311 */ /* 0x000e24000020d900 */
[----:B0-----:R-:W-:Y:S01]  /*1e30*/  PRMT R0, R2, 0x7610, R0 ;  /* 0x0000761002007816 */ /* 0x001fe20000000000 */
[----:B------:R-:W-:Y:S06]  /*1e40*/  BRA `(.L_x_41900) ;  /* 0x0000000400107947 */ /* 0x000fec0003800000 */
.L_x_41913:
        /* <DEDUP_REMOVED lines=21> */
.L_x_41922:
[----:B------:R-:W-:Y:S05]  /*1fa0*/  BSYNC.RECONVERGENT B1 ;  /* 0x0000000000017941 */ /* 0x000fea0003800200 */
.L_x_41921:
[----:B------:R-:W-:Y:S02]  /*1fb0*/  SHF.L.U32 R0, R0, 0x15, RZ ;  /* 0x0000001500007819 */ /* 0x000fe400000006ff */
[----:B------:R-:W-:-:S04]  /*1fc0*/  LEA R2, R2, 0x37800000, 0x17 ;  /* 0x3780000002027811 */ /* 0x000fc800078eb8ff */
[----:B------:R-:W-:-:S07]  /*1fd0*/  LOP3.LUT R2, R2, R0, R7, 0xfe, !PT ;  /* 0x0000000002027212 */ /* 0x000fce00078efe07 */
.L_x_41920:
[----:B------:R-:W-:Y:S05]  /*1fe0*/  BSYNC.RECONVERGENT B0 ;  /* 0x0000000000007941 */ /* 0x000fea0003800200 */
.L_x_41919:
[----:B------:R-:W0:Y:S02]  /*1ff0*/  F2I.S64.TRUNC R2, R2 ;  /* 0x0000000200027311 */ /* 0x000e24000020d900 */
[----:B0-----:R-:W-:Y:S01]  /*2000*/  PRMT R0, R2, 0x7610, R0 ;  /* 0x0000761002007816 */ /* 0x001fe20000000000 */
[----:B------:R-:W-:Y:S06]  /*2010*/  BRA `(.L_x_41900) ;  /* 0x00000000009c7947 */ /* 0x000fec0003800000 */
.L_x_41912:
[----:B------:R-:W-:-:S09]  /*2020*/  UISETP.NE.AND UP0, UPT, UR4, 0x1c, UPT ;  /* 0x0000001c0400788c */ /* 0x000fd2000bf05270 */
[----:B------:R-:W-:Y:S05]  /*2030*/  BRA.U !UP0, `(.L_x_41923) ;  /* 0x0000000108907547 */ /* 0x000fea000b800000 */
[----:B------:R-:W-:-:S09]  /*2040*/  UISETP.NE.AND UP0, UPT, UR4, 0x1d, UPT ;  /* 0x0000001d0400788c */ /* 0x000fd2000bf05270 */
[----:B------:R-:W-:Y:S05]  /*2050*/  BRA.U !UP0, `(.L_x_41924) ;  /* 0x0000000108807547 */ /* 0x000fea000b800000 */
[----:B------:R-:W-:-:S09]  /*2060*/  UISETP.NE.AND UP0, UPT, UR4, 0x2c, UPT ;  /* 0x0000002c0400788c */ /* 0x000fd2000bf05270 */
[----:B------:R-:W-:Y:S05]  /*2070*/  BRA.U !UP0, `(.L_x_41925) ;  /* 0x0000000108487547 */ /* 0x000fea000b800000 */
.L_x_41899:
        /* <DEDUP_REMOVED lines=16> */
.L_x_41926:
[----:B------:R-:W-:Y:S01]  /*2180*/  PRMT R0, RZ, 0x7610, R0 ;  /* 0x00007610ff007816 */ /* 0x000fe20000000000 */
[----:B------:R-:W-:Y:S06]  /*2190*/  BRA `(.L_x_41900) ;  /* 0x00000000003c7947 */ /* 0x000fec0003800000 */
.L_x_41925:
        /* <DEDUP_REMOVED lines=8> */
.L_x_41928:
[----:B------:R-:W-:Y:S05]  /*2220*/  BSYNC.RECONVERGENT B0 ;  /* 0x0000000000007941 */ /* 0x000fea0003800200 */
.L_x_41927:
[----:B------:R-:W0:Y:S02]  /*2230*/  F2I.S64.TRUNC R2, R2 ;  /* 0x0000000200027311 */ /* 0x000e24000020d900 */
[----:B0-----:R-:W-:Y:S01]  /*2240*/  PRMT R0, R2, 0x7610, R0 ;  /* 0x0000761002007816 */ /* 0x001fe20000000000 */
[----:B------:R-:W-:Y:S06]  /*2250*/  BRA `(.L_x_41900) ;  /* 0x00000000000c7947 */ /* 0x000fec0003800000 */
.L_x_41924:
[----:B------:R2:W5:Y:S01]  /*2260*/  LDG.E.U8 R0, desc[UR36][R4.64] ;  /* 0x0000002404007981 */ /* 0x000562000c1e1100 */
[----:B------:R-:W-:Y:S05]  /*2270*/  BRA `(.L_x_41900) ;  /* 0x0000000000047947 */ /* 0x000fea0003800000 */
.L_x_41923:
[----:B------:R1:W5:Y:S02]  /*2280*/  LDG.E.U8 R0, desc[UR36][R4.64] ;  /* 0x0000002404007981 */ /* 0x000364000c1e1100 */
.L_x_41900:
[----:B------:R-:W0:Y:S01]  /*2290*/  LDCU.64 UR6, c[0x0][0x580] ;  /* 0x0000b000ff0677ac */ /* 0x000e220008000a00 */
[----:B-----5:R-:W-:Y:S01]  /*22a0*/  LOP3.LUT P0, RZ, R0, 0xff, RZ, 0xc0, !PT ;  /* 0x000000ff00ff7812 */ /* 0x020fe2000780c0ff */
[----:B------:R-:W-:Y:S01]  /*22b0*/  BSSY.RECONVERGENT B6, `(.L_x_41929) ;  /* 0x00000d4000067945 */ /* 0x000fe20003800200 */
[----:B------:R-:W-:Y:S02]  /*22c0*/  UPRMT UR4, UR40, 0x9910, URZ ;  /* 0x0000991028047896 */ /* 0x000fe400080000ff */
[----:B------:R-:W-:Y:S02]  /*22d0*/  ISETP.NE.AND P0, PT, RZ, UR43, P0 ;  /* 0x0000002bff007c0c */ /* 0x000fe40008705270 */
        /* <DEDUP_REMOVED lines=15> */
.L_x_41933:
[----:B------:R3:W-:Y:S01]  /*23d0*/  STG.E.U8 desc[UR36][R2.64], R4 ;  /* 0x0000000402007986 */ /* 0x0007e2000c101124 */
[----:B------:R-:W-:Y:S05]  /*23e0*/  BRA `(.L_x_41935) ;  /* 0x0000000c00007947 */ /* 0x000fea0003800000 */
.L_x_41932:
        /* <DEDUP_REMOVED lines=9> */
.L_x_41937:
[----:B------:R1:W-:Y:S01]  /*2480*/  STG.E desc[UR36][R2.64], R4 ;  /* 0x0000000402007986 */ /* 0x0003e2000c101924 */
[----:B------:R-:W-:Y:S05]  /*2490*/  BRA `(.L_x_41935) ;  /* 0x0000000800d47947 */ /* 0x000fea0003800000 */
.L_x_41936:
[----:B------:R2:W-:Y:S01]  /*24a0*/  STG.E.U16 desc[UR36][R2.64], R4 ;  /* 0x0000000402007986 */ /* 0x0005e2000c101524 */
[----:B------:R-:W-:Y:S05]  /*24b0*/  BRA `(.L_x_41935) ;  /* 0x0000000800cc7947 */ /* 0x000fea0003800000 */
.L_x_41931:
        /* <DEDUP_REMOVED lines=9> */
.L_x_41939:
[----:B------:R-:W-:-:S04]  /*2550*/  I2FP.F32.U32 R0, R4 ;  /* 0x0000000400007245 */ /* 0x000fc80000201000 */
[----:B------:R-:W-:-:S05]  /*2560*/  F2FP.F16.F32.PACK_AB R0, RZ, R0 ;  /* 0x00000000ff00723e */ /* 0x000fca00000000ff */
[----:B------:R0:W-:Y:S01]  /*2570*/  STG.E.U16 desc[UR36][R2.64], R0 ;  /* 0x0000000002007986 */ /* 0x0001e2000c101524 */
[----:B------:R-:W-:Y:S05]  /*2580*/  BRA `(.L_x_41935) ;  /* 0x0000000800987947 */ /* 0x000fea0003800000 */
.L_x_41938:
        /* <DEDUP_REMOVED lines=10> */
.L_x_41941:
[----:B------:R-:W-:-:S04]  /*2630*/  I2FP.F32.U32 R4, R4 ;  /* 0x0000000400047245 */ /* 0x000fc80000201000 */
[----:B------:R-:W-:-:S04]  /*2640*/  F2FP.F16.F32.PACK_AB R5, RZ, R4 ;  /* 0x00000004ff05723e */ /* 0x000fc800000000ff */
[----:B------:R-:W-:-:S05]  /*2650*/  PRMT R5, R5, 0x5410, RZ ;  /* 0x0000541005057816 */ /* 0x000fca00000000ff */
[----:B------:R0:W-:Y:S01]  /*2660*/  STG.E desc[UR36][R2.64], R5 ;  /* 0x0000000502007986 */ /* 0x0001e2000c101924 */
[----:B------:R-:W-:Y:S05]  /*2670*/  BRA `(.L_x_41935) ;  /* 0x00000008005c7947 */ /* 0x000fea0003800000 */
.L_x_41940:
[----:B------:R-:W0:Y:S02]  /*2680*/  I2F.F64.U32 R4, R4 ;  /* 0x0000000400047312 */ /* 0x000e240000201800 */
[----:B0-----:R0:W-:Y:S01]  /*2690*/  STG.E.64 desc[UR36][R2.64], R4 ;  /* 0x0000000402007986 */ /* 0x0011e2000c101b24 */
[----:B------:R-:W-:Y:S05]  /*26a0*/  BRA `(.L_x_41935) ;  /* 0x0000000800507947 */ /* 0x000fea0003800000 */
.L_x_41930:
        /* <DEDUP_REMOVED lines=10> */
.L_x_41944:
[----:B------:R-:W0:Y:S01]  /*2750*/  I2F.F64.U32 R4, R4 ;  /* 0x0000000400047312 */ /* 0x000e220000201800 */
[----:B------:R-:W-:-:S05]  /*2760*/  CS2R R6, SRZ ;  /* 0x0000000000067805 */ /* 0x000fca000001ff00 */
[----:B0-----:R0:W-:Y:S01]  /*2770*/  STG.E.128 desc[UR36][R2.64], R4 ;  /* 0x0000000402007986 */ /* 0x0011e2000c101d24 */
[----:B------:R-:W-:Y:S05]  /*2780*/  BRA `(.L_x_41935) ;  /* 0x0000000800187947 */ /* 0x000fea0003800000 */
.L_x_41943:
        /* <DEDUP_REMOVED lines=17> */
.L_x_41948:
[----:B------:R-:W-:Y:S05]  /*28a0*/  BSYNC.RECONVERGENT B0 ;  /* 0x0000000000007941 */ /* 0x000fea0003800200 */
.L_x_41947:
[----:B------:R0:W-:Y:S01]  /*28b0*/  STG.E.U8 desc[UR36][R2.64], R5 ;  /* 0x0000000502007986 */ /* 0x0001e2000c101124 */
[----:B------:R-:W-:Y:S05]  /*28c0*/  BRA `(.L_x_41935) ;  /* 0x0000000400c87947 */ /* 0x000fea0003800000 */
.L_x_41946:
        /* <DEDUP_REMOVED lines=16> */
.L_x_41945:
[----:B------:R-:W-:-:S04]  /*29d0*/  I2FP.F32.U32 R0, R4 ;  /* 0x0000000400007245 */ /* 0x000fc80000201000 */
[----:B------:R-:W-:-:S05]  /*29e0*/  F2FP.BF16.F32.PACK_AB R0, RZ, R0 ;  /* 0x00000000ff00723e */ /* 0x000fca00000010ff */
[----:B------:R0:W-:Y:S01]  /*29f0*/  STG.E.U16 desc[UR36][R2.64], R0 ;  /* 0x0000000002007986 */ /* 0x0001e2000c101524 */
[----:B------:R-:W-:Y:S05]  /*2a00*/  BRA `(.L_x_41935) ;  /* 0x0000000400787947 */ /* 0x000fea0003800000 */
.L_x_41942:
        /* <DEDUP_REMOVED lines=10> */
.L_x_41951:
        /* <DEDUP_REMOVED lines=12> */
.L_x_41954:
[----:B------:R-:W-:-:S04]  /*2b70*/  SHF.R.U32.HI R0, RZ, 0x14, R5 ;  /* 0x00000014ff007819 */ /* 0x000fc80000011605 */
[----:B------:R-:W-:-:S04]  /*2b80*/  LOP3.LUT R0, R0, 0x1, RZ, 0xc0, !PT ;  /* 0x0000000100007812 */ /* 0x000fc800078ec0ff */
[----:B------:R-:W-:-:S04]  /*2b90*/  IADD3 R0, PT, PT, R5, 0x487ffff, R0 ;  /* 0x0487ffff05007810 */ /* 0x000fc80007ffe000 */
[----:B------:R-:W-:-:S04]  /*2ba0*/  SHF.R.U32.HI R0, RZ, 0x14, R0 ;  /* 0x00000014ff007819 */ /* 0x000fc80000011600 */
[----:B------:R-:W-:-:S07]  /*2bb0*/  LOP3.LUT R4, R0, 0xff, RZ, 0xc0, !PT ;  /* 0x000000ff00047812 */ /* 0x000fce00078ec0ff */
.L_x_41955:
[----:B------:R-:W-:-:S07]  /*2bc0*/  PRMT R0, R4, 0x7610, R0 ;  /* 0x0000761004007816 */ /* 0x000fce0000000000 */
.L_x_41953:
[----:B------:R-:W-:Y:S05]  /*2bd0*/  BSYNC.RECONVERGENT B0 ;  /* 0x0000000000007941 */ /* 0x000fea0003800200 */
.L_x_41952:
[----:B------:R0:W-:Y:S01]  /*2be0*/  STG.E.U8 desc[UR36][R2.64], R0 ;  /* 0x0000000002007986 */ /* 0x0001e2000c101124 */
[----:B------:R-:W-:Y:S05]  /*2bf0*/  BRA `(.L_x_41935) ;  /* 0x0000000000fc7947 */ /* 0x000fea0003800000 */
.L_x_41950:
        /* <DEDUP_REMOVED lines=12> */
.L_x_41958:
[----:B------:R-:W-:-:S04]  /*2cc0*/  SHF.R.U32.HI R0, RZ, 0x15, R5 ;  /* 0x00000015ff007819 */ /* 0x000fc80000011605 */
[----:B------:R-:W-:-:S04]  /*2cd0*/  LOP3.LUT R0, R0, 0x1, RZ, 0xc0, !PT ;  /* 0x0000000100007812 */ /* 0x000fc800078ec0ff */
[----:B------:R-:W-:-:S04]  /*2ce0*/  IADD3 R0, PT, PT, R5, 0x88fffff, R0 ;  /* 0x088fffff05007810 */ /* 0x000fc80007ffe000 */
[----:B------:R-:W-:-:S04]  /*2cf0*/  SHF.R.U32.HI R0, RZ, 0x15, R0 ;  /* 0x00000015ff007819 */ /* 0x000fc80000011600 */
[----:B------:R-:W-:-:S07]  /*2d00*/  LOP3.LUT R4, R0, 0xff, RZ, 0xc0, !PT ;  /* 0x000000ff00047812 */ /* 0x000fce00078ec0ff */
.L_x_41959:
[----:B------:R-:W-:-:S07]  /*2d10*/  PRMT R0, R4, 0x7610, R0 ;  /* 0x0000761004007816 */ /* 0x000fce0000000000 */
.L_x_41957:
[----:B------:R-:W-:Y:S05]  /*2d20*/  BSYNC.RECONVERGENT B0 ;  /* 0x0000000000007941 */ /* 0x000fea0003800200 */
.L_x_41956:
[----:B------:R0:W-:Y:S01]  /*2d30*/  STG.E.U8 desc[UR36][R2.64], R0 ;  /* 0x0000000002007986 */ /* 0x0001e2000c101124 */
[----:B------:R-:W-:Y:S05]  /*2d40*/  BRA `(.L_x_41935) ;  /* 0x0000000000a87947 */ /* 0x000fea0003800000 */
.L_x_41949:
[----:B------:R-:W-:-:S09]  /*2d50*/  UISETP.NE.AND UP0, UPT, UR4, 0x1c, UPT ;  /* 0x0000001c0400788c */ /* 0x000fd2000bf05270 */
[----:B------:R-:W-:Y:S05]  /*2d60*/  BRA.U !UP0, `(.L_x_41960) ;  /* 0x00000001089c7547 */ /* 0x000fea000b800000 */
[----:B------:R-:W-:-:S09]  /*2d70*/  UISETP.NE.AND UP0, UPT, UR4, 0x1d, UPT ;  /* 0x0000001d0400788c */ /* 0x000fd2000bf05270 */
[----:B------:R-:W-:Y:S05]  /*2d80*/  BRA.U !UP0, `(.L_x_41961) ;  /* 0x0000000108887547 */ /* 0x000fea000b800000 */
[----:B------:R-:W-:-:S09]  /*2d90*/  UISETP.NE.AND UP0, UPT, UR4, 0x2c, UPT ;  /* 0x0000002c0400788c */ /* 0x000fd2000bf05270 */
[----:B------:R-:W-:Y:S05]  /*2da0*/  BRA.U !UP0, `(.L_x_41962) ;  /* 0x0000000108447547 */ /* 0x000fea000b800000 */
.L_x_41934:
        /* <DEDUP_REMOVED lines=16> */
.L_x_41963:
[----:B------:R-:W-:Y:S05]  /*2eb0*/  BRA `(.L_x_41935) ;  /* 0x00000000004c7947 */ /* 0x000fea0003800000 */
.L_x_41962:
        /* <DEDUP_REMOVED lines=15> */
.L_x_41961:
[----:B------:R-:W-:-:S05]  /*2fb0*/  HFMA2 R5, -RZ, RZ, 0, 0 ;  /* 0x00000000ff057431 */ /* 0x000fca00000001ff */
[----:B------:R0:W-:Y:S01]  /*2fc0*/  STG.E.64 desc[UR36][R2.64], R4 ;  /* 0x0000000402007986 */ /* 0x0001e2000c101b24 */
[----:B------:R-:W-:Y:S05]  /*2fd0*/  BRA `(.L_x_41935) ;  /* 0x0000000000047947 */ /* 0x000fea0003800000 */
.L_x_41960:
[----:B------:R0:W-:Y:S02]  /*2fe0*/  STG.E desc[UR36][R2.64], R4 ;  /* 0x0000000402007986 */ /* 0x0001e4000c101924 */
.L_x_41935:
[----:B------:R-:W-:Y:S05]  /*2ff0*/  BSYNC.RECONVERGENT B6 ;  /* 0x0000000000067941 */ /* 0x000fea0003800200 */
.L_x_41929:
[----:B------:R-:W-:-:S07]  /*3000*/  VIADD R17, R17, 0x80 ;  /* 0x0000008011117836 */ /* 0x000fce0000000000 */
.L_x_41893:
[----:B------:R-:W-:Y:S05]  /*3010*/  BSYNC.RECONVERGENT B7 ;  /* 0x0000000000077941 */ /* 0x000fea0003800200 */
.L_x_41892:
        /* <DEDUP_REMOVED lines=307> */
.L_x_41966:
        /* <DEDUP_REMOVED lines=16> */
.L_x_41970:
[----:B------:R4:W5:Y:S01]  /*4450*/  LDG.E.U8 R0, desc[UR36][R4.64] ;  /* 0x0000002404007981 */ /* 0x000962000c1e1100 */
[----:B------:R-:W-:Y:S05]  /*4460*/  BRA `(.L_x_41972) ;  /* 0x0000000c005c7947 */ /* 0x000fea0003800000 */
.L_x_41969:
        /* <DEDUP_REMOVED lines=8> */
.L_x_41974:
[----:B------:R0:W5:Y:S01]  /*44f0*/  LDG.E.U8 R0, desc[UR36][R4.64] ;  /* 0x0000002404007981 */ /* 0x000162000c1e1100 */
[----:B------:R-:W-:Y:S05]  /*4500*/  BRA `(.L_x_41972) ;  /* 0x0000000c00347947 */ /* 0x000fea0003800000 */
.L_x_41973:
[----:B------:R0:W5:Y:S01]  /*4510*/  LDG.E.U16 R0, desc[UR36][R4.64] ;  /* 0x0000002404007981 */ /* 0x000162000c1e1500 */
[----:B------:R-:W-:Y:S05]  /*4520*/  BRA `(.L_x_41972) ;  /* 0x0000000c002c7947 */ /* 0x000fea0003800000 */
.L_x_41968:
        /* <DEDUP_REMOVED lines=10> */
.L_x_41976:
[----:B------:R-:W2:Y:S02]  /*45d0*/  LDG.E.U16 R2, desc[UR36][R4.64] ;  /* 0x0000002404027981 */ /* 0x000ea4000c1e1500 */
[----:B--2---:R-:W-:-:S06]  /*45e0*/  HADD2.F32 R2, -RZ, R2.H0_H0 ;  /* 0x20000002ff027230 */ /* 0x004fcc0000004100 */
[----:B------:R-:W0:Y:S02]  /*45f0*/  F2I.S64.TRUNC R2, R2 ;  /* 0x0000000200027311 */ /* 0x000e24000020d900 */
[----:B0-----:R-:W-:Y:S01]  /*4600*/  PRMT R0, R2, 0x7610, R0 ;  /* 0x0000761002007816 */ /* 0x001fe20000000000 */
[----:B------:R-:W-:Y:S06]  /*4610*/  BRA `(.L_x_41972) ;  /* 0x0000000800f07947 */ /* 0x000fec0003800000 */
.L_x_41975:
        /* <DEDUP_REMOVED lines=10> */
.L_x_41978:
[----:B------:R-:W2:Y:S02]  /*46c0*/  LDG.E.U16 R4, desc[UR36][R4.64] ;  /* 0x0000002404047981 */ /* 0x000ea4000c1e1500 */
[----:B--2---:R-:W-:-:S06]  /*46d0*/  HADD2.F32 R2, -RZ, R4.H0_H0 ;  /* 0x20000004ff027230 */ /* 0x004fcc0000004100 */
[----:B------:R-:W0:Y:S02]  /*46e0*/  F2I.S64.TRUNC R2, R2 ;  /* 0x0000000200027311 */ /* 0x000e24000020d900 */
[----:B0-----:R-:W-:Y:S01]  /*46f0*/  PRMT R0, R2, 0x7610, R0 ;  /* 0x0000761002007816 */ /* 0x001fe20000000000 */
[----:B------:R-:W-:Y:S06]  /*4700*/  BRA `(.L_x_41972) ;  /* 0x0000000800b47947 */ /* 0x000fec0003800000 */
.L_x_41977:
[----:B------:R-:W2:Y:S02]  /*4710*/  LDG.E.64 R2, desc[UR36][R4.64] ;  /* 0x0000002404027981 */ /* 0x000ea4000c1e1b00 */
[----:B--2---:R-:W0:Y:S02]  /*4720*/  F2I.S64.F64.TRUNC R2, R2 ;  /* 0x0000000200027311 */ /* 0x004e24000030d900 */
[----:B0-----:R-:W-:Y:S01]  /*4730*/  PRMT R0, R2, 0x7610, R0 ;  /* 0x0000761002007816 */ /* 0x001fe20000000000 */
[----:B------:R-:W-:Y:S06]  /*4740*/  BRA `(.L_x_41972) ;  /* 0x0000000800a47947 */ /* 0x000fec0003800000 */
.L_x_41967:
        /* <DEDUP_REMOVED lines=12> */
.L_x_41981:
[----:B------:R-:W2:Y:S02]  /*4810*/  LDG.E.64 R4, desc[UR36][R4.64] ;  /* 0x0000002404047981 */ /* 0x000ea4000c1e1b00 */
[----:B--2---:R-:W0:Y:S02]  /*4820*/  F2I.S64.F64.TRUNC R2, R4 ;  /* 0x0000000400027311 */ /* 0x004e24000030d900 */
[----:B0-----:R-:W-:Y:S01]  /*4830*/  PRMT R0, R2, 0x7610, R0 ;  /* 0x0000761002007816 */ /* 0x001fe20000000000 */
[----:B------:R-:W-:Y:S06]  /*4840*/  BRA `(.L_x_41972) ;  /* 0x0000000800647947 */ /* 0x000fec0003800000 */
.L_x_41980:
        /* <DEDUP_REMOVED lines=27> */
.L_x_41983:
        /* <DEDUP_REMOVED lines=14> */
.L_x_41982:
[----:B------:R-:W2:Y:S02]  /*4ae0*/  LDG.E.U16 R2, desc[UR36][R4.64] ;  /* 0x0000002404027981 */ /* 0x000ea4000c1e1500 */
[----:B--2---:R-:W-:-:S06]  /*4af0*/  IMAD.U32 R2, R2, 0x10000, RZ ;  /* 0x0001000002027824 */ /* 0x004fcc00078e00ff */
[----:B------:R-:W0:Y:S02]  /*4b00*/  F2I.S64.TRUNC R2, R2 ;  /* 0x0000000200027311 */ /* 0x000e24000020d900 */
[----:B0-----:R-:W-:Y:S01]  /*4b10*/  PRMT R0, R2, 0x7610, R0 ;  /* 0x0000761002007816 */ /* 0x001fe20000000000 */
[----:B------:R-:W-:Y:S06]  /*4b20*/  BRA `(.L_x_41972) ;  /* 0x0000000400ac7947 */ /* 0x000fec0003800000 */
.L_x_41979:
        /* <DEDUP_REMOVED lines=10> */
.L_x_41986:
        /* <DEDUP_REMOVED lines=21> */
.L_x_41990:
[----:B------:R-:W-:Y:S05]  /*4d20*/  BSYNC.RECONVERGENT B1 ;  /* 0x0000000000017941 */ /* 0x000fea0003800200 */
.L_x_41989:
[----:B------:R-:W-:Y:S02]  /*4d30*/  SHF.L.U32 R0, R0, 0x14, RZ ;  /* 0x0000001400007819 */ /* 0x000fe400000006ff */
[----:B------:R-:W-:-:S04]  /*4d40*/  LEA R2, R2, 0x3b800000, 0x17 ;  /* 0x3b80000002027811 */ /* 0x000fc800078eb8ff */
[----:B------:R-:W-:-:S07]  /*4d50*/  LOP3.LUT R2, R2, R0, R7, 0xfe, !PT ;  /* 0x0000000002027212 */ /* 0x000fce00078efe07 */
.L_x_41988:
[----:B------:R-:W-:Y:S05]  /*4d60*/  BSYNC.RECONVERGENT B0 ;  /* 0x0000000000007941 */ /* 0x000fea0003800200 */
.L_x_41987:
[----:B------:R-:W0:Y:S02]  /*4d70*/  F2I.S64.TRUNC R2, R2 ;  /* 0x0000000200027311 */ /* 0x000e24000020d900 */
[----:B0-----:R-:W-:Y:S01]  /*4d80*/  PRMT R0, R2, 0x7610, R0 ;  /* 0x0000761002007816 */ /* 0x001fe20000000000 */
[----:B------:R-:W-:Y:S06]  /*4d90*/  BRA `(.L_x_41972) ;  /* 0x0000000400107947 */ /* 0x000fec0003800000 */
.L_x_41985:
        /* <DEDUP_REMOVED lines=21> */
.L_x_41994:
[----:B------:R-:W-:Y:S05]  /*4ef0*/  BSYNC.RECONVERGENT B1 ;  /* 0x0000000000017941 */ /* 0x000fea0003800200 */
.L_x_41993:
[----:B------:R-:W-:Y:S01]  /*4f00*/  IMAD.SHL.U32 R0, R0, 0x200000, RZ ;  /* 0x0020000000007824 */ /* 0x000fe200078e00ff */
[----:B------:R-:W-:-:S04]  /*4f10*/  LEA R2, R2, 0x37800000, 0x17 ;  /* 0x3780000002027811 */ /* 0x000fc800078eb8ff */
[----:B------:R-:W-:-:S07]  /*4f20*/  LOP3.LUT R2, R2, R0, R7, 0xfe, !PT ;  /* 0x0000000002027212 */ /* 0x000fce00078efe07 */
.L_x_41992:
[----:B------:R-:W-:Y:S05]  /*4f30*/  BSYNC.RECONVERGENT B0 ;  /* 0x0000000000007941 */ /* 0x000fea0003800200 */
.L_x_41991:
[----:B------:R-:W0:Y:S02]  /*4f40*/  F2I.S64.TRUNC R2, R2 ;  /* 0x0000000200027311 */ /* 0x000e24000020d900 */
[----:B0-----:R-:W-:Y:S01]  /*4f50*/  PRMT R0, R2, 0x7610, R0 ;  /* 0x0000761002007816 */ /* 0x001fe20000000000 */
[----:B------:R-:W-:Y:S06]  /*4f60*/  BRA `(.L_x_41972) ;  /* 0x00000000009c7947 */ /* 0x000fec0003800000 */
.L_x_41984:
        /* <DEDUP_REMOVED lines=14> */
.L_x_41998:
[----:B------:R-:W-:Y:S05]  /*5050*/  BSYNC.RECONVERGENT B0 ;  /* 0x0000000000007941 */ /* 0x000fea0003800200 */
.L_x_41997:
[----:B------:R-:W0:Y:S02]  /*5060*/  F2I.S64.TRUNC R2, R2 ;  /* 0x0000000200027311 */ /* 0x000e24000020d900 */
[----:B0-----:R-:W-:Y:S01]  /*5070*/  PRMT R0, R2, 0x7610, R0 ;  /* 0x0000761002007816 */ /* 0x001fe20000000000 */
[----:B------:R-:W-:Y:S06]  /*5080*/  BRA `(.L_x_41972) ;  /* 0x0000000000547947 */ /* 0x000fec0003800000 */
.L_x_41971:
        /* <DEDUP_REMOVED lines=16> */
.L_x_41999:
[----:B------:R-:W-:Y:S01]  /*5190*/  PRMT R0, RZ, 0x7610, R0 ;  /* 0x00007610ff007816 */ /* 0x000fe20000000000 */
[----:B------:R-:W-:Y:S06]  /*51a0*/  BRA `(.L_x_41972) ;  /* 0x00000000000c7947 */ /* 0x000fec0003800000 */
.L_x_41996:
[----:B------:R1:W5:Y:S01]  /*51b0*/  LDG.E.U8 R0, desc[UR36][R4.64] ;  /* 0x0000002404007981 */ /* 0x000362000c1e1100 */
[----:B------:R-:W-:Y:S05]  /*51c0*/  BRA `(.L_x_41972) ;  /* 0x0000000000047947 */ /* 0x000fea0003800000 */
.L_x_41995:
[----:B------:R2:W5:Y:S02]  /*51d0*/  LDG.E.U8 R0, desc[UR36][R4.64] ;  /* 0x0000002404007981 */ /* 0x000564000c1e1100 */
.L_x_41972:
[----:B------:R-:W0:Y:S01]  /*51e0*/  LDCU.64 UR6, c[0x0][0x580] ;  /* 0x0000b000ff0677ac */ /* 0x000e220008000a00 */
[----:B-----5:R-:W-:Y:S01]  /*51f0*/  LOP3.LUT P0, RZ, R0, 0xff, RZ, 0xc0, !PT ;  /* 0x000000ff00ff7812 */ /* 0x020fe2000780c0ff */
[----:B------:R-:W-:Y:S01]  /*5200*/  BSSY.RECONVERGENT B6, `(.L_x_42000) ;  /* 0x00000d3000067945 */ /* 0x000fe20003800200 */
[----:B------:R-:W-:Y:S02]  /*5210*/  UPRMT UR4, UR40, 0x9910, URZ ;  /* 0x0000991028047896 */ /* 0x000fe400080000ff */
[----:B------:R-:W-:Y:S02]  /*5220*/  ISETP.NE.AND P0, PT, RZ, UR43, P0 ;  /* 0x0000002bff007c0c */ /* 0x000fe40008705270 */
        /* <DEDUP_REMOVED lines=15> */
.L_x_42004:
[----:B------:R0:W-:Y:S01]  /*5320*/  STG.E.U8 desc[UR36][R2.64], R4 ;  /* 0x0000000402007986 */ /* 0x0001e2000c101124 */
[----:B------:R-:W-:Y:S05]  /*5330*/  BRA `(.L_x_42006) ;  /* 0x0000000800fc7947 */ /* 0x000fea0003800000 */
.L_x_42003:
        /* <DEDUP_REMOVED lines=9> */
.L_x_42008:
[----:B------:R0:W-:Y:S01]  /*53d0*/  STG.E desc[UR36][R2.64], R4 ;  /* 0x0000000402007986 */ /* 0x0001e2000c101924 */
[----:B------:R-:W-:Y:S05]  /*53e0*/  BRA `(.L_x_42006) ;  /* 0x0000000800d07947 */ /* 0x000fea0003800000 */
.L_x_42007:
[----:B------:R0:W-:Y:S01]  /*53f0*/  STG.E.U16 desc[UR36][R2.64], R4 ;  /* 0x0000000402007986 */ /* 0x0001e2000c101524 */
[----:B------:R-:W-:Y:S05]  /*5400*/  BRA `(.L_x_42006) ;  /* 0x0000000800c87947 */ /* 0x000fea0003800000 */
.L_x_42002:
        /* <DEDUP_REMOVED lines=9> */
.L_x_42010:
[----:B------:R-:W-:-:S04]  /*54a0*/  I2FP.F32.U32 R0, R4 ;  /* 0x0000000400007245 */ /* 0x000fc80000201000 */
[----:B------:R-:W-:-:S05]  /*54b0*/  F2FP.F16.F32.PACK_AB R0, RZ, R0 ;  /* 0x00000000ff00723e */ /* 0x000fca00000000ff */
[----:B------:R0:W-:Y:S01]  /*54c0*/  STG.E.U16 desc[UR36][R2.64], R0 ;  /* 0x0000000002007986 */ /* 0x0001e2000c101524 */
[----:B------:R-:W-:Y:S05]  /*54d0*/  BRA `(.L_x_42006) ;  /* 0x0000000800947947 */ /* 0x000fea0003800000 */
.L_x_42009:
        /* <DEDUP_REMOVED lines=10> */
.L_x_42012:
[----:B------:R-:W-:-:S04]  /*5580*/  I2FP.F32.U32 R4, R4 ;  /* 0x0000000400047245 */ /* 0x000fc80000201000 */
[----:B------:R-:W-:-:S04]  /*5590*/  F2FP.F16.F32.PACK_AB R5, RZ, R4 ;  /* 0x00000004ff05723e */ /* 0x000fc800000000ff */
[----:B------:R-:W-:-:S05]  /*55a0*/  PRMT R5, R5, 0x5410, RZ ;  /* 0x0000541005057816 */ /* 0x000fca00000000ff */
[----:B------:R0:W-:Y:S01]  /*55b0*/  STG.E desc[UR36][R2.64], R5 ;  /* 0x0000000502007986 */ /* 0x0001e2000c101924 */
[----:B------:R-:W-:Y:S05]  /*55c0*/  BRA `(.L_x_42006) ;  /* 0x0000000800587947 */ /* 0x000fea0003800000 */
.L_x_42011:
[----:B------:R-:W0:Y:S02]  /*55d0*/  I2F.F64.U32 R4, R4 ;  /* 0x0000000400047312 */ /* 0x000e240000201800 */
[----:B0-----:R0:W-:Y:S01]  /*55e0*/  STG.E.64 desc[UR36][R2.64], R4 ;  /* 0x0000000402007986 */ /* 0x0011e2000c101b24 */
[----:B------:R-:W-:Y:S05]  /*55f0*/  BRA `(.L_x_42006) ;  /* 0x00000008004c7947 */ /* 0x000fea0003800000 */
.L_x_42001:
        /* <DEDUP_REMOVED lines=12> */
.L_x_42016:
        /* <DEDUP_REMOVED lines=17> */
.L_x_42018:
[----:B------:R-:W-:Y:S05]  /*57d0*/  BSYNC.RECONVERGENT B0 ;  /* 0x0000000000007941 */ /* 0x000fea0003800200 */
.L_x_42017:
[----:B------:R0:W-:Y:S01]  /*57e0*/  STG.E.U8 desc[UR36][R2.64], R0 ;  /* 0x0000000002007986 */ /* 0x0001e2000c101124 */
[----:B------:R-:W-:Y:S05]  /*57f0*/  BRA `(.L_x_42006) ;  /* 0x0000000400cc7947 */ /* 0x000fea0003800000 */
.L_x_42015:
        /* <DEDUP_REMOVED lines=17> */
.L_x_42020:
[----:B------:R-:W-:Y:S05]  /*5910*/  BSYNC.RECONVERGENT B0 ;  /* 0x0000000000007941 */ /* 0x000fea0003800200 */
.L_x_42019:
[----:B------:R0:W-:Y:S01]  /*5920*/  STG.E.U8 desc[UR36][R2.64], R0 ;  /* 0x0000000002007986 */ /* 0x0001e2000c101124 */
[----:B------:R-:W-:Y:S05]  /*5930*/  BRA `(.L_x_42006) ;  /* 0x00000004007c7947 */ /* 0x000fea0003800000 */
.L_x_42014:
        /* <DEDUP_REMOVED lines=21> */
.L_x_42022:
[----:B------:R-:W-:-:S05]  /*5a90*/  IMAD.MOV.U32 R5, RZ, RZ, RZ ;  /* 0x000000ffff057224 */ /* 0x000fca00078e00ff */
[----:B------:R0:W-:Y:S01]  /*5aa0*/  STG.E.64 desc[UR36][R2.64], R4 ;  /* 0x0000000402007986 */ /* 0x0001e2000c101b24 */
[----:B------:R-:W-:Y:S05]  /*5ab0*/  BRA `(.L_x_42006) ;  /* 0x00000004001c7947 */ /* 0x000fea0003800000 */
.L_x_42021:
[----:B------:R0:W-:Y:S01]  /*5ac0*/  STG.E desc[UR36][R2.64], R4 ;  /* 0x0000000402007986 */ /* 0x0001e2000c101924 */
[----:B------:R-:W-:Y:S05]  /*5ad0*/  BRA `(.L_x_42006) ;  /* 0x0000000400147947 */ /* 0x000fea0003800000 */
.L_x_42013:
        /* <DEDUP_REMOVED lines=8> */
.L_x_42024:
[----:B------:R-:W0:Y:S01]  /*5b60*/  I2F.F64.U32 R4, R4 ;  /* 0x0000000400047312 */ /* 0x000e220000201800 */
[----:B------:R-:W-:-:S05]  /*5b70*/  CS2R R6, SRZ ;  /* 0x0000000000067805 */ /* 0x000fca000001ff00 */
[----:B0-----:R4:W-:Y:S01]  /*5b80*/  STG.E.128 desc[UR36][R2.64], R4 ;  /* 0x0000000402007986 */ /* 0x0019e2000c101d24 */
[----:B------:R-:W-:Y:S05]  /*5b90*/  BRA `(.L_x_42006) ;  /* 0x0000000000e47947 */ /* 0x000fea0003800000 */
.L_x_42023:
[----:B------:R-:W-:-:S09]  /*5ba0*/  UISETP.NE.AND UP0, UPT, UR4, 0xf, UPT ;  /* 0x0000000f0400788c */ /* 0x000fd2000bf05270 */
[----:B------:R-:W-:Y:S05]  /*5bb0*/  BRA.U !UP0, `(.L_x_42025) ;  /* 0x0000000108d07547 */ /* 0x000fea000b800000 */
[----:B------:R-:W-:-:S09]  /*5bc0*/  UISETP.NE.AND UP0, UPT, UR4, 0x17, UPT ;  /* 0x000000170400788c */ /* 0x000fd2000bf05270 */
[----:B------:R-:W-:Y:S05]  /*5bd0*/  BRA.U !UP0, `(.L_x_42026) ;  /* 0x0000000108847547 */ /* 0x000fea000b800000 */
[----:B------:R-:W-:-:S09]  /*5be0*/  UISETP.NE.AND UP0, UPT, UR4, 0x18, UPT ;  /* 0x000000180400788c */ /* 0x000fd2000bf05270 */
[----:B------:R-:W-:Y:S05]  /*5bf0*/  BRA.U !UP0, `(.L_x_42027) ;  /* 0x0000000108447547 */ /* 0x000fea000b800000 */
.L_x_42005:
        /* <DEDUP_REMOVED lines=16> */
.L_x_42028:
[----:B------:R-:W-:Y:S05]  /*5d00*/  BRA `(.L_x_42006) ;  /* 0x0000000000887947 */ /* 0x000fea0003800000 */
.L_x_42027:
        /* <DEDUP_REMOVED lines=11> */
.L_x_42030:
[----:B------:R-:W-:Y:S05]  /*5dc0*/  BSYNC.RECONVERGENT B0 ;  /* 0x0000000000007941 */ /* 0x000fea0003800200 */
.L_x_42029:
[----:B------:R3:W-:Y:S01]  /*5dd0*/  STG.E.U8 desc[UR36][R2.64], R5 ;  /* 0x0000000502007986 */ /* 0x0007e2000c101124 */
[----:B------:R-:W-:Y:S05]  /*5de0*/  BRA `(.L_x_42006) ;  /* 0x0000000000507947 */ /* 0x000fea0003800000 */
.L_x_42026:
        /* <DEDUP_REMOVED lines=12> */
.L_x_42031:
[----:B------:R-:W-:Y:S01]  /*5eb0*/  IMAD.MOV.U32 R5, RZ, RZ, 0x7f ;  /* 0x0000007fff057424 */ /* 0x000fe200078e00ff */
[----:B------:R-:W-:-:S04]  /*5ec0*/  ISETP.GT.U32.AND P0, PT, R7, 0x7f800000, PT ;  /* 0x7f8000000700780c */ /* 0x000fc80003f04070 */
[----:B------:R-:W-:-:S05]  /*5ed0*/  SEL R5, R5, 0x7c, P0 ;  /* 0x0000007c05057807 */ /* 0x000fca0000000000 */
[----:B------:R2:W-:Y:S01]  /*5ee0*/  STG.E.U8 desc[UR36][R2.64], R5 ;  /* 0x0000000502007986 */ /* 0x0005e2000c101124 */
[----:B------:R-:W-:Y:S05]  /*5ef0*/  BRA `(.L_x_42006) ;  /* 0x00000000000c7947 */ /* 0x000fea0003800000 */
.L_x_42025:
[----:B------:R-:W-:-:S04]  /*5f00*/  I2FP.F32.U32 R0, R4 ;  /* 0x0000000400007245 */ /* 0x000fc80000201000 */
[----:B------:R-:W-:-:S05]  /*5f10*/  F2FP.BF16.F32.PACK_AB R0, RZ, R0 ;  /* 0x00000000ff00723e */ /* 0x000fca00000010ff */
[----:B------:R0:W-:Y:S02]  /*5f20*/  STG.E.U16 desc[UR36][R2.64], R0 ;  /* 0x0000000002007986 */ /* 0x0001e4000c101524 */
.L_x_42006:
[----:B------:R-:W-:Y:S05]  /*5f30*/  BSYNC.RECONVERGENT B6 ;  /* 0x0000000000067941 */ /* 0x000fea0003800200 */
.L_x_42000:
[----:B------:R-:W-:-:S07]  /*5f40*/  VIADD R17, R17, 0x80 ;  /* 0x0000008011117836 */ /* 0x000fce0000000000 */
.L_x_41965:
[----:B------:R-:W-:Y:S05]  /*5f50*/  BSYNC.RECONVERGENT B7 ;  /* 0x0000000000077941 */ /* 0x000fea0003800200 */
.L_x_41964:
        /* <DEDUP_REMOVED lines=307> */
.L_x_42034:
        /* <DEDUP_REMOVED lines=16> */
.L_x_42038:
[----:B------:R0:W5:Y:S01]  /*7390*/  LDG.E.U8 R0, desc[UR36][R4.64] ;  /* 0x0000002404007981 */ /* 0x000162000c1e1100 */
[----:B------:R-:W-:Y:S05]  /*73a0*/  BRA `(.L_x_42040) ;  /* 0x0000000c005c7947 */ /* 0x000fea0003800000 */
.L_x_42037:
        /* <DEDUP_REMOVED lines=8> */
.L_x_42042:
[----:B------:R3:W5:Y:S01]  /*7430*/  LDG.E.U8 R0, desc[UR36][R4.64] ;  /* 0x0000002404007981 */ /* 0x000762000c1e1100 */
[----:B------:R-:W-:Y:S05]  /*7440*/  BRA `(.L_x_42040) ;  /* 0x0000000c00347947 */ /* 0x000fea0003800000 */
.L_x_42041:
[----:B------:R2:W5:Y:S01]  /*7450*/  LDG.E.U16 R0, desc[UR36][R4.64] ;  /* 0x0000002404007981 */ /* 0x000562000c1e1500 */
[----:B------:R-:W-:Y:S05]  /*7460*/  BRA `(.L_x_42040) ;  /* 0x0000000c002c7947 */ /* 0x000fea0003800000 */
.L_x_42036:
        /* <DEDUP_REMOVED lines=10> */
.L_x_42044:
[----:B------:R-:W2:Y:S02]  /*7510*/  LDG.E.U16 R2, desc[UR36][R4.64] ;  /* 0x0000002404027981 */ /* 0x000ea4000c1e1500 */
[----:B--2---:R-:W-:-:S06]  /*7520*/  HADD2.F32 R2, -RZ, R2.H0_H0 ;  /* 0x20000002ff027230 */ /* 0x004fcc0000004100 */
[----:B------:R-:W0:Y:S02]  /*7530*/  F2I.S64.TRUNC R2, R2 ;  /* 0x0000000200027311 */ /* 0x000e24000020d900 */
[----:B0-----:R-:W-:Y:S01]  /*7540*/  PRMT R0, R2, 0x7610, R0 ;  /* 0x0000761002007816 */ /* 0x001fe20000000000 */
[----:B------:R-:W-:Y:S06]  /*7550*/  BRA `(.L_x_42040) ;  /* 0x0000000800f07947 */ /* 0x000fec0003800000 */
.L_x_42043:
        /* <DEDUP_REMOVED lines=10> */
.L_x_42046:
[----:B------:R-:W2:Y:S02]  /*7600*/  LDG.E.U16 R4, desc[UR36][R4.64] ;  /* 0x0000002404047981 */ /* 0x000ea4000c1e1500 */
[----:B--2---:R-:W-:-:S06]  /*7610*/  HADD2.F32 R2, -RZ, R4.H0_H0 ;  /* 0x20000004ff027230 */ /* 0x004fcc0000004100 */
[----:B------:R-:W0:Y:S02]  /*7620*/  F2I.S64.TRUNC R2, R2 ;  /* 0x0000000200027311 */ /* 0x000e24000020d900 */
[----:B0-----:R-:W-:Y:S01]  /*7630*/  PRMT R0, R2, 0x7610, R0 ;  /* 0x0000761002007816 */ /* 0x001fe20000000000 */
[----:B------:R-:W-:Y:S06]  /*7640*/  BRA `(.L_x_42040) ;  /* 0x0000000800b47947 */ /* 0x000fec0003800000 */
.L_x_42045:
[----:B------:R-:W2:Y:S02]  /*7650*/  LDG.E.64 R2, desc[UR36][R4.64] ;  /* 0x0000002404027981 */ /* 0x000ea4000c1e1b00 */
[----:B--2---:R-:W0:Y:S02]  /*7660*/  F2I.S64.F64.TRUNC R2, R2 ;  /* 0x0000000200027311 */ /* 0x004e24000030d900 */
[----:B0-----:R-:W-:Y:S01]  /*7670*/  PRMT R0, R2, 0x7610, R0 ;  /* 0x0000761002007816 */ /* 0x001fe20000000000 */
[----:B------:R-:W-:Y:S06]  /*7680*/  BRA `(.L_x_42040) ;  /* 0x0000000800a47947 */ /* 0x000fec0003800000 */
.L_x_42035:
        /* <DEDUP_REMOVED lines=12> */
.L_x_42049:
[----:B------:R-:W2:Y:S02]  /*7750*/  LDG.E.64 R4, desc[UR36][R4.64] ;  /* 0x0000002404047981 */ /* 0x000ea4000c1e1b00 */
[----:B--2---:R-:W0:Y:S02]  /*7760*/  F2I.S64.F64.TRUNC R2, R4 ;  /* 0x0000000400027311 */ /* 0x004e24000030d900 */
[----:B0-----:R-:W-:Y:S01]  /*7770*/  PRMT R0, R2, 0x7610, R0 ;  /* 0x0000761002007816 */ /* 0x001fe20000000000 */
[----:B------:R-:W-:Y:S06]  /*7780*/  BRA `(.L_x_42040) ;  /* 0x0000000800647947 */ /* 0x000fec0003800000 */
.L_x_42048:
        /* <DEDUP_REMOVED lines=27> */
.L_x_42051:
        /* <DEDUP_REMOVED lines=14> */
.L_x_42050:
[----:B------:R-:W2:Y:S02]  /*7a20*/  LDG.E.U16 R2, desc[UR36][R4.64] ;  /* 0x0000002404027981 */ /* 0x000ea4000c1e1500 */
[----:B--2---:R-:W-:-:S06]  /*7a30*/  IMAD.U32 R2, R2, 0x10000, RZ ;  /* 0x0001000002027824 */ /* 0x004fcc00078e00ff */
[----:B------:R-:W0:Y:S02]  /*7a40*/  F2I.S64.TRUNC R2, R2 ;  /* 0x0000000200027311 */ /* 0x000e24000020d900 */
[----:B0-----:R-:W-:Y:S01]  /*7a50*/  PRMT R0, R2, 0x7610, R0 ;  /* 0x0000761002007816 */ /* 0x001fe20000000000 */
[----:B------:R-:W-:Y:S06]  /*7a60*/  BRA `(.L_x_42040) ;  /* 0x0000000400ac7947 */ /* 0x000fec0003800000 */
.L_x_42047:
        /* <DEDUP_REMOVED lines=10> */
.L_x_42054:
        /* <DEDUP_REMOVED lines=21> */
.L_x_42058:
[----:B------:R-:W-:Y:S05]  /*7c60*/  BSYNC.RECONVERGENT B1 ;  /* 0x0000000000017941 */ /* 0x000fea0003800200 */
.L_x_42057:
[----:B------:R-:W-:Y:S01]  /*7c70*/  IMAD.SHL.U32 R0, R0, 0x100000, RZ ;  /* 0x0010000000007824 */ /* 0x000fe200078e00ff */
[----:B------:R-:W-:-:S04]  /*7c80*/  LEA R2, R2, 0x3b800000, 0x17 ;  /* 0x3b80000002027811 */ /* 0x000fc800078eb8ff */
[----:B------:R-:W-:-:S07]  /*7c90*/  LOP3.LUT R2, R2, R0, R7, 0xfe, !PT ;  /* 0x0000000002027212 */ /* 0x000fce00078efe07 */
.L_x_42056:
[----:B------:R-:W-:Y:S05]  /*7ca0*/  BSYNC.RECONVERGENT B0 ;  /* 0x0000000000007941 */ /* 0x000fea0003800200 */
.L_x_42055:
[----:B------:R-:W0:Y:S02]  /*7cb0*/  F2I.S64.TRUNC R2, R2 ;  /* 0x0000000200027311 */ /* 0x000e24000020d900 */
[----:B0-----:R-:W-:Y:S01]  /*7cc0*/  PRMT R0, R2, 0x7610, R0 ;  /* 0x0000761002007816 */ /* 0x001fe20000000000 */
[----:B------:R-:W-:Y:S06]  /*7cd0*/  BRA `(.L_x_42040) ;  /* 0x0000000400107947 */ /* 0x000fec0003800000 */
.L_x_42053:
        /* <DEDUP_REMOVED lines=21> */
.L_x_42062:
[----:B------:R-:W-:Y:S05]  /*7e30*/  BSYNC.RECONVERGENT B1 ;  /* 0x0000000000017941 */ /* 0x000fea0003800200 */
.L_x_42061:
[----:B------:R-:W-:Y:S02]  /*7e40*/  SHF.L.U32 R0, R0, 0x15, RZ ;  /* 0x0000001500007819 */ /* 0x000fe400000006ff */
[----:B------:R-:W-:-:S04]  /*7e50*/  LEA R2, R2, 0x37800000, 0x17 ;  /* 0x3780000002027811 */ /* 0x000fc800078eb8ff */
[----:B------:R-:W-:-:S07]  /*7e60*/  LOP3.LUT R2, R2, R0, R7, 0xfe, !PT ;  /* 0x0000000002027212 */ /* 0x000fce00078efe07 */
.L_x_42060:
[----:B------:R-:W-:Y:S05]  /*7e70*/  BSYNC.RECONVERGENT B0 ;  /* 0x0000000000007941 */ /* 0x000fea0003800200 */
.L_x_42059:
[----:B------:R-:W0:Y:S02]  /*7e80*/  F2I.S64.TRUNC R2, R2 ;  /* 0x0000000200027311 */ /* 0x000e24000020d900 */
[----:B0-----:R-:W-:Y:S01]  /*7e90*/  PRMT R0, R2, 0x7610, R0 ;  /* 0x0000761002007816 */ /* 0x001fe20000000000 */
[----:B------:R-:W-:Y:S06]  /*7ea0*/  BRA `(.L_x_42040) ;  /* 0x00000000009c7947 */ /* 0x000fec0003800000 */
.L_x_42052:
        /* <DEDUP_REMOVED lines=14> */
.L_x_42066:
[----:B------:R-:W-:Y:S05]  /*7f90*/  BSYNC.RECONVERGENT B0 ;  /* 0x0000000000007941 */ /* 0x000fea0003800200 */
.L_x_42065:
[----:B------:R-:W0:Y:S02]  /*7fa0*/  F2I.S64.TRUNC R2, R2 ;  /* 0x0000000200027311 */ /* 0x000e24000020d900 */
[----:B0-----:R-:W-:Y:S01]  /*7fb0*/  PRMT R0, R2, 0x7610, R0 ;  /* 0x0000761002007816 */ /* 0x001fe20000000000 */
[----:B------:R-:W-:Y:S06]  /*7fc0*/  BRA `(.L_x_42040) ;  /* 0x0000000000547947 */ /* 0x000fec0003800000 */
.L_x_42039:
        /* <DEDUP_REMOVED lines=16> */
.L_x_42067:
[----:B------:R-:W-:Y:S01]  /*80d0*/  PRMT R0, RZ, 0x7610, R0 ;  /* 0x00007610ff007816 */ /* 0x000fe20000000000 */
[----:B------:R-:W-:Y:S06]  /*80e0*/  BRA `(.L_x_42040) ;  /* 0x00000000000c7947 */ /* 0x000fec0003800000 */
.L_x_42064:
[----:B------:R0:W5:Y:S01]  /*80f0*/  LDG.E.U8 R0, desc[UR36][R4.64] ;  /* 0x0000002404007981 */ /* 0x000162000c1e1100 */
[----:B------:R-:W-:Y:S05]  /*8100*/  BRA `(.L_x_42040) ;  /* 0x0000000000047947 */ /* 0x000fea0003800000 */
.L_x_42063:
[----:B------:R0:W5:Y:S02]  /*8110*/  LDG.E.U8 R0, desc[UR36][R4.64] ;  /* 0x0000002404007981 */ /* 0x000164000c1e1100 */
.L_x_42040:
        /* <DEDUP_REMOVED lines=20> */
.L_x_42072:
[----:B------:R0:W-:Y:S01]  /*8260*/  STG.E.U8 desc[UR36][R2.64], R4 ;  /* 0x0000000402007986 */ /* 0x0001e2000c101124 */
[----:B------:R-:W-:Y:S05]  /*8270*/  BRA `(.L_x_42074) ;  /* 0x0000000800fc7947 */ /* 0x000fea0003800000 */
.L_x_42071:
        /* <DEDUP_REMOVED lines=9> */
.L_x_42076:
[----:B------:R0:W-:Y:S01]  /*8310*/  STG.E desc[UR36][R2.64], R4 ;  /* 0x0000000402007986 */ /* 0x0001e2000c101924 */
[----:B------:R-:W-:Y:S05]  /*8320*/  BRA `(.L_x_42074) ;  /* 0x0000000800d07947 */ /* 0x000fea0003800000 */
.L_x_42075:
[----:B------:R0:W-:Y:S01]  /*8330*/  STG.E.U16 desc[UR36][R2.64], R4 ;  /* 0x0000000402007986 */ /* 0x0001e2000c101524 */
[----:B------:R-:W-:Y:S05]  /*8340*/  BRA `(.L_x_42074) ;  /* 0x0000000800c87947 */ /* 0x000fea0003800000 */
.L_x_42070:
        /* <DEDUP_REMOVED lines=9> */
.L_x_42078:
[----:B------:R-:W-:-:S04]  /*83e0*/  I2FP.F32.U32 R0, R4 ;  /* 0x0000000400007245 */ /* 0x000fc80000201000 */
[----:B------:R-:W-:-:S05]  /*83f0*/  F2FP.F16.F32.PACK_AB R0, RZ, R0 ;  /* 0x00000000ff00723e */ /* 0x000fca00000000ff */
[----:B------:R0:W-:Y:S01]  /*8400*/  STG.E.U16 desc[UR36][R2.64], R0 ;  /* 0x0000000002007986 */ /* 0x0001e2000c101524 */
[----:B------:R-:W-:Y:S05]  /*8410*/  BRA `(.L_x_42074) ;  /* 0x0000000800947947 */ /* 0x000fea0003800000 */
.L_x_42077:
        /* <DEDUP_REMOVED lines=10> */
.L_x_42080:
[----:B------:R-:W-:-:S04]  /*84c0*/  I2FP.F32.U32 R4, R4 ;  /* 0x0000000400047245 */ /* 0x000fc80000201000 */
[----:B------:R-:W-:-:S04]  /*84d0*/  F2FP.F16.F32.PACK_AB R5, RZ, R4 ;  /* 0x00000004ff05723e */ /* 0x000fc800000000ff */
[----:B------:R-:W-:-:S05]  /*84e0*/  PRMT R5, R5, 0x5410, RZ ;  /* 0x0000541005057816 */ /* 0x000fca00000000ff */
[----:B------:R0:W-:Y:S01]  /*84f0*/  STG.E desc[UR36][R2.64], R5 ;  /* 0x0000000502007986 */ /* 0x0001e2000c101924 */
[----:B------:R-:W-:Y:S05]  /*8500*/  BRA `(.L_x_42074) ;  /* 0x0000000800587947 */ /* 0x000fea0003800000 */
.L_x_42079:
[----:B------:R-:W0:Y:S02]  /*8510*/  I2F.F64.U32 R4, R4 ;  /* 0x0000000400047312 */ /* 0x000e240000201800 */
[----:B0-----:R0:W-:Y:S01]  /*8520*/  STG.E.64 desc[UR36][R2.64], R4 ;  /* 0x0000000402007986 */ /* 0x0011e2000c101b24 */
[----:B------:R-:W-:Y:S05]  /*8530*/  BRA `(.L_x_42074) ;  /* 0x00000008004c7947 */ /* 0x000fea0003800000 */
.L_x_42069:
        /* <DEDUP_REMOVED lines=12> */
.L_x_42084:
        /* <DEDUP_REMOVED lines=17> */
.L_x_42086:
[----:B------:R-:W-:Y:S05]  /*8710*/  BSYNC.RECONVERGENT B0 ;  /* 0x0000000000007941 */ /* 0x000fea0003800200 */
.L_x_42085:
[----:B------:R0:W-:Y:S01]  /*8720*/  STG.E.U8 desc[UR36][R2.64], R0 ;  /* 0x0000000002007986 */ /* 0x0001e2000c101124 */
[----:B------:R-:W-:Y:S05]  /*8730*/  BRA `(.L_x_42074) ;  /* 0x0000000400cc7947 */ /* 0x000fea0003800000 */
.L_x_42083:
        /* <DEDUP_REMOVED lines=17> */
.L_x_42088:
[----:B------:R-:W-:Y:S05]  /*8850*/  BSYNC.RECONVERGENT B0 ;  /* 0x0000000000007941 */ /* 0x000fea0003800200 */
.L_x_42087:
[----:B------:R0:W-:Y:S01]  /*8860*/  STG.E.U8 desc[UR36][R2.64], R0 ;  /* 0x0000000002007986 */ /* 0x0001e2000c101124 */
[----:B------:R-:W-:Y:S05]  /*8870*/  BRA `(.L_x_42074) ;  /* 0x00000004007c7947 */ /* 0x000fea0003800000 */
.L_x_42082:
        /* <DEDUP_REMOVED lines=21> */
.L_x_42090:
[----:B------:R-:W-:-:S05]  /*89d0*/  HFMA2 R5, -RZ, RZ, 0, 0 ;  /* 0x00000000ff057431 */ /* 0x000fca00000001ff */
[----:B------:R0:W-:Y:S01]  /*89e0*/  STG.E.64 desc[UR36][R2.64], R4 ;  /* 0x0000000402007986 */ /* 0x0001e2000c101b24 */
[----:B------:R-:W-:Y:S05]  /*89f0*/  BRA `(.L_x_42074) ;  /* 0x00000004001c7947 */ /* 0x000fea0003800000 */
.L_x_42089:
[----:B------:R0:W-:Y:S01]  /*8a00*/  STG.E desc[UR36][R2.64], R4 ;  /* 0x0000000402007986 */ /* 0x0001e2000c101924 */
[----:B------:R-:W-:Y:S05]  /*8a10*/  BRA `(.L_x_42074) ;  /* 0x0000000400147947 */ /* 0x000fea0003800000 */
.L_x_42081:
        /* <DEDUP_REMOVED lines=8> */
.L_x_42092:
[----:B------:R-:W0:Y:S01]  /*8aa0*/  I2F.F64.U32 R4, R4 ;  /* 0x0000000400047312 */ /* 0x000e220000201800 */
[----:B------:R-:W-:-:S05]  /*8ab0*/  CS2R R6, SRZ ;  /* 0x0000000000067805 */ /* 0x000fca000001ff00 */
[----:B0-----:R4:W-:Y:S01]  /*8ac0*/  STG.E.128 desc[UR36][R2.64], R4 ;  /* 0x0000000402007986 */ /* 0x0019e2000c101d24 */
[----:B------:R-:W-:Y:S05]  /*8ad0*/  BRA `(.L_x_42074) ;  /* 0x0000000000e47947 */ /* 0x000fea0003800000 */
.L_x_42091:
[----:B------:R-:W-:-:S09]  /*8ae0*/  UISETP.NE.AND UP0, UPT, UR4, 0xf, UPT ;  /* 0x0000000f0400788c */ /* 0x000fd2000bf05270 */
[----:B------:R-:W-:Y:S05]  /*8af0*/  BRA.U !UP0, `(.L_x_42093) ;  /* 0x0000000108d07547 */ /* 0x000fea000b800000 */
[----:B------:R-:W-:-:S09]  /*8b00*/  UISETP.NE.AND UP0, UPT, UR4, 0x17, UPT ;  /* 0x000000170400788c */ /* 0x000fd2000bf05270 */
[----:B------:R-:W-:Y:S05]  /*8b10*/  BRA.U !UP0, `(.L_x_42094) ;  /* 0x0000000108847547 */ /* 0x000fea000b800000 */
[----:B------:R-:W-:-:S09]  /*8b20*/  UISETP.NE.AND UP0, UPT, UR4, 0x18, UPT ;  /* 0x000000180400788c */ /* 0x000fd2000bf05270 */
[----:B------:R-:W-:Y:S05]  /*8b30*/  BRA.U !UP0, `(.L_x_42095) ;  /* 0x0000000108447547 */ /* 0x000fea000b800000 */
.L_x_42073:
        /* <DEDUP_REMOVED lines=16> */
.L_x_42096:
[----:B------:R-:W-:Y:S05]  /*8c40*/  BRA `(.L_x_42074) ;  /* 0x0000000000887947 */ /* 0x000fea0003800000 */
.L_x_42095:
        /* <DEDUP_REMOVED lines=11> */
.L_x_42098:
[----:B------:R-:W-:Y:S05]  /*8d00*/  BSYNC.RECONVERGENT B0 ;  /* 0x0000000000007941 */ /* 0x000fea0003800200 */
.L_x_42097:
[----:B------:R3:W-:Y:S01]  /*8d10*/  STG.E.U8 desc[UR36][R2.64], R5 ;  /* 0x0000000502007986 */ /* 0x0007e2000c101124 */
[----:B------:R-:W-:Y:S05]  /*8d20*/  BRA `(.L_x_42074) ;  /* 0x0000000000507947 */ /* 0x000fea0003800000 */
.L_x_42094:
        /* <DEDUP_REMOVED lines=12> */
.L_x_42099:
[----:B------:R-:W-:Y:S01]  /*8df0*/  IMAD.MOV.U32 R5, RZ, RZ, 0x7f ;  /* 0x0000007fff057424 */ /* 0x000fe200078e00ff */
[----:B------:R-:W-:-:S04]  /*8e00*/  ISETP.GT.U32.AND P0, PT, R7, 0x7f800000, PT ;  /* 0x7f8000000700780c */ /* 0x000fc80003f04070 */
[----:B------:R-:W-:-:S05]  /*8e10*/  SEL R5, R5, 0x7c, P0 ;  /* 0x0000007c05057807 */ /* 0x000fca0000000000 */
[----:B------:R2:W-:Y:S01]  /*8e20*/  STG.E.U8 desc[UR36][R2.64], R5 ;  /* 0x0000000502007986 */ /* 0x0005e2000c101124 */
[----:B------:R-:W-:Y:S05]  /*8e30*/  BRA `(.L_x_42074) ;  /* 0x00000000000c7947 */ /* 0x000fea0003800000 */
.L_x_42093:
[----:B------:R-:W-:-:S04]  /*8e40*/  I2FP.F32.U32 R0, R4 ;  /* 0x0000000400007245 */ /* 0x000fc80000201000 */
[----:B------:R-:W-:-:S05]  /*8e50*/  F2FP.BF16.F32.PACK_AB R0, RZ, R0 ;  /* 0x00000000ff00723e */ /* 0x000fca00000010ff */
[----:B------:R0:W-:Y:S02]  /*8e60*/  STG.E.U16 desc[UR36][R2.64], R0 ;  /* 0x0000000002007986 */ /* 0x0001e4000c101524 */
.L_x_42074:
[----:B------:R-:W-:Y:S05]  /*8e70*/  BSYNC.RECONVERGENT B6 ;  /* 0x0000000000067941 */ /* 0x000fea0003800200 */
.L_x_42068:
[----:B------:R-:W-:-:S07]  /*8e80*/  IADD3 R17, PT, PT, R17, 0x80, RZ ;  /* 0x0000008011117810 */ /* 0x000fce0007ffe0ff */
.L_x_42033:
[----:B------:R-:W-:Y:S05]  /*8e90*/  BSYNC.RECONVERGENT B7 ;  /* 0x0000000000077941 */ /* 0x000fea0003800200 */
.L_x_42032:
        /* <DEDUP_REMOVED lines=306> */
.L_x_42100:
        /* <DEDUP_REMOVED lines=18> */
.L_x_42104:
[----:B------:R4:W5:Y:S01]  /*a2e0*/  LDG.E.U8 R0, desc[UR36][R4.64] ;  /* 0x0000002404007981 */ /* 0x000962000c1e1100 */
[----:B------:R-:W-:Y:S05]  /*a2f0*/  BRA `(.L_x_42106) ;  /* 0x0000000c005c7947 */ /* 0x000fea0003800000 */
.L_x_42103:
        /* <DEDUP_REMOVED lines=8> */
.L_x_42108:
[----:B------:R2:W5:Y:S01]  /*a380*/  LDG.E.U8 R0, desc[UR36][R4.64] ;  /* 0x0000002404007981 */ /* 0x000562000c1e1100 */
[----:B------:R-:W-:Y:S05]  /*a390*/  BRA `(.L_x_42106) ;  /* 0x0000000c00347947 */ /* 0x000fea0003800000 */
.L_x_42107:
[----:B------:R0:W5:Y:S01]  /*a3a0*/  LDG.E.U16 R0, desc[UR36][R4.64] ;  /* 0x0000002404007981 */ /* 0x000162000c1e1500 */
[----:B------:R-:W-:Y:S05]  /*a3b0*/  BRA `(.L_x_42106) ;  /* 0x0000000c002c7947 */ /* 0x000fea0003800000 */
.L_x_42102:
        /* <DEDUP_REMOVED lines=10> */
.L_x_42110:
[----:B------:R-:W2:Y:S02]  /*a460*/  LDG.E.U16 R2, desc[UR36][R4.64] ;  /* 0x0000002404027981 */ /* 0x000ea4000c1e1500 */
[----:B--2---:R-:W-:-:S06]  /*a470*/  HADD2.F32 R2, -RZ, R2.H0_H0 ;  /* 0x20000002ff027230 */ /* 0x004fcc0000004100 */
[----:B------:R-:W0:Y:S02]  /*a480*/  F2I.S64.TRUNC R2, R2 ;  /* 0x0000000200027311 */ /* 0x000e24000020d900 */
[----:B0-----:R-:W-:Y:S01]  /*a490*/  PRMT R0, R2, 0x7610, R0 ;  /* 0x0000761002007816 */ /* 0x001fe20000000000 */
[----:B------:R-:W-:Y:S06]  /*a4a0*/  BRA `(.L_x_42106) ;  /* 0x0000000800f07947 */ /* 0x000fec0003800000 */
.L_x_42109:
        /* <DEDUP_REMOVED lines=10> */
.L_x_42112:
[----:B------:R-:W2:Y:S02]  /*a550*/  LDG.E.U16 R4, desc[UR36][R4.64] ;  /* 0x0000002404047981 */ /* 0x000ea4000c1e1500 */
[----:B--2---:R-:W-:-:S06]  /*a560*/  HADD2.F32 R2, -RZ, R4.H0_H0 ;  /* 0x20000004ff027230 */ /* 0x004fcc0000004100 */
[----:B------:R-:W0:Y:S02]  /*a570*/  F2I.S64.TRUNC R2, R2 ;  /* 0x0000000200027311 */ /* 0x000e24000020d900 */
[----:B0-----:R-:W-:Y:S01]  /*a580*/  PRMT R0, R2, 0x7610, R0 ;  /* 0x0000761002007816 */ /* 0x001fe20000000000 */
[----:B------:R-:W-:Y:S06]  /*a590*/  BRA `(.L_x_42106) ;  /* 0x0000000800b47947 */ /* 0x000fec0003800000 */
.L_x_42111:
[----:B------:R-:W2:Y:S02]  /*a5a0*/  LDG.E.64 R2, desc[UR36][R4.64] ;  /* 0x0000002404027981 */ /* 0x000ea4000c1e1b00 */
[----:B--2---:R-:W0:Y:S02]  /*a5b0*/  F2I.S64.F64.TRUNC R2, R2 ;  /* 0x0000000200027311 */ /* 0x004e24000030d900 */
[----:B0-----:R-:W-:Y:S01]  /*a5c0*/  PRMT R0, R2, 0x7610, R0 ;  /* 0x0000761002007816 */ /* 0x001fe20000000000 */
[----:B------:R-:W-:Y:S06]  /*a5d0*/  BRA `(.L_x_42106) ;  /* 0x0000000800a47947 */ /* 0x000fec0003800000 */
.L_x_42101:
        /* <DEDUP_REMOVED lines=12> */
.L_x_42115:
[----:B------:R-:W2:Y:S02]  /*a6a0*/  LDG.E.64 R4, desc[UR36][R4.64] ;  /* 0x0000002404047981 */ /* 0x000ea4000c1e1b00 */
[----:B--2---:R-:W0:Y:S02]  /*a6b0*/  F2I.S64.F64.TRUNC R2, R4 ;  /* 0x0000000400027311 */ /* 0x004e24000030d900 */
[----:B0-----:R-:W-:Y:S01]  /*a6c0*/  PRMT R0, R2, 0x7610, R0 ;  /* 0x0000761002007816 */ /* 0x001fe20000000000 */
[----:B------:R-:W-:Y:S06]  /*a6d0*/  BRA `(.L_x_42106) ;  /* 0x0000000800647947 */ /* 0x000fec0003800000 */
.L_x_42114:
        /* <DEDUP_REMOVED lines=27> */
.L_x_42117:
        /* <DEDUP_REMOVED lines=14> */
.L_x_42116:
[----:B------:R-:W2:Y:S02]  /*a970*/  LDG.E.U16 R2, desc[UR36][R4.64] ;  /* 0x0000002404027981 */ /* 0x000ea4000c1e1500 */
[----:B--2---:R-:W-:-:S06]  /*a980*/  IMAD.U32 R2, R2, 0x10000, RZ ;  /* 0x0001000002027824 */ /* 0x004fcc00078e00ff */
[----:B------:R-:W0:Y:S02]  /*a990*/  F2I.S64.TRUNC R2, R2 ;  /* 0x0000000200027311 */ /* 0x000e24000020d900 */
[----:B0-----:R-:W-:Y:S01]  /*a9a0*/  PRMT R0, R2, 0x7610, R0 ;  /* 0x0000761002007816 */ /* 0x001fe20000000000 */
[----:B------:R-:W-:Y:S06]  /*a9b0*/  BRA `(.L_x_42106) ;  /* 0x0000000400ac7947 */ /* 0x000fec0003800000 */
.L_x_42113:
        /* <DEDUP_REMOVED lines=10> */
.L_x_42120:
        /* <DEDUP_REMOVED lines=21> */
.L_x_42124:
[----:B------:R-:W-:Y:S05]  /*abb0*/  BSYNC.RECONVERGENT B1 ;  /* 0x0000000000017941 */ /* 0x000fea0003800200 */
.L_x_42123:
[----:B------:R-:W-:Y:S02]  /*abc0*/  SHF.L.U32 R0, R0, 0x14, RZ ;  /* 0x0000001400007819 */ /* 0x000fe400000006ff */
[----:B------:R-:W-:-:S04]  /*abd0*/  LEA R2, R2, 0x3b800000, 0x17 ;  /* 0x3b80000002027811 */ /* 0x000fc800078eb8ff */
[----:B------:R-:W-:-:S07]  /*abe0*/  LOP3.LUT R2, R2, R0, R7, 0xfe, !PT ;  /* 0x0000000002027212 */ /* 0x000fce00078efe07 */
.L_x_42122:
[----:B------:R-:W-:Y:S05]  /*abf0*/  BSYNC.RECONVERGENT B0 ;  /* 0x0000000000007941 */ /* 0x000fea0003800200 */
.L_x_42121:
[----:B------:R-:W0:Y:S02]  /*ac00*/  F2I.S64.TRUNC R2, R2 ;  /* 0x0000000200027311 */ /* 0x000e24000020d900 */
[----:B0-----:R-:W-:Y:S01]  /*ac10*/  PRMT R0, R2, 0x7610, R0 ;  /* 0x0000761002007816 */ /* 0x001fe20000000000 */
[----:B------:R-:W-:Y:S06]  /*ac20*/  BRA `(.L_x_42106) ;  /* 0x0000000400107947 */ /* 0x000fec0003800000 */
.L_x_42119:
        /* <DEDUP_REMOVED lines=21> */
.L_x_42128:
[----:B------:R-:W-:Y:S05]  /*ad80*/  BSYNC.RECONVERGENT B1 ;  /* 0x0000000000017941 */ /* 0x000fea0003800200 */
.L_x_42127:
[----:B------:R-:W-:Y:S01]  /*ad90*/  IMAD.SHL.U32 R0, R0, 0x200000, RZ ;  /* 0x0020000000007824 */ /* 0x000fe200078e00ff */
[----:B------:R-:W-:-:S04]  /*ada0*/  LEA R2, R2, 0x37800000, 0x17 ;  /* 0x3780000002027811 */ /* 0x000fc800078eb8ff */
[----:B------:R-:W-:-:S07]  /*adb0*/  LOP3.LUT R2, R2, R0, R7, 0xfe, !PT ;  /* 0x0000000002027212 */ /* 0x000fce00078efe07 */
.L_x_42126:
[----:B------:R-:W-:Y:S05]  /*adc0*/  BSYNC.RECONVERGENT B0 ;  /* 0x0000000000007941 */ /* 0x000fea0003800200 */
.L_x_42125:
[----:B------:R-:W0:Y:S02]  /*add0*/  F2I.S64.TRUNC R2, R2 ;  /* 0x0000000200027311 */ /* 0x000e24000020d900 */
[----:B0-----:R-:W-:Y:S01]  /*ade0*/  PRMT R0, R2, 0x7610, R0 ;  /* 0x0000761002007816 */ /* 0x001fe20000000000 */
[----:B------:R-:W-:Y:S06]  /*adf0*/  BRA `(.L_x_42106) ;  /* 0x00000000009c7947 */ /* 0x000fec0003800000 */
.L_x_42118:
        /* <DEDUP_REMOVED lines=14> */
.L_x_42132:
[----:B------:R-:W-:Y:S05]  /*aee0*/  BSYNC.RECONVERGENT B0 ;  /* 0x0000000000007941 */ /* 0x000fea0003800200 */
.L_x_42131:
[----:B------:R-:W0:Y:S02]  /*aef0*/  F2I.S64.TRUNC R2, R2 ;  /* 0x0000000200027311 */ /* 0x000e24000020d900 */
[----:B0-----:R-:W-:Y:S01]  /*af00*/  PRMT R0, R2, 0x7610, R0 ;  /* 0x0000761002007816 */ /* 0x001fe20000000000 */
[----:B------:R-:W-:Y:S06]  /*af10*/  BRA `(.L_x_42106) ;  /* 0x0000000000547947 */ /* 0x000fec0003800000 */
.L_x_42105:
        /* <DEDUP_REMOVED lines=16> */
.L_x_42133:
[----:B------:R-:W-:Y:S01]  /*b020*/  PRMT R0, RZ, 0x7610, R0 ;  /* 0x00007610ff007816 */ /* 0x000fe20000000000 */
[----:B------:R-:W-:Y:S06]  /*b030*/  BRA `(.L_x_42106) ;  /* 0x00000000000c7947 */ /* 0x000fec0003800000 */
.L_x_42130:
[----:B------:R0:W5:Y:S01]  /*b040*/  LDG.E.U8 R0, desc[UR36][R4.64] ;  /* 0x0000002404007981 */ /* 0x000162000c1e1100 */
[----:B------:R-:W-:Y:S05]  /*b050*/  BRA `(.L_x_42106) ;  /* 0x0000000000047947 */ /* 0x000fea0003800000 */
.L_x_42129:
[----:B------:R0:W5:Y:S02]  /*b060*/  LDG.E.U8 R0, desc[UR36][R4.64] ;  /* 0x0000002404007981 */ /* 0x000164000c1e1100 */
.L_x_42106:
[----:B------:R-:W-:Y:S01]  /*b070*/  UPRMT UR4, UR40, 0x9910, URZ ;  /* 0x0000991028047896 */ /* 0x000fe200080000ff */
[----:B-----5:R-:W-:-:S03]  /*b080*/  LOP3.LUT P0, RZ, R0, 0xff, RZ, 0xc0, !PT ;  /* 0x000000ff00ff7812 */ /* 0x020fc6000780c0ff */
[----:B------:R-:W-:Y:S01]  /*b090*/  UISETP.GT.AND UP0, UPT, UR4, 0x9, UPT ;  /* 0x000000090400788c */ /* 0x000fe2000bf04270 */
[----:B------:R-:W-:-:S04]  /*b0a0*/  ISETP.NE.AND P0, PT, RZ, UR43, P0 ;  /* 0x0000002bff007c0c */ /* 0x000fc80008705270 */
        /* <DEDUP_REMOVED lines=12> */
.L_x_42137:
[----:B------:R-:W-:Y:S01]  /*b170*/  STG.E.U8 desc[UR36][R16.64], R2 ;  /* 0x0000000210007986 */ /* 0x000fe2000c101124 */
[----:B------:R-:W-:Y:S05]  /*b180*/  EXIT ;  /* 0x000000000000794d */ /* 0x000fea0003800000 */
.L_x_42136:
        /* <DEDUP_REMOVED lines=9> */
.L_x_42140:
[----:B------:R-:W-:Y:S01]  /*b220*/  STG.E desc[UR36][R16.64], R2 ;  /* 0x0000000210007986 */ /* 0x000fe2000c101924 */
[----:B------:R-:W-:Y:S05]  /*b230*/  EXIT ;  /* 0x000000000000794d */ /* 0x000fea0003800000 */
.L_x_42139:
[----:B------:R-:W-:Y:S01]  /*b240*/  STG.E.U16 desc[UR36][R16.64], R2 ;  /* 0x0000000210007986 */ /* 0x000fe2000c101524 */
[----:B------:R-:W-:Y:S05]  /*b250*/  EXIT ;  /* 0x000000000000794d */ /* 0x000fea0003800000 */
.L_x_42135:
        /* <DEDUP_REMOVED lines=9> */
.L_x_42142:
[----:B------:R-:W-:-:S04]  /*b2f0*/  I2FP.F32.U32 R0, R2 ;  /* 0x0000000200007245 */ /* 0x000fc80000201000 */
[----:B------:R-:W-:-:S05]  /*b300*/  F2FP.F16.F32.PACK_AB R0, RZ, R0 ;  /* 0x00000000ff00723e */ /* 0x000fca00000000ff */
[----:B------:R-:W-:Y:S01]  /*b310*/  STG.E.U16 desc[UR36][R16.64], R0 ;  /* 0x0000000010007986 */ /* 0x000fe2000c101524 */
[----:B------:R-:W-:Y:S05]  /*b320*/  EXIT ;  /* 0x000000000000794d */ /* 0x000fea0003800000 */
.L_x_42141:
        /* <DEDUP_REMOVED lines=10> */
.L_x_42144:
[----:B------:R-:W-:-:S04]  /*b3d0*/  I2FP.F32.U32 R2, R2 ;  /* 0x0000000200027245 */ /* 0x000fc80000201000 */
[----:B------:R-:W-:-:S04]  /*b3e0*/  F2FP.F16.F32.PACK_AB R3, RZ, R2 ;  /* 0x00000002ff03723e */ /* 0x000fc800000000ff */
[----:B------:R-:W-:-:S05]  /*b3f0*/  PRMT R3, R3, 0x5410, RZ ;  /* 0x0000541003037816 */ /* 0x000fca00000000ff */
[----:B------:R-:W-:Y:S01]  /*b400*/  STG.E desc[UR36][R16.64], R3 ;  /* 0x0000000310007986 */ /* 0x000fe2000c101924 */
[----:B------:R-:W-:Y:S05]  /*b410*/  EXIT ;  /* 0x000000000000794d */ /* 0x000fea0003800000 */
.L_x_42143:
[----:B------:R-:W5:Y:S02]  /*b420*/  I2F.F64.U32 R2, R2 ;  /* 0x0000000200027312 */ /* 0x000f640000201800 */
[----:B-----5:R-:W-:Y:S01]  /*b430*/  STG.E.64 desc[UR36][R16.64], R2 ;  /* 0x0000000210007986 */ /* 0x020fe2000c101b24 */
[----:B------:R-:W-:Y:S05]  /*b440*/  EXIT ;  /* 0x000000000000794d */ /* 0x000fea0003800000 */
.L_x_42134:
        /* <DEDUP_REMOVED lines=12> */
.L_x_42148:
        /* <DEDUP_REMOVED lines=16> */
.L_x_42151:
[----:B------:R-:W-:-:S07]  /*b610*/  PRMT R8, R0, 0x7610, R8 ;  /* 0x0000761000087816 */ /* 0x000fce0000000008 */
.L_x_42150:
[----:B------:R-:W-:Y:S05]  /*b620*/  BSYNC.RECONVERGENT B0 ;  /* 0x0000000000007941 */ /* 0x000fea0003800200 */
.L_x_42149:
[----:B------:R-:W-:Y:S01]  /*b630*/  STG.E.U8 desc[UR36][R16.64], R8 ;  /* 0x0000000810007986 */ /* 0x000fe2000c101124 */
[----:B------:R-:W-:Y:S05]  /*b640*/  EXIT ;  /* 0x000000000000794d */ /* 0x000fea0003800000 */
.L_x_42147:
        /* <DEDUP_REMOVED lines=16> */
.L_x_42154:
[----:B------:R-:W-:-:S07]  /*b750*/  PRMT R8, R0, 0x7610, R8 ;  /* 0x0000761000087816 */ /* 0x000fce0000000008 */
.L_x_42153:
[----:B------:R-:W-:Y:S05]  /*b760*/  BSYNC.RECONVERGENT B0 ;  /* 0x0000000000007941 */ /* 0x000fea0003800200 */
.L_x_42152:
[----:B------:R-:W-:Y:S01]  /*b770*/  STG.E.U8 desc[UR36][R16.64], R8 ;  /* 0x0000000810007986 */ /* 0x000fe2000c101124 */
[----:B------:R-:W-:Y:S05]  /*b780*/  EXIT ;  /* 0x000000000000794d */ /* 0x000fea0003800000 */
.L_x_42146:
        /* <DEDUP_REMOVED lines=21> */
.L_x_42156:
[----:B------:R-:W-:-:S05]  /*b8e0*/  IMAD.MOV.U32 R3, RZ, RZ, RZ ;  /* 0x000000ffff037224 */ /* 0x000fca00078e00ff */
[----:B------:R-:W-:Y:S01]  /*b8f0*/  STG.E.64 desc[UR36][R16.64], R2 ;  /* 0x0000000210007986 */ /* 0x000fe2000c101b24 */
[----:B------:R-:W-:Y:S05]  /*b900*/  EXIT ;  /* 0x000000000000794d */ /* 0x000fea0003800000 */
.L_x_42155:
[----:B------:R-:W-:Y:S01]  /*b910*/  STG.E desc[UR36][R16.64], R2 ;  /* 0x0000000210007986 */ /* 0x000fe2000c101924 */
[----:B------:R-:W-:Y:S05]  /*b920*/  EXIT ;  /* 0x000000000000794d */ /* 0x000fea0003800000 */
.L_x_42145:
        /* <DEDUP_REMOVED lines=8> */
.L_x_42158:
[----:B01234-:R-:W0:Y:S01]  /*b9b0*/  I2F.F64.U32 R4, R2 ;  /* 0x0000000200047312 */ /* 0x01fe220000201800 */
[----:B------:R-:W-:-:S05]  /*b9c0*/  CS2R R6, SRZ ;  /* 0x0000000000067805 */ /* 0x000fca000001ff00 */
[----:B0-----:R-:W-:Y:S01]  /*b9d0*/  STG.E.128 desc[UR36][R16.64], R4 ;  /* 0x0000000410007986 */ /* 0x001fe2000c101d24 */
[----:B------:R-:W-:Y:S05]  /*b9e0*/  EXIT ;  /* 0x000000000000794d */ /* 0x000fea0003800000 */
.L_x_42157:
[----:B------:R-:W-:-:S09]  /*b9f0*/  UISETP.NE.AND UP0, UPT, UR4, 0xf, UPT ;  /* 0x0000000f0400788c */ /* 0x000fd2000bf05270 */
[----:B------:R-:W-:Y:S05]  /*ba00*/  BRA.U !UP0, `(.L_x_42159) ;  /* 0x0000000108d47547 */ /* 0x000fea000b800000 */
[----:B------:R-:W-:-:S09]  /*ba10*/  UISETP.NE.AND UP0, UPT, UR4, 0x17, UPT ;  /* 0x000000170400788c */ /* 0x000fd2000bf05270 */
[----:B------:R-:W-:Y:S05]  /*ba20*/  BRA.U !UP0, `(.L_x_42160) ;  /* 0x0000000108847547 */ /* 0x000fea000b800000 */
[----:B------:R-:W-:-:S09]  /*ba30*/  UISETP.NE.AND UP0, UPT, UR4, 0x18, UPT ;  /* 0x000000180400788c */ /* 0x000fd2000bf05270 */
[----:B------:R-:W-:Y:S05]  /*ba40*/  BRA.U !UP0, `(.L_x_42161) ;  /* 0x0000000108447547 */ /* 0x000fea000b800000 */
.L_x_42138:
        /* <DEDUP_REMOVED lines=16> */
.L_x_42162:
[----:B------:R-:W-:Y:S05]  /*bb50*/  EXIT ;  /* 0x000000000000794d */ /* 0x000fea0003800000 */
.L_x_42161:
        /* <DEDUP_REMOVED lines=11> */
.L_x_42164:
[----:B------:R-:W-:Y:S05]  /*bc10*/  BSYNC.RECONVERGENT B0 ;  /* 0x0000000000007941 */ /* 0x000fea0003800200 */
.L_x_42163:
[----:B------:R-:W-:Y:S01]  /*bc20*/  STG.E.U8 desc[UR36][R16.64], R3 ;  /* 0x0000000310007986 */ /* 0x000fe2000c101124 */
[----:B------:R-:W-:Y:S05]  /*bc30*/  EXIT ;  /* 0x000000000000794d */ /* 0x000fea0003800000 */
.L_x_42160:
        /* <DEDUP_REMOVED lines=13> */
.L_x_42165:
[----:B------:R-:W-:Y:S01]  /*bd10*/  IMAD.MOV.U32 R3, RZ, RZ, 0x7f ;  /* 0x0000007fff037424 */ /* 0x000fe200078e00ff */
[----:B------:R-:W-:-:S04]  /*bd20*/  ISETP.GT.U32.AND P0, PT, R5, 0x7f800000, PT ;  /* 0x7f8000000500780c */ /* 0x000fc80003f04070 */
[----:B------:R-:W-:-:S05]  /*bd30*/  SEL R3, R3, 0x7c, P0 ;  /* 0x0000007c03037807 */ /* 0x000fca0000000000 */
[----:B------:R-:W-:Y:S01]  /*bd40*/  STG.E.U8 desc[UR36][R16.64], R3 ;  /* 0x0000000310007986 */ /* 0x000fe2000c101124 */
[----:B------:R-:W-:Y:S05]  /*bd50*/  EXIT ;  /* 0x000000000000794d */ /* 0x000fea0003800000 */
.L_x_42159:
[----:B------:R-:W-:-:S04]  /*bd60*/  I2FP.F32.U32 R0, R2 ;  /* 0x0000000200007245 */ /* 0x000fc80000201000 */
[----:B------:R-:W-:-:S05]  /*bd70*/  F2FP.BF16.F32.PACK_AB R0, RZ, R0 ;  /* 0x00000000ff00723e */ /* 0x000fca00000010ff */
[----:B------:R-:W-:Y:S01]  /*bd80*/  STG.E.U16 desc[UR36][R16.64], R0 ;  /* 0x0000000010007986 */ /* 0x000fe2000c101524 */
[----:B------:R-:W-:Y:S05]  /*bd90*/  EXIT ;  /* 0x000000000000794d */ /* 0x000fea0003800000 */
.L_x_42166:
        /* <DEDUP_REMOVED lines=14> */
.L_x_43770:


//--------------------- .text._ZN2at6native27unrolled_elementwise_kernelINS0_13AUnaryFunctorIhhbZZZNS0_23logical_and_kernel_cudaERNS_14TensorIteratorEENKUlvE0_clEvENKUlvE_clEvEUlhhE_EESt5arrayIPcLm2EELi4E23TrivialOffsetCalculatorILi1EjESD_NS0_6memory12LoadWithCastILi1EEENSE_13StoreWithCastILi1EEEEEviT_T0_T2_T3_T4_T5_ --------------------------
	.section	.text._ZN2at6native27unrolled_elementwise_kernelINS0_13AUnaryFunctorIhhbZZZNS0_23logical_and_kernel_cudaERNS_14TensorIteratorEENKUlvE0_clEvENKUlvE_clEvEUlhhE_EESt5arrayIPcLm2EELi4E23TrivialOffsetCalculatorILi1EjESD_NS0_6memory12LoadWithCastILi1EEENSE_13StoreWithCastILi1EEEEEviT_T0_T2_T3_T4_T5_,"ax",@progbits
	.align	128
        .global         _ZN2at6native27unrolled_elementwise_kernelINS0_13AUnaryFunctorIhhbZZZNS0_23logical_and_kernel_cudaERNS_14TensorIteratorEENKUlvE0_clEvENKUlvE_clEvEUlhhE_EESt5arrayIPcLm2EELi4E23TrivialOffsetCalculatorILi1EjESD_NS0_6memory12LoadWithCastILi1EEENSE_13StoreWithCastILi1EEEEEviT_T0_T2_T3_T4_T5_
        .type           _ZN2at6native27unrolled_elementwise_kernelINS0_13AUnaryFunctorIhhbZZZNS0_23logical_and_kernel_cudaERNS_14TensorIteratorEENKUlvE0_clEvENKUlvE_clEvEUlhhE_EESt5arrayIPcLm2EELi4E23TrivialOffsetCalculatorILi1EjESD_NS0_6memory12LoadWithCastILi1EEENSE_13StoreWithCastILi1EEEEEviT_T0_T2_T3_T4_T5_,@function
        .size           _ZN2at6native27unrolled_elementwise_kernelINS0_13AUnaryFunctorIhhbZZZNS0_23logical_and_kernel_cudaERNS_14TensorIteratorEENKUlvE0_clEvENKUlvE_clEvEUlhhE_EESt5arrayIPcLm2EELi4E23TrivialOffsetCalculatorILi1EjESD_NS0_6memory12LoadWithCastILi1EEENSE_13StoreWithCastILi1EEEEEviT_T0_T2_T3_T4_T5_,(.L_x_43771 - _ZN2at6native27unrolled_elementwise_kernelINS0_13AUnaryFunctorIhhbZZZNS0_23logical_and_kernel_cudaERNS_14TensorIteratorEENKUlvE0_clEvENKUlvE_clEvEUlhhE_EESt5arrayIPcLm2EELi4E23TrivialOffsetCalculatorILi1EjESD_NS0_6memory12LoadWithCastILi1EEENSE_13StoreWithCastILi1EEEEEviT_T0_T2_T3_T4_T5_)
        .other          _ZN2at6native27unrolled_elementwise_kernelINS0_13AUnaryFunctorIhhbZZZNS0_23logical_and_kernel_cudaERNS_14TensorIteratorEENKUlvE0_clEvENKUlvE_clEvEUlhhE_EESt5arrayIPcLm2EELi4E23TrivialOffsetCalculatorILi1EjESD_NS0_6memory12LoadWithCastILi1EEENSE_13StoreWithCastILi1EEEEEviT_T0_T2_T3_T4_T5_,@"STO_CUDA_ENTRY STV_DEFAULT"
_ZN2at6native27unrolled_elementwise_kernelINS0_13AUnaryFunctorIhhbZZZNS0_23logical_and_kernel_cudaERNS_14TensorIteratorEENKUlvE0_clEvENKUlvE_clEvEUlhhE_EESt5arrayIPcLm2EELi4E23TrivialOffsetCalculatorILi1EjESD_NS0_6memory12LoadWithCastILi1EEENSE_13StoreWithCastILi1EEEEEviT_T0_T2_T3_T4_T5_:
.text._ZN2at6native27unrolled_elementwise_kernelINS0_13AUnaryFunctorIhhbZZZNS0_23logical_and_kernel_cudaERNS_14TensorIteratorEENKUlvE0_clEvENKUlvE_clEvEUlhhE_EESt5arrayIPcLm2EELi4E23TrivialOffsetCalculatorILi1EjESD_NS0_6memory12LoadWithCastILi1EEENSE_13StoreWithCastILi1EEEEEviT_T0_T2_T3_T4_T5_:
        /* <DEDUP_REMOVED lines=32> */
.L_x_42172:
[----:B------:R3:W5:Y:S01]  /*0200*/  LDG.E.U8 R0, desc[UR36][R6.64] ;  /* 0x0000002406007981 */ /* 0x000762000c1e1100 */
[----:B------:R-:W-:Y:S05]  /*0210*/  BRA `(.L_x_42174) ;  /* 0x0000000c00607947 */ /* 0x000fea0003800000 */
.L_x_42171:
        /* <DEDUP_REMOVED lines=8> */
.L_x_42176:
[----:B------:R1:W5:Y:S01]  /*02a0*/  LDG.E.U8 R0, desc[UR36][R6.64] ;  /* 0x0000002406007981 */ /* 0x000362000c1e1100 */
[----:B------:R-:W-:Y:S05]  /*02b0*/  BRA `(.L_x_42174) ;  /* 0x0000000c00387947 */ /* 0x000fea0003800000 */
.L_x_42175:
[----:B------:R2:W5:Y:S01]  /*02c0*/  LDG.E.U16 R0, desc[UR36][R6.64] ;  /* 0x0000002406007981 */ /* 0x000562000c1e1500 */
[----:B------:R-:W-:Y:S05]  /*02d0*/  BRA `(.L_x_42174) ;  /* 0x0000000c00307947 */ /* 0x000fea0003800000 */
.L_x_42170:
        /* <DEDUP_REMOVED lines=10> */
.L_x_42178:
[----:B------:R-:W2:Y:S02]  /*0380*/  LDG.E.U16 R4, desc[UR36][R6.64] ;  /* 0x0000002406047981 */ /* 0x000ea4000c1e1500 */
[----:B--2---:R-:W-:-:S06]  /*0390*/  HADD2.F32 R4, -RZ, R4.H0_H0 ;  /* 0x20000004ff047230 */ /* 0x004fcc0000004100 */
[----:B------:R-:W0:Y:S02]  /*03a0*/  F2I.S64.TRUNC R4, R4 ;  /* 0x0000000400047311 */ /* 0x000e24000020d900 */
[----:B0-----:R-:W-:Y:S01]  /*03b0*/  PRMT R0, R4, 0x7610, R0 ;  /* 0x0000761004007816 */ /* 0x001fe20000000000 */
[----:B------:R-:W-:Y:S06]  /*03c0*/  BRA `(.L_x_42174) ;  /* 0x0000000800f47947 */ /* 0x000fec0003800000 */
.L_x_42177:
        /* <DEDUP_REMOVED lines=10> */
.L_x_42180:
[----:B------:R-:W2:Y:S02]  /*0470*/  LDG.E.U16 R6, desc[UR36][R6.64] ;  /* 0x0000002406067981 */ /* 0x000ea4000c1e1500 */
[----:B--2---:R-:W-:-:S06]  /*0480*/  HADD2.F32 R4, -RZ, R6.H0_H0 ;  /* 0x20000006ff047230 */ /* 0x004fcc0000004100 */
[----:B------:R-:W0:Y:S02]  /*0490*/  F2I.S64.TRUNC R4, R4 ;  /* 0x0000000400047311 */ /* 0x000e24000020d900 */
[----:B0-----:R-:W-:Y:S01]  /*04a0*/  PRMT R0, R4, 0x7610, R0 ;  /* 0x0000761004007816 */ /* 0x001fe20000000000 */
[----:B------:R-:W-:Y:S06]  /*04b0*/  BRA `(.L_x_42174) ;  /* 0x0000000800b87947 */ /* 0x000fec0003800000 */
.L_x_42179:
[----:B------:R-:W2:Y:S02]  /*04c0*/  LDG.E.64 R4, desc[UR36][R6.64] ;  /* 0x0000002406047981 */ /* 0x000ea4000c1e1b00 */
[----:B--2---:R-:W0:Y:S02]  /*04d0*/  F2I.S64.F64.TRUNC R4, R4 ;  /* 0x0000000400047311 */ /* 0x004e24000030d900 */
[----:B0-----:R-:W-:Y:S01]  /*04e0*/  PRMT R0, R4, 0x7610, R0 ;  /* 0x0000761004007816 */ /* 0x001fe20000000000 */
[----:B------:R-:W-:Y:S06]  /*04f0*/  BRA `(.L_x_42174) ;  /* 0x0000000800a87947 */ /* 0x000fec0003800000 */
.L_x_42169:
        /* <DEDUP_REMOVED lines=12> */
.L_x_42183:
[----:B------:R-:W2:Y:S02]  /*05c0*/  LDG.E.64 R6, desc[UR36][R6.64] ;  /* 0x0000002406067981 */ /* 0x000ea4000c1e1b00 */
[----:B--2---:R-:W0:Y:S02]  /*05d0*/  F2I.S64.F64.TRUNC R4, R6 ;  /* 0x0000000600047311 */ /* 0x004e24000030d900 */
[----:B0-----:R-:W-:Y:S01]  /*05e0*/  PRMT R0, R4, 0x7610, R0 ;  /* 0x0000761004007816 */ /* 0x001fe20000000000 */
[----:B------:R-:W-:Y:S06]  /*05f0*/  BRA `(.L_x_42174) ;  /* 0x0000000800687947 */ /* 0x000fec0003800000 */
.L_x_42182:
        /* <DEDUP_REMOVED lines=27> */
.L_x_42185:
        /* <DEDUP_REMOVED lines=15> */
.L_x_42184:
[----:B------:R-:W2:Y:S02]  /*08a0*/  LDG.E.U16 R4, desc[UR36][R6.64] ;  /* 0x0000002406047981 */ /* 0x000ea4000c1e1500 */
[----:B--2---:R-:W-:-:S06]  /*08b0*/  IMAD.U32 R4, R4, 0x10000, RZ ;  /* 0x0001000004047824 */ /* 0x004fcc00078e00ff */
[----:B------:R-:W0:Y:S02]  /*08c0*/  F2I.S64.TRUNC R4, R4 ;  /* 0x0000000400047311 */ /* 0x000e24000020d900 */
[----:B0-----:R-:W-:Y:S01]  /*08d0*/  PRMT R0, R4, 0x7610, R0 ;  /* 0x0000761004007816 */ /* 0x001fe20000000000 */
[----:B------:R-:W-:Y:S06]  /*08e0*/  BRA `(.L_x_42174) ;  /* 0x0000000400ac7947 */ /* 0x000fec0003800000 */
.L_x_42181:
        /* <DEDUP_REMOVED lines=10> */
.L_x_42188:
        /* <DEDUP_REMOVED lines=21> */
.L_x_42192:
[----:B------:R-:W-:Y:S05]  /*0ae0*/  BSYNC.RECONVERGENT B1 ;  /* 0x0000000000017941 */ /* 0x000fea0003800200 */
.L_x_42191:
[----:B------:R-:W-:Y:S01]  /*0af0*/  IMAD.SHL.U32 R0, R0, 0x100000, RZ ;  /* 0x0010000000007824 */ /* 0x000fe200078e00ff */
[----:B------:R-:W-:-:S04]  /*0b00*/  LEA R3, R3, 0x3b800000, 0x17 ;  /* 0x3b80000003037811 */ /* 0x000fc800078eb8ff */
[----:B------:R-:W-:-:S07]  /*0b10*/  LOP3.LUT R4, R3, R0, R7, 0xfe, !PT ;  /* 0x0000000003047212 */ /* 0x000fce00078efe07 */
.L_x_42190:
[----:B------:R-:W-:Y:S05]  /*0b20*/  BSYNC.RECONVERGENT B0 ;  /* 0x0000000000007941 */ /* 0x000fea0003800200 */
.L_x_42189:
[----:B------:R-:W0:Y:S02]  /*0b30*/  F2I.S64.TRUNC R4, R4 ;  /* 0x0000000400047311 */ /* 0x000e24000020d900 */
[----:B0-----:R-:W-:Y:S01]  /*0b40*/  PRMT R0, R4, 0x7610, R0 ;  /* 0x0000761004007816 */ /* 0x001fe20000000000 */
[----:B------:R-:W-:Y:S06]  /*0b50*/  BRA `(.L_x_42174) ;  /* 0x0000000400107947 */ /* 0x000fec0003800000 */
.L_x_42187:
        /* <DEDUP_REMOVED lines=21> */
.L_x_42196:
[----:B------:R-:W-:Y:S05]  /*0cb0*/  BSYNC.RECONVERGENT B1 ;  /* 0x0000000000017941 */ /* 0x000fea0003800200 */
.L_x_42195:
[----:B------:R-:W-:Y:S01]  /*0cc0*/  IMAD.SHL.U32 R0, R0, 0x200000, RZ ;  /* 0x0020000000007824 */ /* 0x000fe200078e00ff */
[----:B------:R-:W-:-:S04]  /*0cd0*/  LEA R3, R3, 0x37800000, 0x17 ;  /* 0x3780000003037811 */ /* 0x000fc800078eb8ff */
[----:B------:R-:W-:-:S07]  /*0ce0*/  LOP3.LUT R4, R3, R0, R7, 0xfe, !PT ;  /* 0x0000000003047212 */ /* 0x000fce00078efe07 */
.L_x_42194:
[----:B------:R-:W-:Y:S05]  /*0cf0*/  BSYNC.RECONVERGENT B0 ;  /* 0x0000000000007941 */ /* 0x000fea0003800200 */
.L_x_42193:
[----:B------:R-:W0:Y:S02]  /*0d00*/  F2I.S64.TRUNC R4, R4 ;  /* 0x0000000400047311 */ /* 0x000e24000020d900 */
[----:B0-----:R-:W-:Y:S01]  /*0d10*/  PRMT R0, R4, 0x7610, R0 ;  /* 0x0000761004007816 */ /* 0x001fe20000000000 */
[----:B------:R-:W-:Y:S06]  /*0d20*/  BRA `(.L_x_42174) ;  /* 0x00000000009c7947 */ /* 0x000fec0003800000 */
.L_x_42186:
[----:B------:R-:W-:-:S09]  /*0d30*/  UISETP.NE.AND UP0, UPT, UR4, 0x1c, UPT ;  /* 0x0000001c0400788c */ /* 0x000fd2000bf05270 */
[----:B------:R-:W-:Y:S05]  /*0d40*/  BRA.U !UP0, `(.L_x_42197) ;  /* 0x0000000108907547 */ /* 0x000fea000b800000 */
[----:B------:R-:W-:-:S09]  /*0d50*/  UISETP.NE.AND UP0, UPT, UR4, 0x1d, UPT ;  /* 0x0000001d0400788c */ /* 0x000fd2000bf05270 */
[----:B------:R-:W-:Y:S05]  /*0d60*/  BRA.U !UP0, `(.L_x_42198) ;  /* 0x0000000108807547 */ /* 0x000fea000b800000 */
[----:B------:R-:W-:-:S09]  /*0d70*/  UISETP.NE.AND UP0, UPT, UR4, 0x2c, UPT ;  /* 0x0000002c0400788c */ /* 0x000fd2000bf05270 */
[----:B------:R-:W-:Y:S05]  /*0d80*/  BRA.U !UP0, `(.L_x_42199) ;  /* 0x0000000108487547 */ /* 0x000fea000b800000 */
.L_x_42173:
        /* <DEDUP_REMOVED lines=16> */
.L_x_42200:
[----:B------:R-:W-:Y:S01]  /*0e90*/  PRMT R0, RZ, 0x7610, R0 ;  /* 0x00007610ff007816 */ /* 0x000fe20000000000 */
[----:B------:R-:W-:Y:S06]  /*0ea0*/  BRA `(.L_x_42174) ;  /* 0x00000000003c7947 */ /* 0x000fec0003800000 */
.L_x_42199:
        /* <DEDUP_REMOVED lines=8> */
.L_x_42202:
[----:B------:R-:W-:Y:S05]  /*0f30*/  BSYNC.RECONVERGENT B0 ;  /* 0x0000000000007941 */ /* 0x000fea0003800200 */
.L_x_42201:
[----:B------:R-:W0:Y:S02]  /*0f40*/  F2I.S64.TRUNC R4, R4 ;  /* 0x0000000400047311 */ /* 0x000e24000020d900 */
[----:B0-----:R-:W-:Y:S01]  /*0f50*/  PRMT R0, R4, 0x7610, R0 ;  /* 0x0000761004007816 */ /* 0x001fe20000000000 */
[----:B------:R-:W-:Y:S06]  /*0f60*/  BRA `(.L_x_42174) ;  /* 0x00000000000c7947 */ /* 0x000fec0003800000 */
.L_x_42198:
[----:B------:R0:W5:Y:S01]  /*0f70*/  LDG.E.U8 R0, desc[UR36][R6.64] ;  /* 0x0000002406007981 */ /* 0x000162000c1e1100 */
[----:B------:R-:W-:Y:S05]  /*0f80*/  BRA `(.L_x_42174) ;  /* 0x0000000000047947 */ /* 0x000fea0003800000 */
.L_x_42197:
[----:B------:R0:W5:Y:S02]  /*0f90*/  LDG.E.U8 R0, desc[UR36][R6.64] ;  /* 0x0000002406007981 */ /* 0x000164000c1e1100 */
.L_x_42174:
[----:B-----5:R-:W-:Y:S01]  /*0fa0*/  LOP3.LUT P0, RZ, R0, 0xff, RZ, 0xc0, !PT ;  /* 0x000000ff00ff7812 */ /* 0x020fe2000780c0ff */
[----:B------:R-:W-:-:S03]  /*0fb0*/  VIADD R24, R2, 0x80 ;  /* 0x0000008002187836 */ /* 0x000fc60000000000 */
[----:B------:R-:W-:-:S09]  /*0fc0*/  P2R R16, PR, RZ, 0x1 ;  /* 0x00000001ff107803 */ /* 0x000fd20000000000 */
.L_x_42168:
[----:B------:R-:W-:Y:S05]  /*0fd0*/  BSYNC.RECONVERGENT B6 ;  /* 0x0000000000067941 */ /* 0x000fea0003800200 */
.L_x_42167:
        /* <DEDUP_REMOVED lines=24> */
.L_x_42208:
[----:B------:R0:W5:Y:S01]  /*1160*/  LDG.E.U8 R0, desc[UR36][R6.64] ;  /* 0x0000002406007981 */ /* 0x000162000c1e1100 */
[----:B------:R-:W-:Y:S05]  /*1170*/  BRA `(.L_x_42210) ;  /* 0x0000000c00607947 */ /* 0x000fea0003800000 */
.L_x_42207:
        /* <DEDUP_REMOVED lines=8> */
.L_x_42212:
[----:B------:R4:W5:Y:S01]  /*1200*/  LDG.E.U8 R0, desc[UR36][R6.64] ;  /* 0x0000002406007981 */ /* 0x000962000c1e1100 */
[----:B------:R-:W-:Y:S05]  /*1210*/  BRA `(.L_x_42210) ;  /* 0x0000000c00387947 */ /* 0x000fea0003800000 */
.L_x_42211:
[----:B------:R0:W5:Y:S01]  /*1220*/  LDG.E.U16 R0, desc[UR36][R6.64] ;  /* 0x0000002406007981 */ /* 0x000162000c1e1500 */
[----:B------:R-:W-:Y:S05]  /*1230*/  BRA `(.L_x_42210) ;  /* 0x0000000c00307947 */ /* 0x000fea0003800000 */
.L_x_42206:
        /* <DEDUP_REMOVED lines=10> */
.L_x_42214:
[----:B------:R-:W2:Y:S02]  /*12e0*/  LDG.E.U16 R4, desc[UR36][R6.64] ;  /* 0x0000002406047981 */ /* 0x000ea4000c1e1500 */
[----:B--2---:R-:W-:-:S06]  /*12f0*/  HADD2.F32 R4, -RZ, R4.H0_H0 ;  /* 0x20000004ff047230 */ /* 0x004fcc0000004100 */
[----:B------:R-:W0:Y:S02]  /*1300*/  F2I.S64.TRUNC R4, R4 ;  /* 0x0000000400047311 */ /* 0x000e24000020d900 */
[----:B0-----:R-:W-:Y:S01]  /*1310*/  PRMT R0, R4, 0x7610, R0 ;  /* 0x0000761004007816 */ /* 0x001fe20000000000 */
[----:B------:R-:W-:Y:S06]  /*1320*/  BRA `(.L_x_42210) ;  /* 0x0000000800f47947 */ /* 0x000fec0003800000 */
.L_x_42213:
        /* <DEDUP_REMOVED lines=10> */
.L_x_42216:
[----:B------:R-:W2:Y:S02]  /*13d0*/  LDG.E.U16 R6, desc[UR36][R6.64] ;  /* 0x0000002406067981 */ /* 0x000ea4000c1e1500 */
[----:B--2---:R-:W-:-:S06]  /*13e0*/  HADD2.F32 R4, -RZ, R6.H0_H0 ;  /* 0x20000006ff047230 */ /* 0x004fcc0000004100 */
[----:B------:R-:W0:Y:S02]  /*13f0*/  F2I.S64.TRUNC R4, R4 ;  /* 0x0000000400047311 */ /* 0x000e24000020d900 */
[----:B0-----:R-:W-:Y:S01]  /*1400*/  PRMT R0, R4, 0x7610, R0 ;  /* 0x0000761004007816 */ /* 0x001fe20000000000 */
[----:B------:R-:W-:Y:S06]  /*1410*/  BRA `(.L_x_42210) ;  /* 0x0000000800b87947 */ /* 0x000fec0003800000 */
.L_x_42215:
[----:B------:R-:W2:Y:S02]  /*1420*/  LDG.E.64 R4, desc[UR36][R6.64] ;  /* 0x0000002406047981 */ /* 0x000ea4000c1e1b00 */
[----:B--2---:R-:W0:Y:S02]  /*1430*/  F2I.S64.F64.TRUNC R4, R4 ;  /* 0x0000000400047311 */ /* 0x004e24000030d900 */
[----:B0-----:R-:W-:Y:S01]  /*1440*/  PRMT R0, R4, 0x7610, R0 ;  /* 0x0000761004007816 */ /* 0x001fe20000000000 */
[----:B------:R-:W-:Y:S06]  /*1450*/  BRA `(.L_x_42210) ;  /* 0x0000000800a87947 */ /* 0x000fec0003800000 */
.L_x_42205:
        /* <DEDUP_REMOVED lines=12> */
.L_x_42219:
[----:B------:R-:W2:Y:S02]  /*1520*/  LDG.E.64 R6, desc[UR36][R6.64] ;  /* 0x0000002406067981 */ /* 0x000ea4000c1e1b00 */
[----:B--2---:R-:W0:Y:S02]  /*1530*/  F2I.S64.F64.TRUNC R4, R6 ;  /* 0x0000000600047311 */ /* 0x004e24000030d900 */
[----:B0-----:R-:W-:Y:S01]  /*1540*/  PRMT R0, R4, 0x7610, R0 ;  /* 0x0000761004007816 */ /* 0x001fe20000000000 */
[----:B------:R-:W-:Y:S06]  /*1550*/  BRA `(.L_x_42210) ;  /* 0x0000000800687947 */ /* 0x000fec0003800000 */
.L_x_42218:
        /* <DEDUP_REMOVED lines=27> */
.L_x_42221:
        /* <DEDUP_REMOVED lines=15> */
.L_x_42220:
[----:B------:R-:W2:Y:S02]  /*1800*/  LDG.E.U16 R4, desc[UR36][R6.64] ;  /* 0x0000002406047981 */ /* 0x000ea4000c1e1500 */
[----:B--2---:R-:W-:-:S06]  /*1810*/  IMAD.U32 R4, R4, 0x10000, RZ ;  /* 0x0001000004047824 */ /* 0x004fcc00078e00ff */
[----:B------:R-:W0:Y:S02]  /*1820*/  F2I.S64.TRUNC R4, R4 ;  /* 0x0000000400047311 */ /* 0x000e24000020d900 */
[----:B0-----:R-:W-:Y:S01]  /*1830*/  PRMT R0, R4, 0x7610, R0 ;  /* 0x0000761004007816 */ /* 0x001fe20000000000 */
[----:B------:R-:W-:Y:S06]  /*1840*/  BRA `(.L_x_42210) ;  /* 0x0000000400ac7947 */ /* 0x000fec0003800000 */
.L_x_42217:
        /* <DEDUP_REMOVED lines=10> */
.L_x_42224:
        /* <DEDUP_REMOVED lines=21> */
.L_x_42228:
[----:B------:R-:W-:Y:S05]  /*1a40*/  BSYNC.RECONVERGENT B1 ;  /* 0x0000000000017941 */ /* 0x000fea0003800200 */
.L_x_42227:
[----:B------:R-:W-:Y:S01]  /*1a50*/  IMAD.SHL.U32 R0, R0, 0x100000, RZ ;  /* 0x0010000000007824 */ /* 0x000fe200078e00ff */
[----:B------:R-:W-:-:S04]  /*1a60*/  LEA R3, R3, 0x3b800000, 0x17 ;  /* 0x3b80000003037811 */ /* 0x000fc800078eb8ff */
[----:B------:R-:W-:-:S07]  /*1a70*/  LOP3.LUT R4, R3, R0, R7, 0xfe, !PT ;  /* 0x0000000003047212 */ /* 0x000fce00078efe07 */
.L_x_42226:
[----:B------:R-:W-:Y:S05]  /*1a80*/  BSYNC.RECONVERGENT B0 ;  /* 0x0000000000007941 */ /* 0x000fea0003800200 */
.L_x_42225:
[----:B------:R-:W0:Y:S02]  /*1a90*/  F2I.S64.TRUNC R4, R4 ;  /* 0x0000000400047311 */ /* 0x000e24000020d900 */
[----:B0-----:R-:W-:Y:S01]  /*1aa0*/  PRMT R0, R4, 0x7610, R0 ;  /* 0x0000761004007816 */ /* 0x001fe20000000000 */
[----:B------:R-:W-:Y:S06]  /*1ab0*/  BRA `(.L_x_42210) ;  /* 0x0000000400107947 */ /* 0x000fec0003800000 */
.L_x_42223:
        /* <DEDUP_REMOVED lines=21> */
.L_x_42232:
[----:B------:R-:W-:Y:S05]  /*1c10*/  BSYNC.RECONVERGENT B1 ;  /* 0x0000000000017941 */ /* 0x000fea0003800200 */
.L_x_42231:
[----:B------:R-:W-:Y:S01]  /*1c20*/  IMAD.SHL.U32 R0, R0, 0x200000, RZ ;  /* 0x0020000000007824 */ /* 0x000fe200078e00ff */
[----:B------:R-:W-:-:S04]  /*1c30*/  LEA R3, R3, 0x37800000, 0x17 ;  /* 0x3780000003037811 */ /* 0x000fc800078eb8ff */
[----:B------:R-:W-:-:S07]  /*1c40*/  LOP3.LUT R4, R3, R0, R7, 0xfe, !PT ;  /* 0x0000000003047212 */ /* 0x000fce00078efe07 */
.L_x_42230:
[----:B------:R-:W-:Y:S05]  /*1c50*/  BSYNC.RECONVERGENT B0 ;  /* 0x0000000000007941 */ /* 0x000fea0003800200 */
.L_x_42229:
[----:B------:R-:W0:Y:S02]  /*1c60*/  F2I.S64.TRUNC R4, R4 ;  /* 0x0000000400047311 */ /* 0x000e24000020d900 */
[----:B0-----:R-:W-:Y:S01]  /*1c70*/  PRMT R0, R4, 0x7610, R0 ;  /* 0x0000761004007816 */ /* 0x001fe20000000000 */
[----:B------:R-:W-:Y:S06]  /*1c80*/  BRA `(.L_x_42210) ;  /* 0x00000000009c7947 */ /* 0x000fec0003800000 */
.L_x_42222:
        /* <DEDUP_REMOVED lines=14> */
.L_x_42236:
[----:B------:R-:W-:Y:S05]  /*1d70*/  BSYNC.RECONVERGENT B0 ;  /* 0x0000000000007941 */ /* 0x000fea0003800200 */
.L_x_42235:
[----:B------:R-:W0:Y:S02]  /*1d80*/  F2I.S64.TRUNC R4, R4 ;  /* 0x0000000400047311 */ /* 0x000e24000020d900 */
[----:B0-----:R-:W-:Y:S01]  /*1d90*/  PRMT R0, R4, 0x7610, R0 ;  /* 0x0000761004007816 */ /* 0x001fe20000000000 */
[----:B------:R-:W-:Y:S06]  /*1da0*/  BRA `(.L_x_42210) ;  /* 0x0000000000547947 */ /* 0x000fec0003800000 */
.L_x_42209:
        /* <DEDUP_REMOVED lines=16> */
.L_x_42237:
[----:B------:R-:W-:Y:S01]  /*1eb0*/  PRMT R0, RZ, 0x7610, R0 ;  /* 0x00007610ff007816 */ /* 0x000fe20000000000 */
[----:B------:R-:W-:Y:S06]  /*1ec0*/  BRA `(.L_x_42210) ;  /* 0x00000000000c7947 */ /* 0x000fec0003800000 */
.L_x_42234:
[----:B------:R1:W5:Y:S01]  /*1ed0*/  LDG.E.U8 R0, desc[UR36][R6.64] ;  /* 0x0000002406007981 */ /* 0x000362000c1e1100 */
[----:B------:R-:W-:Y:S05]  /*1ee0*/  BRA `(.L_x_42210) ;  /* 0x0000000000047947 */ /* 0x000fea0003800000 */
.L_x_42233:
[----:B------:R0:W5:Y:S02]  /*1ef0*/  LDG.E.U8 R0, desc[UR36][R6.64] ;  /* 0x0000002406007981 */ /* 0x000164000c1e1100 */
.L_x_42210:
[----:B-----5:R-:W-:Y:S01]  /*1f00*/  LOP3.LUT P0, RZ, R0, 0xff, RZ, 0xc0, !PT ;  /* 0x000000ff00ff7812 */ /* 0x020fe2000780c0ff */
[----:B------:R-:W-:-:S03]  /*1f10*/  VIADD R24, R24, 0x80 ;  /* 0x0000008018187836 */ /* 0x000fc60000000000 */
[----:B------:R-:W-:-:S09]  /*1f20*/  P2R R17, PR, RZ, 0x1 ;  /* 0x00000001ff117803 */ /* 0x000fd20000000000 */
.L_x_42204:
[----:B------:R-:W-:Y:S05]  /*1f30*/  BSYNC.RECONVERGENT B6 ;  /* 0x0000000000067941 */ /* 0x000fea0003800200 */
.L_x_42203:
        /* <DEDUP_REMOVED lines=24> */
.L_x_42243:
[----:B------:R0:W5:Y:S01]  /*20c0*/  LDG.E.U8 R0, desc[UR36][R6.64] ;  /* 0x0000002406007981 */ /* 0x000162000c1e1100 */
[----:B------:R-:W-:Y:S05]  /*20d0*/  BRA `(.L_x_42245) ;  /* 0x0000000c00607947 */ /* 0x000fea0003800000 */
.L_x_42242:
        /* <DEDUP_REMOVED lines=8> */
.L_x_42247:
[----:B------:R3:W5:Y:S01]  /*2160*/  LDG.E.U8 R0, desc[UR36][R6.64] ;  /* 0x0000002406007981 */ /* 0x000762000c1e1100 */
[----:B------:R-:W-:Y:S05]  /*2170*/  BRA `(.L_x_42245) ;  /* 0x0000000c00387947 */ /* 0x000fea0003800000 */
.L_x_42246:
[----:B------:R0:W5:Y:S01]  /*2180*/  LDG.E.U16 R0, desc[UR36][R6.64] ;  /* 0x0000002406007981 */ /* 0x000162000c1e1500 */
[----:B------:R-:W-:Y:S05]  /*2190*/  BRA `(.L_x_42245) ;  /* 0x0000000c00307947 */ /* 0x000fea0003800000 */
.L_x_42241:
        /* <DEDUP_REMOVED lines=10> */
.L_x_42249:
[----:B------:R-:W2:Y:S02]  /*2240*/  LDG.E.U16 R4, desc[UR36][R6.64] ;  /* 0x0000002406047981 */ /* 0x000ea4000c1e1500 */
[----:B--2---:R-:W-:-:S06]  /*2250*/  HADD2.F32 R4, -RZ, R4.H0_H0 ;  /* 0x20000004ff047230 */ /* 0x004fcc0000004100 */
[----:B------:R-:W0:Y:S02]  /*2260*/  F2I.S64.TRUNC R4, R4 ;  /* 0x0000000400047311 */ /* 0x000e24000020d900 */
[----:B0-----:R-:W-:Y:S01]  /*2270*/  PRMT R0, R4, 0x7610, R0 ;  /* 0x0000761004007816 */ /* 0x001fe20000000000 */
[----:B------:R-:W-:Y:S06]  /*2280*/  BRA `(.L_x_42245) ;  /* 0x0000000800f47947 */ /* 0x000fec0003800000 */
.L_x_42248:
        /* <DEDUP_REMOVED lines=10> */
.L_x_42251:
[----:B------:R-:W2:Y:S02]  /*2330*/  LDG.E.U16 R6, desc[UR36][R6.64] ;  /* 0x0000002406067981 */ /* 0x000ea4000c1e1500 */
[----:B--2---:R-:W-:-:S06]  /*2340*/  HADD2.F32 R4, -RZ, R6.H0_H0 ;  /* 0x20000006ff047230 */ /* 0x004fcc0000004100 */
[----:B------:R-:W0:Y:S02]  /*2350*/  F2I.S64.TRUNC R4, R4 ;  /* 0x0000000400047311 */ /* 0x000e24000020d900 */
[----:B0-----:R-:W-:Y:S01]  /*2360*/  PRMT R0, R4, 0x7610, R0 ;  /* 0x0000761004007816 */ /* 0x001fe20000000000 */
[----:B------:R-:W-:Y:S06]  /*2370*/  BRA `(.L_x_42245) ;  /* 0x0000000800b87947 */ /* 0x000fec0003800000 */
.L_x_42250:
[----:B------:R-:W2:Y:S02]  /*2380*/  LDG.E.64 R4, desc[UR36][R6.64] ;  /* 0x0000002406047981 */ /* 0x000ea4000c1e1b00 */
[----:B--2---:R-:W0:Y:S02]  /*2390*/  F2I.S64.F64.TRUNC R4, R4 ;  /* 0x0000000400047311 */ /* 0x004e24000030d900 */
[----:B0-----:R-:W-:Y:S01]  /*23a0*/  PRMT R0, R4, 0x7610, R0 ;  /* 0x0000761004007816 */ /* 0x001fe20000000000 */
[----:B------:R-:W-:Y:S06]  /*23b0*/  BRA `(.L_x_42245) ;  /* 0x0000000800a87947 */ /* 0x000fec0003800000 */
.L_x_42240:
        /* <DEDUP_REMOVED lines=12> */
.L_x_42254:
[----:B------:R-:W2:Y:S02]  /*2480*/  LDG.E.64 R6, desc[UR36][R6.64] ;  /* 0x0000002406067981 */ /* 0x000ea4000c1e1b00 */
[----:B--2---:R-:W0:Y:S02]  /*2490*/  F2I.S64.F64.TRUNC R4, R6 ;  /* 0x0000000600047311 */ /* 0x004e24000030d900 */
[----:B0-----:R-:W-:Y:S01]  /*24a0*/  PRMT R0, R4, 0x7610, R0 ;  /* 0x0000761004007816 */ /* 0x001fe20000000000 */
[----:B------:R-:W-:Y:S06]  /*24b0*/  BRA `(.L_x_42245) ;  /* 0x0000000800687947 */ /* 0x000fec0003800000 */
.L_x_42253:
        /* <DEDUP_REMOVED lines=27> */
.L_x_42256:
        /* <DEDUP_REMOVED lines=15> */
.L_x_42255:
[----:B------:R-:W2:Y:S02]  /*2760*/  LDG.E.U16 R4, desc[UR36][R6.64] ;  /* 0x0000002406047981 */ /* 0x000ea4000c1e1500 */
[----:B--2---:R-:W-:-:S06]  /*2770*/  IMAD.U32 R4, R4, 0x10000, RZ ;  /* 0x0001000004047824 */ /* 0x004fcc00078e00ff */
[----:B------:R-:W0:Y:S02]  /*2780*/  F2I.S64.TRUNC R4, R4 ;  /* 0x0000000400047311 */ /* 0x000e24000020d900 */
[----:B0-----:R-:W-:Y:S01]  /*2790*/  PRMT R0, R4, 0x7610, R0 ;  /* 0x0000761004007816 */ /* 0x001fe20000000000 */
[----:B------:R-:W-:Y:S06]  /*27a0*/  BRA `(.L_x_42245) ;  /* 0x0000000400ac7947 */ /* 0x000fec0003800000 */
.L_x_42252:
        /* <DEDUP_REMOVED lines=10> */
.L_x_42259:
        /* <DEDUP_REMOVED lines=21> */
.L_x_42263:
[----:B------:R-:W-:Y:S05]  /*29a0*/  BSYNC.RECONVERGENT B1 ;  /* 0x0000000000017941 */ /* 0x000fea0003800200 */
.L_x_42262:
[----:B------:R-:W-:Y:S01]  /*29b0*/  IMAD.SHL.U32 R0, R0, 0x100000, RZ ;  /* 0x0010000000007824 */ /* 0x000fe200078e00ff */
[----:B------:R-:W-:-:S04]  /*29c0*/  LEA R3, R3, 0x3b800000, 0x17 ;  /* 0x3b80000003037811 */ /* 0x000fc800078eb8ff */
[----:B------:R-:W-:-:S07]  /*29d0*/  LOP3.LUT R4, R3, R0, R7, 0xfe, !PT ;  /* 0x0000000003047212 */ /* 0x000fce00078efe07 */
.L_x_42261:
[----:B------:R-:W-:Y:S05]  /*29e0*/  BSYNC.RECONVERGENT B0 ;  /* 0x0000000000007941 */ /* 0x000fea0003800200 */
.L_x_42260:
[----:B------:R-:W0:Y:S02]  /*29f0*/  F2I.S64.TRUNC R4, R4 ;  /* 0x0000000400047311 */ /* 0x000e24000020d900 */
[----:B0-----:R-:W-:Y:S01]  /*2a00*/  PRMT R0, R4, 0x7610, R0 ;  /* 0x0000761004007816 */ /* 0x001fe20000000000 */
[----:B------:R-:W-:Y:S06]  /*2a10*/  BRA `(.L_x_42245) ;  /* 0x0000000400107947 */ /* 0x000fec0003800000 */
.L_x_42258:
        /* <DEDUP_REMOVED lines=21> */
.L_x_42267:
[----:B------:R-:W-:Y:S05]  /*2b70*/  BSYNC.RECONVERGENT B1 ;  /* 0x0000000000017941 */ /* 0x000fea0003800200 */
.L_x_42266:
[----:B------:R-:W-:Y:S01]  /*2b80*/  IMAD.SHL.U32 R0, R0, 0x200000, RZ ;  /* 0x0020000000007824 */ /* 0x000fe200078e00ff */
[----:B------:R-:W-:-:S04]  /*2b90*/  LEA R3, R3, 0x37800000, 0x17 ;  /* 0x3780000003037811 */ /* 0x000fc800078eb8ff */
[----:B------:R-:W-:-:S07]  /*2ba0*/  LOP3.LUT R4, R3, R0, R7, 0xfe, !PT ;  /* 0x0000000003047212 */ /* 0x000fce00078efe07 */
.L_x_42265:
[----:B------:R-:W-:Y:S05]  /*2bb0*/  BSYNC.RECONVERGENT B0 ;  /* 0x0000000000007941 */ /* 0x000fea0003800200 */
.L_x_42264:
[----:B------:R-:W0:Y:S02]  /*2bc0*/  F2I.S64.TRUNC R4, R4 ;  /* 0x0000000400047311 */ /* 0x000e24000020d900 */
[----:B0-----:R-:W-:Y:S01]  /*2bd0*/  PRMT R0, R4, 0x7610, R0 ;  /* 0x0000761004007816 */ /* 0x001fe20000000000 */
[----:B------:R-:W-:Y:S06]  /*2be0*/  BRA `(.L_x_42245) ;  /* 0x00000000009c7947 */ /* 0x000fec0003800000 */
.L_x_42257:
        /* <DEDUP_REMOVED lines=14> */
.L_x_42271:
[----:B------:R-:W-:Y:S05]  /*2cd0*/  BSYNC.RECONVERGENT B0 ;  /* 0x0000000000007941 */ /* 0x000fea0003800200 */
.L_x_42270:
[----:B------:R-:W0:Y:S02]  /*2ce0*/  F2I.S64.TRUNC R4, R4 ;  /* 0x0000000400047311 */ /* 0x000e24000020d900 */
[----:B0-----:R-:W-:Y:S01]  /*2cf0*/  PRMT R0, R4, 0x7610, R0 ;  /* 0x0000761004007816 */ /* 0x001fe20000000000 */
[----:B------:R-:W-:Y:S06]  /*2d00*/  BRA `(.L_x_42245) ;  /* 0x0000000000547947 */ /* 0x000fec0003800000 */
.L_x_42244:
        /* <DEDUP_REMOVED lines=16> */
.L_x_42272:
[----:B------:R-:W-:Y:S01]  /*2e10*/  PRMT R0, RZ, 0x7610, R0 ;  /* 0x00007610ff007816 */ /* 0x000fe20000000000 */
[----:B------:R-:W-:Y:S06]  /*2e20*/  BRA `(.L_x_42245) ;  /* 0x00000000000c7947 */ /* 0x000fec0003800000 */
.L_x_42269:
[----:B------:R2:W5:Y:S01]  /*2e30*/  LDG.E.U8 R0, desc[UR36][R6.64] ;  /* 0x0000002406007981 */ /* 0x000562000c1e1100 */
[----:B------:R-:W-:Y:S05]  /*2e40*/  BRA `(.L_x_42245) ;  /* 0x0000000000047947 */ /* 0x000fea0003800000 */
.L_x_42268:
[----:B------:R1:W5:Y:S02]  /*2e50*/  LDG.E.U8 R0, desc[UR36][R6.64] ;  /* 0x0000002406007981 */ /* 0x000364000c1e1100 */
.L_x_42245:
[----:B-----5:R-:W-:Y:S01]  /*2e60*/  LOP3.LUT P0, RZ, R0, 0xff, RZ, 0xc0, !PT ;  /* 0x000000ff00ff7812 */ /* 0x020fe2000780c0ff */
[----:B------:R-:W-:-:S03]  /*2e70*/  VIADD R24, R24, 0x80 ;  /* 0x0000008018187836 */ /* 0x000fc60000000000 */
[----:B------:R-:W-:-:S09]  /*2e80*/  P2R R22, PR, RZ, 0x1 ;  /* 0x00000001ff167803 */ /* 0x000fd20000000000 */
.L_x_42239:
[----:B------:R-:W-:Y:S05]  /*2e90*/  BSYNC.RECONVERGENT B6 ;  /* 0x0000000000067941 */ /* 0x000fea0003800200 */
.L_x_42238:
        /* <DEDUP_REMOVED lines=24> */
.L_x_42278:
[----:B------:R0:W5:Y:S01]  /*3020*/  LDG.E.U8 R0, desc[UR36][R6.64] ;  /* 0x0000002406007981 */ /* 0x000162000c1e1100 */
[----:B------:R-:W-:Y:S05]  /*3030*/  BRA `(.L_x_42280) ;  /* 0x0000000c00607947 */ /* 0x000fea0003800000 */
.L_x_42277:
        /* <DEDUP_REMOVED lines=8> */
.L_x_42282:
[----:B------:R4:W5:Y:S01]  /*30c0*/  LDG.E.U8 R0, desc[UR36][R6.64] ;  /* 0x0000002406007981 */ /* 0x000962000c1e1100 */
[----:B------:R-:W-:Y:S05]  /*30d0*/  BRA `(.L_x_42280) ;  /* 0x0000000c00387947 */ /* 0x000fea0003800000 */
.L_x_42281:
[----:B------:R3:W5:Y:S01]  /*30e0*/  LDG.E.U16 R0, desc[UR36][R6.64] ;  /* 0x0000002406007981 */ /* 0x000762000c1e1500 */
[----:B------:R-:W-:Y:S05]  /*30f0*/  BRA `(.L_x_42280) ;  /* 0x0000000c00307947 */ /* 0x000fea0003800000 */
.L_x_42276:
        /* <DEDUP_REMOVED lines=10> */
.L_x_42284:
[----:B------:R-:W2:Y:S02]  /*31a0*/  LDG.E.U16 R4, desc[UR36][R6.64] ;  /* 0x0000002406047981 */ /* 0x000ea4000c1e1500 */
[----:B--2---:R-:W-:-:S06]  /*31b0*/  HADD2.F32 R4, -RZ, R4.H0_H0 ;  /* 0x20000004ff047230 */ /* 0x004fcc0000004100 */
[----:B------:R-:W0:Y:S02]  /*31c0*/  F2I.S64.TRUNC R4, R4 ;  /* 0x0000000400047311 */ /* 0x000e24000020d900 */
[----:B0-----:R-:W-:Y:S01]  /*31d0*/  PRMT R0, R4, 0x7610, R0 ;  /* 0x0000761004007816 */ /* 0x001fe20000000000 */
[----:B------:R-:W-:Y:S06]  /*31e0*/  BRA `(.L_x_42280) ;  /* 0x0000000800f47947 */ /* 0x000fec0003800000 */
.L_x_42283:
        /* <DEDUP_REMOVED lines=10> */
.L_x_42286:
[----:B------:R-:W2:Y:S02]  /*3290*/  LDG.E.U16 R6, desc[UR36][R6.64] ;  /* 0x0000002406067981 */ /* 0x000ea4000c1e1500 */
[----:B--2---:R-:W-:-:S06]  /*32a0*/  HADD2.F32 R4, -RZ, R6.H0_H0 ;  /* 0x20000006ff047230 */ /* 0x004fcc0000004100 */
[----:B------:R-:W0:Y:S02]  /*32b0*/  F2I.S64.TRUNC R4, R4 ;  /* 0x0000000400047311 */ /* 0x000e24000020d900 */
[----:B0-----:R-:W-:Y:S01]  /*32c0*/  PRMT R0, R4, 0x7610, R0 ;  /* 0x0000761004007816 */ /* 0x001fe20000000000 */
[----:B------:R-:W-:Y:S06]  /*32d0*/  BRA `(.L_x_42280) ;  /* 0x0000000800b87947 */ /* 0x000fec0003800000 */
.L_x_42285:
[----:B------:R-:W2:Y:S02]  /*32e0*/  LDG.E.64 R4, desc[UR36][R6.64] ;  /* 0x0000002406047981 */ /* 0x000ea4000c1e1b00 */
[----:B--2---:R-:W0:Y:S02]  /*32f0*/  F2I.S64.F64.TRUNC R4, R4 ;  /* 0x0000000400047311 */ /* 0x004e24000030d900 */
[----:B0-----:R-:W-:Y:S01]  /*3300*/  PRMT R0, R4, 0x7610, R0 ;  /* 0x0000761004007816 */ /* 0x001fe20000000000 */
[----:B------:R-:W-:Y:S06]  /*3310*/  BRA `(.L_x_42280) ;  /* 0x0000000800a87947 */ /* 0x000fec0003800000 */
.L_x_42275:
        /* <DEDUP_REMOVED lines=12> */
.L_x_42289:
[----:B------:R-:W2:Y:S02]  /*33e0*/  LDG.E.64 R6, desc[UR36][R6.64] ;  /* 0x0000002406067981 */ /* 0x000ea4000c1e1b00 */
[----:B--2---:R-:W0:Y:S02]  /*33f0*/  F2I.S64.F64.TRUNC R4, R6 ;  /* 0x0000000600047311 */ /* 0x004e24000030d900 */
[----:B0-----:R-:W-:Y:S01]  /*3400*/  PRMT R0, R4, 0x7610, R0 ;  /* 0x0000761004007816 */ /* 0x001fe20000000000 */
[----:B------:R-:W-:Y:S06]  /*3410*/  BRA `(.L_x_42280) ;  /* 0x0000000800687947 */ /* 0x000fec0003800000 */
.L_x_42288:
        /* <DEDUP_REMOVED lines=27> */
.L_x_42291:
        /* <DEDUP_REMOVED lines=15> */
.L_x_42290:
[----:B------:R-:W2:Y:S02]  /*36c0*/  LDG.E.U16 R4, desc[UR36][R6.64] ;  /* 0x0000002406047981 */ /* 0x000ea4000c1e1500 */
[----:B--2---:R-:W-:-:S06]  /*36d0*/  IMAD.U32 R4, R4, 0x10000, RZ ;  /* 0x0001000004047824 */ /* 0x004fcc00078e00ff */
[----:B------:R-:W0:Y:S02]  /*36e0*/  F2I.S64.TRUNC R4, R4 ;  /* 0x0000000400047311 */ /* 0x000e24000020d900 */
[----:B0-----:R-:W-:Y:S01]  /*36f0*/  PRMT R0, R4, 0x7610, R0 ;  /* 0x0000761004007816 */ /* 0x001fe20000000000 */
[----:B------:R-:W-:Y:S06]  /*3700*/  BRA `(.L_x_42280) ;  /* 0x0000000400ac7947 */ /* 0x000fec0003800000 */
.L_x_42287:
        /* <DEDUP_REMOVED lines=10> */
.L_x_42294:
        /* <DEDUP_REMOVED lines=21> */
.L_x_42298:
[----:B------:R-:W-:Y:S05]  /*3900*/  BSYNC.RECONVERGENT B1 ;  /* 0x0000000000017941 */ /* 0x000fea0003800200 */
.L_x_42297:
[----:B------:R-:W-:Y:S01]  /*3910*/  IMAD.SHL.U32 R0, R0, 0x100000, RZ ;  /* 0x0010000000007824 */ /* 0x000fe200078e00ff */
[----:B------:R-:W-:-:S04]  /*3920*/  LEA R3, R3, 0x3b800000, 0x17 ;  /* 0x3b80000003037811 */ /* 0x000fc800078eb8ff */
[----:B------:R-:W-:-:S07]  /*3930*/  LOP3.LUT R4, R3, R0, R7, 0xfe, !PT ;  /* 0x0000000003047212 */ /* 0x000fce00078efe07 */
.L_x_42296:
[----:B------:R-:W-:Y:S05]  /*3940*/  BSYNC.RECONVERGENT B0 ;  /* 0x0000000000007941 */ /* 0x000fea0003800200 */
.L_x_42295:
[----:B------:R-:W0:Y:S02]  /*3950*/  F2I.S64.TRUNC R4, R4 ;  /* 0x0000000400047311 */ /* 0x000e24000020d900 */
[----:B0-----:R-:W-:Y:S01]  /*3960*/  PRMT R0, R4, 0x7610, R0 ;  /* 0x0000761004007816 */ /* 0x001fe20000000000 */
[----:B------:R-:W-:Y:S06]  /*3970*/  BRA `(.L_x_42280) ;  /* 0x0000000400107947 */ /* 0x000fec0003800000 */
.L_x_42293:
        /* <DEDUP_REMOVED lines=21> */
.L_x_42302:
[----:B------:R-:W-:Y:S05]  /*3ad0*/  BSYNC.RECONVERGENT B1 ;  /* 0x0000000000017941 */ /* 0x000fea0003800200 */
.L_x_42301:
[----:B------:R-:W-:Y:S01]  /*3ae0*/  IMAD.SHL.U32 R0, R0, 0x200000, RZ ;  /* 0x0020000000007824 */ /* 0x000fe200078e00ff */
[----:B------:R-:W-:-:S04]  /*3af0*/  LEA R3, R3, 0x37800000, 0x17 ;  /* 0x3780000003037811 */ /* 0x000fc800078eb8ff */
[----:B------:R-:W-:-:S07]  /*3b00*/  LOP3.LUT R4, R3, R0, R7, 0xfe, !PT ;  /* 0x0000000003047212 */ /* 0x000fce00078efe07 */
.L_x_42300:
[----:B------:R-:W-:Y:S05]  /*3b10*/  BSYNC.RECONVERGENT B0 ;  /* 0x0000000000007941 */ /* 0x000fea0003800200 */
.L_x_42299:
[----:B------:R-:W0:Y:S02]  /*3b20*/  F2I.S64.TRUNC R4, R4 ;  /* 0x0000000400047311 */ /* 0x000e24000020d900 */
[----:B0-----:R-:W-:Y:S01]  /*3b30*/  PRMT R0, R4, 0x7610, R0 ;  /* 0x0000761004007816 */ /* 0x001fe20000000000 */
[----:B------:R-:W-:Y:S06]  /*3b40*/  BRA `(.L_x_42280) ;  /* 0x00000000009c7947 */ /* 0x000fec0003800000 */
.L_x_42292:
        /* <DEDUP_REMOVED lines=14> */
.L_x_42306:
[----:B------:R-:W-:Y:S05]  /*3c30*/  BSYNC.RECONVERGENT B0 ;  /* 0x0000000000007941 */ /* 0x000fea0003800200 */
.L_x_42305:
[----:B------:R-:W0:Y:S02]  /*3c40*/  F2I.S64.TRUNC R4, R4 ;  /* 0x0000000400047311 */ /* 0x000e24000020d900 */
[----:B0-----:R-:W-:Y:S01]  /*3c50*/  PRMT R0, R4, 0x7610, R0 ;  /* 0x0000761004007816 */ /* 0x001fe20000000000 */
[----:B------:R-:W-:Y:S06]  /*3c60*/  BRA `(.L_x_42280) ;  /* 0x0000000000547947 */ /* 0x000fec0003800000 */
.L_x_42279:
        /* <DEDUP_REMOVED lines=16> */
.L_x_42307:
[----:B------:R-:W-:Y:S01]  /*3d70*/  PRMT R0, RZ, 0x7610, R0 ;  /* 0x00007610ff007816 */ /* 0x000fe20000000000 */
[----:B------:R-:W-:Y:S06]  /*3d80*/  BRA `(.L_x_42280) ;  /* 0x00000000000c7947 */ /* 0x000fec0003800000 */
.L_x_42304:
[----:B------:R2:W5:Y:S01]  /*3d90*/  LDG.E.U8 R0, desc[UR36][R6.64] ;  /* 0x0000002406007981 */ /* 0x000562000c1e1100 */
[----:B------:R-:W-:Y:S05]  /*3da0*/  BRA `(.L_x_42280) ;  /* 0x0000000000047947 */ /* 0x000fea0003800000 */
.L_x_42303:
[----:B------:R1:W5:Y:S02]  /*3db0*/  LDG.E.U8 R0, desc[UR36][R6.64] ;  /* 0x0000002406007981 */ /* 0x000364000c1e1100 */
.L_x_42280:
[----:B-----5:R-:W-:-:S13]  /*3dc0*/  LOP3.LUT P0, RZ, R0, 0xff, RZ, 0xc0, !PT ;  /* 0x000000ff00ff7812 */ /* 0x020fda000780c0ff */
.L_x_42274:
[----:B------:R-:W-:Y:S05]  /*3dd0*/  BSYNC.RECONVERGENT B6 ;  /* 0x0000000000067941 */ /* 0x000fea0003800200 */
.L_x_42273:
[----:B------:R-:W-:Y:S01]  /*3de0*/  ISETP.NE.AND P2, PT, R17, RZ, PT ;  /* 0x000000ff1100720c */ /* 0x000fe20003f45270 */
[----:B------:R-:W-:Y:S01]  /*3df0*/  BSSY.RECONVERGENT B8, `(.L_x_42308) ;  /* 0x00002a5000087945 */ /* 0x000fe20003800200 */
[----:B------:R-:W1:Y:S01]  /*3e00*/  LDC.U8 R17, c[0x0][0x3a4] ;  /* 0x0000e900ff117b82 */ /* 0x000e620000000000 */
[----:B------:R-:W-:Y:S02]  /*3e10*/  ISETP.GE.AND P4, PT, R2, R19, PT ;  /* 0x000000130200720c */ /* 0x000fe40003f86270 */
[----:B------:R-:W-:Y:S01]  /*3e20*/  BSSY.RELIABLE B7, `(.L_x_42309) ;  /* 0x00001c7000077945 */ /* 0x000fe20003800100 */
[----:B------:R-:W-:Y:S02]  /*3e30*/  ISETP.NE.AND P1, PT, R16, RZ, PT ;  /* 0x000000ff1000720c */ /* 0x000fe40003f25270 */
[----:B------:R-:W-:Y:S02]  /*3e40*/  ISETP.NE.AND P3, PT, R22, RZ, PT ;  /* 0x000000ff1600720c */ /* 0x000fe40003f65270 */
[----:B0-----:R-:W-:-:S02]  /*3e50*/  ISETP.NE.AND P1, PT, R18, RZ, P1 ;  /* 0x000000ff1200720c */ /* 0x001fc40000f25270 */
        /* <DEDUP_REMOVED lines=30> */
.L_x_42315:
[----:B------:R0:W-:Y:S01]  /*4040*/  STG.E.U8 desc[UR36][R8.64], R11 ;  /* 0x0000000b08007986 */ /* 0x0001e2000c101124 */
[----:B------:R-:W-:Y:S05]  /*4050*/  BRA `(.L_x_42317) ;  /* 0x0000000c00087947 */ /* 0x000fea0003800000 */
.L_x_42314:
        /* <DEDUP_REMOVED lines=10> */
.L_x_42319:
[----:B------:R0:W-:Y:S01]  /*4100*/  STG.E desc[UR36][R8.64], R11 ;  /* 0x0000000b08007986 */ /* 0x0001e2000c101924 */
[----:B------:R-:W-:Y:S05]  /*4110*/  BRA `(.L_x_42317) ;  /* 0x0000000800d87947 */ /* 0x000fea0003800000 */
.L_x_42318:
[----:B------:R0:W-:Y:S01]  /*4120*/  STG.E.U16 desc[UR36][R8.64], R11 ;  /* 0x0000000b08007986 */ /* 0x0001e2000c101524 */
[----:B------:R-:W-:Y:S05]  /*4130*/  BRA `(.L_x_42317) ;  /* 0x0000000800d07947 */ /* 0x000fea0003800000 */
.L_x_42313:
        /* <DEDUP_REMOVED lines=9> */
.L_x_42321:
[----:B------:R-:W0:Y:S02]  /*41d0*/  I2F.S16 R0, R11 ;  /* 0x0000000b00007306 */ /* 0x000e240000101400 */
[----:B0-----:R-:W-:-:S05]  /*41e0*/  F2FP.F16.F32.PACK_AB R0, RZ, R0 ;  /* 0x00000000ff00723e */ /* 0x001fca00000000ff */
[----:B------:R0:W-:Y:S01]  /*41f0*/  STG.E.U16 desc[UR36][R8.64], R0 ;  /* 0x0000000008007986 */ /* 0x0001e2000c101524 */
[----:B------:R-:W-:Y:S05]  /*4200*/  BRA `(.L_x_42317) ;  /* 0x00000008009c7947 */ /* 0x000fea0003800000 */
.L_x_42320:
        /* <DEDUP_REMOVED lines=10> */
.L_x_42323:
[----:B------:R-:W0:Y:S02]  /*42b0*/  I2F.S16 R11, R11 ;  /* 0x0000000b000b7306 */ /* 0x000e240000101400 */
[----:B0-----:R-:W-:-:S04]  /*42c0*/  F2FP.F16.F32.PACK_AB R3, RZ, R11 ;  /* 0x0000000bff03723e */ /* 0x001fc800000000ff */
[----:B------:R-:W-:-:S05]  /*42d0*/  PRMT R3, R3, 0x5410, RZ ;  /* 0x0000541003037816 */ /* 0x000fca00000000ff */
[----:B------:R0:W-:Y:S01]  /*42e0*/  STG.E desc[UR36][R8.64], R3 ;  /* 0x0000000308007986 */ /* 0x0001e2000c101924 */
[----:B------:R-:W-:Y:S05]  /*42f0*/  BRA `(.L_x_42317) ;  /* 0x0000000800607947 */ /* 0x000fea0003800000 */
.L_x_42322:
[----:B------:R-:W0:Y:S02]  /*4300*/  I2F.F64.S16 R4, R11 ;  /* 0x0000000b00047312 */ /* 0x000e240000101c00 */
[----:B0-----:R0:W-:Y:S01]  /*4310*/  STG.E.64 desc[UR36][R8.64], R4 ;  /* 0x0000000408007986 */ /* 0x0011e2000c101b24 */
[----:B------:R-:W-:Y:S05]  /*4320*/  BRA `(.L_x_42317) ;  /* 0x0000000800547947 */ /* 0x000fea0003800000 */
.L_x_42312:
        /* <DEDUP_REMOVED lines=10> */
.L_x_42326:
[----:B------:R-:W0:Y:S01]  /*43d0*/  I2F.F64.S16 R4, R11 ;  /* 0x0000000b00047312 */ /* 0x000e220000101c00 */
[----:B--234-:R-:W-:-:S05]  /*43e0*/  CS2R R6, SRZ ;  /* 0x0000000000067805 */ /* 0x01cfca000001ff00 */
[----:B0-----:R0:W-:Y:S01]  /*43f0*/  STG.E.128 desc[UR36][R8.64], R4 ;  /* 0x0000000408007986 */ /* 0x0011e2000c101d24 */
[----:B------:R-:W-:Y:S05]  /*4400*/  BRA `(.L_x_42317) ;  /* 0x00000008001c7947 */ /* 0x000fea0003800000 */
.L_x_42325:
        /* <DEDUP_REMOVED lines=17> */
.L_x_42330:
[----:B------:R-:W-:Y:S05]  /*4520*/  BSYNC.RECONVERGENT B0 ;  /* 0x0000000000007941 */ /* 0x000fea0003800200 */
.L_x_42329:
[----:B------:R0:W-:Y:S01]  /*4530*/  STG.E.U8 desc[UR36][R8.64], R3 ;  /* 0x0000000308007986 */ /* 0x0001e2000c101124 */
[----:B------:R-:W-:Y:S05]  /*4540*/  BRA `(.L_x_42317) ;  /* 0x0000000400cc7947 */ /* 0x000fea0003800000 */
.L_x_42328:
        /* <DEDUP_REMOVED lines=16> */
.L_x_42327:
[----:B------:R-:W0:Y:S02]  /*4650*/  I2F.S16 R0, R11 ;  /* 0x0000000b00007306 */ /* 0x000e240000101400 */
[----:B0-----:R-:W-:-:S05]  /*4660*/  F2FP.BF16.F32.PACK_AB R0, RZ, R0 ;  /* 0x00000000ff00723e */ /* 0x001fca00000010ff */
[----:B------:R0:W-:Y:S01]  /*4670*/  STG.E.U16 desc[UR36][R8.64], R0 ;  /* 0x0000000008007986 */ /* 0x0001e2000c101524 */
[----:B------:R-:W-:Y:S05]  /*4680*/  BRA `(.L_x_42317) ;  /* 0x00000004007c7947 */ /* 0x000fea0003800000 */
.L_x_42324:
        /* <DEDUP_REMOVED lines=10> */
.L_x_42333:
        /* <DEDUP_REMOVED lines=12> */
.L_x_42336:
[----:B------:R-:W-:-:S04]  /*47f0*/  SHF.R.U32.HI R0, RZ, 0x14, R11 ;  /* 0x00000014ff007819 */ /* 0x000fc8000001160b */
[----:B------:R-:W-:-:S04]  /*4800*/  LOP3.LUT R0, R0, 0x1, RZ, 0xc0, !PT ;  /* 0x0000000100007812 */ /* 0x000fc800078ec0ff */
[----:B------:R-:W-:-:S04]  /*4810*/  IADD3 R0, PT, PT, R11, 0x487ffff, R0 ;  /* 0x0487ffff0b007810 */ /* 0x000fc80007ffe000 */
[----:B------:R-:W-:-:S04]  /*4820*/  SHF.R.U32.HI R0, RZ, 0x14, R0 ;  /* 0x00000014ff007819 */ /* 0x000fc80000011600 */
[----:B------:R-:W-:-:S07]  /*4830*/  LOP3.LUT R0, R0, 0xff, RZ, 0xc0, !PT ;  /* 0x000000ff00007812 */ /* 0x000fce00078ec0ff */
.L_x_42337:
[----:B------:R-:W-:-:S07]  /*4840*/  PRMT R4, R0, 0x7610, R4 ;  /* 0x0000761000047816 */ /* 0x000fce0000000004 */
.L_x_42335:
[----:B------:R-:W-:Y:S05]  /*4850*/  BSYNC.RECONVERGENT B0 ;  /* 0x0000000000007941 */ /* 0x000fea0003800200 */
.L_x_42334:
[----:B------:R0:W-:Y:S01]  /*4860*/  STG.E.U8 desc[UR36][R8.64], R4 ;  /* 0x0000000408007986 */ /* 0x0001e2000c101124 */
[----:B------:R-:W-:Y:S05]  /*4870*/  BRA `(.L_x_42317) ;  /* 0x0000000400007947 */ /* 0x000fea0003800000 */
.L_x_42332:
        /* <DEDUP_REMOVED lines=12> */
.L_x_42340:
[----:B------:R-:W-:-:S04]  /*4940*/  SHF.R.U32.HI R0, RZ, 0x15, R11 ;  /* 0x00000015ff007819 */ /* 0x000fc8000001160b */
[----:B------:R-:W-:-:S04]  /*4950*/  LOP3.LUT R0, R0, 0x1, RZ, 0xc0, !PT ;  /* 0x0000000100007812 */ /* 0x000fc800078ec0ff */
[----:B------:R-:W-:-:S04]  /*4960*/  IADD3 R0, PT, PT, R11, 0x88fffff, R0 ;  /* 0x088fffff0b007810 */ /* 0x000fc80007ffe000 */
[----:B------:R-:W-:-:S04]  /*4970*/  SHF.R.U32.HI R0, RZ, 0x15, R0 ;  /* 0x00000015ff007819 */ /* 0x000fc80000011600 */
[----:B------:R-:W-:-:S07]  /*4980*/  LOP3.LUT R0, R0, 0xff, RZ, 0xc0, !PT ;  /* 0x000000ff00007812 */ /* 0x000fce00078ec0ff */
.L_x_42341:
[----:B------:R-:W-:-:S07]  /*4990*/  PRMT R4, R0, 0x7610, R4 ;  /* 0x0000761000047816 */ /* 0x000fce0000000004 */
.L_x_42339:
[----:B------:R-:W-:Y:S05]  /*49a0*/  BSYNC.RECONVERGENT B0 ;  /* 0x0000000000007941 */ /* 0x000fea0003800200 */
.L_x_42338:
[----:B------:R0:W-:Y:S01]  /*49b0*/  STG.E.U8 desc[UR36][R8.64], R4 ;  /* 0x0000000408007986 */ /* 0x0001e2000c101124 */
[----:B------:R-:W-:Y:S05]  /*49c0*/  BRA `(.L_x_42317) ;  /* 0x0000000000ac7947 */ /* 0x000fea0003800000 */
.L_x_42331:
[----:B------:R-:W-:-:S13]  /*49d0*/  ISETP.NE.AND P0, PT, R0, 0x1c, PT ;  /* 0x0000001c0000780c */ /* 0x000fda0003f05270 */
[----:B------:R-:W-:Y:S05]  /*49e0*/  @!P0 BRA `(.L_x_42342) ;  /* 0x0000000000a08947 */ /* 0x000fea0003800000 */
[----:B------:R-:W-:-:S13]  /*49f0*/  ISETP.NE.AND P0, PT, R0, 0x1d, PT ;  /* 0x0000001d0000780c */ /* 0x000fda0003f05270 */
[----:B------:R-:W-:Y:S05]  /*4a00*/  @!P0 BRA `(.L_x_42343) ;  /* 0x0000000000888947 */ /* 0x000fea0003800000 */
[----:B------:R-:W-:-:S13]  /*4a10*/  ISETP.NE.AND P0, PT, R0, 0x2c, PT ;  /* 0x0000002c0000780c */ /* 0x000fda0003f05270 */
[----:B------:R-:W-:Y:S05]  /*4a20*/  @!P0 BRA `(.L_x_42344) ;  /* 0x0000000000448947 */ /* 0x000fea0003800000 */
.L_x_42316:
        /* <DEDUP_REMOVED lines=16> */
.L_x_42345:
[----:B------:R-:W-:Y:S05]  /*4b30*/  BRA `(.L_x_42317) ;  /* 0x0000000000507947 */ /* 0x000fea0003800000 */
.L_x_42344:
        /* <DEDUP_REMOVED lines=15> */
.L_x_42343:
[----:B------:R-:W-:Y:S02]  /*4c30*/  IMAD.MOV.U32 R4, RZ, RZ, R11 ;  /* 0x000000ffff047224 */ /* 0x000fe400078e000b */
[----:B------:R-:W-:-:S05]  /*4c40*/  IMAD.MOV.U32 R5, RZ, RZ, RZ ;  /* 0x000000ffff057224 */ /* 0x000fca00078e00ff */
[----:B------:R0:W-:Y:S01]  /*4c50*/  STG.E.64 desc[UR36][R8.64], R4 ;  /* 0x0000000408007986 */ /* 0x0001e2000c101b24 */
[----:B------:R-:W-:Y:S05]  /*4c60*/  BRA `(.L_x_42317) ;  /* 0x0000000000047947 */ /* 0x000fea0003800000 */
.L_x_42342:
[----:B------:R0:W-:Y:S02]  /*4c70*/  STG.E desc[UR36][R8.64], R11 ;  /* 0x0000000b08007986 */ /* 0x0001e4000c101924 */
.L_x_42317:
[----:B------:R-:W-:Y:S05]  /*4c80*/  BSYNC.RECONVERGENT B6 ;  /* 0x0000000000067941 */ /* 0x000fea0003800200 */
.L_x_42311:
        /* <DEDUP_REMOVED lines=24> */
.L_x_42351:
[----:B------:R0:W-:Y:S01]  /*4e10*/  STG.E.U8 desc[UR36][R8.64], R22 ;  /* 0x0000001608007986 */ /* 0x0001e2000c101124 */
[----:B------:R-:W-:Y:S05]  /*4e20*/  BRA `(.L_x_42353) ;  /* 0x0000000c00047947 */ /* 0x000fea0003800000 */
.L_x_42350:
        /* <DEDUP_REMOVED lines=10> */
.L_x_42355:
[----:B------:R0:W-:Y:S01]  /*4ed0*/  STG.E desc[UR36][R8.64], R22 ;  /* 0x0000001608007986 */ /* 0x0001e2000c101924 */
[----:B------:R-:W-:Y:S05]  /*4ee0*/  BRA `(.L_x_42353) ;  /* 0x0000000800d47947 */ /* 0x000fea0003800000 */
.L_x_42354:
[----:B------:R0:W-:Y:S01]  /*4ef0*/  STG.E.U16 desc[UR36][R8.64], R22 ;  /* 0x0000001608007986 */ /* 0x0001e2000c101524 */
[----:B------:R-:W-:Y:S05]  /*4f00*/  BRA `(.L_x_42353) ;  /* 0x0000000800cc7947 */ /* 0x000fea0003800000 */
.L_x_42349:
        /* <DEDUP_REMOVED lines=9> */
.L_x_42357:
[----:B------:R-:W0:Y:S02]  /*4fa0*/  I2F.S16 R0, R22 ;  /* 0x0000001600007306 */ /* 0x000e240000101400 */
[----:B0-----:R-:W-:-:S05]  /*4fb0*/  F2FP.F16.F32.PACK_AB R0, RZ, R0 ;  /* 0x00000000ff00723e */ /* 0x001fca00000000ff */
[----:B------:R0:W-:Y:S01]  /*4fc0*/  STG.E.U16 desc[UR36][R8.64], R0 ;  /* 0x0000000008007986 */ /* 0x0001e2000c101524 */
[----:B------:R-:W-:Y:S05]  /*4fd0*/  BRA `(.L_x_42353) ;  /* 0x0000000800987947 */ /* 0x000fea0003800000 */
.L_x_42356:
        /* <DEDUP_REMOVED lines=10> */
.L_x_42359:
[----:B------:R-:W0:Y:S02]  /*5080*/  I2F.S16 R22, R22 ;  /* 0x0000001600167306 */ /* 0x000e240000101400 */
[----:B0-----:R-:W-:-:S04]  /*5090*/  F2FP.F16.F32.PACK_AB R3, RZ, R22 ;  /* 0x00000016ff03723e */ /* 0x001fc800000000ff */
[----:B------:R-:W-:-:S05]  /*50a0*/  PRMT R3, R3, 0x5410, RZ ;  /* 0x0000541003037816 */ /* 0x000fca00000000ff */
[----:B------:R0:W-:Y:S01]  /*50b0*/  STG.E desc[UR36][R8.64], R3 ;  /* 0x0000000308007986 */ /* 0x0001e2000c101924 */
[----:B------:R-:W-:Y:S05]  /*50c0*/  BRA `(.L_x_42353) ;  /* 0x00000008005c7947 */ /* 0x000fea0003800000 */
.L_x_42358:
[----:B------:R-:W0:Y:S02]  /*50d0*/  I2F.F64.S16 R4, R22 ;  /* 0x0000001600047312 */ /* 0x000e240000101c00 */
[----:B0-----:R0:W-:Y:S01]  /*50e0*/  STG.E.64 desc[UR36][R8.64], R4 ;  /* 0x0000000408007986 */ /* 0x0011e2000c101b24 */
[----:B------:R-:W-:Y:S05]  /*50f0*/  BRA `(.L_x_42353) ;  /* 0x0000000800507947 */ /* 0x000fea0003800000 */
.L_x_42348:
        /* <DEDUP_REMOVED lines=12> */
.L_x_42363:
        /* <DEDUP_REMOVED lines=16> */
.L_x_42366:
[----:B------:R-:W-:-:S07]  /*52c0*/  PRMT R4, R0, 0x7610, R4 ;  /* 0x0000761000047816 */ /* 0x000fce0000000004 */
.L_x_42365:
[----:B------:R-:W-:Y:S05]  /*52d0*/  BSYNC.RECONVERGENT B0 ;  /* 0x0000000000007941 */ /* 0x000fea0003800200 */
.L_x_42364:
[----:B------:R0:W-:Y:S01]  /*52e0*/  STG.E.U8 desc[UR36][R8.64], R4 ;  /* 0x0000000408007986 */ /* 0x0001e2000c101124 */
[----:B------:R-:W-:Y:S05]  /*52f0*/  BRA `(.L_x_42353) ;  /* 0x0000000400d07947 */ /* 0x000fea0003800000 */
.L_x_42362:
        /* <DEDUP_REMOVED lines=16> */
.L_x_42369:
[----:B------:R-:W-:-:S07]  /*5400*/  PRMT R4, R0, 0x7610, R4 ;  /* 0x0000761000047816 */ /* 0x000fce0000000004 */
.L_x_42368:
[----:B------:R-:W-:Y:S05]  /*5410*/  BSYNC.RECONVERGENT B0 ;  /* 0x0000000000007941 */ /* 0x000fea0003800200 */
.L_x_42367:
[----:B------:R0:W-:Y:S01]  /*5420*/  STG.E.U8 desc[UR36][R8.64], R4 ;  /* 0x0000000408007986 */ /* 0x0001e2000c101124 */
[----:B------:R-:W-:Y:S05]  /*5430*/  BRA `(.L_x_42353) ;  /* 0x0000000400807947 */ /* 0x000fea0003800000 */
.L_x_42361:
        /* <DEDUP_REMOVED lines=21> */
.L_x_42371:
[----:B------:R-:W-:Y:S02]  /*5590*/  IMAD.MOV.U32 R4, RZ, RZ, R22 ;  /* 0x000000ffff047224 */ /* 0x000fe400078e0016 */
[----:B------:R-:W-:-:S05]  /*55a0*/  IMAD.MOV.U32 R5, RZ, RZ, RZ ;  /* 0x000000ffff057224 */ /* 0x000fca00078e00ff */
[----:B------:R0:W-:Y:S01]  /*55b0*/  STG.E.64 desc[UR36][R8.64], R4 ;  /* 0x0000000408007986 */ /* 0x0001e2000c101b24 */
[----:B------:R-:W-:Y:S05]  /*55c0*/  BRA `(.L_x_42353) ;  /* 0x00000004001c7947 */ /* 0x000fea0003800000 */
.L_x_42370:
[----:B------:R0:W-:Y:S01]  /*55d0*/  STG.E desc[UR36][R8.64], R22 ;  /* 0x0000001608007986 */ /* 0x0001e2000c101924 */
[----:B------:R-:W-:Y:S05]  /*55e0*/  BRA `(.L_x_42353) ;  /* 0x0000000400147947 */ /* 0x000fea0003800000 */
.L_x_42360:
        /* <DEDUP_REMOVED lines=8> */
.L_x_42373:
[----:B------:R-:W0:Y:S01]  /*5670*/  I2F.F64.S16 R4, R22 ;  /* 0x0000001600047312 */ /* 0x000e220000101c00 */
[----:B--234-:R-:W-:-:S05]  /*5680*/  CS2R R6, SRZ ;  /* 0x0000000000067805 */ /* 0x01cfca000001ff00 */
[----:B0-----:R0:W-:Y:S01]  /*5690*/  STG.E.128 desc[UR36][R8.64], R4 ;  /* 0x0000000408007986 */ /* 0x0011e2000c101d24 */
[----:B------:R-:W-:Y:S05]  /*56a0*/  BRA `(.L_x_42353) ;  /* 0x0000000000e47947 */ /* 0x000fea0003800000 */
.L_x_42372:
[----:B------:R-:W-:-:S13]  /*56b0*/  ISETP.NE.AND P0, PT, R0, 0xf, PT ;  /* 0x0000000f0000780c */ /* 0x000fda0003f05270 */
[----:B------:R-:W-:Y:S05]  /*56c0*/  @!P0 BRA `(.L_x_42374) ;  /* 0x0000000000d08947 */ /* 0x000fea0003800000 */
[----:B------:R-:W-:-:S13]  /*56d0*/  ISETP.NE.AND P0, PT, R0, 0x17, PT ;  /* 0x000000170000780c */ /* 0x000fda0003f05270 */
[----:B------:R-:W-:Y:S05]  /*56e0*/  @!P0 BRA `(.L_x_42375) ;  /* 0x0000000000848947 */ /* 0x000fea0003800000 */
[----:B------:R-:W-:-:S13]  /*56f0*/  ISETP.NE.AND P0, PT, R0, 0x18, PT ;  /* 0x000000180000780c */ /* 0x000fda0003f05270 */
[----:B------:R-:W-:Y:S05]  /*5700*/  @!P0 BRA `(.L_x_42376) ;  /* 0x0000000000448947 */ /* 0x000fea0003800000 */
.L_x_42352:
        /* <DEDUP_REMOVED lines=16> */
.L_x_42377:
[----:B------:R-:W-:Y:S05]  /*5810*/  BRA `(.L_x_42353) ;  /* 0x0000000000887947 */ /* 0x000fea0003800000 */
.L_x_42376:
        /* <DEDUP_REMOVED lines=11> */
.L_x_42379:
[----:B------:R-:W-:Y:S05]  /*58d0*/  BSYNC.RECONVERGENT B0 ;  /* 0x0000000000007941 */ /* 0x000fea0003800200 */
.L_x_42378:
[----:B------:R0:W-:Y:S01]  /*58e0*/  STG.E.U8 desc[UR36][R8.64], R3 ;  /* 0x0000000308007986 */ /* 0x0001e2000c101124 */
[----:B------:R-:W-:Y:S05]  /*58f0*/  BRA `(.L_x_42353) ;  /* 0x0000000000507947 */ /* 0x000fea0003800000 */
.L_x_42375:
        /* <DEDUP_REMOVED lines=12> */
.L_x_42380:
[----:B------:R-:W-:Y:S01]  /*59c0*/  IMAD.MOV.U32 R3, RZ, RZ, 0x7f ;  /* 0x0000007fff037424 */ /* 0x000fe200078e00ff */
[----:B------:R-:W-:-:S04]  /*59d0*/  ISETP.GT.U32.AND P0, PT, R5, 0x7f800000, PT ;  /* 0x7f8000000500780c */ /* 0x000fc80003f04070 */
[----:B------:R-:W-:-:S05]  /*59e0*/  SEL R3, R3, 0x7c, P0 ;  /* 0x0000007c03037807 */ /* 0x000fca0000000000 */
[----:B------:R0:W-:Y:S01]  /*59f0*/  STG.E.U8 desc[UR36][R8.64], R3 ;  /* 0x0000000308007986 */ /* 0x0001e2000c101124 */
[----:B------:R-:W-:Y:S05]  /*5a00*/  BRA `(.L_x_42353) ;  /* 0x00000000000c7947 */ /* 0x000fea0003800000 */
.L_x_42374:
[----:B------:R-:W0:Y:S02]  /*5a10*/  I2F.S16 R0, R22 ;  /* 0x0000001600007306 */ /* 0x000e240000101400 */
[----:B0-----:R-:W-:-:S05]  /*5a20*/  F2FP.BF16.F32.PACK_AB R0, RZ, R0 ;  /* 0x00000000ff00723e */ /* 0x001fca00000010ff */
[----:B------:R0:W-:Y:S02]  /*5a30*/  STG.E.U16 desc[UR36][R8.64], R0 ;  /* 0x0000000008007986 */ /* 0x0001e4000c101524 */
.L_x_42353:
[----:B------:R-:W-:Y:S05]  /*5a40*/  BSYNC.RECONVERGENT B6 ;  /* 0x0000000000067941 */ /* 0x000fea0003800200 */
.L_x_42347:
[----:B------:R-:W-:-:S07]  /*5a50*/  VIADD R2, R2, 0x80 ;  /* 0x0000008002027836 */ /* 0x000fce0000000000 */
.L_x_42310:
[----:B------:R-:W-:-:S13]  /*5a60*/  ISETP.GE.AND P0, PT, R2, R19, PT ;  /* 0x000000130200720c */ /* 0x000fda0003f06270 */
[----:B------:R-:W-:Y:S05]  /*5a70*/  @P0 BREAK.RELIABLE B7 ;  /* 0x0000000000070942 */ /* 0x000fea0003800100 */
[----:B------:R-:W-:Y:S05]  /*5a80*/  @P0 BRA `(.L_x_42346) ;  /* 0x0000000c006c0947 */ /* 0x000fea0003800000 */
[----:B------:R-:W-:Y:S05]  /*5a90*/  BSYNC.RELIABLE B7 ;  /* 0x0000000000077941 */ /* 0x000fea0003800100 */
.L_x_42309:
        /* <DEDUP_REMOVED lines=21> */
.L_x_42385:
[----:B------:R0:W-:Y:S01]  /*5bf0*/  STG.E.U8 desc[UR36][R8.64], R18 ;  /* 0x0000001208007986 */ /* 0x0001e2000c101124 */
[----:B------:R-:W-:Y:S05]  /*5c00*/  BRA `(.L_x_42387) ;  /* 0x0000000c00047947 */ /* 0x000fea0003800000 */
.L_x_42384:
        /* <DEDUP_REMOVED lines=10> */
.L_x_42389:
[----:B------:R0:W-:Y:S01]  /*5cb0*/  STG.E desc[UR36][R8.64], R18 ;  /* 0x0000001208007986 */ /* 0x0001e2000c101924 */
[----:B------:R-:W-:Y:S05]  /*5cc0*/  BRA `(.L_x_42387) ;  /* 0x0000000800d47947 */ /* 0x000fea0003800000 */
.L_x_42388:
[----:B------:R0:W-:Y:S01]  /*5cd0*/  STG.E.U16 desc[UR36][R8.64], R18 ;  /* 0x0000001208007986 */ /* 0x0001e2000c101524 */
[----:B------:R-:W-:Y:S05]  /*5ce0*/  BRA `(.L_x_42387) ;  /* 0x0000000800cc7947 */ /* 0x000fea0003800000 */
.L_x_42383:
        /* <DEDUP_REMOVED lines=9> */
.L_x_42391:
[----:B------:R-:W0:Y:S02]  /*5d80*/  I2F.S16 R0, R18 ;  /* 0x0000001200007306 */ /* 0x000e240000101400 */
[----:B0-----:R-:W-:-:S05]  /*5d90*/  F2FP.F16.F32.PACK_AB R0, RZ, R0 ;  /* 0x00000000ff00723e */ /* 0x001fca00000000ff */
[----:B------:R0:W-:Y:S01]  /*5da0*/  STG.E.U16 desc[UR36][R8.64], R0 ;  /* 0x0000000008007986 */ /* 0x0001e2000c101524 */
[----:B------:R-:W-:Y:S05]  /*5db0*/  BRA `(.L_x_42387) ;  /* 0x0000000800987947 */ /* 0x000fea0003800000 */
.L_x_42390:
        /* <DEDUP_REMOVED lines=10> */
.L_x_42393:
[----:B------:R-:W0:Y:S02]  /*5e60*/  I2F.S16 R18, R18 ;  /* 0x0000001200127306 */ /* 0x000e240000101400 */
[----:B0-----:R-:W-:-:S04]  /*5e70*/  F2FP.F16.F32.PACK_AB R3, RZ, R18 ;  /* 0x00000012ff03723e */ /* 0x001fc800000000ff */
[----:B------:R-:W-:-:S05]  /*5e80*/  PRMT R3, R3, 0x5410, RZ ;  /* 0x0000541003037816 */ /* 0x000fca00000000ff */
[----:B------:R0:W-:Y:S01]  /*5e90*/  STG.E desc[UR36][R8.64], R3 ;  /* 0x0000000308007986 */ /* 0x0001e2000c101924 */
[----:B------:R-:W-:Y:S05]  /*5ea0*/  BRA `(.L_x_42387) ;  /* 0x00000008005c7947 */ /* 0x000fea0003800000 */
.L_x_42392:
[----:B------:R-:W0:Y:S02]  /*5eb0*/  I2F.F64.S16 R4, R18 ;  /* 0x0000001200047312 */ /* 0x000e240000101c00 */
[----:B0-----:R0:W-:Y:S01]  /*5ec0*/  STG.E.64 desc[UR36][R8.64], R4 ;  /* 0x0000000408007986 */ /* 0x0011e2000c101b24 */
[----:B------:R-:W-:Y:S05]  /*5ed0*/  BRA `(.L_x_42387) ;  /* 0x0000000800507947 */ /* 0x000fea0003800000 */
.L_x_42382:
        /* <DEDUP_REMOVED lines=12> */
.L_x_42397:
        /* <DEDUP_REMOVED lines=16> */
.L_x_42400:
[----:B------:R-:W-:-:S07]  /*60a0*/  PRMT R4, R0, 0x7610, R4 ;  /* 0x0000761000047816 */ /* 0x000fce0000000004 */
.L_x_42399:
[----:B------:R-:W-:Y:S05]  /*60b0*/  BSYNC.RECONVERGENT B0 ;  /* 0x0000000000007941 */ /* 0x000fea0003800200 */
.L_x_42398:
[----:B------:R0:W-:Y:S01]  /*60c0*/  STG.E.U8 desc[UR36][R8.64], R4 ;  /* 0x0000000408007986 */ /* 0x0001e2000c101124 */
[----:B------:R-:W-:Y:S05]  /*60d0*/  BRA `(.L_x_42387) ;  /* 0x0000000400d07947 */ /* 0x000fea0003800000 */
.L_x_42396:
        /* <DEDUP_REMOVED lines=16> */
.L_x_42403:
[----:B------:R-:W-:-:S07]  /*61e0*/  PRMT R4, R0, 0x7610, R4 ;  /* 0x0000761000047816 */ /* 0x000fce0000000004 */
.L_x_42402:
[----:B------:R-:W-:Y:S05]  /*61f0*/  BSYNC.RECONVERGENT B0 ;  /* 0x0000000000007941 */ /* 0x000fea0003800200 */
.L_x_42401:
[----:B------:R0:W-:Y:S01]  /*6200*/  STG.E.U8 desc[UR36][R8.64], R4 ;  /* 0x0000000408007986 */ /* 0x0001e2000c101124 */
[----:B------:R-:W-:Y:S05]  /*6210*/  BRA `(.L_x_42387) ;  /* 0x0000000400807947 */ /* 0x000fea0003800000 */
.L_x_42395:
        /* <DEDUP_REMOVED lines=21> */
.L_x_42405:
[----:B------:R-:W-:Y:S02]  /*6370*/  IMAD.MOV.U32 R4, RZ, RZ, R18 ;  /* 0x000000ffff047224 */ /* 0x000fe400078e0012 */
[----:B------:R-:W-:-:S05]  /*6380*/  IMAD.MOV.U32 R5, RZ, RZ, RZ ;  /* 0x000000ffff057224 */ /* 0x000fca00078e00ff */
[----:B------:R0:W-:Y:S01]  /*6390*/  STG.E.64 desc[UR36][R8.64], R4 ;  /* 0x0000000408007986 */ /* 0x0001e2000c101b24 */
[----:B------:R-:W-:Y:S05]  /*63a0*/  BRA `(.L_x_42387) ;  /* 0x00000004001c7947 */ /* 0x000fea0003800000 */
.L_x_42404:
[----:B------:R0:W-:Y:S01]  /*63b0*/  STG.E desc[UR36][R8.64], R18 ;  /* 0x0000001208007986 */ /* 0x0001e2000c101924 */
[----:B------:R-:W-:Y:S05]  /*63c0*/  BRA `(.L_x_42387) ;  /* 0x0000000400147947 */ /* 0x000fea0003800000 */
.L_x_42394:
        /* <DEDUP_REMOVED lines=8> */
.L_x_42407:
[----:B------:R-:W0:Y:S01]  /*6450*/  I2F.F64.S16 R4, R18 ;  /* 0x0000001200047312 */ /* 0x000e220000101c00 */
[----:B--234-:R-:W-:-:S05]  /*6460*/  CS2R R6, SRZ ;  /* 0x0000000000067805 */ /* 0x01cfca000001ff00 */
[----:B0-----:R0:W-:Y:S01]  /*6470*/  STG.E.128 desc[UR36][R8.64], R4 ;  /* 0x0000000408007986 */ /* 0x0011e2000c101d24 */
[----:B------:R-:W-:Y:S05]  /*6480*/  BRA `(.L_x_42387) ;  /* 0x0000000000e47947 */ /* 0x000fea0003800000 */
.L_x_42406:
[----:B------:R-:W-:-:S13]  /*6490*/  ISETP.NE.AND P0, PT, R0, 0xf, PT ;  /* 0x0000000f0000780c */ /* 0x000fda0003f05270 */
[----:B------:R-:W-:Y:S05]  /*64a0*/  @!P0 BRA `(.L_x_42408) ;  /* 0x0000000000d08947 */ /* 0x000fea0003800000 */
[----:B------:R-:W-:-:S13]  /*64b0*/  ISETP.NE.AND P0, PT, R0, 0x17, PT ;  /* 0x000000170000780c */ /* 0x000fda0003f05270 */
[----:B------:R-:W-:Y:S05]  /*64c0*/  @!P0 BRA `(.L_x_42409) ;  /* 0x0000000000848947 */ /* 0x000fea0003800000 */
[----:B------:R-:W-:-:S13]  /*64d0*/  ISETP.NE.AND P0, PT, R0, 0x18, PT ;  /* 0x000000180000780c */ /* 0x000fda0003f05270 */
[----:B------:R-:W-:Y:S05]  /*64e0*/  @!P0 BRA `(.L_x_42410) ;  /* 0x0000000000448947 */ /* 0x000fea0003800000 */
.L_x_42386:
        /* <DEDUP_REMOVED lines=16> */
.L_x_42411:
[----:B------:R-:W-:Y:S05]  /*65f0*/  BRA `(.L_x_42387) ;  /* 0x0000000000887947 */ /* 0x000fea0003800000 */
.L_x_42410:
        /* <DEDUP_REMOVED lines=11> */
.L_x_42413:
[----:B------:R-:W-:Y:S05]  /*66b0*/  BSYNC.RECONVERGENT B0 ;  /* 0x0000000000007941 */ /* 0x000fea0003800200 */
.L_x_42412:
[----:B------:R0:W-:Y:S01]  /*66c0*/  STG.E.U8 desc[UR36][R8.64], R3 ;  /* 0x0000000308007986 */ /* 0x0001e2000c101124 */
[----:B------:R-:W-:Y:S05]  /*66d0*/  BRA `(.L_x_42387) ;  /* 0x0000000000507947 */ /* 0x000fea0003800000 */
.L_x_42409:
        /* <DEDUP_REMOVED lines=12> */
.L_x_42414:
[----:B------:R-:W-:Y:S01]  /*67a0*/  IMAD.MOV.U32 R3, RZ, RZ, 0x7f ;  /* 0x0000007fff037424 */ /* 0x000fe200078e00ff */
[----:B------:R-:W-:-:S04]  /*67b0*/  ISETP.GT.U32.AND P0, PT, R5, 0x7f800000, PT ;  /* 0x7f8000000500780c */ /* 0x000fc80003f04070 */
[----:B------:R-:W-:-:S05]  /*67c0*/  SEL R3, R3, 0x7c, P0 ;  /* 0x0000007c03037807 */ /* 0x000fca0000000000 */
[----:B------:R0:W-:Y:S01]  /*67d0*/  STG.E.U8 desc[UR36][R8.64], R3 ;  /* 0x0000000308007986 */ /* 0x0001e2000c101124 */
[----:B------:R-:W-:Y:S05]  /*67e0*/  BRA `(.L_x_42387) ;  /* 0x00000000000c7947 */ /* 0x000fea0003800000 */
.L_x_42408:
[----:B------:R-:W0:Y:S02]  /*67f0*/  I2F.S16 R0, R18 ;  /* 0x0000001200007306 */ /* 0x000e240000101400 */
[----:B0-----:R-:W-:-:S05]  /*6800*/  F2FP.BF16.F32.PACK_AB R0, RZ, R0 ;  /* 0x00000000ff00723e */ /* 0x001fca00000010ff */
[----:B------:R0:W-:Y:S02]  /*6810*/  STG.E.U16 desc[UR36][R8.64], R0 ;  /* 0x0000000008007986 */ /* 0x0001e4000c101524 */
.L_x_42387:
[----:B------:R-:W-:Y:S05]  /*6820*/  BSYNC.RECONVERGENT B6 ;  /* 0x0000000000067941 */ /* 0x000fea0003800200 */
.L_x_42381:
[----:B------:R-:W-:-:S07]  /*6830*/  VIADD R2, R2, 0x80 ;  /* 0x0000008002027836 */ /* 0x000fce0000000000 */
.L_x_42346:
[----:B------:R-:W-:Y:S05]  /*6840*/  BSYNC.RECONVERGENT B8 ;  /* 0x0000000000087941 */ /* 0x000fea0003800200 */
.L_x_42308:
        /* <DEDUP_REMOVED lines=21> */
.L_x_42418:
[----:B------:R-:W-:Y:S01]  /*69a0*/  STG.E.U8 desc[UR36][R2.64], R16 ;  /* 0x0000001002007986 */ /* 0x000fe2000c101124 */
[----:B------:R-:W-:Y:S05]  /*69b0*/  EXIT ;  /* 0x000000000000794d */ /* 0x000fea0003800000 */
.L_x_42417:
        /* <DEDUP_REMOVED lines=9> */
.L_x_42421:
[----:B------:R-:W-:Y:S01]  /*6a50*/  STG.E desc[UR36][R2.64], R16 ;  /* 0x0000001002007986 */ /* 0x000fe2000c101924 */
[----:B------:R-:W-:Y:S05]  /*6a60*/  EXIT ;  /* 0x000000000000794d */ /* 0x000fea0003800000 */
.L_x_42420:
[----:B------:R-:W-:Y:S01]  /*6a70*/  STG.E.U16 desc[UR36][R2.64], R16 ;  /* 0x0000001002007986 */ /* 0x000fe2000c101524 */
[----:B------:R-:W-:Y:S05]  /*6a80*/  EXIT ;  /* 0x000000000000794d */ /* 0x000fea0003800000 */
.L_x_42416:
        /* <DEDUP_REMOVED lines=9> */
.L_x_42423:
[----:B------:R-:W0:Y:S02]  /*6b20*/  I2F.S16 R0, R16 ;  /* 0x0000001000007306 */ /* 0x000e240000101400 */
[----:B0-----:R-:W-:-:S05]  /*6b30*/  F2FP.F16.F32.PACK_AB R0, RZ, R0 ;  /* 0x00000000ff00723e */ /* 0x001fca00000000ff */
[----:B------:R-:W-:Y:S01]  /*6b40*/  STG.E.U16 desc[UR36][R2.64], R0 ;  /* 0x0000000002007986 */ /* 0x000fe2000c101524 */
[----:B------:R-:W-:Y:S05]  /*6b50*/  EXIT ;  /* 0x000000000000794d */ /* 0x000fea0003800000 */
.L_x_42422:
        /* <DEDUP_REMOVED lines=10> */
.L_x_42425:
[----:B------:R-:W0:Y:S02]  /*6c00*/  I2F.S16 R16, R16 ;  /* 0x0000001000107306 */ /* 0x000e240000101400 */
[----:B0-----:R-:W-:-:S04]  /*6c10*/  F2FP.F16.F32.PACK_AB R5, RZ, R16 ;  /* 0x00000010ff05723e */ /* 0x001fc800000000ff */
[----:B------:R-:W-:-:S05]  /*6c20*/  PRMT R5, R5, 0x5410, RZ ;  /* 0x0000541005057816 */ /* 0x000fca00000000ff */
[----:B------:R-:W-:Y:S01]  /*6c30*/  STG.E desc[UR36][R2.64], R5 ;  /* 0x0000000502007986 */ /* 0x000fe2000c101924 */
[----:B------:R-:W-:Y:S05]  /*6c40*/  EXIT ;  /* 0x000000000000794d */ /* 0x000fea0003800000 */
.L_x_42424:
[----:B------:R-:W0:Y:S02]  /*6c50*/  I2F.F64.S16 R16, R16 ;  /* 0x0000001000107312 */ /* 0x000e240000101c00 */
[----:B0-----:R-:W-:Y:S01]  /*6c60*/  STG.E.64 desc[UR36][R2.64], R16 ;  /* 0x0000001002007986 */ /* 0x001fe2000c101b24 */
[----:B------:R-:W-:Y:S05]  /*6c70*/  EXIT ;  /* 0x000000000000794d */ /* 0x000fea0003800000 */
.L_x_42415:
        /* <DEDUP_REMOVED lines=12> */
.L_x_42429:
        /* <DEDUP_REMOVED lines=17> */
.L_x_42431:
[----:B------:R-:W-:Y:S05]  /*6e50*/  BSYNC.RECONVERGENT B0 ;  /* 0x0000000000007941 */ /* 0x000fea0003800200 */
.L_x_42430:
[----:B------:R-:W-:Y:S01]  /*6e60*/  STG.E.U8 desc[UR36][R2.64], R0 ;  /* 0x0000000002007986 */ /* 0x000fe2000c101124 */
[----:B------:R-:W-:Y:S05]  /*6e70*/  EXIT ;  /* 0x000000000000794d */ /* 0x000fea0003800000 */
.L_x_42428:
        /* <DEDUP_REMOVED lines=17> */
.L_x_42433:
[----:B------:R-:W-:Y:S05]  /*6f90*/  BSYNC.RECONVERGENT B0 ;  /* 0x0000000000007941 */ /* 0x000fea0003800200 */
.L_x_42432:
[----:B------:R-:W-:Y:S01]  /*6fa0*/  STG.E.U8 desc[UR36][R2.64], R0 ;  /* 0x0000000002007986 */ /* 0x000fe2000c101124 */
[----:B------:R-:W-:Y:S05]  /*6fb0*/  EXIT ;  /* 0x000000000000794d */ /* 0x000fea0003800000 */
.L_x_42427:
        /* <DEDUP_REMOVED lines=21> */
.L_x_42435:
[----:B------:R-:W-:-:S05]  /*7110*/  IMAD.MOV.U32 R17, RZ, RZ, RZ ;  /* 0x000000ffff117224 */ /* 0x000fca00078e00ff */
[----:B------:R-:W-:Y:S01]  /*7120*/  STG.E.64 desc[UR36][R2.64], R16 ;  /* 0x0000001002007986 */ /* 0x000fe2000c101b24 */
[----:B------:R-:W-:Y:S05]  /*7130*/  EXIT ;  /* 0x000000000000794d */ /* 0x000fea0003800000 */
.L_x_42434:
[----:B------:R-:W-:Y:S01]  /*7140*/  STG.E desc[UR36][R2.64], R16 ;  /* 0x0000001002007986 */ /* 0x000fe2000c101924 */
[----:B------:R-:W-:Y:S05]  /*7150*/  EXIT ;  /* 0x000000000000794d */ /* 0x000fea0003800000 */
.L_x_42426:
        /* <DEDUP_REMOVED lines=8> */
.L_x_42437:
[----:B------:R-:W0:Y:S01]  /*71e0*/  I2F.F64.S16 R16, R16 ;  /* 0x0000001000107312 */ /* 0x000e220000101c00 */
[----:B------:R-:W-:-:S05]  /*71f0*/  CS2R R18, SRZ ;  /* 0x0000000000127805 */ /* 0x000fca000001ff00 */
[----:B0-----:R-:W-:Y:S01]  /*7200*/  STG.E.128 desc[UR36][R2.64], R16 ;  /* 0x0000001002007986 */ /* 0x001fe2000c101d24 */
[----:B------:R-:W-:Y:S05]  /*7210*/  EXIT ;  /* 0x000000000000794d */ /* 0x000fea0003800000 */
.L_x_42436:
[----:B------:R-:W-:-:S13]  /*7220*/  ISETP.NE.AND P0, PT, R0, 0xf, PT ;  /* 0x0000000f0000780c */ /* 0x000fda0003f05270 */
[----:B------:R-:W-:Y:S05]  /*7230*/  @!P0 BRA `(.L_x_42438) ;  /* 0x0000000000d48947 */ /* 0x000fea0003800000 */
[----:B------:R-:W-:-:S13]  /*7240*/  ISETP.NE.AND P0, PT, R0, 0x17, PT ;  /* 0x000000170000780c */ /* 0x000fda0003f05270 */
[----:B------:R-:W-:Y:S05]  /*7250*/  @!P0 BRA `(.L_x_42439) ;  /* 0x0000000000848947 */ /* 0x000fea0003800000 */
[----:B------:R-:W-:-:S13]  /*7260*/  ISETP.NE.AND P0, PT, R0, 0x18, PT ;  /* 0x000000180000780c */ /* 0x000fda0003f05270 */
[----:B------:R-:W-:Y:S05]  /*7270*/  @!P0 BRA `(.L_x_42440) ;  /* 0x0000000000448947 */ /* 0x000fea0003800000 */
.L_x_42419:
        /* <DEDUP_REMOVED lines=16> */
.L_x_42441:
[----:B------:R-:W-:Y:S05]  /*7380*/  EXIT ;  /* 0x000000000000794d */ /* 0x000fea0003800000 */
.L_x_42440:
        /* <DEDUP_REMOVED lines=11> */
.L_x_42443:
[----:B------:R-:W-:Y:S05]  /*7440*/  BSYNC.RECONVERGENT B0 ;  /* 0x0000000000007941 */ /* 0x000fea0003800200 */
.L_x_42442:
[----:B------:R-:W-:Y:S01]  /*7450*/  STG.E.U8 desc[UR36][R2.64], R5 ;  /* 0x0000000502007986 */ /* 0x000fe2000c101124 */
[----:B------:R-:W-:Y:S05]  /*7460*/  EXIT ;  /* 0x000000000000794d */ /* 0x000fea0003800000 */
.L_x_42439:
        /* <DEDUP_REMOVED lines=13> */
.L_x_42444:
[----:B------:R-:W-:Y:S01]  /*7540*/  IMAD.MOV.U32 R5, RZ, RZ, 0x7f ;  /* 0x0000007fff057424 */ /* 0x000fe200078e00ff */
[----:B------:R-:W-:-:S04]  /*7550*/  ISETP.GT.U32.AND P0, PT, R7, 0x7f800000, PT ;  /* 0x7f8000000700780c */ /* 0x000fc80003f04070 */
[----:B------:R-:W-:-:S05]  /*7560*/  SEL R5, R5, 0x7c, P0 ;  /* 0x0000007c05057807 */ /* 0x000fca0000000000 */
[----:B------:R-:W-:Y:S01]  /*7570*/  STG.E.U8 desc[UR36][R2.64], R5 ;  /* 0x0000000502007986 */ /* 0x000fe2000c101124 */
[----:B------:R-:W-:Y:S05]  /*7580*/  EXIT ;  /* 0x000000000000794d */ /* 0x000fea0003800000 */
.L_x_42438:
[----:B------:R-:W0:Y:S02]  /*7590*/  I2F.S16 R0, R16 ;  /* 0x0000001000007306 */ /* 0x000e240000101400 */
[----:B0-----:R-:W-:-:S05]  /*75a0*/  F2FP.BF16.F32.PACK_AB R0, RZ, R0 ;  /* 0x00000000ff00723e */ /* 0x001fca00000010ff */
[----:B------:R-:W-:Y:S01]  /*75b0*/  STG.E.U16 desc[UR36][R2.64], R0 ;  /* 0x0000000002007986 */ /* 0x000fe2000c101524 */
[----:B------:R-:W-:Y:S05]  /*75c0*/  EXIT ;  /* 0x000000000000794d */ /* 0x000fea0003800000 */
.L_x_42445:
        /* <DEDUP_REMOVED lines=11> */
.L_x_43771:


//--------------------- .text._ZN2at6native18elementwise_kernelILi128ELi4EZNS0_22gpu_kernel_impl_nocastINS0_13AUnaryFunctorIhhbZZZNS0_23logical_and_kernel_cudaERNS_14TensorIteratorEENKUlvE0_clEvENKUlvE_clEvEUlhhE_EEEEvRNS_18TensorIteratorBaseERKT_EUliE_EEviT1_ --------------------------
	.section	.text._ZN2at6native18elementwise_kernelILi128ELi4EZNS0_22gpu_kernel_impl_nocastINS0_13AUnaryFunctorIhhbZZZNS0_23logical_and_kernel_cudaERNS_14TensorIteratorEENKUlvE0_clEvENKUlvE_clEvEUlhhE_EEEEvRNS_18TensorIteratorBaseERKT_EUliE_EEviT1_,"ax",@progbits
	.align	128
        .global         _ZN2at6native18elementwise_kernelILi128ELi4EZNS0_22gpu_kernel_impl_nocastINS0_13AUnaryFunctorIhhbZZZNS0_23logical_and_kernel_cudaERNS_14TensorIteratorEENKUlvE0_clEvENKUlvE_clEvEUlhhE_EEEEvRNS_18TensorIteratorBaseERKT_EUliE_EEviT1_
        .type           _ZN2at6native18elementwise_kernelILi128ELi4EZNS0_22gpu_kernel_impl_nocastINS0_13AUnaryFunctorIhhbZZZNS0_23logical_and_kernel_cudaERNS_14TensorIteratorEENKUlvE0_clEvENKUlvE_clEvEUlhhE_EEEEvRNS_18TensorIteratorBaseERKT_EUliE_EEviT1_,@function
        .size           _ZN2at6native18elementwise_kernelILi128ELi4EZNS0_22gpu_kernel_impl_nocastINS0_13AUnaryFunctorIhhbZZZNS0_23logical_and_kernel_cudaERNS_14TensorIteratorEENKUlvE0_clEvENKUlvE_clEvEUlhhE_EEEEvRNS_18TensorIteratorBaseERKT_EUliE_EEviT1_,(.L_x_43772 - _ZN2at6native18elementwise_kernelILi128ELi4EZNS0_22gpu_kernel_impl_nocastINS0_13AUnaryFunctorIhhbZZZNS0_23logical_and_kernel_cudaERNS_14TensorIteratorEENKUlvE0_clEvENKUlvE_clEvEUlhhE_EEEEvRNS_18TensorIteratorBaseERKT_EUliE_EEviT1_)
        .other          _ZN2at6native18elementwise_kernelILi128ELi4EZNS0_22gpu_kernel_impl_nocastINS0_13AUnaryFunctorIhhbZZZNS0_23logical_and_kernel_cudaERNS_14TensorIteratorEENKUlvE0_clEvENKUlvE_clEvEUlhhE_EEEEvRNS_18TensorIteratorBaseERKT_EUliE_EEviT1_,@"STO_CUDA_ENTRY STV_DEFAULT"
_ZN2at6native18elementwise_kernelILi128ELi4EZNS0_22gpu_kernel_impl_nocastINS0_13AUnaryFunctorIhhbZZZNS0_23logical_and_kernel_cudaERNS_14TensorIteratorEENKUlvE0_clEvENKUlvE_clEvEUlhhE_EEEEvRNS_18TensorIteratorBaseERKT_EUliE_EEviT1_:
.text._ZN2at6native18elementwise_kernelILi128ELi4EZNS0_22gpu_kernel_impl_nocastINS0_13AUnaryFunctorIhhbZZZNS0_23logical_and_kernel_cudaERNS_14TensorIteratorEENKUlvE0_clEvENKUlvE_clEvEUlhhE_EEEEvRNS_18TensorIteratorBaseERKT_EUliE_EEviT1_:
        /* <DEDUP_REMOVED lines=34> */
.L_x_42449:
[----:B------:R-:W-:-:S13]  /*0220*/  ISETP.GE.AND P0, PT, R3, UR4, PT ;  /* 0x0000000403007c0c */ /* 0x000fda000bf06270 */
[----:B------:R-:W-:Y:S05]  /*0230*/  @P0 BREAK.RELIABLE B1 ;  /* 0x0000000000010942 */ /* 0x000fea0003800100 */
[----:B------:R-:W-:Y:S05]  /*0240*/  @P0 BRA `(.L_x_42450) ;  /* 0x0000000000240947 */ /* 0x000fea0003800000 */
[----:B------:R-:W-:Y:S05]  /*0250*/  BSYNC.RELIABLE B1 ;  /* 0x0000000000017941 */ /* 0x000fea0003800100 */
.L_x_42448:
        /* <DEDUP_REMOVED lines=8> */
.L_x_42450:
[----:B------:R-:W-:Y:S05]  /*02e0*/  BSYNC.RECONVERGENT B0 ;  /* 0x0000000000007941 */ /* 0x000fea0003800200 */
.L_x_42447:
        /* <DEDUP_REMOVED lines=11> */
.L_x_42446:
        /* <DEDUP_REMOVED lines=306> */
.L_x_42454:
        /* <DEDUP_REMOVED lines=312> */
.L_x_42456:
        /* <DEDUP_REMOVED lines=11> */
.L_x_42453:
[----:B------:R-:W-:-:S13]  /*2af0*/  ISETP.GE.AND P0, PT, R3, UR4, PT ;  /* 0x0000000403007c0c */ /* 0x000fda000bf06270 */
[----:B------:R-:W-:Y:S05]  /*2b00*/  @P0 BREAK.RELIABLE B1 ;  /* 0x0000000000010942 */ /* 0x000fea0003800100 */
[----:B------:R-:W-:Y:S05]  /*2b10*/  @P0 BRA `(.L_x_42455) ;  /* 0x0000001000d80947 */ /* 0x000fea0003800000 */
[----:B------:R-:W-:Y:S05]  /*2b20*/  BSYNC.RELIABLE B1 ;  /* 0x0000000000017941 */ /* 0x000fea0003800100 */
.L_x_42452:
        /* <DEDUP_REMOVED lines=298> */
.L_x_42457:
        /* <DEDUP_REMOVED lines=11> */
.L_x_42455:
[----:B------:R-:W-:Y:S05]  /*3e80*/  BSYNC.RECONVERGENT B0 ;  /* 0x0000000000007941 */ /* 0x000fea0003800200 */
.L_x_42451:
        /* <DEDUP_REMOVED lines=301> */
.L_x_42458:
        /* <DEDUP_REMOVED lines=11> */
.L_x_42459:
        /* <DEDUP_REMOVED lines=15> */
.L_x_43772:


//--------------------- .text._ZN2at6native27unrolled_elementwise_kernelINS0_13AUnaryFunctorIhhbZZZNS0_23logical_and_kernel_cudaERNS_14TensorIteratorEENKUlvE0_clEvENKUlvE_clEvEUlhhE_EESt5arrayIPcLm2EELi4E23TrivialOffsetCalculatorILi1EjESD_NS0_6memory15LoadWithoutCastENSE_16StoreWithoutCastEEEviT_T0_T2_T3_T4_T5_ --------------------------
	.section	.text._ZN2at6native27unrolled_elementwise_kernelINS0_13AUnaryFunctorIhhbZZZNS0_23logical_and_kernel_cudaERNS_14TensorIteratorEENKUlvE0_clEvENKUlvE_clEvEUlhhE_EESt5arrayIPcLm2EELi4E23TrivialOffsetCalculatorILi1EjESD_NS0_6memory15LoadWithoutCastENSE_16StoreWithoutCastEEEviT_T0_T2_T3_T4_T5_,"ax",@progbits
	.align	128
        .global         _ZN2at6native27unrolled_elementwise_kernelINS0_13AUnaryFunctorIhhbZZZNS0_23logical_and_kernel_cudaERNS_14TensorIteratorEENKUlvE0_clEvENKUlvE_clEvEUlhhE_EESt5arrayIPcLm2EELi4E23TrivialOffsetCalculatorILi1EjESD_NS0_6memory15LoadWithoutCastENSE_16StoreWithoutCastEEEviT_T0_T2_T3_T4_T5_
        .type           _ZN2at6native27unrolled_elementwise_kernelINS0_13AUnaryFunctorIhhbZZZNS0_23logical_and_kernel_cudaERNS_14TensorIteratorEENKUlvE0_clEvENKUlvE_clEvEUlhhE_EESt5arrayIPcLm2EELi4E23TrivialOffsetCalculatorILi1EjESD_NS0_6memory15LoadWithoutCastENSE_16StoreWithoutCastEEEviT_T0_T2_T3_T4_T5_,@function
        .size           _ZN2at6native27unrolled_elementwise_kernelINS0_13AUnaryFunctorIhhbZZZNS0_23logical_and_kernel_cudaERNS_14TensorIteratorEENKUlvE0_clEvENKUlvE_clEvEUlhhE_EESt5arrayIPcLm2EELi4E23TrivialOffsetCalculatorILi1EjESD_NS0_6memory15LoadWithoutCastENSE_16StoreWithoutCastEEEviT_T0_T2_T3_T4_T5_,(.L_x_43773 - _ZN2at6native27unrolled_elementwise_kernelINS0_13AUnaryFunctorIhhbZZZNS0_23logical_and_kernel_cudaERNS_14TensorIteratorEENKUlvE0_clEvENKUlvE_clEvEUlhhE_EESt5arrayIPcLm2EELi4E23TrivialOffsetCalculatorILi1EjESD_NS0_6memory15LoadWithoutCastENSE_16StoreWithoutCastEEEviT_T0_T2_T3_T4_T5_)
        .other          _ZN2at6native27unrolled_elementwise_kernelINS0_13AUnaryFunctorIhhbZZZNS0_23logical_and_kernel_cudaERNS_14TensorIteratorEENKUlvE0_clEvENKUlvE_clEvEUlhhE_EESt5arrayIPcLm2EELi4E23TrivialOffsetCalculatorILi1EjESD_NS0_6memory15LoadWithoutCastENSE_16StoreWithoutCastEEEviT_T0_T2_T3_T4_T5_,@"STO_CUDA_ENTRY STV_DEFAULT"
_ZN2at6native27unrolled_elementwise_kernelINS0_13AUnaryFunctorIhhbZZZNS0_23logical_and_kernel_cudaERNS_14TensorIteratorEENKUlvE0_clEvENKUlvE_clEvEUlhhE_EESt5arrayIPcLm2EELi4E23TrivialOffsetCalculatorILi1EjESD_NS0_6memory15LoadWithoutCastENSE_16StoreWithoutCastEEEviT_T0_T2_T3_T4_T5_:
.text._ZN2at6native27unrolled_elementwise_kernelINS0_13AUnaryFunctorIhhbZZZNS0_23logical_and_kernel_cudaERNS_14TensorIteratorEENKUlvE0_clEvENKUlvE_clEvEUlhhE_EESt5arrayIPcLm2EELi4E23TrivialOffsetCalculatorILi1EjESD_NS0_6memory15LoadWithoutCastENSE_16StoreWithoutCastEEEviT_T0_T2_T3_T4_T5_:
        /* <DEDUP_REMOVED lines=66> */
.L_x_42462:
[----:B------:R-:W-:Y:S05]  /*0420*/  BSYNC.RELIABLE B1 ;  /* 0x0000000000017941 */ /* 0x000fea0003800100 */
.L_x_42461:
[----:B------:R-:W-:-:S13]  /*0430*/  ISETP.GE.AND P0, PT, R5, R4, PT ;  /* 0x000000040500720c */ /* 0x000fda0003f06270 */
[----:B------:R-:W1:Y:S01]  /*0440*/  @!P0 LDC.64 R6, c[0x0][0x388] ;  /* 0x0000e200ff068b82 */ /* 0x000e620000000a00 */
[----:B0-----:R-:W-:Y:S02]  /*0450*/  @!P0 IMAD R3, R0, 0x200, R5 ;  /* 0x0000020000038824 */ /* 0x001fe400078e0205 */
[----:B------:R-:W-:-:S03]  /*0460*/  @!P0 VIADD R5, R5, 0x80 ;  /* 0x0000008005058836 */ /* 0x000fc60000000000 */
[----:B-1----:R-:W-:-:S05]  /*0470*/  @!P0 IADD3 R2, P1, PT, R3, R6, RZ ;  /* 0x0000000603028210 */ /* 0x002fca0007f3e0ff */
[----:B------:R-:W-:-:S05]  /*0480*/  @!P0 IMAD.X R3, RZ, RZ, R7, P1 ;  /* 0x000000ffff038224 */ /* 0x000fca00008e0607 */
[----:B------:R1:W-:Y:S03]  /*0490*/  @!P0 STG.E.U8 desc[UR4][R2.64], R11 ;  /* 0x0000000b02008986 */ /* 0x0003e6000c101104 */
.L_x_42463:
[----:B------:R-:W-:Y:S05]  /*04a0*/  BSYNC.RECONVERGENT B0 ;  /* 0x0000000000007941 */ /* 0x000fea0003800200 */
.L_x_42460:
        /* <DEDUP_REMOVED lines=9> */
.L_x_42464:
        /* <DEDUP_REMOVED lines=12> */
.L_x_43773:


//--------------------- .text._ZN2at6native29vectorized_elementwise_kernelILi2ENS0_13AUnaryFunctorIhhbZZZNS0_23logical_and_kernel_cudaERNS_14TensorIteratorEENKUlvE0_clEvENKUlvE_clEvEUlhhE_EESt5arrayIPcLm2EEEEviT0_T1_ --------------------------
	.section	.text._ZN2at6native29vectorized_elementwise_kernelILi2ENS0_13AUnaryFunctorIhhbZZZNS0_23logical_and_kernel_cudaERNS_14TensorIteratorEENKUlvE0_clEvENKUlvE_clEvEUlhhE_EESt5arrayIPcLm2EEEEviT0_T1_,"ax",@progbits
	.align	128
        .global         _ZN2at6native29vectorized_elementwise_kernelILi2ENS0_13AUnaryFunctorIhhbZZZNS0_23logical_and_kernel_cudaERNS_14TensorIteratorEENKUlvE0_clEvENKUlvE_clEvEUlhhE_EESt5arrayIPcLm2EEEEviT0_T1_
        .type           _ZN2at6native29vectorized_elementwise_kernelILi2ENS0_13AUnaryFunctorIhhbZZZNS0_23logical_and_kernel_cudaERNS_14TensorIteratorEENKUlvE0_clEvENKUlvE_clEvEUlhhE_EESt5arrayIPcLm2EEEEviT0_T1_,@function
        .size           _ZN2at6native29vectorized_elementwise_kernelILi2ENS0_13AUnaryFunctorIhhbZZZNS0_23logical_and_kernel_cudaERNS_14TensorIteratorEENKUlvE0_clEvENKUlvE_clEvEUlhhE_EESt5arrayIPcLm2EEEEviT0_T1_,(.L_x_43774 - _ZN2at6native29vectorized_elementwise_kernelILi2ENS0_13AUnaryFunctorIhhbZZZNS0_23logical_and_kernel_cudaERNS_14TensorIteratorEENKUlvE0_clEvENKUlvE_clEvEUlhhE_EESt5arrayIPcLm2EEEEviT0_T1_)
        .other          _ZN2at6native29vectorized_elementwise_kernelILi2ENS0_13AUnaryFunctorIhhbZZZNS0_23logical_and_kernel_cudaERNS_14TensorIteratorEENKUlvE0_clEvENKUlvE_clEvEUlhhE_EESt5arrayIPcLm2EEEEviT0_T1_,@"STO_CUDA_ENTRY STV_DEFAULT"
_ZN2at6native29vectorized_elementwise_kernelILi2ENS0_13AUnaryFunctorIhhbZZZNS0_23logical_and_kernel_cudaERNS_14TensorIteratorEENKUlvE0_clEvENKUlvE_clEvEUlhhE_EESt5arrayIPcLm2EEEEviT0_T1_:
.text._ZN2at6native29vectorized_elementwise_kernelILi2ENS0_13AUnaryFunctorIhhbZZZNS0_23logical_and_kernel_cudaERNS_14TensorIteratorEENKUlvE0_clEvENKUlvE_clEvEUlhhE_EESt5arrayIPcLm2EEEEviT0_T1_:
        /* <DEDUP_REMOVED lines=114> */
.L_x_42468:
        /* <DEDUP_REMOVED lines=8> */
.L_x_42469:
        /* <DEDUP_REMOVED lines=8> */
.L_x_42470:
        /* <DEDUP_REMOVED lines=8> */
.L_x_42471:
        /* <DEDUP_REMOVED lines=9> */
.L_x_42472:
[----:B------:R-:W-:Y:S05]  /*0930*/  BSYNC.RELIABLE B1 ;  /* 0x0000000000017941 */ /* 0x000fea0003800100 */
.L_x_42467:
[----:B------:R-:W-:-:S13]  /*0940*/  ISETP.GE.U32.AND P0, PT, R0, UR5, PT ;  /* 0x0000000500007c0c */ /* 0x000fda000bf06070 */
[----:B0-----:R-:W0:Y:S01]  /*0950*/  @!P0 LDC.64 R6, c[0x0][0x388] ;  /* 0x0000e200ff068b82 */ /* 0x001e220000000a00 */
[C---:B-12---:R-:W-:Y:S02]  /*0960*/  @!P0 VIADD R5, R0.reuse, UR4 ;  /* 0x0000000400058c36 */ /* 0x046fe40008000000 */
[----:B------:R-:W-:-:S03]  /*0970*/  @!P0 VIADD R0, R0, 0x80 ;  /* 0x0000008000008836 */ /* 0x000fc60000000000 */
[----:B0-----:R-:W-:-:S05]  /*0980*/  @!P0 IADD3 R4, P1, PT, R5, R6, RZ ;  /* 0x0000000605048210 */ /* 0x001fca0007f3e0ff */
[----:B------:R-:W-:-:S05]  /*0990*/  @!P0 IMAD.X R5, RZ, RZ, R7, P1 ;  /* 0x000000ffff058224 */ /* 0x000fca00008e0607 */
[----:B------:R3:W-:Y:S03]  /*09a0*/  @!P0 STG.E.U8 desc[UR8][R4.64], R3 ;  /* 0x0000000304008986 */ /* 0x0007e6000c101108 */
.L_x_42473:
[----:B------:R-:W-:Y:S05]  /*09b0*/  BSYNC.RECONVERGENT B0 ;  /* 0x0000000000007941 */ /* 0x000fea0003800200 */
.L_x_42466:
        /* <DEDUP_REMOVED lines=9> */
.L_x_42465:
        /* <DEDUP_REMOVED lines=51> */
.L_x_42474:
        /* <DEDUP_REMOVED lines=16> */
.L_x_43774:


//--------------------- .text._ZN2at6native29vectorized_elementwise_kernelILi4ENS0_13AUnaryFunctorIhhbZZZNS0_23logical_and_kernel_cudaERNS_14TensorIteratorEENKUlvE0_clEvENKUlvE_clEvEUlhhE_EESt5arrayIPcLm2EEEEviT0_T1_ --------------------------
	.section	.text._ZN2at6native29vectorized_elementwise_kernelILi4ENS0_13AUnaryFunctorIhhbZZZNS0_23logical_and_kernel_cudaERNS_14TensorIteratorEENKUlvE0_clEvENKUlvE_clEvEUlhhE_EESt5arrayIPcLm2EEEEviT0_T1_,"ax",@progbits
	.align	128
        .global         _ZN2at6native29vectorized_elementwise_kernelILi4ENS0_13AUnaryFunctorIhhbZZZNS0_23logical_and_kernel_cudaERNS_14TensorIteratorEENKUlvE0_clEvENKUlvE_clEvEUlhhE_EESt5arrayIPcLm2EEEEviT0_T1_
        .type           _ZN2at6native29vectorized_elementwise_kernelILi4ENS0_13AUnaryFunctorIhhbZZZNS0_23logical_and_kernel_cudaERNS_14TensorIteratorEENKUlvE0_clEvENKUlvE_clEvEUlhhE_EESt5arrayIPcLm2EEEEviT0_T1_,@function
        .size           _ZN2at6native29vectorized_elementwise_kernelILi4ENS0_13AUnaryFunctorIhhbZZZNS0_23logical_and_kernel_cudaERNS_14TensorIteratorEENKUlvE0_clEvENKUlvE_clEvEUlhhE_EESt5arrayIPcLm2EEEEviT0_T1_,(.L_x_43775 - _ZN2at6native29vectorized_elementwise_kernelILi4ENS0_13AUnaryFunctorIhhbZZZNS0_23logical_and_kernel_cudaERNS_14TensorIteratorEENKUlvE0_clEvENKUlvE_clEvEUlhhE_EESt5arrayIPcLm2EEEEviT0_T1_)
        .other          _ZN2at6native29vectorized_elementwise_kernelILi4ENS0_13AUnaryFunctorIhhbZZZNS0_23logical_and_kernel_cudaERNS_14TensorIteratorEENKUlvE0_clEvENKUlvE_clEvEUlhhE_EESt5arrayIPcLm2EEEEviT0_T1_,@"STO_CUDA_ENTRY STV_DEFAULT"
_ZN2at6native29vectorized_elementwise_kernelILi4ENS0_13AUnaryFunctorIhhbZZZNS0_23logical_and_kernel_cudaERNS_14TensorIteratorEENKUlvE0_clEvENKUlvE_clEvEUlhhE_EESt5arrayIPcLm2EEEEviT0_T1_:
.text._ZN2at6native29vectorized_elementwise_kernelILi4ENS0_13AUnaryFunctorIhhbZZZNS0_23logical_and_kernel_cudaERNS_14TensorIteratorEENKUlvE0_clEvENKUlvE_clEvEUlhhE_EESt5arrayIPcLm2EEEEviT0_T1_:
        /* <DEDUP_REMOVED lines=114> */
.L_x_42478:
        /* <DEDUP_REMOVED lines=8> */
.L_x_42479:
        /* <DEDUP_REMOVED lines=8> */
.L_x_42480:
        /* <DEDUP_REMOVED lines=8> */
.L_x_42481:
        /* <DEDUP_REMOVED lines=9> */
.L_x_42482:
[----:B------:R-:W-:Y:S05]  /*0930*/  BSYNC.RELIABLE B1 ;  /* 0x0000000000017941 */ /* 0x000fea0003800100 */
.L_x_42477:
[----:B------:R-:W-:-:S13]  /*0940*/  ISETP.GE.U32.AND P0, PT, R0, UR5, PT ;  /* 0x0000000500007c0c */ /* 0x000fda000bf06070 */
[----:B0-----:R-:W0:Y:S01]  /*0950*/  @!P0 LDC.64 R6, c[0x0][0x388] ;  /* 0x0000e200ff068b82 */ /* 0x001e220000000a00 */
[C---:B-12---:R-:W-:Y:S02]  /*0960*/  @!P0 VIADD R5, R0.reuse, UR4 ;  /* 0x0000000400058c36 */ /* 0x046fe40008000000 */
[----:B------:R-:W-:-:S03]  /*0970*/  @!P0 VIADD R0, R0, 0x80 ;  /* 0x0000008000008836 */ /* 0x000fc60000000000 */
[----:B0-----:R-:W-:-:S05]  /*0980*/  @!P0 IADD3 R4, P1, PT, R5, R6, RZ ;  /* 0x0000000605048210 */ /* 0x001fca0007f3e0ff */
[----:B------:R-:W-:-:S05]  /*0990*/  @!P0 IMAD.X R5, RZ, RZ, R7, P1 ;  /* 0x000000ffff058224 */ /* 0x000fca00008e0607 */
[----:B------:R3:W-:Y:S03]  /*09a0*/  @!P0 STG.E.U8 desc[UR8][R4.64], R3 ;  /* 0x0000000304008986 */ /* 0x0007e6000c101108 */
.L_x_42483:
[----:B------:R-:W-:Y:S05]  /*09b0*/  BSYNC.RECONVERGENT B0 ;  /* 0x0000000000007941 */ /* 0x000fea0003800200 */
.L_x_42476:
        /* <DEDUP_REMOVED lines=9> */
.L_x_42475:
        /* <DEDUP_REMOVED lines=49> */
.L_x_42484:
        /* <DEDUP_REMOVED lines=10> */
.L_x_43775:


//--------------------- .text._ZN2at6native29vectorized_elementwise_kernelILi8ENS0_13AUnaryFunctorIhhbZZZNS0_23logical_and_kernel_cudaERNS_14TensorIteratorEENKUlvE0_clEvENKUlvE_clEvEUlhhE_EESt5arrayIPcLm2EEEEviT0_T1_ --------------------------
	.section	.text._ZN2at6native29vectorized_elementwise_kernelILi8ENS0_13AUnaryFunctorIhhbZZZNS0_23logical_and_kernel_cudaERNS_14TensorIteratorEENKUlvE0_clEvENKUlvE_clEvEUlhhE_EESt5arrayIPcLm2EEEEviT0_T1_,"ax",@progbits
	.align	128
        .global         _ZN2at6native29vectorized_elementwise_kernelILi8ENS0_13AUnaryFunctorIhhbZZZNS0_23logical_and_kernel_cudaERNS_14TensorIteratorEENKUlvE0_clEvENKUlvE_clEvEUlhhE_EESt5arrayIPcLm2EEEEviT0_T1_
        .type           _ZN2at6native29vectorized_elementwise_kernelILi8ENS0_13AUnaryFunctorIhhbZZZNS0_23logical_and_kernel_cudaERNS_14TensorIteratorEENKUlvE0_clEvENKUlvE_clEvEUlhhE_EESt5arrayIPcLm2EEEEviT0_T1_,@function
        .size           _ZN2at6native29vectorized_elementwise_kernelILi8ENS0_13AUnaryFunctorIhhbZZZNS0_23logical_and_kernel_cudaERNS_14TensorIteratorEENKUlvE0_clEvENKUlvE_clEvEUlhhE_EESt5arrayIPcLm2EEEEviT0_T1_,(.L_x_43776 - _ZN2at6native29vectorized_elementwise_kernelILi8ENS0_13AUnaryFunctorIhhbZZZNS0_23logical_and_kernel_cudaERNS_14TensorIteratorEENKUlvE0_clEvENKUlvE_clEvEUlhhE_EESt5arrayIPcLm2EEEEviT0_T1_)
        .other          _ZN2at6native29vectorized_elementwise_kernelILi8ENS0_13AUnaryFunctorIhhbZZZNS0_23logical_and_kernel_cudaERNS_14TensorIteratorEENKUlvE0_clEvENKUlvE_clEvEUlhhE_EESt5arrayIPcLm2EEEEviT0_T1_,@"STO_CUDA_ENTRY STV_DEFAULT"
_ZN2at6native29vectorized_elementwise_kernelILi8ENS0_13AUnaryFunctorIhhbZZZNS0_23logical_and_kernel_cudaERNS_14TensorIteratorEENKUlvE0_clEvENKUlvE_clEvEUlhhE_EESt5arrayIPcLm2EEEEviT0_T1_:
.text._ZN2at6native29vectorized_elementwise_kernelILi8ENS0_13AUnaryFunctorIhhbZZZNS0_23logical_and_kernel_cudaERNS_14TensorIteratorEENKUlvE0_clEvENKUlvE_clEvEUlhhE_EESt5arrayIPcLm2EEEEviT0_T1_:
        /* <DEDUP_REMOVED lines=114> */
.L_x_42488:
        /* <DEDUP_REMOVED lines=8> */
.L_x_42489:
        /* <DEDUP_REMOVED lines=8> */
.L_x_42490:
        /* <DEDUP_REMOVED lines=8> */
.L_x_42491:
        /* <DEDUP_REMOVED lines=9> */
.L_x_42492:
[----:B------:R-:W-:Y:S05]  /*0930*/  BSYNC.RELIABLE B1 ;  /* 0x0000000000017941 */ /* 0x000fea0003800100 */
.L_x_42487:
[----:B------:R-:W-:-:S13]  /*0940*/  ISETP.GE.U32.AND P0, PT, R0, UR5, PT ;  /* 0x0000000500007c0c */ /* 0x000fda000bf06070 */
[----:B0-----:R-:W0:Y:S01]  /*0950*/  @!P0 LDC.64 R6, c[0x0][0x388] ;  /* 0x0000e200ff068b82 */ /* 0x001e220000000a00 */
[C---:B-12---:R-:W-:Y:S02]  /*0960*/  @!P0 VIADD R5, R0.reuse, UR4 ;  /* 0x0000000400058c36 */ /* 0x046fe40008000000 */
[----:B------:R-:W-:-:S03]  /*0970*/  @!P0 VIADD R0, R0, 0x80 ;  /* 0x0000008000008836 */ /* 0x000fc60000000000 */
[----:B0-----:R-:W-:-:S05]  /*0980*/  @!P0 IADD3 R4, P1, PT, R5, R6, RZ ;  /* 0x0000000605048210 */ /* 0x001fca0007f3e0ff */
[----:B------:R-:W-:-:S05]  /*0990*/  @!P0 IMAD.X R5, RZ, RZ, R7, P1 ;  /* 0x000000ffff058224 */ /* 0x000fca00008e0607 */
[----:B------:R3:W-:Y:S03]  /*09a0*/  @!P0 STG.E.U8 desc[UR8][R4.64], R3 ;  /* 0x0000000304008986 */ /* 0x0007e6000c101108 */
.L_x_42493:
[----:B------:R-:W-:Y:S05]  /*09b0*/  BSYNC.RECONVERGENT B0 ;  /* 0x0000000000007941 */ /* 0x000fea0003800200 */
.L_x_42486:
        /* <DEDUP_REMOVED lines=9> */
.L_x_42485:
        /* <DEDUP_REMOVED lines=47> */
.L_x_42494:
        /* <DEDUP_REMOVED lines=12> */
.L_x_43776:


//--------------------- .text._ZN2at6native18elementwise_kernelILi128ELi4EZNS0_15gpu_kernel_implINS0_13BinaryFunctorIhhbZZZNS0_23logical_and_kernel_cudaERNS_14TensorIteratorEENKUlvE0_clEvENKUlvE_clEvEUlhhE_EEEEvRNS_18TensorIteratorBaseERKT_EUliE_EEviT1_ --------------------------
	.section	.text._ZN2at6native18elementwise_kernelILi128ELi4EZNS0_15gpu_kernel_implINS0_13BinaryFunctorIhhbZZZNS0_23logical_and_kernel_cudaERNS_14TensorIteratorEENKUlvE0_clEvENKUlvE_clEvEUlhhE_EEEEvRNS_18TensorIteratorBaseERKT_EUliE_EEviT1_,"ax",@progbits
	.align	128
        .global         _ZN2at6native18elementwise_kernelILi128ELi4EZNS0_15gpu_kernel_implINS0_13BinaryFunctorIhhbZZZNS0_23logical_and_kernel_cudaERNS_14TensorIteratorEENKUlvE0_clEvENKUlvE_clEvEUlhhE_EEEEvRNS_18TensorIteratorBaseERKT_EUliE_EEviT1_
        .type           _ZN2at6native18elementwise_kernelILi128ELi4EZNS0_15gpu_kernel_implINS0_13BinaryFunctorIhhbZZZNS0_23logical_and_kernel_cudaERNS_14TensorIteratorEENKUlvE0_clEvENKUlvE_clEvEUlhhE_EEEEvRNS_18TensorIteratorBaseERKT_EUliE_EEviT1_,@function
        .size           _ZN2at6native18elementwise_kernelILi128ELi4EZNS0_15gpu_kernel_implINS0_13BinaryFunctorIhhbZZZNS0_23logical_and_kernel_cudaERNS_14TensorIteratorEENKUlvE0_clEvENKUlvE_clEvEUlhhE_EEEEvRNS_18TensorIteratorBaseERKT_EUliE_EEviT1_,(.L_x_43777 - _ZN2at6native18elementwise_kernelILi128ELi4EZNS0_15gpu_kernel_implINS0_13BinaryFunctorIhhbZZZNS0_23logical_and_kernel_cudaERNS_14TensorIteratorEENKUlvE0_clEvENKUlvE_clEvEUlhhE_EEEEvRNS_18TensorIteratorBaseERKT_EUliE_EEviT1_)
        .other          _ZN2at6native18elementwise_kernelILi128ELi4EZNS0_15gpu_kernel_implINS0_13BinaryFunctorIhhbZZZNS0_23logical_and_kernel_cudaERNS_14TensorIteratorEENKUlvE0_clEvENKUlvE_clEvEUlhhE_EEEEvRNS_18TensorIteratorBaseERKT_EUliE_EEviT1_,@"STO_CUDA_ENTRY STV_DEFAULT"
_ZN2at6native18elementwise_kernelILi128ELi4EZNS0_15gpu_kernel_implINS0_13BinaryFunctorIhhbZZZNS0_23logical_and_kernel_cudaERNS_14TensorIteratorEENKUlvE0_clEvENKUlvE_clEvEUlhhE_EEEEvRNS_18TensorIteratorBaseERKT_EUliE_EEviT1_:
.text._ZN2at6native18elementwise_kernelILi128ELi4EZNS0_15gpu_kernel_implINS0_13BinaryFunctorIhhbZZZNS0_23logical_and_kernel_cudaERNS_14TensorIteratorEENKUlvE0_clEvENKUlvE_clEvEUlhhE_EEEEvRNS_18TensorIteratorBaseERKT_EUliE_EEviT1_:
        /* <DEDUP_REMOVED lines=371> */
.L_x_42497:
        /* <DEDUP_REMOVED lines=16> */
.L_x_42501:
[----:B------:R0:W5:Y:S01]  /*1830*/  LDG.E.U8 R19, desc[UR36][R4.64] ;  /* 0x0000002404137981 */ /* 0x000162000c1e1100 */
[----:B------:R-:W-:Y:S05]  /*1840*/  BRA `(.L_x_42503) ;  /* 0x0000000c005c7947 */ /* 0x000fea0003800000 */
.L_x_42500:
        /* <DEDUP_REMOVED lines=8> */
.L_x_42505:
[----:B------:R3:W5:Y:S01]  /*18d0*/  LDG.E.U8 R19, desc[UR36][R4.64] ;  /* 0x0000002404137981 */ /* 0x000762000c1e1100 */
[----:B------:R-:W-:Y:S05]  /*18e0*/  BRA `(.L_x_42503) ;  /* 0x0000000c00347947 */ /* 0x000fea0003800000 */
.L_x_42504:
[----:B------:R0:W5:Y:S01]  /*18f0*/  LDG.E.U16 R19, desc[UR36][R4.64] ;  /* 0x0000002404137981 */ /* 0x000162000c1e1500 */
[----:B------:R-:W-:Y:S05]  /*1900*/  BRA `(.L_x_42503) ;  /* 0x0000000c002c7947 */ /* 0x000fea0003800000 */
.L_x_42499:
        /* <DEDUP_REMOVED lines=10> */
.L_x_42507:
[----:B------:R-:W2:Y:S02]  /*19b0*/  LDG.E.U16 R2, desc[UR36][R4.64] ;  /* 0x0000002404027981 */ /* 0x000ea4000c1e1500 */
[----:B--2---:R-:W-:-:S06]  /*19c0*/  HADD2.F32 R2, -RZ, R2.H0_H0 ;  /* 0x20000002ff027230 */ /* 0x004fcc0000004100 */
[----:B------:R-:W0:Y:S02]  /*19d0*/  F2I.S64.TRUNC R2, R2 ;  /* 0x0000000200027311 */ /* 0x000e24000020d900 */
[----:B0-----:R-:W-:Y:S01]  /*19e0*/  PRMT R19, R2, 0x7610, R19 ;  /* 0x0000761002137816 */ /* 0x001fe20000000013 */
[----:B------:R-:W-:Y:S06]  /*19f0*/  BRA `(.L_x_42503) ;  /* 0x0000000800f07947 */ /* 0x000fec0003800000 */
.L_x_42506:
        /* <DEDUP_REMOVED lines=10> */
.L_x_42509:
[----:B------:R-:W2:Y:S02]  /*1aa0*/  LDG.E.U16 R4, desc[UR36][R4.64] ;  /* 0x0000002404047981 */ /* 0x000ea4000c1e1500 */
[----:B--2---:R-:W-:-:S06]  /*1ab0*/  HADD2.F32 R2, -RZ, R4.H0_H0 ;  /* 0x20000004ff027230 */ /* 0x004fcc0000004100 */
[----:B------:R-:W0:Y:S02]  /*1ac0*/  F2I.S64.TRUNC R2, R2 ;  /* 0x0000000200027311 */ /* 0x000e24000020d900 */
[----:B0-----:R-:W-:Y:S01]  /*1ad0*/  PRMT R19, R2, 0x7610, R19 ;  /* 0x0000761002137816 */ /* 0x001fe20000000013 */
[----:B------:R-:W-:Y:S06]  /*1ae0*/  BRA `(.L_x_42503) ;  /* 0x0000000800b47947 */ /* 0x000fec0003800000 */
.L_x_42508:
[----:B------:R-:W2:Y:S02]  /*1af0*/  LDG.E.64 R2, desc[UR36][R4.64] ;  /* 0x0000002404027981 */ /* 0x000ea4000c1e1b00 */
[----:B--2---:R-:W0:Y:S02]  /*1b00*/  F2I.S64.F64.TRUNC R2, R2 ;  /* 0x0000000200027311 */ /* 0x004e24000030d900 */
[----:B0-----:R-:W-:Y:S01]  /*1b10*/  PRMT R19, R2, 0x7610, R19 ;  /* 0x0000761002137816 */ /* 0x001fe20000000013 */
[----:B------:R-:W-:Y:S06]  /*1b20*/  BRA `(.L_x_42503) ;  /* 0x0000000800a47947 */ /* 0x000fec0003800000 */
.L_x_42498:
        /* <DEDUP_REMOVED lines=12> */
.L_x_42512:
[----:B------:R-:W2:Y:S02]  /*1bf0*/  LDG.E.64 R4, desc[UR36][R4.64] ;  /* 0x0000002404047981 */ /* 0x000ea4000c1e1b00 */
[----:B--2---:R-:W0:Y:S02]  /*1c00*/  F2I.S64.F64.TRUNC R2, R4 ;  /* 0x0000000400027311 */ /* 0x004e24000030d900 */
[----:B0-----:R-:W-:Y:S01]  /*1c10*/  PRMT R19, R2, 0x7610, R19 ;  /* 0x0000761002137816 */ /* 0x001fe20000000013 */
[----:B------:R-:W-:Y:S06]  /*1c20*/  BRA `(.L_x_42503) ;  /* 0x0000000800647947 */ /* 0x000fec0003800000 */
.L_x_42511:
        /* <DEDUP_REMOVED lines=27> */
.L_x_42514:
        /* <DEDUP_REMOVED lines=14> */
.L_x_42513:
[----:B------:R-:W2:Y:S02]  /*1ec0*/  LDG.E.U16 R2, desc[UR36][R4.64] ;  /* 0x0000002404027981 */ /* 0x000ea4000c1e1500 */
[----:B--2---:R-:W-:-:S06]  /*1ed0*/  SHF.L.U32 R2, R2, 0x10, RZ ;  /* 0x0000001002027819 */ /* 0x004fcc00000006ff */
[----:B------:R-:W0:Y:S02]  /*1ee0*/  F2I.S64.TRUNC R2, R2 ;  /* 0x0000000200027311 */ /* 0x000e24000020d900 */
[----:B0-----:R-:W-:Y:S01]  /*1ef0*/  PRMT R19, R2, 0x7610, R19 ;  /* 0x0000761002137816 */ /* 0x001fe20000000013 */
[----:B------:R-:W-:Y:S06]  /*1f00*/  BRA `(.L_x_42503) ;  /* 0x0000000400ac7947 */ /* 0x000fec0003800000 */
.L_x_42510:
        /* <DEDUP_REMOVED lines=10> */
.L_x_42517:
        /* <DEDUP_REMOVED lines=21> */
.L_x_42521:
[----:B------:R-:W-:Y:S05]  /*2100*/  BSYNC.RECONVERGENT B1 ;  /* 0x0000000000017941 */ /* 0x000fea0003800200 */
.L_x_42520:
[----:B------:R-:W-:Y:S01]  /*2110*/  IMAD.SHL.U32 R0, R0, 0x100000, RZ ;  /* 0x0010000000007824 */ /* 0x000fe200078e00ff */
[----:B------:R-:W-:-:S04]  /*2120*/  LEA R2, R2, 0x3b800000, 0x17 ;  /* 0x3b80000002027811 */ /* 0x000fc800078eb8ff */
[----:B------:R-:W-:-:S07]  /*2130*/  LOP3.LUT R2, R2, R0, R7, 0xfe, !PT ;  /* 0x0000000002027212 */ /* 0x000fce00078efe07 */
.L_x_42519:
[----:B------:R-:W-:Y:S05]  /*2140*/  BSYNC.RECONVERGENT B0 ;  /* 0x0000000000007941 */ /* 0x000fea0003800200 */
.L_x_42518:
[----:B------:R-:W0:Y:S02]  /*2150*/  F2I.S64.TRUNC R2, R2 ;  /* 0x0000000200027311 */ /* 0x000e24000020d900 */
[----:B0-----:R-:W-:Y:S01]  /*2160*/  PRMT R19, R2, 0x7610, R19 ;  /* 0x0000761002137816 */ /* 0x001fe20000000013 */
[----:B------:R-:W-:Y:S06]  /*2170*/  BRA `(.L_x_42503) ;  /* 0x0000000400107947 */ /* 0x000fec0003800000 */
.L_x_42516:
        /* <DEDUP_REMOVED lines=21> */
.L_x_42525:
[----:B------:R-:W-:Y:S05]  /*22d0*/  BSYNC.RECONVERGENT B1 ;  /* 0x0000000000017941 */ /* 0x000fea0003800200 */
.L_x_42524:
[----:B------:R-:W-:Y:S01]  /*22e0*/  IMAD.SHL.U32 R0, R0, 0x200000, RZ ;  /* 0x0020000000007824 */ /* 0x000fe200078e00ff */
[----:B------:R-:W-:-:S04]  /*22f0*/  LEA R2, R2, 0x37800000, 0x17 ;  /* 0x3780000002027811 */ /* 0x000fc800078eb8ff */
[----:B------:R-:W-:-:S07]  /*2300*/  LOP3.LUT R2, R2, R0, R7, 0xfe, !PT ;  /* 0x0000000002027212 */ /* 0x000fce00078efe07 */
.L_x_42523:
[----:B------:R-:W-:Y:S05]  /*2310*/  BSYNC.RECONVERGENT B0 ;  /* 0x0000000000007941 */ /* 0x000fea0003800200 */
.L_x_42522:
[----:B------:R-:W0:Y:S02]  /*2320*/  F2I.S64.TRUNC R2, R2 ;  /* 0x0000000200027311 */ /* 0x000e24000020d900 */
[----:B0-----:R-:W-:Y:S01]  /*2330*/  PRMT R19, R2, 0x7610, R19 ;  /* 0x0000761002137816 */ /* 0x001fe20000000013 */
[----:B------:R-:W-:Y:S06]  /*2340*/  BRA `(.L_x_42503) ;  /* 0x00000000009c7947 */ /* 0x000fec0003800000 */
.L_x_42515:
[----:B------:R-:W-:-:S09]  /*2350*/  UISETP.NE.AND UP0, UPT, UR4, 0x1c, UPT ;  /* 0x0000001c0400788c */ /* 0x000fd2000bf05270 */
[----:B------:R-:W-:Y:S05]  /*2360*/  BRA.U !UP0, `(.L_x_42526) ;  /* 0x0000000108907547 */ /* 0x000fea000b800000 */
[----:B------:R-:W-:-:S09]  /*2370*/  UISETP.NE.AND UP0, UPT, UR4, 0x1d, UPT ;  /* 0x0000001d0400788c */ /* 0x000fd2000bf05270 */
[----:B------:R-:W-:Y:S05]  /*2380*/  BRA.U !UP0, `(.L_x_42527) ;  /* 0x0000000108807547 */ /* 0x000fea000b800000 */
[----:B------:R-:W-:-:S09]  /*2390*/  UISETP.NE.AND UP0, UPT, UR4, 0x2c, UPT ;  /* 0x0000002c0400788c */ /* 0x000fd2000bf05270 */
[----:B------:R-:W-:Y:S05]  /*23a0*/  BRA.U !UP0, `(.L_x_42528) ;  /* 0x0000000108487547 */ /* 0x000fea000b800000 */
.L_x_42502:
        /* <DEDUP_REMOVED lines=16> */
.L_x_42529:
[----:B------:R-:W-:Y:S01]  /*24b0*/  PRMT R19, RZ, 0x7610, R19 ;  /* 0x00007610ff137816 */ /* 0x000fe20000000013 */
[----:B------:R-:W-:Y:S06]  /*24c0*/  BRA `(.L_x_42503) ;  /* 0x00000000003c7947 */ /* 0x000fec0003800000 */
.L_x_42528:
        /* <DEDUP_REMOVED lines=8> */
.L_x_42531:
[----:B------:R-:W-:Y:S05]  /*2550*/  BSYNC.RECONVERGENT B0 ;  /* 0x0000000000007941 */ /* 0x000fea0003800200 */
.L_x_42530:
[----:B------:R-:W0:Y:S02]  /*2560*/  F2I.S64.TRUNC R2, R2 ;  /* 0x0000000200027311 */ /* 0x000e24000020d900 */
[----:B0-----:R-:W-:Y:S01]  /*2570*/  PRMT R19, R2, 0x7610, R19 ;  /* 0x0000761002137816 */ /* 0x001fe20000000013 */
[----:B------:R-:W-:Y:S06]  /*2580*/  BRA `(.L_x_42503) ;  /* 0x00000000000c7947 */ /* 0x000fec0003800000 */
.L_x_42527:
[----:B------:R2:W5:Y:S01]  /*2590*/  LDG.E.U8 R19, desc[UR36][R4.64] ;  /* 0x0000002404137981 */ /* 0x000562000c1e1100 */
[----:B------:R-:W-:Y:S05]  /*25a0*/  BRA `(.L_x_42503) ;  /* 0x0000000000047947 */ /* 0x000fea0003800000 */
.L_x_42526:
[----:B------:R1:W5:Y:S02]  /*25b0*/  LDG.E.U8 R19, desc[UR36][R4.64] ;  /* 0x0000002404137981 */ /* 0x000364000c1e1100 */
.L_x_42503:
        /* <DEDUP_REMOVED lines=16> */
.L_x_42535:
[----:B------:R3:W5:Y:S01]  /*26c0*/  LDG.E.U8 R0, desc[UR36][R4.64] ;  /* 0x0000002404007981 */ /* 0x000762000c1e1100 */
[----:B------:R-:W-:Y:S05]  /*26d0*/  BRA `(.L_x_42537) ;  /* 0x0000000c005c7947 */ /* 0x000fea0003800000 */
.L_x_42534:
        /* <DEDUP_REMOVED lines=8> */
.L_x_42539:
[----:B------:R1:W5:Y:S01]  /*2760*/  LDG.E.U8 R0, desc[UR36][R4.64] ;  /* 0x0000002404007981 */ /* 0x000362000c1e1100 */
[----:B------:R-:W-:Y:S05]  /*2770*/  BRA `(.L_x_42537) ;  /* 0x0000000c00347947 */ /* 0x000fea0003800000 */
.L_x_42538:
[----:B------:R2:W5:Y:S01]  /*2780*/  LDG.E.U16 R0, desc[UR36][R4.64] ;  /* 0x0000002404007981 */ /* 0x000562000c1e1500 */
[----:B------:R-:W-:Y:S05]  /*2790*/  BRA `(.L_x_42537) ;  /* 0x0000000c002c7947 */ /* 0x000fea0003800000 */
.L_x_42533:
        /* <DEDUP_REMOVED lines=10> */
.L_x_42541:
[----:B------:R-:W2:Y:S02]  /*2840*/  LDG.E.U16 R2, desc[UR36][R4.64] ;  /* 0x0000002404027981 */ /* 0x000ea4000c1e1500 */
[----:B--2---:R-:W-:-:S06]  /*2850*/  HADD2.F32 R2, -RZ, R2.H0_H0 ;  /* 0x20000002ff027230 */ /* 0x004fcc0000004100 */
[----:B------:R-:W0:Y:S02]  /*2860*/  F2I.S64.TRUNC R2, R2 ;  /* 0x0000000200027311 */ /* 0x000e24000020d900 */
[----:B0-----:R-:W-:Y:S01]  /*2870*/  PRMT R0, R2, 0x7610, R0 ;  /* 0x0000761002007816 */ /* 0x001fe20000000000 */
[----:B------:R-:W-:Y:S06]  /*2880*/  BRA `(.L_x_42537) ;  /* 0x0000000800f07947 */ /* 0x000fec0003800000 */
.L_x_42540:
        /* <DEDUP_REMOVED lines=10> */
.L_x_42543:
[----:B------:R-:W2:Y:S02]  /*2930*/  LDG.E.U16 R4, desc[UR36][R4.64] ;  /* 0x0000002404047981 */ /* 0x000ea4000c1e1500 */
[----:B--2---:R-:W-:-:S06]  /*2940*/  HADD2.F32 R2, -RZ, R4.H0_H0 ;  /* 0x20000004ff027230 */ /* 0x004fcc0000004100 */
[----:B------:R-:W0:Y:S02]  /*2950*/  F2I.S64.TRUNC R2, R2 ;  /* 0x0000000200027311 */ /* 0x000e24000020d900 */
[----:B0-----:R-:W-:Y:S01]  /*2960*/  PRMT R0, R2, 0x7610, R0 ;  /* 0x0000761002007816 */ /* 0x001fe20000000000 */
[----:B------:R-:W-:Y:S06]  /*2970*/  BRA `(.L_x_42537) ;  /* 0x0000000800b47947 */ /* 0x000fec0003800000 */
.L_x_42542:
[----:B------:R-:W2:Y:S02]  /*2980*/  LDG.E.64 R2, desc[UR36][R4.64] ;  /* 0x0000002404027981 */ /* 0x000ea4000c1e1b00 */
[----:B--2---:R-:W0:Y:S02]  /*2990*/  F2I.S64.F64.TRUNC R2, R2 ;  /* 0x0000000200027311 */ /* 0x004e24000030d900 */
[----:B0-----:R-:W-:Y:S01]  /*29a0*/  PRMT R0, R2, 0x7610, R0 ;  /* 0x0000761002007816 */ /* 0x001fe20000000000 */
[----:B------:R-:W-:Y:S06]  /*29b0*/  BRA `(.L_x_42537) ;  /* 0x0000000800a47947 */ /* 0x000fec0003800000 */
.L_x_42532:
        /* <DEDUP_REMOVED lines=12> */
.L_x_42546:
[----:B------:R-:W2:Y:S02]  /*2a80*/  LDG.E.64 R4, desc[UR36][R4.64] ;  /* 0x0000002404047981 */ /* 0x000ea4000c1e1b00 */
[----:B--2---:R-:W0:Y:S02]  /*2a90*/  F2I.S64.F64.TRUNC R2, R4 ;  /* 0x0000000400027311 */ /* 0x004e24000030d900 */
[----:B0-----:R-:W-:Y:S01]  /*2aa0*/  PRMT R0, R2, 0x7610, R0 ;  /* 0x0000761002007816 */ /* 0x001fe20000000000 */
[----:B------:R-:W-:Y:S06]  /*2ab0*/  BRA `(.L_x_42537) ;  /* 0x0000000800647947 */ /* 0x000fec0003800000 */
.L_x_42545:
        /* <DEDUP_REMOVED lines=27> */
.L_x_42548:
        /* <DEDUP_REMOVED lines=14> */
.L_x_42547:
[----:B------:R-:W2:Y:S02]  /*2d50*/  LDG.E.U16 R2, desc[UR36][R4.64] ;  /* 0x0000002404027981 */ /* 0x000ea4000c1e1500 */
[----:B--2---:R-:W-:-:S06]  /*2d60*/  IMAD.U32 R2, R2, 0x10000, RZ ;  /* 0x0001000002027824 */ /* 0x004fcc00078e00ff */
[----:B------:R-:W0:Y:S02]  /*2d70*/  F2I.S64.TRUNC R2, R2 ;  /* 0x0000000200027311 */ /* 0x000e24000020d900 */
[----:B0-----:R-:W-:Y:S01]  /*2d80*/  PRMT R0, R2, 0x7610, R0 ;  /* 0x0000761002007816 */ /* 0x001fe20000000000 */
[----:B------:R-:W-:Y:S06]  /*2d90*/  BRA `(.L_x_42537) ;  /* 0x0000000400ac7947 */ /* 0x000fec0003800000 */
.L_x_42544:
        /* <DEDUP_REMOVED lines=10> */
.L_x_42551:
        /* <DEDUP_REMOVED lines=21> */
.L_x_42555:
[----:B------:R-:W-:Y:S05]  /*2f90*/  BSYNC.RECONVERGENT B1 ;  /* 0x0000000000017941 */ /* 0x000fea0003800200 */
.L_x_42554:
[----:B------:R-:W-:Y:S01]  /*2fa0*/  IMAD.SHL.U32 R0, R0, 0x100000, RZ ;  /* 0x0010000000007824 */ /* 0x000fe200078e00ff */
[----:B------:R-:W-:-:S04]  /*2fb0*/  LEA R2, R2, 0x3b800000, 0x17 ;  /* 0x3b80000002027811 */ /* 0x000fc800078eb8ff */
[----:B------:R-:W-:-:S07]  /*2fc0*/  LOP3.LUT R2, R2, R0, R7, 0xfe, !PT ;  /* 0x0000000002027212 */ /* 0x000fce00078efe07 */
.L_x_42553:
[----:B------:R-:W-:Y:S05]  /*2fd0*/  BSYNC.RECONVERGENT B0 ;  /* 0x0000000000007941 */ /* 0x000fea0003800200 */
.L_x_42552:
[----:B------:R-:W0:Y:S02]  /*2fe0*/  F2I.S64.TRUNC R2, R2 ;  /* 0x0000000200027311 */ /* 0x000e24000020d900 */
[----:B0-----:R-:W-:Y:S01]  /*2ff0*/  PRMT R0, R2, 0x7610, R0 ;  /* 0x0000761002007816 */ /* 0x001fe20000000000 */
[----:B------:R-:W-:Y:S06]  /*3000*/  BRA `(.L_x_42537) ;  /* 0x0000000400107947 */ /* 0x000fec0003800000 */
.L_x_42550:
        /* <DEDUP_REMOVED lines=21> */
.L_x_42559:
[----:B------:R-:W-:Y:S05]  /*3160*/  BSYNC.RECONVERGENT B1 ;  /* 0x0000000000017941 */ /* 0x000fea0003800200 */
.L_x_42558:
[----:B------:R-:W-:Y:S01]  /*3170*/  IMAD.SHL.U32 R0, R0, 0x200000, RZ ;  /* 0x0020000000007824 */ /* 0x000fe200078e00ff */
[----:B------:R-:W-:-:S04]  /*3180*/  LEA R2, R2, 0x37800000, 0x17 ;  /* 0x3780000002027811 */ /* 0x000fc800078eb8ff */
[----:B------:R-:W-:-:S07]  /*3190*/  LOP3.LUT R2, R2, R0, R7, 0xfe, !PT ;  /* 0x0000000002027212 */ /* 0x000fce00078efe07 */
.L_x_42557:
[----:B------:R-:W-:Y:S05]  /*31a0*/  BSYNC.RECONVERGENT B0 ;  /* 0x0000000000007941 */ /* 0x000fea0003800200 */
.L_x_42556:
[----:B------:R-:W0:Y:S02]  /*31b0*/  F2I.S64.TRUNC R2, R2 ;  /* 0x0000000200027311 */ /* 0x000e24000020d900 */
[----:B0-----:R-:W-:Y:S01]  /*31c0*/  PRMT R0, R2, 0x7610, R0 ;  /* 0x0000761002007816 */ /* 0x001fe20000000000 */
[----:B------:R-:W-:Y:S06]  /*31d0*/  BRA `(.L_x_42537) ;  /* 0x00000000009c7947 */ /* 0x000fec0003800000 */
.L_x_42549:
[----:B------:R-:W-:-:S09]  /*31e0*/  UISETP.NE.AND UP0, UPT, UR4, 0x1c, UPT ;  /* 0x0000001c0400788c */ /* 0x000fd2000bf05270 */
[----:B------:R-:W-:Y:S05]  /*31f0*/  BRA.U !UP0, `(.L_x_42560) ;  /* 0x0000000108907547 */ /* 0x000fea000b800000 */
[----:B------:R-:W-:-:S09]  /*3200*/  UISETP.NE.AND UP0, UPT, UR4, 0x1d, UPT ;  /* 0x0000001d0400788c */ /* 0x000fd2000bf05270 */
[----:B------:R-:W-:Y:S05]  /*3210*/  BRA.U !UP0, `(.L_x_42561) ;  /* 0x0000000108807547 */ /* 0x000fea000b800000 */
[----:B------:R-:W-:-:S09]  /*3220*/  UISETP.NE.AND UP0, UPT, UR4, 0x2c, UPT ;  /* 0x0000002c0400788c */ /* 0x000fd2000bf05270 */
[----:B------:R-:W-:Y:S05]  /*3230*/  BRA.U !UP0, `(.L_x_42562) ;  /* 0x0000000108487547 */ /* 0x000fea000b800000 */
.L_x_42536:
        /* <DEDUP_REMOVED lines=16> */
.L_x_42563:
[----:B------:R-:W-:Y:S01]  /*3340*/  PRMT R0, RZ, 0x7610, R0 ;  /* 0x00007610ff007816 */ /* 0x000fe20000000000 */
[----:B------:R-:W-:Y:S06]  /*3350*/  BRA `(.L_x_42537) ;  /* 0x00000000003c7947 */ /* 0x000fec0003800000 */
.L_x_42562:
        /* <DEDUP_REMOVED lines=8> */
.L_x_42565:
[----:B------:R-:W-:Y:S05]  /*33e0*/  BSYNC.RECONVERGENT B0 ;  /* 0x0000000000007941 */ /* 0x000fea0003800200 */
.L_x_42564:
[----:B------:R-:W0:Y:S02]  /*33f0*/  F2I.S64.TRUNC R2, R2 ;  /* 0x0000000200027311 */ /* 0x000e24000020d900 */
[----:B0-----:R-:W-:Y:S01]  /*3400*/  PRMT R0, R2, 0x7610, R0 ;  /* 0x0000761002007816 */ /* 0x001fe20000000000 */
[----:B------:R-:W-:Y:S06]  /*3410*/  BRA `(.L_x_42537) ;  /* 0x00000000000c7947 */ /* 0x000fec0003800000 */
.L_x_42561:
[----:B------:R0:W5:Y:S01]  /*3420*/  LDG.E.U8 R0, desc[UR36][R4.64] ;  /* 0x0000002404007981 */ /* 0x000162000c1e1100 */
[----:B------:R-:W-:Y:S05]  /*3430*/  BRA `(.L_x_42537) ;  /* 0x0000000000047947 */ /* 0x000fea0003800000 */
.L_x_42560:
[----:B------:R0:W5:Y:S02]  /*3440*/  LDG.E.U8 R0, desc[UR36][R4.64] ;  /* 0x0000002404007981 */ /* 0x000164000c1e1100 */
.L_x_42537:
        /* <DEDUP_REMOVED lines=21> */
.L_x_42570:
[----:B------:R1:W-:Y:S01]  /*35a0*/  STG.E.U8 desc[UR36][R2.64], R4 ;  /* 0x0000000402007986 */ /* 0x0003e2000c101124 */
[----:B------:R-:W-:Y:S05]  /*35b0*/  BRA `(.L_x_42572) ;  /* 0x0000000c00007947 */ /* 0x000fea0003800000 */
.L_x_42569:
        /* <DEDUP_REMOVED lines=9> */
.L_x_42574:
[----:B------:R3:W-:Y:S01]  /*3650*/  STG.E desc[UR36][R2.64], R4 ;  /* 0x0000000402007986 */ /* 0x0007e2000c101924 */
[----:B------:R-:W-:Y:S05]  /*3660*/  BRA `(.L_x_42572) ;  /* 0x0000000800d47947 */ /* 0x000fea0003800000 */
.L_x_42573:
[----:B------:R2:W-:Y:S01]  /*3670*/  STG.E.U16 desc[UR36][R2.64], R4 ;  /* 0x0000000402007986 */ /* 0x0005e2000c101524 */
[----:B------:R-:W-:Y:S05]  /*3680*/  BRA `(.L_x_42572) ;  /* 0x0000000800cc7947 */ /* 0x000fea0003800000 */
.L_x_42568:
        /* <DEDUP_REMOVED lines=9> */
.L_x_42576:
[----:B------:R-:W-:-:S04]  /*3720*/  I2FP.F32.U32 R0, R4 ;  /* 0x0000000400007245 */ /* 0x000fc80000201000 */
[----:B------:R-:W-:-:S05]  /*3730*/  F2FP.F16.F32.PACK_AB R0, RZ, R0 ;  /* 0x00000000ff00723e */ /* 0x000fca00000000ff */
[----:B------:R0:W-:Y:S01]  /*3740*/  STG.E.U16 desc[UR36][R2.64], R0 ;  /* 0x0000000002007986 */ /* 0x0001e2000c101524 */
[----:B------:R-:W-:Y:S05]  /*3750*/  BRA `(.L_x_42572) ;  /* 0x0000000800987947 */ /* 0x000fea0003800000 */
.L_x_42575:
        /* <DEDUP_REMOVED lines=10> */
.L_x_42578:
[----:B------:R-:W-:-:S04]  /*3800*/  I2FP.F32.U32 R4, R4 ;  /* 0x0000000400047245 */ /* 0x000fc80000201000 */
[----:B------:R-:W-:-:S04]  /*3810*/  F2FP.F16.F32.PACK_AB R5, RZ, R4 ;  /* 0x00000004ff05723e */ /* 0x000fc800000000ff */
[----:B------:R-:W-:-:S05]  /*3820*/  PRMT R5, R5, 0x5410, RZ ;  /* 0x0000541005057816 */ /* 0x000fca00000000ff */
[----:B------:R0:W-:Y:S01]  /*3830*/  STG.E desc[UR36][R2.64], R5 ;  /* 0x0000000502007986 */ /* 0x0001e2000c101924 */
[----:B------:R-:W-:Y:S05]  /*3840*/  BRA `(.L_x_42572) ;  /* 0x00000008005c7947 */ /* 0x000fea0003800000 */
.L_x_42577:
[----:B------:R-:W0:Y:S02]  /*3850*/  I2F.F64.U32 R4, R4 ;  /* 0x0000000400047312 */ /* 0x000e240000201800 */
[----:B0-----:R0:W-:Y:S01]  /*3860*/  STG.E.64 desc[UR36][R2.64], R4 ;  /* 0x0000000402007986 */ /* 0x0011e2000c101b24 */
[----:B------:R-:W-:Y:S05]  /*3870*/  BRA `(.L_x_42572) ;  /* 0x0000000800507947 */ /* 0x000fea0003800000 */
.L_x_42567:
        /* <DEDUP_REMOVED lines=10> */
.L_x_42581:
[----:B------:R-:W0:Y:S01]  /*3920*/  I2F.F64.U32 R4, R4 ;  /* 0x0000000400047312 */ /* 0x000e220000201800 */
[----:B------:R-:W-:-:S05]  /*3930*/  CS2R R6, SRZ ;  /* 0x0000000000067805 */ /* 0x000fca000001ff00 */
[----:B0-----:R0:W-:Y:S01]  /*3940*/  STG.E.128 desc[UR36][R2.64], R4 ;  /* 0x0000000402007986 */ /* 0x0011e2000c101d24 */
[----:B------:R-:W-:Y:S05]  /*3950*/  BRA `(.L_x_42572) ;  /* 0x0000000800187947 */ /* 0x000fea0003800000 */
.L_x_42580:
        /* <DEDUP_REMOVED lines=17> */
.L_x_42585:
[----:B------:R-:W-:Y:S05]  /*3a70*/  BSYNC.RECONVERGENT B0 ;  /* 0x0000000000007941 */ /* 0x000fea0003800200 */
.L_x_42584:
[----:B------:R0:W-:Y:S01]  /*3a80*/  STG.E.U8 desc[UR36][R2.64], R5 ;  /* 0x0000000502007986 */ /* 0x0001e2000c101124 */
[----:B------:R-:W-:Y:S05]  /*3a90*/  BRA `(.L_x_42572) ;  /* 0x0000000400c87947 */ /* 0x000fea0003800000 */
.L_x_42583:
        /* <DEDUP_REMOVED lines=16> */
.L_x_42582:
[----:B------:R-:W-:-:S04]  /*3ba0*/  I2FP.F32.U32 R0, R4 ;  /* 0x0000000400007245 */ /* 0x000fc80000201000 */
[----:B------:R-:W-:-:S05]  /*3bb0*/  F2FP.BF16.F32.PACK_AB R0, RZ, R0 ;  /* 0x00000000ff00723e */ /* 0x000fca00000010ff */
[----:B------:R0:W-:Y:S01]  /*3bc0*/  STG.E.U16 desc[UR36][R2.64], R0 ;  /* 0x0000000002007986 */ /* 0x0001e2000c101524 */
[----:B------:R-:W-:Y:S05]  /*3bd0*/  BRA `(.L_x_42572) ;  /* 0x0000000400787947 */ /* 0x000fea0003800000 */
.L_x_42579:
        /* <DEDUP_REMOVED lines=10> */
.L_x_42588:
        /* <DEDUP_REMOVED lines=12> */
.L_x_42591:
[----:B------:R-:W-:-:S04]  /*3d40*/  SHF.R.U32.HI R0, RZ, 0x14, R5 ;  /* 0x00000014ff007819 */ /* 0x000fc80000011605 */
[----:B------:R-:W-:-:S04]  /*3d50*/  LOP3.LUT R0, R0, 0x1, RZ, 0xc0, !PT ;  /* 0x0000000100007812 */ /* 0x000fc800078ec0ff */
[----:B------:R-:W-:-:S04]  /*3d60*/  IADD3 R0, PT, PT, R5, 0x487ffff, R0 ;  /* 0x0487ffff05007810 */ /* 0x000fc80007ffe000 */
[----:B------:R-:W-:-:S04]  /*3d70*/  SHF.R.U32.HI R0, RZ, 0x14, R0 ;  /* 0x00000014ff007819 */ /* 0x000fc80000011600 */
[----:B------:R-:W-:-:S07]  /*3d80*/  LOP3.LUT R4, R0, 0xff, RZ, 0xc0, !PT ;  /* 0x000000ff00047812 */ /* 0x000fce00078ec0ff */
.L_x_42592:
[----:B------:R-:W-:-:S07]  /*3d90*/  PRMT R0, R4, 0x7610, R0 ;  /* 0x0000761004007816 */ /* 0x000fce0000000000 */
.L_x_42590:
[----:B------:R-:W-:Y:S05]  /*3da0*/  BSYNC.RECONVERGENT B0 ;  /* 0x0000000000007941 */ /* 0x000fea0003800200 */
.L_x_42589:
[----:B------:R0:W-:Y:S01]  /*3db0*/  STG.E.U8 desc[UR36][R2.64], R0 ;  /* 0x0000000002007986 */ /* 0x0001e2000c101124 */
[----:B------:R-:W-:Y:S05]  /*3dc0*/  BRA `(.L_x_42572) ;  /* 0x0000000000fc7947 */ /* 0x000fea0003800000 */
.L_x_42587:
        /* <DEDUP_REMOVED lines=12> */
.L_x_42595:
[----:B------:R-:W-:-:S04]  /*3e90*/  SHF.R.U32.HI R0, RZ, 0x15, R5 ;  /* 0x00000015ff007819 */ /* 0x000fc80000011605 */
[----:B------:R-:W-:-:S04]  /*3ea0*/  LOP3.LUT R0, R0, 0x1, RZ, 0xc0, !PT ;  /* 0x0000000100007812 */ /* 0x000fc800078ec0ff */
[----:B------:R-:W-:-:S04]  /*3eb0*/  IADD3 R0, PT, PT, R5, 0x88fffff, R0 ;  /* 0x088fffff05007810 */ /* 0x000fc80007ffe000 */
[----:B------:R-:W-:-:S04]  /*3ec0*/  SHF.R.U32.HI R0, RZ, 0x15, R0 ;  /* 0x00000015ff007819 */ /* 0x000fc80000011600 */
[----:B------:R-:W-:-:S07]  /*3ed0*/  LOP3.LUT R4, R0, 0xff, RZ, 0xc0, !PT ;  /* 0x000000ff00047812 */ /* 0x000fce00078ec0ff */
.L_x_42596:
[----:B------:R-:W-:-:S07]  /*3ee0*/  PRMT R0, R4, 0x7610, R0 ;  /* 0x0000761004007816 */ /* 0x000fce0000000000 */
.L_x_42594:
[----:B------:R-:W-:Y:S05]  /*3ef0*/  BSYNC.RECONVERGENT B0 ;  /* 0x0000000000007941 */ /* 0x000fea0003800200 */
.L_x_42593:
[----:B------:R0:W-:Y:S01]  /*3f00*/  STG.E.U8 desc[UR36][R2.64], R0 ;  /* 0x0000000002007986 */ /* 0x0001e2000c101124 */
[----:B------:R-:W-:Y:S05]  /*3f10*/  BRA `(.L_x_42572) ;  /* 0x0000000000a87947 */ /* 0x000fea0003800000 */
.L_x_42586:
[----:B------:R-:W-:-:S09]  /*3f20*/  UISETP.NE.AND UP0, UPT, UR4, 0x1c, UPT ;  /* 0x0000001c0400788c */ /* 0x000fd2000bf05270 */
[----:B------:R-:W-:Y:S05]  /*3f30*/  BRA.U !UP0, `(.L_x_42597) ;  /* 0x00000001089c7547 */ /* 0x000fea000b800000 */
[----:B------:R-:W-:-:S09]  /*3f40*/  UISETP.NE.AND UP0, UPT, UR4, 0x1d, UPT ;  /* 0x0000001d0400788c */ /* 0x000fd2000bf05270 */
[----:B------:R-:W-:Y:S05]  /*3f50*/  BRA.U !UP0, `(.L_x_42598) ;  /* 0x0000000108887547 */ /* 0x000fea000b800000 */
[----:B------:R-:W-:-:S09]  /*3f60*/  UISETP.NE.AND UP0, UPT, UR4, 0x2c, UPT ;  /* 0x0000002c0400788c */ /* 0x000fd2000bf05270 */
[----:B------:R-:W-:Y:S05]  /*3f70*/  BRA.U !UP0, `(.L_x_42599) ;  /* 0x0000000108447547 */ /* 0x000fea000b800000 */
.L_x_42571:
        /* <DEDUP_REMOVED lines=16> */
.L_x_42600:
[----:B------:R-:W-:Y:S05]  /*4080*/  BRA `(.L_x_42572) ;  /* 0x00000000004c7947 */ /* 0x000fea0003800000 */
.L_x_42599:
        /* <DEDUP_REMOVED lines=15> */
.L_x_42598:
[----:B------:R-:W-:-:S05]  /*4180*/  MOV R5, RZ ;  /* 0x000000ff00057202 */ /* 0x000fca0000000f00 */
[----:B------:R0:W-:Y:S01]  /*4190*/  STG.E.64 desc[UR36][R2.64], R4 ;  /* 0x0000000402007986 */ /* 0x0001e2000c101b24 */
[----:B------:R-:W-:Y:S05]  /*41a0*/  BRA `(.L_x_42572) ;  /* 0x0000000000047947 */ /* 0x000fea0003800000 */
.L_x_42597:
[----:B------:R0:W-:Y:S02]  /*41b0*/  STG.E desc[UR36][R2.64], R4 ;  /* 0x0000000402007986 */ /* 0x0001e4000c101924 */
.L_x_42572:
[----:B------:R-:W-:Y:S05]  /*41c0*/  BSYNC.RECONVERGENT B6 ;  /* 0x0000000000067941 */ /* 0x000fea0003800200 */
.L_x_42566:
[----:B------:R-:W-:-:S07]  /*41d0*/  VIADD R17, R17, 0x80 ;  /* 0x0000008011117836 */ /* 0x000fce0000000000 */
.L_x_42496:
[----:B------:R-:W-:Y:S05]  /*41e0*/  BSYNC.RECONVERGENT B7 ;  /* 0x0000000000077941 */ /* 0x000fea0003800200 */
.L_x_42495:
        /* <DEDUP_REMOVED lines=358> */
.L_x_42603:
        /* <DEDUP_REMOVED lines=16> */
.L_x_42607:
[----:B------:R3:W5:Y:S01]  /*5950*/  LDG.E.U8 R19, desc[UR36][R4.64] ;  /* 0x0000002404137981 */ /* 0x000762000c1e1100 */
[----:B------:R-:W-:Y:S05]  /*5960*/  BRA `(.L_x_42609) ;  /* 0x0000000c005c7947 */ /* 0x000fea0003800000 */
.L_x_42606:
        /* <DEDUP_REMOVED lines=8> */
.L_x_42611:
[----:B------:R0:W5:Y:S01]  /*59f0*/  LDG.E.U8 R19, desc[UR36][R4.64] ;  /* 0x0000002404137981 */ /* 0x000162000c1e1100 */
[----:B------:R-:W-:Y:S05]  /*5a00*/  BRA `(.L_x_42609) ;  /* 0x0000000c00347947 */ /* 0x000fea0003800000 */
.L_x_42610:
[----:B------:R0:W5:Y:S01]  /*5a10*/  LDG.E.U16 R19, desc[UR36][R4.64] ;  /* 0x0000002404137981 */ /* 0x000162000c1e1500 */
[----:B------:R-:W-:Y:S05]  /*5a20*/  BRA `(.L_x_42609) ;  /* 0x0000000c002c7947 */ /* 0x000fea0003800000 */
.L_x_42605:
        /* <DEDUP_REMOVED lines=10> */
.L_x_42613:
[----:B------:R-:W2:Y:S02]  /*5ad0*/  LDG.E.U16 R2, desc[UR36][R4.64] ;  /* 0x0000002404027981 */ /* 0x000ea4000c1e1500 */
[----:B--2---:R-:W-:-:S06]  /*5ae0*/  HADD2.F32 R2, -RZ, R2.H0_H0 ;  /* 0x20000002ff027230 */ /* 0x004fcc0000004100 */
[----:B------:R-:W0:Y:S02]  /*5af0*/  F2I.S64.TRUNC R2, R2 ;  /* 0x0000000200027311 */ /* 0x000e24000020d900 */
[----:B0-----:R-:W-:Y:S01]  /*5b00*/  PRMT R19, R2, 0x7610, R19 ;  /* 0x0000761002137816 */ /* 0x001fe20000000013 */
[----:B------:R-:W-:Y:S06]  /*5b10*/  BRA `(.L_x_42609) ;  /* 0x0000000800f07947 */ /* 0x000fec0003800000 */
.L_x_42612:
        /* <DEDUP_REMOVED lines=10> */
.L_x_42615:
[----:B------:R-:W2:Y:S02]  /*5bc0*/  LDG.E.U16 R4, desc[UR36][R4.64] ;  /* 0x0000002404047981 */ /* 0x000ea4000c1e1500 */
[----:B--2---:R-:W-:-:S06]  /*5bd0*/  HADD2.F32 R2, -RZ, R4.H0_H0 ;  /* 0x20000004ff027230 */ /* 0x004fcc0000004100 */
[----:B------:R-:W0:Y:S02]  /*5be0*/  F2I.S64.TRUNC R2, R2 ;  /* 0x0000000200027311 */ /* 0x000e24000020d900 */
[----:B0-----:R-:W-:Y:S01]  /*5bf0*/  PRMT R19, R2, 0x7610, R19 ;  /* 0x0000761002137816 */ /* 0x001fe20000000013 */
[----:B------:R-:W-:Y:S06]  /*5c00*/  BRA `(.L_x_42609) ;  /* 0x0000000800b47947 */ /* 0x000fec0003800000 */
.L_x_42614:
[----:B------:R-:W2:Y:S02]  /*5c10*/  LDG.E.64 R2, desc[UR36][R4.64] ;  /* 0x0000002404027981 */ /* 0x000ea4000c1e1b00 */
[----:B--2---:R-:W0:Y:S02]  /*5c20*/  F2I.S64.F64.TRUNC R2, R2 ;  /* 0x0000000200027311 */ /* 0x004e24000030d900 */
[----:B0-----:R-:W-:Y:S01]  /*5c30*/  PRMT R19, R2, 0x7610, R19 ;  /* 0x0000761002137816 */ /* 0x001fe20000000013 */
[----:B------:R-:W-:Y:S06]  /*5c40*/  BRA `(.L_x_42609) ;  /* 0x0000000800a47947 */ /* 0x000fec0003800000 */
.L_x_42604:
        /* <DEDUP_REMOVED lines=12> */
.L_x_42618:
[----:B------:R-:W2:Y:S02]  /*5d10*/  LDG.E.64 R4, desc[UR36][R4.64] ;  /* 0x0000002404047981 */ /* 0x000ea4000c1e1b00 */
[----:B--2---:R-:W0:Y:S02]  /*5d20*/  F2I.S64.F64.TRUNC R2, R4 ;  /* 0x0000000400027311 */ /* 0x004e24000030d900 */
[----:B0-----:R-:W-:Y:S01]  /*5d30*/  PRMT R19, R2, 0x7610, R19 ;  /* 0x0000761002137816 */ /* 0x001fe20000000013 */
[----:B------:R-:W-:Y:S06]  /*5d40*/  BRA `(.L_x_42609) ;  /* 0x0000000800647947 */ /* 0x000fec0003800000 */
.L_x_42617:
        /* <DEDUP_REMOVED lines=27> */
.L_x_42620:
        /* <DEDUP_REMOVED lines=14> */
.L_x_42619:
[----:B------:R-:W2:Y:S02]  /*5fe0*/  LDG.E.U16 R2, desc[UR36][R4.64] ;  /* 0x0000002404027981 */ /* 0x000ea4000c1e1500 */
[----:B--2---:R-:W-:-:S06]  /*5ff0*/  IMAD.U32 R2, R2, 0x10000, RZ ;  /* 0x0001000002027824 */ /* 0x004fcc00078e00ff */
[----:B------:R-:W0:Y:S02]  /*6000*/  F2I.S64.TRUNC R2, R2 ;  /* 0x0000000200027311 */ /* 0x000e24000020d900 */
[----:B0-----:R-:W-:Y:S01]  /*6010*/  PRMT R19, R2, 0x7610, R19 ;  /* 0x0000761002137816 */ /* 0x001fe20000000013 */
[----:B------:R-:W-:Y:S06]  /*6020*/  BRA `(.L_x_42609) ;  /* 0x0000000400ac7947 */ /* 0x000fec0003800000 */
.L_x_42616:
        /* <DEDUP_REMOVED lines=10> */
.L_x_42623:
        /* <DEDUP_REMOVED lines=21> */
.L_x_42627:
[----:B------:R-:W-:Y:S05]  /*6220*/  BSYNC.RECONVERGENT B1 ;  /* 0x0000000000017941 */ /* 0x000fea0003800200 */
.L_x_42626:
[----:B------:R-:W-:Y:S01]  /*6230*/  IMAD.SHL.U32 R0, R0, 0x100000, RZ ;  /* 0x0010000000007824 */ /* 0x000fe200078e00ff */
[----:B------:R-:W-:-:S04]  /*6240*/  LEA R2, R2, 0x3b800000, 0x17 ;  /* 0x3b80000002027811 */ /* 0x000fc800078eb8ff */
[----:B------:R-:W-:-:S07]  /*6250*/  LOP3.LUT R2, R2, R0, R7, 0xfe, !PT ;  /* 0x0000000002027212 */ /* 0x000fce00078efe07 */
.L_x_42625:
[----:B------:R-:W-:Y:S05]  /*6260*/  BSYNC.RECONVERGENT B0 ;  /* 0x0000000000007941 */ /* 0x000fea0003800200 */
.L_x_42624:
[----:B------:R-:W0:Y:S02]  /*6270*/  F2I.S64.TRUNC R2, R2 ;  /* 0x0000000200027311 */ /* 0x000e24000020d900 */
[----:B0-----:R-:W-:Y:S01]  /*6280*/  PRMT R19, R2, 0x7610, R19 ;  /* 0x0000761002137816 */ /* 0x001fe20000000013 */
[----:B------:R-:W-:Y:S06]  /*6290*/  BRA `(.L_x_42609) ;  /* 0x0000000400107947 */ /* 0x000fec0003800000 */
.L_x_42622:
        /* <DEDUP_REMOVED lines=21> */
.L_x_42631:
[----:B------:R-:W-:Y:S05]  /*63f0*/  BSYNC.RECONVERGENT B1 ;  /* 0x0000000000017941 */ /* 0x000fea0003800200 */
.L_x_42630:
[----:B------:R-:W-:Y:S01]  /*6400*/  IMAD.SHL.U32 R0, R0, 0x200000, RZ ;  /* 0x0020000000007824 */ /* 0x000fe200078e00ff */
[----:B------:R-:W-:-:S04]  /*6410*/  LEA R2, R2, 0x37800000, 0x17 ;  /* 0x3780000002027811 */ /* 0x000fc800078eb8ff */
[----:B------:R-:W-:-:S07]  /*6420*/  LOP3.LUT R2, R2, R0, R7, 0xfe, !PT ;  /* 0x0000000002027212 */ /* 0x000fce00078efe07 */
.L_x_42629:
[----:B------:R-:W-:Y:S05]  /*6430*/  BSYNC.RECONVERGENT B0 ;  /* 0x0000000000007941 */ /* 0x000fea0003800200 */
.L_x_42628:
[----:B------:R-:W0:Y:S02]  /*6440*/  F2I.S64.TRUNC R2, R2 ;  /* 0x0000000200027311 */ /* 0x000e24000020d900 */
[----:B0-----:R-:W-:Y:S01]  /*6450*/  PRMT R19, R2, 0x7610, R19 ;  /* 0x0000761002137816 */ /* 0x001fe20000000013 */
[----:B------:R-:W-:Y:S06]  /*6460*/  BRA `(.L_x_42609) ;  /* 0x00000000009c7947 */ /* 0x000fec0003800000 */
.L_x_42621:
        /* <DEDUP_REMOVED lines=14> */
.L_x_42635:
[----:B------:R-:W-:Y:S05]  /*6550*/  BSYNC.RECONVERGENT B0 ;  /* 0x0000000000007941 */ /* 0x000fea0003800200 */
.L_x_42634:
[----:B------:R-:W0:Y:S02]  /*6560*/  F2I.S64.TRUNC R2, R2 ;  /* 0x0000000200027311 */ /* 0x000e24000020d900 */
[----:B0-----:R-:W-:Y:S01]  /*6570*/  PRMT R19, R2, 0x7610, R19 ;  /* 0x0000761002137816 */ /* 0x001fe20000000013 */
[----:B------:R-:W-:Y:S06]  /*6580*/  BRA `(.L_x_42609) ;  /* 0x0000000000547947 */ /* 0x000fec0003800000 */
.L_x_42608:
        /* <DEDUP_REMOVED lines=16> */
.L_x_42636:
[----:B------:R-:W-:Y:S01]  /*6690*/  PRMT R19, RZ, 0x7610, R19 ;  /* 0x00007610ff137816 */ /* 0x000fe20000000013 */
[----:B------:R-:W-:Y:S06]  /*66a0*/  BRA `(.L_x_42609) ;  /* 0x00000000000c7947 */ /* 0x000fec0003800000 */
.L_x_42633:
[----:B------:R2:W5:Y:S01]  /*66b0*/  LDG.E.U8 R19, desc[UR36][R4.64] ;  /* 0x0000002404137981 */ /* 0x000562000c1e1100 */
[----:B------:R-:W-:Y:S05]  /*66c0*/  BRA `(.L_x_42609) ;  /* 0x0000000000047947 */ /* 0x000fea0003800000 */
.L_x_42632:
[----:B------:R1:W5:Y:S02]  /*66d0*/  LDG.E.U8 R19, desc[UR36][R4.64] ;  /* 0x0000002404137981 */ /* 0x000364000c1e1100 */
.L_x_42609:
        /* <DEDUP_REMOVED lines=16> */
.L_x_42640:
[----:B------:R0:W5:Y:S01]  /*67e0*/  LDG.E.U8 R0, desc[UR36][R4.64] ;  /* 0x0000002404007981 */ /* 0x000162000c1e1100 */
[----:B------:R-:W-:Y:S05]  /*67f0*/  BRA `(.L_x_42642) ;  /* 0x0000000c005c7947 */ /* 0x000fea0003800000 */
.L_x_42639:
        /* <DEDUP_REMOVED lines=8> */
.L_x_42644:
[----:B------:R3:W5:Y:S01]  /*6880*/  LDG.E.U8 R0, desc[UR36][R4.64] ;  /* 0x0000002404007981 */ /* 0x000762000c1e1100 */
[----:B------:R-:W-:Y:S05]  /*6890*/  BRA `(.L_x_42642) ;  /* 0x0000000c00347947 */ /* 0x000fea0003800000 */
.L_x_42643:
[----:B------:R0:W5:Y:S01]  /*68a0*/  LDG.E.U16 R0, desc[UR36][R4.64] ;  /* 0x0000002404007981 */ /* 0x000162000c1e1500 */
[----:B------:R-:W-:Y:S05]  /*68b0*/  BRA `(.L_x_42642) ;  /* 0x0000000c002c7947 */ /* 0x000fea0003800000 */
.L_x_42638:
        /* <DEDUP_REMOVED lines=10> */
.L_x_42646:
[----:B------:R-:W2:Y:S02]  /*6960*/  LDG.E.U16 R2, desc[UR36][R4.64] ;  /* 0x0000002404027981 */ /* 0x000ea4000c1e1500 */
[----:B--2---:R-:W-:-:S06]  /*6970*/  HADD2.F32 R2, -RZ, R2.H0_H0 ;  /* 0x20000002ff027230 */ /* 0x004fcc0000004100 */
[----:B------:R-:W0:Y:S02]  /*6980*/  F2I.S64.TRUNC R2, R2 ;  /* 0x0000000200027311 */ /* 0x000e24000020d900 */
[----:B0-----:R-:W-:Y:S01]  /*6990*/  PRMT R0, R2, 0x7610, R0 ;  /* 0x0000761002007816 */ /* 0x001fe20000000000 */
[----:B------:R-:W-:Y:S06]  /*69a0*/  BRA `(.L_x_42642) ;  /* 0x0000000800f07947 */ /* 0x000fec0003800000 */
.L_x_42645:
        /* <DEDUP_REMOVED lines=10> */
.L_x_42648:
[----:B------:R-:W2:Y:S02]  /*6a50*/  LDG.E.U16 R4, desc[UR36][R4.64] ;  /* 0x0000002404047981 */ /* 0x000ea4000c1e1500 */
[----:B--2---:R-:W-:-:S06]  /*6a60*/  HADD2.F32 R2, -RZ, R4.H0_H0 ;  /* 0x20000004ff027230 */ /* 0x004fcc0000004100 */
[----:B------:R-:W0:Y:S02]  /*6a70*/  F2I.S64.TRUNC R2, R2 ;  /* 0x0000000200027311 */ /* 0x000e24000020d900 */
[----:B0-----:R-:W-:Y:S01]  /*6a80*/  PRMT R0, R2, 0x7610, R0 ;  /* 0x0000761002007816 */ /* 0x001fe20000000000 */
[----:B------:R-:W-:Y:S06]  /*6a90*/  BRA `(.L_x_42642) ;  /* 0x0000000800b47947 */ /* 0x000fec0003800000 */
.L_x_42647:
[----:B------:R-:W2:Y:S02]  /*6aa0*/  LDG.E.64 R2, desc[UR36][R4.64] ;  /* 0x0000002404027981 */ /* 0x000ea4000c1e1b00 */
[----:B--2---:R-:W0:Y:S02]  /*6ab0*/  F2I.S64.F64.TRUNC R2, R2 ;  /* 0x0000000200027311 */ /* 0x004e24000030d900 */
[----:B0-----:R-:W-:Y:S01]  /*6ac0*/  PRMT R0, R2, 0x7610, R0 ;  /* 0x0000761002007816 */ /* 0x001fe20000000000 */
[----:B------:R-:W-:Y:S06]  /*6ad0*/  BRA `(.L_x_42642) ;  /* 0x0000000800a47947 */ /* 0x000fec0003800000 */
.L_x_42637:
        /* <DEDUP_REMOVED lines=12> */
.L_x_42651:
[----:B------:R-:W2:Y:S02]  /*6ba0*/  LDG.E.64 R4, desc[UR36][R4.64] ;  /* 0x0000002404047981 */ /* 0x000ea4000c1e1b00 */
[----:B--2---:R-:W0:Y:S02]  /*6bb0*/  F2I.S64.F64.TRUNC R2, R4 ;  /* 0x0000000400027311 */ /* 0x004e24000030d900 */
[----:B0-----:R-:W-:Y:S01]  /*6bc0*/  PRMT R0, R2, 0x7610, R0 ;  /* 0x0000761002007816 */ /* 0x001fe20000000000 */
[----:B------:R-:W-:Y:S06]  /*6bd0*/  BRA `(.L_x_42642) ;  /* 0x0000000800647947 */ /* 0x000fec0003800000 */
.L_x_42650:
        /* <DEDUP_REMOVED lines=27> */
.L_x_42653:
        /* <DEDUP_REMOVED lines=14> */
.L_x_42652:
[----:B------:R-:W2:Y:S02]  /*6e70*/  LDG.E.U16 R2, desc[UR36][R4.64] ;  /* 0x0000002404027981 */ /* 0x000ea4000c1e1500 */
[----:B--2---:R-:W-:-:S06]  /*6e80*/  IMAD.U32 R2, R2, 0x10000, RZ ;  /* 0x0001000002027824 */ /* 0x004fcc00078e00ff */
[----:B------:R-:W0:Y:S02]  /*6e90*/  F2I.S64.TRUNC R2, R2 ;  /* 0x0000000200027311 */ /* 0x000e24000020d900 */
[----:B0-----:R-:W-:Y:S01]  /*6ea0*/  PRMT R0, R2, 0x7610, R0 ;  /* 0x0000761002007816 */ /* 0x001fe20000000000 */
[----:B------:R-:W-:Y:S06]  /*6eb0*/  BRA `(.L_x_42642) ;  /* 0x0000000400ac7947 */ /* 0x000fec0003800000 */
.L_x_42649:
        /* <DEDUP_REMOVED lines=10> */
.L_x_42656:
        /* <DEDUP_REMOVED lines=21> */
.L_x_42660:
[----:B------:R-:W-:Y:S05]  /*70b0*/  BSYNC.RECONVERGENT B1 ;  /* 0x0000000000017941 */ /* 0x000fea0003800200 */
.L_x_42659:
[----:B------:R-:W-:Y:S01]  /*70c0*/  IMAD.SHL.U32 R0, R0, 0x100000, RZ ;  /* 0x0010000000007824 */ /* 0x000fe200078e00ff */
[----:B------:R-:W-:-:S04]  /*70d0*/  LEA R2, R2, 0x3b800000, 0x17 ;  /* 0x3b80000002027811 */ /* 0x000fc800078eb8ff */
[----:B------:R-:W-:-:S07]  /*70e0*/  LOP3.LUT R2, R2, R0, R7, 0xfe, !PT ;  /* 0x0000000002027212 */ /* 0x000fce00078efe07 */
.L_x_42658:
[----:B------:R-:W-:Y:S05]  /*70f0*/  BSYNC.RECONVERGENT B0 ;  /* 0x0000000000007941 */ /* 0x000fea0003800200 */
.L_x_42657:
[----:B------:R-:W0:Y:S02]  /*7100*/  F2I.S64.TRUNC R2, R2 ;  /* 0x0000000200027311 */ /* 0x000e24000020d900 */
[----:B0-----:R-:W-:Y:S01]  /*7110*/  PRMT R0, R2, 0x7610, R0 ;  /* 0x0000761002007816 */ /* 0x001fe20000000000 */
[----:B------:R-:W-:Y:S06]  /*7120*/  BRA `(.L_x_42642) ;  /* 0x0000000400107947 */ /* 0x000fec0003800000 */
.L_x_42655:
        /* <DEDUP_REMOVED lines=21> */
.L_x_42664:
[----:B------:R-:W-:Y:S05]  /*7280*/  BSYNC.RECONVERGENT B1 ;  /* 0x0000000000017941 */ /* 0x000fea0003800200 */
.L_x_42663:
[----:B------:R-:W-:Y:S02]  /*7290*/  SHF.L.U32 R0, R0, 0x15, RZ ;  /* 0x0000001500007819 */ /* 0x000fe400000006ff */
[----:B------:R-:W-:-:S04]  /*72a0*/  LEA R2, R2, 0x37800000, 0x17 ;  /* 0x3780000002027811 */ /* 0x000fc800078eb8ff */
[----:B------:R-:W-:-:S07]  /*72b0*/  LOP3.LUT R2, R2, R0, R7, 0xfe, !PT ;  /* 0x0000000002027212 */ /* 0x000fce00078efe07 */
.L_x_42662:
[----:B------:R-:W-:Y:S05]  /*72c0*/  BSYNC.RECONVERGENT B0 ;  /* 0x0000000000007941 */ /* 0x000fea0003800200 */
.L_x_42661:
[----:B------:R-:W0:Y:S02]  /*72d0*/  F2I.S64.TRUNC R2, R2 ;  /* 0x0000000200027311 */ /* 0x000e24000020d900 */
[----:B0-----:R-:W-:Y:S01]  /*72e0*/  PRMT R0, R2, 0x7610, R0 ;  /* 0x0000761002007816 */ /* 0x001fe20000000000 */
[----:B------:R-:W-:Y:S06]  /*72f0*/  BRA `(.L_x_42642) ;  /* 0x00000000009c7947 */ /* 0x000fec0003800000 */
.L_x_42654:
        /* <DEDUP_REMOVED lines=14> */
.L_x_42668:
[----:B------:R-:W-:Y:S05]  /*73e0*/  BSYNC.RECONVERGENT B0 ;  /* 0x0000000000007941 */ /* 0x000fea0003800200 */
.L_x_42667:
[----:B------:R-:W0:Y:S02]  /*73f0*/  F2I.S64.TRUNC R2, R2 ;  /* 0x0000000200027311 */ /* 0x000e24000020d900 */
[----:B0-----:R-:W-:Y:S01]  /*7400*/  PRMT R0, R2, 0x7610, R0 ;  /* 0x0000761002007816 */ /* 0x001fe20000000000 */
[----:B------:R-:W-:Y:S06]  /*7410*/  BRA `(.L_x_42642) ;  /* 0x0000000000547947 */ /* 0x000fec0003800000 */
.L_x_42641:
        /* <DEDUP_REMOVED lines=16> */
.L_x_42669:
[----:B------:R-:W-:Y:S01]  /*7520*/  PRMT R0, RZ, 0x7610, R0 ;  /* 0x00007610ff007816 */ /* 0x000fe20000000000 */
[----:B------:R-:W-:Y:S06]  /*7530*/  BRA `(.L_x_42642) ;  /* 0x00000000000c7947 */ /* 0x000fec0003800000 */
.L_x_42666:
[----:B------:R1:W5:Y:S01]  /*7540*/  LDG.E.U8 R0, desc[UR36][R4.64] ;  /* 0x0000002404007981 */ /* 0x000362000c1e1100 */
[----:B------:R-:W-:Y:S05]  /*7550*/  BRA `(.L_x_42642) ;  /* 0x0000000000047947 */ /* 0x000fea0003800000 */
.L_x_42665:
[----:B------:R2:W5:Y:S02]  /*7560*/  LDG.E.U8 R0, desc[UR36][R4.64] ;  /* 0x0000002404007981 */ /* 0x000564000c1e1100 */
.L_x_42642:
        /* <DEDUP_REMOVED lines=21> */
.L_x_42674:
[----:B------:R4:W-:Y:S01]  /*76c0*/  STG.E.U8 desc[UR36][R2.64], R4 ;  /* 0x0000000402007986 */ /* 0x0009e2000c101124 */
[----:B------:R-:W-:Y:S05]  /*76d0*/  BRA `(.L_x_42676) ;  /* 0x0000000800fc7947 */ /* 0x000fea0003800000 */
.L_x_42673:
        /* <DEDUP_REMOVED lines=9> */
.L_x_42678:
[----:B------:R2:W-:Y:S01]  /*7770*/  STG.E desc[UR36][R2.64], R4 ;  /* 0x0000000402007986 */ /* 0x0005e2000c101924 */
[----:B------:R-:W-:Y:S05]  /*7780*/  BRA `(.L_x_42676) ;  /* 0x0000000800d07947 */ /* 0x000fea0003800000 */
.L_x_42677:
[----:B------:R0:W-:Y:S01]  /*7790*/  STG.E.U16 desc[UR36][R2.64], R4 ;  /* 0x0000000402007986 */ /* 0x0001e2000c101524 */
[----:B------:R-:W-:Y:S05]  /*77a0*/  BRA `(.L_x_42676) ;  /* 0x0000000800c87947 */ /* 0x000fea0003800000 */
.L_x_42672:
        /* <DEDUP_REMOVED lines=9> */
.L_x_42680:
[----:B------:R-:W-:-:S04]  /*7840*/  I2FP.F32.U32 R0, R4 ;  /* 0x0000000400007245 */ /* 0x000fc80000201000 */
[----:B------:R-:W-:-:S05]  /*7850*/  F2FP.F16.F32.PACK_AB R0, RZ, R0 ;  /* 0x00000000ff00723e */ /* 0x000fca00000000ff */
[----:B------:R0:W-:Y:S01]  /*7860*/  STG.E.U16 desc[UR36][R2.64], R0 ;  /* 0x0000000002007986 */ /* 0x0001e2000c101524 */
[----:B------:R-:W-:Y:S05]  /*7870*/  BRA `(.L_x_42676) ;  /* 0x0000000800947947 */ /* 0x000fea0003800000 */
.L_x_42679:
        /* <DEDUP_REMOVED lines=10> */
.L_x_42682:
[----:B------:R-:W-:-:S04]  /*7920*/  I2FP.F32.U32 R4, R4 ;  /* 0x0000000400047245 */ /* 0x000fc80000201000 */
[----:B------:R-:W-:-:S04]  /*7930*/  F2FP.F16.F32.PACK_AB R5, RZ, R4 ;  /* 0x00000004ff05723e */ /* 0x000fc800000000ff */
[----:B------:R-:W-:-:S05]  /*7940*/  PRMT R5, R5, 0x5410, RZ ;  /* 0x0000541005057816 */ /* 0x000fca00000000ff */
[----:B------:R0:W-:Y:S01]  /*7950*/  STG.E desc[UR36][R2.64], R5 ;  /* 0x0000000502007986 */ /* 0x0001e2000c101924 */
[----:B------:R-:W-:Y:S05]  /*7960*/  BRA `(.L_x_42676) ;  /* 0x0000000800587947 */ /* 0x000fea0003800000 */
.L_x_42681:
[----:B------:R-:W0:Y:S02]  /*7970*/  I2F.F64.U32 R4, R4 ;  /* 0x0000000400047312 */ /* 0x000e240000201800 */
[----:B0-----:R0:W-:Y:S01]  /*7980*/  STG.E.64 desc[UR36][R2.64], R4 ;  /* 0x0000000402007986 */ /* 0x0011e2000c101b24 */
[----:B------:R-:W-:Y:S05]  /*7990*/  BRA `(.L_x_42676) ;  /* 0x00000008004c7947 */ /* 0x000fea0003800000 */
.L_x_42671:
        /* <DEDUP_REMOVED lines=12> */
.L_x_42686:
        /* <DEDUP_REMOVED lines=17> */
.L_x_42688:
[----:B------:R-:W-:Y:S05]  /*7b70*/  BSYNC.RECONVERGENT B0 ;  /* 0x0000000000007941 */ /* 0x000fea0003800200 */
.L_x_42687:
[----:B------:R0:W-:Y:S01]  /*7b80*/  STG.E.U8 desc[UR36][R2.64], R0 ;  /* 0x0000000002007986 */ /* 0x0001e2000c101124 */
[----:B------:R-:W-:Y:S05]  /*7b90*/  BRA `(.L_x_42676) ;  /* 0x0000000400cc7947 */ /* 0x000fea0003800000 */
.L_x_42685:
        /* <DEDUP_REMOVED lines=17> */
.L_x_42690:
[----:B------:R-:W-:Y:S05]  /*7cb0*/  BSYNC.RECONVERGENT B0 ;  /* 0x0000000000007941 */ /* 0x000fea0003800200 */
.L_x_42689:
[----:B------:R0:W-:Y:S01]  /*7cc0*/  STG.E.U8 desc[UR36][R2.64], R0 ;  /* 0x0000000002007986 */ /* 0x0001e2000c101124 */
[----:B------:R-:W-:Y:S05]  /*7cd0*/  BRA `(.L_x_42676) ;  /* 0x00000004007c7947 */ /* 0x000fea0003800000 */
.L_x_42684:
        /* <DEDUP_REMOVED lines=21> */
.L_x_42692:
[----:B------:R-:W-:-:S05]  /*7e30*/  MOV R5, RZ ;  /* 0x000000ff00057202 */ /* 0x000fca0000000f00 */
[----:B------:R0:W-:Y:S01]  /*7e40*/  STG.E.64 desc[UR36][R2.64], R4 ;  /* 0x0000000402007986 */ /* 0x0001e2000c101b24 */
[----:B------:R-:W-:Y:S05]  /*7e50*/  BRA `(.L_x_42676) ;  /* 0x00000004001c7947 */ /* 0x000fea0003800000 */
.L_x_42691:
[----:B------:R0:W-:Y:S01]  /*7e60*/  STG.E desc[UR36][R2.64], R4 ;  /* 0x0000000402007986 */ /* 0x0001e2000c101924 */
[----:B------:R-:W-:Y:S05]  /*7e70*/  BRA `(.L_x_42676) ;  /* 0x0000000400147947 */ /* 0x000fea0003800000 */
.L_x_42683:
        /* <DEDUP_REMOVED lines=8> */
.L_x_42694:
[----:B------:R-:W0:Y:S01]  /*7f00*/  I2F.F64.U32 R4, R4 ;  /* 0x0000000400047312 */ /* 0x000e220000201800 */
[----:B------:R-:W-:-:S05]  /*7f10*/  CS2R R6, SRZ ;  /* 0x0000000000067805 */ /* 0x000fca000001ff00 */
[----:B0-----:R0:W-:Y:S01]  /*7f20*/  STG.E.128 desc[UR36][R2.64], R4 ;  /* 0x0000000402007986 */ /* 0x0011e2000c101d24 */
[----:B------:R-:W-:Y:S05]  /*7f30*/  BRA `(.L_x_42676) ;  /* 0x0000000000e47947 */ /* 0x000fea0003800000 */
.L_x_42693:
[----:B------:R-:W-:-:S09]  /*7f40*/  UISETP.NE.AND UP0, UPT, UR4, 0xf, UPT ;  /* 0x0000000f0400788c */ /* 0x000fd2000bf05270 */
[----:B------:R-:W-:Y:S05]  /*7f50*/  BRA.U !UP0, `(.L_x_42695) ;  /* 0x0000000108d07547 */ /* 0x000fea000b800000 */
[----:B------:R-:W-:-:S09]  /*7f60*/  UISETP.NE.AND UP0, UPT, UR4, 0x17, UPT ;  /* 0x000000170400788c */ /* 0x000fd2000bf05270 */
[----:B------:R-:W-:Y:S05]  /*7f70*/  BRA.U !UP0, `(.L_x_42696) ;  /* 0x0000000108847547 */ /* 0x000fea000b800000 */
[----:B------:R-:W-:-:S09]  /*7f80*/  UISETP.NE.AND UP0, UPT, UR4, 0x18, UPT ;  /* 0x000000180400788c */ /* 0x000fd2000bf05270 */
[----:B------:R-:W-:Y:S05]  /*7f90*/  BRA.U !UP0, `(.L_x_42697) ;  /* 0x0000000108447547 */ /* 0x000fea000b800000 */
.L_x_42675:
        /* <DEDUP_REMOVED lines=16> */
.L_x_42698:
[----:B------:R-:W-:Y:S05]  /*80a0*/  BRA `(.L_x_42676) ;  /* 0x0000000000887947 */ /* 0x000fea0003800000 */
.L_x_42697:
        /* <DEDUP_REMOVED lines=11> */
.L_x_42700:
[----:B------:R-:W-:Y:S05]  /*8160*/  BSYNC.RECONVERGENT B0 ;  /* 0x0000000000007941 */ /* 0x000fea0003800200 */
.L_x_42699:
[----:B------:R0:W-:Y:S01]  /*8170*/  STG.E.U8 desc[UR36][R2.64], R5 ;  /* 0x0000000502007986 */ /* 0x0001e2000c101124 */
[----:B------:R-:W-:Y:S05]  /*8180*/  BRA `(.L_x_42676) ;  /* 0x0000000000507947 */ /* 0x000fea0003800000 */
.L_x_42696:
        /* <DEDUP_REMOVED lines=12> */
.L_x_42701:
[----:B------:R-:W-:Y:S01]  /*8250*/  IMAD.MOV.U32 R5, RZ, RZ, 0x7f ;  /* 0x0000007fff057424 */ /* 0x000fe200078e00ff */
[----:B------:R-:W-:-:S04]  /*8260*/  ISETP.GT.U32.AND P0, PT, R7, 0x7f800000, PT ;  /* 0x7f8000000700780c */ /* 0x000fc80003f04070 */
[----:B------:R-:W-:-:S05]  /*8270*/  SEL R5, R5, 0x7c, P0 ;  /* 0x0000007c05057807 */ /* 0x000fca0000000000 */
[----:B------:R0:W-:Y:S01]  /*8280*/  STG.E.U8 desc[UR36][R2.64], R5 ;  /* 0x0000000502007986 */ /* 0x0001e2000c101124 */
[----:B------:R-:W-:Y:S05]  /*8290*/  BRA `(.L_x_42676) ;  /* 0x00000000000c7947 */ /* 0x000fea0003800000 */
.L_x_42695:
[----:B------:R-:W-:-:S04]  /*82a0*/  I2FP.F32.U32 R0, R4 ;  /* 0x0000000400007245 */ /* 0x000fc80000201000 */
[----:B------:R-:W-:-:S05]  /*82b0*/  F2FP.BF16.F32.PACK_AB R0, RZ, R0 ;  /* 0x00000000ff00723e */ /* 0x000fca00000010ff */
[----:B------:R0:W-:Y:S02]  /*82c0*/  STG.E.U16 desc[UR36][R2.64], R0 ;  /* 0x0000000002007986 */ /* 0x0001e4000c101524 */
.L_x_42676:
[----:B------:R-:W-:Y:S05]  /*82d0*/  BSYNC.RECONVERGENT B6 ;  /* 0x0000000000067941 */ /* 0x000fea0003800200 */
.L_x_42670:
[----:B------:R-:W-:-:S07]  /*82e0*/  IADD3 R17, PT, PT, R17, 0x80, RZ ;  /* 0x0000008011117810 */ /* 0x000fce0007ffe0ff */
.L_x_42602:
[----:B------:R-:W-:Y:S05]  /*82f0*/  BSYNC.RECONVERGENT B7 ;  /* 0x0000000000077941 */ /* 0x000fea0003800200 */
.L_x_42601:
        /* <DEDUP_REMOVED lines=358> */
.L_x_42704:
        /* <DEDUP_REMOVED lines=16> */
.L_x_42708:
[----:B------:R3:W5:Y:S01]  /*9a60*/  LDG.E.U8 R19, desc[UR36][R4.64] ;  /* 0x0000002404137981 */ /* 0x000762000c1e1100 */
[----:B------:R-:W-:Y:S05]  /*9a70*/  BRA `(.L_x_42710) ;  /* 0x0000000c005c7947 */ /* 0x000fea0003800000 */
.L_x_42707:
        /* <DEDUP_REMOVED lines=8> */
.L_x_42712:
[----:B------:R0:W5:Y:S01]  /*9b00*/  LDG.E.U8 R19, desc[UR36][R4.64] ;  /* 0x0000002404137981 */ /* 0x000162000c1e1100 */
[----:B------:R-:W-:Y:S05]  /*9b10*/  BRA `(.L_x_42710) ;  /* 0x0000000c00347947 */ /* 0x000fea0003800000 */
.L_x_42711:
[----:B------:R0:W5:Y:S01]  /*9b20*/  LDG.E.U16 R19, desc[UR36][R4.64] ;  /* 0x0000002404137981 */ /* 0x000162000c1e1500 */
[----:B------:R-:W-:Y:S05]  /*9b30*/  BRA `(.L_x_42710) ;  /* 0x0000000c002c7947 */ /* 0x000fea0003800000 */
.L_x_42706:
        /* <DEDUP_REMOVED lines=10> */
.L_x_42714:
[----:B------:R-:W2:Y:S02]  /*9be0*/  LDG.E.U16 R2, desc[UR36][R4.64] ;  /* 0x0000002404027981 */ /* 0x000ea4000c1e1500 */
[----:B--2---:R-:W-:-:S06]  /*9bf0*/  HADD2.F32 R2, -RZ, R2.H0_H0 ;  /* 0x20000002ff027230 */ /* 0x004fcc0000004100 */
[----:B------:R-:W0:Y:S02]  /*9c00*/  F2I.S64.TRUNC R2, R2 ;  /* 0x0000000200027311 */ /* 0x000e24000020d900 */
[----:B0-----:R-:W-:Y:S01]  /*9c10*/  PRMT R19, R2, 0x7610, R19 ;  /* 0x0000761002137816 */ /* 0x001fe20000000013 */
[----:B------:R-:W-:Y:S06]  /*9c20*/  BRA `(.L_x_42710) ;  /* 0x0000000800f07947 */ /* 0x000fec0003800000 */
.L_x_42713:
        /* <DEDUP_REMOVED lines=10> */
.L_x_42716:
[----:B------:R-:W2:Y:S02]  /*9cd0*/  LDG.E.U16 R4, desc[UR36][R4.64] ;  /* 0x0000002404047981 */ /* 0x000ea4000c1e1500 */
[----:B--2---:R-:W-:-:S06]  /*9ce0*/  HADD2.F32 R2, -RZ, R4.H0_H0 ;  /* 0x20000004ff027230 */ /* 0x004fcc0000004100 */
[----:B------:R-:W0:Y:S02]  /*9cf0*/  F2I.S64.TRUNC R2, R2 ;  /* 0x0000000200027311 */ /* 0x000e24000020d900 */
[----:B0-----:R-:W-:Y:S01]  /*9d00*/  PRMT R19, R2, 0x7610, R19 ;  /* 0x0000761002137816 */ /* 0x001fe20000000013 */
[----:B------:R-:W-:Y:S06]  /*9d10*/  BRA `(.L_x_42710) ;  /* 0x0000000800b47947 */ /* 0x000fec0003800000 */
.L_x_42715:
[----:B------:R-:W2:Y:S02]  /*9d20*/  LDG.E.64 R2, desc[UR36][R4.64] ;  /* 0x0000002404027981 */ /* 0x000ea4000c1e1b00 */
[----:B--2---:R-:W0:Y:S02]  /*9d30*/  F2I.S64.F64.TRUNC R2, R2 ;  /* 0x0000000200027311 */ /* 0x004e24000030d900 */
[----:B0-----:R-:W-:Y:S01]  /*9d40*/  PRMT R19, R2, 0x7610, R19 ;  /* 0x0000761002137816 */ /* 0x001fe20000000013 */
[----:B------:R-:W-:Y:S06]  /*9d50*/  BRA `(.L_x_42710) ;  /* 0x0000000800a47947 */ /* 0x000fec0003800000 */
.L_x_42705:
        /* <DEDUP_REMOVED lines=12> */
.L_x_42719:
[----:B------:R-:W2:Y:S02]  /*9e20*/  LDG.E.64 R4, desc[UR36][R4.64] ;  /* 0x0000002404047981 */ /* 0x000ea4000c1e1b00 */
[----:B--2---:R-:W0:Y:S02]  /*9e30*/  F2I.S64.F64.TRUNC R2, R4 ;  /* 0x0000000400027311 */ /* 0x004e24000030d900 */
[----:B0-----:R-:W-:Y:S01]  /*9e40*/  PRMT R19, R2, 0x7610, R19 ;  /* 0x0000761002137816 */ /* 0x001fe20000000013 */
[----:B------:R-:W-:Y:S06]  /*9e50*/  BRA `(.L_x_42710) ;  /* 0x0000000800647947 */ /* 0x000fec0003800000 */
.L_x_42718:
        /* <DEDUP_REMOVED lines=27> */
.L_x_42721:
        /* <DEDUP_REMOVED lines=14> */
.L_x_42720:
[----:B------:R-:W2:Y:S02]  /*a0f0*/  LDG.E.U16 R2, desc[UR36][R4.64] ;  /* 0x0000002404027981 */ /* 0x000ea4000c1e1500 */
[----:B--2---:R-:W-:-:S06]  /*a100*/  SHF.L.U32 R2, R2, 0x10, RZ ;  /* 0x0000001002027819 */ /* 0x004fcc00000006ff */
[----:B------:R-:W0:Y:S02]  /*a110*/  F2I.S64.TRUNC R2, R2 ;  /* 0x0000000200027311 */ /* 0x000e24000020d900 */
[----:B0-----:R-:W-:Y:S01]  /*a120*/  PRMT R19, R2, 0x7610, R19 ;  /* 0x0000761002137816 */ /* 0x001fe20000000013 */
[----:B------:R-:W-:Y:S06]  /*a130*/  BRA `(.L_x_42710) ;  /* 0x0000000400ac7947 */ /* 0x000fec0003800000 */
.L_x_42717:
        /* <DEDUP_REMOVED lines=10> */
.L_x_42724:
        /* <DEDUP_REMOVED lines=21> */
.L_x_42728:
[----:B------:R-:W-:Y:S05]  /*a330*/  BSYNC.RECONVERGENT B1 ;  /* 0x0000000000017941 */ /* 0x000fea0003800200 */
.L_x_42727:
[----:B------:R-:W-:Y:S01]  /*a340*/  IMAD.SHL.U32 R0, R0, 0x100000, RZ ;  /* 0x0010000000007824 */ /* 0x000fe200078e00ff */
[----:B------:R-:W-:-:S04]  /*a350*/  LEA R2, R2, 0x3b800000, 0x17 ;  /* 0x3b80000002027811 */ /* 0x000fc800078eb8ff */
[----:B------:R-:W-:-:S07]  /*a360*/  LOP3.LUT R2, R2, R0, R7, 0xfe, !PT ;  /* 0x0000000002027212 */ /* 0x000fce00078efe07 */
.L_x_42726:
[----:B------:R-:W-:Y:S05]  /*a370*/  BSYNC.RECONVERGENT B0 ;  /* 0x0000000000007941 */ /* 0x000fea0003800200 */
.L_x_42725:
[----:B------:R-:W0:Y:S02]  /*a380*/  F2I.S64.TRUNC R2, R2 ;  /* 0x0000000200027311 */ /* 0x000e24000020d900 */
[----:B0-----:R-:W-:Y:S01]  /*a390*/  PRMT R19, R2, 0x7610, R19 ;  /* 0x0000761002137816 */ /* 0x001fe20000000013 */
[----:B------:R-:W-:Y:S06]  /*a3a0*/  BRA `(.L_x_42710) ;  /* 0x0000000400107947 */ /* 0x000fec0003800000 */
.L_x_42723:
        /* <DEDUP_REMOVED lines=21> */
.L_x_42732:
[----:B------:R-:W-:Y:S05]  /*a500*/  BSYNC.RECONVERGENT B1 ;  /* 0x0000000000017941 */ /* 0x000fea0003800200 */
.L_x_42731:
[----:B------:R-:W-:Y:S01]  /*a510*/  IMAD.SHL.U32 R0, R0, 0x200000, RZ ;  /* 0x0020000000007824 */ /* 0x000fe200078e00ff */
[----:B------:R-:W-:-:S04]  /*a520*/  LEA R2, R2, 0x37800000, 0x17 ;  /* 0x3780000002027811 */ /* 0x000fc800078eb8ff */
[----:B------:R-:W-:-:S07]  /*a530*/  LOP3.LUT R2, R2, R0, R7, 0xfe, !PT ;  /* 0x0000000002027212 */ /* 0x000fce00078efe07 */
.L_x_42730:
[----:B------:R-:W-:Y:S05]  /*a540*/  BSYNC.RECONVERGENT B0 ;  /* 0x0000000000007941 */ /* 0x000fea0003800200 */
.L_x_42729:
[----:B------:R-:W0:Y:S02]  /*a550*/  F2I.S64.TRUNC R2, R2 ;  /* 0x0000000200027311 */ /* 0x000e24000020d900 */
[----:B0-----:R-:W-:Y:S01]  /*a560*/  PRMT R19, R2, 0x7610, R19 ;  /* 0x0000761002137816 */ /* 0x001fe20000000013 */
[----:B------:R-:W-:Y:S06]  /*a570*/  BRA `(.L_x_42710) ;  /* 0x00000000009c7947 */ /* 0x000fec0003800000 */
.L_x_42722:
        /* <DEDUP_REMOVED lines=14> */
.L_x_42736:
[----:B------:R-:W-:Y:S05]  /*a660*/  BSYNC.RECONVERGENT B0 ;  /* 0x0000000000007941 */ /* 0x000fea0003800200 */
.L_x_42735:
[----:B------:R-:W0:Y:S02]  /*a670*/  F2I.S64.TRUNC R2, R2 ;  /* 0x0000000200027311 */ /* 0x000e24000020d900 */
[----:B0-----:R-:W-:Y:S01]  /*a680*/  PRMT R19, R2, 0x7610, R19 ;  /* 0x0000761002137816 */ /* 0x001fe20000000013 */
[----:B------:R-:W-:Y:S06]  /*a690*/  BRA `(.L_x_42710) ;  /* 0x0000000000547947 */ /* 0x000fec0003800000 */
.L_x_42709:
        /* <DEDUP_REMOVED lines=16> */
.L_x_42737:
[----:B------:R-:W-:Y:S01]  /*a7a0*/  PRMT R19, RZ, 0x7610, R19 ;  /* 0x00007610ff137816 */ /* 0x000fe20000000013 */
[----:B------:R-:W-:Y:S06]  /*a7b0*/  BRA `(.L_x_42710) ;  /* 0x00000000000c7947 */ /* 0x000fec0003800000 */
.L_x_42734:
[----:B------:R2:W5:Y:S01]  /*a7c0*/  LDG.E.U8 R19, desc[UR36][R4.64] ;  /* 0x0000002404137981 */ /* 0x000562000c1e1100 */
[----:B------:R-:W-:Y:S05]  /*a7d0*/  BRA `(.L_x_42710) ;  /* 0x0000000000047947 */ /* 0x000fea0003800000 */
.L_x_42733:
[----:B------:R1:W5:Y:S02]  /*a7e0*/  LDG.E.U8 R19, desc[UR36][R4.64] ;  /* 0x0000002404137981 */ /* 0x000364000c1e1100 */
.L_x_42710:
        /* <DEDUP_REMOVED lines=16> */
.L_x_42741:
[----:B------:R0:W5:Y:S01]  /*a8f0*/  LDG.E.U8 R0, desc[UR36][R4.64] ;  /* 0x0000002404007981 */ /* 0x000162000c1e1100 */
[----:B------:R-:W-:Y:S05]  /*a900*/  BRA `(.L_x_42743) ;  /* 0x0000000c005c7947 */ /* 0x000fea0003800000 */
.L_x_42740:
        /* <DEDUP_REMOVED lines=8> */
.L_x_42745:
[----:B------:R4:W5:Y:S01]  /*a990*/  LDG.E.U8 R0, desc[UR36][R4.64] ;  /* 0x0000002404007981 */ /* 0x000962000c1e1100 */
[----:B------:R-:W-:Y:S05]  /*a9a0*/  BRA `(.L_x_42743) ;  /* 0x0000000c00347947 */ /* 0x000fea0003800000 */
.L_x_42744:
[----:B------:R0:W5:Y:S01]  /*a9b0*/  LDG.E.U16 R0, desc[UR36][R4.64] ;  /* 0x0000002404007981 */ /* 0x000162000c1e1500 */
[----:B------:R-:W-:Y:S05]  /*a9c0*/  BRA `(.L_x_42743) ;  /* 0x0000000c002c7947 */ /* 0x000fea0003800000 */
.L_x_42739:
        /* <DEDUP_REMOVED lines=10> */
.L_x_42747:
[----:B------:R-:W2:Y:S02]  /*aa70*/  LDG.E.U16 R2, desc[UR36][R4.64] ;  /* 0x0000002404027981 */ /* 0x000ea4000c1e1500 */
[----:B--2---:R-:W-:-:S06]  /*aa80*/  HADD2.F32 R2, -RZ, R2.H0_H0 ;  /* 0x20000002ff027230 */ /* 0x004fcc0000004100 */
[----:B------:R-:W0:Y:S02]  /*aa90*/  F2I.S64.TRUNC R2, R2 ;  /* 0x0000000200027311 */ /* 0x000e24000020d900 */
[----:B0-----:R-:W-:Y:S01]  /*aaa0*/  PRMT R0, R2, 0x7610, R0 ;  /* 0x0000761002007816 */ /* 0x001fe20000000000 */
[----:B------:R-:W-:Y:S06]  /*aab0*/  BRA `(.L_x_42743) ;  /* 0x0000000800f07947 */ /* 0x000fec0003800000 */
.L_x_42746:
        /* <DEDUP_REMOVED lines=10> */
.L_x_42749:
[----:B------:R-:W2:Y:S02]  /*ab60*/  LDG.E.U16 R4, desc[UR36][R4.64] ;  /* 0x0000002404047981 */ /* 0x000ea4000c1e1500 */
[----:B--2---:R-:W-:-:S06]  /*ab70*/  HADD2.F32 R2, -RZ, R4.H0_H0 ;  /* 0x20000004ff027230 */ /* 0x004fcc0000004100 */
[----:B------:R-:W0:Y:S02]  /*ab80*/  F2I.S64.TRUNC R2, R2 ;  /* 0x0000000200027311 */ /* 0x000e24000020d900 */
[----:B0-----:R-:W-:Y:S01]  /*ab90*/  PRMT R0, R2, 0x7610, R0 ;  /* 0x0000761002007816 */ /* 0x001fe20000000000 */
[----:B------:R-:W-:Y:S06]  /*aba0*/  BRA `(.L_x_42743) ;  /* 0x0000000800b47947 */ /* 0x000fec0003800000 */
.L_x_42748:
[----:B------:R-:W2:Y:S02]  /*abb0*/  LDG.E.64 R2, desc[UR36][R4.64] ;  /* 0x0000002404027981 */ /* 0x000ea4000c1e1b00 */
[----:B--2---:R-:W0:Y:S02]  /*abc0*/  F2I.S64.F64.TRUNC R2, R2 ;  /* 0x0000000200027311 */ /* 0x004e24000030d900 */
[----:B0-----:R-:W-:Y:S01]  /*abd0*/  PRMT R0, R2, 0x7610, R0 ;  /* 0x0000761002007816 */ /* 0x001fe20000000000 */
[----:B------:R-:W-:Y:S06]  /*abe0*/  BRA `(.L_x_42743) ;  /* 0x0000000800a47947 */ /* 0x000fec0003800000 */
.L_x_42738:
        /* <DEDUP_REMOVED lines=12> */
.L_x_42752:
[----:B------:R-:W2:Y:S02]  /*acb0*/  LDG.E.64 R4, desc[UR36][R4.64] ;  /* 0x0000002404047981 */ /* 0x000ea4000c1e1b00 */
[----:B--2---:R-:W0:Y:S02]  /*acc0*/  F2I.S64.F64.TRUNC R2, R4 ;  /* 0x0000000400027311 */ /* 0x004e24000030d900 */
[----:B0-----:R-:W-:Y:S01]  /*acd0*/  PRMT R0, R2, 0x7610, R0 ;  /* 0x0000761002007816 */ /* 0x001fe20000000000 */
[----:B------:R-:W-:Y:S06]  /*ace0*/  BRA `(.L_x_42743) ;  /* 0x0000000800647947 */ /* 0x000fec0003800000 */
.L_x_42751:
        /* <DEDUP_REMOVED lines=27> */
.L_x_42754:
        /* <DEDUP_REMOVED lines=14> */
.L_x_42753:
[----:B------:R-:W2:Y:S02]  /*af80*/  LDG.E.U16 R2, desc[UR36][R4.64] ;  /* 0x0000002404027981 */ /* 0x000ea4000c1e1500 */
[----:B--2---:R-:W-:-:S06]  /*af90*/  IMAD.U32 R2, R2, 0x10000, RZ ;  /* 0x0001000002027824 */ /* 0x004fcc00078e00ff */
[----:B------:R-:W0:Y:S02]  /*afa0*/  F2I.S64.TRUNC R2, R2 ;  /* 0x0000000200027311 */ /* 0x000e24000020d900 */
[----:B0-----:R-:W-:Y:S01]  /*afb0*/  PRMT R0, R2, 0x7610, R0 ;  /* 0x0000761002007816 */ /* 0x001fe20000000000 */
[----:B------:R-:W-:Y:S06]  /*afc0*/  BRA `(.L_x_42743) ;  /* 0x0000000400ac7947 */ /* 0x000fec0003800000 */
.L_x_42750:
        /* <DEDUP_REMOVED lines=10> */
.L_x_42757:
        /* <DEDUP_REMOVED lines=21> */
.L_x_42761:
[----:B------:R-:W-:Y:S05]  /*b1c0*/  BSYNC.RECONVERGENT B1 ;  /* 0x0000000000017941 */ /* 0x000fea0003800200 */
.L_x_42760:
[----:B------:R-:W-:Y:S01]  /*b1d0*/  IMAD.SHL.U32 R0, R0, 0x100000, RZ ;  /* 0x0010000000007824 */ /* 0x000fe200078e00ff */
[----:B------:R-:W-:-:S04]  /*b1e0*/  LEA R2, R2, 0x3b800000, 0x17 ;  /* 0x3b80000002027811 */ /* 0x000fc800078eb8ff */
[----:B------:R-:W-:-:S07]  /*b1f0*/  LOP3.LUT R2, R2, R0, R7, 0xfe, !PT ;  /* 0x0000000002027212 */ /* 0x000fce00078efe07 */
.L_x_42759:
[----:B------:R-:W-:Y:S05]  /*b200*/  BSYNC.RECONVERGENT B0 ;  /* 0x0000000000007941 */ /* 0x000fea0003800200 */
.L_x_42758:
[----:B------:R-:W0:Y:S02]  /*b210*/  F2I.S64.TRUNC R2, R2 ;  /* 0x0000000200027311 */ /* 0x000e24000020d900 */
[----:B0-----:R-:W-:Y:S01]  /*b220*/  PRMT R0, R2, 0x7610, R0 ;  /* 0x0000761002007816 */ /* 0x001fe20000000000 */
[----:B------:R-:W-:Y:S06]  /*b230*/  BRA `(.L_x_42743) ;  /* 0x0000000400107947 */ /* 0x000fec0003800000 */
.L_x_42756:
        /* <DEDUP_REMOVED lines=21> */
.L_x_42765:
[----:B------:R-:W-:Y:S05]  /*b390*/  BSYNC.RECONVERGENT B1 ;  /* 0x0000000000017941 */ /* 0x000fea0003800200 */
.L_x_42764:
[----:B------:R-:W-:Y:S01]  /*b3a0*/  IMAD.SHL.U32 R0, R0, 0x200000, RZ ;  /* 0x0020000000007824 */ /* 0x000fe200078e00ff */
[----:B------:R-:W-:-:S04]  /*b3b0*/  LEA R2, R2, 0x37800000, 0x17 ;  /* 0x3780000002027811 */ /* 0x000fc800078eb8ff */
[----:B------:R-:W-:-:S07]  /*b3c0*/  LOP3.LUT R2, R2, R0, R7, 0xfe, !PT ;  /* 0x0000000002027212 */ /* 0x000fce00078efe07 */
.L_x_42763:
[----:B------:R-:W-:Y:S05]  /*b3d0*/  BSYNC.RECONVERGENT B0 ;  /* 0x0000000000007941 */ /* 0x000fea0003800200 */
.L_x_42762:
[----:B------:R-:W0:Y:S02]  /*b3e0*/  F2I.S64.TRUNC R2, R2 ;  /* 0x0000000200027311 */ /* 0x000e24000020d900 */
[----:B0-----:R-:W-:Y:S01]  /*b3f0*/  PRMT R0, R2, 0x7610, R0 ;  /* 0x0000761002007816 */ /* 0x001fe20000000000 */
[----:B------:R-:W-:Y:S06]  /*b400*/  BRA `(.L_x_42743) ;  /* 0x00000000009c7947 */ /* 0x000fec0003800000 */
.L_x_42755:
        /* <DEDUP_REMOVED lines=14> */
.L_x_42769:
[----:B------:R-:W-:Y:S05]  /*b4f0*/  BSYNC.RECONVERGENT B0 ;  /* 0x0000000000007941 */ /* 0x000fea0003800200 */
.L_x_42768:
[----:B------:R-:W0:Y:S02]  /*b500*/  F2I.S64.TRUNC R2, R2 ;  /* 0x0000000200027311 */ /* 0x000e24000020d900 */
[----:B0-----:R-:W-:Y:S01]  /*b510*/  PRMT R0, R2, 0x7610, R0 ;  /* 0x0000761002007816 */ /* 0x001fe20000000000 */
[----:B------:R-:W-:Y:S06]  /*b520*/  BRA `(.L_x_42743) ;  /* 0x0000000000547947 */ /* 0x000fec0003800000 */
.L_x_42742:
        /* <DEDUP_REMOVED lines=16> */
.L_x_42770:
[----:B------:R-:W-:Y:S01]  /*b630*/  PRMT R0, RZ, 0x7610, R0 ;  /* 0x00007610ff007816 */ /* 0x000fe20000000000 */
[----:B------:R-:W-:Y:S06]  /*b640*/  BRA `(.L_x_42743) ;  /* 0x00000000000c7947 */ /* 0x000fec0003800000 */
.L_x_42767:
[----:B------:R2:W5:Y:S01]  /*b650*/  LDG.E.U8 R0, desc[UR36][R4.64] ;  /* 0x0000002404007981 */ /* 0x000562000c1e1100 */
[----:B------:R-:W-:Y:S05]  /*b660*/  BRA `(.L_x_42743) ;  /* 0x0000000000047947 */ /* 0x000fea0003800000 */
.L_x_42766:
[----:B------:R1:W5:Y:S02]  /*b670*/  LDG.E.U8 R0, desc[UR36][R4.64] ;  /* 0x0000002404007981 */ /* 0x000364000c1e1100 */
.L_x_42743:
        /* <DEDUP_REMOVED lines=21> */
.L_x_42775:
[----:B------:R4:W-:Y:S01]  /*b7d0*/  STG.E.U8 desc[UR36][R2.64], R4 ;  /* 0x0000000402007986 */ /* 0x0009e2000c101124 */
[----:B------:R-:W-:Y:S05]  /*b7e0*/  BRA `(.L_x_42777) ;  /* 0x0000000800fc7947 */ /* 0x000fea0003800000 */
.L_x_42774:
        /* <DEDUP_REMOVED lines=9> */
.L_x_42779:
[----:B------:R2:W-:Y:S01]  /*b880*/  STG.E desc[UR36][R2.64], R4 ;  /* 0x0000000402007986 */ /* 0x0005e2000c101924 */
[----:B------:R-:W-:Y:S05]  /*b890*/  BRA `(.L_x_42777) ;  /* 0x0000000800d07947 */ /* 0x000fea0003800000 */
.L_x_42778:
[----:B------:R0:W-:Y:S01]  /*b8a0*/  STG.E.U16 desc[UR36][R2.64], R4 ;  /* 0x0000000402007986 */ /* 0x0001e2000c101524 */
[----:B------:R-:W-:Y:S05]  /*b8b0*/  BRA `(.L_x_42777) ;  /* 0x0000000800c87947 */ /* 0x000fea0003800000 */
.L_x_42773:
        /* <DEDUP_REMOVED lines=9> */
.L_x_42781:
[----:B------:R-:W-:-:S04]  /*b950*/  I2FP.F32.U32 R0, R4 ;  /* 0x0000000400007245 */ /* 0x000fc80000201000 */
[----:B------:R-:W-:-:S05]  /*b960*/  F2FP.F16.F32.PACK_AB R0, RZ, R0 ;  /* 0x00000000ff00723e */ /* 0x000fca00000000ff */
[----:B------:R0:W-:Y:S01]  /*b970*/  STG.E.U16 desc[UR36][R2.64], R0 ;  /* 0x0000000002007986 */ /* 0x0001e2000c101524 */
[----:B------:R-:W-:Y:S05]  /*b980*/  BRA `(.L_x_42777) ;  /* 0x0000000800947947 */ /* 0x000fea0003800000 */
.L_x_42780:
        /* <DEDUP_REMOVED lines=10> */
.L_x_42783:
[----:B------:R-:W-:-:S04]  /*ba30*/  I2FP.F32.U32 R4, R4 ;  /* 0x0000000400047245 */ /* 0x000fc80000201000 */
[----:B------:R-:W-:-:S04]  /*ba40*/  F2FP.F16.F32.PACK_AB R5, RZ, R4 ;  /* 0x00000004ff05723e */ /* 0x000fc800000000ff */
[----:B------:R-:W-:-:S05]  /*ba50*/  PRMT R5, R5, 0x5410, RZ ;  /* 0x0000541005057816 */ /* 0x000fca00000000ff */
[----:B------:R0:W-:Y:S01]  /*ba60*/  STG.E desc[UR36][R2.64], R5 ;  /* 0x0000000502007986 */ /* 0x0001e2000c101924 */
[----:B------:R-:W-:Y:S05]  /*ba70*/  BRA `(.L_x_42777) ;  /* 0x0000000800587947 */ /* 0x000fea0003800000 */
.L_x_42782:
[----:B------:R-:W0:Y:S02]  /*ba80*/  I2F.F64.U32 R4, R4 ;  /* 0x0000000400047312 */ /* 0x000e240000201800 */
[----:B0-----:R0:W-:Y:S01]  /*ba90*/  STG.E.64 desc[UR36][R2.64], R4 ;  /* 0x0000000402007986 */ /* 0x0011e2000c101b24 */
[----:B------:R-:W-:Y:S05]  /*baa0*/  BRA `(.L_x_42777) ;  /* 0x00000008004c7947 */ /* 0x000fea0003800000 */
.L_x_42772:
        /* <DEDUP_REMOVED lines=12> */
.L_x_42787:
        /* <DEDUP_REMOVED lines=17> */
.L_x_42789:
[----:B------:R-:W-:Y:S05]  /*bc80*/  BSYNC.RECONVERGENT B0 ;  /* 0x0000000000007941 */ /* 0x000fea0003800200 */
.L_x_42788:
[----:B------:R0:W-:Y:S01]  /*bc90*/  STG.E.U8 desc[UR36][R2.64], R0 ;  /* 0x0000000002007986 */ /* 0x0001e2000c101124 */
[----:B------:R-:W-:Y:S05]  /*bca0*/  BRA `(.L_x_42777) ;  /* 0x0000000400cc7947 */ /* 0x000fea0003800000 */
.L_x_42786:
        /* <DEDUP_REMOVED lines=17> */
.L_x_42791:
[----:B------:R-:W-:Y:S05]  /*bdc0*/  BSYNC.RECONVERGENT B0 ;  /* 0x0000000000007941 */ /* 0x000fea0003800200 */
.L_x_42790:
[----:B------:R0:W-:Y:S01]  /*bdd0*/  STG.E.U8 desc[UR36][R2.64], R0 ;  /* 0x0000000002007986 */ /* 0x0001e2000c101124 */
[----:B------:R-:W-:Y:S05]  /*bde0*/  BRA `(.L_x_42777) ;  /* 0x00000004007c7947 */ /* 0x000fea0003800000 */
.L_x_42785:
        /* <DEDUP_REMOVED lines=21> */
.L_x_42793:
[----:B------:R-:W-:-:S05]  /*bf40*/  IMAD.MOV.U32 R5, RZ, RZ, RZ ;  /* 0x000000ffff057224 */ /* 0x000fca00078e00ff */
[----:B------:R0:W-:Y:S01]  /*bf50*/  STG.E.64 desc[UR36][R2.64], R4 ;  /* 0x0000000402007986 */ /* 0x0001e2000c101b24 */
[----:B------:R-:W-:Y:S05]  /*bf60*/  BRA `(.L_x_42777) ;  /* 0x00000004001c7947 */ /* 0x000fea0003800000 */
.L_x_42792:
[----:B------:R0:W-:Y:S01]  /*bf70*/  STG.E desc[UR36][R2.64], R4 ;  /* 0x0000000402007986 */ /* 0x0001e2000c101924 */
[----:B------:R-:W-:Y:S05]  /*bf80*/  BRA `(.L_x_42777) ;  /* 0x0000000400147947 */ /* 0x000fea0003800000 */
.L_x_42784:
        /* <DEDUP_REMOVED lines=8> */
.L_x_42795:
[----:B------:R-:W0:Y:S01]  /*c010*/  I2F.F64.U32 R4, R4 ;  /* 0x0000000400047312 */ /* 0x000e220000201800 */
[----:B------:R-:W-:-:S05]  /*c020*/  CS2R R6, SRZ ;  /* 0x0000000000067805 */ /* 0x000fca000001ff00 */
[----:B0-----:R0:W-:Y:S01]  /*c030*/  STG.E.128 desc[UR36][R2.64], R4 ;  /* 0x0000000402007986 */ /* 0x0011e2000c101d24 */
[----:B------:R-:W-:Y:S05]  /*c040*/  BRA `(.L_x_42777) ;  /* 0x0000000000e47947 */ /* 0x000fea0003800000 */
.L_x_42794:
[----:B------:R-:W-:-:S09]  /*c050*/  UISETP.NE.AND UP0, UPT, UR4, 0xf, UPT ;  /* 0x0000000f0400788c */ /* 0x000fd2000bf05270 */
[----:B------:R-:W-:Y:S05]  /*c060*/  BRA.U !UP0, `(.L_x_42796) ;  /* 0x0000000108d07547 */ /* 0x000fea000b800000 */
[----:B------:R-:W-:-:S09]  /*c070*/  UISETP.NE.AND UP0, UPT, UR4, 0x17, UPT ;  /* 0x000000170400788c */ /* 0x000fd2000bf05270 */
[----:B------:R-:W-:Y:S05]  /*c080*/  BRA.U !UP0, `(.L_x_42797) ;  /* 0x0000000108847547 */ /* 0x000fea000b800000 */
[----:B------:R-:W-:-:S09]  /*c090*/  UISETP.NE.AND UP0, UPT, UR4, 0x18, UPT ;  /* 0x000000180400788c */ /* 0x000fd2000bf05270 */
[----:B------:R-:W-:Y:S05]  /*c0a0*/  BRA.U !UP0, `(.L_x_42798) ;  /* 0x0000000108447547 */ /* 0x000fea000b800000 */
.L_x_42776:
        /* <DEDUP_REMOVED lines=16> */
.L_x_42799:
[----:B------:R-:W-:Y:S05]  /*c1b0*/  BRA `(.L_x_42777) ;  /* 0x0000000000887947 */ /* 0x000fea0003800000 */
.L_x_42798:
        /* <DEDUP_REMOVED lines=11> */
.L_x_42801:
[----:B------:R-:W-:Y:S05]  /*c270*/  BSYNC.RECONVERGENT B0 ;  /* 0x0000000000007941 */ /* 0x000fea0003800200 */
.L_x_42800:
[----:B------:R0:W-:Y:S01]  /*c280*/  STG.E.U8 desc[UR36][R2.64], R5 ;  /* 0x0000000502007986 */ /* 0x0001e2000c101124 */
[----:B------:R-:W-:Y:S05]  /*c290*/  BRA `(.L_x_42777) ;  /* 0x0000000000507947 */ /* 0x000fea0003800000 */
.L_x_42797:
        /* <DEDUP_REMOVED lines=12> */
.L_x_42802:
[----:B------:R-:W-:Y:S01]  /*c360*/  IMAD.MOV.U32 R5, RZ, RZ, 0x7f ;  /* 0x0000007fff057424 */ /* 0x000fe200078e00ff */
[----:B------:R-:W-:-:S04]  /*c370*/  ISETP.GT.U32.AND P0, PT, R7, 0x7f800000, PT ;  /* 0x7f8000000700780c */ /* 0x000fc80003f04070 */
[----:B------:R-:W-:-:S05]  /*c380*/  SEL R5, R5, 0x7c, P0 ;  /* 0x0000007c05057807 */ /* 0x000fca0000000000 */
[----:B------:R0:W-:Y:S01]  /*c390*/  STG.E.U8 desc[UR36][R2.64], R5 ;  /* 0x0000000502007986 */ /* 0x0001e2000c101124 */
[----:B------:R-:W-:Y:S05]  /*c3a0*/  BRA `(.L_x_42777) ;  /* 0x00000000000c7947 */ /* 0x000fea0003800000 */
.L_x_42796:
[----:B------:R-:W-:-:S04]  /*c3b0*/  I2FP.F32.U32 R0, R4 ;  /* 0x0000000400007245 */ /* 0x000fc80000201000 */
[----:B------:R-:W-:-:S05]  /*c3c0*/  F2FP.BF16.F32.PACK_AB R0, RZ, R0 ;  /* 0x00000000ff00723e */ /* 0x000fca00000010ff */
[----:B------:R0:W-:Y:S02]  /*c3d0*/  STG.E.U16 desc[UR36][R2.64], R0 ;  /* 0x0000000002007986 */ /* 0x0001e4000c101524 */
.L_x_42777:
[----:B------:R-:W-:Y:S05]  /*c3e0*/  BSYNC.RECONVERGENT B6 ;  /* 0x0000000000067941 */ /* 0x000fea0003800200 */
.L_x_42771:
[----:B------:R-:W-:-:S07]  /*c3f0*/  VIADD R17, R17, 0x80 ;  /* 0x0000008011117836 */ /* 0x000fce0000000000 */
.L_x_42703:
[----:B------:R-:W-:Y:S05]  /*c400*/  BSYNC.RECONVERGENT B7 ;  /* 0x0000000000077941 */ /* 0x000fea0003800200 */
.L_x_42702:
        /* <DEDUP_REMOVED lines=357> */
.L_x_42803:
        /* <DEDUP_REMOVED lines=19> */
.L_x_42807:
[----:B------:R0:W5:Y:S01]  /*db90*/  LDG.E.U8 R19, desc[UR36][R4.64] ;  /* 0x0000002404137981 */ /* 0x000162000c1e1100 */
[----:B------:R-:W-:Y:S05]  /*dba0*/  BRA `(.L_x_42809) ;  /* 0x0000000c005c7947 */ /* 0x000fea0003800000 */
.L_x_42806:
        /* <DEDUP_REMOVED lines=8> */
.L_x_42811:
[----:B------:R4:W5:Y:S01]  /*dc30*/  LDG.E.U8 R19, desc[UR36][R4.64] ;  /* 0x0000002404137981 */ /* 0x000962000c1e1100 */
[----:B------:R-:W-:Y:S05]  /*dc40*/  BRA `(.L_x_42809) ;  /* 0x0000000c00347947 */ /* 0x000fea0003800000 */
.L_x_42810:
[----:B------:R0:W5:Y:S01]  /*dc50*/  LDG.E.U16 R19, desc[UR36][R4.64] ;  /* 0x0000002404137981 */ /* 0x000162000c1e1500 */
[----:B------:R-:W-:Y:S05]  /*dc60*/  BRA `(.L_x_42809) ;  /* 0x0000000c002c7947 */ /* 0x000fea0003800000 */
.L_x_42805:
        /* <DEDUP_REMOVED lines=10> */
.L_x_42813:
[----:B------:R-:W2:Y:S02]  /*dd10*/  LDG.E.U16 R2, desc[UR36][R4.64] ;  /* 0x0000002404027981 */ /* 0x000ea4000c1e1500 */
[----:B--2---:R-:W-:-:S06]  /*dd20*/  HADD2.F32 R2, -RZ, R2.H0_H0 ;  /* 0x20000002ff027230 */ /* 0x004fcc0000004100 */
[----:B------:R-:W0:Y:S02]  /*dd30*/  F2I.S64.TRUNC R2, R2 ;  /* 0x0000000200027311 */ /* 0x000e24000020d900 */
[----:B0-----:R-:W-:Y:S01]  /*dd40*/  PRMT R19, R2, 0x7610, R19 ;  /* 0x0000761002137816 */ /* 0x001fe20000000013 */
[----:B------:R-:W-:Y:S06]  /*dd50*/  BRA `(.L_x_42809) ;  /* 0x0000000800f07947 */ /* 0x000fec0003800000 */
.L_x_42812:
        /* <DEDUP_REMOVED lines=10> */
.L_x_42815:
[----:B------:R-:W2:Y:S02]  /*de00*/  LDG.E.U16 R4, desc[UR36][R4.64] ;  /* 0x0000002404047981 */ /* 0x000ea4000c1e1500 */
[----:B--2---:R-:W-:-:S06]  /*de10*/  HADD2.F32 R2, -RZ, R4.H0_H0 ;  /* 0x20000004ff027230 */ /* 0x004fcc0000004100 */
[----:B------:R-:W0:Y:S02]  /*de20*/  F2I.S64.TRUNC R2, R2 ;  /* 0x0000000200027311 */ /* 0x000e24000020d900 */
[----:B0-----:R-:W-:Y:S01]  /*de30*/  PRMT R19, R2, 0x7610, R19 ;  /* 0x0000761002137816 */ /* 0x001fe20000000013 */
[----:B------:R-:W-:Y:S06]  /*de40*/  BRA `(.L_x_42809) ;  /* 0x0000000800b47947 */ /* 0x000fec0003800000 */
.L_x_42814:
[----:B------:R-:W2:Y:S02]  /*de50*/  LDG.E.64 R2, desc[UR36][R4.64] ;  /* 0x0000002404027981 */ /* 0x000ea4000c1e1b00 */
[----:B--2---:R-:W0:Y:S02]  /*de60*/  F2I.S64.F64.TRUNC R2, R2 ;  /* 0x0000000200027311 */ /* 0x004e24000030d900 */
[----:B0-----:R-:W-:Y:S01]  /*de70*/  PRMT R19, R2, 0x7610, R19 ;  /* 0x0000761002137816 */ /* 0x001fe20000000013 */
[----:B------:R-:W-:Y:S06]  /*de80*/  BRA `(.L_x_42809) ;  /* 0x0000000800a47947 */ /* 0x000fec0003800000 */
.L_x_42804:
        /* <DEDUP_REMOVED lines=12> */
.L_x_42818:
[----:B------:R-:W2:Y:S02]  /*df50*/  LDG.E.64 R4, desc[UR36][R4.64] ;  /* 0x0000002404047981 */ /* 0x000ea4000c1e1b00 */
[----:B--2---:R-:W0:Y:S02]  /*df60*/  F2I.S64.F64.TRUNC R2, R4 ;  /* 0x0000000400027311 */ /* 0x004e24000030d900 */
[----:B0-----:R-:W-:Y:S01]  /*df70*/  PRMT R19, R2, 0x7610, R19 ;  /* 0x0000761002137816 */ /* 0x001fe20000000013 */
[----:B------:R-:W-:Y:S06]  /*df80*/  BRA `(.L_x_42809) ;  /* 0x0000000800647947 */ /* 0x000fec0003800000 */
.L_x_42817:
        /* <DEDUP_REMOVED lines=27> */
.L_x_42820:
        /* <DEDUP_REMOVED lines=14> */
.L_x_42819:
[----:B------:R-:W2:Y:S02]  /*e220*/  LDG.E.U16 R2, desc[UR36][R4.64] ;  /* 0x0000002404027981 */ /* 0x000ea4000c1e1500 */
[----:B--2---:R-:W-:-:S06]  /*e230*/  SHF.L.U32 R2, R2, 0x10, RZ ;  /* 0x0000001002027819 */ /* 0x004fcc00000006ff */
[----:B------:R-:W0:Y:S02]  /*e240*/  F2I.S64.TRUNC R2, R2 ;  /* 0x0000000200027311 */ /* 0x000e24000020d900 */
[----:B0-----:R-:W-:Y:S01]  /*e250*/  PRMT R19, R2, 0x7610, R19 ;  /* 0x0000761002137816 */ /* 0x001fe20000000013 */
[----:B------:R-:W-:Y:S06]  /*e260*/  BRA `(.L_x_42809) ;  /* 0x0000000400ac7947 */ /* 0x000fec0003800000 */
.L_x_42816:
        /* <DEDUP_REMOVED lines=10> */
.L_x_42823:
        /* <DEDUP_REMOVED lines=21> */
.L_x_42827:
[----:B------:R-:W-:Y:S05]  /*e460*/  BSYNC.RECONVERGENT B1 ;  /* 0x0000000000017941 */ /* 0x000fea0003800200 */
.L_x_42826:
[----:B------:R-:W-:Y:S01]  /*e470*/  IMAD.SHL.U32 R0, R0, 0x100000, RZ ;  /* 0x0010000000007824 */ /* 0x000fe200078e00ff */
[----:B------:R-:W-:-:S04]  /*e480*/  LEA R2, R2, 0x3b800000, 0x17 ;  /* 0x3b80000002027811 */ /* 0x000fc800078eb8ff */
[----:B------:R-:W-:-:S07]  /*e490*/  LOP3.LUT R2, R2, R0, R7, 0xfe, !PT ;  /* 0x0000000002027212 */ /* 0x000fce00078efe07 */
.L_x_42825:
[----:B------:R-:W-:Y:S05]  /*e4a0*/  BSYNC.RECONVERGENT B0 ;  /* 0x0000000000007941 */ /* 0x000fea0003800200 */
.L_x_42824:
[----:B------:R-:W0:Y:S02]  /*e4b0*/  F2I.S64.TRUNC R2, R2 ;  /* 0x0000000200027311 */ /* 0x000e24000020d900 */
[----:B0-----:R-:W-:Y:S01]  /*e4c0*/  PRMT R19, R2, 0x7610, R19 ;  /* 0x0000761002137816 */ /* 0x001fe20000000013 */
[----:B------:R-:W-:Y:S06]  /*e4d0*/  BRA `(.L_x_42809) ;  /* 0x0000000400107947 */ /* 0x000fec0003800000 */
.L_x_42822:
        /* <DEDUP_REMOVED lines=21> */
.L_x_42831:
[----:B------:R-:W-:Y:S05]  /*e630*/  BSYNC.RECONVERGENT B1 ;  /* 0x0000000000017941 */ /* 0x000fea0003800200 */
.L_x_42830:
[----:B------:R-:W-:Y:S01]  /*e640*/  IMAD.SHL.U32 R0, R0, 0x200000, RZ ;  /* 0x0020000000007824 */ /* 0x000fe200078e00ff */
[----:B------:R-:W-:-:S04]  /*e650*/  LEA R2, R2, 0x37800000, 0x17 ;  /* 0x3780000002027811 */ /* 0x000fc800078eb8ff */
[----:B------:R-:W-:-:S07]  /*e660*/  LOP3.LUT R2, R2, R0, R7, 0xfe, !PT ;  /* 0x0000000002027212 */ /* 0x000fce00078efe07 */
.L_x_42829:
[----:B------:R-:W-:Y:S05]  /*e670*/  BSYNC.RECONVERGENT B0 ;  /* 0x0000000000007941 */ /* 0x000fea0003800200 */
.L_x_42828:
[----:B------:R-:W0:Y:S02]  /*e680*/  F2I.S64.TRUNC R2, R2 ;  /* 0x0000000200027311 */ /* 0x000e24000020d900 */
[----:B0-----:R-:W-:Y:S01]  /*e690*/  PRMT R19, R2, 0x7610, R19 ;  /* 0x0000761002137816 */ /* 0x001fe20000000013 */
[----:B------:R-:W-:Y:S06]  /*e6a0*/  BRA `(.L_x_42809) ;  /* 0x00000000009c7947 */ /* 0x000fec0003800000 */
.L_x_42821:
        /* <DEDUP_REMOVED lines=14> */
.L_x_42835:
[----:B------:R-:W-:Y:S05]  /*e790*/  BSYNC.RECONVERGENT B0 ;  /* 0x0000000000007941 */ /* 0x000fea0003800200 */
.L_x_42834:
[----:B------:R-:W0:Y:S02]  /*e7a0*/  F2I.S64.TRUNC R2, R2 ;  /* 0x0000000200027311 */ /* 0x000e24000020d900 */
[----:B0-----:R-:W-:Y:S01]  /*e7b0*/  PRMT R19, R2, 0x7610, R19 ;  /* 0x0000761002137816 */ /* 0x001fe20000000013 */
[----:B------:R-:W-:Y:S06]  /*e7c0*/  BRA `(.L_x_42809) ;  /* 0x0000000000547947 */ /* 0x000fec0003800000 */
.L_x_42808:
        /* <DEDUP_REMOVED lines=16> */
.L_x_42836:
[----:B------:R-:W-:Y:S01]  /*e8d0*/  PRMT R19, RZ, 0x7610, R19 ;  /* 0x00007610ff137816 */ /* 0x000fe20000000013 */
[----:B------:R-:W-:Y:S06]  /*e8e0*/  BRA `(.L_x_42809) ;  /* 0x00000000000c7947 */ /* 0x000fec0003800000 */
.L_x_42833:
[----:B------:R0:W5:Y:S01]  /*e8f0*/  LDG.E.U8 R19, desc[UR36][R4.64] ;  /* 0x0000002404137981 */ /* 0x000162000c1e1100 */
[----:B------:R-:W-:Y:S05]  /*e900*/  BRA `(.L_x_42809) ;  /* 0x0000000000047947 */ /* 0x000fea0003800000 */
.L_x_42832:
[----:B------:R1:W5:Y:S02]  /*e910*/  LDG.E.U8 R19, desc[UR36][R4.64] ;  /* 0x0000002404137981 */ /* 0x000364000c1e1100 */
.L_x_42809:
        /* <DEDUP_REMOVED lines=16> */
.L_x_42840:
[----:B------:R1:W5:Y:S01]  /*ea20*/  LDG.E.U8 R0, desc[UR36][R4.64] ;  /* 0x0000002404007981 */ /* 0x000362000c1e1100 */
[----:B------:R-:W-:Y:S05]  /*ea30*/  BRA `(.L_x_42842) ;  /* 0x0000000c005c7947 */ /* 0x000fea0003800000 */
.L_x_42839:
        /* <DEDUP_REMOVED lines=8> */
.L_x_42844:
[----:B------:R3:W5:Y:S01]  /*eac0*/  LDG.E.U8 R0, desc[UR36][R4.64] ;  /* 0x0000002404007981 */ /* 0x000762000c1e1100 */
[----:B------:R-:W-:Y:S05]  /*ead0*/  BRA `(.L_x_42842) ;  /* 0x0000000c00347947 */ /* 0x000fea0003800000 */
.L_x_42843:
[----:B------:R4:W5:Y:S01]  /*eae0*/  LDG.E.U16 R0, desc[UR36][R4.64] ;  /* 0x0000002404007981 */ /* 0x000962000c1e1500 */
[----:B------:R-:W-:Y:S05]  /*eaf0*/  BRA `(.L_x_42842) ;  /* 0x0000000c002c7947 */ /* 0x000fea0003800000 */
.L_x_42838:
        /* <DEDUP_REMOVED lines=10> */
.L_x_42846:
[----:B------:R-:W2:Y:S02]  /*eba0*/  LDG.E.U16 R2, desc[UR36][R4.64] ;  /* 0x0000002404027981 */ /* 0x000ea4000c1e1500 */
[----:B--2---:R-:W-:-:S06]  /*ebb0*/  HADD2.F32 R2, -RZ, R2.H0_H0 ;  /* 0x20000002ff027230 */ /* 0x004fcc0000004100 */
[----:B------:R-:W0:Y:S02]  /*ebc0*/  F2I.S64.TRUNC R2, R2 ;  /* 0x0000000200027311 */ /* 0x000e24000020d900 */
[----:B0-----:R-:W-:Y:S01]  /*ebd0*/  PRMT R0, R2, 0x7610, R0 ;  /* 0x0000761002007816 */ /* 0x001fe20000000000 */
[----:B------:R-:W-:Y:S06]  /*ebe0*/  BRA `(.L_x_42842) ;  /* 0x0000000800f07947 */ /* 0x000fec0003800000 */
.L_x_42845:
        /* <DEDUP_REMOVED lines=10> */
.L_x_42848:
[----:B------:R-:W2:Y:S02]  /*ec90*/  LDG.E.U16 R4, desc[UR36][R4.64] ;  /* 0x0000002404047981 */ /* 0x000ea4000c1e1500 */
[----:B--2---:R-:W-:-:S06]  /*eca0*/  HADD2.F32 R2, -RZ, R4.H0_H0 ;  /* 0x20000004ff027230 */ /* 0x004fcc0000004100 */
[----:B------:R-:W0:Y:S02]  /*ecb0*/  F2I.S64.TRUNC R2, R2 ;  /* 0x0000000200027311 */ /* 0x000e24000020d900 */
[----:B0-----:R-:W-:Y:S01]  /*ecc0*/  PRMT R0, R2, 0x7610, R0 ;  /* 0x0000761002007816 */ /* 0x001fe20000000000 */
[----:B------:R-:W-:Y:S06]  /*ecd0*/  BRA `(.L_x_42842) ;  /* 0x0000000800b47947 */ /* 0x000fec0003800000 */
.L_x_42847:
[----:B------:R-:W2:Y:S02]  /*ece0*/  LDG.E.64 R2, desc[UR36][R4.64] ;  /* 0x0000002404027981 */ /* 0x000ea4000c1e1b00 */
[----:B--2---:R-:W0:Y:S02]  /*ecf0*/  F2I.S64.F64.TRUNC R2, R2 ;  /* 0x0000000200027311 */ /* 0x004e24000030d900 */
[----:B0-----:R-:W-:Y:S01]  /*ed00*/  PRMT R0, R2, 0x7610, R0 ;  /* 0x0000761002007816 */ /* 0x001fe20000000000 */
[----:B------:R-:W-:Y:S06]  /*ed10*/  BRA `(.L_x_42842) ;  /* 0x0000000800a47947 */ /* 0x000fec0003800000 */
.L_x_42837:
        /* <DEDUP_REMOVED lines=12> */
.L_x_42851:
[----:B------:R-:W2:Y:S02]  /*ede0*/  LDG.E.64 R4, desc[UR36][R4.64] ;  /* 0x0000002404047981 */ /* 0x000ea4000c1e1b00 */
[----:B--2---:R-:W0:Y:S02]  /*edf0*/  F2I.S64.F64.TRUNC R2, R4 ;  /* 0x0000000400027311 */ /* 0x004e24000030d900 */
[----:B0-----:R-:W-:Y:S01]  /*ee00*/  PRMT R0, R2, 0x7610, R0 ;  /* 0x0000761002007816 */ /* 0x001fe20000000000 */
[----:B------:R-:W-:Y:S06]  /*ee10*/  BRA `(.L_x_42842) ;  /* 0x0000000800647947 */ /* 0x000fec0003800000 */
.L_x_42850:
        /* <DEDUP_REMOVED lines=27> */
.L_x_42853:
        /* <DEDUP_REMOVED lines=14> */
.L_x_42852:
[----:B------:R-:W2:Y:S02]  /*f0b0*/  LDG.E.U16 R2, desc[UR36][R4.64] ;  /* 0x0000002404027981 */ /* 0x000ea4000c1e1500 */
[----:B--2---:R-:W-:-:S06]  /*f0c0*/  IMAD.U32 R2, R2, 0x10000, RZ ;  /* 0x0001000002027824 */ /* 0x004fcc00078e00ff */
[----:B------:R-:W0:Y:S02]  /*f0d0*/  F2I.S64.TRUNC R2, R2 ;  /* 0x0000000200027311 */ /* 0x000e24000020d900 */
[----:B0-----:R-:W-:Y:S01]  /*f0e0*/  PRMT R0, R2, 0x7610, R0 ;  /* 0x0000761002007816 */ /* 0x001fe20000000000 */
[----:B------:R-:W-:Y:S06]  /*f0f0*/  BRA `(.L_x_42842) ;  /* 0x0000000400ac7947 */ /* 0x000fec0003800000 */
.L_x_42849:
        /* <DEDUP_REMOVED lines=10> */
.L_x_42856:
        /* <DEDUP_REMOVED lines=21> */
.L_x_42860:
[----:B------:R-:W-:Y:S05]  /*f2f0*/  BSYNC.RECONVERGENT B1 ;  /* 0x0000000000017941 */ /* 0x000fea0003800200 */
.L_x_42859:
[----:B------:R-:W-:Y:S01]  /*f300*/  IMAD.SHL.U32 R0, R0, 0x100000, RZ ;  /* 0x0010000000007824 */ /* 0x000fe200078e00ff */
[----:B------:R-:W-:-:S04]  /*f310*/  LEA R2, R2, 0x3b800000, 0x17 ;  /* 0x3b80000002027811 */ /* 0x000fc800078eb8ff */
[----:B------:R-:W-:-:S07]  /*f320*/  LOP3.LUT R2, R2, R0, R7, 0xfe, !PT ;  /* 0x0000000002027212 */ /* 0x000fce00078efe07 */
.L_x_42858:
[----:B------:R-:W-:Y:S05]  /*f330*/  BSYNC.RECONVERGENT B0 ;  /* 0x0000000000007941 */ /* 0x000fea0003800200 */
.L_x_42857:
[----:B------:R-:W0:Y:S02]  /*f340*/  F2I.S64.TRUNC R2, R2 ;  /* 0x0000000200027311 */ /* 0x000e24000020d900 */
[----:B0-----:R-:W-:Y:S01]  /*f350*/  PRMT R0, R2, 0x7610, R0 ;  /* 0x0000761002007816 */ /* 0x001fe20000000000 */
[----:B------:R-:W-:Y:S06]  /*f360*/  BRA `(.L_x_42842) ;  /* 0x0000000400107947 */ /* 0x000fec0003800000 */
.L_x_42855:
        /* <DEDUP_REMOVED lines=21> */
.L_x_42864:
[----:B------:R-:W-:Y:S05]  /*f4c0*/  BSYNC.RECONVERGENT B1 ;  /* 0x0000000000017941 */ /* 0x000fea0003800200 */
.L_x_42863:
[----:B------:R-:W-:Y:S01]  /*f4d0*/  IMAD.SHL.U32 R0, R0, 0x200000, RZ ;  /* 0x0020000000007824 */ /* 0x000fe200078e00ff */
[----:B------:R-:W-:-:S04]  /*f4e0*/  LEA R2, R2, 0x37800000, 0x17 ;  /* 0x3780000002027811 */ /* 0x000fc800078eb8ff */
[----:B------:R-:W-:-:S07]  /*f4f0*/  LOP3.LUT R2, R2, R0, R7, 0xfe, !PT ;  /* 0x0000000002027212 */ /* 0x000fce00078efe07 */
.L_x_42862:
[----:B------:R-:W-:Y:S05]  /*f500*/  BSYNC.RECONVERGENT B0 ;  /* 0x0000000000007941 */ /* 0x000fea0003800200 */
.L_x_42861:
[----:B------:R-:W0:Y:S02]  /*f510*/  F2I.S64.TRUNC R2, R2 ;  /* 0x0000000200027311 */ /* 0x000e24000020d900 */
[----:B0-----:R-:W-:Y:S01]  /*f520*/  PRMT R0, R2, 0x7610, R0 ;  /* 0x0000761002007816 */ /* 0x001fe20000000000 */
[----:B------:R-:W-:Y:S06]  /*f530*/  BRA `(.L_x_42842) ;  /* 0x00000000009c7947 */ /* 0x000fec0003800000 */
.L_x_42854:
        /* <DEDUP_REMOVED lines=14> */
.L_x_42868:
[----:B------:R-:W-:Y:S05]  /*f620*/  BSYNC.RECONVERGENT B0 ;  /* 0x0000000000007941 */ /* 0x000fea0003800200 */
.L_x_42867:
[----:B------:R-:W0:Y:S02]  /*f630*/  F2I.S64.TRUNC R2, R2 ;  /* 0x0000000200027311 */ /* 0x000e24000020d900 */
[----:B0-----:R-:W-:Y:S01]  /*f640*/  PRMT R0, R2, 0x7610, R0 ;  /* 0x0000761002007816 */ /* 0x001fe20000000000 */
[----:B------:R-:W-:Y:S06]  /*f650*/  BRA `(.L_x_42842) ;  /* 0x0000000000547947 */ /* 0x000fec0003800000 */
.L_x_42841:
        /* <DEDUP_REMOVED lines=16> */
.L_x_42869:
[----:B------:R-:W-:Y:S01]  /*f760*/  PRMT R0, RZ, 0x7610, R0 ;  /* 0x00007610ff007816 */ /* 0x000fe20000000000 */
[----:B------:R-:W-:Y:S06]  /*f770*/  BRA `(.L_x_42842) ;  /* 0x00000000000c7947 */ /* 0x000fec0003800000 */
.L_x_42866:
[----:B------:R0:W5:Y:S01]  /*f780*/  LDG.E.U8 R0, desc[UR36][R4.64] ;  /* 0x0000002404007981 */ /* 0x000162000c1e1100 */
[----:B------:R-:W-:Y:S05]  /*f790*/  BRA `(.L_x_42842) ;  /* 0x0000000000047947 */ /* 0x000fea0003800000 */
.L_x_42865:
[----:B------:R0:W5:Y:S02]  /*f7a0*/  LDG.E.U8 R0, desc[UR36][R4.64] ;  /* 0x0000002404007981 */ /* 0x000164000c1e1100 */
.L_x_42842:
        /* <DEDUP_REMOVED lines=17> */
.L_x_42873:
[----:B------:R-:W-:Y:S01]  /*f8c0*/  STG.E.U8 desc[UR36][R16.64], R2 ;  /* 0x0000000210007986 */ /* 0x000fe2000c101124 */
[----:B------:R-:W-:Y:S05]  /*f8d0*/  EXIT ;  /* 0x000000000000794d */ /* 0x000fea0003800000 */
.L_x_42872:
        /* <DEDUP_REMOVED lines=9> */
.L_x_42876:
[----:B------:R-:W-:Y:S01]  /*f970*/  STG.E desc[UR36][R16.64], R2 ;  /* 0x0000000210007986 */ /* 0x000fe2000c101924 */
[----:B------:R-:W-:Y:S05]  /*f980*/  EXIT ;  /* 0x000000000000794d */ /* 0x000fea0003800000 */
.L_x_42875:
[----:B------:R-:W-:Y:S01]  /*f990*/  STG.E.U16 desc[UR36][R16.64], R2 ;  /* 0x0000000210007986 */ /* 0x000fe2000c101524 */
[----:B------:R-:W-:Y:S05]  /*f9a0*/  EXIT ;  /* 0x000000000000794d */ /* 0x000fea0003800000 */
.L_x_42871:
        /* <DEDUP_REMOVED lines=9> */
.L_x_42878:
[----:B------:R-:W-:-:S04]  /*fa40*/  I2FP.F32.U32 R0, R2 ;  /* 0x0000000200007245 */ /* 0x000fc80000201000 */
[----:B------:R-:W-:-:S05]  /*fa50*/  F2FP.F16.F32.PACK_AB R0, RZ, R0 ;  /* 0x00000000ff00723e */ /* 0x000fca00000000ff */
[----:B------:R-:W-:Y:S01]  /*fa60*/  STG.E.U16 desc[UR36][R16.64], R0 ;  /* 0x0000000010007986 */ /* 0x000fe2000c101524 */
[----:B------:R-:W-:Y:S05]  /*fa70*/  EXIT ;  /* 0x000000000000794d */ /* 0x000fea0003800000 */
.L_x_42877:
        /* <DEDUP_REMOVED lines=10> */
.L_x_42880:
[----:B------:R-:W-:-:S04]  /*fb20*/  I2FP.F32.U32 R2, R2 ;  /* 0x0000000200027245 */ /* 0x000fc80000201000 */
[----:B------:R-:W-:-:S04]  /*fb30*/  F2FP.F16.F32.PACK_AB R3, RZ, R2 ;  /* 0x00000002ff03723e */ /* 0x000fc800000000ff */
[----:B------:R-:W-:-:S05]  /*fb40*/  PRMT R3, R3, 0x5410, RZ ;  /* 0x0000541003037816 */ /* 0x000fca00000000ff */
[----:B------:R-:W-:Y:S01]  /*fb50*/  STG.E desc[UR36][R16.64], R3 ;  /* 0x0000000310007986 */ /* 0x000fe2000c101924 */
[----:B------:R-:W-:Y:S05]  /*fb60*/  EXIT ;  /* 0x000000000000794d */ /* 0x000fea0003800000 */
.L_x_42879:
[----:B------:R-:W5:Y:S02]  /*fb70*/  I2F.F64.U32 R2, R2 ;  /* 0x0000000200027312 */ /* 0x000f640000201800 */
[----:B-----5:R-:W-:Y:S01]  /*fb80*/  STG.E.64 desc[UR36][R16.64], R2 ;  /* 0x0000000210007986 */ /* 0x020fe2000c101b24 */
[----:B------:R-:W-:Y:S05]  /*fb90*/  EXIT ;  /* 0x000000000000794d */ /* 0x000fea0003800000 */
.L_x_42870:
        /* <DEDUP_REMOVED lines=12> */
.L_x_42884:
        /* <DEDUP_REMOVED lines=16> */
.L_x_42887:
[----:B------:R-:W-:-:S07]  /*fd60*/  PRMT R8, R0, 0x7610, R8 ;  /* 0x0000761000087816 */ /* 0x000fce0000000008 */
.L_x_42886:
[----:B------:R-:W-:Y:S05]  /*fd70*/  BSYNC.RECONVERGENT B0 ;  /* 0x0000000000007941 */ /* 0x000fea0003800200 */
.L_x_42885:
[----:B------:R-:W-:Y:S01]  /*fd80*/  STG.E.U8 desc[UR36][R16.64], R8 ;  /* 0x0000000810007986 */ /* 0x000fe2000c101124 */
[----:B------:R-:W-:Y:S05]  /*fd90*/  EXIT ;  /* 0x000000000000794d */ /* 0x000fea0003800000 */
.L_x_42883:
        /* <DEDUP_REMOVED lines=16> */
.L_x_42890:
[----:B------:R-:W-:-:S07]  /*fea0*/  PRMT R8, R0, 0x7610, R8 ;  /* 0x0000761000087816 */ /* 0x000fce0000000008 */
.L_x_42889:
[----:B------:R-:W-:Y:S05]  /*feb0*/  BSYNC.RECONVERGENT B0 ;  /* 0x0000000000007941 */ /* 0x000fea0003800200 */
.L_x_42888:
[----:B------:R-:W-:Y:S01]  /*fec0*/  STG.E.U8 desc[UR36][R16.64], R8 ;  /* 0x0000000810007986 */ /* 0x000fe2000c101124 */
[----:B------:R-:W-:Y:S05]  /*fed0*/  EXIT ;  /* 0x000000000000794d */ /* 0x000fea0003800000 */
.L_x_42882:
        /* <DEDUP_REMOVED lines=21> */
.L_x_42892:
[----:B------:R-:W-:-:S05]  /*10030*/  IMAD.MOV.U32 R3, RZ, RZ, RZ ;  /* 0x000000ffff037224 */ /* 0x000fca00078e00ff */
[----:B------:R-:W-:Y:S01]  /*10040*/  STG.E.64 desc[UR36][R16.64], R2 ;  /* 0x0000000210007986 */ /* 0x000fe2000c101b24 */
[----:B------:R-:W-:Y:S05]  /*10050*/  EXIT ;  /* 0x000000000000794d */ /* 0x000fea0003800000 */
.L_x_42891:
[----:B------:R-:W-:Y:S01]  /*10060*/  STG.E desc[UR36][R16.64], R2 ;  /* 0x0000000210007986 */ /* 0x000fe2000c101924 */
[----:B------:R-:W-:Y:S05]  /*10070*/  EXIT ;  /* 0x000000000000794d */ /* 0x000fea0003800000 */
.L_x_42881:
        /* <DEDUP_REMOVED lines=8> */
.L_x_42894:
[----:B01234-:R-:W0:Y:S01]  /*10100*/  I2F.F64.U32 R4, R2 ;  /* 0x0000000200047312 */ /* 0x01fe220000201800 */
[----:B------:R-:W-:-:S05]  /*10110*/  CS2R R6, SRZ ;  /* 0x0000000000067805 */ /* 0x000fca000001ff00 */
[----:B0-----:R-:W-:Y:S01]  /*10120*/  STG.E.128 desc[UR36][R16.64], R4 ;  /* 0x0000000410007986 */ /* 0x001fe2000c101d24 */
[----:B------:R-:W-:Y:S05]  /*10130*/  EXIT ;  /* 0x000000000000794d */ /* 0x000fea0003800000 */
.L_x_42893:
[----:B------:R-:W-:-:S09]  /*10140*/  UISETP.NE.AND UP0, UPT, UR4, 0xf, UPT ;  /* 0x0000000f0400788c */ /* 0x000fd2000bf05270 */
[----:B------:R-:W-:Y:S05]  /*10150*/  BRA.U !UP0, `(.L_x_42895) ;  /* 0x0000000108d47547 */ /* 0x000fea000b800000 */
[----:B------:R-:W-:-:S09]  /*10160*/  UISETP.NE.AND UP0, UPT, UR4, 0x17, UPT ;  /* 0x000000170400788c */ /* 0x000fd2000bf05270 */
[----:B------:R-:W-:Y:S05]  /*10170*/  BRA.U !UP0, `(.L_x_42896) ;  /* 0x0000000108847547 */ /* 0x000fea000b800000 */
[----:B------:R-:W-:-:S09]  /*10180*/  UISETP.NE.AND UP0, UPT, UR4, 0x18, UPT ;  /* 0x000000180400788c */ /* 0x000fd2000bf05270 */
[----:B------:R-:W-:Y:S05]  /*10190*/  BRA.U !UP0, `(.L_x_42897) ;  /* 0x0000000108447547 */ /* 0x000fea000b800000 */
.L_x_42874:
        /* <DEDUP_REMOVED lines=16> */
.L_x_42898:
[----:B------:R-:W-:Y:S05]  /*102a0*/  EXIT ;  /* 0x000000000000794d */ /* 0x000fea0003800000 */
.L_x_42897:
        /* <DEDUP_REMOVED lines=11> */
.L_x_42900:
[----:B------:R-:W-:Y:S05]  /*10360*/  BSYNC.RECONVERGENT B0 ;  /* 0x0000000000007941 */ /* 0x000fea0003800200 */
.L_x_42899:
[----:B------:R-:W-:Y:S01]  /*10370*/  STG.E.U8 desc[UR36][R16.64], R3 ;  /* 0x0000000310007986 */ /* 0x000fe2000c101124 */
[----:B------:R-:W-:Y:S05]  /*10380*/  EXIT ;  /* 0x000000000000794d */ /* 0x000fea0003800000 */
.L_x_42896:
        /* <DEDUP_REMOVED lines=13> */
.L_x_42901:
[----:B------:R-:W-:Y:S01]  /*10460*/  IMAD.MOV.U32 R3, RZ, RZ, 0x7f ;  /* 0x0000007fff037424 */ /* 0x000fe200078e00ff */
[----:B------:R-:W-:-:S04]  /*10470*/  ISETP.GT.U32.AND P0, PT, R5, 0x7f800000, PT ;  /* 0x7f8000000500780c */ /* 0x000fc80003f04070 */
[----:B------:R-:W-:-:S05]  /*10480*/  SEL R3, R3, 0x7c, P0 ;  /* 0x0000007c03037807 */ /* 0x000fca0000000000 */
[----:B------:R-:W-:Y:S01]  /*10490*/  STG.E.U8 desc[UR36][R16.64], R3 ;  /* 0x0000000310007986 */ /* 0x000fe2000c101124 */
[----:B------:R-:W-:Y:S05]  /*104a0*/  EXIT ;  /* 0x000000000000794d */ /* 0x000fea0003800000 */
.L_x_42895:
[----:B------:R-:W-:-:S04]  /*104b0*/  I2FP.F32.U32 R0, R2 ;  /* 0x0000000200007245 */ /* 0x000fc80000201000 */
[----:B------:R-:W-:-:S05]  /*104c0*/  F2FP.BF16.F32.PACK_AB R0, RZ, R0 ;  /* 0x00000000ff00723e */ /* 0x000fca00000010ff */
[----:B------:R-:W-:Y:S01]  /*104d0*/  STG.E.U16 desc[UR36][R16.64], R0 ;  /* 0x0000000010007986 */ /* 0x000fe2000c101524 */
[----:B------:R-:W-:Y:S05]  /*104e0*/  EXIT ;  /* 0x000000000000794d */ /* 0x000fea0003800000 */
.L_x_42902:
        /* <DEDUP_REMOVED lines=9> */
.L_x_43777:


//--------------------- .text._ZN2at6native27unrolled_elementwise_kernelINS0_13BinaryFunctorIhhbZZZNS0_23logical_and_kernel_cudaERNS_14TensorIteratorEENKUlvE0_clEvENKUlvE_clEvEUlhhE_EESt5arrayIPcLm3EELi4E23TrivialOffsetCalculatorILi2EjESC_ILi1EjENS0_6memory12LoadWithCastILi2EEENSF_13StoreWithCastILi1EEEEEviT_T0_T2_T3_T4_T5_ --------------------------
	.section	.text._ZN2at6native27unrolled_elementwise_kernelINS0_13BinaryFunctorIhhbZZZNS0_23logical_and_kernel_cudaERNS_14TensorIteratorEENKUlvE0_clEvENKUlvE_clEvEUlhhE_EESt5arrayIPcLm3EELi4E23TrivialOffsetCalculatorILi2EjESC_ILi1EjENS0_6memory12LoadWithCastILi2EEENSF_13StoreWithCastILi1EEEEEviT_T0_T2_T3_T4_T5_,"ax",@progbits
	.align	128
        .global         _ZN2at6native27unrolled_elementwise_kernelINS0_13BinaryFunctorIhhbZZZNS0_23logical_and_kernel_cudaERNS_14TensorIteratorEENKUlvE0_clEvENKUlvE_clEvEUlhhE_EESt5arrayIPcLm3EELi4E23TrivialOffsetCalculatorILi2EjESC_ILi1EjENS0_6memory12LoadWithCastILi2EEENSF_13StoreWithCastILi1EEEEEviT_T0_T2_T3_T4_T5_
        .type           _ZN2at6native27unrolled_elementwise_kernelINS0_13BinaryFunctorIhhbZZZNS0_23logical_and_kernel_cudaERNS_14TensorIteratorEENKUlvE0_clEvENKUlvE_clEvEUlhhE_EESt5arrayIPcLm3EELi4E23TrivialOffsetCalculatorILi2EjESC_ILi1EjENS0_6memory12LoadWithCastILi2EEENSF_13StoreWithCastILi1EEEEEviT_T0_T2_T3_T4_T5_,@function
        .size           _ZN2at6native27unrolled_elementwise_kernelINS0_13BinaryFunctorIhhbZZZNS0_23logical_and_kernel_cudaERNS_14TensorIteratorEENKUlvE0_clEvENKUlvE_clEvEUlhhE_EESt5arrayIPcLm3EELi4E23TrivialOffsetCalculatorILi2EjESC_ILi1EjENS0_6memory12LoadWithCastILi2EEENSF_13StoreWithCastILi1EEEEEviT_T0_T2_T3_T4_T5_,(.L_x_43778 - _ZN2at6native27unrolled_elementwise_kernelINS0_13BinaryFunctorIhhbZZZNS0_23logical_and_kernel_cudaERNS_14TensorIteratorEENKUlvE0_clEvENKUlvE_clEvEUlhhE_EESt5arrayIPcLm3EELi4E23TrivialOffsetCalculatorILi2EjESC_ILi1EjENS0_6memory12LoadWithCastILi2EEENSF_13StoreWithCastILi1EEEEEviT_T0_T2_T3_T4_T5_)
        .other          _ZN2at6native27unrolled_elementwise_kernelINS0_13BinaryFunctorIhhbZZZNS0_23logical_and_kernel_cudaERNS_14TensorIteratorEENKUlvE0_clEvENKUlvE_clEvEUlhhE_EESt5arrayIPcLm3EELi4E23TrivialOffsetCalculatorILi2EjESC_ILi1EjENS0_6memory12LoadWithCastILi2EEENSF_13StoreWithCastILi1EEEEEviT_T0_T2_T3_T4_T5_,@"STO_CUDA_ENTRY STV_DEFAULT"
_ZN2at6native27unrolled_elementwise_kernelINS0_13BinaryFunctorIhhbZZZNS0_23logical_and_kernel_cudaERNS_14TensorIteratorEENKUlvE0_clEvENKUlvE_clEvEUlhhE_EESt5arrayIPcLm3EELi4E23TrivialOffsetCalculatorILi2EjESC_ILi1EjENS0_6memory12LoadWithCastILi2EEENSF_13StoreWithCastILi1EEEEEviT_T0_T2_T3_T4_T5_:
.text._ZN2at6native27unrolled_elementwise_kernelINS0_13BinaryFunctorIhhbZZZNS0_23logical_and_kernel_cudaERNS_14TensorIteratorEENKUlvE0_clEvENKUlvE_clEvEUlhhE_EESt5arrayIPcLm3EELi4E23TrivialOffsetCalculatorILi2EjESC_ILi1EjENS0_6memory12LoadWithCastILi2EEENSF_13StoreWithCastILi1EEEEEviT_T0_T2_T3_T4_T5_:
        /* <DEDUP_REMOVED lines=33> */
.L_x_42908:
[----:B------:R3:W5:Y:S01]  /*0210*/  LDG.E.U8 R17, desc[UR36][R6.64] ;  /* 0x0000002406117981 */ /* 0x000762000c1e1100 */
[----:B------:R-:W-:Y:S05]  /*0220*/  BRA `(.L_x_42910) ;  /* 0x0000000c00607947 */ /* 0x000fea0003800000 */
.L_x_42907:
        /* <DEDUP_REMOVED lines=8> */
.L_x_42912:
[----:B------:R1:W5:Y:S01]  /*02b0*/  LDG.E.U8 R17, desc[UR36][R6.64] ;  /* 0x0000002406117981 */ /* 0x000362000c1e1100 */
[----:B------:R-:W-:Y:S05]  /*02c0*/  BRA `(.L_x_42910) ;  /* 0x0000000c00387947 */ /* 0x000fea0003800000 */
.L_x_42911:
[----:B------:R2:W5:Y:S01]  /*02d0*/  LDG.E.U16 R17, desc[UR36][R6.64] ;  /* 0x0000002406117981 */ /* 0x000562000c1e1500 */
[----:B------:R-:W-:Y:S05]  /*02e0*/  BRA `(.L_x_42910) ;  /* 0x0000000c00307947 */ /* 0x000fea0003800000 */
.L_x_42906:
        /* <DEDUP_REMOVED lines=10> */
.L_x_42914:
[----:B------:R-:W2:Y:S02]  /*0390*/  LDG.E.U16 R4, desc[UR36][R6.64] ;  /* 0x0000002406047981 */ /* 0x000ea4000c1e1500 */
[----:B--2---:R-:W-:-:S06]  /*03a0*/  HADD2.F32 R4, -RZ, R4.H0_H0 ;  /* 0x20000004ff047230 */ /* 0x004fcc0000004100 */
[----:B------:R-:W0:Y:S02]  /*03b0*/  F2I.S64.TRUNC R4, R4 ;  /* 0x0000000400047311 */ /* 0x000e24000020d900 */
[----:B0-----:R-:W-:Y:S01]  /*03c0*/  PRMT R17, R4, 0x7610, R17 ;  /* 0x0000761004117816 */ /* 0x001fe20000000011 */
[----:B------:R-:W-:Y:S06]  /*03d0*/  BRA `(.L_x_42910) ;  /* 0x0000000800f47947 */ /* 0x000fec0003800000 */
.L_x_42913:
        /* <DEDUP_REMOVED lines=10> */
.L_x_42916:
[----:B------:R-:W2:Y:S02]  /*0480*/  LDG.E.U16 R6, desc[UR36][R6.64] ;  /* 0x0000002406067981 */ /* 0x000ea4000c1e1500 */
[----:B--2---:R-:W-:-:S06]  /*0490*/  HADD2.F32 R4, -RZ, R6.H0_H0 ;  /* 0x20000006ff047230 */ /* 0x004fcc0000004100 */
[----:B------:R-:W0:Y:S02]  /*04a0*/  F2I.S64.TRUNC R4, R4 ;  /* 0x0000000400047311 */ /* 0x000e24000020d900 */
[----:B0-----:R-:W-:Y:S01]  /*04b0*/  PRMT R17, R4, 0x7610, R17 ;  /* 0x0000761004117816 */ /* 0x001fe20000000011 */
[----:B------:R-:W-:Y:S06]  /*04c0*/  BRA `(.L_x_42910) ;  /* 0x0000000800b87947 */ /* 0x000fec0003800000 */
.L_x_42915:
[----:B------:R-:W2:Y:S02]  /*04d0*/  LDG.E.64 R4, desc[UR36][R6.64] ;  /* 0x0000002406047981 */ /* 0x000ea4000c1e1b00 */
[----:B--2---:R-:W0:Y:S02]  /*04e0*/  F2I.S64.F64.TRUNC R4, R4 ;  /* 0x0000000400047311 */ /* 0x004e24000030d900 */
[----:B0-----:R-:W-:Y:S01]  /*04f0*/  PRMT R17, R4, 0x7610, R17 ;  /* 0x0000761004117816 */ /* 0x001fe20000000011 */
[----:B------:R-:W-:Y:S06]  /*0500*/  BRA `(.L_x_42910) ;  /* 0x0000000800a87947 */ /* 0x000fec0003800000 */
.L_x_42905:
        /* <DEDUP_REMOVED lines=12> */
.L_x_42919:
[----:B------:R-:W2:Y:S02]  /*05d0*/  LDG.E.64 R6, desc[UR36][R6.64] ;  /* 0x0000002406067981 */ /* 0x000ea4000c1e1b00 */
[----:B--2---:R-:W0:Y:S02]  /*05e0*/  F2I.S64.F64.TRUNC R4, R6 ;  /* 0x0000000600047311 */ /* 0x004e24000030d900 */
[----:B0-----:R-:W-:Y:S01]  /*05f0*/  PRMT R17, R4, 0x7610, R17 ;  /* 0x0000761004117816 */ /* 0x001fe20000000011 */
[----:B------:R-:W-:Y:S06]  /*0600*/  BRA `(.L_x_42910) ;  /* 0x0000000800687947 */ /* 0x000fec0003800000 */
.L_x_42918:
        /* <DEDUP_REMOVED lines=27> */
.L_x_42921:
        /* <DEDUP_REMOVED lines=15> */
.L_x_42920:
[----:B------:R-:W2:Y:S02]  /*08b0*/  LDG.E.U16 R4, desc[UR36][R6.64] ;  /* 0x0000002406047981 */ /* 0x000ea4000c1e1500 */
[----:B--2---:R-:W-:-:S06]  /*08c0*/  IMAD.U32 R4, R4, 0x10000, RZ ;  /* 0x0001000004047824 */ /* 0x004fcc00078e00ff */
[----:B------:R-:W0:Y:S02]  /*08d0*/  F2I.S64.TRUNC R4, R4 ;  /* 0x0000000400047311 */ /* 0x000e24000020d900 */
[----:B0-----:R-:W-:Y:S01]  /*08e0*/  PRMT R17, R4, 0x7610, R17 ;  /* 0x0000761004117816 */ /* 0x001fe20000000011 */
[----:B------:R-:W-:Y:S06]  /*08f0*/  BRA `(.L_x_42910) ;  /* 0x0000000400ac7947 */ /* 0x000fec0003800000 */
.L_x_42917:
        /* <DEDUP_REMOVED lines=10> */
.L_x_42924:
        /* <DEDUP_REMOVED lines=21> */
.L_x_42928:
[----:B------:R-:W-:Y:S05]  /*0af0*/  BSYNC.RECONVERGENT B1 ;  /* 0x0000000000017941 */ /* 0x000fea0003800200 */
.L_x_42927:
[----:B------:R-:W-:Y:S01]  /*0b00*/  IMAD.SHL.U32 R0, R0, 0x100000, RZ ;  /* 0x0010000000007824 */ /* 0x000fe200078e00ff */
[----:B------:R-:W-:-:S04]  /*0b10*/  LEA R3, R3, 0x3b800000, 0x17 ;  /* 0x3b80000003037811 */ /* 0x000fc800078eb8ff */
[----:B------:R-:W-:-:S07]  /*0b20*/  LOP3.LUT R4, R3, R0, R7, 0xfe, !PT ;  /* 0x0000000003047212 */ /* 0x000fce00078efe07 */
.L_x_42926:
[----:B------:R-:W-:Y:S05]  /*0b30*/  BSYNC.RECONVERGENT B0 ;  /* 0x0000000000007941 */ /* 0x000fea0003800200 */
.L_x_42925:
[----:B------:R-:W0:Y:S02]  /*0b40*/  F2I.S64.TRUNC R4, R4 ;  /* 0x0000000400047311 */ /* 0x000e24000020d900 */
[----:B0-----:R-:W-:Y:S01]  /*0b50*/  PRMT R17, R4, 0x7610, R17 ;  /* 0x0000761004117816 */ /* 0x001fe20000000011 */
[----:B------:R-:W-:Y:S06]  /*0b60*/  BRA `(.L_x_42910) ;  /* 0x0000000400107947 */ /* 0x000fec0003800000 */
.L_x_42923:
        /* <DEDUP_REMOVED lines=21> */
.L_x_42932:
[----:B------:R-:W-:Y:S05]  /*0cc0*/  BSYNC.RECONVERGENT B1 ;  /* 0x0000000000017941 */ /* 0x000fea0003800200 */
.L_x_42931:
[----:B------:R-:W-:Y:S01]  /*0cd0*/  IMAD.SHL.U32 R0, R0, 0x200000, RZ ;  /* 0x0020000000007824 */ /* 0x000fe200078e00ff */
[----:B------:R-:W-:-:S04]  /*0ce0*/  LEA R3, R3, 0x37800000, 0x17 ;  /* 0x3780000003037811 */ /* 0x000fc800078eb8ff */
[----:B------:R-:W-:-:S07]  /*0cf0*/  LOP3.LUT R4, R3, R0, R7, 0xfe, !PT ;  /* 0x0000000003047212 */ /* 0x000fce00078efe07 */
.L_x_42930:
[----:B------:R-:W-:Y:S05]  /*0d00*/  BSYNC.RECONVERGENT B0 ;  /* 0x0000000000007941 */ /* 0x000fea0003800200 */
.L_x_42929:
[----:B------:R-:W0:Y:S02]  /*0d10*/  F2I.S64.TRUNC R4, R4 ;  /* 0x0000000400047311 */ /* 0x000e24000020d900 */
[----:B0-----:R-:W-:Y:S01]  /*0d20*/  PRMT R17, R4, 0x7610, R17 ;  /* 0x0000761004117816 */ /* 0x001fe20000000011 */
[----:B------:R-:W-:Y:S06]  /*0d30*/  BRA `(.L_x_42910) ;  /* 0x00000000009c7947 */ /* 0x000fec0003800000 */
.L_x_42922:
[----:B------:R-:W-:-:S09]  /*0d40*/  UISETP.NE.AND UP0, UPT, UR4, 0x1c, UPT ;  /* 0x0000001c0400788c */ /* 0x000fd2000bf05270 */
[----:B------:R-:W-:Y:S05]  /*0d50*/  BRA.U !UP0, `(.L_x_42933) ;  /* 0x0000000108907547 */ /* 0x000fea000b800000 */
[----:B------:R-:W-:-:S09]  /*0d60*/  UISETP.NE.AND UP0, UPT, UR4, 0x1d, UPT ;  /* 0x0000001d0400788c */ /* 0x000fd2000bf05270 */
[----:B------:R-:W-:Y:S05]  /*0d70*/  BRA.U !UP0, `(.L_x_42934) ;  /* 0x0000000108807547 */ /* 0x000fea000b800000 */
[----:B------:R-:W-:-:S09]  /*0d80*/  UISETP.NE.AND UP0, UPT, UR4, 0x2c, UPT ;  /* 0x0000002c0400788c */ /* 0x000fd2000bf05270 */
[----:B------:R-:W-:Y:S05]  /*0d90*/  BRA.U !UP0, `(.L_x_42935) ;  /* 0x0000000108487547 */ /* 0x000fea000b800000 */
.L_x_42909:
        /* <DEDUP_REMOVED lines=16> */
.L_x_42936:
[----:B------:R-:W-:Y:S01]  /*0ea0*/  PRMT R17, RZ, 0x7610, R17 ;  /* 0x00007610ff117816 */ /* 0x000fe20000000011 */
[----:B------:R-:W-:Y:S06]  /*0eb0*/  BRA `(.L_x_42910) ;  /* 0x00000000003c7947 */ /* 0x000fec0003800000 */
.L_x_42935:
        /* <DEDUP_REMOVED lines=8> */
.L_x_42938:
[----:B------:R-:W-:Y:S05]  /*0f40*/  BSYNC.RECONVERGENT B0 ;  /* 0x0000000000007941 */ /* 0x000fea0003800200 */
.L_x_42937:
[----:B------:R-:W0:Y:S02]  /*0f50*/  F2I.S64.TRUNC R4, R4 ;  /* 0x0000000400047311 */ /* 0x000e24000020d900 */
[----:B0-----:R-:W-:Y:S01]  /*0f60*/  PRMT R17, R4, 0x7610, R17 ;  /* 0x0000761004117816 */ /* 0x001fe20000000011 */
[----:B------:R-:W-:Y:S06]  /*0f70*/  BRA `(.L_x_42910) ;  /* 0x00000000000c7947 */ /* 0x000fec0003800000 */
.L_x_42934:
[----:B------:R0:W5:Y:S01]  /*0f80*/  LDG.E.U8 R17, desc[UR36][R6.64] ;  /* 0x0000002406117981 */ /* 0x000162000c1e1100 */
[----:B------:R-:W-:Y:S05]  /*0f90*/  BRA `(.L_x_42910) ;  /* 0x0000000000047947 */ /* 0x000fea0003800000 */
.L_x_42933:
[----:B------:R0:W5:Y:S02]  /*0fa0*/  LDG.E.U8 R17, desc[UR36][R6.64] ;  /* 0x0000002406117981 */ /* 0x000164000c1e1100 */
.L_x_42910:
        /* <DEDUP_REMOVED lines=18> */
.L_x_42942:
[----:B------:R1:W5:Y:S01]  /*10d0*/  LDG.E.U8 R0, desc[UR36][R6.64] ;  /* 0x0000002406007981 */ /* 0x000362000c1e1100 */
[----:B------:R-:W-:Y:S05]  /*10e0*/  BRA `(.L_x_42944) ;  /* 0x0000000c00607947 */ /* 0x000fea0003800000 */
.L_x_42941:
        /* <DEDUP_REMOVED lines=8> */
.L_x_42946:
[----:B------:R3:W5:Y:S01]  /*1170*/  LDG.E.U8 R0, desc[UR36][R6.64] ;  /* 0x0000002406007981 */ /* 0x000762000c1e1100 */
[----:B------:R-:W-:Y:S05]  /*1180*/  BRA `(.L_x_42944) ;  /* 0x0000000c00387947 */ /* 0x000fea0003800000 */
.L_x_42945:
[----:B------:R2:W5:Y:S01]  /*1190*/  LDG.E.U16 R0, desc[UR36][R6.64] ;  /* 0x0000002406007981 */ /* 0x000562000c1e1500 */
[----:B------:R-:W-:Y:S05]  /*11a0*/  BRA `(.L_x_42944) ;  /* 0x0000000c00307947 */ /* 0x000fea0003800000 */
.L_x_42940:
        /* <DEDUP_REMOVED lines=10> */
.L_x_42948:
[----:B------:R-:W2:Y:S02]  /*1250*/  LDG.E.U16 R4, desc[UR36][R6.64] ;  /* 0x0000002406047981 */ /* 0x000ea4000c1e1500 */
[----:B--2---:R-:W-:-:S06]  /*1260*/  HADD2.F32 R4, -RZ, R4.H0_H0 ;  /* 0x20000004ff047230 */ /* 0x004fcc0000004100 */
[----:B------:R-:W0:Y:S02]  /*1270*/  F2I.S64.TRUNC R4, R4 ;  /* 0x0000000400047311 */ /* 0x000e24000020d900 */
[----:B0-----:R-:W-:Y:S01]  /*1280*/  PRMT R0, R4, 0x7610, R0 ;  /* 0x0000761004007816 */ /* 0x001fe20000000000 */
[----:B------:R-:W-:Y:S06]  /*1290*/  BRA `(.L_x_42944) ;  /* 0x0000000800f47947 */ /* 0x000fec0003800000 */
.L_x_42947:
        /* <DEDUP_REMOVED lines=10> */
.L_x_42950:
[----:B------:R-:W2:Y:S02]  /*1340*/  LDG.E.U16 R6, desc[UR36][R6.64] ;  /* 0x0000002406067981 */ /* 0x000ea4000c1e1500 */
[----:B--2---:R-:W-:-:S06]  /*1350*/  HADD2.F32 R4, -RZ, R6.H0_H0 ;  /* 0x20000006ff047230 */ /* 0x004fcc0000004100 */
[----:B------:R-:W0:Y:S02]  /*1360*/  F2I.S64.TRUNC R4, R4 ;  /* 0x0000000400047311 */ /* 0x000e24000020d900 */
[----:B0-----:R-:W-:Y:S01]  /*1370*/  PRMT R0, R4, 0x7610, R0 ;  /* 0x0000761004007816 */ /* 0x001fe20000000000 */
[----:B------:R-:W-:Y:S06]  /*1380*/  BRA `(.L_x_42944) ;  /* 0x0000000800b87947 */ /* 0x000fec0003800000 */
.L_x_42949:
[----:B------:R-:W2:Y:S02]  /*1390*/  LDG.E.64 R4, desc[UR36][R6.64] ;  /* 0x0000002406047981 */ /* 0x000ea4000c1e1b00 */
[----:B--2---:R-:W0:Y:S02]  /*13a0*/  F2I.S64.F64.TRUNC R4, R4 ;  /* 0x0000000400047311 */ /* 0x004e24000030d900 */
[----:B0-----:R-:W-:Y:S01]  /*13b0*/  PRMT R0, R4, 0x7610, R0 ;  /* 0x0000761004007816 */ /* 0x001fe20000000000 */
[----:B------:R-:W-:Y:S06]  /*13c0*/  BRA `(.L_x_42944) ;  /* 0x0000000800a87947 */ /* 0x000fec0003800000 */
.L_x_42939:
        /* <DEDUP_REMOVED lines=12> */
.L_x_42953:
[----:B------:R-:W2:Y:S02]  /*1490*/  LDG.E.64 R6, desc[UR36][R6.64] ;  /* 0x0000002406067981 */ /* 0x000ea4000c1e1b00 */
[----:B--2---:R-:W0:Y:S02]  /*14a0*/  F2I.S64.F64.TRUNC R4, R6 ;  /* 0x0000000600047311 */ /* 0x004e24000030d900 */
[----:B0-----:R-:W-:Y:S01]  /*14b0*/  PRMT R0, R4, 0x7610, R0 ;  /* 0x0000761004007816 */ /* 0x001fe20000000000 */
[----:B------:R-:W-:Y:S06]  /*14c0*/  BRA `(.L_x_42944) ;  /* 0x0000000800687947 */ /* 0x000fec0003800000 */
.L_x_42952:
        /* <DEDUP_REMOVED lines=27> */
.L_x_42955:
        /* <DEDUP_REMOVED lines=15> */
.L_x_42954:
[----:B------:R-:W2:Y:S02]  /*1770*/  LDG.E.U16 R4, desc[UR36][R6.64] ;  /* 0x0000002406047981 */ /* 0x000ea4000c1e1500 */
[----:B--2---:R-:W-:-:S06]  /*1780*/  IMAD.U32 R4, R4, 0x10000, RZ ;  /* 0x0001000004047824 */ /* 0x004fcc00078e00ff */
[----:B------:R-:W0:Y:S02]  /*1790*/  F2I.S64.TRUNC R4, R4 ;  /* 0x0000000400047311 */ /* 0x000e24000020d900 */
[----:B0-----:R-:W-:Y:S01]  /*17a0*/  PRMT R0, R4, 0x7610, R0 ;  /* 0x0000761004007816 */ /* 0x001fe20000000000 */
[----:B------:R-:W-:Y:S06]  /*17b0*/  BRA `(.L_x_42944) ;  /* 0x0000000400ac7947 */ /* 0x000fec0003800000 */
.L_x_42951:
        /* <DEDUP_REMOVED lines=10> */
.L_x_42958:
        /* <DEDUP_REMOVED lines=21> */
.L_x_42962:
[----:B------:R-:W-:Y:S05]  /*19b0*/  BSYNC.RECONVERGENT B1 ;  /* 0x0000000000017941 */ /* 0x000fea0003800200 */
.L_x_42961:
[----:B------:R-:W-:Y:S01]  /*19c0*/  IMAD.SHL.U32 R0, R0, 0x100000, RZ ;  /* 0x0010000000007824 */ /* 0x000fe200078e00ff */
[----:B------:R-:W-:-:S04]  /*19d0*/  LEA R3, R3, 0x3b800000, 0x17 ;  /* 0x3b80000003037811 */ /* 0x000fc800078eb8ff */
[----:B------:R-:W-:-:S07]  /*19e0*/  LOP3.LUT R4, R3, R0, R7, 0xfe, !PT ;  /* 0x0000000003047212 */ /* 0x000fce00078efe07 */
.L_x_42960:
[----:B------:R-:W-:Y:S05]  /*19f0*/  BSYNC.RECONVERGENT B0 ;  /* 0x0000000000007941 */ /* 0x000fea0003800200 */
.L_x_42959:
[----:B------:R-:W0:Y:S02]  /*1a00*/  F2I.S64.TRUNC R4, R4 ;  /* 0x0000000400047311 */ /* 0x000e24000020d900 */
[----:B0-----:R-:W-:Y:S01]  /*1a10*/  PRMT R0, R4, 0x7610, R0 ;  /* 0x0000761004007816 */ /* 0x001fe20000000000 */
[----:B------:R-:W-:Y:S06]  /*1a20*/  BRA `(.L_x_42944) ;  /* 0x0000000400107947 */ /* 0x000fec0003800000 */
.L_x_42957:
        /* <DEDUP_REMOVED lines=21> */
.L_x_42966:
[----:B------:R-:W-:Y:S05]  /*1b80*/  BSYNC.RECONVERGENT B1 ;  /* 0x0000000000017941 */ /* 0x000fea0003800200 */
.L_x_42965:
[----:B------:R-:W-:Y:S01]  /*1b90*/  IMAD.SHL.U32 R0, R0, 0x200000, RZ ;  /* 0x0020000000007824 */ /* 0x000fe200078e00ff */
[----:B------:R-:W-:-:S04]  /*1ba0*/  LEA R3, R3, 0x37800000, 0x17 ;  /* 0x3780000003037811 */ /* 0x000fc800078eb8ff */
[----:B------:R-:W-:-:S07]  /*1bb0*/  LOP3.LUT R4, R3, R0, R7, 0xfe, !PT ;  /* 0x0000000003047212 */ /* 0x000fce00078efe07 */
.L_x_42964:
[----:B------:R-:W-:Y:S05]  /*1bc0*/  BSYNC.RECONVERGENT B0 ;  /* 0x0000000000007941 */ /* 0x000fea0003800200 */
.L_x_42963:
[----:B------:R-:W0:Y:S02]  /*1bd0*/  F2I.S64.TRUNC R4, R4 ;  /* 0x0000000400047311 */ /* 0x000e24000020d900 */
[----:B0-----:R-:W-:Y:S01]  /*1be0*/  PRMT R0, R4, 0x7610, R0 ;  /* 0x0000761004007816 */ /* 0x001fe20000000000 */
[----:B------:R-:W-:Y:S06]  /*1bf0*/  BRA `(.L_x_42944) ;  /* 0x00000000009c7947 */ /* 0x000fec0003800000 */
.L_x_42956:
[----:B------:R-:W-:-:S09]  /*1c00*/  UISETP.NE.AND UP0, UPT, UR4, 0x1c, UPT ;  /* 0x0000001c0400788c */ /* 0x000fd2000bf05270 */
[----:B------:R-:W-:Y:S05]  /*1c10*/  BRA.U !UP0, `(.L_x_42967) ;  /* 0x0000000108907547 */ /* 0x000fea000b800000 */
[----:B------:R-:W-:-:S09]  /*1c20*/  UISETP.NE.AND UP0, UPT, UR4, 0x1d, UPT ;  /* 0x0000001d0400788c */ /* 0x000fd2000bf05270 */
[----:B------:R-:W-:Y:S05]  /*1c30*/  BRA.U !UP0, `(.L_x_42968) ;  /* 0x0000000108807547 */ /* 0x000fea000b800000 */
[----:B------:R-:W-:-:S09]  /*1c40*/  UISETP.NE.AND UP0, UPT, UR4, 0x2c, UPT ;  /* 0x0000002c0400788c */ /* 0x000fd2000bf05270 */
[----:B------:R-:W-:Y:S05]  /*1c50*/  BRA.U !UP0, `(.L_x_42969) ;  /* 0x0000000108487547 */ /* 0x000fea000b800000 */
.L_x_42943:
        /* <DEDUP_REMOVED lines=16> */
.L_x_42970:
[----:B------:R-:W-:Y:S01]  /*1d60*/  PRMT R0, RZ, 0x7610, R0 ;  /* 0x00007610ff007816 */ /* 0x000fe20000000000 */
[----:B------:R-:W-:Y:S06]  /*1d70*/  BRA `(.L_x_42944) ;  /* 0x00000000003c7947 */ /* 0x000fec0003800000 */
.L_x_42969:
        /* <DEDUP_REMOVED lines=8> */
.L_x_42972:
[----:B------:R-:W-:Y:S05]  /*1e00*/  BSYNC.RECONVERGENT B0 ;  /* 0x0000000000007941 */ /* 0x000fea0003800200 */
.L_x_42971:
[----:B------:R-:W0:Y:S02]  /*1e10*/  F2I.S64.TRUNC R4, R4 ;  /* 0x0000000400047311 */ /* 0x000e24000020d900 */
[----:B0-----:R-:W-:Y:S01]  /*1e20*/  PRMT R0, R4, 0x7610, R0 ;  /* 0x0000761004007816 */ /* 0x001fe20000000000 */
[----:B------:R-:W-:Y:S06]  /*1e30*/  BRA `(.L_x_42944) ;  /* 0x00000000000c7947 */ /* 0x000fec0003800000 */
.L_x_42968:
[----:B------:R0:W5:Y:S01]  /*1e40*/  LDG.E.U8 R0, desc[UR36][R6.64] ;  /* 0x0000002406007981 */ /* 0x000162000c1e1100 */
[----:B------:R-:W-:Y:S05]  /*1e50*/  BRA `(.L_x_42944) ;  /* 0x0000000000047947 */ /* 0x000fea0003800000 */
.L_x_42967:
[----:B------:R0:W5:Y:S02]  /*1e60*/  LDG.E.U8 R0, desc[UR36][R6.64] ;  /* 0x0000002406007981 */ /* 0x000164000c1e1100 */
.L_x_42944:
[----:B-----5:R-:W-:Y:S01]  /*1e70*/  LOP3.LUT P0, RZ, R17, 0xff, RZ, 0xc0, !PT ;  /* 0x000000ff11ff7812 */ /* 0x020fe2000780c0ff */
[----:B------:R-:W-:Y:S01]  /*1e80*/  VIADD R22, R2, 0x80 ;  /* 0x0000008002167836 */ /* 0x000fe20000000000 */
[----:B------:R-:W-:-:S04]  /*1e90*/  LOP3.LUT P1, RZ, R0, 0xff, RZ, 0xc0, !PT ;  /* 0x000000ff00ff7812 */ /* 0x000fc8000782c0ff */
[----:B------:R-:W-:-:S04]  /*1ea0*/  PLOP3.LUT P0, PT, P0, P1, PT, 0x80, 0x8 ;  /* 0x000000000008781c */ /* 0x000fc80000703070 */
[----:B------:R-:W-:-:S09]  /*1eb0*/  P2R R16, PR, RZ, 0x1 ;  /* 0x00000001ff107803 */ /* 0x000fd20000000000 */
.L_x_42904:
[----:B------:R-:W-:Y:S05]  /*1ec0*/  BSYNC.RECONVERGENT B6 ;  /* 0x0000000000067941 */ /* 0x000fea0003800200 */
.L_x_42903:
        /* <DEDUP_REMOVED lines=24> */
.L_x_42978:
[----:B------:R3:W5:Y:S01]  /*2050*/  LDG.E.U8 R18, desc[UR36][R6.64] ;  /* 0x0000002406127981 */ /* 0x000762000c1e1100 */
[----:B------:R-:W-:Y:S05]  /*2060*/  BRA `(.L_x_42980) ;  /* 0x0000000c00607947 */ /* 0x000fea0003800000 */
.L_x_42977:
        /* <DEDUP_REMOVED lines=8> */
.L_x_42982:
[----:B------:R0:W5:Y:S01]  /*20f0*/  LDG.E.U8 R18, desc[UR36][R6.64] ;  /* 0x0000002406127981 */ /* 0x000162000c1e1100 */
[----:B------:R-:W-:Y:S05]  /*2100*/  BRA `(.L_x_42980) ;  /* 0x0000000c00387947 */ /* 0x000fea0003800000 */
.L_x_42981:
[----:B------:R0:W5:Y:S01]  /*2110*/  LDG.E.U16 R18, desc[UR36][R6.64] ;  /* 0x0000002406127981 */ /* 0x000162000c1e1500 */
[----:B------:R-:W-:Y:S05]  /*2120*/  BRA `(.L_x_42980) ;  /* 0x0000000c00307947 */ /* 0x000fea0003800000 */
.L_x_42976:
        /* <DEDUP_REMOVED lines=10> */
.L_x_42984:
[----:B------:R-:W2:Y:S02]  /*21d0*/  LDG.E.U16 R4, desc[UR36][R6.64] ;  /* 0x0000002406047981 */ /* 0x000ea4000c1e1500 */
[----:B--2---:R-:W-:-:S06]  /*21e0*/  HADD2.F32 R4, -RZ, R4.H0_H0 ;  /* 0x20000004ff047230 */ /* 0x004fcc0000004100 */
[----:B------:R-:W0:Y:S02]  /*21f0*/  F2I.S64.TRUNC R4, R4 ;  /* 0x0000000400047311 */ /* 0x000e24000020d900 */
[----:B0-----:R-:W-:Y:S01]  /*2200*/  PRMT R18, R4, 0x7610, R18 ;  /* 0x0000761004127816 */ /* 0x001fe20000000012 */
[----:B------:R-:W-:Y:S06]  /*2210*/  BRA `(.L_x_42980) ;  /* 0x0000000800f47947 */ /* 0x000fec0003800000 */
.L_x_42983:
        /* <DEDUP_REMOVED lines=10> */
.L_x_42986:
[----:B------:R-:W2:Y:S02]  /*22c0*/  LDG.E.U16 R6, desc[UR36][R6.64] ;  /* 0x0000002406067981 */ /* 0x000ea4000c1e1500 */
[----:B--2---:R-:W-:-:S06]  /*22d0*/  HADD2.F32 R4, -RZ, R6.H0_H0 ;  /* 0x20000006ff047230 */ /* 0x004fcc0000004100 */
[----:B------:R-:W0:Y:S02]  /*22e0*/  F2I.S64.TRUNC R4, R4 ;  /* 0x0000000400047311 */ /* 0x000e24000020d900 */
[----:B0-----:R-:W-:Y:S01]  /*22f0*/  PRMT R18, R4, 0x7610, R18 ;  /* 0x0000761004127816 */ /* 0x001fe20000000012 */
[----:B------:R-:W-:Y:S06]  /*2300*/  BRA `(.L_x_42980) ;  /* 0x0000000800b87947 */ /* 0x000fec0003800000 */
.L_x_42985:
[----:B------:R-:W2:Y:S02]  /*2310*/  LDG.E.64 R4, desc[UR36][R6.64] ;  /* 0x0000002406047981 */ /* 0x000ea4000c1e1b00 */
[----:B--2---:R-:W0:Y:S02]  /*2320*/  F2I.S64.F64.TRUNC R4, R4 ;  /* 0x0000000400047311 */ /* 0x004e24000030d900 */
[----:B0-----:R-:W-:Y:S01]  /*2330*/  PRMT R18, R4, 0x7610, R18 ;  /* 0x0000761004127816 */ /* 0x001fe20000000012 */
[----:B------:R-:W-:Y:S06]  /*2340*/  BRA `(.L_x_42980) ;  /* 0x0000000800a87947 */ /* 0x000fec0003800000 */
.L_x_42975:
        /* <DEDUP_REMOVED lines=12> */
.L_x_42989:
[----:B------:R-:W2:Y:S02]  /*2410*/  LDG.E.64 R6, desc[UR36][R6.64] ;  /* 0x0000002406067981 */ /* 0x000ea4000c1e1b00 */
[----:B--2---:R-:W0:Y:S02]  /*2420*/  F2I.S64.F64.TRUNC R4, R6 ;  /* 0x0000000600047311 */ /* 0x004e24000030d900 */
[----:B0-----:R-:W-:Y:S01]  /*2430*/  PRMT R18, R4, 0x7610, R18 ;  /* 0x0000761004127816 */ /* 0x001fe20000000012 */
[----:B------:R-:W-:Y:S06]  /*2440*/  BRA `(.L_x_42980) ;  /* 0x0000000800687947 */ /* 0x000fec0003800000 */
.L_x_42988:
        /* <DEDUP_REMOVED lines=27> */
.L_x_42991:
        /* <DEDUP_REMOVED lines=15> */
.L_x_42990:
[----:B------:R-:W2:Y:S02]  /*26f0*/  LDG.E.U16 R4, desc[UR36][R6.64] ;  /* 0x0000002406047981 */ /* 0x000ea4000c1e1500 */
[----:B--2---:R-:W-:-:S06]  /*2700*/  IMAD.U32 R4, R4, 0x10000, RZ ;  /* 0x0001000004047824 */ /* 0x004fcc00078e00ff */
[----:B------:R-:W0:Y:S02]  /*2710*/  F2I.S64.TRUNC R4, R4 ;  /* 0x0000000400047311 */ /* 0x000e24000020d900 */
[----:B0-----:R-:W-:Y:S01]  /*2720*/  PRMT R18, R4, 0x7610, R18 ;  /* 0x0000761004127816 */ /* 0x001fe20000000012 */
[----:B------:R-:W-:Y:S06]  /*2730*/  BRA `(.L_x_42980) ;  /* 0x0000000400ac7947 */ /* 0x000fec0003800000 */
.L_x_42987:
        /* <DEDUP_REMOVED lines=10> */
.L_x_42994:
        /* <DEDUP_REMOVED lines=21> */
.L_x_42998:
[----:B------:R-:W-:Y:S05]  /*2930*/  BSYNC.RECONVERGENT B1 ;  /* 0x0000000000017941 */ /* 0x000fea0003800200 */
.L_x_42997:
[----:B------:R-:W-:Y:S01]  /*2940*/  IMAD.SHL.U32 R0, R0, 0x100000, RZ ;  /* 0x0010000000007824 */ /* 0x000fe200078e00ff */
[----:B------:R-:W-:-:S04]  /*2950*/  LEA R3, R3, 0x3b800000, 0x17 ;  /* 0x3b80000003037811 */ /* 0x000fc800078eb8ff */
[----:B------:R-:W-:-:S07]  /*2960*/  LOP3.LUT R4, R3, R0, R7, 0xfe, !PT ;  /* 0x0000000003047212 */ /* 0x000fce00078efe07 */
.L_x_42996:
[----:B------:R-:W-:Y:S05]  /*2970*/  BSYNC.RECONVERGENT B0 ;  /* 0x0000000000007941 */ /* 0x000fea0003800200 */
.L_x_42995:
[----:B------:R-:W0:Y:S02]  /*2980*/  F2I.S64.TRUNC R4, R4 ;  /* 0x0000000400047311 */ /* 0x000e24000020d900 */
[----:B0-----:R-:W-:Y:S01]  /*2990*/  PRMT R18, R4, 0x7610, R18 ;  /* 0x0000761004127816 */ /* 0x001fe20000000012 */
[----:B------:R-:W-:Y:S06]  /*29a0*/  BRA `(.L_x_42980) ;  /* 0x0000000400107947 */ /* 0x000fec0003800000 */
.L_x_42993:
        /* <DEDUP_REMOVED lines=21> */
.L_x_43002:
[----:B------:R-:W-:Y:S05]  /*2b00*/  BSYNC.RECONVERGENT B1 ;  /* 0x0000000000017941 */ /* 0x000fea0003800200 */
.L_x_43001:
[----:B------:R-:W-:Y:S01]  /*2b10*/  IMAD.SHL.U32 R0, R0, 0x200000, RZ ;  /* 0x0020000000007824 */ /* 0x000fe200078e00ff */
[----:B------:R-:W-:-:S04]  /*2b20*/  LEA R3, R3, 0x37800000, 0x17 ;  /* 0x3780000003037811 */ /* 0x000fc800078eb8ff */
[----:B------:R-:W-:-:S07]  /*2b30*/  LOP3.LUT R4, R3, R0, R7, 0xfe, !PT ;  /* 0x0000000003047212 */ /* 0x000fce00078efe07 */
.L_x_43000:
[----:B------:R-:W-:Y:S05]  /*2b40*/  BSYNC.RECONVERGENT B0 ;  /* 0x0000000000007941 */ /* 0x000fea0003800200 */
.L_x_42999:
[----:B------:R-:W0:Y:S02]  /*2b50*/  F2I.S64.TRUNC R4, R4 ;  /* 0x0000000400047311 */ /* 0x000e24000020d900 */
[----:B0-----:R-:W-:Y:S01]  /*2b60*/  PRMT R18, R4, 0x7610, R18 ;  /* 0x0000761004127816 */ /* 0x001fe20000000012 */
[----:B------:R-:W-:Y:S06]  /*2b70*/  BRA `(.L_x_42980) ;  /* 0x00000000009c7947 */ /* 0x000fec0003800000 */
.L_x_42992:
        /* <DEDUP_REMOVED lines=14> */
.L_x_43006:
[----:B------:R-:W-:Y:S05]  /*2c60*/  BSYNC.RECONVERGENT B0 ;  /* 0x0000000000007941 */ /* 0x000fea0003800200 */
.L_x_43005:
[----:B------:R-:W0:Y:S02]  /*2c70*/  F2I.S64.TRUNC R4, R4 ;  /* 0x0000000400047311 */ /* 0x000e24000020d900 */
[----:B0-----:R-:W-:Y:S01]  /*2c80*/  PRMT R18, R4, 0x7610, R18 ;  /* 0x0000761004127816 */ /* 0x001fe20000000012 */
[----:B------:R-:W-:Y:S06]  /*2c90*/  BRA `(.L_x_42980) ;  /* 0x0000000000547947 */ /* 0x000fec0003800000 */
.L_x_42979:
        /* <DEDUP_REMOVED lines=16> */
.L_x_43007:
[----:B------:R-:W-:Y:S01]  /*2da0*/  PRMT R18, RZ, 0x7610, R18 ;  /* 0x00007610ff127816 */ /* 0x000fe20000000012 */
[----:B------:R-:W-:Y:S06]  /*2db0*/  BRA `(.L_x_42980) ;  /* 0x00000000000c7947 */ /* 0x000fec0003800000 */
.L_x_43004:
[----:B------:R0:W5:Y:S01]  /*2dc0*/  LDG.E.U8 R18, desc[UR36][R6.64] ;  /* 0x0000002406127981 */ /* 0x000162000c1e1100 */
[----:B------:R-:W-:Y:S05]  /*2dd0*/  BRA `(.L_x_42980) ;  /* 0x0000000000047947 */ /* 0x000fea0003800000 */
.L_x_43003:
[----:B------:R1:W5:Y:S02]  /*2de0*/  LDG.E.U8 R18, desc[UR36][R6.64] ;  /* 0x0000002406127981 */ /* 0x000364000c1e1100 */
.L_x_42980:
        /* <DEDUP_REMOVED lines=18> */
.L_x_43011:
[----:B------:R4:W5:Y:S01]  /*2f10*/  LDG.E.U8 R0, desc[UR36][R6.64] ;  /* 0x0000002406007981 */ /* 0x000962000c1e1100 */
[----:B------:R-:W-:Y:S05]  /*2f20*/  BRA `(.L_x_43013) ;  /* 0x0000000c00607947 */ /* 0x000fea0003800000 */
.L_x_43010:
        /* <DEDUP_REMOVED lines=8> */
.L_x_43015:
[----:B------:R0:W5:Y:S01]  /*2fb0*/  LDG.E.U8 R0, desc[UR36][R6.64] ;  /* 0x0000002406007981 */ /* 0x000162000c1e1100 */
[----:B------:R-:W-:Y:S05]  /*2fc0*/  BRA `(.L_x_43013) ;  /* 0x0000000c00387947 */ /* 0x000fea0003800000 */
.L_x_43014:
[----:B------:R0:W5:Y:S01]  /*2fd0*/  LDG.E.U16 R0, desc[UR36][R6.64] ;  /* 0x0000002406007981 */ /* 0x000162000c1e1500 */
[----:B------:R-:W-:Y:S05]  /*2fe0*/  BRA `(.L_x_43013) ;  /* 0x0000000c00307947 */ /* 0x000fea0003800000 */
.L_x_43009:
        /* <DEDUP_REMOVED lines=10> */
.L_x_43017:
[----:B------:R-:W2:Y:S02]  /*3090*/  LDG.E.U16 R4, desc[UR36][R6.64] ;  /* 0x0000002406047981 */ /* 0x000ea4000c1e1500 */
[----:B--2---:R-:W-:-:S06]  /*30a0*/  HADD2.F32 R4, -RZ, R4.H0_H0 ;  /* 0x20000004ff047230 */ /* 0x004fcc0000004100 */
[----:B------:R-:W0:Y:S02]  /*30b0*/  F2I.S64.TRUNC R4, R4 ;  /* 0x0000000400047311 */ /* 0x000e24000020d900 */
[----:B0-----:R-:W-:Y:S01]  /*30c0*/  PRMT R0, R4, 0x7610, R0 ;  /* 0x0000761004007816 */ /* 0x001fe20000000000 */
[----:B------:R-:W-:Y:S06]  /*30d0*/  BRA `(.L_x_43013) ;  /* 0x0000000800f47947 */ /* 0x000fec0003800000 */
.L_x_43016:
        /* <DEDUP_REMOVED lines=10> */
.L_x_43019:
[----:B------:R-:W2:Y:S02]  /*3180*/  LDG.E.U16 R6, desc[UR36][R6.64] ;  /* 0x0000002406067981 */ /* 0x000ea4000c1e1500 */
[----:B--2---:R-:W-:-:S06]  /*3190*/  HADD2.F32 R4, -RZ, R6.H0_H0 ;  /* 0x20000006ff047230 */ /* 0x004fcc0000004100 */
[----:B------:R-:W0:Y:S02]  /*31a0*/  F2I.S64.TRUNC R4, R4 ;  /* 0x0000000400047311 */ /* 0x000e24000020d900 */
[----:B0-----:R-:W-:Y:S01]  /*31b0*/  PRMT R0, R4, 0x7610, R0 ;  /* 0x0000761004007816 */ /* 0x001fe20000000000 */
[----:B------:R-:W-:Y:S06]  /*31c0*/  BRA `(.L_x_43013) ;  /* 0x0000000800b87947 */ /* 0x000fec0003800000 */
.L_x_43018:
[----:B------:R-:W2:Y:S02]  /*31d0*/  LDG.E.64 R4, desc[UR36][R6.64] ;  /* 0x0000002406047981 */ /* 0x000ea4000c1e1b00 */
[----:B--2---:R-:W0:Y:S02]  /*31e0*/  F2I.S64.F64.TRUNC R4, R4 ;  /* 0x0000000400047311 */ /* 0x004e24000030d900 */
[----:B0-----:R-:W-:Y:S01]  /*31f0*/  PRMT R0, R4, 0x7610, R0 ;  /* 0x0000761004007816 */ /* 0x001fe20000000000 */
[----:B------:R-:W-:Y:S06]  /*3200*/  BRA `(.L_x_43013) ;  /* 0x0000000800a87947 */ /* 0x000fec0003800000 */
.L_x_43008:
        /* <DEDUP_REMOVED lines=12> */
.L_x_43022:
[----:B------:R-:W2:Y:S02]  /*32d0*/  LDG.E.64 R6, desc[UR36][R6.64] ;  /* 0x0000002406067981 */ /* 0x000ea4000c1e1b00 */
[----:B--2---:R-:W0:Y:S02]  /*32e0*/  F2I.S64.F64.TRUNC R4, R6 ;  /* 0x0000000600047311 */ /* 0x004e24000030d900 */
[----:B0-----:R-:W-:Y:S01]  /*32f0*/  PRMT R0, R4, 0x7610, R0 ;  /* 0x0000761004007816 */ /* 0x001fe20000000000 */
[----:B------:R-:W-:Y:S06]  /*3300*/  BRA `(.L_x_43013) ;  /* 0x0000000800687947 */ /* 0x000fec0003800000 */
.L_x_43021:
        /* <DEDUP_REMOVED lines=27> */
.L_x_43024:
        /* <DEDUP_REMOVED lines=15> */
.L_x_43023:
[----:B------:R-:W2:Y:S02]  /*35b0*/  LDG.E.U16 R4, desc[UR36][R6.64] ;  /* 0x0000002406047981 */ /* 0x000ea4000c1e1500 */
[----:B--2---:R-:W-:-:S06]  /*35c0*/  IMAD.U32 R4, R4, 0x10000, RZ ;  /* 0x0001000004047824 */ /* 0x004fcc00078e00ff */
[----:B------:R-:W0:Y:S02]  /*35d0*/  F2I.S64.TRUNC R4, R4 ;  /* 0x0000000400047311 */ /* 0x000e24000020d900 */
[----:B0-----:R-:W-:Y:S01]  /*35e0*/  PRMT R0, R4, 0x7610, R0 ;  /* 0x0000761004007816 */ /* 0x001fe20000000000 */
[----:B------:R-:W-:Y:S06]  /*35f0*/  BRA `(.L_x_43013) ;  /* 0x0000000400ac7947 */ /* 0x000fec0003800000 */
.L_x_43020:
        /* <DEDUP_REMOVED lines=10> */
.L_x_43027:
        /* <DEDUP_REMOVED lines=21> */
.L_x_43031:
[----:B------:R-:W-:Y:S05]  /*37f0*/  BSYNC.RECONVERGENT B1 ;  /* 0x0000000000017941 */ /* 0x000fea0003800200 */
.L_x_43030:
[----:B------:R-:W-:Y:S01]  /*3800*/  IMAD.SHL.U32 R0, R0, 0x100000, RZ ;  /* 0x0010000000007824 */ /* 0x000fe200078e00ff */
[----:B------:R-:W-:-:S04]  /*3810*/  LEA R3, R3, 0x3b800000, 0x17 ;  /* 0x3b80000003037811 */ /* 0x000fc800078eb8ff */
[----:B------:R-:W-:-:S07]  /*3820*/  LOP3.LUT R4, R3, R0, R7, 0xfe, !PT ;  /* 0x0000000003047212 */ /* 0x000fce00078efe07 */
.L_x_43029:
[----:B------:R-:W-:Y:S05]  /*3830*/  BSYNC.RECONVERGENT B0 ;  /* 0x0000000000007941 */ /* 0x000fea0003800200 */
.L_x_43028:
[----:B------:R-:W0:Y:S02]  /*3840*/  F2I.S64.TRUNC R4, R4 ;  /* 0x0000000400047311 */ /* 0x000e24000020d900 */
[----:B0-----:R-:W-:Y:S01]  /*3850*/  PRMT R0, R4, 0x7610, R0 ;  /* 0x0000761004007816 */ /* 0x001fe20000000000 */
[----:B------:R-:W-:Y:S06]  /*3860*/  BRA `(.L_x_43013) ;  /* 0x0000000400107947 */ /* 0x000fec0003800000 */
.L_x_43026:
        /* <DEDUP_REMOVED lines=21> */
.L_x_43035:
[----:B------:R-:W-:Y:S05]  /*39c0*/  BSYNC.RECONVERGENT B1 ;  /* 0x0000000000017941 */ /* 0x000fea0003800200 */
.L_x_43034:
[----:B------:R-:W-:Y:S01]  /*39d0*/  IMAD.SHL.U32 R0, R0, 0x200000, RZ ;  /* 0x0020000000007824 */ /* 0x000fe200078e00ff */
[----:B------:R-:W-:-:S04]  /*39e0*/  LEA R3, R3, 0x37800000, 0x17 ;  /* 0x3780000003037811 */ /* 0x000fc800078eb8ff */
[----:B------:R-:W-:-:S07]  /*39f0*/  LOP3.LUT R4, R3, R0, R7, 0xfe, !PT ;  /* 0x0000000003047212 */ /* 0x000fce00078efe07 */
.L_x_43033:
[----:B------:R-:W-:Y:S05]  /*3a00*/  BSYNC.RECONVERGENT B0 ;  /* 0x0000000000007941 */ /* 0x000fea0003800200 */
.L_x_43032:
[----:B------:R-:W0:Y:S02]  /*3a10*/  F2I.S64.TRUNC R4, R4 ;  /* 0x0000000400047311 */ /* 0x000e24000020d900 */
[----:B0-----:R-:W-:Y:S01]  /*3a20*/  PRMT R0, R4, 0x7610, R0 ;  /* 0x0000761004007816 */ /* 0x001fe20000000000 */
[----:B------:R-:W-:Y:S06]  /*3a30*/  BRA `(.L_x_43013) ;  /* 0x00000000009c7947 */ /* 0x000fec0003800000 */
.L_x_43025:
        /* <DEDUP_REMOVED lines=14> */
.L_x_43039:
[----:B------:R-:W-:Y:S05]  /*3b20*/  BSYNC.RECONVERGENT B0 ;  /* 0x0000000000007941 */ /* 0x000fea0003800200 */
.L_x_43038:
[----:B------:R-:W0:Y:S02]  /*3b30*/  F2I.S64.TRUNC R4, R4 ;  /* 0x0000000400047311 */ /* 0x000e24000020d900 */
[----:B0-----:R-:W-:Y:S01]  /*3b40*/  PRMT R0, R4, 0x7610, R0 ;  /* 0x0000761004007816 */ /* 0x001fe20000000000 */
[----:B------:R-:W-:Y:S06]  /*3b50*/  BRA `(.L_x_43013) ;  /* 0x0000000000547947 */ /* 0x000fec0003800000 */
.L_x_43012:
        /* <DEDUP_REMOVED lines=16> */
.L_x_43040:
[----:B------:R-:W-:Y:S01]  /*3c60*/  PRMT R0, RZ, 0x7610, R0 ;  /* 0x00007610ff007816 */ /* 0x000fe20000000000 */
[----:B------:R-:W-:Y:S06]  /*3c70*/  BRA `(.L_x_43013) ;  /* 0x00000000000c7947 */ /* 0x000fec0003800000 */
.L_x_43037:
[----:B------:R1:W5:Y:S01]  /*3c80*/  LDG.E.U8 R0, desc[UR36][R6.64] ;  /* 0x0000002406007981 */ /* 0x000362000c1e1100 */
[----:B------:R-:W-:Y:S05]  /*3c90*/  BRA `(.L_x_43013) ;  /* 0x0000000000047947 */ /* 0x000fea0003800000 */
.L_x_43036:
[----:B------:R2:W5:Y:S02]  /*3ca0*/  LDG.E.U8 R0, desc[UR36][R6.64] ;  /* 0x0000002406007981 */ /* 0x000564000c1e1100 */
.L_x_43013:
[----:B-----5:R-:W-:Y:S01]  /*3cb0*/  LOP3.LUT P0, RZ, R18, 0xff, RZ, 0xc0, !PT ;  /* 0x000000ff12ff7812 */ /* 0x020fe2000780c0ff */
[----:B------:R-:W-:Y:S01]  /*3cc0*/  VIADD R22, R22, 0x80 ;  /* 0x0000008016167836 */ /* 0x000fe20000000000 */
[----:B------:R-:W-:-:S04]  /*3cd0*/  LOP3.LUT P1, RZ, R0, 0xff, RZ, 0xc0, !PT ;  /* 0x000000ff00ff7812 */ /* 0x000fc8000782c0ff */
[----:B------:R-:W-:-:S04]  /*3ce0*/  PLOP3.LUT P0, PT, P0, P1, PT, 0x80, 0x8 ;  /* 0x000000000008781c */ /* 0x000fc80000703070 */
[----:B------:R-:W-:-:S09]  /*3cf0*/  P2R R17, PR, RZ, 0x1 ;  /* 0x00000001ff117803 */ /* 0x000fd20000000000 */
.L_x_42974:
[----:B------:R-:W-:Y:S05]  /*3d00*/  BSYNC.RECONVERGENT B6 ;  /* 0x0000000000067941 */ /* 0x000fea0003800200 */
.L_x_42973:
        /* <DEDUP_REMOVED lines=24> */
.L_x_43046:
[----:B------:R3:W5:Y:S01]  /*3e90*/  LDG.E.U8 R18, desc[UR36][R6.64] ;  /* 0x0000002406127981 */ /* 0x000762000c1e1100 */
[----:B------:R-:W-:Y:S05]  /*3ea0*/  BRA `(.L_x_43048) ;  /* 0x0000000c00607947 */ /* 0x000fea0003800000 */
.L_x_43045:
        /* <DEDUP_REMOVED lines=8> */
.L_x_43050:
[----:B------:R0:W5:Y:S01]  /*3f30*/  LDG.E.U8 R18, desc[UR36][R6.64] ;  /* 0x0000002406127981 */ /* 0x000162000c1e1100 */
[----:B------:R-:W-:Y:S05]  /*3f40*/  BRA `(.L_x_43048) ;  /* 0x0000000c00387947 */ /* 0x000fea0003800000 */
.L_x_43049:
[----:B------:R0:W5:Y:S01]  /*3f50*/  LDG.E.U16 R18, desc[UR36][R6.64] ;  /* 0x0000002406127981 */ /* 0x000162000c1e1500 */
[----:B------:R-:W-:Y:S05]  /*3f60*/  BRA `(.L_x_43048) ;  /* 0x0000000c00307947 */ /* 0x000fea0003800000 */
.L_x_43044:
        /* <DEDUP_REMOVED lines=10> */
.L_x_43052:
[----:B------:R-:W2:Y:S02]  /*4010*/  LDG.E.U16 R4, desc[UR36][R6.64] ;  /* 0x0000002406047981 */ /* 0x000ea4000c1e1500 */
[----:B--2---:R-:W-:-:S06]  /*4020*/  HADD2.F32 R4, -RZ, R4.H0_H0 ;  /* 0x20000004ff047230 */ /* 0x004fcc0000004100 */
[----:B------:R-:W0:Y:S02]  /*4030*/  F2I.S64.TRUNC R4, R4 ;  /* 0x0000000400047311 */ /* 0x000e24000020d900 */
[----:B0-----:R-:W-:Y:S01]  /*4040*/  PRMT R18, R4, 0x7610, R18 ;  /* 0x0000761004127816 */ /* 0x001fe20000000012 */
[----:B------:R-:W-:Y:S06]  /*4050*/  BRA `(.L_x_43048) ;  /* 0x0000000800f47947 */ /* 0x000fec0003800000 */
.L_x_43051:
        /* <DEDUP_REMOVED lines=10> */
.L_x_43054:
[----:B------:R-:W2:Y:S02]  /*4100*/  LDG.E.U16 R6, desc[UR36][R6.64] ;  /* 0x0000002406067981 */ /* 0x000ea4000c1e1500 */
[----:B--2---:R-:W-:-:S06]  /*4110*/  HADD2.F32 R4, -RZ, R6.H0_H0 ;  /* 0x20000006ff047230 */ /* 0x004fcc0000004100 */
[----:B------:R-:W0:Y:S02]  /*4120*/  F2I.S64.TRUNC R4, R4 ;  /* 0x0000000400047311 */ /* 0x000e24000020d900 */
[----:B0-----:R-:W-:Y:S01]  /*4130*/  PRMT R18, R4, 0x7610, R18 ;  /* 0x0000761004127816 */ /* 0x001fe20000000012 */
[----:B------:R-:W-:Y:S06]  /*4140*/  BRA `(.L_x_43048) ;  /* 0x0000000800b87947 */ /* 0x000fec0003800000 */
.L_x_43053:
[----:B------:R-:W2:Y:S02]  /*4150*/  LDG.E.64 R4, desc[UR36][R6.64] ;  /* 0x0000002406047981 */ /* 0x000ea4000c1e1b00 */
[----:B--2---:R-:W0:Y:S02]  /*4160*/  F2I.S64.F64.TRUNC R4, R4 ;  /* 0x0000000400047311 */ /* 0x004e24000030d900 */
[----:B0-----:R-:W-:Y:S01]  /*4170*/  PRMT R18, R4, 0x7610, R18 ;  /* 0x0000761004127816 */ /* 0x001fe20000000012 */
[----:B------:R-:W-:Y:S06]  /*4180*/  BRA `(.L_x_43048) ;  /* 0x0000000800a87947 */ /* 0x000fec0003800000 */
.L_x_43043:
        /* <DEDUP_REMOVED lines=12> */
.L_x_43057:
[----:B------:R-:W2:Y:S02]  /*4250*/  LDG.E.64 R6, desc[UR36][R6.64] ;  /* 0x0000002406067981 */ /* 0x000ea4000c1e1b00 */
[----:B--2---:R-:W0:Y:S02]  /*4260*/  F2I.S64.F64.TRUNC R4, R6 ;  /* 0x0000000600047311 */ /* 0x004e24000030d900 */
[----:B0-----:R-:W-:Y:S01]  /*4270*/  PRMT R18, R4, 0x7610, R18 ;  /* 0x0000761004127816 */ /* 0x001fe20000000012 */
[----:B------:R-:W-:Y:S06]  /*4280*/  BRA `(.L_x_43048) ;  /* 0x0000000800687947 */ /* 0x000fec0003800000 */
.L_x_43056:
        /* <DEDUP_REMOVED lines=27> */
.L_x_43059:
        /* <DEDUP_REMOVED lines=15> */
.L_x_43058:
[----:B------:R-:W2:Y:S02]  /*4530*/  LDG.E.U16 R4, desc[UR36][R6.64] ;  /* 0x0000002406047981 */ /* 0x000ea4000c1e1500 */
[----:B--2---:R-:W-:-:S06]  /*4540*/  IMAD.U32 R4, R4, 0x10000, RZ ;  /* 0x0001000004047824 */ /* 0x004fcc00078e00ff */
[----:B------:R-:W0:Y:S02]  /*4550*/  F2I.S64.TRUNC R4, R4 ;  /* 0x0000000400047311 */ /* 0x000e24000020d900 */
[----:B0-----:R-:W-:Y:S01]  /*4560*/  PRMT R18, R4, 0x7610, R18 ;  /* 0x0000761004127816 */ /* 0x001fe20000000012 */
[----:B------:R-:W-:Y:S06]  /*4570*/  BRA `(.L_x_43048) ;  /* 0x0000000400ac7947 */ /* 0x000fec0003800000 */
.L_x_43055:
        /* <DEDUP_REMOVED lines=10> */
.L_x_43062:
        /* <DEDUP_REMOVED lines=21> */
.L_x_43066:
[----:B------:R-:W-:Y:S05]  /*4770*/  BSYNC.RECONVERGENT B1 ;  /* 0x0000000000017941 */ /* 0x000fea0003800200 */
.L_x_43065:
[----:B------:R-:W-:Y:S01]  /*4780*/  IMAD.SHL.U32 R0, R0, 0x100000, RZ ;  /* 0x0010000000007824 */ /* 0x000fe200078e00ff */
[----:B------:R-:W-:-:S04]  /*4790*/  LEA R3, R3, 0x3b800000, 0x17 ;  /* 0x3b80000003037811 */ /* 0x000fc800078eb8ff */
[----:B------:R-:W-:-:S07]  /*47a0*/  LOP3.LUT R4, R3, R0, R7, 0xfe, !PT ;  /* 0x0000000003047212 */ /* 0x000fce00078efe07 */
.L_x_43064:
[----:B------:R-:W-:Y:S05]  /*47b0*/  BSYNC.RECONVERGENT B0 ;  /* 0x0000000000007941 */ /* 0x000fea0003800200 */
.L_x_43063:
[----:B------:R-:W0:Y:S02]  /*47c0*/  F2I.S64.TRUNC R4, R4 ;  /* 0x0000000400047311 */ /* 0x000e24000020d900 */
[----:B0-----:R-:W-:Y:S01]  /*47d0*/  PRMT R18, R4, 0x7610, R18 ;  /* 0x0000761004127816 */ /* 0x001fe20000000012 */
[----:B------:R-:W-:Y:S06]  /*47e0*/  BRA `(.L_x_43048) ;  /* 0x0000000400107947 */ /* 0x000fec0003800000 */
.L_x_43061:
        /* <DEDUP_REMOVED lines=21> */
.L_x_43070:
[----:B------:R-:W-:Y:S05]  /*4940*/  BSYNC.RECONVERGENT B1 ;  /* 0x0000000000017941 */ /* 0x000fea0003800200 */
.L_x_43069:
[----:B------:R-:W-:Y:S01]  /*4950*/  IMAD.SHL.U32 R0, R0, 0x200000, RZ ;  /* 0x0020000000007824 */ /* 0x000fe200078e00ff */
[----:B------:R-:W-:-:S04]  /*4960*/  LEA R3, R3, 0x37800000, 0x17 ;  /* 0x3780000003037811 */ /* 0x000fc800078eb8ff */
[----:B------:R-:W-:-:S07]  /*4970*/  LOP3.LUT R4, R3, R0, R7, 0xfe, !PT ;  /* 0x0000000003047212 */ /* 0x000fce00078efe07 */
.L_x_43068:
[----:B------:R-:W-:Y:S05]  /*4980*/  BSYNC.RECONVERGENT B0 ;  /* 0x0000000000007941 */ /* 0x000fea0003800200 */
.L_x_43067:
[----:B------:R-:W0:Y:S02]  /*4990*/  F2I.S64.TRUNC R4, R4 ;  /* 0x0000000400047311 */ /* 0x000e24000020d900 */
[----:B0-----:R-:W-:Y:S01]  /*49a0*/  PRMT R18, R4, 0x7610, R18 ;  /* 0x0000761004127816 */ /* 0x001fe20000000012 */
[----:B------:R-:W-:Y:S06]  /*49b0*/  BRA `(.L_x_43048) ;  /* 0x00000000009c7947 */ /* 0x000fec0003800000 */
.L_x_43060:
        /* <DEDUP_REMOVED lines=14> */
.L_x_43074:
[----:B------:R-:W-:Y:S05]  /*4aa0*/  BSYNC.RECONVERGENT B0 ;  /* 0x0000000000007941 */ /* 0x000fea0003800200 */
.L_x_43073:
[----:B------:R-:W0:Y:S02]  /*4ab0*/  F2I.S64.TRUNC R4, R4 ;  /* 0x0000000400047311 */ /* 0x000e24000020d900 */
[----:B0-----:R-:W-:Y:S01]  /*4ac0*/  PRMT R18, R4, 0x7610, R18 ;  /* 0x0000761004127816 */ /* 0x001fe20000000012 */
[----:B------:R-:W-:Y:S06]  /*4ad0*/  BRA `(.L_x_43048) ;  /* 0x0000000000547947 */ /* 0x000fec0003800000 */
.L_x_43047:
        /* <DEDUP_REMOVED lines=16> */
.L_x_43075:
[----:B------:R-:W-:Y:S01]  /*4be0*/  PRMT R18, RZ, 0x7610, R18 ;  /* 0x00007610ff127816 */ /* 0x000fe20000000012 */
[----:B------:R-:W-:Y:S06]  /*4bf0*/  BRA `(.L_x_43048) ;  /* 0x00000000000c7947 */ /* 0x000fec0003800000 */
.L_x_43072:
[----:B------:R1:W5:Y:S01]  /*4c00*/  LDG.E.U8 R18, desc[UR36][R6.64] ;  /* 0x0000002406127981 */ /* 0x000362000c1e1100 */
[----:B------:R-:W-:Y:S05]  /*4c10*/  BRA `(.L_x_43048) ;  /* 0x0000000000047947 */ /* 0x000fea0003800000 */
.L_x_43071:
[----:B------:R2:W5:Y:S02]  /*4c20*/  LDG.E.U8 R18, desc[UR36][R6.64] ;  /* 0x0000002406127981 */ /* 0x000564000c1e1100 */
.L_x_43048:
        /* <DEDUP_REMOVED lines=19> */
.L_x_43079:
[----:B------:R0:W5:Y:S01]  /*4d60*/  LDG.E.U8 R0, desc[UR36][R6.64] ;  /* 0x0000002406007981 */ /* 0x000162000c1e1100 */
[----:B------:R-:W-:Y:S05]  /*4d70*/  BRA `(.L_x_43081) ;  /* 0x0000000c00607947 */ /* 0x000fea0003800000 */
.L_x_43078:
        /* <DEDUP_REMOVED lines=8> */
.L_x_43083:
[----:B------:R4:W5:Y:S01]  /*4e00*/  LDG.E.U8 R0, desc[UR36][R6.64] ;  /* 0x0000002406007981 */ /* 0x000962000c1e1100 */
[----:B------:R-:W-:Y:S05]  /*4e10*/  BRA `(.L_x_43081) ;  /* 0x0000000c00387947 */ /* 0x000fea0003800000 */
.L_x_43082:
[----:B------:R3:W5:Y:S01]  /*4e20*/  LDG.E.U16 R0, desc[UR36][R6.64] ;  /* 0x0000002406007981 */ /* 0x000762000c1e1500 */
[----:B------:R-:W-:Y:S05]  /*4e30*/  BRA `(.L_x_43081) ;  /* 0x0000000c00307947 */ /* 0x000fea0003800000 */
.L_x_43077:
        /* <DEDUP_REMOVED lines=10> */
.L_x_43085:
[----:B------:R-:W2:Y:S02]  /*4ee0*/  LDG.E.U16 R4, desc[UR36][R6.64] ;  /* 0x0000002406047981 */ /* 0x000ea4000c1e1500 */
[----:B--2---:R-:W-:-:S06]  /*4ef0*/  HADD2.F32 R4, -RZ, R4.H0_H0 ;  /* 0x20000004ff047230 */ /* 0x004fcc0000004100 */
[----:B------:R-:W0:Y:S02]  /*4f00*/  F2I.S64.TRUNC R4, R4 ;  /* 0x0000000400047311 */ /* 0x000e24000020d900 */
[----:B0-----:R-:W-:Y:S01]  /*4f10*/  PRMT R0, R4, 0x7610, R0 ;  /* 0x0000761004007816 */ /* 0x001fe20000000000 */
[----:B------:R-:W-:Y:S06]  /*4f20*/  BRA `(.L_x_43081) ;  /* 0x0000000800f47947 */ /* 0x000fec0003800000 */
.L_x_43084:
        /* <DEDUP_REMOVED lines=10> */
.L_x_43087:
[----:B------:R-:W2:Y:S02]  /*4fd0*/  LDG.E.U16 R6, desc[UR36][R6.64] ;  /* 0x0000002406067981 */ /* 0x000ea4000c1e1500 */
[----:B--2---:R-:W-:-:S06]  /*4fe0*/  HADD2.F32 R4, -RZ, R6.H0_H0 ;  /* 0x20000006ff047230 */ /* 0x004fcc0000004100 */
[----:B------:R-:W0:Y:S02]  /*4ff0*/  F2I.S64.TRUNC R4, R4 ;  /* 0x0000000400047311 */ /* 0x000e24000020d900 */
[----:B0-----:R-:W-:Y:S01]  /*5000*/  PRMT R0, R4, 0x7610, R0 ;  /* 0x0000761004007816 */ /* 0x001fe20000000000 */
[----:B------:R-:W-:Y:S06]  /*5010*/  BRA `(.L_x_43081) ;  /* 0x0000000800b87947 */ /* 0x000fec0003800000 */
.L_x_43086:
[----:B------:R-:W2:Y:S02]  /*5020*/  LDG.E.64 R4, desc[UR36][R6.64] ;  /* 0x0000002406047981 */ /* 0x000ea4000c1e1b00 */
[----:B--2---:R-:W0:Y:S02]  /*5030*/  F2I.S64.F64.TRUNC R4, R4 ;  /* 0x0000000400047311 */ /* 0x004e24000030d900 */
[----:B0-----:R-:W-:Y:S01]  /*5040*/  PRMT R0, R4, 0x7610, R0 ;  /* 0x0000761004007816 */ /* 0x001fe20000000000 */
[----:B------:R-:W-:Y:S06]  /*5050*/  BRA `(.L_x_43081) ;  /* 0x0000000800a87947 */ /* 0x000fec0003800000 */
.L_x_43076:
        /* <DEDUP_REMOVED lines=12> */
.L_x_43090:
[----:B------:R-:W2:Y:S02]  /*5120*/  LDG.E.64 R6, desc[UR36][R6.64] ;  /* 0x0000002406067981 */ /* 0x000ea4000c1e1b00 */
[----:B--2---:R-:W0:Y:S02]  /*5130*/  F2I.S64.F64.TRUNC R4, R6 ;  /* 0x0000000600047311 */ /* 0x004e24000030d900 */
[----:B0-----:R-:W-:Y:S01]  /*5140*/  PRMT R0, R4, 0x7610, R0 ;  /* 0x0000761004007816 */ /* 0x001fe20000000000 */
[----:B------:R-:W-:Y:S06]  /*5150*/  BRA `(.L_x_43081) ;  /* 0x0000000800687947 */ /* 0x000fec0003800000 */
.L_x_43089:
        /* <DEDUP_REMOVED lines=27> */
.L_x_43092:
        /* <DEDUP_REMOVED lines=15> */
.L_x_43091:
[----:B------:R-:W2:Y:S02]  /*5400*/  LDG.E.U16 R4, desc[UR36][R6.64] ;  /* 0x0000002406047981 */ /* 0x000ea4000c1e1500 */
[----:B--2---:R-:W-:-:S06]  /*5410*/  IMAD.U32 R4, R4, 0x10000, RZ ;  /* 0x0001000004047824 */ /* 0x004fcc00078e00ff */
[----:B------:R-:W0:Y:S02]  /*5420*/  F2I.S64.TRUNC R4, R4 ;  /* 0x0000000400047311 */ /* 0x000e24000020d900 */
[----:B0-----:R-:W-:Y:S01]  /*5430*/  PRMT R0, R4, 0x7610, R0 ;  /* 0x0000761004007816 */ /* 0x001fe20000000000 */
[----:B------:R-:W-:Y:S06]  /*5440*/  BRA `(.L_x_43081) ;  /* 0x0000000400ac7947 */ /* 0x000fec0003800000 */
.L_x_43088:
        /* <DEDUP_REMOVED lines=10> */
.L_x_43095:
        /* <DEDUP_REMOVED lines=21> */
.L_x_43099:
[----:B------:R-:W-:Y:S05]  /*5640*/  BSYNC.RECONVERGENT B1 ;  /* 0x0000000000017941 */ /* 0x000fea0003800200 */
.L_x_43098:
[----:B------:R-:W-:Y:S01]  /*5650*/  IMAD.SHL.U32 R0, R0, 0x100000, RZ ;  /* 0x0010000000007824 */ /* 0x000fe200078e00ff */
[----:B------:R-:W-:-:S04]  /*5660*/  LEA R3, R3, 0x3b800000, 0x17 ;  /* 0x3b80000003037811 */ /* 0x000fc800078eb8ff */
[----:B------:R-:W-:-:S07]  /*5670*/  LOP3.LUT R4, R3, R0, R7, 0xfe, !PT ;  /* 0x0000000003047212 */ /* 0x000fce00078efe07 */
.L_x_43097:
[----:B------:R-:W-:Y:S05]  /*5680*/  BSYNC.RECONVERGENT B0 ;  /* 0x0000000000007941 */ /* 0x000fea0003800200 */
.L_x_43096:
[----:B------:R-:W0:Y:S02]  /*5690*/  F2I.S64.TRUNC R4, R4 ;  /* 0x0000000400047311 */ /* 0x000e24000020d900 */
[----:B0-----:R-:W-:Y:S01]  /*56a0*/  PRMT R0, R4, 0x7610, R0 ;  /* 0x0000761004007816 */ /* 0x001fe20000000000 */
[----:B------:R-:W-:Y:S06]  /*56b0*/  BRA `(.L_x_43081) ;  /* 0x0000000400107947 */ /* 0x000fec0003800000 */
.L_x_43094:
        /* <DEDUP_REMOVED lines=21> */
.L_x_43103:
[----:B------:R-:W-:Y:S05]  /*5810*/  BSYNC.RECONVERGENT B1 ;  /* 0x0000000000017941 */ /* 0x000fea0003800200 */
.L_x_43102:
[----:B------:R-:W-:Y:S01]  /*5820*/  IMAD.SHL.U32 R0, R0, 0x200000, RZ ;  /* 0x0020000000007824 */ /* 0x000fe200078e00ff */
[----:B------:R-:W-:-:S04]  /*5830*/  LEA R3, R3, 0x37800000, 0x17 ;  /* 0x3780000003037811 */ /* 0x000fc800078eb8ff */
[----:B------:R-:W-:-:S07]  /*5840*/  LOP3.LUT R4, R3, R0, R7, 0xfe, !PT ;  /* 0x0000000003047212 */ /* 0x000fce00078efe07 */
.L_x_43101:
[----:B------:R-:W-:Y:S05]  /*5850*/  BSYNC.RECONVERGENT B0 ;  /* 0x0000000000007941 */ /* 0x000fea0003800200 */
.L_x_43100:
[----:B------:R-:W0:Y:S02]  /*5860*/  F2I.S64.TRUNC R4, R4 ;  /* 0x0000000400047311 */ /* 0x000e24000020d900 */
[----:B0-----:R-:W-:Y:S01]  /*5870*/  PRMT R0, R4, 0x7610, R0 ;  /* 0x0000761004007816 */ /* 0x001fe20000000000 */
[----:B------:R-:W-:Y:S06]  /*5880*/  BRA `(.L_x_43081) ;  /* 0x00000000009c7947 */ /* 0x000fec0003800000 */
.L_x_43093:
        /* <DEDUP_REMOVED lines=14> */
.L_x_43107:
[----:B------:R-:W-:Y:S05]  /*5970*/  BSYNC.RECONVERGENT B0 ;  /* 0x0000000000007941 */ /* 0x000fea0003800200 */
.L_x_43106:
[----:B------:R-:W0:Y:S02]  /*5980*/  F2I.S64.TRUNC R4, R4 ;  /* 0x0000000400047311 */ /* 0x000e24000020d900 */
[----:B0-----:R-:W-:Y:S01]  /*5990*/  PRMT R0, R4, 0x7610, R0 ;  /* 0x0000761004007816 */ /* 0x001fe20000000000 */
[----:B------:R-:W-:Y:S06]  /*59a0*/  BRA `(.L_x_43081) ;  /* 0x0000000000547947 */ /* 0x000fec0003800000 */
.L_x_43080:
        /* <DEDUP_REMOVED lines=16> */
.L_x_43108:
[----:B------:R-:W-:Y:S01]  /*5ab0*/  PRMT R0, RZ, 0x7610, R0 ;  /* 0x00007610ff007816 */ /* 0x000fe20000000000 */
[----:B------:R-:W-:Y:S06]  /*5ac0*/  BRA `(.L_x_43081) ;  /* 0x00000000000c7947 */ /* 0x000fec0003800000 */
.L_x_43105:
[----:B------:R1:W5:Y:S01]  /*5ad0*/  LDG.E.U8 R0, desc[UR36][R6.64] ;  /* 0x0000002406007981 */ /* 0x000362000c1e1100 */
[----:B------:R-:W-:Y:S05]  /*5ae0*/  BRA `(.L_x_43081) ;  /* 0x0000000000047947 */ /* 0x000fea0003800000 */
.L_x_43104:
[----:B------:R2:W5:Y:S02]  /*5af0*/  LDG.E.U8 R0, desc[UR36][R6.64] ;  /* 0x0000002406007981 */ /* 0x000564000c1e1100 */
.L_x_43081:
[----:B-----5:R-:W-:Y:S01]  /*5b00*/  LOP3.LUT P0, RZ, R18, 0xff, RZ, 0xc0, !PT ;  /* 0x000000ff12ff7812 */ /* 0x020fe2000780c0ff */
[----:B------:R-:W-:Y:S01]  /*5b10*/  VIADD R22, R22, 0x80 ;  /* 0x0000008016167836 */ /* 0x000fe20000000000 */
[----:B------:R-:W-:-:S04]  /*5b20*/  LOP3.LUT P1, RZ, R0, 0xff, RZ, 0xc0, !PT ;  /* 0x000000ff00ff7812 */ /* 0x000fc8000782c0ff */
[----:B------:R-:W-:-:S04]  /*5b30*/  PLOP3.LUT P0, PT, P0, P1, PT, 0x80, 0x8 ;  /* 0x000000000008781c */ /* 0x000fc80000703070 */
[----:B------:R-:W-:-:S09]  /*5b40*/  P2R R18, PR, RZ, 0x1 ;  /* 0x00000001ff127803 */ /* 0x000fd20000000000 */
.L_x_43042:
[----:B------:R-:W-:Y:S05]  /*5b50*/  BSYNC.RECONVERGENT B6 ;  /* 0x0000000000067941 */ /* 0x000fea0003800200 */
.L_x_43041:
        /* <DEDUP_REMOVED lines=23> */
.L_x_43114:
[----:B------:R0:W5:Y:S01]  /*5cd0*/  LDG.E.U8 R22, desc[UR36][R6.64] ;  /* 0x0000002406167981 */ /* 0x000162000c1e1100 */
[----:B------:R-:W-:Y:S05]  /*5ce0*/  BRA `(.L_x_43116) ;  /* 0x0000000c00607947 */ /* 0x000fea0003800000 */
.L_x_43113:
        /* <DEDUP_REMOVED lines=8> */
.L_x_43118:
[----:B------:R3:W5:Y:S01]  /*5d70*/  LDG.E.U8 R22, desc[UR36][R6.64] ;  /* 0x0000002406167981 */ /* 0x000762000c1e1100 */
[----:B------:R-:W-:Y:S05]  /*5d80*/  BRA `(.L_x_43116) ;  /* 0x0000000c00387947 */ /* 0x000fea0003800000 */
.L_x_43117:
[----:B------:R2:W5:Y:S01]  /*5d90*/  LDG.E.U16 R22, desc[UR36][R6.64] ;  /* 0x0000002406167981 */ /* 0x000562000c1e1500 */
[----:B------:R-:W-:Y:S05]  /*5da0*/  BRA `(.L_x_43116) ;  /* 0x0000000c00307947 */ /* 0x000fea0003800000 */
.L_x_43112:
        /* <DEDUP_REMOVED lines=10> */
.L_x_43120:
[----:B------:R-:W2:Y:S02]  /*5e50*/  LDG.E.U16 R4, desc[UR36][R6.64] ;  /* 0x0000002406047981 */ /* 0x000ea4000c1e1500 */
[----:B--2---:R-:W-:-:S06]  /*5e60*/  HADD2.F32 R4, -RZ, R4.H0_H0 ;  /* 0x20000004ff047230 */ /* 0x004fcc0000004100 */
[----:B------:R-:W0:Y:S02]  /*5e70*/  F2I.S64.TRUNC R4, R4 ;  /* 0x0000000400047311 */ /* 0x000e24000020d900 */
[----:B0-----:R-:W-:Y:S01]  /*5e80*/  PRMT R22, R4, 0x7610, R22 ;  /* 0x0000761004167816 */ /* 0x001fe20000000016 */
[----:B------:R-:W-:Y:S06]  /*5e90*/  BRA `(.L_x_43116) ;  /* 0x0000000800f47947 */ /* 0x000fec0003800000 */
.L_x_43119:
        /* <DEDUP_REMOVED lines=10> */
.L_x_43122:
[----:B------:R-:W2:Y:S02]  /*5f40*/  LDG.E.U16 R6, desc[UR36][R6.64] ;  /* 0x0000002406067981 */ /* 0x000ea4000c1e1500 */
[----:B--2---:R-:W-:-:S06]  /*5f50*/  HADD2.F32 R4, -RZ, R6.H0_H0 ;  /* 0x20000006ff047230 */ /* 0x004fcc0000004100 */
[----:B------:R-:W0:Y:S02]  /*5f60*/  F2I.S64.TRUNC R4, R4 ;  /* 0x0000000400047311 */ /* 0x000e24000020d900 */
[----:B0-----:R-:W-:Y:S01]  /*5f70*/  PRMT R22, R4, 0x7610, R22 ;  /* 0x0000761004167816 */ /* 0x001fe20000000016 */
[----:B------:R-:W-:Y:S06]  /*5f80*/  BRA `(.L_x_43116) ;  /* 0x0000000800b87947 */ /* 0x000fec0003800000 */
.L_x_43121:
[----:B------:R-:W2:Y:S02]  /*5f90*/  LDG.E.64 R4, desc[UR36][R6.64] ;  /* 0x0000002406047981 */ /* 0x000ea4000c1e1b00 */
[----:B--2---:R-:W0:Y:S02]  /*5fa0*/  F2I.S64.F64.TRUNC R4, R4 ;  /* 0x0000000400047311 */ /* 0x004e24000030d900 */
[----:B0-----:R-:W-:Y:S01]  /*5fb0*/  PRMT R22, R4, 0x7610, R22 ;  /* 0x0000761004167816 */ /* 0x001fe20000000016 */
[----:B------:R-:W-:Y:S06]  /*5fc0*/  BRA `(.L_x_43116) ;  /* 0x0000000800a87947 */ /* 0x000fec0003800000 */
.L_x_43111:
        /* <DEDUP_REMOVED lines=12> */
.L_x_43125:
[----:B------:R-:W2:Y:S02]  /*6090*/  LDG.E.64 R6, desc[UR36][R6.64] ;  /* 0x0000002406067981 */ /* 0x000ea4000c1e1b00 */
[----:B--2---:R-:W0:Y:S02]  /*60a0*/  F2I.S64.F64.TRUNC R4, R6 ;  /* 0x0000000600047311 */ /* 0x004e24000030d900 */
[----:B0-----:R-:W-:Y:S01]  /*60b0*/  PRMT R22, R4, 0x7610, R22 ;  /* 0x0000761004167816 */ /* 0x001fe20000000016 */
[----:B------:R-:W-:Y:S06]  /*60c0*/  BRA `(.L_x_43116) ;  /* 0x0000000800687947 */ /* 0x000fec0003800000 */
.L_x_43124:
        /* <DEDUP_REMOVED lines=27> */
.L_x_43127:
        /* <DEDUP_REMOVED lines=15> */
.L_x_43126:
[----:B------:R-:W2:Y:S02]  /*6370*/  LDG.E.U16 R4, desc[UR36][R6.64] ;  /* 0x0000002406047981 */ /* 0x000ea4000c1e1500 */
[----:B--2---:R-:W-:-:S06]  /*6380*/  IMAD.U32 R4, R4, 0x10000, RZ ;  /* 0x0001000004047824 */ /* 0x004fcc00078e00ff */
[----:B------:R-:W0:Y:S02]  /*6390*/  F2I.S64.TRUNC R4, R4 ;  /* 0x0000000400047311 */ /* 0x000e24000020d900 */
[----:B0-----:R-:W-:Y:S01]  /*63a0*/  PRMT R22, R4, 0x7610, R22 ;  /* 0x0000761004167816 */ /* 0x001fe20000000016 */
[----:B------:R-:W-:Y:S06]  /*63b0*/  BRA `(.L_x_43116) ;  /* 0x0000000400ac7947 */ /* 0x000fec0003800000 */
.L_x_43123:
        /* <DEDUP_REMOVED lines=10> */
.L_x_43130:
        /* <DEDUP_REMOVED lines=21> */
.L_x_43134:
[----:B------:R-:W-:Y:S05]  /*65b0*/  BSYNC.RECONVERGENT B1 ;  /* 0x0000000000017941 */ /* 0x000fea0003800200 */
.L_x_43133:
[----:B------:R-:W-:Y:S01]  /*65c0*/  IMAD.SHL.U32 R0, R0, 0x100000, RZ ;  /* 0x0010000000007824 */ /* 0x000fe200078e00ff */
[----:B------:R-:W-:-:S04]  /*65d0*/  LEA R3, R3, 0x3b800000, 0x17 ;  /* 0x3b80000003037811 */ /* 0x000fc800078eb8ff */
[----:B------:R-:W-:-:S07]  /*65e0*/  LOP3.LUT R4, R3, R0, R7, 0xfe, !PT ;  /* 0x0000000003047212 */ /* 0x000fce00078efe07 */
.L_x_43132:
[----:B------:R-:W-:Y:S05]  /*65f0*/  BSYNC.RECONVERGENT B0 ;  /* 0x0000000000007941 */ /* 0x000fea0003800200 */
.L_x_43131:
[----:B------:R-:W0:Y:S02]  /*6600*/  F2I.S64.TRUNC R4, R4 ;  /* 0x0000000400047311 */ /* 0x000e24000020d900 */
[----:B0-----:R-:W-:Y:S01]  /*6610*/  PRMT R22, R4, 0x7610, R22 ;  /* 0x0000761004167816 */ /* 0x001fe20000000016 */
[----:B------:R-:W-:Y:S06]  /*6620*/  BRA `(.L_x_43116) ;  /* 0x0000000400107947 */ /* 0x000fec0003800000 */
.L_x_43129:
        /* <DEDUP_REMOVED lines=21> */
.L_x_43138:
[----:B------:R-:W-:Y:S05]  /*6780*/  BSYNC.RECONVERGENT B1 ;  /* 0x0000000000017941 */ /* 0x000fea0003800200 */
.L_x_43137:
[----:B------:R-:W-:Y:S01]  /*6790*/  IMAD.SHL.U32 R0, R0, 0x200000, RZ ;  /* 0x0020000000007824 */ /* 0x000fe200078e00ff */
[----:B------:R-:W-:-:S04]  /*67a0*/  LEA R3, R3, 0x37800000, 0x17 ;  /* 0x3780000003037811 */ /* 0x000fc800078eb8ff */
[----:B------:R-:W-:-:S07]  /*67b0*/  LOP3.LUT R4, R3, R0, R7, 0xfe, !PT ;  /* 0x0000000003047212 */ /* 0x000fce00078efe07 */
.L_x_43136:
[----:B------:R-:W-:Y:S05]  /*67c0*/  BSYNC.RECONVERGENT B0 ;  /* 0x0000000000007941 */ /* 0x000fea0003800200 */
.L_x_43135:
[----:B------:R-:W0:Y:S02]  /*67d0*/  F2I.S64.TRUNC R4, R4 ;  /* 0x0000000400047311 */ /* 0x000e24000020d900 */
[----:B0-----:R-:W-:Y:S01]  /*67e0*/  PRMT R22, R4, 0x7610, R22 ;  /* 0x0000761004167816 */ /* 0x001fe20000000016 */
[----:B------:R-:W-:Y:S06]  /*67f0*/  BRA `(.L_x_43116) ;  /* 0x00000000009c7947 */ /* 0x000fec0003800000 */
.L_x_43128:
        /* <DEDUP_REMOVED lines=14> */
.L_x_43142:
[----:B------:R-:W-:Y:S05]  /*68e0*/  BSYNC.RECONVERGENT B0 ;  /* 0x0000000000007941 */ /* 0x000fea0003800200 */
.L_x_43141:
[----:B------:R-:W0:Y:S02]  /*68f0*/  F2I.S64.TRUNC R4, R4 ;  /* 0x0000000400047311 */ /* 0x000e24000020d900 */
[----:B0-----:R-:W-:Y:S01]  /*6900*/  PRMT R22, R4, 0x7610, R22 ;  /* 0x0000761004167816 */ /* 0x001fe20000000016 */
[----:B------:R-:W-:Y:S06]  /*6910*/  BRA `(.L_x_43116) ;  /* 0x0000000000547947 */ /* 0x000fec0003800000 */
.L_x_43115:
        /* <DEDUP_REMOVED lines=16> */
.L_x_43143:
[----:B------:R-:W-:Y:S01]  /*6a20*/  PRMT R22, RZ, 0x7610, R22 ;  /* 0x00007610ff167816 */ /* 0x000fe20000000016 */
[----:B------:R-:W-:Y:S06]  /*6a30*/  BRA `(.L_x_43116) ;  /* 0x00000000000c7947 */ /* 0x000fec0003800000 */
.L_x_43140:
[----:B------:R0:W5:Y:S01]  /*6a40*/  LDG.E.U8 R22, desc[UR36][R6.64] ;  /* 0x0000002406167981 */ /* 0x000162000c1e1100 */
[----:B------:R-:W-:Y:S05]  /*6a50*/  BRA `(.L_x_43116) ;  /* 0x0000000000047947 */ /* 0x000fea0003800000 */
.L_x_43139:
[----:B------:R0:W5:Y:S02]  /*6a60*/  LDG.E.U8 R22, desc[UR36][R6.64] ;  /* 0x0000002406167981 */ /* 0x000164000c1e1100 */
.L_x_43116:
        /* <DEDUP_REMOVED lines=19> */
.L_x_43147:
[----:B------:R3:W5:Y:S01]  /*6ba0*/  LDG.E.U8 R0, desc[UR36][R6.64] ;  /* 0x0000002406007981 */ /* 0x000762000c1e1100 */
[----:B------:R-:W-:Y:S05]  /*6bb0*/  BRA `(.L_x_43149) ;  /* 0x0000000c00607947 */ /* 0x000fea0003800000 */
.L_x_43146:
        /* <DEDUP_REMOVED lines=8> */
.L_x_43151:
[----:B------:R0:W5:Y:S01]  /*6c40*/  LDG.E.U8 R0, desc[UR36][R6.64] ;  /* 0x0000002406007981 */ /* 0x000162000c1e1100 */
[----:B------:R-:W-:Y:S05]  /*6c50*/  BRA `(.L_x_43149) ;  /* 0x0000000c00387947 */ /* 0x000fea0003800000 */
.L_x_43150:
[----:B------:R0:W5:Y:S01]  /*6c60*/  LDG.E.U16 R0, desc[UR36][R6.64] ;  /* 0x0000002406007981 */ /* 0x000162000c1e1500 */
[----:B------:R-:W-:Y:S05]  /*6c70*/  BRA `(.L_x_43149) ;  /* 0x0000000c00307947 */ /* 0x000fea0003800000 */
.L_x_43145:
        /* <DEDUP_REMOVED lines=10> */
.L_x_43153:
[----:B------:R-:W2:Y:S02]  /*6d20*/  LDG.E.U16 R4, desc[UR36][R6.64] ;  /* 0x0000002406047981 */ /* 0x000ea4000c1e1500 */
[----:B--2---:R-:W-:-:S06]  /*6d30*/  HADD2.F32 R4, -RZ, R4.H0_H0 ;  /* 0x20000004ff047230 */ /* 0x004fcc0000004100 */
[----:B------:R-:W0:Y:S02]  /*6d40*/  F2I.S64.TRUNC R4, R4 ;  /* 0x0000000400047311 */ /* 0x000e24000020d900 */
[----:B0-----:R-:W-:Y:S01]  /*6d50*/  PRMT R0, R4, 0x7610, R0 ;  /* 0x0000761004007816 */ /* 0x001fe20000000000 */
[----:B------:R-:W-:Y:S06]  /*6d60*/  BRA `(.L_x_43149) ;  /* 0x0000000800f47947 */ /* 0x000fec0003800000 */
.L_x_43152:
        /* <DEDUP_REMOVED lines=10> */
.L_x_43155:
[----:B------:R-:W2:Y:S02]  /*6e10*/  LDG.E.U16 R6, desc[UR36][R6.64] ;  /* 0x0000002406067981 */ /* 0x000ea4000c1e1500 */
[----:B--2---:R-:W-:-:S06]  /*6e20*/  HADD2.F32 R4, -RZ, R6.H0_H0 ;  /* 0x20000006ff047230 */ /* 0x004fcc0000004100 */
[----:B------:R-:W0:Y:S02]  /*6e30*/  F2I.S64.TRUNC R4, R4 ;  /* 0x0000000400047311 */ /* 0x000e24000020d900 */
[----:B0-----:R-:W-:Y:S01]  /*6e40*/  PRMT R0, R4, 0x7610, R0 ;  /* 0x0000761004007816 */ /* 0x001fe20000000000 */
[----:B------:R-:W-:Y:S06]  /*6e50*/  BRA `(.L_x_43149) ;  /* 0x0000000800b87947 */ /* 0x000fec0003800000 */
.L_x_43154:
[----:B------:R-:W2:Y:S02]  /*6e60*/  LDG.E.64 R4, desc[UR36][R6.64] ;  /* 0x0000002406047981 */ /* 0x000ea4000c1e1b00 */
[----:B--2---:R-:W0:Y:S02]  /*6e70*/  F2I.S64.F64.TRUNC R4, R4 ;  /* 0x0000000400047311 */ /* 0x004e24000030d900 */
[----:B0-----:R-:W-:Y:S01]  /*6e80*/  PRMT R0, R4, 0x7610, R0 ;  /* 0x0000761004007816 */ /* 0x001fe20000000000 */
[----:B------:R-:W-:Y:S06]  /*6e90*/  BRA `(.L_x_43149) ;  /* 0x0000000800a87947 */ /* 0x000fec0003800000 */
.L_x_43144:
        /* <DEDUP_REMOVED lines=12> */
.L_x_43158:
[----:B------:R-:W2:Y:S02]  /*6f60*/  LDG.E.64 R6, desc[UR36][R6.64] ;  /* 0x0000002406067981 */ /* 0x000ea4000c1e1b00 */
[----:B--2---:R-:W0:Y:S02]  /*6f70*/  F2I.S64.F64.TRUNC R4, R6 ;  /* 0x0000000600047311 */ /* 0x004e24000030d900 */
[----:B0-----:R-:W-:Y:S01]  /*6f80*/  PRMT R0, R4, 0x7610, R0 ;  /* 0x0000761004007816 */ /* 0x001fe20000000000 */
[----:B------:R-:W-:Y:S06]  /*6f90*/  BRA `(.L_x_43149) ;  /* 0x0000000800687947 */ /* 0x000fec0003800000 */
.L_x_43157:
        /* <DEDUP_REMOVED lines=27> */
.L_x_43160:
        /* <DEDUP_REMOVED lines=15> */
.L_x_43159:
[----:B------:R-:W2:Y:S02]  /*7240*/  LDG.E.U16 R4, desc[UR36][R6.64] ;  /* 0x0000002406047981 */ /* 0x000ea4000c1e1500 */
[----:B--2---:R-:W-:-:S06]  /*7250*/  IMAD.U32 R4, R4, 0x10000, RZ ;  /* 0x0001000004047824 */ /* 0x004fcc00078e00ff */
[----:B------:R-:W0:Y:S02]  /*7260*/  F2I.S64.TRUNC R4, R4 ;  /* 0x0000000400047311 */ /* 0x000e24000020d900 */
[----:B0-----:R-:W-:Y:S01]  /*7270*/  PRMT R0, R4, 0x7610, R0 ;  /* 0x0000761004007816 */ /* 0x001fe20000000000 */
[----:B------:R-:W-:Y:S06]  /*7280*/  BRA `(.L_x_43149) ;  /* 0x0000000400ac7947 */ /* 0x000fec0003800000 */
.L_x_43156:
        /* <DEDUP_REMOVED lines=10> */
.L_x_43163:
        /* <DEDUP_REMOVED lines=21> */
.L_x_43167:
[----:B------:R-:W-:Y:S05]  /*7480*/  BSYNC.RECONVERGENT B1 ;  /* 0x0000000000017941 */ /* 0x000fea0003800200 */
.L_x_43166:
[----:B------:R-:W-:Y:S01]  /*7490*/  IMAD.SHL.U32 R0, R0, 0x100000, RZ ;  /* 0x0010000000007824 */ /* 0x000fe200078e00ff */
[----:B------:R-:W-:-:S04]  /*74a0*/  LEA R3, R3, 0x3b800000, 0x17 ;  /* 0x3b80000003037811 */ /* 0x000fc800078eb8ff */
[----:B------:R-:W-:-:S07]  /*74b0*/  LOP3.LUT R4, R3, R0, R7, 0xfe, !PT ;  /* 0x0000000003047212 */ /* 0x000fce00078efe07 */
.L_x_43165:
[----:B------:R-:W-:Y:S05]  /*74c0*/  BSYNC.RECONVERGENT B0 ;  /* 0x0000000000007941 */ /* 0x000fea0003800200 */
.L_x_43164:
[----:B------:R-:W0:Y:S02]  /*74d0*/  F2I.S64.TRUNC R4, R4 ;  /* 0x0000000400047311 */ /* 0x000e24000020d900 */
[----:B0-----:R-:W-:Y:S01]  /*74e0*/  PRMT R0, R4, 0x7610, R0 ;  /* 0x0000761004007816 */ /* 0x001fe20000000000 */
[----:B------:R-:W-:Y:S06]  /*74f0*/  BRA `(.L_x_43149) ;  /* 0x0000000400107947 */ /* 0x000fec0003800000 */
.L_x_43162:
        /* <DEDUP_REMOVED lines=21> */
.L_x_43171:
[----:B------:R-:W-:Y:S05]  /*7650*/  BSYNC.RECONVERGENT B1 ;  /* 0x0000000000017941 */ /* 0x000fea0003800200 */
.L_x_43170:
[----:B------:R-:W-:Y:S01]  /*7660*/  IMAD.SHL.U32 R0, R0, 0x200000, RZ ;  /* 0x0020000000007824 */ /* 0x000fe200078e00ff */
[----:B------:R-:W-:-:S04]  /*7670*/  LEA R3, R3, 0x37800000, 0x17 ;  /* 0x3780000003037811 */ /* 0x000fc800078eb8ff */
[----:B------:R-:W-:-:S07]  /*7680*/  LOP3.LUT R4, R3, R0, R7, 0xfe, !PT ;  /* 0x0000000003047212 */ /* 0x000fce00078efe07 */
.L_x_43169:
[----:B------:R-:W-:Y:S05]  /*7690*/  BSYNC.RECONVERGENT B0 ;  /* 0x0000000000007941 */ /* 0x000fea0003800200 */
.L_x_43168:
[----:B------:R-:W0:Y:S02]  /*76a0*/  F2I.S64.TRUNC R4, R4 ;  /* 0x0000000400047311 */ /* 0x000e24000020d900 */
[----:B0-----:R-:W-:Y:S01]  /*76b0*/  PRMT R0, R4, 0x7610, R0 ;  /* 0x0000761004007816 */ /* 0x001fe20000000000 */
[----:B------:R-:W-:Y:S06]  /*76c0*/  BRA `(.L_x_43149) ;  /* 0x00000000009c7947 */ /* 0x000fec0003800000 */
.L_x_43161:
        /* <DEDUP_REMOVED lines=14> */
.L_x_43175:
[----:B------:R-:W-:Y:S05]  /*77b0*/  BSYNC.RECONVERGENT B0 ;  /* 0x0000000000007941 */ /* 0x000fea0003800200 */
.L_x_43174:
[----:B------:R-:W0:Y:S02]  /*77c0*/  F2I.S64.TRUNC R4, R4 ;  /* 0x0000000400047311 */ /* 0x000e24000020d900 */
[----:B0-----:R-:W-:Y:S01]  /*77d0*/  PRMT R0, R4, 0x7610, R0 ;  /* 0x0000761004007816 */ /* 0x001fe20000000000 */
[----:B------:R-:W-:Y:S06]  /*77e0*/  BRA `(.L_x_43149) ;  /* 0x0000000000547947 */ /* 0x000fec0003800000 */
.L_x_43148:
        /* <DEDUP_REMOVED lines=16> */
.L_x_43176:
[----:B------:R-:W-:Y:S01]  /*78f0*/  PRMT R0, RZ, 0x7610, R0 ;  /* 0x00007610ff007816 */ /* 0x000fe20000000000 */
[----:B------:R-:W-:Y:S06]  /*7900*/  BRA `(.L_x_43149) ;  /* 0x00000000000c7947 */ /* 0x000fec0003800000 */
.L_x_43173:
[----:B------:R1:W5:Y:S01]  /*7910*/  LDG.E.U8 R0, desc[UR36][R6.64] ;  /* 0x0000002406007981 */ /* 0x000362000c1e1100 */
[----:B------:R-:W-:Y:S05]  /*7920*/  BRA `(.L_x_43149) ;  /* 0x0000000000047947 */ /* 0x000fea0003800000 */
.L_x_43172:
[----:B------:R0:W5:Y:S02]  /*7930*/  LDG.E.U8 R0, desc[UR36][R6.64] ;  /* 0x0000002406007981 */ /* 0x000164000c1e1100 */
.L_x_43149:
[----:B-----5:R-:W-:Y:S02]  /*7940*/  LOP3.LUT P0, RZ, R22, 0xff, RZ, 0xc0, !PT ;  /* 0x000000ff16ff7812 */ /* 0x020fe4000780c0ff */
[----:B------:R-:W-:-:S04]  /*7950*/  LOP3.LUT P1, RZ, R0, 0xff, RZ, 0xc0, !PT ;  /* 0x000000ff00ff7812 */ /* 0x000fc8000782c0ff */
[----:B------:R-:W-:-:S13]  /*7960*/  PLOP3.LUT P0, PT, P0, P1, PT, 0x80, 0x8 ;  /* 0x000000000008781c */ /* 0x000fda0000703070 */
.L_x_43110:
[----:B------:R-:W-:Y:S05]  /*7970*/  BSYNC.RECONVERGENT B6 ;  /* 0x0000000000067941 */ /* 0x000fea0003800200 */
.L_x_43109:
        /* <DEDUP_REMOVED lines=34> */
.L_x_43184:
[----:B------:R0:W-:Y:S01]  /*7ba0*/  STG.E.U8 desc[UR36][R8.64], R11 ;  /* 0x0000000b08007986 */ /* 0x0001e2000c101124 */
[----:B------:R-:W-:Y:S05]  /*7bb0*/  BRA `(.L_x_43186) ;  /* 0x0000000c00087947 */ /* 0x000fea0003800000 */
.L_x_43183:
        /* <DEDUP_REMOVED lines=10> */
.L_x_43188:
[----:B------:R0:W-:Y:S01]  /*7c60*/  STG.E desc[UR36][R8.64], R11 ;  /* 0x0000000b08007986 */ /* 0x0001e2000c101924 */
[----:B------:R-:W-:Y:S05]  /*7c70*/  BRA `(.L_x_43186) ;  /* 0x0000000800d87947 */ /* 0x000fea0003800000 */
.L_x_43187:
[----:B------:R0:W-:Y:S01]  /*7c80*/  STG.E.U16 desc[UR36][R8.64], R11 ;  /* 0x0000000b08007986 */ /* 0x0001e2000c101524 */
[----:B------:R-:W-:Y:S05]  /*7c90*/  BRA `(.L_x_43186) ;  /* 0x0000000800d07947 */ /* 0x000fea0003800000 */
.L_x_43182:
        /* <DEDUP_REMOVED lines=9> */
.L_x_43190:
[----:B------:R-:W0:Y:S02]  /*7d30*/  I2F.S16 R0, R11 ;  /* 0x0000000b00007306 */ /* 0x000e240000101400 */
[----:B0-----:R-:W-:-:S05]  /*7d40*/  F2FP.F16.F32.PACK_AB R0, RZ, R0 ;  /* 0x00000000ff00723e */ /* 0x001fca00000000ff */
[----:B------:R0:W-:Y:S01]  /*7d50*/  STG.E.U16 desc[UR36][R8.64], R0 ;  /* 0x0000000008007986 */ /* 0x0001e2000c101524 */
[----:B------:R-:W-:Y:S05]  /*7d60*/  BRA `(.L_x_43186) ;  /* 0x00000008009c7947 */ /* 0x000fea0003800000 */
.L_x_43189:
        /* <DEDUP_REMOVED lines=10> */
.L_x_43192:
[----:B------:R-:W0:Y:S02]  /*7e10*/  I2F.S16 R11, R11 ;  /* 0x0000000b000b7306 */ /* 0x000e240000101400 */
[----:B0-----:R-:W-:-:S04]  /*7e20*/  F2FP.F16.F32.PACK_AB R3, RZ, R11 ;  /* 0x0000000bff03723e */ /* 0x001fc800000000ff */
[----:B------:R-:W-:-:S05]  /*7e30*/  PRMT R3, R3, 0x5410, RZ ;  /* 0x0000541003037816 */ /* 0x000fca00000000ff */
[----:B------:R0:W-:Y:S01]  /*7e40*/  STG.E desc[UR36][R8.64], R3 ;  /* 0x0000000308007986 */ /* 0x0001e2000c101924 */
[----:B------:R-:W-:Y:S05]  /*7e50*/  BRA `(.L_x_43186) ;  /* 0x0000000800607947 */ /* 0x000fea0003800000 */
.L_x_43191:
[----:B------:R-:W0:Y:S02]  /*7e60*/  I2F.F64.S16 R4, R11 ;  /* 0x0000000b00047312 */ /* 0x000e240000101c00 */
[----:B0-----:R0:W-:Y:S01]  /*7e70*/  STG.E.64 desc[UR36][R8.64], R4 ;  /* 0x0000000408007986 */ /* 0x0011e2000c101b24 */
[----:B------:R-:W-:Y:S05]  /*7e80*/  BRA `(.L_x_43186) ;  /* 0x0000000800547947 */ /* 0x000fea0003800000 */
.L_x_43181:
        /* <DEDUP_REMOVED lines=10> */
.L_x_43195:
[----:B------:R-:W0:Y:S01]  /*7f30*/  I2F.F64.S16 R4, R11 ;  /* 0x0000000b00047312 */ /* 0x000e220000101c00 */
[----:B--234-:R-:W-:-:S05]  /*7f40*/  CS2R R6, SRZ ;  /* 0x0000000000067805 */ /* 0x01cfca000001ff00 */
[----:B0-----:R0:W-:Y:S01]  /*7f50*/  STG.E.128 desc[UR36][R8.64], R4 ;  /* 0x0000000408007986 */ /* 0x0011e2000c101d24 */
[----:B------:R-:W-:Y:S05]  /*7f60*/  BRA `(.L_x_43186) ;  /* 0x00000008001c7947 */ /* 0x000fea0003800000 */
.L_x_43194:
        /* <DEDUP_REMOVED lines=17> */
.L_x_43199:
[----:B------:R-:W-:Y:S05]  /*8080*/  BSYNC.RECONVERGENT B0 ;  /* 0x0000000000007941 */ /* 0x000fea0003800200 */
.L_x_43198:
[----:B------:R0:W-:Y:S01]  /*8090*/  STG.E.U8 desc[UR36][R8.64], R3 ;  /* 0x0000000308007986 */ /* 0x0001e2000c101124 */
[----:B------:R-:W-:Y:S05]  /*80a0*/  BRA `(.L_x_43186) ;  /* 0x0000000400cc7947 */ /* 0x000fea0003800000 */
.L_x_43197:
        /* <DEDUP_REMOVED lines=16> */
.L_x_43196:
[----:B------:R-:W0:Y:S02]  /*81b0*/  I2F.S16 R0, R11 ;  /* 0x0000000b00007306 */ /* 0x000e240000101400 */
[----:B0-----:R-:W-:-:S05]  /*81c0*/  F2FP.BF16.F32.PACK_AB R0, RZ, R0 ;  /* 0x00000000ff00723e */ /* 0x001fca00000010ff */
[----:B------:R0:W-:Y:S01]  /*81d0*/  STG.E.U16 desc[UR36][R8.64], R0 ;  /* 0x0000000008007986 */ /* 0x0001e2000c101524 */
[----:B------:R-:W-:Y:S05]  /*81e0*/  BRA `(.L_x_43186) ;  /* 0x00000004007c7947 */ /* 0x000fea0003800000 */
.L_x_43193:
        /* <DEDUP_REMOVED lines=10> */
.L_x_43202:
        /* <DEDUP_REMOVED lines=12> */
.L_x_43205:
[----:B------:R-:W-:-:S04]  /*8350*/  SHF.R.U32.HI R0, RZ, 0x14, R11 ;  /* 0x00000014ff007819 */ /* 0x000fc8000001160b */
[----:B------:R-:W-:-:S04]  /*8360*/  LOP3.LUT R0, R0, 0x1, RZ, 0xc0, !PT ;  /* 0x0000000100007812 */ /* 0x000fc800078ec0ff */
[----:B------:R-:W-:-:S04]  /*8370*/  IADD3 R0, PT, PT, R11, 0x487ffff, R0 ;  /* 0x0487ffff0b007810 */ /* 0x000fc80007ffe000 */
[----:B------:R-:W-:-:S04]  /*8380*/  SHF.R.U32.HI R0, RZ, 0x14, R0 ;  /* 0x00000014ff007819 */ /* 0x000fc80000011600 */
[----:B------:R-:W-:-:S07]  /*8390*/  LOP3.LUT R0, R0, 0xff, RZ, 0xc0, !PT ;  /* 0x000000ff00007812 */ /* 0x000fce00078ec0ff */
.L_x_43206:
[----:B------:R-:W-:-:S07]  /*83a0*/  PRMT R4, R0, 0x7610, R4 ;  /* 0x0000761000047816 */ /* 0x000fce0000000004 */
.L_x_43204:
[----:B------:R-:W-:Y:S05]  /*83b0*/  BSYNC.RECONVERGENT B0 ;  /* 0x0000000000007941 */ /* 0x000fea0003800200 */
.L_x_43203:
[----:B------:R0:W-:Y:S01]  /*83c0*/  STG.E.U8 desc[UR36][R8.64], R4 ;  /* 0x0000000408007986 */ /* 0x0001e2000c101124 */
[----:B------:R-:W-:Y:S05]  /*83d0*/  BRA `(.L_x_43186) ;  /* 0x0000000400007947 */ /* 0x000fea0003800000 */
.L_x_43201:
        /* <DEDUP_REMOVED lines=12> */
.L_x_43209:
[----:B------:R-:W-:-:S04]  /*84a0*/  SHF.R.U32.HI R0, RZ, 0x15, R11 ;  /* 0x00000015ff007819 */ /* 0x000fc8000001160b */
[----:B------:R-:W-:-:S04]  /*84b0*/  LOP3.LUT R0, R0, 0x1, RZ, 0xc0, !PT ;  /* 0x0000000100007812 */ /* 0x000fc800078ec0ff */
[----:B------:R-:W-:-:S04]  /*84c0*/  IADD3 R0, PT, PT, R11, 0x88fffff, R0 ;  /* 0x088fffff0b007810 */ /* 0x000fc80007ffe000 */
[----:B------:R-:W-:-:S04]  /*84d0*/  SHF.R.U32.HI R0, RZ, 0x15, R0 ;  /* 0x00000015ff007819 */ /* 0x000fc80000011600 */
[----:B------:R-:W-:-:S07]  /*84e0*/  LOP3.LUT R0, R0, 0xff, RZ, 0xc0, !PT ;  /* 0x000000ff00007812 */ /* 0x000fce00078ec0ff */
.L_x_43210:
[----:B------:R-:W-:-:S07]  /*84f0*/  PRMT R4, R0, 0x7610, R4 ;  /* 0x0000761000047816 */ /* 0x000fce0000000004 */
.L_x_43208:
[----:B------:R-:W-:Y:S05]  /*8500*/  BSYNC.RECONVERGENT B0 ;  /* 0x0000000000007941 */ /* 0x000fea0003800200 */
.L_x_43207:
[----:B------:R0:W-:Y:S01]  /*8510*/  STG.E.U8 desc[UR36][R8.64], R4 ;  /* 0x0000000408007986 */ /* 0x0001e2000c101124 */
[----:B------:R-:W-:Y:S05]  /*8520*/  BRA `(.L_x_43186) ;  /* 0x0000000000ac7947 */ /* 0x000fea0003800000 */
.L_x_43200:
[----:B------:R-:W-:-:S13]  /*8530*/  ISETP.NE.AND P0, PT, R0, 0x1c, PT ;  /* 0x0000001c0000780c */ /* 0x000fda0003f05270 */
[----:B------:R-:W-:Y:S05]  /*8540*/  @!P0 BRA `(.L_x_43211) ;  /* 0x0000000000a08947 */ /* 0x000fea0003800000 */
[----:B------:R-:W-:-:S13]  /*8550*/  ISETP.NE.AND P0, PT, R0, 0x1d, PT ;  /* 0x0000001d0000780c */ /* 0x000fda0003f05270 */
[----:B------:R-:W-:Y:S05]  /*8560*/  @!P0 BRA `(.L_x_43212) ;  /* 0x0000000000888947 */ /* 0x000fea0003800000 */
[----:B------:R-:W-:-:S13]  /*8570*/  ISETP.NE.AND P0, PT, R0, 0x2c, PT ;  /* 0x0000002c0000780c */ /* 0x000fda0003f05270 */
[----:B------:R-:W-:Y:S05]  /*8580*/  @!P0 BRA `(.L_x_43213) ;  /* 0x0000000000448947 */ /* 0x000fea0003800000 */
.L_x_43185:
        /* <DEDUP_REMOVED lines=16> */
.L_x_43214:
[----:B------:R-:W-:Y:S05]  /*8690*/  BRA `(.L_x_43186) ;  /* 0x0000000000507947 */ /* 0x000fea0003800000 */
.L_x_43213:
        /* <DEDUP_REMOVED lines=15> */
.L_x_43212:
[----:B------:R-:W-:Y:S02]  /*8790*/  IMAD.MOV.U32 R4, RZ, RZ, R11 ;  /* 0x000000ffff047224 */ /* 0x000fe400078e000b */
[----:B------:R-:W-:-:S05]  /*87a0*/  IMAD.MOV.U32 R5, RZ, RZ, RZ ;  /* 0x000000ffff057224 */ /* 0x000fca00078e00ff */
[----:B------:R1:W-:Y:S01]  /*87b0*/  STG.E.64 desc[UR36][R8.64], R4 ;  /* 0x0000000408007986 */ /* 0x0003e2000c101b24 */
[----:B------:R-:W-:Y:S05]  /*87c0*/  BRA `(.L_x_43186) ;  /* 0x0000000000047947 */ /* 0x000fea0003800000 */
.L_x_43211:
[----:B------:R0:W-:Y:S02]  /*87d0*/  STG.E desc[UR36][R8.64], R11 ;  /* 0x0000000b08007986 */ /* 0x0001e4000c101924 */
.L_x_43186:
[----:B------:R-:W-:Y:S05]  /*87e0*/  BSYNC.RECONVERGENT B6 ;  /* 0x0000000000067941 */ /* 0x000fea0003800200 */
.L_x_43180:
        /* <DEDUP_REMOVED lines=24> */
.L_x_43220:
[----:B------:R0:W-:Y:S01]  /*8970*/  STG.E.U8 desc[UR36][R8.64], R22 ;  /* 0x0000001608007986 */ /* 0x0001e2000c101124 */
[----:B------:R-:W-:Y:S05]  /*8980*/  BRA `(.L_x_43222) ;  /* 0x0000000c00047947 */ /* 0x000fea0003800000 */
.L_x_43219:
        /* <DEDUP_REMOVED lines=10> */
.L_x_43224:
[----:B------:R0:W-:Y:S01]  /*8a30*/  STG.E desc[UR36][R8.64], R22 ;  /* 0x0000001608007986 */ /* 0x0001e2000c101924 */
[----:B------:R-:W-:Y:S05]  /*8a40*/  BRA `(.L_x_43222) ;  /* 0x0000000800d47947 */ /* 0x000fea0003800000 */
.L_x_43223:
[----:B------:R0:W-:Y:S01]  /*8a50*/  STG.E.U16 desc[UR36][R8.64], R22 ;  /* 0x0000001608007986 */ /* 0x0001e2000c101524 */
[----:B------:R-:W-:Y:S05]  /*8a60*/  BRA `(.L_x_43222) ;  /* 0x0000000800cc7947 */ /* 0x000fea0003800000 */
.L_x_43218:
        /* <DEDUP_REMOVED lines=9> */
.L_x_43226:
[----:B------:R-:W0:Y:S02]  /*8b00*/  I2F.S16 R0, R22 ;  /* 0x0000001600007306 */ /* 0x000e240000101400 */
[----:B0-----:R-:W-:-:S05]  /*8b10*/  F2FP.F16.F32.PACK_AB R0, RZ, R0 ;  /* 0x00000000ff00723e */ /* 0x001fca00000000ff */
[----:B------:R0:W-:Y:S01]  /*8b20*/  STG.E.U16 desc[UR36][R8.64], R0 ;  /* 0x0000000008007986 */ /* 0x0001e2000c101524 */
[----:B------:R-:W-:Y:S05]  /*8b30*/  BRA `(.L_x_43222) ;  /* 0x0000000800987947 */ /* 0x000fea0003800000 */
.L_x_43225:
        /* <DEDUP_REMOVED lines=10> */
.L_x_43228:
[----:B------:R-:W0:Y:S02]  /*8be0*/  I2F.S16 R22, R22 ;  /* 0x0000001600167306 */ /* 0x000e240000101400 */
[----:B0-----:R-:W-:-:S04]  /*8bf0*/  F2FP.F16.F32.PACK_AB R3, RZ, R22 ;  /* 0x00000016ff03723e */ /* 0x001fc800000000ff */
[----:B------:R-:W-:-:S05]  /*8c00*/  PRMT R3, R3, 0x5410, RZ ;  /* 0x0000541003037816 */ /* 0x000fca00000000ff */
[----:B------:R0:W-:Y:S01]  /*8c10*/  STG.E desc[UR36][R8.64], R3 ;  /* 0x0000000308007986 */ /* 0x0001e2000c101924 */
[----:B------:R-:W-:Y:S05]  /*8c20*/  BRA `(.L_x_43222) ;  /* 0x00000008005c7947 */ /* 0x000fea0003800000 */
.L_x_43227:
[----:B------:R-:W0:Y:S02]  /*8c30*/  I2F.F64.S16 R4, R22 ;  /* 0x0000001600047312 */ /* 0x000e240000101c00 */
[----:B0-----:R0:W-:Y:S01]  /*8c40*/  STG.E.64 desc[UR36][R8.64], R4 ;  /* 0x0000000408007986 */ /* 0x0011e2000c101b24 */
[----:B------:R-:W-:Y:S05]  /*8c50*/  BRA `(.L_x_43222) ;  /* 0x0000000800507947 */ /* 0x000fea0003800000 */
.L_x_43217:
        /* <DEDUP_REMOVED lines=12> */
.L_x_43232:
        /* <DEDUP_REMOVED lines=16> */
.L_x_43235:
[----:B------:R-:W-:-:S07]  /*8e20*/  PRMT R4, R0, 0x7610, R4 ;  /* 0x0000761000047816 */ /* 0x000fce0000000004 */
.L_x_43234:
[----:B------:R-:W-:Y:S05]  /*8e30*/  BSYNC.RECONVERGENT B0 ;  /* 0x0000000000007941 */ /* 0x000fea0003800200 */
.L_x_43233:
[----:B------:R0:W-:Y:S01]  /*8e40*/  STG.E.U8 desc[UR36][R8.64], R4 ;  /* 0x0000000408007986 */ /* 0x0001e2000c101124 */
[----:B------:R-:W-:Y:S05]  /*8e50*/  BRA `(.L_x_43222) ;  /* 0x0000000400d07947 */ /* 0x000fea0003800000 */
.L_x_43231:
        /* <DEDUP_REMOVED lines=16> */
.L_x_43238:
[----:B------:R-:W-:-:S07]  /*8f60*/  PRMT R4, R0, 0x7610, R4 ;  /* 0x0000761000047816 */ /* 0x000fce0000000004 */
.L_x_43237:
[----:B------:R-:W-:Y:S05]  /*8f70*/  BSYNC.RECONVERGENT B0 ;  /* 0x0000000000007941 */ /* 0x000fea0003800200 */
.L_x_43236:
[----:B------:R0:W-:Y:S01]  /*8f80*/  STG.E.U8 desc[UR36][R8.64], R4 ;  /* 0x0000000408007986 */ /* 0x0001e2000c101124 */
[----:B------:R-:W-:Y:S05]  /*8f90*/  BRA `(.L_x_43222) ;  /* 0x0000000400807947 */ /* 0x000fea0003800000 */
.L_x_43230:
        /* <DEDUP_REMOVED lines=21> */
.L_x_43240:
[----:B------:R-:W-:Y:S02]  /*90f0*/  IMAD.MOV.U32 R4, RZ, RZ, R22 ;  /* 0x000000ffff047224 */ /* 0x000fe400078e0016 */
[----:B------:R-:W-:-:S05]  /*9100*/  IMAD.MOV.U32 R5, RZ, RZ, RZ ;  /* 0x000000ffff057224 */ /* 0x000fca00078e00ff */
[----:B------:R0:W-:Y:S01]  /*9110*/  STG.E.64 desc[UR36][R8.64], R4 ;  /* 0x0000000408007986 */ /* 0x0001e2000c101b24 */
[----:B------:R-:W-:Y:S05]  /*9120*/  BRA `(.L_x_43222) ;  /* 0x00000004001c7947 */ /* 0x000fea0003800000 */
.L_x_43239:
[----:B------:R0:W-:Y:S01]  /*9130*/  STG.E desc[UR36][R8.64], R22 ;  /* 0x0000001608007986 */ /* 0x0001e2000c101924 */
[----:B------:R-:W-:Y:S05]  /*9140*/  BRA `(.L_x_43222) ;  /* 0x0000000400147947 */ /* 0x000fea0003800000 */
.L_x_43229:
        /* <DEDUP_REMOVED lines=8> */
.L_x_43242:
[----:B------:R-:W0:Y:S01]  /*91d0*/  I2F.F64.S16 R4, R22 ;  /* 0x0000001600047312 */ /* 0x000e220000101c00 */
[----:B--234-:R-:W-:-:S05]  /*91e0*/  CS2R R6, SRZ ;  /* 0x0000000000067805 */ /* 0x01cfca000001ff00 */
[----:B0-----:R0:W-:Y:S01]  /*91f0*/  STG.E.128 desc[UR36][R8.64], R4 ;  /* 0x0000000408007986 */ /* 0x0011e2000c101d24 */
[----:B------:R-:W-:Y:S05]  /*9200*/  BRA `(.L_x_43222) ;  /* 0x0000000000e47947 */ /* 0x000fea0003800000 */
.L_x_43241:
[----:B------:R-:W-:-:S13]  /*9210*/  ISETP.NE.AND P0, PT, R0, 0xf, PT ;  /* 0x0000000f0000780c */ /* 0x000fda0003f05270 */
[----:B------:R-:W-:Y:S05]  /*9220*/  @!P0 BRA `(.L_x_43243) ;  /* 0x0000000000d08947 */ /* 0x000fea0003800000 */
[----:B------:R-:W-:-:S13]  /*9230*/  ISETP.NE.AND P0, PT, R0, 0x17, PT ;  /* 0x000000170000780c */ /* 0x000fda0003f05270 */
[----:B------:R-:W-:Y:S05]  /*9240*/  @!P0 BRA `(.L_x_43244) ;  /* 0x0000000000848947 */ /* 0x000fea0003800000 */
[----:B------:R-:W-:-:S13]  /*9250*/  ISETP.NE.AND P0, PT, R0, 0x18, PT ;  /* 0x000000180000780c */ /* 0x000fda0003f05270 */
[----:B------:R-:W-:Y:S05]  /*9260*/  @!P0 BRA `(.L_x_43245) ;  /* 0x0000000000448947 */ /* 0x000fea0003800000 */
.L_x_43221:
        /* <DEDUP_REMOVED lines=16> */
.L_x_43246:
[----:B------:R-:W-:Y:S05]  /*9370*/  BRA `(.L_x_43222) ;  /* 0x0000000000887947 */ /* 0x000fea0003800000 */
.L_x_43245:
        /* <DEDUP_REMOVED lines=11> */
.L_x_43248:
[----:B------:R-:W-:Y:S05]  /*9430*/  BSYNC.RECONVERGENT B0 ;  /* 0x0000000000007941 */ /* 0x000fea0003800200 */
.L_x_43247:
[----:B------:R0:W-:Y:S01]  /*9440*/  STG.E.U8 desc[UR36][R8.64], R3 ;  /* 0x0000000308007986 */ /* 0x0001e2000c101124 */
[----:B------:R-:W-:Y:S05]  /*9450*/  BRA `(.L_x_43222) ;  /* 0x0000000000507947 */ /* 0x000fea0003800000 */
.L_x_43244:
        /* <DEDUP_REMOVED lines=12> */
.L_x_43249:
[----:B------:R-:W-:Y:S01]  /*9520*/  IMAD.MOV.U32 R3, RZ, RZ, 0x7f ;  /* 0x0000007fff037424 */ /* 0x000fe200078e00ff */
[----:B------:R-:W-:-:S04]  /*9530*/  ISETP.GT.U32.AND P0, PT, R5, 0x7f800000, PT ;  /* 0x7f8000000500780c */ /* 0x000fc80003f04070 */
[----:B------:R-:W-:-:S05]  /*9540*/  SEL R3, R3, 0x7c, P0 ;  /* 0x0000007c03037807 */ /* 0x000fca0000000000 */
[----:B------:R0:W-:Y:S01]  /*9550*/  STG.E.U8 desc[UR36][R8.64], R3 ;  /* 0x0000000308007986 */ /* 0x0001e2000c101124 */
[----:B------:R-:W-:Y:S05]  /*9560*/  BRA `(.L_x_43222) ;  /* 0x00000000000c7947 */ /* 0x000fea0003800000 */
.L_x_43243:
[----:B------:R-:W0:Y:S02]  /*9570*/  I2F.S16 R0, R22 ;  /* 0x0000001600007306 */ /* 0x000e240000101400 */
[----:B0-----:R-:W-:-:S05]  /*9580*/  F2FP.BF16.F32.PACK_AB R0, RZ, R0 ;  /* 0x00000000ff00723e */ /* 0x001fca00000010ff */
[----:B------:R0:W-:Y:S02]  /*9590*/  STG.E.U16 desc[UR36][R8.64], R0 ;  /* 0x0000000008007986 */ /* 0x0001e4000c101524 */
.L_x_43222:
[----:B------:R-:W-:Y:S05]  /*95a0*/  BSYNC.RECONVERGENT B6 ;  /* 0x0000000000067941 */ /* 0x000fea0003800200 */
.L_x_43216:
[----:B------:R-:W-:-:S07]  /*95b0*/  VIADD R2, R2, 0x80 ;  /* 0x0000008002027836 */ /* 0x000fce0000000000 */
.L_x_43179:
[----:B------:R-:W-:-:S13]  /*95c0*/  ISETP.GE.AND P0, PT, R2, R19, PT ;  /* 0x000000130200720c */ /* 0x000fda0003f06270 */
[----:B------:R-:W-:Y:S05]  /*95d0*/  @P0 BREAK.RELIABLE B7 ;  /* 0x0000000000070942 */ /* 0x000fea0003800100 */
[----:B------:R-:W-:Y:S05]  /*95e0*/  @P0 BRA `(.L_x_43215) ;  /* 0x0000000c006c0947 */ /* 0x000fea0003800000 */
[----:B------:R-:W-:Y:S05]  /*95f0*/  BSYNC.RELIABLE B7 ;  /* 0x0000000000077941 */ /* 0x000fea0003800100 */
.L_x_43178:
        /* <DEDUP_REMOVED lines=21> */
.L_x_43254:
[----:B------:R0:W-:Y:S01]  /*9750*/  STG.E.U8 desc[UR36][R8.64], R18 ;  /* 0x0000001208007986 */ /* 0x0001e2000c101124 */
[----:B------:R-:W-:Y:S05]  /*9760*/  BRA `(.L_x_43256) ;  /* 0x0000000c00047947 */ /* 0x000fea0003800000 */
.L_x_43253:
        /* <DEDUP_REMOVED lines=10> */
.L_x_43258:
[----:B------:R0:W-:Y:S01]  /*9810*/  STG.E desc[UR36][R8.64], R18 ;  /* 0x0000001208007986 */ /* 0x0001e2000c101924 */
[----:B------:R-:W-:Y:S05]  /*9820*/  BRA `(.L_x_43256) ;  /* 0x0000000800d47947 */ /* 0x000fea0003800000 */
.L_x_43257:
[----:B------:R0:W-:Y:S01]  /*9830*/  STG.E.U16 desc[UR36][R8.64], R18 ;  /* 0x0000001208007986 */ /* 0x0001e2000c101524 */
[----:B------:R-:W-:Y:S05]  /*9840*/  BRA `(.L_x_43256) ;  /* 0x0000000800cc7947 */ /* 0x000fea0003800000 */
.L_x_43252:
        /* <DEDUP_REMOVED lines=9> */
.L_x_43260:
[----:B------:R-:W0:Y:S02]  /*98e0*/  I2F.S16 R0, R18 ;  /* 0x0000001200007306 */ /* 0x000e240000101400 */
[----:B0-----:R-:W-:-:S05]  /*98f0*/  F2FP.F16.F32.PACK_AB R0, RZ, R0 ;  /* 0x00000000ff00723e */ /* 0x001fca00000000ff */
[----:B------:R0:W-:Y:S01]  /*9900*/  STG.E.U16 desc[UR36][R8.64], R0 ;  /* 0x0000000008007986 */ /* 0x0001e2000c101524 */
[----:B------:R-:W-:Y:S05]  /*9910*/  BRA `(.L_x_43256) ;  /* 0x0000000800987947 */ /* 0x000fea0003800000 */
.L_x_43259:
        /* <DEDUP_REMOVED lines=10> */
.L_x_43262:
[----:B------:R-:W0:Y:S02]  /*99c0*/  I2F.S16 R18, R18 ;  /* 0x0000001200127306 */ /* 0x000e240000101400 */
[----:B0-----:R-:W-:-:S04]  /*99d0*/  F2FP.F16.F32.PACK_AB R3, RZ, R18 ;  /* 0x00000012ff03723e */ /* 0x001fc800000000ff */
[----:B------:R-:W-:-:S05]  /*99e0*/  PRMT R3, R3, 0x5410, RZ ;  /* 0x0000541003037816 */ /* 0x000fca00000000ff */
[----:B------:R0:W-:Y:S01]  /*99f0*/  STG.E desc[UR36][R8.64], R3 ;  /* 0x0000000308007986 */ /* 0x0001e2000c101924 */
[----:B------:R-:W-:Y:S05]  /*9a00*/  BRA `(.L_x_43256) ;  /* 0x00000008005c7947 */ /* 0x000fea0003800000 */
.L_x_43261:
[----:B------:R-:W0:Y:S02]  /*9a10*/  I2F.F64.S16 R4, R18 ;  /* 0x0000001200047312 */ /* 0x000e240000101c00 */
[----:B0-----:R0:W-:Y:S01]  /*9a20*/  STG.E.64 desc[UR36][R8.64], R4 ;  /* 0x0000000408007986 */ /* 0x0011e2000c101b24 */
[----:B------:R-:W-:Y:S05]  /*9a30*/  BRA `(.L_x_43256) ;  /* 0x0000000800507947 */ /* 0x000fea0003800000 */
.L_x_43251:
        /* <DEDUP_REMOVED lines=12> */
.L_x_43266:
        /* <DEDUP_REMOVED lines=16> */
.L_x_43269:
[----:B------:R-:W-:-:S07]  /*9c00*/  PRMT R4, R0, 0x7610, R4 ;  /* 0x0000761000047816 */ /* 0x000fce0000000004 */
.L_x_43268:
[----:B------:R-:W-:Y:S05]  /*9c10*/  BSYNC.RECONVERGENT B0 ;  /* 0x0000000000007941 */ /* 0x000fea0003800200 */
.L_x_43267:
[----:B------:R0:W-:Y:S01]  /*9c20*/  STG.E.U8 desc[UR36][R8.64], R4 ;  /* 0x0000000408007986 */ /* 0x0001e2000c101124 */
[----:B------:R-:W-:Y:S05]  /*9c30*/  BRA `(.L_x_43256) ;  /* 0x0000000400d07947 */ /* 0x000fea0003800000 */
.L_x_43265:
        /* <DEDUP_REMOVED lines=16> */
.L_x_43272:
[----:B------:R-:W-:-:S07]  /*9d40*/  PRMT R4, R0, 0x7610, R4 ;  /* 0x0000761000047816 */ /* 0x000fce0000000004 */
.L_x_43271:
[----:B------:R-:W-:Y:S05]  /*9d50*/  BSYNC.RECONVERGENT B0 ;  /* 0x0000000000007941 */ /* 0x000fea0003800200 */
.L_x_43270:
[----:B------:R0:W-:Y:S01]  /*9d60*/  STG.E.U8 desc[UR36][R8.64], R4 ;  /* 0x0000000408007986 */ /* 0x0001e2000c101124 */
[----:B------:R-:W-:Y:S05]  /*9d70*/  BRA `(.L_x_43256) ;  /* 0x0000000400807947 */ /* 0x000fea0003800000 */
.L_x_43264:
        /* <DEDUP_REMOVED lines=21> */
.L_x_43274:
[----:B------:R-:W-:Y:S02]  /*9ed0*/  IMAD.MOV.U32 R4, RZ, RZ, R18 ;  /* 0x000000ffff047224 */ /* 0x000fe400078e0012 */
[----:B------:R-:W-:-:S05]  /*9ee0*/  IMAD.MOV.U32 R5, RZ, RZ, RZ ;  /* 0x000000ffff057224 */ /* 0x000fca00078e00ff */
[----:B------:R0:W-:Y:S01]  /*9ef0*/  STG.E.64 desc[UR36][R8.64], R4 ;  /* 0x0000000408007986 */ /* 0x0001e2000c101b24 */
[----:B------:R-:W-:Y:S05]  /*9f00*/  BRA `(.L_x_43256) ;  /* 0x00000004001c7947 */ /* 0x000fea0003800000 */
.L_x_43273:
[----:B------:R0:W-:Y:S01]  /*9f10*/  STG.E desc[UR36][R8.64], R18 ;  /* 0x0000001208007986 */ /* 0x0001e2000c101924 */
[----:B------:R-:W-:Y:S05]  /*9f20*/  BRA `(.L_x_43256) ;  /* 0x0000000400147947 */ /* 0x000fea0003800000 */
.L_x_43263:
        /* <DEDUP_REMOVED lines=8> */
.L_x_43276:
[----:B------:R-:W0:Y:S01]  /*9fb0*/  I2F.F64.S16 R4, R18 ;  /* 0x0000001200047312 */ /* 0x000e220000101c00 */
[----:B--234-:R-:W-:-:S05]  /*9fc0*/  CS2R R6, SRZ ;  /* 0x0000000000067805 */ /* 0x01cfca000001ff00 */
[----:B0-----:R0:W-:Y:S01]  /*9fd0*/  STG.E.128 desc[UR36][R8.64], R4 ;  /* 0x0000000408007986 */ /* 0x0011e2000c101d24 */
[----:B------:R-:W-:Y:S05]  /*9fe0*/  BRA `(.L_x_43256) ;  /* 0x0000000000e47947 */ /* 0x000fea0003800000 */
.L_x_43275:
[----:B------:R-:W-:-:S13]  /*9ff0*/  ISETP.NE.AND P0, PT, R0, 0xf, PT ;  /* 0x0000000f0000780c */ /* 0x000fda0003f05270 */
[----:B------:R-:W-:Y:S05]  /*a000*/  @!P0 BRA `(.L_x_43277) ;  /* 0x0000000000d08947 */ /* 0x000fea0003800000 */
[----:B------:R-:W-:-:S13]  /*a010*/  ISETP.NE.AND P0, PT, R0, 0x17, PT ;  /* 0x000000170000780c */ /* 0x000fda0003f05270 */
[----:B------:R-:W-:Y:S05]  /*a020*/  @!P0 BRA `(.L_x_43278) ;  /* 0x0000000000848947 */ /* 0x000fea0003800000 */
[----:B------:R-:W-:-:S13]  /*a030*/  ISETP.NE.AND P0, PT, R0, 0x18, PT ;  /* 0x000000180000780c */ /* 0x000fda0003f05270 */
[----:B------:R-:W-:Y:S05]  /*a040*/  @!P0 BRA `(.L_x_43279) ;  /* 0x0000000000448947 */ /* 0x000fea0003800000 */
.L_x_43255:
        /* <DEDUP_REMOVED lines=16> */
.L_x_43280:
[----:B------:R-:W-:Y:S05]  /*a150*/  BRA `(.L_x_43256) ;  /* 0x0000000000887947 */ /* 0x000fea0003800000 */
.L_x_43279:
        /* <DEDUP_REMOVED lines=11> */
.L_x_43282:
[----:B------:R-:W-:Y:S05]  /*a210*/  BSYNC.RECONVERGENT B0 ;  /* 0x0000000000007941 */ /* 0x000fea0003800200 */
.L_x_43281:
[----:B------:R0:W-:Y:S01]  /*a220*/  STG.E.U8 desc[UR36][R8.64], R3 ;  /* 0x0000000308007986 */ /* 0x0001e2000c101124 */
[----:B------:R-:W-:Y:S05]  /*a230*/  BRA `(.L_x_43256) ;  /* 0x0000000000507947 */ /* 0x000fea0003800000 */
.L_x_43278:
        /* <DEDUP_REMOVED lines=12> */
.L_x_43283:
[----:B------:R-:W-:Y:S01]  /*a300*/  IMAD.MOV.U32 R3, RZ, RZ, 0x7f ;  /* 0x0000007fff037424 */ /* 0x000fe200078e00ff */
[----:B------:R-:W-:-:S04]  /*a310*/  ISETP.GT.U32.AND P0, PT, R5, 0x7f800000, PT ;  /* 0x7f8000000500780c */ /* 0x000fc80003f04070 */
[----:B------:R-:W-:-:S05]  /*a320*/  SEL R3, R3, 0x7c, P0 ;  /* 0x0000007c03037807 */ /* 0x000fca0000000000 */
[----:B------:R0:W-:Y:S01]  /*a330*/  STG.E.U8 desc[UR36][R8.64], R3 ;  /* 0x0000000308007986 */ /* 0x0001e2000c101124 */
[----:B------:R-:W-:Y:S05]  /*a340*/  BRA `(.L_x_43256) ;  /* 0x00000000000c7947 */ /* 0x000fea0003800000 */
.L_x_43277:
[----:B------:R-:W0:Y:S02]  /*a350*/  I2F.S16 R0, R18 ;  /* 0x0000001200007306 */ /* 0x000e240000101400 */
[----:B0-----:R-:W-:-:S05]  /*a360*/  F2FP.BF16.F32.PACK_AB R0, RZ, R0 ;  /* 0x00000000ff00723e */ /* 0x001fca00000010ff */
[----:B------:R0:W-:Y:S02]  /*a370*/  STG.E.U16 desc[UR36][R8.64], R0 ;  /* 0x0000000008007986 */ /* 0x0001e4000c101524 */
.L_x_43256:
[----:B------:R-:W-:Y:S05]  /*a380*/  BSYNC.RECONVERGENT B6 ;  /* 0x0000000000067941 */ /* 0x000fea0003800200 */
.L_x_43250:
[----:B------:R-:W-:-:S07]  /*a390*/  VIADD R2, R2, 0x80 ;  /* 0x0000008002027836 */ /* 0x000fce0000000000 */
.L_x_43215:
[----:B------:R-:W-:Y:S05]  /*a3a0*/  BSYNC.RECONVERGENT B8 ;  /* 0x0000000000087941 */ /* 0x000fea0003800200 */
.L_x_43177:
        /* <DEDUP_REMOVED lines=21> */
.L_x_43287:
[----:B------:R-:W-:Y:S01]  /*a500*/  STG.E.U8 desc[UR36][R2.64], R16 ;  /* 0x0000001002007986 */ /* 0x000fe2000c101124 */
[----:B------:R-:W-:Y:S05]  /*a510*/  EXIT ;  /* 0x000000000000794d */ /* 0x000fea0003800000 */
.L_x_43286:
        /* <DEDUP_REMOVED lines=9> */
.L_x_43290:
[----:B------:R-:W-:Y:S01]  /*a5b0*/  STG.E desc[UR36][R2.64], R16 ;  /* 0x0000001002007986 */ /* 0x000fe2000c101924 */
[----:B------:R-:W-:Y:S05]  /*a5c0*/  EXIT ;  /* 0x000000000000794d */ /* 0x000fea0003800000 */
.L_x_43289:
[----:B------:R-:W-:Y:S01]  /*a5d0*/  STG.E.U16 desc[UR36][R2.64], R16 ;  /* 0x0000001002007986 */ /* 0x000fe2000c101524 */
[----:B------:R-:W-:Y:S05]  /*a5e0*/  EXIT ;  /* 0x000000000000794d */ /* 0x000fea0003800000 */
.L_x_43285:
        /* <DEDUP_REMOVED lines=9> */
.L_x_43292:
[----:B------:R-:W0:Y:S02]  /*a680*/  I2F.S16 R0, R16 ;  /* 0x0000001000007306 */ /* 0x000e240000101400 */
[----:B0-----:R-:W-:-:S05]  /*a690*/  F2FP.F16.F32.PACK_AB R0, RZ, R0 ;  /* 0x00000000ff00723e */ /* 0x001fca00000000ff */
[----:B------:R-:W-:Y:S01]  /*a6a0*/  STG.E.U16 desc[UR36][R2.64], R0 ;  /* 0x0000000002007986 */ /* 0x000fe2000c101524 */
[----:B------:R-:W-:Y:S05]  /*a6b0*/  EXIT ;  /* 0x000000000000794d */ /* 0x000fea0003800000 */
.L_x_43291:
        /* <DEDUP_REMOVED lines=10> */
.L_x_43294:
[----:B------:R-:W0:Y:S02]  /*a760*/  I2F.S16 R16, R16 ;  /* 0x0000001000107306 */ /* 0x000e240000101400 */
[----:B0-----:R-:W-:-:S04]  /*a770*/  F2FP.F16.F32.PACK_AB R5, RZ, R16 ;  /* 0x00000010ff05723e */ /* 0x001fc800000000ff */
[----:B------:R-:W-:-:S05]  /*a780*/  PRMT R5, R5, 0x5410, RZ ;  /* 0x0000541005057816 */ /* 0x000fca00000000ff */
[----:B------:R-:W-:Y:S01]  /*a790*/  STG.E desc[UR36][R2.64], R5 ;  /* 0x0000000502007986 */ /* 0x000fe2000c101924 */
[----:B------:R-:W-:Y:S05]  /*a7a0*/  EXIT ;  /* 0x000000000000794d */ /* 0x000fea0003800000 */
.L_x_43293:
[----:B------:R-:W0:Y:S02]  /*a7b0*/  I2F.F64.S16 R16, R16 ;  /* 0x0000001000107312 */ /* 0x000e240000101c00 */
[----:B0-----:R-:W-:Y:S01]  /*a7c0*/  STG.E.64 desc[UR36][R2.64], R16 ;  /* 0x0000001002007986 */ /* 0x001fe2000c101b24 */
[----:B------:R-:W-:Y:S05]  /*a7d0*/  EXIT ;  /* 0x000000000000794d */ /* 0x000fea0003800000 */
.L_x_43284:
        /* <DEDUP_REMOVED lines=12> */
.L_x_43298:
        /* <DEDUP_REMOVED lines=17> */
.L_x_43300:
[----:B------:R-:W-:Y:S05]  /*a9b0*/  BSYNC.RECONVERGENT B0 ;  /* 0x0000000000007941 */ /* 0x000fea0003800200 */
.L_x_43299:
[----:B------:R-:W-:Y:S01]  /*a9c0*/  STG.E.U8 desc[UR36][R2.64], R0 ;  /* 0x0000000002007986 */ /* 0x000fe2000c101124 */
[----:B------:R-:W-:Y:S05]  /*a9d0*/  EXIT ;  /* 0x000000000000794d */ /* 0x000fea0003800000 */
.L_x_43297:
        /* <DEDUP_REMOVED lines=17> */
.L_x_43302:
[----:B------:R-:W-:Y:S05]  /*aaf0*/  BSYNC.RECONVERGENT B0 ;  /* 0x0000000000007941 */ /* 0x000fea0003800200 */
.L_x_43301:
[----:B------:R-:W-:Y:S01]  /*ab00*/  STG.E.U8 desc[UR36][R2.64], R0 ;  /* 0x0000000002007986 */ /* 0x000fe2000c101124 */
[----:B------:R-:W-:Y:S05]  /*ab10*/  EXIT ;  /* 0x000000000000794d */ /* 0x000fea0003800000 */
.L_x_43296:
        /* <DEDUP_REMOVED lines=21> */
.L_x_43304:
[----:B------:R-:W-:-:S05]  /*ac70*/  IMAD.MOV.U32 R17, RZ, RZ, RZ ;  /* 0x000000ffff117224 */ /* 0x000fca00078e00ff */
[----:B------:R-:W-:Y:S01]  /*ac80*/  STG.E.64 desc[UR36][R2.64], R16 ;  /* 0x0000001002007986 */ /* 0x000fe2000c101b24 */
[----:B------:R-:W-:Y:S05]  /*ac90*/  EXIT ;  /* 0x000000000000794d */ /* 0x000fea0003800000 */
.L_x_43303:
[----:B------:R-:W-:Y:S01]  /*aca0*/  STG.E desc[UR36][R2.64], R16 ;  /* 0x0000001002007986 */ /* 0x000fe2000c101924 */
[----:B------:R-:W-:Y:S05]  /*acb0*/  EXIT ;  /* 0x000000000000794d */ /* 0x000fea0003800000 */
.L_x_43295:
        /* <DEDUP_REMOVED lines=8> */
.L_x_43306:
[----:B------:R-:W0:Y:S01]  /*ad40*/  I2F.F64.S16 R16, R16 ;  /* 0x0000001000107312 */ /* 0x000e220000101c00 */
[----:B------:R-:W-:-:S05]  /*ad50*/  CS2R R18, SRZ ;  /* 0x0000000000127805 */ /* 0x000fca000001ff00 */
[----:B0-----:R-:W-:Y:S01]  /*ad60*/  STG.E.128 desc[UR36][R2.64], R16 ;  /* 0x0000001002007986 */ /* 0x001fe2000c101d24 */
[----:B------:R-:W-:Y:S05]  /*ad70*/  EXIT ;  /* 0x000000000000794d */ /* 0x000fea0003800000 */
.L_x_43305:
[----:B------:R-:W-:-:S13]  /*ad80*/  ISETP.NE.AND P0, PT, R0, 0xf, PT ;  /* 0x0000000f0000780c */ /* 0x000fda0003f05270 */
[----:B------:R-:W-:Y:S05]  /*ad90*/  @!P0 BRA `(.L_x_43307) ;  /* 0x0000000000d48947 */ /* 0x000fea0003800000 */
[----:B------:R-:W-:-:S13]  /*ada0*/  ISETP.NE.AND P0, PT, R0, 0x17, PT ;  /* 0x000000170000780c */ /* 0x000fda0003f05270 */
[----:B------:R-:W-:Y:S05]  /*adb0*/  @!P0 BRA `(.L_x_43308) ;  /* 0x0000000000848947 */ /* 0x000fea0003800000 */
[----:B------:R-:W-:-:S13]  /*adc0*/  ISETP.NE.AND P0, PT, R0, 0x18, PT ;  /* 0x000000180000780c */ /* 0x000fda0003f05270 */
[----:B------:R-:W-:Y:S05]  /*add0*/  @!P0 BRA `(.L_x_43309) ;  /* 0x0000000000448947 */ /* 0x000fea0003800000 */
.L_x_43288:
        /* <DEDUP_REMOVED lines=16> */
.L_x_43310:
[----:B------:R-:W-:Y:S05]  /*aee0*/  EXIT ;  /* 0x000000000000794d */ /* 0x000fea0003800000 */
.L_x_43309:
        /* <DEDUP_REMOVED lines=11> */
.L_x_43312:
[----:B------:R-:W-:Y:S05]  /*afa0*/  BSYNC.RECONVERGENT B0 ;  /* 0x0000000000007941 */ /* 0x000fea0003800200 */
.L_x_43311:
[----:B------:R-:W-:Y:S01]  /*afb0*/  STG.E.U8 desc[UR36][R2.64], R5 ;  /* 0x0000000502007986 */ /* 0x000fe2000c101124 */
[----:B------:R-:W-:Y:S05]  /*afc0*/  EXIT ;  /* 0x000000000000794d */ /* 0x000fea0003800000 */
.L_x_43308:
        /* <DEDUP_REMOVED lines=13> */
.L_x_43313:
[----:B------:R-:W-:Y:S01]  /*b0a0*/  IMAD.MOV.U32 R5, RZ, RZ, 0x7f ;  /* 0x0000007fff057424 */ /* 0x000fe200078e00ff */
[----:B------:R-:W-:-:S04]  /*b0b0*/  ISETP.GT.U32.AND P0, PT, R7, 0x7f800000, PT ;  /* 0x7f8000000700780c */ /* 0x000fc80003f04070 */
[----:B------:R-:W-:-:S05]  /*b0c0*/  SEL R5, R5, 0x7c, P0 ;  /* 0x0000007c05057807 */ /* 0x000fca0000000000 */
[----:B------:R-:W-:Y:S01]  /*b0d0*/  STG.E.U8 desc[UR36][R2.64], R5 ;  /* 0x0000000502007986 */ /* 0x000fe2000c101124 */
[----:B------:R-:W-:Y:S05]  /*b0e0*/  EXIT ;  /* 0x000000000000794d */ /* 0x000fea0003800000 */
.L_x_43307:
[----:B------:R-:W0:Y:S02]  /*b0f0*/  I2F.S16 R0, R16 ;  /* 0x0000001000007306 */ /* 0x000e240000101400 */
[----:B0-----:R-:W-:-:S05]  /*b100*/  F2FP.BF16.F32.PACK_AB R0, RZ, R0 ;  /* 0x00000000ff00723e */ /* 0x001fca00000010ff */
[----:B------:R-:W-:Y:S01]  /*b110*/  STG.E.U16 desc[UR36][R2.64], R0 ;  /* 0x0000000002007986 */ /* 0x000fe2000c101524 */
[----:B------:R-:W-:Y:S05]  /*b120*/  EXIT ;  /* 0x000000000000794d */ /* 0x000fea0003800000 */
.L_x_43314:
        /* <DEDUP_REMOVED lines=13> */
.L_x_43778:


//--------------------- .text._ZN2at6native18elementwise_kernelILi128ELi4EZNS0_22gpu_kernel_impl_nocastINS0_13BinaryFunctorIhhbZZZNS0_23logical_and_kernel_cudaERNS_14TensorIteratorEENKUlvE0_clEvENKUlvE_clEvEUlhhE_EEEEvRNS_18TensorIteratorBaseERKT_EUliE_EEviT1_ --------------------------
	.section	.text._ZN2at6native18elementwise_kernelILi128ELi4EZNS0_22gpu_kernel_impl_nocastINS0_13BinaryFunctorIhhbZZZNS0_23logical_and_kernel_cudaERNS_14TensorIteratorEENKUlvE0_clEvENKUlvE_clEvEUlhhE_EEEEvRNS_18TensorIteratorBaseERKT_EUliE_EEviT1_,"ax",@progbits
	.align	128
        .global         _ZN2at6native18elementwise_kernelILi128ELi4EZNS0_22gpu_kernel_impl_nocastINS0_13BinaryFunctorIhhbZZZNS0_23logical_and_kernel_cudaERNS_14TensorIteratorEENKUlvE0_clEvENKUlvE_clEvEUlhhE_EEEEvRNS_18TensorIteratorBaseERKT_EUliE_EEviT1_
        .type           _ZN2at6native18elementwise_kernelILi128ELi4EZNS0_22gpu_kernel_impl_nocastINS0_13BinaryFunctorIhhbZZZNS0_23logical_and_kernel_cudaERNS_14TensorIteratorEENKUlvE0_clEvENKUlvE_clEvEUlhhE_EEEEvRNS_18TensorIteratorBaseERKT_EUliE_EEviT1_,@function
        .size           _ZN2at6native18elementwise_kernelILi128ELi4EZNS0_22gpu_kernel_impl_nocastINS0_13BinaryFunctorIhhbZZZNS0_23logical_and_kernel_cudaERNS_14TensorIteratorEENKUlvE0_clEvENKUlvE_clEvEUlhhE_EEEEvRNS_18TensorIteratorBaseERKT_EUliE_EEviT1_,(.L_x_43779 - _ZN2at6native18elementwise_kernelILi128ELi4EZNS0_22gpu_kernel_impl_nocastINS0_13BinaryFunctorIhhbZZZNS0_23logical_and_kernel_cudaERNS_14TensorIteratorEENKUlvE0_clEvENKUlvE_clEvEUlhhE_EEEEvRNS_18TensorIteratorBaseERKT_EUliE_EEviT1_)
        .other          _ZN2at6native18elementwise_kernelILi128ELi4EZNS0_22gpu_kernel_impl_nocastINS0_13BinaryFunctorIhhbZZZNS0_23logical_and_kernel_cudaERNS_14TensorIteratorEENKUlvE0_clEvENKUlvE_clEvEUlhhE_EEEEvRNS_18TensorIteratorBaseERKT_EUliE_EEviT1_,@"STO_CUDA_ENTRY STV_DEFAULT"
_ZN2at6native18elementwise_kernelILi128ELi4EZNS0_22gpu_kernel_impl_nocastINS0_13BinaryFunctorIhhbZZZNS0_23logical_and_kernel_cudaERNS_14TensorIteratorEENKUlvE0_clEvENKUlvE_clEvEUlhhE_EEEEvRNS_18TensorIteratorBaseERKT_EUliE_EEviT1_:
.text._ZN2at6native18elementwise_kernelILi128ELi4EZNS0_22gpu_kernel_impl_nocastINS0_13BinaryFunctorIhhbZZZNS0_23logical_and_kernel_cudaERNS_14TensorIteratorEENKUlvE0_clEvENKUlvE_clEvEUlhhE_EEEEvRNS_18TensorIteratorBaseERKT_EUliE_EEviT1_:
        /* <DEDUP_REMOVED lines=37> */
.L_x_43318:
[----:B------:R-:W-:-:S13]  /*0250*/  ISETP.GE.AND P0, PT, R3, UR4, PT ;  /* 0x0000000403007c0c */ /* 0x000fda000bf06270 */
[----:B------:R-:W-:Y:S05]  /*0260*/  @P0 BREAK.RELIABLE B1 ;  /* 0x0000000000010942 */ /* 0x000fea0003800100 */
[----:B------:R-:W-:Y:S05]  /*0270*/  @P0 BRA `(.L_x_43319) ;  /* 0x00000000002c0947 */ /* 0x000fea0003800000 */
[----:B------:R-:W-:Y:S05]  /*0280*/  BSYNC.RELIABLE B1 ;  /* 0x0000000000017941 */ /* 0x000fea0003800100 */
.L_x_43317:
        /* <DEDUP_REMOVED lines=10> */
.L_x_43319:
[----:B------:R-:W-:Y:S05]  /*0330*/  BSYNC.RECONVERGENT B0 ;  /* 0x0000000000007941 */ /* 0x000fea0003800200 */
.L_x_43316:
        /* <DEDUP_REMOVED lines=13> */
.L_x_43315:
        /* <DEDUP_REMOVED lines=356> */
.L_x_43323:
        /* <DEDUP_REMOVED lines=366> */
.L_x_43325:
        /* <DEDUP_REMOVED lines=15> */
.L_x_43322:
[----:B------:R-:W-:-:S13]  /*3220*/  ISETP.GE.AND P0, PT, R3, UR4, PT ;  /* 0x0000000403007c0c */ /* 0x000fda000bf06270 */
[----:B------:R-:W-:Y:S05]  /*3230*/  @P0 BREAK.RELIABLE B1 ;  /* 0x0000000000010942 */ /* 0x000fea0003800100 */
[----:B------:R-:W-:Y:S05]  /*3240*/  @P0 BRA `(.L_x_43324) ;  /* 0x0000001400b00947 */ /* 0x000fea0003800000 */
[----:B------:R-:W-:Y:S05]  /*3250*/  BSYNC.RELIABLE B1 ;  /* 0x0000000000017941 */ /* 0x000fea0003800100 */
.L_x_43321:
        /* <DEDUP_REMOVED lines=348> */
.L_x_43326:
        /* <DEDUP_REMOVED lines=15> */
.L_x_43324:
[----:B------:R-:W-:Y:S05]  /*4910*/  BSYNC.RECONVERGENT B0 ;  /* 0x0000000000007941 */ /* 0x000fea0003800200 */
.L_x_43320:
        /* <DEDUP_REMOVED lines=351> */
.L_x_43327:
        /* <DEDUP_REMOVED lines=15> */
.L_x_43328:
        /* <DEDUP_REMOVED lines=16> */
.L_x_43779:


//--------------------- .text._ZN2at6native27unrolled_elementwise_kernelINS0_13BinaryFunctorIhhbZZZNS0_23logical_and_kernel_cudaERNS_14TensorIteratorEENKUlvE0_clEvENKUlvE_clEvEUlhhE_EESt5arrayIPcLm3EELi4E23TrivialOffsetCalculatorILi2EjESC_ILi1EjENS0_6memory15LoadWithoutCastENSF_16StoreWithoutCastEEEviT_T0_T2_T3_T4_T5_ --------------------------
	.section	.text._ZN2at6native27unrolled_elementwise_kernelINS0_13BinaryFunctorIhhbZZZNS0_23logical_and_kernel_cudaERNS_14TensorIteratorEENKUlvE0_clEvENKUlvE_clEvEUlhhE_EESt5arrayIPcLm3EELi4E23TrivialOffsetCalculatorILi2EjESC_ILi1EjENS0_6memory15LoadWithoutCastENSF_16StoreWithoutCastEEEviT_T0_T2_T3_T4_T5_,"ax",@progbits
	.align	128
        .global         _ZN2at6native27unrolled_elementwise_kernelINS0_13BinaryFunctorIhhbZZZNS0_23logical_and_kernel_cudaERNS_14TensorIteratorEENKUlvE0_clEvENKUlvE_clEvEUlhhE_EESt5arrayIPcLm3EELi4E23TrivialOffsetCalculatorILi2EjESC_ILi1EjENS0_6memory15LoadWithoutCastENSF_16StoreWithoutCastEEEviT_T0_T2_T3_T4_T5_
        .type           _ZN2at6native27unrolled_elementwise_kernelINS0_13BinaryFunctorIhhbZZZNS0_23logical_and_kernel_cudaERNS_14TensorIteratorEENKUlvE0_clEvENKUlvE_clEvEUlhhE_EESt5arrayIPcLm3EELi4E23TrivialOffsetCalculatorILi2EjESC_ILi1EjENS0_6memory15LoadWithoutCastENSF_16StoreWithoutCastEEEviT_T0_T2_T3_T4_T5_,@function
        .size           _ZN2at6native27unrolled_elementwise_kernelINS0_13BinaryFunctorIhhbZZZNS0_23logical_and_kernel_cudaERNS_14TensorIteratorEENKUlvE0_clEvENKUlvE_clEvEUlhhE_EESt5arrayIPcLm3EELi4E23TrivialOffsetCalculatorILi2EjESC_ILi1EjENS0_6memory15LoadWithoutCastENSF_16StoreWithoutCastEEEviT_T0_T2_T3_T4_T5_,(.L_x_43780 - _ZN2at6native27unrolled_elementwise_kernelINS0_13BinaryFunctorIhhbZZZNS0_23logical_and_kernel_cudaERNS_14TensorIteratorEENKUlvE0_clEvENKUlvE_clEvEUlhhE_EESt5arrayIPcLm3EELi4E23TrivialOffsetCalculatorILi2EjESC_ILi1EjENS0_6memory15LoadWithoutCastENSF_16StoreWithoutCastEEEviT_T0_T2_T3_T4_T5_)
        .other          _ZN2at6native27unrolled_elementwise_kernelINS0_13BinaryFunctorIhhbZZZNS0_23logical_and_kernel_cudaERNS_14TensorIteratorEENKUlvE0_clEvENKUlvE_clEvEUlhhE_EESt5arrayIPcLm3EELi4E23TrivialOffsetCalculatorILi2EjESC_ILi1EjENS0_6memory15LoadWithoutCastENSF_16StoreWithoutCastEEEviT_T0_T2_T3_T4_T5_,@"STO_CUDA_ENTRY STV_DEFAULT"
_ZN2at6native27unrolled_elementwise_kernelINS0_13BinaryFunctorIhhbZZZNS0_23logical_and_kernel_cudaERNS_14TensorIteratorEENKUlvE0_clEvENKUlvE_clEvEUlhhE_EESt5arrayIPcLm3EELi4E23TrivialOffsetCalculatorILi2EjESC_ILi1EjENS0_6memory15LoadWithoutCastENSF_16StoreWithoutCastEEEviT_T0_T2_T3_T4_T5_:
.text._ZN2at6native27unrolled_elementwise_kernelINS0_13BinaryFunctorIhhbZZZNS0_23logical_and_kernel_cudaERNS_14TensorIteratorEENKUlvE0_clEvENKUlvE_clEvEUlhhE_EESt5arrayIPcLm3EELi4E23TrivialOffsetCalculatorILi2EjESC_ILi1EjENS0_6memory15LoadWithoutCastENSF_16StoreWithoutCastEEEviT_T0_T2_T3_T4_T5_:
        /* <DEDUP_REMOVED lines=85> */
.L_x_43331:
[----:B------:R-:W-:Y:S05]  /*0550*/  BSYNC.RELIABLE B1 ;  /* 0x0000000000017941 */ /* 0x000fea0003800100 */
.L_x_43330:
[----:B------:R-:W-:-:S13]  /*0560*/  ISETP.GE.AND P0, PT, R19, R18, PT ;  /* 0x000000121300720c */ /* 0x000fda0003f06270 */
[----:B------:R-:W1:Y:S01]  /*0570*/  @!P0 LDC.64 R4, c[0x0][0x388] ;  /* 0x0000e200ff048b82 */ /* 0x000e620000000a00 */
[----:B0-----:R-:W-:Y:S02]  /*0580*/  @!P0 IMAD R3, R0, 0x200, R19 ;  /* 0x0000020000038824 */ /* 0x001fe400078e0213 */
[----:B------:R-:W-:-:S03]  /*0590*/  @!P0 VIADD R19, R19, 0x80 ;  /* 0x0000008013138836 */ /* 0x000fc60000000000 */
[----:B-1----:R-:W-:-:S05]  /*05a0*/  @!P0 IADD3 R2, P1, PT, R3, R4, RZ ;  /* 0x0000000403028210 */ /* 0x002fca0007f3e0ff */
[----:B------:R-:W-:-:S05]  /*05b0*/  @!P0 IMAD.X R3, RZ, RZ, R5, P1 ;  /* 0x000000ffff038224 */ /* 0x000fca00008e0605 */
[----:B------:R1:W-:Y:S03]  /*05c0*/  @!P0 STG.E.U8 desc[UR4][R2.64], R9 ;  /* 0x0000000902008986 */ /* 0x0003e6000c101104 */
.L_x_43332:
[----:B------:R-:W-:Y:S05]  /*05d0*/  BSYNC.RECONVERGENT B0 ;  /* 0x0000000000007941 */ /* 0x000fea0003800200 */
.L_x_43329:
        /* <DEDUP_REMOVED lines=9> */
.L_x_43333:
        /* <DEDUP_REMOVED lines=9> */
.L_x_43780:


//--------------------- .text._ZN2at6native29vectorized_elementwise_kernelILi2ENS0_13BinaryFunctorIhhbZZZNS0_23logical_and_kernel_cudaERNS_14TensorIteratorEENKUlvE0_clEvENKUlvE_clEvEUlhhE_EESt5arrayIPcLm3EEEEviT0_T1_ --------------------------
	.section	.text._ZN2at6native29vectorized_elementwise_kernelILi2ENS0_13BinaryFunctorIhhbZZZNS0_23logical_and_kernel_cudaERNS_14TensorIteratorEENKUlvE0_clEvENKUlvE_clEvEUlhhE_EESt5arrayIPcLm3EEEEviT0_T1_,"ax",@progbits
	.align	128
        .global         _ZN2at6native29vectorized_elementwise_kernelILi2ENS0_13BinaryFunctorIhhbZZZNS0_23logical_and_kernel_cudaERNS_14TensorIteratorEENKUlvE0_clEvENKUlvE_clEvEUlhhE_EESt5arrayIPcLm3EEEEviT0_T1_
        .type           _ZN2at6native29vectorized_elementwise_kernelILi2ENS0_13BinaryFunctorIhhbZZZNS0_23logical_and_kernel_cudaERNS_14TensorIteratorEENKUlvE0_clEvENKUlvE_clEvEUlhhE_EESt5arrayIPcLm3EEEEviT0_T1_,@function
        .size           _ZN2at6native29vectorized_elementwise_kernelILi2ENS0_13BinaryFunctorIhhbZZZNS0_23logical_and_kernel_cudaERNS_14TensorIteratorEENKUlvE0_clEvENKUlvE_clEvEUlhhE_EESt5arrayIPcLm3EEEEviT0_T1_,(.L_x_43781 - _ZN2at6native29vectorized_elementwise_kernelILi2ENS0_13BinaryFunctorIhhbZZZNS0_23logical_and_kernel_cudaERNS_14TensorIteratorEENKUlvE0_clEvENKUlvE_clEvEUlhhE_EESt5arrayIPcLm3EEEEviT0_T1_)
        .other          _ZN2at6native29vectorized_elementwise_kernelILi2ENS0_13BinaryFunctorIhhbZZZNS0_23logical_and_kernel_cudaERNS_14TensorIteratorEENKUlvE0_clEvENKUlvE_clEvEUlhhE_EESt5arrayIPcLm3EEEEviT0_T1_,@"STO_CUDA_ENTRY STV_DEFAULT"
_ZN2at6native29vectorized_elementwise_kernelILi2ENS0_13BinaryFunctorIhhbZZZNS0_23logical_and_kernel_cudaERNS_14TensorIteratorEENKUlvE0_clEvENKUlvE_clEvEUlhhE_EESt5arrayIPcLm3EEEEviT0_T1_:
.text._ZN2at6native29vectorized_elementwise_kernelILi2ENS0_13BinaryFunctorIhhbZZZNS0_23logical_and_kernel_cudaERNS_14TensorIteratorEENKUlvE0_clEvENKUlvE_clEvEUlhhE_EESt5arrayIPcLm3EEEEviT0_T1_:
        /* <DEDUP_REMOVED lines=155> */
.L_x_43337:
        /* <DEDUP_REMOVED lines=8> */
.L_x_43338:
        /* <DEDUP_REMOVED lines=8> */
.L_x_43339:
        /* <DEDUP_REMOVED lines=8> */
.L_x_43340:
        /* <DEDUP_REMOVED lines=9> */
.L_x_43341:
[----:B------:R-:W-:Y:S05]  /*0bc0*/  BSYNC.RELIABLE B1 ;  /* 0x0000000000017941 */ /* 0x000fea0003800100 */
.L_x_43336:
[----:B------:R-:W-:-:S13]  /*0bd0*/  ISETP.GE.U32.AND P0, PT, R0, UR5, PT ;  /* 0x0000000500007c0c */ /* 0x000fda000bf06070 */
[----:B------:R-:W3:Y:S01]  /*0be0*/  @!P0 LDC.64 R6, c[0x0][0x388] ;  /* 0x0000e200ff068b82 */ /* 0x000ee20000000a00 */
[C---:B012---:R-:W-:Y:S02]  /*0bf0*/  @!P0 VIADD R5, R0.reuse, UR4 ;  /* 0x0000000400058c36 */ /* 0x047fe40008000000 */
[----:B------:R-:W-:-:S03]  /*0c00*/  @!P0 VIADD R0, R0, 0x80 ;  /* 0x0000008000008836 */ /* 0x000fc60000000000 */
[----:B---3--:R-:W-:-:S05]  /*0c10*/  @!P0 IADD3 R4, P1, PT, R5, R6, RZ ;  /* 0x0000000605048210 */ /* 0x008fca0007f3e0ff */
[----:B------:R-:W-:-:S05]  /*0c20*/  @!P0 IMAD.X R5, RZ, RZ, R7, P1 ;  /* 0x000000ffff058224 */ /* 0x000fca00008e0607 */
[----:B------:R3:W-:Y:S03]  /*0c30*/  @!P0 STG.E.U8 desc[UR12][R4.64], R3 ;  /* 0x0000000304008986 */ /* 0x0007e6000c10110c */
.L_x_43342:
[----:B------:R-:W-:Y:S05]  /*0c40*/  BSYNC.RECONVERGENT B0 ;  /* 0x0000000000007941 */ /* 0x000fea0003800200 */
.L_x_43335:
        /* <DEDUP_REMOVED lines=9> */
.L_x_43334:
        /* <DEDUP_REMOVED lines=75> */
.L_x_43343:
        /* <DEDUP_REMOVED lines=15> */
.L_x_43781:


//--------------------- .text._ZN2at6native29vectorized_elementwise_kernelILi4ENS0_13BinaryFunctorIhhbZZZNS0_23logical_and_kernel_cudaERNS_14TensorIteratorEENKUlvE0_clEvENKUlvE_clEvEUlhhE_EESt5arrayIPcLm3EEEEviT0_T1_ --------------------------
	.section	.text._ZN2at6native29vectorized_elementwise_kernelILi4ENS0_13BinaryFunctorIhhbZZZNS0_23logical_and_kernel_cudaERNS_14TensorIteratorEENKUlvE0_clEvENKUlvE_clEvEUlhhE_EESt5arrayIPcLm3EEEEviT0_T1_,"ax",@progbits
	.align	128
        .global         _ZN2at6native29vectorized_elementwise_kernelILi4ENS0_13BinaryFunctorIhhbZZZNS0_23logical_and_kernel_cudaERNS_14TensorIteratorEENKUlvE0_clEvENKUlvE_clEvEUlhhE_EESt5arrayIPcLm3EEEEviT0_T1_
        .type           _ZN2at6native29vectorized_elementwise_kernelILi4ENS0_13BinaryFunctorIhhbZZZNS0_23logical_and_kernel_cudaERNS_14TensorIteratorEENKUlvE0_clEvENKUlvE_clEvEUlhhE_EESt5arrayIPcLm3EEEEviT0_T1_,@function
        .size           _ZN2at6native29vectorized_elementwise_kernelILi4ENS0_13BinaryFunctorIhhbZZZNS0_23logical_and_kernel_cudaERNS_14TensorIteratorEENKUlvE0_clEvENKUlvE_clEvEUlhhE_EESt5arrayIPcLm3EEEEviT0_T1_,(.L_x_43782 - _ZN2at6native29vectorized_elementwise_kernelILi4ENS0_13BinaryFunctorIhhbZZZNS0_23logical_and_kernel_cudaERNS_14TensorIteratorEENKUlvE0_clEvENKUlvE_clEvEUlhhE_EESt5arrayIPcLm3EEEEviT0_T1_)
        .other          _ZN2at6native29vectorized_elementwise_kernelILi4ENS0_13BinaryFunctorIhhbZZZNS0_23logical_and_kernel_cudaERNS_14TensorIteratorEENKUlvE0_clEvENKUlvE_clEvEUlhhE_EESt5arrayIPcLm3EEEEviT0_T1_,@"STO_CUDA_ENTRY STV_DEFAULT"
_ZN2at6native29vectorized_elementwise_kernelILi4ENS0_13BinaryFunctorIhhbZZZNS0_23logical_and_kernel_cudaERNS_14TensorIteratorEENKUlvE0_clEvENKUlvE_clEvEUlhhE_EESt5arrayIPcLm3EEEEviT0_T1_:
.text._ZN2at6native29vectorized_elementwise_kernelILi4ENS0_13BinaryFunctorIhhbZZZNS0_23logical_and_kernel_cudaERNS_14TensorIteratorEENKUlvE0_clEvENKUlvE_clEvEUlhhE_EESt5arrayIPcLm3EEEEviT0_T1_:
        /* <DEDUP_REMOVED lines=155> */
.L_x_43347:
        /* <DEDUP_REMOVED lines=8> */
.L_x_43348:
        /* <DEDUP_REMOVED lines=8> */
.L_x_43349:
        /* <DEDUP_REMOVED lines=8> */
.L_x_43350:
        /* <DEDUP_REMOVED lines=9> */
.L_x_43351:
[----:B------:R-:W-:Y:S05]  /*0bc0*/  BSYNC.RELIABLE B1 ;  /* 0x0000000000017941 */ /* 0x000fea0003800100 */
.L_x_43346:
[----:B------:R-:W-:-:S13]  /*0bd0*/  ISETP.GE.U32.AND P0, PT, R0, UR5, PT ;  /* 0x0000000500007c0c */ /* 0x000fda000bf06070 */
[----:B------:R-:W3:Y:S01]  /*0be0*/  @!P0 LDC.64 R6, c[0x0][0x388] ;  /* 0x0000e200ff068b82 */ /* 0x000ee20000000a00 */
[C---:B012---:R-:W-:Y:S02]  /*0bf0*/  @!P0 VIADD R5, R0.reuse, UR4 ;  /* 0x0000000400058c36 */ /* 0x047fe40008000000 */
[----:B------:R-:W-:-:S03]  /*0c00*/  @!P0 VIADD R0, R0, 0x80 ;  /* 0x0000008000008836 */ /* 0x000fc60000000000 */
[----:B---3--:R-:W-:-:S05]  /*0c10*/  @!P0 IADD3 R4, P1, PT, R5, R6, RZ ;  /* 0x0000000605048210 */ /* 0x008fca0007f3e0ff */
[----:B------:R-:W-:-:S05]  /*0c20*/  @!P0 IMAD.X R5, RZ, RZ, R7, P1 ;  /* 0x000000ffff058224 */ /* 0x000fca00008e0607 */
[----:B------:R3:W-:Y:S03]  /*0c30*/  @!P0 STG.E.U8 desc[UR12][R4.64], R3 ;  /* 0x0000000304008986 */ /* 0x0007e6000c10110c */
.L_x_43352:
[----:B------:R-:W-:Y:S05]  /*0c40*/  BSYNC.RECONVERGENT B0 ;  /* 0x0000000000007941 */ /* 0x000fea0003800200 */
.L_x_43345:
        /* <DEDUP_REMOVED lines=9> */
.L_x_43344:
        /* <DEDUP_REMOVED lines=71> */
.L_x_43353:
        /* <DEDUP_REMOVED lines=11> */
.L_x_43782:


//--------------------- .text._ZN2at6native29vectorized_elementwise_kernelILi8ENS0_13BinaryFunctorIhhbZZZNS0_23logical_and_kernel_cudaERNS_14TensorIteratorEENKUlvE0_clEvENKUlvE_clEvEUlhhE_EESt5arrayIPcLm3EEEEviT0_T1_ --------------------------
	.section	.text._ZN2at6native29vectorized_elementwise_kernelILi8ENS0_13BinaryFunctorIhhbZZZNS0_23logical_and_kernel_cudaERNS_14TensorIteratorEENKUlvE0_clEvENKUlvE_clEvEUlhhE_EESt5arrayIPcLm3EEEEviT0_T1_,"ax",@progbits
	.align	128
        .global         _ZN2at6native29vectorized_elementwise_kernelILi8ENS0_13BinaryFunctorIhhbZZZNS0_23logical_and_kernel_cudaERNS_14TensorIteratorEENKUlvE0_clEvENKUlvE_clEvEUlhhE_EESt5arrayIPcLm3EEEEviT0_T1_
        .type           _ZN2at6native29vectorized_elementwise_kernelILi8ENS0_13BinaryFunctorIhhbZZZNS0_23logical_and_kernel_cudaERNS_14TensorIteratorEENKUlvE0_clEvENKUlvE_clEvEUlhhE_EESt5arrayIPcLm3EEEEviT0_T1_,@function
        .size           _ZN2at6native29vectorized_elementwise_kernelILi8ENS0_13BinaryFunctorIhhbZZZNS0_23logical_and_kernel_cudaERNS_14TensorIteratorEENKUlvE0_clEvENKUlvE_clEvEUlhhE_EESt5arrayIPcLm3EEEEviT0_T1_,(.L_x_43783 - _ZN2at6native29vectorized_elementwise_kernelILi8ENS0_13BinaryFunctorIhhbZZZNS0_23logical_and_kernel_cudaERNS_14TensorIteratorEENKUlvE0_clEvENKUlvE_clEvEUlhhE_EESt5arrayIPcLm3EEEEviT0_T1_)
        .other          _ZN2at6native29vectorized_elementwise_kernelILi8ENS0_13BinaryFunctorIhhbZZZNS0_23logical_and_kernel_cudaERNS_14TensorIteratorEENKUlvE0_clEvENKUlvE_clEvEUlhhE_EESt5arrayIPcLm3EEEEviT0_T1_,@"STO_CUDA_ENTRY STV_DEFAULT"
_ZN2at6native29vectorized_elementwise_kernelILi8ENS0_13BinaryFunctorIhhbZZZNS0_23logical_and_kernel_cudaERNS_14TensorIteratorEENKUlvE0_clEvENKUlvE_clEvEUlhhE_EESt5arrayIPcLm3EEEEviT0_T1_:
.text._ZN2at6native29vectorized_elementwise_kernelILi8ENS0_13BinaryFunctorIhhbZZZNS0_23logical_and_kernel_cudaERNS_14TensorIteratorEENKUlvE0_clEvENKUlvE_clEvEUlhhE_EESt5arrayIPcLm3EEEEviT0_T1_:
        /* <DEDUP_REMOVED lines=155> */
.L_x_43357:
        /* <DEDUP_REMOVED lines=8> */
.L_x_43358:
        /* <DEDUP_REMOVED lines=8> */
.L_x_43359:
        /* <DEDUP_REMOVED lines=8> */
.L_x_43360:
        /* <DEDUP_REMOVED lines=9> */
.L_x_43361:
[----:B------:R-:W-:Y:S05]  /*0bc0*/  BSYNC.RELIABLE B1 ;  /* 0x0000000000017941 */ /* 0x000fea0003800100 */
.L_x_43356:
[----:B------:R-:W-:-:S13]  /*0bd0*/  ISETP.GE.U32.AND P0, PT, R0, UR5, PT ;  /* 0x0000000500007c0c */ /* 0x000fda000bf06070 */
[----:B------:R-:W3:Y:S01]  /*0be0*/  @!P0 LDC.64 R6, c[0x0][0x388] ;  /* 0x0000e200ff068b82 */ /* 0x000ee20000000a00 */
[C---:B012---:R-:W-:Y:S02]  /*0bf0*/  @!P0 VIADD R5, R0.reuse, UR4 ;  /* 0x0000000400058c36 */ /* 0x047fe40008000000 */
[----:B------:R-:W-:-:S03]  /*0c00*/  @!P0 VIADD R0, R0, 0x80 ;  /* 0x0000008000008836 */ /* 0x000fc60000000000 */
[----:B---3--:R-:W-:-:S05]  /*0c10*/  @!P0 IADD3 R4, P1, PT, R5, R6, RZ ;  /* 0x0000000605048210 */ /* 0x008fca0007f3e0ff */
[----:B------:R-:W-:-:S05]  /*0c20*/  @!P0 IMAD.X R5, RZ, RZ, R7, P1 ;  /* 0x000000ffff058224 */ /* 0x000fca00008e0607 */
[----:B------:R3:W-:Y:S03]  /*0c30*/  @!P0 STG.E.U8 desc[UR12][R4.64], R3 ;  /* 0x0000000304008986 */ /* 0x0007e6000c10110c */
.L_x_43362:
[----:B------:R-:W-:Y:S05]  /*0c40*/  BSYNC.RECONVERGENT B0 ;  /* 0x0000000000007941 */ /* 0x000fea0003800200 */
.L_x_43355:
        /* <DEDUP_REMOVED lines=9> */
.L_x_43354:
        /* <DEDUP_REMOVED lines=68> */
.L_x_43363:
        /* <DEDUP_REMOVED lines=14> */
.L_x_43783:


//--------------------- .nv.global.init           --------------------------
	.section	.nv.global.init,"aw",@progbits
.nv.global.init:
	.type		$str$7,@object
	.size		$str$7,(__unnamed_9 - $str$7)
$str$7:
        /*0000*/ 	.byte	0x66, 0x61, 0x6c, 0x73, 0x65, 0x00
	.type		__unnamed_9,@object
	.size		__unnamed_9,(__unnamed_1 - __unnamed_9)
__unnamed_9:
        /*0006*/ 	.byte	0x66, 0x65, 0x74, 0x63, 0x68, 0x5f, 0x61, 0x6e, 0x64, 0x5f, 0x63, 0x61, 0x73, 0x74, 0x00
	.type		__unnamed_1,@object
	.size		__unnamed_1,(__unnamed_5 - __unnamed_1)
__unnamed_1:
        /*0015*/ 	.byte	0x66, 0x65, 0x74, 0x63, 0x68, 0x5f, 0x61, 0x6e, 0x64, 0x5f, 0x63, 0x61, 0x73, 0x74, 0x00
	.type		__unnamed_5,@object
	.size		__unnamed_5,(__unnamed_11 - __unnamed_5)
__unnamed_5:
        /*0024*/ 	.byte	0x66, 0x65, 0x74, 0x63, 0x68, 0x5f, 0x61, 0x6e, 0x64, 0x5f, 0x63, 0x61, 0x73, 0x74, 0x00
	.type		__unnamed_11,@object
	.size		__unnamed_11,(__unnamed_3 - __unnamed_11)
__unnamed_11:
        /*0033*/ 	.byte	0x66, 0x65, 0x74, 0x63, 0x68, 0x5f, 0x61, 0x6e, 0x64, 0x5f, 0x63, 0x61, 0x73, 0x74, 0x00
	.type		__unnamed_3,@object
	.size		__unnamed_3,(__unnamed_7 - __unnamed_3)
__unnamed_3:
        /*0042*/ 	.byte	0x66, 0x65, 0x74, 0x63, 0x68, 0x5f, 0x61, 0x6e, 0x64, 0x5f, 0x63, 0x61, 0x73, 0x74, 0x00
	.type		__unnamed_7,@object
	.size		__unnamed_7,(__unnamed_4 - __unnamed_7)
__unnamed_7:
        /*0051*/ 	.byte	0x66, 0x65, 0x74, 0x63, 0x68, 0x5f, 0x61, 0x6e, 0x64, 0x5f, 0x63, 0x61, 0x73, 0x74, 0x00
	.type		__unnamed_4,@object
	.size		__unnamed_4,(__unnamed_8 - __unnamed_4)
__unnamed_4:
        /*0060*/ 	.byte	0x66, 0x65, 0x74, 0x63, 0x68, 0x5f, 0x61, 0x6e, 0x64, 0x5f, 0x63, 0x61, 0x73, 0x74, 0x00
	.type		__unnamed_8,@object
	.size		__unnamed_8,(__unnamed_10 - __unnamed_8)
__unnamed_8:
        /*006f*/ 	.byte	0x66, 0x65, 0x74, 0x63, 0x68, 0x5f, 0x61, 0x6e, 0x64, 0x5f, 0x63, 0x61, 0x73, 0x74, 0x00
	.type		__unnamed_10,@object
	.size		__unnamed_10,(__unnamed_2 - __unnamed_10)
__unnamed_10:
        /*007e*/ 	.byte	0x66, 0x65, 0x74, 0x63, 0x68, 0x5f, 0x61, 0x6e, 0x64, 0x5f, 0x63, 0x61, 0x73, 0x74, 0x00
	.type		__unnamed_2,@object
	.size		__unnamed_2,(__unnamed_6 - __unnamed_2)
__unnamed_2:
        /*008d*/ 	.byte	0x63, 0x61, 0x73, 0x74, 0x5f, 0x61, 0x6e, 0x64, 0x5f, 0x73, 0x74, 0x6f, 0x72, 0x65, 0x00
	.type		__unnamed_6,@object
	.size		__unnamed_6,($str$8 - __unnamed_6)
__unnamed_6:
        /*009c*/ 	.byte	0x66, 0x65, 0x74, 0x63, 0x68, 0x5f, 0x61, 0x6e, 0x64, 0x5f, 0x63, 0x61, 0x73, 0x74, 0x00
	.type		$str$8,@object
	.size		$str$8,(.L_40 - $str$8)
$str$8:
        /*00ab*/ 	.byte	0x2f, 0x72, 0x6f, 0x6f, 0x74, 0x2f, 0x2e, 0x70, 0x79, 0x65, 0x6e, 0x76, 0x2f, 0x76, 0x65, 0x72
        /*00bb*/ 	.byte	0x73, 0x69, 0x6f, 0x6e, 0x73, 0x2f, 0x33, 0x2e, 0x31, 0x33, 0x2e, 0x31, 0x32, 0x2f, 0x6c, 0x69
        /*00cb*/ 	.byte	0x62, 0x2f, 0x70, 0x79, 0x74, 0x68, 0x6f, 0x6e, 0x33, 0x2e, 0x31, 0x33, 0x2f, 0x73, 0x69, 0x74
        /*00db*/ 	.byte	0x65, 0x2d, 0x70, 0x61, 0x63, 0x6b, 0x61, 0x67, 0x65, 0x73, 0x2f, 0x74, 0x6f, 0x72, 0x63, 0x68
        /*00eb*/ 	.byte	0x2f, 0x69, 0x6e, 0x63, 0x6c, 0x75, 0x64, 0x65, 0x2f, 0x63, 0x31, 0x30, 0x2f, 0x63, 0x6f, 0x72
        /*00fb*/ 	.byte	0x65, 0x2f, 0x44, 0x79, 0x6e, 0x61, 0x6d, 0x69, 0x63, 0x43, 0x61, 0x73, 0x74, 0x2e, 0x68, 0x00
.L_40:


//--------------------- .nv.shared.reserved.0     --------------------------
	.section	.nv.shared.reserved.0,"aw",@nobits
	.weak		__nv_reservedSMEM_offset_0_alias
	.size		__nv_reservedSMEM_offset_0_alias, 0, 64
	.other		__nv_reservedSMEM_offset_0_alias,@"STO_CUDA_RESERVED_SHARED STV_DEFAULT"
__nv_reservedSMEM_offset_0_alias:
	.zero		0
	.zero		64


//--------------------- .nv.global                --------------------------
	.section	.nv.global,"aw",@nobits
.nv.global:
	.type		_ZN57_INTERNAL_a5fe4eab_26_BinaryLogicalOpsKernels_cu_af2bb0934cuda3std3__48in_placeE,@object
	.size		_ZN57_INTERNAL_a5fe4eab_26_BinaryLogicalOpsKernels_cu_af2bb0934cuda3std3__48in_placeE,(_ZN57_INTERNAL_a5fe4eab_26_BinaryLogicalOpsKernels_cu_af2bb0934cuda3std6ranges3__45__cpo8distanceE - _ZN57_INTERNAL_a5fe4eab_26_BinaryLogicalOpsKernels_cu_af2bb0934cuda3std3__48in_placeE)
_ZN57_INTERNAL_a5fe4eab_26_BinaryLogicalOpsKernels_cu_af2bb0934cuda3std3__48in_placeE:
	.zero		1
	.type		_ZN57_INTERNAL_a5fe4eab_26_BinaryLogicalOpsKernels_cu_af2bb0934cuda3std6ranges3__45__cpo8distanceE,@object
	.size		_ZN57_INTERNAL_a5fe4eab_26_BinaryLogicalOpsKernels_cu_af2bb0934cuda3std6ranges3__45__cpo8distanceE,(_ZN57_INTERNAL_a5fe4eab_26_BinaryLogicalOpsKernels_cu_af2bb0934cuda3std3__45__cpo6cbeginE - _ZN57_INTERNAL_a5fe4eab_26_BinaryLogicalOpsKernels_cu_af2bb0934cuda3std6ranges3__45__cpo8distanceE)
_ZN57_INTERNAL_a5fe4eab_26_BinaryLogicalOpsKernels_cu_af2bb0934cuda3std6ranges3__45__cpo8distanceE:
	.zero		1
	.type		_ZN57_INTERNAL_a5fe4eab_26_BinaryLogicalOpsKernels_cu_af2bb0934cuda3std3__45__cpo6cbeginE,@object
	.size		_ZN57_INTERNAL_a5fe4eab_26_BinaryLogicalOpsKernels_cu_af2bb0934cuda3std3__45__cpo6cbeginE,(_ZN57_INTERNAL_a5fe4eab_26_BinaryLogicalOpsKernels_cu_af2bb0934cuda3std6ranges3__45__cpo7advanceE - _ZN57_INTERNAL_a5fe4eab_26_BinaryLogicalOpsKernels_cu_af2bb0934cuda3std3__45__cpo6cbeginE)
_ZN57_INTERNAL_a5fe4eab_26_BinaryLogicalOpsKernels_cu_af2bb0934cuda3std3__45__cpo6cbeginE:
	.zero		1
	.type		_ZN57_INTERNAL_a5fe4eab_26_BinaryLogicalOpsKernels_cu_af2bb0934cuda3std6ranges3__45__cpo7advanceE,@object
	.size		_ZN57_INTERNAL_a5fe4eab_26_BinaryLogicalOpsKernels_cu_af2bb0934cuda3std6ranges3__45__cpo7advanceE,(_ZN57_INTERNAL_a5fe4eab_26_BinaryLogicalOpsKernels_cu_af2bb0934cuda3std3__45__cpo7crbeginE - _ZN57_INTERNAL_a5fe4eab_26_BinaryLogicalOpsKernels_cu_af2bb0934cuda3std6ranges3__45__cpo7advanceE)
_ZN57_INTERNAL_a5fe4eab_26_BinaryLogicalOpsKernels_cu_af2bb0934cuda3std6ranges3__45__cpo7advanceE:
	.zero		1
	.type		_ZN57_INTERNAL_a5fe4eab_26_BinaryLogicalOpsKernels_cu_af2bb0934cuda3std3__45__cpo7crbeginE,@object
	.size		_ZN57_INTERNAL_a5fe4eab_26_BinaryLogicalOpsKernels_cu_af2bb0934cuda3std3__45__cpo7crbeginE,(_ZN57_INTERNAL_a5fe4eab_26_BinaryLogicalOpsKernels_cu_af2bb0934cuda3std6ranges3__45__cpo4dataE - _ZN57_INTERNAL_a5fe4eab_26_BinaryLogicalOpsKernels_cu_af2bb0934cuda3std3__45__cpo7crbeginE)
_ZN57_INTERNAL_a5fe4eab_26_BinaryLogicalOpsKernels_cu_af2bb0934cuda3std3__45__cpo7crbeginE:
	.zero		1
	.type		_ZN57_INTERNAL_a5fe4eab_26_BinaryLogicalOpsKernels_cu_af2bb0934cuda3std6ranges3__45__cpo4dataE,@object
	.size		_ZN57_INTERNAL_a5fe4eab_26_BinaryLogicalOpsKernels_cu_af2bb0934cuda3std6ranges3__45__cpo4dataE,(_ZN57_INTERNAL_a5fe4eab_26_BinaryLogicalOpsKernels_cu_af2bb0934cuda3std6ranges3__45__cpo5beginE - _ZN57_INTERNAL_a5fe4eab_26_BinaryLogicalOpsKernels_cu_af2bb0934cuda3std6ranges3__45__cpo4dataE)
_ZN57_INTERNAL_a5fe4eab_26_BinaryLogicalOpsKernels_cu_af2bb0934cuda3std6ranges3__45__cpo4dataE:
	.zero		1
	.type		_ZN57_INTERNAL_a5fe4eab_26_BinaryLogicalOpsKernels_cu_af2bb0934cuda3std6ranges3__45__cpo5beginE,@object
	.size		_ZN57_INTERNAL_a5fe4eab_26_BinaryLogicalOpsKernels_cu_af2bb0934cuda3std6ranges3__45__cpo5beginE,(_ZN57_INTERNAL_a5fe4eab_26_BinaryLogicalOpsKernels_cu_af2bb0934cuda3std3__459_GLOBAL__N__a5fe4eab_26_BinaryLogicalOpsKernels_cu_af2bb0936ignoreE - _ZN57_INTERNAL_a5fe4eab_26_BinaryLogicalOpsKernels_cu_af2bb0934cuda3std6ranges3__45__cpo5beginE)
_ZN57_INTERNAL_a5fe4eab_26_BinaryLogicalOpsKernels_cu_af2bb0934cuda3std6ranges3__45__cpo5beginE:
	.zero		1
	.type		_ZN57_INTERNAL_a5fe4eab_26_BinaryLogicalOpsKernels_cu_af2bb0934cuda3std3__459_GLOBAL__N__a5fe4eab_26_BinaryLogicalOpsKernels_cu_af2bb0936ignoreE,@object
	.size		_ZN57_INTERNAL_a5fe4eab_26_BinaryLogicalOpsKernels_cu_af2bb0934cuda3std3__459_GLOBAL__N__a5fe4eab_26_BinaryLogicalOpsKernels_cu_af2bb0936ignoreE,(_ZN57_INTERNAL_a5fe4eab_26_BinaryLogicalOpsKernels_cu_af2bb0934cuda3std6ranges3__45__cpo4sizeE - _ZN57_INTERNAL_a5fe4eab_26_BinaryLogicalOpsKernels_cu_af2bb0934cuda3std3__459_GLOBAL__N__a5fe4eab_26_BinaryLogicalOpsKernels_cu_af2bb0936ignoreE)
_ZN57_INTERNAL_a5fe4eab_26_BinaryLogicalOpsKernels_cu_af2bb0934cuda3std3__459_GLOBAL__N__a5fe4eab_26_BinaryLogicalOpsKernels_cu_af2bb0936ignoreE:
	.zero		1
	.type		_ZN57_INTERNAL_a5fe4eab_26_BinaryLogicalOpsKernels_cu_af2bb0934cuda3std6ranges3__45__cpo4sizeE,@object
	.size		_ZN57_INTERNAL_a5fe4eab_26_BinaryLogicalOpsKernels_cu_af2bb0934cuda3std6ranges3__45__cpo4sizeE,(_ZN57_INTERNAL_a5fe4eab_26_BinaryLogicalOpsKernels_cu_af2bb0934cuda3std3__45__cpo5beginE - _ZN57_INTERNAL_a5fe4eab_26_BinaryLogicalOpsKernels_cu_af2bb0934cuda3std6ranges3__45__cpo4sizeE)
_ZN57_INTERNAL_a5fe4eab_26_BinaryLogicalOpsKernels_cu_af2bb0934cuda3std6ranges3__45__cpo4sizeE:
	.zero		1
	.type		_ZN57_INTERNAL_a5fe4eab_26_BinaryLogicalOpsKernels_cu_af2bb0934cuda3std3__45__cpo5beginE,@object
	.size		_ZN57_INTERNAL_a5fe4eab_26_BinaryLogicalOpsKernels_cu_af2bb0934cuda3std3__45__cpo5beginE,(_ZN57_INTERNAL_a5fe4eab_26_BinaryLogicalOpsKernels_cu_af2bb0934cuda3std6ranges3__45__cpo6cbeginE - _ZN57_INTERNAL_a5fe4eab_26_BinaryLogicalOpsKernels_cu_af2bb0934cuda3std3__45__cpo5beginE)
_ZN57_INTERNAL_a5fe4eab_26_BinaryLogicalOpsKernels_cu_af2bb0934cuda3std3__45__cpo5beginE:
	.zero		1
	.type		_ZN57_INTERNAL_a5fe4eab_26_BinaryLogicalOpsKernels_cu_af2bb0934cuda3std6ranges3__45__cpo6cbeginE,@object
	.size		_ZN57_INTERNAL_a5fe4eab_26_BinaryLogicalOpsKernels_cu_af2bb0934cuda3std6ranges3__45__cpo6cbeginE,(_ZN57_INTERNAL_a5fe4eab_26_BinaryLogicalOpsKernels_cu_af2bb0934cuda3std3__45__cpo6rbeginE - _ZN57_INTERNAL_a5fe4eab_26_BinaryLogicalOpsKernels_cu_af2bb0934cuda3std6ranges3__45__cpo6cbeginE)
_ZN57_INTERNAL_a5fe4eab_26_BinaryLogicalOpsKernels_cu_af2bb0934cuda3std6ranges3__45__cpo6cbeginE:
	.zero		1
	.type		_ZN57_INTERNAL_a5fe4eab_26_BinaryLogicalOpsKernels_cu_af2bb0934cuda3std3__45__cpo6rbeginE,@object
	.size		_ZN57_INTERNAL_a5fe4eab_26_BinaryLogicalOpsKernels_cu_af2bb0934cuda3std3__45__cpo6rbeginE,(_ZN57_INTERNAL_a5fe4eab_26_BinaryLogicalOpsKernels_cu_af2bb0934cuda3std6ranges3__45__cpo4nextE - _ZN57_INTERNAL_a5fe4eab_26_BinaryLogicalOpsKernels_cu_af2bb0934cuda3std3__45__cpo6rbeginE)
_ZN57_INTERNAL_a5fe4eab_26_BinaryLogicalOpsKernels_cu_af2bb0934cuda3std3__45__cpo6rbeginE:
	.zero		1
	.type		_ZN57_INTERNAL_a5fe4eab_26_BinaryLogicalOpsKernels_cu_af2bb0934cuda3std6ranges3__45__cpo4nextE,@object
	.size		_ZN57_INTERNAL_a5fe4eab_26_BinaryLogicalOpsKernels_cu_af2bb0934cuda3std6ranges3__45__cpo4nextE,(_ZN57_INTERNAL_a5fe4eab_26_BinaryLogicalOpsKernels_cu_af2bb0934cuda3std6ranges3__45__cpo4swapE - _ZN57_INTERNAL_a5fe4eab_26_BinaryLogicalOpsKernels_cu_af2bb0934cuda3std6ranges3__45__cpo4nextE)
_ZN57_INTERNAL_a5fe4eab_26_BinaryLogicalOpsKernels_cu_af2bb0934cuda3std6ranges3__45__cpo4nextE:
	.zero		1
	.type		_ZN57_INTERNAL_a5fe4eab_26_BinaryLogicalOpsKernels_cu_af2bb0934cuda3std6ranges3__45__cpo4swapE,@object
	.size		_ZN57_INTERNAL_a5fe4eab_26_BinaryLogicalOpsKernels_cu_af2bb0934cuda3std6ranges3__45__cpo4swapE,(_ZN57_INTERNAL_a5fe4eab_26_BinaryLogicalOpsKernels_cu_af2bb0934cuda3std3__420unreachable_sentinelE - _ZN57_INTERNAL_a5fe4eab_26_BinaryLogicalOpsKernels_cu_af2bb0934cuda3std6ranges3__45__cpo4swapE)
_ZN57_INTERNAL_a5fe4eab_26_BinaryLogicalOpsKernels_cu_af2bb0934cuda3std6ranges3__45__cpo4swapE:
	.zero		1
	.type		_ZN57_INTERNAL_a5fe4eab_26_BinaryLogicalOpsKernels_cu_af2bb0934cuda3std3__420unreachable_sentinelE,@object
	.size		_ZN57_INTERNAL_a5fe4eab_26_BinaryLogicalOpsKernels_cu_af2bb0934cuda3std3__420unreachable_sentinelE,(_ZN57_INTERNAL_a5fe4eab_26_BinaryLogicalOpsKernels_cu_af2bb0936thrust24THRUST_300001_SM_1000_NS6system6detail10sequential3seqE - _ZN57_INTERNAL_a5fe4eab_26_BinaryLogicalOpsKernels_cu_af2bb0934cuda3std3__420unreachable_sentinelE)
_ZN57_INTERNAL_a5fe4eab_26_BinaryLogicalOpsKernels_cu_af2bb0934cuda3std3__420unreachable_sentinelE:
	.zero		1
	.type		_ZN57_INTERNAL_a5fe4eab_26_BinaryLogicalOpsKernels_cu_af2bb0936thrust24THRUST_300001_SM_1000_NS6system6detail10sequential3seqE,@object
	.size		_ZN57_INTERNAL_a5fe4eab_26_BinaryLogicalOpsKernels_cu_af2bb0936thrust24THRUST_300001_SM_1000_NS6system6detail10sequential3seqE,(_ZN57_INTERNAL_a5fe4eab_26_BinaryLogicalOpsKernels_cu_af2bb0934cuda3std3__45__cpo4cendE - _ZN57_INTERNAL_a5fe4eab_26_BinaryLogicalOpsKernels_cu_af2bb0936thrust24THRUST_300001_SM_1000_NS6system6detail10sequential3seqE)
_ZN57_INTERNAL_a5fe4eab_26_BinaryLogicalOpsKernels_cu_af2bb0936thrust24THRUST_300001_SM_1000_NS6system6detail10sequential3seqE:
	.zero		1
	.type		_ZN57_INTERNAL_a5fe4eab_26_BinaryLogicalOpsKernels_cu_af2bb0934cuda3std3__45__cpo4cendE,@object
	.size		_ZN57_INTERNAL_a5fe4eab_26_BinaryLogicalOpsKernels_cu_af2bb0934cuda3std3__45__cpo4cendE,(_ZN57_INTERNAL_a5fe4eab_26_BinaryLogicalOpsKernels_cu_af2bb0934cuda3std6ranges3__45__cpo9iter_swapE - _ZN57_INTERNAL_a5fe4eab_26_BinaryLogicalOpsKernels_cu_af2bb0934cuda3std3__45__cpo4cendE)
_ZN57_INTERNAL_a5fe4eab_26_BinaryLogicalOpsKernels_cu_af2bb0934cuda3std3__45__cpo4cendE:
	.zero		1
	.type		_ZN57_INTERNAL_a5fe4eab_26_BinaryLogicalOpsKernels_cu_af2bb0934cuda3std6ranges3__45__cpo9iter_swapE,@object
	.size		_ZN57_INTERNAL_a5fe4eab_26_BinaryLogicalOpsKernels_cu_af2bb0934cuda3std6ranges3__45__cpo9iter_swapE,(_ZN57_INTERNAL_a5fe4eab_26_BinaryLogicalOpsKernels_cu_af2bb0934cuda3std3__45__cpo5crendE - _ZN57_INTERNAL_a5fe4eab_26_BinaryLogicalOpsKernels_cu_af2bb0934cuda3std6ranges3__45__cpo9iter_swapE)
_ZN57_INTERNAL_a5fe4eab_26_BinaryLogicalOpsKernels_cu_af2bb0934cuda3std6ranges3__45__cpo9iter_swapE:
	.zero		1
	.type		_ZN57_INTERNAL_a5fe4eab_26_BinaryLogicalOpsKernels_cu_af2bb0934cuda3std3__45__cpo5crendE,@object
	.size		_ZN57_INTERNAL_a5fe4eab_26_BinaryLogicalOpsKernels_cu_af2bb0934cuda3std3__45__cpo5crendE,(_ZN57_INTERNAL_a5fe4eab_26_BinaryLogicalOpsKernels_cu_af2bb0934cuda3std6ranges3__45__cpo5cdataE - _ZN57_INTERNAL_a5fe4eab_26_BinaryLogicalOpsKernels_cu_af2bb0934cuda3std3__45__cpo5crendE)
_ZN57_INTERNAL_a5fe4eab_26_BinaryLogicalOpsKernels_cu_af2bb0934cuda3std3__45__cpo5crendE:
	.zero		1
	.type		_ZN57_INTERNAL_a5fe4eab_26_BinaryLogicalOpsKernels_cu_af2bb0934cuda3std6ranges3__45__cpo5cdataE,@object
	.size		_ZN57_INTERNAL_a5fe4eab_26_BinaryLogicalOpsKernels_cu_af2bb0934cuda3std6ranges3__45__cpo5cdataE,(_ZN57_INTERNAL_a5fe4eab_26_BinaryLogicalOpsKernels_cu_af2bb0934cuda3std6ranges3__45__cpo3endE - _ZN57_INTERNAL_a5fe4eab_26_BinaryLogicalOpsKernels_cu_af2bb0934cuda3std6ranges3__45__cpo5cdataE)
_ZN57_INTERNAL_a5fe4eab_26_BinaryLogicalOpsKernels_cu_af2bb0934cuda3std6ranges3__45__cpo5cdataE:
	.zero		1
	.type		_ZN57_INTERNAL_a5fe4eab_26_BinaryLogicalOpsKernels_cu_af2bb0934cuda3std6ranges3__45__cpo3endE,@object
	.size		_ZN57_INTERNAL_a5fe4eab_26_BinaryLogicalOpsKernels_cu_af2bb0934cuda3std6ranges3__45__cpo3endE,(_ZN57_INTERNAL_a5fe4eab_26_BinaryLogicalOpsKernels_cu_af2bb0934cuda3std3__419piecewise_constructE - _ZN57_INTERNAL_a5fe4eab_26_BinaryLogicalOpsKernels_cu_af2bb0934cuda3std6ranges3__45__cpo3endE)
_ZN57_INTERNAL_a5fe4eab_26_BinaryLogicalOpsKernels_cu_af2bb0934cuda3std6ranges3__45__cpo3endE:
	.zero		1
	.type		_ZN57_INTERNAL_a5fe4eab_26_BinaryLogicalOpsKernels_cu_af2bb0934cuda3std3__419piecewise_constructE,@object
	.size		_ZN57_INTERNAL_a5fe4eab_26_BinaryLogicalOpsKernels_cu_af2bb0934cuda3std3__419piecewise_constructE,(_ZN57_INTERNAL_a5fe4eab_26_BinaryLogicalOpsKernels_cu_af2bb0934cuda3std6ranges3__45__cpo5ssizeE - _ZN57_INTERNAL_a5fe4eab_26_BinaryLogicalOpsKernels_cu_af2bb0934cuda3std3__419piecewise_constructE)
_ZN57_INTERNAL_a5fe4eab_26_BinaryLogicalOpsKernels_cu_af2bb0934cuda3std3__419piecewise_constructE:
	.zero		1
	.type		_ZN57_INTERNAL_a5fe4eab_26_BinaryLogicalOpsKernels_cu_af2bb0934cuda3std6ranges3__45__cpo5ssizeE,@object
	.size		_ZN57_INTERNAL_a5fe4eab_26_BinaryLogicalOpsKernels_cu_af2bb0934cuda3std6ranges3__45__cpo5ssizeE,(_ZN57_INTERNAL_a5fe4eab_26_BinaryLogicalOpsKernels_cu_af2bb0934cuda3std3__45__cpo3endE - _ZN57_INTERNAL_a5fe4eab_26_BinaryLogicalOpsKernels_cu_af2bb0934cuda3std6ranges3__45__cpo5ssizeE)
_ZN57_INTERNAL_a5fe4eab_26_BinaryLogicalOpsKernels_cu_af2bb0934cuda3std6ranges3__45__cpo5ssizeE:
	.zero		1
	.type		_ZN57_INTERNAL_a5fe4eab_26_BinaryLogicalOpsKernels_cu_af2bb0934cuda3std3__45__cpo3endE,@object
	.size		_ZN57_INTERNAL_a5fe4eab_26_BinaryLogicalOpsKernels_cu_af2bb0934cuda3std3__45__cpo3endE,(_ZN57_INTERNAL_a5fe4eab_26_BinaryLogicalOpsKernels_cu_af2bb0934cuda3std6ranges3__45__cpo4cendE - _ZN57_INTERNAL_a5fe4eab_26_BinaryLogicalOpsKernels_cu_af2bb0934cuda3std3__45__cpo3endE)
_ZN57_INTERNAL_a5fe4eab_26_BinaryLogicalOpsKernels_cu_af2bb0934cuda3std3__45__cpo3endE:
	.zero		1
	.type		_ZN57_INTERNAL_a5fe4eab_26_BinaryLogicalOpsKernels_cu_af2bb0934cuda3std6ranges3__45__cpo4cendE,@object
	.size		_ZN57_INTERNAL_a5fe4eab_26_BinaryLogicalOpsKernels_cu_af2bb0934cuda3std6ranges3__45__cpo4cendE,(_ZN57_INTERNAL_a5fe4eab_26_BinaryLogicalOpsKernels_cu_af2bb0934cuda3std3__45__cpo4rendE - _ZN57_INTERNAL_a5fe4eab_26_BinaryLogicalOpsKernels_cu_af2bb0934cuda3std6ranges3__45__cpo4cendE)
_ZN57_INTERNAL_a5fe4eab_26_BinaryLogicalOpsKernels_cu_af2bb0934cuda3std6ranges3__45__cpo4cendE:
	.zero		1
	.type		_ZN57_INTERNAL_a5fe4eab_26_BinaryLogicalOpsKernels_cu_af2bb0934cuda3std3__45__cpo4rendE,@object
	.size		_ZN57_INTERNAL_a5fe4eab_26_BinaryLogicalOpsKernels_cu_af2bb0934cuda3std3__45__cpo4rendE,(_ZN57_INTERNAL_a5fe4eab_26_BinaryLogicalOpsKernels_cu_af2bb0934cuda3std6ranges3__45__cpo4prevE - _ZN57_INTERNAL_a5fe4eab_26_BinaryLogicalOpsKernels_cu_af2bb0934cuda3std3__45__cpo4rendE)
_ZN57_INTERNAL_a5fe4eab_26_BinaryLogicalOpsKernels_cu_af2bb0934cuda3std3__45__cpo4rendE:
	.zero		1
	.type		_ZN57_INTERNAL_a5fe4eab_26_BinaryLogicalOpsKernels_cu_af2bb0934cuda3std6ranges3__45__cpo4prevE,@object
	.size		_ZN57_INTERNAL_a5fe4eab_26_BinaryLogicalOpsKernels_cu_af2bb0934cuda3std6ranges3__45__cpo4prevE,(_ZN57_INTERNAL_a5fe4eab_26_BinaryLogicalOpsKernels_cu_af2bb0934cuda3std6ranges3__45__cpo9iter_moveE - _ZN57_INTERNAL_a5fe4eab_26_BinaryLogicalOpsKernels_cu_af2bb0934cuda3std6ranges3__45__cpo4prevE)
_ZN57_INTERNAL_a5fe4eab_26_BinaryLogicalOpsKernels_cu_af2bb0934cuda3std6ranges3__45__cpo4prevE:
	.zero		1
	.type		_ZN57_INTERNAL_a5fe4eab_26_BinaryLogicalOpsKernels_cu_af2bb0934cuda3std6ranges3__45__cpo9iter_moveE,@object
	.size		_ZN57_INTERNAL_a5fe4eab_26_BinaryLogicalOpsKernels_cu_af2bb0934cuda3std6ranges3__45__cpo9iter_moveE,(.L_24 - _ZN57_INTERNAL_a5fe4eab_26_BinaryLogicalOpsKernels_cu_af2bb0934cuda3std6ranges3__45__cpo9iter_moveE)
_ZN57_INTERNAL_a5fe4eab_26_BinaryLogicalOpsKernels_cu_af2bb0934cuda3std6ranges3__45__cpo9iter_moveE:
	.zero		1
.L_24:


//--------------------- .nv.constant0._ZN2at6native18elementwise_kernelILi128ELi4EZNS0_15gpu_kernel_implINS0_13AUnaryFunctorIN3c108BFloat16ES5_bZZZNS0_23logical_xor_kernel_cudaERNS_14TensorIteratorEENKUlvE0_clEvENKUlvE8_clEvEUlS5_S5_E_EEEEvRNS_18TensorIteratorBaseERKT_EUliE_EEviT1_ --------------------------
	.section	.nv.constant0._ZN2at6native18elementwise_kernelILi128ELi4EZNS0_15gpu_kernel_implINS0_13AUnaryFunctorIN3c108BFloat16ES5_bZZZNS0_23logical_xor_kernel_cudaERNS_14TensorIteratorEENKUlvE0_clEvENKUlvE8_clEvEUlS5_S5_E_EEEEvRNS_18TensorIteratorBaseERKT_EUliE_EEviT1_,"a",@progbits
	.sectionflags	@""
	.align	4
.nv.constant0._ZN2at6native18elementwise_kernelILi128ELi4EZNS0_15gpu_kernel_implINS0_13AUnaryFunctorIN3c108BFloat16ES5_bZZZNS0_23logical_xor_kernel_cudaERNS_14TensorIteratorEENKUlvE0_clEvENKUlvE8_clEvEUlS5_S5_E_EEEEvRNS_18TensorIteratorBaseERKT_EUliE_EEviT1_:
	.zero		1440


//--------------------- .nv.constant0._ZN2at6native27unrolled_elementwise_kernelINS0_13AUnaryFunctorIN3c108BFloat16ES4_bZZZNS0_23logical_xor_kernel_cudaERNS_14TensorIteratorEENKUlvE0_clEvENKUlvE8_clEvEUlS4_S4_E_EESt5arrayIPcLm2EELi4E23TrivialOffsetCalculatorILi1EjESF_NS0_6memory12LoadWithCastILi1EEENSG_13StoreWithCastILi1EEEEEviT_T0_T2_T3_T4_T5_ --------------------------
	.section	.nv.constant0._ZN2at6native27unrolled_elementwise_kernelINS0_13AUnaryFunctorIN3c108BFloat16ES4_bZZZNS0_23logical_xor_kernel_cudaERNS_14TensorIteratorEENKUlvE0_clEvENKUlvE8_clEvEUlS4_S4_E_EESt5arrayIPcLm2EELi4E23TrivialOffsetCalculatorILi1EjESF_NS0_6memory12LoadWithCastILi1EEENSG_13StoreWithCastILi1EEEEEviT_T0_T2_T3_T4_T5_,"a",@progbits
	.sectionflags	@""
	.align	4
.nv.constant0._ZN2at6native27unrolled_elementwise_kernelINS0_13AUnaryFunctorIN3c108BFloat16ES4_bZZZNS0_23logical_xor_kernel_cudaERNS_14TensorIteratorEENKUlvE0_clEvENKUlvE8_clEvEUlS4_S4_E_EESt5arrayIPcLm2EELi4E23TrivialOffsetCalculatorILi1EjESF_NS0_6memory12LoadWithCastILi1EEENSG_13StoreWithCastILi1EEEEEviT_T0_T2_T3_T4_T5_:
	.zero		940


//--------------------- .nv.constant0._ZN2at6native18elementwise_kernelILi128ELi4EZNS0_22gpu_kernel_impl_nocastINS0_13AUnaryFunctorIN3c108BFloat16ES5_bZZZNS0_23logical_xor_kernel_cudaERNS_14TensorIteratorEENKUlvE0_clEvENKUlvE8_clEvEUlS5_S5_E_EEEEvRNS_18TensorIteratorBaseERKT_EUliE_EEviT1_ --------------------------
	.section	.nv.constant0._ZN2at6native18elementwise_kernelILi128ELi4EZNS0_22gpu_kernel_impl_nocastINS0_13AUnaryFunctorIN3c108BFloat16ES5_bZZZNS0_23logical_xor_kernel_cudaERNS_14TensorIteratorEENKUlvE0_clEvENKUlvE8_clEvEUlS5_S5_E_EEEEvRNS_18TensorIteratorBaseERKT_EUliE_EEviT1_,"a",@progbits
	.sectionflags	@""
	.align	4
.nv.constant0._ZN2at6native18elementwise_kernelILi128ELi4EZNS0_22gpu_kernel_impl_nocastINS0_13AUnaryFunctorIN3c108BFloat16ES5_bZZZNS0_23logical_xor_kernel_cudaERNS_14TensorIteratorEENKUlvE0_clEvENKUlvE8_clEvEUlS5_S5_E_EEEEvRNS_18TensorIteratorBaseERKT_EUliE_EEviT1_:
	.zero		1440


//--------------------- .nv.constant0._ZN2at6native27unrolled_elementwise_kernelINS0_13AUnaryFunctorIN3c108BFloat16ES4_bZZZNS0_23logical_xor_kernel_cudaERNS_14TensorIteratorEENKUlvE0_clEvENKUlvE8_clEvEUlS4_S4_E_EESt5arrayIPcLm2EELi4E23TrivialOffsetCalculatorILi1EjESF_NS0_6memory15LoadWithoutCastENSG_16StoreWithoutCastEEEviT_T0_T2_T3_T4_T5_ --------------------------
	.section	.nv.constant0._ZN2at6native27unrolled_elementwise_kernelINS0_13AUnaryFunctorIN3c108BFloat16ES4_bZZZNS0_23logical_xor_kernel_cudaERNS_14TensorIteratorEENKUlvE0_clEvENKUlvE8_clEvEUlS4_S4_E_EESt5arrayIPcLm2EELi4E23TrivialOffsetCalculatorILi1EjESF_NS0_6memory15LoadWithoutCastENSG_16StoreWithoutCastEEEviT_T0_T2_T3_T4_T5_,"a",@progbits
	.sectionflags	@""
	.align	4
.nv.constant0._ZN2at6native27unrolled_elementwise_kernelINS0_13AUnaryFunctorIN3c108BFloat16ES4_bZZZNS0_23logical_xor_kernel_cudaERNS_14TensorIteratorEENKUlvE0_clEvENKUlvE8_clEvEUlS4_S4_E_EESt5arrayIPcLm2EELi4E23TrivialOffsetCalculatorILi1EjESF_NS0_6memory15LoadWithoutCastENSG_16StoreWithoutCastEEEviT_T0_T2_T3_T4_T5_:
	.zero		924


//--------------------- .nv.constant0._ZN2at6native29vectorized_elementwise_kernelILi2ENS0_13AUnaryFunctorIN3c108BFloat16ES4_bZZZNS0_23logical_xor_kernel_cudaERNS_14TensorIteratorEENKUlvE0_clEvENKUlvE8_clEvEUlS4_S4_E_EESt5arrayIPcLm2EEEEviT0_T1_ --------------------------
	.section	.nv.constant0._ZN2at6native29vectorized_elementwise_kernelILi2ENS0_13AUnaryFunctorIN3c108BFloat16ES4_bZZZNS0_23logical_xor_kernel_cudaERNS_14TensorIteratorEENKUlvE0_clEvENKUlvE8_clEvEUlS4_S4_E_EESt5arrayIPcLm2EEEEviT0_T1_,"a",@progbits
	.sectionflags	@""
	.align	4
.nv.constant0._ZN2at6native29vectorized_elementwise_kernelILi2ENS0_13AUnaryFunctorIN3c108BFloat16ES4_bZZZNS0_23logical_xor_kernel_cudaERNS_14TensorIteratorEENKUlvE0_clEvENKUlvE8_clEvEUlS4_S4_E_EESt5arrayIPcLm2EEEEviT0_T1_:
	.zero		920


//--------------------- .nv.constant0._ZN2at6native29vectorized_elementwise_kernelILi4ENS0_13AUnaryFunctorIN3c108BFloat16ES4_bZZZNS0_23logical_xor_kernel_cudaERNS_14TensorIteratorEENKUlvE0_clEvENKUlvE8_clEvEUlS4_S4_E_EESt5arrayIPcLm2EEEEviT0_T1_ --------------------------
	.section	.nv.constant0._ZN2at6native29vectorized_elementwise_kernelILi4ENS0_13AUnaryFunctorIN3c108BFloat16ES4_bZZZNS0_23logical_xor_kernel_cudaERNS_14TensorIteratorEENKUlvE0_clEvENKUlvE8_clEvEUlS4_S4_E_EESt5arrayIPcLm2EEEEviT0_T1_,"a",@progbits
	.sectionflags	@""
	.align	4
.nv.constant0._ZN2at6native29vectorized_elementwise_kernelILi4ENS0_13AUnaryFunctorIN3c108BFloat16ES4_bZZZNS0_23logical_xor_kernel_cudaERNS_14TensorIteratorEENKUlvE0_clEvENKUlvE8_clEvEUlS4_S4_E_EESt5arrayIPcLm2EEEEviT0_T1_:
	.zero		920


//--------------------- .nv.constant0._ZN2at6native29vectorized_elementwise_kernelILi8ENS0_13AUnaryFunctorIN3c108BFloat16ES4_bZZZNS0_23logical_xor_kernel_cudaERNS_14TensorIteratorEENKUlvE0_clEvENKUlvE8_clEvEUlS4_S4_E_EESt5arrayIPcLm2EEEEviT0_T1_ --------------------------
	.section	.nv.constant0._ZN2at6native29vectorized_elementwise_kernelILi8ENS0_13AUnaryFunctorIN3c108BFloat16ES4_bZZZNS0_23logical_xor_kernel_cudaERNS_14TensorIteratorEENKUlvE0_clEvENKUlvE8_clEvEUlS4_S4_E_EESt5arrayIPcLm2EEEEviT0_T1_,"a",@progbits
	.sectionflags	@""
	.align	4
.nv.constant0._ZN2at6native29vectorized_elementwise_kernelILi8ENS0_13AUnaryFunctorIN3c108BFloat16ES4_bZZZNS0_23logical_xor_kernel_cudaERNS_14TensorIteratorEENKUlvE0_clEvENKUlvE8_clEvEUlS4_S4_E_EESt5arrayIPcLm2EEEEviT0_T1_:
	.zero		920


//--------------------- .nv.constant0._ZN2at6native18elementwise_kernelILi128ELi4EZNS0_15gpu_kernel_implINS0_13BinaryFunctorIN3c108BFloat16ES5_bZZZNS0_23logical_xor_kernel_cudaERNS_14TensorIteratorEENKUlvE0_clEvENKUlvE8_clEvEUlS5_S5_E_EEEEvRNS_18TensorIteratorBaseERKT_EUliE_EEviT1_ --------------------------
	.section	.nv.constant0._ZN2at6native18elementwise_kernelILi128ELi4EZNS0_15gpu_kernel_implINS0_13BinaryFunctorIN3c108BFloat16ES5_bZZZNS0_23logical_xor_kernel_cudaERNS_14TensorIteratorEENKUlvE0_clEvENKUlvE8_clEvEUlS5_S5_E_EEEEvRNS_18TensorIteratorBaseERKT_EUliE_EEviT1_,"a",@progbits
	.sectionflags	@""
	.align	4
.nv.constant0._ZN2at6native18elementwise_kernelILi128ELi4EZNS0_15gpu_kernel_implINS0_13BinaryFunctorIN3c108BFloat16ES5_bZZZNS0_23logical_xor_kernel_cudaERNS_14TensorIteratorEENKUlvE0_clEvENKUlvE8_clEvEUlS5_S5_E_EEEEvRNS_18TensorIteratorBaseERKT_EUliE_EEviT1_:
	.zero		1552


//--------------------- .nv.constant0._ZN2at6native27unrolled_elementwise_kernelINS0_13BinaryFunctorIN3c108BFloat16ES4_bZZZNS0_23logical_xor_kernel_cudaERNS_14TensorIteratorEENKUlvE0_clEvENKUlvE8_clEvEUlS4_S4_E_EESt5arrayIPcLm3EELi4E23TrivialOffsetCalculatorILi2EjESE_ILi1EjENS0_6memory12LoadWithCastILi2EEENSH_13StoreWithCastILi1EEEEEviT_T0_T2_T3_T4_T5_ --------------------------
	.section	.nv.constant0._ZN2at6native27unrolled_elementwise_kernelINS0_13BinaryFunctorIN3c108BFloat16ES4_bZZZNS0_23logical_xor_kernel_cudaERNS_14TensorIteratorEENKUlvE0_clEvENKUlvE8_clEvEUlS4_S4_E_EESt5arrayIPcLm3EELi4E23TrivialOffsetCalculatorILi2EjESE_ILi1EjENS0_6memory12LoadWithCastILi2EEENSH_13StoreWithCastILi1EEEEEviT_T0_T2_T3_T4_T5_,"a",@progbits
	.sectionflags	@""
	.align	4
.nv.constant0._ZN2at6native27unrolled_elementwise_kernelINS0_13BinaryFunctorIN3c108BFloat16ES4_bZZZNS0_23logical_xor_kernel_cudaERNS_14TensorIteratorEENKUlvE0_clEvENKUlvE8_clEvEUlS4_S4_E_EESt5arrayIPcLm3EELi4E23TrivialOffsetCalculatorILi2EjESE_ILi1EjENS0_6memory12LoadWithCastILi2EEENSH_13StoreWithCastILi1EEEEEviT_T0_T2_T3_T4_T5_:
	.zero		952


//--------------------- .nv.constant0._ZN2at6native18elementwise_kernelILi128ELi4EZNS0_22gpu_kernel_impl_nocastINS0_13BinaryFunctorIN3c108BFloat16ES5_bZZZNS0_23logical_xor_kernel_cudaERNS_14TensorIteratorEENKUlvE0_clEvENKUlvE8_clEvEUlS5_S5_E_EEEEvRNS_18TensorIteratorBaseERKT_EUliE_EEviT1_ --------------------------
	.section	.nv.constant0._ZN2at6native18elementwise_kernelILi128ELi4EZNS0_22gpu_kernel_impl_nocastINS0_13BinaryFunctorIN3c108BFloat16ES5_bZZZNS0_23logical_xor_kernel_cudaERNS_14TensorIteratorEENKUlvE0_clEvENKUlvE8_clEvEUlS5_S5_E_EEEEvRNS_18TensorIteratorBaseERKT_EUliE_EEviT1_,"a",@progbits
	.sectionflags	@""
	.align	4
.nv.constant0._ZN2at6native18elementwise_kernelILi128ELi4EZNS0_22gpu_kernel_impl_nocastINS0_13BinaryFunctorIN3c108BFloat16ES5_bZZZNS0_23logical_xor_kernel_cudaERNS_14TensorIteratorEENKUlvE0_clEvENKUlvE8_clEvEUlS5_S5_E_EEEEvRNS_18TensorIteratorBaseERKT_EUliE_EEviT1_:
	.zero		1552


//--------------------- .nv.constant0._ZN2at6native27unrolled_elementwise_kernelINS0_13BinaryFunctorIN3c108BFloat16ES4_bZZZNS0_23logical_xor_kernel_cudaERNS_14TensorIteratorEENKUlvE0_clEvENKUlvE8_clEvEUlS4_S4_E_EESt5arrayIPcLm3EELi4E23TrivialOffsetCalculatorILi2EjESE_ILi1EjENS0_6memory15LoadWithoutCastENSH_16StoreWithoutCastEEEviT_T0_T2_T3_T4_T5_ --------------------------
	.section	.nv.constant0._ZN2at6native27unrolled_elementwise_kernelINS0_13BinaryFunctorIN3c108BFloat16ES4_bZZZNS0_23logical_xor_kernel_cudaERNS_14TensorIteratorEENKUlvE0_clEvENKUlvE8_clEvEUlS4_S4_E_EESt5arrayIPcLm3EELi4E23TrivialOffsetCalculatorILi2EjESE_ILi1EjENS0_6memory15LoadWithoutCastENSH_16StoreWithoutCastEEEviT_T0_T2_T3_T4_T5_,"a",@progbits
	.sectionflags	@""
	.align	4
.nv.constant0._ZN2at6native27unrolled_elementwise_kernelINS0_13BinaryFunctorIN3c108BFloat16ES4_bZZZNS0_23logical_xor_kernel_cudaERNS_14TensorIteratorEENKUlvE0_clEvENKUlvE8_clEvEUlS4_S4_E_EESt5arrayIPcLm3EELi4E23TrivialOffsetCalculatorILi2EjESE_ILi1EjENS0_6memory15LoadWithoutCastENSH_16StoreWithoutCastEEEviT_T0_T2_T3_T4_T5_:
	.zero		932


//--------------------- .nv.constant0._ZN2at6native29vectorized_elementwise_kernelILi2ENS0_13BinaryFunctorIN3c108BFloat16ES4_bZZZNS0_23logical_xor_kernel_cudaERNS_14TensorIteratorEENKUlvE0_clEvENKUlvE8_clEvEUlS4_S4_E_EESt5arrayIPcLm3EEEEviT0_T1_ --------------------------
	.section	.nv.constant0._ZN2at6native29vectorized_elementwise_kernelILi2ENS0_13BinaryFunctorIN3c108BFloat16ES4_bZZZNS0_23logical_xor_kernel_cudaERNS_14TensorIteratorEENKUlvE0_clEvENKUlvE8_clEvEUlS4_S4_E_EESt5arrayIPcLm3EEEEviT0_T1_,"a",@progbits
	.sectionflags	@""
	.align	4
.nv.constant0._ZN2at6native29vectorized_elementwise_kernelILi2ENS0_13BinaryFunctorIN3c108BFloat16ES4_bZZZNS0_23logical_xor_kernel_cudaERNS_14TensorIteratorEENKUlvE0_clEvENKUlvE8_clEvEUlS4_S4_E_EESt5arrayIPcLm3EEEEviT0_T1_:
	.zero		928


//--------------------- .nv.constant0._ZN2at6native29vectorized_elementwise_kernelILi4ENS0_13BinaryFunctorIN3c108BFloat16ES4_bZZZNS0_23logical_xor_kernel_cudaERNS_14TensorIteratorEENKUlvE0_clEvENKUlvE8_clEvEUlS4_S4_E_EESt5arrayIPcLm3EEEEviT0_T1_ --------------------------
	.section	.nv.constant0._ZN2at6native29vectorized_elementwise_kernelILi4ENS0_13BinaryFunctorIN3c108BFloat16ES4_bZZZNS0_23logical_xor_kernel_cudaERNS_14TensorIteratorEENKUlvE0_clEvENKUlvE8_clEvEUlS4_S4_E_EESt5arrayIPcLm3EEEEviT0_T1_,"a",@progbits
	.sectionflags	@""
	.align	4
.nv.constant0._ZN2at6native29vectorized_elementwise_kernelILi4ENS0_13BinaryFunctorIN3c108BFloat16ES4_bZZZNS0_23logical_xor_kernel_cudaERNS_14TensorIteratorEENKUlvE0_clEvENKUlvE8_clEvEUlS4_S4_E_EESt5arrayIPcLm3EEEEviT0_T1_:
	.zero		928


//--------------------- .nv.constant0._ZN2at6native29vectorized_elementwise_kernelILi8ENS0_13BinaryFunctorIN3c108BFloat16ES4_bZZZNS0_23logical_xor_kernel_cudaERNS_14TensorIteratorEENKUlvE0_clEvENKUlvE8_clEvEUlS4_S4_E_EESt5arrayIPcLm3EEEEviT0_T1_ --------------------------
	.section	.nv.constant0._ZN2at6native29vectorized_elementwise_kernelILi8ENS0_13BinaryFunctorIN3c108BFloat16ES4_bZZZNS0_23logical_xor_kernel_cudaERNS_14TensorIteratorEENKUlvE0_clEvENKUlvE8_clEvEUlS4_S4_E_EESt5arrayIPcLm3EEEEviT0_T1_,"a",@progbits
	.sectionflags	@""
	.align	4
.nv.constant0._ZN2at6native29vectorized_elementwise_kernelILi8ENS0_13BinaryFunctorIN3c108BFloat16ES4_bZZZNS0_23logical_xor_kernel_cudaERNS_14TensorIteratorEENKUlvE0_clEvENKUlvE8_clEvEUlS4_S4_E_EESt5arrayIPcLm3EEEEviT0_T1_:
	.zero		928


//--------------------- .nv.constant0._ZN2at6native18elementwise_kernelILi128ELi4EZNS0_15gpu_kernel_implINS0_13AUnaryFunctorIbbbZZZNS0_23logical_xor_kernel_cudaERNS_14TensorIteratorEENKUlvE0_clEvENKUlvE7_clEvEUlbbE_EEEEvRNS_18TensorIteratorBaseERKT_EUliE_EEviT1_ --------------------------
	.section	.nv.constant0._ZN2at6native18elementwise_kernelILi128ELi4EZNS0_15gpu_kernel_implINS0_13AUnaryFunctorIbbbZZZNS0_23logical_xor_kernel_cudaERNS_14TensorIteratorEENKUlvE0_clEvENKUlvE7_clEvEUlbbE_EEEEvRNS_18TensorIteratorBaseERKT_EUliE_EEviT1_,"a",@progbits
	.sectionflags	@""
	.align	4
.nv.constant0._ZN2at6native18elementwise_kernelILi128ELi4EZNS0_15gpu_kernel_implINS0_13AUnaryFunctorIbbbZZZNS0_23logical_xor_kernel_cudaERNS_14TensorIteratorEENKUlvE0_clEvENKUlvE7_clEvEUlbbE_EEEEvRNS_18TensorIteratorBaseERKT_EUliE_EEviT1_:
	.zero		1440


//--------------------- .nv.constant0._ZN2at6native27unrolled_elementwise_kernelINS0_13AUnaryFunctorIbbbZZZNS0_23logical_xor_kernel_cudaERNS_14TensorIteratorEENKUlvE0_clEvENKUlvE7_clEvEUlbbE_EESt5arrayIPcLm2EELi4E23TrivialOffsetCalculatorILi1EjESD_NS0_6memory12LoadWithCastILi1EEENSE_13StoreWithCastILi1EEEEEviT_T0_T2_T3_T4_T5_ --------------------------
	.section	.nv.constant0._ZN2at6native27unrolled_elementwise_kernelINS0_13AUnaryFunctorIbbbZZZNS0_23logical_xor_kernel_cudaERNS_14TensorIteratorEENKUlvE0_clEvENKUlvE7_clEvEUlbbE_EESt5arrayIPcLm2EELi4E23TrivialOffsetCalculatorILi1EjESD_NS0_6memory12LoadWithCastILi1EEENSE_13StoreWithCastILi1EEEEEviT_T0_T2_T3_T4_T5_,"a",@progbits
	.sectionflags	@""
	.align	4
.nv.constant0._ZN2at6native27unrolled_elementwise_kernelINS0_13AUnaryFunctorIbbbZZZNS0_23logical_xor_kernel_cudaERNS_14TensorIteratorEENKUlvE0_clEvENKUlvE7_clEvEUlbbE_EESt5arrayIPcLm2EELi4E23TrivialOffsetCalculatorILi1EjESD_NS0_6memory12LoadWithCastILi1EEENSE_13StoreWithCastILi1EEEEEviT_T0_T2_T3_T4_T5_:
	.zero		940


//--------------------- .nv.constant0._ZN2at6native18elementwise_kernelILi128ELi4EZNS0_22gpu_kernel_impl_nocastINS0_13AUnaryFunctorIbbbZZZNS0_23logical_xor_kernel_cudaERNS_14TensorIteratorEENKUlvE0_clEvENKUlvE7_clEvEUlbbE_EEEEvRNS_18TensorIteratorBaseERKT_EUliE_EEviT1_ --------------------------
	.section	.nv.constant0._ZN2at6native18elementwise_kernelILi128ELi4EZNS0_22gpu_kernel_impl_nocastINS0_13AUnaryFunctorIbbbZZZNS0_23logical_xor_kernel_cudaERNS_14TensorIteratorEENKUlvE0_clEvENKUlvE7_clEvEUlbbE_EEEEvRNS_18TensorIteratorBaseERKT_EUliE_EEviT1_,"a",@progbits
	.sectionflags	@""
	.align	4
.nv.constant0._ZN2at6native18elementwise_kernelILi128ELi4EZNS0_22gpu_kernel_impl_nocastINS0_13AUnaryFunctorIbbbZZZNS0_23logical_xor_kernel_cudaERNS_14TensorIteratorEENKUlvE0_clEvENKUlvE7_clEvEUlbbE_EEEEvRNS_18TensorIteratorBaseERKT_EUliE_EEviT1_:
	.zero		1440


//--------------------- .nv.constant0._ZN2at6native27unrolled_elementwise_kernelINS0_13AUnaryFunctorIbbbZZZNS0_23logical_xor_kernel_cudaERNS_14TensorIteratorEENKUlvE0_clEvENKUlvE7_clEvEUlbbE_EESt5arrayIPcLm2EELi4E23TrivialOffsetCalculatorILi1EjESD_NS0_6memory15LoadWithoutCastENSE_16StoreWithoutCastEEEviT_T0_T2_T3_T4_T5_ --------------------------
	.section	.nv.constant0._ZN2at6native27unrolled_elementwise_kernelINS0_13AUnaryFunctorIbbbZZZNS0_23logical_xor_kernel_cudaERNS_14TensorIteratorEENKUlvE0_clEvENKUlvE7_clEvEUlbbE_EESt5arrayIPcLm2EELi4E23TrivialOffsetCalculatorILi1EjESD_NS0_6memory15LoadWithoutCastENSE_16StoreWithoutCastEEEviT_T0_T2_T3_T4_T5_,"a",@progbits
	.sectionflags	@""
	.align	4
.nv.constant0._ZN2at6native27unrolled_elementwise_kernelINS0_13AUnaryFunctorIbbbZZZNS0_23logical_xor_kernel_cudaERNS_14TensorIteratorEENKUlvE0_clEvENKUlvE7_clEvEUlbbE_EESt5arrayIPcLm2EELi4E23TrivialOffsetCalculatorILi1EjESD_NS0_6memory15LoadWithoutCastENSE_16StoreWithoutCastEEEviT_T0_T2_T3_T4_T5_:
	.zero		924


//--------------------- .nv.constant0._ZN2at6native29vectorized_elementwise_kernelILi2ENS0_13AUnaryFunctorIbbbZZZNS0_23logical_xor_kernel_cudaERNS_14TensorIteratorEENKUlvE0_clEvENKUlvE7_clEvEUlbbE_EESt5arrayIPcLm2EEEEviT0_T1_ --------------------------
	.section	.nv.constant0._ZN2at6native29vectorized_elementwise_kernelILi2ENS0_13AUnaryFunctorIbbbZZZNS0_23logical_xor_kernel_cudaERNS_14TensorIteratorEENKUlvE0_clEvENKUlvE7_clEvEUlbbE_EESt5arrayIPcLm2EEEEviT0_T1_,"a",@progbits
	.sectionflags	@""
	.align	4
.nv.constant0._ZN2at6native29vectorized_elementwise_kernelILi2ENS0_13AUnaryFunctorIbbbZZZNS0_23logical_xor_kernel_cudaERNS_14TensorIteratorEENKUlvE0_clEvENKUlvE7_clEvEUlbbE_EESt5arrayIPcLm2EEEEviT0_T1_:
	.zero		920


//--------------------- .nv.constant0._ZN2at6native29vectorized_elementwise_kernelILi4ENS0_13AUnaryFunctorIbbbZZZNS0_23logical_xor_kernel_cudaERNS_14TensorIteratorEENKUlvE0_clEvENKUlvE7_clEvEUlbbE_EESt5arrayIPcLm2EEEEviT0_T1_ --------------------------
	.section	.nv.constant0._ZN2at6native29vectorized_elementwise_kernelILi4ENS0_13AUnaryFunctorIbbbZZZNS0_23logical_xor_kernel_cudaERNS_14TensorIteratorEENKUlvE0_clEvENKUlvE7_clEvEUlbbE_EESt5arrayIPcLm2EEEEviT0_T1_,"a",@progbits
	.sectionflags	@""
	.align	4
.nv.constant0._ZN2at6native29vectorized_elementwise_kernelILi4ENS0_13AUnaryFunctorIbbbZZZNS0_23logical_xor_kernel_cudaERNS_14TensorIteratorEENKUlvE0_clEvENKUlvE7_clEvEUlbbE_EESt5arrayIPcLm2EEEEviT0_T1_:
	.zero		920


//--------------------- .nv.constant0._ZN2at6native29vectorized_elementwise_kernelILi8ENS0_13AUnaryFunctorIbbbZZZNS0_23logical_xor_kernel_cudaERNS_14TensorIteratorEENKUlvE0_clEvENKUlvE7_clEvEUlbbE_EESt5arrayIPcLm2EEEEviT0_T1_ --------------------------
	.section	.nv.constant0._ZN2at6native29vectorized_elementwise_kernelILi8ENS0_13AUnaryFunctorIbbbZZZNS0_23logical_xor_kernel_cudaERNS_14TensorIteratorEENKUlvE0_clEvENKUlvE7_clEvEUlbbE_EESt5arrayIPcLm2EEEEviT0_T1_,"a",@progbits
	.sectionflags	@""
	.align	4
.nv.constant0._ZN2at6native29vectorized_elementwise_kernelILi8ENS0_13AUnaryFunctorIbbbZZZNS0_23logical_xor_kernel_cudaERNS_14TensorIteratorEENKUlvE0_clEvENKUlvE7_clEvEUlbbE_EESt5arrayIPcLm2EEEEviT0_T1_:
	.zero		920


//--------------------- .nv.constant0._ZN2at6native18elementwise_kernelILi128ELi4EZNS0_15gpu_kernel_implINS0_13BinaryFunctorIbbbZZZNS0_23logical_xor_kernel_cudaERNS_14TensorIteratorEENKUlvE0_clEvENKUlvE7_clEvEUlbbE_EEEEvRNS_18TensorIteratorBaseERKT_EUliE_EEviT1_ --------------------------
	.section	.nv.constant0._ZN2at6native18elementwise_kernelILi128ELi4EZNS0_15gpu_kernel_implINS0_13BinaryFunctorIbbbZZZNS0_23logical_xor_kernel_cudaERNS_14TensorIteratorEENKUlvE0_clEvENKUlvE7_clEvEUlbbE_EEEEvRNS_18TensorIteratorBaseERKT_EUliE_EEviT1_,"a",@progbits
	.sectionflags	@""
	.align	4
.nv.constant0._ZN2at6native18elementwise_kernelILi128ELi4EZNS0_15gpu_kernel_implINS0_13BinaryFunctorIbbbZZZNS0_23logical_xor_kernel_cudaERNS_14TensorIteratorEENKUlvE0_clEvENKUlvE7_clEvEUlbbE_EEEEvRNS_18TensorIteratorBaseERKT_EUliE_EEviT1_:
	.zero		1552


//--------------------- .nv.constant0._ZN2at6native27unrolled_elementwise_kernelINS0_13BinaryFunctorIbbbZZZNS0_23logical_xor_kernel_cudaERNS_14TensorIteratorEENKUlvE0_clEvENKUlvE7_clEvEUlbbE_EESt5arrayIPcLm3EELi4E23TrivialOffsetCalculatorILi2EjESC_ILi1EjENS0_6memory12LoadWithCastILi2EEENSF_13StoreWithCastILi1EEEEEviT_T0_T2_T3_T4_T5_ --------------------------
	.section	.nv.constant0._ZN2at6native27unrolled_elementwise_kernelINS0_13BinaryFunctorIbbbZZZNS0_23logical_xor_kernel_cudaERNS_14TensorIteratorEENKUlvE0_clEvENKUlvE7_clEvEUlbbE_EESt5arrayIPcLm3EELi4E23TrivialOffsetCalculatorILi2EjESC_ILi1EjENS0_6memory12LoadWithCastILi2EEENSF_13StoreWithCastILi1EEEEEviT_T0_T2_T3_T4_T5_,"a",@progbits
	.sectionflags	@""
	.align	4
.nv.constant0._ZN2at6native27unrolled_elementwise_kernelINS0_13BinaryFunctorIbbbZZZNS0_23logical_xor_kernel_cudaERNS_14TensorIteratorEENKUlvE0_clEvENKUlvE7_clEvEUlbbE_EESt5arrayIPcLm3EELi4E23TrivialOffsetCalculatorILi2EjESC_ILi1EjENS0_6memory12LoadWithCastILi2EEENSF_13StoreWithCastILi1EEEEEviT_T0_T2_T3_T4_T5_:
	.zero		952


//--------------------- .nv.constant0._ZN2at6native18elementwise_kernelILi128ELi4EZNS0_22gpu_kernel_impl_nocastINS0_13BinaryFunctorIbbbZZZNS0_23logical_xor_kernel_cudaERNS_14TensorIteratorEENKUlvE0_clEvENKUlvE7_clEvEUlbbE_EEEEvRNS_18TensorIteratorBaseERKT_EUliE_EEviT1_ --------------------------
	.section	.nv.constant0._ZN2at6native18elementwise_kernelILi128ELi4EZNS0_22gpu_kernel_impl_nocastINS0_13BinaryFunctorIbbbZZZNS0_23logical_xor_kernel_cudaERNS_14TensorIteratorEENKUlvE0_clEvENKUlvE7_clEvEUlbbE_EEEEvRNS_18TensorIteratorBaseERKT_EUliE_EEviT1_,"a",@progbits
	.sectionflags	@""
	.align	4
.nv.constant0._ZN2at6native18elementwise_kernelILi128ELi4EZNS0_22gpu_kernel_impl_nocastINS0_13BinaryFunctorIbbbZZZNS0_23logical_xor_kernel_cudaERNS_14TensorIteratorEENKUlvE0_clEvENKUlvE7_clEvEUlbbE_EEEEvRNS_18TensorIteratorBaseERKT_EUliE_EEviT1_:
	.zero		1552


//--------------------- .nv.constant0._ZN2at6native27unrolled_elementwise_kernelINS0_13BinaryFunctorIbbbZZZNS0_23logical_xor_kernel_cudaERNS_14TensorIteratorEENKUlvE0_clEvENKUlvE7_clEvEUlbbE_EESt5arrayIPcLm3EELi4E23TrivialOffsetCalculatorILi2EjESC_ILi1EjENS0_6memory15LoadWithoutCastENSF_16StoreWithoutCastEEEviT_T0_T2_T3_T4_T5_ --------------------------
	.section	.nv.constant0._ZN2at6native27unrolled_elementwise_kernelINS0_13BinaryFunctorIbbbZZZNS0_23logical_xor_kernel_cudaERNS_14TensorIteratorEENKUlvE0_clEvENKUlvE7_clEvEUlbbE_EESt5arrayIPcLm3EELi4E23TrivialOffsetCalculatorILi2EjESC_ILi1EjENS0_6memory15LoadWithoutCastENSF_16StoreWithoutCastEEEviT_T0_T2_T3_T4_T5_,"a",@progbits
	.sectionflags	@""
	.align	4
.nv.constant0._ZN2at6native27unrolled_elementwise_kernelINS0_13BinaryFunctorIbbbZZZNS0_23logical_xor_kernel_cudaERNS_14TensorIteratorEENKUlvE0_clEvENKUlvE7_clEvEUlbbE_EESt5arrayIPcLm3EELi4E23TrivialOffsetCalculatorILi2EjESC_ILi1EjENS0_6memory15LoadWithoutCastENSF_16StoreWithoutCastEEEviT_T0_T2_T3_T4_T5_:
	.zero		932


//--------------------- .nv.constant0._ZN2at6native29vectorized_elementwise_kernelILi2ENS0_13BinaryFunctorIbbbZZZNS0_23logical_xor_kernel_cudaERNS_14TensorIteratorEENKUlvE0_clEvENKUlvE7_clEvEUlbbE_EESt5arrayIPcLm3EEEEviT0_T1_ --------------------------
	.section	.nv.constant0._ZN2at6native29vectorized_elementwise_kernelILi2ENS0_13BinaryFunctorIbbbZZZNS0_23logical_xor_kernel_cudaERNS_14TensorIteratorEENKUlvE0_clEvENKUlvE7_clEvEUlbbE_EESt5arrayIPcLm3EEEEviT0_T1_,"a",@progbits
	.sectionflags	@""
	.align	4
.nv.constant0._ZN2at6native29vectorized_elementwise_kernelILi2ENS0_13BinaryFunctorIbbbZZZNS0_23logical_xor_kernel_cudaERNS_14TensorIteratorEENKUlvE0_clEvENKUlvE7_clEvEUlbbE_EESt5arrayIPcLm3EEEEviT0_T1_:
	.zero		928


//--------------------- .nv.constant0._ZN2at6native29vectorized_elementwise_kernelILi4ENS0_13BinaryFunctorIbbbZZZNS0_23logical_xor_kernel_cudaERNS_14TensorIteratorEENKUlvE0_clEvENKUlvE7_clEvEUlbbE_EESt5arrayIPcLm3EEEEviT0_T1_ --------------------------
	.section	.nv.constant0._ZN2at6native29vectorized_elementwise_kernelILi4ENS0_13BinaryFunctorIbbbZZZNS0_23logical_xor_kernel_cudaERNS_14TensorIteratorEENKUlvE0_clEvENKUlvE7_clEvEUlbbE_EESt5arrayIPcLm3EEEEviT0_T1_,"a",@progbits
	.sectionflags	@""
	.align	4
.nv.constant0._ZN2at6native29vectorized_elementwise_kernelILi4ENS0_13BinaryFunctorIbbbZZZNS0_23logical_xor_kernel_cudaERNS_14TensorIteratorEENKUlvE0_clEvENKUlvE7_clEvEUlbbE_EESt5arrayIPcLm3EEEEviT0_T1_:
	.zero		928


//--------------------- .nv.constant0._ZN2at6native29vectorized_elementwise_kernelILi8ENS0_13BinaryFunctorIbbbZZZNS0_23logical_xor_kernel_cudaERNS_14TensorIteratorEENKUlvE0_clEvENKUlvE7_clEvEUlbbE_EESt5arrayIPcLm3EEEEviT0_T1_ --------------------------
	.section	.nv.constant0._ZN2at6native29vectorized_elementwise_kernelILi8ENS0_13BinaryFunctorIbbbZZZNS0_23logical_xor_kernel_cudaERNS_14TensorIteratorEENKUlvE0_clEvENKUlvE7_clEvEUlbbE_EESt5arrayIPcLm3EEEEviT0_T1_,"a",@progbits
	.sectionflags	@""
	.align	4
.nv.constant0._ZN2at6native29vectorized_elementwise_kernelILi8ENS0_13BinaryFunctorIbbbZZZNS0_23logical_xor_kernel_cudaERNS_14TensorIteratorEENKUlvE0_clEvENKUlvE7_clEvEUlbbE_EESt5arrayIPcLm3EEEEviT0_T1_:
	.zero		928


//--------------------- .nv.constant0._ZN2at6native18elementwise_kernelILi128ELi4EZNS0_15gpu_kernel_implINS0_13AUnaryFunctorIN3c104HalfES5_bZZZNS0_23logical_xor_kernel_cudaERNS_14TensorIteratorEENKUlvE0_clEvENKUlvE6_clEvEUlS5_S5_E_EEEEvRNS_18TensorIteratorBaseERKT_EUliE_EEviT1_ --------------------------
	.section	.nv.constant0._ZN2at6native18elementwise_kernelILi128ELi4EZNS0_15gpu_kernel_implINS0_13AUnaryFunctorIN3c104HalfES5_bZZZNS0_23logical_xor_kernel_cudaERNS_14TensorIteratorEENKUlvE0_clEvENKUlvE6_clEvEUlS5_S5_E_EEEEvRNS_18TensorIteratorBaseERKT_EUliE_EEviT1_,"a",@progbits
	.sectionflags	@""
	.align	4
.nv.constant0._ZN2at6native18elementwise_kernelILi128ELi4EZNS0_15gpu_kernel_implINS0_13AUnaryFunctorIN3c104HalfES5_bZZZNS0_23logical_xor_kernel_cudaERNS_14TensorIteratorEENKUlvE0_clEvENKUlvE6_clEvEUlS5_S5_E_EEEEvRNS_18TensorIteratorBaseERKT_EUliE_EEviT1_:
	.zero		1440


//--------------------- .nv.constant0._ZN2at6native27unrolled_elementwise_kernelINS0_13AUnaryFunctorIN3c104HalfES4_bZZZNS0_23logical_xor_kernel_cudaERNS_14TensorIteratorEENKUlvE0_clEvENKUlvE6_clEvEUlS4_S4_E_EESt5arrayIPcLm2EELi4E23TrivialOffsetCalculatorILi1EjESF_NS0_6memory12LoadWithCastILi1EEENSG_13StoreWithCastILi1EEEEEviT_T0_T2_T3_T4_T5_ --------------------------
	.section	.nv.constant0._ZN2at6native27unrolled_elementwise_kernelINS0_13AUnaryFunctorIN3c104HalfES4_bZZZNS0_23logical_xor_kernel_cudaERNS_14TensorIteratorEENKUlvE0_clEvENKUlvE6_clEvEUlS4_S4_E_EESt5arrayIPcLm2EELi4E23TrivialOffsetCalculatorILi1EjESF_NS0_6memory12LoadWithCastILi1EEENSG_13StoreWithCastILi1EEEEEviT_T0_T2_T3_T4_T5_,"a",@progbits
	.sectionflags	@""
	.align	4
.nv.constant0._ZN2at6native27unrolled_elementwise_kernelINS0_13AUnaryFunctorIN3c104HalfES4_bZZZNS0_23logical_xor_kernel_cudaERNS_14TensorIteratorEENKUlvE0_clEvENKUlvE6_clEvEUlS4_S4_E_EESt5arrayIPcLm2EELi4E23TrivialOffsetCalculatorILi1EjESF_NS0_6memory12LoadWithCastILi1EEENSG_13StoreWithCastILi1EEEEEviT_T0_T2_T3_T4_T5_:
	.zero		940


//--------------------- .nv.constant0._ZN2at6native18elementwise_kernelILi128ELi4EZNS0_22gpu_kernel_impl_nocastINS0_13AUnaryFunctorIN3c104HalfES5_bZZZNS0_23logical_xor_kernel_cudaERNS_14TensorIteratorEENKUlvE0_clEvENKUlvE6_clEvEUlS5_S5_E_EEEEvRNS_18TensorIteratorBaseERKT_EUliE_EEviT1_ --------------------------
	.section	.nv.constant0._ZN2at6native18elementwise_kernelILi128ELi4EZNS0_22gpu_kernel_impl_nocastINS0_13AUnaryFunctorIN3c104HalfES5_bZZZNS0_23logical_xor_kernel_cudaERNS_14TensorIteratorEENKUlvE0_clEvENKUlvE6_clEvEUlS5_S5_E_EEEEvRNS_18TensorIteratorBaseERKT_EUliE_EEviT1_,"a",@progbits
	.sectionflags	@""
	.align	4
.nv.constant0._ZN2at6native18elementwise_kernelILi128ELi4EZNS0_22gpu_kernel_impl_nocastINS0_13AUnaryFunctorIN3c104HalfES5_bZZZNS0_23logical_xor_kernel_cudaERNS_14TensorIteratorEENKUlvE0_clEvENKUlvE6_clEvEUlS5_S5_E_EEEEvRNS_18TensorIteratorBaseERKT_EUliE_EEviT1_:
	.zero		1440


//--------------------- .nv.constant0._ZN2at6native27unrolled_elementwise_kernelINS0_13AUnaryFunctorIN3c104HalfES4_bZZZNS0_23logical_xor_kernel_cudaERNS_14TensorIteratorEENKUlvE0_clEvENKUlvE6_clEvEUlS4_S4_E_EESt5arrayIPcLm2EELi4E23TrivialOffsetCalculatorILi1EjESF_NS0_6memory15LoadWithoutCastENSG_16StoreWithoutCastEEEviT_T0_T2_T3_T4_T5_ --------------------------
	.section	.nv.constant0._ZN2at6native27unrolled_elementwise_kernelINS0_13AUnaryFunctorIN3c104HalfES4_bZZZNS0_23logical_xor_kernel_cudaERNS_14TensorIteratorEENKUlvE0_clEvENKUlvE6_clEvEUlS4_S4_E_EESt5arrayIPcLm2EELi4E23TrivialOffsetCalculatorILi1EjESF_NS0_6memory15LoadWithoutCastENSG_16StoreWithoutCastEEEviT_T0_T2_T3_T4_T5_,"a",@progbits
	.sectionflags	@""
	.align	4
.nv.constant0._ZN2at6native27unrolled_elementwise_kernelINS0_13AUnaryFunctorIN3c104HalfES4_bZZZNS0_23logical_xor_kernel_cudaERNS_14TensorIteratorEENKUlvE0_clEvENKUlvE6_clEvEUlS4_S4_E_EESt5arrayIPcLm2EELi4E23TrivialOffsetCalculatorILi1EjESF_NS0_6memory15LoadWithoutCastENSG_16StoreWithoutCastEEEviT_T0_T2_T3_T4_T5_:
	.zero		924


//--------------------- .nv.constant0._ZN2at6native29vectorized_elementwise_kernelILi2ENS0_13AUnaryFunctorIN3c104HalfES4_bZZZNS0_23logical_xor_kernel_cudaERNS_14TensorIteratorEENKUlvE0_clEvENKUlvE6_clEvEUlS4_S4_E_EESt5arrayIPcLm2EEEEviT0_T1_ --------------------------
	.section	.nv.constant0._ZN2at6native29vectorized_elementwise_kernelILi2ENS0_13AUnaryFunctorIN3c104HalfES4_bZZZNS0_23logical_xor_kernel_cudaERNS_14TensorIteratorEENKUlvE0_clEvENKUlvE6_clEvEUlS4_S4_E_EESt5arrayIPcLm2EEEEviT0_T1_,"a",@progbits
	.sectionflags	@""
	.align	4
.nv.constant0._ZN2at6native29vectorized_elementwise_kernelILi2ENS0_13AUnaryFunctorIN3c104HalfES4_bZZZNS0_23logical_xor_kernel_cudaERNS_14TensorIteratorEENKUlvE0_clEvENKUlvE6_clEvEUlS4_S4_E_EESt5arrayIPcLm2EEEEviT0_T1_:
	.zero		920


//--------------------- .nv.constant0._ZN2at6native29vectorized_elementwise_kernelILi4ENS0_13AUnaryFunctorIN3c104HalfES4_bZZZNS0_23logical_xor_kernel_cudaERNS_14TensorIteratorEENKUlvE0_clEvENKUlvE6_clEvEUlS4_S4_E_EESt5arrayIPcLm2EEEEviT0_T1_ --------------------------
	.section	.nv.constant0._ZN2at6native29vectorized_elementwise_kernelILi4ENS0_13AUnaryFunctorIN3c104HalfES4_bZZZNS0_23logical_xor_kernel_cudaERNS_14TensorIteratorEENKUlvE0_clEvENKUlvE6_clEvEUlS4_S4_E_EESt5arrayIPcLm2EEEEviT0_T1_,"a",@progbits
	.sectionflags	@""
	.align	4
.nv.constant0._ZN2at6native29vectorized_elementwise_kernelILi4ENS0_13AUnaryFunctorIN3c104HalfES4_bZZZNS0_23logical_xor_kernel_cudaERNS_14TensorIteratorEENKUlvE0_clEvENKUlvE6_clEvEUlS4_S4_E_EESt5arrayIPcLm2EEEEviT0_T1_:
	.zero		920


//--------------------- .nv.constant0._ZN2at6native29vectorized_elementwise_kernelILi8ENS0_13AUnaryFunctorIN3c104HalfES4_bZZZNS0_23logical_xor_kernel_cudaERNS_14TensorIteratorEENKUlvE0_clEvENKUlvE6_clEvEUlS4_S4_E_EESt5arrayIPcLm2EEEEviT0_T1_ --------------------------
	.section	.nv.constant0._ZN2at6native29vectorized_elementwise_kernelILi8ENS0_13AUnaryFunctorIN3c104HalfES4_bZZZNS0_23logical_xor_kernel_cudaERNS_14TensorIteratorEENKUlvE0_clEvENKUlvE6_clEvEUlS4_S4_E_EESt5arrayIPcLm2EEEEviT0_T1_,"a",@progbits
	.sectionflags	@""
	.align	4
.nv.constant0._ZN2at6native29vectorized_elementwise_kernelILi8ENS0_13AUnaryFunctorIN3c104HalfES4_bZZZNS0_23logical_xor_kernel_cudaERNS_14TensorIteratorEENKUlvE0_clEvENKUlvE6_clEvEUlS4_S4_E_EESt5arrayIPcLm2EEEEviT0_T1_:
	.zero		920


//--------------------- .nv.constant0._ZN2at6native18elementwise_kernelILi128ELi4EZNS0_15gpu_kernel_implINS0_13BinaryFunctorIN3c104HalfES5_bZZZNS0_23logical_xor_kernel_cudaERNS_14TensorIteratorEENKUlvE0_clEvENKUlvE6_clEvEUlS5_S5_E_EEEEvRNS_18TensorIteratorBaseERKT_EUliE_EEviT1_ --------------------------
	.section	.nv.constant0._ZN2at6native18elementwise_kernelILi128ELi4EZNS0_15gpu_kernel_implINS0_13BinaryFunctorIN3c104HalfES5_bZZZNS0_23logical_xor_kernel_cudaERNS_14TensorIteratorEENKUlvE0_clEvENKUlvE6_clEvEUlS5_S5_E_EEEEvRNS_18TensorIteratorBaseERKT_EUliE_EEviT1_,"a",@progbits
	.sectionflags	@""
	.align	4
.nv.constant0._ZN2at6native18elementwise_kernelILi128ELi4EZNS0_15gpu_kernel_implINS0_13BinaryFunctorIN3c104HalfES5_bZZZNS0_23logical_xor_kernel_cudaERNS_14TensorIteratorEENKUlvE0_clEvENKUlvE6_clEvEUlS5_S5_E_EEEEvRNS_18TensorIteratorBaseERKT_EUliE_EEviT1_:
	.zero		1552


//--------------------- .nv.constant0._ZN2at6native27unrolled_elementwise_kernelINS0_13BinaryFunctorIN3c104HalfES4_bZZZNS0_23logical_xor_kernel_cudaERNS_14TensorIteratorEENKUlvE0_clEvENKUlvE6_clEvEUlS4_S4_E_EESt5arrayIPcLm3EELi4E23TrivialOffsetCalculatorILi2EjESE_ILi1EjENS0_6memory12LoadWithCastILi2EEENSH_13StoreWithCastILi1EEEEEviT_T0_T2_T3_T4_T5_ --------------------------
	.section	.nv.constant0._ZN2at6native27unrolled_elementwise_kernelINS0_13BinaryFunctorIN3c104HalfES4_bZZZNS0_23logical_xor_kernel_cudaERNS_14TensorIteratorEENKUlvE0_clEvENKUlvE6_clEvEUlS4_S4_E_EESt5arrayIPcLm3EELi4E23TrivialOffsetCalculatorILi2EjESE_ILi1EjENS0_6memory12LoadWithCastILi2EEENSH_13StoreWithCastILi1EEEEEviT_T0_T2_T3_T4_T5_,"a",@progbits
	.sectionflags	@""
	.align	4
.nv.constant0._ZN2at6native27unrolled_elementwise_kernelINS0_13BinaryFunctorIN3c104HalfES4_bZZZNS0_23logical_xor_kernel_cudaERNS_14TensorIteratorEENKUlvE0_clEvENKUlvE6_clEvEUlS4_S4_E_EESt5arrayIPcLm3EELi4E23TrivialOffsetCalculatorILi2EjESE_ILi1EjENS0_6memory12LoadWithCastILi2EEENSH_13StoreWithCastILi1EEEEEviT_T0_T2_T3_T4_T5_:
	.zero		952


//--------------------- .nv.constant0._ZN2at6native18elementwise_kernelILi128ELi4EZNS0_22gpu_kernel_impl_nocastINS0_13BinaryFunctorIN3c104HalfES5_bZZZNS0_23logical_xor_kernel_cudaERNS_14TensorIteratorEENKUlvE0_clEvENKUlvE6_clEvEUlS5_S5_E_EEEEvRNS_18TensorIteratorBaseERKT_EUliE_EEviT1_ --------------------------
	.section	.nv.constant0._ZN2at6native18elementwise_kernelILi128ELi4EZNS0_22gpu_kernel_impl_nocastINS0_13BinaryFunctorIN3c104HalfES5_bZZZNS0_23logical_xor_kernel_cudaERNS_14TensorIteratorEENKUlvE0_clEvENKUlvE6_clEvEUlS5_S5_E_EEEEvRNS_18TensorIteratorBaseERKT_EUliE_EEviT1_,"a",@progbits
	.sectionflags	@""
	.align	4
.nv.constant0._ZN2at6native18elementwise_kernelILi128ELi4EZNS0_22gpu_kernel_impl_nocastINS0_13BinaryFunctorIN3c104HalfES5_bZZZNS0_23logical_xor_kernel_cudaERNS_14TensorIteratorEENKUlvE0_clEvENKUlvE6_clEvEUlS5_S5_E_EEEEvRNS_18TensorIteratorBaseERKT_EUliE_EEviT1_:
	.zero		1552


//--------------------- .nv.constant0._ZN2at6native27unrolled_elementwise_kernelINS0_13BinaryFunctorIN3c104HalfES4_bZZZNS0_23logical_xor_kernel_cudaERNS_14TensorIteratorEENKUlvE0_clEvENKUlvE6_clEvEUlS4_S4_E_EESt5arrayIPcLm3EELi4E23TrivialOffsetCalculatorILi2EjESE_ILi1EjENS0_6memory15LoadWithoutCastENSH_16StoreWithoutCastEEEviT_T0_T2_T3_T4_T5_ --------------------------
	.section	.nv.constant0._ZN2at6native27unrolled_elementwise_kernelINS0_13BinaryFunctorIN3c104HalfES4_bZZZNS0_23logical_xor_kernel_cudaERNS_14TensorIteratorEENKUlvE0_clEvENKUlvE6_clEvEUlS4_S4_E_EESt5arrayIPcLm3EELi4E23TrivialOffsetCalculatorILi2EjESE_ILi1EjENS0_6memory15LoadWithoutCastENSH_16StoreWithoutCastEEEviT_T0_T2_T3_T4_T5_,"a",@progbits
	.sectionflags	@""
	.align	4
.nv.constant0._ZN2at6native27unrolled_elementwise_kernelINS0_13BinaryFunctorIN3c104HalfES4_bZZZNS0_23logical_xor_kernel_cudaERNS_14TensorIteratorEENKUlvE0_clEvENKUlvE6_clEvEUlS4_S4_E_EESt5arrayIPcLm3EELi4E23TrivialOffsetCalculatorILi2EjESE_ILi1EjENS0_6memory15LoadWithoutCastENSH_16StoreWithoutCastEEEviT_T0_T2_T3_T4_T5_:
	.zero		932


//--------------------- .nv.constant0._ZN2at6native29vectorized_elementwise_kernelILi2ENS0_13BinaryFunctorIN3c104HalfES4_bZZZNS0_23logical_xor_kernel_cudaERNS_14TensorIteratorEENKUlvE0_clEvENKUlvE6_clEvEUlS4_S4_E_EESt5arrayIPcLm3EEEEviT0_T1_ --------------------------
	.section	.nv.constant0._ZN2at6native29vectorized_elementwise_kernelILi2ENS0_13BinaryFunctorIN3c104HalfES4_bZZZNS0_23logical_xor_kernel_cudaERNS_14TensorIteratorEENKUlvE0_clEvENKUlvE6_clEvEUlS4_S4_E_EESt5arrayIPcLm3EEEEviT0_T1_,"a",@progbits
	.sectionflags	@""
	.align	4
.nv.constant0._ZN2at6native29vectorized_elementwise_kernelILi2ENS0_13BinaryFunctorIN3c104HalfES4_bZZZNS0_23logical_xor_kernel_cudaERNS_14TensorIteratorEENKUlvE0_clEvENKUlvE6_clEvEUlS4_S4_E_EESt5arrayIPcLm3EEEEviT0_T1_:
	.zero		928


//--------------------- .nv.constant0._ZN2at6native29vectorized_elementwise_kernelILi4ENS0_13BinaryFunctorIN3c104HalfES4_bZZZNS0_23logical_xor_kernel_cudaERNS_14TensorIteratorEENKUlvE0_clEvENKUlvE6_clEvEUlS4_S4_E_EESt5arrayIPcLm3EEEEviT0_T1_ --------------------------
	.section	.nv.constant0._ZN2at6native29vectorized_elementwise_kernelILi4ENS0_13BinaryFunctorIN3c104HalfES4_bZZZNS0_23logical_xor_kernel_cudaERNS_14TensorIteratorEENKUlvE0_clEvENKUlvE6_clEvEUlS4_S4_E_EESt5arrayIPcLm3EEEEviT0_T1_,"a",@progbits
	.sectionflags	@""
	.align	4
.nv.constant0._ZN2at6native29vectorized_elementwise_kernelILi4ENS0_13BinaryFunctorIN3c104HalfES4_bZZZNS0_23logical_xor_kernel_cudaERNS_14TensorIteratorEENKUlvE0_clEvENKUlvE6_clEvEUlS4_S4_E_EESt5arrayIPcLm3EEEEviT0_T1_:
	.zero		928


//--------------------- .nv.constant0._ZN2at6native29vectorized_elementwise_kernelILi8ENS0_13BinaryFunctorIN3c104HalfES4_bZZZNS0_23logical_xor_kernel_cudaERNS_14TensorIteratorEENKUlvE0_clEvENKUlvE6_clEvEUlS4_S4_E_EESt5arrayIPcLm3EEEEviT0_T1_ --------------------------
	.section	.nv.constant0._ZN2at6native29vectorized_elementwise_kernelILi8ENS0_13BinaryFunctorIN3c104HalfES4_bZZZNS0_23logical_xor_kernel_cudaERNS_14TensorIteratorEENKUlvE0_clEvENKUlvE6_clEvEUlS4_S4_E_EESt5arrayIPcLm3EEEEviT0_T1_,"a",@progbits
	.sectionflags	@""
	.align	4
.nv.constant0._ZN2at6native29vectorized_elementwise_kernelILi8ENS0_13BinaryFunctorIN3c104HalfES4_bZZZNS0_23logical_xor_kernel_cudaERNS_14TensorIteratorEENKUlvE0_clEvENKUlvE6_clEvEUlS4_S4_E_EESt5arrayIPcLm3EEEEviT0_T1_:
	.zero		928


//--------------------- .nv.constant0._ZN2at6native18elementwise_kernelILi128ELi4EZNS0_15gpu_kernel_implINS0_13AUnaryFunctorIffbZZZNS0_23logical_xor_kernel_cudaERNS_14TensorIteratorEENKUlvE0_clEvENKUlvE5_clEvEUlffE_EEEEvRNS_18TensorIteratorBaseERKT_EUliE_EEviT1_ --------------------------
	.section	.nv.constant0._ZN2at6native18elementwise_kernelILi128ELi4EZNS0_15gpu_kernel_implINS0_13AUnaryFunctorIffbZZZNS0_23logical_xor_kernel_cudaERNS_14TensorIteratorEENKUlvE0_clEvENKUlvE5_clEvEUlffE_EEEEvRNS_18TensorIteratorBaseERKT_EUliE_EEviT1_,"a",@progbits
	.sectionflags	@""
	.align	4
.nv.constant0._ZN2at6native18elementwise_kernelILi128ELi4EZNS0_15gpu_kernel_implINS0_13AUnaryFunctorIffbZZZNS0_23logical_xor_kernel_cudaERNS_14TensorIteratorEENKUlvE0_clEvENKUlvE5_clEvEUlffE_EEEEvRNS_18TensorIteratorBaseERKT_EUliE_EEviT1_:
	.zero		1448


//--------------------- .nv.constant0._ZN2at6native27unrolled_elementwise_kernelINS0_13AUnaryFunctorIffbZZZNS0_23logical_xor_kernel_cudaERNS_14TensorIteratorEENKUlvE0_clEvENKUlvE5_clEvEUlffE_EESt5arrayIPcLm2EELi4E23TrivialOffsetCalculatorILi1EjESD_NS0_6memory12LoadWithCastILi1EEENSE_13StoreWithCastILi1EEEEEviT_T0_T2_T3_T4_T5_ --------------------------
	.section	.nv.constant0._ZN2at6native27unrolled_elementwise_kernelINS0_13AUnaryFunctorIffbZZZNS0_23logical_xor_kernel_cudaERNS_14TensorIteratorEENKUlvE0_clEvENKUlvE5_clEvEUlffE_EESt5arrayIPcLm2EELi4E23TrivialOffsetCalculatorILi1EjESD_NS0_6memory12LoadWithCastILi1EEENSE_13StoreWithCastILi1EEEEEviT_T0_T2_T3_T4_T5_,"a",@progbits
	.sectionflags	@""
	.align	4
.nv.constant0._ZN2at6native27unrolled_elementwise_kernelINS0_13AUnaryFunctorIffbZZZNS0_23logical_xor_kernel_cudaERNS_14TensorIteratorEENKUlvE0_clEvENKUlvE5_clEvEUlffE_EESt5arrayIPcLm2EELi4E23TrivialOffsetCalculatorILi1EjESD_NS0_6memory12LoadWithCastILi1EEENSE_13StoreWithCastILi1EEEEEviT_T0_T2_T3_T4_T5_:
	.zero		948


//--------------------- .nv.constant0._ZN2at6native18elementwise_kernelILi128ELi4EZNS0_22gpu_kernel_impl_nocastINS0_13AUnaryFunctorIffbZZZNS0_23logical_xor_kernel_cudaERNS_14TensorIteratorEENKUlvE0_clEvENKUlvE5_clEvEUlffE_EEEEvRNS_18TensorIteratorBaseERKT_EUliE_EEviT1_ --------------------------
	.section	.nv.constant0._ZN2at6native18elementwise_kernelILi128ELi4EZNS0_22gpu_kernel_impl_nocastINS0_13AUnaryFunctorIffbZZZNS0_23logical_xor_kernel_cudaERNS_14TensorIteratorEENKUlvE0_clEvENKUlvE5_clEvEUlffE_EEEEvRNS_18TensorIteratorBaseERKT_EUliE_EEviT1_,"a",@progbits
	.sectionflags	@""
	.align	4
.nv.constant0._ZN2at6native18elementwise_kernelILi128ELi4EZNS0_22gpu_kernel_impl_nocastINS0_13AUnaryFunctorIffbZZZNS0_23logical_xor_kernel_cudaERNS_14TensorIteratorEENKUlvE0_clEvENKUlvE5_clEvEUlffE_EEEEvRNS_18TensorIteratorBaseERKT_EUliE_EEviT1_:
	.zero		1440


//--------------------- .nv.constant0._ZN2at6native27unrolled_elementwise_kernelINS0_13AUnaryFunctorIffbZZZNS0_23logical_xor_kernel_cudaERNS_14TensorIteratorEENKUlvE0_clEvENKUlvE5_clEvEUlffE_EESt5arrayIPcLm2EELi4E23TrivialOffsetCalculatorILi1EjESD_NS0_6memory15LoadWithoutCastENSE_16StoreWithoutCastEEEviT_T0_T2_T3_T4_T5_ --------------------------
	.section	.nv.constant0._ZN2at6native27unrolled_elementwise_kernelINS0_13AUnaryFunctorIffbZZZNS0_23logical_xor_kernel_cudaERNS_14TensorIteratorEENKUlvE0_clEvENKUlvE5_clEvEUlffE_EESt5arrayIPcLm2EELi4E23TrivialOffsetCalculatorILi1EjESD_NS0_6memory15LoadWithoutCastENSE_16StoreWithoutCastEEEviT_T0_T2_T3_T4_T5_,"a",@progbits
	.sectionflags	@""
	.align	4
.nv.constant0._ZN2at6native27unrolled_elementwise_kernelINS0_13AUnaryFunctorIffbZZZNS0_23logical_xor_kernel_cudaERNS_14TensorIteratorEENKUlvE0_clEvENKUlvE5_clEvEUlffE_EESt5arrayIPcLm2EELi4E23TrivialOffsetCalculatorILi1EjESD_NS0_6memory15LoadWithoutCastENSE_16StoreWithoutCastEEEviT_T0_T2_T3_T4_T5_:
	.zero		932


//--------------------- .nv.constant0._ZN2at6native29vectorized_elementwise_kernelILi2ENS0_13AUnaryFunctorIffbZZZNS0_23logical_xor_kernel_cudaERNS_14TensorIteratorEENKUlvE0_clEvENKUlvE5_clEvEUlffE_EESt5arrayIPcLm2EEEEviT0_T1_ --------------------------
	.section	.nv.constant0._ZN2at6native29vectorized_elementwise_kernelILi2ENS0_13AUnaryFunctorIffbZZZNS0_23logical_xor_kernel_cudaERNS_14TensorIteratorEENKUlvE0_clEvENKUlvE5_clEvEUlffE_EESt5arrayIPcLm2EEEEviT0_T1_,"a",@progbits
	.sectionflags	@""
	.align	4
.nv.constant0._ZN2at6native29vectorized_elementwise_kernelILi2ENS0_13AUnaryFunctorIffbZZZNS0_23logical_xor_kernel_cudaERNS_14TensorIteratorEENKUlvE0_clEvENKUlvE5_clEvEUlffE_EESt5arrayIPcLm2EEEEviT0_T1_:
	.zero		928


//--------------------- .nv.constant0._ZN2at6native29vectorized_elementwise_kernelILi4ENS0_13AUnaryFunctorIffbZZZNS0_23logical_xor_kernel_cudaERNS_14TensorIteratorEENKUlvE0_clEvENKUlvE5_clEvEUlffE_EESt5arrayIPcLm2EEEEviT0_T1_ --------------------------
	.section	.nv.constant0._ZN2at6native29vectorized_elementwise_kernelILi4ENS0_13AUnaryFunctorIffbZZZNS0_23logical_xor_kernel_cudaERNS_14TensorIteratorEENKUlvE0_clEvENKUlvE5_clEvEUlffE_EESt5arrayIPcLm2EEEEviT0_T1_,"a",@progbits
	.sectionflags	@""
	.align	4
.nv.constant0._ZN2at6native29vectorized_elementwise_kernelILi4ENS0_13AUnaryFunctorIffbZZZNS0_23logical_xor_kernel_cudaERNS_14TensorIteratorEENKUlvE0_clEvENKUlvE5_clEvEUlffE_EESt5arrayIPcLm2EEEEviT0_T1_:
	.zero		928


//--------------------- .nv.constant0._ZN2at6native29vectorized_elementwise_kernelILi8ENS0_13AUnaryFunctorIffbZZZNS0_23logical_xor_kernel_cudaERNS_14TensorIteratorEENKUlvE0_clEvENKUlvE5_clEvEUlffE_EESt5arrayIPcLm2EEEEviT0_T1_ --------------------------
	.section	.nv.constant0._ZN2at6native29vectorized_elementwise_kernelILi8ENS0_13AUnaryFunctorIffbZZZNS0_23logical_xor_kernel_cudaERNS_14TensorIteratorEENKUlvE0_clEvENKUlvE5_clEvEUlffE_EESt5arrayIPcLm2EEEEviT0_T1_,"a",@progbits
	.sectionflags	@""
	.align	4
.nv.constant0._ZN2at6native29vectorized_elementwise_kernelILi8ENS0_13AUnaryFunctorIffbZZZNS0_23logical_xor_kernel_cudaERNS_14TensorIteratorEENKUlvE0_clEvENKUlvE5_clEvEUlffE_EESt5arrayIPcLm2EEEEviT0_T1_:
	.zero		928


//--------------------- .nv.constant0._ZN2at6native18elementwise_kernelILi128ELi4EZNS0_15gpu_kernel_implINS0_13BinaryFunctorIffbZZZNS0_23logical_xor_kernel_cudaERNS_14TensorIteratorEENKUlvE0_clEvENKUlvE5_clEvEUlffE_EEEEvRNS_18TensorIteratorBaseERKT_EUliE_EEviT1_ --------------------------
	.section	.nv.constant0._ZN2at6native18elementwise_kernelILi128ELi4EZNS0_15gpu_kernel_implINS0_13BinaryFunctorIffbZZZNS0_23logical_xor_kernel_cudaERNS_14TensorIteratorEENKUlvE0_clEvENKUlvE5_clEvEUlffE_EEEEvRNS_18TensorIteratorBaseERKT_EUliE_EEviT1_,"a",@progbits
	.sectionflags	@""
	.align	4
.nv.constant0._ZN2at6native18elementwise_kernelILi128ELi4EZNS0_15gpu_kernel_implINS0_13BinaryFunctorIffbZZZNS0_23logical_xor_kernel_cudaERNS_14TensorIteratorEENKUlvE0_clEvENKUlvE5_clEvEUlffE_EEEEvRNS_18TensorIteratorBaseERKT_EUliE_EEviT1_:
	.zero		1552


//--------------------- .nv.constant0._ZN2at6native27unrolled_elementwise_kernelINS0_13BinaryFunctorIffbZZZNS0_23logical_xor_kernel_cudaERNS_14TensorIteratorEENKUlvE0_clEvENKUlvE5_clEvEUlffE_EESt5arrayIPcLm3EELi4E23TrivialOffsetCalculatorILi2EjESC_ILi1EjENS0_6memory12LoadWithCastILi2EEENSF_13StoreWithCastILi1EEEEEviT_T0_T2_T3_T4_T5_ --------------------------
	.section	.nv.constant0._ZN2at6native27unrolled_elementwise_kernelINS0_13BinaryFunctorIffbZZZNS0_23logical_xor_kernel_cudaERNS_14TensorIteratorEENKUlvE0_clEvENKUlvE5_clEvEUlffE_EESt5arrayIPcLm3EELi4E23TrivialOffsetCalculatorILi2EjESC_ILi1EjENS0_6memory12LoadWithCastILi2EEENSF_13StoreWithCastILi1EEEEEviT_T0_T2_T3_T4_T5_,"a",@progbits
	.sectionflags	@""
	.align	4
.nv.constant0._ZN2at6native27unrolled_elementwise_kernelINS0_13BinaryFunctorIffbZZZNS0_23logical_xor_kernel_cudaERNS_14TensorIteratorEENKUlvE0_clEvENKUlvE5_clEvEUlffE_EESt5arrayIPcLm3EELi4E23TrivialOffsetCalculatorILi2EjESC_ILi1EjENS0_6memory12LoadWithCastILi2EEENSF_13StoreWithCastILi1EEEEEviT_T0_T2_T3_T4_T5_:
	.zero		952


//--------------------- .nv.constant0._ZN2at6native18elementwise_kernelILi128ELi4EZNS0_22gpu_kernel_impl_nocastINS0_13BinaryFunctorIffbZZZNS0_23logical_xor_kernel_cudaERNS_14TensorIteratorEENKUlvE0_clEvENKUlvE5_clEvEUlffE_EEEEvRNS_18TensorIteratorBaseERKT_EUliE_EEviT1_ --------------------------
	.section	.nv.constant0._ZN2at6native18elementwise_kernelILi128ELi4EZNS0_22gpu_kernel_impl_nocastINS0_13BinaryFunctorIffbZZZNS0_23logical_xor_kernel_cudaERNS_14TensorIteratorEENKUlvE0_clEvENKUlvE5_clEvEUlffE_EEEEvRNS_18TensorIteratorBaseERKT_EUliE_EEviT1_,"a",@progbits
	.sectionflags	@""
	.align	4
.nv.constant0._ZN2at6native18elementwise_kernelILi128ELi4EZNS0_22gpu_kernel_impl_nocastINS0_13BinaryFunctorIffbZZZNS0_23logical_xor_kernel_cudaERNS_14TensorIteratorEENKUlvE0_clEvENKUlvE5_clEvEUlffE_EEEEvRNS_18TensorIteratorBaseERKT_EUliE_EEviT1_:
	.zero		1552


//--------------------- .nv.constant0._ZN2at6native27unrolled_elementwise_kernelINS0_13BinaryFunctorIffbZZZNS0_23logical_xor_kernel_cudaERNS_14TensorIteratorEENKUlvE0_clEvENKUlvE5_clEvEUlffE_EESt5arrayIPcLm3EELi4E23TrivialOffsetCalculatorILi2EjESC_ILi1EjENS0_6memory15LoadWithoutCastENSF_16StoreWithoutCastEEEviT_T0_T2_T3_T4_T5_ --------------------------
	.section	.nv.constant0._ZN2at6native27unrolled_elementwise_kernelINS0_13BinaryFunctorIffbZZZNS0_23logical_xor_kernel_cudaERNS_14TensorIteratorEENKUlvE0_clEvENKUlvE5_clEvEUlffE_EESt5arrayIPcLm3EELi4E23TrivialOffsetCalculatorILi2EjESC_ILi1EjENS0_6memory15LoadWithoutCastENSF_16StoreWithoutCastEEEviT_T0_T2_T3_T4_T5_,"a",@progbits
	.sectionflags	@""
	.align	4
.nv.constant0._ZN2at6native27unrolled_elementwise_kernelINS0_13BinaryFunctorIffbZZZNS0_23logical_xor_kernel_cudaERNS_14TensorIteratorEENKUlvE0_clEvENKUlvE5_clEvEUlffE_EESt5arrayIPcLm3EELi4E23TrivialOffsetCalculatorILi2EjESC_ILi1EjENS0_6memory15LoadWithoutCastENSF_16StoreWithoutCastEEEviT_T0_T2_T3_T4_T5_:
	.zero		932


//--------------------- .nv.constant0._ZN2at6native29vectorized_elementwise_kernelILi2ENS0_13BinaryFunctorIffbZZZNS0_23logical_xor_kernel_cudaERNS_14TensorIteratorEENKUlvE0_clEvENKUlvE5_clEvEUlffE_EESt5arrayIPcLm3EEEEviT0_T1_ --------------------------
	.section	.nv.constant0._ZN2at6native29vectorized_elementwise_kernelILi2ENS0_13BinaryFunctorIffbZZZNS0_23logical_xor_kernel_cudaERNS_14TensorIteratorEENKUlvE0_clEvENKUlvE5_clEvEUlffE_EESt5arrayIPcLm3EEEEviT0_T1_,"a",@progbits
	.sectionflags	@""
	.align	4
.nv.constant0._ZN2at6native29vectorized_elementwise_kernelILi2ENS0_13BinaryFunctorIffbZZZNS0_23logical_xor_kernel_cudaERNS_14TensorIteratorEENKUlvE0_clEvENKUlvE5_clEvEUlffE_EESt5arrayIPcLm3EEEEviT0_T1_:
	.zero		928


//--------------------- .nv.constant0._ZN2at6native29vectorized_elementwise_kernelILi4ENS0_13BinaryFunctorIffbZZZNS0_23logical_xor_kernel_cudaERNS_14TensorIteratorEENKUlvE0_clEvENKUlvE5_clEvEUlffE_EESt5arrayIPcLm3EEEEviT0_T1_ --------------------------
	.section	.nv.constant0._ZN2at6native29vectorized_elementwise_kernelILi4ENS0_13BinaryFunctorIffbZZZNS0_23logical_xor_kernel_cudaERNS_14TensorIteratorEENKUlvE0_clEvENKUlvE5_clEvEUlffE_EESt5arrayIPcLm3EEEEviT0_T1_,"a",@progbits
	.sectionflags	@""
	.align	4
.nv.constant0._ZN2at6native29vectorized_elementwise_kernelILi4ENS0_13BinaryFunctorIffbZZZNS0_23logical_xor_kernel_cudaERNS_14TensorIteratorEENKUlvE0_clEvENKUlvE5_clEvEUlffE_EESt5arrayIPcLm3EEEEviT0_T1_:
	.zero		928


//--------------------- .nv.constant0._ZN2at6native29vectorized_elementwise_kernelILi8ENS0_13BinaryFunctorIffbZZZNS0_23logical_xor_kernel_cudaERNS_14TensorIteratorEENKUlvE0_clEvENKUlvE5_clEvEUlffE_EESt5arrayIPcLm3EEEEviT0_T1_ --------------------------
	.section	.nv.constant0._ZN2at6native29vectorized_elementwise_kernelILi8ENS0_13BinaryFunctorIffbZZZNS0_23logical_xor_kernel_cudaERNS_14TensorIteratorEENKUlvE0_clEvENKUlvE5_clEvEUlffE_EESt5arrayIPcLm3EEEEviT0_T1_,"a",@progbits
	.sectionflags	@""
	.align	4
.nv.constant0._ZN2at6native29vectorized_elementwise_kernelILi8ENS0_13BinaryFunctorIffbZZZNS0_23logical_xor_kernel_cudaERNS_14TensorIteratorEENKUlvE0_clEvENKUlvE5_clEvEUlffE_EESt5arrayIPcLm3EEEEviT0_T1_:
	.zero		928


//--------------------- .nv.constant0._ZN2at6native18elementwise_kernelILi128ELi4EZNS0_15gpu_kernel_implINS0_13AUnaryFunctorIddbZZZNS0_23logical_xor_kernel_cudaERNS_14TensorIteratorEENKUlvE0_clEvENKUlvE4_clEvEUlddE_EEEEvRNS_18TensorIteratorBaseERKT_EUliE_EEviT1_ --------------------------
	.section	.nv.constant0._ZN2at6native18elementwise_kernelILi128ELi4EZNS0_15gpu_kernel_implINS0_13AUnaryFunctorIddbZZZNS0_23logical_xor_kernel_cudaERNS_14TensorIteratorEENKUlvE0_clEvENKUlvE4_clEvEUlddE_EEEEvRNS_18TensorIteratorBaseERKT_EUliE_EEviT1_,"a",@progbits
	.sectionflags	@""
	.align	4
.nv.constant0._ZN2at6native18elementwise_kernelILi128ELi4EZNS0_15gpu_kernel_implINS0_13AUnaryFunctorIddbZZZNS0_23logical_xor_kernel_cudaERNS_14TensorIteratorEENKUlvE0_clEvENKUlvE4_clEvEUlddE_EEEEvRNS_18TensorIteratorBaseERKT_EUliE_EEviT1_:
	.zero		1456


//--------------------- .nv.constant0._ZN2at6native27unrolled_elementwise_kernelINS0_13AUnaryFunctorIddbZZZNS0_23logical_xor_kernel_cudaERNS_14TensorIteratorEENKUlvE0_clEvENKUlvE4_clEvEUlddE_EESt5arrayIPcLm2EELi4E23TrivialOffsetCalculatorILi1EjESD_NS0_6memory12LoadWithCastILi1EEENSE_13StoreWithCastILi1EEEEEviT_T0_T2_T3_T4_T5_ --------------------------
	.section	.nv.constant0._ZN2at6native27unrolled_elementwise_kernelINS0_13AUnaryFunctorIddbZZZNS0_23logical_xor_kernel_cudaERNS_14TensorIteratorEENKUlvE0_clEvENKUlvE4_clEvEUlddE_EESt5arrayIPcLm2EELi4E23TrivialOffsetCalculatorILi1EjESD_NS0_6memory12LoadWithCastILi1EEENSE_13StoreWithCastILi1EEEEEviT_T0_T2_T3_T4_T5_,"a",@progbits
	.sectionflags	@""
	.align	4
.nv.constant0._ZN2at6native27unrolled_elementwise_kernelINS0_13AUnaryFunctorIddbZZZNS0_23logical_xor_kernel_cudaERNS_14TensorIteratorEENKUlvE0_clEvENKUlvE4_clEvEUlddE_EESt5arrayIPcLm2EELi4E23TrivialOffsetCalculatorILi1EjESD_NS0_6memory12LoadWithCastILi1EEENSE_13StoreWithCastILi1EEEEEviT_T0_T2_T3_T4_T5_:
	.zero		956


//--------------------- .nv.constant0._ZN2at6native18elementwise_kernelILi128ELi4EZNS0_22gpu_kernel_impl_nocastINS0_13AUnaryFunctorIddbZZZNS0_23logical_xor_kernel_cudaERNS_14TensorIteratorEENKUlvE0_clEvENKUlvE4_clEvEUlddE_EEEEvRNS_18TensorIteratorBaseERKT_EUliE_EEviT1_ --------------------------
	.section	.nv.constant0._ZN2at6native18elementwise_kernelILi128ELi4EZNS0_22gpu_kernel_impl_nocastINS0_13AUnaryFunctorIddbZZZNS0_23logical_xor_kernel_cudaERNS_14TensorIteratorEENKUlvE0_clEvENKUlvE4_clEvEUlddE_EEEEvRNS_18TensorIteratorBaseERKT_EUliE_EEviT1_,"a",@progbits
	.sectionflags	@""
	.align	4
.nv.constant0._ZN2at6native18elementwise_kernelILi128ELi4EZNS0_22gpu_kernel_impl_nocastINS0_13AUnaryFunctorIddbZZZNS0_23logical_xor_kernel_cudaERNS_14TensorIteratorEENKUlvE0_clEvENKUlvE4_clEvEUlddE_EEEEvRNS_18TensorIteratorBaseERKT_EUliE_EEviT1_:
	.zero		1448


//--------------------- .nv.constant0._ZN2at6native27unrolled_elementwise_kernelINS0_13AUnaryFunctorIddbZZZNS0_23logical_xor_kernel_cudaERNS_14TensorIteratorEENKUlvE0_clEvENKUlvE4_clEvEUlddE_EESt5arrayIPcLm2EELi4E23TrivialOffsetCalculatorILi1EjESD_NS0_6memory15LoadWithoutCastENSE_16StoreWithoutCastEEEviT_T0_T2_T3_T4_T5_ --------------------------
	.section	.nv.constant0._ZN2at6native27unrolled_elementwise_kernelINS0_13AUnaryFunctorIddbZZZNS0_23logical_xor_kernel_cudaERNS_14TensorIteratorEENKUlvE0_clEvENKUlvE4_clEvEUlddE_EESt5arrayIPcLm2EELi4E23TrivialOffsetCalculatorILi1EjESD_NS0_6memory15LoadWithoutCastENSE_16StoreWithoutCastEEEviT_T0_T2_T3_T4_T5_,"a",@progbits
	.sectionflags	@""
	.align	4
.nv.constant0._ZN2at6native27unrolled_elementwise_kernelINS0_13AUnaryFunctorIddbZZZNS0_23logical_xor_kernel_cudaERNS_14TensorIteratorEENKUlvE0_clEvENKUlvE4_clEvEUlddE_EESt5arrayIPcLm2EELi4E23TrivialOffsetCalculatorILi1EjESD_NS0_6memory15LoadWithoutCastENSE_16StoreWithoutCastEEEviT_T0_T2_T3_T4_T5_:
	.zero		940


//--------------------- .nv.constant0._ZN2at6native29vectorized_elementwise_kernelILi2ENS0_13AUnaryFunctorIddbZZZNS0_23logical_xor_kernel_cudaERNS_14TensorIteratorEENKUlvE0_clEvENKUlvE4_clEvEUlddE_EESt5arrayIPcLm2EEEEviT0_T1_ --------------------------
	.section	.nv.constant0._ZN2at6native29vectorized_elementwise_kernelILi2ENS0_13AUnaryFunctorIddbZZZNS0_23logical_xor_kernel_cudaERNS_14TensorIteratorEENKUlvE0_clEvENKUlvE4_clEvEUlddE_EESt5arrayIPcLm2EEEEviT0_T1_,"a",@progbits
	.sectionflags	@""
	.align	4
.nv.constant0._ZN2at6native29vectorized_elementwise_kernelILi2ENS0_13AUnaryFunctorIddbZZZNS0_23logical_xor_kernel_cudaERNS_14TensorIteratorEENKUlvE0_clEvENKUlvE4_clEvEUlddE_EESt5arrayIPcLm2EEEEviT0_T1_:
	.zero		936


//--------------------- .nv.constant0._ZN2at6native29vectorized_elementwise_kernelILi4ENS0_13AUnaryFunctorIddbZZZNS0_23logical_xor_kernel_cudaERNS_14TensorIteratorEENKUlvE0_clEvENKUlvE4_clEvEUlddE_EESt5arrayIPcLm2EEEEviT0_T1_ --------------------------
	.section	.nv.constant0._ZN2at6native29vectorized_elementwise_kernelILi4ENS0_13AUnaryFunctorIddbZZZNS0_23logical_xor_kernel_cudaERNS_14TensorIteratorEENKUlvE0_clEvENKUlvE4_clEvEUlddE_EESt5arrayIPcLm2EEEEviT0_T1_,"a",@progbits
	.sectionflags	@""
	.align	4
.nv.constant0._ZN2at6native29vectorized_elementwise_kernelILi4ENS0_13AUnaryFunctorIddbZZZNS0_23logical_xor_kernel_cudaERNS_14TensorIteratorEENKUlvE0_clEvENKUlvE4_clEvEUlddE_EESt5arrayIPcLm2EEEEviT0_T1_:
	.zero		936


//--------------------- .nv.constant0._ZN2at6native29vectorized_elementwise_kernelILi8ENS0_13AUnaryFunctorIddbZZZNS0_23logical_xor_kernel_cudaERNS_14TensorIteratorEENKUlvE0_clEvENKUlvE4_clEvEUlddE_EESt5arrayIPcLm2EEEEviT0_T1_ --------------------------
	.section	.nv.constant0._ZN2at6native29vectorized_elementwise_kernelILi8ENS0_13AUnaryFunctorIddbZZZNS0_23logical_xor_kernel_cudaERNS_14TensorIteratorEENKUlvE0_clEvENKUlvE4_clEvEUlddE_EESt5arrayIPcLm2EEEEviT0_T1_,"a",@progbits
	.sectionflags	@""
	.align	4
.nv.constant0._ZN2at6native29vectorized_elementwise_kernelILi8ENS0_13AUnaryFunctorIddbZZZNS0_23logical_xor_kernel_cudaERNS_14TensorIteratorEENKUlvE0_clEvENKUlvE4_clEvEUlddE_EESt5arrayIPcLm2EEEEviT0_T1_:
	.zero		936


//--------------------- .nv.constant0._ZN2at6native18elementwise_kernelILi128ELi4EZNS0_15gpu_kernel_implINS0_13BinaryFunctorIddbZZZNS0_23logical_xor_kernel_cudaERNS_14TensorIteratorEENKUlvE0_clEvENKUlvE4_clEvEUlddE_EEEEvRNS_18TensorIteratorBaseERKT_EUliE_EEviT1_ --------------------------
	.section	.nv.constant0._ZN2at6native18elementwise_kernelILi128ELi4EZNS0_15gpu_kernel_implINS0_13BinaryFunctorIddbZZZNS0_23logical_xor_kernel_cudaERNS_14TensorIteratorEENKUlvE0_clEvENKUlvE4_clEvEUlddE_EEEEvRNS_18TensorIteratorBaseERKT_EUliE_EEviT1_,"a",@progbits
	.sectionflags	@""
	.align	4
.nv.constant0._ZN2at6native18elementwise_kernelILi128ELi4EZNS0_15gpu_kernel_implINS0_13BinaryFunctorIddbZZZNS0_23logical_xor_kernel_cudaERNS_14TensorIteratorEENKUlvE0_clEvENKUlvE4_clEvEUlddE_EEEEvRNS_18TensorIteratorBaseERKT_EUliE_EEviT1_:
	.zero		1552


//--------------------- .nv.constant0._ZN2at6native27unrolled_elementwise_kernelINS0_13BinaryFunctorIddbZZZNS0_23logical_xor_kernel_cudaERNS_14TensorIteratorEENKUlvE0_clEvENKUlvE4_clEvEUlddE_EESt5arrayIPcLm3EELi4E23TrivialOffsetCalculatorILi2EjESC_ILi1EjENS0_6memory12LoadWithCastILi2EEENSF_13StoreWithCastILi1EEEEEviT_T0_T2_T3_T4_T5_ --------------------------
	.section	.nv.constant0._ZN2at6native27unrolled_elementwise_kernelINS0_13BinaryFunctorIddbZZZNS0_23logical_xor_kernel_cudaERNS_14TensorIteratorEENKUlvE0_clEvENKUlvE4_clEvEUlddE_EESt5arrayIPcLm3EELi4E23TrivialOffsetCalculatorILi2EjESC_ILi1EjENS0_6memory12LoadWithCastILi2EEENSF_13StoreWithCastILi1EEEEEviT_T0_T2_T3_T4_T5_,"a",@progbits
	.sectionflags	@""
	.align	4
.nv.constant0._ZN2at6native27unrolled_elementwise_kernelINS0_13BinaryFunctorIddbZZZNS0_23logical_xor_kernel_cudaERNS_14TensorIteratorEENKUlvE0_clEvENKUlvE4_clEvEUlddE_EESt5arrayIPcLm3EELi4E23TrivialOffsetCalculatorILi2EjESC_ILi1EjENS0_6memory12LoadWithCastILi2EEENSF_13StoreWithCastILi1EEEEEviT_T0_T2_T3_T4_T5_:
	.zero		952


//--------------------- .nv.constant0._ZN2at6native18elementwise_kernelILi128ELi4EZNS0_22gpu_kernel_impl_nocastINS0_13BinaryFunctorIddbZZZNS0_23logical_xor_kernel_cudaERNS_14TensorIteratorEENKUlvE0_clEvENKUlvE4_clEvEUlddE_EEEEvRNS_18TensorIteratorBaseERKT_EUliE_EEviT1_ --------------------------
	.section	.nv.constant0._ZN2at6native18elementwise_kernelILi128ELi4EZNS0_22gpu_kernel_impl_nocastINS0_13BinaryFunctorIddbZZZNS0_23logical_xor_kernel_cudaERNS_14TensorIteratorEENKUlvE0_clEvENKUlvE4_clEvEUlddE_EEEEvRNS_18TensorIteratorBaseERKT_EUliE_EEviT1_,"a",@progbits
	.sectionflags	@""
	.align	4
.nv.constant0._ZN2at6native18elementwise_kernelILi128ELi4EZNS0_22gpu_kernel_impl_nocastINS0_13BinaryFunctorIddbZZZNS0_23logical_xor_kernel_cudaERNS_14TensorIteratorEENKUlvE0_clEvENKUlvE4_clEvEUlddE_EEEEvRNS_18TensorIteratorBaseERKT_EUliE_EEviT1_:
	.zero		1552


//--------------------- .nv.constant0._ZN2at6native27unrolled_elementwise_kernelINS0_13BinaryFunctorIddbZZZNS0_23logical_xor_kernel_cudaERNS_14TensorIteratorEENKUlvE0_clEvENKUlvE4_clEvEUlddE_EESt5arrayIPcLm3EELi4E23TrivialOffsetCalculatorILi2EjESC_ILi1EjENS0_6memory15LoadWithoutCastENSF_16StoreWithoutCastEEEviT_T0_T2_T3_T4_T5_ --------------------------
	.section	.nv.constant0._ZN2at6native27unrolled_elementwise_kernelINS0_13BinaryFunctorIddbZZZNS0_23logical_xor_kernel_cudaERNS_14TensorIteratorEENKUlvE0_clEvENKUlvE4_clEvEUlddE_EESt5arrayIPcLm3EELi4E23TrivialOffsetCalculatorILi2EjESC_ILi1EjENS0_6memory15LoadWithoutCastENSF_16StoreWithoutCastEEEviT_T0_T2_T3_T4_T5_,"a",@progbits
	.sectionflags	@""
	.align	4
.nv.constant0._ZN2at6native27unrolled_elementwise_kernelINS0_13BinaryFunctorIddbZZZNS0_23logical_xor_kernel_cudaERNS_14TensorIteratorEENKUlvE0_clEvENKUlvE4_clEvEUlddE_EESt5arrayIPcLm3EELi4E23TrivialOffsetCalculatorILi2EjESC_ILi1EjENS0_6memory15LoadWithoutCastENSF_16StoreWithoutCastEEEviT_T0_T2_T3_T4_T5_:
	.zero		932


//--------------------- .nv.constant0._ZN2at6native29vectorized_elementwise_kernelILi2ENS0_13BinaryFunctorIddbZZZNS0_23logical_xor_kernel_cudaERNS_14TensorIteratorEENKUlvE0_clEvENKUlvE4_clEvEUlddE_EESt5arrayIPcLm3EEEEviT0_T1_ --------------------------
	.section	.nv.constant0._ZN2at6native29vectorized_elementwise_kernelILi2ENS0_13BinaryFunctorIddbZZZNS0_23logical_xor_kernel_cudaERNS_14TensorIteratorEENKUlvE0_clEvENKUlvE4_clEvEUlddE_EESt5arrayIPcLm3EEEEviT0_T1_,"a",@progbits
	.sectionflags	@""
	.align	4
.nv.constant0._ZN2at6native29vectorized_elementwise_kernelILi2ENS0_13BinaryFunctorIddbZZZNS0_23logical_xor_kernel_cudaERNS_14TensorIteratorEENKUlvE0_clEvENKUlvE4_clEvEUlddE_EESt5arrayIPcLm3EEEEviT0_T1_:
	.zero		928


//--------------------- .nv.constant0._ZN2at6native29vectorized_elementwise_kernelILi4ENS0_13BinaryFunctorIddbZZZNS0_23logical_xor_kernel_cudaERNS_14TensorIteratorEENKUlvE0_clEvENKUlvE4_clEvEUlddE_EESt5arrayIPcLm3EEEEviT0_T1_ --------------------------
	.section	.nv.constant0._ZN2at6native29vectorized_elementwise_kernelILi4ENS0_13BinaryFunctorIddbZZZNS0_23logical_xor_kernel_cudaERNS_14TensorIteratorEENKUlvE0_clEvENKUlvE4_clEvEUlddE_EESt5arrayIPcLm3EEEEviT0_T1_,"a",@progbits
	.sectionflags	@""
	.align	4
.nv.constant0._ZN2at6native29vectorized_elementwise_kernelILi4ENS0_13BinaryFunctorIddbZZZNS0_23logical_xor_kernel_cudaERNS_14TensorIteratorEENKUlvE0_clEvENKUlvE4_clEvEUlddE_EESt5arrayIPcLm3EEEEviT0_T1_:
	.zero		928


//--------------------- .nv.constant0._ZN2at6native29vectorized_elementwise_kernelILi8ENS0_13BinaryFunctorIddbZZZNS0_23logical_xor_kernel_cudaERNS_14TensorIteratorEENKUlvE0_clEvENKUlvE4_clEvEUlddE_EESt5arrayIPcLm3EEEEviT0_T1_ --------------------------
	.section	.nv.constant0._ZN2at6native29vectorized_elementwise_kernelILi8ENS0_13BinaryFunctorIddbZZZNS0_23logical_xor_kernel_cudaERNS_14TensorIteratorEENKUlvE0_clEvENKUlvE4_clEvEUlddE_EESt5arrayIPcLm3EEEEviT0_T1_,"a",@progbits
	.sectionflags	@""
	.align	4
.nv.constant0._ZN2at6native29vectorized_elementwise_kernelILi8ENS0_13BinaryFunctorIddbZZZNS0_23logical_xor_kernel_cudaERNS_14TensorIteratorEENKUlvE0_clEvENKUlvE4_clEvEUlddE_EESt5arrayIPcLm3EEEEviT0_T1_:
	.zero		928


//--------------------- .nv.constant0._ZN2at6native18elementwise_kernelILi128ELi4EZNS0_15gpu_kernel_implINS0_13AUnaryFunctorIssbZZZNS0_23logical_xor_kernel_cudaERNS_14TensorIteratorEENKUlvE0_clEvENKUlvE3_clEvEUlssE_EEEEvRNS_18TensorIteratorBaseERKT_EUliE_EEviT1_ --------------------------
	.section	.nv.constant0._ZN2at6native18elementwise_kernelILi128ELi4EZNS0_15gpu_kernel_implINS0_13AUnaryFunctorIssbZZZNS0_23logical_xor_kernel_cudaERNS_14TensorIteratorEENKUlvE0_clEvENKUlvE3_clEvEUlssE_EEEEvRNS_18TensorIteratorBaseERKT_EUliE_EEviT1_,"a",@progbits
	.sectionflags	@""
	.align	4
.nv.constant0._ZN2at6native18elementwise_kernelILi128ELi4EZNS0_15gpu_kernel_implINS0_13AUnaryFunctorIssbZZZNS0_23logical_xor_kernel_cudaERNS_14TensorIteratorEENKUlvE0_clEvENKUlvE3_clEvEUlssE_EEEEvRNS_18TensorIteratorBaseERKT_EUliE_EEviT1_:
	.zero		1440


//--------------------- .nv.constant0._ZN2at6native27unrolled_elementwise_kernelINS0_13AUnaryFunctorIssbZZZNS0_23logical_xor_kernel_cudaERNS_14TensorIteratorEENKUlvE0_clEvENKUlvE3_clEvEUlssE_EESt5arrayIPcLm2EELi4E23TrivialOffsetCalculatorILi1EjESD_NS0_6memory12LoadWithCastILi1EEENSE_13StoreWithCastILi1EEEEEviT_T0_T2_T3_T4_T5_ --------------------------
	.section	.nv.constant0._ZN2at6native27unrolled_elementwise_kernelINS0_13AUnaryFunctorIssbZZZNS0_23logical_xor_kernel_cudaERNS_14TensorIteratorEENKUlvE0_clEvENKUlvE3_clEvEUlssE_EESt5arrayIPcLm2EELi4E23TrivialOffsetCalculatorILi1EjESD_NS0_6memory12LoadWithCastILi1EEENSE_13StoreWithCastILi1EEEEEviT_T0_T2_T3_T4_T5_,"a",@progbits
	.sectionflags	@""
	.align	4
.nv.constant0._ZN2at6native27unrolled_elementwise_kernelINS0_13AUnaryFunctorIssbZZZNS0_23logical_xor_kernel_cudaERNS_14TensorIteratorEENKUlvE0_clEvENKUlvE3_clEvEUlssE_EESt5arrayIPcLm2EELi4E23TrivialOffsetCalculatorILi1EjESD_NS0_6memory12LoadWithCastILi1EEENSE_13StoreWithCastILi1EEEEEviT_T0_T2_T3_T4_T5_:
	.zero		940


//--------------------- .nv.constant0._ZN2at6native18elementwise_kernelILi128ELi4EZNS0_22gpu_kernel_impl_nocastINS0_13AUnaryFunctorIssbZZZNS0_23logical_xor_kernel_cudaERNS_14TensorIteratorEENKUlvE0_clEvENKUlvE3_clEvEUlssE_EEEEvRNS_18TensorIteratorBaseERKT_EUliE_EEviT1_ --------------------------
	.section	.nv.constant0._ZN2at6native18elementwise_kernelILi128ELi4EZNS0_22gpu_kernel_impl_nocastINS0_13AUnaryFunctorIssbZZZNS0_23logical_xor_kernel_cudaERNS_14TensorIteratorEENKUlvE0_clEvENKUlvE3_clEvEUlssE_EEEEvRNS_18TensorIteratorBaseERKT_EUliE_EEviT1_,"a",@progbits
	.sectionflags	@""
	.align	4
.nv.constant0._ZN2at6native18elementwise_kernelILi128ELi4EZNS0_22gpu_kernel_impl_nocastINS0_13AUnaryFunctorIssbZZZNS0_23logical_xor_kernel_cudaERNS_14TensorIteratorEENKUlvE0_clEvENKUlvE3_clEvEUlssE_EEEEvRNS_18TensorIteratorBaseERKT_EUliE_EEviT1_:
	.zero		1440


//--------------------- .nv.constant0._ZN2at6native27unrolled_elementwise_kernelINS0_13AUnaryFunctorIssbZZZNS0_23logical_xor_kernel_cudaERNS_14TensorIteratorEENKUlvE0_clEvENKUlvE3_clEvEUlssE_EESt5arrayIPcLm2EELi4E23TrivialOffsetCalculatorILi1EjESD_NS0_6memory15LoadWithoutCastENSE_16StoreWithoutCastEEEviT_T0_T2_T3_T4_T5_ --------------------------
	.section	.nv.constant0._ZN2at6native27unrolled_elementwise_kernelINS0_13AUnaryFunctorIssbZZZNS0_23logical_xor_kernel_cudaERNS_14TensorIteratorEENKUlvE0_clEvENKUlvE3_clEvEUlssE_EESt5arrayIPcLm2EELi4E23TrivialOffsetCalculatorILi1EjESD_NS0_6memory15LoadWithoutCastENSE_16StoreWithoutCastEEEviT_T0_T2_T3_T4_T5_,"a",@progbits
	.sectionflags	@""
	.align	4
.nv.constant0._ZN2at6native27unrolled_elementwise_kernelINS0_13AUnaryFunctorIssbZZZNS0_23logical_xor_kernel_cudaERNS_14TensorIteratorEENKUlvE0_clEvENKUlvE3_clEvEUlssE_EESt5arrayIPcLm2EELi4E23TrivialOffsetCalculatorILi1EjESD_NS0_6memory15LoadWithoutCastENSE_16StoreWithoutCastEEEviT_T0_T2_T3_T4_T5_:
	.zero		924


//--------------------- .nv.constant0._ZN2at6native29vectorized_elementwise_kernelILi2ENS0_13AUnaryFunctorIssbZZZNS0_23logical_xor_kernel_cudaERNS_14TensorIteratorEENKUlvE0_clEvENKUlvE3_clEvEUlssE_EESt5arrayIPcLm2EEEEviT0_T1_ --------------------------
	.section	.nv.constant0._ZN2at6native29vectorized_elementwise_kernelILi2ENS0_13AUnaryFunctorIssbZZZNS0_23logical_xor_kernel_cudaERNS_14TensorIteratorEENKUlvE0_clEvENKUlvE3_clEvEUlssE_EESt5arrayIPcLm2EEEEviT0_T1_,"a",@progbits
	.sectionflags	@""
	.align	4
.nv.constant0._ZN2at6native29vectorized_elementwise_kernelILi2ENS0_13AUnaryFunctorIssbZZZNS0_23logical_xor_kernel_cudaERNS_14TensorIteratorEENKUlvE0_clEvENKUlvE3_clEvEUlssE_EESt5arrayIPcLm2EEEEviT0_T1_:
	.zero		920


//--------------------- .nv.constant0._ZN2at6native29vectorized_elementwise_kernelILi4ENS0_13AUnaryFunctorIssbZZZNS0_23logical_xor_kernel_cudaERNS_14TensorIteratorEENKUlvE0_clEvENKUlvE3_clEvEUlssE_EESt5arrayIPcLm2EEEEviT0_T1_ --------------------------
	.section	.nv.constant0._ZN2at6native29vectorized_elementwise_kernelILi4ENS0_13AUnaryFunctorIssbZZZNS0_23logical_xor_kernel_cudaERNS_14TensorIteratorEENKUlvE0_clEvENKUlvE3_clEvEUlssE_EESt5arrayIPcLm2EEEEviT0_T1_,"a",@progbits
	.sectionflags	@""
	.align	4
.nv.constant0._ZN2at6native29vectorized_elementwise_kernelILi4ENS0_13AUnaryFunctorIssbZZZNS0_23logical_xor_kernel_cudaERNS_14TensorIteratorEENKUlvE0_clEvENKUlvE3_clEvEUlssE_EESt5arrayIPcLm2EEEEviT0_T1_:
	.zero		920


//--------------------- .nv.constant0._ZN2at6native29vectorized_elementwise_kernelILi8ENS0_13AUnaryFunctorIssbZZZNS0_23logical_xor_kernel_cudaERNS_14TensorIteratorEENKUlvE0_clEvENKUlvE3_clEvEUlssE_EESt5arrayIPcLm2EEEEviT0_T1_ --------------------------
	.section	.nv.constant0._ZN2at6native29vectorized_elementwise_kernelILi8ENS0_13AUnaryFunctorIssbZZZNS0_23logical_xor_kernel_cudaERNS_14TensorIteratorEENKUlvE0_clEvENKUlvE3_clEvEUlssE_EESt5arrayIPcLm2EEEEviT0_T1_,"a",@progbits
	.sectionflags	@""
	.align	4
.nv.constant0._ZN2at6native29vectorized_elementwise_kernelILi8ENS0_13AUnaryFunctorIssbZZZNS0_23logical_xor_kernel_cudaERNS_14TensorIteratorEENKUlvE0_clEvENKUlvE3_clEvEUlssE_EESt5arrayIPcLm2EEEEviT0_T1_:
	.zero		920


//--------------------- .nv.constant0._ZN2at6native18elementwise_kernelILi128ELi4EZNS0_15gpu_kernel_implINS0_13BinaryFunctorIssbZZZNS0_23logical_xor_kernel_cudaERNS_14TensorIteratorEENKUlvE0_clEvENKUlvE3_clEvEUlssE_EEEEvRNS_18TensorIteratorBaseERKT_EUliE_EEviT1_ --------------------------
	.section	.nv.constant0._ZN2at6native18elementwise_kernelILi128ELi4EZNS0_15gpu_kernel_implINS0_13BinaryFunctorIssbZZZNS0_23logical_xor_kernel_cudaERNS_14TensorIteratorEENKUlvE0_clEvENKUlvE3_clEvEUlssE_EEEEvRNS_18TensorIteratorBaseERKT_EUliE_EEviT1_,"a",@progbits
	.sectionflags	@""
	.align	4
.nv.constant0._ZN2at6native18elementwise_kernelILi128ELi4EZNS0_15gpu_kernel_implINS0_13BinaryFunctorIssbZZZNS0_23logical_xor_kernel_cudaERNS_14TensorIteratorEENKUlvE0_clEvENKUlvE3_clEvEUlssE_EEEEvRNS_18TensorIteratorBaseERKT_EUliE_EEviT1_:
	.zero		1552


//--------------------- .nv.constant0._ZN2at6native27unrolled_elementwise_kernelINS0_13BinaryFunctorIssbZZZNS0_23logical_xor_kernel_cudaERNS_14TensorIteratorEENKUlvE0_clEvENKUlvE3_clEvEUlssE_EESt5arrayIPcLm3EELi4E23TrivialOffsetCalculatorILi2EjESC_ILi1EjENS0_6memory12LoadWithCastILi2EEENSF_13StoreWithCastILi1EEEEEviT_T0_T2_T3_T4_T5_ --------------------------
	.section	.nv.constant0._ZN2at6native27unrolled_elementwise_kernelINS0_13BinaryFunctorIssbZZZNS0_23logical_xor_kernel_cudaERNS_14TensorIteratorEENKUlvE0_clEvENKUlvE3_clEvEUlssE_EESt5arrayIPcLm3EELi4E23TrivialOffsetCalculatorILi2EjESC_ILi1EjENS0_6memory12LoadWithCastILi2EEENSF_13StoreWithCastILi1EEEEEviT_T0_T2_T3_T4_T5_,"a",@progbits
	.sectionflags	@""
	.align	4
.nv.constant0._ZN2at6native27unrolled_elementwise_kernelINS0_13BinaryFunctorIssbZZZNS0_23logical_xor_kernel_cudaERNS_14TensorIteratorEENKUlvE0_clEvENKUlvE3_clEvEUlssE_EESt5arrayIPcLm3EELi4E23TrivialOffsetCalculatorILi2EjESC_ILi1EjENS0_6memory12LoadWithCastILi2EEENSF_13StoreWithCastILi1EEEEEviT_T0_T2_T3_T4_T5_:
	.zero		952


//--------------------- .nv.constant0._ZN2at6native18elementwise_kernelILi128ELi4EZNS0_22gpu_kernel_impl_nocastINS0_13BinaryFunctorIssbZZZNS0_23logical_xor_kernel_cudaERNS_14TensorIteratorEENKUlvE0_clEvENKUlvE3_clEvEUlssE_EEEEvRNS_18TensorIteratorBaseERKT_EUliE_EEviT1_ --------------------------
	.section	.nv.constant0._ZN2at6native18elementwise_kernelILi128ELi4EZNS0_22gpu_kernel_impl_nocastINS0_13BinaryFunctorIssbZZZNS0_23logical_xor_kernel_cudaERNS_14TensorIteratorEENKUlvE0_clEvENKUlvE3_clEvEUlssE_EEEEvRNS_18TensorIteratorBaseERKT_EUliE_EEviT1_,"a",@progbits
	.sectionflags	@""
	.align	4
.nv.constant0._ZN2at6native18elementwise_kernelILi128ELi4EZNS0_22gpu_kernel_impl_nocastINS0_13BinaryFunctorIssbZZZNS0_23logical_xor_kernel_cudaERNS_14TensorIteratorEENKUlvE0_clEvENKUlvE3_clEvEUlssE_EEEEvRNS_18TensorIteratorBaseERKT_EUliE_EEviT1_:
	.zero		1552


//--------------------- .nv.constant0._ZN2at6native27unrolled_elementwise_kernelINS0_13BinaryFunctorIssbZZZNS0_23logical_xor_kernel_cudaERNS_14TensorIteratorEENKUlvE0_clEvENKUlvE3_clEvEUlssE_EESt5arrayIPcLm3EELi4E23TrivialOffsetCalculatorILi2EjESC_ILi1EjENS0_6memory15LoadWithoutCastENSF_16StoreWithoutCastEEEviT_T0_T2_T3_T4_T5_ --------------------------
	.section	.nv.constant0._ZN2at6native27unrolled_elementwise_kernelINS0_13BinaryFunctorIssbZZZNS0_23logical_xor_kernel_cudaERNS_14TensorIteratorEENKUlvE0_clEvENKUlvE3_clEvEUlssE_EESt5arrayIPcLm3EELi4E23TrivialOffsetCalculatorILi2EjESC_ILi1EjENS0_6memory15LoadWithoutCastENSF_16StoreWithoutCastEEEviT_T0_T2_T3_T4_T5_,"a",@progbits
	.sectionflags	@""
	.align	4
.nv.constant0._ZN2at6native27unrolled_elementwise_kernelINS0_13BinaryFunctorIssbZZZNS0_23logical_xor_kernel_cudaERNS_14TensorIteratorEENKUlvE0_clEvENKUlvE3_clEvEUlssE_EESt5arrayIPcLm3EELi4E23TrivialOffsetCalculatorILi2EjESC_ILi1EjENS0_6memory15LoadWithoutCastENSF_16StoreWithoutCastEEEviT_T0_T2_T3_T4_T5_:
	.zero		932


//--------------------- .nv.constant0._ZN2at6native29vectorized_elementwise_kernelILi2ENS0_13BinaryFunctorIssbZZZNS0_23logical_xor_kernel_cudaERNS_14TensorIteratorEENKUlvE0_clEvENKUlvE3_clEvEUlssE_EESt5arrayIPcLm3EEEEviT0_T1_ --------------------------
	.section	.nv.constant0._ZN2at6native29vectorized_elementwise_kernelILi2ENS0_13BinaryFunctorIssbZZZNS0_23logical_xor_kernel_cudaERNS_14TensorIteratorEENKUlvE0_clEvENKUlvE3_clEvEUlssE_EESt5arrayIPcLm3EEEEviT0_T1_,"a",@progbits
	.sectionflags	@""
	.align	4
.nv.constant0._ZN2at6native29vectorized_elementwise_kernelILi2ENS0_13BinaryFunctorIssbZZZNS0_23logical_xor_kernel_cudaERNS_14TensorIteratorEENKUlvE0_clEvENKUlvE3_clEvEUlssE_EESt5arrayIPcLm3EEEEviT0_T1_:
	.zero		928


//--------------------- .nv.constant0._ZN2at6native29vectorized_elementwise_kernelILi4ENS0_13BinaryFunctorIssbZZZNS0_23logical_xor_kernel_cudaERNS_14TensorIteratorEENKUlvE0_clEvENKUlvE3_clEvEUlssE_EESt5arrayIPcLm3EEEEviT0_T1_ --------------------------
	.section	.nv.constant0._ZN2at6native29vectorized_elementwise_kernelILi4ENS0_13BinaryFunctorIssbZZZNS0_23logical_xor_kernel_cudaERNS_14TensorIteratorEENKUlvE0_clEvENKUlvE3_clEvEUlssE_EESt5arrayIPcLm3EEEEviT0_T1_,"a",@progbits
	.sectionflags	@""
	.align	4
.nv.constant0._ZN2at6native29vectorized_elementwise_kernelILi4ENS0_13BinaryFunctorIssbZZZNS0_23logical_xor_kernel_cudaERNS_14TensorIteratorEENKUlvE0_clEvENKUlvE3_clEvEUlssE_EESt5arrayIPcLm3EEEEviT0_T1_:
	.zero		928


//--------------------- .nv.constant0._ZN2at6native29vectorized_elementwise_kernelILi8ENS0_13BinaryFunctorIssbZZZNS0_23logical_xor_kernel_cudaERNS_14TensorIteratorEENKUlvE0_clEvENKUlvE3_clEvEUlssE_EESt5arrayIPcLm3EEEEviT0_T1_ --------------------------
	.section	.nv.constant0._ZN2at6native29vectorized_elementwise_kernelILi8ENS0_13BinaryFunctorIssbZZZNS0_23logical_xor_kernel_cudaERNS_14TensorIteratorEENKUlvE0_clEvENKUlvE3_clEvEUlssE_EESt5arrayIPcLm3EEEEviT0_T1_,"a",@progbits
	.sectionflags	@""
	.align	4
.nv.constant0._ZN2at6native29vectorized_elementwise_kernelILi8ENS0_13BinaryFunctorIssbZZZNS0_23logical_xor_kernel_cudaERNS_14TensorIteratorEENKUlvE0_clEvENKUlvE3_clEvEUlssE_EESt5arrayIPcLm3EEEEviT0_T1_:
	.zero		928


//--------------------- .nv.constant0._ZN2at6native18elementwise_kernelILi128ELi4EZNS0_15gpu_kernel_implINS0_13AUnaryFunctorIllbZZZNS0_23logical_xor_kernel_cudaERNS_14TensorIteratorEENKUlvE0_clEvENKUlvE2_clEvEUlllE_EEEEvRNS_18TensorIteratorBaseERKT_EUliE_EEviT1_ --------------------------
	.section	.nv.constant0._ZN2at6native18elementwise_kernelILi128ELi4EZNS0_15gpu_kernel_implINS0_13AUnaryFunctorIllbZZZNS0_23logical_xor_kernel_cudaERNS_14TensorIteratorEENKUlvE0_clEvENKUlvE2_clEvEUlllE_EEEEvRNS_18TensorIteratorBaseERKT_EUliE_EEviT1_,"a",@progbits
	.sectionflags	@""
	.align	4
.nv.constant0._ZN2at6native18elementwise_kernelILi128ELi4EZNS0_15gpu_kernel_implINS0_13AUnaryFunctorIllbZZZNS0_23logical_xor_kernel_cudaERNS_14TensorIteratorEENKUlvE0_clEvENKUlvE2_clEvEUlllE_EEEEvRNS_18TensorIteratorBaseERKT_EUliE_EEviT1_:
	.zero		1456


//--------------------- .nv.constant0._ZN2at6native27unrolled_elementwise_kernelINS0_13AUnaryFunctorIllbZZZNS0_23logical_xor_kernel_cudaERNS_14TensorIteratorEENKUlvE0_clEvENKUlvE2_clEvEUlllE_EESt5arrayIPcLm2EELi4E23TrivialOffsetCalculatorILi1EjESD_NS0_6memory12LoadWithCastILi1EEENSE_13StoreWithCastILi1EEEEEviT_T0_T2_T3_T4_T5_ --------------------------
	.section	.nv.constant0._ZN2at6native27unrolled_elementwise_kernelINS0_13AUnaryFunctorIllbZZZNS0_23logical_xor_kernel_cudaERNS_14TensorIteratorEENKUlvE0_clEvENKUlvE2_clEvEUlllE_EESt5arrayIPcLm2EELi4E23TrivialOffsetCalculatorILi1EjESD_NS0_6memory12LoadWithCastILi1EEENSE_13StoreWithCastILi1EEEEEviT_T0_T2_T3_T4_T5_,"a",@progbits
	.sectionflags	@""
	.align	4
.nv.constant0._ZN2at6native27unrolled_elementwise_kernelINS0_13AUnaryFunctorIllbZZZNS0_23logical_xor_kernel_cudaERNS_14TensorIteratorEENKUlvE0_clEvENKUlvE2_clEvEUlllE_EESt5arrayIPcLm2EELi4E23TrivialOffsetCalculatorILi1EjESD_NS0_6memory12LoadWithCastILi1EEENSE_13StoreWithCastILi1EEEEEviT_T0_T2_T3_T4_T5_:
	.zero		956


//--------------------- .nv.constant0._ZN2at6native18elementwise_kernelILi128ELi4EZNS0_22gpu_kernel_impl_nocastINS0_13AUnaryFunctorIllbZZZNS0_23logical_xor_kernel_cudaERNS_14TensorIteratorEENKUlvE0_clEvENKUlvE2_clEvEUlllE_EEEEvRNS_18TensorIteratorBaseERKT_EUliE_EEviT1_ --------------------------
	.section	.nv.constant0._ZN2at6native18elementwise_kernelILi128ELi4EZNS0_22gpu_kernel_impl_nocastINS0_13AUnaryFunctorIllbZZZNS0_23logical_xor_kernel_cudaERNS_14TensorIteratorEENKUlvE0_clEvENKUlvE2_clEvEUlllE_EEEEvRNS_18TensorIteratorBaseERKT_EUliE_EEviT1_,"a",@progbits
	.sectionflags	@""
	.align	4
.nv.constant0._ZN2at6native18elementwise_kernelILi128ELi4EZNS0_22gpu_kernel_impl_nocastINS0_13AUnaryFunctorIllbZZZNS0_23logical_xor_kernel_cudaERNS_14TensorIteratorEENKUlvE0_clEvENKUlvE2_clEvEUlllE_EEEEvRNS_18TensorIteratorBaseERKT_EUliE_EEviT1_:
	.zero		1448


//--------------------- .nv.constant0._ZN2at6native27unrolled_elementwise_kernelINS0_13AUnaryFunctorIllbZZZNS0_23logical_xor_kernel_cudaERNS_14TensorIteratorEENKUlvE0_clEvENKUlvE2_clEvEUlllE_EESt5arrayIPcLm2EELi4E23TrivialOffsetCalculatorILi1EjESD_NS0_6memory15LoadWithoutCastENSE_16StoreWithoutCastEEEviT_T0_T2_T3_T4_T5_ --------------------------
	.section	.nv.constant0._ZN2at6native27unrolled_elementwise_kernelINS0_13AUnaryFunctorIllbZZZNS0_23logical_xor_kernel_cudaERNS_14TensorIteratorEENKUlvE0_clEvENKUlvE2_clEvEUlllE_EESt5arrayIPcLm2EELi4E23TrivialOffsetCalculatorILi1EjESD_NS0_6memory15LoadWithoutCastENSE_16StoreWithoutCastEEEviT_T0_T2_T3_T4_T5_,"a",@progbits
	.sectionflags	@""
	.align	4
.nv.constant0._ZN2at6native27unrolled_elementwise_kernelINS0_13AUnaryFunctorIllbZZZNS0_23logical_xor_kernel_cudaERNS_14TensorIteratorEENKUlvE0_clEvENKUlvE2_clEvEUlllE_EESt5arrayIPcLm2EELi4E23TrivialOffsetCalculatorILi1EjESD_NS0_6memory15LoadWithoutCastENSE_16StoreWithoutCastEEEviT_T0_T2_T3_T4_T5_:
	.zero		940


//--------------------- .nv.constant0._ZN2at6native29vectorized_elementwise_kernelILi2ENS0_13AUnaryFunctorIllbZZZNS0_23logical_xor_kernel_cudaERNS_14TensorIteratorEENKUlvE0_clEvENKUlvE2_clEvEUlllE_EESt5arrayIPcLm2EEEEviT0_T1_ --------------------------
	.section	.nv.constant0._ZN2at6native29vectorized_elementwise_kernelILi2ENS0_13AUnaryFunctorIllbZZZNS0_23logical_xor_kernel_cudaERNS_14TensorIteratorEENKUlvE0_clEvENKUlvE2_clEvEUlllE_EESt5arrayIPcLm2EEEEviT0_T1_,"a",@progbits
	.sectionflags	@""
	.align	4
.nv.constant0._ZN2at6native29vectorized_elementwise_kernelILi2ENS0_13AUnaryFunctorIllbZZZNS0_23logical_xor_kernel_cudaERNS_14TensorIteratorEENKUlvE0_clEvENKUlvE2_clEvEUlllE_EESt5arrayIPcLm2EEEEviT0_T1_:
	.zero		936


//--------------------- .nv.constant0._ZN2at6native29vectorized_elementwise_kernelILi4ENS0_13AUnaryFunctorIllbZZZNS0_23logical_xor_kernel_cudaERNS_14TensorIteratorEENKUlvE0_clEvENKUlvE2_clEvEUlllE_EESt5arrayIPcLm2EEEEviT0_T1_ --------------------------
	.section	.nv.constant0._ZN2at6native29vectorized_elementwise_kernelILi4ENS0_13AUnaryFunctorIllbZZZNS0_23logical_xor_kernel_cudaERNS_14TensorIteratorEENKUlvE0_clEvENKUlvE2_clEvEUlllE_EESt5arrayIPcLm2EEEEviT0_T1_,"a",@progbits
	.sectionflags	@""
	.align	4
.nv.constant0._ZN2at6native29vectorized_elementwise_kernelILi4ENS0_13AUnaryFunctorIllbZZZNS0_23logical_xor_kernel_cudaERNS_14TensorIteratorEENKUlvE0_clEvENKUlvE2_clEvEUlllE_EESt5arrayIPcLm2EEEEviT0_T1_:
	.zero		936


//--------------------- .nv.constant0._ZN2at6native29vectorized_elementwise_kernelILi8ENS0_13AUnaryFunctorIllbZZZNS0_23logical_xor_kernel_cudaERNS_14TensorIteratorEENKUlvE0_clEvENKUlvE2_clEvEUlllE_EESt5arrayIPcLm2EEEEviT0_T1_ --------------------------
	.section	.nv.constant0._ZN2at6native29vectorized_elementwise_kernelILi8ENS0_13AUnaryFunctorIllbZZZNS0_23logical_xor_kernel_cudaERNS_14TensorIteratorEENKUlvE0_clEvENKUlvE2_clEvEUlllE_EESt5arrayIPcLm2EEEEviT0_T1_,"a",@progbits
	.sectionflags	@""
	.align	4
.nv.constant0._ZN2at6native29vectorized_elementwise_kernelILi8ENS0_13AUnaryFunctorIllbZZZNS0_23logical_xor_kernel_cudaERNS_14TensorIteratorEENKUlvE0_clEvENKUlvE2_clEvEUlllE_EESt5arrayIPcLm2EEEEviT0_T1_:
	.zero		936


//--------------------- .nv.constant0._ZN2at6native18elementwise_kernelILi128ELi4EZNS0_15gpu_kernel_implINS0_13BinaryFunctorIllbZZZNS0_23logical_xor_kernel_cudaERNS_14TensorIteratorEENKUlvE0_clEvENKUlvE2_clEvEUlllE_EEEEvRNS_18TensorIteratorBaseERKT_EUliE_EEviT1_ --------------------------
	.section	.nv.constant0._ZN2at6native18elementwise_kernelILi128ELi4EZNS0_15gpu_kernel_implINS0_13BinaryFunctorIllbZZZNS0_23logical_xor_kernel_cudaERNS_14TensorIteratorEENKUlvE0_clEvENKUlvE2_clEvEUlllE_EEEEvRNS_18TensorIteratorBaseERKT_EUliE_EEviT1_,"a",@progbits
	.sectionflags	@""
	.align	4
.nv.constant0._ZN2at6native18elementwise_kernelILi128ELi4EZNS0_15gpu_kernel_implINS0_13BinaryFunctorIllbZZZNS0_23logical_xor_kernel_cudaERNS_14TensorIteratorEENKUlvE0_clEvENKUlvE2_clEvEUlllE_EEEEvRNS_18TensorIteratorBaseERKT_EUliE_EEviT1_:
	.zero		1552


//--------------------- .nv.constant0._ZN2at6native27unrolled_elementwise_kernelINS0_13BinaryFunctorIllbZZZNS0_23logical_xor_kernel_cudaERNS_14TensorIteratorEENKUlvE0_clEvENKUlvE2_clEvEUlllE_EESt5arrayIPcLm3EELi4E23TrivialOffsetCalculatorILi2EjESC_ILi1EjENS0_6memory12LoadWithCastILi2EEENSF_13StoreWithCastILi1EEEEEviT_T0_T2_T3_T4_T5_ --------------------------
	.section	.nv.constant0._ZN2at6native27unrolled_elementwise_kernelINS0_13BinaryFunctorIllbZZZNS0_23logical_xor_kernel_cudaERNS_14TensorIteratorEENKUlvE0_clEvENKUlvE2_clEvEUlllE_EESt5arrayIPcLm3EELi4E23TrivialOffsetCalculatorILi2EjESC_ILi1EjENS0_6memory12LoadWithCastILi2EEENSF_13StoreWithCastILi1EEEEEviT_T0_T2_T3_T4_T5_,"a",@progbits
	.sectionflags	@""
	.align	4
.nv.constant0._ZN2at6native27unrolled_elementwise_kernelINS0_13BinaryFunctorIllbZZZNS0_23logical_xor_kernel_cudaERNS_14TensorIteratorEENKUlvE0_clEvENKUlvE2_clEvEUlllE_EESt5arrayIPcLm3EELi4E23TrivialOffsetCalculatorILi2EjESC_ILi1EjENS0_6memory12LoadWithCastILi2EEENSF_13StoreWithCastILi1EEEEEviT_T0_T2_T3_T4_T5_:
	.zero		952


//--------------------- .nv.constant0._ZN2at6native18elementwise_kernelILi128ELi4EZNS0_22gpu_kernel_impl_nocastINS0_13BinaryFunctorIllbZZZNS0_23logical_xor_kernel_cudaERNS_14TensorIteratorEENKUlvE0_clEvENKUlvE2_clEvEUlllE_EEEEvRNS_18TensorIteratorBaseERKT_EUliE_EEviT1_ --------------------------
	.section	.nv.constant0._ZN2at6native18elementwise_kernelILi128ELi4EZNS0_22gpu_kernel_impl_nocastINS0_13BinaryFunctorIllbZZZNS0_23logical_xor_kernel_cudaERNS_14TensorIteratorEENKUlvE0_clEvENKUlvE2_clEvEUlllE_EEEEvRNS_18TensorIteratorBaseERKT_EUliE_EEviT1_,"a",@progbits
	.sectionflags	@""
	.align	4
.nv.constant0._ZN2at6native18elementwise_kernelILi128ELi4EZNS0_22gpu_kernel_impl_nocastINS0_13BinaryFunctorIllbZZZNS0_23logical_xor_kernel_cudaERNS_14TensorIteratorEENKUlvE0_clEvENKUlvE2_clEvEUlllE_EEEEvRNS_18TensorIteratorBaseERKT_EUliE_EEviT1_:
	.zero		1552


//--------------------- .nv.constant0._ZN2at6native27unrolled_elementwise_kernelINS0_13BinaryFunctorIllbZZZNS0_23logical_xor_kernel_cudaERNS_14TensorIteratorEENKUlvE0_clEvENKUlvE2_clEvEUlllE_EESt5arrayIPcLm3EELi4E23TrivialOffsetCalculatorILi2EjESC_ILi1EjENS0_6memory15LoadWithoutCastENSF_16StoreWithoutCastEEEviT_T0_T2_T3_T4_T5_ --------------------------
	.section	.nv.constant0._ZN2at6native27unrolled_elementwise_kernelINS0_13BinaryFunctorIllbZZZNS0_23logical_xor_kernel_cudaERNS_14TensorIteratorEENKUlvE0_clEvENKUlvE2_clEvEUlllE_EESt5arrayIPcLm3EELi4E23TrivialOffsetCalculatorILi2EjESC_ILi1EjENS0_6memory15LoadWithoutCastENSF_16StoreWithoutCastEEEviT_T0_T2_T3_T4_T5_,"a",@progbits
	.sectionflags	@""
	.align	4
.nv.constant0._ZN2at6native27unrolled_elementwise_kernelINS0_13BinaryFunctorIllbZZZNS0_23logical_xor_kernel_cudaERNS_14TensorIteratorEENKUlvE0_clEvENKUlvE2_clEvEUlllE_EESt5arrayIPcLm3EELi4E23TrivialOffsetCalculatorILi2EjESC_ILi1EjENS0_6memory15LoadWithoutCastENSF_16StoreWithoutCastEEEviT_T0_T2_T3_T4_T5_:
	.zero		932


//--------------------- .nv.constant0._ZN2at6native29vectorized_elementwise_kernelILi2ENS0_13BinaryFunctorIllbZZZNS0_23logical_xor_kernel_cudaERNS_14TensorIteratorEENKUlvE0_clEvENKUlvE2_clEvEUlllE_EESt5arrayIPcLm3EEEEviT0_T1_ --------------------------
	.section	.nv.constant0._ZN2at6native29vectorized_elementwise_kernelILi2ENS0_13BinaryFunctorIllbZZZNS0_23logical_xor_kernel_cudaERNS_14TensorIteratorEENKUlvE0_clEvENKUlvE2_clEvEUlllE_EESt5arrayIPcLm3EEEEviT0_T1_,"a",@progbits
	.sectionflags	@""
	.align	4
.nv.constant0._ZN2at6native29vectorized_elementwise_kernelILi2ENS0_13BinaryFunctorIllbZZZNS0_23logical_xor_kernel_cudaERNS_14TensorIteratorEENKUlvE0_clEvENKUlvE2_clEvEUlllE_EESt5arrayIPcLm3EEEEviT0_T1_:
	.zero		928


//--------------------- .nv.constant0._ZN2at6native29vectorized_elementwise_kernelILi4ENS0_13BinaryFunctorIllbZZZNS0_23logical_xor_kernel_cudaERNS_14TensorIteratorEENKUlvE0_clEvENKUlvE2_clEvEUlllE_EESt5arrayIPcLm3EEEEviT0_T1_ --------------------------
	.section	.nv.constant0._ZN2at6native29vectorized_elementwise_kernelILi4ENS0_13BinaryFunctorIllbZZZNS0_23logical_xor_kernel_cudaERNS_14TensorIteratorEENKUlvE0_clEvENKUlvE2_clEvEUlllE_EESt5arrayIPcLm3EEEEviT0_T1_,"a",@progbits
	.sectionflags	@""
	.align	4
.nv.constant0._ZN2at6native29vectorized_elementwise_kernelILi4ENS0_13BinaryFunctorIllbZZZNS0_23logical_xor_kernel_cudaERNS_14TensorIteratorEENKUlvE0_clEvENKUlvE2_clEvEUlllE_EESt5arrayIPcLm3EEEEviT0_T1_:
	.zero		928


//--------------------- .nv.constant0._ZN2at6native29vectorized_elementwise_kernelILi8ENS0_13BinaryFunctorIllbZZZNS0_23logical_xor_kernel_cudaERNS_14TensorIteratorEENKUlvE0_clEvENKUlvE2_clEvEUlllE_EESt5arrayIPcLm3EEEEviT0_T1_ --------------------------
	.section	.nv.constant0._ZN2at6native29vectorized_elementwise_kernelILi8ENS0_13BinaryFunctorIllbZZZNS0_23logical_xor_kernel_cudaERNS_14TensorIteratorEENKUlvE0_clEvENKUlvE2_clEvEUlllE_EESt5arrayIPcLm3EEEEviT0_T1_,"a",@progbits
	.sectionflags	@""
	.align	4
.nv.constant0._ZN2at6native29vectorized_elementwise_kernelILi8ENS0_13BinaryFunctorIllbZZZNS0_23logical_xor_kernel_cudaERNS_14TensorIteratorEENKUlvE0_clEvENKUlvE2_clEvEUlllE_EESt5arrayIPcLm3EEEEviT0_T1_:
	.zero		928


//--------------------- .nv.constant0._ZN2at6native18elementwise_kernelILi128ELi4EZNS0_15gpu_kernel_implINS0_13AUnaryFunctorIiibZZZNS0_23logical_xor_kernel_cudaERNS_14TensorIteratorEENKUlvE0_clEvENKUlvE1_clEvEUliiE_EEEEvRNS_18TensorIteratorBaseERKT_EUliE_EEviT1_ --------------------------
	.section	.nv.constant0._ZN2at6native18elementwise_kernelILi128ELi4EZNS0_15gpu_kernel_implINS0_13AUnaryFunctorIiibZZZNS0_23logical_xor_kernel_cudaERNS_14TensorIteratorEENKUlvE0_clEvENKUlvE1_clEvEUliiE_EEEEvRNS_18TensorIteratorBaseERKT_EUliE_EEviT1_,"a",@progbits
	.sectionflags	@""
	.align	4
.nv.constant0._ZN2at6native18elementwise_kernelILi128ELi4EZNS0_15gpu_kernel_implINS0_13AUnaryFunctorIiibZZZNS0_23logical_xor_kernel_cudaERNS_14TensorIteratorEENKUlvE0_clEvENKUlvE1_clEvEUliiE_EEEEvRNS_18TensorIteratorBaseERKT_EUliE_EEviT1_:
	.zero		1448


//--------------------- .nv.constant0._ZN2at6native27unrolled_elementwise_kernelINS0_13AUnaryFunctorIiibZZZNS0_23logical_xor_kernel_cudaERNS_14TensorIteratorEENKUlvE0_clEvENKUlvE1_clEvEUliiE_EESt5arrayIPcLm2EELi4E23TrivialOffsetCalculatorILi1EjESD_NS0_6memory12LoadWithCastILi1EEENSE_13StoreWithCastILi1EEEEEviT_T0_T2_T3_T4_T5_ --------------------------
	.section	.nv.constant0._ZN2at6native27unrolled_elementwise_kernelINS0_13AUnaryFunctorIiibZZZNS0_23logical_xor_kernel_cudaERNS_14TensorIteratorEENKUlvE0_clEvENKUlvE1_clEvEUliiE_EESt5arrayIPcLm2EELi4E23TrivialOffsetCalculatorILi1EjESD_NS0_6memory12LoadWithCastILi1EEENSE_13StoreWithCastILi1EEEEEviT_T0_T2_T3_T4_T5_,"a",@progbits
	.sectionflags	@""
	.align	4
.nv.constant0._ZN2at6native27unrolled_elementwise_kernelINS0_13AUnaryFunctorIiibZZZNS0_23logical_xor_kernel_cudaERNS_14TensorIteratorEENKUlvE0_clEvENKUlvE1_clEvEUliiE_EESt5arrayIPcLm2EELi4E23TrivialOffsetCalculatorILi1EjESD_NS0_6memory12LoadWithCastILi1EEENSE_13StoreWithCastILi1EEEEEviT_T0_T2_T3_T4_T5_:
	.zero		948


//--------------------- .nv.constant0._ZN2at6native18elementwise_kernelILi128ELi4EZNS0_22gpu_kernel_impl_nocastINS0_13AUnaryFunctorIiibZZZNS0_23logical_xor_kernel_cudaERNS_14TensorIteratorEENKUlvE0_clEvENKUlvE1_clEvEUliiE_EEEEvRNS_18TensorIteratorBaseERKT_EUliE_EEviT1_ --------------------------
	.section	.nv.constant0._ZN2at6native18elementwise_kernelILi128ELi4EZNS0_22gpu_kernel_impl_nocastINS0_13AUnaryFunctorIiibZZZNS0_23logical_xor_kernel_cudaERNS_14TensorIteratorEENKUlvE0_clEvENKUlvE1_clEvEUliiE_EEEEvRNS_18TensorIteratorBaseERKT_EUliE_EEviT1_,"a",@progbits
	.sectionflags	@""
	.align	4
.nv.constant0._ZN2at6native18elementwise_kernelILi128ELi4EZNS0_22gpu_kernel_impl_nocastINS0_13AUnaryFunctorIiibZZZNS0_23logical_xor_kernel_cudaERNS_14TensorIteratorEENKUlvE0_clEvENKUlvE1_clEvEUliiE_EEEEvRNS_18TensorIteratorBaseERKT_EUliE_EEviT1_:
	.zero		1440


//--------------------- .nv.constant0._ZN2at6native27unrolled_elementwise_kernelINS0_13AUnaryFunctorIiibZZZNS0_23logical_xor_kernel_cudaERNS_14TensorIteratorEENKUlvE0_clEvENKUlvE1_clEvEUliiE_EESt5arrayIPcLm2EELi4E23TrivialOffsetCalculatorILi1EjESD_NS0_6memory15LoadWithoutCastENSE_16StoreWithoutCastEEEviT_T0_T2_T3_T4_T5_ --------------------------
	.section	.nv.constant0._ZN2at6native27unrolled_elementwise_kernelINS0_13AUnaryFunctorIiibZZZNS0_23logical_xor_kernel_cudaERNS_14TensorIteratorEENKUlvE0_clEvENKUlvE1_clEvEUliiE_EESt5arrayIPcLm2EELi4E23TrivialOffsetCalculatorILi1EjESD_NS0_6memory15LoadWithoutCastENSE_16StoreWithoutCastEEEviT_T0_T2_T3_T4_T5_,"a",@progbits
	.sectionflags	@""
	.align	4
.nv.constant0._ZN2at6native27unrolled_elementwise_kernelINS0_13AUnaryFunctorIiibZZZNS0_23logical_xor_kernel_cudaERNS_14TensorIteratorEENKUlvE0_clEvENKUlvE1_clEvEUliiE_EESt5arrayIPcLm2EELi4E23TrivialOffsetCalculatorILi1EjESD_NS0_6memory15LoadWithoutCastENSE_16StoreWithoutCastEEEviT_T0_T2_T3_T4_T5_:
	.zero		932


//--------------------- .nv.constant0._ZN2at6native29vectorized_elementwise_kernelILi2ENS0_13AUnaryFunctorIiibZZZNS0_23logical_xor_kernel_cudaERNS_14TensorIteratorEENKUlvE0_clEvENKUlvE1_clEvEUliiE_EESt5arrayIPcLm2EEEEviT0_T1_ --------------------------
	.section	.nv.constant0._ZN2at6native29vectorized_elementwise_kernelILi2ENS0_13AUnaryFunctorIiibZZZNS0_23logical_xor_kernel_cudaERNS_14TensorIteratorEENKUlvE0_clEvENKUlvE1_clEvEUliiE_EESt5arrayIPcLm2EEEEviT0_T1_,"a",@progbits
	.sectionflags	@""
	.align	4
.nv.constant0._ZN2at6native29vectorized_elementwise_kernelILi2ENS0_13AUnaryFunctorIiibZZZNS0_23logical_xor_kernel_cudaERNS_14TensorIteratorEENKUlvE0_clEvENKUlvE1_clEvEUliiE_EESt5arrayIPcLm2EEEEviT0_T1_:
	.zero		928


//--------------------- .nv.constant0._ZN2at6native29vectorized_elementwise_kernelILi4ENS0_13AUnaryFunctorIiibZZZNS0_23logical_xor_kernel_cudaERNS_14TensorIteratorEENKUlvE0_clEvENKUlvE1_clEvEUliiE_EESt5arrayIPcLm2EEEEviT0_T1_ --------------------------
	.section	.nv.constant0._ZN2at6native29vectorized_elementwise_kernelILi4ENS0_13AUnaryFunctorIiibZZZNS0_23logical_xor_kernel_cudaERNS_14TensorIteratorEENKUlvE0_clEvENKUlvE1_clEvEUliiE_EESt5arrayIPcLm2EEEEviT0_T1_,"a",@progbits
	.sectionflags	@""
	.align	4
.nv.constant0._ZN2at6native29vectorized_elementwise_kernelILi4ENS0_13AUnaryFunctorIiibZZZNS0_23logical_xor_kernel_cudaERNS_14TensorIteratorEENKUlvE0_clEvENKUlvE1_clEvEUliiE_EESt5arrayIPcLm2EEEEviT0_T1_:
	.zero		928


//--------------------- .nv.constant0._ZN2at6native29vectorized_elementwise_kernelILi8ENS0_13AUnaryFunctorIiibZZZNS0_23logical_xor_kernel_cudaERNS_14TensorIteratorEENKUlvE0_clEvENKUlvE1_clEvEUliiE_EESt5arrayIPcLm2EEEEviT0_T1_ --------------------------
	.section	.nv.constant0._ZN2at6native29vectorized_elementwise_kernelILi8ENS0_13AUnaryFunctorIiibZZZNS0_23logical_xor_kernel_cudaERNS_14TensorIteratorEENKUlvE0_clEvENKUlvE1_clEvEUliiE_EESt5arrayIPcLm2EEEEviT0_T1_,"a",@progbits
	.sectionflags	@""
	.align	4
.nv.constant0._ZN2at6native29vectorized_elementwise_kernelILi8ENS0_13AUnaryFunctorIiibZZZNS0_23logical_xor_kernel_cudaERNS_14TensorIteratorEENKUlvE0_clEvENKUlvE1_clEvEUliiE_EESt5arrayIPcLm2EEEEviT0_T1_:
	.zero		928


//--------------------- .nv.constant0._ZN2at6native18elementwise_kernelILi128ELi4EZNS0_15gpu_kernel_implINS0_13BinaryFunctorIiibZZZNS0_23logical_xor_kernel_cudaERNS_14TensorIteratorEENKUlvE0_clEvENKUlvE1_clEvEUliiE_EEEEvRNS_18TensorIteratorBaseERKT_EUliE_EEviT1_ --------------------------
	.section	.nv.constant0._ZN2at6native18elementwise_kernelILi128ELi4EZNS0_15gpu_kernel_implINS0_13BinaryFunctorIiibZZZNS0_23logical_xor_kernel_cudaERNS_14TensorIteratorEENKUlvE0_clEvENKUlvE1_clEvEUliiE_EEEEvRNS_18TensorIteratorBaseERKT_EUliE_EEviT1_,"a",@progbits
	.sectionflags	@""
	.align	4
.nv.constant0._ZN2at6native18elementwise_kernelILi128ELi4EZNS0_15gpu_kernel_implINS0_13BinaryFunctorIiibZZZNS0_23logical_xor_kernel_cudaERNS_14TensorIteratorEENKUlvE0_clEvENKUlvE1_clEvEUliiE_EEEEvRNS_18TensorIteratorBaseERKT_EUliE_EEviT1_:
	.zero		1552


//--------------------- .nv.constant0._ZN2at6native27unrolled_elementwise_kernelINS0_13BinaryFunctorIiibZZZNS0_23logical_xor_kernel_cudaERNS_14TensorIteratorEENKUlvE0_clEvENKUlvE1_clEvEUliiE_EESt5arrayIPcLm3EELi4E23TrivialOffsetCalculatorILi2EjESC_ILi1EjENS0_6memory12LoadWithCastILi2EEENSF_13StoreWithCastILi1EEEEEviT_T0_T2_T3_T4_T5_ --------------------------
	.section	.nv.constant0._ZN2at6native27unrolled_elementwise_kernelINS0_13BinaryFunctorIiibZZZNS0_23logical_xor_kernel_cudaERNS_14TensorIteratorEENKUlvE0_clEvENKUlvE1_clEvEUliiE_EESt5arrayIPcLm3EELi4E23TrivialOffsetCalculatorILi2EjESC_ILi1EjENS0_6memory12LoadWithCastILi2EEENSF_13StoreWithCastILi1EEEEEviT_T0_T2_T3_T4_T5_,"a",@progbits
	.sectionflags	@""
	.align	4
.nv.constant0._ZN2at6native27unrolled_elementwise_kernelINS0_13BinaryFunctorIiibZZZNS0_23logical_xor_kernel_cudaERNS_14TensorIteratorEENKUlvE0_clEvENKUlvE1_clEvEUliiE_EESt5arrayIPcLm3EELi4E23TrivialOffsetCalculatorILi2EjESC_ILi1EjENS0_6memory12LoadWithCastILi2EEENSF_13StoreWithCastILi1EEEEEviT_T0_T2_T3_T4_T5_:
	.zero		952


//--------------------- .nv.constant0._ZN2at6native18elementwise_kernelILi128ELi4EZNS0_22gpu_kernel_impl_nocastINS0_13BinaryFunctorIiibZZZNS0_23logical_xor_kernel_cudaERNS_14TensorIteratorEENKUlvE0_clEvENKUlvE1_clEvEUliiE_EEEEvRNS_18TensorIteratorBaseERKT_EUliE_EEviT1_ --------------------------
	.section	.nv.constant0._ZN2at6native18elementwise_kernelILi128ELi4EZNS0_22gpu_kernel_impl_nocastINS0_13BinaryFunctorIiibZZZNS0_23logical_xor_kernel_cudaERNS_14TensorIteratorEENKUlvE0_clEvENKUlvE1_clEvEUliiE_EEEEvRNS_18TensorIteratorBaseERKT_EUliE_EEviT1_,"a",@progbits
	.sectionflags	@""
	.align	4
.nv.constant0._ZN2at6native18elementwise_kernelILi128ELi4EZNS0_22gpu_kernel_impl_nocastINS0_13BinaryFunctorIiibZZZNS0_23logical_xor_kernel_cudaERNS_14TensorIteratorEENKUlvE0_clEvENKUlvE1_clEvEUliiE_EEEEvRNS_18TensorIteratorBaseERKT_EUliE_EEviT1_:
	.zero		1552


//--------------------- .nv.constant0._ZN2at6native27unrolled_elementwise_kernelINS0_13BinaryFunctorIiibZZZNS0_23logical_xor_kernel_cudaERNS_14TensorIteratorEENKUlvE0_clEvENKUlvE1_clEvEUliiE_EESt5arrayIPcLm3EELi4E23TrivialOffsetCalculatorILi2EjESC_ILi1EjENS0_6memory15LoadWithoutCastENSF_16StoreWithoutCastEEEviT_T0_T2_T3_T4_T5_ --------------------------
	.section	.nv.constant0._ZN2at6native27unrolled_elementwise_kernelINS0_13BinaryFunctorIiibZZZNS0_23logical_xor_kernel_cudaERNS_14TensorIteratorEENKUlvE0_clEvENKUlvE1_clEvEUliiE_EESt5arrayIPcLm3EELi4E23TrivialOffsetCalculatorILi2EjESC_ILi1EjENS0_6memory15LoadWithoutCastENSF_16StoreWithoutCastEEEviT_T0_T2_T3_T4_T5_,"a",@progbits
	.sectionflags	@""
	.align	4
.nv.constant0._ZN2at6native27unrolled_elementwise_kernelINS0_13BinaryFunctorIiibZZZNS0_23logical_xor_kernel_cudaERNS_14TensorIteratorEENKUlvE0_clEvENKUlvE1_clEvEUliiE_EESt5arrayIPcLm3EELi4E23TrivialOffsetCalculatorILi2EjESC_ILi1EjENS0_6memory15LoadWithoutCastENSF_16StoreWithoutCastEEEviT_T0_T2_T3_T4_T5_:
	.zero		932


//--------------------- .nv.constant0._ZN2at6native29vectorized_elementwise_kernelILi2ENS0_13BinaryFunctorIiibZZZNS0_23logical_xor_kernel_cudaERNS_14TensorIteratorEENKUlvE0_clEvENKUlvE1_clEvEUliiE_EESt5arrayIPcLm3EEEEviT0_T1_ --------------------------
	.section	.nv.constant0._ZN2at6native29vectorized_elementwise_kernelILi2ENS0_13BinaryFunctorIiibZZZNS0_23logical_xor_kernel_cudaERNS_14TensorIteratorEENKUlvE0_clEvENKUlvE1_clEvEUliiE_EESt5arrayIPcLm3EEEEviT0_T1_,"a",@progbits
	.sectionflags	@""
	.align	4
.nv.constant0._ZN2at6native29vectorized_elementwise_kernelILi2ENS0_13BinaryFunctorIiibZZZNS0_23logical_xor_kernel_cudaERNS_14TensorIteratorEENKUlvE0_clEvENKUlvE1_clEvEUliiE_EESt5arrayIPcLm3EEEEviT0_T1_:
	.zero		928


//--------------------- .nv.constant0._ZN2at6native29vectorized_elementwise_kernelILi4ENS0_13BinaryFunctorIiibZZZNS0_23logical_xor_kernel_cudaERNS_14TensorIteratorEENKUlvE0_clEvENKUlvE1_clEvEUliiE_EESt5arrayIPcLm3EEEEviT0_T1_ --------------------------
	.section	.nv.constant0._ZN2at6native29vectorized_elementwise_kernelILi4ENS0_13BinaryFunctorIiibZZZNS0_23logical_xor_kernel_cudaERNS_14TensorIteratorEENKUlvE0_clEvENKUlvE1_clEvEUliiE_EESt5arrayIPcLm3EEEEviT0_T1_,"a",@progbits
	.sectionflags	@""
	.align	4
.nv.constant0._ZN2at6native29vectorized_elementwise_kernelILi4ENS0_13BinaryFunctorIiibZZZNS0_23logical_xor_kernel_cudaERNS_14TensorIteratorEENKUlvE0_clEvENKUlvE1_clEvEUliiE_EESt5arrayIPcLm3EEEEviT0_T1_:
	.zero		928


//--------------------- .nv.constant0._ZN2at6native29vectorized_elementwise_kernelILi8ENS0_13BinaryFunctorIiibZZZNS0_23logical_xor_kernel_cudaERNS_14TensorIteratorEENKUlvE0_clEvENKUlvE1_clEvEUliiE_EESt5arrayIPcLm3EEEEviT0_T1_ --------------------------
	.section	.nv.constant0._ZN2at6native29vectorized_elementwise_kernelILi8ENS0_13BinaryFunctorIiibZZZNS0_23logical_xor_kernel_cudaERNS_14TensorIteratorEENKUlvE0_clEvENKUlvE1_clEvEUliiE_EESt5arrayIPcLm3EEEEviT0_T1_,"a",@progbits
	.sectionflags	@""
	.align	4
.nv.constant0._ZN2at6native29vectorized_elementwise_kernelILi8ENS0_13BinaryFunctorIiibZZZNS0_23logical_xor_kernel_cudaERNS_14TensorIteratorEENKUlvE0_clEvENKUlvE1_clEvEUliiE_EESt5arrayIPcLm3EEEEviT0_T1_:
	.zero		928


//--------------------- .nv.constant0._ZN2at6native18elementwise_kernelILi128ELi4EZNS0_15gpu_kernel_implINS0_13AUnaryFunctorIaabZZZNS0_23logical_xor_kernel_cudaERNS_14TensorIteratorEENKUlvE0_clEvENKUlvE0_clEvEUlaaE_EEEEvRNS_18TensorIteratorBaseERKT_EUliE_EEviT1_ --------------------------
	.section	.nv.constant0._ZN2at6native18elementwise_kernelILi128ELi4EZNS0_15gpu_kernel_implINS0_13AUnaryFunctorIaabZZZNS0_23logical_xor_kernel_cudaERNS_14TensorIteratorEENKUlvE0_clEvENKUlvE0_clEvEUlaaE_EEEEvRNS_18TensorIteratorBaseERKT_EUliE_EEviT1_,"a",@progbits
	.sectionflags	@""
	.align	4
.nv.constant0._ZN2at6native18elementwise_kernelILi128ELi4EZNS0_15gpu_kernel_implINS0_13AUnaryFunctorIaabZZZNS0_23logical_xor_kernel_cudaERNS_14TensorIteratorEENKUlvE0_clEvENKUlvE0_clEvEUlaaE_EEEEvRNS_18TensorIteratorBaseERKT_EUliE_EEviT1_:
	.zero		1440


//--------------------- .nv.constant0._ZN2at6native27unrolled_elementwise_kernelINS0_13AUnaryFunctorIaabZZZNS0_23logical_xor_kernel_cudaERNS_14TensorIteratorEENKUlvE0_clEvENKUlvE0_clEvEUlaaE_EESt5arrayIPcLm2EELi4E23TrivialOffsetCalculatorILi1EjESD_NS0_6memory12LoadWithCastILi1EEENSE_13StoreWithCastILi1EEEEEviT_T0_T2_T3_T4_T5_ --------------------------
	.section	.nv.constant0._ZN2at6native27unrolled_elementwise_kernelINS0_13AUnaryFunctorIaabZZZNS0_23logical_xor_kernel_cudaERNS_14TensorIteratorEENKUlvE0_clEvENKUlvE0_clEvEUlaaE_EESt5arrayIPcLm2EELi4E23TrivialOffsetCalculatorILi1EjESD_NS0_6memory12LoadWithCastILi1EEENSE_13StoreWithCastILi1EEEEEviT_T0_T2_T3_T4_T5_,"a",@progbits
	.sectionflags	@""
	.align	4
.nv.constant0._ZN2at6native27unrolled_elementwise_kernelINS0_13AUnaryFunctorIaabZZZNS0_23logical_xor_kernel_cudaERNS_14TensorIteratorEENKUlvE0_clEvENKUlvE0_clEvEUlaaE_EESt5arrayIPcLm2EELi4E23TrivialOffsetCalculatorILi1EjESD_NS0_6memory12LoadWithCastILi1EEENSE_13StoreWithCastILi1EEEEEviT_T0_T2_T3_T4_T5_:
	.zero		940


//--------------------- .nv.constant0._ZN2at6native18elementwise_kernelILi128ELi4EZNS0_22gpu_kernel_impl_nocastINS0_13AUnaryFunctorIaabZZZNS0_23logical_xor_kernel_cudaERNS_14TensorIteratorEENKUlvE0_clEvENKUlvE0_clEvEUlaaE_EEEEvRNS_18TensorIteratorBaseERKT_EUliE_EEviT1_ --------------------------
	.section	.nv.constant0._ZN2at6native18elementwise_kernelILi128ELi4EZNS0_22gpu_kernel_impl_nocastINS0_13AUnaryFunctorIaabZZZNS0_23logical_xor_kernel_cudaERNS_14TensorIteratorEENKUlvE0_clEvENKUlvE0_clEvEUlaaE_EEEEvRNS_18TensorIteratorBaseERKT_EUliE_EEviT1_,"a",@progbits
	.sectionflags	@""
	.align	4
.nv.constant0._ZN2at6native18elementwise_kernelILi128ELi4EZNS0_22gpu_kernel_impl_nocastINS0_13AUnaryFunctorIaabZZZNS0_23logical_xor_kernel_cudaERNS_14TensorIteratorEENKUlvE0_clEvENKUlvE0_clEvEUlaaE_EEEEvRNS_18TensorIteratorBaseERKT_EUliE_EEviT1_:
	.zero		1440


//--------------------- .nv.constant0._ZN2at6native27unrolled_elementwise_kernelINS0_13AUnaryFunctorIaabZZZNS0_23logical_xor_kernel_cudaERNS_14TensorIteratorEENKUlvE0_clEvENKUlvE0_clEvEUlaaE_EESt5arrayIPcLm2EELi4E23TrivialOffsetCalculatorILi1EjESD_NS0_6memory15LoadWithoutCastENSE_16StoreWithoutCastEEEviT_T0_T2_T3_T4_T5_ --------------------------
	.section	.nv.constant0._ZN2at6native27unrolled_elementwise_kernelINS0_13AUnaryFunctorIaabZZZNS0_23logical_xor_kernel_cudaERNS_14TensorIteratorEENKUlvE0_clEvENKUlvE0_clEvEUlaaE_EESt5arrayIPcLm2EELi4E23TrivialOffsetCalculatorILi1EjESD_NS0_6memory15LoadWithoutCastENSE_16StoreWithoutCastEEEviT_T0_T2_T3_T4_T5_,"a",@progbits
	.sectionflags	@""
	.align	4
.nv.constant0._ZN2at6native27unrolled_elementwise_kernelINS0_13AUnaryFunctorIaabZZZNS0_23logical_xor_kernel_cudaERNS_14TensorIteratorEENKUlvE0_clEvENKUlvE0_clEvEUlaaE_EESt5arrayIPcLm2EELi4E23TrivialOffsetCalculatorILi1EjESD_NS0_6memory15LoadWithoutCastENSE_16StoreWithoutCastEEEviT_T0_T2_T3_T4_T5_:
	.zero		924


//--------------------- .nv.constant0._ZN2at6native29vectorized_elementwise_kernelILi2ENS0_13AUnaryFunctorIaabZZZNS0_23logical_xor_kernel_cudaERNS_14TensorIteratorEENKUlvE0_clEvENKUlvE0_clEvEUlaaE_EESt5arrayIPcLm2EEEEviT0_T1_ --------------------------
	.section	.nv.constant0._ZN2at6native29vectorized_elementwise_kernelILi2ENS0_13AUnaryFunctorIaabZZZNS0_23logical_xor_kernel_cudaERNS_14TensorIteratorEENKUlvE0_clEvENKUlvE0_clEvEUlaaE_EESt5arrayIPcLm2EEEEviT0_T1_,"a",@progbits
	.sectionflags	@""
	.align	4
.nv.constant0._ZN2at6native29vectorized_elementwise_kernelILi2ENS0_13AUnaryFunctorIaabZZZNS0_23logical_xor_kernel_cudaERNS_14TensorIteratorEENKUlvE0_clEvENKUlvE0_clEvEUlaaE_EESt5arrayIPcLm2EEEEviT0_T1_:
	.zero		920


//--------------------- .nv.constant0._ZN2at6native29vectorized_elementwise_kernelILi4ENS0_13AUnaryFunctorIaabZZZNS0_23logical_xor_kernel_cudaERNS_14TensorIteratorEENKUlvE0_clEvENKUlvE0_clEvEUlaaE_EESt5arrayIPcLm2EEEEviT0_T1_ --------------------------
	.section	.nv.constant0._ZN2at6native29vectorized_elementwise_kernelILi4ENS0_13AUnaryFunctorIaabZZZNS0_23logical_xor_kernel_cudaERNS_14TensorIteratorEENKUlvE0_clEvENKUlvE0_clEvEUlaaE_EESt5arrayIPcLm2EEEEviT0_T1_,"a",@progbits
	.sectionflags	@""
	.align	4
.nv.constant0._ZN2at6native29vectorized_elementwise_kernelILi4ENS0_13AUnaryFunctorIaabZZZNS0_23logical_xor_kernel_cudaERNS_14TensorIteratorEENKUlvE0_clEvENKUlvE0_clEvEUlaaE_EESt5arrayIPcLm2EEEEviT0_T1_:
	.zero		920


//--------------------- .nv.constant0._ZN2at6native29vectorized_elementwise_kernelILi8ENS0_13AUnaryFunctorIaabZZZNS0_23logical_xor_kernel_cudaERNS_14TensorIteratorEENKUlvE0_clEvENKUlvE0_clEvEUlaaE_EESt5arrayIPcLm2EEEEviT0_T1_ --------------------------
	.section	.nv.constant0._ZN2at6native29vectorized_elementwise_kernelILi8ENS0_13AUnaryFunctorIaabZZZNS0_23logical_xor_kernel_cudaERNS_14TensorIteratorEENKUlvE0_clEvENKUlvE0_clEvEUlaaE_EESt5arrayIPcLm2EEEEviT0_T1_,"a",@progbits
	.sectionflags	@""
	.align	4
.nv.constant0._ZN2at6native29vectorized_elementwise_kernelILi8ENS0_13AUnaryFunctorIaabZZZNS0_23logical_xor_kernel_cudaERNS_14TensorIteratorEENKUlvE0_clEvENKUlvE0_clEvEUlaaE_EESt5arrayIPcLm2EEEEviT0_T1_:
	.zero		920


//--------------------- .nv.constant0._ZN2at6native18elementwise_kernelILi128ELi4EZNS0_15gpu_kernel_implINS0_13BinaryFunctorIaabZZZNS0_23logical_xor_kernel_cudaERNS_14TensorIteratorEENKUlvE0_clEvENKUlvE0_clEvEUlaaE_EEEEvRNS_18TensorIteratorBaseERKT_EUliE_EEviT1_ --------------------------
	.section	.nv.constant0._ZN2at6native18elementwise_kernelILi128ELi4EZNS0_15gpu_kernel_implINS0_13BinaryFunctorIaabZZZNS0_23logical_xor_kernel_cudaERNS_14TensorIteratorEENKUlvE0_clEvENKUlvE0_clEvEUlaaE_EEEEvRNS_18TensorIteratorBaseERKT_EUliE_EEviT1_,"a",@progbits
	.sectionflags	@""
	.align	4
.nv.constant0._ZN2at6native18elementwise_kernelILi128ELi4EZNS0_15gpu_kernel_implINS0_13BinaryFunctorIaabZZZNS0_23logical_xor_kernel_cudaERNS_14TensorIteratorEENKUlvE0_clEvENKUlvE0_clEvEUlaaE_EEEEvRNS_18TensorIteratorBaseERKT_EUliE_EEviT1_:
	.zero		1552


//--------------------- .nv.constant0._ZN2at6native27unrolled_elementwise_kernelINS0_13BinaryFunctorIaabZZZNS0_23logical_xor_kernel_cudaERNS_14TensorIteratorEENKUlvE0_clEvENKUlvE0_clEvEUlaaE_EESt5arrayIPcLm3EELi4E23TrivialOffsetCalculatorILi2EjESC_ILi1EjENS0_6memory12LoadWithCastILi2EEENSF_13StoreWithCastILi1EEEEEviT_T0_T2_T3_T4_T5_ --------------------------
	.section	.nv.constant0._ZN2at6native27unrolled_elementwise_kernelINS0_13BinaryFunctorIaabZZZNS0_23logical_xor_kernel_cudaERNS_14TensorIteratorEENKUlvE0_clEvENKUlvE0_clEvEUlaaE_EESt5arrayIPcLm3EELi4E23TrivialOffsetCalculatorILi2EjESC_ILi1EjENS0_6memory12LoadWithCastILi2EEENSF_13StoreWithCastILi1EEEEEviT_T0_T2_T3_T4_T5_,"a",@progbits
	.sectionflags	@""
	.align	4
.nv.constant0._ZN2at6native27unrolled_elementwise_kernelINS0_13BinaryFunctorIaabZZZNS0_23logical_xor_kernel_cudaERNS_14TensorIteratorEENKUlvE0_clEvENKUlvE0_clEvEUlaaE_EESt5arrayIPcLm3EELi4E23TrivialOffsetCalculatorILi2EjESC_ILi1EjENS0_6memory12LoadWithCastILi2EEENSF_13StoreWithCastILi1EEEEEviT_T0_T2_T3_T4_T5_:
	.zero		952


//--------------------- .nv.constant0._ZN2at6native18elementwise_kernelILi128ELi4EZNS0_22gpu_kernel_impl_nocastINS0_13BinaryFunctorIaabZZZNS0_23logical_xor_kernel_cudaERNS_14TensorIteratorEENKUlvE0_clEvENKUlvE0_clEvEUlaaE_EEEEvRNS_18TensorIteratorBaseERKT_EUliE_EEviT1_ --------------------------
	.section	.nv.constant0._ZN2at6native18elementwise_kernelILi128ELi4EZNS0_22gpu_kernel_impl_nocastINS0_13BinaryFunctorIaabZZZNS0_23logical_xor_kernel_cudaERNS_14TensorIteratorEENKUlvE0_clEvENKUlvE0_clEvEUlaaE_EEEEvRNS_18TensorIteratorBaseERKT_EUliE_EEviT1_,"a",@progbits
	.sectionflags	@""
	.align	4
.nv.constant0._ZN2at6native18elementwise_kernelILi128ELi4EZNS0_22gpu_kernel_impl_nocastINS0_13BinaryFunctorIaabZZZNS0_23logical_xor_kernel_cudaERNS_14TensorIteratorEENKUlvE0_clEvENKUlvE0_clEvEUlaaE_EEEEvRNS_18TensorIteratorBaseERKT_EUliE_EEviT1_:
	.zero		1552


//--------------------- .nv.constant0._ZN2at6native27unrolled_elementwise_kernelINS0_13BinaryFunctorIaabZZZNS0_23logical_xor_kernel_cudaERNS_14TensorIteratorEENKUlvE0_clEvENKUlvE0_clEvEUlaaE_EESt5arrayIPcLm3EELi4E23TrivialOffsetCalculatorILi2EjESC_ILi1EjENS0_6memory15LoadWithoutCastENSF_16StoreWithoutCastEEEviT_T0_T2_T3_T4_T5_ --------------------------
	.section	.nv.constant0._ZN2at6native27unrolled_elementwise_kernelINS0_13BinaryFunctorIaabZZZNS0_23logical_xor_kernel_cudaERNS_14TensorIteratorEENKUlvE0_clEvENKUlvE0_clEvEUlaaE_EESt5arrayIPcLm3EELi4E23TrivialOffsetCalculatorILi2EjESC_ILi1EjENS0_6memory15LoadWithoutCastENSF_16StoreWithoutCastEEEviT_T0_T2_T3_T4_T5_,"a",@progbits
	.sectionflags	@""
	.align	4
.nv.constant0._ZN2at6native27unrolled_elementwise_kernelINS0_13BinaryFunctorIaabZZZNS0_23logical_xor_kernel_cudaERNS_14TensorIteratorEENKUlvE0_clEvENKUlvE0_clEvEUlaaE_EESt5arrayIPcLm3EELi4E23TrivialOffsetCalculatorILi2EjESC_ILi1EjENS0_6memory15LoadWithoutCastENSF_16StoreWithoutCastEEEviT_T0_T2_T3_T4_T5_:
	.zero		932


//--------------------- .nv.constant0._ZN2at6native29vectorized_elementwise_kernelILi2ENS0_13BinaryFunctorIaabZZZNS0_23logical_xor_kernel_cudaERNS_14TensorIteratorEENKUlvE0_clEvENKUlvE0_clEvEUlaaE_EESt5arrayIPcLm3EEEEviT0_T1_ --------------------------
	.section	.nv.constant0._ZN2at6native29vectorized_elementwise_kernelILi2ENS0_13BinaryFunctorIaabZZZNS0_23logical_xor_kernel_cudaERNS_14TensorIteratorEENKUlvE0_clEvENKUlvE0_clEvEUlaaE_EESt5arrayIPcLm3EEEEviT0_T1_,"a",@progbits
	.sectionflags	@""
	.align	4
.nv.constant0._ZN2at6native29vectorized_elementwise_kernelILi2ENS0_13BinaryFunctorIaabZZZNS0_23logical_xor_kernel_cudaERNS_14TensorIteratorEENKUlvE0_clEvENKUlvE0_clEvEUlaaE_EESt5arrayIPcLm3EEEEviT0_T1_:
	.zero		928


//--------------------- .nv.constant0._ZN2at6native29vectorized_elementwise_kernelILi4ENS0_13BinaryFunctorIaabZZZNS0_23logical_xor_kernel_cudaERNS_14TensorIteratorEENKUlvE0_clEvENKUlvE0_clEvEUlaaE_EESt5arrayIPcLm3EEEEviT0_T1_ --------------------------
	.section	.nv.constant0._ZN2at6native29vectorized_elementwise_kernelILi4ENS0_13BinaryFunctorIaabZZZNS0_23logical_xor_kernel_cudaERNS_14TensorIteratorEENKUlvE0_clEvENKUlvE0_clEvEUlaaE_EESt5arrayIPcLm3EEEEviT0_T1_,"a",@progbits
	.sectionflags	@""
	.align	4
.nv.constant0._ZN2at6native29vectorized_elementwise_kernelILi4ENS0_13BinaryFunctorIaabZZZNS0_23logical_xor_kernel_cudaERNS_14TensorIteratorEENKUlvE0_clEvENKUlvE0_clEvEUlaaE_EESt5arrayIPcLm3EEEEviT0_T1_:
	.zero		928


//--------------------- .nv.constant0._ZN2at6native29vectorized_elementwise_kernelILi8ENS0_13BinaryFunctorIaabZZZNS0_23logical_xor_kernel_cudaERNS_14TensorIteratorEENKUlvE0_clEvENKUlvE0_clEvEUlaaE_EESt5arrayIPcLm3EEEEviT0_T1_ --------------------------
	.section	.nv.constant0._ZN2at6native29vectorized_elementwise_kernelILi8ENS0_13BinaryFunctorIaabZZZNS0_23logical_xor_kernel_cudaERNS_14TensorIteratorEENKUlvE0_clEvENKUlvE0_clEvEUlaaE_EESt5arrayIPcLm3EEEEviT0_T1_,"a",@progbits
	.sectionflags	@""
	.align	4
.nv.constant0._ZN2at6native29vectorized_elementwise_kernelILi8ENS0_13BinaryFunctorIaabZZZNS0_23logical_xor_kernel_cudaERNS_14TensorIteratorEENKUlvE0_clEvENKUlvE0_clEvEUlaaE_EESt5arrayIPcLm3EEEEviT0_T1_:
	.zero		928


//--------------------- .nv.constant0._ZN2at6native18elementwise_kernelILi128ELi4EZNS0_15gpu_kernel_implINS0_13AUnaryFunctorIhhbZZZNS0_23logical_xor_kernel_cudaERNS_14TensorIteratorEENKUlvE0_clEvENKUlvE_clEvEUlhhE_EEEEvRNS_18TensorIteratorBaseERKT_EUliE_EEviT1_ --------------------------
	.section	.nv.constant0._ZN2at6native18elementwise_kernelILi128ELi4EZNS0_15gpu_kernel_implINS0_13AUnaryFunctorIhhbZZZNS0_23logical_xor_kernel_cudaERNS_14TensorIteratorEENKUlvE0_clEvENKUlvE_clEvEUlhhE_EEEEvRNS_18TensorIteratorBaseERKT_EUliE_EEviT1_,"a",@progbits
	.sectionflags	@""
	.align	4
.nv.constant0._ZN2at6native18elementwise_kernelILi128ELi4EZNS0_15gpu_kernel_implINS0_13AUnaryFunctorIhhbZZZNS0_23logical_xor_kernel_cudaERNS_14TensorIteratorEENKUlvE0_clEvENKUlvE_clEvEUlhhE_EEEEvRNS_18TensorIteratorBaseERKT_EUliE_EEviT1_:
	.zero		1440


//--------------------- .nv.constant0._ZN2at6native27unrolled_elementwise_kernelINS0_13AUnaryFunctorIhhbZZZNS0_23logical_xor_kernel_cudaERNS_14TensorIteratorEENKUlvE0_clEvENKUlvE_clEvEUlhhE_EESt5arrayIPcLm2EELi4E23TrivialOffsetCalculatorILi1EjESD_NS0_6memory12LoadWithCastILi1EEENSE_13StoreWithCastILi1EEEEEviT_T0_T2_T3_T4_T5_ --------------------------
	.section	.nv.constant0._ZN2at6native27unrolled_elementwise_kernelINS0_13AUnaryFunctorIhhbZZZNS0_23logical_xor_kernel_cudaERNS_14TensorIteratorEENKUlvE0_clEvENKUlvE_clEvEUlhhE_EESt5arrayIPcLm2EELi4E23TrivialOffsetCalculatorILi1EjESD_NS0_6memory12LoadWithCastILi1EEENSE_13StoreWithCastILi1EEEEEviT_T0_T2_T3_T4_T5_,"a",@progbits
	.sectionflags	@""
	.align	4
.nv.constant0._ZN2at6native27unrolled_elementwise_kernelINS0_13AUnaryFunctorIhhbZZZNS0_23logical_xor_kernel_cudaERNS_14TensorIteratorEENKUlvE0_clEvENKUlvE_clEvEUlhhE_EESt5arrayIPcLm2EELi4E23TrivialOffsetCalculatorILi1EjESD_NS0_6memory12LoadWithCastILi1EEENSE_13StoreWithCastILi1EEEEEviT_T0_T2_T3_T4_T5_:
	.zero		940


//--------------------- .nv.constant0._ZN2at6native18elementwise_kernelILi128ELi4EZNS0_22gpu_kernel_impl_nocastINS0_13AUnaryFunctorIhhbZZZNS0_23logical_xor_kernel_cudaERNS_14TensorIteratorEENKUlvE0_clEvENKUlvE_clEvEUlhhE_EEEEvRNS_18TensorIteratorBaseERKT_EUliE_EEviT1_ --------------------------
	.section	.nv.constant0._ZN2at6native18elementwise_kernelILi128ELi4EZNS0_22gpu_kernel_impl_nocastINS0_13AUnaryFunctorIhhbZZZNS0_23logical_xor_kernel_cudaERNS_14TensorIteratorEENKUlvE0_clEvENKUlvE_clEvEUlhhE_EEEEvRNS_18TensorIteratorBaseERKT_EUliE_EEviT1_,"a",@progbits
	.sectionflags	@""
	.align	4
.nv.constant0._ZN2at6native18elementwise_kernelILi128ELi4EZNS0_22gpu_kernel_impl_nocastINS0_13AUnaryFunctorIhhbZZZNS0_23logical_xor_kernel_cudaERNS_14TensorIteratorEENKUlvE0_clEvENKUlvE_clEvEUlhhE_EEEEvRNS_18TensorIteratorBaseERKT_EUliE_EEviT1_:
	.zero		1440


//--------------------- .nv.constant0._ZN2at6native27unrolled_elementwise_kernelINS0_13AUnaryFunctorIhhbZZZNS0_23logical_xor_kernel_cudaERNS_14TensorIteratorEENKUlvE0_clEvENKUlvE_clEvEUlhhE_EESt5arrayIPcLm2EELi4E23TrivialOffsetCalculatorILi1EjESD_NS0_6memory15LoadWithoutCastENSE_16StoreWithoutCastEEEviT_T0_T2_T3_T4_T5_ --------------------------
	.section	.nv.constant0._ZN2at6native27unrolled_elementwise_kernelINS0_13AUnaryFunctorIhhbZZZNS0_23logical_xor_kernel_cudaERNS_14TensorIteratorEENKUlvE0_clEvENKUlvE_clEvEUlhhE_EESt5arrayIPcLm2EELi4E23TrivialOffsetCalculatorILi1EjESD_NS0_6memory15LoadWithoutCastENSE_16StoreWithoutCastEEEviT_T0_T2_T3_T4_T5_,"a",@progbits
	.sectionflags	@""
	.align	4
.nv.constant0._ZN2at6native27unrolled_elementwise_kernelINS0_13AUnaryFunctorIhhbZZZNS0_23logical_xor_kernel_cudaERNS_14TensorIteratorEENKUlvE0_clEvENKUlvE_clEvEUlhhE_EESt5arrayIPcLm2EELi4E23TrivialOffsetCalculatorILi1EjESD_NS0_6memory15LoadWithoutCastENSE_16StoreWithoutCastEEEviT_T0_T2_T3_T4_T5_:
	.zero		924


//--------------------- .nv.constant0._ZN2at6native29vectorized_elementwise_kernelILi2ENS0_13AUnaryFunctorIhhbZZZNS0_23logical_xor_kernel_cudaERNS_14TensorIteratorEENKUlvE0_clEvENKUlvE_clEvEUlhhE_EESt5arrayIPcLm2EEEEviT0_T1_ --------------------------
	.section	.nv.constant0._ZN2at6native29vectorized_elementwise_kernelILi2ENS0_13AUnaryFunctorIhhbZZZNS0_23logical_xor_kernel_cudaERNS_14TensorIteratorEENKUlvE0_clEvENKUlvE_clEvEUlhhE_EESt5arrayIPcLm2EEEEviT0_T1_,"a",@progbits
	.sectionflags	@""
	.align	4
.nv.constant0._ZN2at6native29vectorized_elementwise_kernelILi2ENS0_13AUnaryFunctorIhhbZZZNS0_23logical_xor_kernel_cudaERNS_14TensorIteratorEENKUlvE0_clEvENKUlvE_clEvEUlhhE_EESt5arrayIPcLm2EEEEviT0_T1_:
	.zero		920


//--------------------- .nv.constant0._ZN2at6native29vectorized_elementwise_kernelILi4ENS0_13AUnaryFunctorIhhbZZZNS0_23logical_xor_kernel_cudaERNS_14TensorIteratorEENKUlvE0_clEvENKUlvE_clEvEUlhhE_EESt5arrayIPcLm2EEEEviT0_T1_ --------------------------
	.section	.nv.constant0._ZN2at6native29vectorized_elementwise_kernelILi4ENS0_13AUnaryFunctorIhhbZZZNS0_23logical_xor_kernel_cudaERNS_14TensorIteratorEENKUlvE0_clEvENKUlvE_clEvEUlhhE_EESt5arrayIPcLm2EEEEviT0_T1_,"a",@progbits
	.sectionflags	@""
	.align	4
.nv.constant0._ZN2at6native29vectorized_elementwise_kernelILi4ENS0_13AUnaryFunctorIhhbZZZNS0_23logical_xor_kernel_cudaERNS_14TensorIteratorEENKUlvE0_clEvENKUlvE_clEvEUlhhE_EESt5arrayIPcLm2EEEEviT0_T1_:
	.zero		920


//--------------------- .nv.constant0._ZN2at6native29vectorized_elementwise_kernelILi8ENS0_13AUnaryFunctorIhhbZZZNS0_23logical_xor_kernel_cudaERNS_14TensorIteratorEENKUlvE0_clEvENKUlvE_clEvEUlhhE_EESt5arrayIPcLm2EEEEviT0_T1_ --------------------------
	.section	.nv.constant0._ZN2at6native29vectorized_elementwise_kernelILi8ENS0_13AUnaryFunctorIhhbZZZNS0_23logical_xor_kernel_cudaERNS_14TensorIteratorEENKUlvE0_clEvENKUlvE_clEvEUlhhE_EESt5arrayIPcLm2EEEEviT0_T1_,"a",@progbits
	.sectionflags	@""
	.align	4
.nv.constant0._ZN2at6native29vectorized_elementwise_kernelILi8ENS0_13AUnaryFunctorIhhbZZZNS0_23logical_xor_kernel_cudaERNS_14TensorIteratorEENKUlvE0_clEvENKUlvE_clEvEUlhhE_EESt5arrayIPcLm2EEEEviT0_T1_:
	.zero		920


//--------------------- .nv.constant0._ZN2at6native18elementwise_kernelILi128ELi4EZNS0_15gpu_kernel_implINS0_13BinaryFunctorIhhbZZZNS0_23logical_xor_kernel_cudaERNS_14TensorIteratorEENKUlvE0_clEvENKUlvE_clEvEUlhhE_EEEEvRNS_18TensorIteratorBaseERKT_EUliE_EEviT1_ --------------------------
	.section	.nv.constant0._ZN2at6native18elementwise_kernelILi128ELi4EZNS0_15gpu_kernel_implINS0_13BinaryFunctorIhhbZZZNS0_23logical_xor_kernel_cudaERNS_14TensorIteratorEENKUlvE0_clEvENKUlvE_clEvEUlhhE_EEEEvRNS_18TensorIteratorBaseERKT_EUliE_EEviT1_,"a",@progbits
	.sectionflags	@""
	.align	4
.nv.constant0._ZN2at6native18elementwise_kernelILi128ELi4EZNS0_15gpu_kernel_implINS0_13BinaryFunctorIhhbZZZNS0_23logical_xor_kernel_cudaERNS_14TensorIteratorEENKUlvE0_clEvENKUlvE_clEvEUlhhE_EEEEvRNS_18TensorIteratorBaseERKT_EUliE_EEviT1_:
	.zero		1552


//--------------------- .nv.constant0._ZN2at6native27unrolled_elementwise_kernelINS0_13BinaryFunctorIhhbZZZNS0_23logical_xor_kernel_cudaERNS_14TensorIteratorEENKUlvE0_clEvENKUlvE_clEvEUlhhE_EESt5arrayIPcLm3EELi4E23TrivialOffsetCalculatorILi2EjESC_ILi1EjENS0_6memory12LoadWithCastILi2EEENSF_13StoreWithCastILi1EEEEEviT_T0_T2_T3_T4_T5_ --------------------------
	.section	.nv.constant0._ZN2at6native27unrolled_elementwise_kernelINS0_13BinaryFunctorIhhbZZZNS0_23logical_xor_kernel_cudaERNS_14TensorIteratorEENKUlvE0_clEvENKUlvE_clEvEUlhhE_EESt5arrayIPcLm3EELi4E23TrivialOffsetCalculatorILi2EjESC_ILi1EjENS0_6memory12LoadWithCastILi2EEENSF_13StoreWithCastILi1EEEEEviT_T0_T2_T3_T4_T5_,"a",@progbits
	.sectionflags	@""
	.align	4
.nv.constant0._ZN2at6native27unrolled_elementwise_kernelINS0_13BinaryFunctorIhhbZZZNS0_23logical_xor_kernel_cudaERNS_14TensorIteratorEENKUlvE0_clEvENKUlvE_clEvEUlhhE_EESt5arrayIPcLm3EELi4E23TrivialOffsetCalculatorILi2EjESC_ILi1EjENS0_6memory12LoadWithCastILi2EEENSF_13StoreWithCastILi1EEEEEviT_T0_T2_T3_T4_T5_:
	.zero		952


//--------------------- .nv.constant0._ZN2at6native18elementwise_kernelILi128ELi4EZNS0_22gpu_kernel_impl_nocastINS0_13BinaryFunctorIhhbZZZNS0_23logical_xor_kernel_cudaERNS_14TensorIteratorEENKUlvE0_clEvENKUlvE_clEvEUlhhE_EEEEvRNS_18TensorIteratorBaseERKT_EUliE_EEviT1_ --------------------------
	.section	.nv.constant0._ZN2at6native18elementwise_kernelILi128ELi4EZNS0_22gpu_kernel_impl_nocastINS0_13BinaryFunctorIhhbZZZNS0_23logical_xor_kernel_cudaERNS_14TensorIteratorEENKUlvE0_clEvENKUlvE_clEvEUlhhE_EEEEvRNS_18TensorIteratorBaseERKT_EUliE_EEviT1_,"a",@progbits
	.sectionflags	@""
	.align	4
.nv.constant0._ZN2at6native18elementwise_kernelILi128ELi4EZNS0_22gpu_kernel_impl_nocastINS0_13BinaryFunctorIhhbZZZNS0_23logical_xor_kernel_cudaERNS_14TensorIteratorEENKUlvE0_clEvENKUlvE_clEvEUlhhE_EEEEvRNS_18TensorIteratorBaseERKT_EUliE_EEviT1_:
	.zero		1552


//--------------------- .nv.constant0._ZN2at6native27unrolled_elementwise_kernelINS0_13BinaryFunctorIhhbZZZNS0_23logical_xor_kernel_cudaERNS_14TensorIteratorEENKUlvE0_clEvENKUlvE_clEvEUlhhE_EESt5arrayIPcLm3EELi4E23TrivialOffsetCalculatorILi2EjESC_ILi1EjENS0_6memory15LoadWithoutCastENSF_16StoreWithoutCastEEEviT_T0_T2_T3_T4_T5_ --------------------------
	.section	.nv.constant0._ZN2at6native27unrolled_elementwise_kernelINS0_13BinaryFunctorIhhbZZZNS0_23logical_xor_kernel_cudaERNS_14TensorIteratorEENKUlvE0_clEvENKUlvE_clEvEUlhhE_EESt5arrayIPcLm3EELi4E23TrivialOffsetCalculatorILi2EjESC_ILi1EjENS0_6memory15LoadWithoutCastENSF_16StoreWithoutCastEEEviT_T0_T2_T3_T4_T5_,"a",@progbits
	.sectionflags	@""
	.align	4
.nv.constant0._ZN2at6native27unrolled_elementwise_kernelINS0_13BinaryFunctorIhhbZZZNS0_23logical_xor_kernel_cudaERNS_14TensorIteratorEENKUlvE0_clEvENKUlvE_clEvEUlhhE_EESt5arrayIPcLm3EELi4E23TrivialOffsetCalculatorILi2EjESC_ILi1EjENS0_6memory15LoadWithoutCastENSF_16StoreWithoutCastEEEviT_T0_T2_T3_T4_T5_:
	.zero		932


//--------------------- .nv.constant0._ZN2at6native29vectorized_elementwise_kernelILi2ENS0_13BinaryFunctorIhhbZZZNS0_23logical_xor_kernel_cudaERNS_14TensorIteratorEENKUlvE0_clEvENKUlvE_clEvEUlhhE_EESt5arrayIPcLm3EEEEviT0_T1_ --------------------------
	.section	.nv.constant0._ZN2at6native29vectorized_elementwise_kernelILi2ENS0_13BinaryFunctorIhhbZZZNS0_23logical_xor_kernel_cudaERNS_14TensorIteratorEENKUlvE0_clEvENKUlvE_clEvEUlhhE_EESt5arrayIPcLm3EEEEviT0_T1_,"a",@progbits
	.sectionflags	@""
	.align	4
.nv.constant0._ZN2at6native29vectorized_elementwise_kernelILi2ENS0_13BinaryFunctorIhhbZZZNS0_23logical_xor_kernel_cudaERNS_14TensorIteratorEENKUlvE0_clEvENKUlvE_clEvEUlhhE_EESt5arrayIPcLm3EEEEviT0_T1_:
	.zero		928


//--------------------- .nv.constant0._ZN2at6native29vectorized_elementwise_kernelILi4ENS0_13BinaryFunctorIhhbZZZNS0_23logical_xor_kernel_cudaERNS_14TensorIteratorEENKUlvE0_clEvENKUlvE_clEvEUlhhE_EESt5arrayIPcLm3EEEEviT0_T1_ --------------------------
	.section	.nv.constant0._ZN2at6native29vectorized_elementwise_kernelILi4ENS0_13BinaryFunctorIhhbZZZNS0_23logical_xor_kernel_cudaERNS_14TensorIteratorEENKUlvE0_clEvENKUlvE_clEvEUlhhE_EESt5arrayIPcLm3EEEEviT0_T1_,"a",@progbits
	.sectionflags	@""
	.align	4
.nv.constant0._ZN2at6native29vectorized_elementwise_kernelILi4ENS0_13BinaryFunctorIhhbZZZNS0_23logical_xor_kernel_cudaERNS_14TensorIteratorEENKUlvE0_clEvENKUlvE_clEvEUlhhE_EESt5arrayIPcLm3EEEEviT0_T1_:
	.zero		928


//--------------------- .nv.constant0._ZN2at6native29vectorized_elementwise_kernelILi8ENS0_13BinaryFunctorIhhbZZZNS0_23logical_xor_kernel_cudaERNS_14TensorIteratorEENKUlvE0_clEvENKUlvE_clEvEUlhhE_EESt5arrayIPcLm3EEEEviT0_T1_ --------------------------
	.section	.nv.constant0._ZN2at6native29vectorized_elementwise_kernelILi8ENS0_13BinaryFunctorIhhbZZZNS0_23logical_xor_kernel_cudaERNS_14TensorIteratorEENKUlvE0_clEvENKUlvE_clEvEUlhhE_EESt5arrayIPcLm3EEEEviT0_T1_,"a",@progbits
	.sectionflags	@""
	.align	4
.nv.constant0._ZN2at6native29vectorized_elementwise_kernelILi8ENS0_13BinaryFunctorIhhbZZZNS0_23logical_xor_kernel_cudaERNS_14TensorIteratorEENKUlvE0_clEvENKUlvE_clEvEUlhhE_EESt5arrayIPcLm3EEEEviT0_T1_:
	.zero		928


//--------------------- .nv.constant0._ZN2at6native18elementwise_kernelILi128ELi4EZNS0_15gpu_kernel_implINS0_13AUnaryFunctorIN3c108BFloat16ES5_bZZZNS0_22logical_or_kernel_cudaERNS_14TensorIteratorEENKUlvE0_clEvENKUlvE8_clEvEUlS5_S5_E_EEEEvRNS_18TensorIteratorBaseERKT_EUliE_EEviT1_ --------------------------
	.section	.nv.constant0._ZN2at6native18elementwise_kernelILi128ELi4EZNS0_15gpu_kernel_implINS0_13AUnaryFunctorIN3c108BFloat16ES5_bZZZNS0_22logical_or_kernel_cudaERNS_14TensorIteratorEENKUlvE0_clEvENKUlvE8_clEvEUlS5_S5_E_EEEEvRNS_18TensorIteratorBaseERKT_EUliE_EEviT1_,"a",@progbits
	.sectionflags	@""
	.align	4
.nv.constant0._ZN2at6native18elementwise_kernelILi128ELi4EZNS0_15gpu_kernel_implINS0_13AUnaryFunctorIN3c108BFloat16ES5_bZZZNS0_22logical_or_kernel_cudaERNS_14TensorIteratorEENKUlvE0_clEvENKUlvE8_clEvEUlS5_S5_E_EEEEvRNS_18TensorIteratorBaseERKT_EUliE_EEviT1_:
	.zero		1440


//--------------------- .nv.constant0._ZN2at6native27unrolled_elementwise_kernelINS0_13AUnaryFunctorIN3c108BFloat16ES4_bZZZNS0_22logical_or_kernel_cudaERNS_14TensorIteratorEENKUlvE0_clEvENKUlvE8_clEvEUlS4_S4_E_EESt5arrayIPcLm2EELi4E23TrivialOffsetCalculatorILi1EjESF_NS0_6memory12LoadWithCastILi1EEENSG_13StoreWithCastILi1EEEEEviT_T0_T2_T3_T4_T5_ --------------------------
	.section	.nv.constant0._ZN2at6native27unrolled_elementwise_kernelINS0_13AUnaryFunctorIN3c108BFloat16ES4_bZZZNS0_22logical_or_kernel_cudaERNS_14TensorIteratorEENKUlvE0_clEvENKUlvE8_clEvEUlS4_S4_E_EESt5arrayIPcLm2EELi4E23TrivialOffsetCalculatorILi1EjESF_NS0_6memory12LoadWithCastILi1EEENSG_13StoreWithCastILi1EEEEEviT_T0_T2_T3_T4_T5_,"a",@progbits
	.sectionflags	@""
	.align	4
.nv.constant0._ZN2at6native27unrolled_elementwise_kernelINS0_13AUnaryFunctorIN3c108BFloat16ES4_bZZZNS0_22logical_or_kernel_cudaERNS_14TensorIteratorEENKUlvE0_clEvENKUlvE8_clEvEUlS4_S4_E_EESt5arrayIPcLm2EELi4E23TrivialOffsetCalculatorILi1EjESF_NS0_6memory12LoadWithCastILi1EEENSG_13StoreWithCastILi1EEEEEviT_T0_T2_T3_T4_T5_:
	.zero		940


//--------------------- .nv.constant0._ZN2at6native18elementwise_kernelILi128ELi4EZNS0_22gpu_kernel_impl_nocastINS0_13AUnaryFunctorIN3c108BFloat16ES5_bZZZNS0_22logical_or_kernel_cudaERNS_14TensorIteratorEENKUlvE0_clEvENKUlvE8_clEvEUlS5_S5_E_EEEEvRNS_18TensorIteratorBaseERKT_EUliE_EEviT1_ --------------------------
	.section	.nv.constant0._ZN2at6native18elementwise_kernelILi128ELi4EZNS0_22gpu_kernel_impl_nocastINS0_13AUnaryFunctorIN3c108BFloat16ES5_bZZZNS0_22logical_or_kernel_cudaERNS_14TensorIteratorEENKUlvE0_clEvENKUlvE8_clEvEUlS5_S5_E_EEEEvRNS_18TensorIteratorBaseERKT_EUliE_EEviT1_,"a",@progbits
	.sectionflags	@""
	.align	4
.nv.constant0._ZN2at6native18elementwise_kernelILi128ELi4EZNS0_22gpu_kernel_impl_nocastINS0_13AUnaryFunctorIN3c108BFloat16ES5_bZZZNS0_22logical_or_kernel_cudaERNS_14TensorIteratorEENKUlvE0_clEvENKUlvE8_clEvEUlS5_S5_E_EEEEvRNS_18TensorIteratorBaseERKT_EUliE_EEviT1_:
	.zero		1440


//--------------------- .nv.constant0._ZN2at6native27unrolled_elementwise_kernelINS0_13AUnaryFunctorIN3c108BFloat16ES4_bZZZNS0_22logical_or_kernel_cudaERNS_14TensorIteratorEENKUlvE0_clEvENKUlvE8_clEvEUlS4_S4_E_EESt5arrayIPcLm2EELi4E23TrivialOffsetCalculatorILi1EjESF_NS0_6memory15LoadWithoutCastENSG_16StoreWithoutCastEEEviT_T0_T2_T3_T4_T5_ --------------------------
	.section	.nv.constant0._ZN2at6native27unrolled_elementwise_kernelINS0_13AUnaryFunctorIN3c108BFloat16ES4_bZZZNS0_22logical_or_kernel_cudaERNS_14TensorIteratorEENKUlvE0_clEvENKUlvE8_clEvEUlS4_S4_E_EESt5arrayIPcLm2EELi4E23TrivialOffsetCalculatorILi1EjESF_NS0_6memory15LoadWithoutCastENSG_16StoreWithoutCastEEEviT_T0_T2_T3_T4_T5_,"a",@progbits
	.sectionflags	@""
	.align	4
.nv.constant0._ZN2at6native27unrolled_elementwise_kernelINS0_13AUnaryFunctorIN3c108BFloat16ES4_bZZZNS0_22logical_or_kernel_cudaERNS_14TensorIteratorEENKUlvE0_clEvENKUlvE8_clEvEUlS4_S4_E_EESt5arrayIPcLm2EELi4E23TrivialOffsetCalculatorILi1EjESF_NS0_6memory15LoadWithoutCastENSG_16StoreWithoutCastEEEviT_T0_T2_T3_T4_T5_:
	.zero		924


//--------------------- .nv.constant0._ZN2at6native29vectorized_elementwise_kernelILi2ENS0_13AUnaryFunctorIN3c108BFloat16ES4_bZZZNS0_22logical_or_kernel_cudaERNS_14TensorIteratorEENKUlvE0_clEvENKUlvE8_clEvEUlS4_S4_E_EESt5arrayIPcLm2EEEEviT0_T1_ --------------------------
	.section	.nv.constant0._ZN2at6native29vectorized_elementwise_kernelILi2ENS0_13AUnaryFunctorIN3c108BFloat16ES4_bZZZNS0_22logical_or_kernel_cudaERNS_14TensorIteratorEENKUlvE0_clEvENKUlvE8_clEvEUlS4_S4_E_EESt5arrayIPcLm2EEEEviT0_T1_,"a",@progbits
	.sectionflags	@""
	.align	4
.nv.constant0._ZN2at6native29vectorized_elementwise_kernelILi2ENS0_13AUnaryFunctorIN3c108BFloat16ES4_bZZZNS0_22logical_or_kernel_cudaERNS_14TensorIteratorEENKUlvE0_clEvENKUlvE8_clEvEUlS4_S4_E_EESt5arrayIPcLm2EEEEviT0_T1_:
	.zero		920


//--------------------- .nv.constant0._ZN2at6native29vectorized_elementwise_kernelILi4ENS0_13AUnaryFunctorIN3c108BFloat16ES4_bZZZNS0_22logical_or_kernel_cudaERNS_14TensorIteratorEENKUlvE0_clEvENKUlvE8_clEvEUlS4_S4_E_EESt5arrayIPcLm2EEEEviT0_T1_ --------------------------
	.section	.nv.constant0._ZN2at6native29vectorized_elementwise_kernelILi4ENS0_13AUnaryFunctorIN3c108BFloat16ES4_bZZZNS0_22logical_or_kernel_cudaERNS_14TensorIteratorEENKUlvE0_clEvENKUlvE8_clEvEUlS4_S4_E_EESt5arrayIPcLm2EEEEviT0_T1_,"a",@progbits
	.sectionflags	@""
	.align	4
.nv.constant0._ZN2at6native29vectorized_elementwise_kernelILi4ENS0_13AUnaryFunctorIN3c108BFloat16ES4_bZZZNS0_22logical_or_kernel_cudaERNS_14TensorIteratorEENKUlvE0_clEvENKUlvE8_clEvEUlS4_S4_E_EESt5arrayIPcLm2EEEEviT0_T1_:
	.zero		920


//--------------------- .nv.constant0._ZN2at6native29vectorized_elementwise_kernelILi8ENS0_13AUnaryFunctorIN3c108BFloat16ES4_bZZZNS0_22logical_or_kernel_cudaERNS_14TensorIteratorEENKUlvE0_clEvENKUlvE8_clEvEUlS4_S4_E_EESt5arrayIPcLm2EEEEviT0_T1_ --------------------------
	.section	.nv.constant0._ZN2at6native29vectorized_elementwise_kernelILi8ENS0_13AUnaryFunctorIN3c108BFloat16ES4_bZZZNS0_22logical_or_kernel_cudaERNS_14TensorIteratorEENKUlvE0_clEvENKUlvE8_clEvEUlS4_S4_E_EESt5arrayIPcLm2EEEEviT0_T1_,"a",@progbits
	.sectionflags	@""
	.align	4
.nv.constant0._ZN2at6native29vectorized_elementwise_kernelILi8ENS0_13AUnaryFunctorIN3c108BFloat16ES4_bZZZNS0_22logical_or_kernel_cudaERNS_14TensorIteratorEENKUlvE0_clEvENKUlvE8_clEvEUlS4_S4_E_EESt5arrayIPcLm2EEEEviT0_T1_:
	.zero		920


//--------------------- .nv.constant0._ZN2at6native18elementwise_kernelILi128ELi4EZNS0_15gpu_kernel_implINS0_13BinaryFunctorIN3c108BFloat16ES5_bZZZNS0_22logical_or_kernel_cudaERNS_14TensorIteratorEENKUlvE0_clEvENKUlvE8_clEvEUlS5_S5_E_EEEEvRNS_18TensorIteratorBaseERKT_EUliE_EEviT1_ --------------------------
	.section	.nv.constant0._ZN2at6native18elementwise_kernelILi128ELi4EZNS0_15gpu_kernel_implINS0_13BinaryFunctorIN3c108BFloat16ES5_bZZZNS0_22logical_or_kernel_cudaERNS_14TensorIteratorEENKUlvE0_clEvENKUlvE8_clEvEUlS5_S5_E_EEEEvRNS_18TensorIteratorBaseERKT_EUliE_EEviT1_,"a",@progbits
	.sectionflags	@""
	.align	4
.nv.constant0._ZN2at6native18elementwise_kernelILi128ELi4EZNS0_15gpu_kernel_implINS0_13BinaryFunctorIN3c108BFloat16ES5_bZZZNS0_22logical_or_kernel_cudaERNS_14TensorIteratorEENKUlvE0_clEvENKUlvE8_clEvEUlS5_S5_E_EEEEvRNS_18TensorIteratorBaseERKT_EUliE_EEviT1_:
	.zero		1552


//--------------------- .nv.constant0._ZN2at6native27unrolled_elementwise_kernelINS0_13BinaryFunctorIN3c108BFloat16ES4_bZZZNS0_22logical_or_kernel_cudaERNS_14TensorIteratorEENKUlvE0_clEvENKUlvE8_clEvEUlS4_S4_E_EESt5arrayIPcLm3EELi4E23TrivialOffsetCalculatorILi2EjESE_ILi1EjENS0_6memory12LoadWithCastILi2EEENSH_13StoreWithCastILi1EEEEEviT_T0_T2_T3_T4_T5_ --------------------------
	.section	.nv.constant0._ZN2at6native27unrolled_elementwise_kernelINS0_13BinaryFunctorIN3c108BFloat16ES4_bZZZNS0_22logical_or_kernel_cudaERNS_14TensorIteratorEENKUlvE0_clEvENKUlvE8_clEvEUlS4_S4_E_EESt5arrayIPcLm3EELi4E23TrivialOffsetCalculatorILi2EjESE_ILi1EjENS0_6memory12LoadWithCastILi2EEENSH_13StoreWithCastILi1EEEEEviT_T0_T2_T3_T4_T5_,"a",@progbits
	.sectionflags	@""
	.align	4
.nv.constant0._ZN2at6native27unrolled_elementwise_kernelINS0_13BinaryFunctorIN3c108BFloat16ES4_bZZZNS0_22logical_or_kernel_cudaERNS_14TensorIteratorEENKUlvE0_clEvENKUlvE8_clEvEUlS4_S4_E_EESt5arrayIPcLm3EELi4E23TrivialOffsetCalculatorILi2EjESE_ILi1EjENS0_6memory12LoadWithCastILi2EEENSH_13StoreWithCastILi1EEEEEviT_T0_T2_T3_T4_T5_:
	.zero		952


//--------------------- .nv.constant0._ZN2at6native18elementwise_kernelILi128ELi4EZNS0_22gpu_kernel_impl_nocastINS0_13BinaryFunctorIN3c108BFloat16ES5_bZZZNS0_22logical_or_kernel_cudaERNS_14TensorIteratorEENKUlvE0_clEvENKUlvE8_clEvEUlS5_S5_E_EEEEvRNS_18TensorIteratorBaseERKT_EUliE_EEviT1_ --------------------------
	.section	.nv.constant0._ZN2at6native18elementwise_kernelILi128ELi4EZNS0_22gpu_kernel_impl_nocastINS0_13BinaryFunctorIN3c108BFloat16ES5_bZZZNS0_22logical_or_kernel_cudaERNS_14TensorIteratorEENKUlvE0_clEvENKUlvE8_clEvEUlS5_S5_E_EEEEvRNS_18TensorIteratorBaseERKT_EUliE_EEviT1_,"a",@progbits
	.sectionflags	@""
	.align	4
.nv.constant0._ZN2at6native18elementwise_kernelILi128ELi4EZNS0_22gpu_kernel_impl_nocastINS0_13BinaryFunctorIN3c108BFloat16ES5_bZZZNS0_22logical_or_kernel_cudaERNS_14TensorIteratorEENKUlvE0_clEvENKUlvE8_clEvEUlS5_S5_E_EEEEvRNS_18TensorIteratorBaseERKT_EUliE_EEviT1_:
	.zero		1552


//--------------------- .nv.constant0._ZN2at6native27unrolled_elementwise_kernelINS0_13BinaryFunctorIN3c108BFloat16ES4_bZZZNS0_22logical_or_kernel_cudaERNS_14TensorIteratorEENKUlvE0_clEvENKUlvE8_clEvEUlS4_S4_E_EESt5arrayIPcLm3EELi4E23TrivialOffsetCalculatorILi2EjESE_ILi1EjENS0_6memory15LoadWithoutCastENSH_16StoreWithoutCastEEEviT_T0_T2_T3_T4_T5_ --------------------------
	.section	.nv.constant0._ZN2at6native27unrolled_elementwise_kernelINS0_13BinaryFunctorIN3c108BFloat16ES4_bZZZNS0_22logical_or_kernel_cudaERNS_14TensorIteratorEENKUlvE0_clEvENKUlvE8_clEvEUlS4_S4_E_EESt5arrayIPcLm3EELi4E23TrivialOffsetCalculatorILi2EjESE_ILi1EjENS0_6memory15LoadWithoutCastENSH_16StoreWithoutCastEEEviT_T0_T2_T3_T4_T5_,"a",@progbits
	.sectionflags	@""
	.align	4
.nv.constant0._ZN2at6native27unrolled_elementwise_kernelINS0_13BinaryFunctorIN3c108BFloat16ES4_bZZZNS0_22logical_or_kernel_cudaERNS_14TensorIteratorEENKUlvE0_clEvENKUlvE8_clEvEUlS4_S4_E_EESt5arrayIPcLm3EELi4E23TrivialOffsetCalculatorILi2EjESE_ILi1EjENS0_6memory15LoadWithoutCastENSH_16StoreWithoutCastEEEviT_T0_T2_T3_T4_T5_:
	.zero		932


//--------------------- .nv.constant0._ZN2at6native29vectorized_elementwise_kernelILi2ENS0_13BinaryFunctorIN3c108BFloat16ES4_bZZZNS0_22logical_or_kernel_cudaERNS_14TensorIteratorEENKUlvE0_clEvENKUlvE8_clEvEUlS4_S4_E_EESt5arrayIPcLm3EEEEviT0_T1_ --------------------------
	.section	.nv.constant0._ZN2at6native29vectorized_elementwise_kernelILi2ENS0_13BinaryFunctorIN3c108BFloat16ES4_bZZZNS0_22logical_or_kernel_cudaERNS_14TensorIteratorEENKUlvE0_clEvENKUlvE8_clEvEUlS4_S4_E_EESt5arrayIPcLm3EEEEviT0_T1_,"a",@progbits
	.sectionflags	@""
	.align	4
.nv.constant0._ZN2at6native29vectorized_elementwise_kernelILi2ENS0_13BinaryFunctorIN3c108BFloat16ES4_bZZZNS0_22logical_or_kernel_cudaERNS_14TensorIteratorEENKUlvE0_clEvENKUlvE8_clEvEUlS4_S4_E_EESt5arrayIPcLm3EEEEviT0_T1_:
	.zero		928


//--------------------- .nv.constant0._ZN2at6native29vectorized_elementwise_kernelILi4ENS0_13BinaryFunctorIN3c108BFloat16ES4_bZZZNS0_22logical_or_kernel_cudaERNS_14TensorIteratorEENKUlvE0_clEvENKUlvE8_clEvEUlS4_S4_E_EESt5arrayIPcLm3EEEEviT0_T1_ --------------------------
	.section	.nv.constant0._ZN2at6native29vectorized_elementwise_kernelILi4ENS0_13BinaryFunctorIN3c108BFloat16ES4_bZZZNS0_22logical_or_kernel_cudaERNS_14TensorIteratorEENKUlvE0_clEvENKUlvE8_clEvEUlS4_S4_E_EESt5arrayIPcLm3EEEEviT0_T1_,"a",@progbits
	.sectionflags	@""
	.align	4
.nv.constant0._ZN2at6native29vectorized_elementwise_kernelILi4ENS0_13BinaryFunctorIN3c108BFloat16ES4_bZZZNS0_22logical_or_kernel_cudaERNS_14TensorIteratorEENKUlvE0_clEvENKUlvE8_clEvEUlS4_S4_E_EESt5arrayIPcLm3EEEEviT0_T1_:
	.zero		928


//--------------------- .nv.constant0._ZN2at6native29vectorized_elementwise_kernelILi8ENS0_13BinaryFunctorIN3c108BFloat16ES4_bZZZNS0_22logical_or_kernel_cudaERNS_14TensorIteratorEENKUlvE0_clEvENKUlvE8_clEvEUlS4_S4_E_EESt5arrayIPcLm3EEEEviT0_T1_ --------------------------
	.section	.nv.constant0._ZN2at6native29vectorized_elementwise_kernelILi8ENS0_13BinaryFunctorIN3c108BFloat16ES4_bZZZNS0_22logical_or_kernel_cudaERNS_14TensorIteratorEENKUlvE0_clEvENKUlvE8_clEvEUlS4_S4_E_EESt5arrayIPcLm3EEEEviT0_T1_,"a",@progbits
	.sectionflags	@""
	.align	4
.nv.constant0._ZN2at6native29vectorized_elementwise_kernelILi8ENS0_13BinaryFunctorIN3c108BFloat16ES4_bZZZNS0_22logical_or_kernel_cudaERNS_14TensorIteratorEENKUlvE0_clEvENKUlvE8_clEvEUlS4_S4_E_EESt5arrayIPcLm3EEEEviT0_T1_:
	.zero		928


//--------------------- .nv.constant0._ZN2at6native18elementwise_kernelILi128ELi4EZNS0_15gpu_kernel_implINS0_13AUnaryFunctorIbbbZZZNS0_22logical_or_kernel_cudaERNS_14TensorIteratorEENKUlvE0_clEvENKUlvE7_clEvEUlbbE_EEEEvRNS_18TensorIteratorBaseERKT_EUliE_EEviT1_ --------------------------
	.section	.nv.constant0._ZN2at6native18elementwise_kernelILi128ELi4EZNS0_15gpu_kernel_implINS0_13AUnaryFunctorIbbbZZZNS0_22logical_or_kernel_cudaERNS_14TensorIteratorEENKUlvE0_clEvENKUlvE7_clEvEUlbbE_EEEEvRNS_18TensorIteratorBaseERKT_EUliE_EEviT1_,"a",@progbits
	.sectionflags	@""
	.align	4
.nv.constant0._ZN2at6native18elementwise_kernelILi128ELi4EZNS0_15gpu_kernel_implINS0_13AUnaryFunctorIbbbZZZNS0_22logical_or_kernel_cudaERNS_14TensorIteratorEENKUlvE0_clEvENKUlvE7_clEvEUlbbE_EEEEvRNS_18TensorIteratorBaseERKT_EUliE_EEviT1_:
	.zero		1440


//--------------------- .nv.constant0._ZN2at6native27unrolled_elementwise_kernelINS0_13AUnaryFunctorIbbbZZZNS0_22logical_or_kernel_cudaERNS_14TensorIteratorEENKUlvE0_clEvENKUlvE7_clEvEUlbbE_EESt5arrayIPcLm2EELi4E23TrivialOffsetCalculatorILi1EjESD_NS0_6memory12LoadWithCastILi1EEENSE_13StoreWithCastILi1EEEEEviT_T0_T2_T3_T4_T5_ --------------------------
	.section	.nv.constant0._ZN2at6native27unrolled_elementwise_kernelINS0_13AUnaryFunctorIbbbZZZNS0_22logical_or_kernel_cudaERNS_14TensorIteratorEENKUlvE0_clEvENKUlvE7_clEvEUlbbE_EESt5arrayIPcLm2EELi4E23TrivialOffsetCalculatorILi1EjESD_NS0_6memory12LoadWithCastILi1EEENSE_13StoreWithCastILi1EEEEEviT_T0_T2_T3_T4_T5_,"a",@progbits
	.sectionflags	@""
	.align	4
.nv.constant0._ZN2at6native27unrolled_elementwise_kernelINS0_13AUnaryFunctorIbbbZZZNS0_22logical_or_kernel_cudaERNS_14TensorIteratorEENKUlvE0_clEvENKUlvE7_clEvEUlbbE_EESt5arrayIPcLm2EELi4E23TrivialOffsetCalculatorILi1EjESD_NS0_6memory12LoadWithCastILi1EEENSE_13StoreWithCastILi1EEEEEviT_T0_T2_T3_T4_T5_:
	.zero		940


//--------------------- .nv.constant0._ZN2at6native18elementwise_kernelILi128ELi4EZNS0_22gpu_kernel_impl_nocastINS0_13AUnaryFunctorIbbbZZZNS0_22logical_or_kernel_cudaERNS_14TensorIteratorEENKUlvE0_clEvENKUlvE7_clEvEUlbbE_EEEEvRNS_18TensorIteratorBaseERKT_EUliE_EEviT1_ --------------------------
	.section	.nv.constant0._ZN2at6native18elementwise_kernelILi128ELi4EZNS0_22gpu_kernel_impl_nocastINS0_13AUnaryFunctorIbbbZZZNS0_22logical_or_kernel_cudaERNS_14TensorIteratorEENKUlvE0_clEvENKUlvE7_clEvEUlbbE_EEEEvRNS_18TensorIteratorBaseERKT_EUliE_EEviT1_,"a",@progbits
	.sectionflags	@""
	.align	4
.nv.constant0._ZN2at6native18elementwise_kernelILi128ELi4EZNS0_22gpu_kernel_impl_nocastINS0_13AUnaryFunctorIbbbZZZNS0_22logical_or_kernel_cudaERNS_14TensorIteratorEENKUlvE0_clEvENKUlvE7_clEvEUlbbE_EEEEvRNS_18TensorIteratorBaseERKT_EUliE_EEviT1_:
	.zero		1440


//--------------------- .nv.constant0._ZN2at6native27unrolled_elementwise_kernelINS0_13AUnaryFunctorIbbbZZZNS0_22logical_or_kernel_cudaERNS_14TensorIteratorEENKUlvE0_clEvENKUlvE7_clEvEUlbbE_EESt5arrayIPcLm2EELi4E23TrivialOffsetCalculatorILi1EjESD_NS0_6memory15LoadWithoutCastENSE_16StoreWithoutCastEEEviT_T0_T2_T3_T4_T5_ --------------------------
	.section	.nv.constant0._ZN2at6native27unrolled_elementwise_kernelINS0_13AUnaryFunctorIbbbZZZNS0_22logical_or_kernel_cudaERNS_14TensorIteratorEENKUlvE0_clEvENKUlvE7_clEvEUlbbE_EESt5arrayIPcLm2EELi4E23TrivialOffsetCalculatorILi1EjESD_NS0_6memory15LoadWithoutCastENSE_16StoreWithoutCastEEEviT_T0_T2_T3_T4_T5_,"a",@progbits
	.sectionflags	@""
	.align	4
.nv.constant0._ZN2at6native27unrolled_elementwise_kernelINS0_13AUnaryFunctorIbbbZZZNS0_22logical_or_kernel_cudaERNS_14TensorIteratorEENKUlvE0_clEvENKUlvE7_clEvEUlbbE_EESt5arrayIPcLm2EELi4E23TrivialOffsetCalculatorILi1EjESD_NS0_6memory15LoadWithoutCastENSE_16StoreWithoutCastEEEviT_T0_T2_T3_T4_T5_:
	.zero		924


//--------------------- .nv.constant0._ZN2at6native29vectorized_elementwise_kernelILi2ENS0_13AUnaryFunctorIbbbZZZNS0_22logical_or_kernel_cudaERNS_14TensorIteratorEENKUlvE0_clEvENKUlvE7_clEvEUlbbE_EESt5arrayIPcLm2EEEEviT0_T1_ --------------------------
	.section	.nv.constant0._ZN2at6native29vectorized_elementwise_kernelILi2ENS0_13AUnaryFunctorIbbbZZZNS0_22logical_or_kernel_cudaERNS_14TensorIteratorEENKUlvE0_clEvENKUlvE7_clEvEUlbbE_EESt5arrayIPcLm2EEEEviT0_T1_,"a",@progbits
	.sectionflags	@""
	.align	4
.nv.constant0._ZN2at6native29vectorized_elementwise_kernelILi2ENS0_13AUnaryFunctorIbbbZZZNS0_22logical_or_kernel_cudaERNS_14TensorIteratorEENKUlvE0_clEvENKUlvE7_clEvEUlbbE_EESt5arrayIPcLm2EEEEviT0_T1_:
	.zero		920


//--------------------- .nv.constant0._ZN2at6native29vectorized_elementwise_kernelILi4ENS0_13AUnaryFunctorIbbbZZZNS0_22logical_or_kernel_cudaERNS_14TensorIteratorEENKUlvE0_clEvENKUlvE7_clEvEUlbbE_EESt5arrayIPcLm2EEEEviT0_T1_ --------------------------
	.section	.nv.constant0._ZN2at6native29vectorized_elementwise_kernelILi4ENS0_13AUnaryFunctorIbbbZZZNS0_22logical_or_kernel_cudaERNS_14TensorIteratorEENKUlvE0_clEvENKUlvE7_clEvEUlbbE_EESt5arrayIPcLm2EEEEviT0_T1_,"a",@progbits
	.sectionflags	@""
	.align	4
.nv.constant0._ZN2at6native29vectorized_elementwise_kernelILi4ENS0_13AUnaryFunctorIbbbZZZNS0_22logical_or_kernel_cudaERNS_14TensorIteratorEENKUlvE0_clEvENKUlvE7_clEvEUlbbE_EESt5arrayIPcLm2EEEEviT0_T1_:
	.zero		920


//--------------------- .nv.constant0._ZN2at6native29vectorized_elementwise_kernelILi8ENS0_13AUnaryFunctorIbbbZZZNS0_22logical_or_kernel_cudaERNS_14TensorIteratorEENKUlvE0_clEvENKUlvE7_clEvEUlbbE_EESt5arrayIPcLm2EEEEviT0_T1_ --------------------------
	.section	.nv.constant0._ZN2at6native29vectorized_elementwise_kernelILi8ENS0_13AUnaryFunctorIbbbZZZNS0_22logical_or_kernel_cudaERNS_14TensorIteratorEENKUlvE0_clEvENKUlvE7_clEvEUlbbE_EESt5arrayIPcLm2EEEEviT0_T1_,"a",@progbits
	.sectionflags	@""
	.align	4
.nv.constant0._ZN2at6native29vectorized_elementwise_kernelILi8ENS0_13AUnaryFunctorIbbbZZZNS0_22logical_or_kernel_cudaERNS_14TensorIteratorEENKUlvE0_clEvENKUlvE7_clEvEUlbbE_EESt5arrayIPcLm2EEEEviT0_T1_:
	.zero		920


//--------------------- .nv.constant0._ZN2at6native18elementwise_kernelILi128ELi4EZNS0_15gpu_kernel_implINS0_13BinaryFunctorIbbbZZZNS0_22logical_or_kernel_cudaERNS_14TensorIteratorEENKUlvE0_clEvENKUlvE7_clEvEUlbbE_EEEEvRNS_18TensorIteratorBaseERKT_EUliE_EEviT1_ --------------------------
	.section	.nv.constant0._ZN2at6native18elementwise_kernelILi128ELi4EZNS0_15gpu_kernel_implINS0_13BinaryFunctorIbbbZZZNS0_22logical_or_kernel_cudaERNS_14TensorIteratorEENKUlvE0_clEvENKUlvE7_clEvEUlbbE_EEEEvRNS_18TensorIteratorBaseERKT_EUliE_EEviT1_,"a",@progbits
	.sectionflags	@""
	.align	4
.nv.constant0._ZN2at6native18elementwise_kernelILi128ELi4EZNS0_15gpu_kernel_implINS0_13BinaryFunctorIbbbZZZNS0_22logical_or_kernel_cudaERNS_14TensorIteratorEENKUlvE0_clEvENKUlvE7_clEvEUlbbE_EEEEvRNS_18TensorIteratorBaseERKT_EUliE_EEviT1_:
	.zero		1552


//--------------------- .nv.constant0._ZN2at6native27unrolled_elementwise_kernelINS0_13BinaryFunctorIbbbZZZNS0_22logical_or_kernel_cudaERNS_14TensorIteratorEENKUlvE0_clEvENKUlvE7_clEvEUlbbE_EESt5arrayIPcLm3EELi4E23TrivialOffsetCalculatorILi2EjESC_ILi1EjENS0_6memory12LoadWithCastILi2EEENSF_13StoreWithCastILi1EEEEEviT_T0_T2_T3_T4_T5_ --------------------------
	.section	.nv.constant0._ZN2at6native27unrolled_elementwise_kernelINS0_13BinaryFunctorIbbbZZZNS0_22logical_or_kernel_cudaERNS_14TensorIteratorEENKUlvE0_clEvENKUlvE7_clEvEUlbbE_EESt5arrayIPcLm3EELi4E23TrivialOffsetCalculatorILi2EjESC_ILi1EjENS0_6memory12LoadWithCastILi2EEENSF_13StoreWithCastILi1EEEEEviT_T0_T2_T3_T4_T5_,"a",@progbits
	.sectionflags	@""
	.align	4
.nv.constant0._ZN2at6native27unrolled_elementwise_kernelINS0_13BinaryFunctorIbbbZZZNS0_22logical_or_kernel_cudaERNS_14TensorIteratorEENKUlvE0_clEvENKUlvE7_clEvEUlbbE_EESt5arrayIPcLm3EELi4E23TrivialOffsetCalculatorILi2EjESC_ILi1EjENS0_6memory12LoadWithCastILi2EEENSF_13StoreWithCastILi1EEEEEviT_T0_T2_T3_T4_T5_:
	.zero		952


//--------------------- .nv.constant0._ZN2at6native18elementwise_kernelILi128ELi4EZNS0_22gpu_kernel_impl_nocastINS0_13BinaryFunctorIbbbZZZNS0_22logical_or_kernel_cudaERNS_14TensorIteratorEENKUlvE0_clEvENKUlvE7_clEvEUlbbE_EEEEvRNS_18TensorIteratorBaseERKT_EUliE_EEviT1_ --------------------------
	.section	.nv.constant0._ZN2at6native18elementwise_kernelILi128ELi4EZNS0_22gpu_kernel_impl_nocastINS0_13BinaryFunctorIbbbZZZNS0_22logical_or_kernel_cudaERNS_14TensorIteratorEENKUlvE0_clEvENKUlvE7_clEvEUlbbE_EEEEvRNS_18TensorIteratorBaseERKT_EUliE_EEviT1_,"a",@progbits
	.sectionflags	@""
	.align	4
.nv.constant0._ZN2at6native18elementwise_kernelILi128ELi4EZNS0_22gpu_kernel_impl_nocastINS0_13BinaryFunctorIbbbZZZNS0_22logical_or_kernel_cudaERNS_14TensorIteratorEENKUlvE0_clEvENKUlvE7_clEvEUlbbE_EEEEvRNS_18TensorIteratorBaseERKT_EUliE_EEviT1_:
	.zero		1552


//--------------------- .nv.constant0._ZN2at6native27unrolled_elementwise_kernelINS0_13BinaryFunctorIbbbZZZNS0_22logical_or_kernel_cudaERNS_14TensorIteratorEENKUlvE0_clEvENKUlvE7_clEvEUlbbE_EESt5arrayIPcLm3EELi4E23TrivialOffsetCalculatorILi2EjESC_ILi1EjENS0_6memory15LoadWithoutCastENSF_16StoreWithoutCastEEEviT_T0_T2_T3_T4_T5_ --------------------------
	.section	.nv.constant0._ZN2at6native27unrolled_elementwise_kernelINS0_13BinaryFunctorIbbbZZZNS0_22logical_or_kernel_cudaERNS_14TensorIteratorEENKUlvE0_clEvENKUlvE7_clEvEUlbbE_EESt5arrayIPcLm3EELi4E23TrivialOffsetCalculatorILi2EjESC_ILi1EjENS0_6memory15LoadWithoutCastENSF_16StoreWithoutCastEEEviT_T0_T2_T3_T4_T5_,"a",@progbits
	.sectionflags	@""
	.align	4
.nv.constant0._ZN2at6native27unrolled_elementwise_kernelINS0_13BinaryFunctorIbbbZZZNS0_22logical_or_kernel_cudaERNS_14TensorIteratorEENKUlvE0_clEvENKUlvE7_clEvEUlbbE_EESt5arrayIPcLm3EELi4E23TrivialOffsetCalculatorILi2EjESC_ILi1EjENS0_6memory15LoadWithoutCastENSF_16StoreWithoutCastEEEviT_T0_T2_T3_T4_T5_:
	.zero		932


//--------------------- .nv.constant0._ZN2at6native29vectorized_elementwise_kernelILi2ENS0_13BinaryFunctorIbbbZZZNS0_22logical_or_kernel_cudaERNS_14TensorIteratorEENKUlvE0_clEvENKUlvE7_clEvEUlbbE_EESt5arrayIPcLm3EEEEviT0_T1_ --------------------------
	.section	.nv.constant0._ZN2at6native29vectorized_elementwise_kernelILi2ENS0_13BinaryFunctorIbbbZZZNS0_22logical_or_kernel_cudaERNS_14TensorIteratorEENKUlvE0_clEvENKUlvE7_clEvEUlbbE_EESt5arrayIPcLm3EEEEviT0_T1_,"a",@progbits
	.sectionflags	@""
	.align	4
.nv.constant0._ZN2at6native29vectorized_elementwise_kernelILi2ENS0_13BinaryFunctorIbbbZZZNS0_22logical_or_kernel_cudaERNS_14TensorIteratorEENKUlvE0_clEvENKUlvE7_clEvEUlbbE_EESt5arrayIPcLm3EEEEviT0_T1_:
	.zero		928


//--------------------- .nv.constant0._ZN2at6native29vectorized_elementwise_kernelILi4ENS0_13BinaryFunctorIbbbZZZNS0_22logical_or_kernel_cudaERNS_14TensorIteratorEENKUlvE0_clEvENKUlvE7_clEvEUlbbE_EESt5arrayIPcLm3EEEEviT0_T1_ --------------------------
	.section	.nv.constant0._ZN2at6native29vectorized_elementwise_kernelILi4ENS0_13BinaryFunctorIbbbZZZNS0_22logical_or_kernel_cudaERNS_14TensorIteratorEENKUlvE0_clEvENKUlvE7_clEvEUlbbE_EESt5arrayIPcLm3EEEEviT0_T1_,"a",@progbits
	.sectionflags	@""
	.align	4
.nv.constant0._ZN2at6native29vectorized_elementwise_kernelILi4ENS0_13BinaryFunctorIbbbZZZNS0_22logical_or_kernel_cudaERNS_14TensorIteratorEENKUlvE0_clEvENKUlvE7_clEvEUlbbE_EESt5arrayIPcLm3EEEEviT0_T1_:
	.zero		928


//--------------------- .nv.constant0._ZN2at6native29vectorized_elementwise_kernelILi8ENS0_13BinaryFunctorIbbbZZZNS0_22logical_or_kernel_cudaERNS_14TensorIteratorEENKUlvE0_clEvENKUlvE7_clEvEUlbbE_EESt5arrayIPcLm3EEEEviT0_T1_ --------------------------
	.section	.nv.constant0._ZN2at6native29vectorized_elementwise_kernelILi8ENS0_13BinaryFunctorIbbbZZZNS0_22logical_or_kernel_cudaERNS_14TensorIteratorEENKUlvE0_clEvENKUlvE7_clEvEUlbbE_EESt5arrayIPcLm3EEEEviT0_T1_,"a",@progbits
	.sectionflags	@""
	.align	4
.nv.constant0._ZN2at6native29vectorized_elementwise_kernelILi8ENS0_13BinaryFunctorIbbbZZZNS0_22logical_or_kernel_cudaERNS_14TensorIteratorEENKUlvE0_clEvENKUlvE7_clEvEUlbbE_EESt5arrayIPcLm3EEEEviT0_T1_:
	.zero		928


//--------------------- .nv.constant0._ZN2at6native18elementwise_kernelILi128ELi4EZNS0_15gpu_kernel_implINS0_13AUnaryFunctorIN3c104HalfES5_bZZZNS0_22logical_or_kernel_cudaERNS_14TensorIteratorEENKUlvE0_clEvENKUlvE6_clEvEUlS5_S5_E_EEEEvRNS_18TensorIteratorBaseERKT_EUliE_EEviT1_ --------------------------
	.section	.nv.constant0._ZN2at6native18elementwise_kernelILi128ELi4EZNS0_15gpu_kernel_implINS0_13AUnaryFunctorIN3c104HalfES5_bZZZNS0_22logical_or_kernel_cudaERNS_14TensorIteratorEENKUlvE0_clEvENKUlvE6_clEvEUlS5_S5_E_EEEEvRNS_18TensorIteratorBaseERKT_EUliE_EEviT1_,"a",@progbits
	.sectionflags	@""
	.align	4
.nv.constant0._ZN2at6native18elementwise_kernelILi128ELi4EZNS0_15gpu_kernel_implINS0_13AUnaryFunctorIN3c104HalfES5_bZZZNS0_22logical_or_kernel_cudaERNS_14TensorIteratorEENKUlvE0_clEvENKUlvE6_clEvEUlS5_S5_E_EEEEvRNS_18TensorIteratorBaseERKT_EUliE_EEviT1_:
	.zero		1440


//--------------------- .nv.constant0._ZN2at6native27unrolled_elementwise_kernelINS0_13AUnaryFunctorIN3c104HalfES4_bZZZNS0_22logical_or_kernel_cudaERNS_14TensorIteratorEENKUlvE0_clEvENKUlvE6_clEvEUlS4_S4_E_EESt5arrayIPcLm2EELi4E23TrivialOffsetCalculatorILi1EjESF_NS0_6memory12LoadWithCastILi1EEENSG_13StoreWithCastILi1EEEEEviT_T0_T2_T3_T4_T5_ --------------------------
	.section	.nv.constant0._ZN2at6native27unrolled_elementwise_kernelINS0_13AUnaryFunctorIN3c104HalfES4_bZZZNS0_22logical_or_kernel_cudaERNS_14TensorIteratorEENKUlvE0_clEvENKUlvE6_clEvEUlS4_S4_E_EESt5arrayIPcLm2EELi4E23TrivialOffsetCalculatorILi1EjESF_NS0_6memory12LoadWithCastILi1EEENSG_13StoreWithCastILi1EEEEEviT_T0_T2_T3_T4_T5_,"a",@progbits
	.sectionflags	@""
	.align	4
.nv.constant0._ZN2at6native27unrolled_elementwise_kernelINS0_13AUnaryFunctorIN3c104HalfES4_bZZZNS0_22logical_or_kernel_cudaERNS_14TensorIteratorEENKUlvE0_clEvENKUlvE6_clEvEUlS4_S4_E_EESt5arrayIPcLm2EELi4E23TrivialOffsetCalculatorILi1EjESF_NS0_6memory12LoadWithCastILi1EEENSG_13StoreWithCastILi1EEEEEviT_T0_T2_T3_T4_T5_:
	.zero		940


//--------------------- .nv.constant0._ZN2at6native18elementwise_kernelILi128ELi4EZNS0_22gpu_kernel_impl_nocastINS0_13AUnaryFunctorIN3c104HalfES5_bZZZNS0_22logical_or_kernel_cudaERNS_14TensorIteratorEENKUlvE0_clEvENKUlvE6_clEvEUlS5_S5_E_EEEEvRNS_18TensorIteratorBaseERKT_EUliE_EEviT1_ --------------------------
	.section	.nv.constant0._ZN2at6native18elementwise_kernelILi128ELi4EZNS0_22gpu_kernel_impl_nocastINS0_13AUnaryFunctorIN3c104HalfES5_bZZZNS0_22logical_or_kernel_cudaERNS_14TensorIteratorEENKUlvE0_clEvENKUlvE6_clEvEUlS5_S5_E_EEEEvRNS_18TensorIteratorBaseERKT_EUliE_EEviT1_,"a",@progbits
	.sectionflags	@""
	.align	4
.nv.constant0._ZN2at6native18elementwise_kernelILi128ELi4EZNS0_22gpu_kernel_impl_nocastINS0_13AUnaryFunctorIN3c104HalfES5_bZZZNS0_22logical_or_kernel_cudaERNS_14TensorIteratorEENKUlvE0_clEvENKUlvE6_clEvEUlS5_S5_E_EEEEvRNS_18TensorIteratorBaseERKT_EUliE_EEviT1_:
	.zero		1440


//--------------------- .nv.constant0._ZN2at6native27unrolled_elementwise_kernelINS0_13AUnaryFunctorIN3c104HalfES4_bZZZNS0_22logical_or_kernel_cudaERNS_14TensorIteratorEENKUlvE0_clEvENKUlvE6_clEvEUlS4_S4_E_EESt5arrayIPcLm2EELi4E23TrivialOffsetCalculatorILi1EjESF_NS0_6memory15LoadWithoutCastENSG_16StoreWithoutCastEEEviT_T0_T2_T3_T4_T5_ --------------------------
	.section	.nv.constant0._ZN2at6native27unrolled_elementwise_kernelINS0_13AUnaryFunctorIN3c104HalfES4_bZZZNS0_22logical_or_kernel_cudaERNS_14TensorIteratorEENKUlvE0_clEvENKUlvE6_clEvEUlS4_S4_E_EESt5arrayIPcLm2EELi4E23TrivialOffsetCalculatorILi1EjESF_NS0_6memory15LoadWithoutCastENSG_16StoreWithoutCastEEEviT_T0_T2_T3_T4_T5_,"a",@progbits
	.sectionflags	@""
	.align	4
.nv.constant0._ZN2at6native27unrolled_elementwise_kernelINS0_13AUnaryFunctorIN3c104HalfES4_bZZZNS0_22logical_or_kernel_cudaERNS_14TensorIteratorEENKUlvE0_clEvENKUlvE6_clEvEUlS4_S4_E_EESt5arrayIPcLm2EELi4E23TrivialOffsetCalculatorILi1EjESF_NS0_6memory15LoadWithoutCastENSG_16StoreWithoutCastEEEviT_T0_T2_T3_T4_T5_:
	.zero		924


//--------------------- .nv.constant0._ZN2at6native29vectorized_elementwise_kernelILi2ENS0_13AUnaryFunctorIN3c104HalfES4_bZZZNS0_22logical_or_kernel_cudaERNS_14TensorIteratorEENKUlvE0_clEvENKUlvE6_clEvEUlS4_S4_E_EESt5arrayIPcLm2EEEEviT0_T1_ --------------------------
	.section	.nv.constant0._ZN2at6native29vectorized_elementwise_kernelILi2ENS0_13AUnaryFunctorIN3c104HalfES4_bZZZNS0_22logical_or_kernel_cudaERNS_14TensorIteratorEENKUlvE0_clEvENKUlvE6_clEvEUlS4_S4_E_EESt5arrayIPcLm2EEEEviT0_T1_,"a",@progbits
	.sectionflags	@""
	.align	4
.nv.constant0._ZN2at6native29vectorized_elementwise_kernelILi2ENS0_13AUnaryFunctorIN3c104HalfES4_bZZZNS0_22logical_or_kernel_cudaERNS_14TensorIteratorEENKUlvE0_clEvENKUlvE6_clEvEUlS4_S4_E_EESt5arrayIPcLm2EEEEviT0_T1_:
	.zero		920


//--------------------- .nv.constant0._ZN2at6native29vectorized_elementwise_kernelILi4ENS0_13AUnaryFunctorIN3c104HalfES4_bZZZNS0_22logical_or_kernel_cudaERNS_14TensorIteratorEENKUlvE0_clEvENKUlvE6_clEvEUlS4_S4_E_EESt5arrayIPcLm2EEEEviT0_T1_ --------------------------
	.section	.nv.constant0._ZN2at6native29vectorized_elementwise_kernelILi4ENS0_13AUnaryFunctorIN3c104HalfES4_bZZZNS0_22logical_or_kernel_cudaERNS_14TensorIteratorEENKUlvE0_clEvENKUlvE6_clEvEUlS4_S4_E_EESt5arrayIPcLm2EEEEviT0_T1_,"a",@progbits
	.sectionflags	@""
	.align	4
.nv.constant0._ZN2at6native29vectorized_elementwise_kernelILi4ENS0_13AUnaryFunctorIN3c104HalfES4_bZZZNS0_22logical_or_kernel_cudaERNS_14TensorIteratorEENKUlvE0_clEvENKUlvE6_clEvEUlS4_S4_E_EESt5arrayIPcLm2EEEEviT0_T1_:
	.zero		920


//--------------------- .nv.constant0._ZN2at6native29vectorized_elementwise_kernelILi8ENS0_13AUnaryFunctorIN3c104HalfES4_bZZZNS0_22logical_or_kernel_cudaERNS_14TensorIteratorEENKUlvE0_clEvENKUlvE6_clEvEUlS4_S4_E_EESt5arrayIPcLm2EEEEviT0_T1_ --------------------------
	.section	.nv.constant0._ZN2at6native29vectorized_elementwise_kernelILi8ENS0_13AUnaryFunctorIN3c104HalfES4_bZZZNS0_22logical_or_kernel_cudaERNS_14TensorIteratorEENKUlvE0_clEvENKUlvE6_clEvEUlS4_S4_E_EESt5arrayIPcLm2EEEEviT0_T1_,"a",@progbits
	.sectionflags	@""
	.align	4
.nv.constant0._ZN2at6native29vectorized_elementwise_kernelILi8ENS0_13AUnaryFunctorIN3c104HalfES4_bZZZNS0_22logical_or_kernel_cudaERNS_14TensorIteratorEENKUlvE0_clEvENKUlvE6_clEvEUlS4_S4_E_EESt5arrayIPcLm2EEEEviT0_T1_:
	.zero		920


//--------------------- .nv.constant0._ZN2at6native18elementwise_kernelILi128ELi4EZNS0_15gpu_kernel_implINS0_13BinaryFunctorIN3c104HalfES5_bZZZNS0_22logical_or_kernel_cudaERNS_14TensorIteratorEENKUlvE0_clEvENKUlvE6_clEvEUlS5_S5_E_EEEEvRNS_18TensorIteratorBaseERKT_EUliE_EEviT1_ --------------------------
	.section	.nv.constant0._ZN2at6native18elementwise_kernelILi128ELi4EZNS0_15gpu_kernel_implINS0_13BinaryFunctorIN3c104HalfES5_bZZZNS0_22logical_or_kernel_cudaERNS_14TensorIteratorEENKUlvE0_clEvENKUlvE6_clEvEUlS5_S5_E_EEEEvRNS_18TensorIteratorBaseERKT_EUliE_EEviT1_,"a",@progbits
	.sectionflags	@""
	.align	4
.nv.constant0._ZN2at6native18elementwise_kernelILi128ELi4EZNS0_15gpu_kernel_implINS0_13BinaryFunctorIN3c104HalfES5_bZZZNS0_22logical_or_kernel_cudaERNS_14TensorIteratorEENKUlvE0_clEvENKUlvE6_clEvEUlS5_S5_E_EEEEvRNS_18TensorIteratorBaseERKT_EUliE_EEviT1_:
	.zero		1552


//--------------------- .nv.constant0._ZN2at6native27unrolled_elementwise_kernelINS0_13BinaryFunctorIN3c104HalfES4_bZZZNS0_22logical_or_kernel_cudaERNS_14TensorIteratorEENKUlvE0_clEvENKUlvE6_clEvEUlS4_S4_E_EESt5arrayIPcLm3EELi4E23TrivialOffsetCalculatorILi2EjESE_ILi1EjENS0_6memory12LoadWithCastILi2EEENSH_13StoreWithCastILi1EEEEEviT_T0_T2_T3_T4_T5_ --------------------------
	.section	.nv.constant0._ZN2at6native27unrolled_elementwise_kernelINS0_13BinaryFunctorIN3c104HalfES4_bZZZNS0_22logical_or_kernel_cudaERNS_14TensorIteratorEENKUlvE0_clEvENKUlvE6_clEvEUlS4_S4_E_EESt5arrayIPcLm3EELi4E23TrivialOffsetCalculatorILi2EjESE_ILi1EjENS0_6memory12LoadWithCastILi2EEENSH_13StoreWithCastILi1EEEEEviT_T0_T2_T3_T4_T5_,"a",@progbits
	.sectionflags	@""
	.align	4
.nv.constant0._ZN2at6native27unrolled_elementwise_kernelINS0_13BinaryFunctorIN3c104HalfES4_bZZZNS0_22logical_or_kernel_cudaERNS_14TensorIteratorEENKUlvE0_clEvENKUlvE6_clEvEUlS4_S4_E_EESt5arrayIPcLm3EELi4E23TrivialOffsetCalculatorILi2EjESE_ILi1EjENS0_6memory12LoadWithCastILi2EEENSH_13StoreWithCastILi1EEEEEviT_T0_T2_T3_T4_T5_:
	.zero		952


//--------------------- .nv.constant0._ZN2at6native18elementwise_kernelILi128ELi4EZNS0_22gpu_kernel_impl_nocastINS0_13BinaryFunctorIN3c104HalfES5_bZZZNS0_22logical_or_kernel_cudaERNS_14TensorIteratorEENKUlvE0_clEvENKUlvE6_clEvEUlS5_S5_E_EEEEvRNS_18TensorIteratorBaseERKT_EUliE_EEviT1_ --------------------------
	.section	.nv.constant0._ZN2at6native18elementwise_kernelILi128ELi4EZNS0_22gpu_kernel_impl_nocastINS0_13BinaryFunctorIN3c104HalfES5_bZZZNS0_22logical_or_kernel_cudaERNS_14TensorIteratorEENKUlvE0_clEvENKUlvE6_clEvEUlS5_S5_E_EEEEvRNS_18TensorIteratorBaseERKT_EUliE_EEviT1_,"a",@progbits
	.sectionflags	@""
	.align	4
.nv.constant0._ZN2at6native18elementwise_kernelILi128ELi4EZNS0_22gpu_kernel_impl_nocastINS0_13BinaryFunctorIN3c104HalfES5_bZZZNS0_22logical_or_kernel_cudaERNS_14TensorIteratorEENKUlvE0_clEvENKUlvE6_clEvEUlS5_S5_E_EEEEvRNS_18TensorIteratorBaseERKT_EUliE_EEviT1_:
	.zero		1552


//--------------------- .nv.constant0._ZN2at6native27unrolled_elementwise_kernelINS0_13BinaryFunctorIN3c104HalfES4_bZZZNS0_22logical_or_kernel_cudaERNS_14TensorIteratorEENKUlvE0_clEvENKUlvE6_clEvEUlS4_S4_E_EESt5arrayIPcLm3EELi4E23TrivialOffsetCalculatorILi2EjESE_ILi1EjENS0_6memory15LoadWithoutCastENSH_16StoreWithoutCastEEEviT_T0_T2_T3_T4_T5_ --------------------------
	.section	.nv.constant0._ZN2at6native27unrolled_elementwise_kernelINS0_13BinaryFunctorIN3c104HalfES4_bZZZNS0_22logical_or_kernel_cudaERNS_14TensorIteratorEENKUlvE0_clEvENKUlvE6_clEvEUlS4_S4_E_EESt5arrayIPcLm3EELi4E23TrivialOffsetCalculatorILi2EjESE_ILi1EjENS0_6memory15LoadWithoutCastENSH_16StoreWithoutCastEEEviT_T0_T2_T3_T4_T5_,"a",@progbits
	.sectionflags	@""
	.align	4
.nv.constant0._ZN2at6native27unrolled_elementwise_kernelINS0_13BinaryFunctorIN3c104HalfES4_bZZZNS0_22logical_or_kernel_cudaERNS_14TensorIteratorEENKUlvE0_clEvENKUlvE6_clEvEUlS4_S4_E_EESt5arrayIPcLm3EELi4E23TrivialOffsetCalculatorILi2EjESE_ILi1EjENS0_6memory15LoadWithoutCastENSH_16StoreWithoutCastEEEviT_T0_T2_T3_T4_T5_:
	.zero		932


//--------------------- .nv.constant0._ZN2at6native29vectorized_elementwise_kernelILi2ENS0_13BinaryFunctorIN3c104HalfES4_bZZZNS0_22logical_or_kernel_cudaERNS_14TensorIteratorEENKUlvE0_clEvENKUlvE6_clEvEUlS4_S4_E_EESt5arrayIPcLm3EEEEviT0_T1_ --------------------------
	.section	.nv.constant0._ZN2at6native29vectorized_elementwise_kernelILi2ENS0_13BinaryFunctorIN3c104HalfES4_bZZZNS0_22logical_or_kernel_cudaERNS_14TensorIteratorEENKUlvE0_clEvENKUlvE6_clEvEUlS4_S4_E_EESt5arrayIPcLm3EEEEviT0_T1_,"a",@progbits
	.sectionflags	@""
	.align	4
.nv.constant0._ZN2at6native29vectorized_elementwise_kernelILi2ENS0_13BinaryFunctorIN3c104HalfES4_bZZZNS0_22logical_or_kernel_cudaERNS_14TensorIteratorEENKUlvE0_clEvENKUlvE6_clEvEUlS4_S4_E_EESt5arrayIPcLm3EEEEviT0_T1_:
	.zero		928


//--------------------- .nv.constant0._ZN2at6native29vectorized_elementwise_kernelILi4ENS0_13BinaryFunctorIN3c104HalfES4_bZZZNS0_22logical_or_kernel_cudaERNS_14TensorIteratorEENKUlvE0_clEvENKUlvE6_clEvEUlS4_S4_E_EESt5arrayIPcLm3EEEEviT0_T1_ --------------------------
	.section	.nv.constant0._ZN2at6native29vectorized_elementwise_kernelILi4ENS0_13BinaryFunctorIN3c104HalfES4_bZZZNS0_22logical_or_kernel_cudaERNS_14TensorIteratorEENKUlvE0_clEvENKUlvE6_clEvEUlS4_S4_E_EESt5arrayIPcLm3EEEEviT0_T1_,"a",@progbits
	.sectionflags	@""
	.align	4
.nv.constant0._ZN2at6native29vectorized_elementwise_kernelILi4ENS0_13BinaryFunctorIN3c104HalfES4_bZZZNS0_22logical_or_kernel_cudaERNS_14TensorIteratorEENKUlvE0_clEvENKUlvE6_clEvEUlS4_S4_E_EESt5arrayIPcLm3EEEEviT0_T1_:
	.zero		928


//--------------------- .nv.constant0._ZN2at6native29vectorized_elementwise_kernelILi8ENS0_13BinaryFunctorIN3c104HalfES4_bZZZNS0_22logical_or_kernel_cudaERNS_14TensorIteratorEENKUlvE0_clEvENKUlvE6_clEvEUlS4_S4_E_EESt5arrayIPcLm3EEEEviT0_T1_ --------------------------
	.section	.nv.constant0._ZN2at6native29vectorized_elementwise_kernelILi8ENS0_13BinaryFunctorIN3c104HalfES4_bZZZNS0_22logical_or_kernel_cudaERNS_14TensorIteratorEENKUlvE0_clEvENKUlvE6_clEvEUlS4_S4_E_EESt5arrayIPcLm3EEEEviT0_T1_,"a",@progbits
	.sectionflags	@""
	.align	4
.nv.constant0._ZN2at6native29vectorized_elementwise_kernelILi8ENS0_13BinaryFunctorIN3c104HalfES4_bZZZNS0_22logical_or_kernel_cudaERNS_14TensorIteratorEENKUlvE0_clEvENKUlvE6_clEvEUlS4_S4_E_EESt5arrayIPcLm3EEEEviT0_T1_:
	.zero		928


//--------------------- .nv.constant0._ZN2at6native18elementwise_kernelILi128ELi4EZNS0_15gpu_kernel_implINS0_13AUnaryFunctorIffbZZZNS0_22logical_or_kernel_cudaERNS_14TensorIteratorEENKUlvE0_clEvENKUlvE5_clEvEUlffE_EEEEvRNS_18TensorIteratorBaseERKT_EUliE_EEviT1_ --------------------------
	.section	.nv.constant0._ZN2at6native18elementwise_kernelILi128ELi4EZNS0_15gpu_kernel_implINS0_13AUnaryFunctorIffbZZZNS0_22logical_or_kernel_cudaERNS_14TensorIteratorEENKUlvE0_clEvENKUlvE5_clEvEUlffE_EEEEvRNS_18TensorIteratorBaseERKT_EUliE_EEviT1_,"a",@progbits
	.sectionflags	@""
	.align	4
.nv.constant0._ZN2at6native18elementwise_kernelILi128ELi4EZNS0_15gpu_kernel_implINS0_13AUnaryFunctorIffbZZZNS0_22logical_or_kernel_cudaERNS_14TensorIteratorEENKUlvE0_clEvENKUlvE5_clEvEUlffE_EEEEvRNS_18TensorIteratorBaseERKT_EUliE_EEviT1_:
	.zero		1448


//--------------------- .nv.constant0._ZN2at6native27unrolled_elementwise_kernelINS0_13AUnaryFunctorIffbZZZNS0_22logical_or_kernel_cudaERNS_14TensorIteratorEENKUlvE0_clEvENKUlvE5_clEvEUlffE_EESt5arrayIPcLm2EELi4E23TrivialOffsetCalculatorILi1EjESD_NS0_6memory12LoadWithCastILi1EEENSE_13StoreWithCastILi1EEEEEviT_T0_T2_T3_T4_T5_ --------------------------
	.section	.nv.constant0._ZN2at6native27unrolled_elementwise_kernelINS0_13AUnaryFunctorIffbZZZNS0_22logical_or_kernel_cudaERNS_14TensorIteratorEENKUlvE0_clEvENKUlvE5_clEvEUlffE_EESt5arrayIPcLm2EELi4E23TrivialOffsetCalculatorILi1EjESD_NS0_6memory12LoadWithCastILi1EEENSE_13StoreWithCastILi1EEEEEviT_T0_T2_T3_T4_T5_,"a",@progbits
	.sectionflags	@""
	.align	4
.nv.constant0._ZN2at6native27unrolled_elementwise_kernelINS0_13AUnaryFunctorIffbZZZNS0_22logical_or_kernel_cudaERNS_14TensorIteratorEENKUlvE0_clEvENKUlvE5_clEvEUlffE_EESt5arrayIPcLm2EELi4E23TrivialOffsetCalculatorILi1EjESD_NS0_6memory12LoadWithCastILi1EEENSE_13StoreWithCastILi1EEEEEviT_T0_T2_T3_T4_T5_:
	.zero		948


//--------------------- .nv.constant0._ZN2at6native18elementwise_kernelILi128ELi4EZNS0_22gpu_kernel_impl_nocastINS0_13AUnaryFunctorIffbZZZNS0_22logical_or_kernel_cudaERNS_14TensorIteratorEENKUlvE0_clEvENKUlvE5_clEvEUlffE_EEEEvRNS_18TensorIteratorBaseERKT_EUliE_EEviT1_ --------------------------
	.section	.nv.constant0._ZN2at6native18elementwise_kernelILi128ELi4EZNS0_22gpu_kernel_impl_nocastINS0_13AUnaryFunctorIffbZZZNS0_22logical_or_kernel_cudaERNS_14TensorIteratorEENKUlvE0_clEvENKUlvE5_clEvEUlffE_EEEEvRNS_18TensorIteratorBaseERKT_EUliE_EEviT1_,"a",@progbits
	.sectionflags	@""
	.align	4
.nv.constant0._ZN2at6native18elementwise_kernelILi128ELi4EZNS0_22gpu_kernel_impl_nocastINS0_13AUnaryFunctorIffbZZZNS0_22logical_or_kernel_cudaERNS_14TensorIteratorEENKUlvE0_clEvENKUlvE5_clEvEUlffE_EEEEvRNS_18TensorIteratorBaseERKT_EUliE_EEviT1_:
	.zero		1440


//--------------------- .nv.constant0._ZN2at6native27unrolled_elementwise_kernelINS0_13AUnaryFunctorIffbZZZNS0_22logical_or_kernel_cudaERNS_14TensorIteratorEENKUlvE0_clEvENKUlvE5_clEvEUlffE_EESt5arrayIPcLm2EELi4E23TrivialOffsetCalculatorILi1EjESD_NS0_6memory15LoadWithoutCastENSE_16StoreWithoutCastEEEviT_T0_T2_T3_T4_T5_ --------------------------
	.section	.nv.constant0._ZN2at6native27unrolled_elementwise_kernelINS0_13AUnaryFunctorIffbZZZNS0_22logical_or_kernel_cudaERNS_14TensorIteratorEENKUlvE0_clEvENKUlvE5_clEvEUlffE_EESt5arrayIPcLm2EELi4E23TrivialOffsetCalculatorILi1EjESD_NS0_6memory15LoadWithoutCastENSE_16StoreWithoutCastEEEviT_T0_T2_T3_T4_T5_,"a",@progbits
	.sectionflags	@""
	.align	4
.nv.constant0._ZN2at6native27unrolled_elementwise_kernelINS0_13AUnaryFunctorIffbZZZNS0_22logical_or_kernel_cudaERNS_14TensorIteratorEENKUlvE0_clEvENKUlvE5_clEvEUlffE_EESt5arrayIPcLm2EELi4E23TrivialOffsetCalculatorILi1EjESD_NS0_6memory15LoadWithoutCastENSE_16StoreWithoutCastEEEviT_T0_T2_T3_T4_T5_:
	.zero		932


//--------------------- .nv.constant0._ZN2at6native29vectorized_elementwise_kernelILi2ENS0_13AUnaryFunctorIffbZZZNS0_22logical_or_kernel_cudaERNS_14TensorIteratorEENKUlvE0_clEvENKUlvE5_clEvEUlffE_EESt5arrayIPcLm2EEEEviT0_T1_ --------------------------
	.section	.nv.constant0._ZN2at6native29vectorized_elementwise_kernelILi2ENS0_13AUnaryFunctorIffbZZZNS0_22logical_or_kernel_cudaERNS_14TensorIteratorEENKUlvE0_clEvENKUlvE5_clEvEUlffE_EESt5arrayIPcLm2EEEEviT0_T1_,"a",@progbits
	.sectionflags	@""
	.align	4
.nv.constant0._ZN2at6native29vectorized_elementwise_kernelILi2ENS0_13AUnaryFunctorIffbZZZNS0_22logical_or_kernel_cudaERNS_14TensorIteratorEENKUlvE0_clEvENKUlvE5_clEvEUlffE_EESt5arrayIPcLm2EEEEviT0_T1_:
	.zero		928


//--------------------- .nv.constant0._ZN2at6native29vectorized_elementwise_kernelILi4ENS0_13AUnaryFunctorIffbZZZNS0_22logical_or_kernel_cudaERNS_14TensorIteratorEENKUlvE0_clEvENKUlvE5_clEvEUlffE_EESt5arrayIPcLm2EEEEviT0_T1_ --------------------------
	.section	.nv.constant0._ZN2at6native29vectorized_elementwise_kernelILi4ENS0_13AUnaryFunctorIffbZZZNS0_22logical_or_kernel_cudaERNS_14TensorIteratorEENKUlvE0_clEvENKUlvE5_clEvEUlffE_EESt5arrayIPcLm2EEEEviT0_T1_,"a",@progbits
	.sectionflags	@""
	.align	4
.nv.constant0._ZN2at6native29vectorized_elementwise_kernelILi4ENS0_13AUnaryFunctorIffbZZZNS0_22logical_or_kernel_cudaERNS_14TensorIteratorEENKUlvE0_clEvENKUlvE5_clEvEUlffE_EESt5arrayIPcLm2EEEEviT0_T1_:
	.zero		928


//--------------------- .nv.constant0._ZN2at6native29vectorized_elementwise_kernelILi8ENS0_13AUnaryFunctorIffbZZZNS0_22logical_or_kernel_cudaERNS_14TensorIteratorEENKUlvE0_clEvENKUlvE5_clEvEUlffE_EESt5arrayIPcLm2EEEEviT0_T1_ --------------------------
	.section	.nv.constant0._ZN2at6native29vectorized_elementwise_kernelILi8ENS0_13AUnaryFunctorIffbZZZNS0_22logical_or_kernel_cudaERNS_14TensorIteratorEENKUlvE0_clEvENKUlvE5_clEvEUlffE_EESt5arrayIPcLm2EEEEviT0_T1_,"a",@progbits
	.sectionflags	@""
	.align	4
.nv.constant0._ZN2at6native29vectorized_elementwise_kernelILi8ENS0_13AUnaryFunctorIffbZZZNS0_22logical_or_kernel_cudaERNS_14TensorIteratorEENKUlvE0_clEvENKUlvE5_clEvEUlffE_EESt5arrayIPcLm2EEEEviT0_T1_:
	.zero		928


//--------------------- .nv.constant0._ZN2at6native18elementwise_kernelILi128ELi4EZNS0_15gpu_kernel_implINS0_13BinaryFunctorIffbZZZNS0_22logical_or_kernel_cudaERNS_14TensorIteratorEENKUlvE0_clEvENKUlvE5_clEvEUlffE_EEEEvRNS_18TensorIteratorBaseERKT_EUliE_EEviT1_ --------------------------
	.section	.nv.constant0._ZN2at6native18elementwise_kernelILi128ELi4EZNS0_15gpu_kernel_implINS0_13BinaryFunctorIffbZZZNS0_22logical_or_kernel_cudaERNS_14TensorIteratorEENKUlvE0_clEvENKUlvE5_clEvEUlffE_EEEEvRNS_18TensorIteratorBaseERKT_EUliE_EEviT1_,"a",@progbits
	.sectionflags	@""
	.align	4
.nv.constant0._ZN2at6native18elementwise_kernelILi128ELi4EZNS0_15gpu_kernel_implINS0_13BinaryFunctorIffbZZZNS0_22logical_or_kernel_cudaERNS_14TensorIteratorEENKUlvE0_clEvENKUlvE5_clEvEUlffE_EEEEvRNS_18TensorIteratorBaseERKT_EUliE_EEviT1_:
	.zero		1552


//--------------------- .nv.constant0._ZN2at6native27unrolled_elementwise_kernelINS0_13BinaryFunctorIffbZZZNS0_22logical_or_kernel_cudaERNS_14TensorIteratorEENKUlvE0_clEvENKUlvE5_clEvEUlffE_EESt5arrayIPcLm3EELi4E23TrivialOffsetCalculatorILi2EjESC_ILi1EjENS0_6memory12LoadWithCastILi2EEENSF_13StoreWithCastILi1EEEEEviT_T0_T2_T3_T4_T5_ --------------------------
	.section	.nv.constant0._ZN2at6native27unrolled_elementwise_kernelINS0_13BinaryFunctorIffbZZZNS0_22logical_or_kernel_cudaERNS_14TensorIteratorEENKUlvE0_clEvENKUlvE5_clEvEUlffE_EESt5arrayIPcLm3EELi4E23TrivialOffsetCalculatorILi2EjESC_ILi1EjENS0_6memory12LoadWithCastILi2EEENSF_13StoreWithCastILi1EEEEEviT_T0_T2_T3_T4_T5_,"a",@progbits
	.sectionflags	@""
	.align	4
.nv.constant0._ZN2at6native27unrolled_elementwise_kernelINS0_13BinaryFunctorIffbZZZNS0_22logical_or_kernel_cudaERNS_14TensorIteratorEENKUlvE0_clEvENKUlvE5_clEvEUlffE_EESt5arrayIPcLm3EELi4E23TrivialOffsetCalculatorILi2EjESC_ILi1EjENS0_6memory12LoadWithCastILi2EEENSF_13StoreWithCastILi1EEEEEviT_T0_T2_T3_T4_T5_:
	.zero		952


//--------------------- .nv.constant0._ZN2at6native18elementwise_kernelILi128ELi4EZNS0_22gpu_kernel_impl_nocastINS0_13BinaryFunctorIffbZZZNS0_22logical_or_kernel_cudaERNS_14TensorIteratorEENKUlvE0_clEvENKUlvE5_clEvEUlffE_EEEEvRNS_18TensorIteratorBaseERKT_EUliE_EEviT1_ --------------------------
	.section	.nv.constant0._ZN2at6native18elementwise_kernelILi128ELi4EZNS0_22gpu_kernel_impl_nocastINS0_13BinaryFunctorIffbZZZNS0_22logical_or_kernel_cudaERNS_14TensorIteratorEENKUlvE0_clEvENKUlvE5_clEvEUlffE_EEEEvRNS_18TensorIteratorBaseERKT_EUliE_EEviT1_,"a",@progbits
	.sectionflags	@""
	.align	4
.nv.constant0._ZN2at6native18elementwise_kernelILi128ELi4EZNS0_22gpu_kernel_impl_nocastINS0_13BinaryFunctorIffbZZZNS0_22logical_or_kernel_cudaERNS_14TensorIteratorEENKUlvE0_clEvENKUlvE5_clEvEUlffE_EEEEvRNS_18TensorIteratorBaseERKT_EUliE_EEviT1_:
	.zero		1552


//--------------------- .nv.constant0._ZN2at6native27unrolled_elementwise_kernelINS0_13BinaryFunctorIffbZZZNS0_22logical_or_kernel_cudaERNS_14TensorIteratorEENKUlvE0_clEvENKUlvE5_clEvEUlffE_EESt5arrayIPcLm3EELi4E23TrivialOffsetCalculatorILi2EjESC_ILi1EjENS0_6memory15LoadWithoutCastENSF_16StoreWithoutCastEEEviT_T0_T2_T3_T4_T5_ --------------------------
	.section	.nv.constant0._ZN2at6native27unrolled_elementwise_kernelINS0_13BinaryFunctorIffbZZZNS0_22logical_or_kernel_cudaERNS_14TensorIteratorEENKUlvE0_clEvENKUlvE5_clEvEUlffE_EESt5arrayIPcLm3EELi4E23TrivialOffsetCalculatorILi2EjESC_ILi1EjENS0_6memory15LoadWithoutCastENSF_16StoreWithoutCastEEEviT_T0_T2_T3_T4_T5_,"a",@progbits
	.sectionflags	@""
	.align	4
.nv.constant0._ZN2at6native27unrolled_elementwise_kernelINS0_13BinaryFunctorIffbZZZNS0_22logical_or_kernel_cudaERNS_14TensorIteratorEENKUlvE0_clEvENKUlvE5_clEvEUlffE_EESt5arrayIPcLm3EELi4E23TrivialOffsetCalculatorILi2EjESC_ILi1EjENS0_6memory15LoadWithoutCastENSF_16StoreWithoutCastEEEviT_T0_T2_T3_T4_T5_:
	.zero		932


//--------------------- .nv.constant0._ZN2at6native29vectorized_elementwise_kernelILi2ENS0_13BinaryFunctorIffbZZZNS0_22logical_or_kernel_cudaERNS_14TensorIteratorEENKUlvE0_clEvENKUlvE5_clEvEUlffE_EESt5arrayIPcLm3EEEEviT0_T1_ --------------------------
	.section	.nv.constant0._ZN2at6native29vectorized_elementwise_kernelILi2ENS0_13BinaryFunctorIffbZZZNS0_22logical_or_kernel_cudaERNS_14TensorIteratorEENKUlvE0_clEvENKUlvE5_clEvEUlffE_EESt5arrayIPcLm3EEEEviT0_T1_,"a",@progbits
	.sectionflags	@""
	.align	4
.nv.constant0._ZN2at6native29vectorized_elementwise_kernelILi2ENS0_13BinaryFunctorIffbZZZNS0_22logical_or_kernel_cudaERNS_14TensorIteratorEENKUlvE0_clEvENKUlvE5_clEvEUlffE_EESt5arrayIPcLm3EEEEviT0_T1_:
	.zero		928


//--------------------- .nv.constant0._ZN2at6native29vectorized_elementwise_kernelILi4ENS0_13BinaryFunctorIffbZZZNS0_22logical_or_kernel_cudaERNS_14TensorIteratorEENKUlvE0_clEvENKUlvE5_clEvEUlffE_EESt5arrayIPcLm3EEEEviT0_T1_ --------------------------
	.section	.nv.constant0._ZN2at6native29vectorized_elementwise_kernelILi4ENS0_13BinaryFunctorIffbZZZNS0_22logical_or_kernel_cudaERNS_14TensorIteratorEENKUlvE0_clEvENKUlvE5_clEvEUlffE_EESt5arrayIPcLm3EEEEviT0_T1_,"a",@progbits
	.sectionflags	@""
	.align	4
.nv.constant0._ZN2at6native29vectorized_elementwise_kernelILi4ENS0_13BinaryFunctorIffbZZZNS0_22logical_or_kernel_cudaERNS_14TensorIteratorEENKUlvE0_clEvENKUlvE5_clEvEUlffE_EESt5arrayIPcLm3EEEEviT0_T1_:
	.zero		928


//--------------------- .nv.constant0._ZN2at6native29vectorized_elementwise_kernelILi8ENS0_13BinaryFunctorIffbZZZNS0_22logical_or_kernel_cudaERNS_14TensorIteratorEENKUlvE0_clEvENKUlvE5_clEvEUlffE_EESt5arrayIPcLm3EEEEviT0_T1_ --------------------------
	.section	.nv.constant0._ZN2at6native29vectorized_elementwise_kernelILi8ENS0_13BinaryFunctorIffbZZZNS0_22logical_or_kernel_cudaERNS_14TensorIteratorEENKUlvE0_clEvENKUlvE5_clEvEUlffE_EESt5arrayIPcLm3EEEEviT0_T1_,"a",@progbits
	.sectionflags	@""
	.align	4
.nv.constant0._ZN2at6native29vectorized_elementwise_kernelILi8ENS0_13BinaryFunctorIffbZZZNS0_22logical_or_kernel_cudaERNS_14TensorIteratorEENKUlvE0_clEvENKUlvE5_clEvEUlffE_EESt5arrayIPcLm3EEEEviT0_T1_:
	.zero		928


//--------------------- .nv.constant0._ZN2at6native18elementwise_kernelILi128ELi4EZNS0_15gpu_kernel_implINS0_13AUnaryFunctorIddbZZZNS0_22logical_or_kernel_cudaERNS_14TensorIteratorEENKUlvE0_clEvENKUlvE4_clEvEUlddE_EEEEvRNS_18TensorIteratorBaseERKT_EUliE_EEviT1_ --------------------------
	.section	.nv.constant0._ZN2at6native18elementwise_kernelILi128ELi4EZNS0_15gpu_kernel_implINS0_13AUnaryFunctorIddbZZZNS0_22logical_or_kernel_cudaERNS_14TensorIteratorEENKUlvE0_clEvENKUlvE4_clEvEUlddE_EEEEvRNS_18TensorIteratorBaseERKT_EUliE_EEviT1_,"a",@progbits
	.sectionflags	@""
	.align	4
.nv.constant0._ZN2at6native18elementwise_kernelILi128ELi4EZNS0_15gpu_kernel_implINS0_13AUnaryFunctorIddbZZZNS0_22logical_or_kernel_cudaERNS_14TensorIteratorEENKUlvE0_clEvENKUlvE4_clEvEUlddE_EEEEvRNS_18TensorIteratorBaseERKT_EUliE_EEviT1_:
	.zero		1456


//--------------------- .nv.constant0._ZN2at6native27unrolled_elementwise_kernelINS0_13AUnaryFunctorIddbZZZNS0_22logical_or_kernel_cudaERNS_14TensorIteratorEENKUlvE0_clEvENKUlvE4_clEvEUlddE_EESt5arrayIPcLm2EELi4E23TrivialOffsetCalculatorILi1EjESD_NS0_6memory12LoadWithCastILi1EEENSE_13StoreWithCastILi1EEEEEviT_T0_T2_T3_T4_T5_ --------------------------
	.section	.nv.constant0._ZN2at6native27unrolled_elementwise_kernelINS0_13AUnaryFunctorIddbZZZNS0_22logical_or_kernel_cudaERNS_14TensorIteratorEENKUlvE0_clEvENKUlvE4_clEvEUlddE_EESt5arrayIPcLm2EELi4E23TrivialOffsetCalculatorILi1EjESD_NS0_6memory12LoadWithCastILi1EEENSE_13StoreWithCastILi1EEEEEviT_T0_T2_T3_T4_T5_,"a",@progbits
	.sectionflags	@""
	.align	4
.nv.constant0._ZN2at6native27unrolled_elementwise_kernelINS0_13AUnaryFunctorIddbZZZNS0_22logical_or_kernel_cudaERNS_14TensorIteratorEENKUlvE0_clEvENKUlvE4_clEvEUlddE_EESt5arrayIPcLm2EELi4E23TrivialOffsetCalculatorILi1EjESD_NS0_6memory12LoadWithCastILi1EEENSE_13StoreWithCastILi1EEEEEviT_T0_T2_T3_T4_T5_:
	.zero		956


//--------------------- .nv.constant0._ZN2at6native18elementwise_kernelILi128ELi4EZNS0_22gpu_kernel_impl_nocastINS0_13AUnaryFunctorIddbZZZNS0_22logical_or_kernel_cudaERNS_14TensorIteratorEENKUlvE0_clEvENKUlvE4_clEvEUlddE_EEEEvRNS_18TensorIteratorBaseERKT_EUliE_EEviT1_ --------------------------
	.section	.nv.constant0._ZN2at6native18elementwise_kernelILi128ELi4EZNS0_22gpu_kernel_impl_nocastINS0_13AUnaryFunctorIddbZZZNS0_22logical_or_kernel_cudaERNS_14TensorIteratorEENKUlvE0_clEvENKUlvE4_clEvEUlddE_EEEEvRNS_18TensorIteratorBaseERKT_EUliE_EEviT1_,"a",@progbits
	.sectionflags	@""
	.align	4
.nv.constant0._ZN2at6native18elementwise_kernelILi128ELi4EZNS0_22gpu_kernel_impl_nocastINS0_13AUnaryFunctorIddbZZZNS0_22logical_or_kernel_cudaERNS_14TensorIteratorEENKUlvE0_clEvENKUlvE4_clEvEUlddE_EEEEvRNS_18TensorIteratorBaseERKT_EUliE_EEviT1_:
	.zero		1448


//--------------------- .nv.constant0._ZN2at6native27unrolled_elementwise_kernelINS0_13AUnaryFunctorIddbZZZNS0_22logical_or_kernel_cudaERNS_14TensorIteratorEENKUlvE0_clEvENKUlvE4_clEvEUlddE_EESt5arrayIPcLm2EELi4E23TrivialOffsetCalculatorILi1EjESD_NS0_6memory15LoadWithoutCastENSE_16StoreWithoutCastEEEviT_T0_T2_T3_T4_T5_ --------------------------
	.section	.nv.constant0._ZN2at6native27unrolled_elementwise_kernelINS0_13AUnaryFunctorIddbZZZNS0_22logical_or_kernel_cudaERNS_14TensorIteratorEENKUlvE0_clEvENKUlvE4_clEvEUlddE_EESt5arrayIPcLm2EELi4E23TrivialOffsetCalculatorILi1EjESD_NS0_6memory15LoadWithoutCastENSE_16StoreWithoutCastEEEviT_T0_T2_T3_T4_T5_,"a",@progbits
	.sectionflags	@""
	.align	4
.nv.constant0._ZN2at6native27unrolled_elementwise_kernelINS0_13AUnaryFunctorIddbZZZNS0_22logical_or_kernel_cudaERNS_14TensorIteratorEENKUlvE0_clEvENKUlvE4_clEvEUlddE_EESt5arrayIPcLm2EELi4E23TrivialOffsetCalculatorILi1EjESD_NS0_6memory15LoadWithoutCastENSE_16StoreWithoutCastEEEviT_T0_T2_T3_T4_T5_:
	.zero		940


//--------------------- .nv.constant0._ZN2at6native29vectorized_elementwise_kernelILi2ENS0_13AUnaryFunctorIddbZZZNS0_22logical_or_kernel_cudaERNS_14TensorIteratorEENKUlvE0_clEvENKUlvE4_clEvEUlddE_EESt5arrayIPcLm2EEEEviT0_T1_ --------------------------
	.section	.nv.constant0._ZN2at6native29vectorized_elementwise_kernelILi2ENS0_13AUnaryFunctorIddbZZZNS0_22logical_or_kernel_cudaERNS_14TensorIteratorEENKUlvE0_clEvENKUlvE4_clEvEUlddE_EESt5arrayIPcLm2EEEEviT0_T1_,"a",@progbits
	.sectionflags	@""
	.align	4
.nv.constant0._ZN2at6native29vectorized_elementwise_kernelILi2ENS0_13AUnaryFunctorIddbZZZNS0_22logical_or_kernel_cudaERNS_14TensorIteratorEENKUlvE0_clEvENKUlvE4_clEvEUlddE_EESt5arrayIPcLm2EEEEviT0_T1_:
	.zero		936


//--------------------- .nv.constant0._ZN2at6native29vectorized_elementwise_kernelILi4ENS0_13AUnaryFunctorIddbZZZNS0_22logical_or_kernel_cudaERNS_14TensorIteratorEENKUlvE0_clEvENKUlvE4_clEvEUlddE_EESt5arrayIPcLm2EEEEviT0_T1_ --------------------------
	.section	.nv.constant0._ZN2at6native29vectorized_elementwise_kernelILi4ENS0_13AUnaryFunctorIddbZZZNS0_22logical_or_kernel_cudaERNS_14TensorIteratorEENKUlvE0_clEvENKUlvE4_clEvEUlddE_EESt5arrayIPcLm2EEEEviT0_T1_,"a",@progbits
	.sectionflags	@""
	.align	4
.nv.constant0._ZN2at6native29vectorized_elementwise_kernelILi4ENS0_13AUnaryFunctorIddbZZZNS0_22logical_or_kernel_cudaERNS_14TensorIteratorEENKUlvE0_clEvENKUlvE4_clEvEUlddE_EESt5arrayIPcLm2EEEEviT0_T1_:
	.zero		936


//--------------------- .nv.constant0._ZN2at6native29vectorized_elementwise_kernelILi8ENS0_13AUnaryFunctorIddbZZZNS0_22logical_or_kernel_cudaERNS_14TensorIteratorEENKUlvE0_clEvENKUlvE4_clEvEUlddE_EESt5arrayIPcLm2EEEEviT0_T1_ --------------------------
	.section	.nv.constant0._ZN2at6native29vectorized_elementwise_kernelILi8ENS0_13AUnaryFunctorIddbZZZNS0_22logical_or_kernel_cudaERNS_14TensorIteratorEENKUlvE0_clEvENKUlvE4_clEvEUlddE_EESt5arrayIPcLm2EEEEviT0_T1_,"a",@progbits
	.sectionflags	@""
	.align	4
.nv.constant0._ZN2at6native29vectorized_elementwise_kernelILi8ENS0_13AUnaryFunctorIddbZZZNS0_22logical_or_kernel_cudaERNS_14TensorIteratorEENKUlvE0_clEvENKUlvE4_clEvEUlddE_EESt5arrayIPcLm2EEEEviT0_T1_:
	.zero		936


//--------------------- .nv.constant0._ZN2at6native18elementwise_kernelILi128ELi4EZNS0_15gpu_kernel_implINS0_13BinaryFunctorIddbZZZNS0_22logical_or_kernel_cudaERNS_14TensorIteratorEENKUlvE0_clEvENKUlvE4_clEvEUlddE_EEEEvRNS_18TensorIteratorBaseERKT_EUliE_EEviT1_ --------------------------
	.section	.nv.constant0._ZN2at6native18elementwise_kernelILi128ELi4EZNS0_15gpu_kernel_implINS0_13BinaryFunctorIddbZZZNS0_22logical_or_kernel_cudaERNS_14TensorIteratorEENKUlvE0_clEvENKUlvE4_clEvEUlddE_EEEEvRNS_18TensorIteratorBaseERKT_EUliE_EEviT1_,"a",@progbits
	.sectionflags	@""
	.align	4
.nv.constant0._ZN2at6native18elementwise_kernelILi128ELi4EZNS0_15gpu_kernel_implINS0_13BinaryFunctorIddbZZZNS0_22logical_or_kernel_cudaERNS_14TensorIteratorEENKUlvE0_clEvENKUlvE4_clEvEUlddE_EEEEvRNS_18TensorIteratorBaseERKT_EUliE_EEviT1_:
	.zero		1552


//--------------------- .nv.constant0._ZN2at6native27unrolled_elementwise_kernelINS0_13BinaryFunctorIddbZZZNS0_22logical_or_kernel_cudaERNS_14TensorIteratorEENKUlvE0_clEvENKUlvE4_clEvEUlddE_EESt5arrayIPcLm3EELi4E23TrivialOffsetCalculatorILi2EjESC_ILi1EjENS0_6memory12LoadWithCastILi2EEENSF_13StoreWithCastILi1EEEEEviT_T0_T2_T3_T4_T5_ --------------------------
	.section	.nv.constant0._ZN2at6native27unrolled_elementwise_kernelINS0_13BinaryFunctorIddbZZZNS0_22logical_or_kernel_cudaERNS_14TensorIteratorEENKUlvE0_clEvENKUlvE4_clEvEUlddE_EESt5arrayIPcLm3EELi4E23TrivialOffsetCalculatorILi2EjESC_ILi1EjENS0_6memory12LoadWithCastILi2EEENSF_13StoreWithCastILi1EEEEEviT_T0_T2_T3_T4_T5_,"a",@progbits
	.sectionflags	@""
	.align	4
.nv.constant0._ZN2at6native27unrolled_elementwise_kernelINS0_13BinaryFunctorIddbZZZNS0_22logical_or_kernel_cudaERNS_14TensorIteratorEENKUlvE0_clEvENKUlvE4_clEvEUlddE_EESt5arrayIPcLm3EELi4E23TrivialOffsetCalculatorILi2EjESC_ILi1EjENS0_6memory12LoadWithCastILi2EEENSF_13StoreWithCastILi1EEEEEviT_T0_T2_T3_T4_T5_:
	.zero		952


//--------------------- .nv.constant0._ZN2at6native18elementwise_kernelILi128ELi4EZNS0_22gpu_kernel_impl_nocastINS0_13BinaryFunctorIddbZZZNS0_22logical_or_kernel_cudaERNS_14TensorIteratorEENKUlvE0_clEvENKUlvE4_clEvEUlddE_EEEEvRNS_18TensorIteratorBaseERKT_EUliE_EEviT1_ --------------------------
	.section	.nv.constant0._ZN2at6native18elementwise_kernelILi128ELi4EZNS0_22gpu_kernel_impl_nocastINS0_13BinaryFunctorIddbZZZNS0_22logical_or_kernel_cudaERNS_14TensorIteratorEENKUlvE0_clEvENKUlvE4_clEvEUlddE_EEEEvRNS_18TensorIteratorBaseERKT_EUliE_EEviT1_,"a",@progbits
	.sectionflags	@""
	.align	4
.nv.constant0._ZN2at6native18elementwise_kernelILi128ELi4EZNS0_22gpu_kernel_impl_nocastINS0_13BinaryFunctorIddbZZZNS0_22logical_or_kernel_cudaERNS_14TensorIteratorEENKUlvE0_clEvENKUlvE4_clEvEUlddE_EEEEvRNS_18TensorIteratorBaseERKT_EUliE_EEviT1_:
	.zero		1552


//--------------------- .nv.constant0._ZN2at6native27unrolled_elementwise_kernelINS0_13BinaryFunctorIddbZZZNS0_22logical_or_kernel_cudaERNS_14TensorIteratorEENKUlvE0_clEvENKUlvE4_clEvEUlddE_EESt5arrayIPcLm3EELi4E23TrivialOffsetCalculatorILi2EjESC_ILi1EjENS0_6memory15LoadWithoutCastENSF_16StoreWithoutCastEEEviT_T0_T2_T3_T4_T5_ --------------------------
	.section	.nv.constant0._ZN2at6native27unrolled_elementwise_kernelINS0_13BinaryFunctorIddbZZZNS0_22logical_or_kernel_cudaERNS_14TensorIteratorEENKUlvE0_clEvENKUlvE4_clEvEUlddE_EESt5arrayIPcLm3EELi4E23TrivialOffsetCalculatorILi2EjESC_ILi1EjENS0_6memory15LoadWithoutCastENSF_16StoreWithoutCastEEEviT_T0_T2_T3_T4_T5_,"a",@progbits
	.sectionflags	@""
	.align	4
.nv.constant0._ZN2at6native27unrolled_elementwise_kernelINS0_13BinaryFunctorIddbZZZNS0_22logical_or_kernel_cudaERNS_14TensorIteratorEENKUlvE0_clEvENKUlvE4_clEvEUlddE_EESt5arrayIPcLm3EELi4E23TrivialOffsetCalculatorILi2EjESC_ILi1EjENS0_6memory15LoadWithoutCastENSF_16StoreWithoutCastEEEviT_T0_T2_T3_T4_T5_:
	.zero		932


//--------------------- .nv.constant0._ZN2at6native29vectorized_elementwise_kernelILi2ENS0_13BinaryFunctorIddbZZZNS0_22logical_or_kernel_cudaERNS_14TensorIteratorEENKUlvE0_clEvENKUlvE4_clEvEUlddE_EESt5arrayIPcLm3EEEEviT0_T1_ --------------------------
	.section	.nv.constant0._ZN2at6native29vectorized_elementwise_kernelILi2ENS0_13BinaryFunctorIddbZZZNS0_22logical_or_kernel_cudaERNS_14TensorIteratorEENKUlvE0_clEvENKUlvE4_clEvEUlddE_EESt5arrayIPcLm3EEEEviT0_T1_,"a",@progbits
	.sectionflags	@""
	.align	4
.nv.constant0._ZN2at6native29vectorized_elementwise_kernelILi2ENS0_13BinaryFunctorIddbZZZNS0_22logical_or_kernel_cudaERNS_14TensorIteratorEENKUlvE0_clEvENKUlvE4_clEvEUlddE_EESt5arrayIPcLm3EEEEviT0_T1_:
	.zero		928


//--------------------- .nv.constant0._ZN2at6native29vectorized_elementwise_kernelILi4ENS0_13BinaryFunctorIddbZZZNS0_22logical_or_kernel_cudaERNS_14TensorIteratorEENKUlvE0_clEvENKUlvE4_clEvEUlddE_EESt5arrayIPcLm3EEEEviT0_T1_ --------------------------
	.section	.nv.constant0._ZN2at6native29vectorized_elementwise_kernelILi4ENS0_13BinaryFunctorIddbZZZNS0_22logical_or_kernel_cudaERNS_14TensorIteratorEENKUlvE0_clEvENKUlvE4_clEvEUlddE_EESt5arrayIPcLm3EEEEviT0_T1_,"a",@progbits
	.sectionflags	@""
	.align	4
.nv.constant0._ZN2at6native29vectorized_elementwise_kernelILi4ENS0_13BinaryFunctorIddbZZZNS0_22logical_or_kernel_cudaERNS_14TensorIteratorEENKUlvE0_clEvENKUlvE4_clEvEUlddE_EESt5arrayIPcLm3EEEEviT0_T1_:
	.zero		928


//--------------------- .nv.constant0._ZN2at6native29vectorized_elementwise_kernelILi8ENS0_13BinaryFunctorIddbZZZNS0_22logical_or_kernel_cudaERNS_14TensorIteratorEENKUlvE0_clEvENKUlvE4_clEvEUlddE_EESt5arrayIPcLm3EEEEviT0_T1_ --------------------------
	.section	.nv.constant0._ZN2at6native29vectorized_elementwise_kernelILi8ENS0_13BinaryFunctorIddbZZZNS0_22logical_or_kernel_cudaERNS_14TensorIteratorEENKUlvE0_clEvENKUlvE4_clEvEUlddE_EESt5arrayIPcLm3EEEEviT0_T1_,"a",@progbits
	.sectionflags	@""
	.align	4
.nv.constant0._ZN2at6native29vectorized_elementwise_kernelILi8ENS0_13BinaryFunctorIddbZZZNS0_22logical_or_kernel_cudaERNS_14TensorIteratorEENKUlvE0_clEvENKUlvE4_clEvEUlddE_EESt5arrayIPcLm3EEEEviT0_T1_:
	.zero		928


//--------------------- .nv.constant0._ZN2at6native18elementwise_kernelILi128ELi4EZNS0_15gpu_kernel_implINS0_13AUnaryFunctorIssbZZZNS0_22logical_or_kernel_cudaERNS_14TensorIteratorEENKUlvE0_clEvENKUlvE3_clEvEUlssE_EEEEvRNS_18TensorIteratorBaseERKT_EUliE_EEviT1_ --------------------------
	.section	.nv.constant0._ZN2at6native18elementwise_kernelILi128ELi4EZNS0_15gpu_kernel_implINS0_13AUnaryFunctorIssbZZZNS0_22logical_or_kernel_cudaERNS_14TensorIteratorEENKUlvE0_clEvENKUlvE3_clEvEUlssE_EEEEvRNS_18TensorIteratorBaseERKT_EUliE_EEviT1_,"a",@progbits
	.sectionflags	@""
	.align	4
.nv.constant0._ZN2at6native18elementwise_kernelILi128ELi4EZNS0_15gpu_kernel_implINS0_13AUnaryFunctorIssbZZZNS0_22logical_or_kernel_cudaERNS_14TensorIteratorEENKUlvE0_clEvENKUlvE3_clEvEUlssE_EEEEvRNS_18TensorIteratorBaseERKT_EUliE_EEviT1_:
	.zero		1440


//--------------------- .nv.constant0._ZN2at6native27unrolled_elementwise_kernelINS0_13AUnaryFunctorIssbZZZNS0_22logical_or_kernel_cudaERNS_14TensorIteratorEENKUlvE0_clEvENKUlvE3_clEvEUlssE_EESt5arrayIPcLm2EELi4E23TrivialOffsetCalculatorILi1EjESD_NS0_6memory12LoadWithCastILi1EEENSE_13StoreWithCastILi1EEEEEviT_T0_T2_T3_T4_T5_ --------------------------
	.section	.nv.constant0._ZN2at6native27unrolled_elementwise_kernelINS0_13AUnaryFunctorIssbZZZNS0_22logical_or_kernel_cudaERNS_14TensorIteratorEENKUlvE0_clEvENKUlvE3_clEvEUlssE_EESt5arrayIPcLm2EELi4E23TrivialOffsetCalculatorILi1EjESD_NS0_6memory12LoadWithCastILi1EEENSE_13StoreWithCastILi1EEEEEviT_T0_T2_T3_T4_T5_,"a",@progbits
	.sectionflags	@""
	.align	4
.nv.constant0._ZN2at6native27unrolled_elementwise_kernelINS0_13AUnaryFunctorIssbZZZNS0_22logical_or_kernel_cudaERNS_14TensorIteratorEENKUlvE0_clEvENKUlvE3_clEvEUlssE_EESt5arrayIPcLm2EELi4E23TrivialOffsetCalculatorILi1EjESD_NS0_6memory12LoadWithCastILi1EEENSE_13StoreWithCastILi1EEEEEviT_T0_T2_T3_T4_T5_:
	.zero		940


//--------------------- .nv.constant0._ZN2at6native18elementwise_kernelILi128ELi4EZNS0_22gpu_kernel_impl_nocastINS0_13AUnaryFunctorIssbZZZNS0_22logical_or_kernel_cudaERNS_14TensorIteratorEENKUlvE0_clEvENKUlvE3_clEvEUlssE_EEEEvRNS_18TensorIteratorBaseERKT_EUliE_EEviT1_ --------------------------
	.section	.nv.constant0._ZN2at6native18elementwise_kernelILi128ELi4EZNS0_22gpu_kernel_impl_nocastINS0_13AUnaryFunctorIssbZZZNS0_22logical_or_kernel_cudaERNS_14TensorIteratorEENKUlvE0_clEvENKUlvE3_clEvEUlssE_EEEEvRNS_18TensorIteratorBaseERKT_EUliE_EEviT1_,"a",@progbits
	.sectionflags	@""
	.align	4
.nv.constant0._ZN2at6native18elementwise_kernelILi128ELi4EZNS0_22gpu_kernel_impl_nocastINS0_13AUnaryFunctorIssbZZZNS0_22logical_or_kernel_cudaERNS_14TensorIteratorEENKUlvE0_clEvENKUlvE3_clEvEUlssE_EEEEvRNS_18TensorIteratorBaseERKT_EUliE_EEviT1_:
	.zero		1440


//--------------------- .nv.constant0._ZN2at6native27unrolled_elementwise_kernelINS0_13AUnaryFunctorIssbZZZNS0_22logical_or_kernel_cudaERNS_14TensorIteratorEENKUlvE0_clEvENKUlvE3_clEvEUlssE_EESt5arrayIPcLm2EELi4E23TrivialOffsetCalculatorILi1EjESD_NS0_6memory15LoadWithoutCastENSE_16StoreWithoutCastEEEviT_T0_T2_T3_T4_T5_ --------------------------
	.section	.nv.constant0._ZN2at6native27unrolled_elementwise_kernelINS0_13AUnaryFunctorIssbZZZNS0_22logical_or_kernel_cudaERNS_14TensorIteratorEENKUlvE0_clEvENKUlvE3_clEvEUlssE_EESt5arrayIPcLm2EELi4E23TrivialOffsetCalculatorILi1EjESD_NS0_6memory15LoadWithoutCastENSE_16StoreWithoutCastEEEviT_T0_T2_T3_T4_T5_,"a",@progbits
	.sectionflags	@""
	.align	4
.nv.constant0._ZN2at6native27unrolled_elementwise_kernelINS0_13AUnaryFunctorIssbZZZNS0_22logical_or_kernel_cudaERNS_14TensorIteratorEENKUlvE0_clEvENKUlvE3_clEvEUlssE_EESt5arrayIPcLm2EELi4E23TrivialOffsetCalculatorILi1EjESD_NS0_6memory15LoadWithoutCastENSE_16StoreWithoutCastEEEviT_T0_T2_T3_T4_T5_:
	.zero		924


//--------------------- .nv.constant0._ZN2at6native29vectorized_elementwise_kernelILi2ENS0_13AUnaryFunctorIssbZZZNS0_22logical_or_kernel_cudaERNS_14TensorIteratorEENKUlvE0_clEvENKUlvE3_clEvEUlssE_EESt5arrayIPcLm2EEEEviT0_T1_ --------------------------
	.section	.nv.constant0._ZN2at6native29vectorized_elementwise_kernelILi2ENS0_13AUnaryFunctorIssbZZZNS0_22logical_or_kernel_cudaERNS_14TensorIteratorEENKUlvE0_clEvENKUlvE3_clEvEUlssE_EESt5arrayIPcLm2EEEEviT0_T1_,"a",@progbits
	.sectionflags	@""
	.align	4
.nv.constant0._ZN2at6native29vectorized_elementwise_kernelILi2ENS0_13AUnaryFunctorIssbZZZNS0_22logical_or_kernel_cudaERNS_14TensorIteratorEENKUlvE0_clEvENKUlvE3_clEvEUlssE_EESt5arrayIPcLm2EEEEviT0_T1_:
	.zero		920


//--------------------- .nv.constant0._ZN2at6native29vectorized_elementwise_kernelILi4ENS0_13AUnaryFunctorIssbZZZNS0_22logical_or_kernel_cudaERNS_14TensorIteratorEENKUlvE0_clEvENKUlvE3_clEvEUlssE_EESt5arrayIPcLm2EEEEviT0_T1_ --------------------------
	.section	.nv.constant0._ZN2at6native29vectorized_elementwise_kernelILi4ENS0_13AUnaryFunctorIssbZZZNS0_22logical_or_kernel_cudaERNS_14TensorIteratorEENKUlvE0_clEvENKUlvE3_clEvEUlssE_EESt5arrayIPcLm2EEEEviT0_T1_,"a",@progbits
	.sectionflags	@""
	.align	4
.nv.constant0._ZN2at6native29vectorized_elementwise_kernelILi4ENS0_13AUnaryFunctorIssbZZZNS0_22logical_or_kernel_cudaERNS_14TensorIteratorEENKUlvE0_clEvENKUlvE3_clEvEUlssE_EESt5arrayIPcLm2EEEEviT0_T1_:
	.zero		920


//--------------------- .nv.constant0._ZN2at6native29vectorized_elementwise_kernelILi8ENS0_13AUnaryFunctorIssbZZZNS0_22logical_or_kernel_cudaERNS_14TensorIteratorEENKUlvE0_clEvENKUlvE3_clEvEUlssE_EESt5arrayIPcLm2EEEEviT0_T1_ --------------------------
	.section	.nv.constant0._ZN2at6native29vectorized_elementwise_kernelILi8ENS0_13AUnaryFunctorIssbZZZNS0_22logical_or_kernel_cudaERNS_14TensorIteratorEENKUlvE0_clEvENKUlvE3_clEvEUlssE_EESt5arrayIPcLm2EEEEviT0_T1_,"a",@progbits
	.sectionflags	@""
	.align	4
.nv.constant0._ZN2at6native29vectorized_elementwise_kernelILi8ENS0_13AUnaryFunctorIssbZZZNS0_22logical_or_kernel_cudaERNS_14TensorIteratorEENKUlvE0_clEvENKUlvE3_clEvEUlssE_EESt5arrayIPcLm2EEEEviT0_T1_:
	.zero		920


//--------------------- .nv.constant0._ZN2at6native18elementwise_kernelILi128ELi4EZNS0_15gpu_kernel_implINS0_13BinaryFunctorIssbZZZNS0_22logical_or_kernel_cudaERNS_14TensorIteratorEENKUlvE0_clEvENKUlvE3_clEvEUlssE_EEEEvRNS_18TensorIteratorBaseERKT_EUliE_EEviT1_ --------------------------
	.section	.nv.constant0._ZN2at6native18elementwise_kernelILi128ELi4EZNS0_15gpu_kernel_implINS0_13BinaryFunctorIssbZZZNS0_22logical_or_kernel_cudaERNS_14TensorIteratorEENKUlvE0_clEvENKUlvE3_clEvEUlssE_EEEEvRNS_18TensorIteratorBaseERKT_EUliE_EEviT1_,"a",@progbits
	.sectionflags	@""
	.align	4
.nv.constant0._ZN2at6native18elementwise_kernelILi128ELi4EZNS0_15gpu_kernel_implINS0_13BinaryFunctorIssbZZZNS0_22logical_or_kernel_cudaERNS_14TensorIteratorEENKUlvE0_clEvENKUlvE3_clEvEUlssE_EEEEvRNS_18TensorIteratorBaseERKT_EUliE_EEviT1_:
	.zero		1552


//--------------------- .nv.constant0._ZN2at6native27unrolled_elementwise_kernelINS0_13BinaryFunctorIssbZZZNS0_22logical_or_kernel_cudaERNS_14TensorIteratorEENKUlvE0_clEvENKUlvE3_clEvEUlssE_EESt5arrayIPcLm3EELi4E23TrivialOffsetCalculatorILi2EjESC_ILi1EjENS0_6memory12LoadWithCastILi2EEENSF_13StoreWithCastILi1EEEEEviT_T0_T2_T3_T4_T5_ --------------------------
	.section	.nv.constant0._ZN2at6native27unrolled_elementwise_kernelINS0_13BinaryFunctorIssbZZZNS0_22logical_or_kernel_cudaERNS_14TensorIteratorEENKUlvE0_clEvENKUlvE3_clEvEUlssE_EESt5arrayIPcLm3EELi4E23TrivialOffsetCalculatorILi2EjESC_ILi1EjENS0_6memory12LoadWithCastILi2EEENSF_13StoreWithCastILi1EEEEEviT_T0_T2_T3_T4_T5_,"a",@progbits
	.sectionflags	@""
	.align	4
.nv.constant0._ZN2at6native27unrolled_elementwise_kernelINS0_13BinaryFunctorIssbZZZNS0_22logical_or_kernel_cudaERNS_14TensorIteratorEENKUlvE0_clEvENKUlvE3_clEvEUlssE_EESt5arrayIPcLm3EELi4E23TrivialOffsetCalculatorILi2EjESC_ILi1EjENS0_6memory12LoadWithCastILi2EEENSF_13StoreWithCastILi1EEEEEviT_T0_T2_T3_T4_T5_:
	.zero		952


//--------------------- .nv.constant0._ZN2at6native18elementwise_kernelILi128ELi4EZNS0_22gpu_kernel_impl_nocastINS0_13BinaryFunctorIssbZZZNS0_22logical_or_kernel_cudaERNS_14TensorIteratorEENKUlvE0_clEvENKUlvE3_clEvEUlssE_EEEEvRNS_18TensorIteratorBaseERKT_EUliE_EEviT1_ --------------------------
	.section	.nv.constant0._ZN2at6native18elementwise_kernelILi128ELi4EZNS0_22gpu_kernel_impl_nocastINS0_13BinaryFunctorIssbZZZNS0_22logical_or_kernel_cudaERNS_14TensorIteratorEENKUlvE0_clEvENKUlvE3_clEvEUlssE_EEEEvRNS_18TensorIteratorBaseERKT_EUliE_EEviT1_,"a",@progbits
	.sectionflags	@""
	.align	4
.nv.constant0._ZN2at6native18elementwise_kernelILi128ELi4EZNS0_22gpu_kernel_impl_nocastINS0_13BinaryFunctorIssbZZZNS0_22logical_or_kernel_cudaERNS_14TensorIteratorEENKUlvE0_clEvENKUlvE3_clEvEUlssE_EEEEvRNS_18TensorIteratorBaseERKT_EUliE_EEviT1_:
	.zero		1552


//--------------------- .nv.constant0._ZN2at6native27unrolled_elementwise_kernelINS0_13BinaryFunctorIssbZZZNS0_22logical_or_kernel_cudaERNS_14TensorIteratorEENKUlvE0_clEvENKUlvE3_clEvEUlssE_EESt5arrayIPcLm3EELi4E23TrivialOffsetCalculatorILi2EjESC_ILi1EjENS0_6memory15LoadWithoutCastENSF_16StoreWithoutCastEEEviT_T0_T2_T3_T4_T5_ --------------------------
	.section	.nv.constant0._ZN2at6native27unrolled_elementwise_kernelINS0_13BinaryFunctorIssbZZZNS0_22logical_or_kernel_cudaERNS_14TensorIteratorEENKUlvE0_clEvENKUlvE3_clEvEUlssE_EESt5arrayIPcLm3EELi4E23TrivialOffsetCalculatorILi2EjESC_ILi1EjENS0_6memory15LoadWithoutCastENSF_16StoreWithoutCastEEEviT_T0_T2_T3_T4_T5_,"a",@progbits
	.sectionflags	@""
	.align	4
.nv.constant0._ZN2at6native27unrolled_elementwise_kernelINS0_13BinaryFunctorIssbZZZNS0_22logical_or_kernel_cudaERNS_14TensorIteratorEENKUlvE0_clEvENKUlvE3_clEvEUlssE_EESt5arrayIPcLm3EELi4E23TrivialOffsetCalculatorILi2EjESC_ILi1EjENS0_6memory15LoadWithoutCastENSF_16StoreWithoutCastEEEviT_T0_T2_T3_T4_T5_:
	.zero		932


//--------------------- .nv.constant0._ZN2at6native29vectorized_elementwise_kernelILi2ENS0_13BinaryFunctorIssbZZZNS0_22logical_or_kernel_cudaERNS_14TensorIteratorEENKUlvE0_clEvENKUlvE3_clEvEUlssE_EESt5arrayIPcLm3EEEEviT0_T1_ --------------------------
	.section	.nv.constant0._ZN2at6native29vectorized_elementwise_kernelILi2ENS0_13BinaryFunctorIssbZZZNS0_22logical_or_kernel_cudaERNS_14TensorIteratorEENKUlvE0_clEvENKUlvE3_clEvEUlssE_EESt5arrayIPcLm3EEEEviT0_T1_,"a",@progbits
	.sectionflags	@""
	.align	4
.nv.constant0._ZN2at6native29vectorized_elementwise_kernelILi2ENS0_13BinaryFunctorIssbZZZNS0_22logical_or_kernel_cudaERNS_14TensorIteratorEENKUlvE0_clEvENKUlvE3_clEvEUlssE_EESt5arrayIPcLm3EEEEviT0_T1_:
	.zero		928


//--------------------- .nv.constant0._ZN2at6native29vectorized_elementwise_kernelILi4ENS0_13BinaryFunctorIssbZZZNS0_22logical_or_kernel_cudaERNS_14TensorIteratorEENKUlvE0_clEvENKUlvE3_clEvEUlssE_EESt5arrayIPcLm3EEEEviT0_T1_ --------------------------
	.section	.nv.constant0._ZN2at6native29vectorized_elementwise_kernelILi4ENS0_13BinaryFunctorIssbZZZNS0_22logical_or_kernel_cudaERNS_14TensorIteratorEENKUlvE0_clEvENKUlvE3_clEvEUlssE_EESt5arrayIPcLm3EEEEviT0_T1_,"a",@progbits
	.sectionflags	@""
	.align	4
.nv.constant0._ZN2at6native29vectorized_elementwise_kernelILi4ENS0_13BinaryFunctorIssbZZZNS0_22logical_or_kernel_cudaERNS_14TensorIteratorEENKUlvE0_clEvENKUlvE3_clEvEUlssE_EESt5arrayIPcLm3EEEEviT0_T1_:
	.zero		928


//--------------------- .nv.constant0._ZN2at6native29vectorized_elementwise_kernelILi8ENS0_13BinaryFunctorIssbZZZNS0_22logical_or_kernel_cudaERNS_14TensorIteratorEENKUlvE0_clEvENKUlvE3_clEvEUlssE_EESt5arrayIPcLm3EEEEviT0_T1_ --------------------------
	.section	.nv.constant0._ZN2at6native29vectorized_elementwise_kernelILi8ENS0_13BinaryFunctorIssbZZZNS0_22logical_or_kernel_cudaERNS_14TensorIteratorEENKUlvE0_clEvENKUlvE3_clEvEUlssE_EESt5arrayIPcLm3EEEEviT0_T1_,"a",@progbits
	.sectionflags	@""
	.align	4
.nv.constant0._ZN2at6native29vectorized_elementwise_kernelILi8ENS0_13BinaryFunctorIssbZZZNS0_22logical_or_kernel_cudaERNS_14TensorIteratorEENKUlvE0_clEvENKUlvE3_clEvEUlssE_EESt5arrayIPcLm3EEEEviT0_T1_:
	.zero		928


//--------------------- .nv.constant0._ZN2at6native18elementwise_kernelILi128ELi4EZNS0_15gpu_kernel_implINS0_13AUnaryFunctorIllbZZZNS0_22logical_or_kernel_cudaERNS_14TensorIteratorEENKUlvE0_clEvENKUlvE2_clEvEUlllE_EEEEvRNS_18TensorIteratorBaseERKT_EUliE_EEviT1_ --------------------------
	.section	.nv.constant0._ZN2at6native18elementwise_kernelILi128ELi4EZNS0_15gpu_kernel_implINS0_13AUnaryFunctorIllbZZZNS0_22logical_or_kernel_cudaERNS_14TensorIteratorEENKUlvE0_clEvENKUlvE2_clEvEUlllE_EEEEvRNS_18TensorIteratorBaseERKT_EUliE_EEviT1_,"a",@progbits
	.sectionflags	@""
	.align	4
.nv.constant0._ZN2at6native18elementwise_kernelILi128ELi4EZNS0_15gpu_kernel_implINS0_13AUnaryFunctorIllbZZZNS0_22logical_or_kernel_cudaERNS_14TensorIteratorEENKUlvE0_clEvENKUlvE2_clEvEUlllE_EEEEvRNS_18TensorIteratorBaseERKT_EUliE_EEviT1_:
	.zero		1456


//--------------------- .nv.constant0._ZN2at6native27unrolled_elementwise_kernelINS0_13AUnaryFunctorIllbZZZNS0_22logical_or_kernel_cudaERNS_14TensorIteratorEENKUlvE0_clEvENKUlvE2_clEvEUlllE_EESt5arrayIPcLm2EELi4E23TrivialOffsetCalculatorILi1EjESD_NS0_6memory12LoadWithCastILi1EEENSE_13StoreWithCastILi1EEEEEviT_T0_T2_T3_T4_T5_ --------------------------
	.section	.nv.constant0._ZN2at6native27unrolled_elementwise_kernelINS0_13AUnaryFunctorIllbZZZNS0_22logical_or_kernel_cudaERNS_14TensorIteratorEENKUlvE0_clEvENKUlvE2_clEvEUlllE_EESt5arrayIPcLm2EELi4E23TrivialOffsetCalculatorILi1EjESD_NS0_6memory12LoadWithCastILi1EEENSE_13StoreWithCastILi1EEEEEviT_T0_T2_T3_T4_T5_,"a",@progbits
	.sectionflags	@""
	.align	4
.nv.constant0._ZN2at6native27unrolled_elementwise_kernelINS0_13AUnaryFunctorIllbZZZNS0_22logical_or_kernel_cudaERNS_14TensorIteratorEENKUlvE0_clEvENKUlvE2_clEvEUlllE_EESt5arrayIPcLm2EELi4E23TrivialOffsetCalculatorILi1EjESD_NS0_6memory12LoadWithCastILi1EEENSE_13StoreWithCastILi1EEEEEviT_T0_T2_T3_T4_T5_:
	.zero		956


//--------------------- .nv.constant0._ZN2at6native18elementwise_kernelILi128ELi4EZNS0_22gpu_kernel_impl_nocastINS0_13AUnaryFunctorIllbZZZNS0_22logical_or_kernel_cudaERNS_14TensorIteratorEENKUlvE0_clEvENKUlvE2_clEvEUlllE_EEEEvRNS_18TensorIteratorBaseERKT_EUliE_EEviT1_ --------------------------
	.section	.nv.constant0._ZN2at6native18elementwise_kernelILi128ELi4EZNS0_22gpu_kernel_impl_nocastINS0_13AUnaryFunctorIllbZZZNS0_22logical_or_kernel_cudaERNS_14TensorIteratorEENKUlvE0_clEvENKUlvE2_clEvEUlllE_EEEEvRNS_18TensorIteratorBaseERKT_EUliE_EEviT1_,"a",@progbits
	.sectionflags	@""
	.align	4
.nv.constant0._ZN2at6native18elementwise_kernelILi128ELi4EZNS0_22gpu_kernel_impl_nocastINS0_13AUnaryFunctorIllbZZZNS0_22logical_or_kernel_cudaERNS_14TensorIteratorEENKUlvE0_clEvENKUlvE2_clEvEUlllE_EEEEvRNS_18TensorIteratorBaseERKT_EUliE_EEviT1_:
	.zero		1448


//--------------------- .nv.constant0._ZN2at6native27unrolled_elementwise_kernelINS0_13AUnaryFunctorIllbZZZNS0_22logical_or_kernel_cudaERNS_14TensorIteratorEENKUlvE0_clEvENKUlvE2_clEvEUlllE_EESt5arrayIPcLm2EELi4E23TrivialOffsetCalculatorILi1EjESD_NS0_6memory15LoadWithoutCastENSE_16StoreWithoutCastEEEviT_T0_T2_T3_T4_T5_ --------------------------
	.section	.nv.constant0._ZN2at6native27unrolled_elementwise_kernelINS0_13AUnaryFunctorIllbZZZNS0_22logical_or_kernel_cudaERNS_14TensorIteratorEENKUlvE0_clEvENKUlvE2_clEvEUlllE_EESt5arrayIPcLm2EELi4E23TrivialOffsetCalculatorILi1EjESD_NS0_6memory15LoadWithoutCastENSE_16StoreWithoutCastEEEviT_T0_T2_T3_T4_T5_,"a",@progbits
	.sectionflags	@""
	.align	4
.nv.constant0._ZN2at6native27unrolled_elementwise_kernelINS0_13AUnaryFunctorIllbZZZNS0_22logical_or_kernel_cudaERNS_14TensorIteratorEENKUlvE0_clEvENKUlvE2_clEvEUlllE_EESt5arrayIPcLm2EELi4E23TrivialOffsetCalculatorILi1EjESD_NS0_6memory15LoadWithoutCastENSE_16StoreWithoutCastEEEviT_T0_T2_T3_T4_T5_:
	.zero		940


//--------------------- .nv.constant0._ZN2at6native29vectorized_elementwise_kernelILi2ENS0_13AUnaryFunctorIllbZZZNS0_22logical_or_kernel_cudaERNS_14TensorIteratorEENKUlvE0_clEvENKUlvE2_clEvEUlllE_EESt5arrayIPcLm2EEEEviT0_T1_ --------------------------
	.section	.nv.constant0._ZN2at6native29vectorized_elementwise_kernelILi2ENS0_13AUnaryFunctorIllbZZZNS0_22logical_or_kernel_cudaERNS_14TensorIteratorEENKUlvE0_clEvENKUlvE2_clEvEUlllE_EESt5arrayIPcLm2EEEEviT0_T1_,"a",@progbits
	.sectionflags	@""
	.align	4
.nv.constant0._ZN2at6native29vectorized_elementwise_kernelILi2ENS0_13AUnaryFunctorIllbZZZNS0_22logical_or_kernel_cudaERNS_14TensorIteratorEENKUlvE0_clEvENKUlvE2_clEvEUlllE_EESt5arrayIPcLm2EEEEviT0_T1_:
	.zero		936


//--------------------- .nv.constant0._ZN2at6native29vectorized_elementwise_kernelILi4ENS0_13AUnaryFunctorIllbZZZNS0_22logical_or_kernel_cudaERNS_14TensorIteratorEENKUlvE0_clEvENKUlvE2_clEvEUlllE_EESt5arrayIPcLm2EEEEviT0_T1_ --------------------------
	.section	.nv.constant0._ZN2at6native29vectorized_elementwise_kernelILi4ENS0_13AUnaryFunctorIllbZZZNS0_22logical_or_kernel_cudaERNS_14TensorIteratorEENKUlvE0_clEvENKUlvE2_clEvEUlllE_EESt5arrayIPcLm2EEEEviT0_T1_,"a",@progbits
	.sectionflags	@""
	.align	4
.nv.constant0._ZN2at6native29vectorized_elementwise_kernelILi4ENS0_13AUnaryFunctorIllbZZZNS0_22logical_or_kernel_cudaERNS_14TensorIteratorEENKUlvE0_clEvENKUlvE2_clEvEUlllE_EESt5arrayIPcLm2EEEEviT0_T1_:
	.zero		936


//--------------------- .nv.constant0._ZN2at6native29vectorized_elementwise_kernelILi8ENS0_13AUnaryFunctorIllbZZZNS0_22logical_or_kernel_cudaERNS_14TensorIteratorEENKUlvE0_clEvENKUlvE2_clEvEUlllE_EESt5arrayIPcLm2EEEEviT0_T1_ --------------------------
	.section	.nv.constant0._ZN2at6native29vectorized_elementwise_kernelILi8ENS0_13AUnaryFunctorIllbZZZNS0_22logical_or_kernel_cudaERNS_14TensorIteratorEENKUlvE0_clEvENKUlvE2_clEvEUlllE_EESt5arrayIPcLm2EEEEviT0_T1_,"a",@progbits
	.sectionflags	@""
	.align	4
.nv.constant0._ZN2at6native29vectorized_elementwise_kernelILi8ENS0_13AUnaryFunctorIllbZZZNS0_22logical_or_kernel_cudaERNS_14TensorIteratorEENKUlvE0_clEvENKUlvE2_clEvEUlllE_EESt5arrayIPcLm2EEEEviT0_T1_:
	.zero		936


//--------------------- .nv.constant0._ZN2at6native18elementwise_kernelILi128ELi4EZNS0_15gpu_kernel_implINS0_13BinaryFunctorIllbZZZNS0_22logical_or_kernel_cudaERNS_14TensorIteratorEENKUlvE0_clEvENKUlvE2_clEvEUlllE_EEEEvRNS_18TensorIteratorBaseERKT_EUliE_EEviT1_ --------------------------
	.section	.nv.constant0._ZN2at6native18elementwise_kernelILi128ELi4EZNS0_15gpu_kernel_implINS0_13BinaryFunctorIllbZZZNS0_22logical_or_kernel_cudaERNS_14TensorIteratorEENKUlvE0_clEvENKUlvE2_clEvEUlllE_EEEEvRNS_18TensorIteratorBaseERKT_EUliE_EEviT1_,"a",@progbits
	.sectionflags	@""
	.align	4
.nv.constant0._ZN2at6native18elementwise_kernelILi128ELi4EZNS0_15gpu_kernel_implINS0_13BinaryFunctorIllbZZZNS0_22logical_or_kernel_cudaERNS_14TensorIteratorEENKUlvE0_clEvENKUlvE2_clEvEUlllE_EEEEvRNS_18TensorIteratorBaseERKT_EUliE_EEviT1_:
	.zero		1552


//--------------------- .nv.constant0._ZN2at6native27unrolled_elementwise_kernelINS0_13BinaryFunctorIllbZZZNS0_22logical_or_kernel_cudaERNS_14TensorIteratorEENKUlvE0_clEvENKUlvE2_clEvEUlllE_EESt5arrayIPcLm3EELi4E23TrivialOffsetCalculatorILi2EjESC_ILi1EjENS0_6memory12LoadWithCastILi2EEENSF_13StoreWithCastILi1EEEEEviT_T0_T2_T3_T4_T5_ --------------------------
	.section	.nv.constant0._ZN2at6native27unrolled_elementwise_kernelINS0_13BinaryFunctorIllbZZZNS0_22logical_or_kernel_cudaERNS_14TensorIteratorEENKUlvE0_clEvENKUlvE2_clEvEUlllE_EESt5arrayIPcLm3EELi4E23TrivialOffsetCalculatorILi2EjESC_ILi1EjENS0_6memory12LoadWithCastILi2EEENSF_13StoreWithCastILi1EEEEEviT_T0_T2_T3_T4_T5_,"a",@progbits
	.sectionflags	@""
	.align	4
.nv.constant0._ZN2at6native27unrolled_elementwise_kernelINS0_13BinaryFunctorIllbZZZNS0_22logical_or_kernel_cudaERNS_14TensorIteratorEENKUlvE0_clEvENKUlvE2_clEvEUlllE_EESt5arrayIPcLm3EELi4E23TrivialOffsetCalculatorILi2EjESC_ILi1EjENS0_6memory12LoadWithCastILi2EEENSF_13StoreWithCastILi1EEEEEviT_T0_T2_T3_T4_T5_:
	.zero		952


//--------------------- .nv.constant0._ZN2at6native18elementwise_kernelILi128ELi4EZNS0_22gpu_kernel_impl_nocastINS0_13BinaryFunctorIllbZZZNS0_22logical_or_kernel_cudaERNS_14TensorIteratorEENKUlvE0_clEvENKUlvE2_clEvEUlllE_EEEEvRNS_18TensorIteratorBaseERKT_EUliE_EEviT1_ --------------------------
	.section	.nv.constant0._ZN2at6native18elementwise_kernelILi128ELi4EZNS0_22gpu_kernel_impl_nocastINS0_13BinaryFunctorIllbZZZNS0_22logical_or_kernel_cudaERNS_14TensorIteratorEENKUlvE0_clEvENKUlvE2_clEvEUlllE_EEEEvRNS_18TensorIteratorBaseERKT_EUliE_EEviT1_,"a",@progbits
	.sectionflags	@""
	.align	4
.nv.constant0._ZN2at6native18elementwise_kernelILi128ELi4EZNS0_22gpu_kernel_impl_nocastINS0_13BinaryFunctorIllbZZZNS0_22logical_or_kernel_cudaERNS_14TensorIteratorEENKUlvE0_clEvENKUlvE2_clEvEUlllE_EEEEvRNS_18TensorIteratorBaseERKT_EUliE_EEviT1_:
	.zero		1552


//--------------------- .nv.constant0._ZN2at6native27unrolled_elementwise_kernelINS0_13BinaryFunctorIllbZZZNS0_22logical_or_kernel_cudaERNS_14TensorIteratorEENKUlvE0_clEvENKUlvE2_clEvEUlllE_EESt5arrayIPcLm3EELi4E23TrivialOffsetCalculatorILi2EjESC_ILi1EjENS0_6memory15LoadWithoutCastENSF_16StoreWithoutCastEEEviT_T0_T2_T3_T4_T5_ --------------------------
	.section	.nv.constant0._ZN2at6native27unrolled_elementwise_kernelINS0_13BinaryFunctorIllbZZZNS0_22logical_or_kernel_cudaERNS_14TensorIteratorEENKUlvE0_clEvENKUlvE2_clEvEUlllE_EESt5arrayIPcLm3EELi4E23TrivialOffsetCalculatorILi2EjESC_ILi1EjENS0_6memory15LoadWithoutCastENSF_16StoreWithoutCastEEEviT_T0_T2_T3_T4_T5_,"a",@progbits
	.sectionflags	@""
	.align	4
.nv.constant0._ZN2at6native27unrolled_elementwise_kernelINS0_13BinaryFunctorIllbZZZNS0_22logical_or_kernel_cudaERNS_14TensorIteratorEENKUlvE0_clEvENKUlvE2_clEvEUlllE_EESt5arrayIPcLm3EELi4E23TrivialOffsetCalculatorILi2EjESC_ILi1EjENS0_6memory15LoadWithoutCastENSF_16StoreWithoutCastEEEviT_T0_T2_T3_T4_T5_:
	.zero		932


//--------------------- .nv.constant0._ZN2at6native29vectorized_elementwise_kernelILi2ENS0_13BinaryFunctorIllbZZZNS0_22logical_or_kernel_cudaERNS_14TensorIteratorEENKUlvE0_clEvENKUlvE2_clEvEUlllE_EESt5arrayIPcLm3EEEEviT0_T1_ --------------------------
	.section	.nv.constant0._ZN2at6native29vectorized_elementwise_kernelILi2ENS0_13BinaryFunctorIllbZZZNS0_22logical_or_kernel_cudaERNS_14TensorIteratorEENKUlvE0_clEvENKUlvE2_clEvEUlllE_EESt5arrayIPcLm3EEEEviT0_T1_,"a",@progbits
	.sectionflags	@""
	.align	4
.nv.constant0._ZN2at6native29vectorized_elementwise_kernelILi2ENS0_13BinaryFunctorIllbZZZNS0_22logical_or_kernel_cudaERNS_14TensorIteratorEENKUlvE0_clEvENKUlvE2_clEvEUlllE_EESt5arrayIPcLm3EEEEviT0_T1_:
	.zero		928


//--------------------- .nv.constant0._ZN2at6native29vectorized_elementwise_kernelILi4ENS0_13BinaryFunctorIllbZZZNS0_22logical_or_kernel_cudaERNS_14TensorIteratorEENKUlvE0_clEvENKUlvE2_clEvEUlllE_EESt5arrayIPcLm3EEEEviT0_T1_ --------------------------
	.section	.nv.constant0._ZN2at6native29vectorized_elementwise_kernelILi4ENS0_13BinaryFunctorIllbZZZNS0_22logical_or_kernel_cudaERNS_14TensorIteratorEENKUlvE0_clEvENKUlvE2_clEvEUlllE_EESt5arrayIPcLm3EEEEviT0_T1_,"a",@progbits
	.sectionflags	@""
	.align	4
.nv.constant0._ZN2at6native29vectorized_elementwise_kernelILi4ENS0_13BinaryFunctorIllbZZZNS0_22logical_or_kernel_cudaERNS_14TensorIteratorEENKUlvE0_clEvENKUlvE2_clEvEUlllE_EESt5arrayIPcLm3EEEEviT0_T1_:
	.zero		928


//--------------------- .nv.constant0._ZN2at6native29vectorized_elementwise_kernelILi8ENS0_13BinaryFunctorIllbZZZNS0_22logical_or_kernel_cudaERNS_14TensorIteratorEENKUlvE0_clEvENKUlvE2_clEvEUlllE_EESt5arrayIPcLm3EEEEviT0_T1_ --------------------------
	.section	.nv.constant0._ZN2at6native29vectorized_elementwise_kernelILi8ENS0_13BinaryFunctorIllbZZZNS0_22logical_or_kernel_cudaERNS_14TensorIteratorEENKUlvE0_clEvENKUlvE2_clEvEUlllE_EESt5arrayIPcLm3EEEEviT0_T1_,"a",@progbits
	.sectionflags	@""
	.align	4
.nv.constant0._ZN2at6native29vectorized_elementwise_kernelILi8ENS0_13BinaryFunctorIllbZZZNS0_22logical_or_kernel_cudaERNS_14TensorIteratorEENKUlvE0_clEvENKUlvE2_clEvEUlllE_EESt5arrayIPcLm3EEEEviT0_T1_:
	.zero		928


//--------------------- .nv.constant0._ZN2at6native18elementwise_kernelILi128ELi4EZNS0_15gpu_kernel_implINS0_13AUnaryFunctorIiibZZZNS0_22logical_or_kernel_cudaERNS_14TensorIteratorEENKUlvE0_clEvENKUlvE1_clEvEUliiE_EEEEvRNS_18TensorIteratorBaseERKT_EUliE_EEviT1_ --------------------------
	.section	.nv.constant0._ZN2at6native18elementwise_kernelILi128ELi4EZNS0_15gpu_kernel_implINS0_13AUnaryFunctorIiibZZZNS0_22logical_or_kernel_cudaERNS_14TensorIteratorEENKUlvE0_clEvENKUlvE1_clEvEUliiE_EEEEvRNS_18TensorIteratorBaseERKT_EUliE_EEviT1_,"a",@progbits
	.sectionflags	@""
	.align	4
.nv.constant0._ZN2at6native18elementwise_kernelILi128ELi4EZNS0_15gpu_kernel_implINS0_13AUnaryFunctorIiibZZZNS0_22logical_or_kernel_cudaERNS_14TensorIteratorEENKUlvE0_clEvENKUlvE1_clEvEUliiE_EEEEvRNS_18TensorIteratorBaseERKT_EUliE_EEviT1_:
	.zero		1448


//--------------------- .nv.constant0._ZN2at6native27unrolled_elementwise_kernelINS0_13AUnaryFunctorIiibZZZNS0_22logical_or_kernel_cudaERNS_14TensorIteratorEENKUlvE0_clEvENKUlvE1_clEvEUliiE_EESt5arrayIPcLm2EELi4E23TrivialOffsetCalculatorILi1EjESD_NS0_6memory12LoadWithCastILi1EEENSE_13StoreWithCastILi1EEEEEviT_T0_T2_T3_T4_T5_ --------------------------
	.section	.nv.constant0._ZN2at6native27unrolled_elementwise_kernelINS0_13AUnaryFunctorIiibZZZNS0_22logical_or_kernel_cudaERNS_14TensorIteratorEENKUlvE0_clEvENKUlvE1_clEvEUliiE_EESt5arrayIPcLm2EELi4E23TrivialOffsetCalculatorILi1EjESD_NS0_6memory12LoadWithCastILi1EEENSE_13StoreWithCastILi1EEEEEviT_T0_T2_T3_T4_T5_,"a",@progbits
	.sectionflags	@""
	.align	4
.nv.constant0._ZN2at6native27unrolled_elementwise_kernelINS0_13AUnaryFunctorIiibZZZNS0_22logical_or_kernel_cudaERNS_14TensorIteratorEENKUlvE0_clEvENKUlvE1_clEvEUliiE_EESt5arrayIPcLm2EELi4E23TrivialOffsetCalculatorILi1EjESD_NS0_6memory12LoadWithCastILi1EEENSE_13StoreWithCastILi1EEEEEviT_T0_T2_T3_T4_T5_:
	.zero		948


//--------------------- .nv.constant0._ZN2at6native18elementwise_kernelILi128ELi4EZNS0_22gpu_kernel_impl_nocastINS0_13AUnaryFunctorIiibZZZNS0_22logical_or_kernel_cudaERNS_14TensorIteratorEENKUlvE0_clEvENKUlvE1_clEvEUliiE_EEEEvRNS_18TensorIteratorBaseERKT_EUliE_EEviT1_ --------------------------
	.section	.nv.constant0._ZN2at6native18elementwise_kernelILi128ELi4EZNS0_22gpu_kernel_impl_nocastINS0_13AUnaryFunctorIiibZZZNS0_22logical_or_kernel_cudaERNS_14TensorIteratorEENKUlvE0_clEvENKUlvE1_clEvEUliiE_EEEEvRNS_18TensorIteratorBaseERKT_EUliE_EEviT1_,"a",@progbits
	.sectionflags	@""
	.align	4
.nv.constant0._ZN2at6native18elementwise_kernelILi128ELi4EZNS0_22gpu_kernel_impl_nocastINS0_13AUnaryFunctorIiibZZZNS0_22logical_or_kernel_cudaERNS_14TensorIteratorEENKUlvE0_clEvENKUlvE1_clEvEUliiE_EEEEvRNS_18TensorIteratorBaseERKT_EUliE_EEviT1_:
	.zero		1440


//--------------------- .nv.constant0._ZN2at6native27unrolled_elementwise_kernelINS0_13AUnaryFunctorIiibZZZNS0_22logical_or_kernel_cudaERNS_14TensorIteratorEENKUlvE0_clEvENKUlvE1_clEvEUliiE_EESt5arrayIPcLm2EELi4E23TrivialOffsetCalculatorILi1EjESD_NS0_6memory15LoadWithoutCastENSE_16StoreWithoutCastEEEviT_T0_T2_T3_T4_T5_ --------------------------
	.section	.nv.constant0._ZN2at6native27unrolled_elementwise_kernelINS0_13AUnaryFunctorIiibZZZNS0_22logical_or_kernel_cudaERNS_14TensorIteratorEENKUlvE0_clEvENKUlvE1_clEvEUliiE_EESt5arrayIPcLm2EELi4E23TrivialOffsetCalculatorILi1EjESD_NS0_6memory15LoadWithoutCastENSE_16StoreWithoutCastEEEviT_T0_T2_T3_T4_T5_,"a",@progbits
	.sectionflags	@""
	.align	4
.nv.constant0._ZN2at6native27unrolled_elementwise_kernelINS0_13AUnaryFunctorIiibZZZNS0_22logical_or_kernel_cudaERNS_14TensorIteratorEENKUlvE0_clEvENKUlvE1_clEvEUliiE_EESt5arrayIPcLm2EELi4E23TrivialOffsetCalculatorILi1EjESD_NS0_6memory15LoadWithoutCastENSE_16StoreWithoutCastEEEviT_T0_T2_T3_T4_T5_:
	.zero		932


//--------------------- .nv.constant0._ZN2at6native29vectorized_elementwise_kernelILi2ENS0_13AUnaryFunctorIiibZZZNS0_22logical_or_kernel_cudaERNS_14TensorIteratorEENKUlvE0_clEvENKUlvE1_clEvEUliiE_EESt5arrayIPcLm2EEEEviT0_T1_ --------------------------
	.section	.nv.constant0._ZN2at6native29vectorized_elementwise_kernelILi2ENS0_13AUnaryFunctorIiibZZZNS0_22logical_or_kernel_cudaERNS_14TensorIteratorEENKUlvE0_clEvENKUlvE1_clEvEUliiE_EESt5arrayIPcLm2EEEEviT0_T1_,"a",@progbits
	.sectionflags	@""
	.align	4
.nv.constant0._ZN2at6native29vectorized_elementwise_kernelILi2ENS0_13AUnaryFunctorIiibZZZNS0_22logical_or_kernel_cudaERNS_14TensorIteratorEENKUlvE0_clEvENKUlvE1_clEvEUliiE_EESt5arrayIPcLm2EEEEviT0_T1_:
	.zero		928


//--------------------- .nv.constant0._ZN2at6native29vectorized_elementwise_kernelILi4ENS0_13AUnaryFunctorIiibZZZNS0_22logical_or_kernel_cudaERNS_14TensorIteratorEENKUlvE0_clEvENKUlvE1_clEvEUliiE_EESt5arrayIPcLm2EEEEviT0_T1_ --------------------------
	.section	.nv.constant0._ZN2at6native29vectorized_elementwise_kernelILi4ENS0_13AUnaryFunctorIiibZZZNS0_22logical_or_kernel_cudaERNS_14TensorIteratorEENKUlvE0_clEvENKUlvE1_clEvEUliiE_EESt5arrayIPcLm2EEEEviT0_T1_,"a",@progbits
	.sectionflags	@""
	.align	4
.nv.constant0._ZN2at6native29vectorized_elementwise_kernelILi4ENS0_13AUnaryFunctorIiibZZZNS0_22logical_or_kernel_cudaERNS_14TensorIteratorEENKUlvE0_clEvENKUlvE1_clEvEUliiE_EESt5arrayIPcLm2EEEEviT0_T1_:
	.zero		928


//--------------------- .nv.constant0._ZN2at6native29vectorized_elementwise_kernelILi8ENS0_13AUnaryFunctorIiibZZZNS0_22logical_or_kernel_cudaERNS_14TensorIteratorEENKUlvE0_clEvENKUlvE1_clEvEUliiE_EESt5arrayIPcLm2EEEEviT0_T1_ --------------------------
	.section	.nv.constant0._ZN2at6native29vectorized_elementwise_kernelILi8ENS0_13AUnaryFunctorIiibZZZNS0_22logical_or_kernel_cudaERNS_14TensorIteratorEENKUlvE0_clEvENKUlvE1_clEvEUliiE_EESt5arrayIPcLm2EEEEviT0_T1_,"a",@progbits
	.sectionflags	@""
	.align	4
.nv.constant0._ZN2at6native29vectorized_elementwise_kernelILi8ENS0_13AUnaryFunctorIiibZZZNS0_22logical_or_kernel_cudaERNS_14TensorIteratorEENKUlvE0_clEvENKUlvE1_clEvEUliiE_EESt5arrayIPcLm2EEEEviT0_T1_:
	.zero		928


//--------------------- .nv.constant0._ZN2at6native18elementwise_kernelILi128ELi4EZNS0_15gpu_kernel_implINS0_13BinaryFunctorIiibZZZNS0_22logical_or_kernel_cudaERNS_14TensorIteratorEENKUlvE0_clEvENKUlvE1_clEvEUliiE_EEEEvRNS_18TensorIteratorBaseERKT_EUliE_EEviT1_ --------------------------
	.section	.nv.constant0._ZN2at6native18elementwise_kernelILi128ELi4EZNS0_15gpu_kernel_implINS0_13BinaryFunctorIiibZZZNS0_22logical_or_kernel_cudaERNS_14TensorIteratorEENKUlvE0_clEvENKUlvE1_clEvEUliiE_EEEEvRNS_18TensorIteratorBaseERKT_EUliE_EEviT1_,"a",@progbits
	.sectionflags	@""
	.align	4
.nv.constant0._ZN2at6native18elementwise_kernelILi128ELi4EZNS0_15gpu_kernel_implINS0_13BinaryFunctorIiibZZZNS0_22logical_or_kernel_cudaERNS_14TensorIteratorEENKUlvE0_clEvENKUlvE1_clEvEUliiE_EEEEvRNS_18TensorIteratorBaseERKT_EUliE_EEviT1_:
	.zero		1552


//--------------------- .nv.constant0._ZN2at6native27unrolled_elementwise_kernelINS0_13BinaryFunctorIiibZZZNS0_22logical_or_kernel_cudaERNS_14TensorIteratorEENKUlvE0_clEvENKUlvE1_clEvEUliiE_EESt5arrayIPcLm3EELi4E23TrivialOffsetCalculatorILi2EjESC_ILi1EjENS0_6memory12LoadWithCastILi2EEENSF_13StoreWithCastILi1EEEEEviT_T0_T2_T3_T4_T5_ --------------------------
	.section	.nv.constant0._ZN2at6native27unrolled_elementwise_kernelINS0_13BinaryFunctorIiibZZZNS0_22logical_or_kernel_cudaERNS_14TensorIteratorEENKUlvE0_clEvENKUlvE1_clEvEUliiE_EESt5arrayIPcLm3EELi4E23TrivialOffsetCalculatorILi2EjESC_ILi1EjENS0_6memory12LoadWithCastILi2EEENSF_13StoreWithCastILi1EEEEEviT_T0_T2_T3_T4_T5_,"a",@progbits
	.sectionflags	@""
	.align	4
.nv.constant0._ZN2at6native27unrolled_elementwise_kernelINS0_13BinaryFunctorIiibZZZNS0_22logical_or_kernel_cudaERNS_14TensorIteratorEENKUlvE0_clEvENKUlvE1_clEvEUliiE_EESt5arrayIPcLm3EELi4E23TrivialOffsetCalculatorILi2EjESC_ILi1EjENS0_6memory12LoadWithCastILi2EEENSF_13StoreWithCastILi1EEEEEviT_T0_T2_T3_T4_T5_:
	.zero		952


//--------------------- .nv.constant0._ZN2at6native18elementwise_kernelILi128ELi4EZNS0_22gpu_kernel_impl_nocastINS0_13BinaryFunctorIiibZZZNS0_22logical_or_kernel_cudaERNS_14TensorIteratorEENKUlvE0_clEvENKUlvE1_clEvEUliiE_EEEEvRNS_18TensorIteratorBaseERKT_EUliE_EEviT1_ --------------------------
	.section	.nv.constant0._ZN2at6native18elementwise_kernelILi128ELi4EZNS0_22gpu_kernel_impl_nocastINS0_13BinaryFunctorIiibZZZNS0_22logical_or_kernel_cudaERNS_14TensorIteratorEENKUlvE0_clEvENKUlvE1_clEvEUliiE_EEEEvRNS_18TensorIteratorBaseERKT_EUliE_EEviT1_,"a",@progbits
	.sectionflags	@""
	.align	4
.nv.constant0._ZN2at6native18elementwise_kernelILi128ELi4EZNS0_22gpu_kernel_impl_nocastINS0_13BinaryFunctorIiibZZZNS0_22logical_or_kernel_cudaERNS_14TensorIteratorEENKUlvE0_clEvENKUlvE1_clEvEUliiE_EEEEvRNS_18TensorIteratorBaseERKT_EUliE_EEviT1_:
	.zero		1552


//--------------------- .nv.constant0._ZN2at6native27unrolled_elementwise_kernelINS0_13BinaryFunctorIiibZZZNS0_22logical_or_kernel_cudaERNS_14TensorIteratorEENKUlvE0_clEvENKUlvE1_clEvEUliiE_EESt5arrayIPcLm3EELi4E23TrivialOffsetCalculatorILi2EjESC_ILi1EjENS0_6memory15LoadWithoutCastENSF_16StoreWithoutCastEEEviT_T0_T2_T3_T4_T5_ --------------------------
	.section	.nv.constant0._ZN2at6native27unrolled_elementwise_kernelINS0_13BinaryFunctorIiibZZZNS0_22logical_or_kernel_cudaERNS_14TensorIteratorEENKUlvE0_clEvENKUlvE1_clEvEUliiE_EESt5arrayIPcLm3EELi4E23TrivialOffsetCalculatorILi2EjESC_ILi1EjENS0_6memory15LoadWithoutCastENSF_16StoreWithoutCastEEEviT_T0_T2_T3_T4_T5_,"a",@progbits
	.sectionflags	@""
	.align	4
.nv.constant0._ZN2at6native27unrolled_elementwise_kernelINS0_13BinaryFunctorIiibZZZNS0_22logical_or_kernel_cudaERNS_14TensorIteratorEENKUlvE0_clEvENKUlvE1_clEvEUliiE_EESt5arrayIPcLm3EELi4E23TrivialOffsetCalculatorILi2EjESC_ILi1EjENS0_6memory15LoadWithoutCastENSF_16StoreWithoutCastEEEviT_T0_T2_T3_T4_T5_:
	.zero		932


//--------------------- .nv.constant0._ZN2at6native29vectorized_elementwise_kernelILi2ENS0_13BinaryFunctorIiibZZZNS0_22logical_or_kernel_cudaERNS_14TensorIteratorEENKUlvE0_clEvENKUlvE1_clEvEUliiE_EESt5arrayIPcLm3EEEEviT0_T1_ --------------------------
	.section	.nv.constant0._ZN2at6native29vectorized_elementwise_kernelILi2ENS0_13BinaryFunctorIiibZZZNS0_22logical_or_kernel_cudaERNS_14TensorIteratorEENKUlvE0_clEvENKUlvE1_clEvEUliiE_EESt5arrayIPcLm3EEEEviT0_T1_,"a",@progbits
	.sectionflags	@""
	.align	4
.nv.constant0._ZN2at6native29vectorized_elementwise_kernelILi2ENS0_13BinaryFunctorIiibZZZNS0_22logical_or_kernel_cudaERNS_14TensorIteratorEENKUlvE0_clEvENKUlvE1_clEvEUliiE_EESt5arrayIPcLm3EEEEviT0_T1_:
	.zero		928


//--------------------- .nv.constant0._ZN2at6native29vectorized_elementwise_kernelILi4ENS0_13BinaryFunctorIiibZZZNS0_22logical_or_kernel_cudaERNS_14TensorIteratorEENKUlvE0_clEvENKUlvE1_clEvEUliiE_EESt5arrayIPcLm3EEEEviT0_T1_ --------------------------
	.section	.nv.constant0._ZN2at6native29vectorized_elementwise_kernelILi4ENS0_13BinaryFunctorIiibZZZNS0_22logical_or_kernel_cudaERNS_14TensorIteratorEENKUlvE0_clEvENKUlvE1_clEvEUliiE_EESt5arrayIPcLm3EEEEviT0_T1_,"a",@progbits
	.sectionflags	@""
	.align	4
.nv.constant0._ZN2at6native29vectorized_elementwise_kernelILi4ENS0_13BinaryFunctorIiibZZZNS0_22logical_or_kernel_cudaERNS_14TensorIteratorEENKUlvE0_clEvENKUlvE1_clEvEUliiE_EESt5arrayIPcLm3EEEEviT0_T1_:
	.zero		928


//--------------------- .nv.constant0._ZN2at6native29vectorized_elementwise_kernelILi8ENS0_13BinaryFunctorIiibZZZNS0_22logical_or_kernel_cudaERNS_14TensorIteratorEENKUlvE0_clEvENKUlvE1_clEvEUliiE_EESt5arrayIPcLm3EEEEviT0_T1_ --------------------------
	.section	.nv.constant0._ZN2at6native29vectorized_elementwise_kernelILi8ENS0_13BinaryFunctorIiibZZZNS0_22logical_or_kernel_cudaERNS_14TensorIteratorEENKUlvE0_clEvENKUlvE1_clEvEUliiE_EESt5arrayIPcLm3EEEEviT0_T1_,"a",@progbits
	.sectionflags	@""
	.align	4
.nv.constant0._ZN2at6native29vectorized_elementwise_kernelILi8ENS0_13BinaryFunctorIiibZZZNS0_22logical_or_kernel_cudaERNS_14TensorIteratorEENKUlvE0_clEvENKUlvE1_clEvEUliiE_EESt5arrayIPcLm3EEEEviT0_T1_:
	.zero		928


//--------------------- .nv.constant0._ZN2at6native18elementwise_kernelILi128ELi4EZNS0_15gpu_kernel_implINS0_13AUnaryFunctorIaabZZZNS0_22logical_or_kernel_cudaERNS_14TensorIteratorEENKUlvE0_clEvENKUlvE0_clEvEUlaaE_EEEEvRNS_18TensorIteratorBaseERKT_EUliE_EEviT1_ --------------------------
	.section	.nv.constant0._ZN2at6native18elementwise_kernelILi128ELi4EZNS0_15gpu_kernel_implINS0_13AUnaryFunctorIaabZZZNS0_22logical_or_kernel_cudaERNS_14TensorIteratorEENKUlvE0_clEvENKUlvE0_clEvEUlaaE_EEEEvRNS_18TensorIteratorBaseERKT_EUliE_EEviT1_,"a",@progbits
	.sectionflags	@""
	.align	4
.nv.constant0._ZN2at6native18elementwise_kernelILi128ELi4EZNS0_15gpu_kernel_implINS0_13AUnaryFunctorIaabZZZNS0_22logical_or_kernel_cudaERNS_14TensorIteratorEENKUlvE0_clEvENKUlvE0_clEvEUlaaE_EEEEvRNS_18TensorIteratorBaseERKT_EUliE_EEviT1_:
	.zero		1440


//--------------------- .nv.constant0._ZN2at6native27unrolled_elementwise_kernelINS0_13AUnaryFunctorIaabZZZNS0_22logical_or_kernel_cudaERNS_14TensorIteratorEENKUlvE0_clEvENKUlvE0_clEvEUlaaE_EESt5arrayIPcLm2EELi4E23TrivialOffsetCalculatorILi1EjESD_NS0_6memory12LoadWithCastILi1EEENSE_13StoreWithCastILi1EEEEEviT_T0_T2_T3_T4_T5_ --------------------------
	.section	.nv.constant0._ZN2at6native27unrolled_elementwise_kernelINS0_13AUnaryFunctorIaabZZZNS0_22logical_or_kernel_cudaERNS_14TensorIteratorEENKUlvE0_clEvENKUlvE0_clEvEUlaaE_EESt5arrayIPcLm2EELi4E23TrivialOffsetCalculatorILi1EjESD_NS0_6memory12LoadWithCastILi1EEENSE_13StoreWithCastILi1EEEEEviT_T0_T2_T3_T4_T5_,"a",@progbits
	.sectionflags	@""
	.align	4
.nv.constant0._ZN2at6native27unrolled_elementwise_kernelINS0_13AUnaryFunctorIaabZZZNS0_22logical_or_kernel_cudaERNS_14TensorIteratorEENKUlvE0_clEvENKUlvE0_clEvEUlaaE_EESt5arrayIPcLm2EELi4E23TrivialOffsetCalculatorILi1EjESD_NS0_6memory12LoadWithCastILi1EEENSE_13StoreWithCastILi1EEEEEviT_T0_T2_T3_T4_T5_:
	.zero		940


//--------------------- .nv.constant0._ZN2at6native18elementwise_kernelILi128ELi4EZNS0_22gpu_kernel_impl_nocastINS0_13AUnaryFunctorIaabZZZNS0_22logical_or_kernel_cudaERNS_14TensorIteratorEENKUlvE0_clEvENKUlvE0_clEvEUlaaE_EEEEvRNS_18TensorIteratorBaseERKT_EUliE_EEviT1_ --------------------------
	.section	.nv.constant0._ZN2at6native18elementwise_kernelILi128ELi4EZNS0_22gpu_kernel_impl_nocastINS0_13AUnaryFunctorIaabZZZNS0_22logical_or_kernel_cudaERNS_14TensorIteratorEENKUlvE0_clEvENKUlvE0_clEvEUlaaE_EEEEvRNS_18TensorIteratorBaseERKT_EUliE_EEviT1_,"a",@progbits
	.sectionflags	@""
	.align	4
.nv.constant0._ZN2at6native18elementwise_kernelILi128ELi4EZNS0_22gpu_kernel_impl_nocastINS0_13AUnaryFunctorIaabZZZNS0_22logical_or_kernel_cudaERNS_14TensorIteratorEENKUlvE0_clEvENKUlvE0_clEvEUlaaE_EEEEvRNS_18TensorIteratorBaseERKT_EUliE_EEviT1_:
	.zero		1440


//--------------------- .nv.constant0._ZN2at6native27unrolled_elementwise_kernelINS0_13AUnaryFunctorIaabZZZNS0_22logical_or_kernel_cudaERNS_14TensorIteratorEENKUlvE0_clEvENKUlvE0_clEvEUlaaE_EESt5arrayIPcLm2EELi4E23TrivialOffsetCalculatorILi1EjESD_NS0_6memory15LoadWithoutCastENSE_16StoreWithoutCastEEEviT_T0_T2_T3_T4_T5_ --------------------------
	.section	.nv.constant0._ZN2at6native27unrolled_elementwise_kernelINS0_13AUnaryFunctorIaabZZZNS0_22logical_or_kernel_cudaERNS_14TensorIteratorEENKUlvE0_clEvENKUlvE0_clEvEUlaaE_EESt5arrayIPcLm2EELi4E23TrivialOffsetCalculatorILi1EjESD_NS0_6memory15LoadWithoutCastENSE_16StoreWithoutCastEEEviT_T0_T2_T3_T4_T5_,"a",@progbits
	.sectionflags	@""
	.align	4
.nv.constant0._ZN2at6native27unrolled_elementwise_kernelINS0_13AUnaryFunctorIaabZZZNS0_22logical_or_kernel_cudaERNS_14TensorIteratorEENKUlvE0_clEvENKUlvE0_clEvEUlaaE_EESt5arrayIPcLm2EELi4E23TrivialOffsetCalculatorILi1EjESD_NS0_6memory15LoadWithoutCastENSE_16StoreWithoutCastEEEviT_T0_T2_T3_T4_T5_:
	.zero		924


//--------------------- .nv.constant0._ZN2at6native29vectorized_elementwise_kernelILi2ENS0_13AUnaryFunctorIaabZZZNS0_22logical_or_kernel_cudaERNS_14TensorIteratorEENKUlvE0_clEvENKUlvE0_clEvEUlaaE_EESt5arrayIPcLm2EEEEviT0_T1_ --------------------------
	.section	.nv.constant0._ZN2at6native29vectorized_elementwise_kernelILi2ENS0_13AUnaryFunctorIaabZZZNS0_22logical_or_kernel_cudaERNS_14TensorIteratorEENKUlvE0_clEvENKUlvE0_clEvEUlaaE_EESt5arrayIPcLm2EEEEviT0_T1_,"a",@progbits
	.sectionflags	@""
	.align	4
.nv.constant0._ZN2at6native29vectorized_elementwise_kernelILi2ENS0_13AUnaryFunctorIaabZZZNS0_22logical_or_kernel_cudaERNS_14TensorIteratorEENKUlvE0_clEvENKUlvE0_clEvEUlaaE_EESt5arrayIPcLm2EEEEviT0_T1_:
	.zero		920


//--------------------- .nv.constant0._ZN2at6native29vectorized_elementwise_kernelILi4ENS0_13AUnaryFunctorIaabZZZNS0_22logical_or_kernel_cudaERNS_14TensorIteratorEENKUlvE0_clEvENKUlvE0_clEvEUlaaE_EESt5arrayIPcLm2EEEEviT0_T1_ --------------------------
	.section	.nv.constant0._ZN2at6native29vectorized_elementwise_kernelILi4ENS0_13AUnaryFunctorIaabZZZNS0_22logical_or_kernel_cudaERNS_14TensorIteratorEENKUlvE0_clEvENKUlvE0_clEvEUlaaE_EESt5arrayIPcLm2EEEEviT0_T1_,"a",@progbits
	.sectionflags	@""
	.align	4
.nv.constant0._ZN2at6native29vectorized_elementwise_kernelILi4ENS0_13AUnaryFunctorIaabZZZNS0_22logical_or_kernel_cudaERNS_14TensorIteratorEENKUlvE0_clEvENKUlvE0_clEvEUlaaE_EESt5arrayIPcLm2EEEEviT0_T1_:
	.zero		920


//--------------------- .nv.constant0._ZN2at6native29vectorized_elementwise_kernelILi8ENS0_13AUnaryFunctorIaabZZZNS0_22logical_or_kernel_cudaERNS_14TensorIteratorEENKUlvE0_clEvENKUlvE0_clEvEUlaaE_EESt5arrayIPcLm2EEEEviT0_T1_ --------------------------
	.section	.nv.constant0._ZN2at6native29vectorized_elementwise_kernelILi8ENS0_13AUnaryFunctorIaabZZZNS0_22logical_or_kernel_cudaERNS_14TensorIteratorEENKUlvE0_clEvENKUlvE0_clEvEUlaaE_EESt5arrayIPcLm2EEEEviT0_T1_,"a",@progbits
	.sectionflags	@""
	.align	4
.nv.constant0._ZN2at6native29vectorized_elementwise_kernelILi8ENS0_13AUnaryFunctorIaabZZZNS0_22logical_or_kernel_cudaERNS_14TensorIteratorEENKUlvE0_clEvENKUlvE0_clEvEUlaaE_EESt5arrayIPcLm2EEEEviT0_T1_:
	.zero		920


//--------------------- .nv.constant0._ZN2at6native18elementwise_kernelILi128ELi4EZNS0_15gpu_kernel_implINS0_13BinaryFunctorIaabZZZNS0_22logical_or_kernel_cudaERNS_14TensorIteratorEENKUlvE0_clEvENKUlvE0_clEvEUlaaE_EEEEvRNS_18TensorIteratorBaseERKT_EUliE_EEviT1_ --------------------------
	.section	.nv.constant0._ZN2at6native18elementwise_kernelILi128ELi4EZNS0_15gpu_kernel_implINS0_13BinaryFunctorIaabZZZNS0_22logical_or_kernel_cudaERNS_14TensorIteratorEENKUlvE0_clEvENKUlvE0_clEvEUlaaE_EEEEvRNS_18TensorIteratorBaseERKT_EUliE_EEviT1_,"a",@progbits
	.sectionflags	@""
	.align	4
.nv.constant0._ZN2at6native18elementwise_kernelILi128ELi4EZNS0_15gpu_kernel_implINS0_13BinaryFunctorIaabZZZNS0_22logical_or_kernel_cudaERNS_14TensorIteratorEENKUlvE0_clEvENKUlvE0_clEvEUlaaE_EEEEvRNS_18TensorIteratorBaseERKT_EUliE_EEviT1_:
	.zero		1552


//--------------------- .nv.constant0._ZN2at6native27unrolled_elementwise_kernelINS0_13BinaryFunctorIaabZZZNS0_22logical_or_kernel_cudaERNS_14TensorIteratorEENKUlvE0_clEvENKUlvE0_clEvEUlaaE_EESt5arrayIPcLm3EELi4E23TrivialOffsetCalculatorILi2EjESC_ILi1EjENS0_6memory12LoadWithCastILi2EEENSF_13StoreWithCastILi1EEEEEviT_T0_T2_T3_T4_T5_ --------------------------
	.section	.nv.constant0._ZN2at6native27unrolled_elementwise_kernelINS0_13BinaryFunctorIaabZZZNS0_22logical_or_kernel_cudaERNS_14TensorIteratorEENKUlvE0_clEvENKUlvE0_clEvEUlaaE_EESt5arrayIPcLm3EELi4E23TrivialOffsetCalculatorILi2EjESC_ILi1EjENS0_6memory12LoadWithCastILi2EEENSF_13StoreWithCastILi1EEEEEviT_T0_T2_T3_T4_T5_,"a",@progbits
	.sectionflags	@""
	.align	4
.nv.constant0._ZN2at6native27unrolled_elementwise_kernelINS0_13BinaryFunctorIaabZZZNS0_22logical_or_kernel_cudaERNS_14TensorIteratorEENKUlvE0_clEvENKUlvE0_clEvEUlaaE_EESt5arrayIPcLm3EELi4E23TrivialOffsetCalculatorILi2EjESC_ILi1EjENS0_6memory12LoadWithCastILi2EEENSF_13StoreWithCastILi1EEEEEviT_T0_T2_T3_T4_T5_:
	.zero		952


//--------------------- .nv.constant0._ZN2at6native18elementwise_kernelILi128ELi4EZNS0_22gpu_kernel_impl_nocastINS0_13BinaryFunctorIaabZZZNS0_22logical_or_kernel_cudaERNS_14TensorIteratorEENKUlvE0_clEvENKUlvE0_clEvEUlaaE_EEEEvRNS_18TensorIteratorBaseERKT_EUliE_EEviT1_ --------------------------
	.section	.nv.constant0._ZN2at6native18elementwise_kernelILi128ELi4EZNS0_22gpu_kernel_impl_nocastINS0_13BinaryFunctorIaabZZZNS0_22logical_or_kernel_cudaERNS_14TensorIteratorEENKUlvE0_clEvENKUlvE0_clEvEUlaaE_EEEEvRNS_18TensorIteratorBaseERKT_EUliE_EEviT1_,"a",@progbits
	.sectionflags	@""
	.align	4
.nv.constant0._ZN2at6native18elementwise_kernelILi128ELi4EZNS0_22gpu_kernel_impl_nocastINS0_13BinaryFunctorIaabZZZNS0_22logical_or_kernel_cudaERNS_14TensorIteratorEENKUlvE0_clEvENKUlvE0_clEvEUlaaE_EEEEvRNS_18TensorIteratorBaseERKT_EUliE_EEviT1_:
	.zero		1552


//--------------------- .nv.constant0._ZN2at6native27unrolled_elementwise_kernelINS0_13BinaryFunctorIaabZZZNS0_22logical_or_kernel_cudaERNS_14TensorIteratorEENKUlvE0_clEvENKUlvE0_clEvEUlaaE_EESt5arrayIPcLm3EELi4E23TrivialOffsetCalculatorILi2EjESC_ILi1EjENS0_6memory15LoadWithoutCastENSF_16StoreWithoutCastEEEviT_T0_T2_T3_T4_T5_ --------------------------
	.section	.nv.constant0._ZN2at6native27unrolled_elementwise_kernelINS0_13BinaryFunctorIaabZZZNS0_22logical_or_kernel_cudaERNS_14TensorIteratorEENKUlvE0_clEvENKUlvE0_clEvEUlaaE_EESt5arrayIPcLm3EELi4E23TrivialOffsetCalculatorILi2EjESC_ILi1EjENS0_6memory15LoadWithoutCastENSF_16StoreWithoutCastEEEviT_T0_T2_T3_T4_T5_,"a",@progbits
	.sectionflags	@""
	.align	4
.nv.constant0._ZN2at6native27unrolled_elementwise_kernelINS0_13BinaryFunctorIaabZZZNS0_22logical_or_kernel_cudaERNS_14TensorIteratorEENKUlvE0_clEvENKUlvE0_clEvEUlaaE_EESt5arrayIPcLm3EELi4E23TrivialOffsetCalculatorILi2EjESC_ILi1EjENS0_6memory15LoadWithoutCastENSF_16StoreWithoutCastEEEviT_T0_T2_T3_T4_T5_:
	.zero		932


//--------------------- .nv.constant0._ZN2at6native29vectorized_elementwise_kernelILi2ENS0_13BinaryFunctorIaabZZZNS0_22logical_or_kernel_cudaERNS_14TensorIteratorEENKUlvE0_clEvENKUlvE0_clEvEUlaaE_EESt5arrayIPcLm3EEEEviT0_T1_ --------------------------
	.section	.nv.constant0._ZN2at6native29vectorized_elementwise_kernelILi2ENS0_13BinaryFunctorIaabZZZNS0_22logical_or_kernel_cudaERNS_14TensorIteratorEENKUlvE0_clEvENKUlvE0_clEvEUlaaE_EESt5arrayIPcLm3EEEEviT0_T1_,"a",@progbits
	.sectionflags	@""
	.align	4
.nv.constant0._ZN2at6native29vectorized_elementwise_kernelILi2ENS0_13BinaryFunctorIaabZZZNS0_22logical_or_kernel_cudaERNS_14TensorIteratorEENKUlvE0_clEvENKUlvE0_clEvEUlaaE_EESt5arrayIPcLm3EEEEviT0_T1_:
	.zero		928


//--------------------- .nv.constant0._ZN2at6native29vectorized_elementwise_kernelILi4ENS0_13BinaryFunctorIaabZZZNS0_22logical_or_kernel_cudaERNS_14TensorIteratorEENKUlvE0_clEvENKUlvE0_clEvEUlaaE_EESt5arrayIPcLm3EEEEviT0_T1_ --------------------------
	.section	.nv.constant0._ZN2at6native29vectorized_elementwise_kernelILi4ENS0_13BinaryFunctorIaabZZZNS0_22logical_or_kernel_cudaERNS_14TensorIteratorEENKUlvE0_clEvENKUlvE0_clEvEUlaaE_EESt5arrayIPcLm3EEEEviT0_T1_,"a",@progbits
	.sectionflags	@""
	.align	4
.nv.constant0._ZN2at6native29vectorized_elementwise_kernelILi4ENS0_13BinaryFunctorIaabZZZNS0_22logical_or_kernel_cudaERNS_14TensorIteratorEENKUlvE0_clEvENKUlvE0_clEvEUlaaE_EESt5arrayIPcLm3EEEEviT0_T1_:
	.zero		928


//--------------------- .nv.constant0._ZN2at6native29vectorized_elementwise_kernelILi8ENS0_13BinaryFunctorIaabZZZNS0_22logical_or_kernel_cudaERNS_14TensorIteratorEENKUlvE0_clEvENKUlvE0_clEvEUlaaE_EESt5arrayIPcLm3EEEEviT0_T1_ --------------------------
	.section	.nv.constant0._ZN2at6native29vectorized_elementwise_kernelILi8ENS0_13BinaryFunctorIaabZZZNS0_22logical_or_kernel_cudaERNS_14TensorIteratorEENKUlvE0_clEvENKUlvE0_clEvEUlaaE_EESt5arrayIPcLm3EEEEviT0_T1_,"a",@progbits
	.sectionflags	@""
	.align	4
.nv.constant0._ZN2at6native29vectorized_elementwise_kernelILi8ENS0_13BinaryFunctorIaabZZZNS0_22logical_or_kernel_cudaERNS_14TensorIteratorEENKUlvE0_clEvENKUlvE0_clEvEUlaaE_EESt5arrayIPcLm3EEEEviT0_T1_:
	.zero		928


//--------------------- .nv.constant0._ZN2at6native18elementwise_kernelILi128ELi4EZNS0_15gpu_kernel_implINS0_13AUnaryFunctorIhhbZZZNS0_22logical_or_kernel_cudaERNS_14TensorIteratorEENKUlvE0_clEvENKUlvE_clEvEUlhhE_EEEEvRNS_18TensorIteratorBaseERKT_EUliE_EEviT1_ --------------------------
	.section	.nv.constant0._ZN2at6native18elementwise_kernelILi128ELi4EZNS0_15gpu_kernel_implINS0_13AUnaryFunctorIhhbZZZNS0_22logical_or_kernel_cudaERNS_14TensorIteratorEENKUlvE0_clEvENKUlvE_clEvEUlhhE_EEEEvRNS_18TensorIteratorBaseERKT_EUliE_EEviT1_,"a",@progbits
	.sectionflags	@""
	.align	4
.nv.constant0._ZN2at6native18elementwise_kernelILi128ELi4EZNS0_15gpu_kernel_implINS0_13AUnaryFunctorIhhbZZZNS0_22logical_or_kernel_cudaERNS_14TensorIteratorEENKUlvE0_clEvENKUlvE_clEvEUlhhE_EEEEvRNS_18TensorIteratorBaseERKT_EUliE_EEviT1_:
	.zero		1440


//--------------------- .nv.constant0._ZN2at6native27unrolled_elementwise_kernelINS0_13AUnaryFunctorIhhbZZZNS0_22logical_or_kernel_cudaERNS_14TensorIteratorEENKUlvE0_clEvENKUlvE_clEvEUlhhE_EESt5arrayIPcLm2EELi4E23TrivialOffsetCalculatorILi1EjESD_NS0_6memory12LoadWithCastILi1EEENSE_13StoreWithCastILi1EEEEEviT_T0_T2_T3_T4_T5_ --------------------------
	.section	.nv.constant0._ZN2at6native27unrolled_elementwise_kernelINS0_13AUnaryFunctorIhhbZZZNS0_22logical_or_kernel_cudaERNS_14TensorIteratorEENKUlvE0_clEvENKUlvE_clEvEUlhhE_EESt5arrayIPcLm2EELi4E23TrivialOffsetCalculatorILi1EjESD_NS0_6memory12LoadWithCastILi1EEENSE_13StoreWithCastILi1EEEEEviT_T0_T2_T3_T4_T5_,"a",@progbits
	.sectionflags	@""
	.align	4
.nv.constant0._ZN2at6native27unrolled_elementwise_kernelINS0_13AUnaryFunctorIhhbZZZNS0_22logical_or_kernel_cudaERNS_14TensorIteratorEENKUlvE0_clEvENKUlvE_clEvEUlhhE_EESt5arrayIPcLm2EELi4E23TrivialOffsetCalculatorILi1EjESD_NS0_6memory12LoadWithCastILi1EEENSE_13StoreWithCastILi1EEEEEviT_T0_T2_T3_T4_T5_:
	.zero		940


//--------------------- .nv.constant0._ZN2at6native18elementwise_kernelILi128ELi4EZNS0_22gpu_kernel_impl_nocastINS0_13AUnaryFunctorIhhbZZZNS0_22logical_or_kernel_cudaERNS_14TensorIteratorEENKUlvE0_clEvENKUlvE_clEvEUlhhE_EEEEvRNS_18TensorIteratorBaseERKT_EUliE_EEviT1_ --------------------------
	.section	.nv.constant0._ZN2at6native18elementwise_kernelILi128ELi4EZNS0_22gpu_kernel_impl_nocastINS0_13AUnaryFunctorIhhbZZZNS0_22logical_or_kernel_cudaERNS_14TensorIteratorEENKUlvE0_clEvENKUlvE_clEvEUlhhE_EEEEvRNS_18TensorIteratorBaseERKT_EUliE_EEviT1_,"a",@progbits
	.sectionflags	@""
	.align	4
.nv.constant0._ZN2at6native18elementwise_kernelILi128ELi4EZNS0_22gpu_kernel_impl_nocastINS0_13AUnaryFunctorIhhbZZZNS0_22logical_or_kernel_cudaERNS_14TensorIteratorEENKUlvE0_clEvENKUlvE_clEvEUlhhE_EEEEvRNS_18TensorIteratorBaseERKT_EUliE_EEviT1_:
	.zero		1440


//--------------------- .nv.constant0._ZN2at6native27unrolled_elementwise_kernelINS0_13AUnaryFunctorIhhbZZZNS0_22logical_or_kernel_cudaERNS_14TensorIteratorEENKUlvE0_clEvENKUlvE_clEvEUlhhE_EESt5arrayIPcLm2EELi4E23TrivialOffsetCalculatorILi1EjESD_NS0_6memory15LoadWithoutCastENSE_16StoreWithoutCastEEEviT_T0_T2_T3_T4_T5_ --------------------------
	.section	.nv.constant0._ZN2at6native27unrolled_elementwise_kernelINS0_13AUnaryFunctorIhhbZZZNS0_22logical_or_kernel_cudaERNS_14TensorIteratorEENKUlvE0_clEvENKUlvE_clEvEUlhhE_EESt5arrayIPcLm2EELi4E23TrivialOffsetCalculatorILi1EjESD_NS0_6memory15LoadWithoutCastENSE_16StoreWithoutCastEEEviT_T0_T2_T3_T4_T5_,"a",@progbits
	.sectionflags	@""
	.align	4
.nv.constant0._ZN2at6native27unrolled_elementwise_kernelINS0_13AUnaryFunctorIhhbZZZNS0_22logical_or_kernel_cudaERNS_14TensorIteratorEENKUlvE0_clEvENKUlvE_clEvEUlhhE_EESt5arrayIPcLm2EELi4E23TrivialOffsetCalculatorILi1EjESD_NS0_6memory15LoadWithoutCastENSE_16StoreWithoutCastEEEviT_T0_T2_T3_T4_T5_:
	.zero		924


//--------------------- .nv.constant0._ZN2at6native29vectorized_elementwise_kernelILi2ENS0_13AUnaryFunctorIhhbZZZNS0_22logical_or_kernel_cudaERNS_14TensorIteratorEENKUlvE0_clEvENKUlvE_clEvEUlhhE_EESt5arrayIPcLm2EEEEviT0_T1_ --------------------------
	.section	.nv.constant0._ZN2at6native29vectorized_elementwise_kernelILi2ENS0_13AUnaryFunctorIhhbZZZNS0_22logical_or_kernel_cudaERNS_14TensorIteratorEENKUlvE0_clEvENKUlvE_clEvEUlhhE_EESt5arrayIPcLm2EEEEviT0_T1_,"a",@progbits
	.sectionflags	@""
	.align	4
.nv.constant0._ZN2at6native29vectorized_elementwise_kernelILi2ENS0_13AUnaryFunctorIhhbZZZNS0_22logical_or_kernel_cudaERNS_14TensorIteratorEENKUlvE0_clEvENKUlvE_clEvEUlhhE_EESt5arrayIPcLm2EEEEviT0_T1_:
	.zero		920


//--------------------- .nv.constant0._ZN2at6native29vectorized_elementwise_kernelILi4ENS0_13AUnaryFunctorIhhbZZZNS0_22logical_or_kernel_cudaERNS_14TensorIteratorEENKUlvE0_clEvENKUlvE_clEvEUlhhE_EESt5arrayIPcLm2EEEEviT0_T1_ --------------------------
	.section	.nv.constant0._ZN2at6native29vectorized_elementwise_kernelILi4ENS0_13AUnaryFunctorIhhbZZZNS0_22logical_or_kernel_cudaERNS_14TensorIteratorEENKUlvE0_clEvENKUlvE_clEvEUlhhE_EESt5arrayIPcLm2EEEEviT0_T1_,"a",@progbits
	.sectionflags	@""
	.align	4
.nv.constant0._ZN2at6native29vectorized_elementwise_kernelILi4ENS0_13AUnaryFunctorIhhbZZZNS0_22logical_or_kernel_cudaERNS_14TensorIteratorEENKUlvE0_clEvENKUlvE_clEvEUlhhE_EESt5arrayIPcLm2EEEEviT0_T1_:
	.zero		920


//--------------------- .nv.constant0._ZN2at6native29vectorized_elementwise_kernelILi8ENS0_13AUnaryFunctorIhhbZZZNS0_22logical_or_kernel_cudaERNS_14TensorIteratorEENKUlvE0_clEvENKUlvE_clEvEUlhhE_EESt5arrayIPcLm2EEEEviT0_T1_ --------------------------
	.section	.nv.constant0._ZN2at6native29vectorized_elementwise_kernelILi8ENS0_13AUnaryFunctorIhhbZZZNS0_22logical_or_kernel_cudaERNS_14TensorIteratorEENKUlvE0_clEvENKUlvE_clEvEUlhhE_EESt5arrayIPcLm2EEEEviT0_T1_,"a",@progbits
	.sectionflags	@""
	.align	4
.nv.constant0._ZN2at6native29vectorized_elementwise_kernelILi8ENS0_13AUnaryFunctorIhhbZZZNS0_22logical_or_kernel_cudaERNS_14TensorIteratorEENKUlvE0_clEvENKUlvE_clEvEUlhhE_EESt5arrayIPcLm2EEEEviT0_T1_:
	.zero		920


//--------------------- .nv.constant0._ZN2at6native18elementwise_kernelILi128ELi4EZNS0_15gpu_kernel_implINS0_13BinaryFunctorIhhbZZZNS0_22logical_or_kernel_cudaERNS_14TensorIteratorEENKUlvE0_clEvENKUlvE_clEvEUlhhE_EEEEvRNS_18TensorIteratorBaseERKT_EUliE_EEviT1_ --------------------------
	.section	.nv.constant0._ZN2at6native18elementwise_kernelILi128ELi4EZNS0_15gpu_kernel_implINS0_13BinaryFunctorIhhbZZZNS0_22logical_or_kernel_cudaERNS_14TensorIteratorEENKUlvE0_clEvENKUlvE_clEvEUlhhE_EEEEvRNS_18TensorIteratorBaseERKT_EUliE_EEviT1_,"a",@progbits
	.sectionflags	@""
	.align	4
.nv.constant0._ZN2at6native18elementwise_kernelILi128ELi4EZNS0_15gpu_kernel_implINS0_13BinaryFunctorIhhbZZZNS0_22logical_or_kernel_cudaERNS_14TensorIteratorEENKUlvE0_clEvENKUlvE_clEvEUlhhE_EEEEvRNS_18TensorIteratorBaseERKT_EUliE_EEviT1_:
	.zero		1552


//--------------------- .nv.constant0._ZN2at6native27unrolled_elementwise_kernelINS0_13BinaryFunctorIhhbZZZNS0_22logical_or_kernel_cudaERNS_14TensorIteratorEENKUlvE0_clEvENKUlvE_clEvEUlhhE_EESt5arrayIPcLm3EELi4E23TrivialOffsetCalculatorILi2EjESC_ILi1EjENS0_6memory12LoadWithCastILi2EEENSF_13StoreWithCastILi1EEEEEviT_T0_T2_T3_T4_T5_ --------------------------
	.section	.nv.constant0._ZN2at6native27unrolled_elementwise_kernelINS0_13BinaryFunctorIhhbZZZNS0_22logical_or_kernel_cudaERNS_14TensorIteratorEENKUlvE0_clEvENKUlvE_clEvEUlhhE_EESt5arrayIPcLm3EELi4E23TrivialOffsetCalculatorILi2EjESC_ILi1EjENS0_6memory12LoadWithCastILi2EEENSF_13StoreWithCastILi1EEEEEviT_T0_T2_T3_T4_T5_,"a",@progbits
	.sectionflags	@""
	.align	4
.nv.constant0._ZN2at6native27unrolled_elementwise_kernelINS0_13BinaryFunctorIhhbZZZNS0_22logical_or_kernel_cudaERNS_14TensorIteratorEENKUlvE0_clEvENKUlvE_clEvEUlhhE_EESt5arrayIPcLm3EELi4E23TrivialOffsetCalculatorILi2EjESC_ILi1EjENS0_6memory12LoadWithCastILi2EEENSF_13StoreWithCastILi1EEEEEviT_T0_T2_T3_T4_T5_:
	.zero		952


//--------------------- .nv.constant0._ZN2at6native18elementwise_kernelILi128ELi4EZNS0_22gpu_kernel_impl_nocastINS0_13BinaryFunctorIhhbZZZNS0_22logical_or_kernel_cudaERNS_14TensorIteratorEENKUlvE0_clEvENKUlvE_clEvEUlhhE_EEEEvRNS_18TensorIteratorBaseERKT_EUliE_EEviT1_ --------------------------
	.section	.nv.constant0._ZN2at6native18elementwise_kernelILi128ELi4EZNS0_22gpu_kernel_impl_nocastINS0_13BinaryFunctorIhhbZZZNS0_22logical_or_kernel_cudaERNS_14TensorIteratorEENKUlvE0_clEvENKUlvE_clEvEUlhhE_EEEEvRNS_18TensorIteratorBaseERKT_EUliE_EEviT1_,"a",@progbits
	.sectionflags	@""
	.align	4
.nv.constant0._ZN2at6native18elementwise_kernelILi128ELi4EZNS0_22gpu_kernel_impl_nocastINS0_13BinaryFunctorIhhbZZZNS0_22logical_or_kernel_cudaERNS_14TensorIteratorEENKUlvE0_clEvENKUlvE_clEvEUlhhE_EEEEvRNS_18TensorIteratorBaseERKT_EUliE_EEviT1_:
	.zero		1552


//--------------------- .nv.constant0._ZN2at6native27unrolled_elementwise_kernelINS0_13BinaryFunctorIhhbZZZNS0_22logical_or_kernel_cudaERNS_14TensorIteratorEENKUlvE0_clEvENKUlvE_clEvEUlhhE_EESt5arrayIPcLm3EELi4E23TrivialOffsetCalculatorILi2EjESC_ILi1EjENS0_6memory15LoadWithoutCastENSF_16StoreWithoutCastEEEviT_T0_T2_T3_T4_T5_ --------------------------
	.section	.nv.constant0._ZN2at6native27unrolled_elementwise_kernelINS0_13BinaryFunctorIhhbZZZNS0_22logical_or_kernel_cudaERNS_14TensorIteratorEENKUlvE0_clEvENKUlvE_clEvEUlhhE_EESt5arrayIPcLm3EELi4E23TrivialOffsetCalculatorILi2EjESC_ILi1EjENS0_6memory15LoadWithoutCastENSF_16StoreWithoutCastEEEviT_T0_T2_T3_T4_T5_,"a",@progbits
	.sectionflags	@""
	.align	4
.nv.constant0._ZN2at6native27unrolled_elementwise_kernelINS0_13BinaryFunctorIhhbZZZNS0_22logical_or_kernel_cudaERNS_14TensorIteratorEENKUlvE0_clEvENKUlvE_clEvEUlhhE_EESt5arrayIPcLm3EELi4E23TrivialOffsetCalculatorILi2EjESC_ILi1EjENS0_6memory15LoadWithoutCastENSF_16StoreWithoutCastEEEviT_T0_T2_T3_T4_T5_:
	.zero		932


//--------------------- .nv.constant0._ZN2at6native29vectorized_elementwise_kernelILi2ENS0_13BinaryFunctorIhhbZZZNS0_22logical_or_kernel_cudaERNS_14TensorIteratorEENKUlvE0_clEvENKUlvE_clEvEUlhhE_EESt5arrayIPcLm3EEEEviT0_T1_ --------------------------
	.section	.nv.constant0._ZN2at6native29vectorized_elementwise_kernelILi2ENS0_13BinaryFunctorIhhbZZZNS0_22logical_or_kernel_cudaERNS_14TensorIteratorEENKUlvE0_clEvENKUlvE_clEvEUlhhE_EESt5arrayIPcLm3EEEEviT0_T1_,"a",@progbits
	.sectionflags	@""
	.align	4
.nv.constant0._ZN2at6native29vectorized_elementwise_kernelILi2ENS0_13BinaryFunctorIhhbZZZNS0_22logical_or_kernel_cudaERNS_14TensorIteratorEENKUlvE0_clEvENKUlvE_clEvEUlhhE_EESt5arrayIPcLm3EEEEviT0_T1_:
	.zero		928


//--------------------- .nv.constant0._ZN2at6native29vectorized_elementwise_kernelILi4ENS0_13BinaryFunctorIhhbZZZNS0_22logical_or_kernel_cudaERNS_14TensorIteratorEENKUlvE0_clEvENKUlvE_clEvEUlhhE_EESt5arrayIPcLm3EEEEviT0_T1_ --------------------------
	.section	.nv.constant0._ZN2at6native29vectorized_elementwise_kernelILi4ENS0_13BinaryFunctorIhhbZZZNS0_22logical_or_kernel_cudaERNS_14TensorIteratorEENKUlvE0_clEvENKUlvE_clEvEUlhhE_EESt5arrayIPcLm3EEEEviT0_T1_,"a",@progbits
	.sectionflags	@""
	.align	4
.nv.constant0._ZN2at6native29vectorized_elementwise_kernelILi4ENS0_13BinaryFunctorIhhbZZZNS0_22logical_or_kernel_cudaERNS_14TensorIteratorEENKUlvE0_clEvENKUlvE_clEvEUlhhE_EESt5arrayIPcLm3EEEEviT0_T1_:
	.zero		928


//--------------------- .nv.constant0._ZN2at6native29vectorized_elementwise_kernelILi8ENS0_13BinaryFunctorIhhbZZZNS0_22logical_or_kernel_cudaERNS_14TensorIteratorEENKUlvE0_clEvENKUlvE_clEvEUlhhE_EESt5arrayIPcLm3EEEEviT0_T1_ --------------------------
	.section	.nv.constant0._ZN2at6native29vectorized_elementwise_kernelILi8ENS0_13BinaryFunctorIhhbZZZNS0_22logical_or_kernel_cudaERNS_14TensorIteratorEENKUlvE0_clEvENKUlvE_clEvEUlhhE_EESt5arrayIPcLm3EEEEviT0_T1_,"a",@progbits
	.sectionflags	@""
	.align	4
.nv.constant0._ZN2at6native29vectorized_elementwise_kernelILi8ENS0_13BinaryFunctorIhhbZZZNS0_22logical_or_kernel_cudaERNS_14TensorIteratorEENKUlvE0_clEvENKUlvE_clEvEUlhhE_EESt5arrayIPcLm3EEEEviT0_T1_:
	.zero		928


//--------------------- .nv.constant0._ZN2at6native18elementwise_kernelILi128ELi4EZNS0_15gpu_kernel_implINS0_13AUnaryFunctorIN3c108BFloat16ES5_bZZZNS0_23logical_and_kernel_cudaERNS_14TensorIteratorEENKUlvE0_clEvENKUlvE8_clEvEUlS5_S5_E_EEEEvRNS_18TensorIteratorBaseERKT_EUliE_EEviT1_ --------------------------
	.section	.nv.constant0._ZN2at6native18elementwise_kernelILi128ELi4EZNS0_15gpu_kernel_implINS0_13AUnaryFunctorIN3c108BFloat16ES5_bZZZNS0_23logical_and_kernel_cudaERNS_14TensorIteratorEENKUlvE0_clEvENKUlvE8_clEvEUlS5_S5_E_EEEEvRNS_18TensorIteratorBaseERKT_EUliE_EEviT1_,"a",@progbits
	.sectionflags	@""
	.align	4
.nv.constant0._ZN2at6native18elementwise_kernelILi128ELi4EZNS0_15gpu_kernel_implINS0_13AUnaryFunctorIN3c108BFloat16ES5_bZZZNS0_23logical_and_kernel_cudaERNS_14TensorIteratorEENKUlvE0_clEvENKUlvE8_clEvEUlS5_S5_E_EEEEvRNS_18TensorIteratorBaseERKT_EUliE_EEviT1_:
	.zero		1440


//--------------------- .nv.constant0._ZN2at6native27unrolled_elementwise_kernelINS0_13AUnaryFunctorIN3c108BFloat16ES4_bZZZNS0_23logical_and_kernel_cudaERNS_14TensorIteratorEENKUlvE0_clEvENKUlvE8_clEvEUlS4_S4_E_EESt5arrayIPcLm2EELi4E23TrivialOffsetCalculatorILi1EjESF_NS0_6memory12LoadWithCastILi1EEENSG_13StoreWithCastILi1EEEEEviT_T0_T2_T3_T4_T5_ --------------------------
	.section	.nv.constant0._ZN2at6native27unrolled_elementwise_kernelINS0_13AUnaryFunctorIN3c108BFloat16ES4_bZZZNS0_23logical_and_kernel_cudaERNS_14TensorIteratorEENKUlvE0_clEvENKUlvE8_clEvEUlS4_S4_E_EESt5arrayIPcLm2EELi4E23TrivialOffsetCalculatorILi1EjESF_NS0_6memory12LoadWithCastILi1EEENSG_13StoreWithCastILi1EEEEEviT_T0_T2_T3_T4_T5_,"a",@progbits
	.sectionflags	@""
	.align	4
.nv.constant0._ZN2at6native27unrolled_elementwise_kernelINS0_13AUnaryFunctorIN3c108BFloat16ES4_bZZZNS0_23logical_and_kernel_cudaERNS_14TensorIteratorEENKUlvE0_clEvENKUlvE8_clEvEUlS4_S4_E_EESt5arrayIPcLm2EELi4E23TrivialOffsetCalculatorILi1EjESF_NS0_6memory12LoadWithCastILi1EEENSG_13StoreWithCastILi1EEEEEviT_T0_T2_T3_T4_T5_:
	.zero		940


//--------------------- .nv.constant0._ZN2at6native18elementwise_kernelILi128ELi4EZNS0_22gpu_kernel_impl_nocastINS0_13AUnaryFunctorIN3c108BFloat16ES5_bZZZNS0_23logical_and_kernel_cudaERNS_14TensorIteratorEENKUlvE0_clEvENKUlvE8_clEvEUlS5_S5_E_EEEEvRNS_18TensorIteratorBaseERKT_EUliE_EEviT1_ --------------------------
	.section	.nv.constant0._ZN2at6native18elementwise_kernelILi128ELi4EZNS0_22gpu_kernel_impl_nocastINS0_13AUnaryFunctorIN3c108BFloat16ES5_bZZZNS0_23logical_and_kernel_cudaERNS_14TensorIteratorEENKUlvE0_clEvENKUlvE8_clEvEUlS5_S5_E_EEEEvRNS_18TensorIteratorBaseERKT_EUliE_EEviT1_,"a",@progbits
	.sectionflags	@""
	.align	4
.nv.constant0._ZN2at6native18elementwise_kernelILi128ELi4EZNS0_22gpu_kernel_impl_nocastINS0_13AUnaryFunctorIN3c108BFloat16ES5_bZZZNS0_23logical_and_kernel_cudaERNS_14TensorIteratorEENKUlvE0_clEvENKUlvE8_clEvEUlS5_S5_E_EEEEvRNS_18TensorIteratorBaseERKT_EUliE_EEviT1_:
	.zero		1440


//--------------------- .nv.constant0._ZN2at6native27unrolled_elementwise_kernelINS0_13AUnaryFunctorIN3c108BFloat16ES4_bZZZNS0_23logical_and_kernel_cudaERNS_14TensorIteratorEENKUlvE0_clEvENKUlvE8_clEvEUlS4_S4_E_EESt5arrayIPcLm2EELi4E23TrivialOffsetCalculatorILi1EjESF_NS0_6memory15LoadWithoutCastENSG_16StoreWithoutCastEEEviT_T0_T2_T3_T4_T5_ --------------------------
	.section	.nv.constant0._ZN2at6native27unrolled_elementwise_kernelINS0_13AUnaryFunctorIN3c108BFloat16ES4_bZZZNS0_23logical_and_kernel_cudaERNS_14TensorIteratorEENKUlvE0_clEvENKUlvE8_clEvEUlS4_S4_E_EESt5arrayIPcLm2EELi4E23TrivialOffsetCalculatorILi1EjESF_NS0_6memory15LoadWithoutCastENSG_16StoreWithoutCastEEEviT_T0_T2_T3_T4_T5_,"a",@progbits
	.sectionflags	@""
	.align	4
.nv.constant0._ZN2at6native27unrolled_elementwise_kernelINS0_13AUnaryFunctorIN3c108BFloat16ES4_bZZZNS0_23logical_and_kernel_cudaERNS_14TensorIteratorEENKUlvE0_clEvENKUlvE8_clEvEUlS4_S4_E_EESt5arrayIPcLm2EELi4E23TrivialOffsetCalculatorILi1EjESF_NS0_6memory15LoadWithoutCastENSG_16StoreWithoutCastEEEviT_T0_T2_T3_T4_T5_:
	.zero		924


//--------------------- .nv.constant0._ZN2at6native29vectorized_elementwise_kernelILi2ENS0_13AUnaryFunctorIN3c108BFloat16ES4_bZZZNS0_23logical_and_kernel_cudaERNS_14TensorIteratorEENKUlvE0_clEvENKUlvE8_clEvEUlS4_S4_E_EESt5arrayIPcLm2EEEEviT0_T1_ --------------------------
	.section	.nv.constant0._ZN2at6native29vectorized_elementwise_kernelILi2ENS0_13AUnaryFunctorIN3c108BFloat16ES4_bZZZNS0_23logical_and_kernel_cudaERNS_14TensorIteratorEENKUlvE0_clEvENKUlvE8_clEvEUlS4_S4_E_EESt5arrayIPcLm2EEEEviT0_T1_,"a",@progbits
	.sectionflags	@""
	.align	4
.nv.constant0._ZN2at6native29vectorized_elementwise_kernelILi2ENS0_13AUnaryFunctorIN3c108BFloat16ES4_bZZZNS0_23logical_and_kernel_cudaERNS_14TensorIteratorEENKUlvE0_clEvENKUlvE8_clEvEUlS4_S4_E_EESt5arrayIPcLm2EEEEviT0_T1_:
	.zero		920


//--------------------- .nv.constant0._ZN2at6native29vectorized_elementwise_kernelILi4ENS0_13AUnaryFunctorIN3c108BFloat16ES4_bZZZNS0_23logical_and_kernel_cudaERNS_14TensorIteratorEENKUlvE0_clEvENKUlvE8_clEvEUlS4_S4_E_EESt5arrayIPcLm2EEEEviT0_T1_ --------------------------
	.section	.nv.constant0._ZN2at6native29vectorized_elementwise_kernelILi4ENS0_13AUnaryFunctorIN3c108BFloat16ES4_bZZZNS0_23logical_and_kernel_cudaERNS_14TensorIteratorEENKUlvE0_clEvENKUlvE8_clEvEUlS4_S4_E_EESt5arrayIPcLm2EEEEviT0_T1_,"a",@progbits
	.sectionflags	@""
	.align	4
.nv.constant0._ZN2at6native29vectorized_elementwise_kernelILi4ENS0_13AUnaryFunctorIN3c108BFloat16ES4_bZZZNS0_23logical_and_kernel_cudaERNS_14TensorIteratorEENKUlvE0_clEvENKUlvE8_clEvEUlS4_S4_E_EESt5arrayIPcLm2EEEEviT0_T1_:
	.zero		920


//--------------------- .nv.constant0._ZN2at6native29vectorized_elementwise_kernelILi8ENS0_13AUnaryFunctorIN3c108BFloat16ES4_bZZZNS0_23logical_and_kernel_cudaERNS_14TensorIteratorEENKUlvE0_clEvENKUlvE8_clEvEUlS4_S4_E_EESt5arrayIPcLm2EEEEviT0_T1_ --------------------------
	.section	.nv.constant0._ZN2at6native29vectorized_elementwise_kernelILi8ENS0_13AUnaryFunctorIN3c108BFloat16ES4_bZZZNS0_23logical_and_kernel_cudaERNS_14TensorIteratorEENKUlvE0_clEvENKUlvE8_clEvEUlS4_S4_E_EESt5arrayIPcLm2EEEEviT0_T1_,"a",@progbits
	.sectionflags	@""
	.align	4
.nv.constant0._ZN2at6native29vectorized_elementwise_kernelILi8ENS0_13AUnaryFunctorIN3c108BFloat16ES4_bZZZNS0_23logical_and_kernel_cudaERNS_14TensorIteratorEENKUlvE0_clEvENKUlvE8_clEvEUlS4_S4_E_EESt5arrayIPcLm2EEEEviT0_T1_:
	.zero		920


//--------------------- .nv.constant0._ZN2at6native18elementwise_kernelILi128ELi4EZNS0_15gpu_kernel_implINS0_13BinaryFunctorIN3c108BFloat16ES5_bZZZNS0_23logical_and_kernel_cudaERNS_14TensorIteratorEENKUlvE0_clEvENKUlvE8_clEvEUlS5_S5_E_EEEEvRNS_18TensorIteratorBaseERKT_EUliE_EEviT1_ --------------------------
	.section	.nv.constant0._ZN2at6native18elementwise_kernelILi128ELi4EZNS0_15gpu_kernel_implINS0_13BinaryFunctorIN3c108BFloat16ES5_bZZZNS0_23logical_and_kernel_cudaERNS_14TensorIteratorEENKUlvE0_clEvENKUlvE8_clEvEUlS5_S5_E_EEEEvRNS_18TensorIteratorBaseERKT_EUliE_EEviT1_,"a",@progbits
	.sectionflags	@""
	.align	4
.nv.constant0._ZN2at6native18elementwise_kernelILi128ELi4EZNS0_15gpu_kernel_implINS0_13BinaryFunctorIN3c108BFloat16ES5_bZZZNS0_23logical_and_kernel_cudaERNS_14TensorIteratorEENKUlvE0_clEvENKUlvE8_clEvEUlS5_S5_E_EEEEvRNS_18TensorIteratorBaseERKT_EUliE_EEviT1_:
	.zero		1552


//--------------------- .nv.constant0._ZN2at6native27unrolled_elementwise_kernelINS0_13BinaryFunctorIN3c108BFloat16ES4_bZZZNS0_23logical_and_kernel_cudaERNS_14TensorIteratorEENKUlvE0_clEvENKUlvE8_clEvEUlS4_S4_E_EESt5arrayIPcLm3EELi4E23TrivialOffsetCalculatorILi2EjESE_ILi1EjENS0_6memory12LoadWithCastILi2EEENSH_13StoreWithCastILi1EEEEEviT_T0_T2_T3_T4_T5_ --------------------------
	.section	.nv.constant0._ZN2at6native27unrolled_elementwise_kernelINS0_13BinaryFunctorIN3c108BFloat16ES4_bZZZNS0_23logical_and_kernel_cudaERNS_14TensorIteratorEENKUlvE0_clEvENKUlvE8_clEvEUlS4_S4_E_EESt5arrayIPcLm3EELi4E23TrivialOffsetCalculatorILi2EjESE_ILi1EjENS0_6memory12LoadWithCastILi2EEENSH_13StoreWithCastILi1EEEEEviT_T0_T2_T3_T4_T5_,"a",@progbits
	.sectionflags	@""
	.align	4
.nv.constant0._ZN2at6native27unrolled_elementwise_kernelINS0_13BinaryFunctorIN3c108BFloat16ES4_bZZZNS0_23logical_and_kernel_cudaERNS_14TensorIteratorEENKUlvE0_clEvENKUlvE8_clEvEUlS4_S4_E_EESt5arrayIPcLm3EELi4E23TrivialOffsetCalculatorILi2EjESE_ILi1EjENS0_6memory12LoadWithCastILi2EEENSH_13StoreWithCastILi1EEEEEviT_T0_T2_T3_T4_T5_:
	.zero		952


//--------------------- .nv.constant0._ZN2at6native18elementwise_kernelILi128ELi4EZNS0_22gpu_kernel_impl_nocastINS0_13BinaryFunctorIN3c108BFloat16ES5_bZZZNS0_23logical_and_kernel_cudaERNS_14TensorIteratorEENKUlvE0_clEvENKUlvE8_clEvEUlS5_S5_E_EEEEvRNS_18TensorIteratorBaseERKT_EUliE_EEviT1_ --------------------------
	.section	.nv.constant0._ZN2at6native18elementwise_kernelILi128ELi4EZNS0_22gpu_kernel_impl_nocastINS0_13BinaryFunctorIN3c108BFloat16ES5_bZZZNS0_23logical_and_kernel_cudaERNS_14TensorIteratorEENKUlvE0_clEvENKUlvE8_clEvEUlS5_S5_E_EEEEvRNS_18TensorIteratorBaseERKT_EUliE_EEviT1_,"a",@progbits
	.sectionflags	@""
	.align	4
.nv.constant0._ZN2at6native18elementwise_kernelILi128ELi4EZNS0_22gpu_kernel_impl_nocastINS0_13BinaryFunctorIN3c108BFloat16ES5_bZZZNS0_23logical_and_kernel_cudaERNS_14TensorIteratorEENKUlvE0_clEvENKUlvE8_clEvEUlS5_S5_E_EEEEvRNS_18TensorIteratorBaseERKT_EUliE_EEviT1_:
	.zero		1552


//--------------------- .nv.constant0._ZN2at6native27unrolled_elementwise_kernelINS0_13BinaryFunctorIN3c108BFloat16ES4_bZZZNS0_23logical_and_kernel_cudaERNS_14TensorIteratorEENKUlvE0_clEvENKUlvE8_clEvEUlS4_S4_E_EESt5arrayIPcLm3EELi4E23TrivialOffsetCalculatorILi2EjESE_ILi1EjENS0_6memory15LoadWithoutCastENSH_16StoreWithoutCastEEEviT_T0_T2_T3_T4_T5_ --------------------------
	.section	.nv.constant0._ZN2at6native27unrolled_elementwise_kernelINS0_13BinaryFunctorIN3c108BFloat16ES4_bZZZNS0_23logical_and_kernel_cudaERNS_14TensorIteratorEENKUlvE0_clEvENKUlvE8_clEvEUlS4_S4_E_EESt5arrayIPcLm3EELi4E23TrivialOffsetCalculatorILi2EjESE_ILi1EjENS0_6memory15LoadWithoutCastENSH_16StoreWithoutCastEEEviT_T0_T2_T3_T4_T5_,"a",@progbits
	.sectionflags	@""
	.align	4
.nv.constant0._ZN2at6native27unrolled_elementwise_kernelINS0_13BinaryFunctorIN3c108BFloat16ES4_bZZZNS0_23logical_and_kernel_cudaERNS_14TensorIteratorEENKUlvE0_clEvENKUlvE8_clEvEUlS4_S4_E_EESt5arrayIPcLm3EELi4E23TrivialOffsetCalculatorILi2EjESE_ILi1EjENS0_6memory15LoadWithoutCastENSH_16StoreWithoutCastEEEviT_T0_T2_T3_T4_T5_:
	.zero		932


//--------------------- .nv.constant0._ZN2at6native29vectorized_elementwise_kernelILi2ENS0_13BinaryFunctorIN3c108BFloat16ES4_bZZZNS0_23logical_and_kernel_cudaERNS_14TensorIteratorEENKUlvE0_clEvENKUlvE8_clEvEUlS4_S4_E_EESt5arrayIPcLm3EEEEviT0_T1_ --------------------------
	.section	.nv.constant0._ZN2at6native29vectorized_elementwise_kernelILi2ENS0_13BinaryFunctorIN3c108BFloat16ES4_bZZZNS0_23logical_and_kernel_cudaERNS_14TensorIteratorEENKUlvE0_clEvENKUlvE8_clEvEUlS4_S4_E_EESt5arrayIPcLm3EEEEviT0_T1_,"a",@progbits
	.sectionflags	@""
	.align	4
.nv.constant0._ZN2at6native29vectorized_elementwise_kernelILi2ENS0_13BinaryFunctorIN3c108BFloat16ES4_bZZZNS0_23logical_and_kernel_cudaERNS_14TensorIteratorEENKUlvE0_clEvENKUlvE8_clEvEUlS4_S4_E_EESt5arrayIPcLm3EEEEviT0_T1_:
	.zero		928


//--------------------- .nv.constant0._ZN2at6native29vectorized_elementwise_kernelILi4ENS0_13BinaryFunctorIN3c108BFloat16ES4_bZZZNS0_23logical_and_kernel_cudaERNS_14TensorIteratorEENKUlvE0_clEvENKUlvE8_clEvEUlS4_S4_E_EESt5arrayIPcLm3EEEEviT0_T1_ --------------------------
	.section	.nv.constant0._ZN2at6native29vectorized_elementwise_kernelILi4ENS0_13BinaryFunctorIN3c108BFloat16ES4_bZZZNS0_23logical_and_kernel_cudaERNS_14TensorIteratorEENKUlvE0_clEvENKUlvE8_clEvEUlS4_S4_E_EESt5arrayIPcLm3EEEEviT0_T1_,"a",@progbits
	.sectionflags	@""
	.align	4
.nv.constant0._ZN2at6native29vectorized_elementwise_kernelILi4ENS0_13BinaryFunctorIN3c108BFloat16ES4_bZZZNS0_23logical_and_kernel_cudaERNS_14TensorIteratorEENKUlvE0_clEvENKUlvE8_clEvEUlS4_S4_E_EESt5arrayIPcLm3EEEEviT0_T1_:
	.zero		928


//--------------------- .nv.constant0._ZN2at6native29vectorized_elementwise_kernelILi8ENS0_13BinaryFunctorIN3c108BFloat16ES4_bZZZNS0_23logical_and_kernel_cudaERNS_14TensorIteratorEENKUlvE0_clEvENKUlvE8_clEvEUlS4_S4_E_EESt5arrayIPcLm3EEEEviT0_T1_ --------------------------
	.section	.nv.constant0._ZN2at6native29vectorized_elementwise_kernelILi8ENS0_13BinaryFunctorIN3c108BFloat16ES4_bZZZNS0_23logical_and_kernel_cudaERNS_14TensorIteratorEENKUlvE0_clEvENKUlvE8_clEvEUlS4_S4_E_EESt5arrayIPcLm3EEEEviT0_T1_,"a",@progbits
	.sectionflags	@""
	.align	4
.nv.constant0._ZN2at6native29vectorized_elementwise_kernelILi8ENS0_13BinaryFunctorIN3c108BFloat16ES4_bZZZNS0_23logical_and_kernel_cudaERNS_14TensorIteratorEENKUlvE0_clEvENKUlvE8_clEvEUlS4_S4_E_EESt5arrayIPcLm3EEEEviT0_T1_:
	.zero		928


//--------------------- .nv.constant0._ZN2at6native18elementwise_kernelILi128ELi4EZNS0_15gpu_kernel_implINS0_13AUnaryFunctorIbbbZZZNS0_23logical_and_kernel_cudaERNS_14TensorIteratorEENKUlvE0_clEvENKUlvE7_clEvEUlbbE_EEEEvRNS_18TensorIteratorBaseERKT_EUliE_EEviT1_ --------------------------
	.section	.nv.constant0._ZN2at6native18elementwise_kernelILi128ELi4EZNS0_15gpu_kernel_implINS0_13AUnaryFunctorIbbbZZZNS0_23logical_and_kernel_cudaERNS_14TensorIteratorEENKUlvE0_clEvENKUlvE7_clEvEUlbbE_EEEEvRNS_18TensorIteratorBaseERKT_EUliE_EEviT1_,"a",@progbits
	.sectionflags	@""
	.align	4
.nv.constant0._ZN2at6native18elementwise_kernelILi128ELi4EZNS0_15gpu_kernel_implINS0_13AUnaryFunctorIbbbZZZNS0_23logical_and_kernel_cudaERNS_14TensorIteratorEENKUlvE0_clEvENKUlvE7_clEvEUlbbE_EEEEvRNS_18TensorIteratorBaseERKT_EUliE_EEviT1_:
	.zero		1440


//--------------------- .nv.constant0._ZN2at6native27unrolled_elementwise_kernelINS0_13AUnaryFunctorIbbbZZZNS0_23logical_and_kernel_cudaERNS_14TensorIteratorEENKUlvE0_clEvENKUlvE7_clEvEUlbbE_EESt5arrayIPcLm2EELi4E23TrivialOffsetCalculatorILi1EjESD_NS0_6memory12LoadWithCastILi1EEENSE_13StoreWithCastILi1EEEEEviT_T0_T2_T3_T4_T5_ --------------------------
	.section	.nv.constant0._ZN2at6native27unrolled_elementwise_kernelINS0_13AUnaryFunctorIbbbZZZNS0_23logical_and_kernel_cudaERNS_14TensorIteratorEENKUlvE0_clEvENKUlvE7_clEvEUlbbE_EESt5arrayIPcLm2EELi4E23TrivialOffsetCalculatorILi1EjESD_NS0_6memory12LoadWithCastILi1EEENSE_13StoreWithCastILi1EEEEEviT_T0_T2_T3_T4_T5_,"a",@progbits
	.sectionflags	@""
	.align	4
.nv.constant0._ZN2at6native27unrolled_elementwise_kernelINS0_13AUnaryFunctorIbbbZZZNS0_23logical_and_kernel_cudaERNS_14TensorIteratorEENKUlvE0_clEvENKUlvE7_clEvEUlbbE_EESt5arrayIPcLm2EELi4E23TrivialOffsetCalculatorILi1EjESD_NS0_6memory12LoadWithCastILi1EEENSE_13StoreWithCastILi1EEEEEviT_T0_T2_T3_T4_T5_:
	.zero		940


//--------------------- .nv.constant0._ZN2at6native18elementwise_kernelILi128ELi4EZNS0_22gpu_kernel_impl_nocastINS0_13AUnaryFunctorIbbbZZZNS0_23logical_and_kernel_cudaERNS_14TensorIteratorEENKUlvE0_clEvENKUlvE7_clEvEUlbbE_EEEEvRNS_18TensorIteratorBaseERKT_EUliE_EEviT1_ --------------------------
	.section	.nv.constant0._ZN2at6native18elementwise_kernelILi128ELi4EZNS0_22gpu_kernel_impl_nocastINS0_13AUnaryFunctorIbbbZZZNS0_23logical_and_kernel_cudaERNS_14TensorIteratorEENKUlvE0_clEvENKUlvE7_clEvEUlbbE_EEEEvRNS_18TensorIteratorBaseERKT_EUliE_EEviT1_,"a",@progbits
	.sectionflags	@""
	.align	4
.nv.constant0._ZN2at6native18elementwise_kernelILi128ELi4EZNS0_22gpu_kernel_impl_nocastINS0_13AUnaryFunctorIbbbZZZNS0_23logical_and_kernel_cudaERNS_14TensorIteratorEENKUlvE0_clEvENKUlvE7_clEvEUlbbE_EEEEvRNS_18TensorIteratorBaseERKT_EUliE_EEviT1_:
	.zero		1440


//--------------------- .nv.constant0._ZN2at6native27unrolled_elementwise_kernelINS0_13AUnaryFunctorIbbbZZZNS0_23logical_and_kernel_cudaERNS_14TensorIteratorEENKUlvE0_clEvENKUlvE7_clEvEUlbbE_EESt5arrayIPcLm2EELi4E23TrivialOffsetCalculatorILi1EjESD_NS0_6memory15LoadWithoutCastENSE_16StoreWithoutCastEEEviT_T0_T2_T3_T4_T5_ --------------------------
	.section	.nv.constant0._ZN2at6native27unrolled_elementwise_kernelINS0_13AUnaryFunctorIbbbZZZNS0_23logical_and_kernel_cudaERNS_14TensorIteratorEENKUlvE0_clEvENKUlvE7_clEvEUlbbE_EESt5arrayIPcLm2EELi4E23TrivialOffsetCalculatorILi1EjESD_NS0_6memory15LoadWithoutCastENSE_16StoreWithoutCastEEEviT_T0_T2_T3_T4_T5_,"a",@progbits
	.sectionflags	@""
	.align	4
.nv.constant0._ZN2at6native27unrolled_elementwise_kernelINS0_13AUnaryFunctorIbbbZZZNS0_23logical_and_kernel_cudaERNS_14TensorIteratorEENKUlvE0_clEvENKUlvE7_clEvEUlbbE_EESt5arrayIPcLm2EELi4E23TrivialOffsetCalculatorILi1EjESD_NS0_6memory15LoadWithoutCastENSE_16StoreWithoutCastEEEviT_T0_T2_T3_T4_T5_:
	.zero		924


//--------------------- .nv.constant0._ZN2at6native29vectorized_elementwise_kernelILi2ENS0_13AUnaryFunctorIbbbZZZNS0_23logical_and_kernel_cudaERNS_14TensorIteratorEENKUlvE0_clEvENKUlvE7_clEvEUlbbE_EESt5arrayIPcLm2EEEEviT0_T1_ --------------------------
	.section	.nv.constant0._ZN2at6native29vectorized_elementwise_kernelILi2ENS0_13AUnaryFunctorIbbbZZZNS0_23logical_and_kernel_cudaERNS_14TensorIteratorEENKUlvE0_clEvENKUlvE7_clEvEUlbbE_EESt5arrayIPcLm2EEEEviT0_T1_,"a",@progbits
	.sectionflags	@""
	.align	4
.nv.constant0._ZN2at6native29vectorized_elementwise_kernelILi2ENS0_13AUnaryFunctorIbbbZZZNS0_23logical_and_kernel_cudaERNS_14TensorIteratorEENKUlvE0_clEvENKUlvE7_clEvEUlbbE_EESt5arrayIPcLm2EEEEviT0_T1_:
	.zero		920


//--------------------- .nv.constant0._ZN2at6native29vectorized_elementwise_kernelILi4ENS0_13AUnaryFunctorIbbbZZZNS0_23logical_and_kernel_cudaERNS_14TensorIteratorEENKUlvE0_clEvENKUlvE7_clEvEUlbbE_EESt5arrayIPcLm2EEEEviT0_T1_ --------------------------
	.section	.nv.constant0._ZN2at6native29vectorized_elementwise_kernelILi4ENS0_13AUnaryFunctorIbbbZZZNS0_23logical_and_kernel_cudaERNS_14TensorIteratorEENKUlvE0_clEvENKUlvE7_clEvEUlbbE_EESt5arrayIPcLm2EEEEviT0_T1_,"a",@progbits
	.sectionflags	@""
	.align	4
.nv.constant0._ZN2at6native29vectorized_elementwise_kernelILi4ENS0_13AUnaryFunctorIbbbZZZNS0_23logical_and_kernel_cudaERNS_14TensorIteratorEENKUlvE0_clEvENKUlvE7_clEvEUlbbE_EESt5arrayIPcLm2EEEEviT0_T1_:
	.zero		920


//--------------------- .nv.constant0._ZN2at6native29vectorized_elementwise_kernelILi8ENS0_13AUnaryFunctorIbbbZZZNS0_23logical_and_kernel_cudaERNS_14TensorIteratorEENKUlvE0_clEvENKUlvE7_clEvEUlbbE_EESt5arrayIPcLm2EEEEviT0_T1_ --------------------------
	.section	.nv.constant0._ZN2at6native29vectorized_elementwise_kernelILi8ENS0_13AUnaryFunctorIbbbZZZNS0_23logical_and_kernel_cudaERNS_14TensorIteratorEENKUlvE0_clEvENKUlvE7_clEvEUlbbE_EESt5arrayIPcLm2EEEEviT0_T1_,"a",@progbits
	.sectionflags	@""
	.align	4
.nv.constant0._ZN2at6native29vectorized_elementwise_kernelILi8ENS0_13AUnaryFunctorIbbbZZZNS0_23logical_and_kernel_cudaERNS_14TensorIteratorEENKUlvE0_clEvENKUlvE7_clEvEUlbbE_EESt5arrayIPcLm2EEEEviT0_T1_:
	.zero		920


//--------------------- .nv.constant0._ZN2at6native18elementwise_kernelILi128ELi4EZNS0_15gpu_kernel_implINS0_13BinaryFunctorIbbbZZZNS0_23logical_and_kernel_cudaERNS_14TensorIteratorEENKUlvE0_clEvENKUlvE7_clEvEUlbbE_EEEEvRNS_18TensorIteratorBaseERKT_EUliE_EEviT1_ --------------------------
	.section	.nv.constant0._ZN2at6native18elementwise_kernelILi128ELi4EZNS0_15gpu_kernel_implINS0_13BinaryFunctorIbbbZZZNS0_23logical_and_kernel_cudaERNS_14TensorIteratorEENKUlvE0_clEvENKUlvE7_clEvEUlbbE_EEEEvRNS_18TensorIteratorBaseERKT_EUliE_EEviT1_,"a",@progbits
	.sectionflags	@""
	.align	4
.nv.constant0._ZN2at6native18elementwise_kernelILi128ELi4EZNS0_15gpu_kernel_implINS0_13BinaryFunctorIbbbZZZNS0_23logical_and_kernel_cudaERNS_14TensorIteratorEENKUlvE0_clEvENKUlvE7_clEvEUlbbE_EEEEvRNS_18TensorIteratorBaseERKT_EUliE_EEviT1_:
	.zero		1552


//--------------------- .nv.constant0._ZN2at6native27unrolled_elementwise_kernelINS0_13BinaryFunctorIbbbZZZNS0_23logical_and_kernel_cudaERNS_14TensorIteratorEENKUlvE0_clEvENKUlvE7_clEvEUlbbE_EESt5arrayIPcLm3EELi4E23TrivialOffsetCalculatorILi2EjESC_ILi1EjENS0_6memory12LoadWithCastILi2EEENSF_13StoreWithCastILi1EEEEEviT_T0_T2_T3_T4_T5_ --------------------------
	.section	.nv.constant0._ZN2at6native27unrolled_elementwise_kernelINS0_13BinaryFunctorIbbbZZZNS0_23logical_and_kernel_cudaERNS_14TensorIteratorEENKUlvE0_clEvENKUlvE7_clEvEUlbbE_EESt5arrayIPcLm3EELi4E23TrivialOffsetCalculatorILi2EjESC_ILi1EjENS0_6memory12LoadWithCastILi2EEENSF_13StoreWithCastILi1EEEEEviT_T0_T2_T3_T4_T5_,"a",@progbits
	.sectionflags	@""
	.align	4
.nv.constant0._ZN2at6native27unrolled_elementwise_kernelINS0_13BinaryFunctorIbbbZZZNS0_23logical_and_kernel_cudaERNS_14TensorIteratorEENKUlvE0_clEvENKUlvE7_clEvEUlbbE_EESt5arrayIPcLm3EELi4E23TrivialOffsetCalculatorILi2EjESC_ILi1EjENS0_6memory12LoadWithCastILi2EEENSF_13StoreWithCastILi1EEEEEviT_T0_T2_T3_T4_T5_:
	.zero		952


//--------------------- .nv.constant0._ZN2at6native18elementwise_kernelILi128ELi4EZNS0_22gpu_kernel_impl_nocastINS0_13BinaryFunctorIbbbZZZNS0_23logical_and_kernel_cudaERNS_14TensorIteratorEENKUlvE0_clEvENKUlvE7_clEvEUlbbE_EEEEvRNS_18TensorIteratorBaseERKT_EUliE_EEviT1_ --------------------------
	.section	.nv.constant0._ZN2at6native18elementwise_kernelILi128ELi4EZNS0_22gpu_kernel_impl_nocastINS0_13BinaryFunctorIbbbZZZNS0_23logical_and_kernel_cudaERNS_14TensorIteratorEENKUlvE0_clEvENKUlvE7_clEvEUlbbE_EEEEvRNS_18TensorIteratorBaseERKT_EUliE_EEviT1_,"a",@progbits
	.sectionflags	@""
	.align	4
.nv.constant0._ZN2at6native18elementwise_kernelILi128ELi4EZNS0_22gpu_kernel_impl_nocastINS0_13BinaryFunctorIbbbZZZNS0_23logical_and_kernel_cudaERNS_14TensorIteratorEENKUlvE0_clEvENKUlvE7_clEvEUlbbE_EEEEvRNS_18TensorIteratorBaseERKT_EUliE_EEviT1_:
	.zero		1552


//--------------------- .nv.constant0._ZN2at6native27unrolled_elementwise_kernelINS0_13BinaryFunctorIbbbZZZNS0_23logical_and_kernel_cudaERNS_14TensorIteratorEENKUlvE0_clEvENKUlvE7_clEvEUlbbE_EESt5arrayIPcLm3EELi4E23TrivialOffsetCalculatorILi2EjESC_ILi1EjENS0_6memory15LoadWithoutCastENSF_16StoreWithoutCastEEEviT_T0_T2_T3_T4_T5_ --------------------------
	.section	.nv.constant0._ZN2at6native27unrolled_elementwise_kernelINS0_13BinaryFunctorIbbbZZZNS0_23logical_and_kernel_cudaERNS_14TensorIteratorEENKUlvE0_clEvENKUlvE7_clEvEUlbbE_EESt5arrayIPcLm3EELi4E23TrivialOffsetCalculatorILi2EjESC_ILi1EjENS0_6memory15LoadWithoutCastENSF_16StoreWithoutCastEEEviT_T0_T2_T3_T4_T5_,"a",@progbits
	.sectionflags	@""
	.align	4
.nv.constant0._ZN2at6native27unrolled_elementwise_kernelINS0_13BinaryFunctorIbbbZZZNS0_23logical_and_kernel_cudaERNS_14TensorIteratorEENKUlvE0_clEvENKUlvE7_clEvEUlbbE_EESt5arrayIPcLm3EELi4E23TrivialOffsetCalculatorILi2EjESC_ILi1EjENS0_6memory15LoadWithoutCastENSF_16StoreWithoutCastEEEviT_T0_T2_T3_T4_T5_:
	.zero		932


//--------------------- .nv.constant0._ZN2at6native29vectorized_elementwise_kernelILi2ENS0_13BinaryFunctorIbbbZZZNS0_23logical_and_kernel_cudaERNS_14TensorIteratorEENKUlvE0_clEvENKUlvE7_clEvEUlbbE_EESt5arrayIPcLm3EEEEviT0_T1_ --------------------------
	.section	.nv.constant0._ZN2at6native29vectorized_elementwise_kernelILi2ENS0_13BinaryFunctorIbbbZZZNS0_23logical_and_kernel_cudaERNS_14TensorIteratorEENKUlvE0_clEvENKUlvE7_clEvEUlbbE_EESt5arrayIPcLm3EEEEviT0_T1_,"a",@progbits
	.sectionflags	@""
	.align	4
.nv.constant0._ZN2at6native29vectorized_elementwise_kernelILi2ENS0_13BinaryFunctorIbbbZZZNS0_23logical_and_kernel_cudaERNS_14TensorIteratorEENKUlvE0_clEvENKUlvE7_clEvEUlbbE_EESt5arrayIPcLm3EEEEviT0_T1_:
	.zero		928


//--------------------- .nv.constant0._ZN2at6native29vectorized_elementwise_kernelILi4ENS0_13BinaryFunctorIbbbZZZNS0_23logical_and_kernel_cudaERNS_14TensorIteratorEENKUlvE0_clEvENKUlvE7_clEvEUlbbE_EESt5arrayIPcLm3EEEEviT0_T1_ --------------------------
	.section	.nv.constant0._ZN2at6native29vectorized_elementwise_kernelILi4ENS0_13BinaryFunctorIbbbZZZNS0_23logical_and_kernel_cudaERNS_14TensorIteratorEENKUlvE0_clEvENKUlvE7_clEvEUlbbE_EESt5arrayIPcLm3EEEEviT0_T1_,"a",@progbits
	.sectionflags	@""
	.align	4
.nv.constant0._ZN2at6native29vectorized_elementwise_kernelILi4ENS0_13BinaryFunctorIbbbZZZNS0_23logical_and_kernel_cudaERNS_14TensorIteratorEENKUlvE0_clEvENKUlvE7_clEvEUlbbE_EESt5arrayIPcLm3EEEEviT0_T1_:
	.zero		928


//--------------------- .nv.constant0._ZN2at6native29vectorized_elementwise_kernelILi8ENS0_13BinaryFunctorIbbbZZZNS0_23logical_and_kernel_cudaERNS_14TensorIteratorEENKUlvE0_clEvENKUlvE7_clEvEUlbbE_EESt5arrayIPcLm3EEEEviT0_T1_ --------------------------
	.section	.nv.constant0._ZN2at6native29vectorized_elementwise_kernelILi8ENS0_13BinaryFunctorIbbbZZZNS0_23logical_and_kernel_cudaERNS_14TensorIteratorEENKUlvE0_clEvENKUlvE7_clEvEUlbbE_EESt5arrayIPcLm3EEEEviT0_T1_,"a",@progbits
	.sectionflags	@""
	.align	4
.nv.constant0._ZN2at6native29vectorized_elementwise_kernelILi8ENS0_13BinaryFunctorIbbbZZZNS0_23logical_and_kernel_cudaERNS_14TensorIteratorEENKUlvE0_clEvENKUlvE7_clEvEUlbbE_EESt5arrayIPcLm3EEEEviT0_T1_:
	.zero		928


//--------------------- .nv.constant0._ZN2at6native18elementwise_kernelILi128ELi4EZNS0_15gpu_kernel_implINS0_13AUnaryFunctorIN3c104HalfES5_bZZZNS0_23logical_and_kernel_cudaERNS_14TensorIteratorEENKUlvE0_clEvENKUlvE6_clEvEUlS5_S5_E_EEEEvRNS_18TensorIteratorBaseERKT_EUliE_EEviT1_ --------------------------
	.section	.nv.constant0._ZN2at6native18elementwise_kernelILi128ELi4EZNS0_15gpu_kernel_implINS0_13AUnaryFunctorIN3c104HalfES5_bZZZNS0_23logical_and_kernel_cudaERNS_14TensorIteratorEENKUlvE0_clEvENKUlvE6_clEvEUlS5_S5_E_EEEEvRNS_18TensorIteratorBaseERKT_EUliE_EEviT1_,"a",@progbits
	.sectionflags	@""
	.align	4
.nv.constant0._ZN2at6native18elementwise_kernelILi128ELi4EZNS0_15gpu_kernel_implINS0_13AUnaryFunctorIN3c104HalfES5_bZZZNS0_23logical_and_kernel_cudaERNS_14TensorIteratorEENKUlvE0_clEvENKUlvE6_clEvEUlS5_S5_E_EEEEvRNS_18TensorIteratorBaseERKT_EUliE_EEviT1_:
	.zero		1440


//--------------------- .nv.constant0._ZN2at6native27unrolled_elementwise_kernelINS0_13AUnaryFunctorIN3c104HalfES4_bZZZNS0_23logical_and_kernel_cudaERNS_14TensorIteratorEENKUlvE0_clEvENKUlvE6_clEvEUlS4_S4_E_EESt5arrayIPcLm2EELi4E23TrivialOffsetCalculatorILi1EjESF_NS0_6memory12LoadWithCastILi1EEENSG_13StoreWithCastILi1EEEEEviT_T0_T2_T3_T4_T5_ --------------------------
	.section	.nv.constant0._ZN2at6native27unrolled_elementwise_kernelINS0_13AUnaryFunctorIN3c104HalfES4_bZZZNS0_23logical_and_kernel_cudaERNS_14TensorIteratorEENKUlvE0_clEvENKUlvE6_clEvEUlS4_S4_E_EESt5arrayIPcLm2EELi4E23TrivialOffsetCalculatorILi1EjESF_NS0_6memory12LoadWithCastILi1EEENSG_13StoreWithCastILi1EEEEEviT_T0_T2_T3_T4_T5_,"a",@progbits
	.sectionflags	@""
	.align	4
.nv.constant0._ZN2at6native27unrolled_elementwise_kernelINS0_13AUnaryFunctorIN3c104HalfES4_bZZZNS0_23logical_and_kernel_cudaERNS_14TensorIteratorEENKUlvE0_clEvENKUlvE6_clEvEUlS4_S4_E_EESt5arrayIPcLm2EELi4E23TrivialOffsetCalculatorILi1EjESF_NS0_6memory12LoadWithCastILi1EEENSG_13StoreWithCastILi1EEEEEviT_T0_T2_T3_T4_T5_:
	.zero		940


//--------------------- .nv.constant0._ZN2at6native18elementwise_kernelILi128ELi4EZNS0_22gpu_kernel_impl_nocastINS0_13AUnaryFunctorIN3c104HalfES5_bZZZNS0_23logical_and_kernel_cudaERNS_14TensorIteratorEENKUlvE0_clEvENKUlvE6_clEvEUlS5_S5_E_EEEEvRNS_18TensorIteratorBaseERKT_EUliE_EEviT1_ --------------------------
	.section	.nv.constant0._ZN2at6native18elementwise_kernelILi128ELi4EZNS0_22gpu_kernel_impl_nocastINS0_13AUnaryFunctorIN3c104HalfES5_bZZZNS0_23logical_and_kernel_cudaERNS_14TensorIteratorEENKUlvE0_clEvENKUlvE6_clEvEUlS5_S5_E_EEEEvRNS_18TensorIteratorBaseERKT_EUliE_EEviT1_,"a",@progbits
	.sectionflags	@""
	.align	4
.nv.constant0._ZN2at6native18elementwise_kernelILi128ELi4EZNS0_22gpu_kernel_impl_nocastINS0_13AUnaryFunctorIN3c104HalfES5_bZZZNS0_23logical_and_kernel_cudaERNS_14TensorIteratorEENKUlvE0_clEvENKUlvE6_clEvEUlS5_S5_E_EEEEvRNS_18TensorIteratorBaseERKT_EUliE_EEviT1_:
	.zero		1440


//--------------------- .nv.constant0._ZN2at6native27unrolled_elementwise_kernelINS0_13AUnaryFunctorIN3c104HalfES4_bZZZNS0_23logical_and_kernel_cudaERNS_14TensorIteratorEENKUlvE0_clEvENKUlvE6_clEvEUlS4_S4_E_EESt5arrayIPcLm2EELi4E23TrivialOffsetCalculatorILi1EjESF_NS0_6memory15LoadWithoutCastENSG_16StoreWithoutCastEEEviT_T0_T2_T3_T4_T5_ --------------------------
	.section	.nv.constant0._ZN2at6native27unrolled_elementwise_kernelINS0_13AUnaryFunctorIN3c104HalfES4_bZZZNS0_23logical_and_kernel_cudaERNS_14TensorIteratorEENKUlvE0_clEvENKUlvE6_clEvEUlS4_S4_E_EESt5arrayIPcLm2EELi4E23TrivialOffsetCalculatorILi1EjESF_NS0_6memory15LoadWithoutCastENSG_16StoreWithoutCastEEEviT_T0_T2_T3_T4_T5_,"a",@progbits
	.sectionflags	@""
	.align	4
.nv.constant0._ZN2at6native27unrolled_elementwise_kernelINS0_13AUnaryFunctorIN3c104HalfES4_bZZZNS0_23logical_and_kernel_cudaERNS_14TensorIteratorEENKUlvE0_clEvENKUlvE6_clEvEUlS4_S4_E_EESt5arrayIPcLm2EELi4E23TrivialOffsetCalculatorILi1EjESF_NS0_6memory15LoadWithoutCastENSG_16StoreWithoutCastEEEviT_T0_T2_T3_T4_T5_:
	.zero		924


//--------------------- .nv.constant0._ZN2at6native29vectorized_elementwise_kernelILi2ENS0_13AUnaryFunctorIN3c104HalfES4_bZZZNS0_23logical_and_kernel_cudaERNS_14TensorIteratorEENKUlvE0_clEvENKUlvE6_clEvEUlS4_S4_E_EESt5arrayIPcLm2EEEEviT0_T1_ --------------------------
	.section	.nv.constant0._ZN2at6native29vectorized_elementwise_kernelILi2ENS0_13AUnaryFunctorIN3c104HalfES4_bZZZNS0_23logical_and_kernel_cudaERNS_14TensorIteratorEENKUlvE0_clEvENKUlvE6_clEvEUlS4_S4_E_EESt5arrayIPcLm2EEEEviT0_T1_,"a",@progbits
	.sectionflags	@""
	.align	4
.nv.constant0._ZN2at6native29vectorized_elementwise_kernelILi2ENS0_13AUnaryFunctorIN3c104HalfES4_bZZZNS0_23logical_and_kernel_cudaERNS_14TensorIteratorEENKUlvE0_clEvENKUlvE6_clEvEUlS4_S4_E_EESt5arrayIPcLm2EEEEviT0_T1_:
	.zero		920


//--------------------- .nv.constant0._ZN2at6native29vectorized_elementwise_kernelILi4ENS0_13AUnaryFunctorIN3c104HalfES4_bZZZNS0_23logical_and_kernel_cudaERNS_14TensorIteratorEENKUlvE0_clEvENKUlvE6_clEvEUlS4_S4_E_EESt5arrayIPcLm2EEEEviT0_T1_ --------------------------
	.section	.nv.constant0._ZN2at6native29vectorized_elementwise_kernelILi4ENS0_13AUnaryFunctorIN3c104HalfES4_bZZZNS0_23logical_and_kernel_cudaERNS_14TensorIteratorEENKUlvE0_clEvENKUlvE6_clEvEUlS4_S4_E_EESt5arrayIPcLm2EEEEviT0_T1_,"a",@progbits
	.sectionflags	@""
	.align	4
.nv.constant0._ZN2at6native29vectorized_elementwise_kernelILi4ENS0_13AUnaryFunctorIN3c104HalfES4_bZZZNS0_23logical_and_kernel_cudaERNS_14TensorIteratorEENKUlvE0_clEvENKUlvE6_clEvEUlS4_S4_E_EESt5arrayIPcLm2EEEEviT0_T1_:
	.zero		920


//--------------------- .nv.constant0._ZN2at6native29vectorized_elementwise_kernelILi8ENS0_13AUnaryFunctorIN3c104HalfES4_bZZZNS0_23logical_and_kernel_cudaERNS_14TensorIteratorEENKUlvE0_clEvENKUlvE6_clEvEUlS4_S4_E_EESt5arrayIPcLm2EEEEviT0_T1_ --------------------------
	.section	.nv.constant0._ZN2at6native29vectorized_elementwise_kernelILi8ENS0_13AUnaryFunctorIN3c104HalfES4_bZZZNS0_23logical_and_kernel_cudaERNS_14TensorIteratorEENKUlvE0_clEvENKUlvE6_clEvEUlS4_S4_E_EESt5arrayIPcLm2EEEEviT0_T1_,"a",@progbits
	.sectionflags	@""
	.align	4
.nv.constant0._ZN2at6native29vectorized_elementwise_kernelILi8ENS0_13AUnaryFunctorIN3c104HalfES4_bZZZNS0_23logical_and_kernel_cudaERNS_14TensorIteratorEENKUlvE0_clEvENKUlvE6_clEvEUlS4_S4_E_EESt5arrayIPcLm2EEEEviT0_T1_:
	.zero		920


//--------------------- .nv.constant0._ZN2at6native18elementwise_kernelILi128ELi4EZNS0_15gpu_kernel_implINS0_13BinaryFunctorIN3c104HalfES5_bZZZNS0_23logical_and_kernel_cudaERNS_14TensorIteratorEENKUlvE0_clEvENKUlvE6_clEvEUlS5_S5_E_EEEEvRNS_18TensorIteratorBaseERKT_EUliE_EEviT1_ --------------------------
	.section	.nv.constant0._ZN2at6native18elementwise_kernelILi128ELi4EZNS0_15gpu_kernel_implINS0_13BinaryFunctorIN3c104HalfES5_bZZZNS0_23logical_and_kernel_cudaERNS_14TensorIteratorEENKUlvE0_clEvENKUlvE6_clEvEUlS5_S5_E_EEEEvRNS_18TensorIteratorBaseERKT_EUliE_EEviT1_,"a",@progbits
	.sectionflags	@""
	.align	4
.nv.constant0._ZN2at6native18elementwise_kernelILi128ELi4EZNS0_15gpu_kernel_implINS0_13BinaryFunctorIN3c104HalfES5_bZZZNS0_23logical_and_kernel_cudaERNS_14TensorIteratorEENKUlvE0_clEvENKUlvE6_clEvEUlS5_S5_E_EEEEvRNS_18TensorIteratorBaseERKT_EUliE_EEviT1_:
	.zero		1552


//--------------------- .nv.constant0._ZN2at6native27unrolled_elementwise_kernelINS0_13BinaryFunctorIN3c104HalfES4_bZZZNS0_23logical_and_kernel_cudaERNS_14TensorIteratorEENKUlvE0_clEvENKUlvE6_clEvEUlS4_S4_E_EESt5arrayIPcLm3EELi4E23TrivialOffsetCalculatorILi2EjESE_ILi1EjENS0_6memory12LoadWithCastILi2EEENSH_13StoreWithCastILi1EEEEEviT_T0_T2_T3_T4_T5_ --------------------------
	.section	.nv.constant0._ZN2at6native27unrolled_elementwise_kernelINS0_13BinaryFunctorIN3c104HalfES4_bZZZNS0_23logical_and_kernel_cudaERNS_14TensorIteratorEENKUlvE0_clEvENKUlvE6_clEvEUlS4_S4_E_EESt5arrayIPcLm3EELi4E23TrivialOffsetCalculatorILi2EjESE_ILi1EjENS0_6memory12LoadWithCastILi2EEENSH_13StoreWithCastILi1EEEEEviT_T0_T2_T3_T4_T5_,"a",@progbits
	.sectionflags	@""
	.align	4
.nv.constant0._ZN2at6native27unrolled_elementwise_kernelINS0_13BinaryFunctorIN3c104HalfES4_bZZZNS0_23logical_and_kernel_cudaERNS_14TensorIteratorEENKUlvE0_clEvENKUlvE6_clEvEUlS4_S4_E_EESt5arrayIPcLm3EELi4E23TrivialOffsetCalculatorILi2EjESE_ILi1EjENS0_6memory12LoadWithCastILi2EEENSH_13StoreWithCastILi1EEEEEviT_T0_T2_T3_T4_T5_:
	.zero		952


//--------------------- .nv.constant0._ZN2at6native18elementwise_kernelILi128ELi4EZNS0_22gpu_kernel_impl_nocastINS0_13BinaryFunctorIN3c104HalfES5_bZZZNS0_23logical_and_kernel_cudaERNS_14TensorIteratorEENKUlvE0_clEvENKUlvE6_clEvEUlS5_S5_E_EEEEvRNS_18TensorIteratorBaseERKT_EUliE_EEviT1_ --------------------------
	.section	.nv.constant0._ZN2at6native18elementwise_kernelILi128ELi4EZNS0_22gpu_kernel_impl_nocastINS0_13BinaryFunctorIN3c104HalfES5_bZZZNS0_23logical_and_kernel_cudaERNS_14TensorIteratorEENKUlvE0_clEvENKUlvE6_clEvEUlS5_S5_E_EEEEvRNS_18TensorIteratorBaseERKT_EUliE_EEviT1_,"a",@progbits
	.sectionflags	@""
	.align	4
.nv.constant0._ZN2at6native18elementwise_kernelILi128ELi4EZNS0_22gpu_kernel_impl_nocastINS0_13BinaryFunctorIN3c104HalfES5_bZZZNS0_23logical_and_kernel_cudaERNS_14TensorIteratorEENKUlvE0_clEvENKUlvE6_clEvEUlS5_S5_E_EEEEvRNS_18TensorIteratorBaseERKT_EUliE_EEviT1_:
	.zero		1552


//--------------------- .nv.constant0._ZN2at6native27unrolled_elementwise_kernelINS0_13BinaryFunctorIN3c104HalfES4_bZZZNS0_23logical_and_kernel_cudaERNS_14TensorIteratorEENKUlvE0_clEvENKUlvE6_clEvEUlS4_S4_E_EESt5arrayIPcLm3EELi4E23TrivialOffsetCalculatorILi2EjESE_ILi1EjENS0_6memory15LoadWithoutCastENSH_16StoreWithoutCastEEEviT_T0_T2_T3_T4_T5_ --------------------------
	.section	.nv.constant0._ZN2at6native27unrolled_elementwise_kernelINS0_13BinaryFunctorIN3c104HalfES4_bZZZNS0_23logical_and_kernel_cudaERNS_14TensorIteratorEENKUlvE0_clEvENKUlvE6_clEvEUlS4_S4_E_EESt5arrayIPcLm3EELi4E23TrivialOffsetCalculatorILi2EjESE_ILi1EjENS0_6memory15LoadWithoutCastENSH_16StoreWithoutCastEEEviT_T0_T2_T3_T4_T5_,"a",@progbits
	.sectionflags	@""
	.align	4
.nv.constant0._ZN2at6native27unrolled_elementwise_kernelINS0_13BinaryFunctorIN3c104HalfES4_bZZZNS0_23logical_and_kernel_cudaERNS_14TensorIteratorEENKUlvE0_clEvENKUlvE6_clEvEUlS4_S4_E_EESt5arrayIPcLm3EELi4E23TrivialOffsetCalculatorILi2EjESE_ILi1EjENS0_6memory15LoadWithoutCastENSH_16StoreWithoutCastEEEviT_T0_T2_T3_T4_T5_:
	.zero		932


//--------------------- .nv.constant0._ZN2at6native29vectorized_elementwise_kernelILi2ENS0_13BinaryFunctorIN3c104HalfES4_bZZZNS0_23logical_and_kernel_cudaERNS_14TensorIteratorEENKUlvE0_clEvENKUlvE6_clEvEUlS4_S4_E_EESt5arrayIPcLm3EEEEviT0_T1_ --------------------------
	.section	.nv.constant0._ZN2at6native29vectorized_elementwise_kernelILi2ENS0_13BinaryFunctorIN3c104HalfES4_bZZZNS0_23logical_and_kernel_cudaERNS_14TensorIteratorEENKUlvE0_clEvENKUlvE6_clEvEUlS4_S4_E_EESt5arrayIPcLm3EEEEviT0_T1_,"a",@progbits
	.sectionflags	@""
	.align	4
.nv.constant0._ZN2at6native29vectorized_elementwise_kernelILi2ENS0_13BinaryFunctorIN3c104HalfES4_bZZZNS0_23logical_and_kernel_cudaERNS_14TensorIteratorEENKUlvE0_clEvENKUlvE6_clEvEUlS4_S4_E_EESt5arrayIPcLm3EEEEviT0_T1_:
	.zero		928


//--------------------- .nv.constant0._ZN2at6native29vectorized_elementwise_kernelILi4ENS0_13BinaryFunctorIN3c104HalfES4_bZZZNS0_23logical_and_kernel_cudaERNS_14TensorIteratorEENKUlvE0_clEvENKUlvE6_clEvEUlS4_S4_E_EESt5arrayIPcLm3EEEEviT0_T1_ --------------------------
	.section	.nv.constant0._ZN2at6native29vectorized_elementwise_kernelILi4ENS0_13BinaryFunctorIN3c104HalfES4_bZZZNS0_23logical_and_kernel_cudaERNS_14TensorIteratorEENKUlvE0_clEvENKUlvE6_clEvEUlS4_S4_E_EESt5arrayIPcLm3EEEEviT0_T1_,"a",@progbits
	.sectionflags	@""
	.align	4
.nv.constant0._ZN2at6native29vectorized_elementwise_kernelILi4ENS0_13BinaryFunctorIN3c104HalfES4_bZZZNS0_23logical_and_kernel_cudaERNS_14TensorIteratorEENKUlvE0_clEvENKUlvE6_clEvEUlS4_S4_E_EESt5arrayIPcLm3EEEEviT0_T1_:
	.zero		928


//--------------------- .nv.constant0._ZN2at6native29vectorized_elementwise_kernelILi8ENS0_13BinaryFunctorIN3c104HalfES4_bZZZNS0_23logical_and_kernel_cudaERNS_14TensorIteratorEENKUlvE0_clEvENKUlvE6_clEvEUlS4_S4_E_EESt5arrayIPcLm3EEEEviT0_T1_ --------------------------
	.section	.nv.constant0._ZN2at6native29vectorized_elementwise_kernelILi8ENS0_13BinaryFunctorIN3c104HalfES4_bZZZNS0_23logical_and_kernel_cudaERNS_14TensorIteratorEENKUlvE0_clEvENKUlvE6_clEvEUlS4_S4_E_EESt5arrayIPcLm3EEEEviT0_T1_,"a",@progbits
	.sectionflags	@""
	.align	4
.nv.constant0._ZN2at6native29vectorized_elementwise_kernelILi8ENS0_13BinaryFunctorIN3c104HalfES4_bZZZNS0_23logical_and_kernel_cudaERNS_14TensorIteratorEENKUlvE0_clEvENKUlvE6_clEvEUlS4_S4_E_EESt5arrayIPcLm3EEEEviT0_T1_:
	.zero		928


//--------------------- .nv.constant0._ZN2at6native18elementwise_kernelILi128ELi4EZNS0_15gpu_kernel_implINS0_13AUnaryFunctorIffbZZZNS0_23logical_and_kernel_cudaERNS_14TensorIteratorEENKUlvE0_clEvENKUlvE5_clEvEUlffE_EEEEvRNS_18TensorIteratorBaseERKT_EUliE_EEviT1_ --------------------------
	.section	.nv.constant0._ZN2at6native18elementwise_kernelILi128ELi4EZNS0_15gpu_kernel_implINS0_13AUnaryFunctorIffbZZZNS0_23logical_and_kernel_cudaERNS_14TensorIteratorEENKUlvE0_clEvENKUlvE5_clEvEUlffE_EEEEvRNS_18TensorIteratorBaseERKT_EUliE_EEviT1_,"a",@progbits
	.sectionflags	@""
	.align	4
.nv.constant0._ZN2at6native18elementwise_kernelILi128ELi4EZNS0_15gpu_kernel_implINS0_13AUnaryFunctorIffbZZZNS0_23logical_and_kernel_cudaERNS_14TensorIteratorEENKUlvE0_clEvENKUlvE5_clEvEUlffE_EEEEvRNS_18TensorIteratorBaseERKT_EUliE_EEviT1_:
	.zero		1448


//--------------------- .nv.constant0._ZN2at6native27unrolled_elementwise_kernelINS0_13AUnaryFunctorIffbZZZNS0_23logical_and_kernel_cudaERNS_14TensorIteratorEENKUlvE0_clEvENKUlvE5_clEvEUlffE_EESt5arrayIPcLm2EELi4E23TrivialOffsetCalculatorILi1EjESD_NS0_6memory12LoadWithCastILi1EEENSE_13StoreWithCastILi1EEEEEviT_T0_T2_T3_T4_T5_ --------------------------
	.section	.nv.constant0._ZN2at6native27unrolled_elementwise_kernelINS0_13AUnaryFunctorIffbZZZNS0_23logical_and_kernel_cudaERNS_14TensorIteratorEENKUlvE0_clEvENKUlvE5_clEvEUlffE_EESt5arrayIPcLm2EELi4E23TrivialOffsetCalculatorILi1EjESD_NS0_6memory12LoadWithCastILi1EEENSE_13StoreWithCastILi1EEEEEviT_T0_T2_T3_T4_T5_,"a",@progbits
	.sectionflags	@""
	.align	4
.nv.constant0._ZN2at6native27unrolled_elementwise_kernelINS0_13AUnaryFunctorIffbZZZNS0_23logical_and_kernel_cudaERNS_14TensorIteratorEENKUlvE0_clEvENKUlvE5_clEvEUlffE_EESt5arrayIPcLm2EELi4E23TrivialOffsetCalculatorILi1EjESD_NS0_6memory12LoadWithCastILi1EEENSE_13StoreWithCastILi1EEEEEviT_T0_T2_T3_T4_T5_:
	.zero		948


//--------------------- .nv.constant0._ZN2at6native18elementwise_kernelILi128ELi4EZNS0_22gpu_kernel_impl_nocastINS0_13AUnaryFunctorIffbZZZNS0_23logical_and_kernel_cudaERNS_14TensorIteratorEENKUlvE0_clEvENKUlvE5_clEvEUlffE_EEEEvRNS_18TensorIteratorBaseERKT_EUliE_EEviT1_ --------------------------
	.section	.nv.constant0._ZN2at6native18elementwise_kernelILi128ELi4EZNS0_22gpu_kernel_impl_nocastINS0_13AUnaryFunctorIffbZZZNS0_23logical_and_kernel_cudaERNS_14TensorIteratorEENKUlvE0_clEvENKUlvE5_clEvEUlffE_EEEEvRNS_18TensorIteratorBaseERKT_EUliE_EEviT1_,"a",@progbits
	.sectionflags	@""
	.align	4
.nv.constant0._ZN2at6native18elementwise_kernelILi128ELi4EZNS0_22gpu_kernel_impl_nocastINS0_13AUnaryFunctorIffbZZZNS0_23logical_and_kernel_cudaERNS_14TensorIteratorEENKUlvE0_clEvENKUlvE5_clEvEUlffE_EEEEvRNS_18TensorIteratorBaseERKT_EUliE_EEviT1_:
	.zero		1440


//--------------------- .nv.constant0._ZN2at6native27unrolled_elementwise_kernelINS0_13AUnaryFunctorIffbZZZNS0_23logical_and_kernel_cudaERNS_14TensorIteratorEENKUlvE0_clEvENKUlvE5_clEvEUlffE_EESt5arrayIPcLm2EELi4E23TrivialOffsetCalculatorILi1EjESD_NS0_6memory15LoadWithoutCastENSE_16StoreWithoutCastEEEviT_T0_T2_T3_T4_T5_ --------------------------
	.section	.nv.constant0._ZN2at6native27unrolled_elementwise_kernelINS0_13AUnaryFunctorIffbZZZNS0_23logical_and_kernel_cudaERNS_14TensorIteratorEENKUlvE0_clEvENKUlvE5_clEvEUlffE_EESt5arrayIPcLm2EELi4E23TrivialOffsetCalculatorILi1EjESD_NS0_6memory15LoadWithoutCastENSE_16StoreWithoutCastEEEviT_T0_T2_T3_T4_T5_,"a",@progbits
	.sectionflags	@""
	.align	4
.nv.constant0._ZN2at6native27unrolled_elementwise_kernelINS0_13AUnaryFunctorIffbZZZNS0_23logical_and_kernel_cudaERNS_14TensorIteratorEENKUlvE0_clEvENKUlvE5_clEvEUlffE_EESt5arrayIPcLm2EELi4E23TrivialOffsetCalculatorILi1EjESD_NS0_6memory15LoadWithoutCastENSE_16StoreWithoutCastEEEviT_T0_T2_T3_T4_T5_:
	.zero		932


//--------------------- .nv.constant0._ZN2at6native29vectorized_elementwise_kernelILi2ENS0_13AUnaryFunctorIffbZZZNS0_23logical_and_kernel_cudaERNS_14TensorIteratorEENKUlvE0_clEvENKUlvE5_clEvEUlffE_EESt5arrayIPcLm2EEEEviT0_T1_ --------------------------
	.section	.nv.constant0._ZN2at6native29vectorized_elementwise_kernelILi2ENS0_13AUnaryFunctorIffbZZZNS0_23logical_and_kernel_cudaERNS_14TensorIteratorEENKUlvE0_clEvENKUlvE5_clEvEUlffE_EESt5arrayIPcLm2EEEEviT0_T1_,"a",@progbits
	.sectionflags	@""
	.align	4
.nv.constant0._ZN2at6native29vectorized_elementwise_kernelILi2ENS0_13AUnaryFunctorIffbZZZNS0_23logical_and_kernel_cudaERNS_14TensorIteratorEENKUlvE0_clEvENKUlvE5_clEvEUlffE_EESt5arrayIPcLm2EEEEviT0_T1_:
	.zero		928


//--------------------- .nv.constant0._ZN2at6native29vectorized_elementwise_kernelILi4ENS0_13AUnaryFunctorIffbZZZNS0_23logical_and_kernel_cudaERNS_14TensorIteratorEENKUlvE0_clEvENKUlvE5_clEvEUlffE_EESt5arrayIPcLm2EEEEviT0_T1_ --------------------------
	.section	.nv.constant0._ZN2at6native29vectorized_elementwise_kernelILi4ENS0_13AUnaryFunctorIffbZZZNS0_23logical_and_kernel_cudaERNS_14TensorIteratorEENKUlvE0_clEvENKUlvE5_clEvEUlffE_EESt5arrayIPcLm2EEEEviT0_T1_,"a",@progbits
	.sectionflags	@""
	.align	4
.nv.constant0._ZN2at6native29vectorized_elementwise_kernelILi4ENS0_13AUnaryFunctorIffbZZZNS0_23logical_and_kernel_cudaERNS_14TensorIteratorEENKUlvE0_clEvENKUlvE5_clEvEUlffE_EESt5arrayIPcLm2EEEEviT0_T1_:
	.zero		928


//--------------------- .nv.constant0._ZN2at6native29vectorized_elementwise_kernelILi8ENS0_13AUnaryFunctorIffbZZZNS0_23logical_and_kernel_cudaERNS_14TensorIteratorEENKUlvE0_clEvENKUlvE5_clEvEUlffE_EESt5arrayIPcLm2EEEEviT0_T1_ --------------------------
	.section	.nv.constant0._ZN2at6native29vectorized_elementwise_kernelILi8ENS0_13AUnaryFunctorIffbZZZNS0_23logical_and_kernel_cudaERNS_14TensorIteratorEENKUlvE0_clEvENKUlvE5_clEvEUlffE_EESt5arrayIPcLm2EEEEviT0_T1_,"a",@progbits
	.sectionflags	@""
	.align	4
.nv.constant0._ZN2at6native29vectorized_elementwise_kernelILi8ENS0_13AUnaryFunctorIffbZZZNS0_23logical_and_kernel_cudaERNS_14TensorIteratorEENKUlvE0_clEvENKUlvE5_clEvEUlffE_EESt5arrayIPcLm2EEEEviT0_T1_:
	.zero		928


//--------------------- .nv.constant0._ZN2at6native18elementwise_kernelILi128ELi4EZNS0_15gpu_kernel_implINS0_13BinaryFunctorIffbZZZNS0_23logical_and_kernel_cudaERNS_14TensorIteratorEENKUlvE0_clEvENKUlvE5_clEvEUlffE_EEEEvRNS_18TensorIteratorBaseERKT_EUliE_EEviT1_ --------------------------
	.section	.nv.constant0._ZN2at6native18elementwise_kernelILi128ELi4EZNS0_15gpu_kernel_implINS0_13BinaryFunctorIffbZZZNS0_23logical_and_kernel_cudaERNS_14TensorIteratorEENKUlvE0_clEvENKUlvE5_clEvEUlffE_EEEEvRNS_18TensorIteratorBaseERKT_EUliE_EEviT1_,"a",@progbits
	.sectionflags	@""
	.align	4
.nv.constant0._ZN2at6native18elementwise_kernelILi128ELi4EZNS0_15gpu_kernel_implINS0_13BinaryFunctorIffbZZZNS0_23logical_and_kernel_cudaERNS_14TensorIteratorEENKUlvE0_clEvENKUlvE5_clEvEUlffE_EEEEvRNS_18TensorIteratorBaseERKT_EUliE_EEviT1_:
	.zero		1552


//--------------------- .nv.constant0._ZN2at6native27unrolled_elementwise_kernelINS0_13BinaryFunctorIffbZZZNS0_23logical_and_kernel_cudaERNS_14TensorIteratorEENKUlvE0_clEvENKUlvE5_clEvEUlffE_EESt5arrayIPcLm3EELi4E23TrivialOffsetCalculatorILi2EjESC_ILi1EjENS0_6memory12LoadWithCastILi2EEENSF_13StoreWithCastILi1EEEEEviT_T0_T2_T3_T4_T5_ --------------------------
	.section	.nv.constant0._ZN2at6native27unrolled_elementwise_kernelINS0_13BinaryFunctorIffbZZZNS0_23logical_and_kernel_cudaERNS_14TensorIteratorEENKUlvE0_clEvENKUlvE5_clEvEUlffE_EESt5arrayIPcLm3EELi4E23TrivialOffsetCalculatorILi2EjESC_ILi1EjENS0_6memory12LoadWithCastILi2EEENSF_13StoreWithCastILi1EEEEEviT_T0_T2_T3_T4_T5_,"a",@progbits
	.sectionflags	@""
	.align	4
.nv.constant0._ZN2at6native27unrolled_elementwise_kernelINS0_13BinaryFunctorIffbZZZNS0_23logical_and_kernel_cudaERNS_14TensorIteratorEENKUlvE0_clEvENKUlvE5_clEvEUlffE_EESt5arrayIPcLm3EELi4E23TrivialOffsetCalculatorILi2EjESC_ILi1EjENS0_6memory12LoadWithCastILi2EEENSF_13StoreWithCastILi1EEEEEviT_T0_T2_T3_T4_T5_:
	.zero		952


//--------------------- .nv.constant0._ZN2at6native18elementwise_kernelILi128ELi4EZNS0_22gpu_kernel_impl_nocastINS0_13BinaryFunctorIffbZZZNS0_23logical_and_kernel_cudaERNS_14TensorIteratorEENKUlvE0_clEvENKUlvE5_clEvEUlffE_EEEEvRNS_18TensorIteratorBaseERKT_EUliE_EEviT1_ --------------------------
	.section	.nv.constant0._ZN2at6native18elementwise_kernelILi128ELi4EZNS0_22gpu_kernel_impl_nocastINS0_13BinaryFunctorIffbZZZNS0_23logical_and_kernel_cudaERNS_14TensorIteratorEENKUlvE0_clEvENKUlvE5_clEvEUlffE_EEEEvRNS_18TensorIteratorBaseERKT_EUliE_EEviT1_,"a",@progbits
	.sectionflags	@""
	.align	4
.nv.constant0._ZN2at6native18elementwise_kernelILi128ELi4EZNS0_22gpu_kernel_impl_nocastINS0_13BinaryFunctorIffbZZZNS0_23logical_and_kernel_cudaERNS_14TensorIteratorEENKUlvE0_clEvENKUlvE5_clEvEUlffE_EEEEvRNS_18TensorIteratorBaseERKT_EUliE_EEviT1_:
	.zero		1552


//--------------------- .nv.constant0._ZN2at6native27unrolled_elementwise_kernelINS0_13BinaryFunctorIffbZZZNS0_23logical_and_kernel_cudaERNS_14TensorIteratorEENKUlvE0_clEvENKUlvE5_clEvEUlffE_EESt5arrayIPcLm3EELi4E23TrivialOffsetCalculatorILi2EjESC_ILi1EjENS0_6memory15LoadWithoutCastENSF_16StoreWithoutCastEEEviT_T0_T2_T3_T4_T5_ --------------------------
	.section	.nv.constant0._ZN2at6native27unrolled_elementwise_kernelINS0_13BinaryFunctorIffbZZZNS0_23logical_and_kernel_cudaERNS_14TensorIteratorEENKUlvE0_clEvENKUlvE5_clEvEUlffE_EESt5arrayIPcLm3EELi4E23TrivialOffsetCalculatorILi2EjESC_ILi1EjENS0_6memory15LoadWithoutCastENSF_16StoreWithoutCastEEEviT_T0_T2_T3_T4_T5_,"a",@progbits
	.sectionflags	@""
	.align	4
.nv.constant0._ZN2at6native27unrolled_elementwise_kernelINS0_13BinaryFunctorIffbZZZNS0_23logical_and_kernel_cudaERNS_14TensorIteratorEENKUlvE0_clEvENKUlvE5_clEvEUlffE_EESt5arrayIPcLm3EELi4E23TrivialOffsetCalculatorILi2EjESC_ILi1EjENS0_6memory15LoadWithoutCastENSF_16StoreWithoutCastEEEviT_T0_T2_T3_T4_T5_:
	.zero		932


//--------------------- .nv.constant0._ZN2at6native29vectorized_elementwise_kernelILi2ENS0_13BinaryFunctorIffbZZZNS0_23logical_and_kernel_cudaERNS_14TensorIteratorEENKUlvE0_clEvENKUlvE5_clEvEUlffE_EESt5arrayIPcLm3EEEEviT0_T1_ --------------------------
	.section	.nv.constant0._ZN2at6native29vectorized_elementwise_kernelILi2ENS0_13BinaryFunctorIffbZZZNS0_23logical_and_kernel_cudaERNS_14TensorIteratorEENKUlvE0_clEvENKUlvE5_clEvEUlffE_EESt5arrayIPcLm3EEEEviT0_T1_,"a",@progbits
	.sectionflags	@""
	.align	4
.nv.constant0._ZN2at6native29vectorized_elementwise_kernelILi2ENS0_13BinaryFunctorIffbZZZNS0_23logical_and_kernel_cudaERNS_14TensorIteratorEENKUlvE0_clEvENKUlvE5_clEvEUlffE_EESt5arrayIPcLm3EEEEviT0_T1_:
	.zero		928


//--------------------- .nv.constant0._ZN2at6native29vectorized_elementwise_kernelILi4ENS0_13BinaryFunctorIffbZZZNS0_23logical_and_kernel_cudaERNS_14TensorIteratorEENKUlvE0_clEvENKUlvE5_clEvEUlffE_EESt5arrayIPcLm3EEEEviT0_T1_ --------------------------
	.section	.nv.constant0._ZN2at6native29vectorized_elementwise_kernelILi4ENS0_13BinaryFunctorIffbZZZNS0_23logical_and_kernel_cudaERNS_14TensorIteratorEENKUlvE0_clEvENKUlvE5_clEvEUlffE_EESt5arrayIPcLm3EEEEviT0_T1_,"a",@progbits
	.sectionflags	@""
	.align	4
.nv.constant0._ZN2at6native29vectorized_elementwise_kernelILi4ENS0_13BinaryFunctorIffbZZZNS0_23logical_and_kernel_cudaERNS_14TensorIteratorEENKUlvE0_clEvENKUlvE5_clEvEUlffE_EESt5arrayIPcLm3EEEEviT0_T1_:
	.zero		928


//--------------------- .nv.constant0._ZN2at6native29vectorized_elementwise_kernelILi8ENS0_13BinaryFunctorIffbZZZNS0_23logical_and_kernel_cudaERNS_14TensorIteratorEENKUlvE0_clEvENKUlvE5_clEvEUlffE_EESt5arrayIPcLm3EEEEviT0_T1_ --------------------------
	.section	.nv.constant0._ZN2at6native29vectorized_elementwise_kernelILi8ENS0_13BinaryFunctorIffbZZZNS0_23logical_and_kernel_cudaERNS_14TensorIteratorEENKUlvE0_clEvENKUlvE5_clEvEUlffE_EESt5arrayIPcLm3EEEEviT0_T1_,"a",@progbits
	.sectionflags	@""
	.align	4
.nv.constant0._ZN2at6native29vectorized_elementwise_kernelILi8ENS0_13BinaryFunctorIffbZZZNS0_23logical_and_kernel_cudaERNS_14TensorIteratorEENKUlvE0_clEvENKUlvE5_clEvEUlffE_EESt5arrayIPcLm3EEEEviT0_T1_:
	.zero		928


//--------------------- .nv.constant0._ZN2at6native18elementwise_kernelILi128ELi4EZNS0_15gpu_kernel_implINS0_13AUnaryFunctorIddbZZZNS0_23logical_and_kernel_cudaERNS_14TensorIteratorEENKUlvE0_clEvENKUlvE4_clEvEUlddE_EEEEvRNS_18TensorIteratorBaseERKT_EUliE_EEviT1_ --------------------------
	.section	.nv.constant0._ZN2at6native18elementwise_kernelILi128ELi4EZNS0_15gpu_kernel_implINS0_13AUnaryFunctorIddbZZZNS0_23logical_and_kernel_cudaERNS_14TensorIteratorEENKUlvE0_clEvENKUlvE4_clEvEUlddE_EEEEvRNS_18TensorIteratorBaseERKT_EUliE_EEviT1_,"a",@progbits
	.sectionflags	@""
	.align	4
.nv.constant0._ZN2at6native18elementwise_kernelILi128ELi4EZNS0_15gpu_kernel_implINS0_13AUnaryFunctorIddbZZZNS0_23logical_and_kernel_cudaERNS_14TensorIteratorEENKUlvE0_clEvENKUlvE4_clEvEUlddE_EEEEvRNS_18TensorIteratorBaseERKT_EUliE_EEviT1_:
	.zero		1456


//--------------------- .nv.constant0._ZN2at6native27unrolled_elementwise_kernelINS0_13AUnaryFunctorIddbZZZNS0_23logical_and_kernel_cudaERNS_14TensorIteratorEENKUlvE0_clEvENKUlvE4_clEvEUlddE_EESt5arrayIPcLm2EELi4E23TrivialOffsetCalculatorILi1EjESD_NS0_6memory12LoadWithCastILi1EEENSE_13StoreWithCastILi1EEEEEviT_T0_T2_T3_T4_T5_ --------------------------
	.section	.nv.constant0._ZN2at6native27unrolled_elementwise_kernelINS0_13AUnaryFunctorIddbZZZNS0_23logical_and_kernel_cudaERNS_14TensorIteratorEENKUlvE0_clEvENKUlvE4_clEvEUlddE_EESt5arrayIPcLm2EELi4E23TrivialOffsetCalculatorILi1EjESD_NS0_6memory12LoadWithCastILi1EEENSE_13StoreWithCastILi1EEEEEviT_T0_T2_T3_T4_T5_,"a",@progbits
	.sectionflags	@""
	.align	4
.nv.constant0._ZN2at6native27unrolled_elementwise_kernelINS0_13AUnaryFunctorIddbZZZNS0_23logical_and_kernel_cudaERNS_14TensorIteratorEENKUlvE0_clEvENKUlvE4_clEvEUlddE_EESt5arrayIPcLm2EELi4E23TrivialOffsetCalculatorILi1EjESD_NS0_6memory12LoadWithCastILi1EEENSE_13StoreWithCastILi1EEEEEviT_T0_T2_T3_T4_T5_:
	.zero		956


//--------------------- .nv.constant0._ZN2at6native18elementwise_kernelILi128ELi4EZNS0_22gpu_kernel_impl_nocastINS0_13AUnaryFunctorIddbZZZNS0_23logical_and_kernel_cudaERNS_14TensorIteratorEENKUlvE0_clEvENKUlvE4_clEvEUlddE_EEEEvRNS_18TensorIteratorBaseERKT_EUliE_EEviT1_ --------------------------
	.section	.nv.constant0._ZN2at6native18elementwise_kernelILi128ELi4EZNS0_22gpu_kernel_impl_nocastINS0_13AUnaryFunctorIddbZZZNS0_23logical_and_kernel_cudaERNS_14TensorIteratorEENKUlvE0_clEvENKUlvE4_clEvEUlddE_EEEEvRNS_18TensorIteratorBaseERKT_EUliE_EEviT1_,"a",@progbits
	.sectionflags	@""
	.align	4
.nv.constant0._ZN2at6native18elementwise_kernelILi128ELi4EZNS0_22gpu_kernel_impl_nocastINS0_13AUnaryFunctorIddbZZZNS0_23logical_and_kernel_cudaERNS_14TensorIteratorEENKUlvE0_clEvENKUlvE4_clEvEUlddE_EEEEvRNS_18TensorIteratorBaseERKT_EUliE_EEviT1_:
	.zero		1448


//--------------------- .nv.constant0._ZN2at6native27unrolled_elementwise_kernelINS0_13AUnaryFunctorIddbZZZNS0_23logical_and_kernel_cudaERNS_14TensorIteratorEENKUlvE0_clEvENKUlvE4_clEvEUlddE_EESt5arrayIPcLm2EELi4E23TrivialOffsetCalculatorILi1EjESD_NS0_6memory15LoadWithoutCastENSE_16StoreWithoutCastEEEviT_T0_T2_T3_T4_T5_ --------------------------
	.section	.nv.constant0._ZN2at6native27unrolled_elementwise_kernelINS0_13AUnaryFunctorIddbZZZNS0_23logical_and_kernel_cudaERNS_14TensorIteratorEENKUlvE0_clEvENKUlvE4_clEvEUlddE_EESt5arrayIPcLm2EELi4E23TrivialOffsetCalculatorILi1EjESD_NS0_6memory15LoadWithoutCastENSE_16StoreWithoutCastEEEviT_T0_T2_T3_T4_T5_,"a",@progbits
	.sectionflags	@""
	.align	4
.nv.constant0._ZN2at6native27unrolled_elementwise_kernelINS0_13AUnaryFunctorIddbZZZNS0_23logical_and_kernel_cudaERNS_14TensorIteratorEENKUlvE0_clEvENKUlvE4_clEvEUlddE_EESt5arrayIPcLm2EELi4E23TrivialOffsetCalculatorILi1EjESD_NS0_6memory15LoadWithoutCastENSE_16StoreWithoutCastEEEviT_T0_T2_T3_T4_T5_:
	.zero		940


//--------------------- .nv.constant0._ZN2at6native29vectorized_elementwise_kernelILi2ENS0_13AUnaryFunctorIddbZZZNS0_23logical_and_kernel_cudaERNS_14TensorIteratorEENKUlvE0_clEvENKUlvE4_clEvEUlddE_EESt5arrayIPcLm2EEEEviT0_T1_ --------------------------
	.section	.nv.constant0._ZN2at6native29vectorized_elementwise_kernelILi2ENS0_13AUnaryFunctorIddbZZZNS0_23logical_and_kernel_cudaERNS_14TensorIteratorEENKUlvE0_clEvENKUlvE4_clEvEUlddE_EESt5arrayIPcLm2EEEEviT0_T1_,"a",@progbits
	.sectionflags	@""
	.align	4
.nv.constant0._ZN2at6native29vectorized_elementwise_kernelILi2ENS0_13AUnaryFunctorIddbZZZNS0_23logical_and_kernel_cudaERNS_14TensorIteratorEENKUlvE0_clEvENKUlvE4_clEvEUlddE_EESt5arrayIPcLm2EEEEviT0_T1_:
	.zero		936


//--------------------- .nv.constant0._ZN2at6native29vectorized_elementwise_kernelILi4ENS0_13AUnaryFunctorIddbZZZNS0_23logical_and_kernel_cudaERNS_14TensorIteratorEENKUlvE0_clEvENKUlvE4_clEvEUlddE_EESt5arrayIPcLm2EEEEviT0_T1_ --------------------------
	.section	.nv.constant0._ZN2at6native29vectorized_elementwise_kernelILi4ENS0_13AUnaryFunctorIddbZZZNS0_23logical_and_kernel_cudaERNS_14TensorIteratorEENKUlvE0_clEvENKUlvE4_clEvEUlddE_EESt5arrayIPcLm2EEEEviT0_T1_,"a",@progbits
	.sectionflags	@""
	.align	4
.nv.constant0._ZN2at6native29vectorized_elementwise_kernelILi4ENS0_13AUnaryFunctorIddbZZZNS0_23logical_and_kernel_cudaERNS_14TensorIteratorEENKUlvE0_clEvENKUlvE4_clEvEUlddE_EESt5arrayIPcLm2EEEEviT0_T1_:
	.zero		936


//--------------------- .nv.constant0._ZN2at6native29vectorized_elementwise_kernelILi8ENS0_13AUnaryFunctorIddbZZZNS0_23logical_and_kernel_cudaERNS_14TensorIteratorEENKUlvE0_clEvENKUlvE4_clEvEUlddE_EESt5arrayIPcLm2EEEEviT0_T1_ --------------------------
	.section	.nv.constant0._ZN2at6native29vectorized_elementwise_kernelILi8ENS0_13AUnaryFunctorIddbZZZNS0_23logical_and_kernel_cudaERNS_14TensorIteratorEENKUlvE0_clEvENKUlvE4_clEvEUlddE_EESt5arrayIPcLm2EEEEviT0_T1_,"a",@progbits
	.sectionflags	@""
	.align	4
.nv.constant0._ZN2at6native29vectorized_elementwise_kernelILi8ENS0_13AUnaryFunctorIddbZZZNS0_23logical_and_kernel_cudaERNS_14TensorIteratorEENKUlvE0_clEvENKUlvE4_clEvEUlddE_EESt5arrayIPcLm2EEEEviT0_T1_:
	.zero		936


//--------------------- .nv.constant0._ZN2at6native18elementwise_kernelILi128ELi4EZNS0_15gpu_kernel_implINS0_13BinaryFunctorIddbZZZNS0_23logical_and_kernel_cudaERNS_14TensorIteratorEENKUlvE0_clEvENKUlvE4_clEvEUlddE_EEEEvRNS_18TensorIteratorBaseERKT_EUliE_EEviT1_ --------------------------
	.section	.nv.constant0._ZN2at6native18elementwise_kernelILi128ELi4EZNS0_15gpu_kernel_implINS0_13BinaryFunctorIddbZZZNS0_23logical_and_kernel_cudaERNS_14TensorIteratorEENKUlvE0_clEvENKUlvE4_clEvEUlddE_EEEEvRNS_18TensorIteratorBaseERKT_EUliE_EEviT1_,"a",@progbits
	.sectionflags	@""
	.align	4
.nv.constant0._ZN2at6native18elementwise_kernelILi128ELi4EZNS0_15gpu_kernel_implINS0_13BinaryFunctorIddbZZZNS0_23logical_and_kernel_cudaERNS_14TensorIteratorEENKUlvE0_clEvENKUlvE4_clEvEUlddE_EEEEvRNS_18TensorIteratorBaseERKT_EUliE_EEviT1_:
	.zero		1552


//--------------------- .nv.constant0._ZN2at6native27unrolled_elementwise_kernelINS0_13BinaryFunctorIddbZZZNS0_23logical_and_kernel_cudaERNS_14TensorIteratorEENKUlvE0_clEvENKUlvE4_clEvEUlddE_EESt5arrayIPcLm3EELi4E23TrivialOffsetCalculatorILi2EjESC_ILi1EjENS0_6memory12LoadWithCastILi2EEENSF_13StoreWithCastILi1EEEEEviT_T0_T2_T3_T4_T5_ --------------------------
	.section	.nv.constant0._ZN2at6native27unrolled_elementwise_kernelINS0_13BinaryFunctorIddbZZZNS0_23logical_and_kernel_cudaERNS_14TensorIteratorEENKUlvE0_clEvENKUlvE4_clEvEUlddE_EESt5arrayIPcLm3EELi4E23TrivialOffsetCalculatorILi2EjESC_ILi1EjENS0_6memory12LoadWithCastILi2EEENSF_13StoreWithCastILi1EEEEEviT_T0_T2_T3_T4_T5_,"a",@progbits
	.sectionflags	@""
	.align	4
.nv.constant0._ZN2at6native27unrolled_elementwise_kernelINS0_13BinaryFunctorIddbZZZNS0_23logical_and_kernel_cudaERNS_14TensorIteratorEENKUlvE0_clEvENKUlvE4_clEvEUlddE_EESt5arrayIPcLm3EELi4E23TrivialOffsetCalculatorILi2EjESC_ILi1EjENS0_6memory12LoadWithCastILi2EEENSF_13StoreWithCastILi1EEEEEviT_T0_T2_T3_T4_T5_:
	.zero		952


//--------------------- .nv.constant0._ZN2at6native18elementwise_kernelILi128ELi4EZNS0_22gpu_kernel_impl_nocastINS0_13BinaryFunctorIddbZZZNS0_23logical_and_kernel_cudaERNS_14TensorIteratorEENKUlvE0_clEvENKUlvE4_clEvEUlddE_EEEEvRNS_18TensorIteratorBaseERKT_EUliE_EEviT1_ --------------------------
	.section	.nv.constant0._ZN2at6native18elementwise_kernelILi128ELi4EZNS0_22gpu_kernel_impl_nocastINS0_13BinaryFunctorIddbZZZNS0_23logical_and_kernel_cudaERNS_14TensorIteratorEENKUlvE0_clEvENKUlvE4_clEvEUlddE_EEEEvRNS_18TensorIteratorBaseERKT_EUliE_EEviT1_,"a",@progbits
	.sectionflags	@""
	.align	4
.nv.constant0._ZN2at6native18elementwise_kernelILi128ELi4EZNS0_22gpu_kernel_impl_nocastINS0_13BinaryFunctorIddbZZZNS0_23logical_and_kernel_cudaERNS_14TensorIteratorEENKUlvE0_clEvENKUlvE4_clEvEUlddE_EEEEvRNS_18TensorIteratorBaseERKT_EUliE_EEviT1_:
	.zero		1552


//--------------------- .nv.constant0._ZN2at6native27unrolled_elementwise_kernelINS0_13BinaryFunctorIddbZZZNS0_23logical_and_kernel_cudaERNS_14TensorIteratorEENKUlvE0_clEvENKUlvE4_clEvEUlddE_EESt5arrayIPcLm3EELi4E23TrivialOffsetCalculatorILi2EjESC_ILi1EjENS0_6memory15LoadWithoutCastENSF_16StoreWithoutCastEEEviT_T0_T2_T3_T4_T5_ --------------------------
	.section	.nv.constant0._ZN2at6native27unrolled_elementwise_kernelINS0_13BinaryFunctorIddbZZZNS0_23logical_and_kernel_cudaERNS_14TensorIteratorEENKUlvE0_clEvENKUlvE4_clEvEUlddE_EESt5arrayIPcLm3EELi4E23TrivialOffsetCalculatorILi2EjESC_ILi1EjENS0_6memory15LoadWithoutCastENSF_16StoreWithoutCastEEEviT_T0_T2_T3_T4_T5_,"a",@progbits
	.sectionflags	@""
	.align	4
.nv.constant0._ZN2at6native27unrolled_elementwise_kernelINS0_13BinaryFunctorIddbZZZNS0_23logical_and_kernel_cudaERNS_14TensorIteratorEENKUlvE0_clEvENKUlvE4_clEvEUlddE_EESt5arrayIPcLm3EELi4E23TrivialOffsetCalculatorILi2EjESC_ILi1EjENS0_6memory15LoadWithoutCastENSF_16StoreWithoutCastEEEviT_T0_T2_T3_T4_T5_:
	.zero		932


//--------------------- .nv.constant0._ZN2at6native29vectorized_elementwise_kernelILi2ENS0_13BinaryFunctorIddbZZZNS0_23logical_and_kernel_cudaERNS_14TensorIteratorEENKUlvE0_clEvENKUlvE4_clEvEUlddE_EESt5arrayIPcLm3EEEEviT0_T1_ --------------------------
	.section	.nv.constant0._ZN2at6native29vectorized_elementwise_kernelILi2ENS0_13BinaryFunctorIddbZZZNS0_23logical_and_kernel_cudaERNS_14TensorIteratorEENKUlvE0_clEvENKUlvE4_clEvEUlddE_EESt5arrayIPcLm3EEEEviT0_T1_,"a",@progbits
	.sectionflags	@""
	.align	4
.nv.constant0._ZN2at6native29vectorized_elementwise_kernelILi2ENS0_13BinaryFunctorIddbZZZNS0_23logical_and_kernel_cudaERNS_14TensorIteratorEENKUlvE0_clEvENKUlvE4_clEvEUlddE_EESt5arrayIPcLm3EEEEviT0_T1_:
	.zero		928


//--------------------- .nv.constant0._ZN2at6native29vectorized_elementwise_kernelILi4ENS0_13BinaryFunctorIddbZZZNS0_23logical_and_kernel_cudaERNS_14TensorIteratorEENKUlvE0_clEvENKUlvE4_clEvEUlddE_EESt5arrayIPcLm3EEEEviT0_T1_ --------------------------
	.section	.nv.constant0._ZN2at6native29vectorized_elementwise_kernelILi4ENS0_13BinaryFunctorIddbZZZNS0_23logical_and_kernel_cudaERNS_14TensorIteratorEENKUlvE0_clEvENKUlvE4_clEvEUlddE_EESt5arrayIPcLm3EEEEviT0_T1_,"a",@progbits
	.sectionflags	@""
	.align	4
.nv.constant0._ZN2at6native29vectorized_elementwise_kernelILi4ENS0_13BinaryFunctorIddbZZZNS0_23logical_and_kernel_cudaERNS_14TensorIteratorEENKUlvE0_clEvENKUlvE4_clEvEUlddE_EESt5arrayIPcLm3EEEEviT0_T1_:
	.zero		928


//--------------------- .nv.constant0._ZN2at6native29vectorized_elementwise_kernelILi8ENS0_13BinaryFunctorIddbZZZNS0_23logical_and_kernel_cudaERNS_14TensorIteratorEENKUlvE0_clEvENKUlvE4_clEvEUlddE_EESt5arrayIPcLm3EEEEviT0_T1_ --------------------------
	.section	.nv.constant0._ZN2at6native29vectorized_elementwise_kernelILi8ENS0_13BinaryFunctorIddbZZZNS0_23logical_and_kernel_cudaERNS_14TensorIteratorEENKUlvE0_clEvENKUlvE4_clEvEUlddE_EESt5arrayIPcLm3EEEEviT0_T1_,"a",@progbits
	.sectionflags	@""
	.align	4
.nv.constant0._ZN2at6native29vectorized_elementwise_kernelILi8ENS0_13BinaryFunctorIddbZZZNS0_23logical_and_kernel_cudaERNS_14TensorIteratorEENKUlvE0_clEvENKUlvE4_clEvEUlddE_EESt5arrayIPcLm3EEEEviT0_T1_:
	.zero		928


//--------------------- .nv.constant0._ZN2at6native18elementwise_kernelILi128ELi4EZNS0_15gpu_kernel_implINS0_13AUnaryFunctorIssbZZZNS0_23logical_and_kernel_cudaERNS_14TensorIteratorEENKUlvE0_clEvENKUlvE3_clEvEUlssE_EEEEvRNS_18TensorIteratorBaseERKT_EUliE_EEviT1_ --------------------------
	.section	.nv.constant0._ZN2at6native18elementwise_kernelILi128ELi4EZNS0_15gpu_kernel_implINS0_13AUnaryFunctorIssbZZZNS0_23logical_and_kernel_cudaERNS_14TensorIteratorEENKUlvE0_clEvENKUlvE3_clEvEUlssE_EEEEvRNS_18TensorIteratorBaseERKT_EUliE_EEviT1_,"a",@progbits
	.sectionflags	@""
	.align	4
.nv.constant0._ZN2at6native18elementwise_kernelILi128ELi4EZNS0_15gpu_kernel_implINS0_13AUnaryFunctorIssbZZZNS0_23logical_and_kernel_cudaERNS_14TensorIteratorEENKUlvE0_clEvENKUlvE3_clEvEUlssE_EEEEvRNS_18TensorIteratorBaseERKT_EUliE_EEviT1_:
	.zero		1440


//--------------------- .nv.constant0._ZN2at6native27unrolled_elementwise_kernelINS0_13AUnaryFunctorIssbZZZNS0_23logical_and_kernel_cudaERNS_14TensorIteratorEENKUlvE0_clEvENKUlvE3_clEvEUlssE_EESt5arrayIPcLm2EELi4E23TrivialOffsetCalculatorILi1EjESD_NS0_6memory12LoadWithCastILi1EEENSE_13StoreWithCastILi1EEEEEviT_T0_T2_T3_T4_T5_ --------------------------
	.section	.nv.constant0._ZN2at6native27unrolled_elementwise_kernelINS0_13AUnaryFunctorIssbZZZNS0_23logical_and_kernel_cudaERNS_14TensorIteratorEENKUlvE0_clEvENKUlvE3_clEvEUlssE_EESt5arrayIPcLm2EELi4E23TrivialOffsetCalculatorILi1EjESD_NS0_6memory12LoadWithCastILi1EEENSE_13StoreWithCastILi1EEEEEviT_T0_T2_T3_T4_T5_,"a",@progbits
	.sectionflags	@""
	.align	4
.nv.constant0._ZN2at6native27unrolled_elementwise_kernelINS0_13AUnaryFunctorIssbZZZNS0_23logical_and_kernel_cudaERNS_14TensorIteratorEENKUlvE0_clEvENKUlvE3_clEvEUlssE_EESt5arrayIPcLm2EELi4E23TrivialOffsetCalculatorILi1EjESD_NS0_6memory12LoadWithCastILi1EEENSE_13StoreWithCastILi1EEEEEviT_T0_T2_T3_T4_T5_:
	.zero		940


//--------------------- .nv.constant0._ZN2at6native18elementwise_kernelILi128ELi4EZNS0_22gpu_kernel_impl_nocastINS0_13AUnaryFunctorIssbZZZNS0_23logical_and_kernel_cudaERNS_14TensorIteratorEENKUlvE0_clEvENKUlvE3_clEvEUlssE_EEEEvRNS_18TensorIteratorBaseERKT_EUliE_EEviT1_ --------------------------
	.section	.nv.constant0._ZN2at6native18elementwise_kernelILi128ELi4EZNS0_22gpu_kernel_impl_nocastINS0_13AUnaryFunctorIssbZZZNS0_23logical_and_kernel_cudaERNS_14TensorIteratorEENKUlvE0_clEvENKUlvE3_clEvEUlssE_EEEEvRNS_18TensorIteratorBaseERKT_EUliE_EEviT1_,"a",@progbits
	.sectionflags	@""
	.align	4
.nv.constant0._ZN2at6native18elementwise_kernelILi128ELi4EZNS0_22gpu_kernel_impl_nocastINS0_13AUnaryFunctorIssbZZZNS0_23logical_and_kernel_cudaERNS_14TensorIteratorEENKUlvE0_clEvENKUlvE3_clEvEUlssE_EEEEvRNS_18TensorIteratorBaseERKT_EUliE_EEviT1_:
	.zero		1440


//--------------------- .nv.constant0._ZN2at6native27unrolled_elementwise_kernelINS0_13AUnaryFunctorIssbZZZNS0_23logical_and_kernel_cudaERNS_14TensorIteratorEENKUlvE0_clEvENKUlvE3_clEvEUlssE_EESt5arrayIPcLm2EELi4E23TrivialOffsetCalculatorILi1EjESD_NS0_6memory15LoadWithoutCastENSE_16StoreWithoutCastEEEviT_T0_T2_T3_T4_T5_ --------------------------
	.section	.nv.constant0._ZN2at6native27unrolled_elementwise_kernelINS0_13AUnaryFunctorIssbZZZNS0_23logical_and_kernel_cudaERNS_14TensorIteratorEENKUlvE0_clEvENKUlvE3_clEvEUlssE_EESt5arrayIPcLm2EELi4E23TrivialOffsetCalculatorILi1EjESD_NS0_6memory15LoadWithoutCastENSE_16StoreWithoutCastEEEviT_T0_T2_T3_T4_T5_,"a",@progbits
	.sectionflags	@""
	.align	4
.nv.constant0._ZN2at6native27unrolled_elementwise_kernelINS0_13AUnaryFunctorIssbZZZNS0_23logical_and_kernel_cudaERNS_14TensorIteratorEENKUlvE0_clEvENKUlvE3_clEvEUlssE_EESt5arrayIPcLm2EELi4E23TrivialOffsetCalculatorILi1EjESD_NS0_6memory15LoadWithoutCastENSE_16StoreWithoutCastEEEviT_T0_T2_T3_T4_T5_:
	.zero		924


//--------------------- .nv.constant0._ZN2at6native29vectorized_elementwise_kernelILi2ENS0_13AUnaryFunctorIssbZZZNS0_23logical_and_kernel_cudaERNS_14TensorIteratorEENKUlvE0_clEvENKUlvE3_clEvEUlssE_EESt5arrayIPcLm2EEEEviT0_T1_ --------------------------
	.section	.nv.constant0._ZN2at6native29vectorized_elementwise_kernelILi2ENS0_13AUnaryFunctorIssbZZZNS0_23logical_and_kernel_cudaERNS_14TensorIteratorEENKUlvE0_clEvENKUlvE3_clEvEUlssE_EESt5arrayIPcLm2EEEEviT0_T1_,"a",@progbits
	.sectionflags	@""
	.align	4
.nv.constant0._ZN2at6native29vectorized_elementwise_kernelILi2ENS0_13AUnaryFunctorIssbZZZNS0_23logical_and_kernel_cudaERNS_14TensorIteratorEENKUlvE0_clEvENKUlvE3_clEvEUlssE_EESt5arrayIPcLm2EEEEviT0_T1_:
	.zero		920


//--------------------- .nv.constant0._ZN2at6native29vectorized_elementwise_kernelILi4ENS0_13AUnaryFunctorIssbZZZNS0_23logical_and_kernel_cudaERNS_14TensorIteratorEENKUlvE0_clEvENKUlvE3_clEvEUlssE_EESt5arrayIPcLm2EEEEviT0_T1_ --------------------------
	.section	.nv.constant0._ZN2at6native29vectorized_elementwise_kernelILi4ENS0_13AUnaryFunctorIssbZZZNS0_23logical_and_kernel_cudaERNS_14TensorIteratorEENKUlvE0_clEvENKUlvE3_clEvEUlssE_EESt5arrayIPcLm2EEEEviT0_T1_,"a",@progbits
	.sectionflags	@""
	.align	4
.nv.constant0._ZN2at6native29vectorized_elementwise_kernelILi4ENS0_13AUnaryFunctorIssbZZZNS0_23logical_and_kernel_cudaERNS_14TensorIteratorEENKUlvE0_clEvENKUlvE3_clEvEUlssE_EESt5arrayIPcLm2EEEEviT0_T1_:
	.zero		920


//--------------------- .nv.constant0._ZN2at6native29vectorized_elementwise_kernelILi8ENS0_13AUnaryFunctorIssbZZZNS0_23logical_and_kernel_cudaERNS_14TensorIteratorEENKUlvE0_clEvENKUlvE3_clEvEUlssE_EESt5arrayIPcLm2EEEEviT0_T1_ --------------------------
	.section	.nv.constant0._ZN2at6native29vectorized_elementwise_kernelILi8ENS0_13AUnaryFunctorIssbZZZNS0_23logical_and_kernel_cudaERNS_14TensorIteratorEENKUlvE0_clEvENKUlvE3_clEvEUlssE_EESt5arrayIPcLm2EEEEviT0_T1_,"a",@progbits
	.sectionflags	@""
	.align	4
.nv.constant0._ZN2at6native29vectorized_elementwise_kernelILi8ENS0_13AUnaryFunctorIssbZZZNS0_23logical_and_kernel_cudaERNS_14TensorIteratorEENKUlvE0_clEvENKUlvE3_clEvEUlssE_EESt5arrayIPcLm2EEEEviT0_T1_:
	.zero		920


//--------------------- .nv.constant0._ZN2at6native18elementwise_kernelILi128ELi4EZNS0_15gpu_kernel_implINS0_13BinaryFunctorIssbZZZNS0_23logical_and_kernel_cudaERNS_14TensorIteratorEENKUlvE0_clEvENKUlvE3_clEvEUlssE_EEEEvRNS_18TensorIteratorBaseERKT_EUliE_EEviT1_ --------------------------
	.section	.nv.constant0._ZN2at6native18elementwise_kernelILi128ELi4EZNS0_15gpu_kernel_implINS0_13BinaryFunctorIssbZZZNS0_23logical_and_kernel_cudaERNS_14TensorIteratorEENKUlvE0_clEvENKUlvE3_clEvEUlssE_EEEEvRNS_18TensorIteratorBaseERKT_EUliE_EEviT1_,"a",@progbits
	.sectionflags	@""
	.align	4
.nv.constant0._ZN2at6native18elementwise_kernelILi128ELi4EZNS0_15gpu_kernel_implINS0_13BinaryFunctorIssbZZZNS0_23logical_and_kernel_cudaERNS_14TensorIteratorEENKUlvE0_clEvENKUlvE3_clEvEUlssE_EEEEvRNS_18TensorIteratorBaseERKT_EUliE_EEviT1_:
	.zero		1552


//--------------------- .nv.constant0._ZN2at6native27unrolled_elementwise_kernelINS0_13BinaryFunctorIssbZZZNS0_23logical_and_kernel_cudaERNS_14TensorIteratorEENKUlvE0_clEvENKUlvE3_clEvEUlssE_EESt5arrayIPcLm3EELi4E23TrivialOffsetCalculatorILi2EjESC_ILi1EjENS0_6memory12LoadWithCastILi2EEENSF_13StoreWithCastILi1EEEEEviT_T0_T2_T3_T4_T5_ --------------------------
	.section	.nv.constant0._ZN2at6native27unrolled_elementwise_kernelINS0_13BinaryFunctorIssbZZZNS0_23logical_and_kernel_cudaERNS_14TensorIteratorEENKUlvE0_clEvENKUlvE3_clEvEUlssE_EESt5arrayIPcLm3EELi4E23TrivialOffsetCalculatorILi2EjESC_ILi1EjENS0_6memory12LoadWithCastILi2EEENSF_13StoreWithCastILi1EEEEEviT_T0_T2_T3_T4_T5_,"a",@progbits
	.sectionflags	@""
	.align	4
.nv.constant0._ZN2at6native27unrolled_elementwise_kernelINS0_13BinaryFunctorIssbZZZNS0_23logical_and_kernel_cudaERNS_14TensorIteratorEENKUlvE0_clEvENKUlvE3_clEvEUlssE_EESt5arrayIPcLm3EELi4E23TrivialOffsetCalculatorILi2EjESC_ILi1EjENS0_6memory12LoadWithCastILi2EEENSF_13StoreWithCastILi1EEEEEviT_T0_T2_T3_T4_T5_:
	.zero		952


//--------------------- .nv.constant0._ZN2at6native18elementwise_kernelILi128ELi4EZNS0_22gpu_kernel_impl_nocastINS0_13BinaryFunctorIssbZZZNS0_23logical_and_kernel_cudaERNS_14TensorIteratorEENKUlvE0_clEvENKUlvE3_clEvEUlssE_EEEEvRNS_18TensorIteratorBaseERKT_EUliE_EEviT1_ --------------------------
	.section	.nv.constant0._ZN2at6native18elementwise_kernelILi128ELi4EZNS0_22gpu_kernel_impl_nocastINS0_13BinaryFunctorIssbZZZNS0_23logical_and_kernel_cudaERNS_14TensorIteratorEENKUlvE0_clEvENKUlvE3_clEvEUlssE_EEEEvRNS_18TensorIteratorBaseERKT_EUliE_EEviT1_,"a",@progbits
	.sectionflags	@""
	.align	4
.nv.constant0._ZN2at6native18elementwise_kernelILi128ELi4EZNS0_22gpu_kernel_impl_nocastINS0_13BinaryFunctorIssbZZZNS0_23logical_and_kernel_cudaERNS_14TensorIteratorEENKUlvE0_clEvENKUlvE3_clEvEUlssE_EEEEvRNS_18TensorIteratorBaseERKT_EUliE_EEviT1_:
	.zero		1552


//--------------------- .nv.constant0._ZN2at6native27unrolled_elementwise_kernelINS0_13BinaryFunctorIssbZZZNS0_23logical_and_kernel_cudaERNS_14TensorIteratorEENKUlvE0_clEvENKUlvE3_clEvEUlssE_EESt5arrayIPcLm3EELi4E23TrivialOffsetCalculatorILi2EjESC_ILi1EjENS0_6memory15LoadWithoutCastENSF_16StoreWithoutCastEEEviT_T0_T2_T3_T4_T5_ --------------------------
	.section	.nv.constant0._ZN2at6native27unrolled_elementwise_kernelINS0_13BinaryFunctorIssbZZZNS0_23logical_and_kernel_cudaERNS_14TensorIteratorEENKUlvE0_clEvENKUlvE3_clEvEUlssE_EESt5arrayIPcLm3EELi4E23TrivialOffsetCalculatorILi2EjESC_ILi1EjENS0_6memory15LoadWithoutCastENSF_16StoreWithoutCastEEEviT_T0_T2_T3_T4_T5_,"a",@progbits
	.sectionflags	@""
	.align	4
.nv.constant0._ZN2at6native27unrolled_elementwise_kernelINS0_13BinaryFunctorIssbZZZNS0_23logical_and_kernel_cudaERNS_14TensorIteratorEENKUlvE0_clEvENKUlvE3_clEvEUlssE_EESt5arrayIPcLm3EELi4E23TrivialOffsetCalculatorILi2EjESC_ILi1EjENS0_6memory15LoadWithoutCastENSF_16StoreWithoutCastEEEviT_T0_T2_T3_T4_T5_:
	.zero		932


//--------------------- .nv.constant0._ZN2at6native29vectorized_elementwise_kernelILi2ENS0_13BinaryFunctorIssbZZZNS0_23logical_and_kernel_cudaERNS_14TensorIteratorEENKUlvE0_clEvENKUlvE3_clEvEUlssE_EESt5arrayIPcLm3EEEEviT0_T1_ --------------------------
	.section	.nv.constant0._ZN2at6native29vectorized_elementwise_kernelILi2ENS0_13BinaryFunctorIssbZZZNS0_23logical_and_kernel_cudaERNS_14TensorIteratorEENKUlvE0_clEvENKUlvE3_clEvEUlssE_EESt5arrayIPcLm3EEEEviT0_T1_,"a",@progbits
	.sectionflags	@""
	.align	4
.nv.constant0._ZN2at6native29vectorized_elementwise_kernelILi2ENS0_13BinaryFunctorIssbZZZNS0_23logical_and_kernel_cudaERNS_14TensorIteratorEENKUlvE0_clEvENKUlvE3_clEvEUlssE_EESt5arrayIPcLm3EEEEviT0_T1_:
	.zero		928


//--------------------- .nv.constant0._ZN2at6native29vectorized_elementwise_kernelILi4ENS0_13BinaryFunctorIssbZZZNS0_23logical_and_kernel_cudaERNS_14TensorIteratorEENKUlvE0_clEvENKUlvE3_clEvEUlssE_EESt5arrayIPcLm3EEEEviT0_T1_ --------------------------
	.section	.nv.constant0._ZN2at6native29vectorized_elementwise_kernelILi4ENS0_13BinaryFunctorIssbZZZNS0_23logical_and_kernel_cudaERNS_14TensorIteratorEENKUlvE0_clEvENKUlvE3_clEvEUlssE_EESt5arrayIPcLm3EEEEviT0_T1_,"a",@progbits
	.sectionflags	@""
	.align	4
.nv.constant0._ZN2at6native29vectorized_elementwise_kernelILi4ENS0_13BinaryFunctorIssbZZZNS0_23logical_and_kernel_cudaERNS_14TensorIteratorEENKUlvE0_clEvENKUlvE3_clEvEUlssE_EESt5arrayIPcLm3EEEEviT0_T1_:
	.zero		928


//--------------------- .nv.constant0._ZN2at6native29vectorized_elementwise_kernelILi8ENS0_13BinaryFunctorIssbZZZNS0_23logical_and_kernel_cudaERNS_14TensorIteratorEENKUlvE0_clEvENKUlvE3_clEvEUlssE_EESt5arrayIPcLm3EEEEviT0_T1_ --------------------------
	.section	.nv.constant0._ZN2at6native29vectorized_elementwise_kernelILi8ENS0_13BinaryFunctorIssbZZZNS0_23logical_and_kernel_cudaERNS_14TensorIteratorEENKUlvE0_clEvENKUlvE3_clEvEUlssE_EESt5arrayIPcLm3EEEEviT0_T1_,"a",@progbits
	.sectionflags	@""
	.align	4
.nv.constant0._ZN2at6native29vectorized_elementwise_kernelILi8ENS0_13BinaryFunctorIssbZZZNS0_23logical_and_kernel_cudaERNS_14TensorIteratorEENKUlvE0_clEvENKUlvE3_clEvEUlssE_EESt5arrayIPcLm3EEEEviT0_T1_:
	.zero		928


//--------------------- .nv.constant0._ZN2at6native18elementwise_kernelILi128ELi4EZNS0_15gpu_kernel_implINS0_13AUnaryFunctorIllbZZZNS0_23logical_and_kernel_cudaERNS_14TensorIteratorEENKUlvE0_clEvENKUlvE2_clEvEUlllE_EEEEvRNS_18TensorIteratorBaseERKT_EUliE_EEviT1_ --------------------------
	.section	.nv.constant0._ZN2at6native18elementwise_kernelILi128ELi4EZNS0_15gpu_kernel_implINS0_13AUnaryFunctorIllbZZZNS0_23logical_and_kernel_cudaERNS_14TensorIteratorEENKUlvE0_clEvENKUlvE2_clEvEUlllE_EEEEvRNS_18TensorIteratorBaseERKT_EUliE_EEviT1_,"a",@progbits
	.sectionflags	@""
	.align	4
.nv.constant0._ZN2at6native18elementwise_kernelILi128ELi4EZNS0_15gpu_kernel_implINS0_13AUnaryFunctorIllbZZZNS0_23logical_and_kernel_cudaERNS_14TensorIteratorEENKUlvE0_clEvENKUlvE2_clEvEUlllE_EEEEvRNS_18TensorIteratorBaseERKT_EUliE_EEviT1_:
	.zero		1456


//--------------------- .nv.constant0._ZN2at6native27unrolled_elementwise_kernelINS0_13AUnaryFunctorIllbZZZNS0_23logical_and_kernel_cudaERNS_14TensorIteratorEENKUlvE0_clEvENKUlvE2_clEvEUlllE_EESt5arrayIPcLm2EELi4E23TrivialOffsetCalculatorILi1EjESD_NS0_6memory12LoadWithCastILi1EEENSE_13StoreWithCastILi1EEEEEviT_T0_T2_T3_T4_T5_ --------------------------
	.section	.nv.constant0._ZN2at6native27unrolled_elementwise_kernelINS0_13AUnaryFunctorIllbZZZNS0_23logical_and_kernel_cudaERNS_14TensorIteratorEENKUlvE0_clEvENKUlvE2_clEvEUlllE_EESt5arrayIPcLm2EELi4E23TrivialOffsetCalculatorILi1EjESD_NS0_6memory12LoadWithCastILi1EEENSE_13StoreWithCastILi1EEEEEviT_T0_T2_T3_T4_T5_,"a",@progbits
	.sectionflags	@""
	.align	4
.nv.constant0._ZN2at6native27unrolled_elementwise_kernelINS0_13AUnaryFunctorIllbZZZNS0_23logical_and_kernel_cudaERNS_14TensorIteratorEENKUlvE0_clEvENKUlvE2_clEvEUlllE_EESt5arrayIPcLm2EELi4E23TrivialOffsetCalculatorILi1EjESD_NS0_6memory12LoadWithCastILi1EEENSE_13StoreWithCastILi1EEEEEviT_T0_T2_T3_T4_T5_:
	.zero		956


//--------------------- .nv.constant0._ZN2at6native18elementwise_kernelILi128ELi4EZNS0_22gpu_kernel_impl_nocastINS0_13AUnaryFunctorIllbZZZNS0_23logical_and_kernel_cudaERNS_14TensorIteratorEENKUlvE0_clEvENKUlvE2_clEvEUlllE_EEEEvRNS_18TensorIteratorBaseERKT_EUliE_EEviT1_ --------------------------
	.section	.nv.constant0._ZN2at6native18elementwise_kernelILi128ELi4EZNS0_22gpu_kernel_impl_nocastINS0_13AUnaryFunctorIllbZZZNS0_23logical_and_kernel_cudaERNS_14TensorIteratorEENKUlvE0_clEvENKUlvE2_clEvEUlllE_EEEEvRNS_18TensorIteratorBaseERKT_EUliE_EEviT1_,"a",@progbits
	.sectionflags	@""
	.align	4
.nv.constant0._ZN2at6native18elementwise_kernelILi128ELi4EZNS0_22gpu_kernel_impl_nocastINS0_13AUnaryFunctorIllbZZZNS0_23logical_and_kernel_cudaERNS_14TensorIteratorEENKUlvE0_clEvENKUlvE2_clEvEUlllE_EEEEvRNS_18TensorIteratorBaseERKT_EUliE_EEviT1_:
	.zero		1448


//--------------------- .nv.constant0._ZN2at6native27unrolled_elementwise_kernelINS0_13AUnaryFunctorIllbZZZNS0_23logical_and_kernel_cudaERNS_14TensorIteratorEENKUlvE0_clEvENKUlvE2_clEvEUlllE_EESt5arrayIPcLm2EELi4E23TrivialOffsetCalculatorILi1EjESD_NS0_6memory15LoadWithoutCastENSE_16StoreWithoutCastEEEviT_T0_T2_T3_T4_T5_ --------------------------
	.section	.nv.constant0._ZN2at6native27unrolled_elementwise_kernelINS0_13AUnaryFunctorIllbZZZNS0_23logical_and_kernel_cudaERNS_14TensorIteratorEENKUlvE0_clEvENKUlvE2_clEvEUlllE_EESt5arrayIPcLm2EELi4E23TrivialOffsetCalculatorILi1EjESD_NS0_6memory15LoadWithoutCastENSE_16StoreWithoutCastEEEviT_T0_T2_T3_T4_T5_,"a",@progbits
	.sectionflags	@""
	.align	4
.nv.constant0._ZN2at6native27unrolled_elementwise_kernelINS0_13AUnaryFunctorIllbZZZNS0_23logical_and_kernel_cudaERNS_14TensorIteratorEENKUlvE0_clEvENKUlvE2_clEvEUlllE_EESt5arrayIPcLm2EELi4E23TrivialOffsetCalculatorILi1EjESD_NS0_6memory15LoadWithoutCastENSE_16StoreWithoutCastEEEviT_T0_T2_T3_T4_T5_:
	.zero		940


//--------------------- .nv.constant0._ZN2at6native29vectorized_elementwise_kernelILi2ENS0_13AUnaryFunctorIllbZZZNS0_23logical_and_kernel_cudaERNS_14TensorIteratorEENKUlvE0_clEvENKUlvE2_clEvEUlllE_EESt5arrayIPcLm2EEEEviT0_T1_ --------------------------
	.section	.nv.constant0._ZN2at6native29vectorized_elementwise_kernelILi2ENS0_13AUnaryFunctorIllbZZZNS0_23logical_and_kernel_cudaERNS_14TensorIteratorEENKUlvE0_clEvENKUlvE2_clEvEUlllE_EESt5arrayIPcLm2EEEEviT0_T1_,"a",@progbits
	.sectionflags	@""
	.align	4
.nv.constant0._ZN2at6native29vectorized_elementwise_kernelILi2ENS0_13AUnaryFunctorIllbZZZNS0_23logical_and_kernel_cudaERNS_14TensorIteratorEENKUlvE0_clEvENKUlvE2_clEvEUlllE_EESt5arrayIPcLm2EEEEviT0_T1_:
	.zero		936


//--------------------- .nv.constant0._ZN2at6native29vectorized_elementwise_kernelILi4ENS0_13AUnaryFunctorIllbZZZNS0_23logical_and_kernel_cudaERNS_14TensorIteratorEENKUlvE0_clEvENKUlvE2_clEvEUlllE_EESt5arrayIPcLm2EEEEviT0_T1_ --------------------------
	.section	.nv.constant0._ZN2at6native29vectorized_elementwise_kernelILi4ENS0_13AUnaryFunctorIllbZZZNS0_23logical_and_kernel_cudaERNS_14TensorIteratorEENKUlvE0_clEvENKUlvE2_clEvEUlllE_EESt5arrayIPcLm2EEEEviT0_T1_,"a",@progbits
	.sectionflags	@""
	.align	4
.nv.constant0._ZN2at6native29vectorized_elementwise_kernelILi4ENS0_13AUnaryFunctorIllbZZZNS0_23logical_and_kernel_cudaERNS_14TensorIteratorEENKUlvE0_clEvENKUlvE2_clEvEUlllE_EESt5arrayIPcLm2EEEEviT0_T1_:
	.zero		936


//--------------------- .nv.constant0._ZN2at6native29vectorized_elementwise_kernelILi8ENS0_13AUnaryFunctorIllbZZZNS0_23logical_and_kernel_cudaERNS_14TensorIteratorEENKUlvE0_clEvENKUlvE2_clEvEUlllE_EESt5arrayIPcLm2EEEEviT0_T1_ --------------------------
	.section	.nv.constant0._ZN2at6native29vectorized_elementwise_kernelILi8ENS0_13AUnaryFunctorIllbZZZNS0_23logical_and_kernel_cudaERNS_14TensorIteratorEENKUlvE0_clEvENKUlvE2_clEvEUlllE_EESt5arrayIPcLm2EEEEviT0_T1_,"a",@progbits
	.sectionflags	@""
	.align	4
.nv.constant0._ZN2at6native29vectorized_elementwise_kernelILi8ENS0_13AUnaryFunctorIllbZZZNS0_23logical_and_kernel_cudaERNS_14TensorIteratorEENKUlvE0_clEvENKUlvE2_clEvEUlllE_EESt5arrayIPcLm2EEEEviT0_T1_:
	.zero		936


//--------------------- .nv.constant0._ZN2at6native18elementwise_kernelILi128ELi4EZNS0_15gpu_kernel_implINS0_13BinaryFunctorIllbZZZNS0_23logical_and_kernel_cudaERNS_14TensorIteratorEENKUlvE0_clEvENKUlvE2_clEvEUlllE_EEEEvRNS_18TensorIteratorBaseERKT_EUliE_EEviT1_ --------------------------
	.section	.nv.constant0._ZN2at6native18elementwise_kernelILi128ELi4EZNS0_15gpu_kernel_implINS0_13BinaryFunctorIllbZZZNS0_23logical_and_kernel_cudaERNS_14TensorIteratorEENKUlvE0_clEvENKUlvE2_clEvEUlllE_EEEEvRNS_18TensorIteratorBaseERKT_EUliE_EEviT1_,"a",@progbits
	.sectionflags	@""
	.align	4
.nv.constant0._ZN2at6native18elementwise_kernelILi128ELi4EZNS0_15gpu_kernel_implINS0_13BinaryFunctorIllbZZZNS0_23logical_and_kernel_cudaERNS_14TensorIteratorEENKUlvE0_clEvENKUlvE2_clEvEUlllE_EEEEvRNS_18TensorIteratorBaseERKT_EUliE_EEviT1_:
	.zero		1552


//--------------------- .nv.constant0._ZN2at6native27unrolled_elementwise_kernelINS0_13BinaryFunctorIllbZZZNS0_23logical_and_kernel_cudaERNS_14TensorIteratorEENKUlvE0_clEvENKUlvE2_clEvEUlllE_EESt5arrayIPcLm3EELi4E23TrivialOffsetCalculatorILi2EjESC_ILi1EjENS0_6memory12LoadWithCastILi2EEENSF_13StoreWithCastILi1EEEEEviT_T0_T2_T3_T4_T5_ --------------------------
	.section	.nv.constant0._ZN2at6native27unrolled_elementwise_kernelINS0_13BinaryFunctorIllbZZZNS0_23logical_and_kernel_cudaERNS_14TensorIteratorEENKUlvE0_clEvENKUlvE2_clEvEUlllE_EESt5arrayIPcLm3EELi4E23TrivialOffsetCalculatorILi2EjESC_ILi1EjENS0_6memory12LoadWithCastILi2EEENSF_13StoreWithCastILi1EEEEEviT_T0_T2_T3_T4_T5_,"a",@progbits
	.sectionflags	@""
	.align	4
.nv.constant0._ZN2at6native27unrolled_elementwise_kernelINS0_13BinaryFunctorIllbZZZNS0_23logical_and_kernel_cudaERNS_14TensorIteratorEENKUlvE0_clEvENKUlvE2_clEvEUlllE_EESt5arrayIPcLm3EELi4E23TrivialOffsetCalculatorILi2EjESC_ILi1EjENS0_6memory12LoadWithCastILi2EEENSF_13StoreWithCastILi1EEEEEviT_T0_T2_T3_T4_T5_:
	.zero		952


//--------------------- .nv.constant0._ZN2at6native18elementwise_kernelILi128ELi4EZNS0_22gpu_kernel_impl_nocastINS0_13BinaryFunctorIllbZZZNS0_23logical_and_kernel_cudaERNS_14TensorIteratorEENKUlvE0_clEvENKUlvE2_clEvEUlllE_EEEEvRNS_18TensorIteratorBaseERKT_EUliE_EEviT1_ --------------------------
	.section	.nv.constant0._ZN2at6native18elementwise_kernelILi128ELi4EZNS0_22gpu_kernel_impl_nocastINS0_13BinaryFunctorIllbZZZNS0_23logical_and_kernel_cudaERNS_14TensorIteratorEENKUlvE0_clEvENKUlvE2_clEvEUlllE_EEEEvRNS_18TensorIteratorBaseERKT_EUliE_EEviT1_,"a",@progbits
	.sectionflags	@""
	.align	4
.nv.constant0._ZN2at6native18elementwise_kernelILi128ELi4EZNS0_22gpu_kernel_impl_nocastINS0_13BinaryFunctorIllbZZZNS0_23logical_and_kernel_cudaERNS_14TensorIteratorEENKUlvE0_clEvENKUlvE2_clEvEUlllE_EEEEvRNS_18TensorIteratorBaseERKT_EUliE_EEviT1_:
	.zero		1552


//--------------------- .nv.constant0._ZN2at6native27unrolled_elementwise_kernelINS0_13BinaryFunctorIllbZZZNS0_23logical_and_kernel_cudaERNS_14TensorIteratorEENKUlvE0_clEvENKUlvE2_clEvEUlllE_EESt5arrayIPcLm3EELi4E23TrivialOffsetCalculatorILi2EjESC_ILi1EjENS0_6memory15LoadWithoutCastENSF_16StoreWithoutCastEEEviT_T0_T2_T3_T4_T5_ --------------------------
	.section	.nv.constant0._ZN2at6native27unrolled_elementwise_kernelINS0_13BinaryFunctorIllbZZZNS0_23logical_and_kernel_cudaERNS_14TensorIteratorEENKUlvE0_clEvENKUlvE2_clEvEUlllE_EESt5arrayIPcLm3EELi4E23TrivialOffsetCalculatorILi2EjESC_ILi1EjENS0_6memory15LoadWithoutCastENSF_16StoreWithoutCastEEEviT_T0_T2_T3_T4_T5_,"a",@progbits
	.sectionflags	@""
	.align	4
.nv.constant0._ZN2at6native27unrolled_elementwise_kernelINS0_13BinaryFunctorIllbZZZNS0_23logical_and_kernel_cudaERNS_14TensorIteratorEENKUlvE0_clEvENKUlvE2_clEvEUlllE_EESt5arrayIPcLm3EELi4E23TrivialOffsetCalculatorILi2EjESC_ILi1EjENS0_6memory15LoadWithoutCastENSF_16StoreWithoutCastEEEviT_T0_T2_T3_T4_T5_:
	.zero		932


//--------------------- .nv.constant0._ZN2at6native29vectorized_elementwise_kernelILi2ENS0_13BinaryFunctorIllbZZZNS0_23logical_and_kernel_cudaERNS_14TensorIteratorEENKUlvE0_clEvENKUlvE2_clEvEUlllE_EESt5arrayIPcLm3EEEEviT0_T1_ --------------------------
	.section	.nv.constant0._ZN2at6native29vectorized_elementwise_kernelILi2ENS0_13BinaryFunctorIllbZZZNS0_23logical_and_kernel_cudaERNS_14TensorIteratorEENKUlvE0_clEvENKUlvE2_clEvEUlllE_EESt5arrayIPcLm3EEEEviT0_T1_,"a",@progbits
	.sectionflags	@""
	.align	4
.nv.constant0._ZN2at6native29vectorized_elementwise_kernelILi2ENS0_13BinaryFunctorIllbZZZNS0_23logical_and_kernel_cudaERNS_14TensorIteratorEENKUlvE0_clEvENKUlvE2_clEvEUlllE_EESt5arrayIPcLm3EEEEviT0_T1_:
	.zero		928


//--------------------- .nv.constant0._ZN2at6native29vectorized_elementwise_kernelILi4ENS0_13BinaryFunctorIllbZZZNS0_23logical_and_kernel_cudaERNS_14TensorIteratorEENKUlvE0_clEvENKUlvE2_clEvEUlllE_EESt5arrayIPcLm3EEEEviT0_T1_ --------------------------
	.section	.nv.constant0._ZN2at6native29vectorized_elementwise_kernelILi4ENS0_13BinaryFunctorIllbZZZNS0_23logical_and_kernel_cudaERNS_14TensorIteratorEENKUlvE0_clEvENKUlvE2_clEvEUlllE_EESt5arrayIPcLm3EEEEviT0_T1_,"a",@progbits
	.sectionflags	@""
	.align	4
.nv.constant0._ZN2at6native29vectorized_elementwise_kernelILi4ENS0_13BinaryFunctorIllbZZZNS0_23logical_and_kernel_cudaERNS_14TensorIteratorEENKUlvE0_clEvENKUlvE2_clEvEUlllE_EESt5arrayIPcLm3EEEEviT0_T1_:
	.zero		928


//--------------------- .nv.constant0._ZN2at6native29vectorized_elementwise_kernelILi8ENS0_13BinaryFunctorIllbZZZNS0_23logical_and_kernel_cudaERNS_14TensorIteratorEENKUlvE0_clEvENKUlvE2_clEvEUlllE_EESt5arrayIPcLm3EEEEviT0_T1_ --------------------------
	.section	.nv.constant0._ZN2at6native29vectorized_elementwise_kernelILi8ENS0_13BinaryFunctorIllbZZZNS0_23logical_and_kernel_cudaERNS_14TensorIteratorEENKUlvE0_clEvENKUlvE2_clEvEUlllE_EESt5arrayIPcLm3EEEEviT0_T1_,"a",@progbits
	.sectionflags	@""
	.align	4
.nv.constant0._ZN2at6native29vectorized_elementwise_kernelILi8ENS0_13BinaryFunctorIllbZZZNS0_23logical_and_kernel_cudaERNS_14TensorIteratorEENKUlvE0_clEvENKUlvE2_clEvEUlllE_EESt5arrayIPcLm3EEEEviT0_T1_:
	.zero		928


//--------------------- .nv.constant0._ZN2at6native18elementwise_kernelILi128ELi4EZNS0_15gpu_kernel_implINS0_13AUnaryFunctorIiibZZZNS0_23logical_and_kernel_cudaERNS_14TensorIteratorEENKUlvE0_clEvENKUlvE1_clEvEUliiE_EEEEvRNS_18TensorIteratorBaseERKT_EUliE_EEviT1_ --------------------------
	.section	.nv.constant0._ZN2at6native18elementwise_kernelILi128ELi4EZNS0_15gpu_kernel_implINS0_13AUnaryFunctorIiibZZZNS0_23logical_and_kernel_cudaERNS_14TensorIteratorEENKUlvE0_clEvENKUlvE1_clEvEUliiE_EEEEvRNS_18TensorIteratorBaseERKT_EUliE_EEviT1_,"a",@progbits
	.sectionflags	@""
	.align	4
.nv.constant0._ZN2at6native18elementwise_kernelILi128ELi4EZNS0_15gpu_kernel_implINS0_13AUnaryFunctorIiibZZZNS0_23logical_and_kernel_cudaERNS_14TensorIteratorEENKUlvE0_clEvENKUlvE1_clEvEUliiE_EEEEvRNS_18TensorIteratorBaseERKT_EUliE_EEviT1_:
	.zero		1448


//--------------------- .nv.constant0._ZN2at6native27unrolled_elementwise_kernelINS0_13AUnaryFunctorIiibZZZNS0_23logical_and_kernel_cudaERNS_14TensorIteratorEENKUlvE0_clEvENKUlvE1_clEvEUliiE_EESt5arrayIPcLm2EELi4E23TrivialOffsetCalculatorILi1EjESD_NS0_6memory12LoadWithCastILi1EEENSE_13StoreWithCastILi1EEEEEviT_T0_T2_T3_T4_T5_ --------------------------
	.section	.nv.constant0._ZN2at6native27unrolled_elementwise_kernelINS0_13AUnaryFunctorIiibZZZNS0_23logical_and_kernel_cudaERNS_14TensorIteratorEENKUlvE0_clEvENKUlvE1_clEvEUliiE_EESt5arrayIPcLm2EELi4E23TrivialOffsetCalculatorILi1EjESD_NS0_6memory12LoadWithCastILi1EEENSE_13StoreWithCastILi1EEEEEviT_T0_T2_T3_T4_T5_,"a",@progbits
	.sectionflags	@""
	.align	4
.nv.constant0._ZN2at6native27unrolled_elementwise_kernelINS0_13AUnaryFunctorIiibZZZNS0_23logical_and_kernel_cudaERNS_14TensorIteratorEENKUlvE0_clEvENKUlvE1_clEvEUliiE_EESt5arrayIPcLm2EELi4E23TrivialOffsetCalculatorILi1EjESD_NS0_6memory12LoadWithCastILi1EEENSE_13StoreWithCastILi1EEEEEviT_T0_T2_T3_T4_T5_:
	.zero		948


//--------------------- .nv.constant0._ZN2at6native18elementwise_kernelILi128ELi4EZNS0_22gpu_kernel_impl_nocastINS0_13AUnaryFunctorIiibZZZNS0_23logical_and_kernel_cudaERNS_14TensorIteratorEENKUlvE0_clEvENKUlvE1_clEvEUliiE_EEEEvRNS_18TensorIteratorBaseERKT_EUliE_EEviT1_ --------------------------
	.section	.nv.constant0._ZN2at6native18elementwise_kernelILi128ELi4EZNS0_22gpu_kernel_impl_nocastINS0_13AUnaryFunctorIiibZZZNS0_23logical_and_kernel_cudaERNS_14TensorIteratorEENKUlvE0_clEvENKUlvE1_clEvEUliiE_EEEEvRNS_18TensorIteratorBaseERKT_EUliE_EEviT1_,"a",@progbits
	.sectionflags	@""
	.align	4
.nv.constant0._ZN2at6native18elementwise_kernelILi128ELi4EZNS0_22gpu_kernel_impl_nocastINS0_13AUnaryFunctorIiibZZZNS0_23logical_and_kernel_cudaERNS_14TensorIteratorEENKUlvE0_clEvENKUlvE1_clEvEUliiE_EEEEvRNS_18TensorIteratorBaseERKT_EUliE_EEviT1_:
	.zero		1440


//--------------------- .nv.constant0._ZN2at6native27unrolled_elementwise_kernelINS0_13AUnaryFunctorIiibZZZNS0_23logical_and_kernel_cudaERNS_14TensorIteratorEENKUlvE0_clEvENKUlvE1_clEvEUliiE_EESt5arrayIPcLm2EELi4E23TrivialOffsetCalculatorILi1EjESD_NS0_6memory15LoadWithoutCastENSE_16StoreWithoutCastEEEviT_T0_T2_T3_T4_T5_ --------------------------
	.section	.nv.constant0._ZN2at6native27unrolled_elementwise_kernelINS0_13AUnaryFunctorIiibZZZNS0_23logical_and_kernel_cudaERNS_14TensorIteratorEENKUlvE0_clEvENKUlvE1_clEvEUliiE_EESt5arrayIPcLm2EELi4E23TrivialOffsetCalculatorILi1EjESD_NS0_6memory15LoadWithoutCastENSE_16StoreWithoutCastEEEviT_T0_T2_T3_T4_T5_,"a",@progbits
	.sectionflags	@""
	.align	4
.nv.constant0._ZN2at6native27unrolled_elementwise_kernelINS0_13AUnaryFunctorIiibZZZNS0_23logical_and_kernel_cudaERNS_14TensorIteratorEENKUlvE0_clEvENKUlvE1_clEvEUliiE_EESt5arrayIPcLm2EELi4E23TrivialOffsetCalculatorILi1EjESD_NS0_6memory15LoadWithoutCastENSE_16StoreWithoutCastEEEviT_T0_T2_T3_T4_T5_:
	.zero		932


//--------------------- .nv.constant0._ZN2at6native29vectorized_elementwise_kernelILi2ENS0_13AUnaryFunctorIiibZZZNS0_23logical_and_kernel_cudaERNS_14TensorIteratorEENKUlvE0_clEvENKUlvE1_clEvEUliiE_EESt5arrayIPcLm2EEEEviT0_T1_ --------------------------
	.section	.nv.constant0._ZN2at6native29vectorized_elementwise_kernelILi2ENS0_13AUnaryFunctorIiibZZZNS0_23logical_and_kernel_cudaERNS_14TensorIteratorEENKUlvE0_clEvENKUlvE1_clEvEUliiE_EESt5arrayIPcLm2EEEEviT0_T1_,"a",@progbits
	.sectionflags	@""
	.align	4
.nv.constant0._ZN2at6native29vectorized_elementwise_kernelILi2ENS0_13AUnaryFunctorIiibZZZNS0_23logical_and_kernel_cudaERNS_14TensorIteratorEENKUlvE0_clEvENKUlvE1_clEvEUliiE_EESt5arrayIPcLm2EEEEviT0_T1_:
	.zero		928


//--------------------- .nv.constant0._ZN2at6native29vectorized_elementwise_kernelILi4ENS0_13AUnaryFunctorIiibZZZNS0_23logical_and_kernel_cudaERNS_14TensorIteratorEENKUlvE0_clEvENKUlvE1_clEvEUliiE_EESt5arrayIPcLm2EEEEviT0_T1_ --------------------------
	.section	.nv.constant0._ZN2at6native29vectorized_elementwise_kernelILi4ENS0_13AUnaryFunctorIiibZZZNS0_23logical_and_kernel_cudaERNS_14TensorIteratorEENKUlvE0_clEvENKUlvE1_clEvEUliiE_EESt5arrayIPcLm2EEEEviT0_T1_,"a",@progbits
	.sectionflags	@""
	.align	4
.nv.constant0._ZN2at6native29vectorized_elementwise_kernelILi4ENS0_13AUnaryFunctorIiibZZZNS0_23logical_and_kernel_cudaERNS_14TensorIteratorEENKUlvE0_clEvENKUlvE1_clEvEUliiE_EESt5arrayIPcLm2EEEEviT0_T1_:
	.zero		928


//--------------------- .nv.constant0._ZN2at6native29vectorized_elementwise_kernelILi8ENS0_13AUnaryFunctorIiibZZZNS0_23logical_and_kernel_cudaERNS_14TensorIteratorEENKUlvE0_clEvENKUlvE1_clEvEUliiE_EESt5arrayIPcLm2EEEEviT0_T1_ --------------------------
	.section	.nv.constant0._ZN2at6native29vectorized_elementwise_kernelILi8ENS0_13AUnaryFunctorIiibZZZNS0_23logical_and_kernel_cudaERNS_14TensorIteratorEENKUlvE0_clEvENKUlvE1_clEvEUliiE_EESt5arrayIPcLm2EEEEviT0_T1_,"a",@progbits
	.sectionflags	@""
	.align	4
.nv.constant0._ZN2at6native29vectorized_elementwise_kernelILi8ENS0_13AUnaryFunctorIiibZZZNS0_23logical_and_kernel_cudaERNS_14TensorIteratorEENKUlvE0_clEvENKUlvE1_clEvEUliiE_EESt5arrayIPcLm2EEEEviT0_T1_:
	.zero		928


//--------------------- .nv.constant0._ZN2at6native18elementwise_kernelILi128ELi4EZNS0_15gpu_kernel_implINS0_13BinaryFunctorIiibZZZNS0_23logical_and_kernel_cudaERNS_14TensorIteratorEENKUlvE0_clEvENKUlvE1_clEvEUliiE_EEEEvRNS_18TensorIteratorBaseERKT_EUliE_EEviT1_ --------------------------
	.section	.nv.constant0._ZN2at6native18elementwise_kernelILi128ELi4EZNS0_15gpu_kernel_implINS0_13BinaryFunctorIiibZZZNS0_23logical_and_kernel_cudaERNS_14TensorIteratorEENKUlvE0_clEvENKUlvE1_clEvEUliiE_EEEEvRNS_18TensorIteratorBaseERKT_EUliE_EEviT1_,"a",@progbits
	.sectionflags	@""
	.align	4
.nv.constant0._ZN2at6native18elementwise_kernelILi128ELi4EZNS0_15gpu_kernel_implINS0_13BinaryFunctorIiibZZZNS0_23logical_and_kernel_cudaERNS_14TensorIteratorEENKUlvE0_clEvENKUlvE1_clEvEUliiE_EEEEvRNS_18TensorIteratorBaseERKT_EUliE_EEviT1_:
	.zero		1552


//--------------------- .nv.constant0._ZN2at6native27unrolled_elementwise_kernelINS0_13BinaryFunctorIiibZZZNS0_23logical_and_kernel_cudaERNS_14TensorIteratorEENKUlvE0_clEvENKUlvE1_clEvEUliiE_EESt5arrayIPcLm3EELi4E23TrivialOffsetCalculatorILi2EjESC_ILi1EjENS0_6memory12LoadWithCastILi2EEENSF_13StoreWithCastILi1EEEEEviT_T0_T2_T3_T4_T5_ --------------------------
	.section	.nv.constant0._ZN2at6native27unrolled_elementwise_kernelINS0_13BinaryFunctorIiibZZZNS0_23logical_and_kernel_cudaERNS_14TensorIteratorEENKUlvE0_clEvENKUlvE1_clEvEUliiE_EESt5arrayIPcLm3EELi4E23TrivialOffsetCalculatorILi2EjESC_ILi1EjENS0_6memory12LoadWithCastILi2EEENSF_13StoreWithCastILi1EEEEEviT_T0_T2_T3_T4_T5_,"a",@progbits
	.sectionflags	@""
	.align	4
.nv.constant0._ZN2at6native27unrolled_elementwise_kernelINS0_13BinaryFunctorIiibZZZNS0_23logical_and_kernel_cudaERNS_14TensorIteratorEENKUlvE0_clEvENKUlvE1_clEvEUliiE_EESt5arrayIPcLm3EELi4E23TrivialOffsetCalculatorILi2EjESC_ILi1EjENS0_6memory12LoadWithCastILi2EEENSF_13StoreWithCastILi1EEEEEviT_T0_T2_T3_T4_T5_:
	.zero		952


//--------------------- .nv.constant0._ZN2at6native18elementwise_kernelILi128ELi4EZNS0_22gpu_kernel_impl_nocastINS0_13BinaryFunctorIiibZZZNS0_23logical_and_kernel_cudaERNS_14TensorIteratorEENKUlvE0_clEvENKUlvE1_clEvEUliiE_EEEEvRNS_18TensorIteratorBaseERKT_EUliE_EEviT1_ --------------------------
	.section	.nv.constant0._ZN2at6native18elementwise_kernelILi128ELi4EZNS0_22gpu_kernel_impl_nocastINS0_13BinaryFunctorIiibZZZNS0_23logical_and_kernel_cudaERNS_14TensorIteratorEENKUlvE0_clEvENKUlvE1_clEvEUliiE_EEEEvRNS_18TensorIteratorBaseERKT_EUliE_EEviT1_,"a",@progbits
	.sectionflags	@""
	.align	4
.nv.constant0._ZN2at6native18elementwise_kernelILi128ELi4EZNS0_22gpu_kernel_impl_nocastINS0_13BinaryFunctorIiibZZZNS0_23logical_and_kernel_cudaERNS_14TensorIteratorEENKUlvE0_clEvENKUlvE1_clEvEUliiE_EEEEvRNS_18TensorIteratorBaseERKT_EUliE_EEviT1_:
	.zero		1552


//--------------------- .nv.constant0._ZN2at6native27unrolled_elementwise_kernelINS0_13BinaryFunctorIiibZZZNS0_23logical_and_kernel_cudaERNS_14TensorIteratorEENKUlvE0_clEvENKUlvE1_clEvEUliiE_EESt5arrayIPcLm3EELi4E23TrivialOffsetCalculatorILi2EjESC_ILi1EjENS0_6memory15LoadWithoutCastENSF_16StoreWithoutCastEEEviT_T0_T2_T3_T4_T5_ --------------------------
	.section	.nv.constant0._ZN2at6native27unrolled_elementwise_kernelINS0_13BinaryFunctorIiibZZZNS0_23logical_and_kernel_cudaERNS_14TensorIteratorEENKUlvE0_clEvENKUlvE1_clEvEUliiE_EESt5arrayIPcLm3EELi4E23TrivialOffsetCalculatorILi2EjESC_ILi1EjENS0_6memory15LoadWithoutCastENSF_16StoreWithoutCastEEEviT_T0_T2_T3_T4_T5_,"a",@progbits
	.sectionflags	@""
	.align	4
.nv.constant0._ZN2at6native27unrolled_elementwise_kernelINS0_13BinaryFunctorIiibZZZNS0_23logical_and_kernel_cudaERNS_14TensorIteratorEENKUlvE0_clEvENKUlvE1_clEvEUliiE_EESt5arrayIPcLm3EELi4E23TrivialOffsetCalculatorILi2EjESC_ILi1EjENS0_6memory15LoadWithoutCastENSF_16StoreWithoutCastEEEviT_T0_T2_T3_T4_T5_:
	.zero		932


//--------------------- .nv.constant0._ZN2at6native29vectorized_elementwise_kernelILi2ENS0_13BinaryFunctorIiibZZZNS0_23logical_and_kernel_cudaERNS_14TensorIteratorEENKUlvE0_clEvENKUlvE1_clEvEUliiE_EESt5arrayIPcLm3EEEEviT0_T1_ --------------------------
	.section	.nv.constant0._ZN2at6native29vectorized_elementwise_kernelILi2ENS0_13BinaryFunctorIiibZZZNS0_23logical_and_kernel_cudaERNS_14TensorIteratorEENKUlvE0_clEvENKUlvE1_clEvEUliiE_EESt5arrayIPcLm3EEEEviT0_T1_,"a",@progbits
	.sectionflags	@""
	.align	4
.nv.constant0._ZN2at6native29vectorized_elementwise_kernelILi2ENS0_13BinaryFunctorIiibZZZNS0_23logical_and_kernel_cudaERNS_14TensorIteratorEENKUlvE0_clEvENKUlvE1_clEvEUliiE_EESt5arrayIPcLm3EEEEviT0_T1_:
	.zero		928


//--------------------- .nv.constant0._ZN2at6native29vectorized_elementwise_kernelILi4ENS0_13BinaryFunctorIiibZZZNS0_23logical_and_kernel_cudaERNS_14TensorIteratorEENKUlvE0_clEvENKUlvE1_clEvEUliiE_EESt5arrayIPcLm3EEEEviT0_T1_ --------------------------
	.section	.nv.constant0._ZN2at6native29vectorized_elementwise_kernelILi4ENS0_13BinaryFunctorIiibZZZNS0_23logical_and_kernel_cudaERNS_14TensorIteratorEENKUlvE0_clEvENKUlvE1_clEvEUliiE_EESt5arrayIPcLm3EEEEviT0_T1_,"a",@progbits
	.sectionflags	@""
	.align	4
.nv.constant0._ZN2at6native29vectorized_elementwise_kernelILi4ENS0_13BinaryFunctorIiibZZZNS0_23logical_and_kernel_cudaERNS_14TensorIteratorEENKUlvE0_clEvENKUlvE1_clEvEUliiE_EESt5arrayIPcLm3EEEEviT0_T1_:
	.zero		928


//--------------------- .nv.constant0._ZN2at6native29vectorized_elementwise_kernelILi8ENS0_13BinaryFunctorIiibZZZNS0_23logical_and_kernel_cudaERNS_14TensorIteratorEENKUlvE0_clEvENKUlvE1_clEvEUliiE_EESt5arrayIPcLm3EEEEviT0_T1_ --------------------------
	.section	.nv.constant0._ZN2at6native29vectorized_elementwise_kernelILi8ENS0_13BinaryFunctorIiibZZZNS0_23logical_and_kernel_cudaERNS_14TensorIteratorEENKUlvE0_clEvENKUlvE1_clEvEUliiE_EESt5arrayIPcLm3EEEEviT0_T1_,"a",@progbits
	.sectionflags	@""
	.align	4
.nv.constant0._ZN2at6native29vectorized_elementwise_kernelILi8ENS0_13BinaryFunctorIiibZZZNS0_23logical_and_kernel_cudaERNS_14TensorIteratorEENKUlvE0_clEvENKUlvE1_clEvEUliiE_EESt5arrayIPcLm3EEEEviT0_T1_:
	.zero		928


//--------------------- .nv.constant0._ZN2at6native18elementwise_kernelILi128ELi4EZNS0_15gpu_kernel_implINS0_13AUnaryFunctorIaabZZZNS0_23logical_and_kernel_cudaERNS_14TensorIteratorEENKUlvE0_clEvENKUlvE0_clEvEUlaaE_EEEEvRNS_18TensorIteratorBaseERKT_EUliE_EEviT1_ --------------------------
	.section	.nv.constant0._ZN2at6native18elementwise_kernelILi128ELi4EZNS0_15gpu_kernel_implINS0_13AUnaryFunctorIaabZZZNS0_23logical_and_kernel_cudaERNS_14TensorIteratorEENKUlvE0_clEvENKUlvE0_clEvEUlaaE_EEEEvRNS_18TensorIteratorBaseERKT_EUliE_EEviT1_,"a",@progbits
	.sectionflags	@""
	.align	4
.nv.constant0._ZN2at6native18elementwise_kernelILi128ELi4EZNS0_15gpu_kernel_implINS0_13AUnaryFunctorIaabZZZNS0_23logical_and_kernel_cudaERNS_14TensorIteratorEENKUlvE0_clEvENKUlvE0_clEvEUlaaE_EEEEvRNS_18TensorIteratorBaseERKT_EUliE_EEviT1_:
	.zero		1440


//--------------------- .nv.constant0._ZN2at6native27unrolled_elementwise_kernelINS0_13AUnaryFunctorIaabZZZNS0_23logical_and_kernel_cudaERNS_14TensorIteratorEENKUlvE0_clEvENKUlvE0_clEvEUlaaE_EESt5arrayIPcLm2EELi4E23TrivialOffsetCalculatorILi1EjESD_NS0_6memory12LoadWithCastILi1EEENSE_13StoreWithCastILi1EEEEEviT_T0_T2_T3_T4_T5_ --------------------------
	.section	.nv.constant0._ZN2at6native27unrolled_elementwise_kernelINS0_13AUnaryFunctorIaabZZZNS0_23logical_and_kernel_cudaERNS_14TensorIteratorEENKUlvE0_clEvENKUlvE0_clEvEUlaaE_EESt5arrayIPcLm2EELi4E23TrivialOffsetCalculatorILi1EjESD_NS0_6memory12LoadWithCastILi1EEENSE_13StoreWithCastILi1EEEEEviT_T0_T2_T3_T4_T5_,"a",@progbits
	.sectionflags	@""
	.align	4
.nv.constant0._ZN2at6native27unrolled_elementwise_kernelINS0_13AUnaryFunctorIaabZZZNS0_23logical_and_kernel_cudaERNS_14TensorIteratorEENKUlvE0_clEvENKUlvE0_clEvEUlaaE_EESt5arrayIPcLm2EELi4E23TrivialOffsetCalculatorILi1EjESD_NS0_6memory12LoadWithCastILi1EEENSE_13StoreWithCastILi1EEEEEviT_T0_T2_T3_T4_T5_:
	.zero		940


//--------------------- .nv.constant0._ZN2at6native18elementwise_kernelILi128ELi4EZNS0_22gpu_kernel_impl_nocastINS0_13AUnaryFunctorIaabZZZNS0_23logical_and_kernel_cudaERNS_14TensorIteratorEENKUlvE0_clEvENKUlvE0_clEvEUlaaE_EEEEvRNS_18TensorIteratorBaseERKT_EUliE_EEviT1_ --------------------------
	.section	.nv.constant0._ZN2at6native18elementwise_kernelILi128ELi4EZNS0_22gpu_kernel_impl_nocastINS0_13AUnaryFunctorIaabZZZNS0_23logical_and_kernel_cudaERNS_14TensorIteratorEENKUlvE0_clEvENKUlvE0_clEvEUlaaE_EEEEvRNS_18TensorIteratorBaseERKT_EUliE_EEviT1_,"a",@progbits
	.sectionflags	@""
	.align	4
.nv.constant0._ZN2at6native18elementwise_kernelILi128ELi4EZNS0_22gpu_kernel_impl_nocastINS0_13AUnaryFunctorIaabZZZNS0_23logical_and_kernel_cudaERNS_14TensorIteratorEENKUlvE0_clEvENKUlvE0_clEvEUlaaE_EEEEvRNS_18TensorIteratorBaseERKT_EUliE_EEviT1_:
	.zero		1440


//--------------------- .nv.constant0._ZN2at6native27unrolled_elementwise_kernelINS0_13AUnaryFunctorIaabZZZNS0_23logical_and_kernel_cudaERNS_14TensorIteratorEENKUlvE0_clEvENKUlvE0_clEvEUlaaE_EESt5arrayIPcLm2EELi4E23TrivialOffsetCalculatorILi1EjESD_NS0_6memory15LoadWithoutCastENSE_16StoreWithoutCastEEEviT_T0_T2_T3_T4_T5_ --------------------------
	.section	.nv.constant0._ZN2at6native27unrolled_elementwise_kernelINS0_13AUnaryFunctorIaabZZZNS0_23logical_and_kernel_cudaERNS_14TensorIteratorEENKUlvE0_clEvENKUlvE0_clEvEUlaaE_EESt5arrayIPcLm2EELi4E23TrivialOffsetCalculatorILi1EjESD_NS0_6memory15LoadWithoutCastENSE_16StoreWithoutCastEEEviT_T0_T2_T3_T4_T5_,"a",@progbits
	.sectionflags	@""
	.align	4
.nv.constant0._ZN2at6native27unrolled_elementwise_kernelINS0_13AUnaryFunctorIaabZZZNS0_23logical_and_kernel_cudaERNS_14TensorIteratorEENKUlvE0_clEvENKUlvE0_clEvEUlaaE_EESt5arrayIPcLm2EELi4E23TrivialOffsetCalculatorILi1EjESD_NS0_6memory15LoadWithoutCastENSE_16StoreWithoutCastEEEviT_T0_T2_T3_T4_T5_:
	.zero		924


//--------------------- .nv.constant0._ZN2at6native29vectorized_elementwise_kernelILi2ENS0_13AUnaryFunctorIaabZZZNS0_23logical_and_kernel_cudaERNS_14TensorIteratorEENKUlvE0_clEvENKUlvE0_clEvEUlaaE_EESt5arrayIPcLm2EEEEviT0_T1_ --------------------------
	.section	.nv.constant0._ZN2at6native29vectorized_elementwise_kernelILi2ENS0_13AUnaryFunctorIaabZZZNS0_23logical_and_kernel_cudaERNS_14TensorIteratorEENKUlvE0_clEvENKUlvE0_clEvEUlaaE_EESt5arrayIPcLm2EEEEviT0_T1_,"a",@progbits
	.sectionflags	@""
	.align	4
.nv.constant0._ZN2at6native29vectorized_elementwise_kernelILi2ENS0_13AUnaryFunctorIaabZZZNS0_23logical_and_kernel_cudaERNS_14TensorIteratorEENKUlvE0_clEvENKUlvE0_clEvEUlaaE_EESt5arrayIPcLm2EEEEviT0_T1_:
	.zero		920


//--------------------- .nv.constant0._ZN2at6native29vectorized_elementwise_kernelILi4ENS0_13AUnaryFunctorIaabZZZNS0_23logical_and_kernel_cudaERNS_14TensorIteratorEENKUlvE0_clEvENKUlvE0_clEvEUlaaE_EESt5arrayIPcLm2EEEEviT0_T1_ --------------------------
	.section	.nv.constant0._ZN2at6native29vectorized_elementwise_kernelILi4ENS0_13AUnaryFunctorIaabZZZNS0_23logical_and_kernel_cudaERNS_14TensorIteratorEENKUlvE0_clEvENKUlvE0_clEvEUlaaE_EESt5arrayIPcLm2EEEEviT0_T1_,"a",@progbits
	.sectionflags	@""
	.align	4
.nv.constant0._ZN2at6native29vectorized_elementwise_kernelILi4ENS0_13AUnaryFunctorIaabZZZNS0_23logical_and_kernel_cudaERNS_14TensorIteratorEENKUlvE0_clEvENKUlvE0_clEvEUlaaE_EESt5arrayIPcLm2EEEEviT0_T1_:
	.zero		920


//--------------------- .nv.constant0._ZN2at6native29vectorized_elementwise_kernelILi8ENS0_13AUnaryFunctorIaabZZZNS0_23logical_and_kernel_cudaERNS_14TensorIteratorEENKUlvE0_clEvENKUlvE0_clEvEUlaaE_EESt5arrayIPcLm2EEEEviT0_T1_ --------------------------
	.section	.nv.constant0._ZN2at6native29vectorized_elementwise_kernelILi8ENS0_13AUnaryFunctorIaabZZZNS0_23logical_and_kernel_cudaERNS_14TensorIteratorEENKUlvE0_clEvENKUlvE0_clEvEUlaaE_EESt5arrayIPcLm2EEEEviT0_T1_,"a",@progbits
	.sectionflags	@""
	.align	4
.nv.constant0._ZN2at6native29vectorized_elementwise_kernelILi8ENS0_13AUnaryFunctorIaabZZZNS0_23logical_and_kernel_cudaERNS_14TensorIteratorEENKUlvE0_clEvENKUlvE0_clEvEUlaaE_EESt5arrayIPcLm2EEEEviT0_T1_:
	.zero		920


//--------------------- .nv.constant0._ZN2at6native18elementwise_kernelILi128ELi4EZNS0_15gpu_kernel_implINS0_13BinaryFunctorIaabZZZNS0_23logical_and_kernel_cudaERNS_14TensorIteratorEENKUlvE0_clEvENKUlvE0_clEvEUlaaE_EEEEvRNS_18TensorIteratorBaseERKT_EUliE_EEviT1_ --------------------------
	.section	.nv.constant0._ZN2at6native18elementwise_kernelILi128ELi4EZNS0_15gpu_kernel_implINS0_13BinaryFunctorIaabZZZNS0_23logical_and_kernel_cudaERNS_14TensorIteratorEENKUlvE0_clEvENKUlvE0_clEvEUlaaE_EEEEvRNS_18TensorIteratorBaseERKT_EUliE_EEviT1_,"a",@progbits
	.sectionflags	@""
	.align	4
.nv.constant0._ZN2at6native18elementwise_kernelILi128ELi4EZNS0_15gpu_kernel_implINS0_13BinaryFunctorIaabZZZNS0_23logical_and_kernel_cudaERNS_14TensorIteratorEENKUlvE0_clEvENKUlvE0_clEvEUlaaE_EEEEvRNS_18TensorIteratorBaseERKT_EUliE_EEviT1_:
	.zero		1552


//--------------------- .nv.constant0._ZN2at6native27unrolled_elementwise_kernelINS0_13BinaryFunctorIaabZZZNS0_23logical_and_kernel_cudaERNS_14TensorIteratorEENKUlvE0_clEvENKUlvE0_clEvEUlaaE_EESt5arrayIPcLm3EELi4E23TrivialOffsetCalculatorILi2EjESC_ILi1EjENS0_6memory12LoadWithCastILi2EEENSF_13StoreWithCastILi1EEEEEviT_T0_T2_T3_T4_T5_ --------------------------
	.section	.nv.constant0._ZN2at6native27unrolled_elementwise_kernelINS0_13BinaryFunctorIaabZZZNS0_23logical_and_kernel_cudaERNS_14TensorIteratorEENKUlvE0_clEvENKUlvE0_clEvEUlaaE_EESt5arrayIPcLm3EELi4E23TrivialOffsetCalculatorILi2EjESC_ILi1EjENS0_6memory12LoadWithCastILi2EEENSF_13StoreWithCastILi1EEEEEviT_T0_T2_T3_T4_T5_,"a",@progbits
	.sectionflags	@""
	.align	4
.nv.constant0._ZN2at6native27unrolled_elementwise_kernelINS0_13BinaryFunctorIaabZZZNS0_23logical_and_kernel_cudaERNS_14TensorIteratorEENKUlvE0_clEvENKUlvE0_clEvEUlaaE_EESt5arrayIPcLm3EELi4E23TrivialOffsetCalculatorILi2EjESC_ILi1EjENS0_6memory12LoadWithCastILi2EEENSF_13StoreWithCastILi1EEEEEviT_T0_T2_T3_T4_T5_:
	.zero		952


//--------------------- .nv.constant0._ZN2at6native18elementwise_kernelILi128ELi4EZNS0_22gpu_kernel_impl_nocastINS0_13BinaryFunctorIaabZZZNS0_23logical_and_kernel_cudaERNS_14TensorIteratorEENKUlvE0_clEvENKUlvE0_clEvEUlaaE_EEEEvRNS_18TensorIteratorBaseERKT_EUliE_EEviT1_ --------------------------
	.section	.nv.constant0._ZN2at6native18elementwise_kernelILi128ELi4EZNS0_22gpu_kernel_impl_nocastINS0_13BinaryFunctorIaabZZZNS0_23logical_and_kernel_cudaERNS_14TensorIteratorEENKUlvE0_clEvENKUlvE0_clEvEUlaaE_EEEEvRNS_18TensorIteratorBaseERKT_EUliE_EEviT1_,"a",@progbits
	.sectionflags	@""
	.align	4
.nv.constant0._ZN2at6native18elementwise_kernelILi128ELi4EZNS0_22gpu_kernel_impl_nocastINS0_13BinaryFunctorIaabZZZNS0_23logical_and_kernel_cudaERNS_14TensorIteratorEENKUlvE0_clEvENKUlvE0_clEvEUlaaE_EEEEvRNS_18TensorIteratorBaseERKT_EUliE_EEviT1_:
	.zero		1552


//--------------------- .nv.constant0._ZN2at6native27unrolled_elementwise_kernelINS0_13BinaryFunctorIaabZZZNS0_23logical_and_kernel_cudaERNS_14TensorIteratorEENKUlvE0_clEvENKUlvE0_clEvEUlaaE_EESt5arrayIPcLm3EELi4E23TrivialOffsetCalculatorILi2EjESC_ILi1EjENS0_6memory15LoadWithoutCastENSF_16StoreWithoutCastEEEviT_T0_T2_T3_T4_T5_ --------------------------
	.section	.nv.constant0._ZN2at6native27unrolled_elementwise_kernelINS0_13BinaryFunctorIaabZZZNS0_23logical_and_kernel_cudaERNS_14TensorIteratorEENKUlvE0_clEvENKUlvE0_clEvEUlaaE_EESt5arrayIPcLm3EELi4E23TrivialOffsetCalculatorILi2EjESC_ILi1EjENS0_6memory15LoadWithoutCastENSF_16StoreWithoutCastEEEviT_T0_T2_T3_T4_T5_,"a",@progbits
	.sectionflags	@""
	.align	4
.nv.constant0._ZN2at6native27unrolled_elementwise_kernelINS0_13BinaryFunctorIaabZZZNS0_23logical_and_kernel_cudaERNS_14TensorIteratorEENKUlvE0_clEvENKUlvE0_clEvEUlaaE_EESt5arrayIPcLm3EELi4E23TrivialOffsetCalculatorILi2EjESC_ILi1EjENS0_6memory15LoadWithoutCastENSF_16StoreWithoutCastEEEviT_T0_T2_T3_T4_T5_:
	.zero		932


//--------------------- .nv.constant0._ZN2at6native29vectorized_elementwise_kernelILi2ENS0_13BinaryFunctorIaabZZZNS0_23logical_and_kernel_cudaERNS_14TensorIteratorEENKUlvE0_clEvENKUlvE0_clEvEUlaaE_EESt5arrayIPcLm3EEEEviT0_T1_ --------------------------
	.section	.nv.constant0._ZN2at6native29vectorized_elementwise_kernelILi2ENS0_13BinaryFunctorIaabZZZNS0_23logical_and_kernel_cudaERNS_14TensorIteratorEENKUlvE0_clEvENKUlvE0_clEvEUlaaE_EESt5arrayIPcLm3EEEEviT0_T1_,"a",@progbits
	.sectionflags	@""
	.align	4
.nv.constant0._ZN2at6native29vectorized_elementwise_kernelILi2ENS0_13BinaryFunctorIaabZZZNS0_23logical_and_kernel_cudaERNS_14TensorIteratorEENKUlvE0_clEvENKUlvE0_clEvEUlaaE_EESt5arrayIPcLm3EEEEviT0_T1_:
	.zero		928


//--------------------- .nv.constant0._ZN2at6native29vectorized_elementwise_kernelILi4ENS0_13BinaryFunctorIaabZZZNS0_23logical_and_kernel_cudaERNS_14TensorIteratorEENKUlvE0_clEvENKUlvE0_clEvEUlaaE_EESt5arrayIPcLm3EEEEviT0_T1_ --------------------------
	.section	.nv.constant0._ZN2at6native29vectorized_elementwise_kernelILi4ENS0_13BinaryFunctorIaabZZZNS0_23logical_and_kernel_cudaERNS_14TensorIteratorEENKUlvE0_clEvENKUlvE0_clEvEUlaaE_EESt5arrayIPcLm3EEEEviT0_T1_,"a",@progbits
	.sectionflags	@""
	.align	4
.nv.constant0._ZN2at6native29vectorized_elementwise_kernelILi4ENS0_13BinaryFunctorIaabZZZNS0_23logical_and_kernel_cudaERNS_14TensorIteratorEENKUlvE0_clEvENKUlvE0_clEvEUlaaE_EESt5arrayIPcLm3EEEEviT0_T1_:
	.zero		928


//--------------------- .nv.constant0._ZN2at6native29vectorized_elementwise_kernelILi8ENS0_13BinaryFunctorIaabZZZNS0_23logical_and_kernel_cudaERNS_14TensorIteratorEENKUlvE0_clEvENKUlvE0_clEvEUlaaE_EESt5arrayIPcLm3EEEEviT0_T1_ --------------------------
	.section	.nv.constant0._ZN2at6native29vectorized_elementwise_kernelILi8ENS0_13BinaryFunctorIaabZZZNS0_23logical_and_kernel_cudaERNS_14TensorIteratorEENKUlvE0_clEvENKUlvE0_clEvEUlaaE_EESt5arrayIPcLm3EEEEviT0_T1_,"a",@progbits
	.sectionflags	@""
	.align	4
.nv.constant0._ZN2at6native29vectorized_elementwise_kernelILi8ENS0_13BinaryFunctorIaabZZZNS0_23logical_and_kernel_cudaERNS_14TensorIteratorEENKUlvE0_clEvENKUlvE0_clEvEUlaaE_EESt5arrayIPcLm3EEEEviT0_T1_:
	.zero		928


//--------------------- .nv.constant0._ZN2at6native18elementwise_kernelILi128ELi4EZNS0_15gpu_kernel_implINS0_13AUnaryFunctorIhhbZZZNS0_23logical_and_kernel_cudaERNS_14TensorIteratorEENKUlvE0_clEvENKUlvE_clEvEUlhhE_EEEEvRNS_18TensorIteratorBaseERKT_EUliE_EEviT1_ --------------------------
	.section	.nv.constant0._ZN2at6native18elementwise_kernelILi128ELi4EZNS0_15gpu_kernel_implINS0_13AUnaryFunctorIhhbZZZNS0_23logical_and_kernel_cudaERNS_14TensorIteratorEENKUlvE0_clEvENKUlvE_clEvEUlhhE_EEEEvRNS_18TensorIteratorBaseERKT_EUliE_EEviT1_,"a",@progbits
	.sectionflags	@""
	.align	4
.nv.constant0._ZN2at6native18elementwise_kernelILi128ELi4EZNS0_15gpu_kernel_implINS0_13AUnaryFunctorIhhbZZZNS0_23logical_and_kernel_cudaERNS_14TensorIteratorEENKUlvE0_clEvENKUlvE_clEvEUlhhE_EEEEvRNS_18TensorIteratorBaseERKT_EUliE_EEviT1_:
	.zero		1440


//--------------------- .nv.constant0._ZN2at6native27unrolled_elementwise_kernelINS0_13AUnaryFunctorIhhbZZZNS0_23logical_and_kernel_cudaERNS_14TensorIteratorEENKUlvE0_clEvENKUlvE_clEvEUlhhE_EESt5arrayIPcLm2EELi4E23TrivialOffsetCalculatorILi1EjESD_NS0_6memory12LoadWithCastILi1EEENSE_13StoreWithCastILi1EEEEEviT_T0_T2_T3_T4_T5_ --------------------------
	.section	.nv.constant0._ZN2at6native27unrolled_elementwise_kernelINS0_13AUnaryFunctorIhhbZZZNS0_23logical_and_kernel_cudaERNS_14TensorIteratorEENKUlvE0_clEvENKUlvE_clEvEUlhhE_EESt5arrayIPcLm2EELi4E23TrivialOffsetCalculatorILi1EjESD_NS0_6memory12LoadWithCastILi1EEENSE_13StoreWithCastILi1EEEEEviT_T0_T2_T3_T4_T5_,"a",@progbits
	.sectionflags	@""
	.align	4
.nv.constant0._ZN2at6native27unrolled_elementwise_kernelINS0_13AUnaryFunctorIhhbZZZNS0_23logical_and_kernel_cudaERNS_14TensorIteratorEENKUlvE0_clEvENKUlvE_clEvEUlhhE_EESt5arrayIPcLm2EELi4E23TrivialOffsetCalculatorILi1EjESD_NS0_6memory12LoadWithCastILi1EEENSE_13StoreWithCastILi1EEEEEviT_T0_T2_T3_T4_T5_:
	.zero		940


//--------------------- .nv.constant0._ZN2at6native18elementwise_kernelILi128ELi4EZNS0_22gpu_kernel_impl_nocastINS0_13AUnaryFunctorIhhbZZZNS0_23logical_and_kernel_cudaERNS_14TensorIteratorEENKUlvE0_clEvENKUlvE_clEvEUlhhE_EEEEvRNS_18TensorIteratorBaseERKT_EUliE_EEviT1_ --------------------------
	.section	.nv.constant0._ZN2at6native18elementwise_kernelILi128ELi4EZNS0_22gpu_kernel_impl_nocastINS0_13AUnaryFunctorIhhbZZZNS0_23logical_and_kernel_cudaERNS_14TensorIteratorEENKUlvE0_clEvENKUlvE_clEvEUlhhE_EEEEvRNS_18TensorIteratorBaseERKT_EUliE_EEviT1_,"a",@progbits
	.sectionflags	@""
	.align	4
.nv.constant0._ZN2at6native18elementwise_kernelILi128ELi4EZNS0_22gpu_kernel_impl_nocastINS0_13AUnaryFunctorIhhbZZZNS0_23logical_and_kernel_cudaERNS_14TensorIteratorEENKUlvE0_clEvENKUlvE_clEvEUlhhE_EEEEvRNS_18TensorIteratorBaseERKT_EUliE_EEviT1_:
	.zero		1440


//--------------------- .nv.constant0._ZN2at6native27unrolled_elementwise_kernelINS0_13AUnaryFunctorIhhbZZZNS0_23logical_and_kernel_cudaERNS_14TensorIteratorEENKUlvE0_clEvENKUlvE_clEvEUlhhE_EESt5arrayIPcLm2EELi4E23TrivialOffsetCalculatorILi1EjESD_NS0_6memory15LoadWithoutCastENSE_16StoreWithoutCastEEEviT_T0_T2_T3_T4_T5_ --------------------------
	.section	.nv.constant0._ZN2at6native27unrolled_elementwise_kernelINS0_13AUnaryFunctorIhhbZZZNS0_23logical_and_kernel_cudaERNS_14TensorIteratorEENKUlvE0_clEvENKUlvE_clEvEUlhhE_EESt5arrayIPcLm2EELi4E23TrivialOffsetCalculatorILi1EjESD_NS0_6memory15LoadWithoutCastENSE_16StoreWithoutCastEEEviT_T0_T2_T3_T4_T5_,"a",@progbits
	.sectionflags	@""
	.align	4
.nv.constant0._ZN2at6native27unrolled_elementwise_kernelINS0_13AUnaryFunctorIhhbZZZNS0_23logical_and_kernel_cudaERNS_14TensorIteratorEENKUlvE0_clEvENKUlvE_clEvEUlhhE_EESt5arrayIPcLm2EELi4E23TrivialOffsetCalculatorILi1EjESD_NS0_6memory15LoadWithoutCastENSE_16StoreWithoutCastEEEviT_T0_T2_T3_T4_T5_:
	.zero		924


//--------------------- .nv.constant0._ZN2at6native29vectorized_elementwise_kernelILi2ENS0_13AUnaryFunctorIhhbZZZNS0_23logical_and_kernel_cudaERNS_14TensorIteratorEENKUlvE0_clEvENKUlvE_clEvEUlhhE_EESt5arrayIPcLm2EEEEviT0_T1_ --------------------------
	.section	.nv.constant0._ZN2at6native29vectorized_elementwise_kernelILi2ENS0_13AUnaryFunctorIhhbZZZNS0_23logical_and_kernel_cudaERNS_14TensorIteratorEENKUlvE0_clEvENKUlvE_clEvEUlhhE_EESt5arrayIPcLm2EEEEviT0_T1_,"a",@progbits
	.sectionflags	@""
	.align	4
.nv.constant0._ZN2at6native29vectorized_elementwise_kernelILi2ENS0_13AUnaryFunctorIhhbZZZNS0_23logical_and_kernel_cudaERNS_14TensorIteratorEENKUlvE0_clEvENKUlvE_clEvEUlhhE_EESt5arrayIPcLm2EEEEviT0_T1_:
	.zero		920


//--------------------- .nv.constant0._ZN2at6native29vectorized_elementwise_kernelILi4ENS0_13AUnaryFunctorIhhbZZZNS0_23logical_and_kernel_cudaERNS_14TensorIteratorEENKUlvE0_clEvENKUlvE_clEvEUlhhE_EESt5arrayIPcLm2EEEEviT0_T1_ --------------------------
	.section	.nv.constant0._ZN2at6native29vectorized_elementwise_kernelILi4ENS0_13AUnaryFunctorIhhbZZZNS0_23logical_and_kernel_cudaERNS_14TensorIteratorEENKUlvE0_clEvENKUlvE_clEvEUlhhE_EESt5arrayIPcLm2EEEEviT0_T1_,"a",@progbits
	.sectionflags	@""
	.align	4
.nv.constant0._ZN2at6native29vectorized_elementwise_kernelILi4ENS0_13AUnaryFunctorIhhbZZZNS0_23logical_and_kernel_cudaERNS_14TensorIteratorEENKUlvE0_clEvENKUlvE_clEvEUlhhE_EESt5arrayIPcLm2EEEEviT0_T1_:
	.zero		920


//--------------------- .nv.constant0._ZN2at6native29vectorized_elementwise_kernelILi8ENS0_13AUnaryFunctorIhhbZZZNS0_23logical_and_kernel_cudaERNS_14TensorIteratorEENKUlvE0_clEvENKUlvE_clEvEUlhhE_EESt5arrayIPcLm2EEEEviT0_T1_ --------------------------
	.section	.nv.constant0._ZN2at6native29vectorized_elementwise_kernelILi8ENS0_13AUnaryFunctorIhhbZZZNS0_23logical_and_kernel_cudaERNS_14TensorIteratorEENKUlvE0_clEvENKUlvE_clEvEUlhhE_EESt5arrayIPcLm2EEEEviT0_T1_,"a",@progbits
	.sectionflags	@""
	.align	4
.nv.constant0._ZN2at6native29vectorized_elementwise_kernelILi8ENS0_13AUnaryFunctorIhhbZZZNS0_23logical_and_kernel_cudaERNS_14TensorIteratorEENKUlvE0_clEvENKUlvE_clEvEUlhhE_EESt5arrayIPcLm2EEEEviT0_T1_:
	.zero		920


//--------------------- .nv.constant0._ZN2at6native18elementwise_kernelILi128ELi4EZNS0_15gpu_kernel_implINS0_13BinaryFunctorIhhbZZZNS0_23logical_and_kernel_cudaERNS_14TensorIteratorEENKUlvE0_clEvENKUlvE_clEvEUlhhE_EEEEvRNS_18TensorIteratorBaseERKT_EUliE_EEviT1_ --------------------------
	.section	.nv.constant0._ZN2at6native18elementwise_kernelILi128ELi4EZNS0_15gpu_kernel_implINS0_13BinaryFunctorIhhbZZZNS0_23logical_and_kernel_cudaERNS_14TensorIteratorEENKUlvE0_clEvENKUlvE_clEvEUlhhE_EEEEvRNS_18TensorIteratorBaseERKT_EUliE_EEviT1_,"a",@progbits
	.sectionflags	@""
	.align	4
.nv.constant0._ZN2at6native18elementwise_kernelILi128ELi4EZNS0_15gpu_kernel_implINS0_13BinaryFunctorIhhbZZZNS0_23logical_and_kernel_cudaERNS_14TensorIteratorEENKUlvE0_clEvENKUlvE_clEvEUlhhE_EEEEvRNS_18TensorIteratorBaseERKT_EUliE_EEviT1_:
	.zero		1552


//--------------------- .nv.constant0._ZN2at6native27unrolled_elementwise_kernelINS0_13BinaryFunctorIhhbZZZNS0_23logical_and_kernel_cudaERNS_14TensorIteratorEENKUlvE0_clEvENKUlvE_clEvEUlhhE_EESt5arrayIPcLm3EELi4E23TrivialOffsetCalculatorILi2EjESC_ILi1EjENS0_6memory12LoadWithCastILi2EEENSF_13StoreWithCastILi1EEEEEviT_T0_T2_T3_T4_T5_ --------------------------
	.section	.nv.constant0._ZN2at6native27unrolled_elementwise_kernelINS0_13BinaryFunctorIhhbZZZNS0_23logical_and_kernel_cudaERNS_14TensorIteratorEENKUlvE0_clEvENKUlvE_clEvEUlhhE_EESt5arrayIPcLm3EELi4E23TrivialOffsetCalculatorILi2EjESC_ILi1EjENS0_6memory12LoadWithCastILi2EEENSF_13StoreWithCastILi1EEEEEviT_T0_T2_T3_T4_T5_,"a",@progbits
	.sectionflags	@""
	.align	4
.nv.constant0._ZN2at6native27unrolled_elementwise_kernelINS0_13BinaryFunctorIhhbZZZNS0_23logical_and_kernel_cudaERNS_14TensorIteratorEENKUlvE0_clEvENKUlvE_clEvEUlhhE_EESt5arrayIPcLm3EELi4E23TrivialOffsetCalculatorILi2EjESC_ILi1EjENS0_6memory12LoadWithCastILi2EEENSF_13StoreWithCastILi1EEEEEviT_T0_T2_T3_T4_T5_:
	.zero		952


//--------------------- .nv.constant0._ZN2at6native18elementwise_kernelILi128ELi4EZNS0_22gpu_kernel_impl_nocastINS0_13BinaryFunctorIhhbZZZNS0_23logical_and_kernel_cudaERNS_14TensorIteratorEENKUlvE0_clEvENKUlvE_clEvEUlhhE_EEEEvRNS_18TensorIteratorBaseERKT_EUliE_EEviT1_ --------------------------
	.section	.nv.constant0._ZN2at6native18elementwise_kernelILi128ELi4EZNS0_22gpu_kernel_impl_nocastINS0_13BinaryFunctorIhhbZZZNS0_23logical_and_kernel_cudaERNS_14TensorIteratorEENKUlvE0_clEvENKUlvE_clEvEUlhhE_EEEEvRNS_18TensorIteratorBaseERKT_EUliE_EEviT1_,"a",@progbits
	.sectionflags	@""
	.align	4
.nv.constant0._ZN2at6native18elementwise_kernelILi128ELi4EZNS0_22gpu_kernel_impl_nocastINS0_13BinaryFunctorIhhbZZZNS0_23logical_and_kernel_cudaERNS_14TensorIteratorEENKUlvE0_clEvENKUlvE_clEvEUlhhE_EEEEvRNS_18TensorIteratorBaseERKT_EUliE_EEviT1_:
	.zero		1552


//--------------------- .nv.constant0._ZN2at6native27unrolled_elementwise_kernelINS0_13BinaryFunctorIhhbZZZNS0_23logical_and_kernel_cudaERNS_14TensorIteratorEENKUlvE0_clEvENKUlvE_clEvEUlhhE_EESt5arrayIPcLm3EELi4E23TrivialOffsetCalculatorILi2EjESC_ILi1EjENS0_6memory15LoadWithoutCastENSF_16StoreWithoutCastEEEviT_T0_T2_T3_T4_T5_ --------------------------
	.section	.nv.constant0._ZN2at6native27unrolled_elementwise_kernelINS0_13BinaryFunctorIhhbZZZNS0_23logical_and_kernel_cudaERNS_14TensorIteratorEENKUlvE0_clEvENKUlvE_clEvEUlhhE_EESt5arrayIPcLm3EELi4E23TrivialOffsetCalculatorILi2EjESC_ILi1EjENS0_6memory15LoadWithoutCastENSF_16StoreWithoutCastEEEviT_T0_T2_T3_T4_T5_,"a",@progbits
	.sectionflags	@""
	.align	4
.nv.constant0._ZN2at6native27unrolled_elementwise_kernelINS0_13BinaryFunctorIhhbZZZNS0_23logical_and_kernel_cudaERNS_14TensorIteratorEENKUlvE0_clEvENKUlvE_clEvEUlhhE_EESt5arrayIPcLm3EELi4E23TrivialOffsetCalculatorILi2EjESC_ILi1EjENS0_6memory15LoadWithoutCastENSF_16StoreWithoutCastEEEviT_T0_T2_T3_T4_T5_:
	.zero		932


//--------------------- .nv.constant0._ZN2at6native29vectorized_elementwise_kernelILi2ENS0_13BinaryFunctorIhhbZZZNS0_23logical_and_kernel_cudaERNS_14TensorIteratorEENKUlvE0_clEvENKUlvE_clEvEUlhhE_EESt5arrayIPcLm3EEEEviT0_T1_ --------------------------
	.section	.nv.constant0._ZN2at6native29vectorized_elementwise_kernelILi2ENS0_13BinaryFunctorIhhbZZZNS0_23logical_and_kernel_cudaERNS_14TensorIteratorEENKUlvE0_clEvENKUlvE_clEvEUlhhE_EESt5arrayIPcLm3EEEEviT0_T1_,"a",@progbits
	.sectionflags	@""
	.align	4
.nv.constant0._ZN2at6native29vectorized_elementwise_kernelILi2ENS0_13BinaryFunctorIhhbZZZNS0_23logical_and_kernel_cudaERNS_14TensorIteratorEENKUlvE0_clEvENKUlvE_clEvEUlhhE_EESt5arrayIPcLm3EEEEviT0_T1_:
	.zero		928


//--------------------- .nv.constant0._ZN2at6native29vectorized_elementwise_kernelILi4ENS0_13BinaryFunctorIhhbZZZNS0_23logical_and_kernel_cudaERNS_14TensorIteratorEENKUlvE0_clEvENKUlvE_clEvEUlhhE_EESt5arrayIPcLm3EEEEviT0_T1_ --------------------------
	.section	.nv.constant0._ZN2at6native29vectorized_elementwise_kernelILi4ENS0_13BinaryFunctorIhhbZZZNS0_23logical_and_kernel_cudaERNS_14TensorIteratorEENKUlvE0_clEvENKUlvE_clEvEUlhhE_EESt5arrayIPcLm3EEEEviT0_T1_,"a",@progbits
	.sectionflags	@""
	.align	4
.nv.constant0._ZN2at6native29vectorized_elementwise_kernelILi4ENS0_13BinaryFunctorIhhbZZZNS0_23logical_and_kernel_cudaERNS_14TensorIteratorEENKUlvE0_clEvENKUlvE_clEvEUlhhE_EESt5arrayIPcLm3EEEEviT0_T1_:
	.zero		928


//--------------------- .nv.constant0._ZN2at6native29vectorized_elementwise_kernelILi8ENS0_13BinaryFunctorIhhbZZZNS0_23logical_and_kernel_cudaERNS_14TensorIteratorEENKUlvE0_clEvENKUlvE_clEvEUlhhE_EESt5arrayIPcLm3EEEEviT0_T1_ --------------------------
	.section	.nv.constant0._ZN2at6native29vectorized_elementwise_kernelILi8ENS0_13BinaryFunctorIhhbZZZNS0_23logical_and_kernel_cudaERNS_14TensorIteratorEENKUlvE0_clEvENKUlvE_clEvEUlhhE_EESt5arrayIPcLm3EEEEviT0_T1_,"a",@progbits
	.sectionflags	@""
	.align	4
.nv.constant0._ZN2at6native29vectorized_elementwise_kernelILi8ENS0_13BinaryFunctorIhhbZZZNS0_23logical_and_kernel_cudaERNS_14TensorIteratorEENKUlvE0_clEvENKUlvE_clEvEUlhhE_EESt5arrayIPcLm3EEEEviT0_T1_:
	.zero		928


//--------------------- SYMBOLS --------------------------

	.type		.nv.reservedSmem.offset0,@object
	.size		.nv.reservedSmem.offset0,0x4
	.type		__assertfail,@function
